	.target	sm_90a

	.elftype	@"ET_EXEC"


//--------------------- .note.nv.tkinfo           --------------------------
	.section	.note.nv.tkinfo,"",@"SHT_NOTE"
	.sectionflags	@"SHF_NOTE_NV_TKINFO"
	.tkinfo
        /*0018*/ 	.word	0x00000002
        /*0030*/ 	.string	""
        /*0030*/ 	.string	"ptxas"
        /*0030*/ 	.string	"Cuda compilation tools, release 13.0, V13.0.88"
        /*0030*/ 	.string	"Build cuda_13.0.r13.0/compiler.36424714_0"
        /*0030*/ 	.string	"-arch sm_90a -m 64 "



//--------------------- .note.nv.cuinfo           --------------------------
	.section	.note.nv.cuinfo,"",@"SHT_NOTE"
	.sectionflags	@"SHF_NOTE_NV_CUINFO"
        /*0018*/ 	.short	0x0002
        /*001a*/ 	.short	0x005a
        /*001c*/ 	.short	0x0082
	.zero		2


//--------------------- .nv.info                  --------------------------
	.section	.nv.info,"",@"SHT_CUDA_INFO"
	.align	4


	//----- nvinfo : EIATTR_REGCOUNT
	.align		4
        /*0000*/ 	.byte	0x04, 0x2f
        /*0002*/ 	.short	(.L_57 - .L_56)
	.align		4
.L_56:
        /*0004*/ 	.word	index@(_ZN7cutlass13device_kernelIN5flash11enable_sm90INS1_16FlashAttnFwdSm90INS1_25CollectiveMainloopFwdSm90ILi2EN4cute5tupleIJNS5_1CILi1EEES8_S8_EEENS6_IJNS7_ILi192EEENS7_ILi128EEENS7_ILi64EEEEEELi64ENS_6half_tEfNS_4arch4Sm90ELb1ELb0ELb0ELb1ELb0ELb1ELb0ELb1ELb1ELb0ELb0ELb0EEENS1_21CollectiveEpilogueFwdINS6_IJSA_SC_SB_EEES9_SE_SG_Li384ELb1ELb0ELb0ELb0EEENS1_36VarlenDynamicPersistentTileSchedulerILi192ELi128ELi384ELi32ELb0ELb0ELb1ELb1ELb1ELb1EEEEEEEEEvNT_6ParamsE)
        /*0008*/ 	.word	0x00000080


	//----- nvinfo : EIATTR_FRAME_SIZE
	.align		4
.L_57:
        /*000c*/ 	.byte	0x04, 0x11
        /*000e*/ 	.short	(.L_59 - .L_58)
	.align		4
.L_58:
        /*0010*/ 	.word	index@(_ZN7cutlass13device_kernelIN5flash11enable_sm90INS1_16FlashAttnFwdSm90INS1_25CollectiveMainloopFwdSm90ILi2EN4cute5tupleIJNS5_1CILi1EEES8_S8_EEENS6_IJNS7_ILi192EEENS7_ILi128EEENS7_ILi64EEEEEELi64ENS_6half_tEfNS_4arch4Sm90ELb1ELb0ELb0ELb1ELb0ELb1ELb0ELb1ELb1ELb0ELb0ELb0EEENS1_21CollectiveEpilogueFwdINS6_IJSA_SC_SB_EEES9_SE_SG_Li384ELb1ELb0ELb0ELb0EEENS1_36VarlenDynamicPersistentTileSchedulerILi192ELi128ELi384ELi32ELb0ELb0ELb1ELb1ELb1ELb1EEEEEEEEEvNT_6ParamsE)
        /*0014*/ 	.word	0x00000048


	//----- nvinfo : EIATTR_REGCOUNT
	.align		4
.L_59:
        /*0018*/ 	.byte	0x04, 0x2f
        /*001a*/ 	.short	(.L_61 - .L_60)
	.align		4
.L_60:
        /*001c*/ 	.word	index@(_ZN7cutlass13device_kernelIN5flash11enable_sm90INS1_16FlashAttnFwdSm90INS1_25CollectiveMainloopFwdSm90ILi2EN4cute5tupleIJNS5_1CILi1EEES8_S8_EEENS6_IJNS7_ILi192EEENS7_ILi128EEENS7_ILi64EEEEEELi64ENS_6half_tEfNS_4arch4Sm90ELb1ELb0ELb0ELb1ELb0ELb0ELb0ELb1ELb1ELb0ELb0ELb0EEENS1_21CollectiveEpilogueFwdINS6_IJSA_SC_SB_EEES9_SE_SG_Li384ELb1ELb0ELb0ELb0EEENS1_36VarlenDynamicPersistentTileSchedulerILi192ELi128ELi384ELi32ELb0ELb0ELb1ELb1ELb1ELb1EEEEEEEEEvNT_6ParamsE)
        /*0020*/ 	.word	0x00000080


	//----- nvinfo : EIATTR_FRAME_SIZE
	.align		4
.L_61:
        /*0024*/ 	.byte	0x04, 0x11
        /*0026*/ 	.short	(.L_63 - .L_62)
	.align		4
.L_62:
        /*0028*/ 	.word	index@(_ZN7cutlass13device_kernelIN5flash11enable_sm90INS1_16FlashAttnFwdSm90INS1_25CollectiveMainloopFwdSm90ILi2EN4cute5tupleIJNS5_1CILi1EEES8_S8_EEENS6_IJNS7_ILi192EEENS7_ILi128EEENS7_ILi64EEEEEELi64ENS_6half_tEfNS_4arch4Sm90ELb1ELb0ELb0ELb1ELb0ELb0ELb0ELb1ELb1ELb0ELb0ELb0EEENS1_21CollectiveEpilogueFwdINS6_IJSA_SC_SB_EEES9_SE_SG_Li384ELb1ELb0ELb0ELb0EEENS1_36VarlenDynamicPersistentTileSchedulerILi192ELi128ELi384ELi32ELb0ELb0ELb1ELb1ELb1ELb1EEEEEEEEEvNT_6ParamsE)
        /*002c*/ 	.word	0x00000010


	//----- nvinfo : EIATTR_REGCOUNT
	.align		4
.L_63:
        /*0030*/ 	.byte	0x04, 0x2f
        /*0032*/ 	.short	(.L_65 - .L_64)
	.align		4
.L_64:
        /*0034*/ 	.word	index@(_ZN7cutlass13device_kernelIN5flash11enable_sm90INS1_16FlashAttnFwdSm90INS1_25CollectiveMainloopFwdSm90ILi2EN4cute5tupleIJNS5_1CILi1EEES8_S8_EEENS6_IJNS7_ILi192EEENS7_ILi128EEENS7_ILi64EEEEEELi64ENS_6half_tEfNS_4arch4Sm90ELb1ELb0ELb0ELb0ELb0ELb0ELb0ELb1ELb1ELb0ELb0ELb0EEENS1_21CollectiveEpilogueFwdINS6_IJSA_SC_SB_EEES9_SE_SG_Li384ELb0ELb0ELb0ELb0EEENS1_30DynamicPersistentTileSchedulerILi384ELi32ELb0ELb0ELb1EEEEEEEEEvNT_6ParamsE)
        /*0038*/ 	.word	0x00000080


	//----- nvinfo : EIATTR_FRAME_SIZE
	.align		4
.L_65:
        /*003c*/ 	.byte	0x04, 0x11
        /*003e*/ 	.short	(.L_67 - .L_66)
	.align		4
.L_66:
        /*0040*/ 	.word	index@(_ZN7cutlass13device_kernelIN5flash11enable_sm90INS1_16FlashAttnFwdSm90INS1_25CollectiveMainloopFwdSm90ILi2EN4cute5tupleIJNS5_1CILi1EEES8_S8_EEENS6_IJNS7_ILi192EEENS7_ILi128EEENS7_ILi64EEEEEELi64ENS_6half_tEfNS_4arch4Sm90ELb1ELb0ELb0ELb0ELb0ELb0ELb0ELb1ELb1ELb0ELb0ELb0EEENS1_21CollectiveEpilogueFwdINS6_IJSA_SC_SB_EEES9_SE_SG_Li384ELb0ELb0ELb0ELb0EEENS1_30DynamicPersistentTileSchedulerILi384ELi32ELb0ELb0ELb1EEEEEEEEEvNT_6ParamsE)
        /*0044*/ 	.word	0x00000000


	//----- nvinfo : EIATTR_REGCOUNT
	.align		4
.L_67:
        /*0048*/ 	.byte	0x04, 0x2f
        /*004a*/ 	.short	(.L_69 - .L_68)
	.align		4
.L_68:
        /*004c*/ 	.word	index@(_ZN7cutlass13device_kernelIN5flash11enable_sm90INS1_16FlashAttnFwdSm90INS1_25CollectiveMainloopFwdSm90ILi2EN4cute5tupleIJNS5_1CILi1EEES8_S8_EEENS6_IJNS7_ILi192EEENS7_ILi128EEENS7_ILi64EEEEEELi64ENS_6half_tEfNS_4arch4Sm90ELb0ELb1ELb0ELb1ELb0ELb1ELb0ELb1ELb1ELb0ELb0ELb0EEENS1_21CollectiveEpilogueFwdINS6_IJSA_SC_SB_EEES9_SE_SG_Li384ELb1ELb0ELb0ELb0EEENS1_36VarlenDynamicPersistentTileSchedulerILi192ELi128ELi384ELi32ELb0ELb0ELb1ELb1ELb0ELb1EEEEEEEEEvNT_6ParamsE)
        /*0050*/ 	.word	0x00000080


	//----- nvinfo : EIATTR_FRAME_SIZE
	.align		4
.L_69:
        /*0054*/ 	.byte	0x04, 0x11
        /*0056*/ 	.short	(.L_71 - .L_70)
	.align		4
.L_70:
        /*0058*/ 	.word	index@(_ZN7cutlass13device_kernelIN5flash11enable_sm90INS1_16FlashAttnFwdSm90INS1_25CollectiveMainloopFwdSm90ILi2EN4cute5tupleIJNS5_1CILi1EEES8_S8_EEENS6_IJNS7_ILi192EEENS7_ILi128EEENS7_ILi64EEEEEELi64ENS_6half_tEfNS_4arch4Sm90ELb0ELb1ELb0ELb1ELb0ELb1ELb0ELb1ELb1ELb0ELb0ELb0EEENS1_21CollectiveEpilogueFwdINS6_IJSA_SC_SB_EEES9_SE_SG_Li384ELb1ELb0ELb0ELb0EEENS1_36VarlenDynamicPersistentTileSchedulerILi192ELi128ELi384ELi32ELb0ELb0ELb1ELb1ELb0ELb1EEEEEEEEEvNT_6ParamsE)
        /*005c*/ 	.word	0x00000048


	//----- nvinfo : EIATTR_REGCOUNT
	.align		4
.L_71:
        /*0060*/ 	.byte	0x04, 0x2f
        /*0062*/ 	.short	(.L_73 - .L_72)
	.align		4
.L_72:
        /*0064*/ 	.word	index@(_ZN7cutlass13device_kernelIN5flash11enable_sm90INS1_16FlashAttnFwdSm90INS1_25CollectiveMainloopFwdSm90ILi2EN4cute5tupleIJNS5_1CILi1EEES8_S8_EEENS6_IJNS7_ILi192EEENS7_ILi128EEENS7_ILi64EEEEEELi64ENS_6half_tEfNS_4arch4Sm90ELb0ELb1ELb0ELb1ELb0ELb0ELb0ELb1ELb1ELb0ELb0ELb0EEENS1_21CollectiveEpilogueFwdINS6_IJSA_SC_SB_EEES9_SE_SG_Li384ELb1ELb0ELb0ELb0EEENS1_36VarlenDynamicPersistentTileSchedulerILi192ELi128ELi384ELi32ELb0ELb0ELb1ELb1ELb0ELb1EEEEEEEEEvNT_6ParamsE)
        /*0068*/ 	.word	0x00000080


	//----- nvinfo : EIATTR_FRAME_SIZE
	.align		4
.L_73:
        /*006c*/ 	.byte	0x04, 0x11
        /*006e*/ 	.short	(.L_75 - .L_74)
	.align		4
.L_74:
        /*0070*/ 	.word	index@(_ZN7cutlass13device_kernelIN5flash11enable_sm90INS1_16FlashAttnFwdSm90INS1_25CollectiveMainloopFwdSm90ILi2EN4cute5tupleIJNS5_1CILi1EEES8_S8_EEENS6_IJNS7_ILi192EEENS7_ILi128EEENS7_ILi64EEEEEELi64ENS_6half_tEfNS_4arch4Sm90ELb0ELb1ELb0ELb1ELb0ELb0ELb0ELb1ELb1ELb0ELb0ELb0EEENS1_21CollectiveEpilogueFwdINS6_IJSA_SC_SB_EEES9_SE_SG_Li384ELb1ELb0ELb0ELb0EEENS1_36VarlenDynamicPersistentTileSchedulerILi192ELi128ELi384ELi32ELb0ELb0ELb1ELb1ELb0ELb1EEEEEEEEEvNT_6ParamsE)
        /*0074*/ 	.word	0x00000010


	//----- nvinfo : EIATTR_REGCOUNT
	.align		4
.L_75:
        /*0078*/ 	.byte	0x04, 0x2f
        /*007a*/ 	.short	(.L_77 - .L_76)
	.align		4
.L_76:
        /*007c*/ 	.word	index@(_ZN7cutlass13device_kernelIN5flash11enable_sm90INS1_16FlashAttnFwdSm90INS1_25CollectiveMainloopFwdSm90ILi2EN4cute5tupleIJNS5_1CILi1EEES8_S8_EEENS6_IJNS7_ILi192EEENS7_ILi128EEENS7_ILi64EEEEEELi64ENS_6half_tEfNS_4arch4Sm90ELb0ELb1ELb0ELb0ELb0ELb0ELb0ELb1ELb1ELb0ELb0ELb0EEENS1_21CollectiveEpilogueFwdINS6_IJSA_SC_SB_EEES9_SE_SG_Li384ELb0ELb0ELb0ELb0EEENS1_30DynamicPersistentTileSchedulerILi384ELi32ELb0ELb0ELb1EEEEEEEEEvNT_6ParamsE)
        /*0080*/ 	.word	0x00000080


	//----- nvinfo : EIATTR_FRAME_SIZE
	.align		4
.L_77:
        /*0084*/ 	.byte	0x04, 0x11
        /*0086*/ 	.short	(.L_79 - .L_78)
	.align		4
.L_78:
        /*0088*/ 	.word	index@(_ZN7cutlass13device_kernelIN5flash11enable_sm90INS1_16FlashAttnFwdSm90INS1_25CollectiveMainloopFwdSm90ILi2EN4cute5tupleIJNS5_1CILi1EEES8_S8_EEENS6_IJNS7_ILi192EEENS7_ILi128EEENS7_ILi64EEEEEELi64ENS_6half_tEfNS_4arch4Sm90ELb0ELb1ELb0ELb0ELb0ELb0ELb0ELb1ELb1ELb0ELb0ELb0EEENS1_21CollectiveEpilogueFwdINS6_IJSA_SC_SB_EEES9_SE_SG_Li384ELb0ELb0ELb0ELb0EEENS1_30DynamicPersistentTileSchedulerILi384ELi32ELb0ELb0ELb1EEEEEEEEEvNT_6ParamsE)
        /*008c*/ 	.word	0x00000000


	//----- nvinfo : EIATTR_REGCOUNT
	.align		4
.L_79:
        /*0090*/ 	.byte	0x04, 0x2f
        /*0092*/ 	.short	(.L_81 - .L_80)
	.align		4
.L_80:
        /*0094*/ 	.word	index@(_ZN7cutlass13device_kernelIN5flash11enable_sm90INS1_16FlashAttnFwdSm90INS1_25CollectiveMainloopFwdSm90ILi2EN4cute5tupleIJNS5_1CILi1EEES8_S8_EEENS6_IJNS7_ILi192EEESA_NS7_ILi64EEEEEELi64ENS_6half_tEfNS_4arch4Sm90ELb0ELb0ELb0ELb1ELb0ELb1ELb0ELb0ELb1ELb0ELb0ELb0EEENS1_21CollectiveEpilogueFwdINS6_IJSA_SB_SA_EEES9_SD_SF_Li384ELb1ELb0ELb0ELb0EEENS1_36VarlenDynamicPersistentTileSchedulerILi192ELi192ELi384ELi32ELb0ELb0ELb1ELb0ELb1ELb1EEEEEEEEEvNT_6ParamsE)
        /*0098*/ 	.word	0x00000080


	//----- nvinfo : EIATTR_FRAME_SIZE
	.align		4
.L_81:
        /*009c*/ 	.byte	0x04, 0x11
        /*009e*/ 	.short	(.L_83 - .L_82)
	.align		4
.L_82:
        /*00a0*/ 	.word	index@(_ZN7cutlass13device_kernelIN5flash11enable_sm90INS1_16FlashAttnFwdSm90INS1_25CollectiveMainloopFwdSm90ILi2EN4cute5tupleIJNS5_1CILi1EEES8_S8_EEENS6_IJNS7_ILi192EEESA_NS7_ILi64EEEEEELi64ENS_6half_tEfNS_4arch4Sm90ELb0ELb0ELb0ELb1ELb0ELb1ELb0ELb0ELb1ELb0ELb0ELb0EEENS1_21CollectiveEpilogueFwdINS6_IJSA_SB_SA_EEES9_SD_SF_Li384ELb1ELb0ELb0ELb0EEENS1_36VarlenDynamicPersistentTileSchedulerILi192ELi192ELi384ELi32ELb0ELb0ELb1ELb0ELb1ELb1EEEEEEEEEvNT_6ParamsE)
        /*00a4*/ 	.word	0x00000060


	//----- nvinfo : EIATTR_REGCOUNT
	.align		4
.L_83:
        /*00a8*/ 	.byte	0x04, 0x2f
        /*00aa*/ 	.short	(.L_85 - .L_84)
	.align		4
.L_84:
        /*00ac*/ 	.word	index@(_ZN7cutlass13device_kernelIN5flash11enable_sm90INS1_16FlashAttnFwdSm90INS1_25CollectiveMainloopFwdSm90ILi2EN4cute5tupleIJNS5_1CILi1EEES8_S8_EEENS6_IJNS7_ILi192EEESA_NS7_ILi64EEEEEELi64ENS_6half_tEfNS_4arch4Sm90ELb0ELb0ELb0ELb1ELb0ELb0ELb0ELb0ELb1ELb0ELb0ELb0EEENS1_21CollectiveEpilogueFwdINS6_IJSA_SB_SA_EEES9_SD_SF_Li384ELb1ELb0ELb0ELb0EEENS1_36VarlenDynamicPersistentTileSchedulerILi192ELi192ELi384ELi32ELb0ELb0ELb1ELb0ELb1ELb1EEEEEEEEEvNT_6ParamsE)
        /*00b0*/ 	.word	0x00000080


	//----- nvinfo : EIATTR_FRAME_SIZE
	.align		4
.L_85:
        /*00b4*/ 	.byte	0x04, 0x11
        /*00b6*/ 	.short	(.L_87 - .L_86)
	.align		4
.L_86:
        /*00b8*/ 	.word	index@(_ZN7cutlass13device_kernelIN5flash11enable_sm90INS1_16FlashAttnFwdSm90INS1_25CollectiveMainloopFwdSm90ILi2EN4cute5tupleIJNS5_1CILi1EEES8_S8_EEENS6_IJNS7_ILi192EEESA_NS7_ILi64EEEEEELi64ENS_6half_tEfNS_4arch4Sm90ELb0ELb0ELb0ELb1ELb0ELb0ELb0ELb0ELb1ELb0ELb0ELb0EEENS1_21CollectiveEpilogueFwdINS6_IJSA_SB_SA_EEES9_SD_SF_Li384ELb1ELb0ELb0ELb0EEENS1_36VarlenDynamicPersistentTileSchedulerILi192ELi192ELi384ELi32ELb0ELb0ELb1ELb0ELb1ELb1EEEEEEEEEvNT_6ParamsE)
        /*00bc*/ 	.word	0x00000020


	//----- nvinfo : EIATTR_REGCOUNT
	.align		4
.L_87:
        /*00c0*/ 	.byte	0x04, 0x2f
        /*00c2*/ 	.short	(.L_89 - .L_88)
	.align		4
.L_88:
        /*00c4*/ 	.word	index@(_ZN7cutlass13device_kernelIN5flash11enable_sm90INS1_16FlashAttnFwdSm90INS1_25CollectiveMainloopFwdSm90ILi2EN4cute5tupleIJNS5_1CILi1EEES8_S8_EEENS6_IJNS7_ILi192EEESA_NS7_ILi64EEEEEELi64ENS_6half_tEfNS_4arch4Sm90ELb0ELb0ELb0ELb0ELb0ELb0ELb0ELb0ELb1ELb0ELb0ELb0EEENS1_21CollectiveEpilogueFwdINS6_IJSA_SB_SA_EEES9_SD_SF_Li384ELb0ELb0ELb0ELb0EEENS1_29StaticPersistentTileSchedulerILb0EEEEEEEEEvNT_6ParamsE)
        /*00c8*/ 	.word	0x00000080


	//----- nvinfo : EIATTR_FRAME_SIZE
	.align		4
.L_89:
        /*00cc*/ 	.byte	0x04, 0x11
        /*00ce*/ 	.short	(.L_91 - .L_90)
	.align		4
.L_90:
        /*00d0*/ 	.word	index@(_ZN7cutlass13device_kernelIN5flash11enable_sm90INS1_16FlashAttnFwdSm90INS1_25CollectiveMainloopFwdSm90ILi2EN4cute5tupleIJNS5_1CILi1EEES8_S8_EEENS6_IJNS7_ILi192EEESA_NS7_ILi64EEEEEELi64ENS_6half_tEfNS_4arch4Sm90ELb0ELb0ELb0ELb0ELb0ELb0ELb0ELb0ELb1ELb0ELb0ELb0EEENS1_21CollectiveEpilogueFwdINS6_IJSA_SB_SA_EEES9_SD_SF_Li384ELb0ELb0ELb0ELb0EEENS1_29StaticPersistentTileSchedulerILb0EEEEEEEEEvNT_6ParamsE)
        /*00d4*/ 	.word	0x00000018


	//----- nvinfo : EIATTR_REGCOUNT
	.align		4
.L_91:
        /*00d8*/ 	.byte	0x04, 0x2f
        /*00da*/ 	.short	(.L_93 - .L_92)
	.align		4
.L_92:
        /*00dc*/ 	.word	index@(_ZN7cutlass13device_kernelIN5flash11enable_sm90INS1_16FlashAttnFwdSm90INS1_25CollectiveMainloopFwdSm90ILi2EN4cute5tupleIJNS5_1CILi1EEES8_S8_EEENS6_IJNS7_ILi192EEENS7_ILi144EEENS7_ILi96EEEEEELi96ENS_6half_tEfNS_4arch4Sm90ELb1ELb0ELb0ELb1ELb0ELb1ELb0ELb0ELb1ELb0ELb0ELb0EEENS1_21CollectiveEpilogueFwdINS6_IJSA_SC_SB_EEES9_SE_SG_Li384ELb1ELb0ELb0ELb0EEENS1_36VarlenDynamicPersistentTileSchedulerILi192ELi144ELi384ELi32ELb0ELb0ELb1ELb1ELb1ELb1EEEEEEEEEvNT_6ParamsE)
        /*00e0*/ 	.word	0x00000080


	//----- nvinfo : EIATTR_FRAME_SIZE
	.align		4
.L_93:
        /*00e4*/ 	.byte	0x04, 0x11
        /*00e6*/ 	.short	(.L_95 - .L_94)
	.align		4
.L_94:
        /*00e8*/ 	.word	index@(_ZN7cutlass13device_kernelIN5flash11enable_sm90INS1_16FlashAttnFwdSm90INS1_25CollectiveMainloopFwdSm90ILi2EN4cute5tupleIJNS5_1CILi1EEES8_S8_EEENS6_IJNS7_ILi192EEENS7_ILi144EEENS7_ILi96EEEEEELi96ENS_6half_tEfNS_4arch4Sm90ELb1ELb0ELb0ELb1ELb0ELb1ELb0ELb0ELb1ELb0ELb0ELb0EEENS1_21CollectiveEpilogueFwdINS6_IJSA_SC_SB_EEES9_SE_SG_Li384ELb1ELb0ELb0ELb0EEENS1_36VarlenDynamicPersistentTileSchedulerILi192ELi144ELi384ELi32ELb0ELb0ELb1ELb1ELb1ELb1EEEEEEEEEvNT_6ParamsE)
        /*00ec*/ 	.word	0x000000b8


	//----- nvinfo : EIATTR_REGCOUNT
	.align		4
.L_95:
        /*00f0*/ 	.byte	0x04, 0x2f
        /*00f2*/ 	.short	(.L_97 - .L_96)
	.align		4
.L_96:
        /*00f4*/ 	.word	index@(_ZN7cutlass13device_kernelIN5flash11enable_sm90INS1_16FlashAttnFwdSm90INS1_25CollectiveMainloopFwdSm90ILi2EN4cute5tupleIJNS5_1CILi1EEES8_S8_EEENS6_IJNS7_ILi192EEENS7_ILi144EEENS7_ILi96EEEEEELi96ENS_6half_tEfNS_4arch4Sm90ELb1ELb0ELb0ELb1ELb0ELb0ELb0ELb0ELb1ELb0ELb0ELb0EEENS1_21CollectiveEpilogueFwdINS6_IJSA_SC_SB_EEES9_SE_SG_Li384ELb1ELb0ELb0ELb0EEENS1_36VarlenDynamicPersistentTileSchedulerILi192ELi144ELi384ELi32ELb0ELb0ELb1ELb1ELb1ELb1EEEEEEEEEvNT_6ParamsE)
        /*00f8*/ 	.word	0x00000080


	//----- nvinfo : EIATTR_FRAME_SIZE
	.align		4
.L_97:
        /*00fc*/ 	.byte	0x04, 0x11
        /*00fe*/ 	.short	(.L_99 - .L_98)
	.align		4
.L_98:
        /*0100*/ 	.word	index@(_ZN7cutlass13device_kernelIN5flash11enable_sm90INS1_16FlashAttnFwdSm90INS1_25CollectiveMainloopFwdSm90ILi2EN4cute5tupleIJNS5_1CILi1EEES8_S8_EEENS6_IJNS7_ILi192EEENS7_ILi144EEENS7_ILi96EEEEEELi96ENS_6half_tEfNS_4arch4Sm90ELb1ELb0ELb0ELb1ELb0ELb0ELb0ELb0ELb1ELb0ELb0ELb0EEENS1_21CollectiveEpilogueFwdINS6_IJSA_SC_SB_EEES9_SE_SG_Li384ELb1ELb0ELb0ELb0EEENS1_36VarlenDynamicPersistentTileSchedulerILi192ELi144ELi384ELi32ELb0ELb0ELb1ELb1ELb1ELb1EEEEEEEEEvNT_6ParamsE)
        /*0104*/ 	.word	0x00000010


	//----- nvinfo : EIATTR_REGCOUNT
	.align		4
.L_99:
        /*0108*/ 	.byte	0x04, 0x2f
        /*010a*/ 	.short	(.L_101 - .L_100)
	.align		4
.L_100:
        /*010c*/ 	.word	index@(_ZN7cutlass13device_kernelIN5flash11enable_sm90INS1_16FlashAttnFwdSm90INS1_25CollectiveMainloopFwdSm90ILi2EN4cute5tupleIJNS5_1CILi1EEES8_S8_EEENS6_IJNS7_ILi192EEENS7_ILi144EEENS7_ILi96EEEEEELi96ENS_6half_tEfNS_4arch4Sm90ELb1ELb0ELb0ELb0ELb0ELb0ELb0ELb0ELb1ELb0ELb0ELb0EEENS1_21CollectiveEpilogueFwdINS6_IJSA_SC_SB_EEES9_SE_SG_Li384ELb0ELb0ELb0ELb0EEENS1_30DynamicPersistentTileSchedulerILi384ELi32ELb0ELb0ELb1EEEEEEEEEvNT_6ParamsE)
        /*0110*/ 	.word	0x00000080


	//----- nvinfo : EIATTR_FRAME_SIZE
	.align		4
.L_101:
        /*0114*/ 	.byte	0x04, 0x11
        /*0116*/ 	.short	(.L_103 - .L_102)
	.align		4
.L_102:
        /*0118*/ 	.word	index@(_ZN7cutlass13device_kernelIN5flash11enable_sm90INS1_16FlashAttnFwdSm90INS1_25CollectiveMainloopFwdSm90ILi2EN4cute5tupleIJNS5_1CILi1EEES8_S8_EEENS6_IJNS7_ILi192EEENS7_ILi144EEENS7_ILi96EEEEEELi96ENS_6half_tEfNS_4arch4Sm90ELb1ELb0ELb0ELb0ELb0ELb0ELb0ELb0ELb1ELb0ELb0ELb0EEENS1_21CollectiveEpilogueFwdINS6_IJSA_SC_SB_EEES9_SE_SG_Li384ELb0ELb0ELb0ELb0EEENS1_30DynamicPersistentTileSchedulerILi384ELi32ELb0ELb0ELb1EEEEEEEEEvNT_6ParamsE)
        /*011c*/ 	.word	0x00000000


	//----- nvinfo : EIATTR_REGCOUNT
	.align		4
.L_103:
        /*0120*/ 	.byte	0x04, 0x2f
        /*0122*/ 	.short	(.L_105 - .L_104)
	.align		4
.L_104:
        /*0124*/ 	.word	index@(_ZN7cutlass13device_kernelIN5flash11enable_sm90INS1_16FlashAttnFwdSm90INS1_25CollectiveMainloopFwdSm90ILi2EN4cute5tupleIJNS5_1CILi1EEES8_S8_EEENS6_IJNS7_ILi192EEENS7_ILi128EEENS7_ILi96EEEEEELi96ENS_6half_tEfNS_4arch4Sm90ELb0ELb1ELb0ELb1ELb0ELb1ELb0ELb0ELb1ELb0ELb0ELb0EEENS1_21CollectiveEpilogueFwdINS6_IJSA_SC_SB_EEES9_SE_SG_Li384ELb1ELb0ELb0ELb0EEENS1_36VarlenDynamicPersistentTileSchedulerILi192ELi128ELi384ELi32ELb0ELb0ELb1ELb1ELb0ELb1EEEEEEEEEvNT_6ParamsE)
        /*0128*/ 	.word	0x00000080


	//----- nvinfo : EIATTR_FRAME_SIZE
	.align		4
.L_105:
        /*012c*/ 	.byte	0x04, 0x11
        /*012e*/ 	.short	(.L_107 - .L_106)
	.align		4
.L_106:
        /*0130*/ 	.word	index@(_ZN7cutlass13device_kernelIN5flash11enable_sm90INS1_16FlashAttnFwdSm90INS1_25CollectiveMainloopFwdSm90ILi2EN4cute5tupleIJNS5_1CILi1EEES8_S8_EEENS6_IJNS7_ILi192EEENS7_ILi128EEENS7_ILi96EEEEEELi96ENS_6half_tEfNS_4arch4Sm90ELb0ELb1ELb0ELb1ELb0ELb1ELb0ELb0ELb1ELb0ELb0ELb0EEENS1_21CollectiveEpilogueFwdINS6_IJSA_SC_SB_EEES9_SE_SG_Li384ELb1ELb0ELb0ELb0EEENS1_36VarlenDynamicPersistentTileSchedulerILi192ELi128ELi384ELi32ELb0ELb0ELb1ELb1ELb0ELb1EEEEEEEEEvNT_6ParamsE)
        /*0134*/ 	.word	0x00000060


	//----- nvinfo : EIATTR_REGCOUNT
	.align		4
.L_107:
        /*0138*/ 	.byte	0x04, 0x2f
        /*013a*/ 	.short	(.L_109 - .L_108)
	.align		4
.L_108:
        /*013c*/ 	.word	index@(_ZN7cutlass13device_kernelIN5flash11enable_sm90INS1_16FlashAttnFwdSm90INS1_25CollectiveMainloopFwdSm90ILi2EN4cute5tupleIJNS5_1CILi1EEES8_S8_EEENS6_IJNS7_ILi192EEENS7_ILi128EEENS7_ILi96EEEEEELi96ENS_6half_tEfNS_4arch4Sm90ELb0ELb1ELb0ELb1ELb0ELb0ELb0ELb0ELb1ELb0ELb0ELb0EEENS1_21CollectiveEpilogueFwdINS6_IJSA_SC_SB_EEES9_SE_SG_Li384ELb1ELb0ELb0ELb0EEENS1_36VarlenDynamicPersistentTileSchedulerILi192ELi128ELi384ELi32ELb0ELb0ELb1ELb1ELb0ELb1EEEEEEEEEvNT_6ParamsE)
        /*0140*/ 	.word	0x00000080


	//----- nvinfo : EIATTR_FRAME_SIZE
	.align		4
.L_109:
        /*0144*/ 	.byte	0x04, 0x11
        /*0146*/ 	.short	(.L_111 - .L_110)
	.align		4
.L_110:
        /*0148*/ 	.word	index@(_ZN7cutlass13device_kernelIN5flash11enable_sm90INS1_16FlashAttnFwdSm90INS1_25CollectiveMainloopFwdSm90ILi2EN4cute5tupleIJNS5_1CILi1EEES8_S8_EEENS6_IJNS7_ILi192EEENS7_ILi128EEENS7_ILi96EEEEEELi96ENS_6half_tEfNS_4arch4Sm90ELb0ELb1ELb0ELb1ELb0ELb0ELb0ELb0ELb1ELb0ELb0ELb0EEENS1_21CollectiveEpilogueFwdINS6_IJSA_SC_SB_EEES9_SE_SG_Li384ELb1ELb0ELb0ELb0EEENS1_36VarlenDynamicPersistentTileSchedulerILi192ELi128ELi384ELi32ELb0ELb0ELb1ELb1ELb0ELb1EEEEEEEEEvNT_6ParamsE)
        /*014c*/ 	.word	0x00000008


	//----- nvinfo : EIATTR_REGCOUNT
	.align		4
.L_111:
        /*0150*/ 	.byte	0x04, 0x2f
        /*0152*/ 	.short	(.L_113 - .L_112)
	.align		4
.L_112:
        /*0154*/ 	.word	index@(_ZN7cutlass13device_kernelIN5flash11enable_sm90INS1_16FlashAttnFwdSm90INS1_25CollectiveMainloopFwdSm90ILi2EN4cute5tupleIJNS5_1CILi1EEES8_S8_EEENS6_IJNS7_ILi192EEENS7_ILi128EEENS7_ILi96EEEEEELi96ENS_6half_tEfNS_4arch4Sm90ELb0ELb1ELb0ELb0ELb0ELb0ELb0ELb0ELb1ELb0ELb0ELb0EEENS1_21CollectiveEpilogueFwdINS6_IJSA_SC_SB_EEES9_SE_SG_Li384ELb0ELb0ELb0ELb0EEENS1_30DynamicPersistentTileSchedulerILi384ELi32ELb0ELb0ELb1EEEEEEEEEvNT_6ParamsE)
        /*0158*/ 	.word	0x00000080


	//----- nvinfo : EIATTR_FRAME_SIZE
	.align		4
.L_113:
        /*015c*/ 	.byte	0x04, 0x11
        /*015e*/ 	.short	(.L_115 - .L_114)
	.align		4
.L_114:
        /*0160*/ 	.word	index@(_ZN7cutlass13device_kernelIN5flash11enable_sm90INS1_16FlashAttnFwdSm90INS1_25CollectiveMainloopFwdSm90ILi2EN4cute5tupleIJNS5_1CILi1EEES8_S8_EEENS6_IJNS7_ILi192EEENS7_ILi128EEENS7_ILi96EEEEEELi96ENS_6half_tEfNS_4arch4Sm90ELb0ELb1ELb0ELb0ELb0ELb0ELb0ELb0ELb1ELb0ELb0ELb0EEENS1_21CollectiveEpilogueFwdINS6_IJSA_SC_SB_EEES9_SE_SG_Li384ELb0ELb0ELb0ELb0EEENS1_30DynamicPersistentTileSchedulerILi384ELi32ELb0ELb0ELb1EEEEEEEEEvNT_6ParamsE)
        /*0164*/ 	.word	0x00000000


	//----- nvinfo : EIATTR_REGCOUNT
	.align		4
.L_115:
        /*0168*/ 	.byte	0x04, 0x2f
        /*016a*/ 	.short	(.L_117 - .L_116)
	.align		4
.L_116:
        /*016c*/ 	.word	index@(_ZN7cutlass13device_kernelIN5flash11enable_sm90INS1_16FlashAttnFwdSm90INS1_25CollectiveMainloopFwdSm90ILi2EN4cute5tupleIJNS5_1CILi1EEES8_S8_EEENS6_IJNS7_ILi192EEENS7_ILi144EEENS7_ILi96EEEEEELi96ENS_6half_tEfNS_4arch4Sm90ELb0ELb0ELb0ELb1ELb0ELb1ELb0ELb0ELb1ELb0ELb0ELb0EEENS1_21CollectiveEpilogueFwdINS6_IJSA_SC_SB_EEES9_SE_SG_Li384ELb1ELb0ELb0ELb0EEENS1_36VarlenDynamicPersistentTileSchedulerILi192ELi144ELi384ELi32ELb0ELb0ELb1ELb0ELb1ELb1EEEEEEEEEvNT_6ParamsE)
        /*0170*/ 	.word	0x00000080


	//----- nvinfo : EIATTR_FRAME_SIZE
	.align		4
.L_117:
        /*0174*/ 	.byte	0x04, 0x11
        /*0176*/ 	.short	(.L_119 - .L_118)
	.align		4
.L_118:
        /*0178*/ 	.word	index@(_ZN7cutlass13device_kernelIN5flash11enable_sm90INS1_16FlashAttnFwdSm90INS1_25CollectiveMainloopFwdSm90ILi2EN4cute5tupleIJNS5_1CILi1EEES8_S8_EEENS6_IJNS7_ILi192EEENS7_ILi144EEENS7_ILi96EEEEEELi96ENS_6half_tEfNS_4arch4Sm90ELb0ELb0ELb0ELb1ELb0ELb1ELb0ELb0ELb1ELb0ELb0ELb0EEENS1_21CollectiveEpilogueFwdINS6_IJSA_SC_SB_EEES9_SE_SG_Li384ELb1ELb0ELb0ELb0EEENS1_36VarlenDynamicPersistentTileSchedulerILi192ELi144ELi384ELi32ELb0ELb0ELb1ELb0ELb1ELb1EEEEEEEEEvNT_6ParamsE)
        /*017c*/ 	.word	0x000000c0


	//----- nvinfo : EIATTR_REGCOUNT
	.align		4
.L_119:
        /*0180*/ 	.byte	0x04, 0x2f
        /*0182*/ 	.short	(.L_121 - .L_120)
	.align		4
.L_120:
        /*0184*/ 	.word	index@(_ZN7cutlass13device_kernelIN5flash11enable_sm90INS1_16FlashAttnFwdSm90INS1_25CollectiveMainloopFwdSm90ILi2EN4cute5tupleIJNS5_1CILi1EEES8_S8_EEENS6_IJNS7_ILi192EEENS7_ILi144EEENS7_ILi96EEEEEELi96ENS_6half_tEfNS_4arch4Sm90ELb0ELb0ELb0ELb1ELb0ELb0ELb0ELb0ELb1ELb0ELb0ELb0EEENS1_21CollectiveEpilogueFwdINS6_IJSA_SC_SB_EEES9_SE_SG_Li384ELb1ELb0ELb0ELb0EEENS1_36VarlenDynamicPersistentTileSchedulerILi192ELi144ELi384ELi32ELb0ELb0ELb1ELb0ELb1ELb1EEEEEEEEEvNT_6ParamsE)
        /*0188*/ 	.word	0x00000080


	//----- nvinfo : EIATTR_FRAME_SIZE
	.align		4
.L_121:
        /*018c*/ 	.byte	0x04, 0x11
        /*018e*/ 	.short	(.L_123 - .L_122)
	.align		4
.L_122:
        /*0190*/ 	.word	index@(_ZN7cutlass13device_kernelIN5flash11enable_sm90INS1_16FlashAttnFwdSm90INS1_25CollectiveMainloopFwdSm90ILi2EN4cute5tupleIJNS5_1CILi1EEES8_S8_EEENS6_IJNS7_ILi192EEENS7_ILi144EEENS7_ILi96EEEEEELi96ENS_6half_tEfNS_4arch4Sm90ELb0ELb0ELb0ELb1ELb0ELb0ELb0ELb0ELb1ELb0ELb0ELb0EEENS1_21CollectiveEpilogueFwdINS6_IJSA_SC_SB_EEES9_SE_SG_Li384ELb1ELb0ELb0ELb0EEENS1_36VarlenDynamicPersistentTileSchedulerILi192ELi144ELi384ELi32ELb0ELb0ELb1ELb0ELb1ELb1EEEEEEEEEvNT_6ParamsE)
        /*0194*/ 	.word	0x00000018


	//----- nvinfo : EIATTR_REGCOUNT
	.align		4
.L_123:
        /*0198*/ 	.byte	0x04, 0x2f
        /*019a*/ 	.short	(.L_125 - .L_124)
	.align		4
.L_124:
        /*019c*/ 	.word	index@(_ZN7cutlass13device_kernelIN5flash11enable_sm90INS1_16FlashAttnFwdSm90INS1_25CollectiveMainloopFwdSm90ILi2EN4cute5tupleIJNS5_1CILi1EEES8_S8_EEENS6_IJNS7_ILi192EEENS7_ILi144EEENS7_ILi96EEEEEELi96ENS_6half_tEfNS_4arch4Sm90ELb0ELb0ELb0ELb0ELb0ELb0ELb0ELb0ELb1ELb0ELb0ELb0EEENS1_21CollectiveEpilogueFwdINS6_IJSA_SC_SB_EEES9_SE_SG_Li384ELb0ELb0ELb0ELb0EEENS1_29StaticPersistentTileSchedulerILb0EEEEEEEEEvNT_6ParamsE)
        /*01a0*/ 	.word	0x00000080


	//----- nvinfo : EIATTR_FRAME_SIZE
	.align		4
.L_125:
        /*01a4*/ 	.byte	0x04, 0x11
        /*01a6*/ 	.short	(.L_127 - .L_126)
	.align		4
.L_126:
        /*01a8*/ 	.word	index@(_ZN7cutlass13device_kernelIN5flash11enable_sm90INS1_16FlashAttnFwdSm90INS1_25CollectiveMainloopFwdSm90ILi2EN4cute5tupleIJNS5_1CILi1EEES8_S8_EEENS6_IJNS7_ILi192EEENS7_ILi144EEENS7_ILi96EEEEEELi96ENS_6half_tEfNS_4arch4Sm90ELb0ELb0ELb0ELb0ELb0ELb0ELb0ELb0ELb1ELb0ELb0ELb0EEENS1_21CollectiveEpilogueFwdINS6_IJSA_SC_SB_EEES9_SE_SG_Li384ELb0ELb0ELb0ELb0EEENS1_29StaticPersistentTileSchedulerILb0EEEEEEEEEvNT_6ParamsE)
        /*01ac*/ 	.word	0x00000008


	//----- nvinfo : EIATTR_REGCOUNT
	.align		4
.L_127:
        /*01b0*/ 	.byte	0x04, 0x2f
        /*01b2*/ 	.short	(.L_129 - .L_128)
	.align		4
.L_128:
        /*01b4*/ 	.word	index@(_ZN7cutlass13device_kernelIN5flash11enable_sm90INS1_16FlashAttnFwdSm90INS1_25CollectiveMainloopFwdSm90ILi2EN4cute5tupleIJNS5_1CILi1EEES8_S8_EEENS6_IJNS7_ILi128EEESA_SA_EEELi128ENS_6half_tEfNS_4arch4Sm90ELb1ELb0ELb0ELb1ELb0ELb1ELb0ELb1ELb1ELb0ELb0ELb0EEENS1_21CollectiveEpilogueFwdISB_S9_SC_SE_Li256ELb1ELb0ELb0ELb0EEENS1_36VarlenDynamicPersistentTileSchedulerILi128ELi128ELi256ELi32ELb0ELb0ELb1ELb1ELb1ELb1EEEEEEEEEvNT_6ParamsE)
        /*01b8*/ 	.word	0x000000a8


	//----- nvinfo : EIATTR_FRAME_SIZE
	.align		4
.L_129:
        /*01bc*/ 	.byte	0x04, 0x11
        /*01be*/ 	.short	(.L_131 - .L_130)
	.align		4
.L_130:
        /*01c0*/ 	.word	index@(_ZN7cutlass13device_kernelIN5flash11enable_sm90INS1_16FlashAttnFwdSm90INS1_25CollectiveMainloopFwdSm90ILi2EN4cute5tupleIJNS5_1CILi1EEES8_S8_EEENS6_IJNS7_ILi128EEESA_SA_EEELi128ENS_6half_tEfNS_4arch4Sm90ELb1ELb0ELb0ELb1ELb0ELb1ELb0ELb1ELb1ELb0ELb0ELb0EEENS1_21CollectiveEpilogueFwdISB_S9_SC_SE_Li256ELb1ELb0ELb0ELb0EEENS1_36VarlenDynamicPersistentTileSchedulerILi128ELi128ELi256ELi32ELb0ELb0ELb1ELb1ELb1ELb1EEEEEEEEEvNT_6ParamsE)
        /*01c4*/ 	.word	0x00000040


	//----- nvinfo : EIATTR_REGCOUNT
	.align		4
.L_131:
        /*01c8*/ 	.byte	0x04, 0x2f
        /*01ca*/ 	.short	(.L_133 - .L_132)
	.align		4
.L_132:
        /*01cc*/ 	.word	index@(_ZN7cutlass13device_kernelIN5flash11enable_sm90INS1_16FlashAttnFwdSm90INS1_25CollectiveMainloopFwdSm90ILi2EN4cute5tupleIJNS5_1CILi1EEES8_S8_EEENS6_IJNS7_ILi128EEESA_SA_EEELi128ENS_6half_tEfNS_4arch4Sm90ELb1ELb0ELb0ELb1ELb0ELb0ELb0ELb1ELb1ELb0ELb0ELb0EEENS1_21CollectiveEpilogueFwdISB_S9_SC_SE_Li256ELb1ELb0ELb0ELb0EEENS1_36VarlenDynamicPersistentTileSchedulerILi128ELi128ELi256ELi32ELb0ELb0ELb1ELb1ELb1ELb1EEEEEEEEEvNT_6ParamsE)
        /*01d0*/ 	.word	0x000000a8


	//----- nvinfo : EIATTR_FRAME_SIZE
	.align		4
.L_133:
        /*01d4*/ 	.byte	0x04, 0x11
        /*01d6*/ 	.short	(.L_135 - .L_134)
	.align		4
.L_134:
        /*01d8*/ 	.word	index@(_ZN7cutlass13device_kernelIN5flash11enable_sm90INS1_16FlashAttnFwdSm90INS1_25CollectiveMainloopFwdSm90ILi2EN4cute5tupleIJNS5_1CILi1EEES8_S8_EEENS6_IJNS7_ILi128EEESA_SA_EEELi128ENS_6half_tEfNS_4arch4Sm90ELb1ELb0ELb0ELb1ELb0ELb0ELb0ELb1ELb1ELb0ELb0ELb0EEENS1_21CollectiveEpilogueFwdISB_S9_SC_SE_Li256ELb1ELb0ELb0ELb0EEENS1_36VarlenDynamicPersistentTileSchedulerILi128ELi128ELi256ELi32ELb0ELb0ELb1ELb1ELb1ELb1EEEEEEEEEvNT_6ParamsE)
        /*01dc*/ 	.word	0x00000028


	//----- nvinfo : EIATTR_REGCOUNT
	.align		4
.L_135:
        /*01e0*/ 	.byte	0x04, 0x2f
        /*01e2*/ 	.short	(.L_137 - .L_136)
	.align		4
.L_136:
        /*01e4*/ 	.word	index@(_ZN7cutlass13device_kernelIN5flash11enable_sm90INS1_16FlashAttnFwdSm90INS1_25CollectiveMainloopFwdSm90ILi2EN4cute5tupleIJNS5_1CILi1EEES8_S8_EEENS6_IJNS7_ILi128EEESA_SA_EEELi128ENS_6half_tEfNS_4arch4Sm90ELb1ELb0ELb0ELb0ELb0ELb0ELb0ELb1ELb1ELb0ELb0ELb0EEENS1_21CollectiveEpilogueFwdISB_S9_SC_SE_Li256ELb0ELb0ELb0ELb0EEENS1_30DynamicPersistentTileSchedulerILi256ELi32ELb0ELb0ELb1EEEEEEEEEvNT_6ParamsE)
        /*01e8*/ 	.word	0x000000a8


	//----- nvinfo : EIATTR_FRAME_SIZE
	.align		4
.L_137:
        /*01ec*/ 	.byte	0x04, 0x11
        /*01ee*/ 	.short	(.L_139 - .L_138)
	.align		4
.L_138:
        /*01f0*/ 	.word	index@(_ZN7cutlass13device_kernelIN5flash11enable_sm90INS1_16FlashAttnFwdSm90INS1_25CollectiveMainloopFwdSm90ILi2EN4cute5tupleIJNS5_1CILi1EEES8_S8_EEENS6_IJNS7_ILi128EEESA_SA_EEELi128ENS_6half_tEfNS_4arch4Sm90ELb1ELb0ELb0ELb0ELb0ELb0ELb0ELb1ELb1ELb0ELb0ELb0EEENS1_21CollectiveEpilogueFwdISB_S9_SC_SE_Li256ELb0ELb0ELb0ELb0EEENS1_30DynamicPersistentTileSchedulerILi256ELi32ELb0ELb0ELb1EEEEEEEEEvNT_6ParamsE)
        /*01f4*/ 	.word	0x00000000


	//----- nvinfo : EIATTR_REGCOUNT
	.align		4
.L_139:
        /*01f8*/ 	.byte	0x04, 0x2f
        /*01fa*/ 	.short	(.L_141 - .L_140)
	.align		4
.L_140:
        /*01fc*/ 	.word	index@(_ZN7cutlass13device_kernelIN5flash11enable_sm90INS1_16FlashAttnFwdSm90INS1_25CollectiveMainloopFwdSm90ILi2EN4cute5tupleIJNS5_1CILi1EEES8_S8_EEENS6_IJNS7_ILi128EEESA_SA_EEELi128ENS_6half_tEfNS_4arch4Sm90ELb0ELb1ELb0ELb1ELb0ELb1ELb0ELb1ELb1ELb0ELb0ELb0EEENS1_21CollectiveEpilogueFwdISB_S9_SC_SE_Li256ELb1ELb0ELb0ELb0EEENS1_36VarlenDynamicPersistentTileSchedulerILi128ELi128ELi256ELi32ELb0ELb0ELb1ELb1ELb0ELb1EEEEEEEEEvNT_6ParamsE)
        /*0200*/ 	.word	0x000000a8


	//----- nvinfo : EIATTR_FRAME_SIZE
	.align		4
.L_141:
        /*0204*/ 	.byte	0x04, 0x11
        /*0206*/ 	.short	(.L_143 - .L_142)
	.align		4
.L_142:
        /*0208*/ 	.word	index@(_ZN7cutlass13device_kernelIN5flash11enable_sm90INS1_16FlashAttnFwdSm90INS1_25CollectiveMainloopFwdSm90ILi2EN4cute5tupleIJNS5_1CILi1EEES8_S8_EEENS6_IJNS7_ILi128EEESA_SA_EEELi128ENS_6half_tEfNS_4arch4Sm90ELb0ELb1ELb0ELb1ELb0ELb1ELb0ELb1ELb1ELb0ELb0ELb0EEENS1_21CollectiveEpilogueFwdISB_S9_SC_SE_Li256ELb1ELb0ELb0ELb0EEENS1_36VarlenDynamicPersistentTileSchedulerILi128ELi128ELi256ELi32ELb0ELb0ELb1ELb1ELb0ELb1EEEEEEEEEvNT_6ParamsE)
        /*020c*/ 	.word	0x00000030


	//----- nvinfo : EIATTR_REGCOUNT
	.align		4
.L_143:
        /*0210*/ 	.byte	0x04, 0x2f
        /*0212*/ 	.short	(.L_145 - .L_144)
	.align		4
.L_144:
        /*0214*/ 	.word	index@(_ZN7cutlass13device_kernelIN5flash11enable_sm90INS1_16FlashAttnFwdSm90INS1_25CollectiveMainloopFwdSm90ILi2EN4cute5tupleIJNS5_1CILi1EEES8_S8_EEENS6_IJNS7_ILi128EEESA_SA_EEELi128ENS_6half_tEfNS_4arch4Sm90ELb0ELb1ELb0ELb1ELb0ELb0ELb0ELb1ELb1ELb0ELb0ELb0EEENS1_21CollectiveEpilogueFwdISB_S9_SC_SE_Li256ELb1ELb0ELb0ELb0EEENS1_36VarlenDynamicPersistentTileSchedulerILi128ELi128ELi256ELi32ELb0ELb0ELb1ELb1ELb0ELb1EEEEEEEEEvNT_6ParamsE)
        /*0218*/ 	.word	0x000000a8


	//----- nvinfo : EIATTR_FRAME_SIZE
	.align		4
.L_145:
        /*021c*/ 	.byte	0x04, 0x11
        /*021e*/ 	.short	(.L_147 - .L_146)
	.align		4
.L_146:
        /*0220*/ 	.word	index@(_ZN7cutlass13device_kernelIN5flash11enable_sm90INS1_16FlashAttnFwdSm90INS1_25CollectiveMainloopFwdSm90ILi2EN4cute5tupleIJNS5_1CILi1EEES8_S8_EEENS6_IJNS7_ILi128EEESA_SA_EEELi128ENS_6half_tEfNS_4arch4Sm90ELb0ELb1ELb0ELb1ELb0ELb0ELb0ELb1ELb1ELb0ELb0ELb0EEENS1_21CollectiveEpilogueFwdISB_S9_SC_SE_Li256ELb1ELb0ELb0ELb0EEENS1_36VarlenDynamicPersistentTileSchedulerILi128ELi128ELi256ELi32ELb0ELb0ELb1ELb1ELb0ELb1EEEEEEEEEvNT_6ParamsE)
        /*0224*/ 	.word	0x00000020


	//----- nvinfo : EIATTR_REGCOUNT
	.align		4
.L_147:
        /*0228*/ 	.byte	0x04, 0x2f
        /*022a*/ 	.short	(.L_149 - .L_148)
	.align		4
.L_148:
        /*022c*/ 	.word	index@(_ZN7cutlass13device_kernelIN5flash11enable_sm90INS1_16FlashAttnFwdSm90INS1_25CollectiveMainloopFwdSm90ILi2EN4cute5tupleIJNS5_1CILi1EEES8_S8_EEENS6_IJNS7_ILi128EEESA_SA_EEELi128ENS_6half_tEfNS_4arch4Sm90ELb0ELb1ELb0ELb0ELb0ELb0ELb0ELb1ELb1ELb0ELb0ELb0EEENS1_21CollectiveEpilogueFwdISB_S9_SC_SE_Li256ELb0ELb0ELb0ELb0EEENS1_30DynamicPersistentTileSchedulerILi256ELi32ELb0ELb0ELb1EEEEEEEEEvNT_6ParamsE)
        /*0230*/ 	.word	0x000000a8


	//----- nvinfo : EIATTR_FRAME_SIZE
	.align		4
.L_149:
        /*0234*/ 	.byte	0x04, 0x11
        /*0236*/ 	.short	(.L_151 - .L_150)
	.align		4
.L_150:
        /*0238*/ 	.word	index@(_ZN7cutlass13device_kernelIN5flash11enable_sm90INS1_16FlashAttnFwdSm90INS1_25CollectiveMainloopFwdSm90ILi2EN4cute5tupleIJNS5_1CILi1EEES8_S8_EEENS6_IJNS7_ILi128EEESA_SA_EEELi128ENS_6half_tEfNS_4arch4Sm90ELb0ELb1ELb0ELb0ELb0ELb0ELb0ELb1ELb1ELb0ELb0ELb0EEENS1_21CollectiveEpilogueFwdISB_S9_SC_SE_Li256ELb0ELb0ELb0ELb0EEENS1_30DynamicPersistentTileSchedulerILi256ELi32ELb0ELb0ELb1EEEEEEEEEvNT_6ParamsE)
        /*023c*/ 	.word	0x00000000


	//----- nvinfo : EIATTR_REGCOUNT
	.align		4
.L_151:
        /*0240*/ 	.byte	0x04, 0x2f
        /*0242*/ 	.short	(.L_153 - .L_152)
	.align		4
.L_152:
        /*0244*/ 	.word	index@(_ZN7cutlass13device_kernelIN5flash11enable_sm90INS1_16FlashAttnFwdSm90INS1_25CollectiveMainloopFwdSm90ILi2EN4cute5tupleIJNS5_1CILi1EEES8_S8_EEENS6_IJNS7_ILi128EEENS7_ILi176EEESA_EEELi128ENS_6half_tEfNS_4arch4Sm90ELb0ELb0ELb0ELb1ELb0ELb1ELb0ELb1ELb1ELb0ELb0ELb0EEENS1_21CollectiveEpilogueFwdINS6_IJSA_SA_SB_EEES9_SD_SF_Li256ELb1ELb0ELb0ELb0EEENS1_36VarlenDynamicPersistentTileSchedulerILi128ELi176ELi256ELi32ELb0ELb0ELb1ELb0ELb1ELb1EEEEEEEEEvNT_6ParamsE)
        /*0248*/ 	.word	0x000000a8


	//----- nvinfo : EIATTR_FRAME_SIZE
	.align		4
.L_153:
        /*024c*/ 	.byte	0x04, 0x11
        /*024e*/ 	.short	(.L_155 - .L_154)
	.align		4
.L_154:
        /*0250*/ 	.word	index@(_ZN7cutlass13device_kernelIN5flash11enable_sm90INS1_16FlashAttnFwdSm90INS1_25CollectiveMainloopFwdSm90ILi2EN4cute5tupleIJNS5_1CILi1EEES8_S8_EEENS6_IJNS7_ILi128EEENS7_ILi176EEESA_EEELi128ENS_6half_tEfNS_4arch4Sm90ELb0ELb0ELb0ELb1ELb0ELb1ELb0ELb1ELb1ELb0ELb0ELb0EEENS1_21CollectiveEpilogueFwdINS6_IJSA_SA_SB_EEES9_SD_SF_Li256ELb1ELb0ELb0ELb0EEENS1_36VarlenDynamicPersistentTileSchedulerILi128ELi176ELi256ELi32ELb0ELb0ELb1ELb0ELb1ELb1EEEEEEEEEvNT_6ParamsE)
        /*0254*/ 	.word	0x000000a0


	//----- nvinfo : EIATTR_REGCOUNT
	.align		4
.L_155:
        /*0258*/ 	.byte	0x04, 0x2f
        /*025a*/ 	.short	(.L_157 - .L_156)
	.align		4
.L_156:
        /*025c*/ 	.word	index@(_ZN7cutlass13device_kernelIN5flash11enable_sm90INS1_16FlashAttnFwdSm90INS1_25CollectiveMainloopFwdSm90ILi2EN4cute5tupleIJNS5_1CILi1EEES8_S8_EEENS6_IJNS7_ILi128EEENS7_ILi176EEESA_EEELi128ENS_6half_tEfNS_4arch4Sm90ELb0ELb0ELb0ELb1ELb0ELb0ELb0ELb1ELb1ELb0ELb0ELb0EEENS1_21CollectiveEpilogueFwdINS6_IJSA_SA_SB_EEES9_SD_SF_Li256ELb1ELb0ELb0ELb0EEENS1_36VarlenDynamicPersistentTileSchedulerILi128ELi176ELi256ELi32ELb0ELb0ELb1ELb0ELb1ELb1EEEEEEEEEvNT_6ParamsE)
        /*0260*/ 	.word	0x000000a8


	//----- nvinfo : EIATTR_FRAME_SIZE
	.align		4
.L_157:
        /*0264*/ 	.byte	0x04, 0x11
        /*0266*/ 	.short	(.L_159 - .L_158)
	.align		4
.L_158:
        /*0268*/ 	.word	index@(_ZN7cutlass13device_kernelIN5flash11enable_sm90INS1_16FlashAttnFwdSm90INS1_25CollectiveMainloopFwdSm90ILi2EN4cute5tupleIJNS5_1CILi1EEES8_S8_EEENS6_IJNS7_ILi128EEENS7_ILi176EEESA_EEELi128ENS_6half_tEfNS_4arch4Sm90ELb0ELb0ELb0ELb1ELb0ELb0ELb0ELb1ELb1ELb0ELb0ELb0EEENS1_21CollectiveEpilogueFwdINS6_IJSA_SA_SB_EEES9_SD_SF_Li256ELb1ELb0ELb0ELb0EEENS1_36VarlenDynamicPersistentTileSchedulerILi128ELi176ELi256ELi32ELb0ELb0ELb1ELb0ELb1ELb1EEEEEEEEEvNT_6ParamsE)
        /*026c*/ 	.word	0x00000038


	//----- nvinfo : EIATTR_REGCOUNT
	.align		4
.L_159:
        /*0270*/ 	.byte	0x04, 0x2f
        /*0272*/ 	.short	(.L_161 - .L_160)
	.align		4
.L_160:
        /*0274*/ 	.word	index@(_ZN7cutlass13device_kernelIN5flash11enable_sm90INS1_16FlashAttnFwdSm90INS1_25CollectiveMainloopFwdSm90ILi2EN4cute5tupleIJNS5_1CILi2EEENS7_ILi1EEES9_EEENS6_IJNS7_ILi128EEENS7_ILi176EEESB_EEELi128ENS_6half_tEfNS_4arch4Sm90ELb0ELb0ELb0ELb0ELb0ELb0ELb0ELb1ELb1ELb0ELb0ELb0EEENS1_21CollectiveEpilogueFwdINS6_IJSB_SB_SC_EEESA_SE_SG_Li256ELb0ELb0ELb0ELb0EEENS1_29StaticPersistentTileSchedulerILb0EEEEEEEEEvNT_6ParamsE)
        /*0278*/ 	.word	0x000000a8


	//----- nvinfo : EIATTR_FRAME_SIZE
	.align		4
.L_161:
        /*027c*/ 	.byte	0x04, 0x11
        /*027e*/ 	.short	(.L_163 - .L_162)
	.align		4
.L_162:
        /*0280*/ 	.word	index@(_ZN7cutlass13device_kernelIN5flash11enable_sm90INS1_16FlashAttnFwdSm90INS1_25CollectiveMainloopFwdSm90ILi2EN4cute5tupleIJNS5_1CILi2EEENS7_ILi1EEES9_EEENS6_IJNS7_ILi128EEENS7_ILi176EEESB_EEELi128ENS_6half_tEfNS_4arch4Sm90ELb0ELb0ELb0ELb0ELb0ELb0ELb0ELb1ELb1ELb0ELb0ELb0EEENS1_21CollectiveEpilogueFwdINS6_IJSB_SB_SC_EEESA_SE_SG_Li256ELb0ELb0ELb0ELb0EEENS1_29StaticPersistentTileSchedulerILb0EEEEEEEEEvNT_6ParamsE)
        /*0284*/ 	.word	0x00000030


	//----- nvinfo : EIATTR_REGCOUNT
	.align		4
.L_163:
        /*0288*/ 	.byte	0x04, 0x2f
        /*028a*/ 	.short	(.L_165 - .L_164)
	.align		4
.L_164:
        /*028c*/ 	.word	index@(_ZN7cutlass13device_kernelIN5flash11enable_sm90INS1_16FlashAttnFwdSm90INS1_25CollectiveMainloopFwdSm90ILi2EN4cute5tupleIJNS5_1CILi1EEES8_S8_EEENS6_IJNS7_ILi128EEENS7_ILi176EEESA_EEELi128ENS_6half_tEfNS_4arch4Sm90ELb0ELb0ELb0ELb0ELb0ELb0ELb0ELb1ELb1ELb0ELb0ELb0EEENS1_21CollectiveEpilogueFwdINS6_IJSA_SA_SB_EEES9_SD_SF_Li256ELb0ELb0ELb0ELb0EEENS1_29StaticPersistentTileSchedulerILb0EEEEEEEEEvNT_6ParamsE)
        /*0290*/ 	.word	0x000000a8


	//----- nvinfo : EIATTR_FRAME_SIZE
	.align		4
.L_165:
        /*0294*/ 	.byte	0x04, 0x11
        /*0296*/ 	.short	(.L_167 - .L_166)
	.align		4
.L_166:
        /*0298*/ 	.word	index@(_ZN7cutlass13device_kernelIN5flash11enable_sm90INS1_16FlashAttnFwdSm90INS1_25CollectiveMainloopFwdSm90ILi2EN4cute5tupleIJNS5_1CILi1EEES8_S8_EEENS6_IJNS7_ILi128EEENS7_ILi176EEESA_EEELi128ENS_6half_tEfNS_4arch4Sm90ELb0ELb0ELb0ELb0ELb0ELb0ELb0ELb1ELb1ELb0ELb0ELb0EEENS1_21CollectiveEpilogueFwdINS6_IJSA_SA_SB_EEES9_SD_SF_Li256ELb0ELb0ELb0ELb0EEENS1_29StaticPersistentTileSchedulerILb0EEEEEEEEEvNT_6ParamsE)
        /*029c*/ 	.word	0x00000020


	//----- nvinfo : EIATTR_REGCOUNT
	.align		4
.L_167:
        /*02a0*/ 	.byte	0x04, 0x2f
        /*02a2*/ 	.short	(.L_169 - .L_168)
	.align		4
.L_168:
        /*02a4*/ 	.word	index@(_ZN7cutlass13device_kernelIN5flash11enable_sm90INS1_16FlashAttnFwdSm90INS1_25CollectiveMainloopFwdSm90ILi2EN4cute5tupleIJNS5_1CILi1EEES8_S8_EEENS6_IJNS7_ILi128EEENS7_ILi112EEENS7_ILi192EEEEEELi192ENS_6half_tEfNS_4arch4Sm90ELb1ELb0ELb0ELb1ELb0ELb1ELb0ELb1ELb1ELb0ELb0ELb0EEENS1_21CollectiveEpilogueFwdINS6_IJSA_SC_SB_EEES9_SE_SG_Li256ELb1ELb0ELb0ELb0EEENS1_36VarlenDynamicPersistentTileSchedulerILi128ELi112ELi256ELi32ELb0ELb0ELb1ELb1ELb1ELb1EEEEEEEEEvNT_6ParamsE)
        /*02a8*/ 	.word	0x000000a8


	//----- nvinfo : EIATTR_FRAME_SIZE
	.align		4
.L_169:
        /*02ac*/ 	.byte	0x04, 0x11
        /*02ae*/ 	.short	(.L_171 - .L_170)
	.align		4
.L_170:
        /*02b0*/ 	.word	index@(_ZN7cutlass13device_kernelIN5flash11enable_sm90INS1_16FlashAttnFwdSm90INS1_25CollectiveMainloopFwdSm90ILi2EN4cute5tupleIJNS5_1CILi1EEES8_S8_EEENS6_IJNS7_ILi128EEENS7_ILi112EEENS7_ILi192EEEEEELi192ENS_6half_tEfNS_4arch4Sm90ELb1ELb0ELb0ELb1ELb0ELb1ELb0ELb1ELb1ELb0ELb0ELb0EEENS1_21CollectiveEpilogueFwdINS6_IJSA_SC_SB_EEES9_SE_SG_Li256ELb1ELb0ELb0ELb0EEENS1_36VarlenDynamicPersistentTileSchedulerILi128ELi112ELi256ELi32ELb0ELb0ELb1ELb1ELb1ELb1EEEEEEEEEvNT_6ParamsE)
        /*02b4*/ 	.word	0x00000078


	//----- nvinfo : EIATTR_REGCOUNT
	.align		4
.L_171:
        /*02b8*/ 	.byte	0x04, 0x2f
        /*02ba*/ 	.short	(.L_173 - .L_172)
	.align		4
.L_172:
        /*02bc*/ 	.word	index@(_ZN7cutlass13device_kernelIN5flash11enable_sm90INS1_16FlashAttnFwdSm90INS1_25CollectiveMainloopFwdSm90ILi2EN4cute5tupleIJNS5_1CILi1EEES8_S8_EEENS6_IJNS7_ILi128EEENS7_ILi112EEENS7_ILi192EEEEEELi192ENS_6half_tEfNS_4arch4Sm90ELb1ELb0ELb0ELb1ELb0ELb0ELb0ELb1ELb1ELb0ELb0ELb0EEENS1_21CollectiveEpilogueFwdINS6_IJSA_SC_SB_EEES9_SE_SG_Li256ELb1ELb0ELb0ELb0EEENS1_36VarlenDynamicPersistentTileSchedulerILi128ELi112ELi256ELi32ELb0ELb0ELb1ELb1ELb1ELb1EEEEEEEEEvNT_6ParamsE)
        /*02c0*/ 	.word	0x000000a8


	//----- nvinfo : EIATTR_FRAME_SIZE
	.align		4
.L_173:
        /*02c4*/ 	.byte	0x04, 0x11
        /*02c6*/ 	.short	(.L_175 - .L_174)
	.align		4
.L_174:
        /*02c8*/ 	.word	index@(_ZN7cutlass13device_kernelIN5flash11enable_sm90INS1_16FlashAttnFwdSm90INS1_25CollectiveMainloopFwdSm90ILi2EN4cute5tupleIJNS5_1CILi1EEES8_S8_EEENS6_IJNS7_ILi128EEENS7_ILi112EEENS7_ILi192EEEEEELi192ENS_6half_tEfNS_4arch4Sm90ELb1ELb0ELb0ELb1ELb0ELb0ELb0ELb1ELb1ELb0ELb0ELb0EEENS1_21CollectiveEpilogueFwdINS6_IJSA_SC_SB_EEES9_SE_SG_Li256ELb1ELb0ELb0ELb0EEENS1_36VarlenDynamicPersistentTileSchedulerILi128ELi112ELi256ELi32ELb0ELb0ELb1ELb1ELb1ELb1EEEEEEEEEvNT_6ParamsE)
        /*02cc*/ 	.word	0x00000030


	//----- nvinfo : EIATTR_REGCOUNT
	.align		4
.L_175:
        /*02d0*/ 	.byte	0x04, 0x2f
        /*02d2*/ 	.short	(.L_177 - .L_176)
	.align		4
.L_176:
        /*02d4*/ 	.word	index@(_ZN7cutlass13device_kernelIN5flash11enable_sm90INS1_16FlashAttnFwdSm90INS1_25CollectiveMainloopFwdSm90ILi2EN4cute5tupleIJNS5_1CILi1EEES8_S8_EEENS6_IJNS7_ILi128EEENS7_ILi112EEENS7_ILi192EEEEEELi192ENS_6half_tEfNS_4arch4Sm90ELb1ELb0ELb0ELb0ELb0ELb0ELb0ELb1ELb1ELb0ELb0ELb0EEENS1_21CollectiveEpilogueFwdINS6_IJSA_SC_SB_EEES9_SE_SG_Li256ELb0ELb0ELb0ELb0EEENS1_30DynamicPersistentTileSchedulerILi256ELi32ELb0ELb0ELb1EEEEEEEEEvNT_6ParamsE)
        /*02d8*/ 	.word	0x000000a8


	//----- nvinfo : EIATTR_FRAME_SIZE
	.align		4
.L_177:
        /*02dc*/ 	.byte	0x04, 0x11
        /*02de*/ 	.short	(.L_179 - .L_178)
	.align		4
.L_178:
        /*02e0*/ 	.word	index@(_ZN7cutlass13device_kernelIN5flash11enable_sm90INS1_16FlashAttnFwdSm90INS1_25CollectiveMainloopFwdSm90ILi2EN4cute5tupleIJNS5_1CILi1EEES8_S8_EEENS6_IJNS7_ILi128EEENS7_ILi112EEENS7_ILi192EEEEEELi192ENS_6half_tEfNS_4arch4Sm90ELb1ELb0ELb0ELb0ELb0ELb0ELb0ELb1ELb1ELb0ELb0ELb0EEENS1_21CollectiveEpilogueFwdINS6_IJSA_SC_SB_EEES9_SE_SG_Li256ELb0ELb0ELb0ELb0EEENS1_30DynamicPersistentTileSchedulerILi256ELi32ELb0ELb0ELb1EEEEEEEEEvNT_6ParamsE)
        /*02e4*/ 	.word	0x00000010


	//----- nvinfo : EIATTR_REGCOUNT
	.align		4
.L_179:
        /*02e8*/ 	.byte	0x04, 0x2f
        /*02ea*/ 	.short	(.L_181 - .L_180)
	.align		4
.L_180:
        /*02ec*/ 	.word	index@(_ZN7cutlass13device_kernelIN5flash11enable_sm90INS1_16FlashAttnFwdSm90INS1_25CollectiveMainloopFwdSm90ILi2EN4cute5tupleIJNS5_1CILi1EEES8_S8_EEENS6_IJNS7_ILi128EEENS7_ILi96EEENS7_ILi192EEEEEELi192ENS_6half_tEfNS_4arch4Sm90ELb0ELb1ELb0ELb1ELb0ELb1ELb0ELb1ELb1ELb0ELb0ELb0EEENS1_21CollectiveEpilogueFwdINS6_IJSA_SC_SB_EEES9_SE_SG_Li256ELb1ELb0ELb0ELb0EEENS1_36VarlenDynamicPersistentTileSchedulerILi128ELi96ELi256ELi32ELb0ELb0ELb1ELb1ELb0ELb1EEEEEEEEEvNT_6ParamsE)
        /*02f0*/ 	.word	0x000000a8


	//----- nvinfo : EIATTR_FRAME_SIZE
	.align		4
.L_181:
        /*02f4*/ 	.byte	0x04, 0x11
        /*02f6*/ 	.short	(.L_183 - .L_182)
	.align		4
.L_182:
        /*02f8*/ 	.word	index@(_ZN7cutlass13device_kernelIN5flash11enable_sm90INS1_16FlashAttnFwdSm90INS1_25CollectiveMainloopFwdSm90ILi2EN4cute5tupleIJNS5_1CILi1EEES8_S8_EEENS6_IJNS7_ILi128EEENS7_ILi96EEENS7_ILi192EEEEEELi192ENS_6half_tEfNS_4arch4Sm90ELb0ELb1ELb0ELb1ELb0ELb1ELb0ELb1ELb1ELb0ELb0ELb0EEENS1_21CollectiveEpilogueFwdINS6_IJSA_SC_SB_EEES9_SE_SG_Li256ELb1ELb0ELb0ELb0EEENS1_36VarlenDynamicPersistentTileSchedulerILi128ELi96ELi256ELi32ELb0ELb0ELb1ELb1ELb0ELb1EEEEEEEEEvNT_6ParamsE)
        /*02fc*/ 	.word	0x00000058


	//----- nvinfo : EIATTR_REGCOUNT
	.align		4
.L_183:
        /*0300*/ 	.byte	0x04, 0x2f
        /*0302*/ 	.short	(.L_185 - .L_184)
	.align		4
.L_184:
        /*0304*/ 	.word	index@(_ZN7cutlass13device_kernelIN5flash11enable_sm90INS1_16FlashAttnFwdSm90INS1_25CollectiveMainloopFwdSm90ILi2EN4cute5tupleIJNS5_1CILi1EEES8_S8_EEENS6_IJNS7_ILi128EEENS7_ILi96EEENS7_ILi192EEEEEELi192ENS_6half_tEfNS_4arch4Sm90ELb0ELb1ELb0ELb1ELb0ELb0ELb0ELb1ELb1ELb0ELb0ELb0EEENS1_21CollectiveEpilogueFwdINS6_IJSA_SC_SB_EEES9_SE_SG_Li256ELb1ELb0ELb0ELb0EEENS1_36VarlenDynamicPersistentTileSchedulerILi128ELi96ELi256ELi32ELb0ELb0ELb1ELb1ELb0ELb1EEEEEEEEEvNT_6ParamsE)
        /*0308*/ 	.word	0x000000a8


	//----- nvinfo : EIATTR_FRAME_SIZE
	.align		4
.L_185:
        /*030c*/ 	.byte	0x04, 0x11
        /*030e*/ 	.short	(.L_187 - .L_186)
	.align		4
.L_186:
        /*0310*/ 	.word	index@(_ZN7cutlass13device_kernelIN5flash11enable_sm90INS1_16FlashAttnFwdSm90INS1_25CollectiveMainloopFwdSm90ILi2EN4cute5tupleIJNS5_1CILi1EEES8_S8_EEENS6_IJNS7_ILi128EEENS7_ILi96EEENS7_ILi192EEEEEELi192ENS_6half_tEfNS_4arch4Sm90ELb0ELb1ELb0ELb1ELb0ELb0ELb0ELb1ELb1ELb0ELb0ELb0EEENS1_21CollectiveEpilogueFwdINS6_IJSA_SC_SB_EEES9_SE_SG_Li256ELb1ELb0ELb0ELb0EEENS1_36VarlenDynamicPersistentTileSchedulerILi128ELi96ELi256ELi32ELb0ELb0ELb1ELb1ELb0ELb1EEEEEEEEEvNT_6ParamsE)
        /*0314*/ 	.word	0x00000028


	//----- nvinfo : EIATTR_REGCOUNT
	.align		4
.L_187:
        /*0318*/ 	.byte	0x04, 0x2f
        /*031a*/ 	.short	(.L_189 - .L_188)
	.align		4
.L_188:
        /*031c*/ 	.word	index@(_ZN7cutlass13device_kernelIN5flash11enable_sm90INS1_16FlashAttnFwdSm90INS1_25CollectiveMainloopFwdSm90ILi2EN4cute5tupleIJNS5_1CILi1EEES8_S8_EEENS6_IJNS7_ILi128EEENS7_ILi96EEENS7_ILi192EEEEEELi192ENS_6half_tEfNS_4arch4Sm90ELb0ELb1ELb0ELb0ELb0ELb0ELb0ELb1ELb1ELb0ELb0ELb0EEENS1_21CollectiveEpilogueFwdINS6_IJSA_SC_SB_EEES9_SE_SG_Li256ELb0ELb0ELb0ELb0EEENS1_30DynamicPersistentTileSchedulerILi256ELi32ELb0ELb0ELb1EEEEEEEEEvNT_6ParamsE)
        /*0320*/ 	.word	0x000000a8


	//----- nvinfo : EIATTR_FRAME_SIZE
	.align		4
.L_189:
        /*0324*/ 	.byte	0x04, 0x11
        /*0326*/ 	.short	(.L_191 - .L_190)
	.align		4
.L_190:
        /*0328*/ 	.word	index@(_ZN7cutlass13device_kernelIN5flash11enable_sm90INS1_16FlashAttnFwdSm90INS1_25CollectiveMainloopFwdSm90ILi2EN4cute5tupleIJNS5_1CILi1EEES8_S8_EEENS6_IJNS7_ILi128EEENS7_ILi96EEENS7_ILi192EEEEEELi192ENS_6half_tEfNS_4arch4Sm90ELb0ELb1ELb0ELb0ELb0ELb0ELb0ELb1ELb1ELb0ELb0ELb0EEENS1_21CollectiveEpilogueFwdINS6_IJSA_SC_SB_EEES9_SE_SG_Li256ELb0ELb0ELb0ELb0EEENS1_30DynamicPersistentTileSchedulerILi256ELi32ELb0ELb0ELb1EEEEEEEEEvNT_6ParamsE)
        /*032c*/ 	.word	0x00000008


	//----- nvinfo : EIATTR_REGCOUNT
	.align		4
.L_191:
        /*0330*/ 	.byte	0x04, 0x2f
        /*0332*/ 	.short	(.L_193 - .L_192)
	.align		4
.L_192:
        /*0334*/ 	.word	index@(_ZN7cutlass13device_kernelIN5flash11enable_sm90INS1_16FlashAttnFwdSm90INS1_25CollectiveMainloopFwdSm90ILi2EN4cute5tupleIJNS5_1CILi1EEES8_S8_EEENS6_IJNS7_ILi128EEENS7_ILi112EEENS7_ILi192EEEEEELi192ENS_6half_tEfNS_4arch4Sm90ELb0ELb0ELb0ELb1ELb0ELb1ELb0ELb1ELb1ELb0ELb0ELb0EEENS1_21CollectiveEpilogueFwdINS6_IJSA_SC_SB_EEES9_SE_SG_Li256ELb1ELb0ELb0ELb0EEENS1_36VarlenDynamicPersistentTileSchedulerILi128ELi112ELi256ELi32ELb0ELb0ELb1ELb0ELb1ELb1EEEEEEEEEvNT_6ParamsE)
        /*0338*/ 	.word	0x000000a8


	//----- nvinfo : EIATTR_FRAME_SIZE
	.align		4
.L_193:
        /*033c*/ 	.byte	0x04, 0x11
        /*033e*/ 	.short	(.L_195 - .L_194)
	.align		4
.L_194:
        /*0340*/ 	.word	index@(_ZN7cutlass13device_kernelIN5flash11enable_sm90INS1_16FlashAttnFwdSm90INS1_25CollectiveMainloopFwdSm90ILi2EN4cute5tupleIJNS5_1CILi1EEES8_S8_EEENS6_IJNS7_ILi128EEENS7_ILi112EEENS7_ILi192EEEEEELi192ENS_6half_tEfNS_4arch4Sm90ELb0ELb0ELb0ELb1ELb0ELb1ELb0ELb1ELb1ELb0ELb0ELb0EEENS1_21CollectiveEpilogueFwdINS6_IJSA_SC_SB_EEES9_SE_SG_Li256ELb1ELb0ELb0ELb0EEENS1_36VarlenDynamicPersistentTileSchedulerILi128ELi112ELi256ELi32ELb0ELb0ELb1ELb0ELb1ELb1EEEEEEEEEvNT_6ParamsE)
        /*0344*/ 	.word	0x00000068


	//----- nvinfo : EIATTR_REGCOUNT
	.align		4
.L_195:
        /*0348*/ 	.byte	0x04, 0x2f
        /*034a*/ 	.short	(.L_197 - .L_196)
	.align		4
.L_196:
        /*034c*/ 	.word	index@(_ZN7cutlass13device_kernelIN5flash11enable_sm90INS1_16FlashAttnFwdSm90INS1_25CollectiveMainloopFwdSm90ILi2EN4cute5tupleIJNS5_1CILi1EEES8_S8_EEENS6_IJNS7_ILi128EEENS7_ILi112EEENS7_ILi192EEEEEELi192ENS_6half_tEfNS_4arch4Sm90ELb0ELb0ELb0ELb1ELb0ELb0ELb0ELb1ELb1ELb0ELb0ELb0EEENS1_21CollectiveEpilogueFwdINS6_IJSA_SC_SB_EEES9_SE_SG_Li256ELb1ELb0ELb0ELb0EEENS1_36VarlenDynamicPersistentTileSchedulerILi128ELi112ELi256ELi32ELb0ELb0ELb1ELb0ELb1ELb1EEEEEEEEEvNT_6ParamsE)
        /*0350*/ 	.word	0x000000a8


	//----- nvinfo : EIATTR_FRAME_SIZE
	.align		4
.L_197:
        /*0354*/ 	.byte	0x04, 0x11
        /*0356*/ 	.short	(.L_199 - .L_198)
	.align		4
.L_198:
        /*0358*/ 	.word	index@(_ZN7cutlass13device_kernelIN5flash11enable_sm90INS1_16FlashAttnFwdSm90INS1_25CollectiveMainloopFwdSm90ILi2EN4cute5tupleIJNS5_1CILi1EEES8_S8_EEENS6_IJNS7_ILi128EEENS7_ILi112EEENS7_ILi192EEEEEELi192ENS_6half_tEfNS_4arch4Sm90ELb0ELb0ELb0ELb1ELb0ELb0ELb0ELb1ELb1ELb0ELb0ELb0EEENS1_21CollectiveEpilogueFwdINS6_IJSA_SC_SB_EEES9_SE_SG_Li256ELb1ELb0ELb0ELb0EEENS1_36VarlenDynamicPersistentTileSchedulerILi128ELi112ELi256ELi32ELb0ELb0ELb1ELb0ELb1ELb1EEEEEEEEEvNT_6ParamsE)
        /*035c*/ 	.word	0x00000038


	//----- nvinfo : EIATTR_REGCOUNT
	.align		4
.L_199:
        /*0360*/ 	.byte	0x04, 0x2f
        /*0362*/ 	.short	(.L_201 - .L_200)
	.align		4
.L_200:
        /*0364*/ 	.word	index@(_ZN7cutlass13device_kernelIN5flash11enable_sm90INS1_16FlashAttnFwdSm90INS1_25CollectiveMainloopFwdSm90ILi2EN4cute5tupleIJNS5_1CILi2EEENS7_ILi1EEES9_EEENS6_IJNS7_ILi128EEENS7_ILi112EEENS7_ILi192EEEEEELi192ENS_6half_tEfNS_4arch4Sm90ELb0ELb0ELb0ELb0ELb0ELb0ELb0ELb1ELb1ELb0ELb0ELb0EEENS1_21CollectiveEpilogueFwdINS6_IJSB_SD_SC_EEESA_SF_SH_Li256ELb0ELb0ELb0ELb0EEENS1_29StaticPersistentTileSchedulerILb0EEEEEEEEEvNT_6ParamsE)
        /*0368*/ 	.word	0x000000a8


	//----- nvinfo : EIATTR_FRAME_SIZE
	.align		4
.L_201:
        /*036c*/ 	.byte	0x04, 0x11
        /*036e*/ 	.short	(.L_203 - .L_202)
	.align		4
.L_202:
        /*0370*/ 	.word	index@(_ZN7cutlass13device_kernelIN5flash11enable_sm90INS1_16FlashAttnFwdSm90INS1_25CollectiveMainloopFwdSm90ILi2EN4cute5tupleIJNS5_1CILi2EEENS7_ILi1EEES9_EEENS6_IJNS7_ILi128EEENS7_ILi112EEENS7_ILi192EEEEEELi192ENS_6half_tEfNS_4arch4Sm90ELb0ELb0ELb0ELb0ELb0ELb0ELb0ELb1ELb1ELb0ELb0ELb0EEENS1_21CollectiveEpilogueFwdINS6_IJSB_SD_SC_EEESA_SF_SH_Li256ELb0ELb0ELb0ELb0EEENS1_29StaticPersistentTileSchedulerILb0EEEEEEEEEvNT_6ParamsE)
        /*0374*/ 	.word	0x00000030


	//----- nvinfo : EIATTR_REGCOUNT
	.align		4
.L_203:
        /*0378*/ 	.byte	0x04, 0x2f
        /*037a*/ 	.short	(.L_205 - .L_204)
	.align		4
.L_204:
        /*037c*/ 	.word	index@(_ZN7cutlass13device_kernelIN5flash11enable_sm90INS1_16FlashAttnFwdSm90INS1_25CollectiveMainloopFwdSm90ILi2EN4cute5tupleIJNS5_1CILi1EEES8_S8_EEENS6_IJNS7_ILi128EEENS7_ILi112EEENS7_ILi192EEEEEELi192ENS_6half_tEfNS_4arch4Sm90ELb0ELb0ELb0ELb0ELb0ELb0ELb0ELb1ELb1ELb0ELb0ELb0EEENS1_21CollectiveEpilogueFwdINS6_IJSA_SC_SB_EEES9_SE_SG_Li256ELb0ELb0ELb0ELb0EEENS1_29StaticPersistentTileSchedulerILb0EEEEEEEEEvNT_6ParamsE)
        /*0380*/ 	.word	0x000000a8


	//----- nvinfo : EIATTR_FRAME_SIZE
	.align		4
.L_205:
        /*0384*/ 	.byte	0x04, 0x11
        /*0386*/ 	.short	(.L_207 - .L_206)
	.align		4
.L_206:
        /*0388*/ 	.word	index@(_ZN7cutlass13device_kernelIN5flash11enable_sm90INS1_16FlashAttnFwdSm90INS1_25CollectiveMainloopFwdSm90ILi2EN4cute5tupleIJNS5_1CILi1EEES8_S8_EEENS6_IJNS7_ILi128EEENS7_ILi112EEENS7_ILi192EEEEEELi192ENS_6half_tEfNS_4arch4Sm90ELb0ELb0ELb0ELb0ELb0ELb0ELb0ELb1ELb1ELb0ELb0ELb0EEENS1_21CollectiveEpilogueFwdINS6_IJSA_SC_SB_EEES9_SE_SG_Li256ELb0ELb0ELb0ELb0EEENS1_29StaticPersistentTileSchedulerILb0EEEEEEEEEvNT_6ParamsE)
        /*038c*/ 	.word	0x00000020


	//----- nvinfo : EIATTR_REGCOUNT
	.align		4
.L_207:
        /*0390*/ 	.byte	0x04, 0x2f
        /*0392*/ 	.short	(.L_209 - .L_208)
	.align		4
.L_208:
        /*0394*/ 	.word	index@(_ZN7cutlass13device_kernelIN5flash11enable_sm90INS1_16FlashAttnFwdSm90INS1_25CollectiveMainloopFwdSm90ILi2EN4cute5tupleIJNS5_1CILi1EEES8_S8_EEENS6_IJNS7_ILi128EEENS7_ILi80EEENS7_ILi256EEEEEELi256ENS_6half_tEfNS_4arch4Sm90ELb1ELb0ELb0ELb1ELb0ELb1ELb0ELb1ELb1ELb0ELb0ELb0EEENS1_21CollectiveEpilogueFwdINS6_IJSA_SC_SB_EEES9_SE_SG_Li256ELb1ELb0ELb0ELb0EEENS1_36VarlenDynamicPersistentTileSchedulerILi128ELi80ELi256ELi32ELb0ELb0ELb1ELb1ELb1ELb1EEEEEEEEEvNT_6ParamsE)
        /*0398*/ 	.word	0x000000a8


	//----- nvinfo : EIATTR_FRAME_SIZE
	.align		4
.L_209:
        /*039c*/ 	.byte	0x04, 0x11
        /*039e*/ 	.short	(.L_211 - .L_210)
	.align		4
.L_210:
        /*03a0*/ 	.word	index@(_ZN7cutlass13device_kernelIN5flash11enable_sm90INS1_16FlashAttnFwdSm90INS1_25CollectiveMainloopFwdSm90ILi2EN4cute5tupleIJNS5_1CILi1EEES8_S8_EEENS6_IJNS7_ILi128EEENS7_ILi80EEENS7_ILi256EEEEEELi256ENS_6half_tEfNS_4arch4Sm90ELb1ELb0ELb0ELb1ELb0ELb1ELb0ELb1ELb1ELb0ELb0ELb0EEENS1_21CollectiveEpilogueFwdINS6_IJSA_SC_SB_EEES9_SE_SG_Li256ELb1ELb0ELb0ELb0EEENS1_36VarlenDynamicPersistentTileSchedulerILi128ELi80ELi256ELi32ELb0ELb0ELb1ELb1ELb1ELb1EEEEEEEEEvNT_6ParamsE)
        /*03a4*/ 	.word	0x000000a0


	//----- nvinfo : EIATTR_REGCOUNT
	.align		4
.L_211:
        /*03a8*/ 	.byte	0x04, 0x2f
        /*03aa*/ 	.short	(.L_213 - .L_212)
	.align		4
.L_212:
        /*03ac*/ 	.word	index@(_ZN7cutlass13device_kernelIN5flash11enable_sm90INS1_16FlashAttnFwdSm90INS1_25CollectiveMainloopFwdSm90ILi2EN4cute5tupleIJNS5_1CILi1EEES8_S8_EEENS6_IJNS7_ILi128EEENS7_ILi80EEENS7_ILi256EEEEEELi256ENS_6half_tEfNS_4arch4Sm90ELb1ELb0ELb0ELb1ELb0ELb0ELb0ELb1ELb1ELb0ELb0ELb0EEENS1_21CollectiveEpilogueFwdINS6_IJSA_SC_SB_EEES9_SE_SG_Li256ELb1ELb0ELb0ELb0EEENS1_36VarlenDynamicPersistentTileSchedulerILi128ELi80ELi256ELi32ELb0ELb0ELb1ELb1ELb1ELb1EEEEEEEEEvNT_6ParamsE)
        /*03b0*/ 	.word	0x000000a8


	//----- nvinfo : EIATTR_FRAME_SIZE
	.align		4
.L_213:
        /*03b4*/ 	.byte	0x04, 0x11
        /*03b6*/ 	.short	(.L_215 - .L_214)
	.align		4
.L_214:
        /*03b8*/ 	.word	index@(_ZN7cutlass13device_kernelIN5flash11enable_sm90INS1_16FlashAttnFwdSm90INS1_25CollectiveMainloopFwdSm90ILi2EN4cute5tupleIJNS5_1CILi1EEES8_S8_EEENS6_IJNS7_ILi128EEENS7_ILi80EEENS7_ILi256EEEEEELi256ENS_6half_tEfNS_4arch4Sm90ELb1ELb0ELb0ELb1ELb0ELb0ELb0ELb1ELb1ELb0ELb0ELb0EEENS1_21CollectiveEpilogueFwdINS6_IJSA_SC_SB_EEES9_SE_SG_Li256ELb1ELb0ELb0ELb0EEENS1_36VarlenDynamicPersistentTileSchedulerILi128ELi80ELi256ELi32ELb0ELb0ELb1ELb1ELb1ELb1EEEEEEEEEvNT_6ParamsE)
        /*03bc*/ 	.word	0x00000030


	//----- nvinfo : EIATTR_REGCOUNT
	.align		4
.L_215:
        /*03c0*/ 	.byte	0x04, 0x2f
        /*03c2*/ 	.short	(.L_217 - .L_216)
	.align		4
.L_216:
        /*03c4*/ 	.word	index@(_ZN7cutlass13device_kernelIN5flash11enable_sm90INS1_16FlashAttnFwdSm90INS1_25CollectiveMainloopFwdSm90ILi2EN4cute5tupleIJNS5_1CILi1EEES8_S8_EEENS6_IJNS7_ILi128EEENS7_ILi80EEENS7_ILi256EEEEEELi256ENS_6half_tEfNS_4arch4Sm90ELb1ELb0ELb0ELb0ELb0ELb0ELb0ELb1ELb1ELb0ELb0ELb0EEENS1_21CollectiveEpilogueFwdINS6_IJSA_SC_SB_EEES9_SE_SG_Li256ELb0ELb0ELb0ELb0EEENS1_30DynamicPersistentTileSchedulerILi256ELi32ELb0ELb0ELb1EEEEEEEEEvNT_6ParamsE)
        /*03c8*/ 	.word	0x000000a8


	//----- nvinfo : EIATTR_FRAME_SIZE
	.align		4
.L_217:
        /*03cc*/ 	.byte	0x04, 0x11
        /*03ce*/ 	.short	(.L_219 - .L_218)
	.align		4
.L_218:
        /*03d0*/ 	.word	index@(_ZN7cutlass13device_kernelIN5flash11enable_sm90INS1_16FlashAttnFwdSm90INS1_25CollectiveMainloopFwdSm90ILi2EN4cute5tupleIJNS5_1CILi1EEES8_S8_EEENS6_IJNS7_ILi128EEENS7_ILi80EEENS7_ILi256EEEEEELi256ENS_6half_tEfNS_4arch4Sm90ELb1ELb0ELb0ELb0ELb0ELb0ELb0ELb1ELb1ELb0ELb0ELb0EEENS1_21CollectiveEpilogueFwdINS6_IJSA_SC_SB_EEES9_SE_SG_Li256ELb0ELb0ELb0ELb0EEENS1_30DynamicPersistentTileSchedulerILi256ELi32ELb0ELb0ELb1EEEEEEEEEvNT_6ParamsE)
        /*03d4*/ 	.word	0x00000008


	//----- nvinfo : EIATTR_REGCOUNT
	.align		4
.L_219:
        /*03d8*/ 	.byte	0x04, 0x2f
        /*03da*/ 	.short	(.L_221 - .L_220)
	.align		4
.L_220:
        /*03dc*/ 	.word	index@(_ZN7cutlass13device_kernelIN5flash11enable_sm90INS1_16FlashAttnFwdSm90INS1_25CollectiveMainloopFwdSm90ILi2EN4cute5tupleIJNS5_1CILi1EEES8_S8_EEENS6_IJNS7_ILi128EEENS7_ILi64EEENS7_ILi256EEEEEELi256ENS_6half_tEfNS_4arch4Sm90ELb0ELb1ELb0ELb1ELb0ELb1ELb0ELb1ELb1ELb0ELb0ELb0EEENS1_21CollectiveEpilogueFwdINS6_IJSA_SC_SB_EEES9_SE_SG_Li256ELb1ELb0ELb0ELb0EEENS1_36VarlenDynamicPersistentTileSchedulerILi128ELi64ELi256ELi32ELb0ELb0ELb1ELb1ELb0ELb1EEEEEEEEEvNT_6ParamsE)
        /*03e0*/ 	.word	0x000000a8


	//----- nvinfo : EIATTR_FRAME_SIZE
	.align		4
.L_221:
        /*03e4*/ 	.byte	0x04, 0x11
        /*03e6*/ 	.short	(.L_223 - .L_222)
	.align		4
.L_222:
        /*03e8*/ 	.word	index@(_ZN7cutlass13device_kernelIN5flash11enable_sm90INS1_16FlashAttnFwdSm90INS1_25CollectiveMainloopFwdSm90ILi2EN4cute5tupleIJNS5_1CILi1EEES8_S8_EEENS6_IJNS7_ILi128EEENS7_ILi64EEENS7_ILi256EEEEEELi256ENS_6half_tEfNS_4arch4Sm90ELb0ELb1ELb0ELb1ELb0ELb1ELb0ELb1ELb1ELb0ELb0ELb0EEENS1_21CollectiveEpilogueFwdINS6_IJSA_SC_SB_EEES9_SE_SG_Li256ELb1ELb0ELb0ELb0EEENS1_36VarlenDynamicPersistentTileSchedulerILi128ELi64ELi256ELi32ELb0ELb0ELb1ELb1ELb0ELb1EEEEEEEEEvNT_6ParamsE)
        /*03ec*/ 	.word	0x000000b0


	//----- nvinfo : EIATTR_REGCOUNT
	.align		4
.L_223:
        /*03f0*/ 	.byte	0x04, 0x2f
        /*03f2*/ 	.short	(.L_225 - .L_224)
	.align		4
.L_224:
        /*03f4*/ 	.word	index@(_ZN7cutlass13device_kernelIN5flash11enable_sm90INS1_16FlashAttnFwdSm90INS1_25CollectiveMainloopFwdSm90ILi2EN4cute5tupleIJNS5_1CILi1EEES8_S8_EEENS6_IJNS7_ILi128EEENS7_ILi64EEENS7_ILi256EEEEEELi256ENS_6half_tEfNS_4arch4Sm90ELb0ELb1ELb0ELb1ELb0ELb0ELb0ELb1ELb1ELb0ELb0ELb0EEENS1_21CollectiveEpilogueFwdINS6_IJSA_SC_SB_EEES9_SE_SG_Li256ELb1ELb0ELb0ELb0EEENS1_36VarlenDynamicPersistentTileSchedulerILi128ELi64ELi256ELi32ELb0ELb0ELb1ELb1ELb0ELb1EEEEEEEEEvNT_6ParamsE)
        /*03f8*/ 	.word	0x000000a8


	//----- nvinfo : EIATTR_FRAME_SIZE
	.align		4
.L_225:
        /*03fc*/ 	.byte	0x04, 0x11
        /*03fe*/ 	.short	(.L_227 - .L_226)
	.align		4
.L_226:
        /*0400*/ 	.word	index@(_ZN7cutlass13device_kernelIN5flash11enable_sm90INS1_16FlashAttnFwdSm90INS1_25CollectiveMainloopFwdSm90ILi2EN4cute5tupleIJNS5_1CILi1EEES8_S8_EEENS6_IJNS7_ILi128EEENS7_ILi64EEENS7_ILi256EEEEEELi256ENS_6half_tEfNS_4arch4Sm90ELb0ELb1ELb0ELb1ELb0ELb0ELb0ELb1ELb1ELb0ELb0ELb0EEENS1_21CollectiveEpilogueFwdINS6_IJSA_SC_SB_EEES9_SE_SG_Li256ELb1ELb0ELb0ELb0EEENS1_36VarlenDynamicPersistentTileSchedulerILi128ELi64ELi256ELi32ELb0ELb0ELb1ELb1ELb0ELb1EEEEEEEEEvNT_6ParamsE)
        /*0404*/ 	.word	0x00000028


	//----- nvinfo : EIATTR_REGCOUNT
	.align		4
.L_227:
        /*0408*/ 	.byte	0x04, 0x2f
        /*040a*/ 	.short	(.L_229 - .L_228)
	.align		4
.L_228:
        /*040c*/ 	.word	index@(_ZN7cutlass13device_kernelIN5flash11enable_sm90INS1_16FlashAttnFwdSm90INS1_25CollectiveMainloopFwdSm90ILi2EN4cute5tupleIJNS5_1CILi1EEES8_S8_EEENS6_IJNS7_ILi128EEENS7_ILi64EEENS7_ILi256EEEEEELi256ENS_6half_tEfNS_4arch4Sm90ELb0ELb1ELb0ELb0ELb0ELb0ELb0ELb1ELb1ELb0ELb0ELb0EEENS1_21CollectiveEpilogueFwdINS6_IJSA_SC_SB_EEES9_SE_SG_Li256ELb0ELb0ELb0ELb0EEENS1_30DynamicPersistentTileSchedulerILi256ELi32ELb0ELb0ELb1EEEEEEEEEvNT_6ParamsE)
        /*0410*/ 	.word	0x000000a8


	//----- nvinfo : EIATTR_FRAME_SIZE
	.align		4
.L_229:
        /*0414*/ 	.byte	0x04, 0x11
        /*0416*/ 	.short	(.L_231 - .L_230)
	.align		4
.L_230:
        /*0418*/ 	.word	index@(_ZN7cutlass13device_kernelIN5flash11enable_sm90INS1_16FlashAttnFwdSm90INS1_25CollectiveMainloopFwdSm90ILi2EN4cute5tupleIJNS5_1CILi1EEES8_S8_EEENS6_IJNS7_ILi128EEENS7_ILi64EEENS7_ILi256EEEEEELi256ENS_6half_tEfNS_4arch4Sm90ELb0ELb1ELb0ELb0ELb0ELb0ELb0ELb1ELb1ELb0ELb0ELb0EEENS1_21CollectiveEpilogueFwdINS6_IJSA_SC_SB_EEES9_SE_SG_Li256ELb0ELb0ELb0ELb0EEENS1_30DynamicPersistentTileSchedulerILi256ELi32ELb0ELb0ELb1EEEEEEEEEvNT_6ParamsE)
        /*041c*/ 	.word	0x00000008


	//----- nvinfo : EIATTR_REGCOUNT
	.align		4
.L_231:
        /*0420*/ 	.byte	0x04, 0x2f
        /*0422*/ 	.short	(.L_233 - .L_232)
	.align		4
.L_232:
        /*0424*/ 	.word	index@(_ZN7cutlass13device_kernelIN5flash11enable_sm90INS1_16FlashAttnFwdSm90INS1_25CollectiveMainloopFwdSm90ILi2EN4cute5tupleIJNS5_1CILi1EEES8_S8_EEENS6_IJNS7_ILi128EEENS7_ILi80EEENS7_ILi256EEEEEELi256ENS_6half_tEfNS_4arch4Sm90ELb0ELb0ELb0ELb1ELb0ELb1ELb0ELb1ELb1ELb0ELb0ELb0EEENS1_21CollectiveEpilogueFwdINS6_IJSA_SC_SB_EEES9_SE_SG_Li256ELb1ELb0ELb0ELb0EEENS1_36VarlenDynamicPersistentTileSchedulerILi128ELi80ELi256ELi32ELb0ELb0ELb1ELb0ELb1ELb1EEEEEEEEEvNT_6ParamsE)
        /*0428*/ 	.word	0x000000a8


	//----- nvinfo : EIATTR_FRAME_SIZE
	.align		4
.L_233:
        /*042c*/ 	.byte	0x04, 0x11
        /*042e*/ 	.short	(.L_235 - .L_234)
	.align		4
.L_234:
        /*0430*/ 	.word	index@(_ZN7cutlass13device_kernelIN5flash11enable_sm90INS1_16FlashAttnFwdSm90INS1_25CollectiveMainloopFwdSm90ILi2EN4cute5tupleIJNS5_1CILi1EEES8_S8_EEENS6_IJNS7_ILi128EEENS7_ILi80EEENS7_ILi256EEEEEELi256ENS_6half_tEfNS_4arch4Sm90ELb0ELb0ELb0ELb1ELb0ELb1ELb0ELb1ELb1ELb0ELb0ELb0EEENS1_21CollectiveEpilogueFwdINS6_IJSA_SC_SB_EEES9_SE_SG_Li256ELb1ELb0ELb0ELb0EEENS1_36VarlenDynamicPersistentTileSchedulerILi128ELi80ELi256ELi32ELb0ELb0ELb1ELb0ELb1ELb1EEEEEEEEEvNT_6ParamsE)
        /*0434*/ 	.word	0x000000a0


	//----- nvinfo : EIATTR_REGCOUNT
	.align		4
.L_235:
        /*0438*/ 	.byte	0x04, 0x2f
        /*043a*/ 	.short	(.L_237 - .L_236)
	.align		4
.L_236:
        /*043c*/ 	.word	index@(_ZN7cutlass13device_kernelIN5flash11enable_sm90INS1_16FlashAttnFwdSm90INS1_25CollectiveMainloopFwdSm90ILi2EN4cute5tupleIJNS5_1CILi1EEES8_S8_EEENS6_IJNS7_ILi128EEENS7_ILi80EEENS7_ILi256EEEEEELi256ENS_6half_tEfNS_4arch4Sm90ELb0ELb0ELb0ELb1ELb0ELb0ELb0ELb1ELb1ELb0ELb0ELb0EEENS1_21CollectiveEpilogueFwdINS6_IJSA_SC_SB_EEES9_SE_SG_Li256ELb1ELb0ELb0ELb0EEENS1_36VarlenDynamicPersistentTileSchedulerILi128ELi80ELi256ELi32ELb0ELb0ELb1ELb0ELb1ELb1EEEEEEEEEvNT_6ParamsE)
        /*0440*/ 	.word	0x000000a8


	//----- nvinfo : EIATTR_FRAME_SIZE
	.align		4
.L_237:
        /*0444*/ 	.byte	0x04, 0x11
        /*0446*/ 	.short	(.L_239 - .L_238)
	.align		4
.L_238:
        /*0448*/ 	.word	index@(_ZN7cutlass13device_kernelIN5flash11enable_sm90INS1_16FlashAttnFwdSm90INS1_25CollectiveMainloopFwdSm90ILi2EN4cute5tupleIJNS5_1CILi1EEES8_S8_EEENS6_IJNS7_ILi128EEENS7_ILi80EEENS7_ILi256EEEEEELi256ENS_6half_tEfNS_4arch4Sm90ELb0ELb0ELb0ELb1ELb0ELb0ELb0ELb1ELb1ELb0ELb0ELb0EEENS1_21CollectiveEpilogueFwdINS6_IJSA_SC_SB_EEES9_SE_SG_Li256ELb1ELb0ELb0ELb0EEENS1_36VarlenDynamicPersistentTileSchedulerILi128ELi80ELi256ELi32ELb0ELb0ELb1ELb0ELb1ELb1EEEEEEEEEvNT_6ParamsE)
        /*044c*/ 	.word	0x00000038


	//----- nvinfo : EIATTR_REGCOUNT
	.align		4
.L_239:
        /*0450*/ 	.byte	0x04, 0x2f
        /*0452*/ 	.short	(.L_241 - .L_240)
	.align		4
.L_240:
        /*0454*/ 	.word	index@(_ZN7cutlass13device_kernelIN5flash11enable_sm90INS1_16FlashAttnFwdSm90INS1_25CollectiveMainloopFwdSm90ILi2EN4cute5tupleIJNS5_1CILi2EEENS7_ILi1EEES9_EEENS6_IJNS7_ILi128EEENS7_ILi80EEENS7_ILi256EEEEEELi256ENS_6half_tEfNS_4arch4Sm90ELb0ELb0ELb0ELb0ELb0ELb0ELb0ELb1ELb1ELb0ELb0ELb0EEENS1_21CollectiveEpilogueFwdINS6_IJSB_SD_SC_EEESA_SF_SH_Li256ELb0ELb0ELb0ELb0EEENS1_29StaticPersistentTileSchedulerILb0EEEEEEEEEvNT_6ParamsE)
        /*0458*/ 	.word	0x000000a8


	//----- nvinfo : EIATTR_FRAME_SIZE
	.align		4
.L_241:
        /*045c*/ 	.byte	0x04, 0x11
        /*045e*/ 	.short	(.L_243 - .L_242)
	.align		4
.L_242:
        /*0460*/ 	.word	index@(_ZN7cutlass13device_kernelIN5flash11enable_sm90INS1_16FlashAttnFwdSm90INS1_25CollectiveMainloopFwdSm90ILi2EN4cute5tupleIJNS5_1CILi2EEENS7_ILi1EEES9_EEENS6_IJNS7_ILi128EEENS7_ILi80EEENS7_ILi256EEEEEELi256ENS_6half_tEfNS_4arch4Sm90ELb0ELb0ELb0ELb0ELb0ELb0ELb0ELb1ELb1ELb0ELb0ELb0EEENS1_21CollectiveEpilogueFwdINS6_IJSB_SD_SC_EEESA_SF_SH_Li256ELb0ELb0ELb0ELb0EEENS1_29StaticPersistentTileSchedulerILb0EEEEEEEEEvNT_6ParamsE)
        /*0464*/ 	.word	0x00000028


	//----- nvinfo : EIATTR_REGCOUNT
	.align		4
.L_243:
        /*0468*/ 	.byte	0x04, 0x2f
        /*046a*/ 	.short	(.L_245 - .L_244)
	.align		4
.L_244:
        /*046c*/ 	.word	index@(_ZN7cutlass13device_kernelIN5flash11enable_sm90INS1_16FlashAttnFwdSm90INS1_25CollectiveMainloopFwdSm90ILi2EN4cute5tupleIJNS5_1CILi1EEES8_S8_EEENS6_IJNS7_ILi128EEENS7_ILi80EEENS7_ILi256EEEEEELi256ENS_6half_tEfNS_4arch4Sm90ELb0ELb0ELb0ELb0ELb0ELb0ELb0ELb1ELb1ELb0ELb0ELb0EEENS1_21CollectiveEpilogueFwdINS6_IJSA_SC_SB_EEES9_SE_SG_Li256ELb0ELb0ELb0ELb0EEENS1_29StaticPersistentTileSchedulerILb0EEEEEEEEEvNT_6ParamsE)
        /*0470*/ 	.word	0x000000a8


	//----- nvinfo : EIATTR_FRAME_SIZE
	.align		4
.L_245:
        /*0474*/ 	.byte	0x04, 0x11
        /*0476*/ 	.short	(.L_247 - .L_246)
	.align		4
.L_246:
        /*0478*/ 	.word	index@(_ZN7cutlass13device_kernelIN5flash11enable_sm90INS1_16FlashAttnFwdSm90INS1_25CollectiveMainloopFwdSm90ILi2EN4cute5tupleIJNS5_1CILi1EEES8_S8_EEENS6_IJNS7_ILi128EEENS7_ILi80EEENS7_ILi256EEEEEELi256ENS_6half_tEfNS_4arch4Sm90ELb0ELb0ELb0ELb0ELb0ELb0ELb0ELb1ELb1ELb0ELb0ELb0EEENS1_21CollectiveEpilogueFwdINS6_IJSA_SC_SB_EEES9_SE_SG_Li256ELb0ELb0ELb0ELb0EEENS1_29StaticPersistentTileSchedulerILb0EEEEEEEEEvNT_6ParamsE)
        /*047c*/ 	.word	0x00000020


	//----- nvinfo : EIATTR_MIN_STACK_SIZE
	.align		4
.L_247:
        /*0480*/ 	.byte	0x04, 0x12
        /*0482*/ 	.short	(.L_249 - .L_248)
	.align		4
.L_248:
        /*0484*/ 	.word	index@(_ZN7cutlass13device_kernelIN5flash11enable_sm90INS1_16FlashAttnFwdSm90INS1_25CollectiveMainloopFwdSm90ILi2EN4cute5tupleIJNS5_1CILi1EEES8_S8_EEENS6_IJNS7_ILi128EEENS7_ILi80EEENS7_ILi256EEEEEELi256ENS_6half_tEfNS_4arch4Sm90ELb0ELb0ELb0ELb0ELb0ELb0ELb0ELb1ELb1ELb0ELb0ELb0EEENS1_21CollectiveEpilogueFwdINS6_IJSA_SC_SB_EEES9_SE_SG_Li256ELb0ELb0ELb0ELb0EEENS1_29StaticPersistentTileSchedulerILb0EEEEEEEEEvNT_6ParamsE)
        /*0488*/ 	.word	0x00000020


	//----- nvinfo : EIATTR_MIN_STACK_SIZE
	.align		4
.L_249:
        /*048c*/ 	.byte	0x04, 0x12
        /*048e*/ 	.short	(.L_251 - .L_250)
	.align		4
.L_250:
        /*0490*/ 	.word	index@(_ZN7cutlass13device_kernelIN5flash11enable_sm90INS1_16FlashAttnFwdSm90INS1_25CollectiveMainloopFwdSm90ILi2EN4cute5tupleIJNS5_1CILi2EEENS7_ILi1EEES9_EEENS6_IJNS7_ILi128EEENS7_ILi80EEENS7_ILi256EEEEEELi256ENS_6half_tEfNS_4arch4Sm90ELb0ELb0ELb0ELb0ELb0ELb0ELb0ELb1ELb1ELb0ELb0ELb0EEENS1_21CollectiveEpilogueFwdINS6_IJSB_SD_SC_EEESA_SF_SH_Li256ELb0ELb0ELb0ELb0EEENS1_29StaticPersistentTileSchedulerILb0EEEEEEEEEvNT_6ParamsE)
        /*0494*/ 	.word	0x00000028


	//----- nvinfo : EIATTR_MIN_STACK_SIZE
	.align		4
.L_251:
        /*0498*/ 	.byte	0x04, 0x12
        /*049a*/ 	.short	(.L_253 - .L_252)
	.align		4
.L_252:
        /*049c*/ 	.word	index@(_ZN7cutlass13device_kernelIN5flash11enable_sm90INS1_16FlashAttnFwdSm90INS1_25CollectiveMainloopFwdSm90ILi2EN4cute5tupleIJNS5_1CILi1EEES8_S8_EEENS6_IJNS7_ILi128EEENS7_ILi80EEENS7_ILi256EEEEEELi256ENS_6half_tEfNS_4arch4Sm90ELb0ELb0ELb0ELb1ELb0ELb0ELb0ELb1ELb1ELb0ELb0ELb0EEENS1_21CollectiveEpilogueFwdINS6_IJSA_SC_SB_EEES9_SE_SG_Li256ELb1ELb0ELb0ELb0EEENS1_36VarlenDynamicPersistentTileSchedulerILi128ELi80ELi256ELi32ELb0ELb0ELb1ELb0ELb1ELb1EEEEEEEEEvNT_6ParamsE)
        /*04a0*/ 	.word	0x00000038


	//----- nvinfo : EIATTR_MIN_STACK_SIZE
	.align		4
.L_253:
        /*04a4*/ 	.byte	0x04, 0x12
        /*04a6*/ 	.short	(.L_255 - .L_254)
	.align		4
.L_254:
        /*04a8*/ 	.word	index@(_ZN7cutlass13device_kernelIN5flash11enable_sm90INS1_16FlashAttnFwdSm90INS1_25CollectiveMainloopFwdSm90ILi2EN4cute5tupleIJNS5_1CILi1EEES8_S8_EEENS6_IJNS7_ILi128EEENS7_ILi80EEENS7_ILi256EEEEEELi256ENS_6half_tEfNS_4arch4Sm90ELb0ELb0ELb0ELb1ELb0ELb1ELb0ELb1ELb1ELb0ELb0ELb0EEENS1_21CollectiveEpilogueFwdINS6_IJSA_SC_SB_EEES9_SE_SG_Li256ELb1ELb0ELb0ELb0EEENS1_36VarlenDynamicPersistentTileSchedulerILi128ELi80ELi256ELi32ELb0ELb0ELb1ELb0ELb1ELb1EEEEEEEEEvNT_6ParamsE)
        /*04ac*/ 	.word	0x000000a0


	//----- nvinfo : EIATTR_MIN_STACK_SIZE
	.align		4
.L_255:
        /*04b0*/ 	.byte	0x04, 0x12
        /*04b2*/ 	.short	(.L_257 - .L_256)
	.align		4
.L_256:
        /*04b4*/ 	.word	index@(_ZN7cutlass13device_kernelIN5flash11enable_sm90INS1_16FlashAttnFwdSm90INS1_25CollectiveMainloopFwdSm90ILi2EN4cute5tupleIJNS5_1CILi1EEES8_S8_EEENS6_IJNS7_ILi128EEENS7_ILi64EEENS7_ILi256EEEEEELi256ENS_6half_tEfNS_4arch4Sm90ELb0ELb1ELb0ELb0ELb0ELb0ELb0ELb1ELb1ELb0ELb0ELb0EEENS1_21CollectiveEpilogueFwdINS6_IJSA_SC_SB_EEES9_SE_SG_Li256ELb0ELb0ELb0ELb0EEENS1_30DynamicPersistentTileSchedulerILi256ELi32ELb0ELb0ELb1EEEEEEEEEvNT_6ParamsE)
        /*04b8*/ 	.word	0x00000008


	//----- nvinfo : EIATTR_MIN_STACK_SIZE
	.align		4
.L_257:
        /*04bc*/ 	.byte	0x04, 0x12
        /*04be*/ 	.short	(.L_259 - .L_258)
	.align		4
.L_258:
        /*04c0*/ 	.word	index@(_ZN7cutlass13device_kernelIN5flash11enable_sm90INS1_16FlashAttnFwdSm90INS1_25CollectiveMainloopFwdSm90ILi2EN4cute5tupleIJNS5_1CILi1EEES8_S8_EEENS6_IJNS7_ILi128EEENS7_ILi64EEENS7_ILi256EEEEEELi256ENS_6half_tEfNS_4arch4Sm90ELb0ELb1ELb0ELb1ELb0ELb0ELb0ELb1ELb1ELb0ELb0ELb0EEENS1_21CollectiveEpilogueFwdINS6_IJSA_SC_SB_EEES9_SE_SG_Li256ELb1ELb0ELb0ELb0EEENS1_36VarlenDynamicPersistentTileSchedulerILi128ELi64ELi256ELi32ELb0ELb0ELb1ELb1ELb0ELb1EEEEEEEEEvNT_6ParamsE)
        /*04c4*/ 	.word	0x00000028


	//----- nvinfo : EIATTR_MIN_STACK_SIZE
	.align		4
.L_259:
        /*04c8*/ 	.byte	0x04, 0x12
        /*04ca*/ 	.short	(.L_261 - .L_260)
	.align		4
.L_260:
        /*04cc*/ 	.word	index@(_ZN7cutlass13device_kernelIN5flash11enable_sm90INS1_16FlashAttnFwdSm90INS1_25CollectiveMainloopFwdSm90ILi2EN4cute5tupleIJNS5_1CILi1EEES8_S8_EEENS6_IJNS7_ILi128EEENS7_ILi64EEENS7_ILi256EEEEEELi256ENS_6half_tEfNS_4arch4Sm90ELb0ELb1ELb0ELb1ELb0ELb1ELb0ELb1ELb1ELb0ELb0ELb0EEENS1_21CollectiveEpilogueFwdINS6_IJSA_SC_SB_EEES9_SE_SG_Li256ELb1ELb0ELb0ELb0EEENS1_36VarlenDynamicPersistentTileSchedulerILi128ELi64ELi256ELi32ELb0ELb0ELb1ELb1ELb0ELb1EEEEEEEEEvNT_6ParamsE)
        /*04d0*/ 	.word	0x000000b0


	//----- nvinfo : EIATTR_MIN_STACK_SIZE
	.align		4
.L_261:
        /*04d4*/ 	.byte	0x04, 0x12
        /*04d6*/ 	.short	(.L_263 - .L_262)
	.align		4
.L_262:
        /*04d8*/ 	.word	index@(_ZN7cutlass13device_kernelIN5flash11enable_sm90INS1_16FlashAttnFwdSm90INS1_25CollectiveMainloopFwdSm90ILi2EN4cute5tupleIJNS5_1CILi1EEES8_S8_EEENS6_IJNS7_ILi128EEENS7_ILi80EEENS7_ILi256EEEEEELi256ENS_6half_tEfNS_4arch4Sm90ELb1ELb0ELb0ELb0ELb0ELb0ELb0ELb1ELb1ELb0ELb0ELb0EEENS1_21CollectiveEpilogueFwdINS6_IJSA_SC_SB_EEES9_SE_SG_Li256ELb0ELb0ELb0ELb0EEENS1_30DynamicPersistentTileSchedulerILi256ELi32ELb0ELb0ELb1EEEEEEEEEvNT_6ParamsE)
        /*04dc*/ 	.word	0x00000008


	//----- nvinfo : EIATTR_MIN_STACK_SIZE
	.align		4
.L_263:
        /*04e0*/ 	.byte	0x04, 0x12
        /*04e2*/ 	.short	(.L_265 - .L_264)
	.align		4
.L_264:
        /*04e4*/ 	.word	index@(_ZN7cutlass13device_kernelIN5flash11enable_sm90INS1_16FlashAttnFwdSm90INS1_25CollectiveMainloopFwdSm90ILi2EN4cute5tupleIJNS5_1CILi1EEES8_S8_EEENS6_IJNS7_ILi128EEENS7_ILi80EEENS7_ILi256EEEEEELi256ENS_6half_tEfNS_4arch4Sm90ELb1ELb0ELb0ELb1ELb0ELb0ELb0ELb1ELb1ELb0ELb0ELb0EEENS1_21CollectiveEpilogueFwdINS6_IJSA_SC_SB_EEES9_SE_SG_Li256ELb1ELb0ELb0ELb0EEENS1_36VarlenDynamicPersistentTileSchedulerILi128ELi80ELi256ELi32ELb0ELb0ELb1ELb1ELb1ELb1EEEEEEEEEvNT_6ParamsE)
        /*04e8*/ 	.word	0x00000030


	//----- nvinfo : EIATTR_MIN_STACK_SIZE
	.align		4
.L_265:
        /*04ec*/ 	.byte	0x04, 0x12
        /*04ee*/ 	.short	(.L_267 - .L_266)
	.align		4
.L_266:
        /*04f0*/ 	.word	index@(_ZN7cutlass13device_kernelIN5flash11enable_sm90INS1_16FlashAttnFwdSm90INS1_25CollectiveMainloopFwdSm90ILi2EN4cute5tupleIJNS5_1CILi1EEES8_S8_EEENS6_IJNS7_ILi128EEENS7_ILi80EEENS7_ILi256EEEEEELi256ENS_6half_tEfNS_4arch4Sm90ELb1ELb0ELb0ELb1ELb0ELb1ELb0ELb1ELb1ELb0ELb0ELb0EEENS1_21CollectiveEpilogueFwdINS6_IJSA_SC_SB_EEES9_SE_SG_Li256ELb1ELb0ELb0ELb0EEENS1_36VarlenDynamicPersistentTileSchedulerILi128ELi80ELi256ELi32ELb0ELb0ELb1ELb1ELb1ELb1EEEEEEEEEvNT_6ParamsE)
        /*04f4*/ 	.word	0x000000a0


	//----- nvinfo : EIATTR_MIN_STACK_SIZE
	.align		4
.L_267:
        /*04f8*/ 	.byte	0x04, 0x12
        /*04fa*/ 	.short	(.L_269 - .L_268)
	.align		4
.L_268:
        /*04fc*/ 	.word	index@(_ZN7cutlass13device_kernelIN5flash11enable_sm90INS1_16FlashAttnFwdSm90INS1_25CollectiveMainloopFwdSm90ILi2EN4cute5tupleIJNS5_1CILi1EEES8_S8_EEENS6_IJNS7_ILi128EEENS7_ILi112EEENS7_ILi192EEEEEELi192ENS_6half_tEfNS_4arch4Sm90ELb0ELb0ELb0ELb0ELb0ELb0ELb0ELb1ELb1ELb0ELb0ELb0EEENS1_21CollectiveEpilogueFwdINS6_IJSA_SC_SB_EEES9_SE_SG_Li256ELb0ELb0ELb0ELb0EEENS1_29StaticPersistentTileSchedulerILb0EEEEEEEEEvNT_6ParamsE)
        /*0500*/ 	.word	0x00000020


	//----- nvinfo : EIATTR_MIN_STACK_SIZE
	.align		4
.L_269:
        /*0504*/ 	.byte	0x04, 0x12
        /*0506*/ 	.short	(.L_271 - .L_270)
	.align		4
.L_270:
        /*0508*/ 	.word	index@(_ZN7cutlass13device_kernelIN5flash11enable_sm90INS1_16FlashAttnFwdSm90INS1_25CollectiveMainloopFwdSm90ILi2EN4cute5tupleIJNS5_1CILi2EEENS7_ILi1EEES9_EEENS6_IJNS7_ILi128EEENS7_ILi112EEENS7_ILi192EEEEEELi192ENS_6half_tEfNS_4arch4Sm90ELb0ELb0ELb0ELb0ELb0ELb0ELb0ELb1ELb1ELb0ELb0ELb0EEENS1_21CollectiveEpilogueFwdINS6_IJSB_SD_SC_EEESA_SF_SH_Li256ELb0ELb0ELb0ELb0EEENS1_29StaticPersistentTileSchedulerILb0EEEEEEEEEvNT_6ParamsE)
        /*050c*/ 	.word	0x00000030


	//----- nvinfo : EIATTR_MIN_STACK_SIZE
	.align		4
.L_271:
        /*0510*/ 	.byte	0x04, 0x12
        /*0512*/ 	.short	(.L_273 - .L_272)
	.align		4
.L_272:
        /*0514*/ 	.word	index@(_ZN7cutlass13device_kernelIN5flash11enable_sm90INS1_16FlashAttnFwdSm90INS1_25CollectiveMainloopFwdSm90ILi2EN4cute5tupleIJNS5_1CILi1EEES8_S8_EEENS6_IJNS7_ILi128EEENS7_ILi112EEENS7_ILi192EEEEEELi192ENS_6half_tEfNS_4arch4Sm90ELb0ELb0ELb0ELb1ELb0ELb0ELb0ELb1ELb1ELb0ELb0ELb0EEENS1_21CollectiveEpilogueFwdINS6_IJSA_SC_SB_EEES9_SE_SG_Li256ELb1ELb0ELb0ELb0EEENS1_36VarlenDynamicPersistentTileSchedulerILi128ELi112ELi256ELi32ELb0ELb0ELb1ELb0ELb1ELb1EEEEEEEEEvNT_6ParamsE)
        /*0518*/ 	.word	0x00000038


	//----- nvinfo : EIATTR_MIN_STACK_SIZE
	.align		4
.L_273:
        /*051c*/ 	.byte	0x04, 0x12
        /*051e*/ 	.short	(.L_275 - .L_274)
	.align		4
.L_274:
        /*0520*/ 	.word	index@(_ZN7cutlass13device_kernelIN5flash11enable_sm90INS1_16FlashAttnFwdSm90INS1_25CollectiveMainloopFwdSm90ILi2EN4cute5tupleIJNS5_1CILi1EEES8_S8_EEENS6_IJNS7_ILi128EEENS7_ILi112EEENS7_ILi192EEEEEELi192ENS_6half_tEfNS_4arch4Sm90ELb0ELb0ELb0ELb1ELb0ELb1ELb0ELb1ELb1ELb0ELb0ELb0EEENS1_21CollectiveEpilogueFwdINS6_IJSA_SC_SB_EEES9_SE_SG_Li256ELb1ELb0ELb0ELb0EEENS1_36VarlenDynamicPersistentTileSchedulerILi128ELi112ELi256ELi32ELb0ELb0ELb1ELb0ELb1ELb1EEEEEEEEEvNT_6ParamsE)
        /*0524*/ 	.word	0x00000068


	//----- nvinfo : EIATTR_MIN_STACK_SIZE
	.align		4
.L_275:
        /*0528*/ 	.byte	0x04, 0x12
        /*052a*/ 	.short	(.L_277 - .L_276)
	.align		4
.L_276:
        /*052c*/ 	.word	index@(_ZN7cutlass13device_kernelIN5flash11enable_sm90INS1_16FlashAttnFwdSm90INS1_25CollectiveMainloopFwdSm90ILi2EN4cute5tupleIJNS5_1CILi1EEES8_S8_EEENS6_IJNS7_ILi128EEENS7_ILi96EEENS7_ILi192EEEEEELi192ENS_6half_tEfNS_4arch4Sm90ELb0ELb1ELb0ELb0ELb0ELb0ELb0ELb1ELb1ELb0ELb0ELb0EEENS1_21CollectiveEpilogueFwdINS6_IJSA_SC_SB_EEES9_SE_SG_Li256ELb0ELb0ELb0ELb0EEENS1_30DynamicPersistentTileSchedulerILi256ELi32ELb0ELb0ELb1EEEEEEEEEvNT_6ParamsE)
        /*0530*/ 	.word	0x00000008


	//----- nvinfo : EIATTR_MIN_STACK_SIZE
	.align		4
.L_277:
        /*0534*/ 	.byte	0x04, 0x12
        /*0536*/ 	.short	(.L_279 - .L_278)
	.align		4
.L_278:
        /*0538*/ 	.word	index@(_ZN7cutlass13device_kernelIN5flash11enable_sm90INS1_16FlashAttnFwdSm90INS1_25CollectiveMainloopFwdSm90ILi2EN4cute5tupleIJNS5_1CILi1EEES8_S8_EEENS6_IJNS7_ILi128EEENS7_ILi96EEENS7_ILi192EEEEEELi192ENS_6half_tEfNS_4arch4Sm90ELb0ELb1ELb0ELb1ELb0ELb0ELb0ELb1ELb1ELb0ELb0ELb0EEENS1_21CollectiveEpilogueFwdINS6_IJSA_SC_SB_EEES9_SE_SG_Li256ELb1ELb0ELb0ELb0EEENS1_36VarlenDynamicPersistentTileSchedulerILi128ELi96ELi256ELi32ELb0ELb0ELb1ELb1ELb0ELb1EEEEEEEEEvNT_6ParamsE)
        /*053c*/ 	.word	0x00000028


	//----- nvinfo : EIATTR_MIN_STACK_SIZE
	.align		4
.L_279:
        /*0540*/ 	.byte	0x04, 0x12
        /*0542*/ 	.short	(.L_281 - .L_280)
	.align		4
.L_280:
        /*0544*/ 	.word	index@(_ZN7cutlass13device_kernelIN5flash11enable_sm90INS1_16FlashAttnFwdSm90INS1_25CollectiveMainloopFwdSm90ILi2EN4cute5tupleIJNS5_1CILi1EEES8_S8_EEENS6_IJNS7_ILi128EEENS7_ILi96EEENS7_ILi192EEEEEELi192ENS_6half_tEfNS_4arch4Sm90ELb0ELb1ELb0ELb1ELb0ELb1ELb0ELb1ELb1ELb0ELb0ELb0EEENS1_21CollectiveEpilogueFwdINS6_IJSA_SC_SB_EEES9_SE_SG_Li256ELb1ELb0ELb0ELb0EEENS1_36VarlenDynamicPersistentTileSchedulerILi128ELi96ELi256ELi32ELb0ELb0ELb1ELb1ELb0ELb1EEEEEEEEEvNT_6ParamsE)
        /*0548*/ 	.word	0x00000058


	//----- nvinfo : EIATTR_MIN_STACK_SIZE
	.align		4
.L_281:
        /*054c*/ 	.byte	0x04, 0x12
        /*054e*/ 	.short	(.L_283 - .L_282)
	.align		4
.L_282:
        /*0550*/ 	.word	index@(_ZN7cutlass13device_kernelIN5flash11enable_sm90INS1_16FlashAttnFwdSm90INS1_25CollectiveMainloopFwdSm90ILi2EN4cute5tupleIJNS5_1CILi1EEES8_S8_EEENS6_IJNS7_ILi128EEENS7_ILi112EEENS7_ILi192EEEEEELi192ENS_6half_tEfNS_4arch4Sm90ELb1ELb0ELb0ELb0ELb0ELb0ELb0ELb1ELb1ELb0ELb0ELb0EEENS1_21CollectiveEpilogueFwdINS6_IJSA_SC_SB_EEES9_SE_SG_Li256ELb0ELb0ELb0ELb0EEENS1_30DynamicPersistentTileSchedulerILi256ELi32ELb0ELb0ELb1EEEEEEEEEvNT_6ParamsE)
        /*0554*/ 	.word	0x00000010


	//----- nvinfo : EIATTR_MIN_STACK_SIZE
	.align		4
.L_283:
        /*0558*/ 	.byte	0x04, 0x12
        /*055a*/ 	.short	(.L_285 - .L_284)
	.align		4
.L_284:
        /*055c*/ 	.word	index@(_ZN7cutlass13device_kernelIN5flash11enable_sm90INS1_16FlashAttnFwdSm90INS1_25CollectiveMainloopFwdSm90ILi2EN4cute5tupleIJNS5_1CILi1EEES8_S8_EEENS6_IJNS7_ILi128EEENS7_ILi112EEENS7_ILi192EEEEEELi192ENS_6half_tEfNS_4arch4Sm90ELb1ELb0ELb0ELb1ELb0ELb0ELb0ELb1ELb1ELb0ELb0ELb0EEENS1_21CollectiveEpilogueFwdINS6_IJSA_SC_SB_EEES9_SE_SG_Li256ELb1ELb0ELb0ELb0EEENS1_36VarlenDynamicPersistentTileSchedulerILi128ELi112ELi256ELi32ELb0ELb0ELb1ELb1ELb1ELb1EEEEEEEEEvNT_6ParamsE)
        /*0560*/ 	.word	0x00000030


	//----- nvinfo : EIATTR_MIN_STACK_SIZE
	.align		4
.L_285:
        /*0564*/ 	.byte	0x04, 0x12
        /*0566*/ 	.short	(.L_287 - .L_286)
	.align		4
.L_286:
        /*0568*/ 	.word	index@(_ZN7cutlass13device_kernelIN5flash11enable_sm90INS1_16FlashAttnFwdSm90INS1_25CollectiveMainloopFwdSm90ILi2EN4cute5tupleIJNS5_1CILi1EEES8_S8_EEENS6_IJNS7_ILi128EEENS7_ILi112EEENS7_ILi192EEEEEELi192ENS_6half_tEfNS_4arch4Sm90ELb1ELb0ELb0ELb1ELb0ELb1ELb0ELb1ELb1ELb0ELb0ELb0EEENS1_21CollectiveEpilogueFwdINS6_IJSA_SC_SB_EEES9_SE_SG_Li256ELb1ELb0ELb0ELb0EEENS1_36VarlenDynamicPersistentTileSchedulerILi128ELi112ELi256ELi32ELb0ELb0ELb1ELb1ELb1ELb1EEEEEEEEEvNT_6ParamsE)
        /*056c*/ 	.word	0x00000078


	//----- nvinfo : EIATTR_MIN_STACK_SIZE
	.align		4
.L_287:
        /*0570*/ 	.byte	0x04, 0x12
        /*0572*/ 	.short	(.L_289 - .L_288)
	.align		4
.L_288:
        /*0574*/ 	.word	index@(_ZN7cutlass13device_kernelIN5flash11enable_sm90INS1_16FlashAttnFwdSm90INS1_25CollectiveMainloopFwdSm90ILi2EN4cute5tupleIJNS5_1CILi1EEES8_S8_EEENS6_IJNS7_ILi128EEENS7_ILi176EEESA_EEELi128ENS_6half_tEfNS_4arch4Sm90ELb0ELb0ELb0ELb0ELb0ELb0ELb0ELb1ELb1ELb0ELb0ELb0EEENS1_21CollectiveEpilogueFwdINS6_IJSA_SA_SB_EEES9_SD_SF_Li256ELb0ELb0ELb0ELb0EEENS1_29StaticPersistentTileSchedulerILb0EEEEEEEEEvNT_6ParamsE)
        /*0578*/ 	.word	0x00000020


	//----- nvinfo : EIATTR_MIN_STACK_SIZE
	.align		4
.L_289:
        /*057c*/ 	.byte	0x04, 0x12
        /*057e*/ 	.short	(.L_291 - .L_290)
	.align		4
.L_290:
        /*0580*/ 	.word	index@(_ZN7cutlass13device_kernelIN5flash11enable_sm90INS1_16FlashAttnFwdSm90INS1_25CollectiveMainloopFwdSm90ILi2EN4cute5tupleIJNS5_1CILi2EEENS7_ILi1EEES9_EEENS6_IJNS7_ILi128EEENS7_ILi176EEESB_EEELi128ENS_6half_tEfNS_4arch4Sm90ELb0ELb0ELb0ELb0ELb0ELb0ELb0ELb1ELb1ELb0ELb0ELb0EEENS1_21CollectiveEpilogueFwdINS6_IJSB_SB_SC_EEESA_SE_SG_Li256ELb0ELb0ELb0ELb0EEENS1_29StaticPersistentTileSchedulerILb0EEEEEEEEEvNT_6ParamsE)
        /*0584*/ 	.word	0x00000030


	//----- nvinfo : EIATTR_MIN_STACK_SIZE
	.align		4
.L_291:
        /*0588*/ 	.byte	0x04, 0x12
        /*058a*/ 	.short	(.L_293 - .L_292)
	.align		4
.L_292:
        /*058c*/ 	.word	index@(_ZN7cutlass13device_kernelIN5flash11enable_sm90INS1_16FlashAttnFwdSm90INS1_25CollectiveMainloopFwdSm90ILi2EN4cute5tupleIJNS5_1CILi1EEES8_S8_EEENS6_IJNS7_ILi128EEENS7_ILi176EEESA_EEELi128ENS_6half_tEfNS_4arch4Sm90ELb0ELb0ELb0ELb1ELb0ELb0ELb0ELb1ELb1ELb0ELb0ELb0EEENS1_21CollectiveEpilogueFwdINS6_IJSA_SA_SB_EEES9_SD_SF_Li256ELb1ELb0ELb0ELb0EEENS1_36VarlenDynamicPersistentTileSchedulerILi128ELi176ELi256ELi32ELb0ELb0ELb1ELb0ELb1ELb1EEEEEEEEEvNT_6ParamsE)
        /*0590*/ 	.word	0x00000038


	//----- nvinfo : EIATTR_MIN_STACK_SIZE
	.align		4
.L_293:
        /*0594*/ 	.byte	0x04, 0x12
        /*0596*/ 	.short	(.L_295 - .L_294)
	.align		4
.L_294:
        /*0598*/ 	.word	index@(_ZN7cutlass13device_kernelIN5flash11enable_sm90INS1_16FlashAttnFwdSm90INS1_25CollectiveMainloopFwdSm90ILi2EN4cute5tupleIJNS5_1CILi1EEES8_S8_EEENS6_IJNS7_ILi128EEENS7_ILi176EEESA_EEELi128ENS_6half_tEfNS_4arch4Sm90ELb0ELb0ELb0ELb1ELb0ELb1ELb0ELb1ELb1ELb0ELb0ELb0EEENS1_21CollectiveEpilogueFwdINS6_IJSA_SA_SB_EEES9_SD_SF_Li256ELb1ELb0ELb0ELb0EEENS1_36VarlenDynamicPersistentTileSchedulerILi128ELi176ELi256ELi32ELb0ELb0ELb1ELb0ELb1ELb1EEEEEEEEEvNT_6ParamsE)
        /*059c*/ 	.word	0x000000a0


	//----- nvinfo : EIATTR_MIN_STACK_SIZE
	.align		4
.L_295:
        /*05a0*/ 	.byte	0x04, 0x12
        /*05a2*/ 	.short	(.L_297 - .L_296)
	.align		4
.L_296:
        /*05a4*/ 	.word	index@(_ZN7cutlass13device_kernelIN5flash11enable_sm90INS1_16FlashAttnFwdSm90INS1_25CollectiveMainloopFwdSm90ILi2EN4cute5tupleIJNS5_1CILi1EEES8_S8_EEENS6_IJNS7_ILi128EEESA_SA_EEELi128ENS_6half_tEfNS_4arch4Sm90ELb0ELb1ELb0ELb0ELb0ELb0ELb0ELb1ELb1ELb0ELb0ELb0EEENS1_21CollectiveEpilogueFwdISB_S9_SC_SE_Li256ELb0ELb0ELb0ELb0EEENS1_30DynamicPersistentTileSchedulerILi256ELi32ELb0ELb0ELb1EEEEEEEEEvNT_6ParamsE)
        /*05a8*/ 	.word	0x00000000


	//----- nvinfo : EIATTR_MIN_STACK_SIZE
	.align		4
.L_297:
        /*05ac*/ 	.byte	0x04, 0x12
        /*05ae*/ 	.short	(.L_299 - .L_298)
	.align		4
.L_298:
        /*05b0*/ 	.word	index@(_ZN7cutlass13device_kernelIN5flash11enable_sm90INS1_16FlashAttnFwdSm90INS1_25CollectiveMainloopFwdSm90ILi2EN4cute5tupleIJNS5_1CILi1EEES8_S8_EEENS6_IJNS7_ILi128EEESA_SA_EEELi128ENS_6half_tEfNS_4arch4Sm90ELb0ELb1ELb0ELb1ELb0ELb0ELb0ELb1ELb1ELb0ELb0ELb0EEENS1_21CollectiveEpilogueFwdISB_S9_SC_SE_Li256ELb1ELb0ELb0ELb0EEENS1_36VarlenDynamicPersistentTileSchedulerILi128ELi128ELi256ELi32ELb0ELb0ELb1ELb1ELb0ELb1EEEEEEEEEvNT_6ParamsE)
        /*05b4*/ 	.word	0x00000020


	//----- nvinfo : EIATTR_MIN_STACK_SIZE
	.align		4
.L_299:
        /*05b8*/ 	.byte	0x04, 0x12
        /*05ba*/ 	.short	(.L_301 - .L_300)
	.align		4
.L_300:
        /*05bc*/ 	.word	index@(_ZN7cutlass13device_kernelIN5flash11enable_sm90INS1_16FlashAttnFwdSm90INS1_25CollectiveMainloopFwdSm90ILi2EN4cute5tupleIJNS5_1CILi1EEES8_S8_EEENS6_IJNS7_ILi128EEESA_SA_EEELi128ENS_6half_tEfNS_4arch4Sm90ELb0ELb1ELb0ELb1ELb0ELb1ELb0ELb1ELb1ELb0ELb0ELb0EEENS1_21CollectiveEpilogueFwdISB_S9_SC_SE_Li256ELb1ELb0ELb0ELb0EEENS1_36VarlenDynamicPersistentTileSchedulerILi128ELi128ELi256ELi32ELb0ELb0ELb1ELb1ELb0ELb1EEEEEEEEEvNT_6ParamsE)
        /*05c0*/ 	.word	0x00000030


	//----- nvinfo : EIATTR_MIN_STACK_SIZE
	.align		4
.L_301:
        /*05c4*/ 	.byte	0x04, 0x12
        /*05c6*/ 	.short	(.L_303 - .L_302)
	.align		4
.L_302:
        /*05c8*/ 	.word	index@(_ZN7cutlass13device_kernelIN5flash11enable_sm90INS1_16FlashAttnFwdSm90INS1_25CollectiveMainloopFwdSm90ILi2EN4cute5tupleIJNS5_1CILi1EEES8_S8_EEENS6_IJNS7_ILi128EEESA_SA_EEELi128ENS_6half_tEfNS_4arch4Sm90ELb1ELb0ELb0ELb0ELb0ELb0ELb0ELb1ELb1ELb0ELb0ELb0EEENS1_21CollectiveEpilogueFwdISB_S9_SC_SE_Li256ELb0ELb0ELb0ELb0EEENS1_30DynamicPersistentTileSchedulerILi256ELi32ELb0ELb0ELb1EEEEEEEEEvNT_6ParamsE)
        /*05cc*/ 	.word	0x00000000


	//----- nvinfo : EIATTR_MIN_STACK_SIZE
	.align		4
.L_303:
        /*05d0*/ 	.byte	0x04, 0x12
        /*05d2*/ 	.short	(.L_305 - .L_304)
	.align		4
.L_304:
        /*05d4*/ 	.word	index@(_ZN7cutlass13device_kernelIN5flash11enable_sm90INS1_16FlashAttnFwdSm90INS1_25CollectiveMainloopFwdSm90ILi2EN4cute5tupleIJNS5_1CILi1EEES8_S8_EEENS6_IJNS7_ILi128EEESA_SA_EEELi128ENS_6half_tEfNS_4arch4Sm90ELb1ELb0ELb0ELb1ELb0ELb0ELb0ELb1ELb1ELb0ELb0ELb0EEENS1_21CollectiveEpilogueFwdISB_S9_SC_SE_Li256ELb1ELb0ELb0ELb0EEENS1_36VarlenDynamicPersistentTileSchedulerILi128ELi128ELi256ELi32ELb0ELb0ELb1ELb1ELb1ELb1EEEEEEEEEvNT_6ParamsE)
        /*05d8*/ 	.word	0x00000028


	//----- nvinfo : EIATTR_MIN_STACK_SIZE
	.align		4
.L_305:
        /*05dc*/ 	.byte	0x04, 0x12
        /*05de*/ 	.short	(.L_307 - .L_306)
	.align		4
.L_306:
        /*05e0*/ 	.word	index@(_ZN7cutlass13device_kernelIN5flash11enable_sm90INS1_16FlashAttnFwdSm90INS1_25CollectiveMainloopFwdSm90ILi2EN4cute5tupleIJNS5_1CILi1EEES8_S8_EEENS6_IJNS7_ILi128EEESA_SA_EEELi128ENS_6half_tEfNS_4arch4Sm90ELb1ELb0ELb0ELb1ELb0ELb1ELb0ELb1ELb1ELb0ELb0ELb0EEENS1_21CollectiveEpilogueFwdISB_S9_SC_SE_Li256ELb1ELb0ELb0ELb0EEENS1_36VarlenDynamicPersistentTileSchedulerILi128ELi128ELi256ELi32ELb0ELb0ELb1ELb1ELb1ELb1EEEEEEEEEvNT_6ParamsE)
        /*05e4*/ 	.word	0x00000040


	//----- nvinfo : EIATTR_MIN_STACK_SIZE
	.align		4
.L_307:
        /*05e8*/ 	.byte	0x04, 0x12
        /*05ea*/ 	.short	(.L_309 - .L_308)
	.align		4
.L_308:
        /*05ec*/ 	.word	index@(_ZN7cutlass13device_kernelIN5flash11enable_sm90INS1_16FlashAttnFwdSm90INS1_25CollectiveMainloopFwdSm90ILi2EN4cute5tupleIJNS5_1CILi1EEES8_S8_EEENS6_IJNS7_ILi192EEENS7_ILi144EEENS7_ILi96EEEEEELi96ENS_6half_tEfNS_4arch4Sm90ELb0ELb0ELb0ELb0ELb0ELb0ELb0ELb0ELb1ELb0ELb0ELb0EEENS1_21CollectiveEpilogueFwdINS6_IJSA_SC_SB_EEES9_SE_SG_Li384ELb0ELb0ELb0ELb0EEENS1_29StaticPersistentTileSchedulerILb0EEEEEEEEEvNT_6ParamsE)
        /*05f0*/ 	.word	0x00000008


	//----- nvinfo : EIATTR_MIN_STACK_SIZE
	.align		4
.L_309:
        /*05f4*/ 	.byte	0x04, 0x12
        /*05f6*/ 	.short	(.L_311 - .L_310)
	.align		4
.L_310:
        /*05f8*/ 	.word	index@(_ZN7cutlass13device_kernelIN5flash11enable_sm90INS1_16FlashAttnFwdSm90INS1_25CollectiveMainloopFwdSm90ILi2EN4cute5tupleIJNS5_1CILi1EEES8_S8_EEENS6_IJNS7_ILi192EEENS7_ILi144EEENS7_ILi96EEEEEELi96ENS_6half_tEfNS_4arch4Sm90ELb0ELb0ELb0ELb1ELb0ELb0ELb0ELb0ELb1ELb0ELb0ELb0EEENS1_21CollectiveEpilogueFwdINS6_IJSA_SC_SB_EEES9_SE_SG_Li384ELb1ELb0ELb0ELb0EEENS1_36VarlenDynamicPersistentTileSchedulerILi192ELi144ELi384ELi32ELb0ELb0ELb1ELb0ELb1ELb1EEEEEEEEEvNT_6ParamsE)
        /*05fc*/ 	.word	0x00000018


	//----- nvinfo : EIATTR_MIN_STACK_SIZE
	.align		4
.L_311:
        /*0600*/ 	.byte	0x04, 0x12
        /*0602*/ 	.short	(.L_313 - .L_312)
	.align		4
.L_312:
        /*0604*/ 	.word	index@(_ZN7cutlass13device_kernelIN5flash11enable_sm90INS1_16FlashAttnFwdSm90INS1_25CollectiveMainloopFwdSm90ILi2EN4cute5tupleIJNS5_1CILi1EEES8_S8_EEENS6_IJNS7_ILi192EEENS7_ILi144EEENS7_ILi96EEEEEELi96ENS_6half_tEfNS_4arch4Sm90ELb0ELb0ELb0ELb1ELb0ELb1ELb0ELb0ELb1ELb0ELb0ELb0EEENS1_21CollectiveEpilogueFwdINS6_IJSA_SC_SB_EEES9_SE_SG_Li384ELb1ELb0ELb0ELb0EEENS1_36VarlenDynamicPersistentTileSchedulerILi192ELi144ELi384ELi32ELb0ELb0ELb1ELb0ELb1ELb1EEEEEEEEEvNT_6ParamsE)
        /*0608*/ 	.word	0x000000c0


	//----- nvinfo : EIATTR_MIN_STACK_SIZE
	.align		4
.L_313:
        /*060c*/ 	.byte	0x04, 0x12
        /*060e*/ 	.short	(.L_315 - .L_314)
	.align		4
.L_314:
        /*0610*/ 	.word	index@(_ZN7cutlass13device_kernelIN5flash11enable_sm90INS1_16FlashAttnFwdSm90INS1_25CollectiveMainloopFwdSm90ILi2EN4cute5tupleIJNS5_1CILi1EEES8_S8_EEENS6_IJNS7_ILi192EEENS7_ILi128EEENS7_ILi96EEEEEELi96ENS_6half_tEfNS_4arch4Sm90ELb0ELb1ELb0ELb0ELb0ELb0ELb0ELb0ELb1ELb0ELb0ELb0EEENS1_21CollectiveEpilogueFwdINS6_IJSA_SC_SB_EEES9_SE_SG_Li384ELb0ELb0ELb0ELb0EEENS1_30DynamicPersistentTileSchedulerILi384ELi32ELb0ELb0ELb1EEEEEEEEEvNT_6ParamsE)
        /*0614*/ 	.word	0x00000000


	//----- nvinfo : EIATTR_MIN_STACK_SIZE
	.align		4
.L_315:
        /*0618*/ 	.byte	0x04, 0x12
        /*061a*/ 	.short	(.L_317 - .L_316)
	.align		4
.L_316:
        /*061c*/ 	.word	index@(_ZN7cutlass13device_kernelIN5flash11enable_sm90INS1_16FlashAttnFwdSm90INS1_25CollectiveMainloopFwdSm90ILi2EN4cute5tupleIJNS5_1CILi1EEES8_S8_EEENS6_IJNS7_ILi192EEENS7_ILi128EEENS7_ILi96EEEEEELi96ENS_6half_tEfNS_4arch4Sm90ELb0ELb1ELb0ELb1ELb0ELb0ELb0ELb0ELb1ELb0ELb0ELb0EEENS1_21CollectiveEpilogueFwdINS6_IJSA_SC_SB_EEES9_SE_SG_Li384ELb1ELb0ELb0ELb0EEENS1_36VarlenDynamicPersistentTileSchedulerILi192ELi128ELi384ELi32ELb0ELb0ELb1ELb1ELb0ELb1EEEEEEEEEvNT_6ParamsE)
        /*0620*/ 	.word	0x00000008


	//----- nvinfo : EIATTR_MIN_STACK_SIZE
	.align		4
.L_317:
        /*0624*/ 	.byte	0x04, 0x12
        /*0626*/ 	.short	(.L_319 - .L_318)
	.align		4
.L_318:
        /*0628*/ 	.word	index@(_ZN7cutlass13device_kernelIN5flash11enable_sm90INS1_16FlashAttnFwdSm90INS1_25CollectiveMainloopFwdSm90ILi2EN4cute5tupleIJNS5_1CILi1EEES8_S8_EEENS6_IJNS7_ILi192EEENS7_ILi128EEENS7_ILi96EEEEEELi96ENS_6half_tEfNS_4arch4Sm90ELb0ELb1ELb0ELb1ELb0ELb1ELb0ELb0ELb1ELb0ELb0ELb0EEENS1_21CollectiveEpilogueFwdINS6_IJSA_SC_SB_EEES9_SE_SG_Li384ELb1ELb0ELb0ELb0EEENS1_36VarlenDynamicPersistentTileSchedulerILi192ELi128ELi384ELi32ELb0ELb0ELb1ELb1ELb0ELb1EEEEEEEEEvNT_6ParamsE)
        /*062c*/ 	.word	0x00000060


	//----- nvinfo : EIATTR_MIN_STACK_SIZE
	.align		4
.L_319:
        /*0630*/ 	.byte	0x04, 0x12
        /*0632*/ 	.short	(.L_321 - .L_320)
	.align		4
.L_320:
        /*0634*/ 	.word	index@(_ZN7cutlass13device_kernelIN5flash11enable_sm90INS1_16FlashAttnFwdSm90INS1_25CollectiveMainloopFwdSm90ILi2EN4cute5tupleIJNS5_1CILi1EEES8_S8_EEENS6_IJNS7_ILi192EEENS7_ILi144EEENS7_ILi96EEEEEELi96ENS_6half_tEfNS_4arch4Sm90ELb1ELb0ELb0ELb0ELb0ELb0ELb0ELb0ELb1ELb0ELb0ELb0EEENS1_21CollectiveEpilogueFwdINS6_IJSA_SC_SB_EEES9_SE_SG_Li384ELb0ELb0ELb0ELb0EEENS1_30DynamicPersistentTileSchedulerILi384ELi32ELb0ELb0ELb1EEEEEEEEEvNT_6ParamsE)
        /*0638*/ 	.word	0x00000000


	//----- nvinfo : EIATTR_MIN_STACK_SIZE
	.align		4
.L_321:
        /*063c*/ 	.byte	0x04, 0x12
        /*063e*/ 	.short	(.L_323 - .L_322)
	.align		4
.L_322:
        /*0640*/ 	.word	index@(_ZN7cutlass13device_kernelIN5flash11enable_sm90INS1_16FlashAttnFwdSm90INS1_25CollectiveMainloopFwdSm90ILi2EN4cute5tupleIJNS5_1CILi1EEES8_S8_EEENS6_IJNS7_ILi192EEENS7_ILi144EEENS7_ILi96EEEEEELi96ENS_6half_tEfNS_4arch4Sm90ELb1ELb0ELb0ELb1ELb0ELb0ELb0ELb0ELb1ELb0ELb0ELb0EEENS1_21CollectiveEpilogueFwdINS6_IJSA_SC_SB_EEES9_SE_SG_Li384ELb1ELb0ELb0ELb0EEENS1_36VarlenDynamicPersistentTileSchedulerILi192ELi144ELi384ELi32ELb0ELb0ELb1ELb1ELb1ELb1EEEEEEEEEvNT_6ParamsE)
        /*0644*/ 	.word	0x00000010


	//----- nvinfo : EIATTR_MIN_STACK_SIZE
	.align		4
.L_323:
        /*0648*/ 	.byte	0x04, 0x12
        /*064a*/ 	.short	(.L_325 - .L_324)
	.align		4
.L_324:
        /*064c*/ 	.word	index@(_ZN7cutlass13device_kernelIN5flash11enable_sm90INS1_16FlashAttnFwdSm90INS1_25CollectiveMainloopFwdSm90ILi2EN4cute5tupleIJNS5_1CILi1EEES8_S8_EEENS6_IJNS7_ILi192EEENS7_ILi144EEENS7_ILi96EEEEEELi96ENS_6half_tEfNS_4arch4Sm90ELb1ELb0ELb0ELb1ELb0ELb1ELb0ELb0ELb1ELb0ELb0ELb0EEENS1_21CollectiveEpilogueFwdINS6_IJSA_SC_SB_EEES9_SE_SG_Li384ELb1ELb0ELb0ELb0EEENS1_36VarlenDynamicPersistentTileSchedulerILi192ELi144ELi384ELi32ELb0ELb0ELb1ELb1ELb1ELb1EEEEEEEEEvNT_6ParamsE)
        /*0650*/ 	.word	0x000000b8


	//----- nvinfo : EIATTR_MIN_STACK_SIZE
	.align		4
.L_325:
        /*0654*/ 	.byte	0x04, 0x12
        /*0656*/ 	.short	(.L_327 - .L_326)
	.align		4
.L_326:
        /*0658*/ 	.word	index@(_ZN7cutlass13device_kernelIN5flash11enable_sm90INS1_16FlashAttnFwdSm90INS1_25CollectiveMainloopFwdSm90ILi2EN4cute5tupleIJNS5_1CILi1EEES8_S8_EEENS6_IJNS7_ILi192EEESA_NS7_ILi64EEEEEELi64ENS_6half_tEfNS_4arch4Sm90ELb0ELb0ELb0ELb0ELb0ELb0ELb0ELb0ELb1ELb0ELb0ELb0EEENS1_21CollectiveEpilogueFwdINS6_IJSA_SB_SA_EEES9_SD_SF_Li384ELb0ELb0ELb0ELb0EEENS1_29StaticPersistentTileSchedulerILb0EEEEEEEEEvNT_6ParamsE)
        /*065c*/ 	.word	0x00000018


	//----- nvinfo : EIATTR_MIN_STACK_SIZE
	.align		4
.L_327:
        /*0660*/ 	.byte	0x04, 0x12
        /*0662*/ 	.short	(.L_329 - .L_328)
	.align		4
.L_328:
        /*0664*/ 	.word	index@(_ZN7cutlass13device_kernelIN5flash11enable_sm90INS1_16FlashAttnFwdSm90INS1_25CollectiveMainloopFwdSm90ILi2EN4cute5tupleIJNS5_1CILi1EEES8_S8_EEENS6_IJNS7_ILi192EEESA_NS7_ILi64EEEEEELi64ENS_6half_tEfNS_4arch4Sm90ELb0ELb0ELb0ELb1ELb0ELb0ELb0ELb0ELb1ELb0ELb0ELb0EEENS1_21CollectiveEpilogueFwdINS6_IJSA_SB_SA_EEES9_SD_SF_Li384ELb1ELb0ELb0ELb0EEENS1_36VarlenDynamicPersistentTileSchedulerILi192ELi192ELi384ELi32ELb0ELb0ELb1ELb0ELb1ELb1EEEEEEEEEvNT_6ParamsE)
        /*0668*/ 	.word	0x00000020


	//----- nvinfo : EIATTR_MIN_STACK_SIZE
	.align		4
.L_329:
        /*066c*/ 	.byte	0x04, 0x12
        /*066e*/ 	.short	(.L_331 - .L_330)
	.align		4
.L_330:
        /*0670*/ 	.word	index@(_ZN7cutlass13device_kernelIN5flash11enable_sm90INS1_16FlashAttnFwdSm90INS1_25CollectiveMainloopFwdSm90ILi2EN4cute5tupleIJNS5_1CILi1EEES8_S8_EEENS6_IJNS7_ILi192EEESA_NS7_ILi64EEEEEELi64ENS_6half_tEfNS_4arch4Sm90ELb0ELb0ELb0ELb1ELb0ELb1ELb0ELb0ELb1ELb0ELb0ELb0EEENS1_21CollectiveEpilogueFwdINS6_IJSA_SB_SA_EEES9_SD_SF_Li384ELb1ELb0ELb0ELb0EEENS1_36VarlenDynamicPersistentTileSchedulerILi192ELi192ELi384ELi32ELb0ELb0ELb1ELb0ELb1ELb1EEEEEEEEEvNT_6ParamsE)
        /*0674*/ 	.word	0x00000060


	//----- nvinfo : EIATTR_MIN_STACK_SIZE
	.align		4
.L_331:
        /*0678*/ 	.byte	0x04, 0x12
        /*067a*/ 	.short	(.L_333 - .L_332)
	.align		4
.L_332:
        /*067c*/ 	.word	index@(_ZN7cutlass13device_kernelIN5flash11enable_sm90INS1_16FlashAttnFwdSm90INS1_25CollectiveMainloopFwdSm90ILi2EN4cute5tupleIJNS5_1CILi1EEES8_S8_EEENS6_IJNS7_ILi192EEENS7_ILi128EEENS7_ILi64EEEEEELi64ENS_6half_tEfNS_4arch4Sm90ELb0ELb1ELb0ELb0ELb0ELb0ELb0ELb1ELb1ELb0ELb0ELb0EEENS1_21CollectiveEpilogueFwdINS6_IJSA_SC_SB_EEES9_SE_SG_Li384ELb0ELb0ELb0ELb0EEENS1_30DynamicPersistentTileSchedulerILi384ELi32ELb0ELb0ELb1EEEEEEEEEvNT_6ParamsE)
        /*0680*/ 	.word	0x00000000


	//----- nvinfo : EIATTR_MIN_STACK_SIZE
	.align		4
.L_333:
        /*0684*/ 	.byte	0x04, 0x12
        /*0686*/ 	.short	(.L_335 - .L_334)
	.align		4
.L_334:
        /*0688*/ 	.word	index@(_ZN7cutlass13device_kernelIN5flash11enable_sm90INS1_16FlashAttnFwdSm90INS1_25CollectiveMainloopFwdSm90ILi2EN4cute5tupleIJNS5_1CILi1EEES8_S8_EEENS6_IJNS7_ILi192EEENS7_ILi128EEENS7_ILi64EEEEEELi64ENS_6half_tEfNS_4arch4Sm90ELb0ELb1ELb0ELb1ELb0ELb0ELb0ELb1ELb1ELb0ELb0ELb0EEENS1_21CollectiveEpilogueFwdINS6_IJSA_SC_SB_EEES9_SE_SG_Li384ELb1ELb0ELb0ELb0EEENS1_36VarlenDynamicPersistentTileSchedulerILi192ELi128ELi384ELi32ELb0ELb0ELb1ELb1ELb0ELb1EEEEEEEEEvNT_6ParamsE)
        /*068c*/ 	.word	0x00000010


	//----- nvinfo : EIATTR_MIN_STACK_SIZE
	.align		4
.L_335:
        /*0690*/ 	.byte	0x04, 0x12
        /*0692*/ 	.short	(.L_337 - .L_336)
	.align		4
.L_336:
        /*0694*/ 	.word	index@(_ZN7cutlass13device_kernelIN5flash11enable_sm90INS1_16FlashAttnFwdSm90INS1_25CollectiveMainloopFwdSm90ILi2EN4cute5tupleIJNS5_1CILi1EEES8_S8_EEENS6_IJNS7_ILi192EEENS7_ILi128EEENS7_ILi64EEEEEELi64ENS_6half_tEfNS_4arch4Sm90ELb0ELb1ELb0ELb1ELb0ELb1ELb0ELb1ELb1ELb0ELb0ELb0EEENS1_21CollectiveEpilogueFwdINS6_IJSA_SC_SB_EEES9_SE_SG_Li384ELb1ELb0ELb0ELb0EEENS1_36VarlenDynamicPersistentTileSchedulerILi192ELi128ELi384ELi32ELb0ELb0ELb1ELb1ELb0ELb1EEEEEEEEEvNT_6ParamsE)
        /*0698*/ 	.word	0x00000048


	//----- nvinfo : EIATTR_MIN_STACK_SIZE
	.align		4
.L_337:
        /*069c*/ 	.byte	0x04, 0x12
        /*069e*/ 	.short	(.L_339 - .L_338)
	.align		4
.L_338:
        /*06a0*/ 	.word	index@(_ZN7cutlass13device_kernelIN5flash11enable_sm90INS1_16FlashAttnFwdSm90INS1_25CollectiveMainloopFwdSm90ILi2EN4cute5tupleIJNS5_1CILi1EEES8_S8_EEENS6_IJNS7_ILi192EEENS7_ILi128EEENS7_ILi64EEEEEELi64ENS_6half_tEfNS_4arch4Sm90ELb1ELb0ELb0ELb0ELb0ELb0ELb0ELb1ELb1ELb0ELb0ELb0EEENS1_21CollectiveEpilogueFwdINS6_IJSA_SC_SB_EEES9_SE_SG_Li384ELb0ELb0ELb0ELb0EEENS1_30DynamicPersistentTileSchedulerILi384ELi32ELb0ELb0ELb1EEEEEEEEEvNT_6ParamsE)
        /*06a4*/ 	.word	0x00000000


	//----- nvinfo : EIATTR_MIN_STACK_SIZE
	.align		4
.L_339:
        /*06a8*/ 	.byte	0x04, 0x12
        /*06aa*/ 	.short	(.L_341 - .L_340)
	.align		4
.L_340:
        /*06ac*/ 	.word	index@(_ZN7cutlass13device_kernelIN5flash11enable_sm90INS1_16FlashAttnFwdSm90INS1_25CollectiveMainloopFwdSm90ILi2EN4cute5tupleIJNS5_1CILi1EEES8_S8_EEENS6_IJNS7_ILi192EEENS7_ILi128EEENS7_ILi64EEEEEELi64ENS_6half_tEfNS_4arch4Sm90ELb1ELb0ELb0ELb1ELb0ELb0ELb0ELb1ELb1ELb0ELb0ELb0EEENS1_21CollectiveEpilogueFwdINS6_IJSA_SC_SB_EEES9_SE_SG_Li384ELb1ELb0ELb0ELb0EEENS1_36VarlenDynamicPersistentTileSchedulerILi192ELi128ELi384ELi32ELb0ELb0ELb1ELb1ELb1ELb1EEEEEEEEEvNT_6ParamsE)
        /*06b0*/ 	.word	0x00000010


	//----- nvinfo : EIATTR_MIN_STACK_SIZE
	.align		4
.L_341:
        /*06b4*/ 	.byte	0x04, 0x12
        /*06b6*/ 	.short	(.L_343 - .L_342)
	.align		4
.L_342:
        /*06b8*/ 	.word	index@(_ZN7cutlass13device_kernelIN5flash11enable_sm90INS1_16FlashAttnFwdSm90INS1_25CollectiveMainloopFwdSm90ILi2EN4cute5tupleIJNS5_1CILi1EEES8_S8_EEENS6_IJNS7_ILi192EEENS7_ILi128EEENS7_ILi64EEEEEELi64ENS_6half_tEfNS_4arch4Sm90ELb1ELb0ELb0ELb1ELb0ELb1ELb0ELb1ELb1ELb0ELb0ELb0EEENS1_21CollectiveEpilogueFwdINS6_IJSA_SC_SB_EEES9_SE_SG_Li384ELb1ELb0ELb0ELb0EEENS1_36VarlenDynamicPersistentTileSchedulerILi192ELi128ELi384ELi32ELb0ELb0ELb1ELb1ELb1ELb1EEEEEEEEEvNT_6ParamsE)
        /*06bc*/ 	.word	0x00000048
.L_343:


//--------------------- .nv.compat                --------------------------
	.section	.nv.compat,"",@"SHT_CUDA_COMPAT_INFO"
	.align	4
        /*0000*/ 	.byte	0x02, 0x09, 0x01, 0x00, 0x02, 0x02, 0x04, 0x00, 0x02, 0x05, 0x05, 0x00, 0x03, 0x07, 0x01, 0x01
        /*0010*/ 	.byte	0x02, 0x03, 0x01, 0x00, 0x02, 0x06, 0x01, 0x00, 0x04, 0x0b, 0x08, 0x00, 0x00, 0x00, 0x00, 0x00
        /*0020*/ 	.byte	0x00, 0x00, 0x00, 0x00


//--------------------- .nv.info._ZN7cutlass13device_kernelIN5flash11enable_sm90INS1_16FlashAttnFwdSm90INS1_25CollectiveMainloopFwdSm90ILi2EN4cute5tupleIJNS5_1CILi1EEES8_S8_EEENS6_IJNS7_ILi128EEENS7_ILi80EEENS7_ILi256EEEEEELi256ENS_6half_tEfNS_4arch4Sm90ELb0ELb0ELb0ELb0ELb0ELb0ELb0ELb1ELb1ELb0ELb0ELb0EEENS1_21CollectiveEpilogueFwdINS6_IJSA_SC_SB_EEES9_SE_SG_Li256ELb0ELb0ELb0ELb0EEENS1_29StaticPersistentTileSchedulerILb0EEEEEEEEEvNT_6ParamsE --------------------------
	.section	.nv.info._ZN7cutlass13device_kernelIN5flash11enable_sm90INS1_16FlashAttnFwdSm90INS1_25CollectiveMainloopFwdSm90ILi2EN4cute5tupleIJNS5_1CILi1EEES8_S8_EEENS6_IJNS7_ILi128EEENS7_ILi80EEENS7_ILi256EEEEEELi256ENS_6half_tEfNS_4arch4Sm90ELb0ELb0ELb0ELb0ELb0ELb0ELb0ELb1ELb1ELb0ELb0ELb0EEENS1_21CollectiveEpilogueFwdINS6_IJSA_SC_SB_EEES9_SE_SG_Li256ELb0ELb0ELb0ELb0EEENS1_29StaticPersistentTileSchedulerILb0EEEEEEEEEvNT_6ParamsE,"",@"SHT_CUDA_INFO"
	.sectionflags	@""
	.align	4


	//----- nvinfo : EIATTR_CUDA_API_VERSION
	.align		4
        /*0000*/ 	.byte	0x04, 0x37
        /*0002*/ 	.short	(.L_345 - .L_344)
.L_344:
        /*0004*/ 	.word	0x00000082


	//----- nvinfo : EIATTR_KPARAM_INFO
	.align		4
.L_345:
        /*0008*/ 	.byte	0x04, 0x17
        /*000a*/ 	.short	(.L_347 - .L_346)
.L_346:
        /*000c*/ 	.word	0x00000000
        /*0010*/ 	.short	0x0000
        /*0012*/ 	.short	0x0070
        /*0014*/ 	.byte	0x00, 0xf0, 0x01, 0x2e


	//----- nvinfo : EIATTR_SPARSE_MMA_MASK
	.align		4
.L_347:
        /*0018*/ 	.byte	0x03, 0x50
        /*001a*/ 	.short	0x0000


	//----- nvinfo : EIATTR_MAXREG_COUNT
	.align		4
        /*001c*/ 	.byte	0x03, 0x1b
        /*001e*/ 	.short	0x00a8


	//----- nvinfo : EIATTR_NUM_BARRIERS
	.align		4
        /*0020*/ 	.byte	0x02, 0x4c
        /*0022*/ 	.byte	0x09
	.zero		1


	//----- nvinfo : EIATTR_EXTERNS
	.align		4
        /*0024*/ 	.byte	0x04, 0x0f
        /*0026*/ 	.short	(.L_349 - .L_348)


	//   ....[0]....
	.align		4
.L_348:
        /*0028*/ 	.word	index@(__assertfail)


	//----- nvinfo : EIATTR_ANNOTATIONS
	.align		4
.L_349:
        /*002c*/ 	.byte	0x04, 0x55
        /*002e*/ 	.short	(.L_351 - .L_350)


	//   ....[0]....
.L_350:
        /*0030*/ 	.word	0x00000001
        /*0034*/ 	.byte	0x40, 0x09, 0x00, 0x00, 0x01, 0x00, 0x00, 0x00, 0x00, 0x0a, 0x00, 0x00, 0x01, 0x00, 0x00, 0x00
        /* <DEDUP_REMOVED lines=14> */
        /*0124*/ 	.byte	0x70, 0xe2, 0x00, 0x00, 0x01, 0x00, 0x00, 0x00, 0x10, 0xe4, 0x00, 0x00


	//----- nvinfo : EIATTR_MERCURY_ISA_VERSION
	.align		4
.L_351:
        /*0130*/ 	.byte	0x03, 0x5f
        /*0132*/ 	.short	0x0101


	//----- nvinfo : EIATTR_INT_WARP_WIDE_INSTR_OFFSETS
	.align		4
        /*0134*/ 	.byte	0x04, 0x31
        /*0136*/ 	.short	(.L_353 - .L_352)


	//   ....[0]....
.L_352:
        /*0138*/ 	.word	0x00000180


	//   ....[1]....
        /*013c*/ 	.word	0x000001b0


	//   ....[2]....
        /*0140*/ 	.word	0x00000240


	//   ....[3]....
        /*0144*/ 	.word	0x0000b7e0


	//   ....[4]....
        /*0148*/ 	.word	0x0000b810


	//   ....[5]....
        /*014c*/ 	.word	0x0000b900


	//   ....[6]....
        /*0150*/ 	.word	0x0000b9c0


	//   ....[7]....
        /*0154*/ 	.word	0x0000ba80


	//----- nvinfo : EIATTR_COOP_GROUP_MASK_REGIDS
	.align		4
.L_353:
        /*0158*/ 	.byte	0x04, 0x29
        /*015a*/ 	.short	(.L_355 - .L_354)


	//   ....[0]....
.L_354:
        /*015c*/ 	.word	0xffffffff


	//   ....[1]....
        /*0160*/ 	.word	0xffffffff


	//   ....[2]....
        /*0164*/ 	.word	0xffffffff


	//   ....[3]....
        /*0168*/ 	.word	0xffffffff


	//   ....[4]....
        /*016c*/ 	.word	0xffffffff


	//   ....[5]....
        /*0170*/ 	.word	0xffffffff


	//   ....[6]....
        /*0174*/ 	.word	0xffffffff


	//   ....[7]....
        /*0178*/ 	.word	0xffffffff


	//   ....[8]....
        /*017c*/ 	.word	0xffffffff


	//   ....[9]....
        /*0180*/ 	.word	0xffffffff


	//   ....[10]....
        /*0184*/ 	.word	0xffffffff


	//   ....[11]....
        /*0188*/ 	.word	0xffffffff


	//   ....[12]....
        /*018c*/ 	.word	0xffffffff


	//   ....[13]....
        /*0190*/ 	.word	0xffffffff


	//   ....[14]....
        /*0194*/ 	.word	0xffffffff


	//   ....[15]....
        /*0198*/ 	.word	0xffffffff


	//   ....[16]....
        /*019c*/ 	.word	0xffffffff


	//   ....[17]....
        /*01a0*/ 	.word	0xffffffff


	//   ....[18]....
        /*01a4*/ 	.word	0xffffffff


	//   ....[19]....
        /*01a8*/ 	.word	0xffffffff


	//   ....[20]....
        /*01ac*/ 	.word	0xffffffff


	//   ....[21]....
        /*01b0*/ 	.word	0xffffffff


	//   ....[22]....
        /*01b4*/ 	.word	0xffffffff


	//   ....[23]....
        /*01b8*/ 	.word	0x0500000f


	//   ....[24]....
        /*01bc*/ 	.word	0x0500000f


	//----- nvinfo : EIATTR_COOP_GROUP_INSTR_OFFSETS
	.align		4
.L_355:
        /*01c0*/ 	.byte	0x04, 0x28
        /*01c2*/ 	.short	(.L_357 - .L_356)


	//   ....[0]....
.L_356:
        /*01c4*/ 	.word	0x00000060


	//   ....[1]....
        /*01c8*/ 	.word	0x00000190


	//   ....[2]....
        /*01cc*/ 	.word	0x00000250


	//   ....[3]....
        /*01d0*/ 	.word	0x000003c0


	//   ....[4]....
        /*01d4*/ 	.word	0x00000520


	//   ....[5]....
        /*01d8*/ 	.word	0x00000640


	//   ....[6]....
        /*01dc*/ 	.word	0x000007a0


	//   ....[7]....
        /*01e0*/ 	.word	0x00000d40


	//   ....[8]....
        /*01e4*/ 	.word	0x00003d00


	//   ....[9]....
        /*01e8*/ 	.word	0x00003d40


	//   ....[10]....
        /*01ec*/ 	.word	0x00004120


	//   ....[11]....
        /*01f0*/ 	.word	0x000041a0


	//   ....[12]....
        /*01f4*/ 	.word	0x00007cb0


	//   ....[13]....
        /*01f8*/ 	.word	0x00007de0


	//   ....[14]....
        /*01fc*/ 	.word	0x00008190


	//   ....[15]....
        /*0200*/ 	.word	0x000081f0


	//   ....[16]....
        /*0204*/ 	.word	0x000092b0


	//   ....[17]....
        /*0208*/ 	.word	0x000092f0


	//   ....[18]....
        /*020c*/ 	.word	0x00009470


	//   ....[19]....
        /*0210*/ 	.word	0x000094a0


	//   ....[20]....
        /*0214*/ 	.word	0x0000ac60


	//   ....[21]....
        /*0218*/ 	.word	0x0000afd0


	//   ....[22]....
        /*021c*/ 	.word	0x0000e390


	//   ....[23]....
        /*0220*/ 	.word	0x0000e870


	//   ....[24]....
        /*0224*/ 	.word	0x0000ed10


	//----- nvinfo : EIATTR_REG_RECONFIG
	.align		4
.L_357:
        /*0228*/ 	.byte	0x01, 0x54
	.zero		2


	//----- nvinfo : EIATTR_SYSCALL_OFFSETS
	.align		4
        /*022c*/ 	.byte	0x04, 0x46
        /*022e*/ 	.short	(.L_359 - .L_358)


	//   ....[0]....
.L_358:
        /*0230*/ 	.word	0x000010b0


	//   ....[1]....
        /*0234*/ 	.word	0x0000b430


	//   ....[2]....
        /*0238*/ 	.word	0x0000b570


	//   ....[3]....
        /*023c*/ 	.word	0x0000b670


	//----- nvinfo : EIATTR_MBARRIER_INSTR_OFFSETS
	.align		4
.L_359:
        /*0240*/ 	.byte	0x04, 0x39
        /*0242*/ 	.short	(.L_361 - .L_360)


	//   ....[0]....
.L_360:
        /*0244*/ 	.word	0x00000270
        /*0248*/ 	.word	0x000000ff
        /*024c*/ 	.word	0x00038800
        /*0250*/ 	.short	0x0100
        /*0252*/ 	.byte	0x06
	.zero		1


	//   ....[1]....
        /*0254*/ 	.word	0x00000280
        /*0258*/ 	.word	0x000000ff
        /*025c*/ 	.word	0x00038820
        /*0260*/ 	.short	0x0100
        /*0262*/ 	.byte	0x06
	.zero		1


	//   ....[2]....
        /*0264*/ 	.word	0x00000370
        /*0268*/ 	.word	0x000000ff
        /*026c*/ 	.word	0x00038830
        /*0270*/ 	.short	0x0100
        /*0272*/ 	.byte	0x08
	.zero		1


	//   ....[3]....
        /*0274*/ 	.word	0x00000380
        /*0278*/ 	.word	0x000000ff
        /*027c*/ 	.word	0x00038840
        /*0280*/ 	.short	0x0100
        /*0282*/ 	.byte	0x08
	.zero		1


	//   ....[4]....
        /*0284*/ 	.word	0x00000390
        /*0288*/ 	.word	0x000000ff
        /*028c*/ 	.word	0x00038838
        /*0290*/ 	.short	0x0100
        /*0292*/ 	.byte	0x08
	.zero		1


	//   ....[5]....
        /*0294*/ 	.word	0x000003a0
        /*0298*/ 	.word	0x000000ff
        /*029c*/ 	.word	0x00038848
        /*02a0*/ 	.short	0x0100
        /*02a2*/ 	.byte	0x08
	.zero		1


	//   ....[6]....
        /*02a4*/ 	.word	0x000004d0
        /*02a8*/ 	.word	0x000000ff
        /*02ac*/ 	.word	0x00038850
        /*02b0*/ 	.short	0x0100
        /*02b2*/ 	.byte	0x08
	.zero		1


	//   ....[7]....
        /*02b4*/ 	.word	0x000004e0
        /*02b8*/ 	.word	0x000000ff
        /*02bc*/ 	.word	0x00038860
        /*02c0*/ 	.short	0x0100
        /*02c2*/ 	.byte	0x08
	.zero		1


	//   ....[8]....
        /*02c4*/ 	.word	0x000004f0
        /*02c8*/ 	.word	0x000000ff
        /*02cc*/ 	.word	0x00038858
        /*02d0*/ 	.short	0x0100
        /*02d2*/ 	.byte	0x08
	.zero		1


	//   ....[9]....
        /*02d4*/ 	.word	0x00000500
        /*02d8*/ 	.word	0x000000ff
        /*02dc*/ 	.word	0x00038868
        /*02e0*/ 	.short	0x0100
        /*02e2*/ 	.byte	0x08
	.zero		1


	//   ....[10]....
        /*02e4*/ 	.word	0x000005f0
        /*02e8*/ 	.word	0x000000ff
        /*02ec*/ 	.word	0x00038870
        /*02f0*/ 	.short	0x0100
        /*02f2*/ 	.byte	0x06
	.zero		1


	//   ....[11]....
        /*02f4*/ 	.word	0x00000600
        /*02f8*/ 	.word	0x000000ff
        /*02fc*/ 	.word	0x00038880
        /*0300*/ 	.short	0x0100
        /*0302*/ 	.byte	0x06
	.zero		1


	//   ....[12]....
        /*0304*/ 	.word	0x00000610
        /*0308*/ 	.word	0x000000ff
        /*030c*/ 	.word	0x00038878
        /*0310*/ 	.short	0x0100
        /*0312*/ 	.byte	0x06
	.zero		1


	//   ....[13]....
        /*0314*/ 	.word	0x00000620
        /*0318*/ 	.word	0x000000ff
        /*031c*/ 	.word	0x00038888
        /*0320*/ 	.short	0x0100
        /*0322*/ 	.byte	0x06
	.zero		1


	//   ....[14]....
        /*0324*/ 	.word	0x00000750
        /*0328*/ 	.word	0x000000ff
        /*032c*/ 	.word	0x00038890
        /*0330*/ 	.short	0x0100
        /*0332*/ 	.byte	0x08
	.zero		1


	//   ....[15]....
        /*0334*/ 	.word	0x00000760
        /*0338*/ 	.word	0x000000ff
        /*033c*/ 	.word	0x000388a0
        /*0340*/ 	.short	0x0100
        /*0342*/ 	.byte	0x08
	.zero		1


	//   ....[16]....
        /*0344*/ 	.word	0x00000770
        /*0348*/ 	.word	0x000000ff
        /*034c*/ 	.word	0x00038898
        /*0350*/ 	.short	0x0100
        /*0352*/ 	.byte	0x08
	.zero		1


	//   ....[17]....
        /*0354*/ 	.word	0x00000780
        /*0358*/ 	.word	0x000000ff
        /*035c*/ 	.word	0x000388a8
        /*0360*/ 	.short	0x0100
        /*0362*/ 	.byte	0x08
	.zero		1


	//   ....[18]....
        /*0364*/ 	.word	0x000008b0
        /*0368*/ 	.word	0x000000ff
        /*036c*/ 	.word	0x000388b0
        /*0370*/ 	.short	0x0100
        /*0372*/ 	.byte	0x08
	.zero		1


	//   ....[19]....
        /*0374*/ 	.word	0x000008c0
        /*0378*/ 	.word	0x000000ff
        /*037c*/ 	.word	0x000388c0
        /*0380*/ 	.short	0x0100
        /*0382*/ 	.byte	0x08
	.zero		1


	//   ....[20]....
        /*0384*/ 	.word	0x000008d0
        /*0388*/ 	.word	0x000000ff
        /*038c*/ 	.word	0x000388b8
        /*0390*/ 	.short	0x0100
        /*0392*/ 	.byte	0x08
	.zero		1


	//   ....[21]....
        /*0394*/ 	.word	0x000008e0
        /*0398*/ 	.word	0x000000ff
        /*039c*/ 	.word	0x000388c8
        /*03a0*/ 	.short	0x0100
        /*03a2*/ 	.byte	0x08
	.zero		1


	//   ....[22]....
        /*03a4*/ 	.word	0x000010f0
        /*03a8*/ 	.word	0x000000ff
        /*03ac*/ 	.word	0x00038800
        /*03b0*/ 	.short	0x010a
        /*03b2*/ 	.byte	0x3d
	.zero		1


	//   ....[23]....
        /*03b4*/ 	.word	0x00001180
        /*03b8*/ 	.word	0x00000000
        /*03bc*/ 	.word	0x00038830
        /*03c0*/ 	.short	0x010a
        /*03c2*/ 	.byte	0x3f
	.zero		1


	//   ....[24]....
        /*03c4*/ 	.word	0x00001200
        /*03c8*/ 	.word	0x00000000
        /*03cc*/ 	.word	0x00038830
        /*03d0*/ 	.short	0x010a
        /*03d2*/ 	.byte	0x3f
	.zero		1


	//   ....[25]....
        /*03d4*/ 	.word	0x00003c30
        /*03d8*/ 	.word	0x00000000
        /*03dc*/ 	.word	0x00000000
        /*03e0*/ 	.short	0x0101
        /*03e2*/ 	.byte	0x3f
	.zero		1


	//   ....[26]....
        /*03e4*/ 	.word	0x00005070
        /*03e8*/ 	.word	0x000000ff
        /*03ec*/ 	.word	0x00038830
        /*03f0*/ 	.short	0x010a
        /*03f2*/ 	.byte	0x27
	.zero		1


	//   ....[27]....
        /*03f4*/ 	.word	0x000050b0
        /*03f8*/ 	.word	0x000000ff
        /*03fc*/ 	.word	0x00038830
        /*0400*/ 	.short	0x010a
        /*0402*/ 	.byte	0x27
	.zero		1


	//   ....[28]....
        /*0404*/ 	.word	0x00007a00
        /*0408*/ 	.word	0x000000ff
        /*040c*/ 	.word	0x00038850
        /*0410*/ 	.short	0x010a
        /*0412*/ 	.byte	0x05
	.zero		1


	//   ....[29]....
        /*0414*/ 	.word	0x00007a40
        /*0418*/ 	.word	0x000000ff
        /*041c*/ 	.word	0x00038850
        /*0420*/ 	.short	0x010a
        /*0422*/ 	.byte	0x05
	.zero		1


	//   ....[30]....
        /*0424*/ 	.word	0x00008560
        /*0428*/ 	.word	0x000000ab
        /*042c*/ 	.word	0x00000000
        /*0430*/ 	.short	0x0101
        /*0432*/ 	.byte	0x3f
	.zero		1


	//   ....[31]....
        /*0434*/ 	.word	0x00008590
        /*0438*/ 	.word	0x000000b2
        /*043c*/ 	.word	0x00000000
        /*0440*/ 	.short	0x0101
        /*0442*/ 	.byte	0x3f
	.zero		1


	//   ....[32]....
        /*0444*/ 	.word	0x00009220
        /*0448*/ 	.word	0x000000ff
        /*044c*/ 	.word	0x00038850
        /*0450*/ 	.short	0x010a
        /*0452*/ 	.byte	0x07
	.zero		1


	//   ....[33]....
        /*0454*/ 	.word	0x00009260
        /*0458*/ 	.word	0x000000ff
        /*045c*/ 	.word	0x00038850
        /*0460*/ 	.short	0x010a
        /*0462*/ 	.byte	0x07
	.zero		1


	//   ....[34]....
        /*0464*/ 	.word	0x00009e20
        /*0468*/ 	.word	0x0000000d
        /*046c*/ 	.word	0x00000000
        /*0470*/ 	.short	0x0101
        /*0472*/ 	.byte	0x3f
	.zero		1


	//   ....[35]....
        /*0474*/ 	.word	0x0000aeb0
        /*0478*/ 	.word	0x000000ff
        /*047c*/ 	.word	0x00000000
        /*0480*/ 	.short	0x0101
        /*0482*/ 	.byte	0x06
	.zero		1


	//   ....[36]....
        /*0484*/ 	.word	0x0000bdc0
        /*0488*/ 	.word	0x00000006
        /*048c*/ 	.word	0x00038840
        /*0490*/ 	.short	0x010a
        /*0492*/ 	.byte	0x3f
	.zero		1


	//   ....[37]....
        /*0494*/ 	.word	0x0000c3f0
        /*0498*/ 	.word	0x00000009
        /*049c*/ 	.word	0x00038820
        /*04a0*/ 	.short	0x010a
        /*04a2*/ 	.byte	0x3f
	.zero		1


	//   ....[38]....
        /*04a4*/ 	.word	0x0000c6d0
        /*04a8*/ 	.word	0x00000002
        /*04ac*/ 	.word	0x00038840
        /*04b0*/ 	.short	0x010a
        /*04b2*/ 	.byte	0x3f
	.zero		1


	//   ....[39]....
        /*04b4*/ 	.word	0x0000c9e0
        /*04b8*/ 	.word	0x00000002
        /*04bc*/ 	.word	0x00000060
        /*04c0*/ 	.short	0x010a
        /*04c2*/ 	.byte	0x3f
	.zero		1


	//   ....[40]....
        /*04c4*/ 	.word	0x0000cfd0
        /*04c8*/ 	.word	0x00000002
        /*04cc*/ 	.word	0x00038840
        /*04d0*/ 	.short	0x010a
        /*04d2*/ 	.byte	0x3f
	.zero		1


	//   ....[41]....
        /*04d4*/ 	.word	0x0000d2e0
        /*04d8*/ 	.word	0x00000002
        /*04dc*/ 	.word	0x00000060
        /*04e0*/ 	.short	0x010a
        /*04e2*/ 	.byte	0x3f
	.zero		1


	//   ....[42]....
        /*04e4*/ 	.word	0x0000d7f0
        /*04e8*/ 	.word	0x00000002
        /*04ec*/ 	.word	0x00038840
        /*04f0*/ 	.short	0x010a
        /*04f2*/ 	.byte	0x3f
	.zero		1


	//   ....[43]....
        /*04f4*/ 	.word	0x0000db10
        /*04f8*/ 	.word	0x00000002
        /*04fc*/ 	.word	0x00000060
        /*0500*/ 	.short	0x010a
        /*0502*/ 	.byte	0x3f
	.zero		1


	//   ....[44]....
        /*0504*/ 	.word	0x0000dee0
        /*0508*/ 	.word	0x00000003
        /*050c*/ 	.word	0x00038860
        /*0510*/ 	.short	0x010a
        /*0512*/ 	.byte	0x3f
	.zero		1


	//   ....[45]....
        /*0514*/ 	.word	0x0000e310
        /*0518*/ 	.word	0x00000000
        /*051c*/ 	.word	0x00038820
        /*0520*/ 	.short	0x010a
        /*0522*/ 	.byte	0x3f
	.zero		1


	//   ....[46]....
        /*0524*/ 	.word	0x0000e4b0
        /*0528*/ 	.word	0x00000006
        /*052c*/ 	.word	0x00000000
        /*0530*/ 	.short	0x010a
        /*0532*/ 	.byte	0x3f
	.zero		1


	//   ....[47]....
        /*0534*/ 	.word	0x0000e520
        /*0538*/ 	.word	0x00000003
        /*053c*/ 	.word	0x00000000
        /*0540*/ 	.short	0x010a
        /*0542*/ 	.byte	0x3f
	.zero		1


	//   ....[48]....
        /*0544*/ 	.word	0x0000e580
        /*0548*/ 	.word	0x00000010
        /*054c*/ 	.word	0x00000000
        /*0550*/ 	.short	0x010a
        /*0552*/ 	.byte	0x3f
	.zero		1


	//   ....[49]....
        /*0554*/ 	.word	0x0000e5b0
        /*0558*/ 	.word	0x00000003
        /*055c*/ 	.word	0x00000000
        /*0560*/ 	.short	0x010a
        /*0562*/ 	.byte	0x3f
	.zero		1


	//   ....[50]....
        /*0564*/ 	.word	0x0000e620
        /*0568*/ 	.word	0x00000003
        /*056c*/ 	.word	0x00038800
        /*0570*/ 	.short	0x010a
        /*0572*/ 	.byte	0x3f
	.zero		1


	//   ....[51]....
        /*0574*/ 	.word	0x0000e670
        /*0578*/ 	.word	0x00000000
        /*057c*/ 	.word	0x00038830
        /*0580*/ 	.short	0x010a
        /*0582*/ 	.byte	0x3f
	.zero		1


	//   ....[52]....
        /*0584*/ 	.word	0x0000e6d0
        /*0588*/ 	.word	0x00000005
        /*058c*/ 	.word	0x00038830
        /*0590*/ 	.short	0x010a
        /*0592*/ 	.byte	0x3f
	.zero		1


	//   ....[53]....
        /*0594*/ 	.word	0x0000e730
        /*0598*/ 	.word	0x00000003
        /*059c*/ 	.word	0x00038850
        /*05a0*/ 	.short	0x010a
        /*05a2*/ 	.byte	0x3f
	.zero		1


	//   ....[54]....
        /*05a4*/ 	.word	0x0000e790
        /*05a8*/ 	.word	0x00000003
        /*05ac*/ 	.word	0x00038850
        /*05b0*/ 	.short	0x010a
        /*05b2*/ 	.byte	0x3f
	.zero		1


	//   ....[55]....
        /*05b4*/ 	.word	0x0000e930
        /*05b8*/ 	.word	0x00000006
        /*05bc*/ 	.word	0x00038840
        /*05c0*/ 	.short	0x010a
        /*05c2*/ 	.byte	0x3f
	.zero		1


	//   ....[56]....
        /*05c4*/ 	.word	0x0000e9b0
        /*05c8*/ 	.word	0x00000007
        /*05cc*/ 	.word	0x00038820
        /*05d0*/ 	.short	0x010a
        /*05d2*/ 	.byte	0x3f
	.zero		1


	//   ....[57]....
        /*05d4*/ 	.word	0x0000ea00
        /*05d8*/ 	.word	0x00000002
        /*05dc*/ 	.word	0x00038840
        /*05e0*/ 	.short	0x010a
        /*05e2*/ 	.byte	0x3f
	.zero		1


	//   ....[58]....
        /*05e4*/ 	.word	0x0000ea50
        /*05e8*/ 	.word	0x00000002
        /*05ec*/ 	.word	0x00000060
        /*05f0*/ 	.short	0x010a
        /*05f2*/ 	.byte	0x3f
	.zero		1


	//   ....[59]....
        /*05f4*/ 	.word	0x0000eaa0
        /*05f8*/ 	.word	0x00000002
        /*05fc*/ 	.word	0x00038840
        /*0600*/ 	.short	0x010a
        /*0602*/ 	.byte	0x3f
	.zero		1


	//   ....[60]....
        /*0604*/ 	.word	0x0000eaf0
        /*0608*/ 	.word	0x00000002
        /*060c*/ 	.word	0x00000060
        /*0610*/ 	.short	0x010a
        /*0612*/ 	.byte	0x3f
	.zero		1


	//   ....[61]....
        /*0614*/ 	.word	0x0000eb40
        /*0618*/ 	.word	0x00000002
        /*061c*/ 	.word	0x00038840
        /*0620*/ 	.short	0x010a
        /*0622*/ 	.byte	0x3f
	.zero		1


	//   ....[62]....
        /*0624*/ 	.word	0x0000eb90
        /*0628*/ 	.word	0x00000002
        /*062c*/ 	.word	0x00000060
        /*0630*/ 	.short	0x010a
        /*0632*/ 	.byte	0x3f
	.zero		1


	//   ....[63]....
        /*0634*/ 	.word	0x0000ebe0
        /*0638*/ 	.word	0x00000003
        /*063c*/ 	.word	0x00038860
        /*0640*/ 	.short	0x010a
        /*0642*/ 	.byte	0x3f
	.zero		1


	//   ....[64]....
        /*0644*/ 	.word	0x0000ec30
        /*0648*/ 	.word	0x00000000
        /*064c*/ 	.word	0x00038820
        /*0650*/ 	.short	0x010a
        /*0652*/ 	.byte	0x3f
	.zero		1


	//   ....[65]....
        /*0654*/ 	.word	0x0000edd0
        /*0658*/ 	.word	0x00000006
        /*065c*/ 	.word	0x00000000
        /*0660*/ 	.short	0x010a
        /*0662*/ 	.byte	0x3f
	.zero		1


	//   ....[66]....
        /*0664*/ 	.word	0x0000ee20
        /*0668*/ 	.word	0x00000003
        /*066c*/ 	.word	0x00000000
        /*0670*/ 	.short	0x010a
        /*0672*/ 	.byte	0x3f
	.zero		1


	//   ....[67]....
        /*0674*/ 	.word	0x0000ee70
        /*0678*/ 	.word	0x00000010
        /*067c*/ 	.word	0x00000000
        /*0680*/ 	.short	0x010a
        /*0682*/ 	.byte	0x3f
	.zero		1


	//----- nvinfo : EIATTR_NUM_MBARRIERS
	.align		4
.L_361:
        /*0684*/ 	.byte	0x03, 0x38
        /*0686*/ 	.short	0x0016


	//----- nvinfo : EIATTR_EXIT_INSTR_OFFSETS
	.align		4
        /*0688*/ 	.byte	0x04, 0x1c
        /*068a*/ 	.short	(.L_363 - .L_362)


	//   ....[0]....
.L_362:
        /*068c*/ 	.word	0x000009f0


	//   ....[1]....
        /*0690*/ 	.word	0x0000af90


	//   ....[2]....
        /*0694*/ 	.word	0x0000aff0


	//   ....[3]....
        /*0698*/ 	.word	0x0000e600


	//----- nvinfo : EIATTR_MAX_THREADS
	.align		4
.L_363:
        /*069c*/ 	.byte	0x04, 0x05
        /*069e*/ 	.short	(.L_365 - .L_364)
.L_364:
        /*06a0*/ 	.word	0x00000180
        /*06a4*/ 	.word	0x00000001
        /*06a8*/ 	.word	0x00000001


	//----- nvinfo : EIATTR_CRS_STACK_SIZE
	.align		4
.L_365:
        /*06ac*/ 	.byte	0x04, 0x1e
        /*06ae*/ 	.short	(.L_367 - .L_366)
.L_366:
        /*06b0*/ 	.word	0x00000000


	//----- nvinfo : EIATTR_CBANK_PARAM_SIZE
	.align		4
.L_367:
        /*06b4*/ 	.byte	0x03, 0x19
        /*06b6*/ 	.short	0x0bf0


	//----- nvinfo : EIATTR_PARAM_CBANK
	.align		4
        /*06b8*/ 	.byte	0x04, 0x0a
        /*06ba*/ 	.short	(.L_369 - .L_368)
	.align		4
.L_368:
        /*06bc*/ 	.word	index@(.nv.constant0._ZN7cutlass13device_kernelIN5flash11enable_sm90INS1_16FlashAttnFwdSm90INS1_25CollectiveMainloopFwdSm90ILi2EN4cute5tupleIJNS5_1CILi1EEES8_S8_EEENS6_IJNS7_ILi128EEENS7_ILi80EEENS7_ILi256EEEEEELi256ENS_6half_tEfNS_4arch4Sm90ELb0ELb0ELb0ELb0ELb0ELb0ELb0ELb1ELb1ELb0ELb0ELb0EEENS1_21CollectiveEpilogueFwdINS6_IJSA_SC_SB_EEES9_SE_SG_Li256ELb0ELb0ELb0ELb0EEENS1_29StaticPersistentTileSchedulerILb0EEEEEEEEEvNT_6ParamsE)
        /*06c0*/ 	.short	0x0210
        /*06c2*/ 	.short	0x0bf0


	//----- nvinfo : EIATTR_SW_WAR
	.align		4
.L_369:
        /*06c4*/ 	.byte	0x04, 0x36
        /*06c6*/ 	.short	(.L_371 - .L_370)
.L_370:
        /*06c8*/ 	.word	0x00000008
.L_371:


//--------------------- .nv.info._ZN7cutlass13device_kernelIN5flash11enable_sm90INS1_16FlashAttnFwdSm90INS1_25CollectiveMainloopFwdSm90ILi2EN4cute5tupleIJNS5_1CILi2EEENS7_ILi1EEES9_EEENS6_IJNS7_ILi128EEENS7_ILi80EEENS7_ILi256EEEEEELi256ENS_6half_tEfNS_4arch4Sm90ELb0ELb0ELb0ELb0ELb0ELb0ELb0ELb1ELb1ELb0ELb0ELb0EEENS1_21CollectiveEpilogueFwdINS6_IJSB_SD_SC_EEESA_SF_SH_Li256ELb0ELb0ELb0ELb0EEENS1_29StaticPersistentTileSchedulerILb0EEEEEEEEEvNT_6ParamsE --------------------------
	.section	.nv.info._ZN7cutlass13device_kernelIN5flash11enable_sm90INS1_16FlashAttnFwdSm90INS1_25CollectiveMainloopFwdSm90ILi2EN4cute5tupleIJNS5_1CILi2EEENS7_ILi1EEES9_EEENS6_IJNS7_ILi128EEENS7_ILi80EEENS7_ILi256EEEEEELi256ENS_6half_tEfNS_4arch4Sm90ELb0ELb0ELb0ELb0ELb0ELb0ELb0ELb1ELb1ELb0ELb0ELb0EEENS1_21CollectiveEpilogueFwdINS6_IJSB_SD_SC_EEESA_SF_SH_Li256ELb0ELb0ELb0ELb0EEENS1_29StaticPersistentTileSchedulerILb0EEEEEEEEEvNT_6ParamsE,"",@"SHT_CUDA_INFO"
	.sectionflags	@""
	.align	4


	//----- nvinfo : EIATTR_CUDA_API_VERSION
	.align		4
        /*0000*/ 	.byte	0x04, 0x37
        /*0002*/ 	.short	(.L_373 - .L_372)
.L_372:
        /*0004*/ 	.word	0x00000082


	//----- nvinfo : EIATTR_KPARAM_INFO
	.align		4
.L_373:
        /*0008*/ 	.byte	0x04, 0x17
        /*000a*/ 	.short	(.L_375 - .L_374)
.L_374:
        /*000c*/ 	.word	0x00000000
        /*0010*/ 	.short	0x0000
        /*0012*/ 	.short	0x0070
        /*0014*/ 	.byte	0x00, 0xf0, 0x01, 0x2e


	//----- nvinfo : EIATTR_SPARSE_MMA_MASK
	.align		4
.L_375:
        /*0018*/ 	.byte	0x03, 0x50
        /*001a*/ 	.short	0x0000


	//----- nvinfo : EIATTR_MAXREG_COUNT
	.align		4
        /*001c*/ 	.byte	0x03, 0x1b
        /*001e*/ 	.short	0x00a8


	//----- nvinfo : EIATTR_NUM_BARRIERS
	.align		4
        /*0020*/ 	.byte	0x02, 0x4c
        /*0022*/ 	.byte	0x09
	.zero		1


	//----- nvinfo : EIATTR_EXTERNS
	.align		4
        /*0024*/ 	.byte	0x04, 0x0f
        /*0026*/ 	.short	(.L_377 - .L_376)


	//   ....[0]....
	.align		4
.L_376:
        /*0028*/ 	.word	index@(__assertfail)


	//----- nvinfo : EIATTR_ANNOTATIONS
	.align		4
.L_377:
        /*002c*/ 	.byte	0x04, 0x55
        /*002e*/ 	.short	(.L_379 - .L_378)


	//   ....[0]....
.L_378:
        /* <DEDUP_REMOVED lines=26> */


	//----- nvinfo : EIATTR_MERCURY_ISA_VERSION
	.align		4
.L_379:
        /*01c0*/ 	.byte	0x03, 0x5f
        /*01c2*/ 	.short	0x0101


	//----- nvinfo : EIATTR_INT_WARP_WIDE_INSTR_OFFSETS
	.align		4
        /*01c4*/ 	.byte	0x04, 0x31
        /*01c6*/ 	.short	(.L_381 - .L_380)


	//   ....[0]....
.L_380:
        /*01c8*/ 	.word	0x00000190


	//   ....[1]....
        /*01cc*/ 	.word	0x000001d0


	//   ....[2]....
        /*01d0*/ 	.word	0x00000240


	//   ....[3]....
        /*01d4*/ 	.word	0x0000b6f0


	//   ....[4]....
        /*01d8*/ 	.word	0x0000b740


	//   ....[5]....
        /*01dc*/ 	.word	0x0000b800


	//   ....[6]....
        /*01e0*/ 	.word	0x0000b8c0


	//   ....[7]....
        /*01e4*/ 	.word	0x0000b980


	//----- nvinfo : EIATTR_COOP_GROUP_MASK_REGIDS
	.align		4
.L_381:
        /*01e8*/ 	.byte	0x04, 0x29
        /*01ea*/ 	.short	(.L_383 - .L_382)


	//   ....[0]....
.L_382:
        /*01ec*/ 	.word	0xffffffff


	//   ....[1]....
        /*01f0*/ 	.word	0xffffffff


	//   ....[2]....
        /*01f4*/ 	.word	0xffffffff


	//   ....[3]....
        /*01f8*/ 	.word	0xffffffff


	//   ....[4]....
        /*01fc*/ 	.word	0xffffffff


	//   ....[5]....
        /*0200*/ 	.word	0xffffffff


	//   ....[6]....
        /*0204*/ 	.word	0xffffffff


	//   ....[7]....
        /*0208*/ 	.word	0xffffffff


	//   ....[8]....
        /*020c*/ 	.word	0xffffffff


	//   ....[9]....
        /*0210*/ 	.word	0xffffffff


	//   ....[10]....
        /*0214*/ 	.word	0xffffffff


	//   ....[11]....
        /*0218*/ 	.word	0xffffffff


	//   ....[12]....
        /*021c*/ 	.word	0xffffffff


	//   ....[13]....
        /*0220*/ 	.word	0xffffffff


	//   ....[14]....
        /*0224*/ 	.word	0xffffffff


	//   ....[15]....
        /*0228*/ 	.word	0xffffffff


	//   ....[16]....
        /*022c*/ 	.word	0xffffffff


	//   ....[17]....
        /*0230*/ 	.word	0xffffffff


	//   ....[18]....
        /*0234*/ 	.word	0xffffffff


	//   ....[19]....
        /*0238*/ 	.word	0xffffffff


	//   ....[20]....
        /*023c*/ 	.word	0xffffffff


	//   ....[21]....
        /*0240*/ 	.word	0xffffffff


	//   ....[22]....
        /*0244*/ 	.word	0xffffffff


	//   ....[23]....
        /*0248*/ 	.word	0xffffffff


	//   ....[24]....
        /*024c*/ 	.word	0x0500000f


	//   ....[25]....
        /*0250*/ 	.word	0x0500000f


	//----- nvinfo : EIATTR_COOP_GROUP_INSTR_OFFSETS
	.align		4
.L_383:
        /*0254*/ 	.byte	0x04, 0x28
        /*0256*/ 	.short	(.L_385 - .L_384)


	//   ....[0]....
.L_384:
        /*0258*/ 	.word	0x00000060


	//   ....[1]....
        /*025c*/ 	.word	0x000001a0


	//   ....[2]....
        /*0260*/ 	.word	0x000001f0


	//   ....[3]....
        /*0264*/ 	.word	0x00000430


	//   ....[4]....
        /*0268*/ 	.word	0x00000660


	//   ....[5]....
        /*026c*/ 	.word	0x00000890


	//   ....[6]....
        /*0270*/ 	.word	0x00000b20


	//   ....[7]....
        /*0274*/ 	.word	0x00000e50


	//   ....[8]....
        /*0278*/ 	.word	0x00001330


	//   ....[9]....
        /*027c*/ 	.word	0x00004340


	//   ....[10]....
        /*0280*/ 	.word	0x00004390


	//   ....[11]....
        /*0284*/ 	.word	0x00004710


	//   ....[12]....
        /*0288*/ 	.word	0x00004790


	//   ....[13]....
        /*028c*/ 	.word	0x00007c60


	//   ....[14]....
        /*0290*/ 	.word	0x00007c70


	//   ....[15]....
        /*0294*/ 	.word	0x00007ca0


	//   ....[16]....
        /*0298*/ 	.word	0x00007cb0


	//   ....[17]....
        /*029c*/ 	.word	0x00009060


	//   ....[18]....
        /*02a0*/ 	.word	0x00009070


	//   ....[19]....
        /*02a4*/ 	.word	0x00009110


	//   ....[20]....
        /*02a8*/ 	.word	0x00009130


	//   ....[21]....
        /*02ac*/ 	.word	0x0000aa40


	//   ....[22]....
        /*02b0*/ 	.word	0x0000ae20


	//   ....[23]....
        /*02b4*/ 	.word	0x0000e4d0


	//   ....[24]....
        /*02b8*/ 	.word	0x0000e9e0


	//   ....[25]....
        /*02bc*/ 	.word	0x0000ee80


	//----- nvinfo : EIATTR_REG_RECONFIG
	.align		4
.L_385:
        /*02c0*/ 	.byte	0x01, 0x54
	.zero		2


	//----- nvinfo : EIATTR_SYSCALL_OFFSETS
	.align		4
        /*02c4*/ 	.byte	0x04, 0x46
        /*02c6*/ 	.short	(.L_387 - .L_386)


	//   ....[0]....
.L_386:
        /*02c8*/ 	.word	0x000016b0


	//   ....[1]....
        /*02cc*/ 	.word	0x0000b330


	//   ....[2]....
        /*02d0*/ 	.word	0x0000b470


	//   ....[3]....
        /*02d4*/ 	.word	0x0000b570


	//----- nvinfo : EIATTR_MBARRIER_INSTR_OFFSETS
	.align		4
.L_387:
        /*02d8*/ 	.byte	0x04, 0x39
        /*02da*/ 	.short	(.L_389 - .L_388)


	//   ....[0]....
.L_388:
        /*02dc*/ 	.word	0x000002d0
        /*02e0*/ 	.word	0x000000ff
        /*02e4*/ 	.word	0x00038800
        /*02e8*/ 	.short	0x0100
        /*02ea*/ 	.byte	0x08
	.zero		1


	//   ....[1]....
        /*02ec*/ 	.word	0x000002e0
        /*02f0*/ 	.word	0x000000ff
        /*02f4*/ 	.word	0x00038820
        /*02f8*/ 	.short	0x0100
        /*02fa*/ 	.byte	0x08
	.zero		1


	//   ....[2]....
        /*02fc*/ 	.word	0x000003d0
        /*0300*/ 	.word	0x000000ff
        /*0304*/ 	.word	0x00038830
        /*0308*/ 	.short	0x0100
        /*030a*/ 	.byte	0x08
	.zero		1


	//   ....[3]....
        /*030c*/ 	.word	0x000003e0
        /*0310*/ 	.word	0x000000ff
        /*0314*/ 	.word	0x00038840
        /*0318*/ 	.short	0x0100
        /*031a*/ 	.byte	0x08
	.zero		1


	//   ....[4]....
        /*031c*/ 	.word	0x000003f0
        /*0320*/ 	.word	0x000000ff
        /*0324*/ 	.word	0x00038838
        /*0328*/ 	.short	0x0100
        /*032a*/ 	.byte	0x08
	.zero		1


	//   ....[5]....
        /*032c*/ 	.word	0x00000400
        /*0330*/ 	.word	0x000000ff
        /*0334*/ 	.word	0x00038848
        /*0338*/ 	.short	0x0100
        /*033a*/ 	.byte	0x08
	.zero		1


	//   ....[6]....
        /*033c*/ 	.word	0x00000610
        /*0340*/ 	.word	0x000000ff
        /*0344*/ 	.word	0x00038850
        /*0348*/ 	.short	0x0100
        /*034a*/ 	.byte	0x08
	.zero		1


	//   ....[7]....
        /*034c*/ 	.word	0x00000620
        /*0350*/ 	.word	0x000000ff
        /*0354*/ 	.word	0x00038860
        /*0358*/ 	.short	0x0100
        /*035a*/ 	.byte	0x08
	.zero		1


	//   ....[8]....
        /*035c*/ 	.word	0x00000630
        /*0360*/ 	.word	0x000000ff
        /*0364*/ 	.word	0x00038858
        /*0368*/ 	.short	0x0100
        /*036a*/ 	.byte	0x08
	.zero		1


	//   ....[9]....
        /*036c*/ 	.word	0x00000640
        /*0370*/ 	.word	0x000000ff
        /*0374*/ 	.word	0x00038868
        /*0378*/ 	.short	0x0100
        /*037a*/ 	.byte	0x08
	.zero		1


	//   ....[10]....
        /*037c*/ 	.word	0x00000840
        /*0380*/ 	.word	0x000000ff
        /*0384*/ 	.word	0x00038870
        /*0388*/ 	.short	0x0100
        /*038a*/ 	.byte	0x08
	.zero		1


	//   ....[11]....
        /*038c*/ 	.word	0x00000850
        /*0390*/ 	.word	0x000000ff
        /*0394*/ 	.word	0x00038880
        /*0398*/ 	.short	0x0100
        /*039a*/ 	.byte	0x08
	.zero		1


	//   ....[12]....
        /*039c*/ 	.word	0x00000860
        /*03a0*/ 	.word	0x000000ff
        /*03a4*/ 	.word	0x00038878
        /*03a8*/ 	.short	0x0100
        /*03aa*/ 	.byte	0x08
	.zero		1


	//   ....[13]....
        /*03ac*/ 	.word	0x00000870
        /*03b0*/ 	.word	0x000000ff
        /*03b4*/ 	.word	0x00038888
        /*03b8*/ 	.short	0x0100
        /*03ba*/ 	.byte	0x08
	.zero		1


	//   ....[14]....
        /*03bc*/ 	.word	0x00000ad0
        /*03c0*/ 	.word	0x000000ff
        /*03c4*/ 	.word	0x00038890
        /*03c8*/ 	.short	0x0100
        /*03ca*/ 	.byte	0x08
	.zero		1


	//   ....[15]....
        /*03cc*/ 	.word	0x00000ae0
        /*03d0*/ 	.word	0x000000ff
        /*03d4*/ 	.word	0x000388a0
        /*03d8*/ 	.short	0x0100
        /*03da*/ 	.byte	0x08
	.zero		1


	//   ....[16]....
        /*03dc*/ 	.word	0x00000af0
        /*03e0*/ 	.word	0x000000ff
        /*03e4*/ 	.word	0x00038898
        /*03e8*/ 	.short	0x0100
        /*03ea*/ 	.byte	0x08
	.zero		1


	//   ....[17]....
        /*03ec*/ 	.word	0x00000b00
        /*03f0*/ 	.word	0x000000ff
        /*03f4*/ 	.word	0x000388a8
        /*03f8*/ 	.short	0x0100
        /*03fa*/ 	.byte	0x08
	.zero		1


	//   ....[18]....
        /*03fc*/ 	.word	0x00000da0
        /*0400*/ 	.word	0x000000ff
        /*0404*/ 	.word	0x000388b0
        /*0408*/ 	.short	0x0100
        /*040a*/ 	.byte	0x08
	.zero		1


	//   ....[19]....
        /*040c*/ 	.word	0x00000db0
        /*0410*/ 	.word	0x000000ff
        /*0414*/ 	.word	0x000388c0
        /*0418*/ 	.short	0x0100
        /*041a*/ 	.byte	0x08
	.zero		1


	//   ....[20]....
        /*041c*/ 	.word	0x00000dc0
        /*0420*/ 	.word	0x000000ff
        /*0424*/ 	.word	0x000388b8
        /*0428*/ 	.short	0x0100
        /*042a*/ 	.byte	0x08
	.zero		1


	//   ....[21]....
        /*042c*/ 	.word	0x00000dd0
        /*0430*/ 	.word	0x000000ff
        /*0434*/ 	.word	0x000388c8
        /*0438*/ 	.short	0x0100
        /*043a*/ 	.byte	0x08
	.zero		1


	//   ....[22]....
        /*043c*/ 	.word	0x00001740
        /*0440*/ 	.word	0x000000ff
        /*0444*/ 	.word	0x00038800
        /*0448*/ 	.short	0x010a
        /*044a*/ 	.byte	0x06
	.zero		1


	//   ....[23]....
        /*044c*/ 	.word	0x000017e0
        /*0450*/ 	.word	0x00000000
        /*0454*/ 	.word	0x00038830
        /*0458*/ 	.short	0x010a
        /*045a*/ 	.byte	0x3f
	.zero		1


	//   ....[24]....
        /*045c*/ 	.word	0x00001820
        /*0460*/ 	.word	0x00000000
        /*0464*/ 	.word	0x00038830
        /*0468*/ 	.short	0x010a
        /*046a*/ 	.byte	0x3f
	.zero		1


	//   ....[25]....
        /*046c*/ 	.word	0x00004a30
        /*0470*/ 	.word	0x00000000
        /*0474*/ 	.word	0x00000000
        /*0478*/ 	.short	0x0101
        /*047a*/ 	.byte	0x3f
	.zero		1


	//   ....[26]....
        /*047c*/ 	.word	0x00005150
        /*0480*/ 	.word	0x000000ff
        /*0484*/ 	.word	0x00038830
        /*0488*/ 	.short	0x010a
        /*048a*/ 	.byte	0x27
	.zero		1


	//   ....[27]....
        /*048c*/ 	.word	0x00005190
        /*0490*/ 	.word	0x000000ff
        /*0494*/ 	.word	0x00038830
        /*0498*/ 	.short	0x010a
        /*049a*/ 	.byte	0x27
	.zero		1


	//   ....[28]....
        /*049c*/ 	.word	0x00007700
        /*04a0*/ 	.word	0x000000ff
        /*04a4*/ 	.word	0x00038850
        /*04a8*/ 	.short	0x010a
        /*04aa*/ 	.byte	0x04
	.zero		1


	//   ....[29]....
        /*04ac*/ 	.word	0x00007740
        /*04b0*/ 	.word	0x000000ff
        /*04b4*/ 	.word	0x00038850
        /*04b8*/ 	.short	0x010a
        /*04ba*/ 	.byte	0x04
	.zero		1


	//   ....[30]....
        /*04bc*/ 	.word	0x00008350
        /*04c0*/ 	.word	0x00000005
        /*04c4*/ 	.word	0x00000000
        /*04c8*/ 	.short	0x0101
        /*04ca*/ 	.byte	0x3f
	.zero		1


	//   ....[31]....
        /*04cc*/ 	.word	0x00008710
        /*04d0*/ 	.word	0x00000098
        /*04d4*/ 	.word	0x00000000
        /*04d8*/ 	.short	0x0101
        /*04da*/ 	.byte	0x3f
	.zero		1


	//   ....[32]....
        /*04dc*/ 	.word	0x00008fd0
        /*04e0*/ 	.word	0x000000ff
        /*04e4*/ 	.word	0x00038850
        /*04e8*/ 	.short	0x010a
        /*04ea*/ 	.byte	0x08
	.zero		1


	//   ....[33]....
        /*04ec*/ 	.word	0x00009010
        /*04f0*/ 	.word	0x000000ff
        /*04f4*/ 	.word	0x00038850
        /*04f8*/ 	.short	0x010a
        /*04fa*/ 	.byte	0x08
	.zero		1


	//   ....[34]....
        /*04fc*/ 	.word	0x0000a390
        /*0500*/ 	.word	0x00000014
        /*0504*/ 	.word	0x00000000
        /*0508*/ 	.short	0x0101
        /*050a*/ 	.byte	0x3f
	.zero		1


	//   ....[35]....
        /*050c*/ 	.word	0x0000acd0
        /*0510*/ 	.word	0x000000ff
        /*0514*/ 	.word	0x00000000
        /*0518*/ 	.short	0x0101
        /*051a*/ 	.byte	0x07
	.zero		1


	//   ....[36]....
        /*051c*/ 	.word	0x0000ace0
        /*0520*/ 	.word	0x000000ff
        /*0524*/ 	.word	0x00000000
        /*0528*/ 	.short	0x0101
        /*052a*/ 	.byte	0x06
	.zero		1


	//   ....[37]....
        /*052c*/ 	.word	0x0000bcf0
        /*0530*/ 	.word	0x00000004
        /*0534*/ 	.word	0x00038840
        /*0538*/ 	.short	0x010a
        /*053a*/ 	.byte	0x3f
	.zero		1


	//   ....[38]....
        /*053c*/ 	.word	0x0000c380
        /*0540*/ 	.word	0x0000000a
        /*0544*/ 	.word	0x00038820
        /*0548*/ 	.short	0x010a
        /*054a*/ 	.byte	0x3f
	.zero		1


	//   ....[39]....
        /*054c*/ 	.word	0x0000c670
        /*0550*/ 	.word	0x00000002
        /*0554*/ 	.word	0x00038840
        /*0558*/ 	.short	0x010a
        /*055a*/ 	.byte	0x3f
	.zero		1


	//   ....[40]....
        /*055c*/ 	.word	0x0000c9c0
        /*0560*/ 	.word	0x00000002
        /*0564*/ 	.word	0x00038860
        /*0568*/ 	.short	0x010a
        /*056a*/ 	.byte	0x3f
	.zero		1


	//   ....[41]....
        /*056c*/ 	.word	0x0000cfb0
        /*0570*/ 	.word	0x00000002
        /*0574*/ 	.word	0x00038840
        /*0578*/ 	.short	0x010a
        /*057a*/ 	.byte	0x3f
	.zero		1


	//   ....[42]....
        /*057c*/ 	.word	0x0000d300
        /*0580*/ 	.word	0x00000002
        /*0584*/ 	.word	0x00038860
        /*0588*/ 	.short	0x010a
        /*058a*/ 	.byte	0x3f
	.zero		1


	//   ....[43]....
        /*058c*/ 	.word	0x0000d860
        /*0590*/ 	.word	0x00000002
        /*0594*/ 	.word	0x00038840
        /*0598*/ 	.short	0x010a
        /*059a*/ 	.byte	0x3f
	.zero		1


	//   ....[44]....
        /*059c*/ 	.word	0x0000dbb0
        /*05a0*/ 	.word	0x00000002
        /*05a4*/ 	.word	0x00038860
        /*05a8*/ 	.short	0x010a
        /*05aa*/ 	.byte	0x3f
	.zero		1


	//   ....[45]....
        /*05ac*/ 	.word	0x0000dfb0
        /*05b0*/ 	.word	0x00000003
        /*05b4*/ 	.word	0x00038860
        /*05b8*/ 	.short	0x010a
        /*05ba*/ 	.byte	0x3f
	.zero		1


	//   ....[46]....
        /*05bc*/ 	.word	0x0000e450
        /*05c0*/ 	.word	0x00000000
        /*05c4*/ 	.word	0x00038820
        /*05c8*/ 	.short	0x010a
        /*05ca*/ 	.byte	0x3f
	.zero		1


	//   ....[47]....
        /*05cc*/ 	.word	0x0000e610
        /*05d0*/ 	.word	0x00000006
        /*05d4*/ 	.word	0x00000000
        /*05d8*/ 	.short	0x010a
        /*05da*/ 	.byte	0x3f
	.zero		1


	//   ....[48]....
        /*05dc*/ 	.word	0x0000e680
        /*05e0*/ 	.word	0x00000003
        /*05e4*/ 	.word	0x00000000
        /*05e8*/ 	.short	0x010a
        /*05ea*/ 	.byte	0x3f
	.zero		1


	//   ....[49]....
        /*05ec*/ 	.word	0x0000e6e0
        /*05f0*/ 	.word	0x00000010
        /*05f4*/ 	.word	0x00000000
        /*05f8*/ 	.short	0x010a
        /*05fa*/ 	.byte	0x3f
	.zero		1


	//   ....[50]....
        /*05fc*/ 	.word	0x0000e710
        /*0600*/ 	.word	0x00000003
        /*0604*/ 	.word	0x00000000
        /*0608*/ 	.short	0x010a
        /*060a*/ 	.byte	0x3f
	.zero		1


	//   ....[51]....
        /*060c*/ 	.word	0x0000e790
        /*0610*/ 	.word	0x00000003
        /*0614*/ 	.word	0x00038800
        /*0618*/ 	.short	0x010a
        /*061a*/ 	.byte	0x3f
	.zero		1


	//   ....[52]....
        /*061c*/ 	.word	0x0000e7e0
        /*0620*/ 	.word	0x00000000
        /*0624*/ 	.word	0x00038830
        /*0628*/ 	.short	0x010a
        /*062a*/ 	.byte	0x3f
	.zero		1


	//   ....[53]....
        /*062c*/ 	.word	0x0000e840
        /*0630*/ 	.word	0x00000004
        /*0634*/ 	.word	0x00038830
        /*0638*/ 	.short	0x010a
        /*063a*/ 	.byte	0x3f
	.zero		1


	//   ....[54]....
        /*063c*/ 	.word	0x0000e8a0
        /*0640*/ 	.word	0x00000003
        /*0644*/ 	.word	0x00038850
        /*0648*/ 	.short	0x010a
        /*064a*/ 	.byte	0x3f
	.zero		1


	//   ....[55]....
        /*064c*/ 	.word	0x0000e900
        /*0650*/ 	.word	0x00000007
        /*0654*/ 	.word	0x00038850
        /*0658*/ 	.short	0x010a
        /*065a*/ 	.byte	0x3f
	.zero		1


	//   ....[56]....
        /*065c*/ 	.word	0x0000eaa0
        /*0660*/ 	.word	0x00000004
        /*0664*/ 	.word	0x00038840
        /*0668*/ 	.short	0x010a
        /*066a*/ 	.byte	0x3f
	.zero		1


	//   ....[57]....
        /*066c*/ 	.word	0x0000eb20
        /*0670*/ 	.word	0x00000007
        /*0674*/ 	.word	0x00038820
        /*0678*/ 	.short	0x010a
        /*067a*/ 	.byte	0x3f
	.zero		1


	//   ....[58]....
        /*067c*/ 	.word	0x0000eb70
        /*0680*/ 	.word	0x00000002
        /*0684*/ 	.word	0x00038840
        /*0688*/ 	.short	0x010a
        /*068a*/ 	.byte	0x3f
	.zero		1


	//   ....[59]....
        /*068c*/ 	.word	0x0000ebc0
        /*0690*/ 	.word	0x00000002
        /*0694*/ 	.word	0x00038860
        /*0698*/ 	.short	0x010a
        /*069a*/ 	.byte	0x3f
	.zero		1


	//   ....[60]....
        /*069c*/ 	.word	0x0000ec10
        /*06a0*/ 	.word	0x00000002
        /*06a4*/ 	.word	0x00038840
        /*06a8*/ 	.short	0x010a
        /*06aa*/ 	.byte	0x3f
	.zero		1


	//   ....[61]....
        /*06ac*/ 	.word	0x0000ec60
        /*06b0*/ 	.word	0x00000002
        /*06b4*/ 	.word	0x00038860
        /*06b8*/ 	.short	0x010a
        /*06ba*/ 	.byte	0x3f
	.zero		1


	//   ....[62]....
        /*06bc*/ 	.word	0x0000ecb0
        /*06c0*/ 	.word	0x00000002
        /*06c4*/ 	.word	0x00038840
        /*06c8*/ 	.short	0x010a
        /*06ca*/ 	.byte	0x3f
	.zero		1


	//   ....[63]....
        /*06cc*/ 	.word	0x0000ed00
        /*06d0*/ 	.word	0x00000002
        /*06d4*/ 	.word	0x00038860
        /*06d8*/ 	.short	0x010a
        /*06da*/ 	.byte	0x3f
	.zero		1


	//   ....[64]....
        /*06dc*/ 	.word	0x0000ed50
        /*06e0*/ 	.word	0x00000003
        /*06e4*/ 	.word	0x00038860
        /*06e8*/ 	.short	0x010a
        /*06ea*/ 	.byte	0x3f
	.zero		1


	//   ....[65]....
        /*06ec*/ 	.word	0x0000eda0
        /*06f0*/ 	.word	0x00000000
        /*06f4*/ 	.word	0x00038820
        /*06f8*/ 	.short	0x010a
        /*06fa*/ 	.byte	0x3f
	.zero		1


	//   ....[66]....
        /*06fc*/ 	.word	0x0000ef40
        /*0700*/ 	.word	0x00000006
        /*0704*/ 	.word	0x00000000
        /*0708*/ 	.short	0x010a
        /*070a*/ 	.byte	0x3f
	.zero		1


	//   ....[67]....
        /*070c*/ 	.word	0x0000ef90
        /*0710*/ 	.word	0x00000003
        /*0714*/ 	.word	0x00000000
        /*0718*/ 	.short	0x010a
        /*071a*/ 	.byte	0x3f
	.zero		1


	//   ....[68]....
        /*071c*/ 	.word	0x0000efe0
        /*0720*/ 	.word	0x00000010
        /*0724*/ 	.word	0x00000000
        /*0728*/ 	.short	0x010a
        /*072a*/ 	.byte	0x3f
	.zero		1


	//----- nvinfo : EIATTR_NUM_MBARRIERS
	.align		4
.L_389:
        /*072c*/ 	.byte	0x03, 0x38
        /*072e*/ 	.short	0x0016


	//----- nvinfo : EIATTR_EXIT_INSTR_OFFSETS
	.align		4
        /*0730*/ 	.byte	0x04, 0x1c
        /*0732*/ 	.short	(.L_391 - .L_390)


	//   ....[0]....
.L_390:
        /*0734*/ 	.word	0x00000f90


	//   ....[1]....
        /*0738*/ 	.word	0x0000ade0


	//   ....[2]....
        /*073c*/ 	.word	0x0000ae40


	//   ....[3]....
        /*0740*/ 	.word	0x0000e760


	//----- nvinfo : EIATTR_MAX_THREADS
	.align		4
.L_391:
        /*0744*/ 	.byte	0x04, 0x05
        /*0746*/ 	.short	(.L_393 - .L_392)
.L_392:
        /*0748*/ 	.word	0x00000180
        /*074c*/ 	.word	0x00000001
        /*0750*/ 	.word	0x00000001


	//----- nvinfo : EIATTR_CRS_STACK_SIZE
	.align		4
.L_393:
        /*0754*/ 	.byte	0x04, 0x1e
        /*0756*/ 	.short	(.L_395 - .L_394)
.L_394:
        /*0758*/ 	.word	0x00000000


	//----- nvinfo : EIATTR_CBANK_PARAM_SIZE
	.align		4
.L_395:
        /*075c*/ 	.byte	0x03, 0x19
        /*075e*/ 	.short	0x0bf0


	//----- nvinfo : EIATTR_PARAM_CBANK
	.align		4
        /*0760*/ 	.byte	0x04, 0x0a
        /*0762*/ 	.short	(.L_397 - .L_396)
	.align		4
.L_396:
        /*0764*/ 	.word	index@(.nv.constant0._ZN7cutlass13device_kernelIN5flash11enable_sm90INS1_16FlashAttnFwdSm90INS1_25CollectiveMainloopFwdSm90ILi2EN4cute5tupleIJNS5_1CILi2EEENS7_ILi1EEES9_EEENS6_IJNS7_ILi128EEENS7_ILi80EEENS7_ILi256EEEEEELi256ENS_6half_tEfNS_4arch4Sm90ELb0ELb0ELb0ELb0ELb0ELb0ELb0ELb1ELb1ELb0ELb0ELb0EEENS1_21CollectiveEpilogueFwdINS6_IJSB_SD_SC_EEESA_SF_SH_Li256ELb0ELb0ELb0ELb0EEENS1_29StaticPersistentTileSchedulerILb0EEEEEEEEEvNT_6ParamsE)
        /*0768*/ 	.short	0x0210
        /*076a*/ 	.short	0x0bf0


	//----- nvinfo : EIATTR_SW_WAR
	.align		4
.L_397:
        /*076c*/ 	.byte	0x04, 0x36
        /*076e*/ 	.short	(.L_399 - .L_398)
.L_398:
        /*0770*/ 	.word	0x00000008
.L_399:


//--------------------- .nv.info._ZN7cutlass13device_kernelIN5flash11enable_sm90INS1_16FlashAttnFwdSm90INS1_25CollectiveMainloopFwdSm90ILi2EN4cute5tupleIJNS5_1CILi1EEES8_S8_EEENS6_IJNS7_ILi128EEENS7_ILi80EEENS7_ILi256EEEEEELi256ENS_6half_tEfNS_4arch4Sm90ELb0ELb0ELb0ELb1ELb0ELb0ELb0ELb1ELb1ELb0ELb0ELb0EEENS1_21CollectiveEpilogueFwdINS6_IJSA_SC_SB_EEES9_SE_SG_Li256ELb1ELb0ELb0ELb0EEENS1_36VarlenDynamicPersistentTileSchedulerILi128ELi80ELi256ELi32ELb0ELb0ELb1ELb0ELb1ELb1EEEEEEEEEvNT_6ParamsE --------------------------
	.section	.nv.info._ZN7cutlass13device_kernelIN5flash11enable_sm90INS1_16FlashAttnFwdSm90INS1_25CollectiveMainloopFwdSm90ILi2EN4cute5tupleIJNS5_1CILi1EEES8_S8_EEENS6_IJNS7_ILi128EEENS7_ILi80EEENS7_ILi256EEEEEELi256ENS_6half_tEfNS_4arch4Sm90ELb0ELb0ELb0ELb1ELb0ELb0ELb0ELb1ELb1ELb0ELb0ELb0EEENS1_21CollectiveEpilogueFwdINS6_IJSA_SC_SB_EEES9_SE_SG_Li256ELb1ELb0ELb0ELb0EEENS1_36VarlenDynamicPersistentTileSchedulerILi128ELi80ELi256ELi32ELb0ELb0ELb1ELb0ELb1ELb1EEEEEEEEEvNT_6ParamsE,"",@"SHT_CUDA_INFO"
	.sectionflags	@""
	.align	4


	//----- nvinfo : EIATTR_CUDA_API_VERSION
	.align		4
        /*0000*/ 	.byte	0x04, 0x37
        /*0002*/ 	.short	(.L_401 - .L_400)
.L_400:
        /*0004*/ 	.word	0x00000082


	//----- nvinfo : EIATTR_KPARAM_INFO
	.align		4
.L_401:
        /*0008*/ 	.byte	0x04, 0x17
        /*000a*/ 	.short	(.L_403 - .L_402)
.L_402:
        /*000c*/ 	.word	0x00000000
        /*0010*/ 	.short	0x0000
        /*0012*/ 	.short	0x0070
        /*0014*/ 	.byte	0x00, 0xf0, 0x01, 0x28


	//----- nvinfo : EIATTR_SPARSE_MMA_MASK
	.align		4
.L_403:
        /*0018*/ 	.byte	0x03, 0x50
        /*001a*/ 	.short	0x0000


	//----- nvinfo : EIATTR_MAXREG_COUNT
	.align		4
        /*001c*/ 	.byte	0x03, 0x1b
        /*001e*/ 	.short	0x00a8


	//----- nvinfo : EIATTR_NUM_BARRIERS
	.align		4
        /*0020*/ 	.byte	0x02, 0x4c
        /*0022*/ 	.byte	0x09
	.zero		1


	//----- nvinfo : EIATTR_EXTERNS
	.align		4
        /*0024*/ 	.byte	0x04, 0x0f
        /*0026*/ 	.short	(.L_405 - .L_404)


	//   ....[0]....
	.align		4
.L_404:
        /*0028*/ 	.word	index@(__assertfail)


	//----- nvinfo : EIATTR_ANNOTATIONS
	.align		4
.L_405:
        /*002c*/ 	.byte	0x04, 0x55
        /*002e*/ 	.short	(.L_407 - .L_406)


	//   ....[0]....
.L_406:
        /* <DEDUP_REMOVED lines=39> */


	//----- nvinfo : EIATTR_MERCURY_ISA_VERSION
	.align		4
.L_407:
        /*0290*/ 	.byte	0x03, 0x5f
        /*0292*/ 	.short	0x0101


	//----- nvinfo : EIATTR_UNUSED_LOAD_BYTE_OFFSET
	.align		4
        /*0294*/ 	.byte	0x04, 0x44
        /*0296*/ 	.short	(.L_409 - .L_408)


	//   ....[0]....
.L_408:
        /*0298*/ 	.word	0x00000a40
        /*029c*/ 	.word	0x0000fff0


	//   ....[1]....
        /*02a0*/ 	.word	0x0000a630
        /*02a4*/ 	.word	0x0000fff0


	//----- nvinfo : EIATTR_INT_WARP_WIDE_INSTR_OFFSETS
	.align		4
.L_409:
        /*02a8*/ 	.byte	0x04, 0x31
        /*02aa*/ 	.short	(.L_411 - .L_410)


	//   ....[0]....
.L_410:
        /*02ac*/ 	.word	0x00000160


	//   ....[1]....
        /*02b0*/ 	.word	0x000001a0


	//   ....[2]....
        /*02b4*/ 	.word	0x00000210


	//   ....[3]....
        /*02b8*/ 	.word	0x00008120


	//   ....[4]....
        /*02bc*/ 	.word	0x0000e150


	//   ....[5]....
        /*02c0*/ 	.word	0x0000e1f0


	//   ....[6]....
        /*02c4*/ 	.word	0x0000e680


	//   ....[7]....
        /*02c8*/ 	.word	0x0000e6b0


	//   ....[8]....
        /*02cc*/ 	.word	0x0000e8c0


	//   ....[9]....
        /*02d0*/ 	.word	0x0000e9b0


	//   ....[10]....
        /*02d4*/ 	.word	0x0000eaa0


	//   ....[11]....
        /*02d8*/ 	.word	0x000111a0


	//   ....[12]....
        /*02dc*/ 	.word	0x00011240


	//----- nvinfo : EIATTR_COOP_GROUP_MASK_REGIDS
	.align		4
.L_411:
        /*02e0*/ 	.byte	0x04, 0x29
        /*02e2*/ 	.short	(.L_413 - .L_412)


	//   ....[0]....
.L_412:
        /*02e4*/ 	.word	0xffffffff


	//   ....[1]....
        /*02e8*/ 	.word	0xffffffff


	//   ....[2]....
        /*02ec*/ 	.word	0xffffffff


	//   ....[3]....
        /*02f0*/ 	.word	0xffffffff


	//   ....[4]....
        /*02f4*/ 	.word	0xffffffff


	//   ....[5]....
        /*02f8*/ 	.word	0xffffffff


	//   ....[6]....
        /*02fc*/ 	.word	0xffffffff


	//   ....[7]....
        /*0300*/ 	.word	0xffffffff


	//   ....[8]....
        /*0304*/ 	.word	0xffffffff


	//   ....[9]....
        /*0308*/ 	.word	0xffffffff


	//   ....[10]....
        /*030c*/ 	.word	0xffffffff


	//   ....[11]....
        /*0310*/ 	.word	0xffffffff


	//   ....[12]....
        /*0314*/ 	.word	0xffffffff


	//   ....[13]....
        /*0318*/ 	.word	0xffffffff


	//   ....[14]....
        /*031c*/ 	.word	0xffffffff


	//   ....[15]....
        /*0320*/ 	.word	0xffffffff


	//   ....[16]....
        /*0324*/ 	.word	0xffffffff


	//   ....[17]....
        /*0328*/ 	.word	0xffffffff


	//   ....[18]....
        /*032c*/ 	.word	0xffffffff


	//   ....[19]....
        /*0330*/ 	.word	0xffffffff


	//   ....[20]....
        /*0334*/ 	.word	0xffffffff


	//   ....[21]....
        /*0338*/ 	.word	0xffffffff


	//   ....[22]....
        /*033c*/ 	.word	0xffffffff


	//   ....[23]....
        /*0340*/ 	.word	0xffffffff


	//   ....[24]....
        /*0344*/ 	.word	0xffffffff


	//   ....[25]....
        /*0348*/ 	.word	0xffffffff


	//   ....[26]....
        /*034c*/ 	.word	0xffffffff


	//   ....[27]....
        /*0350*/ 	.word	0xffffffff


	//   ....[28]....
        /*0354*/ 	.word	0xffffffff


	//   ....[29]....
        /*0358*/ 	.word	0xffffffff


	//   ....[30]....
        /*035c*/ 	.word	0xffffffff


	//   ....[31]....
        /*0360*/ 	.word	0xffffffff


	//   ....[32]....
        /*0364*/ 	.word	0xffffffff


	//   ....[33]....
        /*0368*/ 	.word	0xffffffff


	//   ....[34]....
        /*036c*/ 	.word	0xffffffff


	//   ....[35]....
        /*0370*/ 	.word	0xffffffff


	//   ....[36]....
        /*0374*/ 	.word	0xffffffff


	//   ....[37]....
        /*0378*/ 	.word	0xffffffff


	//   ....[38]....
        /*037c*/ 	.word	0xffffffff


	//   ....[39]....
        /*0380*/ 	.word	0xffffffff


	//   ....[40]....
        /*0384*/ 	.word	0xffffffff


	//   ....[41]....
        /*0388*/ 	.word	0xffffffff


	//   ....[42]....
        /*038c*/ 	.word	0xffffffff


	//   ....[43]....
        /*0390*/ 	.word	0xffffffff


	//   ....[44]....
        /*0394*/ 	.word	0xffffffff


	//   ....[45]....
        /*0398*/ 	.word	0xffffffff


	//   ....[46]....
        /*039c*/ 	.word	0xffffffff


	//   ....[47]....
        /*03a0*/ 	.word	0xffffffff


	//   ....[48]....
        /*03a4*/ 	.word	0xffffffff


	//   ....[49]....
        /*03a8*/ 	.word	0xffffffff


	//   ....[50]....
        /*03ac*/ 	.word	0xffffffff


	//   ....[51]....
        /*03b0*/ 	.word	0xffffffff


	//   ....[52]....
        /*03b4*/ 	.word	0xffffffff


	//   ....[53]....
        /*03b8*/ 	.word	0xffffffff


	//   ....[54]....
        /*03bc*/ 	.word	0x0500000f


	//   ....[55]....
        /*03c0*/ 	.word	0x0500000f


	//   ....[56]....
        /*03c4*/ 	.word	0x0500000f


	//   ....[57]....
        /*03c8*/ 	.word	0x0500000f


	//   ....[58]....
        /*03cc*/ 	.word	0x0500000f


	//   ....[59]....
        /*03d0*/ 	.word	0x0500000f


	//   ....[60]....
        /*03d4*/ 	.word	0x0500000f


	//   ....[61]....
        /*03d8*/ 	.word	0x0500000f


	//   ....[62]....
        /*03dc*/ 	.word	0x0500000f


	//   ....[63]....
        /*03e0*/ 	.word	0x0500000f


	//   ....[64]....
        /*03e4*/ 	.word	0x0500000f


	//   ....[65]....
        /*03e8*/ 	.word	0x0500000f


	//   ....[66]....
        /*03ec*/ 	.word	0x0500000f


	//   ....[67]....
        /*03f0*/ 	.word	0x0500000f


	//   ....[68]....
        /*03f4*/ 	.word	0x0500000f


	//   ....[69]....
        /*03f8*/ 	.word	0x0500000f


	//   ....[70]....
        /*03fc*/ 	.word	0x0500000f


	//   ....[71]....
        /*0400*/ 	.word	0x0500000f


	//   ....[72]....
        /*0404*/ 	.word	0x0500000f


	//----- nvinfo : EIATTR_COOP_GROUP_INSTR_OFFSETS
	.align		4
.L_413:
        /*0408*/ 	.byte	0x04, 0x28
        /*040a*/ 	.short	(.L_415 - .L_414)


	//   ....[0]....
.L_414:
        /*040c*/ 	.word	0x00000060


	//   ....[1]....
        /*0410*/ 	.word	0x00000170


	//   ....[2]....
        /*0414*/ 	.word	0x000001c0


	//   ....[3]....
        /*0418*/ 	.word	0x000003f0


	//   ....[4]....
        /*041c*/ 	.word	0x00000550


	//   ....[5]....
        /*0420*/ 	.word	0x00000670


	//   ....[6]....
        /*0424*/ 	.word	0x000007d0


	//   ....[7]....
        /*0428*/ 	.word	0x00001600


	//   ....[8]....
        /*042c*/ 	.word	0x000044a0


	//   ....[9]....
        /*0430*/ 	.word	0x000044e0


	//   ....[10]....
        /*0434*/ 	.word	0x00004880


	//   ....[11]....
        /*0438*/ 	.word	0x00004900


	//   ....[12]....
        /*043c*/ 	.word	0x00008380


	//   ....[13]....
        /*0440*/ 	.word	0x000084a0


	//   ....[14]....
        /*0444*/ 	.word	0x00008930


	//   ....[15]....
        /*0448*/ 	.word	0x00008950


	//   ....[16]....
        /*044c*/ 	.word	0x00009940


	//   ....[17]....
        /*0450*/ 	.word	0x00009a00


	//   ....[18]....
        /*0454*/ 	.word	0x00009ad0


	//   ....[19]....
        /*0458*/ 	.word	0x00009cb0


	//   ....[20]....
        /*045c*/ 	.word	0x0000d270


	//   ....[21]....
        /*0460*/ 	.word	0x0000d410


	//   ....[22]....
        /*0464*/ 	.word	0x0000d440


	//   ....[23]....
        /*0468*/ 	.word	0x0000d480


	//   ....[24]....
        /*046c*/ 	.word	0x0000d4e0


	//   ....[25]....
        /*0470*/ 	.word	0x0000d540


	//   ....[26]....
        /*0474*/ 	.word	0x0000d580


	//   ....[27]....
        /*0478*/ 	.word	0x0000d740


	//   ....[28]....
        /*047c*/ 	.word	0x0000d7a0


	//   ....[29]....
        /*0480*/ 	.word	0x0000d7e0


	//   ....[30]....
        /*0484*/ 	.word	0x0000d820


	//   ....[31]....
        /*0488*/ 	.word	0x0000d850


	//   ....[32]....
        /*048c*/ 	.word	0x0000d880


	//   ....[33]....
        /*0490*/ 	.word	0x0000d910


	//   ....[34]....
        /*0494*/ 	.word	0x0000d940


	//   ....[35]....
        /*0498*/ 	.word	0x0000d9d0


	//   ....[36]....
        /*049c*/ 	.word	0x00011700


	//   ....[37]....
        /*04a0*/ 	.word	0x00011710


	//   ....[38]....
        /*04a4*/ 	.word	0x00011830


	//   ....[39]....
        /*04a8*/ 	.word	0x00011890


	//   ....[40]....
        /*04ac*/ 	.word	0x000118d0


	//   ....[41]....
        /*04b0*/ 	.word	0x00011910


	//   ....[42]....
        /*04b4*/ 	.word	0x00011940


	//   ....[43]....
        /*04b8*/ 	.word	0x00011970


	//   ....[44]....
        /*04bc*/ 	.word	0x00011b10


	//   ....[45]....
        /*04c0*/ 	.word	0x00011b70


	//   ....[46]....
        /*04c4*/ 	.word	0x00011bb0


	//   ....[47]....
        /*04c8*/ 	.word	0x00011bf0


	//   ....[48]....
        /*04cc*/ 	.word	0x00011c20


	//   ....[49]....
        /*04d0*/ 	.word	0x00011c50


	//   ....[50]....
        /*04d4*/ 	.word	0x00011d10


	//   ....[51]....
        /*04d8*/ 	.word	0x00011d30


	//   ....[52]....
        /*04dc*/ 	.word	0x00011da0


	//   ....[53]....
        /*04e0*/ 	.word	0x000121f0


	//   ....[54]....
        /*04e4*/ 	.word	0x00012700


	//   ....[55]....
        /*04e8*/ 	.word	0x00012b20


	//   ....[56]....
        /*04ec*/ 	.word	0x00012bb0


	//   ....[57]....
        /*04f0*/ 	.word	0x00012c50


	//   ....[58]....
        /*04f4*/ 	.word	0x00012d00


	//   ....[59]....
        /*04f8*/ 	.word	0x00012d80


	//   ....[60]....
        /*04fc*/ 	.word	0x00012e00


	//   ....[61]....
        /*0500*/ 	.word	0x00012e80


	//   ....[62]....
        /*0504*/ 	.word	0x00012f00


	//   ....[63]....
        /*0508*/ 	.word	0x00012f90


	//   ....[64]....
        /*050c*/ 	.word	0x00013040


	//   ....[65]....
        /*0510*/ 	.word	0x000130c0


	//   ....[66]....
        /*0514*/ 	.word	0x00013140


	//   ....[67]....
        /*0518*/ 	.word	0x000131c0


	//   ....[68]....
        /*051c*/ 	.word	0x00013240


	//   ....[69]....
        /*0520*/ 	.word	0x000132b0


	//   ....[70]....
        /*0524*/ 	.word	0x00013350


	//   ....[71]....
        /*0528*/ 	.word	0x000133e0


	//   ....[72]....
        /*052c*/ 	.word	0x00013500


	//----- nvinfo : EIATTR_REG_RECONFIG
	.align		4
.L_415:
        /*0530*/ 	.byte	0x01, 0x54
	.zero		2


	//----- nvinfo : EIATTR_SYSCALL_OFFSETS
	.align		4
        /*0534*/ 	.byte	0x04, 0x46
        /*0536*/ 	.short	(.L_417 - .L_416)


	//   ....[0]....
.L_416:
        /*0538*/ 	.word	0x000017e0


	//   ....[1]....
        /*053c*/ 	.word	0x0000e380


	//   ....[2]....
        /*0540*/ 	.word	0x0000e4c0


	//   ....[3]....
        /*0544*/ 	.word	0x0000e5c0


	//----- nvinfo : EIATTR_MBARRIER_INSTR_OFFSETS
	.align		4
.L_417:
        /*0548*/ 	.byte	0x04, 0x39
        /*054a*/ 	.short	(.L_419 - .L_418)


	//   ....[0]....
.L_418:
        /*054c*/ 	.word	0x000002a0
        /*0550*/ 	.word	0x000000ff
        /*0554*/ 	.word	0x00038800
        /*0558*/ 	.short	0x0100
        /*055a*/ 	.byte	0x08
	.zero		1


	//   ....[1]....
        /*055c*/ 	.word	0x000002b0
        /*0560*/ 	.word	0x000000ff
        /*0564*/ 	.word	0x00038820
        /*0568*/ 	.short	0x0100
        /*056a*/ 	.byte	0x08
	.zero		1


	//   ....[2]....
        /*056c*/ 	.word	0x000003a0
        /*0570*/ 	.word	0x000000ff
        /*0574*/ 	.word	0x00038830
        /*0578*/ 	.short	0x0100
        /*057a*/ 	.byte	0x08
	.zero		1


	//   ....[3]....
        /*057c*/ 	.word	0x000003b0
        /*0580*/ 	.word	0x000000ff
        /*0584*/ 	.word	0x00038840
        /*0588*/ 	.short	0x0100
        /*058a*/ 	.byte	0x08
	.zero		1


	//   ....[4]....
        /*058c*/ 	.word	0x000003c0
        /*0590*/ 	.word	0x000000ff
        /*0594*/ 	.word	0x00038838
        /*0598*/ 	.short	0x0100
        /*059a*/ 	.byte	0x08
	.zero		1


	//   ....[5]....
        /*059c*/ 	.word	0x000003d0
        /*05a0*/ 	.word	0x000000ff
        /*05a4*/ 	.word	0x00038848
        /*05a8*/ 	.short	0x0100
        /*05aa*/ 	.byte	0x08
	.zero		1


	//   ....[6]....
        /*05ac*/ 	.word	0x00000500
        /*05b0*/ 	.word	0x000000ff
        /*05b4*/ 	.word	0x00038850
        /*05b8*/ 	.short	0x0100
        /*05ba*/ 	.byte	0x08
	.zero		1


	//   ....[7]....
        /*05bc*/ 	.word	0x00000510
        /*05c0*/ 	.word	0x000000ff
        /*05c4*/ 	.word	0x00038860
        /*05c8*/ 	.short	0x0100
        /*05ca*/ 	.byte	0x08
	.zero		1


	//   ....[8]....
        /*05cc*/ 	.word	0x00000520
        /*05d0*/ 	.word	0x000000ff
        /*05d4*/ 	.word	0x00038858
        /*05d8*/ 	.short	0x0100
        /*05da*/ 	.byte	0x08
	.zero		1


	//   ....[9]....
        /*05dc*/ 	.word	0x00000530
        /*05e0*/ 	.word	0x000000ff
        /*05e4*/ 	.word	0x00038868
        /*05e8*/ 	.short	0x0100
        /*05ea*/ 	.byte	0x08
	.zero		1


	//   ....[10]....
        /*05ec*/ 	.word	0x00000620
        /*05f0*/ 	.word	0x000000ff
        /*05f4*/ 	.word	0x00038870
        /*05f8*/ 	.short	0x0100
        /*05fa*/ 	.byte	0x06
	.zero		1


	//   ....[11]....
        /*05fc*/ 	.word	0x00000630
        /*0600*/ 	.word	0x000000ff
        /*0604*/ 	.word	0x00038880
        /*0608*/ 	.short	0x0100
        /*060a*/ 	.byte	0x06
	.zero		1


	//   ....[12]....
        /*060c*/ 	.word	0x00000640
        /*0610*/ 	.word	0x000000ff
        /*0614*/ 	.word	0x00038878
        /*0618*/ 	.short	0x0100
        /*061a*/ 	.byte	0x06
	.zero		1


	//   ....[13]....
        /*061c*/ 	.word	0x00000650
        /*0620*/ 	.word	0x000000ff
        /*0624*/ 	.word	0x00038888
        /*0628*/ 	.short	0x0100
        /*062a*/ 	.byte	0x06
	.zero		1


	//   ....[14]....
        /*062c*/ 	.word	0x00000780
        /*0630*/ 	.word	0x000000ff
        /*0634*/ 	.word	0x00038890
        /*0638*/ 	.short	0x0100
        /*063a*/ 	.byte	0x08
	.zero		1


	//   ....[15]....
        /*063c*/ 	.word	0x00000790
        /*0640*/ 	.word	0x000000ff
        /*0644*/ 	.word	0x000388a0
        /*0648*/ 	.short	0x0100
        /*064a*/ 	.byte	0x08
	.zero		1


	//   ....[16]....
        /*064c*/ 	.word	0x000007a0
        /*0650*/ 	.word	0x000000ff
        /*0654*/ 	.word	0x00038898
        /*0658*/ 	.short	0x0100
        /*065a*/ 	.byte	0x08
	.zero		1


	//   ....[17]....
        /*065c*/ 	.word	0x000007b0
        /*0660*/ 	.word	0x000000ff
        /*0664*/ 	.word	0x000388a8
        /*0668*/ 	.short	0x0100
        /*066a*/ 	.byte	0x08
	.zero		1


	//   ....[18]....
        /*066c*/ 	.word	0x000008e0
        /*0670*/ 	.word	0x000000ff
        /*0674*/ 	.word	0x000388b0
        /*0678*/ 	.short	0x0100
        /*067a*/ 	.byte	0x08
	.zero		1


	//   ....[19]....
        /*067c*/ 	.word	0x000008f0
        /*0680*/ 	.word	0x000000ff
        /*0684*/ 	.word	0x000388c0
        /*0688*/ 	.short	0x0100
        /*068a*/ 	.byte	0x08
	.zero		1


	//   ....[20]....
        /*068c*/ 	.word	0x00000900
        /*0690*/ 	.word	0x000000ff
        /*0694*/ 	.word	0x000388b8
        /*0698*/ 	.short	0x0100
        /*069a*/ 	.byte	0x08
	.zero		1


	//   ....[21]....
        /*069c*/ 	.word	0x00000910
        /*06a0*/ 	.word	0x000000ff
        /*06a4*/ 	.word	0x000388c8
        /*06a8*/ 	.short	0x0100
        /*06aa*/ 	.byte	0x08
	.zero		1


	//   ....[22]....
        /*06ac*/ 	.word	0x000018b0
        /*06b0*/ 	.word	0x00000005
        /*06b4*/ 	.word	0x00038800
        /*06b8*/ 	.short	0x010a
        /*06ba*/ 	.byte	0x3f
	.zero		1


	//   ....[23]....
        /*06bc*/ 	.word	0x00001920
        /*06c0*/ 	.word	0x00000000
        /*06c4*/ 	.word	0x00038830
        /*06c8*/ 	.short	0x010a
        /*06ca*/ 	.byte	0x3f
	.zero		1


	//   ....[24]....
        /*06cc*/ 	.word	0x00001990
        /*06d0*/ 	.word	0x00000000
        /*06d4*/ 	.word	0x00038830
        /*06d8*/ 	.short	0x010a
        /*06da*/ 	.byte	0x3f
	.zero		1


	//   ....[25]....
        /*06dc*/ 	.word	0x000043f0
        /*06e0*/ 	.word	0x00000000
        /*06e4*/ 	.word	0x00000000
        /*06e8*/ 	.short	0x0101
        /*06ea*/ 	.byte	0x3f
	.zero		1


	//   ....[26]....
        /*06ec*/ 	.word	0x00005790
        /*06f0*/ 	.word	0x000000ff
        /*06f4*/ 	.word	0x00038830
        /*06f8*/ 	.short	0x010a
        /*06fa*/ 	.byte	0x3d
	.zero		1


	//   ....[27]....
        /*06fc*/ 	.word	0x000057d0
        /*0700*/ 	.word	0x000000ff
        /*0704*/ 	.word	0x00038830
        /*0708*/ 	.short	0x010a
        /*070a*/ 	.byte	0x3d
	.zero		1


	//   ....[28]....
        /*070c*/ 	.word	0x00008070
        /*0710*/ 	.word	0x000000ff
        /*0714*/ 	.word	0x00038850
        /*0718*/ 	.short	0x010a
        /*071a*/ 	.byte	0x04
	.zero		1


	//   ....[29]....
        /*071c*/ 	.word	0x000080b0
        /*0720*/ 	.word	0x000000ff
        /*0724*/ 	.word	0x00038850
        /*0728*/ 	.short	0x010a
        /*072a*/ 	.byte	0x04
	.zero		1


	//   ....[30]....
        /*072c*/ 	.word	0x00008e70
        /*0730*/ 	.word	0x000000ff
        /*0734*/ 	.word	0x00000000
        /*0738*/ 	.short	0x0101
        /*073a*/ 	.byte	0x3d
	.zero		1


	//   ....[31]....
        /*073c*/ 	.word	0x00008ed0
        /*0740*/ 	.word	0x000000ff
        /*0744*/ 	.word	0x00000000
        /*0748*/ 	.short	0x0101
        /*074a*/ 	.byte	0x04
	.zero		1


	//   ....[32]....
        /*074c*/ 	.word	0x000098a0
        /*0750*/ 	.word	0x0000000b
        /*0754*/ 	.word	0x00038850
        /*0758*/ 	.short	0x010a
        /*075a*/ 	.byte	0x3f
	.zero		1


	//   ....[33]....
        /*075c*/ 	.word	0x000098e0
        /*0760*/ 	.word	0x0000000b
        /*0764*/ 	.word	0x00038850
        /*0768*/ 	.short	0x010a
        /*076a*/ 	.byte	0x3f
	.zero		1


	//   ....[34]....
        /*076c*/ 	.word	0x00009dd0
        /*0770*/ 	.word	0x0000000b
        /*0774*/ 	.word	0x00000000
        /*0778*/ 	.short	0x0101
        /*077a*/ 	.byte	0x3f
	.zero		1


	//   ....[35]....
        /*077c*/ 	.word	0x0000be20
        /*0780*/ 	.word	0x000000ad
        /*0784*/ 	.word	0x00000000
        /*0788*/ 	.short	0x0101
        /*078a*/ 	.byte	0x3f
	.zero		1


	//   ....[36]....
        /*078c*/ 	.word	0x0000ee10
        /*0790*/ 	.word	0x00000008
        /*0794*/ 	.word	0x00038840
        /*0798*/ 	.short	0x010a
        /*079a*/ 	.byte	0x3f
	.zero		1


	//   ....[37]....
        /*079c*/ 	.word	0x0000f490
        /*07a0*/ 	.word	0x00000009
        /*07a4*/ 	.word	0x00038820
        /*07a8*/ 	.short	0x010a
        /*07aa*/ 	.byte	0x3f
	.zero		1


	//   ....[38]....
        /*07ac*/ 	.word	0x0000f7e0
        /*07b0*/ 	.word	0x00000002
        /*07b4*/ 	.word	0x00038840
        /*07b8*/ 	.short	0x010a
        /*07ba*/ 	.byte	0x3f
	.zero		1


	//   ....[39]....
        /*07bc*/ 	.word	0x0000fb30
        /*07c0*/ 	.word	0x00000003
        /*07c4*/ 	.word	0x00000060
        /*07c8*/ 	.short	0x010a
        /*07ca*/ 	.byte	0x3f
	.zero		1


	//   ....[40]....
        /*07cc*/ 	.word	0x000101b0
        /*07d0*/ 	.word	0x00000002
        /*07d4*/ 	.word	0x00038840
        /*07d8*/ 	.short	0x010a
        /*07da*/ 	.byte	0x3f
	.zero		1


	//   ....[41]....
        /*07dc*/ 	.word	0x00010500
        /*07e0*/ 	.word	0x00000002
        /*07e4*/ 	.word	0x00000060
        /*07e8*/ 	.short	0x010a
        /*07ea*/ 	.byte	0x3f
	.zero		1


	//   ....[42]....
        /*07ec*/ 	.word	0x00010a80
        /*07f0*/ 	.word	0x00000002
        /*07f4*/ 	.word	0x00038840
        /*07f8*/ 	.short	0x010a
        /*07fa*/ 	.byte	0x3f
	.zero		1


	//   ....[43]....
        /*07fc*/ 	.word	0x00010dd0
        /*0800*/ 	.word	0x00000002
        /*0804*/ 	.word	0x00000060
        /*0808*/ 	.short	0x010a
        /*080a*/ 	.byte	0x3f
	.zero		1


	//   ....[44]....
        /*080c*/ 	.word	0x00011300
        /*0810*/ 	.word	0x00000003
        /*0814*/ 	.word	0x00038860
        /*0818*/ 	.short	0x010a
        /*081a*/ 	.byte	0x3f
	.zero		1


	//   ....[45]....
        /*081c*/ 	.word	0x00012170
        /*0820*/ 	.word	0x00000000
        /*0824*/ 	.word	0x00038820
        /*0828*/ 	.short	0x010a
        /*082a*/ 	.byte	0x3f
	.zero		1


	//   ....[46]....
        /*082c*/ 	.word	0x00012350
        /*0830*/ 	.word	0x00000006
        /*0834*/ 	.word	0x00000000
        /*0838*/ 	.short	0x010a
        /*083a*/ 	.byte	0x3f
	.zero		1


	//   ....[47]....
        /*083c*/ 	.word	0x000123c0
        /*0840*/ 	.word	0x00000007
        /*0844*/ 	.word	0x00000000
        /*0848*/ 	.short	0x010a
        /*084a*/ 	.byte	0x3f
	.zero		1


	//   ....[48]....
        /*084c*/ 	.word	0x00012430
        /*0850*/ 	.word	0x00000004
        /*0854*/ 	.word	0x00000000
        /*0858*/ 	.short	0x010a
        /*085a*/ 	.byte	0x3f
	.zero		1


	//   ....[49]....
        /*085c*/ 	.word	0x00012460
        /*0860*/ 	.word	0x00000003
        /*0864*/ 	.word	0x00000000
        /*0868*/ 	.short	0x010a
        /*086a*/ 	.byte	0x3f
	.zero		1


	//   ....[50]....
        /*086c*/ 	.word	0x000124c0
        /*0870*/ 	.word	0x00000005
        /*0874*/ 	.word	0x00038800
        /*0878*/ 	.short	0x010a
        /*087a*/ 	.byte	0x3f
	.zero		1


	//   ....[51]....
        /*087c*/ 	.word	0x00012510
        /*0880*/ 	.word	0x00000000
        /*0884*/ 	.word	0x00038830
        /*0888*/ 	.short	0x010a
        /*088a*/ 	.byte	0x3f
	.zero		1


	//   ....[52]....
        /*088c*/ 	.word	0x00012570
        /*0890*/ 	.word	0x00000004
        /*0894*/ 	.word	0x00038830
        /*0898*/ 	.short	0x010a
        /*089a*/ 	.byte	0x3f
	.zero		1


	//   ....[53]....
        /*089c*/ 	.word	0x000125d0
        /*08a0*/ 	.word	0x00000003
        /*08a4*/ 	.word	0x00038850
        /*08a8*/ 	.short	0x010a
        /*08aa*/ 	.byte	0x3f
	.zero		1


	//   ....[54]....
        /*08ac*/ 	.word	0x00012620
        /*08b0*/ 	.word	0x0000000b
        /*08b4*/ 	.word	0x00038850
        /*08b8*/ 	.short	0x010a
        /*08ba*/ 	.byte	0x3f
	.zero		1


	//   ....[55]....
        /*08bc*/ 	.word	0x000127c0
        /*08c0*/ 	.word	0x00000008
        /*08c4*/ 	.word	0x00038840
        /*08c8*/ 	.short	0x010a
        /*08ca*/ 	.byte	0x3f
	.zero		1


	//   ....[56]....
        /*08cc*/ 	.word	0x00012840
        /*08d0*/ 	.word	0x00000008
        /*08d4*/ 	.word	0x00038820
        /*08d8*/ 	.short	0x010a
        /*08da*/ 	.byte	0x3f
	.zero		1


	//   ....[57]....
        /*08dc*/ 	.word	0x00012890
        /*08e0*/ 	.word	0x00000002
        /*08e4*/ 	.word	0x00038840
        /*08e8*/ 	.short	0x010a
        /*08ea*/ 	.byte	0x3f
	.zero		1


	//   ....[58]....
        /*08ec*/ 	.word	0x000128e0
        /*08f0*/ 	.word	0x00000003
        /*08f4*/ 	.word	0x00000060
        /*08f8*/ 	.short	0x010a
        /*08fa*/ 	.byte	0x3f
	.zero		1


	//   ....[59]....
        /*08fc*/ 	.word	0x00012930
        /*0900*/ 	.word	0x00000002
        /*0904*/ 	.word	0x00038840
        /*0908*/ 	.short	0x010a
        /*090a*/ 	.byte	0x3f
	.zero		1


	//   ....[60]....
        /*090c*/ 	.word	0x00012980
        /*0910*/ 	.word	0x00000002
        /*0914*/ 	.word	0x00000060
        /*0918*/ 	.short	0x010a
        /*091a*/ 	.byte	0x3f
	.zero		1


	//   ....[61]....
        /*091c*/ 	.word	0x000129d0
        /*0920*/ 	.word	0x00000002
        /*0924*/ 	.word	0x00038840
        /*0928*/ 	.short	0x010a
        /*092a*/ 	.byte	0x3f
	.zero		1


	//   ....[62]....
        /*092c*/ 	.word	0x00012a20
        /*0930*/ 	.word	0x00000002
        /*0934*/ 	.word	0x00000060
        /*0938*/ 	.short	0x010a
        /*093a*/ 	.byte	0x3f
	.zero		1


	//   ....[63]....
        /*093c*/ 	.word	0x00012a70
        /*0940*/ 	.word	0x00000003
        /*0944*/ 	.word	0x00038860
        /*0948*/ 	.short	0x010a
        /*094a*/ 	.byte	0x3f
	.zero		1


	//   ....[64]....
        /*094c*/ 	.word	0x00013420
        /*0950*/ 	.word	0x00000000
        /*0954*/ 	.word	0x00038820
        /*0958*/ 	.short	0x010a
        /*095a*/ 	.byte	0x3f
	.zero		1


	//   ....[65]....
        /*095c*/ 	.word	0x000135c0
        /*0960*/ 	.word	0x00000006
        /*0964*/ 	.word	0x00000000
        /*0968*/ 	.short	0x010a
        /*096a*/ 	.byte	0x3f
	.zero		1


	//   ....[66]....
        /*096c*/ 	.word	0x00013610
        /*0970*/ 	.word	0x00000007
        /*0974*/ 	.word	0x00000000
        /*0978*/ 	.short	0x010a
        /*097a*/ 	.byte	0x3f
	.zero		1


	//   ....[67]....
        /*097c*/ 	.word	0x00013660
        /*0980*/ 	.word	0x00000004
        /*0984*/ 	.word	0x00000000
        /*0988*/ 	.short	0x010a
        /*098a*/ 	.byte	0x3f
	.zero		1


	//----- nvinfo : EIATTR_NUM_MBARRIERS
	.align		4
.L_419:
        /*098c*/ 	.byte	0x03, 0x38
        /*098e*/ 	.short	0x0016


	//----- nvinfo : EIATTR_EXIT_INSTR_OFFSETS
	.align		4
        /*0990*/ 	.byte	0x04, 0x1c
        /*0992*/ 	.short	(.L_421 - .L_420)


	//   ....[0]....
.L_420:
        /*0994*/ 	.word	0x00000a80


	//   ....[1]....
        /*0998*/ 	.word	0x0000d230


	//   ....[2]....
        /*099c*/ 	.word	0x0000d290


	//   ....[3]....
        /*09a0*/ 	.word	0x000124b0


	//----- nvinfo : EIATTR_MAX_THREADS
	.align		4
.L_421:
        /*09a4*/ 	.byte	0x04, 0x05
        /*09a6*/ 	.short	(.L_423 - .L_422)
.L_422:
        /*09a8*/ 	.word	0x00000180
        /*09ac*/ 	.word	0x00000001
        /*09b0*/ 	.word	0x00000001


	//----- nvinfo : EIATTR_CRS_STACK_SIZE
	.align		4
.L_423:
        /*09b4*/ 	.byte	0x04, 0x1e
        /*09b6*/ 	.short	(.L_425 - .L_424)
.L_424:
        /*09b8*/ 	.word	0x00000000


	//----- nvinfo : EIATTR_CBANK_PARAM_SIZE
	.align		4
.L_425:
        /*09bc*/ 	.byte	0x03, 0x19
        /*09be*/ 	.short	0x0a70


	//----- nvinfo : EIATTR_PARAM_CBANK
	.align		4
        /*09c0*/ 	.byte	0x04, 0x0a
        /*09c2*/ 	.short	(.L_427 - .L_426)
	.align		4
.L_426:
        /*09c4*/ 	.word	index@(.nv.constant0._ZN7cutlass13device_kernelIN5flash11enable_sm90INS1_16FlashAttnFwdSm90INS1_25CollectiveMainloopFwdSm90ILi2EN4cute5tupleIJNS5_1CILi1EEES8_S8_EEENS6_IJNS7_ILi128EEENS7_ILi80EEENS7_ILi256EEEEEELi256ENS_6half_tEfNS_4arch4Sm90ELb0ELb0ELb0ELb1ELb0ELb0ELb0ELb1ELb1ELb0ELb0ELb0EEENS1_21CollectiveEpilogueFwdINS6_IJSA_SC_SB_EEES9_SE_SG_Li256ELb1ELb0ELb0ELb0EEENS1_36VarlenDynamicPersistentTileSchedulerILi128ELi80ELi256ELi32ELb0ELb0ELb1ELb0ELb1ELb1EEEEEEEEEvNT_6ParamsE)
        /*09c8*/ 	.short	0x0210
        /*09ca*/ 	.short	0x0a70


	//----- nvinfo : EIATTR_SW_WAR
	.align		4
.L_427:
        /*09cc*/ 	.byte	0x04, 0x36
        /*09ce*/ 	.short	(.L_429 - .L_428)
.L_428:
        /*09d0*/ 	.word	0x00000008
.L_429:


//--------------------- .nv.info._ZN7cutlass13device_kernelIN5flash11enable_sm90INS1_16FlashAttnFwdSm90INS1_25CollectiveMainloopFwdSm90ILi2EN4cute5tupleIJNS5_1CILi1EEES8_S8_EEENS6_IJNS7_ILi128EEENS7_ILi80EEENS7_ILi256EEEEEELi256ENS_6half_tEfNS_4arch4Sm90ELb0ELb0ELb0ELb1ELb0ELb1ELb0ELb1ELb1ELb0ELb0ELb0EEENS1_21CollectiveEpilogueFwdINS6_IJSA_SC_SB_EEES9_SE_SG_Li256ELb1ELb0ELb0ELb0EEENS1_36VarlenDynamicPersistentTileSchedulerILi128ELi80ELi256ELi32ELb0ELb0ELb1ELb0ELb1ELb1EEEEEEEEEvNT_6ParamsE --------------------------
	.section	.nv.info._ZN7cutlass13device_kernelIN5flash11enable_sm90INS1_16FlashAttnFwdSm90INS1_25CollectiveMainloopFwdSm90ILi2EN4cute5tupleIJNS5_1CILi1EEES8_S8_EEENS6_IJNS7_ILi128EEENS7_ILi80EEENS7_ILi256EEEEEELi256ENS_6half_tEfNS_4arch4Sm90ELb0ELb0ELb0ELb1ELb0ELb1ELb0ELb1ELb1ELb0ELb0ELb0EEENS1_21CollectiveEpilogueFwdINS6_IJSA_SC_SB_EEES9_SE_SG_Li256ELb1ELb0ELb0ELb0EEENS1_36VarlenDynamicPersistentTileSchedulerILi128ELi80ELi256ELi32ELb0ELb0ELb1ELb0ELb1ELb1EEEEEEEEEvNT_6ParamsE,"",@"SHT_CUDA_INFO"
	.sectionflags	@""
	.align	4


	//----- nvinfo : EIATTR_CUDA_API_VERSION
	.align		4
        /*0000*/ 	.byte	0x04, 0x37
        /*0002*/ 	.short	(.L_431 - .L_430)
.L_430:
        /*0004*/ 	.word	0x00000082


	//----- nvinfo : EIATTR_KPARAM_INFO
	.align		4
.L_431:
        /*0008*/ 	.byte	0x04, 0x17
        /*000a*/ 	.short	(.L_433 - .L_432)
.L_432:
        /*000c*/ 	.word	0x00000000
        /*0010*/ 	.short	0x0000
        /*0012*/ 	.short	0x0070
        /*0014*/ 	.byte	0x00, 0xf0, 0x01, 0x28


	//----- nvinfo : EIATTR_SPARSE_MMA_MASK
	.align		4
.L_433:
        /*0018*/ 	.byte	0x03, 0x50
        /*001a*/ 	.short	0x0000


	//----- nvinfo : EIATTR_MAXREG_COUNT
	.align		4
        /*001c*/ 	.byte	0x03, 0x1b
        /*001e*/ 	.short	0x00a8


	//----- nvinfo : EIATTR_NUM_BARRIERS
	.align		4
        /*0020*/ 	.byte	0x02, 0x4c
        /*0022*/ 	.byte	0x10
	.zero		1


	//----- nvinfo : EIATTR_EXTERNS
	.align		4
        /*0024*/ 	.byte	0x04, 0x0f
        /*0026*/ 	.short	(.L_435 - .L_434)


	//   ....[0]....
	.align		4
.L_434:
        /*0028*/ 	.word	index@(__assertfail)


	//----- nvinfo : EIATTR_ANNOTATIONS
	.align		4
.L_435:
        /*002c*/ 	.byte	0x04, 0x55
        /*002e*/ 	.short	(.L_437 - .L_436)


	//   ....[0]....
.L_436:
        /* <DEDUP_REMOVED lines=86> */


	//----- nvinfo : EIATTR_MERCURY_ISA_VERSION
	.align		4
.L_437:
        /*0580*/ 	.byte	0x03, 0x5f
        /*0582*/ 	.short	0x0101


	//----- nvinfo : EIATTR_UNUSED_LOAD_BYTE_OFFSET
	.align		4
        /*0584*/ 	.byte	0x04, 0x44
        /*0586*/ 	.short	(.L_439 - .L_438)


	//   ....[0]....
.L_438:
        /*0588*/ 	.word	0x00000ab0
        /*058c*/ 	.word	0x0000fff0


	//   ....[1]....
        /*0590*/ 	.word	0x0001c6d0
        /*0594*/ 	.word	0x0000fff0


	//----- nvinfo : EIATTR_INT_WARP_WIDE_INSTR_OFFSETS
	.align		4
.L_439:
        /*0598*/ 	.byte	0x04, 0x31
        /*059a*/ 	.short	(.L_441 - .L_440)


	//   ....[0]....
.L_440:
        /*059c*/ 	.word	0x000001c0


	//   ....[1]....
        /*05a0*/ 	.word	0x00000200


	//   ....[2]....
        /*05a4*/ 	.word	0x00000270


	//   ....[3]....
        /*05a8*/ 	.word	0x00021130


	//   ....[4]....
        /*05ac*/ 	.word	0x000211d0


	//   ....[5]....
        /*05b0*/ 	.word	0x00021660


	//   ....[6]....
        /*05b4*/ 	.word	0x00021690


	//   ....[7]....
        /*05b8*/ 	.word	0x000218a0


	//   ....[8]....
        /*05bc*/ 	.word	0x00021990


	//   ....[9]....
        /*05c0*/ 	.word	0x00021a80


	//   ....[10]....
        /*05c4*/ 	.word	0x00024200


	//   ....[11]....
        /*05c8*/ 	.word	0x000242a0


	//----- nvinfo : EIATTR_COOP_GROUP_MASK_REGIDS
	.align		4
.L_441:
        /*05cc*/ 	.byte	0x04, 0x29
        /*05ce*/ 	.short	(.L_443 - .L_442)


	//   ....[0]....
.L_442:
        /*05d0*/ 	.word	0xffffffff


	//   ....[1]....
        /*05d4*/ 	.word	0xffffffff


	//   ....[2]....
        /*05d8*/ 	.word	0xffffffff


	//   ....[3]....
        /*05dc*/ 	.word	0xffffffff


	//   ....[4]....
        /*05e0*/ 	.word	0xffffffff


	//   ....[5]....
        /*05e4*/ 	.word	0xffffffff


	//   ....[6]....
        /*05e8*/ 	.word	0xffffffff


	//   ....[7]....
        /*05ec*/ 	.word	0xffffffff


	//   ....[8]....
        /*05f0*/ 	.word	0xffffffff


	//   ....[9]....
        /*05f4*/ 	.word	0xffffffff


	//   ....[10]....
        /*05f8*/ 	.word	0xffffffff


	//   ....[11]....
        /*05fc*/ 	.word	0xffffffff


	//   ....[12]....
        /*0600*/ 	.word	0xffffffff


	//   ....[13]....
        /*0604*/ 	.word	0xffffffff


	//   ....[14]....
        /*0608*/ 	.word	0xffffffff


	//   ....[15]....
        /*060c*/ 	.word	0xffffffff


	//   ....[16]....
        /*0610*/ 	.word	0xffffffff


	//   ....[17]....
        /*0614*/ 	.word	0xffffffff


	//   ....[18]....
        /*0618*/ 	.word	0xffffffff


	//   ....[19]....
        /*061c*/ 	.word	0xffffffff


	//   ....[20]....
        /*0620*/ 	.word	0xffffffff


	//   ....[21]....
        /*0624*/ 	.word	0xffffffff


	//   ....[22]....
        /*0628*/ 	.word	0xffffffff


	//   ....[23]....
        /*062c*/ 	.word	0xffffffff


	//   ....[24]....
        /*0630*/ 	.word	0xffffffff


	//   ....[25]....
        /*0634*/ 	.word	0xffffffff


	//   ....[26]....
        /*0638*/ 	.word	0xffffffff


	//   ....[27]....
        /*063c*/ 	.word	0xffffffff


	//   ....[28]....
        /*0640*/ 	.word	0xffffffff


	//   ....[29]....
        /*0644*/ 	.word	0xffffffff


	//   ....[30]....
        /*0648*/ 	.word	0xffffffff


	//   ....[31]....
        /*064c*/ 	.word	0xffffffff


	//   ....[32]....
        /*0650*/ 	.word	0xffffffff


	//   ....[33]....
        /*0654*/ 	.word	0xffffffff


	//   ....[34]....
        /*0658*/ 	.word	0xffffffff


	//   ....[35]....
        /*065c*/ 	.word	0xffffffff


	//   ....[36]....
        /*0660*/ 	.word	0xffffffff


	//   ....[37]....
        /*0664*/ 	.word	0xffffffff


	//   ....[38]....
        /*0668*/ 	.word	0xffffffff


	//   ....[39]....
        /*066c*/ 	.word	0xffffffff


	//   ....[40]....
        /*0670*/ 	.word	0xffffffff


	//   ....[41]....
        /*0674*/ 	.word	0xffffffff


	//   ....[42]....
        /*0678*/ 	.word	0xffffffff


	//   ....[43]....
        /*067c*/ 	.word	0xffffffff


	//   ....[44]....
        /*0680*/ 	.word	0xffffffff


	//   ....[45]....
        /*0684*/ 	.word	0xffffffff


	//   ....[46]....
        /*0688*/ 	.word	0xffffffff


	//   ....[47]....
        /*068c*/ 	.word	0xffffffff


	//   ....[48]....
        /*0690*/ 	.word	0xffffffff


	//   ....[49]....
        /*0694*/ 	.word	0xffffffff


	//   ....[50]....
        /*0698*/ 	.word	0xffffffff


	//   ....[51]....
        /*069c*/ 	.word	0xffffffff


	//   ....[52]....
        /*06a0*/ 	.word	0xffffffff


	//   ....[53]....
        /*06a4*/ 	.word	0xffffffff


	//   ....[54]....
        /*06a8*/ 	.word	0x0500000f


	//   ....[55]....
        /*06ac*/ 	.word	0x0500000f


	//   ....[56]....
        /*06b0*/ 	.word	0x0500000f


	//   ....[57]....
        /*06b4*/ 	.word	0x0500000f


	//   ....[58]....
        /*06b8*/ 	.word	0x0500000f


	//   ....[59]....
        /*06bc*/ 	.word	0x0500000f


	//   ....[60]....
        /*06c0*/ 	.word	0x0500000f


	//   ....[61]....
        /*06c4*/ 	.word	0x0500000f


	//   ....[62]....
        /*06c8*/ 	.word	0x0500000f


	//   ....[63]....
        /*06cc*/ 	.word	0x0500000f


	//   ....[64]....
        /*06d0*/ 	.word	0x0500000f


	//   ....[65]....
        /*06d4*/ 	.word	0x0500000f


	//   ....[66]....
        /*06d8*/ 	.word	0x0500000f


	//   ....[67]....
        /*06dc*/ 	.word	0x0500000f


	//   ....[68]....
        /*06e0*/ 	.word	0x0500000f


	//   ....[69]....
        /*06e4*/ 	.word	0x0500000f


	//   ....[70]....
        /*06e8*/ 	.word	0x0500000f


	//   ....[71]....
        /*06ec*/ 	.word	0x0500000f


	//   ....[72]....
        /*06f0*/ 	.word	0x0500000f


	//   ....[73]....
        /*06f4*/ 	.word	0x0500000f


	//   ....[74]....
        /*06f8*/ 	.word	0x0500000f


	//   ....[75]....
        /*06fc*/ 	.word	0x0500000f


	//   ....[76]....
        /*0700*/ 	.word	0x0500000f


	//   ....[77]....
        /*0704*/ 	.word	0x0500000f


	//   ....[78]....
        /*0708*/ 	.word	0x0500000f


	//   ....[79]....
        /*070c*/ 	.word	0x0500000f


	//   ....[80]....
        /*0710*/ 	.word	0x0500000f


	//   ....[81]....
        /*0714*/ 	.word	0x0500000f


	//----- nvinfo : EIATTR_COOP_GROUP_INSTR_OFFSETS
	.align		4
.L_443:
        /*0718*/ 	.byte	0x04, 0x28
        /*071a*/ 	.short	(.L_445 - .L_444)


	//   ....[0]....
.L_444:
        /*071c*/ 	.word	0x00000060


	//   ....[1]....
        /*0720*/ 	.word	0x000001d0


	//   ....[2]....
        /*0724*/ 	.word	0x00000220


	//   ....[3]....
        /*0728*/ 	.word	0x00000450


	//   ....[4]....
        /*072c*/ 	.word	0x000005b0


	//   ....[5]....
        /*0730*/ 	.word	0x000006d0


	//   ....[6]....
        /*0734*/ 	.word	0x00000830


	//   ....[7]....
        /*0738*/ 	.word	0x0000ac60


	//   ....[8]....
        /*073c*/ 	.word	0x00015660


	//   ....[9]....
        /*0740*/ 	.word	0x00015690


	//   ....[10]....
        /*0744*/ 	.word	0x00015a70


	//   ....[11]....
        /*0748*/ 	.word	0x00015b30


	//   ....[12]....
        /*074c*/ 	.word	0x0001a490


	//   ....[13]....
        /*0750*/ 	.word	0x0001a4b0


	//   ....[14]....
        /*0754*/ 	.word	0x0001a610


	//   ....[15]....
        /*0758*/ 	.word	0x0001a630


	//   ....[16]....
        /*075c*/ 	.word	0x0001bc30


	//   ....[17]....
        /*0760*/ 	.word	0x0001bca0


	//   ....[18]....
        /*0764*/ 	.word	0x0001bcc0


	//   ....[19]....
        /*0768*/ 	.word	0x0001bce0


	//   ....[20]....
        /*076c*/ 	.word	0x0001f050


	//   ....[21]....
        /*0770*/ 	.word	0x0001f1f0


	//   ....[22]....
        /*0774*/ 	.word	0x0001f220


	//   ....[23]....
        /*0778*/ 	.word	0x0001f260


	//   ....[24]....
        /*077c*/ 	.word	0x0001f2c0


	//   ....[25]....
        /*0780*/ 	.word	0x0001f320


	//   ....[26]....
        /*0784*/ 	.word	0x0001f370


	//   ....[27]....
        /*0788*/ 	.word	0x0001f530


	//   ....[28]....
        /*078c*/ 	.word	0x0001f590


	//   ....[29]....
        /*0790*/ 	.word	0x0001f5d0


	//   ....[30]....
        /*0794*/ 	.word	0x0001f610


	//   ....[31]....
        /*0798*/ 	.word	0x0001f640


	//   ....[32]....
        /*079c*/ 	.word	0x0001f670


	//   ....[33]....
        /*07a0*/ 	.word	0x0001f710


	//   ....[34]....
        /*07a4*/ 	.word	0x0001f740


	//   ....[35]....
        /*07a8*/ 	.word	0x0001f7d0


	//   ....[36]....
        /*07ac*/ 	.word	0x00024790


	//   ....[37]....
        /*07b0*/ 	.word	0x000247a0


	//   ....[38]....
        /*07b4*/ 	.word	0x000248c0


	//   ....[39]....
        /*07b8*/ 	.word	0x00024920


	//   ....[40]....
        /*07bc*/ 	.word	0x00024960


	//   ....[41]....
        /*07c0*/ 	.word	0x000249a0


	//   ....[42]....
        /*07c4*/ 	.word	0x000249d0


	//   ....[43]....
        /*07c8*/ 	.word	0x00024a00


	//   ....[44]....
        /*07cc*/ 	.word	0x00024ba0


	//   ....[45]....
        /*07d0*/ 	.word	0x00024c00


	//   ....[46]....
        /*07d4*/ 	.word	0x00024c40


	//   ....[47]....
        /*07d8*/ 	.word	0x00024c80


	//   ....[48]....
        /*07dc*/ 	.word	0x00024cb0


	//   ....[49]....
        /*07e0*/ 	.word	0x00024ce0


	//   ....[50]....
        /*07e4*/ 	.word	0x00024da0


	//   ....[51]....
        /*07e8*/ 	.word	0x00024dc0


	//   ....[52]....
        /*07ec*/ 	.word	0x00024e30


	//   ....[53]....
        /*07f0*/ 	.word	0x00025280


	//   ....[54]....
        /*07f4*/ 	.word	0x000256c0


	//   ....[55]....
        /*07f8*/ 	.word	0x00025760


	//   ....[56]....
        /*07fc*/ 	.word	0x00025800


	//   ....[57]....
        /*0800*/ 	.word	0x000258a0


	//   ....[58]....
        /*0804*/ 	.word	0x00025990


	//   ....[59]....
        /*0808*/ 	.word	0x00025a30


	//   ....[60]....
        /*080c*/ 	.word	0x00025ad0


	//   ....[61]....
        /*0810*/ 	.word	0x00025b70


	//   ....[62]....
        /*0814*/ 	.word	0x00025dd0


	//   ....[63]....
        /*0818*/ 	.word	0x000260b0


	//   ....[64]....
        /*081c*/ 	.word	0x000264d0


	//   ....[65]....
        /*0820*/ 	.word	0x00026560


	//   ....[66]....
        /*0824*/ 	.word	0x00026600


	//   ....[67]....
        /*0828*/ 	.word	0x000266b0


	//   ....[68]....
        /*082c*/ 	.word	0x00026730


	//   ....[69]....
        /*0830*/ 	.word	0x000267b0


	//   ....[70]....
        /*0834*/ 	.word	0x00026830


	//   ....[71]....
        /*0838*/ 	.word	0x000268b0


	//   ....[72]....
        /*083c*/ 	.word	0x00026940


	//   ....[73]....
        /*0840*/ 	.word	0x000269f0


	//   ....[74]....
        /*0844*/ 	.word	0x00026a70


	//   ....[75]....
        /*0848*/ 	.word	0x00026af0


	//   ....[76]....
        /*084c*/ 	.word	0x00026b70


	//   ....[77]....
        /*0850*/ 	.word	0x00026bf0


	//   ....[78]....
        /*0854*/ 	.word	0x00026c60


	//   ....[79]....
        /*0858*/ 	.word	0x00026d00


	//   ....[80]....
        /*085c*/ 	.word	0x00026d90


	//   ....[81]....
        /*0860*/ 	.word	0x00026eb0


	//----- nvinfo : EIATTR_REG_RECONFIG
	.align		4
.L_445:
        /*0864*/ 	.byte	0x01, 0x54
	.zero		2


	//----- nvinfo : EIATTR_SYSCALL_OFFSETS
	.align		4
        /*0868*/ 	.byte	0x04, 0x46
        /*086a*/ 	.short	(.L_447 - .L_446)


	//   ....[0]....
.L_446:
        /*086c*/ 	.word	0x00001a50


	//   ....[1]....
        /*0870*/ 	.word	0x00001ba0


	//   ....[2]....
        /*0874*/ 	.word	0x0000ae00


	//   ....[3]....
        /*0878*/ 	.word	0x0000b2b0


	//   ....[4]....
        /*087c*/ 	.word	0x00021360


	//   ....[5]....
        /*0880*/ 	.word	0x000214a0


	//   ....[6]....
        /*0884*/ 	.word	0x000215a0


	//----- nvinfo : EIATTR_MBARRIER_INSTR_OFFSETS
	.align		4
.L_447:
        /*0888*/ 	.byte	0x04, 0x39
        /*088a*/ 	.short	(.L_449 - .L_448)


	//   ....[0]....
.L_448:
        /*088c*/ 	.word	0x00000300
        /*0890*/ 	.word	0x000000ff
        /*0894*/ 	.word	0x00038800
        /*0898*/ 	.short	0x0100
        /*089a*/ 	.byte	0x08
	.zero		1


	//   ....[1]....
        /*089c*/ 	.word	0x00000310
        /*08a0*/ 	.word	0x000000ff
        /*08a4*/ 	.word	0x00038820
        /*08a8*/ 	.short	0x0100
        /*08aa*/ 	.byte	0x08
	.zero		1


	//   ....[2]....
        /*08ac*/ 	.word	0x00000400
        /*08b0*/ 	.word	0x000000ff
        /*08b4*/ 	.word	0x00038830
        /*08b8*/ 	.short	0x0100
        /*08ba*/ 	.byte	0x08
	.zero		1


	//   ....[3]....
        /*08bc*/ 	.word	0x00000410
        /*08c0*/ 	.word	0x000000ff
        /*08c4*/ 	.word	0x00038840
        /*08c8*/ 	.short	0x0100
        /*08ca*/ 	.byte	0x08
	.zero		1


	//   ....[4]....
        /*08cc*/ 	.word	0x00000420
        /*08d0*/ 	.word	0x000000ff
        /*08d4*/ 	.word	0x00038838
        /*08d8*/ 	.short	0x0100
        /*08da*/ 	.byte	0x08
	.zero		1


	//   ....[5]....
        /*08dc*/ 	.word	0x00000430
        /*08e0*/ 	.word	0x000000ff
        /*08e4*/ 	.word	0x00038848
        /*08e8*/ 	.short	0x0100
        /*08ea*/ 	.byte	0x08
	.zero		1


	//   ....[6]....
        /*08ec*/ 	.word	0x00000560
        /*08f0*/ 	.word	0x000000ff
        /*08f4*/ 	.word	0x00038850
        /*08f8*/ 	.short	0x0100
        /*08fa*/ 	.byte	0x08
	.zero		1


	//   ....[7]....
        /*08fc*/ 	.word	0x00000570
        /*0900*/ 	.word	0x000000ff
        /*0904*/ 	.word	0x00038860
        /*0908*/ 	.short	0x0100
        /*090a*/ 	.byte	0x08
	.zero		1


	//   ....[8]....
        /*090c*/ 	.word	0x00000580
        /*0910*/ 	.word	0x000000ff
        /*0914*/ 	.word	0x00038858
        /*0918*/ 	.short	0x0100
        /*091a*/ 	.byte	0x08
	.zero		1


	//   ....[9]....
        /*091c*/ 	.word	0x00000590
        /*0920*/ 	.word	0x000000ff
        /*0924*/ 	.word	0x00038868
        /*0928*/ 	.short	0x0100
        /*092a*/ 	.byte	0x08
	.zero		1


	//   ....[10]....
        /*092c*/ 	.word	0x00000680
        /*0930*/ 	.word	0x000000ff
        /*0934*/ 	.word	0x00038870
        /*0938*/ 	.short	0x0100
        /*093a*/ 	.byte	0x06
	.zero		1


	//   ....[11]....
        /*093c*/ 	.word	0x00000690
        /*0940*/ 	.word	0x000000ff
        /*0944*/ 	.word	0x00038880
        /*0948*/ 	.short	0x0100
        /*094a*/ 	.byte	0x06
	.zero		1


	//   ....[12]....
        /*094c*/ 	.word	0x000006a0
        /*0950*/ 	.word	0x000000ff
        /*0954*/ 	.word	0x00038878
        /*0958*/ 	.short	0x0100
        /*095a*/ 	.byte	0x06
	.zero		1


	//   ....[13]....
        /*095c*/ 	.word	0x000006b0
        /*0960*/ 	.word	0x000000ff
        /*0964*/ 	.word	0x00038888
        /*0968*/ 	.short	0x0100
        /*096a*/ 	.byte	0x06
	.zero		1


	//   ....[14]....
        /*096c*/ 	.word	0x000007e0
        /*0970*/ 	.word	0x000000ff
        /*0974*/ 	.word	0x00038890
        /*0978*/ 	.short	0x0100
        /*097a*/ 	.byte	0x08
	.zero		1


	//   ....[15]....
        /*097c*/ 	.word	0x000007f0
        /*0980*/ 	.word	0x000000ff
        /*0984*/ 	.word	0x000388a0
        /*0988*/ 	.short	0x0100
        /*098a*/ 	.byte	0x08
	.zero		1


	//   ....[16]....
        /*098c*/ 	.word	0x00000800
        /*0990*/ 	.word	0x000000ff
        /*0994*/ 	.word	0x00038898
        /*0998*/ 	.short	0x0100
        /*099a*/ 	.byte	0x08
	.zero		1


	//   ....[17]....
        /*099c*/ 	.word	0x00000810
        /*09a0*/ 	.word	0x000000ff
        /*09a4*/ 	.word	0x000388a8
        /*09a8*/ 	.short	0x0100
        /*09aa*/ 	.byte	0x08
	.zero		1


	//   ....[18]....
        /*09ac*/ 	.word	0x00000940
        /*09b0*/ 	.word	0x000000ff
        /*09b4*/ 	.word	0x000388b0
        /*09b8*/ 	.short	0x0100
        /*09ba*/ 	.byte	0x08
	.zero		1


	//   ....[19]....
        /*09bc*/ 	.word	0x00000950
        /*09c0*/ 	.word	0x000000ff
        /*09c4*/ 	.word	0x000388c0
        /*09c8*/ 	.short	0x0100
        /*09ca*/ 	.byte	0x08
	.zero		1


	//   ....[20]....
        /*09cc*/ 	.word	0x00000960
        /*09d0*/ 	.word	0x000000ff
        /*09d4*/ 	.word	0x000388b8
        /*09d8*/ 	.short	0x0100
        /*09da*/ 	.byte	0x08
	.zero		1


	//   ....[21]....
        /*09dc*/ 	.word	0x00000970
        /*09e0*/ 	.word	0x000000ff
        /*09e4*/ 	.word	0x000388c8
        /*09e8*/ 	.short	0x0100
        /*09ea*/ 	.byte	0x08
	.zero		1


	//   ....[22]....
        /*09ec*/ 	.word	0x000036c0
        /*09f0*/ 	.word	0x00000000
        /*09f4*/ 	.word	0x00038890
        /*09f8*/ 	.short	0x010a
        /*09fa*/ 	.byte	0x3f
	.zero		1


	//   ....[23]....
        /*09fc*/ 	.word	0x00006af0
        /*0a00*/ 	.word	0x00000000
        /*0a04*/ 	.word	0x00038890
        /*0a08*/ 	.short	0x010a
        /*0a0a*/ 	.byte	0x3f
	.zero		1


	//   ....[24]....
        /*0a0c*/ 	.word	0x00009c50
        /*0a10*/ 	.word	0x00000000
        /*0a14*/ 	.word	0x00038890
        /*0a18*/ 	.short	0x010a
        /*0a1a*/ 	.byte	0x3f
	.zero		1


	//   ....[25]....
        /*0a1c*/ 	.word	0x0000a090
        /*0a20*/ 	.word	0x00000028
        /*0a24*/ 	.word	0x00000000
        /*0a28*/ 	.short	0x0101
        /*0a2a*/ 	.byte	0x3f
	.zero		1


	//   ....[26]....
        /*0a2c*/ 	.word	0x0000a0d0
        /*0a30*/ 	.word	0x00000000
        /*0a34*/ 	.word	0x000388b0
        /*0a38*/ 	.short	0x010a
        /*0a3a*/ 	.byte	0x3f
	.zero		1


	//   ....[27]....
        /*0a3c*/ 	.word	0x0000a700
        /*0a40*/ 	.word	0x00000000
        /*0a44*/ 	.word	0x00000000
        /*0a48*/ 	.short	0x0101
        /*0a4a*/ 	.byte	0x3f
	.zero		1


	//   ....[28]....
        /*0a4c*/ 	.word	0x0000ae90
        /*0a50*/ 	.word	0x00000010
        /*0a54*/ 	.word	0x00038800
        /*0a58*/ 	.short	0x010a
        /*0a5a*/ 	.byte	0x3f
	.zero		1


	//   ....[29]....
        /*0a5c*/ 	.word	0x0000aee0
        /*0a60*/ 	.word	0x00000010
        /*0a64*/ 	.word	0x00038800
        /*0a68*/ 	.short	0x010a
        /*0a6a*/ 	.byte	0x3f
	.zero		1


	//   ....[30]....
        /*0a6c*/ 	.word	0x0000b7f0
        /*0a70*/ 	.word	0x00000010
        /*0a74*/ 	.word	0x00038800
        /*0a78*/ 	.short	0x010a
        /*0a7a*/ 	.byte	0x3f
	.zero		1


	//   ....[31]....
        /*0a7c*/ 	.word	0x0000e8a0
        /*0a80*/ 	.word	0x00000010
        /*0a84*/ 	.word	0x00038800
        /*0a88*/ 	.short	0x010a
        /*0a8a*/ 	.byte	0x3f
	.zero		1


	//   ....[32]....
        /*0a8c*/ 	.word	0x00011a30
        /*0a90*/ 	.word	0x00000000
        /*0a94*/ 	.word	0x00038830
        /*0a98*/ 	.short	0x010a
        /*0a9a*/ 	.byte	0x3f
	.zero		1


	//   ....[33]....
        /*0a9c*/ 	.word	0x00011ad0
        /*0aa0*/ 	.word	0x00000000
        /*0aa4*/ 	.word	0x00038830
        /*0aa8*/ 	.short	0x010a
        /*0aaa*/ 	.byte	0x3f
	.zero		1


	//   ....[34]....
        /*0aac*/ 	.word	0x000155b0
        /*0ab0*/ 	.word	0x00000000
        /*0ab4*/ 	.word	0x00000000
        /*0ab8*/ 	.short	0x0101
        /*0aba*/ 	.byte	0x3f
	.zero		1


	//   ....[35]....
        /*0abc*/ 	.word	0x000168f0
        /*0ac0*/ 	.word	0x0000000b
        /*0ac4*/ 	.word	0x00038830
        /*0ac8*/ 	.short	0x010a
        /*0aca*/ 	.byte	0x3f
	.zero		1


	//   ....[36]....
        /*0acc*/ 	.word	0x00016970
        /*0ad0*/ 	.word	0x0000000b
        /*0ad4*/ 	.word	0x00038830
        /*0ad8*/ 	.short	0x010a
        /*0ada*/ 	.byte	0x3f
	.zero		1


	//   ....[37]....
        /*0adc*/ 	.word	0x0001a090
        /*0ae0*/ 	.word	0x00000009
        /*0ae4*/ 	.word	0x00038850
        /*0ae8*/ 	.short	0x010a
        /*0aea*/ 	.byte	0x3f
	.zero		1


	//   ....[38]....
        /*0aec*/ 	.word	0x0001a0e0
        /*0af0*/ 	.word	0x00000009
        /*0af4*/ 	.word	0x00038850
        /*0af8*/ 	.short	0x010a
        /*0afa*/ 	.byte	0x3f
	.zero		1


	//   ....[39]....
        /*0afc*/ 	.word	0x0001ab40
        /*0b00*/ 	.word	0x000000a8
        /*0b04*/ 	.word	0x00000000
        /*0b08*/ 	.short	0x0101
        /*0b0a*/ 	.byte	0x3f
	.zero		1


	//   ....[40]....
        /*0b0c*/ 	.word	0x0001ab60
        /*0b10*/ 	.word	0x00000009
        /*0b14*/ 	.word	0x00000000
        /*0b18*/ 	.short	0x0101
        /*0b1a*/ 	.byte	0x3f
	.zero		1


	//   ....[41]....
        /*0b1c*/ 	.word	0x0001b910
        /*0b20*/ 	.word	0x00000000
        /*0b24*/ 	.word	0x00038850
        /*0b28*/ 	.short	0x010a
        /*0b2a*/ 	.byte	0x3f
	.zero		1


	//   ....[42]....
        /*0b2c*/ 	.word	0x0001b9b0
        /*0b30*/ 	.word	0x00000000
        /*0b34*/ 	.word	0x00038850
        /*0b38*/ 	.short	0x010a
        /*0b3a*/ 	.byte	0x3f
	.zero		1


	//   ....[43]....
        /*0b3c*/ 	.word	0x0001bec0
        /*0b40*/ 	.word	0x0000000b
        /*0b44*/ 	.word	0x00000000
        /*0b48*/ 	.short	0x0101
        /*0b4a*/ 	.byte	0x3f
	.zero		1


	//   ....[44]....
        /*0b4c*/ 	.word	0x0001dde0
        /*0b50*/ 	.word	0x00000000
        /*0b54*/ 	.word	0x00000000
        /*0b58*/ 	.short	0x0101
        /*0b5a*/ 	.byte	0x3f
	.zero		1


	//   ....[45]....
        /*0b5c*/ 	.word	0x00020320
        /*0b60*/ 	.word	0x00000009
        /*0b64*/ 	.word	0x00038820
        /*0b68*/ 	.short	0x010a
        /*0b6a*/ 	.byte	0x3f
	.zero		1


	//   ....[46]....
        /*0b6c*/ 	.word	0x000203b0
        /*0b70*/ 	.word	0x00000005
        /*0b74*/ 	.word	0x000388a0
        /*0b78*/ 	.short	0x010a
        /*0b7a*/ 	.byte	0x3f
	.zero		1


	//   ....[47]....
        /*0b7c*/ 	.word	0x00020680
        /*0b80*/ 	.word	0x00000005
        /*0b84*/ 	.word	0x000388c0
        /*0b88*/ 	.short	0x010a
        /*0b8a*/ 	.byte	0x3f
	.zero		1


	//   ....[48]....
        /*0b8c*/ 	.word	0x00020a70
        /*0b90*/ 	.word	0x00000006
        /*0b94*/ 	.word	0x000388a0
        /*0b98*/ 	.short	0x010a
        /*0b9a*/ 	.byte	0x3f
	.zero		1


	//   ....[49]....
        /*0b9c*/ 	.word	0x00020d20
        /*0ba0*/ 	.word	0x00000006
        /*0ba4*/ 	.word	0x000388c0
        /*0ba8*/ 	.short	0x010a
        /*0baa*/ 	.byte	0x3f
	.zero		1


	//   ....[50]....
        /*0bac*/ 	.word	0x00021df0
        /*0bb0*/ 	.word	0x00000006
        /*0bb4*/ 	.word	0x00038840
        /*0bb8*/ 	.short	0x010a
        /*0bba*/ 	.byte	0x3f
	.zero		1


	//   ....[51]....
        /*0bbc*/ 	.word	0x00022470
        /*0bc0*/ 	.word	0x00000007
        /*0bc4*/ 	.word	0x00038820
        /*0bc8*/ 	.short	0x010a
        /*0bca*/ 	.byte	0x3f
	.zero		1


	//   ....[52]....
        /*0bcc*/ 	.word	0x000227d0
        /*0bd0*/ 	.word	0x00000008
        /*0bd4*/ 	.word	0x00038840
        /*0bd8*/ 	.short	0x010a
        /*0bda*/ 	.byte	0x3f
	.zero		1


	//   ....[53]....
        /*0bdc*/ 	.word	0x00022b10
        /*0be0*/ 	.word	0x00000008
        /*0be4*/ 	.word	0x00038860
        /*0be8*/ 	.short	0x010a
        /*0bea*/ 	.byte	0x3f
	.zero		1


	//   ....[54]....
        /*0bec*/ 	.word	0x00023190
        /*0bf0*/ 	.word	0x00000002
        /*0bf4*/ 	.word	0x00038840
        /*0bf8*/ 	.short	0x010a
        /*0bfa*/ 	.byte	0x3f
	.zero		1


	//   ....[55]....
        /*0bfc*/ 	.word	0x000234d0
        /*0c00*/ 	.word	0x00000002
        /*0c04*/ 	.word	0x00038860
        /*0c08*/ 	.short	0x010a
        /*0c0a*/ 	.byte	0x3f
	.zero		1


	//   ....[56]....
        /*0c0c*/ 	.word	0x00023ab0
        /*0c10*/ 	.word	0x00000002
        /*0c14*/ 	.word	0x00038840
        /*0c18*/ 	.short	0x010a
        /*0c1a*/ 	.byte	0x3f
	.zero		1


	//   ....[57]....
        /*0c1c*/ 	.word	0x00023de0
        /*0c20*/ 	.word	0x00000002
        /*0c24*/ 	.word	0x00038860
        /*0c28*/ 	.short	0x010a
        /*0c2a*/ 	.byte	0x3f
	.zero		1


	//   ....[58]....
        /*0c2c*/ 	.word	0x00024360
        /*0c30*/ 	.word	0x00000003
        /*0c34*/ 	.word	0x00038860
        /*0c38*/ 	.short	0x010a
        /*0c3a*/ 	.byte	0x3f
	.zero		1


	//   ....[59]....
        /*0c3c*/ 	.word	0x00025200
        /*0c40*/ 	.word	0x00000000
        /*0c44*/ 	.word	0x00038820
        /*0c48*/ 	.short	0x010a
        /*0c4a*/ 	.byte	0x3f
	.zero		1


	//   ....[60]....
        /*0c4c*/ 	.word	0x000253b0
        /*0c50*/ 	.word	0x00000006
        /*0c54*/ 	.word	0x00000000
        /*0c58*/ 	.short	0x010a
        /*0c5a*/ 	.byte	0x3f
	.zero		1


	//   ....[61]....
        /*0c5c*/ 	.word	0x00025420
        /*0c60*/ 	.word	0x00000007
        /*0c64*/ 	.word	0x00000000
        /*0c68*/ 	.short	0x010a
        /*0c6a*/ 	.byte	0x3f
	.zero		1


	//   ....[62]....
        /*0c6c*/ 	.word	0x00025490
        /*0c70*/ 	.word	0x00000004
        /*0c74*/ 	.word	0x00000000
        /*0c78*/ 	.short	0x010a
        /*0c7a*/ 	.byte	0x3f
	.zero		1


	//   ....[63]....
        /*0c7c*/ 	.word	0x000254c0
        /*0c80*/ 	.word	0x00000003
        /*0c84*/ 	.word	0x00000000
        /*0c88*/ 	.short	0x010a
        /*0c8a*/ 	.byte	0x3f
	.zero		1


	//   ....[64]....
        /*0c8c*/ 	.word	0x00025520
        /*0c90*/ 	.word	0x00000000
        /*0c94*/ 	.word	0x00038890
        /*0c98*/ 	.short	0x010a
        /*0c9a*/ 	.byte	0x3f
	.zero		1


	//   ....[65]....
        /*0c9c*/ 	.word	0x00025570
        /*0ca0*/ 	.word	0x00000000
        /*0ca4*/ 	.word	0x00038890
        /*0ca8*/ 	.short	0x010a
        /*0caa*/ 	.byte	0x3f
	.zero		1


	//   ....[66]....
        /*0cac*/ 	.word	0x000255c0
        /*0cb0*/ 	.word	0x00000000
        /*0cb4*/ 	.word	0x00038890
        /*0cb8*/ 	.short	0x010a
        /*0cba*/ 	.byte	0x3f
	.zero		1


	//   ....[67]....
        /*0cbc*/ 	.word	0x00025610
        /*0cc0*/ 	.word	0x00000000
        /*0cc4*/ 	.word	0x000388b0
        /*0cc8*/ 	.short	0x010a
        /*0cca*/ 	.byte	0x3f
	.zero		1


	//   ....[68]....
        /*0ccc*/ 	.word	0x000258e0
        /*0cd0*/ 	.word	0x00000010
        /*0cd4*/ 	.word	0x00038800
        /*0cd8*/ 	.short	0x010a
        /*0cda*/ 	.byte	0x3f
	.zero		1


	//   ....[69]....
        /*0cdc*/ 	.word	0x00025bb0
        /*0ce0*/ 	.word	0x00000010
        /*0ce4*/ 	.word	0x00038800
        /*0ce8*/ 	.short	0x010a
        /*0cea*/ 	.byte	0x3f
	.zero		1


	//   ....[70]....
        /*0cec*/ 	.word	0x00025c00
        /*0cf0*/ 	.word	0x00000000
        /*0cf4*/ 	.word	0x00038830
        /*0cf8*/ 	.short	0x010a
        /*0cfa*/ 	.byte	0x3f
	.zero		1


	//   ....[71]....
        /*0cfc*/ 	.word	0x00025c50
        /*0d00*/ 	.word	0x0000000b
        /*0d04*/ 	.word	0x00038830
        /*0d08*/ 	.short	0x010a
        /*0d0a*/ 	.byte	0x3f
	.zero		1


	//   ....[72]....
        /*0d0c*/ 	.word	0x00025ca0
        /*0d10*/ 	.word	0x00000009
        /*0d14*/ 	.word	0x00038850
        /*0d18*/ 	.short	0x010a
        /*0d1a*/ 	.byte	0x3f
	.zero		1


	//   ....[73]....
        /*0d1c*/ 	.word	0x00025cf0
        /*0d20*/ 	.word	0x00000000
        /*0d24*/ 	.word	0x00038850
        /*0d28*/ 	.short	0x010a
        /*0d2a*/ 	.byte	0x3f
	.zero		1


	//   ....[74]....
        /*0d2c*/ 	.word	0x00025e90
        /*0d30*/ 	.word	0x00000009
        /*0d34*/ 	.word	0x00038820
        /*0d38*/ 	.short	0x010a
        /*0d3a*/ 	.byte	0x3f
	.zero		1


	//   ....[75]....
        /*0d3c*/ 	.word	0x00025ee0
        /*0d40*/ 	.word	0x00000005
        /*0d44*/ 	.word	0x000388a0
        /*0d48*/ 	.short	0x010a
        /*0d4a*/ 	.byte	0x3f
	.zero		1


	//   ....[76]....
        /*0d4c*/ 	.word	0x00025f30
        /*0d50*/ 	.word	0x00000005
        /*0d54*/ 	.word	0x000388c0
        /*0d58*/ 	.short	0x010a
        /*0d5a*/ 	.byte	0x3f
	.zero		1


	//   ....[77]....
        /*0d5c*/ 	.word	0x00025f80
        /*0d60*/ 	.word	0x00000006
        /*0d64*/ 	.word	0x000388a0
        /*0d68*/ 	.short	0x010a
        /*0d6a*/ 	.byte	0x3f
	.zero		1


	//   ....[78]....
        /*0d6c*/ 	.word	0x00025fd0
        /*0d70*/ 	.word	0x00000006
        /*0d74*/ 	.word	0x000388c0
        /*0d78*/ 	.short	0x010a
        /*0d7a*/ 	.byte	0x3f
	.zero		1


	//   ....[79]....
        /*0d7c*/ 	.word	0x00026170
        /*0d80*/ 	.word	0x00000006
        /*0d84*/ 	.word	0x00038840
        /*0d88*/ 	.short	0x010a
        /*0d8a*/ 	.byte	0x3f
	.zero		1


	//   ....[80]....
        /*0d8c*/ 	.word	0x000261f0
        /*0d90*/ 	.word	0x00000006
        /*0d94*/ 	.word	0x00038820
        /*0d98*/ 	.short	0x010a
        /*0d9a*/ 	.byte	0x3f
	.zero		1


	//   ....[81]....
        /*0d9c*/ 	.word	0x00026240
        /*0da0*/ 	.word	0x00000008
        /*0da4*/ 	.word	0x00038840
        /*0da8*/ 	.short	0x010a
        /*0daa*/ 	.byte	0x3f
	.zero		1


	//   ....[82]....
        /*0dac*/ 	.word	0x00026290
        /*0db0*/ 	.word	0x00000008
        /*0db4*/ 	.word	0x00038860
        /*0db8*/ 	.short	0x010a
        /*0dba*/ 	.byte	0x3f
	.zero		1


	//   ....[83]....
        /*0dbc*/ 	.word	0x000262e0
        /*0dc0*/ 	.word	0x00000002
        /*0dc4*/ 	.word	0x00038840
        /*0dc8*/ 	.short	0x010a
        /*0dca*/ 	.byte	0x3f
	.zero		1


	//   ....[84]....
        /*0dcc*/ 	.word	0x00026330
        /*0dd0*/ 	.word	0x00000002
        /*0dd4*/ 	.word	0x00038860
        /*0dd8*/ 	.short	0x010a
        /*0dda*/ 	.byte	0x3f
	.zero		1


	//   ....[85]....
        /*0ddc*/ 	.word	0x00026380
        /*0de0*/ 	.word	0x00000002
        /*0de4*/ 	.word	0x00038840
        /*0de8*/ 	.short	0x010a
        /*0dea*/ 	.byte	0x3f
	.zero		1


	//   ....[86]....
        /*0dec*/ 	.word	0x000263d0
        /*0df0*/ 	.word	0x00000002
        /*0df4*/ 	.word	0x00038860
        /*0df8*/ 	.short	0x010a
        /*0dfa*/ 	.byte	0x3f
	.zero		1


	//   ....[87]....
        /*0dfc*/ 	.word	0x00026420
        /*0e00*/ 	.word	0x00000003
        /*0e04*/ 	.word	0x00038860
        /*0e08*/ 	.short	0x010a
        /*0e0a*/ 	.byte	0x3f
	.zero		1


	//   ....[88]....
        /*0e0c*/ 	.word	0x00026dd0
        /*0e10*/ 	.word	0x00000000
        /*0e14*/ 	.word	0x00038820
        /*0e18*/ 	.short	0x010a
        /*0e1a*/ 	.byte	0x3f
	.zero		1


	//   ....[89]....
        /*0e1c*/ 	.word	0x00026f70
        /*0e20*/ 	.word	0x00000006
        /*0e24*/ 	.word	0x00000000
        /*0e28*/ 	.short	0x010a
        /*0e2a*/ 	.byte	0x3f
	.zero		1


	//   ....[90]....
        /*0e2c*/ 	.word	0x00026fc0
        /*0e30*/ 	.word	0x00000007
        /*0e34*/ 	.word	0x00000000
        /*0e38*/ 	.short	0x010a
        /*0e3a*/ 	.byte	0x3f
	.zero		1


	//   ....[91]....
        /*0e3c*/ 	.word	0x00027010
        /*0e40*/ 	.word	0x00000004
        /*0e44*/ 	.word	0x00000000
        /*0e48*/ 	.short	0x010a
        /*0e4a*/ 	.byte	0x3f
	.zero		1


	//----- nvinfo : EIATTR_NUM_MBARRIERS
	.align		4
.L_449:
        /*0e4c*/ 	.byte	0x03, 0x38
        /*0e4e*/ 	.short	0x0016


	//----- nvinfo : EIATTR_EXIT_INSTR_OFFSETS
	.align		4
        /*0e50*/ 	.byte	0x04, 0x1c
        /*0e52*/ 	.short	(.L_451 - .L_450)


	//   ....[0]....
.L_450:
        /*0e54*/ 	.word	0x00025510


	//----- nvinfo : EIATTR_MAX_THREADS
	.align		4
.L_451:
        /*0e58*/ 	.byte	0x04, 0x05
        /*0e5a*/ 	.short	(.L_453 - .L_452)
.L_452:
        /*0e5c*/ 	.word	0x00000180
        /*0e60*/ 	.word	0x00000001
        /*0e64*/ 	.word	0x00000001


	//----- nvinfo : EIATTR_CRS_STACK_SIZE
	.align		4
.L_453:
        /*0e68*/ 	.byte	0x04, 0x1e
        /*0e6a*/ 	.short	(.L_455 - .L_454)
.L_454:
        /*0e6c*/ 	.word	0x00000000


	//----- nvinfo : EIATTR_CBANK_PARAM_SIZE
	.align		4
.L_455:
        /*0e70*/ 	.byte	0x03, 0x19
        /*0e72*/ 	.short	0x0a70


	//----- nvinfo : EIATTR_PARAM_CBANK
	.align		4
        /*0e74*/ 	.byte	0x04, 0x0a
        /*0e76*/ 	.short	(.L_457 - .L_456)
	.align		4
.L_456:
        /*0e78*/ 	.word	index@(.nv.constant0._ZN7cutlass13device_kernelIN5flash11enable_sm90INS1_16FlashAttnFwdSm90INS1_25CollectiveMainloopFwdSm90ILi2EN4cute5tupleIJNS5_1CILi1EEES8_S8_EEENS6_IJNS7_ILi128EEENS7_ILi80EEENS7_ILi256EEEEEELi256ENS_6half_tEfNS_4arch4Sm90ELb0ELb0ELb0ELb1ELb0ELb1ELb0ELb1ELb1ELb0ELb0ELb0EEENS1_21CollectiveEpilogueFwdINS6_IJSA_SC_SB_EEES9_SE_SG_Li256ELb1ELb0ELb0ELb0EEENS1_36VarlenDynamicPersistentTileSchedulerILi128ELi80ELi256ELi32ELb0ELb0ELb1ELb0ELb1ELb1EEEEEEEEEvNT_6ParamsE)
        /*0e7c*/ 	.short	0x0210
        /*0e7e*/ 	.short	0x0a70


	//----- nvinfo : EIATTR_SW_WAR
	.align		4
.L_457:
        /*0e80*/ 	.byte	0x04, 0x36
        /*0e82*/ 	.short	(.L_459 - .L_458)
.L_458:
        /*0e84*/ 	.word	0x00000008
.L_459:


//--------------------- .nv.info._ZN7cutlass13device_kernelIN5flash11enable_sm90INS1_16FlashAttnFwdSm90INS1_25CollectiveMainloopFwdSm90ILi2EN4cute5tupleIJNS5_1CILi1EEES8_S8_EEENS6_IJNS7_ILi128EEENS7_ILi64EEENS7_ILi256EEEEEELi256ENS_6half_tEfNS_4arch4Sm90ELb0ELb1ELb0ELb0ELb0ELb0ELb0ELb1ELb1ELb0ELb0ELb0EEENS1_21CollectiveEpilogueFwdINS6_IJSA_SC_SB_EEES9_SE_SG_Li256ELb0ELb0ELb0ELb0EEENS1_30DynamicPersistentTileSchedulerILi256ELi32ELb0ELb0ELb1EEEEEEEEEvNT_6ParamsE --------------------------
	.section	.nv.info._ZN7cutlass13device_kernelIN5flash11enable_sm90INS1_16FlashAttnFwdSm90INS1_25CollectiveMainloopFwdSm90ILi2EN4cute5tupleIJNS5_1CILi1EEES8_S8_EEENS6_IJNS7_ILi128EEENS7_ILi64EEENS7_ILi256EEEEEELi256ENS_6half_tEfNS_4arch4Sm90ELb0ELb1ELb0ELb0ELb0ELb0ELb0ELb1ELb1ELb0ELb0ELb0EEENS1_21CollectiveEpilogueFwdINS6_IJSA_SC_SB_EEES9_SE_SG_Li256ELb0ELb0ELb0ELb0EEENS1_30DynamicPersistentTileSchedulerILi256ELi32ELb0ELb0ELb1EEEEEEEEEvNT_6ParamsE,"",@"SHT_CUDA_INFO"
	.sectionflags	@""
	.align	4


	//----- nvinfo : EIATTR_CUDA_API_VERSION
	.align		4
        /*0000*/ 	.byte	0x04, 0x37
        /*0002*/ 	.short	(.L_461 - .L_460)
.L_460:
        /*0004*/ 	.word	0x00000082


	//----- nvinfo : EIATTR_KPARAM_INFO
	.align		4
.L_461:
        /*0008*/ 	.byte	0x04, 0x17
        /*000a*/ 	.short	(.L_463 - .L_462)
.L_462:
        /*000c*/ 	.word	0x00000000
        /*0010*/ 	.short	0x0000
        /*0012*/ 	.short	0x0070
        /*0014*/ 	.byte	0x00, 0xf0, 0x01, 0x2e


	//----- nvinfo : EIATTR_SPARSE_MMA_MASK
	.align		4
.L_463:
        /*0018*/ 	.byte	0x03, 0x50
        /*001a*/ 	.short	0x0000


	//----- nvinfo : EIATTR_MAXREG_COUNT
	.align		4
        /*001c*/ 	.byte	0x03, 0x1b
        /*001e*/ 	.short	0x00a8


	//----- nvinfo : EIATTR_NUM_BARRIERS
	.align		4
        /*0020*/ 	.byte	0x02, 0x4c
        /*0022*/ 	.byte	0x09
	.zero		1


	//----- nvinfo : EIATTR_EXTERNS
	.align		4
        /*0024*/ 	.byte	0x04, 0x0f
        /*0026*/ 	.short	(.L_465 - .L_464)


	//   ....[0]....
	.align		4
.L_464:
        /*0028*/ 	.word	index@(__assertfail)


	//----- nvinfo : EIATTR_ANNOTATIONS
	.align		4
.L_465:
        /*002c*/ 	.byte	0x04, 0x55
        /*002e*/ 	.short	(.L_467 - .L_466)


	//   ....[0]....
.L_466:
        /*0030*/ 	.word	0x00000001
        /*0034*/ 	.byte	0x70, 0x09, 0x00, 0x00, 0x01, 0x00, 0x00, 0x00, 0x40, 0x0a, 0x00, 0x00, 0x01, 0x00, 0x00, 0x00
        /*0044*/ 	.byte	0xe0, 0x15, 0x01, 0x00


	//----- nvinfo : EIATTR_MERCURY_ISA_VERSION
	.align		4
.L_467:
        /*0048*/ 	.byte	0x03, 0x5f
        /*004a*/ 	.short	0x0101


	//----- nvinfo : EIATTR_INT_WARP_WIDE_INSTR_OFFSETS
	.align		4
        /*004c*/ 	.byte	0x04, 0x31
        /*004e*/ 	.short	(.L_469 - .L_468)


	//   ....[0]....
.L_468:
        /*0050*/ 	.word	0x00000190


	//   ....[1]....
        /*0054*/ 	.word	0x000001c0


	//   ....[2]....
        /*0058*/ 	.word	0x000001d0


	//   ....[3]....
        /*005c*/ 	.word	0x0000e830


	//   ....[4]....
        /*0060*/ 	.word	0x0000e8d0


	//   ....[5]....
        /*0064*/ 	.word	0x0000ee80


	//   ....[6]....
        /*0068*/ 	.word	0x00010f40


	//   ....[7]....
        /*006c*/ 	.word	0x00010fe0


	//----- nvinfo : EIATTR_COOP_GROUP_MASK_REGIDS
	.align		4
.L_469:
        /*0070*/ 	.byte	0x04, 0x29
        /*0072*/ 	.short	(.L_471 - .L_470)


	//   ....[0]....
.L_470:
        /*0074*/ 	.word	0xffffffff


	//   ....[1]....
        /*0078*/ 	.word	0xffffffff


	//   ....[2]....
        /*007c*/ 	.word	0xffffffff


	//   ....[3]....
        /*0080*/ 	.word	0xffffffff


	//   ....[4]....
        /*0084*/ 	.word	0xffffffff


	//   ....[5]....
        /*0088*/ 	.word	0xffffffff


	//   ....[6]....
        /*008c*/ 	.word	0xffffffff


	//   ....[7]....
        /*0090*/ 	.word	0xffffffff


	//   ....[8]....
        /*0094*/ 	.word	0xffffffff


	//   ....[9]....
        /*0098*/ 	.word	0xffffffff


	//   ....[10]....
        /*009c*/ 	.word	0xffffffff


	//   ....[11]....
        /*00a0*/ 	.word	0xffffffff


	//   ....[12]....
        /*00a4*/ 	.word	0xffffffff


	//   ....[13]....
        /*00a8*/ 	.word	0xffffffff


	//   ....[14]....
        /*00ac*/ 	.word	0xffffffff


	//   ....[15]....
        /*00b0*/ 	.word	0xffffffff


	//   ....[16]....
        /*00b4*/ 	.word	0xffffffff


	//   ....[17]....
        /*00b8*/ 	.word	0xffffffff


	//   ....[18]....
        /*00bc*/ 	.word	0xffffffff


	//   ....[19]....
        /*00c0*/ 	.word	0xffffffff


	//   ....[20]....
        /*00c4*/ 	.word	0xffffffff


	//   ....[21]....
        /*00c8*/ 	.word	0xffffffff


	//   ....[22]....
        /*00cc*/ 	.word	0xffffffff


	//   ....[23]....
        /*00d0*/ 	.word	0xffffffff


	//   ....[24]....
        /*00d4*/ 	.word	0xffffffff


	//   ....[25]....
        /*00d8*/ 	.word	0xffffffff


	//   ....[26]....
        /*00dc*/ 	.word	0xffffffff


	//   ....[27]....
        /*00e0*/ 	.word	0xffffffff


	//   ....[28]....
        /*00e4*/ 	.word	0xffffffff


	//   ....[29]....
        /*00e8*/ 	.word	0xffffffff


	//   ....[30]....
        /*00ec*/ 	.word	0xffffffff


	//   ....[31]....
        /*00f0*/ 	.word	0xffffffff


	//   ....[32]....
        /*00f4*/ 	.word	0x0500000f


	//   ....[33]....
        /*00f8*/ 	.word	0x0500000f


	//----- nvinfo : EIATTR_COOP_GROUP_INSTR_OFFSETS
	.align		4
.L_471:
        /*00fc*/ 	.byte	0x04, 0x28
        /*00fe*/ 	.short	(.L_473 - .L_472)


	//   ....[0]....
.L_472:
        /*0100*/ 	.word	0x00000060


	//   ....[1]....
        /*0104*/ 	.word	0x000001a0


	//   ....[2]....
        /*0108*/ 	.word	0x000001f0


	//   ....[3]....
        /*010c*/ 	.word	0x000003e0


	//   ....[4]....
        /*0110*/ 	.word	0x00000540


	//   ....[5]....
        /*0114*/ 	.word	0x00000660


	//   ....[6]....
        /*0118*/ 	.word	0x000007c0


	//   ....[7]....
        /*011c*/ 	.word	0x00001970


	//   ....[8]....
        /*0120*/ 	.word	0x000031c0


	//   ....[9]....
        /*0124*/ 	.word	0x00003350


	//   ....[10]....
        /*0128*/ 	.word	0x00003610


	//   ....[11]....
        /*012c*/ 	.word	0x00003700


	//   ....[12]....
        /*0130*/ 	.word	0x00005dd0


	//   ....[13]....
        /*0134*/ 	.word	0x00005ed0


	//   ....[14]....
        /*0138*/ 	.word	0x00006280


	//   ....[15]....
        /*013c*/ 	.word	0x000062d0


	//   ....[16]....
        /*0140*/ 	.word	0x00007dc0


	//   ....[17]....
        /*0144*/ 	.word	0x00007ef0


	//   ....[18]....
        /*0148*/ 	.word	0x00008130


	//   ....[19]....
        /*014c*/ 	.word	0x00008190


	//   ....[20]....
        /*0150*/ 	.word	0x0000a3e0


	//   ....[21]....
        /*0154*/ 	.word	0x0000a4e0


	//   ....[22]....
        /*0158*/ 	.word	0x0000a880


	//   ....[23]....
        /*015c*/ 	.word	0x0000a8e0


	//   ....[24]....
        /*0160*/ 	.word	0x0000b8b0


	//   ....[25]....
        /*0164*/ 	.word	0x0000b8f0


	//   ....[26]....
        /*0168*/ 	.word	0x0000ba30


	//   ....[27]....
        /*016c*/ 	.word	0x0000ba50


	//   ....[28]....
        /*0170*/ 	.word	0x0000d260


	//   ....[29]....
        /*0174*/ 	.word	0x0000df90


	//   ....[30]....
        /*0178*/ 	.word	0x000113b0


	//   ....[31]....
        /*017c*/ 	.word	0x00011580


	//   ....[32]....
        /*0180*/ 	.word	0x00011bd0


	//   ....[33]....
        /*0184*/ 	.word	0x00011fb0


	//----- nvinfo : EIATTR_REG_RECONFIG
	.align		4
.L_473:
        /*0188*/ 	.byte	0x01, 0x54
	.zero		2


	//----- nvinfo : EIATTR_SYSCALL_OFFSETS
	.align		4
        /*018c*/ 	.byte	0x04, 0x46
        /*018e*/ 	.short	(.L_475 - .L_474)


	//   ....[0]....
.L_474:
        /*0190*/ 	.word	0x00001b20


	//   ....[1]....
        /*0194*/ 	.word	0x0000ea60


	//   ....[2]....
        /*0198*/ 	.word	0x0000eba0


	//   ....[3]....
        /*019c*/ 	.word	0x0000ec90


	//----- nvinfo : EIATTR_MBARRIER_INSTR_OFFSETS
	.align		4
.L_475:
        /*01a0*/ 	.byte	0x04, 0x39
        /*01a2*/ 	.short	(.L_477 - .L_476)


	//   ....[0]....
.L_476:
        /*01a4*/ 	.word	0x00000290
        /*01a8*/ 	.word	0x000000ff
        /*01ac*/ 	.word	0x00030800
        /*01b0*/ 	.short	0x0100
        /*01b2*/ 	.byte	0x06
	.zero		1


	//   ....[1]....
        /*01b4*/ 	.word	0x000002a0
        /*01b8*/ 	.word	0x000000ff
        /*01bc*/ 	.word	0x00030820
        /*01c0*/ 	.short	0x0100
        /*01c2*/ 	.byte	0x06
	.zero		1


	//   ....[2]....
        /*01c4*/ 	.word	0x00000390
        /*01c8*/ 	.word	0x000000ff
        /*01cc*/ 	.word	0x00030830
        /*01d0*/ 	.short	0x0100
        /*01d2*/ 	.byte	0x08
	.zero		1


	//   ....[3]....
        /*01d4*/ 	.word	0x000003a0
        /*01d8*/ 	.word	0x000000ff
        /*01dc*/ 	.word	0x00030840
        /*01e0*/ 	.short	0x0100
        /*01e2*/ 	.byte	0x08
	.zero		1


	//   ....[4]....
        /*01e4*/ 	.word	0x000003b0
        /*01e8*/ 	.word	0x000000ff
        /*01ec*/ 	.word	0x00030838
        /*01f0*/ 	.short	0x0100
        /*01f2*/ 	.byte	0x08
	.zero		1


	//   ....[5]....
        /*01f4*/ 	.word	0x000003c0
        /*01f8*/ 	.word	0x000000ff
        /*01fc*/ 	.word	0x00030848
        /*0200*/ 	.short	0x0100
        /*0202*/ 	.byte	0x08
	.zero		1


	//   ....[6]....
        /*0204*/ 	.word	0x000004f0
        /*0208*/ 	.word	0x000000ff
        /*020c*/ 	.word	0x00030850
        /*0210*/ 	.short	0x0100
        /*0212*/ 	.byte	0x08
	.zero		1


	//   ....[7]....
        /*0214*/ 	.word	0x00000500
        /*0218*/ 	.word	0x000000ff
        /*021c*/ 	.word	0x00030860
        /*0220*/ 	.short	0x0100
        /*0222*/ 	.byte	0x08
	.zero		1


	//   ....[8]....
        /*0224*/ 	.word	0x00000510
        /*0228*/ 	.word	0x000000ff
        /*022c*/ 	.word	0x00030858
        /*0230*/ 	.short	0x0100
        /*0232*/ 	.byte	0x08
	.zero		1


	//   ....[9]....
        /*0234*/ 	.word	0x00000520
        /*0238*/ 	.word	0x000000ff
        /*023c*/ 	.word	0x00030868
        /*0240*/ 	.short	0x0100
        /*0242*/ 	.byte	0x08
	.zero		1


	//   ....[10]....
        /*0244*/ 	.word	0x00000610
        /*0248*/ 	.word	0x000000ff
        /*024c*/ 	.word	0x00030870
        /*0250*/ 	.short	0x0100
        /*0252*/ 	.byte	0x06
	.zero		1


	//   ....[11]....
        /*0254*/ 	.word	0x00000620
        /*0258*/ 	.word	0x000000ff
        /*025c*/ 	.word	0x00030880
        /*0260*/ 	.short	0x0100
        /*0262*/ 	.byte	0x06
	.zero		1


	//   ....[12]....
        /*0264*/ 	.word	0x00000630
        /*0268*/ 	.word	0x000000ff
        /*026c*/ 	.word	0x00030878
        /*0270*/ 	.short	0x0100
        /*0272*/ 	.byte	0x06
	.zero		1


	//   ....[13]....
        /*0274*/ 	.word	0x00000640
        /*0278*/ 	.word	0x000000ff
        /*027c*/ 	.word	0x00030888
        /*0280*/ 	.short	0x0100
        /*0282*/ 	.byte	0x06
	.zero		1


	//   ....[14]....
        /*0284*/ 	.word	0x00000770
        /*0288*/ 	.word	0x000000ff
        /*028c*/ 	.word	0x00030890
        /*0290*/ 	.short	0x0100
        /*0292*/ 	.byte	0x08
	.zero		1


	//   ....[15]....
        /*0294*/ 	.word	0x00000780
        /*0298*/ 	.word	0x000000ff
        /*029c*/ 	.word	0x000308a0
        /*02a0*/ 	.short	0x0100
        /*02a2*/ 	.byte	0x08
	.zero		1


	//   ....[16]....
        /*02a4*/ 	.word	0x00000790
        /*02a8*/ 	.word	0x000000ff
        /*02ac*/ 	.word	0x00030898
        /*02b0*/ 	.short	0x0100
        /*02b2*/ 	.byte	0x08
	.zero		1


	//   ....[17]....
        /*02b4*/ 	.word	0x000007a0
        /*02b8*/ 	.word	0x000000ff
        /*02bc*/ 	.word	0x000308a8
        /*02c0*/ 	.short	0x0100
        /*02c2*/ 	.byte	0x08
	.zero		1


	//   ....[18]....
        /*02c4*/ 	.word	0x000008d0
        /*02c8*/ 	.word	0x000000ff
        /*02cc*/ 	.word	0x000308b0
        /*02d0*/ 	.short	0x0100
        /*02d2*/ 	.byte	0x08
	.zero		1


	//   ....[19]....
        /*02d4*/ 	.word	0x000008e0
        /*02d8*/ 	.word	0x000000ff
        /*02dc*/ 	.word	0x000308c0
        /*02e0*/ 	.short	0x0100
        /*02e2*/ 	.byte	0x08
	.zero		1


	//   ....[20]....
        /*02e4*/ 	.word	0x000008f0
        /*02e8*/ 	.word	0x000000ff
        /*02ec*/ 	.word	0x000308b8
        /*02f0*/ 	.short	0x0100
        /*02f2*/ 	.byte	0x08
	.zero		1


	//   ....[21]....
        /*02f4*/ 	.word	0x00000900
        /*02f8*/ 	.word	0x000000ff
        /*02fc*/ 	.word	0x000308c8
        /*0300*/ 	.short	0x0100
        /*0302*/ 	.byte	0x08
	.zero		1


	//   ....[22]....
        /*0304*/ 	.word	0x00001bc0
        /*0308*/ 	.word	0x000000ff
        /*030c*/ 	.word	0x00030800
        /*0310*/ 	.short	0x010a
        /*0312*/ 	.byte	0x26
	.zero		1


	//   ....[23]....
        /*0314*/ 	.word	0x00001c40
        /*0318*/ 	.word	0x00000003
        /*031c*/ 	.word	0x00030830
        /*0320*/ 	.short	0x010a
        /*0322*/ 	.byte	0x3f
	.zero		1


	//   ....[24]....
        /*0324*/ 	.word	0x00001ca0
        /*0328*/ 	.word	0x00000003
        /*032c*/ 	.word	0x00030830
        /*0330*/ 	.short	0x010a
        /*0332*/ 	.byte	0x3f
	.zero		1


	//   ....[25]....
        /*0334*/ 	.word	0x000026d0
        /*0338*/ 	.word	0x00000002
        /*033c*/ 	.word	0x00000000
        /*0340*/ 	.short	0x0101
        /*0342*/ 	.byte	0x3f
	.zero		1


	//   ....[26]....
        /*0344*/ 	.word	0x00004370
        /*0348*/ 	.word	0x000000ff
        /*034c*/ 	.word	0x00030830
        /*0350*/ 	.short	0x010a
        /*0352*/ 	.byte	0x27
	.zero		1


	//   ....[27]....
        /*0354*/ 	.word	0x000043b0
        /*0358*/ 	.word	0x000000ff
        /*035c*/ 	.word	0x00030830
        /*0360*/ 	.short	0x010a
        /*0362*/ 	.byte	0x27
	.zero		1


	//   ....[28]....
        /*0364*/ 	.word	0x00005210
        /*0368*/ 	.word	0x000000ff
        /*036c*/ 	.word	0x00030850
        /*0370*/ 	.short	0x010a
        /*0372*/ 	.byte	0x0a
	.zero		1


	//   ....[29]....
        /*0374*/ 	.word	0x00005250
        /*0378*/ 	.word	0x000000ff
        /*037c*/ 	.word	0x00030850
        /*0380*/ 	.short	0x010a
        /*0382*/ 	.byte	0x0a
	.zero		1


	//   ....[30]....
        /*0384*/ 	.word	0x000054d0
        /*0388*/ 	.word	0x00000002
        /*038c*/ 	.word	0x00000000
        /*0390*/ 	.short	0x0101
        /*0392*/ 	.byte	0x3f
	.zero		1


	//   ....[31]....
        /*0394*/ 	.word	0x000065a0
        /*0398*/ 	.word	0x0000009b
        /*039c*/ 	.word	0x00000000
        /*03a0*/ 	.short	0x0101
        /*03a2*/ 	.byte	0x3f
	.zero		1


	//   ....[32]....
        /*03a4*/ 	.word	0x00006cc0
        /*03a8*/ 	.word	0x000000ff
        /*03ac*/ 	.word	0x00030830
        /*03b0*/ 	.short	0x010a
        /*03b2*/ 	.byte	0x06
	.zero		1


	//   ....[33]....
        /*03b4*/ 	.word	0x00006d00
        /*03b8*/ 	.word	0x000000ff
        /*03bc*/ 	.word	0x00030830
        /*03c0*/ 	.short	0x010a
        /*03c2*/ 	.byte	0x06
	.zero		1


	//   ....[34]....
        /*03c4*/ 	.word	0x00007b60
        /*03c8*/ 	.word	0x000000ff
        /*03cc*/ 	.word	0x00030850
        /*03d0*/ 	.short	0x010a
        /*03d2*/ 	.byte	0x0e
	.zero		1


	//   ....[35]....
        /*03d4*/ 	.word	0x00007ba0
        /*03d8*/ 	.word	0x000000ff
        /*03dc*/ 	.word	0x00030850
        /*03e0*/ 	.short	0x010a
        /*03e2*/ 	.byte	0x0e
	.zero		1


	//   ....[36]....
        /*03e4*/ 	.word	0x000084c0
        /*03e8*/ 	.word	0x0000009f
        /*03ec*/ 	.word	0x00000000
        /*03f0*/ 	.short	0x0101
        /*03f2*/ 	.byte	0x3f
	.zero		1


	//   ....[37]....
        /*03f4*/ 	.word	0x00008520
        /*03f8*/ 	.word	0x000000a3
        /*03fc*/ 	.word	0x00000000
        /*0400*/ 	.short	0x0101
        /*0402*/ 	.byte	0x3f
	.zero		1


	//   ....[38]....
        /*0404*/ 	.word	0x000089c0
        /*0408*/ 	.word	0x000000ff
        /*040c*/ 	.word	0x00030830
        /*0410*/ 	.short	0x010a
        /*0412*/ 	.byte	0x06
	.zero		1


	//   ....[39]....
        /*0414*/ 	.word	0x00008a00
        /*0418*/ 	.word	0x000000ff
        /*041c*/ 	.word	0x00030830
        /*0420*/ 	.short	0x010a
        /*0422*/ 	.byte	0x06
	.zero		1


	//   ....[40]....
        /*0424*/ 	.word	0x00009860
        /*0428*/ 	.word	0x000000ff
        /*042c*/ 	.word	0x00030850
        /*0430*/ 	.short	0x010a
        /*0432*/ 	.byte	0x0a
	.zero		1


	//   ....[41]....
        /*0434*/ 	.word	0x000098a0
        /*0438*/ 	.word	0x000000ff
        /*043c*/ 	.word	0x00030850
        /*0440*/ 	.short	0x010a
        /*0442*/ 	.byte	0x0a
	.zero		1


	//   ....[42]....
        /*0444*/ 	.word	0x00009b50
        /*0448*/ 	.word	0x00000002
        /*044c*/ 	.word	0x00000000
        /*0450*/ 	.short	0x0101
        /*0452*/ 	.byte	0x3f
	.zero		1


	//   ....[43]....
        /*0454*/ 	.word	0x0000ac50
        /*0458*/ 	.word	0x0000009f
        /*045c*/ 	.word	0x00000000
        /*0460*/ 	.short	0x0101
        /*0462*/ 	.byte	0x3f
	.zero		1


	//   ....[44]....
        /*0464*/ 	.word	0x0000b820
        /*0468*/ 	.word	0x000000ff
        /*046c*/ 	.word	0x00030850
        /*0470*/ 	.short	0x010a
        /*0472*/ 	.byte	0x05
	.zero		1


	//   ....[45]....
        /*0474*/ 	.word	0x0000b860
        /*0478*/ 	.word	0x000000ff
        /*047c*/ 	.word	0x00030850
        /*0480*/ 	.short	0x010a
        /*0482*/ 	.byte	0x05
	.zero		1


	//   ....[46]....
        /*0484*/ 	.word	0x0000bdd0
        /*0488*/ 	.word	0x00000007
        /*048c*/ 	.word	0x00000000
        /*0490*/ 	.short	0x0101
        /*0492*/ 	.byte	0x3f
	.zero		1


	//   ....[47]....
        /*0494*/ 	.word	0x0000d4a0
        /*0498*/ 	.word	0x000000ff
        /*049c*/ 	.word	0x00000000
        /*04a0*/ 	.short	0x0101
        /*04a2*/ 	.byte	0x05
	.zero		1


	//   ....[48]....
        /*04a4*/ 	.word	0x0000f180
        /*04a8*/ 	.word	0x00000008
        /*04ac*/ 	.word	0x00030840
        /*04b0*/ 	.short	0x010a
        /*04b2*/ 	.byte	0x3f
	.zero		1


	//   ....[49]....
        /*04b4*/ 	.word	0x0000f6c0
        /*04b8*/ 	.word	0x000000ff
        /*04bc*/ 	.word	0x00030820
        /*04c0*/ 	.short	0x010a
        /*04c2*/ 	.byte	0x28
	.zero		1


	//   ....[50]....
        /*04c4*/ 	.word	0x0000f9b0
        /*04c8*/ 	.word	0x00000003
        /*04cc*/ 	.word	0x00030840
        /*04d0*/ 	.short	0x010a
        /*04d2*/ 	.byte	0x3f
	.zero		1


	//   ....[51]....
        /*04d4*/ 	.word	0x0000fc60
        /*04d8*/ 	.word	0x00000002
        /*04dc*/ 	.word	0x00000060
        /*04e0*/ 	.short	0x010a
        /*04e2*/ 	.byte	0x3f
	.zero		1


	//   ....[52]....
        /*04e4*/ 	.word	0x000101e0
        /*04e8*/ 	.word	0x00000003
        /*04ec*/ 	.word	0x00030840
        /*04f0*/ 	.short	0x010a
        /*04f2*/ 	.byte	0x3f
	.zero		1


	//   ....[53]....
        /*04f4*/ 	.word	0x00010490
        /*04f8*/ 	.word	0x00000002
        /*04fc*/ 	.word	0x00000060
        /*0500*/ 	.short	0x010a
        /*0502*/ 	.byte	0x3f
	.zero		1


	//   ....[54]....
        /*0504*/ 	.word	0x00010930
        /*0508*/ 	.word	0x00000002
        /*050c*/ 	.word	0x00030840
        /*0510*/ 	.short	0x010a
        /*0512*/ 	.byte	0x3f
	.zero		1


	//   ....[55]....
        /*0514*/ 	.word	0x00010c10
        /*0518*/ 	.word	0x00000002
        /*051c*/ 	.word	0x00000060
        /*0520*/ 	.short	0x010a
        /*0522*/ 	.byte	0x3f
	.zero		1


	//   ....[56]....
        /*0524*/ 	.word	0x00011080
        /*0528*/ 	.word	0x00000003
        /*052c*/ 	.word	0x00030860
        /*0530*/ 	.short	0x010a
        /*0532*/ 	.byte	0x3f
	.zero		1


	//   ....[57]....
        /*0534*/ 	.word	0x00011530
        /*0538*/ 	.word	0x00000007
        /*053c*/ 	.word	0x00030820
        /*0540*/ 	.short	0x010a
        /*0542*/ 	.byte	0x3f
	.zero		1


	//   ....[58]....
        /*0544*/ 	.word	0x000116a0
        /*0548*/ 	.word	0x00000005
        /*054c*/ 	.word	0x00000000
        /*0550*/ 	.short	0x010a
        /*0552*/ 	.byte	0x3f
	.zero		1


	//   ....[59]....
        /*0554*/ 	.word	0x00011710
        /*0558*/ 	.word	0x00000003
        /*055c*/ 	.word	0x00000000
        /*0560*/ 	.short	0x010a
        /*0562*/ 	.byte	0x3f
	.zero		1


	//   ....[60]....
        /*0564*/ 	.word	0x00011770
        /*0568*/ 	.word	0x00000005
        /*056c*/ 	.word	0x00000000
        /*0570*/ 	.short	0x010a
        /*0572*/ 	.byte	0x3f
	.zero		1


	//   ....[61]....
        /*0574*/ 	.word	0x000117a0
        /*0578*/ 	.word	0x00000003
        /*057c*/ 	.word	0x00000000
        /*0580*/ 	.short	0x010a
        /*0582*/ 	.byte	0x3f
	.zero		1


	//   ....[62]....
        /*0584*/ 	.word	0x00011810
        /*0588*/ 	.word	0x00000003
        /*058c*/ 	.word	0x00030800
        /*0590*/ 	.short	0x010a
        /*0592*/ 	.byte	0x3f
	.zero		1


	//   ....[63]....
        /*0594*/ 	.word	0x00011860
        /*0598*/ 	.word	0x00000003
        /*059c*/ 	.word	0x00030830
        /*05a0*/ 	.short	0x010a
        /*05a2*/ 	.byte	0x3f
	.zero		1


	//   ....[64]....
        /*05a4*/ 	.word	0x000118c0
        /*05a8*/ 	.word	0x00000099
        /*05ac*/ 	.word	0x00030830
        /*05b0*/ 	.short	0x010a
        /*05b2*/ 	.byte	0x3f
	.zero		1


	//   ....[65]....
        /*05b4*/ 	.word	0x00011920
        /*05b8*/ 	.word	0x000000d7
        /*05bc*/ 	.word	0x00030850
        /*05c0*/ 	.short	0x010a
        /*05c2*/ 	.byte	0x3f
	.zero		1


	//   ....[66]....
        /*05c4*/ 	.word	0x00011980
        /*05c8*/ 	.word	0x00000004
        /*05cc*/ 	.word	0x00030830
        /*05d0*/ 	.short	0x010a
        /*05d2*/ 	.byte	0x3f
	.zero		1


	//   ....[67]....
        /*05d4*/ 	.word	0x000119e0
        /*05d8*/ 	.word	0x00000003
        /*05dc*/ 	.word	0x00030850
        /*05e0*/ 	.short	0x010a
        /*05e2*/ 	.byte	0x3f
	.zero		1


	//   ....[68]....
        /*05e4*/ 	.word	0x00011a40
        /*05e8*/ 	.word	0x00000004
        /*05ec*/ 	.word	0x00030830
        /*05f0*/ 	.short	0x010a
        /*05f2*/ 	.byte	0x3f
	.zero		1


	//   ....[69]....
        /*05f4*/ 	.word	0x00011aa0
        /*05f8*/ 	.word	0x00000003
        /*05fc*/ 	.word	0x00030850
        /*0600*/ 	.short	0x010a
        /*0602*/ 	.byte	0x3f
	.zero		1


	//   ....[70]....
        /*0604*/ 	.word	0x00011b00
        /*0608*/ 	.word	0x00000005
        /*060c*/ 	.word	0x00030850
        /*0610*/ 	.short	0x010a
        /*0612*/ 	.byte	0x3f
	.zero		1


	//   ....[71]....
        /*0614*/ 	.word	0x00011c80
        /*0618*/ 	.word	0x00000008
        /*061c*/ 	.word	0x00030840
        /*0620*/ 	.short	0x010a
        /*0622*/ 	.byte	0x3f
	.zero		1


	//   ....[72]....
        /*0624*/ 	.word	0x00011ce0
        /*0628*/ 	.word	0x00000008
        /*062c*/ 	.word	0x00030820
        /*0630*/ 	.short	0x010a
        /*0632*/ 	.byte	0x3f
	.zero		1


	//   ....[73]....
        /*0634*/ 	.word	0x00011d30
        /*0638*/ 	.word	0x00000003
        /*063c*/ 	.word	0x00030840
        /*0640*/ 	.short	0x010a
        /*0642*/ 	.byte	0x3f
	.zero		1


	//   ....[74]....
        /*0644*/ 	.word	0x00011d80
        /*0648*/ 	.word	0x00000002
        /*064c*/ 	.word	0x00000060
        /*0650*/ 	.short	0x010a
        /*0652*/ 	.byte	0x3f
	.zero		1


	//   ....[75]....
        /*0654*/ 	.word	0x00011dd0
        /*0658*/ 	.word	0x00000003
        /*065c*/ 	.word	0x00030840
        /*0660*/ 	.short	0x010a
        /*0662*/ 	.byte	0x3f
	.zero		1


	//   ....[76]....
        /*0664*/ 	.word	0x00011e20
        /*0668*/ 	.word	0x00000002
        /*066c*/ 	.word	0x00000060
        /*0670*/ 	.short	0x010a
        /*0672*/ 	.byte	0x3f
	.zero		1


	//   ....[77]....
        /*0674*/ 	.word	0x00011e70
        /*0678*/ 	.word	0x00000002
        /*067c*/ 	.word	0x00030840
        /*0680*/ 	.short	0x010a
        /*0682*/ 	.byte	0x3f
	.zero		1


	//   ....[78]....
        /*0684*/ 	.word	0x00011ec0
        /*0688*/ 	.word	0x00000002
        /*068c*/ 	.word	0x00000060
        /*0690*/ 	.short	0x010a
        /*0692*/ 	.byte	0x3f
	.zero		1


	//   ....[79]....
        /*0694*/ 	.word	0x00011f10
        /*0698*/ 	.word	0x00000003
        /*069c*/ 	.word	0x00030860
        /*06a0*/ 	.short	0x010a
        /*06a2*/ 	.byte	0x3f
	.zero		1


	//   ....[80]....
        /*06a4*/ 	.word	0x00011ff0
        /*06a8*/ 	.word	0x00000007
        /*06ac*/ 	.word	0x00030820
        /*06b0*/ 	.short	0x010a
        /*06b2*/ 	.byte	0x3f
	.zero		1


	//   ....[81]....
        /*06b4*/ 	.word	0x00012040
        /*06b8*/ 	.word	0x00000005
        /*06bc*/ 	.word	0x00000000
        /*06c0*/ 	.short	0x010a
        /*06c2*/ 	.byte	0x3f
	.zero		1


	//   ....[82]....
        /*06c4*/ 	.word	0x00012090
        /*06c8*/ 	.word	0x00000003
        /*06cc*/ 	.word	0x00000000
        /*06d0*/ 	.short	0x010a
        /*06d2*/ 	.byte	0x3f
	.zero		1


	//   ....[83]....
        /*06d4*/ 	.word	0x000120e0
        /*06d8*/ 	.word	0x00000005
        /*06dc*/ 	.word	0x00000000
        /*06e0*/ 	.short	0x010a
        /*06e2*/ 	.byte	0x3f
	.zero		1


	//----- nvinfo : EIATTR_NUM_MBARRIERS
	.align		4
.L_477:
        /*06e4*/ 	.byte	0x03, 0x38
        /*06e6*/ 	.short	0x0016


	//----- nvinfo : EIATTR_EXIT_INSTR_OFFSETS
	.align		4
        /*06e8*/ 	.byte	0x04, 0x1c
        /*06ea*/ 	.short	(.L_479 - .L_478)


	//   ....[0]....
.L_478:
        /*06ec*/ 	.word	0x00000a30


	//   ....[1]....
        /*06f0*/ 	.word	0x0000df50


	//   ....[2]....
        /*06f4*/ 	.word	0x0000dfb0


	//   ....[3]....
        /*06f8*/ 	.word	0x000115a0


	//   ....[4]....
        /*06fc*/ 	.word	0x000117f0


	//----- nvinfo : EIATTR_MAX_THREADS
	.align		4
.L_479:
        /*0700*/ 	.byte	0x04, 0x05
        /*0702*/ 	.short	(.L_481 - .L_480)
.L_480:
        /*0704*/ 	.word	0x00000180
        /*0708*/ 	.word	0x00000001
        /*070c*/ 	.word	0x00000001


	//----- nvinfo : EIATTR_CRS_STACK_SIZE
	.align		4
.L_481:
        /*0710*/ 	.byte	0x04, 0x1e
        /*0712*/ 	.short	(.L_483 - .L_482)
.L_482:
        /*0714*/ 	.word	0x00000000


	//----- nvinfo : EIATTR_CBANK_PARAM_SIZE
	.align		4
.L_483:
        /*0718*/ 	.byte	0x03, 0x19
        /*071a*/ 	.short	0x0bf0


	//----- nvinfo : EIATTR_PARAM_CBANK
	.align		4
        /*071c*/ 	.byte	0x04, 0x0a
        /*071e*/ 	.short	(.L_485 - .L_484)
	.align		4
.L_484:
        /*0720*/ 	.word	index@(.nv.constant0._ZN7cutlass13device_kernelIN5flash11enable_sm90INS1_16FlashAttnFwdSm90INS1_25CollectiveMainloopFwdSm90ILi2EN4cute5tupleIJNS5_1CILi1EEES8_S8_EEENS6_IJNS7_ILi128EEENS7_ILi64EEENS7_ILi256EEEEEELi256ENS_6half_tEfNS_4arch4Sm90ELb0ELb1ELb0ELb0ELb0ELb0ELb0ELb1ELb1ELb0ELb0ELb0EEENS1_21CollectiveEpilogueFwdINS6_IJSA_SC_SB_EEES9_SE_SG_Li256ELb0ELb0ELb0ELb0EEENS1_30DynamicPersistentTileSchedulerILi256ELi32ELb0ELb0ELb1EEEEEEEEEvNT_6ParamsE)
        /*0724*/ 	.short	0x0210
        /*0726*/ 	.short	0x0bf0


	//----- nvinfo : EIATTR_SW_WAR
	.align		4
.L_485:
        /*0728*/ 	.byte	0x04, 0x36
        /*072a*/ 	.short	(.L_487 - .L_486)
.L_486:
        /*072c*/ 	.word	0x00000008
.L_487:


//--------------------- .nv.info._ZN7cutlass13device_kernelIN5flash11enable_sm90INS1_16FlashAttnFwdSm90INS1_25CollectiveMainloopFwdSm90ILi2EN4cute5tupleIJNS5_1CILi1EEES8_S8_EEENS6_IJNS7_ILi128EEENS7_ILi64EEENS7_ILi256EEEEEELi256ENS_6half_tEfNS_4arch4Sm90ELb0ELb1ELb0ELb1ELb0ELb0ELb0ELb1ELb1ELb0ELb0ELb0EEENS1_21CollectiveEpilogueFwdINS6_IJSA_SC_SB_EEES9_SE_SG_Li256ELb1ELb0ELb0ELb0EEENS1_36VarlenDynamicPersistentTileSchedulerILi128ELi64ELi256ELi32ELb0ELb0ELb1ELb1ELb0ELb1EEEEEEEEEvNT_6ParamsE --------------------------
	.section	.nv.info._ZN7cutlass13device_kernelIN5flash11enable_sm90INS1_16FlashAttnFwdSm90INS1_25CollectiveMainloopFwdSm90ILi2EN4cute5tupleIJNS5_1CILi1EEES8_S8_EEENS6_IJNS7_ILi128EEENS7_ILi64EEENS7_ILi256EEEEEELi256ENS_6half_tEfNS_4arch4Sm90ELb0ELb1ELb0ELb1ELb0ELb0ELb0ELb1ELb1ELb0ELb0ELb0EEENS1_21CollectiveEpilogueFwdINS6_IJSA_SC_SB_EEES9_SE_SG_Li256ELb1ELb0ELb0ELb0EEENS1_36VarlenDynamicPersistentTileSchedulerILi128ELi64ELi256ELi32ELb0ELb0ELb1ELb1ELb0ELb1EEEEEEEEEvNT_6ParamsE,"",@"SHT_CUDA_INFO"
	.sectionflags	@""
	.align	4


	//----- nvinfo : EIATTR_CUDA_API_VERSION
	.align		4
        /*0000*/ 	.byte	0x04, 0x37
        /*0002*/ 	.short	(.L_489 - .L_488)
.L_488:
        /*0004*/ 	.word	0x00000082


	//----- nvinfo : EIATTR_KPARAM_INFO
	.align		4
.L_489:
        /*0008*/ 	.byte	0x04, 0x17
        /*000a*/ 	.short	(.L_491 - .L_490)
.L_490:
        /*000c*/ 	.word	0x00000000
        /*0010*/ 	.short	0x0000
        /*0012*/ 	.short	0x0070
        /*0014*/ 	.byte	0x00, 0xf0, 0x01, 0x28


	//----- nvinfo : EIATTR_SPARSE_MMA_MASK
	.align		4
.L_491:
        /*0018*/ 	.byte	0x03, 0x50
        /*001a*/ 	.short	0x0000


	//----- nvinfo : EIATTR_MAXREG_COUNT
	.align		4
        /*001c*/ 	.byte	0x03, 0x1b
        /*001e*/ 	.short	0x00a8


	//----- nvinfo : EIATTR_NUM_BARRIERS
	.align		4
        /*0020*/ 	.byte	0x02, 0x4c
        /*0022*/ 	.byte	0x09
	.zero		1


	//----- nvinfo : EIATTR_EXTERNS
	.align		4
        /*0024*/ 	.byte	0x04, 0x0f
        /*0026*/ 	.short	(.L_493 - .L_492)


	//   ....[0]....
	.align		4
.L_492:
        /*0028*/ 	.word	index@(__assertfail)


	//----- nvinfo : EIATTR_ANNOTATIONS
	.align		4
.L_493:
        /*002c*/ 	.byte	0x04, 0x55
        /*002e*/ 	.short	(.L_495 - .L_494)


	//   ....[0]....
.L_494:
        /* <DEDUP_REMOVED lines=32> */


	//----- nvinfo : EIATTR_MERCURY_ISA_VERSION
	.align		4
.L_495:
        /*0220*/ 	.byte	0x03, 0x5f
        /*0222*/ 	.short	0x0101


	//----- nvinfo : EIATTR_UNUSED_LOAD_BYTE_OFFSET
	.align		4
        /*0224*/ 	.byte	0x04, 0x44
        /*0226*/ 	.short	(.L_497 - .L_496)


	//   ....[0]....
.L_496:
        /*0228*/ 	.word	0x00000a50
        /*022c*/ 	.word	0x0000fff0


	//   ....[1]....
        /*0230*/ 	.word	0x0000c550
        /*0234*/ 	.word	0x0000fff0


	//----- nvinfo : EIATTR_INT_WARP_WIDE_INSTR_OFFSETS
	.align		4
.L_497:
        /*0238*/ 	.byte	0x04, 0x31
        /*023a*/ 	.short	(.L_499 - .L_498)


	//   ....[0]....
.L_498:
        /*023c*/ 	.word	0x00000160


	//   ....[1]....
        /*0240*/ 	.word	0x000001a0


	//   ....[2]....
        /*0244*/ 	.word	0x00000210


	//   ....[3]....
        /*0248*/ 	.word	0x000104f0


	//   ....[4]....
        /*024c*/ 	.word	0x00010580


	//   ....[5]....
        /*0250*/ 	.word	0x00010a80


	//   ....[6]....
        /*0254*/ 	.word	0x00010b00


	//   ....[7]....
        /*0258*/ 	.word	0x00010c10


	//   ....[8]....
        /*025c*/ 	.word	0x00010d00


	//   ....[9]....
        /*0260*/ 	.word	0x00010df0


	//   ....[10]....
        /*0264*/ 	.word	0x00013490


	//   ....[11]....
        /*0268*/ 	.word	0x00013520


	//----- nvinfo : EIATTR_COOP_GROUP_MASK_REGIDS
	.align		4
.L_499:
        /*026c*/ 	.byte	0x04, 0x29
        /*026e*/ 	.short	(.L_501 - .L_500)


	//   ....[0]....
.L_500:
        /*0270*/ 	.word	0xffffffff


	//   ....[1]....
        /*0274*/ 	.word	0xffffffff


	//   ....[2]....
        /*0278*/ 	.word	0xffffffff


	//   ....[3]....
        /*027c*/ 	.word	0xffffffff


	//   ....[4]....
        /*0280*/ 	.word	0xffffffff


	//   ....[5]....
        /*0284*/ 	.word	0xffffffff


	//   ....[6]....
        /*0288*/ 	.word	0xffffffff


	//   ....[7]....
        /*028c*/ 	.word	0xffffffff


	//   ....[8]....
        /*0290*/ 	.word	0xffffffff


	//   ....[9]....
        /*0294*/ 	.word	0xffffffff


	//   ....[10]....
        /*0298*/ 	.word	0xffffffff


	//   ....[11]....
        /*029c*/ 	.word	0xffffffff


	//   ....[12]....
        /*02a0*/ 	.word	0xffffffff


	//   ....[13]....
        /*02a4*/ 	.word	0xffffffff


	//   ....[14]....
        /*02a8*/ 	.word	0xffffffff


	//   ....[15]....
        /*02ac*/ 	.word	0xffffffff


	//   ....[16]....
        /*02b0*/ 	.word	0xffffffff


	//   ....[17]....
        /*02b4*/ 	.word	0xffffffff


	//   ....[18]....
        /*02b8*/ 	.word	0xffffffff


	//   ....[19]....
        /*02bc*/ 	.word	0xffffffff


	//   ....[20]....
        /*02c0*/ 	.word	0xffffffff


	//   ....[21]....
        /*02c4*/ 	.word	0xffffffff


	//   ....[22]....
        /*02c8*/ 	.word	0xffffffff


	//   ....[23]....
        /*02cc*/ 	.word	0xffffffff


	//   ....[24]....
        /*02d0*/ 	.word	0xffffffff


	//   ....[25]....
        /*02d4*/ 	.word	0xffffffff


	//   ....[26]....
        /*02d8*/ 	.word	0xffffffff


	//   ....[27]....
        /*02dc*/ 	.word	0xffffffff


	//   ....[28]....
        /*02e0*/ 	.word	0xffffffff


	//   ....[29]....
        /*02e4*/ 	.word	0xffffffff


	//   ....[30]....
        /*02e8*/ 	.word	0xffffffff


	//   ....[31]....
        /*02ec*/ 	.word	0xffffffff


	//   ....[32]....
        /*02f0*/ 	.word	0xffffffff


	//   ....[33]....
        /*02f4*/ 	.word	0xffffffff


	//   ....[34]....
        /*02f8*/ 	.word	0xffffffff


	//   ....[35]....
        /*02fc*/ 	.word	0xffffffff


	//   ....[36]....
        /*0300*/ 	.word	0xffffffff


	//   ....[37]....
        /*0304*/ 	.word	0xffffffff


	//   ....[38]....
        /*0308*/ 	.word	0xffffffff


	//   ....[39]....
        /*030c*/ 	.word	0xffffffff


	//   ....[40]....
        /*0310*/ 	.word	0xffffffff


	//   ....[41]....
        /*0314*/ 	.word	0xffffffff


	//   ....[42]....
        /*0318*/ 	.word	0xffffffff


	//   ....[43]....
        /*031c*/ 	.word	0xffffffff


	//   ....[44]....
        /*0320*/ 	.word	0xffffffff


	//   ....[45]....
        /*0324*/ 	.word	0xffffffff


	//   ....[46]....
        /*0328*/ 	.word	0xffffffff


	//   ....[47]....
        /*032c*/ 	.word	0xffffffff


	//   ....[48]....
        /*0330*/ 	.word	0xffffffff


	//   ....[49]....
        /*0334*/ 	.word	0xffffffff


	//   ....[50]....
        /*0338*/ 	.word	0xffffffff


	//   ....[51]....
        /*033c*/ 	.word	0xffffffff


	//   ....[52]....
        /*0340*/ 	.word	0xffffffff


	//   ....[53]....
        /*0344*/ 	.word	0xffffffff


	//   ....[54]....
        /*0348*/ 	.word	0xffffffff


	//   ....[55]....
        /*034c*/ 	.word	0xffffffff


	//   ....[56]....
        /*0350*/ 	.word	0xffffffff


	//   ....[57]....
        /*0354*/ 	.word	0xffffffff


	//   ....[58]....
        /*0358*/ 	.word	0xffffffff


	//   ....[59]....
        /*035c*/ 	.word	0xffffffff


	//   ....[60]....
        /*0360*/ 	.word	0xffffffff


	//   ....[61]....
        /*0364*/ 	.word	0xffffffff


	//   ....[62]....
        /*0368*/ 	.word	0x0500000f


	//   ....[63]....
        /*036c*/ 	.word	0x0500000f


	//   ....[64]....
        /*0370*/ 	.word	0x0500000f


	//   ....[65]....
        /*0374*/ 	.word	0x0500000f


	//   ....[66]....
        /*0378*/ 	.word	0x0500000f


	//   ....[67]....
        /*037c*/ 	.word	0x0500000f


	//   ....[68]....
        /*0380*/ 	.word	0x0500000f


	//   ....[69]....
        /*0384*/ 	.word	0x0500000f


	//   ....[70]....
        /*0388*/ 	.word	0x0500000f


	//   ....[71]....
        /*038c*/ 	.word	0x0500000f


	//   ....[72]....
        /*0390*/ 	.word	0x0500000f


	//   ....[73]....
        /*0394*/ 	.word	0x0500000f


	//   ....[74]....
        /*0398*/ 	.word	0x0500000f


	//   ....[75]....
        /*039c*/ 	.word	0x0500000f


	//   ....[76]....
        /*03a0*/ 	.word	0x0500000f


	//   ....[77]....
        /*03a4*/ 	.word	0x0500000f


	//   ....[78]....
        /*03a8*/ 	.word	0x0500000f


	//   ....[79]....
        /*03ac*/ 	.word	0x0500000f


	//   ....[80]....
        /*03b0*/ 	.word	0x0500000f


	//----- nvinfo : EIATTR_COOP_GROUP_INSTR_OFFSETS
	.align		4
.L_501:
        /*03b4*/ 	.byte	0x04, 0x28
        /*03b6*/ 	.short	(.L_503 - .L_502)


	//   ....[0]....
.L_502:
        /*03b8*/ 	.word	0x00000060


	//   ....[1]....
        /*03bc*/ 	.word	0x00000170


	//   ....[2]....
        /*03c0*/ 	.word	0x000001c0


	//   ....[3]....
        /*03c4*/ 	.word	0x000003f0


	//   ....[4]....
        /*03c8*/ 	.word	0x00000550


	//   ....[5]....
        /*03cc*/ 	.word	0x00000670


	//   ....[6]....
        /*03d0*/ 	.word	0x000007d0


	//   ....[7]....
        /*03d4*/ 	.word	0x000019e0


	//   ....[8]....
        /*03d8*/ 	.word	0x000031c0


	//   ....[9]....
        /*03dc*/ 	.word	0x00003370


	//   ....[10]....
        /*03e0*/ 	.word	0x00003630


	//   ....[11]....
        /*03e4*/ 	.word	0x000036d0


	//   ....[12]....
        /*03e8*/ 	.word	0x00005e00


	//   ....[13]....
        /*03ec*/ 	.word	0x00005f00


	//   ....[14]....
        /*03f0*/ 	.word	0x000062b0


	//   ....[15]....
        /*03f4*/ 	.word	0x00006320


	//   ....[16]....
        /*03f8*/ 	.word	0x00007e00


	//   ....[17]....
        /*03fc*/ 	.word	0x00007f30


	//   ....[18]....
        /*0400*/ 	.word	0x00008180


	//   ....[19]....
        /*0404*/ 	.word	0x00008210


	//   ....[20]....
        /*0408*/ 	.word	0x0000a410


	//   ....[21]....
        /*040c*/ 	.word	0x0000a510


	//   ....[22]....
        /*0410*/ 	.word	0x0000a8c0


	//   ....[23]....
        /*0414*/ 	.word	0x0000a920


	//   ....[24]....
        /*0418*/ 	.word	0x0000b900


	//   ....[25]....
        /*041c*/ 	.word	0x0000b940


	//   ....[26]....
        /*0420*/ 	.word	0x0000ba70


	//   ....[27]....
        /*0424*/ 	.word	0x0000ba80


	//   ....[28]....
        /*0428*/ 	.word	0x0000f090


	//   ....[29]....
        /*042c*/ 	.word	0x0000f210


	//   ....[30]....
        /*0430*/ 	.word	0x0000f240


	//   ....[31]....
        /*0434*/ 	.word	0x0000f280


	//   ....[32]....
        /*0438*/ 	.word	0x0000f2f0


	//   ....[33]....
        /*043c*/ 	.word	0x0000f350


	//   ....[34]....
        /*0440*/ 	.word	0x0000f390


	//   ....[35]....
        /*0444*/ 	.word	0x0000f530


	//   ....[36]....
        /*0448*/ 	.word	0x0000f590


	//   ....[37]....
        /*044c*/ 	.word	0x0000f5d0


	//   ....[38]....
        /*0450*/ 	.word	0x0000f610


	//   ....[39]....
        /*0454*/ 	.word	0x0000f640


	//   ....[40]....
        /*0458*/ 	.word	0x0000f670


	//   ....[41]....
        /*045c*/ 	.word	0x0000f700


	//   ....[42]....
        /*0460*/ 	.word	0x0000f760


	//   ....[43]....
        /*0464*/ 	.word	0x0000f7f0


	//   ....[44]....
        /*0468*/ 	.word	0x000139d0


	//   ....[45]....
        /*046c*/ 	.word	0x000139e0


	//   ....[46]....
        /*0470*/ 	.word	0x00013af0


	//   ....[47]....
        /*0474*/ 	.word	0x00013b50


	//   ....[48]....
        /*0478*/ 	.word	0x00013b90


	//   ....[49]....
        /*047c*/ 	.word	0x00013bd0


	//   ....[50]....
        /*0480*/ 	.word	0x00013c00


	//   ....[51]....
        /*0484*/ 	.word	0x00013c30


	//   ....[52]....
        /*0488*/ 	.word	0x00013dc0


	//   ....[53]....
        /*048c*/ 	.word	0x00013e20


	//   ....[54]....
        /*0490*/ 	.word	0x00013e60


	//   ....[55]....
        /*0494*/ 	.word	0x00013ea0


	//   ....[56]....
        /*0498*/ 	.word	0x00013ed0


	//   ....[57]....
        /*049c*/ 	.word	0x00013f00


	//   ....[58]....
        /*04a0*/ 	.word	0x00013fc0


	//   ....[59]....
        /*04a4*/ 	.word	0x00013fe0


	//   ....[60]....
        /*04a8*/ 	.word	0x00014050


	//   ....[61]....
        /*04ac*/ 	.word	0x000146e0


	//   ....[62]....
        /*04b0*/ 	.word	0x00014d90


	//   ....[63]....
        /*04b4*/ 	.word	0x000151b0


	//   ....[64]....
        /*04b8*/ 	.word	0x00015240


	//   ....[65]....
        /*04bc*/ 	.word	0x000152e0


	//   ....[66]....
        /*04c0*/ 	.word	0x00015390


	//   ....[67]....
        /*04c4*/ 	.word	0x00015410


	//   ....[68]....
        /*04c8*/ 	.word	0x00015490


	//   ....[69]....
        /*04cc*/ 	.word	0x00015510


	//   ....[70]....
        /*04d0*/ 	.word	0x00015590


	//   ....[71]....
        /*04d4*/ 	.word	0x00015620


	//   ....[72]....
        /*04d8*/ 	.word	0x000156d0


	//   ....[73]....
        /*04dc*/ 	.word	0x00015750


	//   ....[74]....
        /*04e0*/ 	.word	0x000157d0


	//   ....[75]....
        /*04e4*/ 	.word	0x00015850


	//   ....[76]....
        /*04e8*/ 	.word	0x000158d0


	//   ....[77]....
        /*04ec*/ 	.word	0x00015940


	//   ....[78]....
        /*04f0*/ 	.word	0x000159e0


	//   ....[79]....
        /*04f4*/ 	.word	0x00015a70


	//   ....[80]....
        /*04f8*/ 	.word	0x00015ba0


	//----- nvinfo : EIATTR_REG_RECONFIG
	.align		4
.L_503:
        /*04fc*/ 	.byte	0x01, 0x54
	.zero		2


	//----- nvinfo : EIATTR_SYSCALL_OFFSETS
	.align		4
        /*0500*/ 	.byte	0x04, 0x46
        /*0502*/ 	.short	(.L_505 - .L_504)


	//   ....[0]....
.L_504:
        /*0504*/ 	.word	0x00001bc0


	//   ....[1]....
        /*0508*/ 	.word	0x00010710


	//   ....[2]....
        /*050c*/ 	.word	0x00010850


	//   ....[3]....
        /*0510*/ 	.word	0x00010950


	//----- nvinfo : EIATTR_MBARRIER_INSTR_OFFSETS
	.align		4
.L_505:
        /*0514*/ 	.byte	0x04, 0x39
        /*0516*/ 	.short	(.L_507 - .L_506)


	//   ....[0]....
.L_506:
        /*0518*/ 	.word	0x000002a0
        /*051c*/ 	.word	0x000000ff
        /*0520*/ 	.word	0x00030800
        /*0524*/ 	.short	0x0100
        /*0526*/ 	.byte	0x08
	.zero		1


	//   ....[1]....
        /*0528*/ 	.word	0x000002b0
        /*052c*/ 	.word	0x000000ff
        /*0530*/ 	.word	0x00030820
        /*0534*/ 	.short	0x0100
        /*0536*/ 	.byte	0x08
	.zero		1


	//   ....[2]....
        /*0538*/ 	.word	0x000003a0
        /*053c*/ 	.word	0x000000ff
        /*0540*/ 	.word	0x00030830
        /*0544*/ 	.short	0x0100
        /*0546*/ 	.byte	0x08
	.zero		1


	//   ....[3]....
        /*0548*/ 	.word	0x000003b0
        /*054c*/ 	.word	0x000000ff
        /*0550*/ 	.word	0x00030840
        /*0554*/ 	.short	0x0100
        /*0556*/ 	.byte	0x08
	.zero		1


	//   ....[4]....
        /*0558*/ 	.word	0x000003c0
        /*055c*/ 	.word	0x000000ff
        /*0560*/ 	.word	0x00030838
        /*0564*/ 	.short	0x0100
        /*0566*/ 	.byte	0x08
	.zero		1


	//   ....[5]....
        /*0568*/ 	.word	0x000003d0
        /*056c*/ 	.word	0x000000ff
        /*0570*/ 	.word	0x00030848
        /*0574*/ 	.short	0x0100
        /*0576*/ 	.byte	0x08
	.zero		1


	//   ....[6]....
        /*0578*/ 	.word	0x00000500
        /*057c*/ 	.word	0x000000ff
        /*0580*/ 	.word	0x00030850
        /*0584*/ 	.short	0x0100
        /*0586*/ 	.byte	0x08
	.zero		1


	//   ....[7]....
        /*0588*/ 	.word	0x00000510
        /*058c*/ 	.word	0x000000ff
        /*0590*/ 	.word	0x00030860
        /*0594*/ 	.short	0x0100
        /*0596*/ 	.byte	0x08
	.zero		1


	//   ....[8]....
        /*0598*/ 	.word	0x00000520
        /*059c*/ 	.word	0x000000ff
        /*05a0*/ 	.word	0x00030858
        /*05a4*/ 	.short	0x0100
        /*05a6*/ 	.byte	0x08
	.zero		1


	//   ....[9]....
        /*05a8*/ 	.word	0x00000530
        /*05ac*/ 	.word	0x000000ff
        /*05b0*/ 	.word	0x00030868
        /*05b4*/ 	.short	0x0100
        /*05b6*/ 	.byte	0x08
	.zero		1


	//   ....[10]....
        /*05b8*/ 	.word	0x00000620
        /*05bc*/ 	.word	0x000000ff
        /*05c0*/ 	.word	0x00030870
        /*05c4*/ 	.short	0x0100
        /*05c6*/ 	.byte	0x06
	.zero		1


	//   ....[11]....
        /*05c8*/ 	.word	0x00000630
        /*05cc*/ 	.word	0x000000ff
        /*05d0*/ 	.word	0x00030880
        /*05d4*/ 	.short	0x0100
        /*05d6*/ 	.byte	0x06
	.zero		1


	//   ....[12]....
        /*05d8*/ 	.word	0x00000640
        /*05dc*/ 	.word	0x000000ff
        /*05e0*/ 	.word	0x00030878
        /*05e4*/ 	.short	0x0100
        /*05e6*/ 	.byte	0x06
	.zero		1


	//   ....[13]....
        /*05e8*/ 	.word	0x00000650
        /*05ec*/ 	.word	0x000000ff
        /*05f0*/ 	.word	0x00030888
        /*05f4*/ 	.short	0x0100
        /*05f6*/ 	.byte	0x06
	.zero		1


	//   ....[14]....
        /*05f8*/ 	.word	0x00000780
        /*05fc*/ 	.word	0x000000ff
        /*0600*/ 	.word	0x00030890
        /*0604*/ 	.short	0x0100
        /*0606*/ 	.byte	0x08
	.zero		1


	//   ....[15]....
        /*0608*/ 	.word	0x00000790
        /*060c*/ 	.word	0x000000ff
        /*0610*/ 	.word	0x000308a0
        /*0614*/ 	.short	0x0100
        /*0616*/ 	.byte	0x08
	.zero		1


	//   ....[16]....
        /*0618*/ 	.word	0x000007a0
        /*061c*/ 	.word	0x000000ff
        /*0620*/ 	.word	0x00030898
        /*0624*/ 	.short	0x0100
        /*0626*/ 	.byte	0x08
	.zero		1


	//   ....[17]....
        /*0628*/ 	.word	0x000007b0
        /*062c*/ 	.word	0x000000ff
        /*0630*/ 	.word	0x000308a8
        /*0634*/ 	.short	0x0100
        /*0636*/ 	.byte	0x08
	.zero		1


	//   ....[18]....
        /*0638*/ 	.word	0x000008e0
        /*063c*/ 	.word	0x000000ff
        /*0640*/ 	.word	0x000308b0
        /*0644*/ 	.short	0x0100
        /*0646*/ 	.byte	0x08
	.zero		1


	//   ....[19]....
        /*0648*/ 	.word	0x000008f0
        /*064c*/ 	.word	0x000000ff
        /*0650*/ 	.word	0x000308c0
        /*0654*/ 	.short	0x0100
        /*0656*/ 	.byte	0x08
	.zero		1


	//   ....[20]....
        /*0658*/ 	.word	0x00000900
        /*065c*/ 	.word	0x000000ff
        /*0660*/ 	.word	0x000308b8
        /*0664*/ 	.short	0x0100
        /*0666*/ 	.byte	0x08
	.zero		1


	//   ....[21]....
        /*0668*/ 	.word	0x00000910
        /*066c*/ 	.word	0x000000ff
        /*0670*/ 	.word	0x000308c8
        /*0674*/ 	.short	0x0100
        /*0676*/ 	.byte	0x08
	.zero		1


	//   ....[22]....
        /*0678*/ 	.word	0x00001c60
        /*067c*/ 	.word	0x000000ff
        /*0680*/ 	.word	0x00030800
        /*0684*/ 	.short	0x010a
        /*0686*/ 	.byte	0x26
	.zero		1


	//   ....[23]....
        /*0688*/ 	.word	0x00001ce0
        /*068c*/ 	.word	0x00000005
        /*0690*/ 	.word	0x00030830
        /*0694*/ 	.short	0x010a
        /*0696*/ 	.byte	0x3f
	.zero		1


	//   ....[24]....
        /*0698*/ 	.word	0x00001d40
        /*069c*/ 	.word	0x00000005
        /*06a0*/ 	.word	0x00030830
        /*06a4*/ 	.short	0x010a
        /*06a6*/ 	.byte	0x3f
	.zero		1


	//   ....[25]....
        /*06a8*/ 	.word	0x00002710
        /*06ac*/ 	.word	0x00000000
        /*06b0*/ 	.word	0x00000000
        /*06b4*/ 	.short	0x0101
        /*06b6*/ 	.byte	0x3f
	.zero		1


	//   ....[26]....
        /*06b8*/ 	.word	0x000043e0
        /*06bc*/ 	.word	0x000000ff
        /*06c0*/ 	.word	0x00030830
        /*06c4*/ 	.short	0x010a
        /*06c6*/ 	.byte	0x05
	.zero		1


	//   ....[27]....
        /*06c8*/ 	.word	0x00004420
        /*06cc*/ 	.word	0x000000ff
        /*06d0*/ 	.word	0x00030830
        /*06d4*/ 	.short	0x010a
        /*06d6*/ 	.byte	0x05
	.zero		1


	//   ....[28]....
        /*06d8*/ 	.word	0x00005260
        /*06dc*/ 	.word	0x000000ff
        /*06e0*/ 	.word	0x00030850
        /*06e4*/ 	.short	0x010a
        /*06e6*/ 	.byte	0x06
	.zero		1


	//   ....[29]....
        /*06e8*/ 	.word	0x000052a0
        /*06ec*/ 	.word	0x000000ff
        /*06f0*/ 	.word	0x00030850
        /*06f4*/ 	.short	0x010a
        /*06f6*/ 	.byte	0x06
	.zero		1


	//   ....[30]....
        /*06f8*/ 	.word	0x00005520
        /*06fc*/ 	.word	0x00000000
        /*0700*/ 	.word	0x00000000
        /*0704*/ 	.short	0x0101
        /*0706*/ 	.byte	0x3f
	.zero		1


	//   ....[31]....
        /*0708*/ 	.word	0x000065f0
        /*070c*/ 	.word	0x0000009b
        /*0710*/ 	.word	0x00000000
        /*0714*/ 	.short	0x0101
        /*0716*/ 	.byte	0x3f
	.zero		1


	//   ....[32]....
        /*0718*/ 	.word	0x00006d30
        /*071c*/ 	.word	0x000000ff
        /*0720*/ 	.word	0x00030830
        /*0724*/ 	.short	0x010a
        /*0726*/ 	.byte	0x05
	.zero		1


	//   ....[33]....
        /*0728*/ 	.word	0x00006d70
        /*072c*/ 	.word	0x000000ff
        /*0730*/ 	.word	0x00030830
        /*0734*/ 	.short	0x010a
        /*0736*/ 	.byte	0x05
	.zero		1


	//   ....[34]....
        /*0738*/ 	.word	0x00007bb0
        /*073c*/ 	.word	0x000000ff
        /*0740*/ 	.word	0x00030850
        /*0744*/ 	.short	0x010a
        /*0746*/ 	.byte	0x0b
	.zero		1


	//   ....[35]....
        /*0748*/ 	.word	0x00007bf0
        /*074c*/ 	.word	0x000000ff
        /*0750*/ 	.word	0x00030850
        /*0754*/ 	.short	0x010a
        /*0756*/ 	.byte	0x0b
	.zero		1


	//   ....[36]....
        /*0758*/ 	.word	0x00008550
        /*075c*/ 	.word	0x0000009f
        /*0760*/ 	.word	0x00000000
        /*0764*/ 	.short	0x0101
        /*0766*/ 	.byte	0x3f
	.zero		1


	//   ....[37]....
        /*0768*/ 	.word	0x00008580
        /*076c*/ 	.word	0x000000a2
        /*0770*/ 	.word	0x00000000
        /*0774*/ 	.short	0x0101
        /*0776*/ 	.byte	0x3f
	.zero		1


	//   ....[38]....
        /*0778*/ 	.word	0x00008a30
        /*077c*/ 	.word	0x000000ff
        /*0780*/ 	.word	0x00030830
        /*0784*/ 	.short	0x010a
        /*0786*/ 	.byte	0x05
	.zero		1


	//   ....[39]....
        /*0788*/ 	.word	0x00008a70
        /*078c*/ 	.word	0x000000ff
        /*0790*/ 	.word	0x00030830
        /*0794*/ 	.short	0x010a
        /*0796*/ 	.byte	0x05
	.zero		1


	//   ....[40]....
        /*0798*/ 	.word	0x000098b0
        /*079c*/ 	.word	0x000000ff
        /*07a0*/ 	.word	0x00030850
        /*07a4*/ 	.short	0x010a
        /*07a6*/ 	.byte	0x0b
	.zero		1


	//   ....[41]....
        /*07a8*/ 	.word	0x000098f0
        /*07ac*/ 	.word	0x000000ff
        /*07b0*/ 	.word	0x00030850
        /*07b4*/ 	.short	0x010a
        /*07b6*/ 	.byte	0x0b
	.zero		1


	//   ....[42]....
        /*07b8*/ 	.word	0x00009b90
        /*07bc*/ 	.word	0x00000002
        /*07c0*/ 	.word	0x00000000
        /*07c4*/ 	.short	0x0101
        /*07c6*/ 	.byte	0x3f
	.zero		1


	//   ....[43]....
        /*07c8*/ 	.word	0x0000abd0
        /*07cc*/ 	.word	0x0000009b
        /*07d0*/ 	.word	0x00000000
        /*07d4*/ 	.short	0x0101
        /*07d6*/ 	.byte	0x3f
	.zero		1


	//   ....[44]....
        /*07d8*/ 	.word	0x0000b870
        /*07dc*/ 	.word	0x000000ff
        /*07e0*/ 	.word	0x00030850
        /*07e4*/ 	.short	0x010a
        /*07e6*/ 	.byte	0x05
	.zero		1


	//   ....[45]....
        /*07e8*/ 	.word	0x0000b8b0
        /*07ec*/ 	.word	0x000000ff
        /*07f0*/ 	.word	0x00030850
        /*07f4*/ 	.short	0x010a
        /*07f6*/ 	.byte	0x05
	.zero		1


	//   ....[46]....
        /*07f8*/ 	.word	0x0000bcf0
        /*07fc*/ 	.word	0x00000009
        /*0800*/ 	.word	0x00000000
        /*0804*/ 	.short	0x0101
        /*0806*/ 	.byte	0x3f
	.zero		1


	//   ....[47]....
        /*0808*/ 	.word	0x0000dce0
        /*080c*/ 	.word	0x00000013
        /*0810*/ 	.word	0x00000000
        /*0814*/ 	.short	0x0101
        /*0816*/ 	.byte	0x3f
	.zero		1


	//   ....[48]....
        /*0818*/ 	.word	0x00011130
        /*081c*/ 	.word	0x00000009
        /*0820*/ 	.word	0x00030840
        /*0824*/ 	.short	0x010a
        /*0826*/ 	.byte	0x3f
	.zero		1


	//   ....[49]....
        /*0828*/ 	.word	0x000117a0
        /*082c*/ 	.word	0x0000000a
        /*0830*/ 	.word	0x00030820
        /*0834*/ 	.short	0x010a
        /*0836*/ 	.byte	0x3f
	.zero		1


	//   ....[50]....
        /*0838*/ 	.word	0x00011ae0
        /*083c*/ 	.word	0x00000002
        /*0840*/ 	.word	0x00030840
        /*0844*/ 	.short	0x010a
        /*0846*/ 	.byte	0x3f
	.zero		1


	//   ....[51]....
        /*0848*/ 	.word	0x00011e30
        /*084c*/ 	.word	0x00000003
        /*0850*/ 	.word	0x00000060
        /*0854*/ 	.short	0x010a
        /*0856*/ 	.byte	0x3f
	.zero		1


	//   ....[52]....
        /*0858*/ 	.word	0x000124c0
        /*085c*/ 	.word	0x00000002
        /*0860*/ 	.word	0x00030840
        /*0864*/ 	.short	0x010a
        /*0866*/ 	.byte	0x3f
	.zero		1


	//   ....[53]....
        /*0868*/ 	.word	0x00012810
        /*086c*/ 	.word	0x00000003
        /*0870*/ 	.word	0x00000060
        /*0874*/ 	.short	0x010a
        /*0876*/ 	.byte	0x3f
	.zero		1


	//   ....[54]....
        /*0878*/ 	.word	0x00012d80
        /*087c*/ 	.word	0x00000002
        /*0880*/ 	.word	0x00030840
        /*0884*/ 	.short	0x010a
        /*0886*/ 	.byte	0x3f
	.zero		1


	//   ....[55]....
        /*0888*/ 	.word	0x000130d0
        /*088c*/ 	.word	0x00000002
        /*0890*/ 	.word	0x00000060
        /*0894*/ 	.short	0x010a
        /*0896*/ 	.byte	0x3f
	.zero		1


	//   ....[56]....
        /*0898*/ 	.word	0x000135e0
        /*089c*/ 	.word	0x00000003
        /*08a0*/ 	.word	0x00030860
        /*08a4*/ 	.short	0x010a
        /*08a6*/ 	.byte	0x3f
	.zero		1


	//   ....[57]....
        /*08a8*/ 	.word	0x00014660
        /*08ac*/ 	.word	0x00000000
        /*08b0*/ 	.word	0x00030820
        /*08b4*/ 	.short	0x010a
        /*08b6*/ 	.byte	0x3f
	.zero		1


	//   ....[58]....
        /*08b8*/ 	.word	0x00014840
        /*08bc*/ 	.word	0x00000006
        /*08c0*/ 	.word	0x00000000
        /*08c4*/ 	.short	0x010a
        /*08c6*/ 	.byte	0x3f
	.zero		1


	//   ....[59]....
        /*08c8*/ 	.word	0x000148b0
        /*08cc*/ 	.word	0x00000007
        /*08d0*/ 	.word	0x00000000
        /*08d4*/ 	.short	0x010a
        /*08d6*/ 	.byte	0x3f
	.zero		1


	//   ....[60]....
        /*08d8*/ 	.word	0x00014920
        /*08dc*/ 	.word	0x00000004
        /*08e0*/ 	.word	0x00000000
        /*08e4*/ 	.short	0x010a
        /*08e6*/ 	.byte	0x3f
	.zero		1


	//   ....[61]....
        /*08e8*/ 	.word	0x00014950
        /*08ec*/ 	.word	0x00000003
        /*08f0*/ 	.word	0x00000000
        /*08f4*/ 	.short	0x010a
        /*08f6*/ 	.byte	0x3f
	.zero		1


	//   ....[62]....
        /*08f8*/ 	.word	0x000149c0
        /*08fc*/ 	.word	0x00000003
        /*0900*/ 	.word	0x00030800
        /*0904*/ 	.short	0x010a
        /*0906*/ 	.byte	0x3f
	.zero		1


	//   ....[63]....
        /*0908*/ 	.word	0x00014a10
        /*090c*/ 	.word	0x00000005
        /*0910*/ 	.word	0x00030830
        /*0914*/ 	.short	0x010a
        /*0916*/ 	.byte	0x3f
	.zero		1


	//   ....[64]....
        /*0918*/ 	.word	0x00014a70
        /*091c*/ 	.word	0x00000099
        /*0920*/ 	.word	0x00030830
        /*0924*/ 	.short	0x010a
        /*0926*/ 	.byte	0x3f
	.zero		1


	//   ....[65]....
        /*0928*/ 	.word	0x00014ad0
        /*092c*/ 	.word	0x000000dd
        /*0930*/ 	.word	0x00030850
        /*0934*/ 	.short	0x010a
        /*0936*/ 	.byte	0x3f
	.zero		1


	//   ....[66]....
        /*0938*/ 	.word	0x00014b30
        /*093c*/ 	.word	0x00000098
        /*0940*/ 	.word	0x00030830
        /*0944*/ 	.short	0x010a
        /*0946*/ 	.byte	0x3f
	.zero		1


	//   ....[67]....
        /*0948*/ 	.word	0x00014b90
        /*094c*/ 	.word	0x00000003
        /*0950*/ 	.word	0x00030850
        /*0954*/ 	.short	0x010a
        /*0956*/ 	.byte	0x3f
	.zero		1


	//   ....[68]....
        /*0958*/ 	.word	0x00014bf0
        /*095c*/ 	.word	0x00000098
        /*0960*/ 	.word	0x00030830
        /*0964*/ 	.short	0x010a
        /*0966*/ 	.byte	0x3f
	.zero		1


	//   ....[69]....
        /*0968*/ 	.word	0x00014c50
        /*096c*/ 	.word	0x00000003
        /*0970*/ 	.word	0x00030850
        /*0974*/ 	.short	0x010a
        /*0976*/ 	.byte	0x3f
	.zero		1


	//   ....[70]....
        /*0978*/ 	.word	0x00014cb0
        /*097c*/ 	.word	0x00000007
        /*0980*/ 	.word	0x00030850
        /*0984*/ 	.short	0x010a
        /*0986*/ 	.byte	0x3f
	.zero		1


	//   ....[71]....
        /*0988*/ 	.word	0x00014e50
        /*098c*/ 	.word	0x00000009
        /*0990*/ 	.word	0x00030840
        /*0994*/ 	.short	0x010a
        /*0996*/ 	.byte	0x3f
	.zero		1


	//   ....[72]....
        /*0998*/ 	.word	0x00014ed0
        /*099c*/ 	.word	0x00000008
        /*09a0*/ 	.word	0x00030820
        /*09a4*/ 	.short	0x010a
        /*09a6*/ 	.byte	0x3f
	.zero		1


	//   ....[73]....
        /*09a8*/ 	.word	0x00014f20
        /*09ac*/ 	.word	0x00000002
        /*09b0*/ 	.word	0x00030840
        /*09b4*/ 	.short	0x010a
        /*09b6*/ 	.byte	0x3f
	.zero		1


	//   ....[74]....
        /*09b8*/ 	.word	0x00014f70
        /*09bc*/ 	.word	0x00000003
        /*09c0*/ 	.word	0x00000060
        /*09c4*/ 	.short	0x010a
        /*09c6*/ 	.byte	0x3f
	.zero		1


	//   ....[75]....
        /*09c8*/ 	.word	0x00014fc0
        /*09cc*/ 	.word	0x00000002
        /*09d0*/ 	.word	0x00030840
        /*09d4*/ 	.short	0x010a
        /*09d6*/ 	.byte	0x3f
	.zero		1


	//   ....[76]....
        /*09d8*/ 	.word	0x00015010
        /*09dc*/ 	.word	0x00000003
        /*09e0*/ 	.word	0x00000060
        /*09e4*/ 	.short	0x010a
        /*09e6*/ 	.byte	0x3f
	.zero		1


	//   ....[77]....
        /*09e8*/ 	.word	0x00015060
        /*09ec*/ 	.word	0x00000002
        /*09f0*/ 	.word	0x00030840
        /*09f4*/ 	.short	0x010a
        /*09f6*/ 	.byte	0x3f
	.zero		1


	//   ....[78]....
        /*09f8*/ 	.word	0x000150b0
        /*09fc*/ 	.word	0x00000002
        /*0a00*/ 	.word	0x00000060
        /*0a04*/ 	.short	0x010a
        /*0a06*/ 	.byte	0x3f
	.zero		1


	//   ....[79]....
        /*0a08*/ 	.word	0x00015100
        /*0a0c*/ 	.word	0x00000003
        /*0a10*/ 	.word	0x00030860
        /*0a14*/ 	.short	0x010a
        /*0a16*/ 	.byte	0x3f
	.zero		1


	//   ....[80]....
        /*0a18*/ 	.word	0x00015ac0
        /*0a1c*/ 	.word	0x00000000
        /*0a20*/ 	.word	0x00030820
        /*0a24*/ 	.short	0x010a
        /*0a26*/ 	.byte	0x3f
	.zero		1


	//   ....[81]....
        /*0a28*/ 	.word	0x00015c60
        /*0a2c*/ 	.word	0x00000006
        /*0a30*/ 	.word	0x00000000
        /*0a34*/ 	.short	0x010a
        /*0a36*/ 	.byte	0x3f
	.zero		1


	//   ....[82]....
        /*0a38*/ 	.word	0x00015cb0
        /*0a3c*/ 	.word	0x00000007
        /*0a40*/ 	.word	0x00000000
        /*0a44*/ 	.short	0x010a
        /*0a46*/ 	.byte	0x3f
	.zero		1


	//   ....[83]....
        /*0a48*/ 	.word	0x00015d00
        /*0a4c*/ 	.word	0x00000004
        /*0a50*/ 	.word	0x00000000
        /*0a54*/ 	.short	0x010a
        /*0a56*/ 	.byte	0x3f
	.zero		1


	//----- nvinfo : EIATTR_NUM_MBARRIERS
	.align		4
.L_507:
        /*0a58*/ 	.byte	0x03, 0x38
        /*0a5a*/ 	.short	0x0016


	//----- nvinfo : EIATTR_EXIT_INSTR_OFFSETS
	.align		4
        /*0a5c*/ 	.byte	0x04, 0x1c
        /*0a5e*/ 	.short	(.L_509 - .L_508)


	//   ....[0]....
.L_508:
        /*0a60*/ 	.word	0x00000a90


	//   ....[1]....
        /*0a64*/ 	.word	0x0000f050


	//   ....[2]....
        /*0a68*/ 	.word	0x0000f0b0


	//   ....[3]....
        /*0a6c*/ 	.word	0x000149a0


	//----- nvinfo : EIATTR_MAX_THREADS
	.align		4
.L_509:
        /*0a70*/ 	.byte	0x04, 0x05
        /*0a72*/ 	.short	(.L_511 - .L_510)
.L_510:
        /*0a74*/ 	.word	0x00000180
        /*0a78*/ 	.word	0x00000001
        /*0a7c*/ 	.word	0x00000001


	//----- nvinfo : EIATTR_CRS_STACK_SIZE
	.align		4
.L_511:
        /*0a80*/ 	.byte	0x04, 0x1e
        /*0a82*/ 	.short	(.L_513 - .L_512)
.L_512:
        /*0a84*/ 	.word	0x00000000


	//----- nvinfo : EIATTR_CBANK_PARAM_SIZE
	.align		4
.L_513:
        /*0a88*/ 	.byte	0x03, 0x19
        /*0a8a*/ 	.short	0x0a70


	//----- nvinfo : EIATTR_PARAM_CBANK
	.align		4
        /*0a8c*/ 	.byte	0x04, 0x0a
        /*0a8e*/ 	.short	(.L_515 - .L_514)
	.align		4
.L_514:
        /*0a90*/ 	.word	index@(.nv.constant0._ZN7cutlass13device_kernelIN5flash11enable_sm90INS1_16FlashAttnFwdSm90INS1_25CollectiveMainloopFwdSm90ILi2EN4cute5tupleIJNS5_1CILi1EEES8_S8_EEENS6_IJNS7_ILi128EEENS7_ILi64EEENS7_ILi256EEEEEELi256ENS_6half_tEfNS_4arch4Sm90ELb0ELb1ELb0ELb1ELb0ELb0ELb0ELb1ELb1ELb0ELb0ELb0EEENS1_21CollectiveEpilogueFwdINS6_IJSA_SC_SB_EEES9_SE_SG_Li256ELb1ELb0ELb0ELb0EEENS1_36VarlenDynamicPersistentTileSchedulerILi128ELi64ELi256ELi32ELb0ELb0ELb1ELb1ELb0ELb1EEEEEEEEEvNT_6ParamsE)
        /*0a94*/ 	.short	0x0210
        /*0a96*/ 	.short	0x0a70


	//----- nvinfo : EIATTR_SW_WAR
	.align		4
.L_515:
        /*0a98*/ 	.byte	0x04, 0x36
        /*0a9a*/ 	.short	(.L_517 - .L_516)
.L_516:
        /*0a9c*/ 	.word	0x00000008
.L_517:


//--------------------- .nv.info._ZN7cutlass13device_kernelIN5flash11enable_sm90INS1_16FlashAttnFwdSm90INS1_25CollectiveMainloopFwdSm90ILi2EN4cute5tupleIJNS5_1CILi1EEES8_S8_EEENS6_IJNS7_ILi128EEENS7_ILi64EEENS7_ILi256EEEEEELi256ENS_6half_tEfNS_4arch4Sm90ELb0ELb1ELb0ELb1ELb0ELb1ELb0ELb1ELb1ELb0ELb0ELb0EEENS1_21CollectiveEpilogueFwdINS6_IJSA_SC_SB_EEES9_SE_SG_Li256ELb1ELb0ELb0ELb0EEENS1_36VarlenDynamicPersistentTileSchedulerILi128ELi64ELi256ELi32ELb0ELb0ELb1ELb1ELb0ELb1EEEEEEEEEvNT_6ParamsE --------------------------
	.section	.nv.info._ZN7cutlass13device_kernelIN5flash11enable_sm90INS1_16FlashAttnFwdSm90INS1_25CollectiveMainloopFwdSm90ILi2EN4cute5tupleIJNS5_1CILi1EEES8_S8_EEENS6_IJNS7_ILi128EEENS7_ILi64EEENS7_ILi256EEEEEELi256ENS_6half_tEfNS_4arch4Sm90ELb0ELb1ELb0ELb1ELb0ELb1ELb0ELb1ELb1ELb0ELb0ELb0EEENS1_21CollectiveEpilogueFwdINS6_IJSA_SC_SB_EEES9_SE_SG_Li256ELb1ELb0ELb0ELb0EEENS1_36VarlenDynamicPersistentTileSchedulerILi128ELi64ELi256ELi32ELb0ELb0ELb1ELb1ELb0ELb1EEEEEEEEEvNT_6ParamsE,"",@"SHT_CUDA_INFO"
	.sectionflags	@""
	.align	4


	//----- nvinfo : EIATTR_CUDA_API_VERSION
	.align		4
        /*0000*/ 	.byte	0x04, 0x37
        /*0002*/ 	.short	(.L_519 - .L_518)
.L_518:
        /*0004*/ 	.word	0x00000082


	//----- nvinfo : EIATTR_KPARAM_INFO
	.align		4
.L_519:
        /*0008*/ 	.byte	0x04, 0x17
        /*000a*/ 	.short	(.L_521 - .L_520)
.L_520:
        /*000c*/ 	.word	0x00000000
        /*0010*/ 	.short	0x0000
        /*0012*/ 	.short	0x0070
        /*0014*/ 	.byte	0x00, 0xf0, 0x01, 0x28


	//----- nvinfo : EIATTR_SPARSE_MMA_MASK
	.align		4
.L_521:
        /*0018*/ 	.byte	0x03, 0x50
        /*001a*/ 	.short	0x0000


	//----- nvinfo : EIATTR_MAXREG_COUNT
	.align		4
        /*001c*/ 	.byte	0x03, 0x1b
        /*001e*/ 	.short	0x00a8


	//----- nvinfo : EIATTR_NUM_BARRIERS
	.align		4
        /*0020*/ 	.byte	0x02, 0x4c
        /*0022*/ 	.byte	0x10
	.zero		1


	//----- nvinfo : EIATTR_EXTERNS
	.align		4
        /*0024*/ 	.byte	0x04, 0x0f
        /*0026*/ 	.short	(.L_523 - .L_522)


	//   ....[0]....
	.align		4
.L_522:
        /*0028*/ 	.word	index@(__assertfail)


	//----- nvinfo : EIATTR_ANNOTATIONS
	.align		4
.L_523:
        /*002c*/ 	.byte	0x04, 0x55
        /*002e*/ 	.short	(.L_525 - .L_524)


	//   ....[0]....
.L_524:
        /* <DEDUP_REMOVED lines=140> */


	//----- nvinfo : EIATTR_MERCURY_ISA_VERSION
	.align		4
.L_525:
        /*08e0*/ 	.byte	0x03, 0x5f
        /*08e2*/ 	.short	0x0101


	//----- nvinfo : EIATTR_UNUSED_LOAD_BYTE_OFFSET
	.align		4
        /*08e4*/ 	.byte	0x04, 0x44
        /*08e6*/ 	.short	(.L_527 - .L_526)


	//   ....[0]....
.L_526:
        /*08e8*/ 	.word	0x00000ad0
        /*08ec*/ 	.word	0x0000fff0


	//   ....[1]....
        /*08f0*/ 	.word	0x0001dd90
        /*08f4*/ 	.word	0x0000fff0


	//----- nvinfo : EIATTR_INT_WARP_WIDE_INSTR_OFFSETS
	.align		4
.L_527:
        /*08f8*/ 	.byte	0x04, 0x31
        /*08fa*/ 	.short	(.L_529 - .L_528)


	//   ....[0]....
.L_528:
        /*08fc*/ 	.word	0x000001c0


	//   ....[1]....
        /*0900*/ 	.word	0x00000200


	//   ....[2]....
        /*0904*/ 	.word	0x00000270


	//   ....[3]....
        /*0908*/ 	.word	0x00023160


	//   ....[4]....
        /*090c*/ 	.word	0x00023200


	//   ....[5]....
        /*0910*/ 	.word	0x00023770


	//   ....[6]....
        /*0914*/ 	.word	0x000237a0


	//   ....[7]....
        /*0918*/ 	.word	0x000238a0


	//   ....[8]....
        /*091c*/ 	.word	0x00023990


	//   ....[9]....
        /*0920*/ 	.word	0x00023a80


	//   ....[10]....
        /*0924*/ 	.word	0x000261c0


	//   ....[11]....
        /*0928*/ 	.word	0x00026260


	//----- nvinfo : EIATTR_COOP_GROUP_MASK_REGIDS
	.align		4
.L_529:
        /*092c*/ 	.byte	0x04, 0x29
        /*092e*/ 	.short	(.L_531 - .L_530)


	//   ....[0]....
.L_530:
        /*0930*/ 	.word	0xffffffff


	//   ....[1]....
        /*0934*/ 	.word	0xffffffff


	//   ....[2]....
        /*0938*/ 	.word	0xffffffff


	//   ....[3]....
        /*093c*/ 	.word	0xffffffff


	//   ....[4]....
        /*0940*/ 	.word	0xffffffff


	//   ....[5]....
        /*0944*/ 	.word	0xffffffff


	//   ....[6]....
        /*0948*/ 	.word	0xffffffff


	//   ....[7]....
        /*094c*/ 	.word	0xffffffff


	//   ....[8]....
        /*0950*/ 	.word	0xffffffff


	//   ....[9]....
        /*0954*/ 	.word	0xffffffff


	//   ....[10]....
        /*0958*/ 	.word	0xffffffff


	//   ....[11]....
        /*095c*/ 	.word	0xffffffff


	//   ....[12]....
        /*0960*/ 	.word	0xffffffff


	//   ....[13]....
        /*0964*/ 	.word	0xffffffff


	//   ....[14]....
        /*0968*/ 	.word	0xffffffff


	//   ....[15]....
        /*096c*/ 	.word	0xffffffff


	//   ....[16]....
        /*0970*/ 	.word	0xffffffff


	//   ....[17]....
        /*0974*/ 	.word	0xffffffff


	//   ....[18]....
        /*0978*/ 	.word	0xffffffff


	//   ....[19]....
        /*097c*/ 	.word	0xffffffff


	//   ....[20]....
        /*0980*/ 	.word	0xffffffff


	//   ....[21]....
        /*0984*/ 	.word	0xffffffff


	//   ....[22]....
        /*0988*/ 	.word	0xffffffff


	//   ....[23]....
        /*098c*/ 	.word	0xffffffff


	//   ....[24]....
        /*0990*/ 	.word	0xffffffff


	//   ....[25]....
        /*0994*/ 	.word	0xffffffff


	//   ....[26]....
        /*0998*/ 	.word	0xffffffff


	//   ....[27]....
        /*099c*/ 	.word	0xffffffff


	//   ....[28]....
        /*09a0*/ 	.word	0xffffffff


	//   ....[29]....
        /*09a4*/ 	.word	0xffffffff


	//   ....[30]....
        /*09a8*/ 	.word	0xffffffff


	//   ....[31]....
        /*09ac*/ 	.word	0xffffffff


	//   ....[32]....
        /*09b0*/ 	.word	0xffffffff


	//   ....[33]....
        /*09b4*/ 	.word	0xffffffff


	//   ....[34]....
        /*09b8*/ 	.word	0xffffffff


	//   ....[35]....
        /*09bc*/ 	.word	0xffffffff


	//   ....[36]....
        /*09c0*/ 	.word	0xffffffff


	//   ....[37]....
        /*09c4*/ 	.word	0xffffffff


	//   ....[38]....
        /*09c8*/ 	.word	0xffffffff


	//   ....[39]....
        /*09cc*/ 	.word	0xffffffff


	//   ....[40]....
        /*09d0*/ 	.word	0xffffffff


	//   ....[41]....
        /*09d4*/ 	.word	0xffffffff


	//   ....[42]....
        /*09d8*/ 	.word	0xffffffff


	//   ....[43]....
        /*09dc*/ 	.word	0xffffffff


	//   ....[44]....
        /*09e0*/ 	.word	0xffffffff


	//   ....[45]....
        /*09e4*/ 	.word	0xffffffff


	//   ....[46]....
        /*09e8*/ 	.word	0xffffffff


	//   ....[47]....
        /*09ec*/ 	.word	0xffffffff


	//   ....[48]....
        /*09f0*/ 	.word	0xffffffff


	//   ....[49]....
        /*09f4*/ 	.word	0xffffffff


	//   ....[50]....
        /*09f8*/ 	.word	0xffffffff


	//   ....[51]....
        /*09fc*/ 	.word	0xffffffff


	//   ....[52]....
        /*0a00*/ 	.word	0xffffffff


	//   ....[53]....
        /*0a04*/ 	.word	0xffffffff


	//   ....[54]....
        /*0a08*/ 	.word	0xffffffff


	//   ....[55]....
        /*0a0c*/ 	.word	0xffffffff


	//   ....[56]....
        /*0a10*/ 	.word	0xffffffff


	//   ....[57]....
        /*0a14*/ 	.word	0xffffffff


	//   ....[58]....
        /*0a18*/ 	.word	0xffffffff


	//   ....[59]....
        /*0a1c*/ 	.word	0xffffffff


	//   ....[60]....
        /*0a20*/ 	.word	0xffffffff


	//   ....[61]....
        /*0a24*/ 	.word	0xffffffff


	//   ....[62]....
        /*0a28*/ 	.word	0x0500000f


	//   ....[63]....
        /*0a2c*/ 	.word	0x0500000f


	//   ....[64]....
        /*0a30*/ 	.word	0x0500000f


	//   ....[65]....
        /*0a34*/ 	.word	0x0500000f


	//   ....[66]....
        /*0a38*/ 	.word	0x0500000f


	//   ....[67]....
        /*0a3c*/ 	.word	0x0500000f


	//   ....[68]....
        /*0a40*/ 	.word	0x0500000f


	//   ....[69]....
        /*0a44*/ 	.word	0x0500000f


	//   ....[70]....
        /*0a48*/ 	.word	0x0500000f


	//   ....[71]....
        /*0a4c*/ 	.word	0x0500000f


	//   ....[72]....
        /*0a50*/ 	.word	0x0500000f


	//   ....[73]....
        /*0a54*/ 	.word	0x0500000f


	//   ....[74]....
        /*0a58*/ 	.word	0x0500000f


	//   ....[75]....
        /*0a5c*/ 	.word	0x0500000f


	//   ....[76]....
        /*0a60*/ 	.word	0x0500000f


	//   ....[77]....
        /*0a64*/ 	.word	0x0500000f


	//   ....[78]....
        /*0a68*/ 	.word	0x0500000f


	//   ....[79]....
        /*0a6c*/ 	.word	0x0500000f


	//   ....[80]....
        /*0a70*/ 	.word	0x0500000f


	//   ....[81]....
        /*0a74*/ 	.word	0x0500000f


	//   ....[82]....
        /*0a78*/ 	.word	0x0500000f


	//   ....[83]....
        /*0a7c*/ 	.word	0x0500000f


	//   ....[84]....
        /*0a80*/ 	.word	0x0500000f


	//   ....[85]....
        /*0a84*/ 	.word	0x0500000f


	//   ....[86]....
        /*0a88*/ 	.word	0x0500000f


	//   ....[87]....
        /*0a8c*/ 	.word	0x0500000f


	//   ....[88]....
        /*0a90*/ 	.word	0x0500000f


	//   ....[89]....
        /*0a94*/ 	.word	0x0500000f


	//   ....[90]....
        /*0a98*/ 	.word	0x0500000f


	//   ....[91]....
        /*0a9c*/ 	.word	0x0500000f


	//   ....[92]....
        /*0aa0*/ 	.word	0x0500000f


	//   ....[93]....
        /*0aa4*/ 	.word	0x0500000f


	//   ....[94]....
        /*0aa8*/ 	.word	0x0500000f


	//   ....[95]....
        /*0aac*/ 	.word	0x0500000f


	//   ....[96]....
        /*0ab0*/ 	.word	0x0500000f


	//   ....[97]....
        /*0ab4*/ 	.word	0x0500000f


	//   ....[98]....
        /*0ab8*/ 	.word	0x0500000f


	//   ....[99]....
        /*0abc*/ 	.word	0x0500000f


	//   ....[100]....
        /*0ac0*/ 	.word	0x0500000f


	//   ....[101]....
        /*0ac4*/ 	.word	0x0500000f


	//   ....[102]....
        /*0ac8*/ 	.word	0x0500000f


	//   ....[103]....
        /*0acc*/ 	.word	0x0500000f


	//   ....[104]....
        /*0ad0*/ 	.word	0x0500000f


	//   ....[105]....
        /*0ad4*/ 	.word	0x0500000f


	//   ....[106]....
        /*0ad8*/ 	.word	0x0500000f


	//   ....[107]....
        /*0adc*/ 	.word	0x0500000f


	//   ....[108]....
        /*0ae0*/ 	.word	0x0500000f


	//   ....[109]....
        /*0ae4*/ 	.word	0x0500000f


	//   ....[110]....
        /*0ae8*/ 	.word	0x0500000f


	//   ....[111]....
        /*0aec*/ 	.word	0x0500000f


	//   ....[112]....
        /*0af0*/ 	.word	0x0500000f


	//   ....[113]....
        /*0af4*/ 	.word	0x0500000f


	//----- nvinfo : EIATTR_COOP_GROUP_INSTR_OFFSETS
	.align		4
.L_531:
        /*0af8*/ 	.byte	0x04, 0x28
        /*0afa*/ 	.short	(.L_533 - .L_532)


	//   ....[0]....
.L_532:
        /*0afc*/ 	.word	0x00000060


	//   ....[1]....
        /*0b00*/ 	.word	0x000001d0


	//   ....[2]....
        /*0b04*/ 	.word	0x00000220


	//   ....[3]....
        /*0b08*/ 	.word	0x00000450


	//   ....[4]....
        /*0b0c*/ 	.word	0x000005b0


	//   ....[5]....
        /*0b10*/ 	.word	0x000006d0


	//   ....[6]....
        /*0b14*/ 	.word	0x00000830


	//   ....[7]....
        /*0b18*/ 	.word	0x00008e50


	//   ....[8]....
        /*0b1c*/ 	.word	0x00013dc0


	//   ....[9]....
        /*0b20*/ 	.word	0x00013ed0


	//   ....[10]....
        /*0b24*/ 	.word	0x00014300


	//   ....[11]....
        /*0b28*/ 	.word	0x00014370


	//   ....[12]....
        /*0b2c*/ 	.word	0x00016ea0


	//   ....[13]....
        /*0b30*/ 	.word	0x00016f20


	//   ....[14]....
        /*0b34*/ 	.word	0x00017340


	//   ....[15]....
        /*0b38*/ 	.word	0x000173e0


	//   ....[16]....
        /*0b3c*/ 	.word	0x00019230


	//   ....[17]....
        /*0b40*/ 	.word	0x00019260


	//   ....[18]....
        /*0b44*/ 	.word	0x00019440


	//   ....[19]....
        /*0b48*/ 	.word	0x00019620


	//   ....[20]....
        /*0b4c*/ 	.word	0x0001bcc0


	//   ....[21]....
        /*0b50*/ 	.word	0x0001bd70


	//   ....[22]....
        /*0b54*/ 	.word	0x0001c180


	//   ....[23]....
        /*0b58*/ 	.word	0x0001c240


	//   ....[24]....
        /*0b5c*/ 	.word	0x0001d1b0


	//   ....[25]....
        /*0b60*/ 	.word	0x0001d270


	//   ....[26]....
        /*0b64*/ 	.word	0x0001d3c0


	//   ....[27]....
        /*0b68*/ 	.word	0x0001d3e0


	//   ....[28]....
        /*0b6c*/ 	.word	0x00020740


	//   ....[29]....
        /*0b70*/ 	.word	0x000208e0


	//   ....[30]....
        /*0b74*/ 	.word	0x00020910


	//   ....[31]....
        /*0b78*/ 	.word	0x00020940


	//   ....[32]....
        /*0b7c*/ 	.word	0x00020980


	//   ....[33]....
        /*0b80*/ 	.word	0x000209d0


	//   ....[34]....
        /*0b84*/ 	.word	0x00020a30


	//   ....[35]....
        /*0b88*/ 	.word	0x00020c20


	//   ....[36]....
        /*0b8c*/ 	.word	0x00020c80


	//   ....[37]....
        /*0b90*/ 	.word	0x00020cc0


	//   ....[38]....
        /*0b94*/ 	.word	0x00020d00


	//   ....[39]....
        /*0b98*/ 	.word	0x00020d30


	//   ....[40]....
        /*0b9c*/ 	.word	0x00020d60


	//   ....[41]....
        /*0ba0*/ 	.word	0x00020e00


	//   ....[42]....
        /*0ba4*/ 	.word	0x00020e60


	//   ....[43]....
        /*0ba8*/ 	.word	0x00020ef0


	//   ....[44]....
        /*0bac*/ 	.word	0x00026740


	//   ....[45]....
        /*0bb0*/ 	.word	0x00026750


	//   ....[46]....
        /*0bb4*/ 	.word	0x00026870


	//   ....[47]....
        /*0bb8*/ 	.word	0x000268d0


	//   ....[48]....
        /*0bbc*/ 	.word	0x00026910


	//   ....[49]....
        /*0bc0*/ 	.word	0x00026950


	//   ....[50]....
        /*0bc4*/ 	.word	0x00026980


	//   ....[51]....
        /*0bc8*/ 	.word	0x000269b0


	//   ....[52]....
        /*0bcc*/ 	.word	0x00026b50


	//   ....[53]....
        /*0bd0*/ 	.word	0x00026bb0


	//   ....[54]....
        /*0bd4*/ 	.word	0x00026bf0


	//   ....[55]....
        /*0bd8*/ 	.word	0x00026c30


	//   ....[56]....
        /*0bdc*/ 	.word	0x00026c60


	//   ....[57]....
        /*0be0*/ 	.word	0x00026c90


	//   ....[58]....
        /*0be4*/ 	.word	0x00026d50


	//   ....[59]....
        /*0be8*/ 	.word	0x00026d70


	//   ....[60]....
        /*0bec*/ 	.word	0x00026de0


	//   ....[61]....
        /*0bf0*/ 	.word	0x00027480


	//   ....[62]....
        /*0bf4*/ 	.word	0x000278e0


	//   ....[63]....
        /*0bf8*/ 	.word	0x00027980


	//   ....[64]....
        /*0bfc*/ 	.word	0x00027a20


	//   ....[65]....
        /*0c00*/ 	.word	0x00027ac0


	//   ....[66]....
        /*0c04*/ 	.word	0x00027b60


	//   ....[67]....
        /*0c08*/ 	.word	0x00027c00


	//   ....[68]....
        /*0c0c*/ 	.word	0x00027ca0


	//   ....[69]....
        /*0c10*/ 	.word	0x00027d40


	//   ....[70]....
        /*0c14*/ 	.word	0x00027de0


	//   ....[71]....
        /*0c18*/ 	.word	0x00027e80


	//   ....[72]....
        /*0c1c*/ 	.word	0x00027f20


	//   ....[73]....
        /*0c20*/ 	.word	0x00027fc0


	//   ....[74]....
        /*0c24*/ 	.word	0x00028060


	//   ....[75]....
        /*0c28*/ 	.word	0x00028100


	//   ....[76]....
        /*0c2c*/ 	.word	0x000281a0


	//   ....[77]....
        /*0c30*/ 	.word	0x00028240


	//   ....[78]....
        /*0c34*/ 	.word	0x00028330


	//   ....[79]....
        /*0c38*/ 	.word	0x000283d0


	//   ....[80]....
        /*0c3c*/ 	.word	0x00028470


	//   ....[81]....
        /*0c40*/ 	.word	0x00028510


	//   ....[82]....
        /*0c44*/ 	.word	0x000285b0


	//   ....[83]....
        /*0c48*/ 	.word	0x00028650


	//   ....[84]....
        /*0c4c*/ 	.word	0x000286f0


	//   ....[85]....
        /*0c50*/ 	.word	0x00028790


	//   ....[86]....
        /*0c54*/ 	.word	0x00028830


	//   ....[87]....
        /*0c58*/ 	.word	0x000288d0


	//   ....[88]....
        /*0c5c*/ 	.word	0x00028970


	//   ....[89]....
        /*0c60*/ 	.word	0x00028a10


	//   ....[90]....
        /*0c64*/ 	.word	0x00028ab0


	//   ....[91]....
        /*0c68*/ 	.word	0x00028b50


	//   ....[92]....
        /*0c6c*/ 	.word	0x00028bf0


	//   ....[93]....
        /*0c70*/ 	.word	0x00028c90


	//   ....[94]....
        /*0c74*/ 	.word	0x00029030


	//   ....[95]....
        /*0c78*/ 	.word	0x00029310


	//   ....[96]....
        /*0c7c*/ 	.word	0x00029730


	//   ....[97]....
        /*0c80*/ 	.word	0x000297c0


	//   ....[98]....
        /*0c84*/ 	.word	0x00029860


	//   ....[99]....
        /*0c88*/ 	.word	0x00029910


	//   ....[100]....
        /*0c8c*/ 	.word	0x00029990


	//   ....[101]....
        /*0c90*/ 	.word	0x00029a10


	//   ....[102]....
        /*0c94*/ 	.word	0x00029a90


	//   ....[103]....
        /*0c98*/ 	.word	0x00029b10


	//   ....[104]....
        /*0c9c*/ 	.word	0x00029ba0


	//   ....[105]....
        /*0ca0*/ 	.word	0x00029c50


	//   ....[106]....
        /*0ca4*/ 	.word	0x00029cd0


	//   ....[107]....
        /*0ca8*/ 	.word	0x00029d50


	//   ....[108]....
        /*0cac*/ 	.word	0x00029dd0


	//   ....[109]....
        /*0cb0*/ 	.word	0x00029e50


	//   ....[110]....
        /*0cb4*/ 	.word	0x00029ec0


	//   ....[111]....
        /*0cb8*/ 	.word	0x00029f60


	//   ....[112]....
        /*0cbc*/ 	.word	0x00029ff0


	//   ....[113]....
        /*0cc0*/ 	.word	0x0002a120


	//----- nvinfo : EIATTR_REG_RECONFIG
	.align		4
.L_533:
        /*0cc4*/ 	.byte	0x01, 0x54
	.zero		2


	//----- nvinfo : EIATTR_SYSCALL_OFFSETS
	.align		4
        /*0cc8*/ 	.byte	0x04, 0x46
        /*0cca*/ 	.short	(.L_535 - .L_534)


	//   ....[0]....
.L_534:
        /*0ccc*/ 	.word	0x00001fd0


	//   ....[1]....
        /*0cd0*/ 	.word	0x00002120


	//   ....[2]....
        /*0cd4*/ 	.word	0x00008ff0


	//   ....[3]....
        /*0cd8*/ 	.word	0x00009490


	//   ....[4]....
        /*0cdc*/ 	.word	0x00023390


	//   ....[5]....
        /*0ce0*/ 	.word	0x000234d0


	//   ....[6]....
        /*0ce4*/ 	.word	0x000235d0


	//----- nvinfo : EIATTR_MBARRIER_INSTR_OFFSETS
	.align		4
.L_535:
        /*0ce8*/ 	.byte	0x04, 0x39
        /*0cea*/ 	.short	(.L_537 - .L_536)


	//   ....[0]....
.L_536:
        /*0cec*/ 	.word	0x00000300
        /*0cf0*/ 	.word	0x000000ff
        /*0cf4*/ 	.word	0x00030800
        /*0cf8*/ 	.short	0x0100
        /*0cfa*/ 	.byte	0x08
	.zero		1


	//   ....[1]....
        /*0cfc*/ 	.word	0x00000310
        /*0d00*/ 	.word	0x000000ff
        /*0d04*/ 	.word	0x00030820
        /*0d08*/ 	.short	0x0100
        /*0d0a*/ 	.byte	0x08
	.zero		1


	//   ....[2]....
        /*0d0c*/ 	.word	0x00000400
        /*0d10*/ 	.word	0x000000ff
        /*0d14*/ 	.word	0x00030830
        /*0d18*/ 	.short	0x0100
        /*0d1a*/ 	.byte	0x08
	.zero		1


	//   ....[3]....
        /*0d1c*/ 	.word	0x00000410
        /*0d20*/ 	.word	0x000000ff
        /*0d24*/ 	.word	0x00030840
        /*0d28*/ 	.short	0x0100
        /*0d2a*/ 	.byte	0x08
	.zero		1


	//   ....[4]....
        /*0d2c*/ 	.word	0x00000420
        /*0d30*/ 	.word	0x000000ff
        /*0d34*/ 	.word	0x00030838
        /*0d38*/ 	.short	0x0100
        /*0d3a*/ 	.byte	0x08
	.zero		1


	//   ....[5]....
        /*0d3c*/ 	.word	0x00000430
        /*0d40*/ 	.word	0x000000ff
        /*0d44*/ 	.word	0x00030848
        /*0d48*/ 	.short	0x0100
        /*0d4a*/ 	.byte	0x08
	.zero		1


	//   ....[6]....
        /*0d4c*/ 	.word	0x00000560
        /*0d50*/ 	.word	0x000000ff
        /*0d54*/ 	.word	0x00030850
        /*0d58*/ 	.short	0x0100
        /*0d5a*/ 	.byte	0x08
	.zero		1


	//   ....[7]....
        /*0d5c*/ 	.word	0x00000570
        /*0d60*/ 	.word	0x000000ff
        /*0d64*/ 	.word	0x00030860
        /*0d68*/ 	.short	0x0100
        /*0d6a*/ 	.byte	0x08
	.zero		1


	//   ....[8]....
        /*0d6c*/ 	.word	0x00000580
        /*0d70*/ 	.word	0x000000ff
        /*0d74*/ 	.word	0x00030858
        /*0d78*/ 	.short	0x0100
        /*0d7a*/ 	.byte	0x08
	.zero		1


	//   ....[9]....
        /*0d7c*/ 	.word	0x00000590
        /*0d80*/ 	.word	0x000000ff
        /*0d84*/ 	.word	0x00030868
        /*0d88*/ 	.short	0x0100
        /*0d8a*/ 	.byte	0x08
	.zero		1


	//   ....[10]....
        /*0d8c*/ 	.word	0x00000680
        /*0d90*/ 	.word	0x000000ff
        /*0d94*/ 	.word	0x00030870
        /*0d98*/ 	.short	0x0100
        /*0d9a*/ 	.byte	0x06
	.zero		1


	//   ....[11]....
        /*0d9c*/ 	.word	0x00000690
        /*0da0*/ 	.word	0x000000ff
        /*0da4*/ 	.word	0x00030880
        /*0da8*/ 	.short	0x0100
        /*0daa*/ 	.byte	0x06
	.zero		1


	//   ....[12]....
        /*0dac*/ 	.word	0x000006a0
        /*0db0*/ 	.word	0x000000ff
        /*0db4*/ 	.word	0x00030878
        /*0db8*/ 	.short	0x0100
        /*0dba*/ 	.byte	0x06
	.zero		1


	//   ....[13]....
        /*0dbc*/ 	.word	0x000006b0
        /*0dc0*/ 	.word	0x000000ff
        /*0dc4*/ 	.word	0x00030888
        /*0dc8*/ 	.short	0x0100
        /*0dca*/ 	.byte	0x06
	.zero		1


	//   ....[14]....
        /*0dcc*/ 	.word	0x000007e0
        /*0dd0*/ 	.word	0x000000ff
        /*0dd4*/ 	.word	0x00030890
        /*0dd8*/ 	.short	0x0100
        /*0dda*/ 	.byte	0x08
	.zero		1


	//   ....[15]....
        /*0ddc*/ 	.word	0x000007f0
        /*0de0*/ 	.word	0x000000ff
        /*0de4*/ 	.word	0x000308a0
        /*0de8*/ 	.short	0x0100
        /*0dea*/ 	.byte	0x08
	.zero		1


	//   ....[16]....
        /*0dec*/ 	.word	0x00000800
        /*0df0*/ 	.word	0x000000ff
        /*0df4*/ 	.word	0x00030898
        /*0df8*/ 	.short	0x0100
        /*0dfa*/ 	.byte	0x08
	.zero		1


	//   ....[17]....
        /*0dfc*/ 	.word	0x00000810
        /*0e00*/ 	.word	0x000000ff
        /*0e04*/ 	.word	0x000308a8
        /*0e08*/ 	.short	0x0100
        /*0e0a*/ 	.byte	0x08
	.zero		1


	//   ....[18]....
        /*0e0c*/ 	.word	0x00000940
        /*0e10*/ 	.word	0x000000ff
        /*0e14*/ 	.word	0x000308b0
        /*0e18*/ 	.short	0x0100
        /*0e1a*/ 	.byte	0x08
	.zero		1


	//   ....[19]....
        /*0e1c*/ 	.word	0x00000950
        /*0e20*/ 	.word	0x000000ff
        /*0e24*/ 	.word	0x000308c0
        /*0e28*/ 	.short	0x0100
        /*0e2a*/ 	.byte	0x08
	.zero		1


	//   ....[20]....
        /*0e2c*/ 	.word	0x00000960
        /*0e30*/ 	.word	0x000000ff
        /*0e34*/ 	.word	0x000308b8
        /*0e38*/ 	.short	0x0100
        /*0e3a*/ 	.byte	0x08
	.zero		1


	//   ....[21]....
        /*0e3c*/ 	.word	0x00000970
        /*0e40*/ 	.word	0x000000ff
        /*0e44*/ 	.word	0x000308c8
        /*0e48*/ 	.short	0x0100
        /*0e4a*/ 	.byte	0x08
	.zero		1


	//   ....[22]....
        /*0e4c*/ 	.word	0x00003750
        /*0e50*/ 	.word	0x00000064
        /*0e54*/ 	.word	0x00030890
        /*0e58*/ 	.short	0x010a
        /*0e5a*/ 	.byte	0x3f
	.zero		1


	//   ....[23]....
        /*0e5c*/ 	.word	0x00005ae0
        /*0e60*/ 	.word	0x00000064
        /*0e64*/ 	.word	0x00030890
        /*0e68*/ 	.short	0x010a
        /*0e6a*/ 	.byte	0x3f
	.zero		1


	//   ....[24]....
        /*0e6c*/ 	.word	0x00007c70
        /*0e70*/ 	.word	0x00000064
        /*0e74*/ 	.word	0x00030890
        /*0e78*/ 	.short	0x010a
        /*0e7a*/ 	.byte	0x3f
	.zero		1


	//   ....[25]....
        /*0e7c*/ 	.word	0x00007f80
        /*0e80*/ 	.word	0x00000024
        /*0e84*/ 	.word	0x00000000
        /*0e88*/ 	.short	0x0101
        /*0e8a*/ 	.byte	0x3f
	.zero		1


	//   ....[26]....
        /*0e8c*/ 	.word	0x00007fc0
        /*0e90*/ 	.word	0x00000064
        /*0e94*/ 	.word	0x000308b0
        /*0e98*/ 	.short	0x010a
        /*0e9a*/ 	.byte	0x3f
	.zero		1


	//   ....[27]....
        /*0e9c*/ 	.word	0x000085a0
        /*0ea0*/ 	.word	0x00000064
        /*0ea4*/ 	.word	0x00000000
        /*0ea8*/ 	.short	0x0101
        /*0eaa*/ 	.byte	0x3f
	.zero		1


	//   ....[28]....
        /*0eac*/ 	.word	0x00009090
        /*0eb0*/ 	.word	0x00000010
        /*0eb4*/ 	.word	0x00030800
        /*0eb8*/ 	.short	0x010a
        /*0eba*/ 	.byte	0x3f
	.zero		1


	//   ....[29]....
        /*0ebc*/ 	.word	0x000090e0
        /*0ec0*/ 	.word	0x00000010
        /*0ec4*/ 	.word	0x00030800
        /*0ec8*/ 	.short	0x010a
        /*0eca*/ 	.byte	0x3f
	.zero		1


	//   ....[30]....
        /*0ecc*/ 	.word	0x0000ab10
        /*0ed0*/ 	.word	0x00000010
        /*0ed4*/ 	.word	0x00030800
        /*0ed8*/ 	.short	0x010a
        /*0eda*/ 	.byte	0x3f
	.zero		1


	//   ....[31]....
        /*0edc*/ 	.word	0x0000efd0
        /*0ee0*/ 	.word	0x00000010
        /*0ee4*/ 	.word	0x00030800
        /*0ee8*/ 	.short	0x010a
        /*0eea*/ 	.byte	0x3f
	.zero		1


	//   ....[32]....
        /*0eec*/ 	.word	0x00012630
        /*0ef0*/ 	.word	0x00000005
        /*0ef4*/ 	.word	0x00030830
        /*0ef8*/ 	.short	0x010a
        /*0efa*/ 	.byte	0x3f
	.zero		1


	//   ....[33]....
        /*0efc*/ 	.word	0x000126a0
        /*0f00*/ 	.word	0x00000005
        /*0f04*/ 	.word	0x00030830
        /*0f08*/ 	.short	0x010a
        /*0f0a*/ 	.byte	0x3f
	.zero		1


	//   ....[34]....
        /*0f0c*/ 	.word	0x00013330
        /*0f10*/ 	.word	0x00000000
        /*0f14*/ 	.word	0x00000000
        /*0f18*/ 	.short	0x0101
        /*0f1a*/ 	.byte	0x3f
	.zero		1


	//   ....[35]....
        /*0f1c*/ 	.word	0x00014fe0
        /*0f20*/ 	.word	0x000000e8
        /*0f24*/ 	.word	0x00030830
        /*0f28*/ 	.short	0x010a
        /*0f2a*/ 	.byte	0x3f
	.zero		1


	//   ....[36]....
        /*0f2c*/ 	.word	0x00015070
        /*0f30*/ 	.word	0x000000e8
        /*0f34*/ 	.word	0x00030830
        /*0f38*/ 	.short	0x010a
        /*0f3a*/ 	.byte	0x3f
	.zero		1


	//   ....[37]....
        /*0f3c*/ 	.word	0x00016190
        /*0f40*/ 	.word	0x00000000
        /*0f44*/ 	.word	0x00030850
        /*0f48*/ 	.short	0x010a
        /*0f4a*/ 	.byte	0x3f
	.zero		1


	//   ....[38]....
        /*0f4c*/ 	.word	0x000161e0
        /*0f50*/ 	.word	0x00000000
        /*0f54*/ 	.word	0x00030850
        /*0f58*/ 	.short	0x010a
        /*0f5a*/ 	.byte	0x3f
	.zero		1


	//   ....[39]....
        /*0f5c*/ 	.word	0x00016480
        /*0f60*/ 	.word	0x000000e8
        /*0f64*/ 	.word	0x00000000
        /*0f68*/ 	.short	0x0101
        /*0f6a*/ 	.byte	0x3f
	.zero		1


	//   ....[40]....
        /*0f6c*/ 	.word	0x00016c40
        /*0f70*/ 	.word	0x00000000
        /*0f74*/ 	.word	0x00000000
        /*0f78*/ 	.short	0x0101
        /*0f7a*/ 	.byte	0x3f
	.zero		1


	//   ....[41]....
        /*0f7c*/ 	.word	0x00017d30
        /*0f80*/ 	.word	0x00000004
        /*0f84*/ 	.word	0x00030830
        /*0f88*/ 	.short	0x010a
        /*0f8a*/ 	.byte	0x3f
	.zero		1


	//   ....[42]....
        /*0f8c*/ 	.word	0x00017dc0
        /*0f90*/ 	.word	0x00000004
        /*0f94*/ 	.word	0x00030830
        /*0f98*/ 	.short	0x010a
        /*0f9a*/ 	.byte	0x3f
	.zero		1


	//   ....[43]....
        /*0f9c*/ 	.word	0x00018ee0
        /*0fa0*/ 	.word	0x000000e8
        /*0fa4*/ 	.word	0x00030850
        /*0fa8*/ 	.short	0x010a
        /*0faa*/ 	.byte	0x3f
	.zero		1


	//   ....[44]....
        /*0fac*/ 	.word	0x00018f30
        /*0fb0*/ 	.word	0x000000e8
        /*0fb4*/ 	.word	0x00030850
        /*0fb8*/ 	.short	0x010a
        /*0fba*/ 	.byte	0x3f
	.zero		1


	//   ....[45]....
        /*0fbc*/ 	.word	0x00019830
        /*0fc0*/ 	.word	0x0000009f
        /*0fc4*/ 	.word	0x00000000
        /*0fc8*/ 	.short	0x0101
        /*0fca*/ 	.byte	0x3f
	.zero		1


	//   ....[46]....
        /*0fcc*/ 	.word	0x000198d0
        /*0fd0*/ 	.word	0x000000e8
        /*0fd4*/ 	.word	0x00000000
        /*0fd8*/ 	.short	0x0101
        /*0fda*/ 	.byte	0x3f
	.zero		1


	//   ....[47]....
        /*0fdc*/ 	.word	0x00019df0
        /*0fe0*/ 	.word	0x000000e9
        /*0fe4*/ 	.word	0x00030830
        /*0fe8*/ 	.short	0x010a
        /*0fea*/ 	.byte	0x3f
	.zero		1


	//   ....[48]....
        /*0fec*/ 	.word	0x00019e80
        /*0ff0*/ 	.word	0x000000e9
        /*0ff4*/ 	.word	0x00030830
        /*0ff8*/ 	.short	0x010a
        /*0ffa*/ 	.byte	0x3f
	.zero		1


	//   ....[49]....
        /*0ffc*/ 	.word	0x0001afb0
        /*1000*/ 	.word	0x00000000
        /*1004*/ 	.word	0x00030850
        /*1008*/ 	.short	0x010a
        /*100a*/ 	.byte	0x3f
	.zero		1


	//   ....[50]....
        /*100c*/ 	.word	0x0001b000
        /*1010*/ 	.word	0x00000000
        /*1014*/ 	.word	0x00030850
        /*1018*/ 	.short	0x010a
        /*101a*/ 	.byte	0x3f
	.zero		1


	//   ....[51]....
        /*101c*/ 	.word	0x0001b300
        /*1020*/ 	.word	0x000000e9
        /*1024*/ 	.word	0x00000000
        /*1028*/ 	.short	0x0101
        /*102a*/ 	.byte	0x3f
	.zero		1


	//   ....[52]....
        /*102c*/ 	.word	0x0001ba60
        /*1030*/ 	.word	0x00000000
        /*1034*/ 	.word	0x00000000
        /*1038*/ 	.short	0x0101
        /*103a*/ 	.byte	0x3f
	.zero		1


	//   ....[53]....
        /*103c*/ 	.word	0x0001d060
        /*1040*/ 	.word	0x0000000b
        /*1044*/ 	.word	0x00030850
        /*1048*/ 	.short	0x010a
        /*104a*/ 	.byte	0x3f
	.zero		1


	//   ....[54]....
        /*104c*/ 	.word	0x0001d100
        /*1050*/ 	.word	0x0000000b
        /*1054*/ 	.word	0x00030850
        /*1058*/ 	.short	0x010a
        /*105a*/ 	.byte	0x3f
	.zero		1


	//   ....[55]....
        /*105c*/ 	.word	0x0001d950
        /*1060*/ 	.word	0x0000000b
        /*1064*/ 	.word	0x00000000
        /*1068*/ 	.short	0x0101
        /*106a*/ 	.byte	0x3f
	.zero		1


	//   ....[56]....
        /*106c*/ 	.word	0x0001f500
        /*1070*/ 	.word	0x00000000
        /*1074*/ 	.word	0x00000000
        /*1078*/ 	.short	0x0101
        /*107a*/ 	.byte	0x3f
	.zero		1


	//   ....[57]....
        /*107c*/ 	.word	0x00022010
        /*1080*/ 	.word	0x0000000b
        /*1084*/ 	.word	0x00030820
        /*1088*/ 	.short	0x010a
        /*108a*/ 	.byte	0x3f
	.zero		1


	//   ....[58]....
        /*108c*/ 	.word	0x000220a0
        /*1090*/ 	.word	0x00000007
        /*1094*/ 	.word	0x000308a0
        /*1098*/ 	.short	0x010a
        /*109a*/ 	.byte	0x3f
	.zero		1


	//   ....[59]....
        /*109c*/ 	.word	0x00022370
        /*10a0*/ 	.word	0x00000007
        /*10a4*/ 	.word	0x000308c0
        /*10a8*/ 	.short	0x010a
        /*10aa*/ 	.byte	0x3f
	.zero		1


	//   ....[60]....
        /*10ac*/ 	.word	0x00022760
        /*10b0*/ 	.word	0x00000007
        /*10b4*/ 	.word	0x000308a0
        /*10b8*/ 	.short	0x010a
        /*10ba*/ 	.byte	0x3f
	.zero		1


	//   ....[61]....
        /*10bc*/ 	.word	0x00022a20
        /*10c0*/ 	.word	0x00000007
        /*10c4*/ 	.word	0x000308c0
        /*10c8*/ 	.short	0x010a
        /*10ca*/ 	.byte	0x3f
	.zero		1


	//   ....[62]....
        /*10cc*/ 	.word	0x00023dc0
        /*10d0*/ 	.word	0x00000007
        /*10d4*/ 	.word	0x00030840
        /*10d8*/ 	.short	0x010a
        /*10da*/ 	.byte	0x3f
	.zero		1


	//   ....[63]....
        /*10dc*/ 	.word	0x00024430
        /*10e0*/ 	.word	0x0000000a
        /*10e4*/ 	.word	0x00030820
        /*10e8*/ 	.short	0x010a
        /*10ea*/ 	.byte	0x3f
	.zero		1


	//   ....[64]....
        /*10ec*/ 	.word	0x00024780
        /*10f0*/ 	.word	0x00000003
        /*10f4*/ 	.word	0x00030840
        /*10f8*/ 	.short	0x010a
        /*10fa*/ 	.byte	0x3f
	.zero		1


	//   ....[65]....
        /*10fc*/ 	.word	0x00024ac0
        /*1100*/ 	.word	0x00000003
        /*1104*/ 	.word	0x00030860
        /*1108*/ 	.short	0x010a
        /*110a*/ 	.byte	0x3f
	.zero		1


	//   ....[66]....
        /*110c*/ 	.word	0x00025150
        /*1110*/ 	.word	0x00000002
        /*1114*/ 	.word	0x00030840
        /*1118*/ 	.short	0x010a
        /*111a*/ 	.byte	0x3f
	.zero		1


	//   ....[67]....
        /*111c*/ 	.word	0x00025490
        /*1120*/ 	.word	0x00000002
        /*1124*/ 	.word	0x00030860
        /*1128*/ 	.short	0x010a
        /*112a*/ 	.byte	0x3f
	.zero		1


	//   ....[68]....
        /*112c*/ 	.word	0x00025a70
        /*1130*/ 	.word	0x00000002
        /*1134*/ 	.word	0x00030840
        /*1138*/ 	.short	0x010a
        /*113a*/ 	.byte	0x3f
	.zero		1


	//   ....[69]....
        /*113c*/ 	.word	0x00025da0
        /*1140*/ 	.word	0x00000002
        /*1144*/ 	.word	0x00030860
        /*1148*/ 	.short	0x010a
        /*114a*/ 	.byte	0x3f
	.zero		1


	//   ....[70]....
        /*114c*/ 	.word	0x00026320
        /*1150*/ 	.word	0x00000003
        /*1154*/ 	.word	0x00030860
        /*1158*/ 	.short	0x010a
        /*115a*/ 	.byte	0x3f
	.zero		1


	//   ....[71]....
        /*115c*/ 	.word	0x00027400
        /*1160*/ 	.word	0x00000000
        /*1164*/ 	.word	0x00030820
        /*1168*/ 	.short	0x010a
        /*116a*/ 	.byte	0x3f
	.zero		1


	//   ....[72]....
        /*116c*/ 	.word	0x000275d0
        /*1170*/ 	.word	0x00000006
        /*1174*/ 	.word	0x00000000
        /*1178*/ 	.short	0x010a
        /*117a*/ 	.byte	0x3f
	.zero		1


	//   ....[73]....
        /*117c*/ 	.word	0x00027640
        /*1180*/ 	.word	0x00000007
        /*1184*/ 	.word	0x00000000
        /*1188*/ 	.short	0x010a
        /*118a*/ 	.byte	0x3f
	.zero		1


	//   ....[74]....
        /*118c*/ 	.word	0x000276b0
        /*1190*/ 	.word	0x00000004
        /*1194*/ 	.word	0x00000000
        /*1198*/ 	.short	0x010a
        /*119a*/ 	.byte	0x3f
	.zero		1


	//   ....[75]....
        /*119c*/ 	.word	0x000276e0
        /*11a0*/ 	.word	0x00000003
        /*11a4*/ 	.word	0x00000000
        /*11a8*/ 	.short	0x010a
        /*11aa*/ 	.byte	0x3f
	.zero		1


	//   ....[76]....
        /*11ac*/ 	.word	0x00027740
        /*11b0*/ 	.word	0x00000064
        /*11b4*/ 	.word	0x00030890
        /*11b8*/ 	.short	0x010a
        /*11ba*/ 	.byte	0x3f
	.zero		1


	//   ....[77]....
        /*11bc*/ 	.word	0x00027790
        /*11c0*/ 	.word	0x00000064
        /*11c4*/ 	.word	0x00030890
        /*11c8*/ 	.short	0x010a
        /*11ca*/ 	.byte	0x3f
	.zero		1


	//   ....[78]....
        /*11cc*/ 	.word	0x000277e0
        /*11d0*/ 	.word	0x00000064
        /*11d4*/ 	.word	0x00030890
        /*11d8*/ 	.short	0x010a
        /*11da*/ 	.byte	0x3f
	.zero		1


	//   ....[79]....
        /*11dc*/ 	.word	0x00027830
        /*11e0*/ 	.word	0x00000064
        /*11e4*/ 	.word	0x000308b0
        /*11e8*/ 	.short	0x010a
        /*11ea*/ 	.byte	0x3f
	.zero		1


	//   ....[80]....
        /*11ec*/ 	.word	0x00028280
        /*11f0*/ 	.word	0x00000010
        /*11f4*/ 	.word	0x00030800
        /*11f8*/ 	.short	0x010a
        /*11fa*/ 	.byte	0x3f
	.zero		1


	//   ....[81]....
        /*11fc*/ 	.word	0x00028cd0
        /*1200*/ 	.word	0x00000010
        /*1204*/ 	.word	0x00030800
        /*1208*/ 	.short	0x010a
        /*120a*/ 	.byte	0x3f
	.zero		1


	//   ....[82]....
        /*120c*/ 	.word	0x00028d20
        /*1210*/ 	.word	0x00000005
        /*1214*/ 	.word	0x00030830
        /*1218*/ 	.short	0x010a
        /*121a*/ 	.byte	0x3f
	.zero		1


	//   ....[83]....
        /*121c*/ 	.word	0x00028d70
        /*1220*/ 	.word	0x000000e8
        /*1224*/ 	.word	0x00030830
        /*1228*/ 	.short	0x010a
        /*122a*/ 	.byte	0x3f
	.zero		1


	//   ....[84]....
        /*122c*/ 	.word	0x00028dc0
        /*1230*/ 	.word	0x00000000
        /*1234*/ 	.word	0x00030850
        /*1238*/ 	.short	0x010a
        /*123a*/ 	.byte	0x3f
	.zero		1


	//   ....[85]....
        /*123c*/ 	.word	0x00028e10
        /*1240*/ 	.word	0x00000004
        /*1244*/ 	.word	0x00030830
        /*1248*/ 	.short	0x010a
        /*124a*/ 	.byte	0x3f
	.zero		1


	//   ....[86]....
        /*124c*/ 	.word	0x00028e60
        /*1250*/ 	.word	0x000000e8
        /*1254*/ 	.word	0x00030850
        /*1258*/ 	.short	0x010a
        /*125a*/ 	.byte	0x3f
	.zero		1


	//   ....[87]....
        /*125c*/ 	.word	0x00028eb0
        /*1260*/ 	.word	0x000000e9
        /*1264*/ 	.word	0x00030830
        /*1268*/ 	.short	0x010a
        /*126a*/ 	.byte	0x3f
	.zero		1


	//   ....[88]....
        /*126c*/ 	.word	0x00028f00
        /*1270*/ 	.word	0x00000000
        /*1274*/ 	.word	0x00030850
        /*1278*/ 	.short	0x010a
        /*127a*/ 	.byte	0x3f
	.zero		1


	//   ....[89]....
        /*127c*/ 	.word	0x00028f50
        /*1280*/ 	.word	0x0000000b
        /*1284*/ 	.word	0x00030850
        /*1288*/ 	.short	0x010a
        /*128a*/ 	.byte	0x3f
	.zero		1


	//   ....[90]....
        /*128c*/ 	.word	0x000290f0
        /*1290*/ 	.word	0x0000000b
        /*1294*/ 	.word	0x00030820
        /*1298*/ 	.short	0x010a
        /*129a*/ 	.byte	0x3f
	.zero		1


	//   ....[91]....
        /*129c*/ 	.word	0x00029140
        /*12a0*/ 	.word	0x00000007
        /*12a4*/ 	.word	0x000308a0
        /*12a8*/ 	.short	0x010a
        /*12aa*/ 	.byte	0x3f
	.zero		1


	//   ....[92]....
        /*12ac*/ 	.word	0x00029190
        /*12b0*/ 	.word	0x00000007
        /*12b4*/ 	.word	0x000308c0
        /*12b8*/ 	.short	0x010a
        /*12ba*/ 	.byte	0x3f
	.zero		1


	//   ....[93]....
        /*12bc*/ 	.word	0x000291e0
        /*12c0*/ 	.word	0x00000007
        /*12c4*/ 	.word	0x000308a0
        /*12c8*/ 	.short	0x010a
        /*12ca*/ 	.byte	0x3f
	.zero		1


	//   ....[94]....
        /*12cc*/ 	.word	0x00029230
        /*12d0*/ 	.word	0x00000007
        /*12d4*/ 	.word	0x000308c0
        /*12d8*/ 	.short	0x010a
        /*12da*/ 	.byte	0x3f
	.zero		1


	//   ....[95]....
        /*12dc*/ 	.word	0x000293d0
        /*12e0*/ 	.word	0x00000007
        /*12e4*/ 	.word	0x00030840
        /*12e8*/ 	.short	0x010a
        /*12ea*/ 	.byte	0x3f
	.zero		1


	//   ....[96]....
        /*12ec*/ 	.word	0x00029450
        /*12f0*/ 	.word	0x00000003
        /*12f4*/ 	.word	0x00030820
        /*12f8*/ 	.short	0x010a
        /*12fa*/ 	.byte	0x3f
	.zero		1


	//   ....[97]....
        /*12fc*/ 	.word	0x000294a0
        /*1300*/ 	.word	0x00000003
        /*1304*/ 	.word	0x00030840
        /*1308*/ 	.short	0x010a
        /*130a*/ 	.byte	0x3f
	.zero		1


	//   ....[98]....
        /*130c*/ 	.word	0x000294f0
        /*1310*/ 	.word	0x00000003
        /*1314*/ 	.word	0x00030860
        /*1318*/ 	.short	0x010a
        /*131a*/ 	.byte	0x3f
	.zero		1


	//   ....[99]....
        /*131c*/ 	.word	0x00029540
        /*1320*/ 	.word	0x00000002
        /*1324*/ 	.word	0x00030840
        /*1328*/ 	.short	0x010a
        /*132a*/ 	.byte	0x3f
	.zero		1


	//   ....[100]....
        /*132c*/ 	.word	0x00029590
        /*1330*/ 	.word	0x00000002
        /*1334*/ 	.word	0x00030860
        /*1338*/ 	.short	0x010a
        /*133a*/ 	.byte	0x3f
	.zero		1


	//   ....[101]....
        /*133c*/ 	.word	0x000295e0
        /*1340*/ 	.word	0x00000002
        /*1344*/ 	.word	0x00030840
        /*1348*/ 	.short	0x010a
        /*134a*/ 	.byte	0x3f
	.zero		1


	//   ....[102]....
        /*134c*/ 	.word	0x00029630
        /*1350*/ 	.word	0x00000002
        /*1354*/ 	.word	0x00030860
        /*1358*/ 	.short	0x010a
        /*135a*/ 	.byte	0x3f
	.zero		1


	//   ....[103]....
        /*135c*/ 	.word	0x00029680
        /*1360*/ 	.word	0x00000003
        /*1364*/ 	.word	0x00030860
        /*1368*/ 	.short	0x010a
        /*136a*/ 	.byte	0x3f
	.zero		1


	//   ....[104]....
        /*136c*/ 	.word	0x0002a040
        /*1370*/ 	.word	0x00000000
        /*1374*/ 	.word	0x00030820
        /*1378*/ 	.short	0x010a
        /*137a*/ 	.byte	0x3f
	.zero		1


	//   ....[105]....
        /*137c*/ 	.word	0x0002a1e0
        /*1380*/ 	.word	0x00000006
        /*1384*/ 	.word	0x00000000
        /*1388*/ 	.short	0x010a
        /*138a*/ 	.byte	0x3f
	.zero		1


	//   ....[106]....
        /*138c*/ 	.word	0x0002a230
        /*1390*/ 	.word	0x00000007
        /*1394*/ 	.word	0x00000000
        /*1398*/ 	.short	0x010a
        /*139a*/ 	.byte	0x3f
	.zero		1


	//   ....[107]....
        /*139c*/ 	.word	0x0002a280
        /*13a0*/ 	.word	0x00000004
        /*13a4*/ 	.word	0x00000000
        /*13a8*/ 	.short	0x010a
        /*13aa*/ 	.byte	0x3f
	.zero		1


	//----- nvinfo : EIATTR_NUM_MBARRIERS
	.align		4
.L_537:
        /*13ac*/ 	.byte	0x03, 0x38
        /*13ae*/ 	.short	0x0016


	//----- nvinfo : EIATTR_EXIT_INSTR_OFFSETS
	.align		4
        /*13b0*/ 	.byte	0x04, 0x1c
        /*13b2*/ 	.short	(.L_539 - .L_538)


	//   ....[0]....
.L_538:
        /*13b4*/ 	.word	0x00027730


	//----- nvinfo : EIATTR_MAX_THREADS
	.align		4
.L_539:
        /*13b8*/ 	.byte	0x04, 0x05
        /*13ba*/ 	.short	(.L_541 - .L_540)
.L_540:
        /*13bc*/ 	.word	0x00000180
        /*13c0*/ 	.word	0x00000001
        /*13c4*/ 	.word	0x00000001


	//----- nvinfo : EIATTR_CRS_STACK_SIZE
	.align		4
.L_541:
        /*13c8*/ 	.byte	0x04, 0x1e
        /*13ca*/ 	.short	(.L_543 - .L_542)
.L_542:
        /*13cc*/ 	.word	0x00000000


	//----- nvinfo : EIATTR_CBANK_PARAM_SIZE
	.align		4
.L_543:
        /*13d0*/ 	.byte	0x03, 0x19
        /*13d2*/ 	.short	0x0a70


	//----- nvinfo : EIATTR_PARAM_CBANK
	.align		4
        /*13d4*/ 	.byte	0x04, 0x0a
        /*13d6*/ 	.short	(.L_545 - .L_544)
	.align		4
.L_544:
        /*13d8*/ 	.word	index@(.nv.constant0._ZN7cutlass13device_kernelIN5flash11enable_sm90INS1_16FlashAttnFwdSm90INS1_25CollectiveMainloopFwdSm90ILi2EN4cute5tupleIJNS5_1CILi1EEES8_S8_EEENS6_IJNS7_ILi128EEENS7_ILi64EEENS7_ILi256EEEEEELi256ENS_6half_tEfNS_4arch4Sm90ELb0ELb1ELb0ELb1ELb0ELb1ELb0ELb1ELb1ELb0ELb0ELb0EEENS1_21CollectiveEpilogueFwdINS6_IJSA_SC_SB_EEES9_SE_SG_Li256ELb1ELb0ELb0ELb0EEENS1_36VarlenDynamicPersistentTileSchedulerILi128ELi64ELi256ELi32ELb0ELb0ELb1ELb1ELb0ELb1EEEEEEEEEvNT_6ParamsE)
        /*13dc*/ 	.short	0x0210
        /*13de*/ 	.short	0x0a70


	//----- nvinfo : EIATTR_SW_WAR
	.align		4
.L_545:
        /*13e0*/ 	.byte	0x04, 0x36
        /*13e2*/ 	.short	(.L_547 - .L_546)
.L_546:
        /*13e4*/ 	.word	0x00000008
.L_547:


//--------------------- .nv.info._ZN7cutlass13device_kernelIN5flash11enable_sm90INS1_16FlashAttnFwdSm90INS1_25CollectiveMainloopFwdSm90ILi2EN4cute5tupleIJNS5_1CILi1EEES8_S8_EEENS6_IJNS7_ILi128EEENS7_ILi80EEENS7_ILi256EEEEEELi256ENS_6half_tEfNS_4arch4Sm90ELb1ELb0ELb0ELb0ELb0ELb0ELb0ELb1ELb1ELb0ELb0ELb0EEENS1_21CollectiveEpilogueFwdINS6_IJSA_SC_SB_EEES9_SE_SG_Li256ELb0ELb0ELb0ELb0EEENS1_30DynamicPersistentTileSchedulerILi256ELi32ELb0ELb0ELb1EEEEEEEEEvNT_6ParamsE --------------------------
	.section	.nv.info._ZN7cutlass13device_kernelIN5flash11enable_sm90INS1_16FlashAttnFwdSm90INS1_25CollectiveMainloopFwdSm90ILi2EN4cute5tupleIJNS5_1CILi1EEES8_S8_EEENS6_IJNS7_ILi128EEENS7_ILi80EEENS7_ILi256EEEEEELi256ENS_6half_tEfNS_4arch4Sm90ELb1ELb0ELb0ELb0ELb0ELb0ELb0ELb1ELb1ELb0ELb0ELb0EEENS1_21CollectiveEpilogueFwdINS6_IJSA_SC_SB_EEES9_SE_SG_Li256ELb0ELb0ELb0ELb0EEENS1_30DynamicPersistentTileSchedulerILi256ELi32ELb0ELb0ELb1EEEEEEEEEvNT_6ParamsE,"",@"SHT_CUDA_INFO"
	.sectionflags	@""
	.align	4


	//----- nvinfo : EIATTR_CUDA_API_VERSION
	.align		4
        /*0000*/ 	.byte	0x04, 0x37
        /*0002*/ 	.short	(.L_549 - .L_548)
.L_548:
        /*0004*/ 	.word	0x00000082


	//----- nvinfo : EIATTR_KPARAM_INFO
	.align		4
.L_549:
        /*0008*/ 	.byte	0x04, 0x17
        /*000a*/ 	.short	(.L_551 - .L_550)
.L_550:
        /*000c*/ 	.word	0x00000000
        /*0010*/ 	.short	0x0000
        /*0012*/ 	.short	0x0070
        /*0014*/ 	.byte	0x00, 0xf0, 0x01, 0x2e


	//----- nvinfo : EIATTR_SPARSE_MMA_MASK
	.align		4
.L_551:
        /*0018*/ 	.byte	0x03, 0x50
        /*001a*/ 	.short	0x0000


	//----- nvinfo : EIATTR_MAXREG_COUNT
	.align		4
        /*001c*/ 	.byte	0x03, 0x1b
        /*001e*/ 	.short	0x00a8


	//----- nvinfo : EIATTR_NUM_BARRIERS
	.align		4
        /*0020*/ 	.byte	0x02, 0x4c
        /*0022*/ 	.byte	0x09
	.zero		1


	//----- nvinfo : EIATTR_EXTERNS
	.align		4
        /*0024*/ 	.byte	0x04, 0x0f
        /*0026*/ 	.short	(.L_553 - .L_552)


	//   ....[0]....
	.align		4
.L_552:
        /*0028*/ 	.word	index@(__assertfail)


	//----- nvinfo : EIATTR_ANNOTATIONS
	.align		4
.L_553:
        /*002c*/ 	.byte	0x04, 0x55
        /*002e*/ 	.short	(.L_555 - .L_554)


	//   ....[0]....
.L_554:
        /*0030*/ 	.word	0x00000001
        /*0034*/ 	.byte	0x70, 0x09, 0x00, 0x00, 0x01, 0x00, 0x00, 0x00, 0x40, 0x0a, 0x00, 0x00, 0x01, 0x00, 0x00, 0x00
        /*0044*/ 	.byte	0xd0, 0x34, 0x01, 0x00


	//----- nvinfo : EIATTR_MERCURY_ISA_VERSION
	.align		4
.L_555:
        /*0048*/ 	.byte	0x03, 0x5f
        /*004a*/ 	.short	0x0101


	//----- nvinfo : EIATTR_INT_WARP_WIDE_INSTR_OFFSETS
	.align		4
        /*004c*/ 	.byte	0x04, 0x31
        /*004e*/ 	.short	(.L_557 - .L_556)


	//   ....[0]....
.L_556:
        /*0050*/ 	.word	0x00000190


	//   ....[1]....
        /*0054*/ 	.word	0x000001c0


	//   ....[2]....
        /*0058*/ 	.word	0x000001d0


	//   ....[3]....
        /*005c*/ 	.word	0x00010870


	//   ....[4]....
        /*0060*/ 	.word	0x00010910


	//   ....[5]....
        /*0064*/ 	.word	0x00010e80


	//   ....[6]....
        /*0068*/ 	.word	0x00012e70


	//   ....[7]....
        /*006c*/ 	.word	0x00012f10


	//----- nvinfo : EIATTR_COOP_GROUP_MASK_REGIDS
	.align		4
.L_557:
        /*0070*/ 	.byte	0x04, 0x29
        /*0072*/ 	.short	(.L_559 - .L_558)


	//   ....[0]....
.L_558:
        /*0074*/ 	.word	0xffffffff


	//   ....[1]....
        /*0078*/ 	.word	0xffffffff


	//   ....[2]....
        /*007c*/ 	.word	0xffffffff


	//   ....[3]....
        /*0080*/ 	.word	0xffffffff


	//   ....[4]....
        /*0084*/ 	.word	0xffffffff


	//   ....[5]....
        /*0088*/ 	.word	0xffffffff


	//   ....[6]....
        /*008c*/ 	.word	0xffffffff


	//   ....[7]....
        /*0090*/ 	.word	0xffffffff


	//   ....[8]....
        /*0094*/ 	.word	0xffffffff


	//   ....[9]....
        /*0098*/ 	.word	0xffffffff


	//   ....[10]....
        /*009c*/ 	.word	0xffffffff


	//   ....[11]....
        /*00a0*/ 	.word	0xffffffff


	//   ....[12]....
        /*00a4*/ 	.word	0xffffffff


	//   ....[13]....
        /*00a8*/ 	.word	0xffffffff


	//   ....[14]....
        /*00ac*/ 	.word	0xffffffff


	//   ....[15]....
        /*00b0*/ 	.word	0xffffffff


	//   ....[16]....
        /*00b4*/ 	.word	0xffffffff


	//   ....[17]....
        /*00b8*/ 	.word	0xffffffff


	//   ....[18]....
        /*00bc*/ 	.word	0xffffffff


	//   ....[19]....
        /*00c0*/ 	.word	0xffffffff


	//   ....[20]....
        /*00c4*/ 	.word	0xffffffff


	//   ....[21]....
        /*00c8*/ 	.word	0xffffffff


	//   ....[22]....
        /*00cc*/ 	.word	0xffffffff


	//   ....[23]....
        /*00d0*/ 	.word	0xffffffff


	//   ....[24]....
        /*00d4*/ 	.word	0xffffffff


	//   ....[25]....
        /*00d8*/ 	.word	0xffffffff


	//   ....[26]....
        /*00dc*/ 	.word	0xffffffff


	//   ....[27]....
        /*00e0*/ 	.word	0xffffffff


	//   ....[28]....
        /*00e4*/ 	.word	0x0500000f


	//   ....[29]....
        /*00e8*/ 	.word	0x0500000f


	//----- nvinfo : EIATTR_COOP_GROUP_INSTR_OFFSETS
	.align		4
.L_559:
        /*00ec*/ 	.byte	0x04, 0x28
        /*00ee*/ 	.short	(.L_561 - .L_560)


	//   ....[0]....
.L_560:
        /*00f0*/ 	.word	0x00000060


	//   ....[1]....
        /*00f4*/ 	.word	0x000001a0


	//   ....[2]....
        /*00f8*/ 	.word	0x000001f0


	//   ....[3]....
        /*00fc*/ 	.word	0x000003e0


	//   ....[4]....
        /*0100*/ 	.word	0x00000540


	//   ....[5]....
        /*0104*/ 	.word	0x00000660


	//   ....[6]....
        /*0108*/ 	.word	0x000007c0


	//   ....[7]....
        /*010c*/ 	.word	0x00001660


	//   ....[8]....
        /*0110*/ 	.word	0x00004680


	//   ....[9]....
        /*0114*/ 	.word	0x00004760


	//   ....[10]....
        /*0118*/ 	.word	0x00004c00


	//   ....[11]....
        /*011c*/ 	.word	0x00004c80


	//   ....[12]....
        /*0120*/ 	.word	0x000088a0


	//   ....[13]....
        /*0124*/ 	.word	0x00008980


	//   ....[14]....
        /*0128*/ 	.word	0x00008e90


	//   ....[15]....
        /*012c*/ 	.word	0x00008f00


	//   ....[16]....
        /*0130*/ 	.word	0x0000c580


	//   ....[17]....
        /*0134*/ 	.word	0x0000c690


	//   ....[18]....
        /*0138*/ 	.word	0x0000cae0


	//   ....[19]....
        /*013c*/ 	.word	0x0000cb00


	//   ....[20]....
        /*0140*/ 	.word	0x0000dbc0


	//   ....[21]....
        /*0144*/ 	.word	0x0000dc00


	//   ....[22]....
        /*0148*/ 	.word	0x0000dd20


	//   ....[23]....
        /*014c*/ 	.word	0x0000dd30


	//   ....[24]....
        /*0150*/ 	.word	0x0000f5c0


	//   ....[25]....
        /*0154*/ 	.word	0x000102f0


	//   ....[26]....
        /*0158*/ 	.word	0x000132c0


	//   ....[27]....
        /*015c*/ 	.word	0x00013470


	//   ....[28]....
        /*0160*/ 	.word	0x00013a00


	//   ....[29]....
        /*0164*/ 	.word	0x00013de0


	//----- nvinfo : EIATTR_REG_RECONFIG
	.align		4
.L_561:
        /*0168*/ 	.byte	0x01, 0x54
	.zero		2


	//----- nvinfo : EIATTR_SYSCALL_OFFSETS
	.align		4
        /*016c*/ 	.byte	0x04, 0x46
        /*016e*/ 	.short	(.L_563 - .L_562)


	//   ....[0]....
.L_562:
        /*0170*/ 	.word	0x00001810


	//   ....[1]....
        /*0174*/ 	.word	0x00010aa0


	//   ....[2]....
        /*0178*/ 	.word	0x00010be0


	//   ....[3]....
        /*017c*/ 	.word	0x00010ce0


	//----- nvinfo : EIATTR_MBARRIER_INSTR_OFFSETS
	.align		4
.L_563:
        /*0180*/ 	.byte	0x04, 0x39
        /*0182*/ 	.short	(.L_565 - .L_564)


	//   ....[0]....
.L_564:
        /*0184*/ 	.word	0x00000290
        /*0188*/ 	.word	0x000000ff
        /*018c*/ 	.word	0x00038800
        /*0190*/ 	.short	0x0100
        /*0192*/ 	.byte	0x06
	.zero		1


	//   ....[1]....
        /*0194*/ 	.word	0x000002a0
        /*0198*/ 	.word	0x000000ff
        /*019c*/ 	.word	0x00038820
        /*01a0*/ 	.short	0x0100
        /*01a2*/ 	.byte	0x06
	.zero		1


	//   ....[2]....
        /*01a4*/ 	.word	0x00000390
        /*01a8*/ 	.word	0x000000ff
        /*01ac*/ 	.word	0x00038830
        /*01b0*/ 	.short	0x0100
        /*01b2*/ 	.byte	0x08
	.zero		1


	//   ....[3]....
        /*01b4*/ 	.word	0x000003a0
        /*01b8*/ 	.word	0x000000ff
        /*01bc*/ 	.word	0x00038840
        /*01c0*/ 	.short	0x0100
        /*01c2*/ 	.byte	0x08
	.zero		1


	//   ....[4]....
        /*01c4*/ 	.word	0x000003b0
        /*01c8*/ 	.word	0x000000ff
        /*01cc*/ 	.word	0x00038838
        /*01d0*/ 	.short	0x0100
        /*01d2*/ 	.byte	0x08
	.zero		1


	//   ....[5]....
        /*01d4*/ 	.word	0x000003c0
        /*01d8*/ 	.word	0x000000ff
        /*01dc*/ 	.word	0x00038848
        /*01e0*/ 	.short	0x0100
        /*01e2*/ 	.byte	0x08
	.zero		1


	//   ....[6]....
        /*01e4*/ 	.word	0x000004f0
        /*01e8*/ 	.word	0x000000ff
        /*01ec*/ 	.word	0x00038850
        /*01f0*/ 	.short	0x0100
        /*01f2*/ 	.byte	0x08
	.zero		1


	//   ....[7]....
        /*01f4*/ 	.word	0x00000500
        /*01f8*/ 	.word	0x000000ff
        /*01fc*/ 	.word	0x00038860
        /*0200*/ 	.short	0x0100
        /*0202*/ 	.byte	0x08
	.zero		1


	//   ....[8]....
        /*0204*/ 	.word	0x00000510
        /*0208*/ 	.word	0x000000ff
        /*020c*/ 	.word	0x00038858
        /*0210*/ 	.short	0x0100
        /*0212*/ 	.byte	0x08
	.zero		1


	//   ....[9]....
        /*0214*/ 	.word	0x00000520
        /*0218*/ 	.word	0x000000ff
        /*021c*/ 	.word	0x00038868
        /*0220*/ 	.short	0x0100
        /*0222*/ 	.byte	0x08
	.zero		1


	//   ....[10]....
        /*0224*/ 	.word	0x00000610
        /*0228*/ 	.word	0x000000ff
        /*022c*/ 	.word	0x00038870
        /*0230*/ 	.short	0x0100
        /*0232*/ 	.byte	0x06
	.zero		1


	//   ....[11]....
        /*0234*/ 	.word	0x00000620
        /*0238*/ 	.word	0x000000ff
        /*023c*/ 	.word	0x00038880
        /*0240*/ 	.short	0x0100
        /*0242*/ 	.byte	0x06
	.zero		1


	//   ....[12]....
        /*0244*/ 	.word	0x00000630
        /*0248*/ 	.word	0x000000ff
        /*024c*/ 	.word	0x00038878
        /*0250*/ 	.short	0x0100
        /*0252*/ 	.byte	0x06
	.zero		1


	//   ....[13]....
        /*0254*/ 	.word	0x00000640
        /*0258*/ 	.word	0x000000ff
        /*025c*/ 	.word	0x00038888
        /*0260*/ 	.short	0x0100
        /*0262*/ 	.byte	0x06
	.zero		1


	//   ....[14]....
        /*0264*/ 	.word	0x00000770
        /*0268*/ 	.word	0x000000ff
        /*026c*/ 	.word	0x00038890
        /*0270*/ 	.short	0x0100
        /*0272*/ 	.byte	0x08
	.zero		1


	//   ....[15]....
        /*0274*/ 	.word	0x00000780
        /*0278*/ 	.word	0x000000ff
        /*027c*/ 	.word	0x000388a0
        /*0280*/ 	.short	0x0100
        /*0282*/ 	.byte	0x08
	.zero		1


	//   ....[16]....
        /*0284*/ 	.word	0x00000790
        /*0288*/ 	.word	0x000000ff
        /*028c*/ 	.word	0x00038898
        /*0290*/ 	.short	0x0100
        /*0292*/ 	.byte	0x08
	.zero		1


	//   ....[17]....
        /*0294*/ 	.word	0x000007a0
        /*0298*/ 	.word	0x000000ff
        /*029c*/ 	.word	0x000388a8
        /*02a0*/ 	.short	0x0100
        /*02a2*/ 	.byte	0x08
	.zero		1


	//   ....[18]....
        /*02a4*/ 	.word	0x000008d0
        /*02a8*/ 	.word	0x000000ff
        /*02ac*/ 	.word	0x000388b0
        /*02b0*/ 	.short	0x0100
        /*02b2*/ 	.byte	0x08
	.zero		1


	//   ....[19]....
        /*02b4*/ 	.word	0x000008e0
        /*02b8*/ 	.word	0x000000ff
        /*02bc*/ 	.word	0x000388c0
        /*02c0*/ 	.short	0x0100
        /*02c2*/ 	.byte	0x08
	.zero		1


	//   ....[20]....
        /*02c4*/ 	.word	0x000008f0
        /*02c8*/ 	.word	0x000000ff
        /*02cc*/ 	.word	0x000388b8
        /*02d0*/ 	.short	0x0100
        /*02d2*/ 	.byte	0x08
	.zero		1


	//   ....[21]....
        /*02d4*/ 	.word	0x00000900
        /*02d8*/ 	.word	0x000000ff
        /*02dc*/ 	.word	0x000388c8
        /*02e0*/ 	.short	0x0100
        /*02e2*/ 	.byte	0x08
	.zero		1


	//   ....[22]....
        /*02e4*/ 	.word	0x000018b0
        /*02e8*/ 	.word	0x000000ff
        /*02ec*/ 	.word	0x00038800
        /*02f0*/ 	.short	0x010a
        /*02f2*/ 	.byte	0x3c
	.zero		1


	//   ....[23]....
        /*02f4*/ 	.word	0x00001940
        /*02f8*/ 	.word	0x00000000
        /*02fc*/ 	.word	0x00038830
        /*0300*/ 	.short	0x010a
        /*0302*/ 	.byte	0x3f
	.zero		1


	//   ....[24]....
        /*0304*/ 	.word	0x000019b0
        /*0308*/ 	.word	0x00000000
        /*030c*/ 	.word	0x00038830
        /*0310*/ 	.short	0x010a
        /*0312*/ 	.byte	0x3f
	.zero		1


	//   ....[25]....
        /*0314*/ 	.word	0x000045b0
        /*0318*/ 	.word	0x00000000
        /*031c*/ 	.word	0x00000000
        /*0320*/ 	.short	0x0101
        /*0322*/ 	.byte	0x3f
	.zero		1


	//   ....[26]....
        /*0324*/ 	.word	0x00005b50
        /*0328*/ 	.word	0x000000ff
        /*032c*/ 	.word	0x00038830
        /*0330*/ 	.short	0x010a
        /*0332*/ 	.byte	0x2f
	.zero		1


	//   ....[27]....
        /*0334*/ 	.word	0x00005b90
        /*0338*/ 	.word	0x000000ff
        /*033c*/ 	.word	0x00038830
        /*0340*/ 	.short	0x010a
        /*0342*/ 	.byte	0x2f
	.zero		1


	//   ....[28]....
        /*0344*/ 	.word	0x00008190
        /*0348*/ 	.word	0x000000ff
        /*034c*/ 	.word	0x00038850
        /*0350*/ 	.short	0x010a
        /*0352*/ 	.byte	0x05
	.zero		1


	//   ....[29]....
        /*0354*/ 	.word	0x000081d0
        /*0358*/ 	.word	0x000000ff
        /*035c*/ 	.word	0x00038850
        /*0360*/ 	.short	0x010a
        /*0362*/ 	.byte	0x05
	.zero		1


	//   ....[30]....
        /*0364*/ 	.word	0x00009430
        /*0368*/ 	.word	0x00000011
        /*036c*/ 	.word	0x00000000
        /*0370*/ 	.short	0x0101
        /*0372*/ 	.byte	0x3f
	.zero		1


	//   ....[31]....
        /*0374*/ 	.word	0x000094a0
        /*0378*/ 	.word	0x000000a3
        /*037c*/ 	.word	0x00000000
        /*0380*/ 	.short	0x0101
        /*0382*/ 	.byte	0x3f
	.zero		1


	//   ....[32]....
        /*0384*/ 	.word	0x000098b0
        /*0388*/ 	.word	0x000000ff
        /*038c*/ 	.word	0x00038830
        /*0390*/ 	.short	0x010a
        /*0392*/ 	.byte	0x04
	.zero		1


	//   ....[33]....
        /*0394*/ 	.word	0x000098f0
        /*0398*/ 	.word	0x000000ff
        /*039c*/ 	.word	0x00038830
        /*03a0*/ 	.short	0x010a
        /*03a2*/ 	.byte	0x04
	.zero		1


	//   ....[34]....
        /*03a4*/ 	.word	0x0000c2e0
        /*03a8*/ 	.word	0x000000ff
        /*03ac*/ 	.word	0x00038850
        /*03b0*/ 	.short	0x010a
        /*03b2*/ 	.byte	0x05
	.zero		1


	//   ....[35]....
        /*03b4*/ 	.word	0x0000c320
        /*03b8*/ 	.word	0x000000ff
        /*03bc*/ 	.word	0x00038850
        /*03c0*/ 	.short	0x010a
        /*03c2*/ 	.byte	0x05
	.zero		1


	//   ....[36]....
        /*03c4*/ 	.word	0x0000ce30
        /*03c8*/ 	.word	0x0000009d
        /*03cc*/ 	.word	0x00000000
        /*03d0*/ 	.short	0x0101
        /*03d2*/ 	.byte	0x3f
	.zero		1


	//   ....[37]....
        /*03d4*/ 	.word	0x0000ce90
        /*03d8*/ 	.word	0x000000ab
        /*03dc*/ 	.word	0x00000000
        /*03e0*/ 	.short	0x0101
        /*03e2*/ 	.byte	0x3f
	.zero		1


	//   ....[38]....
        /*03e4*/ 	.word	0x0000db10
        /*03e8*/ 	.word	0x000000ff
        /*03ec*/ 	.word	0x00038850
        /*03f0*/ 	.short	0x010a
        /*03f2*/ 	.byte	0x05
	.zero		1


	//   ....[39]....
        /*03f4*/ 	.word	0x0000db50
        /*03f8*/ 	.word	0x000000ff
        /*03fc*/ 	.word	0x00038850
        /*0400*/ 	.short	0x010a
        /*0402*/ 	.byte	0x05
	.zero		1


	//   ....[40]....
        /*0404*/ 	.word	0x0000e490
        /*0408*/ 	.word	0x00000003
        /*040c*/ 	.word	0x00000000
        /*0410*/ 	.short	0x0101
        /*0412*/ 	.byte	0x3f
	.zero		1


	//   ....[41]....
        /*0414*/ 	.word	0x0000f800
        /*0418*/ 	.word	0x000000ff
        /*041c*/ 	.word	0x00000000
        /*0420*/ 	.short	0x0101
        /*0422*/ 	.byte	0x05
	.zero		1


	//   ....[42]....
        /*0424*/ 	.word	0x000111b0
        /*0428*/ 	.word	0x00000008
        /*042c*/ 	.word	0x00038840
        /*0430*/ 	.short	0x010a
        /*0432*/ 	.byte	0x3f
	.zero		1


	//   ....[43]....
        /*0434*/ 	.word	0x000116d0
        /*0438*/ 	.word	0x000000ff
        /*043c*/ 	.word	0x00038820
        /*0440*/ 	.short	0x010a
        /*0442*/ 	.byte	0x28
	.zero		1


	//   ....[44]....
        /*0444*/ 	.word	0x000119d0
        /*0448*/ 	.word	0x00000003
        /*044c*/ 	.word	0x00038840
        /*0450*/ 	.short	0x010a
        /*0452*/ 	.byte	0x3f
	.zero		1


	//   ....[45]....
        /*0454*/ 	.word	0x00011c60
        /*0458*/ 	.word	0x00000002
        /*045c*/ 	.word	0x00000060
        /*0460*/ 	.short	0x010a
        /*0462*/ 	.byte	0x3f
	.zero		1


	//   ....[46]....
        /*0464*/ 	.word	0x000121a0
        /*0468*/ 	.word	0x00000003
        /*046c*/ 	.word	0x00038840
        /*0470*/ 	.short	0x010a
        /*0472*/ 	.byte	0x3f
	.zero		1


	//   ....[47]....
        /*0474*/ 	.word	0x00012430
        /*0478*/ 	.word	0x00000002
        /*047c*/ 	.word	0x00000060
        /*0480*/ 	.short	0x010a
        /*0482*/ 	.byte	0x3f
	.zero		1


	//   ....[48]....
        /*0484*/ 	.word	0x000128d0
        /*0488*/ 	.word	0x00000002
        /*048c*/ 	.word	0x00038840
        /*0490*/ 	.short	0x010a
        /*0492*/ 	.byte	0x3f
	.zero		1


	//   ....[49]....
        /*0494*/ 	.word	0x00012b60
        /*0498*/ 	.word	0x00000002
        /*049c*/ 	.word	0x00000060
        /*04a0*/ 	.short	0x010a
        /*04a2*/ 	.byte	0x3f
	.zero		1


	//   ....[50]....
        /*04a4*/ 	.word	0x00012fb0
        /*04a8*/ 	.word	0x00000003
        /*04ac*/ 	.word	0x00038860
        /*04b0*/ 	.short	0x010a
        /*04b2*/ 	.byte	0x3f
	.zero		1


	//   ....[51]....
        /*04b4*/ 	.word	0x00013420
        /*04b8*/ 	.word	0x00000007
        /*04bc*/ 	.word	0x00038820
        /*04c0*/ 	.short	0x010a
        /*04c2*/ 	.byte	0x3f
	.zero		1


	//   ....[52]....
        /*04c4*/ 	.word	0x00013590
        /*04c8*/ 	.word	0x00000005
        /*04cc*/ 	.word	0x00000000
        /*04d0*/ 	.short	0x010a
        /*04d2*/ 	.byte	0x3f
	.zero		1


	//   ....[53]....
        /*04d4*/ 	.word	0x00013600
        /*04d8*/ 	.word	0x00000003
        /*04dc*/ 	.word	0x00000000
        /*04e0*/ 	.short	0x010a
        /*04e2*/ 	.byte	0x3f
	.zero		1


	//   ....[54]....
        /*04e4*/ 	.word	0x00013660
        /*04e8*/ 	.word	0x00000005
        /*04ec*/ 	.word	0x00000000
        /*04f0*/ 	.short	0x010a
        /*04f2*/ 	.byte	0x3f
	.zero		1


	//   ....[55]....
        /*04f4*/ 	.word	0x00013690
        /*04f8*/ 	.word	0x00000003
        /*04fc*/ 	.word	0x00000000
        /*0500*/ 	.short	0x010a
        /*0502*/ 	.byte	0x3f
	.zero		1


	//   ....[56]....
        /*0504*/ 	.word	0x00013700
        /*0508*/ 	.word	0x00000003
        /*050c*/ 	.word	0x00038800
        /*0510*/ 	.short	0x010a
        /*0512*/ 	.byte	0x3f
	.zero		1


	//   ....[57]....
        /*0514*/ 	.word	0x00013750
        /*0518*/ 	.word	0x00000000
        /*051c*/ 	.word	0x00038830
        /*0520*/ 	.short	0x010a
        /*0522*/ 	.byte	0x3f
	.zero		1


	//   ....[58]....
        /*0524*/ 	.word	0x000137b0
        /*0528*/ 	.word	0x00000004
        /*052c*/ 	.word	0x00038830
        /*0530*/ 	.short	0x010a
        /*0532*/ 	.byte	0x3f
	.zero		1


	//   ....[59]....
        /*0534*/ 	.word	0x00013810
        /*0538*/ 	.word	0x00000003
        /*053c*/ 	.word	0x00038850
        /*0540*/ 	.short	0x010a
        /*0542*/ 	.byte	0x3f
	.zero		1


	//   ....[60]....
        /*0544*/ 	.word	0x00013870
        /*0548*/ 	.word	0x00000004
        /*054c*/ 	.word	0x00038830
        /*0550*/ 	.short	0x010a
        /*0552*/ 	.byte	0x3f
	.zero		1


	//   ....[61]....
        /*0554*/ 	.word	0x000138d0
        /*0558*/ 	.word	0x00000003
        /*055c*/ 	.word	0x00038850
        /*0560*/ 	.short	0x010a
        /*0562*/ 	.byte	0x3f
	.zero		1


	//   ....[62]....
        /*0564*/ 	.word	0x00013930
        /*0568*/ 	.word	0x00000007
        /*056c*/ 	.word	0x00038850
        /*0570*/ 	.short	0x010a
        /*0572*/ 	.byte	0x3f
	.zero		1


	//   ....[63]....
        /*0574*/ 	.word	0x00013ab0
        /*0578*/ 	.word	0x00000008
        /*057c*/ 	.word	0x00038840
        /*0580*/ 	.short	0x010a
        /*0582*/ 	.byte	0x3f
	.zero		1


	//   ....[64]....
        /*0584*/ 	.word	0x00013b10
        /*0588*/ 	.word	0x00000008
        /*058c*/ 	.word	0x00038820
        /*0590*/ 	.short	0x010a
        /*0592*/ 	.byte	0x3f
	.zero		1


	//   ....[65]....
        /*0594*/ 	.word	0x00013b60
        /*0598*/ 	.word	0x00000003
        /*059c*/ 	.word	0x00038840
        /*05a0*/ 	.short	0x010a
        /*05a2*/ 	.byte	0x3f
	.zero		1


	//   ....[66]....
        /*05a4*/ 	.word	0x00013bb0
        /*05a8*/ 	.word	0x00000002
        /*05ac*/ 	.word	0x00000060
        /*05b0*/ 	.short	0x010a
        /*05b2*/ 	.byte	0x3f
	.zero		1


	//   ....[67]....
        /*05b4*/ 	.word	0x00013c00
        /*05b8*/ 	.word	0x00000003
        /*05bc*/ 	.word	0x00038840
        /*05c0*/ 	.short	0x010a
        /*05c2*/ 	.byte	0x3f
	.zero		1


	//   ....[68]....
        /*05c4*/ 	.word	0x00013c50
        /*05c8*/ 	.word	0x00000002
        /*05cc*/ 	.word	0x00000060
        /*05d0*/ 	.short	0x010a
        /*05d2*/ 	.byte	0x3f
	.zero		1


	//   ....[69]....
        /*05d4*/ 	.word	0x00013ca0
        /*05d8*/ 	.word	0x00000002
        /*05dc*/ 	.word	0x00038840
        /*05e0*/ 	.short	0x010a
        /*05e2*/ 	.byte	0x3f
	.zero		1


	//   ....[70]....
        /*05e4*/ 	.word	0x00013cf0
        /*05e8*/ 	.word	0x00000002
        /*05ec*/ 	.word	0x00000060
        /*05f0*/ 	.short	0x010a
        /*05f2*/ 	.byte	0x3f
	.zero		1


	//   ....[71]....
        /*05f4*/ 	.word	0x00013d40
        /*05f8*/ 	.word	0x00000003
        /*05fc*/ 	.word	0x00038860
        /*0600*/ 	.short	0x010a
        /*0602*/ 	.byte	0x3f
	.zero		1


	//   ....[72]....
        /*0604*/ 	.word	0x00013e20
        /*0608*/ 	.word	0x00000007
        /*060c*/ 	.word	0x00038820
        /*0610*/ 	.short	0x010a
        /*0612*/ 	.byte	0x3f
	.zero		1


	//   ....[73]....
        /*0614*/ 	.word	0x00013e70
        /*0618*/ 	.word	0x00000005
        /*061c*/ 	.word	0x00000000
        /*0620*/ 	.short	0x010a
        /*0622*/ 	.byte	0x3f
	.zero		1


	//   ....[74]....
        /*0624*/ 	.word	0x00013ec0
        /*0628*/ 	.word	0x00000003
        /*062c*/ 	.word	0x00000000
        /*0630*/ 	.short	0x010a
        /*0632*/ 	.byte	0x3f
	.zero		1


	//   ....[75]....
        /*0634*/ 	.word	0x00013f10
        /*0638*/ 	.word	0x00000005
        /*063c*/ 	.word	0x00000000
        /*0640*/ 	.short	0x010a
        /*0642*/ 	.byte	0x3f
	.zero		1


	//----- nvinfo : EIATTR_NUM_MBARRIERS
	.align		4
.L_565:
        /*0644*/ 	.byte	0x03, 0x38
        /*0646*/ 	.short	0x0016


	//----- nvinfo : EIATTR_EXIT_INSTR_OFFSETS
	.align		4
        /*0648*/ 	.byte	0x04, 0x1c
        /*064a*/ 	.short	(.L_567 - .L_566)


	//   ....[0]....
.L_566:
        /*064c*/ 	.word	0x00000a30


	//   ....[1]....
        /*0650*/ 	.word	0x000102b0


	//   ....[2]....
        /*0654*/ 	.word	0x00010310


	//   ....[3]....
        /*0658*/ 	.word	0x00013490


	//   ....[4]....
        /*065c*/ 	.word	0x000136e0


	//----- nvinfo : EIATTR_MAX_THREADS
	.align		4
.L_567:
        /*0660*/ 	.byte	0x04, 0x05
        /*0662*/ 	.short	(.L_569 - .L_568)
.L_568:
        /*0664*/ 	.word	0x00000180
        /*0668*/ 	.word	0x00000001
        /*066c*/ 	.word	0x00000001


	//----- nvinfo : EIATTR_CRS_STACK_SIZE
	.align		4
.L_569:
        /*0670*/ 	.byte	0x04, 0x1e
        /*0672*/ 	.short	(.L_571 - .L_570)
.L_570:
        /*0674*/ 	.word	0x00000000


	//----- nvinfo : EIATTR_CBANK_PARAM_SIZE
	.align		4
.L_571:
        /*0678*/ 	.byte	0x03, 0x19
        /*067a*/ 	.short	0x0bf0


	//----- nvinfo : EIATTR_PARAM_CBANK
	.align		4
        /*067c*/ 	.byte	0x04, 0x0a
        /*067e*/ 	.short	(.L_573 - .L_572)
	.align		4
.L_572:
        /*0680*/ 	.word	index@(.nv.constant0._ZN7cutlass13device_kernelIN5flash11enable_sm90INS1_16FlashAttnFwdSm90INS1_25CollectiveMainloopFwdSm90ILi2EN4cute5tupleIJNS5_1CILi1EEES8_S8_EEENS6_IJNS7_ILi128EEENS7_ILi80EEENS7_ILi256EEEEEELi256ENS_6half_tEfNS_4arch4Sm90ELb1ELb0ELb0ELb0ELb0ELb0ELb0ELb1ELb1ELb0ELb0ELb0EEENS1_21CollectiveEpilogueFwdINS6_IJSA_SC_SB_EEES9_SE_SG_Li256ELb0ELb0ELb0ELb0EEENS1_30DynamicPersistentTileSchedulerILi256ELi32ELb0ELb0ELb1EEEEEEEEEvNT_6ParamsE)
        /*0684*/ 	.short	0x0210
        /*0686*/ 	.short	0x0bf0


	//----- nvinfo : EIATTR_SW_WAR
	.align		4
.L_573:
        /*0688*/ 	.byte	0x04, 0x36
        /*068a*/ 	.short	(.L_575 - .L_574)
.L_574:
        /*068c*/ 	.word	0x00000008
.L_575:


//--------------------- .nv.info._ZN7cutlass13device_kernelIN5flash11enable_sm90INS1_16FlashAttnFwdSm90INS1_25CollectiveMainloopFwdSm90ILi2EN4cute5tupleIJNS5_1CILi1EEES8_S8_EEENS6_IJNS7_ILi128EEENS7_ILi80EEENS7_ILi256EEEEEELi256ENS_6half_tEfNS_4arch4Sm90ELb1ELb0ELb0ELb1ELb0ELb0ELb0ELb1ELb1ELb0ELb0ELb0EEENS1_21CollectiveEpilogueFwdINS6_IJSA_SC_SB_EEES9_SE_SG_Li256ELb1ELb0ELb0ELb0EEENS1_36VarlenDynamicPersistentTileSchedulerILi128ELi80ELi256ELi32ELb0ELb0ELb1ELb1ELb1ELb1EEEEEEEEEvNT_6ParamsE --------------------------
	.section	.nv.info._ZN7cutlass13device_kernelIN5flash11enable_sm90INS1_16FlashAttnFwdSm90INS1_25CollectiveMainloopFwdSm90ILi2EN4cute5tupleIJNS5_1CILi1EEES8_S8_EEENS6_IJNS7_ILi128EEENS7_ILi80EEENS7_ILi256EEEEEELi256ENS_6half_tEfNS_4arch4Sm90ELb1ELb0ELb0ELb1ELb0ELb0ELb0ELb1ELb1ELb0ELb0ELb0EEENS1_21CollectiveEpilogueFwdINS6_IJSA_SC_SB_EEES9_SE_SG_Li256ELb1ELb0ELb0ELb0EEENS1_36VarlenDynamicPersistentTileSchedulerILi128ELi80ELi256ELi32ELb0ELb0ELb1ELb1ELb1ELb1EEEEEEEEEvNT_6ParamsE,"",@"SHT_CUDA_INFO"
	.sectionflags	@""
	.align	4


	//----- nvinfo : EIATTR_CUDA_API_VERSION
	.align		4
        /*0000*/ 	.byte	0x04, 0x37
        /*0002*/ 	.short	(.L_577 - .L_576)
.L_576:
        /*0004*/ 	.word	0x00000082


	//----- nvinfo : EIATTR_KPARAM_INFO
	.align		4
.L_577:
        /*0008*/ 	.byte	0x04, 0x17
        /*000a*/ 	.short	(.L_579 - .L_578)
.L_578:
        /*000c*/ 	.word	0x00000000
        /*0010*/ 	.short	0x0000
        /*0012*/ 	.short	0x0070
        /*0014*/ 	.byte	0x00, 0xf0, 0x01, 0x28


	//----- nvinfo : EIATTR_SPARSE_MMA_MASK
	.align		4
.L_579:
        /*0018*/ 	.byte	0x03, 0x50
        /*001a*/ 	.short	0x0000


	//----- nvinfo : EIATTR_MAXREG_COUNT
	.align		4
        /*001c*/ 	.byte	0x03, 0x1b
        /*001e*/ 	.short	0x00a8


	//----- nvinfo : EIATTR_NUM_BARRIERS
	.align		4
        /*0020*/ 	.byte	0x02, 0x4c
        /*0022*/ 	.byte	0x09
	.zero		1


	//----- nvinfo : EIATTR_EXTERNS
	.align		4
        /*0024*/ 	.byte	0x04, 0x0f
        /*0026*/ 	.short	(.L_581 - .L_580)


	//   ....[0]....
	.align		4
.L_580:
        /*0028*/ 	.word	index@(__assertfail)


	//----- nvinfo : EIATTR_ANNOTATIONS
	.align		4
.L_581:
        /*002c*/ 	.byte	0x04, 0x55
        /*002e*/ 	.short	(.L_583 - .L_582)


	//   ....[0]....
.L_582:
        /* <DEDUP_REMOVED lines=33> */


	//----- nvinfo : EIATTR_MERCURY_ISA_VERSION
	.align		4
.L_583:
        /*0230*/ 	.byte	0x03, 0x5f
        /*0232*/ 	.short	0x0101


	//----- nvinfo : EIATTR_UNUSED_LOAD_BYTE_OFFSET
	.align		4
        /*0234*/ 	.byte	0x04, 0x44
        /*0236*/ 	.short	(.L_585 - .L_584)


	//   ....[0]....
.L_584:
        /*0238*/ 	.word	0x00000a40
        /*023c*/ 	.word	0x0000fff0


	//   ....[1]....
        /*0240*/ 	.word	0x0000e850
        /*0244*/ 	.word	0x0000fff0


	//----- nvinfo : EIATTR_INT_WARP_WIDE_INSTR_OFFSETS
	.align		4
.L_585:
        /*0248*/ 	.byte	0x04, 0x31
        /*024a*/ 	.short	(.L_587 - .L_586)


	//   ....[0]....
.L_586:
        /*024c*/ 	.word	0x00000160


	//   ....[1]....
        /*0250*/ 	.word	0x000001a0


	//   ....[2]....
        /*0254*/ 	.word	0x00000210


	//   ....[3]....
        /*0258*/ 	.word	0x00012800


	//   ....[4]....
        /*025c*/ 	.word	0x000128a0


	//   ....[5]....
        /*0260*/ 	.word	0x00012d30


	//   ....[6]....
        /*0264*/ 	.word	0x00012d60


	//   ....[7]....
        /*0268*/ 	.word	0x00012f70


	//   ....[8]....
        /*026c*/ 	.word	0x00013060


	//   ....[9]....
        /*0270*/ 	.word	0x00013150


	//   ....[10]....
        /*0274*/ 	.word	0x000157d0


	//   ....[11]....
        /*0278*/ 	.word	0x00015870


	//----- nvinfo : EIATTR_COOP_GROUP_MASK_REGIDS
	.align		4
.L_587:
        /*027c*/ 	.byte	0x04, 0x29
        /*027e*/ 	.short	(.L_589 - .L_588)


	//   ....[0]....
.L_588:
        /*0280*/ 	.word	0xffffffff


	//   ....[1]....
        /*0284*/ 	.word	0xffffffff


	//   ....[2]....
        /*0288*/ 	.word	0xffffffff


	//   ....[3]....
        /*028c*/ 	.word	0xffffffff


	//   ....[4]....
        /*0290*/ 	.word	0xffffffff


	//   ....[5]....
        /*0294*/ 	.word	0xffffffff


	//   ....[6]....
        /*0298*/ 	.word	0xffffffff


	//   ....[7]....
        /*029c*/ 	.word	0xffffffff


	//   ....[8]....
        /*02a0*/ 	.word	0xffffffff


	//   ....[9]....
        /*02a4*/ 	.word	0xffffffff


	//   ....[10]....
        /*02a8*/ 	.word	0xffffffff


	//   ....[11]....
        /*02ac*/ 	.word	0xffffffff


	//   ....[12]....
        /*02b0*/ 	.word	0xffffffff


	//   ....[13]....
        /*02b4*/ 	.word	0xffffffff


	//   ....[14]....
        /*02b8*/ 	.word	0xffffffff


	//   ....[15]....
        /*02bc*/ 	.word	0xffffffff


	//   ....[16]....
        /*02c0*/ 	.word	0xffffffff


	//   ....[17]....
        /*02c4*/ 	.word	0xffffffff


	//   ....[18]....
        /*02c8*/ 	.word	0xffffffff


	//   ....[19]....
        /*02cc*/ 	.word	0xffffffff


	//   ....[20]....
        /*02d0*/ 	.word	0xffffffff


	//   ....[21]....
        /*02d4*/ 	.word	0xffffffff


	//   ....[22]....
        /*02d8*/ 	.word	0xffffffff


	//   ....[23]....
        /*02dc*/ 	.word	0xffffffff


	//   ....[24]....
        /*02e0*/ 	.word	0xffffffff


	//   ....[25]....
        /*02e4*/ 	.word	0xffffffff


	//   ....[26]....
        /*02e8*/ 	.word	0xffffffff


	//   ....[27]....
        /*02ec*/ 	.word	0xffffffff


	//   ....[28]....
        /*02f0*/ 	.word	0xffffffff


	//   ....[29]....
        /*02f4*/ 	.word	0xffffffff


	//   ....[30]....
        /*02f8*/ 	.word	0xffffffff


	//   ....[31]....
        /*02fc*/ 	.word	0xffffffff


	//   ....[32]....
        /*0300*/ 	.word	0xffffffff


	//   ....[33]....
        /*0304*/ 	.word	0xffffffff


	//   ....[34]....
        /*0308*/ 	.word	0xffffffff


	//   ....[35]....
        /*030c*/ 	.word	0xffffffff


	//   ....[36]....
        /*0310*/ 	.word	0xffffffff


	//   ....[37]....
        /*0314*/ 	.word	0xffffffff


	//   ....[38]....
        /*0318*/ 	.word	0xffffffff


	//   ....[39]....
        /*031c*/ 	.word	0xffffffff


	//   ....[40]....
        /*0320*/ 	.word	0xffffffff


	//   ....[41]....
        /*0324*/ 	.word	0xffffffff


	//   ....[42]....
        /*0328*/ 	.word	0xffffffff


	//   ....[43]....
        /*032c*/ 	.word	0xffffffff


	//   ....[44]....
        /*0330*/ 	.word	0xffffffff


	//   ....[45]....
        /*0334*/ 	.word	0xffffffff


	//   ....[46]....
        /*0338*/ 	.word	0xffffffff


	//   ....[47]....
        /*033c*/ 	.word	0xffffffff


	//   ....[48]....
        /*0340*/ 	.word	0xffffffff


	//   ....[49]....
        /*0344*/ 	.word	0xffffffff


	//   ....[50]....
        /*0348*/ 	.word	0xffffffff


	//   ....[51]....
        /*034c*/ 	.word	0xffffffff


	//   ....[52]....
        /*0350*/ 	.word	0xffffffff


	//   ....[53]....
        /*0354*/ 	.word	0xffffffff


	//   ....[54]....
        /*0358*/ 	.word	0xffffffff


	//   ....[55]....
        /*035c*/ 	.word	0xffffffff


	//   ....[56]....
        /*0360*/ 	.word	0xffffffff


	//   ....[57]....
        /*0364*/ 	.word	0xffffffff


	//   ....[58]....
        /*0368*/ 	.word	0x0500000f


	//   ....[59]....
        /*036c*/ 	.word	0x0500000f


	//   ....[60]....
        /*0370*/ 	.word	0x0500000f


	//   ....[61]....
        /*0374*/ 	.word	0x0500000f


	//   ....[62]....
        /*0378*/ 	.word	0x0500000f


	//   ....[63]....
        /*037c*/ 	.word	0x0500000f


	//   ....[64]....
        /*0380*/ 	.word	0x0500000f


	//   ....[65]....
        /*0384*/ 	.word	0x0500000f


	//   ....[66]....
        /*0388*/ 	.word	0x0500000f


	//   ....[67]....
        /*038c*/ 	.word	0x0500000f


	//   ....[68]....
        /*0390*/ 	.word	0x0500000f


	//   ....[69]....
        /*0394*/ 	.word	0x0500000f


	//   ....[70]....
        /*0398*/ 	.word	0x0500000f


	//   ....[71]....
        /*039c*/ 	.word	0x0500000f


	//   ....[72]....
        /*03a0*/ 	.word	0x0500000f


	//   ....[73]....
        /*03a4*/ 	.word	0x0500000f


	//   ....[74]....
        /*03a8*/ 	.word	0x0500000f


	//   ....[75]....
        /*03ac*/ 	.word	0x0500000f


	//   ....[76]....
        /*03b0*/ 	.word	0x0500000f


	//----- nvinfo : EIATTR_COOP_GROUP_INSTR_OFFSETS
	.align		4
.L_589:
        /*03b4*/ 	.byte	0x04, 0x28
        /*03b6*/ 	.short	(.L_591 - .L_590)


	//   ....[0]....
.L_590:
        /*03b8*/ 	.word	0x00000060


	//   ....[1]....
        /*03bc*/ 	.word	0x00000170


	//   ....[2]....
        /*03c0*/ 	.word	0x000001c0


	//   ....[3]....
        /*03c4*/ 	.word	0x000003f0


	//   ....[4]....
        /*03c8*/ 	.word	0x00000550


	//   ....[5]....
        /*03cc*/ 	.word	0x00000670


	//   ....[6]....
        /*03d0*/ 	.word	0x000007d0


	//   ....[7]....
        /*03d4*/ 	.word	0x000018a0


	//   ....[8]....
        /*03d8*/ 	.word	0x000047e0


	//   ....[9]....
        /*03dc*/ 	.word	0x000048c0


	//   ....[10]....
        /*03e0*/ 	.word	0x00004d60


	//   ....[11]....
        /*03e4*/ 	.word	0x00004dd0


	//   ....[12]....
        /*03e8*/ 	.word	0x00008a50


	//   ....[13]....
        /*03ec*/ 	.word	0x00008a80


	//   ....[14]....
        /*03f0*/ 	.word	0x00008eb0


	//   ....[15]....
        /*03f4*/ 	.word	0x00008f70


	//   ....[16]....
        /*03f8*/ 	.word	0x0000c500


	//   ....[17]....
        /*03fc*/ 	.word	0x0000c520


	//   ....[18]....
        /*0400*/ 	.word	0x0000c7f0


	//   ....[19]....
        /*0404*/ 	.word	0x0000ca60


	//   ....[20]....
        /*0408*/ 	.word	0x0000db50


	//   ....[21]....
        /*040c*/ 	.word	0x0000db90


	//   ....[22]....
        /*0410*/ 	.word	0x0000dc60


	//   ....[23]....
        /*0414*/ 	.word	0x0000dc90


	//   ....[24]....
        /*0418*/ 	.word	0x000115a0


	//   ....[25]....
        /*041c*/ 	.word	0x00011730


	//   ....[26]....
        /*0420*/ 	.word	0x00011760


	//   ....[27]....
        /*0424*/ 	.word	0x000117a0


	//   ....[28]....
        /*0428*/ 	.word	0x00011810


	//   ....[29]....
        /*042c*/ 	.word	0x00011870


	//   ....[30]....
        /*0430*/ 	.word	0x000118b0


	//   ....[31]....
        /*0434*/ 	.word	0x00011a60


	//   ....[32]....
        /*0438*/ 	.word	0x00011ac0


	//   ....[33]....
        /*043c*/ 	.word	0x00011b00


	//   ....[34]....
        /*0440*/ 	.word	0x00011b40


	//   ....[35]....
        /*0444*/ 	.word	0x00011b70


	//   ....[36]....
        /*0448*/ 	.word	0x00011ba0


	//   ....[37]....
        /*044c*/ 	.word	0x00011c40


	//   ....[38]....
        /*0450*/ 	.word	0x00011ca0


	//   ....[39]....
        /*0454*/ 	.word	0x00011d30


	//   ....[40]....
        /*0458*/ 	.word	0x00015d20


	//   ....[41]....
        /*045c*/ 	.word	0x00015d30


	//   ....[42]....
        /*0460*/ 	.word	0x00015e50


	//   ....[43]....
        /*0464*/ 	.word	0x00015eb0


	//   ....[44]....
        /*0468*/ 	.word	0x00015ef0


	//   ....[45]....
        /*046c*/ 	.word	0x00015f30


	//   ....[46]....
        /*0470*/ 	.word	0x00015f60


	//   ....[47]....
        /*0474*/ 	.word	0x00015f90


	//   ....[48]....
        /*0478*/ 	.word	0x00016130


	//   ....[49]....
        /*047c*/ 	.word	0x00016190


	//   ....[50]....
        /*0480*/ 	.word	0x000161d0


	//   ....[51]....
        /*0484*/ 	.word	0x00016210


	//   ....[52]....
        /*0488*/ 	.word	0x00016240


	//   ....[53]....
        /*048c*/ 	.word	0x00016270


	//   ....[54]....
        /*0490*/ 	.word	0x00016330


	//   ....[55]....
        /*0494*/ 	.word	0x00016350


	//   ....[56]....
        /*0498*/ 	.word	0x000163c0


	//   ....[57]....
        /*049c*/ 	.word	0x00016a60


	//   ....[58]....
        /*04a0*/ 	.word	0x00017070


	//   ....[59]....
        /*04a4*/ 	.word	0x00017490


	//   ....[60]....
        /*04a8*/ 	.word	0x00017520


	//   ....[61]....
        /*04ac*/ 	.word	0x000175c0


	//   ....[62]....
        /*04b0*/ 	.word	0x00017670


	//   ....[63]....
        /*04b4*/ 	.word	0x000176f0


	//   ....[64]....
        /*04b8*/ 	.word	0x00017770


	//   ....[65]....
        /*04bc*/ 	.word	0x000177f0


	//   ....[66]....
        /*04c0*/ 	.word	0x00017870


	//   ....[67]....
        /*04c4*/ 	.word	0x00017900


	//   ....[68]....
        /*04c8*/ 	.word	0x000179b0


	//   ....[69]....
        /*04cc*/ 	.word	0x00017a30


	//   ....[70]....
        /*04d0*/ 	.word	0x00017ab0


	//   ....[71]....
        /*04d4*/ 	.word	0x00017b30


	//   ....[72]....
        /*04d8*/ 	.word	0x00017bb0


	//   ....[73]....
        /*04dc*/ 	.word	0x00017c20


	//   ....[74]....
        /*04e0*/ 	.word	0x00017cc0


	//   ....[75]....
        /*04e4*/ 	.word	0x00017d50


	//   ....[76]....
        /*04e8*/ 	.word	0x00017e80


	//----- nvinfo : EIATTR_REG_RECONFIG
	.align		4
.L_591:
        /*04ec*/ 	.byte	0x01, 0x54
	.zero		2


	//----- nvinfo : EIATTR_SYSCALL_OFFSETS
	.align		4
        /*04f0*/ 	.byte	0x04, 0x46
        /*04f2*/ 	.short	(.L_593 - .L_592)


	//   ....[0]....
.L_592:
        /*04f4*/ 	.word	0x00001a90


	//   ....[1]....
        /*04f8*/ 	.word	0x00012a30


	//   ....[2]....
        /*04fc*/ 	.word	0x00012b70


	//   ....[3]....
        /*0500*/ 	.word	0x00012c70


	//----- nvinfo : EIATTR_MBARRIER_INSTR_OFFSETS
	.align		4
.L_593:
        /*0504*/ 	.byte	0x04, 0x39
        /*0506*/ 	.short	(.L_595 - .L_594)


	//   ....[0]....
.L_594:
        /*0508*/ 	.word	0x000002a0
        /*050c*/ 	.word	0x000000ff
        /*0510*/ 	.word	0x00038800
        /*0514*/ 	.short	0x0100
        /*0516*/ 	.byte	0x08
	.zero		1


	//   ....[1]....
        /*0518*/ 	.word	0x000002b0
        /*051c*/ 	.word	0x000000ff
        /*0520*/ 	.word	0x00038820
        /*0524*/ 	.short	0x0100
        /*0526*/ 	.byte	0x08
	.zero		1


	//   ....[2]....
        /*0528*/ 	.word	0x000003a0
        /*052c*/ 	.word	0x000000ff
        /*0530*/ 	.word	0x00038830
        /*0534*/ 	.short	0x0100
        /*0536*/ 	.byte	0x08
	.zero		1


	//   ....[3]....
        /*0538*/ 	.word	0x000003b0
        /*053c*/ 	.word	0x000000ff
        /*0540*/ 	.word	0x00038840
        /*0544*/ 	.short	0x0100
        /*0546*/ 	.byte	0x08
	.zero		1


	//   ....[4]....
        /*0548*/ 	.word	0x000003c0
        /*054c*/ 	.word	0x000000ff
        /*0550*/ 	.word	0x00038838
        /*0554*/ 	.short	0x0100
        /*0556*/ 	.byte	0x08
	.zero		1


	//   ....[5]....
        /*0558*/ 	.word	0x000003d0
        /*055c*/ 	.word	0x000000ff
        /*0560*/ 	.word	0x00038848
        /*0564*/ 	.short	0x0100
        /*0566*/ 	.byte	0x08
	.zero		1


	//   ....[6]....
        /*0568*/ 	.word	0x00000500
        /*056c*/ 	.word	0x000000ff
        /*0570*/ 	.word	0x00038850
        /*0574*/ 	.short	0x0100
        /*0576*/ 	.byte	0x08
	.zero		1


	//   ....[7]....
        /*0578*/ 	.word	0x00000510
        /*057c*/ 	.word	0x000000ff
        /*0580*/ 	.word	0x00038860
        /*0584*/ 	.short	0x0100
        /*0586*/ 	.byte	0x08
	.zero		1


	//   ....[8]....
        /*0588*/ 	.word	0x00000520
        /*058c*/ 	.word	0x000000ff
        /*0590*/ 	.word	0x00038858
        /*0594*/ 	.short	0x0100
        /*0596*/ 	.byte	0x08
	.zero		1


	//   ....[9]....
        /*0598*/ 	.word	0x00000530
        /*059c*/ 	.word	0x000000ff
        /*05a0*/ 	.word	0x00038868
        /*05a4*/ 	.short	0x0100
        /*05a6*/ 	.byte	0x08
	.zero		1


	//   ....[10]....
        /*05a8*/ 	.word	0x00000620
        /*05ac*/ 	.word	0x000000ff
        /*05b0*/ 	.word	0x00038870
        /*05b4*/ 	.short	0x0100
        /*05b6*/ 	.byte	0x06
	.zero		1


	//   ....[11]....
        /*05b8*/ 	.word	0x00000630
        /*05bc*/ 	.word	0x000000ff
        /*05c0*/ 	.word	0x00038880
        /*05c4*/ 	.short	0x0100
        /*05c6*/ 	.byte	0x06
	.zero		1


	//   ....[12]....
        /*05c8*/ 	.word	0x00000640
        /*05cc*/ 	.word	0x000000ff
        /*05d0*/ 	.word	0x00038878
        /*05d4*/ 	.short	0x0100
        /*05d6*/ 	.byte	0x06
	.zero		1


	//   ....[13]....
        /*05d8*/ 	.word	0x00000650
        /*05dc*/ 	.word	0x000000ff
        /*05e0*/ 	.word	0x00038888
        /*05e4*/ 	.short	0x0100
        /*05e6*/ 	.byte	0x06
	.zero		1


	//   ....[14]....
        /*05e8*/ 	.word	0x00000780
        /*05ec*/ 	.word	0x000000ff
        /*05f0*/ 	.word	0x00038890
        /*05f4*/ 	.short	0x0100
        /*05f6*/ 	.byte	0x08
	.zero		1


	//   ....[15]....
        /*05f8*/ 	.word	0x00000790
        /*05fc*/ 	.word	0x000000ff
        /*0600*/ 	.word	0x000388a0
        /*0604*/ 	.short	0x0100
        /*0606*/ 	.byte	0x08
	.zero		1


	//   ....[16]....
        /*0608*/ 	.word	0x000007a0
        /*060c*/ 	.word	0x000000ff
        /*0610*/ 	.word	0x00038898
        /*0614*/ 	.short	0x0100
        /*0616*/ 	.byte	0x08
	.zero		1


	//   ....[17]....
        /*0618*/ 	.word	0x000007b0
        /*061c*/ 	.word	0x000000ff
        /*0620*/ 	.word	0x000388a8
        /*0624*/ 	.short	0x0100
        /*0626*/ 	.byte	0x08
	.zero		1


	//   ....[18]....
        /*0628*/ 	.word	0x000008e0
        /*062c*/ 	.word	0x000000ff
        /*0630*/ 	.word	0x000388b0
        /*0634*/ 	.short	0x0100
        /*0636*/ 	.byte	0x08
	.zero		1


	//   ....[19]....
        /*0638*/ 	.word	0x000008f0
        /*063c*/ 	.word	0x000000ff
        /*0640*/ 	.word	0x000388c0
        /*0644*/ 	.short	0x0100
        /*0646*/ 	.byte	0x08
	.zero		1


	//   ....[20]....
        /*0648*/ 	.word	0x00000900
        /*064c*/ 	.word	0x000000ff
        /*0650*/ 	.word	0x000388b8
        /*0654*/ 	.short	0x0100
        /*0656*/ 	.byte	0x08
	.zero		1


	//   ....[21]....
        /*0658*/ 	.word	0x00000910
        /*065c*/ 	.word	0x000000ff
        /*0660*/ 	.word	0x000388c8
        /*0664*/ 	.short	0x0100
        /*0666*/ 	.byte	0x08
	.zero		1


	//   ....[22]....
        /*0668*/ 	.word	0x00001b40
        /*066c*/ 	.word	0x000000ff
        /*0670*/ 	.word	0x00038800
        /*0674*/ 	.short	0x010a
        /*0676*/ 	.byte	0x06
	.zero		1


	//   ....[23]....
        /*0678*/ 	.word	0x00001be0
        /*067c*/ 	.word	0x00000000
        /*0680*/ 	.word	0x00038830
        /*0684*/ 	.short	0x010a
        /*0686*/ 	.byte	0x3f
	.zero		1


	//   ....[24]....
        /*0688*/ 	.word	0x00001c50
        /*068c*/ 	.word	0x00000000
        /*0690*/ 	.word	0x00038830
        /*0694*/ 	.short	0x010a
        /*0696*/ 	.byte	0x3f
	.zero		1


	//   ....[25]....
        /*0698*/ 	.word	0x00004710
        /*069c*/ 	.word	0x00000000
        /*06a0*/ 	.word	0x00000000
        /*06a4*/ 	.short	0x0101
        /*06a6*/ 	.byte	0x3f
	.zero		1


	//   ....[26]....
        /*06a8*/ 	.word	0x00005cd0
        /*06ac*/ 	.word	0x000000ff
        /*06b0*/ 	.word	0x00038830
        /*06b4*/ 	.short	0x010a
        /*06b6*/ 	.byte	0x04
	.zero		1


	//   ....[27]....
        /*06b8*/ 	.word	0x00005d20
        /*06bc*/ 	.word	0x000000ff
        /*06c0*/ 	.word	0x00038830
        /*06c4*/ 	.short	0x010a
        /*06c6*/ 	.byte	0x04
	.zero		1


	//   ....[28]....
        /*06c8*/ 	.word	0x000081d0
        /*06cc*/ 	.word	0x000000ff
        /*06d0*/ 	.word	0x00038850
        /*06d4*/ 	.short	0x010a
        /*06d6*/ 	.byte	0x04
	.zero		1


	//   ....[29]....
        /*06d8*/ 	.word	0x00008210
        /*06dc*/ 	.word	0x000000ff
        /*06e0*/ 	.word	0x00038850
        /*06e4*/ 	.short	0x010a
        /*06e6*/ 	.byte	0x04
	.zero		1


	//   ....[30]....
        /*06e8*/ 	.word	0x00009450
        /*06ec*/ 	.word	0x0000000e
        /*06f0*/ 	.word	0x00000000
        /*06f4*/ 	.short	0x0101
        /*06f6*/ 	.byte	0x3f
	.zero		1


	//   ....[31]....
        /*06f8*/ 	.word	0x000094b0
        /*06fc*/ 	.word	0x000000a3
        /*0700*/ 	.word	0x00000000
        /*0704*/ 	.short	0x0101
        /*0706*/ 	.byte	0x3f
	.zero		1


	//   ....[32]....
        /*0708*/ 	.word	0x00009970
        /*070c*/ 	.word	0x000000ff
        /*0710*/ 	.word	0x00038830
        /*0714*/ 	.short	0x010a
        /*0716*/ 	.byte	0x04
	.zero		1


	//   ....[33]....
        /*0718*/ 	.word	0x000099b0
        /*071c*/ 	.word	0x000000ff
        /*0720*/ 	.word	0x00038830
        /*0724*/ 	.short	0x010a
        /*0726*/ 	.byte	0x04
	.zero		1


	//   ....[34]....
        /*0728*/ 	.word	0x0000c260
        /*072c*/ 	.word	0x000000ff
        /*0730*/ 	.word	0x00038850
        /*0734*/ 	.short	0x010a
        /*0736*/ 	.byte	0x04
	.zero		1


	//   ....[35]....
        /*0738*/ 	.word	0x0000c2a0
        /*073c*/ 	.word	0x000000ff
        /*0740*/ 	.word	0x00038850
        /*0744*/ 	.short	0x010a
        /*0746*/ 	.byte	0x04
	.zero		1


	//   ....[36]....
        /*0748*/ 	.word	0x0000cf20
        /*074c*/ 	.word	0x0000009d
        /*0750*/ 	.word	0x00000000
        /*0754*/ 	.short	0x0101
        /*0756*/ 	.byte	0x3f
	.zero		1


	//   ....[37]....
        /*0758*/ 	.word	0x0000cf90
        /*075c*/ 	.word	0x000000a5
        /*0760*/ 	.word	0x00000000
        /*0764*/ 	.short	0x0101
        /*0766*/ 	.byte	0x3f
	.zero		1


	//   ....[38]....
        /*0768*/ 	.word	0x0000dac0
        /*076c*/ 	.word	0x000000ff
        /*0770*/ 	.word	0x00038850
        /*0774*/ 	.short	0x010a
        /*0776*/ 	.byte	0x07
	.zero		1


	//   ....[39]....
        /*0778*/ 	.word	0x0000db00
        /*077c*/ 	.word	0x000000ff
        /*0780*/ 	.word	0x00038850
        /*0784*/ 	.short	0x010a
        /*0786*/ 	.byte	0x07
	.zero		1


	//   ....[40]....
        /*0788*/ 	.word	0x0000dff0
        /*078c*/ 	.word	0x00000009
        /*0790*/ 	.word	0x00000000
        /*0794*/ 	.short	0x0101
        /*0796*/ 	.byte	0x3f
	.zero		1


	//   ....[41]....
        /*0798*/ 	.word	0x00010060
        /*079c*/ 	.word	0x000000a9
        /*07a0*/ 	.word	0x00000000
        /*07a4*/ 	.short	0x0101
        /*07a6*/ 	.byte	0x3f
	.zero		1


	//   ....[42]....
        /*07a8*/ 	.word	0x000134a0
        /*07ac*/ 	.word	0x00000008
        /*07b0*/ 	.word	0x00038840
        /*07b4*/ 	.short	0x010a
        /*07b6*/ 	.byte	0x3f
	.zero		1


	//   ....[43]....
        /*07b8*/ 	.word	0x00013b10
        /*07bc*/ 	.word	0x00000009
        /*07c0*/ 	.word	0x00038820
        /*07c4*/ 	.short	0x010a
        /*07c6*/ 	.byte	0x3f
	.zero		1


	//   ....[44]....
        /*07c8*/ 	.word	0x00013e40
        /*07cc*/ 	.word	0x00000002
        /*07d0*/ 	.word	0x00038840
        /*07d4*/ 	.short	0x010a
        /*07d6*/ 	.byte	0x3f
	.zero		1


	//   ....[45]....
        /*07d8*/ 	.word	0x00014190
        /*07dc*/ 	.word	0x00000003
        /*07e0*/ 	.word	0x00000060
        /*07e4*/ 	.short	0x010a
        /*07e6*/ 	.byte	0x3f
	.zero		1


	//   ....[46]....
        /*07e8*/ 	.word	0x00014800
        /*07ec*/ 	.word	0x00000002
        /*07f0*/ 	.word	0x00038840
        /*07f4*/ 	.short	0x010a
        /*07f6*/ 	.byte	0x3f
	.zero		1


	//   ....[47]....
        /*07f8*/ 	.word	0x00014b50
        /*07fc*/ 	.word	0x00000003
        /*0800*/ 	.word	0x00000060
        /*0804*/ 	.short	0x010a
        /*0806*/ 	.byte	0x3f
	.zero		1


	//   ....[48]....
        /*0808*/ 	.word	0x000150c0
        /*080c*/ 	.word	0x00000002
        /*0810*/ 	.word	0x00038840
        /*0814*/ 	.short	0x010a
        /*0816*/ 	.byte	0x3f
	.zero		1


	//   ....[49]....
        /*0818*/ 	.word	0x00015410
        /*081c*/ 	.word	0x00000002
        /*0820*/ 	.word	0x00000060
        /*0824*/ 	.short	0x010a
        /*0826*/ 	.byte	0x3f
	.zero		1


	//   ....[50]....
        /*0828*/ 	.word	0x00015930
        /*082c*/ 	.word	0x00000003
        /*0830*/ 	.word	0x00038860
        /*0834*/ 	.short	0x010a
        /*0836*/ 	.byte	0x3f
	.zero		1


	//   ....[51]....
        /*0838*/ 	.word	0x000169e0
        /*083c*/ 	.word	0x00000000
        /*0840*/ 	.word	0x00038820
        /*0844*/ 	.short	0x010a
        /*0846*/ 	.byte	0x3f
	.zero		1


	//   ....[52]....
        /*0848*/ 	.word	0x00016bc0
        /*084c*/ 	.word	0x00000006
        /*0850*/ 	.word	0x00000000
        /*0854*/ 	.short	0x010a
        /*0856*/ 	.byte	0x3f
	.zero		1


	//   ....[53]....
        /*0858*/ 	.word	0x00016c30
        /*085c*/ 	.word	0x00000007
        /*0860*/ 	.word	0x00000000
        /*0864*/ 	.short	0x010a
        /*0866*/ 	.byte	0x3f
	.zero		1


	//   ....[54]....
        /*0868*/ 	.word	0x00016ca0
        /*086c*/ 	.word	0x00000004
        /*0870*/ 	.word	0x00000000
        /*0874*/ 	.short	0x010a
        /*0876*/ 	.byte	0x3f
	.zero		1


	//   ....[55]....
        /*0878*/ 	.word	0x00016cd0
        /*087c*/ 	.word	0x00000003
        /*0880*/ 	.word	0x00000000
        /*0884*/ 	.short	0x010a
        /*0886*/ 	.byte	0x3f
	.zero		1


	//   ....[56]....
        /*0888*/ 	.word	0x00016d50
        /*088c*/ 	.word	0x00000003
        /*0890*/ 	.word	0x00038800
        /*0894*/ 	.short	0x010a
        /*0896*/ 	.byte	0x3f
	.zero		1


	//   ....[57]....
        /*0898*/ 	.word	0x00016da0
        /*089c*/ 	.word	0x00000000
        /*08a0*/ 	.word	0x00038830
        /*08a4*/ 	.short	0x010a
        /*08a6*/ 	.byte	0x3f
	.zero		1


	//   ....[58]....
        /*08a8*/ 	.word	0x00016e10
        /*08ac*/ 	.word	0x00000004
        /*08b0*/ 	.word	0x00038830
        /*08b4*/ 	.short	0x010a
        /*08b6*/ 	.byte	0x3f
	.zero		1


	//   ....[59]....
        /*08b8*/ 	.word	0x00016e70
        /*08bc*/ 	.word	0x00000003
        /*08c0*/ 	.word	0x00038850
        /*08c4*/ 	.short	0x010a
        /*08c6*/ 	.byte	0x3f
	.zero		1


	//   ....[60]....
        /*08c8*/ 	.word	0x00016ed0
        /*08cc*/ 	.word	0x00000004
        /*08d0*/ 	.word	0x00038830
        /*08d4*/ 	.short	0x010a
        /*08d6*/ 	.byte	0x3f
	.zero		1


	//   ....[61]....
        /*08d8*/ 	.word	0x00016f30
        /*08dc*/ 	.word	0x00000003
        /*08e0*/ 	.word	0x00038850
        /*08e4*/ 	.short	0x010a
        /*08e6*/ 	.byte	0x3f
	.zero		1


	//   ....[62]....
        /*08e8*/ 	.word	0x00016f90
        /*08ec*/ 	.word	0x00000007
        /*08f0*/ 	.word	0x00038850
        /*08f4*/ 	.short	0x010a
        /*08f6*/ 	.byte	0x3f
	.zero		1


	//   ....[63]....
        /*08f8*/ 	.word	0x00017130
        /*08fc*/ 	.word	0x00000008
        /*0900*/ 	.word	0x00038840
        /*0904*/ 	.short	0x010a
        /*0906*/ 	.byte	0x3f
	.zero		1


	//   ....[64]....
        /*0908*/ 	.word	0x000171b0
        /*090c*/ 	.word	0x00000008
        /*0910*/ 	.word	0x00038820
        /*0914*/ 	.short	0x010a
        /*0916*/ 	.byte	0x3f
	.zero		1


	//   ....[65]....
        /*0918*/ 	.word	0x00017200
        /*091c*/ 	.word	0x00000002
        /*0920*/ 	.word	0x00038840
        /*0924*/ 	.short	0x010a
        /*0926*/ 	.byte	0x3f
	.zero		1


	//   ....[66]....
        /*0928*/ 	.word	0x00017250
        /*092c*/ 	.word	0x00000003
        /*0930*/ 	.word	0x00000060
        /*0934*/ 	.short	0x010a
        /*0936*/ 	.byte	0x3f
	.zero		1


	//   ....[67]....
        /*0938*/ 	.word	0x000172a0
        /*093c*/ 	.word	0x00000002
        /*0940*/ 	.word	0x00038840
        /*0944*/ 	.short	0x010a
        /*0946*/ 	.byte	0x3f
	.zero		1


	//   ....[68]....
        /*0948*/ 	.word	0x000172f0
        /*094c*/ 	.word	0x00000003
        /*0950*/ 	.word	0x00000060
        /*0954*/ 	.short	0x010a
        /*0956*/ 	.byte	0x3f
	.zero		1


	//   ....[69]....
        /*0958*/ 	.word	0x00017340
        /*095c*/ 	.word	0x00000002
        /*0960*/ 	.word	0x00038840
        /*0964*/ 	.short	0x010a
        /*0966*/ 	.byte	0x3f
	.zero		1


	//   ....[70]....
        /*0968*/ 	.word	0x00017390
        /*096c*/ 	.word	0x00000002
        /*0970*/ 	.word	0x00000060
        /*0974*/ 	.short	0x010a
        /*0976*/ 	.byte	0x3f
	.zero		1


	//   ....[71]....
        /*0978*/ 	.word	0x000173e0
        /*097c*/ 	.word	0x00000003
        /*0980*/ 	.word	0x00038860
        /*0984*/ 	.short	0x010a
        /*0986*/ 	.byte	0x3f
	.zero		1


	//   ....[72]....
        /*0988*/ 	.word	0x00017da0
        /*098c*/ 	.word	0x00000000
        /*0990*/ 	.word	0x00038820
        /*0994*/ 	.short	0x010a
        /*0996*/ 	.byte	0x3f
	.zero		1


	//   ....[73]....
        /*0998*/ 	.word	0x00017f40
        /*099c*/ 	.word	0x00000006
        /*09a0*/ 	.word	0x00000000
        /*09a4*/ 	.short	0x010a
        /*09a6*/ 	.byte	0x3f
	.zero		1


	//   ....[74]....
        /*09a8*/ 	.word	0x00017f90
        /*09ac*/ 	.word	0x00000007
        /*09b0*/ 	.word	0x00000000
        /*09b4*/ 	.short	0x010a
        /*09b6*/ 	.byte	0x3f
	.zero		1


	//   ....[75]....
        /*09b8*/ 	.word	0x00017fe0
        /*09bc*/ 	.word	0x00000004
        /*09c0*/ 	.word	0x00000000
        /*09c4*/ 	.short	0x010a
        /*09c6*/ 	.byte	0x3f
	.zero		1


	//----- nvinfo : EIATTR_NUM_MBARRIERS
	.align		4
.L_595:
        /*09c8*/ 	.byte	0x03, 0x38
        /*09ca*/ 	.short	0x0016


	//----- nvinfo : EIATTR_EXIT_INSTR_OFFSETS
	.align		4
        /*09cc*/ 	.byte	0x04, 0x1c
        /*09ce*/ 	.short	(.L_597 - .L_596)


	//   ....[0]....
.L_596:
        /*09d0*/ 	.word	0x00000a80


	//   ....[1]....
        /*09d4*/ 	.word	0x00011560


	//   ....[2]....
        /*09d8*/ 	.word	0x000115c0


	//   ....[3]....
        /*09dc*/ 	.word	0x00016d20


	//----- nvinfo : EIATTR_MAX_THREADS
	.align		4
.L_597:
        /*09e0*/ 	.byte	0x04, 0x05
        /*09e2*/ 	.short	(.L_599 - .L_598)
.L_598:
        /*09e4*/ 	.word	0x00000180
        /*09e8*/ 	.word	0x00000001
        /*09ec*/ 	.word	0x00000001


	//----- nvinfo : EIATTR_CRS_STACK_SIZE
	.align		4
.L_599:
        /*09f0*/ 	.byte	0x04, 0x1e
        /*09f2*/ 	.short	(.L_601 - .L_600)
.L_600:
        /*09f4*/ 	.word	0x00000000


	//----- nvinfo : EIATTR_CBANK_PARAM_SIZE
	.align		4
.L_601:
        /*09f8*/ 	.byte	0x03, 0x19
        /*09fa*/ 	.short	0x0a70


	//----- nvinfo : EIATTR_PARAM_CBANK
	.align		4
        /*09fc*/ 	.byte	0x04, 0x0a
        /*09fe*/ 	.short	(.L_603 - .L_602)
	.align		4
.L_602:
        /*0a00*/ 	.word	index@(.nv.constant0._ZN7cutlass13device_kernelIN5flash11enable_sm90INS1_16FlashAttnFwdSm90INS1_25CollectiveMainloopFwdSm90ILi2EN4cute5tupleIJNS5_1CILi1EEES8_S8_EEENS6_IJNS7_ILi128EEENS7_ILi80EEENS7_ILi256EEEEEELi256ENS_6half_tEfNS_4arch4Sm90ELb1ELb0ELb0ELb1ELb0ELb0ELb0ELb1ELb1ELb0ELb0ELb0EEENS1_21CollectiveEpilogueFwdINS6_IJSA_SC_SB_EEES9_SE_SG_Li256ELb1ELb0ELb0ELb0EEENS1_36VarlenDynamicPersistentTileSchedulerILi128ELi80ELi256ELi32ELb0ELb0ELb1ELb1ELb1ELb1EEEEEEEEEvNT_6ParamsE)
        /*0a04*/ 	.short	0x0210
        /*0a06*/ 	.short	0x0a70


	//----- nvinfo : EIATTR_SW_WAR
	.align		4
.L_603:
        /*0a08*/ 	.byte	0x04, 0x36
        /*0a0a*/ 	.short	(.L_605 - .L_604)
.L_604:
        /*0a0c*/ 	.word	0x00000008
.L_605:


//--------------------- .nv.info._ZN7cutlass13device_kernelIN5flash11enable_sm90INS1_16FlashAttnFwdSm90INS1_25CollectiveMainloopFwdSm90ILi2EN4cute5tupleIJNS5_1CILi1EEES8_S8_EEENS6_IJNS7_ILi128EEENS7_ILi80EEENS7_ILi256EEEEEELi256ENS_6half_tEfNS_4arch4Sm90ELb1ELb0ELb0ELb1ELb0ELb1ELb0ELb1ELb1ELb0ELb0ELb0EEENS1_21CollectiveEpilogueFwdINS6_IJSA_SC_SB_EEES9_SE_SG_Li256ELb1ELb0ELb0ELb0EEENS1_36VarlenDynamicPersistentTileSchedulerILi128ELi80ELi256ELi32ELb0ELb0ELb1ELb1ELb1ELb1EEEEEEEEEvNT_6ParamsE --------------------------
	.section	.nv.info._ZN7cutlass13device_kernelIN5flash11enable_sm90INS1_16FlashAttnFwdSm90INS1_25CollectiveMainloopFwdSm90ILi2EN4cute5tupleIJNS5_1CILi1EEES8_S8_EEENS6_IJNS7_ILi128EEENS7_ILi80EEENS7_ILi256EEEEEELi256ENS_6half_tEfNS_4arch4Sm90ELb1ELb0ELb0ELb1ELb0ELb1ELb0ELb1ELb1ELb0ELb0ELb0EEENS1_21CollectiveEpilogueFwdINS6_IJSA_SC_SB_EEES9_SE_SG_Li256ELb1ELb0ELb0ELb0EEENS1_36VarlenDynamicPersistentTileSchedulerILi128ELi80ELi256ELi32ELb0ELb0ELb1ELb1ELb1ELb1EEEEEEEEEvNT_6ParamsE,"",@"SHT_CUDA_INFO"
	.sectionflags	@""
	.align	4


	//----- nvinfo : EIATTR_CUDA_API_VERSION
	.align		4
        /*0000*/ 	.byte	0x04, 0x37
        /*0002*/ 	.short	(.L_607 - .L_606)
.L_606:
        /*0004*/ 	.word	0x00000082


	//----- nvinfo : EIATTR_KPARAM_INFO
	.align		4
.L_607:
        /*0008*/ 	.byte	0x04, 0x17
        /*000a*/ 	.short	(.L_609 - .L_608)
.L_608:
        /*000c*/ 	.word	0x00000000
        /*0010*/ 	.short	0x0000
        /*0012*/ 	.short	0x0070
        /*0014*/ 	.byte	0x00, 0xf0, 0x01, 0x28


	//----- nvinfo : EIATTR_SPARSE_MMA_MASK
	.align		4
.L_609:
        /*0018*/ 	.byte	0x03, 0x50
        /*001a*/ 	.short	0x0000


	//----- nvinfo : EIATTR_MAXREG_COUNT
	.align		4
        /*001c*/ 	.byte	0x03, 0x1b
        /*001e*/ 	.short	0x00a8


	//----- nvinfo : EIATTR_NUM_BARRIERS
	.align		4
        /*0020*/ 	.byte	0x02, 0x4c
        /*0022*/ 	.byte	0x10
	.zero		1


	//----- nvinfo : EIATTR_EXTERNS
	.align		4
        /*0024*/ 	.byte	0x04, 0x0f
        /*0026*/ 	.short	(.L_611 - .L_610)


	//   ....[0]....
	.align		4
.L_610:
        /*0028*/ 	.word	index@(__assertfail)


	//----- nvinfo : EIATTR_ANNOTATIONS
	.align		4
.L_611:
        /*002c*/ 	.byte	0x04, 0x55
        /*002e*/ 	.short	(.L_613 - .L_612)


	//   ....[0]....
.L_612:
        /* <DEDUP_REMOVED lines=93> */
        /*05f4*/ 	.byte	0xb0, 0xd0, 0x02, 0x00


	//----- nvinfo : EIATTR_MERCURY_ISA_VERSION
	.align		4
.L_613:
        /*05f8*/ 	.byte	0x03, 0x5f
        /*05fa*/ 	.short	0x0101


	//----- nvinfo : EIATTR_UNUSED_LOAD_BYTE_OFFSET
	.align		4
        /*05fc*/ 	.byte	0x04, 0x44
        /*05fe*/ 	.short	(.L_615 - .L_614)


	//   ....[0]....
.L_614:
        /*0600*/ 	.word	0x00000ae0
        /*0604*/ 	.word	0x0000fff0


	//   ....[1]....
        /*0608*/ 	.word	0x00023fb0
        /*060c*/ 	.word	0x0000fff0


	//----- nvinfo : EIATTR_INT_WARP_WIDE_INSTR_OFFSETS
	.align		4
.L_615:
        /*0610*/ 	.byte	0x04, 0x31
        /*0612*/ 	.short	(.L_617 - .L_616)


	//   ....[0]....
.L_616:
        /*0614*/ 	.word	0x000001c0


	//   ....[1]....
        /*0618*/ 	.word	0x00000200


	//   ....[2]....
        /*061c*/ 	.word	0x00000270


	//   ....[3]....
        /*0620*/ 	.word	0x00028c70


	//   ....[4]....
        /*0624*/ 	.word	0x00028d00


	//   ....[5]....
        /*0628*/ 	.word	0x00029180


	//   ....[6]....
        /*062c*/ 	.word	0x000291b0


	//   ....[7]....
        /*0630*/ 	.word	0x000293c0


	//   ....[8]....
        /*0634*/ 	.word	0x000294b0


	//   ....[9]....
        /*0638*/ 	.word	0x000295a0


	//   ....[10]....
        /*063c*/ 	.word	0x0002bc30


	//   ....[11]....
        /*0640*/ 	.word	0x0002bcc0


	//----- nvinfo : EIATTR_COOP_GROUP_MASK_REGIDS
	.align		4
.L_617:
        /*0644*/ 	.byte	0x04, 0x29
        /*0646*/ 	.short	(.L_619 - .L_618)


	//   ....[0]....
.L_618:
        /*0648*/ 	.word	0xffffffff


	//   ....[1]....
        /*064c*/ 	.word	0xffffffff


	//   ....[2]....
        /*0650*/ 	.word	0xffffffff


	//   ....[3]....
        /*0654*/ 	.word	0xffffffff


	//   ....[4]....
        /*0658*/ 	.word	0xffffffff


	//   ....[5]....
        /*065c*/ 	.word	0xffffffff


	//   ....[6]....
        /*0660*/ 	.word	0xffffffff


	//   ....[7]....
        /*0664*/ 	.word	0xffffffff


	//   ....[8]....
        /*0668*/ 	.word	0xffffffff


	//   ....[9]....
        /*066c*/ 	.word	0xffffffff


	//   ....[10]....
        /*0670*/ 	.word	0xffffffff


	//   ....[11]....
        /*0674*/ 	.word	0xffffffff


	//   ....[12]....
        /*0678*/ 	.word	0xffffffff


	//   ....[13]....
        /*067c*/ 	.word	0xffffffff


	//   ....[14]....
        /*0680*/ 	.word	0xffffffff


	//   ....[15]....
        /*0684*/ 	.word	0xffffffff


	//   ....[16]....
        /*0688*/ 	.word	0xffffffff


	//   ....[17]....
        /*068c*/ 	.word	0xffffffff


	//   ....[18]....
        /*0690*/ 	.word	0xffffffff


	//   ....[19]....
        /*0694*/ 	.word	0xffffffff


	//   ....[20]....
        /*0698*/ 	.word	0xffffffff


	//   ....[21]....
        /*069c*/ 	.word	0xffffffff


	//   ....[22]....
        /*06a0*/ 	.word	0xffffffff


	//   ....[23]....
        /*06a4*/ 	.word	0xffffffff


	//   ....[24]....
        /*06a8*/ 	.word	0xffffffff


	//   ....[25]....
        /*06ac*/ 	.word	0xffffffff


	//   ....[26]....
        /*06b0*/ 	.word	0xffffffff


	//   ....[27]....
        /*06b4*/ 	.word	0xffffffff


	//   ....[28]....
        /*06b8*/ 	.word	0xffffffff


	//   ....[29]....
        /*06bc*/ 	.word	0xffffffff


	//   ....[30]....
        /*06c0*/ 	.word	0xffffffff


	//   ....[31]....
        /*06c4*/ 	.word	0xffffffff


	//   ....[32]....
        /*06c8*/ 	.word	0xffffffff


	//   ....[33]....
        /*06cc*/ 	.word	0xffffffff


	//   ....[34]....
        /*06d0*/ 	.word	0xffffffff


	//   ....[35]....
        /*06d4*/ 	.word	0xffffffff


	//   ....[36]....
        /*06d8*/ 	.word	0xffffffff


	//   ....[37]....
        /*06dc*/ 	.word	0xffffffff


	//   ....[38]....
        /*06e0*/ 	.word	0xffffffff


	//   ....[39]....
        /*06e4*/ 	.word	0xffffffff


	//   ....[40]....
        /*06e8*/ 	.word	0xffffffff


	//   ....[41]....
        /*06ec*/ 	.word	0xffffffff


	//   ....[42]....
        /*06f0*/ 	.word	0xffffffff


	//   ....[43]....
        /*06f4*/ 	.word	0xffffffff


	//   ....[44]....
        /*06f8*/ 	.word	0xffffffff


	//   ....[45]....
        /*06fc*/ 	.word	0xffffffff


	//   ....[46]....
        /*0700*/ 	.word	0xffffffff


	//   ....[47]....
        /*0704*/ 	.word	0xffffffff


	//   ....[48]....
        /*0708*/ 	.word	0xffffffff


	//   ....[49]....
        /*070c*/ 	.word	0xffffffff


	//   ....[50]....
        /*0710*/ 	.word	0xffffffff


	//   ....[51]....
        /*0714*/ 	.word	0xffffffff


	//   ....[52]....
        /*0718*/ 	.word	0xffffffff


	//   ....[53]....
        /*071c*/ 	.word	0xffffffff


	//   ....[54]....
        /*0720*/ 	.word	0xffffffff


	//   ....[55]....
        /*0724*/ 	.word	0xffffffff


	//   ....[56]....
        /*0728*/ 	.word	0xffffffff


	//   ....[57]....
        /*072c*/ 	.word	0xffffffff


	//   ....[58]....
        /*0730*/ 	.word	0x0500000f


	//   ....[59]....
        /*0734*/ 	.word	0x0500000f


	//   ....[60]....
        /*0738*/ 	.word	0x0500000f


	//   ....[61]....
        /*073c*/ 	.word	0x0500000f


	//   ....[62]....
        /*0740*/ 	.word	0x0500000f


	//   ....[63]....
        /*0744*/ 	.word	0x0500000f


	//   ....[64]....
        /*0748*/ 	.word	0x0500000f


	//   ....[65]....
        /*074c*/ 	.word	0x0500000f


	//   ....[66]....
        /*0750*/ 	.word	0x0500000f


	//   ....[67]....
        /*0754*/ 	.word	0x0500000f


	//   ....[68]....
        /*0758*/ 	.word	0x0500000f


	//   ....[69]....
        /*075c*/ 	.word	0x0500000f


	//   ....[70]....
        /*0760*/ 	.word	0x0500000f


	//   ....[71]....
        /*0764*/ 	.word	0x0500000f


	//   ....[72]....
        /*0768*/ 	.word	0x0500000f


	//   ....[73]....
        /*076c*/ 	.word	0x0500000f


	//   ....[74]....
        /*0770*/ 	.word	0x0500000f


	//   ....[75]....
        /*0774*/ 	.word	0x0500000f


	//   ....[76]....
        /*0778*/ 	.word	0x0500000f


	//   ....[77]....
        /*077c*/ 	.word	0x0500000f


	//   ....[78]....
        /*0780*/ 	.word	0x0500000f


	//   ....[79]....
        /*0784*/ 	.word	0x0500000f


	//   ....[80]....
        /*0788*/ 	.word	0x0500000f


	//   ....[81]....
        /*078c*/ 	.word	0x0500000f


	//   ....[82]....
        /*0790*/ 	.word	0x0500000f


	//   ....[83]....
        /*0794*/ 	.word	0x0500000f


	//   ....[84]....
        /*0798*/ 	.word	0x0500000f


	//   ....[85]....
        /*079c*/ 	.word	0x0500000f


	//   ....[86]....
        /*07a0*/ 	.word	0x0500000f


	//   ....[87]....
        /*07a4*/ 	.word	0x0500000f


	//   ....[88]....
        /*07a8*/ 	.word	0x0500000f


	//   ....[89]....
        /*07ac*/ 	.word	0x0500000f


	//   ....[90]....
        /*07b0*/ 	.word	0x0500000f


	//   ....[91]....
        /*07b4*/ 	.word	0x0500000f


	//   ....[92]....
        /*07b8*/ 	.word	0x0500000f


	//   ....[93]....
        /*07bc*/ 	.word	0x0500000f


	//   ....[94]....
        /*07c0*/ 	.word	0x0500000f


	//   ....[95]....
        /*07c4*/ 	.word	0x0500000f


	//   ....[96]....
        /*07c8*/ 	.word	0x0500000f


	//   ....[97]....
        /*07cc*/ 	.word	0x0500000f


	//   ....[98]....
        /*07d0*/ 	.word	0x0500000f


	//   ....[99]....
        /*07d4*/ 	.word	0x0500000f


	//   ....[100]....
        /*07d8*/ 	.word	0x0500000f


	//   ....[101]....
        /*07dc*/ 	.word	0x0500000f


	//   ....[102]....
        /*07e0*/ 	.word	0x0500000f


	//   ....[103]....
        /*07e4*/ 	.word	0x0500000f


	//   ....[104]....
        /*07e8*/ 	.word	0x0500000f


	//   ....[105]....
        /*07ec*/ 	.word	0x0500000f


	//   ....[106]....
        /*07f0*/ 	.word	0x0500000f


	//   ....[107]....
        /*07f4*/ 	.word	0x0500000f


	//   ....[108]....
        /*07f8*/ 	.word	0x0500000f


	//   ....[109]....
        /*07fc*/ 	.word	0x0500000f


	//----- nvinfo : EIATTR_COOP_GROUP_INSTR_OFFSETS
	.align		4
.L_619:
        /*0800*/ 	.byte	0x04, 0x28
        /*0802*/ 	.short	(.L_621 - .L_620)


	//   ....[0]....
.L_620:
        /*0804*/ 	.word	0x00000060


	//   ....[1]....
        /*0808*/ 	.word	0x000001d0


	//   ....[2]....
        /*080c*/ 	.word	0x00000220


	//   ....[3]....
        /*0810*/ 	.word	0x00000450


	//   ....[4]....
        /*0814*/ 	.word	0x000005b0


	//   ....[5]....
        /*0818*/ 	.word	0x000006d0


	//   ....[6]....
        /*081c*/ 	.word	0x00000830


	//   ....[7]....
        /*0820*/ 	.word	0x0000abf0


	//   ....[8]....
        /*0824*/ 	.word	0x00017820


	//   ....[9]....
        /*0828*/ 	.word	0x00017860


	//   ....[10]....
        /*082c*/ 	.word	0x00017c80


	//   ....[11]....
        /*0830*/ 	.word	0x00017ca0


	//   ....[12]....
        /*0834*/ 	.word	0x0001d420


	//   ....[13]....
        /*0838*/ 	.word	0x0001d5c0


	//   ....[14]....
        /*083c*/ 	.word	0x0001d6c0


	//   ....[15]....
        /*0840*/ 	.word	0x0001d750


	//   ....[16]....
        /*0844*/ 	.word	0x00021d70


	//   ....[17]....
        /*0848*/ 	.word	0x00021d90


	//   ....[18]....
        /*084c*/ 	.word	0x00021ef0


	//   ....[19]....
        /*0850*/ 	.word	0x00021fc0


	//   ....[20]....
        /*0854*/ 	.word	0x00023510


	//   ....[21]....
        /*0858*/ 	.word	0x00023590


	//   ....[22]....
        /*085c*/ 	.word	0x000235b0


	//   ....[23]....
        /*0860*/ 	.word	0x000235c0


	//   ....[24]....
        /*0864*/ 	.word	0x000268a0


	//   ....[25]....
        /*0868*/ 	.word	0x00026a30


	//   ....[26]....
        /*086c*/ 	.word	0x00026a60


	//   ....[27]....
        /*0870*/ 	.word	0x00026a90


	//   ....[28]....
        /*0874*/ 	.word	0x00026ad0


	//   ....[29]....
        /*0878*/ 	.word	0x00026b20


	//   ....[30]....
        /*087c*/ 	.word	0x00026b80


	//   ....[31]....
        /*0880*/ 	.word	0x00026d60


	//   ....[32]....
        /*0884*/ 	.word	0x00026dc0


	//   ....[33]....
        /*0888*/ 	.word	0x00026e00


	//   ....[34]....
        /*088c*/ 	.word	0x00026e40


	//   ....[35]....
        /*0890*/ 	.word	0x00026e70


	//   ....[36]....
        /*0894*/ 	.word	0x00026ea0


	//   ....[37]....
        /*0898*/ 	.word	0x00026f30


	//   ....[38]....
        /*089c*/ 	.word	0x00026f90


	//   ....[39]....
        /*08a0*/ 	.word	0x00027020


	//   ....[40]....
        /*08a4*/ 	.word	0x0002c1a0


	//   ....[41]....
        /*08a8*/ 	.word	0x0002c1b0


	//   ....[42]....
        /*08ac*/ 	.word	0x0002c2c0


	//   ....[43]....
        /*08b0*/ 	.word	0x0002c320


	//   ....[44]....
        /*08b4*/ 	.word	0x0002c360


	//   ....[45]....
        /*08b8*/ 	.word	0x0002c3a0


	//   ....[46]....
        /*08bc*/ 	.word	0x0002c3d0


	//   ....[47]....
        /*08c0*/ 	.word	0x0002c400


	//   ....[48]....
        /*08c4*/ 	.word	0x0002c590


	//   ....[49]....
        /*08c8*/ 	.word	0x0002c5f0


	//   ....[50]....
        /*08cc*/ 	.word	0x0002c630


	//   ....[51]....
        /*08d0*/ 	.word	0x0002c670


	//   ....[52]....
        /*08d4*/ 	.word	0x0002c6a0


	//   ....[53]....
        /*08d8*/ 	.word	0x0002c6d0


	//   ....[54]....
        /*08dc*/ 	.word	0x0002c790


	//   ....[55]....
        /*08e0*/ 	.word	0x0002c7b0


	//   ....[56]....
        /*08e4*/ 	.word	0x0002c820


	//   ....[57]....
        /*08e8*/ 	.word	0x0002ceb0


	//   ....[58]....
        /*08ec*/ 	.word	0x0002d310


	//   ....[59]....
        /*08f0*/ 	.word	0x0002d3b0


	//   ....[60]....
        /*08f4*/ 	.word	0x0002d450


	//   ....[61]....
        /*08f8*/ 	.word	0x0002d4f0


	//   ....[62]....
        /*08fc*/ 	.word	0x0002d590


	//   ....[63]....
        /*0900*/ 	.word	0x0002d630


	//   ....[64]....
        /*0904*/ 	.word	0x0002d6d0


	//   ....[65]....
        /*0908*/ 	.word	0x0002d770


	//   ....[66]....
        /*090c*/ 	.word	0x0002d810


	//   ....[67]....
        /*0910*/ 	.word	0x0002d8b0


	//   ....[68]....
        /*0914*/ 	.word	0x0002d950


	//   ....[69]....
        /*0918*/ 	.word	0x0002d9f0


	//   ....[70]....
        /*091c*/ 	.word	0x0002da90


	//   ....[71]....
        /*0920*/ 	.word	0x0002db30


	//   ....[72]....
        /*0924*/ 	.word	0x0002dbd0


	//   ....[73]....
        /*0928*/ 	.word	0x0002dc70


	//   ....[74]....
        /*092c*/ 	.word	0x0002dd60


	//   ....[75]....
        /*0930*/ 	.word	0x0002de00


	//   ....[76]....
        /*0934*/ 	.word	0x0002dea0


	//   ....[77]....
        /*0938*/ 	.word	0x0002df40


	//   ....[78]....
        /*093c*/ 	.word	0x0002dfe0


	//   ....[79]....
        /*0940*/ 	.word	0x0002e080


	//   ....[80]....
        /*0944*/ 	.word	0x0002e120


	//   ....[81]....
        /*0948*/ 	.word	0x0002e1c0


	//   ....[82]....
        /*094c*/ 	.word	0x0002e260


	//   ....[83]....
        /*0950*/ 	.word	0x0002e300


	//   ....[84]....
        /*0954*/ 	.word	0x0002e3a0


	//   ....[85]....
        /*0958*/ 	.word	0x0002e440


	//   ....[86]....
        /*095c*/ 	.word	0x0002e4e0


	//   ....[87]....
        /*0960*/ 	.word	0x0002e580


	//   ....[88]....
        /*0964*/ 	.word	0x0002e620


	//   ....[89]....
        /*0968*/ 	.word	0x0002e6c0


	//   ....[90]....
        /*096c*/ 	.word	0x0002e9c0


	//   ....[91]....
        /*0970*/ 	.word	0x0002eca0


	//   ....[92]....
        /*0974*/ 	.word	0x0002f0c0


	//   ....[93]....
        /*0978*/ 	.word	0x0002f150


	//   ....[94]....
        /*097c*/ 	.word	0x0002f1f0


	//   ....[95]....
        /*0980*/ 	.word	0x0002f2a0


	//   ....[96]....
        /*0984*/ 	.word	0x0002f320


	//   ....[97]....
        /*0988*/ 	.word	0x0002f3a0


	//   ....[98]....
        /*098c*/ 	.word	0x0002f420


	//   ....[99]....
        /*0990*/ 	.word	0x0002f4a0


	//   ....[100]....
        /*0994*/ 	.word	0x0002f530


	//   ....[101]....
        /*0998*/ 	.word	0x0002f5e0


	//   ....[102]....
        /*099c*/ 	.word	0x0002f660


	//   ....[103]....
        /*09a0*/ 	.word	0x0002f6e0


	//   ....[104]....
        /*09a4*/ 	.word	0x0002f760


	//   ....[105]....
        /*09a8*/ 	.word	0x0002f7e0


	//   ....[106]....
        /*09ac*/ 	.word	0x0002f850


	//   ....[107]....
        /*09b0*/ 	.word	0x0002f8f0


	//   ....[108]....
        /*09b4*/ 	.word	0x0002f980


	//   ....[109]....
        /*09b8*/ 	.word	0x0002fab0


	//----- nvinfo : EIATTR_REG_RECONFIG
	.align		4
.L_621:
        /*09bc*/ 	.byte	0x01, 0x54
	.zero		2


	//----- nvinfo : EIATTR_SYSCALL_OFFSETS
	.align		4
        /*09c0*/ 	.byte	0x04, 0x46
        /*09c2*/ 	.short	(.L_623 - .L_622)


	//   ....[0]....
.L_622:
        /*09c4*/ 	.word	0x000019f0


	//   ....[1]....
        /*09c8*/ 	.word	0x00001b40


	//   ....[2]....
        /*09cc*/ 	.word	0x0000ad90


	//   ....[3]....
        /*09d0*/ 	.word	0x0000b240


	//   ....[4]....
        /*09d4*/ 	.word	0x00028e90


	//   ....[5]....
        /*09d8*/ 	.word	0x00028fd0


	//   ....[6]....
        /*09dc*/ 	.word	0x000290d0


	//----- nvinfo : EIATTR_MBARRIER_INSTR_OFFSETS
	.align		4
.L_623:
        /*09e0*/ 	.byte	0x04, 0x39
        /*09e2*/ 	.short	(.L_625 - .L_624)


	//   ....[0]....
.L_624:
        /*09e4*/ 	.word	0x00000300
        /*09e8*/ 	.word	0x000000ff
        /*09ec*/ 	.word	0x00038800
        /*09f0*/ 	.short	0x0100
        /*09f2*/ 	.byte	0x08
	.zero		1


	//   ....[1]....
        /*09f4*/ 	.word	0x00000310
        /*09f8*/ 	.word	0x000000ff
        /*09fc*/ 	.word	0x00038820
        /*0a00*/ 	.short	0x0100
        /*0a02*/ 	.byte	0x08
	.zero		1


	//   ....[2]....
        /*0a04*/ 	.word	0x00000400
        /*0a08*/ 	.word	0x000000ff
        /*0a0c*/ 	.word	0x00038830
        /*0a10*/ 	.short	0x0100
        /*0a12*/ 	.byte	0x08
	.zero		1


	//   ....[3]....
        /*0a14*/ 	.word	0x00000410
        /*0a18*/ 	.word	0x000000ff
        /*0a1c*/ 	.word	0x00038840
        /*0a20*/ 	.short	0x0100
        /*0a22*/ 	.byte	0x08
	.zero		1


	//   ....[4]....
        /*0a24*/ 	.word	0x00000420
        /*0a28*/ 	.word	0x000000ff
        /*0a2c*/ 	.word	0x00038838
        /*0a30*/ 	.short	0x0100
        /*0a32*/ 	.byte	0x08
	.zero		1


	//   ....[5]....
        /*0a34*/ 	.word	0x00000430
        /*0a38*/ 	.word	0x000000ff
        /*0a3c*/ 	.word	0x00038848
        /*0a40*/ 	.short	0x0100
        /*0a42*/ 	.byte	0x08
	.zero		1


	//   ....[6]....
        /*0a44*/ 	.word	0x00000560
        /*0a48*/ 	.word	0x000000ff
        /*0a4c*/ 	.word	0x00038850
        /*0a50*/ 	.short	0x0100
        /*0a52*/ 	.byte	0x08
	.zero		1


	//   ....[7]....
        /*0a54*/ 	.word	0x00000570
        /*0a58*/ 	.word	0x000000ff
        /*0a5c*/ 	.word	0x00038860
        /*0a60*/ 	.short	0x0100
        /*0a62*/ 	.byte	0x08
	.zero		1


	//   ....[8]....
        /*0a64*/ 	.word	0x00000580
        /*0a68*/ 	.word	0x000000ff
        /*0a6c*/ 	.word	0x00038858
        /*0a70*/ 	.short	0x0100
        /*0a72*/ 	.byte	0x08
	.zero		1


	//   ....[9]....
        /*0a74*/ 	.word	0x00000590
        /*0a78*/ 	.word	0x000000ff
        /*0a7c*/ 	.word	0x00038868
        /*0a80*/ 	.short	0x0100
        /*0a82*/ 	.byte	0x08
	.zero		1


	//   ....[10]....
        /*0a84*/ 	.word	0x00000680
        /*0a88*/ 	.word	0x000000ff
        /*0a8c*/ 	.word	0x00038870
        /*0a90*/ 	.short	0x0100
        /*0a92*/ 	.byte	0x06
	.zero		1


	//   ....[11]....
        /*0a94*/ 	.word	0x00000690
        /*0a98*/ 	.word	0x000000ff
        /*0a9c*/ 	.word	0x00038880
        /*0aa0*/ 	.short	0x0100
        /*0aa2*/ 	.byte	0x06
	.zero		1


	//   ....[12]....
        /*0aa4*/ 	.word	0x000006a0
        /*0aa8*/ 	.word	0x000000ff
        /*0aac*/ 	.word	0x00038878
        /*0ab0*/ 	.short	0x0100
        /*0ab2*/ 	.byte	0x06
	.zero		1


	//   ....[13]....
        /*0ab4*/ 	.word	0x000006b0
        /*0ab8*/ 	.word	0x000000ff
        /*0abc*/ 	.word	0x00038888
        /*0ac0*/ 	.short	0x0100
        /*0ac2*/ 	.byte	0x06
	.zero		1


	//   ....[14]....
        /*0ac4*/ 	.word	0x000007e0
        /*0ac8*/ 	.word	0x000000ff
        /*0acc*/ 	.word	0x00038890
        /*0ad0*/ 	.short	0x0100
        /*0ad2*/ 	.byte	0x08
	.zero		1


	//   ....[15]....
        /*0ad4*/ 	.word	0x000007f0
        /*0ad8*/ 	.word	0x000000ff
        /*0adc*/ 	.word	0x000388a0
        /*0ae0*/ 	.short	0x0100
        /*0ae2*/ 	.byte	0x08
	.zero		1


	//   ....[16]....
        /*0ae4*/ 	.word	0x00000800
        /*0ae8*/ 	.word	0x000000ff
        /*0aec*/ 	.word	0x00038898
        /*0af0*/ 	.short	0x0100
        /*0af2*/ 	.byte	0x08
	.zero		1


	//   ....[17]....
        /*0af4*/ 	.word	0x00000810
        /*0af8*/ 	.word	0x000000ff
        /*0afc*/ 	.word	0x000388a8
        /*0b00*/ 	.short	0x0100
        /*0b02*/ 	.byte	0x08
	.zero		1


	//   ....[18]....
        /*0b04*/ 	.word	0x00000940
        /*0b08*/ 	.word	0x000000ff
        /*0b0c*/ 	.word	0x000388b0
        /*0b10*/ 	.short	0x0100
        /*0b12*/ 	.byte	0x08
	.zero		1


	//   ....[19]....
        /*0b14*/ 	.word	0x00000950
        /*0b18*/ 	.word	0x000000ff
        /*0b1c*/ 	.word	0x000388c0
        /*0b20*/ 	.short	0x0100
        /*0b22*/ 	.byte	0x08
	.zero		1


	//   ....[20]....
        /*0b24*/ 	.word	0x00000960
        /*0b28*/ 	.word	0x000000ff
        /*0b2c*/ 	.word	0x000388b8
        /*0b30*/ 	.short	0x0100
        /*0b32*/ 	.byte	0x08
	.zero		1


	//   ....[21]....
        /*0b34*/ 	.word	0x00000970
        /*0b38*/ 	.word	0x000000ff
        /*0b3c*/ 	.word	0x000388c8
        /*0b40*/ 	.short	0x0100
        /*0b42*/ 	.byte	0x08
	.zero		1


	//   ....[22]....
        /*0b44*/ 	.word	0x00003670
        /*0b48*/ 	.word	0x00000000
        /*0b4c*/ 	.word	0x00038890
        /*0b50*/ 	.short	0x010a
        /*0b52*/ 	.byte	0x3f
	.zero		1


	//   ....[23]....
        /*0b54*/ 	.word	0x00006980
        /*0b58*/ 	.word	0x00000000
        /*0b5c*/ 	.word	0x00038890
        /*0b60*/ 	.short	0x010a
        /*0b62*/ 	.byte	0x3f
	.zero		1


	//   ....[24]....
        /*0b64*/ 	.word	0x000099c0
        /*0b68*/ 	.word	0x00000000
        /*0b6c*/ 	.word	0x00038890
        /*0b70*/ 	.short	0x010a
        /*0b72*/ 	.byte	0x3f
	.zero		1


	//   ....[25]....
        /*0b74*/ 	.word	0x00009dd0
        /*0b78*/ 	.word	0x00000028
        /*0b7c*/ 	.word	0x00000000
        /*0b80*/ 	.short	0x0101
        /*0b82*/ 	.byte	0x3f
	.zero		1


	//   ....[26]....
        /*0b84*/ 	.word	0x00009e10
        /*0b88*/ 	.word	0x00000000
        /*0b8c*/ 	.word	0x000388b0
        /*0b90*/ 	.short	0x010a
        /*0b92*/ 	.byte	0x3f
	.zero		1


	//   ....[27]....
        /*0b94*/ 	.word	0x0000a630
        /*0b98*/ 	.word	0x00000000
        /*0b9c*/ 	.word	0x00000000
        /*0ba0*/ 	.short	0x0101
        /*0ba2*/ 	.byte	0x3f
	.zero		1


	//   ....[28]....
        /*0ba4*/ 	.word	0x0000ae20
        /*0ba8*/ 	.word	0x00000010
        /*0bac*/ 	.word	0x00038800
        /*0bb0*/ 	.short	0x010a
        /*0bb2*/ 	.byte	0x3f
	.zero		1


	//   ....[29]....
        /*0bb4*/ 	.word	0x0000ae70
        /*0bb8*/ 	.word	0x00000010
        /*0bbc*/ 	.word	0x00038800
        /*0bc0*/ 	.short	0x010a
        /*0bc2*/ 	.byte	0x3f
	.zero		1


	//   ....[30]....
        /*0bc4*/ 	.word	0x0000c870
        /*0bc8*/ 	.word	0x00000010
        /*0bcc*/ 	.word	0x00038800
        /*0bd0*/ 	.short	0x010a
        /*0bd2*/ 	.byte	0x3f
	.zero		1


	//   ....[31]....
        /*0bd4*/ 	.word	0x00010b80
        /*0bd8*/ 	.word	0x00000010
        /*0bdc*/ 	.word	0x00038800
        /*0be0*/ 	.short	0x010a
        /*0be2*/ 	.byte	0x3f
	.zero		1


	//   ....[32]....
        /*0be4*/ 	.word	0x00014300
        /*0be8*/ 	.word	0x00000000
        /*0bec*/ 	.word	0x00038830
        /*0bf0*/ 	.short	0x010a
        /*0bf2*/ 	.byte	0x3f
	.zero		1


	//   ....[33]....
        /*0bf4*/ 	.word	0x00014380
        /*0bf8*/ 	.word	0x00000000
        /*0bfc*/ 	.word	0x00038830
        /*0c00*/ 	.short	0x010a
        /*0c02*/ 	.byte	0x3f
	.zero		1


	//   ....[34]....
        /*0c04*/ 	.word	0x000181a0
        /*0c08*/ 	.word	0x00000000
        /*0c0c*/ 	.word	0x00000000
        /*0c10*/ 	.short	0x0101
        /*0c12*/ 	.byte	0x3f
	.zero		1


	//   ....[35]....
        /*0c14*/ 	.word	0x00019340
        /*0c18*/ 	.word	0x0000000b
        /*0c1c*/ 	.word	0x00038830
        /*0c20*/ 	.short	0x010a
        /*0c22*/ 	.byte	0x3f
	.zero		1


	//   ....[36]....
        /*0c24*/ 	.word	0x000193c0
        /*0c28*/ 	.word	0x0000000b
        /*0c2c*/ 	.word	0x00038830
        /*0c30*/ 	.short	0x010a
        /*0c32*/ 	.byte	0x3f
	.zero		1


	//   ....[37]....
        /*0c34*/ 	.word	0x0001cab0
        /*0c38*/ 	.word	0x00000009
        /*0c3c*/ 	.word	0x00038850
        /*0c40*/ 	.short	0x010a
        /*0c42*/ 	.byte	0x3f
	.zero		1


	//   ....[38]....
        /*0c44*/ 	.word	0x0001cb00
        /*0c48*/ 	.word	0x00000009
        /*0c4c*/ 	.word	0x00038850
        /*0c50*/ 	.short	0x010a
        /*0c52*/ 	.byte	0x3f
	.zero		1


	//   ....[39]....
        /*0c54*/ 	.word	0x0001dcb0
        /*0c58*/ 	.word	0x0000000b
        /*0c5c*/ 	.word	0x00000000
        /*0c60*/ 	.short	0x0101
        /*0c62*/ 	.byte	0x3f
	.zero		1


	//   ....[40]....
        /*0c64*/ 	.word	0x0001dd00
        /*0c68*/ 	.word	0x00000009
        /*0c6c*/ 	.word	0x00000000
        /*0c70*/ 	.short	0x0101
        /*0c72*/ 	.byte	0x3f
	.zero		1


	//   ....[41]....
        /*0c74*/ 	.word	0x0001e1f0
        /*0c78*/ 	.word	0x00000004
        /*0c7c*/ 	.word	0x00038830
        /*0c80*/ 	.short	0x010a
        /*0c82*/ 	.byte	0x3f
	.zero		1


	//   ....[42]....
        /*0c84*/ 	.word	0x0001e270
        /*0c88*/ 	.word	0x00000004
        /*0c8c*/ 	.word	0x00038830
        /*0c90*/ 	.short	0x010a
        /*0c92*/ 	.byte	0x3f
	.zero		1


	//   ....[43]....
        /*0c94*/ 	.word	0x00021960
        /*0c98*/ 	.word	0x00000009
        /*0c9c*/ 	.word	0x00038850
        /*0ca0*/ 	.short	0x010a
        /*0ca2*/ 	.byte	0x3f
	.zero		1


	//   ....[44]....
        /*0ca4*/ 	.word	0x000219b0
        /*0ca8*/ 	.word	0x00000009
        /*0cac*/ 	.word	0x00038850
        /*0cb0*/ 	.short	0x010a
        /*0cb2*/ 	.byte	0x3f
	.zero		1


	//   ....[45]....
        /*0cb4*/ 	.word	0x00022410
        /*0cb8*/ 	.word	0x000000a8
        /*0cbc*/ 	.word	0x00000000
        /*0cc0*/ 	.short	0x0101
        /*0cc2*/ 	.byte	0x3f
	.zero		1


	//   ....[46]....
        /*0cc4*/ 	.word	0x00022530
        /*0cc8*/ 	.word	0x00000009
        /*0ccc*/ 	.word	0x00000000
        /*0cd0*/ 	.short	0x0101
        /*0cd2*/ 	.byte	0x3f
	.zero		1


	//   ....[47]....
        /*0cd4*/ 	.word	0x000231f0
        /*0cd8*/ 	.word	0x00000000
        /*0cdc*/ 	.word	0x00038850
        /*0ce0*/ 	.short	0x010a
        /*0ce2*/ 	.byte	0x3f
	.zero		1


	//   ....[48]....
        /*0ce4*/ 	.word	0x00023290
        /*0ce8*/ 	.word	0x00000000
        /*0cec*/ 	.word	0x00038850
        /*0cf0*/ 	.short	0x010a
        /*0cf2*/ 	.byte	0x3f
	.zero		1


	//   ....[49]....
        /*0cf4*/ 	.word	0x00023790
        /*0cf8*/ 	.word	0x0000000b
        /*0cfc*/ 	.word	0x00000000
        /*0d00*/ 	.short	0x0101
        /*0d02*/ 	.byte	0x3f
	.zero		1


	//   ....[50]....
        /*0d04*/ 	.word	0x000256d0
        /*0d08*/ 	.word	0x00000000
        /*0d0c*/ 	.word	0x00000000
        /*0d10*/ 	.short	0x0101
        /*0d12*/ 	.byte	0x3f
	.zero		1


	//   ....[51]....
        /*0d14*/ 	.word	0x00027e60
        /*0d18*/ 	.word	0x00000009
        /*0d1c*/ 	.word	0x00038820
        /*0d20*/ 	.short	0x010a
        /*0d22*/ 	.byte	0x3f
	.zero		1


	//   ....[52]....
        /*0d24*/ 	.word	0x00027ef0
        /*0d28*/ 	.word	0x00000005
        /*0d2c*/ 	.word	0x000388a0
        /*0d30*/ 	.short	0x010a
        /*0d32*/ 	.byte	0x3f
	.zero		1


	//   ....[53]....
        /*0d34*/ 	.word	0x000281c0
        /*0d38*/ 	.word	0x00000005
        /*0d3c*/ 	.word	0x000388c0
        /*0d40*/ 	.short	0x010a
        /*0d42*/ 	.byte	0x3f
	.zero		1


	//   ....[54]....
        /*0d44*/ 	.word	0x000285b0
        /*0d48*/ 	.word	0x00000006
        /*0d4c*/ 	.word	0x000388a0
        /*0d50*/ 	.short	0x010a
        /*0d52*/ 	.byte	0x3f
	.zero		1


	//   ....[55]....
        /*0d54*/ 	.word	0x00028860
        /*0d58*/ 	.word	0x00000006
        /*0d5c*/ 	.word	0x000388c0
        /*0d60*/ 	.short	0x010a
        /*0d62*/ 	.byte	0x3f
	.zero		1


	//   ....[56]....
        /*0d64*/ 	.word	0x000298d0
        /*0d68*/ 	.word	0x00000007
        /*0d6c*/ 	.word	0x00038840
        /*0d70*/ 	.short	0x010a
        /*0d72*/ 	.byte	0x3f
	.zero		1


	//   ....[57]....
        /*0d74*/ 	.word	0x00029f40
        /*0d78*/ 	.word	0x0000000a
        /*0d7c*/ 	.word	0x00038820
        /*0d80*/ 	.short	0x010a
        /*0d82*/ 	.byte	0x3f
	.zero		1


	//   ....[58]....
        /*0d84*/ 	.word	0x0002a260
        /*0d88*/ 	.word	0x00000008
        /*0d8c*/ 	.word	0x00038840
        /*0d90*/ 	.short	0x010a
        /*0d92*/ 	.byte	0x3f
	.zero		1


	//   ....[59]....
        /*0d94*/ 	.word	0x0002a5a0
        /*0d98*/ 	.word	0x00000008
        /*0d9c*/ 	.word	0x00038860
        /*0da0*/ 	.short	0x010a
        /*0da2*/ 	.byte	0x3f
	.zero		1


	//   ....[60]....
        /*0da4*/ 	.word	0x0002abf0
        /*0da8*/ 	.word	0x00000002
        /*0dac*/ 	.word	0x00038840
        /*0db0*/ 	.short	0x010a
        /*0db2*/ 	.byte	0x3f
	.zero		1


	//   ....[61]....
        /*0db4*/ 	.word	0x0002af30
        /*0db8*/ 	.word	0x00000002
        /*0dbc*/ 	.word	0x00038860
        /*0dc0*/ 	.short	0x010a
        /*0dc2*/ 	.byte	0x3f
	.zero		1


	//   ....[62]....
        /*0dc4*/ 	.word	0x0002b4f0
        /*0dc8*/ 	.word	0x00000002
        /*0dcc*/ 	.word	0x00038840
        /*0dd0*/ 	.short	0x010a
        /*0dd2*/ 	.byte	0x3f
	.zero		1


	//   ....[63]....
        /*0dd4*/ 	.word	0x0002b820
        /*0dd8*/ 	.word	0x00000002
        /*0ddc*/ 	.word	0x00038860
        /*0de0*/ 	.short	0x010a
        /*0de2*/ 	.byte	0x3f
	.zero		1


	//   ....[64]....
        /*0de4*/ 	.word	0x0002bd80
        /*0de8*/ 	.word	0x00000003
        /*0dec*/ 	.word	0x00038860
        /*0df0*/ 	.short	0x010a
        /*0df2*/ 	.byte	0x3f
	.zero		1


	//   ....[65]....
        /*0df4*/ 	.word	0x0002ce30
        /*0df8*/ 	.word	0x00000000
        /*0dfc*/ 	.word	0x00038820
        /*0e00*/ 	.short	0x010a
        /*0e02*/ 	.byte	0x3f
	.zero		1


	//   ....[66]....
        /*0e04*/ 	.word	0x0002d000
        /*0e08*/ 	.word	0x00000006
        /*0e0c*/ 	.word	0x00000000
        /*0e10*/ 	.short	0x010a
        /*0e12*/ 	.byte	0x3f
	.zero		1


	//   ....[67]....
        /*0e14*/ 	.word	0x0002d070
        /*0e18*/ 	.word	0x00000007
        /*0e1c*/ 	.word	0x00000000
        /*0e20*/ 	.short	0x010a
        /*0e22*/ 	.byte	0x3f
	.zero		1


	//   ....[68]....
        /*0e24*/ 	.word	0x0002d0e0
        /*0e28*/ 	.word	0x00000004
        /*0e2c*/ 	.word	0x00000000
        /*0e30*/ 	.short	0x010a
        /*0e32*/ 	.byte	0x3f
	.zero		1


	//   ....[69]....
        /*0e34*/ 	.word	0x0002d110
        /*0e38*/ 	.word	0x00000003
        /*0e3c*/ 	.word	0x00000000
        /*0e40*/ 	.short	0x010a
        /*0e42*/ 	.byte	0x3f
	.zero		1


	//   ....[70]....
        /*0e44*/ 	.word	0x0002d170
        /*0e48*/ 	.word	0x00000000
        /*0e4c*/ 	.word	0x00038890
        /*0e50*/ 	.short	0x010a
        /*0e52*/ 	.byte	0x3f
	.zero		1


	//   ....[71]....
        /*0e54*/ 	.word	0x0002d1c0
        /*0e58*/ 	.word	0x00000000
        /*0e5c*/ 	.word	0x00038890
        /*0e60*/ 	.short	0x010a
        /*0e62*/ 	.byte	0x3f
	.zero		1


	//   ....[72]....
        /*0e64*/ 	.word	0x0002d210
        /*0e68*/ 	.word	0x00000000
        /*0e6c*/ 	.word	0x00038890
        /*0e70*/ 	.short	0x010a
        /*0e72*/ 	.byte	0x3f
	.zero		1


	//   ....[73]....
        /*0e74*/ 	.word	0x0002d260
        /*0e78*/ 	.word	0x00000000
        /*0e7c*/ 	.word	0x000388b0
        /*0e80*/ 	.short	0x010a
        /*0e82*/ 	.byte	0x3f
	.zero		1


	//   ....[74]....
        /*0e84*/ 	.word	0x0002dcb0
        /*0e88*/ 	.word	0x00000010
        /*0e8c*/ 	.word	0x00038800
        /*0e90*/ 	.short	0x010a
        /*0e92*/ 	.byte	0x3f
	.zero		1


	//   ....[75]....
        /*0e94*/ 	.word	0x0002e700
        /*0e98*/ 	.word	0x00000010
        /*0e9c*/ 	.word	0x00038800
        /*0ea0*/ 	.short	0x010a
        /*0ea2*/ 	.byte	0x3f
	.zero		1


	//   ....[76]....
        /*0ea4*/ 	.word	0x0002e750
        /*0ea8*/ 	.word	0x00000000
        /*0eac*/ 	.word	0x00038830
        /*0eb0*/ 	.short	0x010a
        /*0eb2*/ 	.byte	0x3f
	.zero		1


	//   ....[77]....
        /*0eb4*/ 	.word	0x0002e7a0
        /*0eb8*/ 	.word	0x0000000b
        /*0ebc*/ 	.word	0x00038830
        /*0ec0*/ 	.short	0x010a
        /*0ec2*/ 	.byte	0x3f
	.zero		1


	//   ....[78]....
        /*0ec4*/ 	.word	0x0002e7f0
        /*0ec8*/ 	.word	0x00000009
        /*0ecc*/ 	.word	0x00038850
        /*0ed0*/ 	.short	0x010a
        /*0ed2*/ 	.byte	0x3f
	.zero		1


	//   ....[79]....
        /*0ed4*/ 	.word	0x0002e840
        /*0ed8*/ 	.word	0x00000004
        /*0edc*/ 	.word	0x00038830
        /*0ee0*/ 	.short	0x010a
        /*0ee2*/ 	.byte	0x3f
	.zero		1


	//   ....[80]....
        /*0ee4*/ 	.word	0x0002e890
        /*0ee8*/ 	.word	0x00000009
        /*0eec*/ 	.word	0x00038850
        /*0ef0*/ 	.short	0x010a
        /*0ef2*/ 	.byte	0x3f
	.zero		1


	//   ....[81]....
        /*0ef4*/ 	.word	0x0002e8e0
        /*0ef8*/ 	.word	0x00000000
        /*0efc*/ 	.word	0x00038850
        /*0f00*/ 	.short	0x010a
        /*0f02*/ 	.byte	0x3f
	.zero		1


	//   ....[82]....
        /*0f04*/ 	.word	0x0002ea80
        /*0f08*/ 	.word	0x00000009
        /*0f0c*/ 	.word	0x00038820
        /*0f10*/ 	.short	0x010a
        /*0f12*/ 	.byte	0x3f
	.zero		1


	//   ....[83]....
        /*0f14*/ 	.word	0x0002ead0
        /*0f18*/ 	.word	0x00000005
        /*0f1c*/ 	.word	0x000388a0
        /*0f20*/ 	.short	0x010a
        /*0f22*/ 	.byte	0x3f
	.zero		1


	//   ....[84]....
        /*0f24*/ 	.word	0x0002eb20
        /*0f28*/ 	.word	0x00000005
        /*0f2c*/ 	.word	0x000388c0
        /*0f30*/ 	.short	0x010a
        /*0f32*/ 	.byte	0x3f
	.zero		1


	//   ....[85]....
        /*0f34*/ 	.word	0x0002eb70
        /*0f38*/ 	.word	0x00000006
        /*0f3c*/ 	.word	0x000388a0
        /*0f40*/ 	.short	0x010a
        /*0f42*/ 	.byte	0x3f
	.zero		1


	//   ....[86]....
        /*0f44*/ 	.word	0x0002ebc0
        /*0f48*/ 	.word	0x00000006
        /*0f4c*/ 	.word	0x000388c0
        /*0f50*/ 	.short	0x010a
        /*0f52*/ 	.byte	0x3f
	.zero		1


	//   ....[87]....
        /*0f54*/ 	.word	0x0002ed60
        /*0f58*/ 	.word	0x00000007
        /*0f5c*/ 	.word	0x00038840
        /*0f60*/ 	.short	0x010a
        /*0f62*/ 	.byte	0x3f
	.zero		1


	//   ....[88]....
        /*0f64*/ 	.word	0x0002ede0
        /*0f68*/ 	.word	0x00000003
        /*0f6c*/ 	.word	0x00038820
        /*0f70*/ 	.short	0x010a
        /*0f72*/ 	.byte	0x3f
	.zero		1


	//   ....[89]....
        /*0f74*/ 	.word	0x0002ee30
        /*0f78*/ 	.word	0x00000008
        /*0f7c*/ 	.word	0x00038840
        /*0f80*/ 	.short	0x010a
        /*0f82*/ 	.byte	0x3f
	.zero		1


	//   ....[90]....
        /*0f84*/ 	.word	0x0002ee80
        /*0f88*/ 	.word	0x00000008
        /*0f8c*/ 	.word	0x00038860
        /*0f90*/ 	.short	0x010a
        /*0f92*/ 	.byte	0x3f
	.zero		1


	//   ....[91]....
        /*0f94*/ 	.word	0x0002eed0
        /*0f98*/ 	.word	0x00000002
        /*0f9c*/ 	.word	0x00038840
        /*0fa0*/ 	.short	0x010a
        /*0fa2*/ 	.byte	0x3f
	.zero		1


	//   ....[92]....
        /*0fa4*/ 	.word	0x0002ef20
        /*0fa8*/ 	.word	0x00000002
        /*0fac*/ 	.word	0x00038860
        /*0fb0*/ 	.short	0x010a
        /*0fb2*/ 	.byte	0x3f
	.zero		1


	//   ....[93]....
        /*0fb4*/ 	.word	0x0002ef70
        /*0fb8*/ 	.word	0x00000002
        /*0fbc*/ 	.word	0x00038840
        /*0fc0*/ 	.short	0x010a
        /*0fc2*/ 	.byte	0x3f
	.zero		1


	//   ....[94]....
        /*0fc4*/ 	.word	0x0002efc0
        /*0fc8*/ 	.word	0x00000002
        /*0fcc*/ 	.word	0x00038860
        /*0fd0*/ 	.short	0x010a
        /*0fd2*/ 	.byte	0x3f
	.zero		1


	//   ....[95]....
        /*0fd4*/ 	.word	0x0002f010
        /*0fd8*/ 	.word	0x00000003
        /*0fdc*/ 	.word	0x00038860
        /*0fe0*/ 	.short	0x010a
        /*0fe2*/ 	.byte	0x3f
	.zero		1


	//   ....[96]....
        /*0fe4*/ 	.word	0x0002f9d0
        /*0fe8*/ 	.word	0x00000000
        /*0fec*/ 	.word	0x00038820
        /*0ff0*/ 	.short	0x010a
        /*0ff2*/ 	.byte	0x3f
	.zero		1


	//   ....[97]....
        /*0ff4*/ 	.word	0x0002fb70
        /*0ff8*/ 	.word	0x00000006
        /*0ffc*/ 	.word	0x00000000
        /*1000*/ 	.short	0x010a
        /*1002*/ 	.byte	0x3f
	.zero		1


	//   ....[98]....
        /*1004*/ 	.word	0x0002fbc0
        /*1008*/ 	.word	0x00000007
        /*100c*/ 	.word	0x00000000
        /*1010*/ 	.short	0x010a
        /*1012*/ 	.byte	0x3f
	.zero		1


	//   ....[99]....
        /*1014*/ 	.word	0x0002fc10
        /*1018*/ 	.word	0x00000004
        /*101c*/ 	.word	0x00000000
        /*1020*/ 	.short	0x010a
        /*1022*/ 	.byte	0x3f
	.zero		1


	//----- nvinfo : EIATTR_NUM_MBARRIERS
	.align		4
.L_625:
        /*1024*/ 	.byte	0x03, 0x38
        /*1026*/ 	.short	0x0016


	//----- nvinfo : EIATTR_EXIT_INSTR_OFFSETS
	.align		4
        /*1028*/ 	.byte	0x04, 0x1c
        /*102a*/ 	.short	(.L_627 - .L_626)


	//   ....[0]....
.L_626:
        /*102c*/ 	.word	0x0002d160


	//----- nvinfo : EIATTR_MAX_THREADS
	.align		4
.L_627:
        /*1030*/ 	.byte	0x04, 0x05
        /*1032*/ 	.short	(.L_629 - .L_628)
.L_628:
        /*1034*/ 	.word	0x00000180
        /*1038*/ 	.word	0x00000001
        /*103c*/ 	.word	0x00000001


	//----- nvinfo : EIATTR_CRS_STACK_SIZE
	.align		4
.L_629:
        /*1040*/ 	.byte	0x04, 0x1e
        /*1042*/ 	.short	(.L_631 - .L_630)
.L_630:
        /*1044*/ 	.word	0x00000000


	//----- nvinfo : EIATTR_CBANK_PARAM_SIZE
	.align		4
.L_631:
        /*1048*/ 	.byte	0x03, 0x19
        /*104a*/ 	.short	0x0a70


	//----- nvinfo : EIATTR_PARAM_CBANK
	.align		4
        /*104c*/ 	.byte	0x04, 0x0a
        /*104e*/ 	.short	(.L_633 - .L_632)
	.align		4
.L_632:
        /*1050*/ 	.word	index@(.nv.constant0._ZN7cutlass13device_kernelIN5flash11enable_sm90INS1_16FlashAttnFwdSm90INS1_25CollectiveMainloopFwdSm90ILi2EN4cute5tupleIJNS5_1CILi1EEES8_S8_EEENS6_IJNS7_ILi128EEENS7_ILi80EEENS7_ILi256EEEEEELi256ENS_6half_tEfNS_4arch4Sm90ELb1ELb0ELb0ELb1ELb0ELb1ELb0ELb1ELb1ELb0ELb0ELb0EEENS1_21CollectiveEpilogueFwdINS6_IJSA_SC_SB_EEES9_SE_SG_Li256ELb1ELb0ELb0ELb0EEENS1_36VarlenDynamicPersistentTileSchedulerILi128ELi80ELi256ELi32ELb0ELb0ELb1ELb1ELb1ELb1EEEEEEEEEvNT_6ParamsE)
        /*1054*/ 	.short	0x0210
        /*1056*/ 	.short	0x0a70


	//----- nvinfo : EIATTR_SW_WAR
	.align		4
.L_633:
        /*1058*/ 	.byte	0x04, 0x36
        /*105a*/ 	.short	(.L_635 - .L_634)
.L_634:
        /*105c*/ 	.word	0x00000008
.L_635:


//--------------------- .nv.info._ZN7cutlass13device_kernelIN5flash11enable_sm90INS1_16FlashAttnFwdSm90INS1_25CollectiveMainloopFwdSm90ILi2EN4cute5tupleIJNS5_1CILi1EEES8_S8_EEENS6_IJNS7_ILi128EEENS7_ILi112EEENS7_ILi192EEEEEELi192ENS_6half_tEfNS_4arch4Sm90ELb0ELb0ELb0ELb0ELb0ELb0ELb0ELb1ELb1ELb0ELb0ELb0EEENS1_21CollectiveEpilogueFwdINS6_IJSA_SC_SB_EEES9_SE_SG_Li256ELb0ELb0ELb0ELb0EEENS1_29StaticPersistentTileSchedulerILb0EEEEEEEEEvNT_6ParamsE --------------------------
	.section	.nv.info._ZN7cutlass13device_kernelIN5flash11enable_sm90INS1_16FlashAttnFwdSm90INS1_25CollectiveMainloopFwdSm90ILi2EN4cute5tupleIJNS5_1CILi1EEES8_S8_EEENS6_IJNS7_ILi128EEENS7_ILi112EEENS7_ILi192EEEEEELi192ENS_6half_tEfNS_4arch4Sm90ELb0ELb0ELb0ELb0ELb0ELb0ELb0ELb1ELb1ELb0ELb0ELb0EEENS1_21CollectiveEpilogueFwdINS6_IJSA_SC_SB_EEES9_SE_SG_Li256ELb0ELb0ELb0ELb0EEENS1_29StaticPersistentTileSchedulerILb0EEEEEEEEEvNT_6ParamsE,"",@"SHT_CUDA_INFO"
	.sectionflags	@""
	.align	4


	//----- nvinfo : EIATTR_CUDA_API_VERSION
	.align		4
        /*0000*/ 	.byte	0x04, 0x37
        /*0002*/ 	.short	(.L_637 - .L_636)
.L_636:
        /*0004*/ 	.word	0x00000082


	//----- nvinfo : EIATTR_KPARAM_INFO
	.align		4
.L_637:
        /*0008*/ 	.byte	0x04, 0x17
        /*000a*/ 	.short	(.L_639 - .L_638)
.L_638:
        /*000c*/ 	.word	0x00000000
        /*0010*/ 	.short	0x0000
        /*0012*/ 	.short	0x0070
        /*0014*/ 	.byte	0x00, 0xf0, 0x01, 0x2e


	//----- nvinfo : EIATTR_SPARSE_MMA_MASK
	.align		4
.L_639:
        /*0018*/ 	.byte	0x03, 0x50
        /*001a*/ 	.short	0x0000


	//----- nvinfo : EIATTR_MAXREG_COUNT
	.align		4
        /*001c*/ 	.byte	0x03, 0x1b
        /*001e*/ 	.short	0x00a8


	//----- nvinfo : EIATTR_NUM_BARRIERS
	.align		4
        /*0020*/ 	.byte	0x02, 0x4c
        /*0022*/ 	.byte	0x09
	.zero		1


	//----- nvinfo : EIATTR_EXTERNS
	.align		4
        /*0024*/ 	.byte	0x04, 0x0f
        /*0026*/ 	.short	(.L_641 - .L_640)


	//   ....[0]....
	.align		4
.L_640:
        /*0028*/ 	.word	index@(__assertfail)


	//----- nvinfo : EIATTR_ANNOTATIONS
	.align		4
.L_641:
        /*002c*/ 	.byte	0x04, 0x55
        /*002e*/ 	.short	(.L_643 - .L_642)


	//   ....[0]....
.L_642:
        /* <DEDUP_REMOVED lines=15> */


	//----- nvinfo : EIATTR_MERCURY_ISA_VERSION
	.align		4
.L_643:
        /*0110*/ 	.byte	0x03, 0x5f
        /*0112*/ 	.short	0x0101


	//----- nvinfo : EIATTR_INT_WARP_WIDE_INSTR_OFFSETS
	.align		4
        /*0114*/ 	.byte	0x04, 0x31
        /*0116*/ 	.short	(.L_645 - .L_644)


	//   ....[0]....
.L_644:
        /*0118*/ 	.word	0x00000190


	//   ....[1]....
        /*011c*/ 	.word	0x000001c0


	//   ....[2]....
        /*0120*/ 	.word	0x000001d0


	//   ....[3]....
        /*0124*/ 	.word	0x0000bcb0


	//   ....[4]....
        /*0128*/ 	.word	0x0000bce0


	//   ....[5]....
        /*012c*/ 	.word	0x0000bdb0


	//   ....[6]....
        /*0130*/ 	.word	0x0000be80


	//----- nvinfo : EIATTR_COOP_GROUP_MASK_REGIDS
	.align		4
.L_645:
        /*0134*/ 	.byte	0x04, 0x29
        /*0136*/ 	.short	(.L_647 - .L_646)


	//   ....[0]....
.L_646:
        /*0138*/ 	.word	0xffffffff


	//   ....[1]....
        /*013c*/ 	.word	0xffffffff


	//   ....[2]....
        /*0140*/ 	.word	0xffffffff


	//   ....[3]....
        /*0144*/ 	.word	0xffffffff


	//   ....[4]....
        /*0148*/ 	.word	0xffffffff


	//   ....[5]....
        /*014c*/ 	.word	0xffffffff


	//   ....[6]....
        /*0150*/ 	.word	0xffffffff


	//   ....[7]....
        /*0154*/ 	.word	0xffffffff


	//   ....[8]....
        /*0158*/ 	.word	0xffffffff


	//   ....[9]....
        /*015c*/ 	.word	0xffffffff


	//   ....[10]....
        /*0160*/ 	.word	0xffffffff


	//   ....[11]....
        /*0164*/ 	.word	0xffffffff


	//   ....[12]....
        /*0168*/ 	.word	0xffffffff


	//   ....[13]....
        /*016c*/ 	.word	0xffffffff


	//   ....[14]....
        /*0170*/ 	.word	0xffffffff


	//   ....[15]....
        /*0174*/ 	.word	0xffffffff


	//   ....[16]....
        /*0178*/ 	.word	0xffffffff


	//   ....[17]....
        /*017c*/ 	.word	0xffffffff


	//   ....[18]....
        /*0180*/ 	.word	0xffffffff


	//   ....[19]....
        /*0184*/ 	.word	0xffffffff


	//   ....[20]....
        /*0188*/ 	.word	0xffffffff


	//   ....[21]....
        /*018c*/ 	.word	0xffffffff


	//   ....[22]....
        /*0190*/ 	.word	0xffffffff


	//   ....[23]....
        /*0194*/ 	.word	0x0500000f


	//   ....[24]....
        /*0198*/ 	.word	0x0500000f


	//----- nvinfo : EIATTR_COOP_GROUP_INSTR_OFFSETS
	.align		4
.L_647:
        /*019c*/ 	.byte	0x04, 0x28
        /*019e*/ 	.short	(.L_649 - .L_648)


	//   ....[0]....
.L_648:
        /*01a0*/ 	.word	0x00000060


	//   ....[1]....
        /*01a4*/ 	.word	0x000001a0


	//   ....[2]....
        /*01a8*/ 	.word	0x000001f0


	//   ....[3]....
        /*01ac*/ 	.word	0x000003e0


	//   ....[4]....
        /*01b0*/ 	.word	0x00000540


	//   ....[5]....
        /*01b4*/ 	.word	0x00000660


	//   ....[6]....
        /*01b8*/ 	.word	0x000007c0


	//   ....[7]....
        /*01bc*/ 	.word	0x00000db0


	//   ....[8]....
        /*01c0*/ 	.word	0x000042a0


	//   ....[9]....
        /*01c4*/ 	.word	0x000042f0


	//   ....[10]....
        /*01c8*/ 	.word	0x000047d0


	//   ....[11]....
        /*01cc*/ 	.word	0x00004830


	//   ....[12]....
        /*01d0*/ 	.word	0x000082b0


	//   ....[13]....
        /*01d4*/ 	.word	0x000082e0


	//   ....[14]....
        /*01d8*/ 	.word	0x00008530


	//   ....[15]....
        /*01dc*/ 	.word	0x00008550


	//   ....[16]....
        /*01e0*/ 	.word	0x00009b70


	//   ....[17]....
        /*01e4*/ 	.word	0x00009bb0


	//   ....[18]....
        /*01e8*/ 	.word	0x00009d20


	//   ....[19]....
        /*01ec*/ 	.word	0x00009dd0


	//   ....[20]....
        /*01f0*/ 	.word	0x0000b0e0


	//   ....[21]....
        /*01f4*/ 	.word	0x0000b440


	//   ....[22]....
        /*01f8*/ 	.word	0x0000e480


	//   ....[23]....
        /*01fc*/ 	.word	0x0000e990


	//   ....[24]....
        /*0200*/ 	.word	0x0000ee30


	//----- nvinfo : EIATTR_REG_RECONFIG
	.align		4
.L_649:
        /*0204*/ 	.byte	0x01, 0x54
	.zero		2


	//----- nvinfo : EIATTR_SYSCALL_OFFSETS
	.align		4
        /*0208*/ 	.byte	0x04, 0x46
        /*020a*/ 	.short	(.L_651 - .L_650)


	//   ....[0]....
.L_650:
        /*020c*/ 	.word	0x00001140


	//   ....[1]....
        /*0210*/ 	.word	0x0000b8c0


	//   ....[2]....
        /*0214*/ 	.word	0x0000ba00


	//   ....[3]....
        /*0218*/ 	.word	0x0000bb00


	//----- nvinfo : EIATTR_MBARRIER_INSTR_OFFSETS
	.align		4
.L_651:
        /*021c*/ 	.byte	0x04, 0x39
        /*021e*/ 	.short	(.L_653 - .L_652)


	//   ....[0]....
.L_652:
        /*0220*/ 	.word	0x00000290
        /*0224*/ 	.word	0x000000ff
        /*0228*/ 	.word	0x00036800
        /*022c*/ 	.short	0x0100
        /*022e*/ 	.byte	0x06
	.zero		1


	//   ....[1]....
        /*0230*/ 	.word	0x000002a0
        /*0234*/ 	.word	0x000000ff
        /*0238*/ 	.word	0x00036820
        /*023c*/ 	.short	0x0100
        /*023e*/ 	.byte	0x06
	.zero		1


	//   ....[2]....
        /*0240*/ 	.word	0x00000390
        /*0244*/ 	.word	0x000000ff
        /*0248*/ 	.word	0x00036830
        /*024c*/ 	.short	0x0100
        /*024e*/ 	.byte	0x08
	.zero		1


	//   ....[3]....
        /*0250*/ 	.word	0x000003a0
        /*0254*/ 	.word	0x000000ff
        /*0258*/ 	.word	0x00036840
        /*025c*/ 	.short	0x0100
        /*025e*/ 	.byte	0x08
	.zero		1


	//   ....[4]....
        /*0260*/ 	.word	0x000003b0
        /*0264*/ 	.word	0x000000ff
        /*0268*/ 	.word	0x00036838
        /*026c*/ 	.short	0x0100
        /*026e*/ 	.byte	0x08
	.zero		1


	//   ....[5]....
        /*0270*/ 	.word	0x000003c0
        /*0274*/ 	.word	0x000000ff
        /*0278*/ 	.word	0x00036848
        /*027c*/ 	.short	0x0100
        /*027e*/ 	.byte	0x08
	.zero		1


	//   ....[6]....
        /*0280*/ 	.word	0x000004f0
        /*0284*/ 	.word	0x000000ff
        /*0288*/ 	.word	0x00036850
        /*028c*/ 	.short	0x0100
        /*028e*/ 	.byte	0x08
	.zero		1


	//   ....[7]....
        /*0290*/ 	.word	0x00000500
        /*0294*/ 	.word	0x000000ff
        /*0298*/ 	.word	0x00036860
        /*029c*/ 	.short	0x0100
        /*029e*/ 	.byte	0x08
	.zero		1


	//   ....[8]....
        /*02a0*/ 	.word	0x00000510
        /*02a4*/ 	.word	0x000000ff
        /*02a8*/ 	.word	0x00036858
        /*02ac*/ 	.short	0x0100
        /*02ae*/ 	.byte	0x08
	.zero		1


	//   ....[9]....
        /*02b0*/ 	.word	0x00000520
        /*02b4*/ 	.word	0x000000ff
        /*02b8*/ 	.word	0x00036868
        /*02bc*/ 	.short	0x0100
        /*02be*/ 	.byte	0x08
	.zero		1


	//   ....[10]....
        /*02c0*/ 	.word	0x00000610
        /*02c4*/ 	.word	0x000000ff
        /*02c8*/ 	.word	0x00036870
        /*02cc*/ 	.short	0x0100
        /*02ce*/ 	.byte	0x06
	.zero		1


	//   ....[11]....
        /*02d0*/ 	.word	0x00000620
        /*02d4*/ 	.word	0x000000ff
        /*02d8*/ 	.word	0x00036880
        /*02dc*/ 	.short	0x0100
        /*02de*/ 	.byte	0x06
	.zero		1


	//   ....[12]....
        /*02e0*/ 	.word	0x00000630
        /*02e4*/ 	.word	0x000000ff
        /*02e8*/ 	.word	0x00036878
        /*02ec*/ 	.short	0x0100
        /*02ee*/ 	.byte	0x06
	.zero		1


	//   ....[13]....
        /*02f0*/ 	.word	0x00000640
        /*02f4*/ 	.word	0x000000ff
        /*02f8*/ 	.word	0x00036888
        /*02fc*/ 	.short	0x0100
        /*02fe*/ 	.byte	0x06
	.zero		1


	//   ....[14]....
        /*0300*/ 	.word	0x00000770
        /*0304*/ 	.word	0x000000ff
        /*0308*/ 	.word	0x00036890
        /*030c*/ 	.short	0x0100
        /*030e*/ 	.byte	0x08
	.zero		1


	//   ....[15]....
        /*0310*/ 	.word	0x00000780
        /*0314*/ 	.word	0x000000ff
        /*0318*/ 	.word	0x000368a0
        /*031c*/ 	.short	0x0100
        /*031e*/ 	.byte	0x08
	.zero		1


	//   ....[16]....
        /*0320*/ 	.word	0x00000790
        /*0324*/ 	.word	0x000000ff
        /*0328*/ 	.word	0x00036898
        /*032c*/ 	.short	0x0100
        /*032e*/ 	.byte	0x08
	.zero		1


	//   ....[17]....
        /*0330*/ 	.word	0x000007a0
        /*0334*/ 	.word	0x000000ff
        /*0338*/ 	.word	0x000368a8
        /*033c*/ 	.short	0x0100
        /*033e*/ 	.byte	0x08
	.zero		1


	//   ....[18]....
        /*0340*/ 	.word	0x000008d0
        /*0344*/ 	.word	0x000000ff
        /*0348*/ 	.word	0x000368b0
        /*034c*/ 	.short	0x0100
        /*034e*/ 	.byte	0x08
	.zero		1


	//   ....[19]....
        /*0350*/ 	.word	0x000008e0
        /*0354*/ 	.word	0x000000ff
        /*0358*/ 	.word	0x000368c0
        /*035c*/ 	.short	0x0100
        /*035e*/ 	.byte	0x08
	.zero		1


	//   ....[20]....
        /*0360*/ 	.word	0x000008f0
        /*0364*/ 	.word	0x000000ff
        /*0368*/ 	.word	0x000368b8
        /*036c*/ 	.short	0x0100
        /*036e*/ 	.byte	0x08
	.zero		1


	//   ....[21]....
        /*0370*/ 	.word	0x00000900
        /*0374*/ 	.word	0x000000ff
        /*0378*/ 	.word	0x000368c8
        /*037c*/ 	.short	0x0100
        /*037e*/ 	.byte	0x08
	.zero		1


	//   ....[22]....
        /*0380*/ 	.word	0x000011d0
        /*0384*/ 	.word	0x000000ff
        /*0388*/ 	.word	0x00036800
        /*038c*/ 	.short	0x010a
        /*038e*/ 	.byte	0x06
	.zero		1


	//   ....[23]....
        /*0390*/ 	.word	0x00001270
        /*0394*/ 	.word	0x00000002
        /*0398*/ 	.word	0x00036830
        /*039c*/ 	.short	0x010a
        /*039e*/ 	.byte	0x3f
	.zero		1


	//   ....[24]....
        /*03a0*/ 	.word	0x000012f0
        /*03a4*/ 	.word	0x00000002
        /*03a8*/ 	.word	0x00036830
        /*03ac*/ 	.short	0x010a
        /*03ae*/ 	.byte	0x3f
	.zero		1


	//   ....[25]....
        /*03b0*/ 	.word	0x000041e0
        /*03b4*/ 	.word	0x00000002
        /*03b8*/ 	.word	0x00000000
        /*03bc*/ 	.short	0x0101
        /*03be*/ 	.byte	0x3f
	.zero		1


	//   ....[26]....
        /*03c0*/ 	.word	0x000059b0
        /*03c4*/ 	.word	0x000000ff
        /*03c8*/ 	.word	0x00036830
        /*03cc*/ 	.short	0x010a
        /*03ce*/ 	.byte	0x27
	.zero		1


	//   ....[27]....
        /*03d0*/ 	.word	0x000059f0
        /*03d4*/ 	.word	0x000000ff
        /*03d8*/ 	.word	0x00036830
        /*03dc*/ 	.short	0x010a
        /*03de*/ 	.byte	0x27
	.zero		1


	//   ....[28]....
        /*03e0*/ 	.word	0x00007f90
        /*03e4*/ 	.word	0x000000ff
        /*03e8*/ 	.word	0x00036850
        /*03ec*/ 	.short	0x010a
        /*03ee*/ 	.byte	0x04
	.zero		1


	//   ....[29]....
        /*03f0*/ 	.word	0x00007fd0
        /*03f4*/ 	.word	0x000000ff
        /*03f8*/ 	.word	0x00036850
        /*03fc*/ 	.short	0x010a
        /*03fe*/ 	.byte	0x04
	.zero		1


	//   ....[30]....
        /*0400*/ 	.word	0x00008ec0
        /*0404*/ 	.word	0x00000090
        /*0408*/ 	.word	0x00000000
        /*040c*/ 	.short	0x0101
        /*040e*/ 	.byte	0x3f
	.zero		1


	//   ....[31]....
        /*0410*/ 	.word	0x00008f70
        /*0414*/ 	.word	0x0000008a
        /*0418*/ 	.word	0x00000000
        /*041c*/ 	.short	0x0101
        /*041e*/ 	.byte	0x3f
	.zero		1


	//   ....[32]....
        /*0420*/ 	.word	0x00009ad0
        /*0424*/ 	.word	0x000000ff
        /*0428*/ 	.word	0x00036850
        /*042c*/ 	.short	0x010a
        /*042e*/ 	.byte	0x07
	.zero		1


	//   ....[33]....
        /*0430*/ 	.word	0x00009b10
        /*0434*/ 	.word	0x000000ff
        /*0438*/ 	.word	0x00036850
        /*043c*/ 	.short	0x010a
        /*043e*/ 	.byte	0x07
	.zero		1


	//   ....[34]....
        /*0440*/ 	.word	0x0000a5f0
        /*0444*/ 	.word	0x00000006
        /*0448*/ 	.word	0x00000000
        /*044c*/ 	.short	0x0101
        /*044e*/ 	.byte	0x3f
	.zero		1


	//   ....[35]....
        /*0450*/ 	.word	0x0000b300
        /*0454*/ 	.word	0x000000ff
        /*0458*/ 	.word	0x00000000
        /*045c*/ 	.short	0x0101
        /*045e*/ 	.byte	0x06
	.zero		1


	//   ....[36]....
        /*0460*/ 	.word	0x0000c1c0
        /*0464*/ 	.word	0x00000006
        /*0468*/ 	.word	0x00036840
        /*046c*/ 	.short	0x010a
        /*046e*/ 	.byte	0x3f
	.zero		1


	//   ....[37]....
        /*0470*/ 	.word	0x0000c720
        /*0474*/ 	.word	0x00000009
        /*0478*/ 	.word	0x00036820
        /*047c*/ 	.short	0x010a
        /*047e*/ 	.byte	0x3f
	.zero		1


	//   ....[38]....
        /*0480*/ 	.word	0x0000ca00
        /*0484*/ 	.word	0x00000002
        /*0488*/ 	.word	0x00036840
        /*048c*/ 	.short	0x010a
        /*048e*/ 	.byte	0x3f
	.zero		1


	//   ....[39]....
        /*0490*/ 	.word	0x0000ccc0
        /*0494*/ 	.word	0x00000002
        /*0498*/ 	.word	0x00000060
        /*049c*/ 	.short	0x010a
        /*049e*/ 	.byte	0x3f
	.zero		1


	//   ....[40]....
        /*04a0*/ 	.word	0x0000d250
        /*04a4*/ 	.word	0x00000002
        /*04a8*/ 	.word	0x00036840
        /*04ac*/ 	.short	0x010a
        /*04ae*/ 	.byte	0x3f
	.zero		1


	//   ....[41]....
        /*04b0*/ 	.word	0x0000d510
        /*04b4*/ 	.word	0x00000002
        /*04b8*/ 	.word	0x00000060
        /*04bc*/ 	.short	0x010a
        /*04be*/ 	.byte	0x3f
	.zero		1


	//   ....[42]....
        /*04c0*/ 	.word	0x0000d9d0
        /*04c4*/ 	.word	0x00000002
        /*04c8*/ 	.word	0x00036840
        /*04cc*/ 	.short	0x010a
        /*04ce*/ 	.byte	0x3f
	.zero		1


	//   ....[43]....
        /*04d0*/ 	.word	0x0000dcb0
        /*04d4*/ 	.word	0x00000002
        /*04d8*/ 	.word	0x00000060
        /*04dc*/ 	.short	0x010a
        /*04de*/ 	.byte	0x3f
	.zero		1


	//   ....[44]....
        /*04e0*/ 	.word	0x0000e030
        /*04e4*/ 	.word	0x00000003
        /*04e8*/ 	.word	0x00036860
        /*04ec*/ 	.short	0x010a
        /*04ee*/ 	.byte	0x3f
	.zero		1


	//   ....[45]....
        /*04f0*/ 	.word	0x0000e400
        /*04f4*/ 	.word	0x00000000
        /*04f8*/ 	.word	0x00036820
        /*04fc*/ 	.short	0x010a
        /*04fe*/ 	.byte	0x3f
	.zero		1


	//   ....[46]....
        /*0500*/ 	.word	0x0000e5c0
        /*0504*/ 	.word	0x00000006
        /*0508*/ 	.word	0x00000000
        /*050c*/ 	.short	0x010a
        /*050e*/ 	.byte	0x3f
	.zero		1


	//   ....[47]....
        /*0510*/ 	.word	0x0000e630
        /*0514*/ 	.word	0x00000003
        /*0518*/ 	.word	0x00000000
        /*051c*/ 	.short	0x010a
        /*051e*/ 	.byte	0x3f
	.zero		1


	//   ....[48]....
        /*0520*/ 	.word	0x0000e690
        /*0524*/ 	.word	0x00000010
        /*0528*/ 	.word	0x00000000
        /*052c*/ 	.short	0x010a
        /*052e*/ 	.byte	0x3f
	.zero		1


	//   ....[49]....
        /*0530*/ 	.word	0x0000e6c0
        /*0534*/ 	.word	0x00000003
        /*0538*/ 	.word	0x00000000
        /*053c*/ 	.short	0x010a
        /*053e*/ 	.byte	0x3f
	.zero		1


	//   ....[50]....
        /*0540*/ 	.word	0x0000e740
        /*0544*/ 	.word	0x00000003
        /*0548*/ 	.word	0x00036800
        /*054c*/ 	.short	0x010a
        /*054e*/ 	.byte	0x3f
	.zero		1


	//   ....[51]....
        /*0550*/ 	.word	0x0000e790
        /*0554*/ 	.word	0x00000002
        /*0558*/ 	.word	0x00036830
        /*055c*/ 	.short	0x010a
        /*055e*/ 	.byte	0x3f
	.zero		1


	//   ....[52]....
        /*0560*/ 	.word	0x0000e7f0
        /*0564*/ 	.word	0x00000003
        /*0568*/ 	.word	0x00036830
        /*056c*/ 	.short	0x010a
        /*056e*/ 	.byte	0x3f
	.zero		1


	//   ....[53]....
        /*0570*/ 	.word	0x0000e850
        /*0574*/ 	.word	0x00000003
        /*0578*/ 	.word	0x00036850
        /*057c*/ 	.short	0x010a
        /*057e*/ 	.byte	0x3f
	.zero		1


	//   ....[54]....
        /*0580*/ 	.word	0x0000e8b0
        /*0584*/ 	.word	0x00000009
        /*0588*/ 	.word	0x00036850
        /*058c*/ 	.short	0x010a
        /*058e*/ 	.byte	0x3f
	.zero		1


	//   ....[55]....
        /*0590*/ 	.word	0x0000ea50
        /*0594*/ 	.word	0x00000006
        /*0598*/ 	.word	0x00036840
        /*059c*/ 	.short	0x010a
        /*059e*/ 	.byte	0x3f
	.zero		1


	//   ....[56]....
        /*05a0*/ 	.word	0x0000ead0
        /*05a4*/ 	.word	0x00000007
        /*05a8*/ 	.word	0x00036820
        /*05ac*/ 	.short	0x010a
        /*05ae*/ 	.byte	0x3f
	.zero		1


	//   ....[57]....
        /*05b0*/ 	.word	0x0000eb20
        /*05b4*/ 	.word	0x00000002
        /*05b8*/ 	.word	0x00036840
        /*05bc*/ 	.short	0x010a
        /*05be*/ 	.byte	0x3f
	.zero		1


	//   ....[58]....
        /*05c0*/ 	.word	0x0000eb70
        /*05c4*/ 	.word	0x00000002
        /*05c8*/ 	.word	0x00000060
        /*05cc*/ 	.short	0x010a
        /*05ce*/ 	.byte	0x3f
	.zero		1


	//   ....[59]....
        /*05d0*/ 	.word	0x0000ebc0
        /*05d4*/ 	.word	0x00000002
        /*05d8*/ 	.word	0x00036840
        /*05dc*/ 	.short	0x010a
        /*05de*/ 	.byte	0x3f
	.zero		1


	//   ....[60]....
        /*05e0*/ 	.word	0x0000ec10
        /*05e4*/ 	.word	0x00000002
        /*05e8*/ 	.word	0x00000060
        /*05ec*/ 	.short	0x010a
        /*05ee*/ 	.byte	0x3f
	.zero		1


	//   ....[61]....
        /*05f0*/ 	.word	0x0000ec60
        /*05f4*/ 	.word	0x00000002
        /*05f8*/ 	.word	0x00036840
        /*05fc*/ 	.short	0x010a
        /*05fe*/ 	.byte	0x3f
	.zero		1


	//   ....[62]....
        /*0600*/ 	.word	0x0000ecb0
        /*0604*/ 	.word	0x00000002
        /*0608*/ 	.word	0x00000060
        /*060c*/ 	.short	0x010a
        /*060e*/ 	.byte	0x3f
	.zero		1


	//   ....[63]....
        /*0610*/ 	.word	0x0000ed00
        /*0614*/ 	.word	0x00000003
        /*0618*/ 	.word	0x00036860
        /*061c*/ 	.short	0x010a
        /*061e*/ 	.byte	0x3f
	.zero		1


	//   ....[64]....
        /*0620*/ 	.word	0x0000ed50
        /*0624*/ 	.word	0x00000000
        /*0628*/ 	.word	0x00036820
        /*062c*/ 	.short	0x010a
        /*062e*/ 	.byte	0x3f
	.zero		1


	//   ....[65]....
        /*0630*/ 	.word	0x0000eef0
        /*0634*/ 	.word	0x00000006
        /*0638*/ 	.word	0x00000000
        /*063c*/ 	.short	0x010a
        /*063e*/ 	.byte	0x3f
	.zero		1


	//   ....[66]....
        /*0640*/ 	.word	0x0000ef40
        /*0644*/ 	.word	0x00000003
        /*0648*/ 	.word	0x00000000
        /*064c*/ 	.short	0x010a
        /*064e*/ 	.byte	0x3f
	.zero		1


	//   ....[67]....
        /*0650*/ 	.word	0x0000ef90
        /*0654*/ 	.word	0x00000010
        /*0658*/ 	.word	0x00000000
        /*065c*/ 	.short	0x010a
        /*065e*/ 	.byte	0x3f
	.zero		1


	//----- nvinfo : EIATTR_NUM_MBARRIERS
	.align		4
.L_653:
        /*0660*/ 	.byte	0x03, 0x38
        /*0662*/ 	.short	0x0016


	//----- nvinfo : EIATTR_EXIT_INSTR_OFFSETS
	.align		4
        /*0664*/ 	.byte	0x04, 0x1c
        /*0666*/ 	.short	(.L_655 - .L_654)


	//   ....[0]....
.L_654:
        /*0668*/ 	.word	0x00000a20


	//   ....[1]....
        /*066c*/ 	.word	0x0000b400


	//   ....[2]....
        /*0670*/ 	.word	0x0000b460


	//   ....[3]....
        /*0674*/ 	.word	0x0000e710


	//----- nvinfo : EIATTR_MAX_THREADS
	.align		4
.L_655:
        /*0678*/ 	.byte	0x04, 0x05
        /*067a*/ 	.short	(.L_657 - .L_656)
.L_656:
        /*067c*/ 	.word	0x00000180
        /*0680*/ 	.word	0x00000001
        /*0684*/ 	.word	0x00000001


	//----- nvinfo : EIATTR_CRS_STACK_SIZE
	.align		4
.L_657:
        /*0688*/ 	.byte	0x04, 0x1e
        /*068a*/ 	.short	(.L_659 - .L_658)
.L_658:
        /*068c*/ 	.word	0x00000000


	//----- nvinfo : EIATTR_CBANK_PARAM_SIZE
	.align		4
.L_659:
        /*0690*/ 	.byte	0x03, 0x19
        /*0692*/ 	.short	0x0bf0


	//----- nvinfo : EIATTR_PARAM_CBANK
	.align		4
        /*0694*/ 	.byte	0x04, 0x0a
        /*0696*/ 	.short	(.L_661 - .L_660)
	.align		4
.L_660:
        /*0698*/ 	.word	index@(.nv.constant0._ZN7cutlass13device_kernelIN5flash11enable_sm90INS1_16FlashAttnFwdSm90INS1_25CollectiveMainloopFwdSm90ILi2EN4cute5tupleIJNS5_1CILi1EEES8_S8_EEENS6_IJNS7_ILi128EEENS7_ILi112EEENS7_ILi192EEEEEELi192ENS_6half_tEfNS_4arch4Sm90ELb0ELb0ELb0ELb0ELb0ELb0ELb0ELb1ELb1ELb0ELb0ELb0EEENS1_21CollectiveEpilogueFwdINS6_IJSA_SC_SB_EEES9_SE_SG_Li256ELb0ELb0ELb0ELb0EEENS1_29StaticPersistentTileSchedulerILb0EEEEEEEEEvNT_6ParamsE)
        /*069c*/ 	.short	0x0210
        /*069e*/ 	.short	0x0bf0


	//----- nvinfo : EIATTR_SW_WAR
	.align		4
.L_661:
        /*06a0*/ 	.byte	0x04, 0x36
        /*06a2*/ 	.short	(.L_663 - .L_662)
.L_662:
        /*06a4*/ 	.word	0x00000008
.L_663:


//--------------------- .nv.info._ZN7cutlass13device_kernelIN5flash11enable_sm90INS1_16FlashAttnFwdSm90INS1_25CollectiveMainloopFwdSm90ILi2EN4cute5tupleIJNS5_1CILi2EEENS7_ILi1EEES9_EEENS6_IJNS7_ILi128EEENS7_ILi112EEENS7_ILi192EEEEEELi192ENS_6half_tEfNS_4arch4Sm90ELb0ELb0ELb0ELb0ELb0ELb0ELb0ELb1ELb1ELb0ELb0ELb0EEENS1_21CollectiveEpilogueFwdINS6_IJSB_SD_SC_EEESA_SF_SH_Li256ELb0ELb0ELb0ELb0EEENS1_29StaticPersistentTileSchedulerILb0EEEEEEEEEvNT_6ParamsE --------------------------
	.section	.nv.info._ZN7cutlass13device_kernelIN5flash11enable_sm90INS1_16FlashAttnFwdSm90INS1_25CollectiveMainloopFwdSm90ILi2EN4cute5tupleIJNS5_1CILi2EEENS7_ILi1EEES9_EEENS6_IJNS7_ILi128EEENS7_ILi112EEENS7_ILi192EEEEEELi192ENS_6half_tEfNS_4arch4Sm90ELb0ELb0ELb0ELb0ELb0ELb0ELb0ELb1ELb1ELb0ELb0ELb0EEENS1_21CollectiveEpilogueFwdINS6_IJSB_SD_SC_EEESA_SF_SH_Li256ELb0ELb0ELb0ELb0EEENS1_29StaticPersistentTileSchedulerILb0EEEEEEEEEvNT_6ParamsE,"",@"SHT_CUDA_INFO"
	.sectionflags	@""
	.align	4


	//----- nvinfo : EIATTR_CUDA_API_VERSION
	.align		4
        /*0000*/ 	.byte	0x04, 0x37
        /*0002*/ 	.short	(.L_665 - .L_664)
.L_664:
        /*0004*/ 	.word	0x00000082


	//----- nvinfo : EIATTR_KPARAM_INFO
	.align		4
.L_665:
        /*0008*/ 	.byte	0x04, 0x17
        /*000a*/ 	.short	(.L_667 - .L_666)
.L_666:
        /*000c*/ 	.word	0x00000000
        /*0010*/ 	.short	0x0000
        /*0012*/ 	.short	0x0070
        /*0014*/ 	.byte	0x00, 0xf0, 0x01, 0x2e


	//----- nvinfo : EIATTR_SPARSE_MMA_MASK
	.align		4
.L_667:
        /*0018*/ 	.byte	0x03, 0x50
        /*001a*/ 	.short	0x0000


	//----- nvinfo : EIATTR_MAXREG_COUNT
	.align		4
        /*001c*/ 	.byte	0x03, 0x1b
        /*001e*/ 	.short	0x00a8


	//----- nvinfo : EIATTR_NUM_BARRIERS
	.align		4
        /*0020*/ 	.byte	0x02, 0x4c
        /*0022*/ 	.byte	0x09
	.zero		1


	//----- nvinfo : EIATTR_EXTERNS
	.align		4
        /*0024*/ 	.byte	0x04, 0x0f
        /*0026*/ 	.short	(.L_669 - .L_668)


	//   ....[0]....
	.align		4
.L_668:
        /*0028*/ 	.word	index@(__assertfail)


	//----- nvinfo : EIATTR_ANNOTATIONS
	.align		4
.L_669:
        /*002c*/ 	.byte	0x04, 0x55
        /*002e*/ 	.short	(.L_671 - .L_670)


	//   ....[0]....
.L_670:
        /* <DEDUP_REMOVED lines=26> */


	//----- nvinfo : EIATTR_MERCURY_ISA_VERSION
	.align		4
.L_671:
        /*01b8*/ 	.byte	0x03, 0x5f
        /*01ba*/ 	.short	0x0101


	//----- nvinfo : EIATTR_INT_WARP_WIDE_INSTR_OFFSETS
	.align		4
        /*01bc*/ 	.byte	0x04, 0x31
        /*01be*/ 	.short	(.L_673 - .L_672)


	//   ....[0]....
.L_672:
        /*01c0*/ 	.word	0x00000180


	//   ....[1]....
        /*01c4*/ 	.word	0x00000220


	//   ....[2]....
        /*01c8*/ 	.word	0x00000290


	//   ....[3]....
        /*01cc*/ 	.word	0x0000bac0


	//   ....[4]....
        /*01d0*/ 	.word	0x0000baf0


	//   ....[5]....
        /*01d4*/ 	.word	0x0000bbd0


	//   ....[6]....
        /*01d8*/ 	.word	0x0000bcb0


	//----- nvinfo : EIATTR_COOP_GROUP_MASK_REGIDS
	.align		4
.L_673:
        /*01dc*/ 	.byte	0x04, 0x29
        /*01de*/ 	.short	(.L_675 - .L_674)


	//   ....[0]....
.L_674:
        /*01e0*/ 	.word	0xffffffff


	//   ....[1]....
        /*01e4*/ 	.word	0xffffffff


	//   ....[2]....
        /*01e8*/ 	.word	0xffffffff


	//   ....[3]....
        /*01ec*/ 	.word	0xffffffff


	//   ....[4]....
        /*01f0*/ 	.word	0xffffffff


	//   ....[5]....
        /*01f4*/ 	.word	0xffffffff


	//   ....[6]....
        /*01f8*/ 	.word	0xffffffff


	//   ....[7]....
        /*01fc*/ 	.word	0xffffffff


	//   ....[8]....
        /*0200*/ 	.word	0xffffffff


	//   ....[9]....
        /*0204*/ 	.word	0xffffffff


	//   ....[10]....
        /*0208*/ 	.word	0xffffffff


	//   ....[11]....
        /*020c*/ 	.word	0xffffffff


	//   ....[12]....
        /*0210*/ 	.word	0xffffffff


	//   ....[13]....
        /*0214*/ 	.word	0xffffffff


	//   ....[14]....
        /*0218*/ 	.word	0xffffffff


	//   ....[15]....
        /*021c*/ 	.word	0xffffffff


	//   ....[16]....
        /*0220*/ 	.word	0xffffffff


	//   ....[17]....
        /*0224*/ 	.word	0xffffffff


	//   ....[18]....
        /*0228*/ 	.word	0xffffffff


	//   ....[19]....
        /*022c*/ 	.word	0xffffffff


	//   ....[20]....
        /*0230*/ 	.word	0xffffffff


	//   ....[21]....
        /*0234*/ 	.word	0xffffffff


	//   ....[22]....
        /*0238*/ 	.word	0xffffffff


	//   ....[23]....
        /*023c*/ 	.word	0xffffffff


	//   ....[24]....
        /*0240*/ 	.word	0x0500000f


	//   ....[25]....
        /*0244*/ 	.word	0x0500000f


	//----- nvinfo : EIATTR_COOP_GROUP_INSTR_OFFSETS
	.align		4
.L_675:
        /*0248*/ 	.byte	0x04, 0x28
        /*024a*/ 	.short	(.L_677 - .L_676)


	//   ....[0]....
.L_676:
        /*024c*/ 	.word	0x00000060


	//   ....[1]....
        /*0250*/ 	.word	0x00000190


	//   ....[2]....
        /*0254*/ 	.word	0x00000230


	//   ....[3]....
        /*0258*/ 	.word	0x00000410


	//   ....[4]....
        /*025c*/ 	.word	0x00000640


	//   ....[5]....
        /*0260*/ 	.word	0x00000890


	//   ....[6]....
        /*0264*/ 	.word	0x00000b10


	//   ....[7]....
        /*0268*/ 	.word	0x00000e40


	//   ....[8]....
        /*026c*/ 	.word	0x000012c0


	//   ....[9]....
        /*0270*/ 	.word	0x00004210


	//   ....[10]....
        /*0274*/ 	.word	0x00004310


	//   ....[11]....
        /*0278*/ 	.word	0x00004810


	//   ....[12]....
        /*027c*/ 	.word	0x00004860


	//   ....[13]....
        /*0280*/ 	.word	0x00008330


	//   ....[14]....
        /*0284*/ 	.word	0x00008340


	//   ....[15]....
        /*0288*/ 	.word	0x00008380


	//   ....[16]....
        /*028c*/ 	.word	0x00008390


	//   ....[17]....
        /*0290*/ 	.word	0x000098b0


	//   ....[18]....
        /*0294*/ 	.word	0x000098e0


	//   ....[19]....
        /*0298*/ 	.word	0x00009970


	//   ....[20]....
        /*029c*/ 	.word	0x00009990


	//   ....[21]....
        /*02a0*/ 	.word	0x0000ae30


	//   ....[22]....
        /*02a4*/ 	.word	0x0000b170


	//   ....[23]....
        /*02a8*/ 	.word	0x0000e4b0


	//   ....[24]....
        /*02ac*/ 	.word	0x0000e9a0


	//   ....[25]....
        /*02b0*/ 	.word	0x0000ee40


	//----- nvinfo : EIATTR_REG_RECONFIG
	.align		4
.L_677:
        /*02b4*/ 	.byte	0x01, 0x54
	.zero		2


	//----- nvinfo : EIATTR_SYSCALL_OFFSETS
	.align		4
        /*02b8*/ 	.byte	0x04, 0x46
        /*02ba*/ 	.short	(.L_679 - .L_678)


	//   ....[0]....
.L_678:
        /*02bc*/ 	.word	0x00001650


	//   ....[1]....
        /*02c0*/ 	.word	0x0000b6d0


	//   ....[2]....
        /*02c4*/ 	.word	0x0000b810


	//   ....[3]....
        /*02c8*/ 	.word	0x0000b910


	//----- nvinfo : EIATTR_MBARRIER_INSTR_OFFSETS
	.align		4
.L_679:
        /*02cc*/ 	.byte	0x04, 0x39
        /*02ce*/ 	.short	(.L_681 - .L_680)


	//   ....[0]....
.L_680:
        /*02d0*/ 	.word	0x000002b0
        /*02d4*/ 	.word	0x000000ff
        /*02d8*/ 	.word	0x00036800
        /*02dc*/ 	.short	0x0100
        /*02de*/ 	.byte	0x08
	.zero		1


	//   ....[1]....
        /*02e0*/ 	.word	0x000002c0
        /*02e4*/ 	.word	0x000000ff
        /*02e8*/ 	.word	0x00036820
        /*02ec*/ 	.short	0x0100
        /*02ee*/ 	.byte	0x08
	.zero		1


	//   ....[2]....
        /*02f0*/ 	.word	0x000003b0
        /*02f4*/ 	.word	0x000000ff
        /*02f8*/ 	.word	0x00036830
        /*02fc*/ 	.short	0x0100
        /*02fe*/ 	.byte	0x08
	.zero		1


	//   ....[3]....
        /*0300*/ 	.word	0x000003c0
        /*0304*/ 	.word	0x000000ff
        /*0308*/ 	.word	0x00036840
        /*030c*/ 	.short	0x0100
        /*030e*/ 	.byte	0x08
	.zero		1


	//   ....[4]....
        /*0310*/ 	.word	0x000003d0
        /*0314*/ 	.word	0x000000ff
        /*0318*/ 	.word	0x00036838
        /*031c*/ 	.short	0x0100
        /*031e*/ 	.byte	0x08
	.zero		1


	//   ....[5]....
        /*0320*/ 	.word	0x000003e0
        /*0324*/ 	.word	0x000000ff
        /*0328*/ 	.word	0x00036848
        /*032c*/ 	.short	0x0100
        /*032e*/ 	.byte	0x08
	.zero		1


	//   ....[6]....
        /*0330*/ 	.word	0x000005f0
        /*0334*/ 	.word	0x000000ff
        /*0338*/ 	.word	0x00036850
        /*033c*/ 	.short	0x0100
        /*033e*/ 	.byte	0x08
	.zero		1


	//   ....[7]....
        /*0340*/ 	.word	0x00000600
        /*0344*/ 	.word	0x000000ff
        /*0348*/ 	.word	0x00036860
        /*034c*/ 	.short	0x0100
        /*034e*/ 	.byte	0x08
	.zero		1


	//   ....[8]....
        /*0350*/ 	.word	0x00000610
        /*0354*/ 	.word	0x000000ff
        /*0358*/ 	.word	0x00036858
        /*035c*/ 	.short	0x0100
        /*035e*/ 	.byte	0x08
	.zero		1


	//   ....[9]....
        /*0360*/ 	.word	0x00000620
        /*0364*/ 	.word	0x000000ff
        /*0368*/ 	.word	0x00036868
        /*036c*/ 	.short	0x0100
        /*036e*/ 	.byte	0x08
	.zero		1


	//   ....[10]....
        /*0370*/ 	.word	0x00000840
        /*0374*/ 	.word	0x000000ff
        /*0378*/ 	.word	0x00036870
        /*037c*/ 	.short	0x0100
        /*037e*/ 	.byte	0x08
	.zero		1


	//   ....[11]....
        /*0380*/ 	.word	0x00000850
        /*0384*/ 	.word	0x000000ff
        /*0388*/ 	.word	0x00036880
        /*038c*/ 	.short	0x0100
        /*038e*/ 	.byte	0x08
	.zero		1


	//   ....[12]....
        /*0390*/ 	.word	0x00000860
        /*0394*/ 	.word	0x000000ff
        /*0398*/ 	.word	0x00036878
        /*039c*/ 	.short	0x0100
        /*039e*/ 	.byte	0x08
	.zero		1


	//   ....[13]....
        /*03a0*/ 	.word	0x00000870
        /*03a4*/ 	.word	0x000000ff
        /*03a8*/ 	.word	0x00036888
        /*03ac*/ 	.short	0x0100
        /*03ae*/ 	.byte	0x08
	.zero		1


	//   ....[14]....
        /*03b0*/ 	.word	0x00000ac0
        /*03b4*/ 	.word	0x000000ff
        /*03b8*/ 	.word	0x00036890
        /*03bc*/ 	.short	0x0100
        /*03be*/ 	.byte	0x08
	.zero		1


	//   ....[15]....
        /*03c0*/ 	.word	0x00000ad0
        /*03c4*/ 	.word	0x000000ff
        /*03c8*/ 	.word	0x000368a0
        /*03cc*/ 	.short	0x0100
        /*03ce*/ 	.byte	0x08
	.zero		1


	//   ....[16]....
        /*03d0*/ 	.word	0x00000ae0
        /*03d4*/ 	.word	0x000000ff
        /*03d8*/ 	.word	0x00036898
        /*03dc*/ 	.short	0x0100
        /*03de*/ 	.byte	0x08
	.zero		1


	//   ....[17]....
        /*03e0*/ 	.word	0x00000af0
        /*03e4*/ 	.word	0x000000ff
        /*03e8*/ 	.word	0x000368a8
        /*03ec*/ 	.short	0x0100
        /*03ee*/ 	.byte	0x08
	.zero		1


	//   ....[18]....
        /*03f0*/ 	.word	0x00000d90
        /*03f4*/ 	.word	0x000000ff
        /*03f8*/ 	.word	0x000368b0
        /*03fc*/ 	.short	0x0100
        /*03fe*/ 	.byte	0x08
	.zero		1


	//   ....[19]....
        /*0400*/ 	.word	0x00000da0
        /*0404*/ 	.word	0x000000ff
        /*0408*/ 	.word	0x000368c0
        /*040c*/ 	.short	0x0100
        /*040e*/ 	.byte	0x08
	.zero		1


	//   ....[20]....
        /*0410*/ 	.word	0x00000db0
        /*0414*/ 	.word	0x000000ff
        /*0418*/ 	.word	0x000368b8
        /*041c*/ 	.short	0x0100
        /*041e*/ 	.byte	0x08
	.zero		1


	//   ....[21]....
        /*0420*/ 	.word	0x00000dc0
        /*0424*/ 	.word	0x000000ff
        /*0428*/ 	.word	0x000368c8
        /*042c*/ 	.short	0x0100
        /*042e*/ 	.byte	0x08
	.zero		1


	//   ....[22]....
        /*0430*/ 	.word	0x000016a0
        /*0434*/ 	.word	0x000000ff
        /*0438*/ 	.word	0x00036800
        /*043c*/ 	.short	0x010a
        /*043e*/ 	.byte	0x04
	.zero		1


	//   ....[23]....
        /*0440*/ 	.word	0x00001730
        /*0444*/ 	.word	0x00000002
        /*0448*/ 	.word	0x00036830
        /*044c*/ 	.short	0x010a
        /*044e*/ 	.byte	0x3f
	.zero		1


	//   ....[24]....
        /*0450*/ 	.word	0x00001770
        /*0454*/ 	.word	0x00000002
        /*0458*/ 	.word	0x00036830
        /*045c*/ 	.short	0x010a
        /*045e*/ 	.byte	0x3f
	.zero		1


	//   ....[25]....
        /*0460*/ 	.word	0x00004ae0
        /*0464*/ 	.word	0x00000002
        /*0468*/ 	.word	0x00000000
        /*046c*/ 	.short	0x0101
        /*046e*/ 	.byte	0x3f
	.zero		1


	//   ....[26]....
        /*0470*/ 	.word	0x00005690
        /*0474*/ 	.word	0x000000ff
        /*0478*/ 	.word	0x00036830
        /*047c*/ 	.short	0x010a
        /*047e*/ 	.byte	0x27
	.zero		1


	//   ....[27]....
        /*0480*/ 	.word	0x000056d0
        /*0484*/ 	.word	0x000000ff
        /*0488*/ 	.word	0x00036830
        /*048c*/ 	.short	0x010a
        /*048e*/ 	.byte	0x27
	.zero		1


	//   ....[28]....
        /*0490*/ 	.word	0x00007c70
        /*0494*/ 	.word	0x000000ff
        /*0498*/ 	.word	0x00036850
        /*049c*/ 	.short	0x010a
        /*049e*/ 	.byte	0x05
	.zero		1


	//   ....[29]....
        /*04a0*/ 	.word	0x00007cb0
        /*04a4*/ 	.word	0x000000ff
        /*04a8*/ 	.word	0x00036850
        /*04ac*/ 	.short	0x010a
        /*04ae*/ 	.byte	0x05
	.zero		1


	//   ....[30]....
        /*04b0*/ 	.word	0x00008d30
        /*04b4*/ 	.word	0x00000005
        /*04b8*/ 	.word	0x00000000
        /*04bc*/ 	.short	0x0101
        /*04be*/ 	.byte	0x3f
	.zero		1


	//   ....[31]....
        /*04c0*/ 	.word	0x00009170
        /*04c4*/ 	.word	0x0000007a
        /*04c8*/ 	.word	0x00000000
        /*04cc*/ 	.short	0x0101
        /*04ce*/ 	.byte	0x3f
	.zero		1


	//   ....[32]....
        /*04d0*/ 	.word	0x00009820
        /*04d4*/ 	.word	0x000000ff
        /*04d8*/ 	.word	0x00036850
        /*04dc*/ 	.short	0x010a
        /*04de*/ 	.byte	0x05
	.zero		1


	//   ....[33]....
        /*04e0*/ 	.word	0x00009860
        /*04e4*/ 	.word	0x000000ff
        /*04e8*/ 	.word	0x00036850
        /*04ec*/ 	.short	0x010a
        /*04ee*/ 	.byte	0x05
	.zero		1


	//   ....[34]....
        /*04f0*/ 	.word	0x0000a800
        /*04f4*/ 	.word	0x00000004
        /*04f8*/ 	.word	0x00000000
        /*04fc*/ 	.short	0x0101
        /*04fe*/ 	.byte	0x3f
	.zero		1


	//   ....[35]....
        /*0500*/ 	.word	0x0000b060
        /*0504*/ 	.word	0x000000ff
        /*0508*/ 	.word	0x00000000
        /*050c*/ 	.short	0x0101
        /*050e*/ 	.byte	0x07
	.zero		1


	//   ....[36]....
        /*0510*/ 	.word	0x0000b070
        /*0514*/ 	.word	0x000000ff
        /*0518*/ 	.word	0x00000000
        /*051c*/ 	.short	0x0101
        /*051e*/ 	.byte	0x06
	.zero		1


	//   ....[37]....
        /*0520*/ 	.word	0x0000c030
        /*0524*/ 	.word	0x00000005
        /*0528*/ 	.word	0x00036840
        /*052c*/ 	.short	0x010a
        /*052e*/ 	.byte	0x3f
	.zero		1


	//   ....[38]....
        /*0530*/ 	.word	0x0000c5f0
        /*0534*/ 	.word	0x0000000a
        /*0538*/ 	.word	0x00036820
        /*053c*/ 	.short	0x010a
        /*053e*/ 	.byte	0x3f
	.zero		1


	//   ....[39]....
        /*0540*/ 	.word	0x0000c8e0
        /*0544*/ 	.word	0x00000002
        /*0548*/ 	.word	0x00036840
        /*054c*/ 	.short	0x010a
        /*054e*/ 	.byte	0x3f
	.zero		1


	//   ....[40]....
        /*0550*/ 	.word	0x0000cbe0
        /*0554*/ 	.word	0x00000002
        /*0558*/ 	.word	0x00036860
        /*055c*/ 	.short	0x010a
        /*055e*/ 	.byte	0x3f
	.zero		1


	//   ....[41]....
        /*0560*/ 	.word	0x0000d160
        /*0564*/ 	.word	0x00000002
        /*0568*/ 	.word	0x00036840
        /*056c*/ 	.short	0x010a
        /*056e*/ 	.byte	0x3f
	.zero		1


	//   ....[42]....
        /*0570*/ 	.word	0x0000d460
        /*0574*/ 	.word	0x00000002
        /*0578*/ 	.word	0x00036860
        /*057c*/ 	.short	0x010a
        /*057e*/ 	.byte	0x3f
	.zero		1


	//   ....[43]....
        /*0580*/ 	.word	0x0000d960
        /*0584*/ 	.word	0x00000002
        /*0588*/ 	.word	0x00036840
        /*058c*/ 	.short	0x010a
        /*058e*/ 	.byte	0x3f
	.zero		1


	//   ....[44]....
        /*0590*/ 	.word	0x0000dc60
        /*0594*/ 	.word	0x00000002
        /*0598*/ 	.word	0x00036860
        /*059c*/ 	.short	0x010a
        /*059e*/ 	.byte	0x3f
	.zero		1


	//   ....[45]....
        /*05a0*/ 	.word	0x0000dff0
        /*05a4*/ 	.word	0x00000002
        /*05a8*/ 	.word	0x00036860
        /*05ac*/ 	.short	0x010a
        /*05ae*/ 	.byte	0x3f
	.zero		1


	//   ....[46]....
        /*05b0*/ 	.word	0x0000e430
        /*05b4*/ 	.word	0x00000000
        /*05b8*/ 	.word	0x00036820
        /*05bc*/ 	.short	0x010a
        /*05be*/ 	.byte	0x3f
	.zero		1


	//   ....[47]....
        /*05c0*/ 	.word	0x0000e5d0
        /*05c4*/ 	.word	0x00000006
        /*05c8*/ 	.word	0x00000000
        /*05cc*/ 	.short	0x010a
        /*05ce*/ 	.byte	0x3f
	.zero		1


	//   ....[48]....
        /*05d0*/ 	.word	0x0000e640
        /*05d4*/ 	.word	0x00000003
        /*05d8*/ 	.word	0x00000000
        /*05dc*/ 	.short	0x010a
        /*05de*/ 	.byte	0x3f
	.zero		1


	//   ....[49]....
        /*05e0*/ 	.word	0x0000e6a0
        /*05e4*/ 	.word	0x00000010
        /*05e8*/ 	.word	0x00000000
        /*05ec*/ 	.short	0x010a
        /*05ee*/ 	.byte	0x3f
	.zero		1


	//   ....[50]....
        /*05f0*/ 	.word	0x0000e6d0
        /*05f4*/ 	.word	0x00000003
        /*05f8*/ 	.word	0x00000000
        /*05fc*/ 	.short	0x010a
        /*05fe*/ 	.byte	0x3f
	.zero		1


	//   ....[51]....
        /*0600*/ 	.word	0x0000e750
        /*0604*/ 	.word	0x00000003
        /*0608*/ 	.word	0x00036800
        /*060c*/ 	.short	0x010a
        /*060e*/ 	.byte	0x3f
	.zero		1


	//   ....[52]....
        /*0610*/ 	.word	0x0000e7a0
        /*0614*/ 	.word	0x00000002
        /*0618*/ 	.word	0x00036830
        /*061c*/ 	.short	0x010a
        /*061e*/ 	.byte	0x3f
	.zero		1


	//   ....[53]....
        /*0620*/ 	.word	0x0000e800
        /*0624*/ 	.word	0x00000003
        /*0628*/ 	.word	0x00036830
        /*062c*/ 	.short	0x010a
        /*062e*/ 	.byte	0x3f
	.zero		1


	//   ....[54]....
        /*0630*/ 	.word	0x0000e860
        /*0634*/ 	.word	0x00000003
        /*0638*/ 	.word	0x00036850
        /*063c*/ 	.short	0x010a
        /*063e*/ 	.byte	0x3f
	.zero		1


	//   ....[55]....
        /*0640*/ 	.word	0x0000e8c0
        /*0644*/ 	.word	0x00000007
        /*0648*/ 	.word	0x00036850
        /*064c*/ 	.short	0x010a
        /*064e*/ 	.byte	0x3f
	.zero		1


	//   ....[56]....
        /*0650*/ 	.word	0x0000ea60
        /*0654*/ 	.word	0x00000005
        /*0658*/ 	.word	0x00036840
        /*065c*/ 	.short	0x010a
        /*065e*/ 	.byte	0x3f
	.zero		1


	//   ....[57]....
        /*0660*/ 	.word	0x0000eae0
        /*0664*/ 	.word	0x00000007
        /*0668*/ 	.word	0x00036820
        /*066c*/ 	.short	0x010a
        /*066e*/ 	.byte	0x3f
	.zero		1


	//   ....[58]....
        /*0670*/ 	.word	0x0000eb30
        /*0674*/ 	.word	0x00000002
        /*0678*/ 	.word	0x00036840
        /*067c*/ 	.short	0x010a
        /*067e*/ 	.byte	0x3f
	.zero		1


	//   ....[59]....
        /*0680*/ 	.word	0x0000eb80
        /*0684*/ 	.word	0x00000002
        /*0688*/ 	.word	0x00036860
        /*068c*/ 	.short	0x010a
        /*068e*/ 	.byte	0x3f
	.zero		1


	//   ....[60]....
        /*0690*/ 	.word	0x0000ebd0
        /*0694*/ 	.word	0x00000002
        /*0698*/ 	.word	0x00036840
        /*069c*/ 	.short	0x010a
        /*069e*/ 	.byte	0x3f
	.zero		1


	//   ....[61]....
        /*06a0*/ 	.word	0x0000ec20
        /*06a4*/ 	.word	0x00000002
        /*06a8*/ 	.word	0x00036860
        /*06ac*/ 	.short	0x010a
        /*06ae*/ 	.byte	0x3f
	.zero		1


	//   ....[62]....
        /*06b0*/ 	.word	0x0000ec70
        /*06b4*/ 	.word	0x00000002
        /*06b8*/ 	.word	0x00036840
        /*06bc*/ 	.short	0x010a
        /*06be*/ 	.byte	0x3f
	.zero		1


	//   ....[63]....
        /*06c0*/ 	.word	0x0000ecc0
        /*06c4*/ 	.word	0x00000002
        /*06c8*/ 	.word	0x00036860
        /*06cc*/ 	.short	0x010a
        /*06ce*/ 	.byte	0x3f
	.zero		1


	//   ....[64]....
        /*06d0*/ 	.word	0x0000ed10
        /*06d4*/ 	.word	0x00000002
        /*06d8*/ 	.word	0x00036860
        /*06dc*/ 	.short	0x010a
        /*06de*/ 	.byte	0x3f
	.zero		1


	//   ....[65]....
        /*06e0*/ 	.word	0x0000ed60
        /*06e4*/ 	.word	0x00000000
        /*06e8*/ 	.word	0x00036820
        /*06ec*/ 	.short	0x010a
        /*06ee*/ 	.byte	0x3f
	.zero		1


	//   ....[66]....
        /*06f0*/ 	.word	0x0000ef00
        /*06f4*/ 	.word	0x00000006
        /*06f8*/ 	.word	0x00000000
        /*06fc*/ 	.short	0x010a
        /*06fe*/ 	.byte	0x3f
	.zero		1


	//   ....[67]....
        /*0700*/ 	.word	0x0000ef50
        /*0704*/ 	.word	0x00000003
        /*0708*/ 	.word	0x00000000
        /*070c*/ 	.short	0x010a
        /*070e*/ 	.byte	0x3f
	.zero		1


	//   ....[68]....
        /*0710*/ 	.word	0x0000efa0
        /*0714*/ 	.word	0x00000010
        /*0718*/ 	.word	0x00000000
        /*071c*/ 	.short	0x010a
        /*071e*/ 	.byte	0x3f
	.zero		1


	//----- nvinfo : EIATTR_NUM_MBARRIERS
	.align		4
.L_681:
        /*0720*/ 	.byte	0x03, 0x38
        /*0722*/ 	.short	0x0016


	//----- nvinfo : EIATTR_EXIT_INSTR_OFFSETS
	.align		4
        /*0724*/ 	.byte	0x04, 0x1c
        /*0726*/ 	.short	(.L_683 - .L_682)


	//   ....[0]....
.L_682:
        /*0728*/ 	.word	0x00000f60


	//   ....[1]....
        /*072c*/ 	.word	0x0000b130


	//   ....[2]....
        /*0730*/ 	.word	0x0000b190


	//   ....[3]....
        /*0734*/ 	.word	0x0000e720


	//----- nvinfo : EIATTR_MAX_THREADS
	.align		4
.L_683:
        /*0738*/ 	.byte	0x04, 0x05
        /*073a*/ 	.short	(.L_685 - .L_684)
.L_684:
        /*073c*/ 	.word	0x00000180
        /*0740*/ 	.word	0x00000001
        /*0744*/ 	.word	0x00000001


	//----- nvinfo : EIATTR_CRS_STACK_SIZE
	.align		4
.L_685:
        /*0748*/ 	.byte	0x04, 0x1e
        /*074a*/ 	.short	(.L_687 - .L_686)
.L_686:
        /*074c*/ 	.word	0x00000000


	//----- nvinfo : EIATTR_CBANK_PARAM_SIZE
	.align		4
.L_687:
        /*0750*/ 	.byte	0x03, 0x19
        /*0752*/ 	.short	0x0bf0


	//----- nvinfo : EIATTR_PARAM_CBANK
	.align		4
        /*0754*/ 	.byte	0x04, 0x0a
        /*0756*/ 	.short	(.L_689 - .L_688)
	.align		4
.L_688:
        /*0758*/ 	.word	index@(.nv.constant0._ZN7cutlass13device_kernelIN5flash11enable_sm90INS1_16FlashAttnFwdSm90INS1_25CollectiveMainloopFwdSm90ILi2EN4cute5tupleIJNS5_1CILi2EEENS7_ILi1EEES9_EEENS6_IJNS7_ILi128EEENS7_ILi112EEENS7_ILi192EEEEEELi192ENS_6half_tEfNS_4arch4Sm90ELb0ELb0ELb0ELb0ELb0ELb0ELb0ELb1ELb1ELb0ELb0ELb0EEENS1_21CollectiveEpilogueFwdINS6_IJSB_SD_SC_EEESA_SF_SH_Li256ELb0ELb0ELb0ELb0EEENS1_29StaticPersistentTileSchedulerILb0EEEEEEEEEvNT_6ParamsE)
        /*075c*/ 	.short	0x0210
        /*075e*/ 	.short	0x0bf0


	//----- nvinfo : EIATTR_SW_WAR
	.align		4
.L_689:
        /*0760*/ 	.byte	0x04, 0x36
        /*0762*/ 	.short	(.L_691 - .L_690)
.L_690:
        /*0764*/ 	.word	0x00000008
.L_691:


//--------------------- .nv.info._ZN7cutlass13device_kernelIN5flash11enable_sm90INS1_16FlashAttnFwdSm90INS1_25CollectiveMainloopFwdSm90ILi2EN4cute5tupleIJNS5_1CILi1EEES8_S8_EEENS6_IJNS7_ILi128EEENS7_ILi112EEENS7_ILi192EEEEEELi192ENS_6half_tEfNS_4arch4Sm90ELb0ELb0ELb0ELb1ELb0ELb0ELb0ELb1ELb1ELb0ELb0ELb0EEENS1_21CollectiveEpilogueFwdINS6_IJSA_SC_SB_EEES9_SE_SG_Li256ELb1ELb0ELb0ELb0EEENS1_36VarlenDynamicPersistentTileSchedulerILi128ELi112ELi256ELi32ELb0ELb0ELb1ELb0ELb1ELb1EEEEEEEEEvNT_6ParamsE --------------------------
	.section	.nv.info._ZN7cutlass13device_kernelIN5flash11enable_sm90INS1_16FlashAttnFwdSm90INS1_25CollectiveMainloopFwdSm90ILi2EN4cute5tupleIJNS5_1CILi1EEES8_S8_EEENS6_IJNS7_ILi128EEENS7_ILi112EEENS7_ILi192EEEEEELi192ENS_6half_tEfNS_4arch4Sm90ELb0ELb0ELb0ELb1ELb0ELb0ELb0ELb1ELb1ELb0ELb0ELb0EEENS1_21CollectiveEpilogueFwdINS6_IJSA_SC_SB_EEES9_SE_SG_Li256ELb1ELb0ELb0ELb0EEENS1_36VarlenDynamicPersistentTileSchedulerILi128ELi112ELi256ELi32ELb0ELb0ELb1ELb0ELb1ELb1EEEEEEEEEvNT_6ParamsE,"",@"SHT_CUDA_INFO"
	.sectionflags	@""
	.align	4


	//----- nvinfo : EIATTR_CUDA_API_VERSION
	.align		4
        /*0000*/ 	.byte	0x04, 0x37
        /*0002*/ 	.short	(.L_693 - .L_692)
.L_692:
        /*0004*/ 	.word	0x00000082


	//----- nvinfo : EIATTR_KPARAM_INFO
	.align		4
.L_693:
        /*0008*/ 	.byte	0x04, 0x17
        /*000a*/ 	.short	(.L_695 - .L_694)
.L_694:
        /*000c*/ 	.word	0x00000000
        /*0010*/ 	.short	0x0000
        /*0012*/ 	.short	0x0070
        /*0014*/ 	.byte	0x00, 0xf0, 0x01, 0x28


	//----- nvinfo : EIATTR_SPARSE_MMA_MASK
	.align		4
.L_695:
        /*0018*/ 	.byte	0x03, 0x50
        /*001a*/ 	.short	0x0000


	//----- nvinfo : EIATTR_MAXREG_COUNT
	.align		4
        /*001c*/ 	.byte	0x03, 0x1b
        /*001e*/ 	.short	0x00a8


	//----- nvinfo : EIATTR_NUM_BARRIERS
	.align		4
        /*0020*/ 	.byte	0x02, 0x4c
        /*0022*/ 	.byte	0x09
	.zero		1


	//----- nvinfo : EIATTR_EXTERNS
	.align		4
        /*0024*/ 	.byte	0x04, 0x0f
        /*0026*/ 	.short	(.L_697 - .L_696)


	//   ....[0]....
	.align		4
.L_696:
        /*0028*/ 	.word	index@(__assertfail)


	//----- nvinfo : EIATTR_ANNOTATIONS
	.align		4
.L_697:
        /*002c*/ 	.byte	0x04, 0x55
        /*002e*/ 	.short	(.L_699 - .L_698)


	//   ....[0]....
.L_698:
        /* <DEDUP_REMOVED lines=39> */


	//----- nvinfo : EIATTR_MERCURY_ISA_VERSION
	.align		4
.L_699:
        /*0290*/ 	.byte	0x03, 0x5f
        /*0292*/ 	.short	0x0101


	//----- nvinfo : EIATTR_UNUSED_LOAD_BYTE_OFFSET
	.align		4
        /*0294*/ 	.byte	0x04, 0x44
        /*0296*/ 	.short	(.L_701 - .L_700)


	//   ....[0]....
.L_700:
        /*0298*/ 	.word	0x00000a20
        /*029c*/ 	.word	0x0000fff0


	//   ....[1]....
        /*02a0*/ 	.word	0x0000a6d0
        /*02a4*/ 	.word	0x0000fff0


	//----- nvinfo : EIATTR_INT_WARP_WIDE_INSTR_OFFSETS
	.align		4
.L_701:
        /*02a8*/ 	.byte	0x04, 0x31
        /*02aa*/ 	.short	(.L_703 - .L_702)


	//   ....[0]....
.L_702:
        /*02ac*/ 	.word	0x00000150


	//   ....[1]....
        /*02b0*/ 	.word	0x00000190


	//   ....[2]....
        /*02b4*/ 	.word	0x00000250


	//   ....[3]....
        /*02b8*/ 	.word	0x0000d900


	//   ....[4]....
        /*02bc*/ 	.word	0x0000d990


	//   ....[5]....
        /*02c0*/ 	.word	0x0000de10


	//   ....[6]....
        /*02c4*/ 	.word	0x0000de40


	//   ....[7]....
        /*02c8*/ 	.word	0x0000e050


	//   ....[8]....
        /*02cc*/ 	.word	0x0000e140


	//   ....[9]....
        /*02d0*/ 	.word	0x00010570


	//   ....[10]....
        /*02d4*/ 	.word	0x00010600


	//----- nvinfo : EIATTR_COOP_GROUP_MASK_REGIDS
	.align		4
.L_703:
        /*02d8*/ 	.byte	0x04, 0x29
        /*02da*/ 	.short	(.L_705 - .L_704)


	//   ....[0]....
.L_704:
        /*02dc*/ 	.word	0xffffffff


	//   ....[1]....
        /*02e0*/ 	.word	0xffffffff


	//   ....[2]....
        /*02e4*/ 	.word	0xffffffff


	//   ....[3]....
        /*02e8*/ 	.word	0xffffffff


	//   ....[4]....
        /*02ec*/ 	.word	0xffffffff


	//   ....[5]....
        /*02f0*/ 	.word	0xffffffff


	//   ....[6]....
        /*02f4*/ 	.word	0xffffffff


	//   ....[7]....
        /*02f8*/ 	.word	0xffffffff


	//   ....[8]....
        /*02fc*/ 	.word	0xffffffff


	//   ....[9]....
        /*0300*/ 	.word	0xffffffff


	//   ....[10]....
        /*0304*/ 	.word	0xffffffff


	//   ....[11]....
        /*0308*/ 	.word	0xffffffff


	//   ....[12]....
        /*030c*/ 	.word	0xffffffff


	//   ....[13]....
        /*0310*/ 	.word	0xffffffff


	//   ....[14]....
        /*0314*/ 	.word	0xffffffff


	//   ....[15]....
        /*0318*/ 	.word	0xffffffff


	//   ....[16]....
        /*031c*/ 	.word	0xffffffff


	//   ....[17]....
        /*0320*/ 	.word	0xffffffff


	//   ....[18]....
        /*0324*/ 	.word	0xffffffff


	//   ....[19]....
        /*0328*/ 	.word	0xffffffff


	//   ....[20]....
        /*032c*/ 	.word	0xffffffff


	//   ....[21]....
        /*0330*/ 	.word	0xffffffff


	//   ....[22]....
        /*0334*/ 	.word	0xffffffff


	//   ....[23]....
        /*0338*/ 	.word	0xffffffff


	//   ....[24]....
        /*033c*/ 	.word	0xffffffff


	//   ....[25]....
        /*0340*/ 	.word	0xffffffff


	//   ....[26]....
        /*0344*/ 	.word	0xffffffff


	//   ....[27]....
        /*0348*/ 	.word	0xffffffff


	//   ....[28]....
        /*034c*/ 	.word	0xffffffff


	//   ....[29]....
        /*0350*/ 	.word	0xffffffff


	//   ....[30]....
        /*0354*/ 	.word	0xffffffff


	//   ....[31]....
        /*0358*/ 	.word	0xffffffff


	//   ....[32]....
        /*035c*/ 	.word	0xffffffff


	//   ....[33]....
        /*0360*/ 	.word	0xffffffff


	//   ....[34]....
        /*0364*/ 	.word	0xffffffff


	//   ....[35]....
        /*0368*/ 	.word	0xffffffff


	//   ....[36]....
        /*036c*/ 	.word	0xffffffff


	//   ....[37]....
        /*0370*/ 	.word	0xffffffff


	//   ....[38]....
        /*0374*/ 	.word	0xffffffff


	//   ....[39]....
        /*0378*/ 	.word	0xffffffff


	//   ....[40]....
        /*037c*/ 	.word	0xffffffff


	//   ....[41]....
        /*0380*/ 	.word	0xffffffff


	//   ....[42]....
        /*0384*/ 	.word	0xffffffff


	//   ....[43]....
        /*0388*/ 	.word	0xffffffff


	//   ....[44]....
        /*038c*/ 	.word	0xffffffff


	//   ....[45]....
        /*0390*/ 	.word	0xffffffff


	//   ....[46]....
        /*0394*/ 	.word	0xffffffff


	//   ....[47]....
        /*0398*/ 	.word	0xffffffff


	//   ....[48]....
        /*039c*/ 	.word	0xffffffff


	//   ....[49]....
        /*03a0*/ 	.word	0xffffffff


	//   ....[50]....
        /*03a4*/ 	.word	0xffffffff


	//   ....[51]....
        /*03a8*/ 	.word	0xffffffff


	//   ....[52]....
        /*03ac*/ 	.word	0xffffffff


	//   ....[53]....
        /*03b0*/ 	.word	0xffffffff


	//   ....[54]....
        /*03b4*/ 	.word	0x0500000f


	//   ....[55]....
        /*03b8*/ 	.word	0x0500000f


	//   ....[56]....
        /*03bc*/ 	.word	0x0500000f


	//   ....[57]....
        /*03c0*/ 	.word	0x0500000f


	//   ....[58]....
        /*03c4*/ 	.word	0x0500000f


	//   ....[59]....
        /*03c8*/ 	.word	0x0500000f


	//   ....[60]....
        /*03cc*/ 	.word	0x0500000f


	//   ....[61]....
        /*03d0*/ 	.word	0x0500000f


	//   ....[62]....
        /*03d4*/ 	.word	0x0500000f


	//   ....[63]....
        /*03d8*/ 	.word	0x0500000f


	//   ....[64]....
        /*03dc*/ 	.word	0x0500000f


	//   ....[65]....
        /*03e0*/ 	.word	0x0500000f


	//   ....[66]....
        /*03e4*/ 	.word	0x0500000f


	//   ....[67]....
        /*03e8*/ 	.word	0x0500000f


	//   ....[68]....
        /*03ec*/ 	.word	0x0500000f


	//   ....[69]....
        /*03f0*/ 	.word	0x0500000f


	//   ....[70]....
        /*03f4*/ 	.word	0x0500000f


	//   ....[71]....
        /*03f8*/ 	.word	0x0500000f


	//   ....[72]....
        /*03fc*/ 	.word	0x0500000f


	//----- nvinfo : EIATTR_COOP_GROUP_INSTR_OFFSETS
	.align		4
.L_705:
        /*0400*/ 	.byte	0x04, 0x28
        /*0402*/ 	.short	(.L_707 - .L_706)


	//   ....[0]....
.L_706:
        /*0404*/ 	.word	0x00000060


	//   ....[1]....
        /*0408*/ 	.word	0x00000160


	//   ....[2]....
        /*040c*/ 	.word	0x00000260


	//   ....[3]....
        /*0410*/ 	.word	0x000003d0


	//   ....[4]....
        /*0414*/ 	.word	0x00000530


	//   ....[5]....
        /*0418*/ 	.word	0x00000650


	//   ....[6]....
        /*041c*/ 	.word	0x000007b0


	//   ....[7]....
        /*0420*/ 	.word	0x00001380


	//   ....[8]....
        /*0424*/ 	.word	0x000042d0


	//   ....[9]....
        /*0428*/ 	.word	0x00004340


	//   ....[10]....
        /*042c*/ 	.word	0x00004810


	//   ....[11]....
        /*0430*/ 	.word	0x00004870


	//   ....[12]....
        /*0434*/ 	.word	0x000082d0


	//   ....[13]....
        /*0438*/ 	.word	0x00008300


	//   ....[14]....
        /*043c*/ 	.word	0x00008550


	//   ....[15]....
        /*0440*/ 	.word	0x00008570


	//   ....[16]....
        /*0444*/ 	.word	0x00009b40


	//   ....[17]....
        /*0448*/ 	.word	0x00009c00


	//   ....[18]....
        /*044c*/ 	.word	0x00009ed0


	//   ....[19]....
        /*0450*/ 	.word	0x00009ee0


	//   ....[20]....
        /*0454*/ 	.word	0x0000ca60


	//   ....[21]....
        /*0458*/ 	.word	0x0000cbf0


	//   ....[22]....
        /*045c*/ 	.word	0x0000cc20


	//   ....[23]....
        /*0460*/ 	.word	0x0000cc60


	//   ....[24]....
        /*0464*/ 	.word	0x0000ccc0


	//   ....[25]....
        /*0468*/ 	.word	0x0000cd20


	//   ....[26]....
        /*046c*/ 	.word	0x0000cd60


	//   ....[27]....
        /*0470*/ 	.word	0x0000cf10


	//   ....[28]....
        /*0474*/ 	.word	0x0000cf70


	//   ....[29]....
        /*0478*/ 	.word	0x0000cfb0


	//   ....[30]....
        /*047c*/ 	.word	0x0000cff0


	//   ....[31]....
        /*0480*/ 	.word	0x0000d020


	//   ....[32]....
        /*0484*/ 	.word	0x0000d050


	//   ....[33]....
        /*0488*/ 	.word	0x0000d0e0


	//   ....[34]....
        /*048c*/ 	.word	0x0000d110


	//   ....[35]....
        /*0490*/ 	.word	0x0000d1a0


	//   ....[36]....
        /*0494*/ 	.word	0x00010a80


	//   ....[37]....
        /*0498*/ 	.word	0x00010a90


	//   ....[38]....
        /*049c*/ 	.word	0x00010ba0


	//   ....[39]....
        /*04a0*/ 	.word	0x00010c00


	//   ....[40]....
        /*04a4*/ 	.word	0x00010c40


	//   ....[41]....
        /*04a8*/ 	.word	0x00010c80


	//   ....[42]....
        /*04ac*/ 	.word	0x00010cb0


	//   ....[43]....
        /*04b0*/ 	.word	0x00010ce0


	//   ....[44]....
        /*04b4*/ 	.word	0x00010e70


	//   ....[45]....
        /*04b8*/ 	.word	0x00010ed0


	//   ....[46]....
        /*04bc*/ 	.word	0x00010f10


	//   ....[47]....
        /*04c0*/ 	.word	0x00010f50


	//   ....[48]....
        /*04c4*/ 	.word	0x00010f80


	//   ....[49]....
        /*04c8*/ 	.word	0x00010fb0


	//   ....[50]....
        /*04cc*/ 	.word	0x00011070


	//   ....[51]....
        /*04d0*/ 	.word	0x00011090


	//   ....[52]....
        /*04d4*/ 	.word	0x00011100


	//   ....[53]....
        /*04d8*/ 	.word	0x00011550


	//   ....[54]....
        /*04dc*/ 	.word	0x00011a20


	//   ....[55]....
        /*04e0*/ 	.word	0x00011e40


	//   ....[56]....
        /*04e4*/ 	.word	0x00011ed0


	//   ....[57]....
        /*04e8*/ 	.word	0x00011f70


	//   ....[58]....
        /*04ec*/ 	.word	0x00012020


	//   ....[59]....
        /*04f0*/ 	.word	0x000120a0


	//   ....[60]....
        /*04f4*/ 	.word	0x00012120


	//   ....[61]....
        /*04f8*/ 	.word	0x000121a0


	//   ....[62]....
        /*04fc*/ 	.word	0x00012220


	//   ....[63]....
        /*0500*/ 	.word	0x000122b0


	//   ....[64]....
        /*0504*/ 	.word	0x00012360


	//   ....[65]....
        /*0508*/ 	.word	0x000123e0


	//   ....[66]....
        /*050c*/ 	.word	0x00012460


	//   ....[67]....
        /*0510*/ 	.word	0x000124e0


	//   ....[68]....
        /*0514*/ 	.word	0x00012560


	//   ....[69]....
        /*0518*/ 	.word	0x000125d0


	//   ....[70]....
        /*051c*/ 	.word	0x00012670


	//   ....[71]....
        /*0520*/ 	.word	0x00012700


	//   ....[72]....
        /*0524*/ 	.word	0x00012820


	//----- nvinfo : EIATTR_REG_RECONFIG
	.align		4
.L_707:
        /*0528*/ 	.byte	0x01, 0x54
	.zero		2


	//----- nvinfo : EIATTR_SYSCALL_OFFSETS
	.align		4
        /*052c*/ 	.byte	0x04, 0x46
        /*052e*/ 	.short	(.L_709 - .L_708)


	//   ....[0]....
.L_708:
        /*0530*/ 	.word	0x00001560


	//   ....[1]....
        /*0534*/ 	.word	0x0000db20


	//   ....[2]....
        /*0538*/ 	.word	0x0000dc60


	//   ....[3]....
        /*053c*/ 	.word	0x0000dd60


	//----- nvinfo : EIATTR_MBARRIER_INSTR_OFFSETS
	.align		4
.L_709:
        /*0540*/ 	.byte	0x04, 0x39
        /*0542*/ 	.short	(.L_711 - .L_710)


	//   ....[0]....
.L_710:
        /*0544*/ 	.word	0x00000280
        /*0548*/ 	.word	0x000000ff
        /*054c*/ 	.word	0x00036800
        /*0550*/ 	.short	0x0100
        /*0552*/ 	.byte	0x08
	.zero		1


	//   ....[1]....
        /*0554*/ 	.word	0x00000290
        /*0558*/ 	.word	0x000000ff
        /*055c*/ 	.word	0x00036820
        /*0560*/ 	.short	0x0100
        /*0562*/ 	.byte	0x08
	.zero		1


	//   ....[2]....
        /*0564*/ 	.word	0x00000380
        /*0568*/ 	.word	0x000000ff
        /*056c*/ 	.word	0x00036830
        /*0570*/ 	.short	0x0100
        /*0572*/ 	.byte	0x08
	.zero		1


	//   ....[3]....
        /*0574*/ 	.word	0x00000390
        /*0578*/ 	.word	0x000000ff
        /*057c*/ 	.word	0x00036840
        /*0580*/ 	.short	0x0100
        /*0582*/ 	.byte	0x08
	.zero		1


	//   ....[4]....
        /*0584*/ 	.word	0x000003a0
        /*0588*/ 	.word	0x000000ff
        /*058c*/ 	.word	0x00036838
        /*0590*/ 	.short	0x0100
        /*0592*/ 	.byte	0x08
	.zero		1


	//   ....[5]....
        /*0594*/ 	.word	0x000003b0
        /*0598*/ 	.word	0x000000ff
        /*059c*/ 	.word	0x00036848
        /*05a0*/ 	.short	0x0100
        /*05a2*/ 	.byte	0x08
	.zero		1


	//   ....[6]....
        /*05a4*/ 	.word	0x000004e0
        /*05a8*/ 	.word	0x000000ff
        /*05ac*/ 	.word	0x00036850
        /*05b0*/ 	.short	0x0100
        /*05b2*/ 	.byte	0x08
	.zero		1


	//   ....[7]....
        /*05b4*/ 	.word	0x000004f0
        /*05b8*/ 	.word	0x000000ff
        /*05bc*/ 	.word	0x00036860
        /*05c0*/ 	.short	0x0100
        /*05c2*/ 	.byte	0x08
	.zero		1


	//   ....[8]....
        /*05c4*/ 	.word	0x00000500
        /*05c8*/ 	.word	0x000000ff
        /*05cc*/ 	.word	0x00036858
        /*05d0*/ 	.short	0x0100
        /*05d2*/ 	.byte	0x08
	.zero		1


	//   ....[9]....
        /*05d4*/ 	.word	0x00000510
        /*05d8*/ 	.word	0x000000ff
        /*05dc*/ 	.word	0x00036868
        /*05e0*/ 	.short	0x0100
        /*05e2*/ 	.byte	0x08
	.zero		1


	//   ....[10]....
        /*05e4*/ 	.word	0x00000600
        /*05e8*/ 	.word	0x000000ff
        /*05ec*/ 	.word	0x00036870
        /*05f0*/ 	.short	0x0100
        /*05f2*/ 	.byte	0x06
	.zero		1


	//   ....[11]....
        /*05f4*/ 	.word	0x00000610
        /*05f8*/ 	.word	0x000000ff
        /*05fc*/ 	.word	0x00036880
        /*0600*/ 	.short	0x0100
        /*0602*/ 	.byte	0x06
	.zero		1


	//   ....[12]....
        /*0604*/ 	.word	0x00000620
        /*0608*/ 	.word	0x000000ff
        /*060c*/ 	.word	0x00036878
        /*0610*/ 	.short	0x0100
        /*0612*/ 	.byte	0x06
	.zero		1


	//   ....[13]....
        /*0614*/ 	.word	0x00000630
        /*0618*/ 	.word	0x000000ff
        /*061c*/ 	.word	0x00036888
        /*0620*/ 	.short	0x0100
        /*0622*/ 	.byte	0x06
	.zero		1


	//   ....[14]....
        /*0624*/ 	.word	0x00000760
        /*0628*/ 	.word	0x000000ff
        /*062c*/ 	.word	0x00036890
        /*0630*/ 	.short	0x0100
        /*0632*/ 	.byte	0x08
	.zero		1


	//   ....[15]....
        /*0634*/ 	.word	0x00000770
        /*0638*/ 	.word	0x000000ff
        /*063c*/ 	.word	0x000368a0
        /*0640*/ 	.short	0x0100
        /*0642*/ 	.byte	0x08
	.zero		1


	//   ....[16]....
        /*0644*/ 	.word	0x00000780
        /*0648*/ 	.word	0x000000ff
        /*064c*/ 	.word	0x00036898
        /*0650*/ 	.short	0x0100
        /*0652*/ 	.byte	0x08
	.zero		1


	//   ....[17]....
        /*0654*/ 	.word	0x00000790
        /*0658*/ 	.word	0x000000ff
        /*065c*/ 	.word	0x000368a8
        /*0660*/ 	.short	0x0100
        /*0662*/ 	.byte	0x08
	.zero		1


	//   ....[18]....
        /*0664*/ 	.word	0x000008c0
        /*0668*/ 	.word	0x000000ff
        /*066c*/ 	.word	0x000368b0
        /*0670*/ 	.short	0x0100
        /*0672*/ 	.byte	0x08
	.zero		1


	//   ....[19]....
        /*0674*/ 	.word	0x000008d0
        /*0678*/ 	.word	0x000000ff
        /*067c*/ 	.word	0x000368c0
        /*0680*/ 	.short	0x0100
        /*0682*/ 	.byte	0x08
	.zero		1


	//   ....[20]....
        /*0684*/ 	.word	0x000008e0
        /*0688*/ 	.word	0x000000ff
        /*068c*/ 	.word	0x000368b8
        /*0690*/ 	.short	0x0100
        /*0692*/ 	.byte	0x08
	.zero		1


	//   ....[21]....
        /*0694*/ 	.word	0x000008f0
        /*0698*/ 	.word	0x000000ff
        /*069c*/ 	.word	0x000368c8
        /*06a0*/ 	.short	0x0100
        /*06a2*/ 	.byte	0x08
	.zero		1


	//   ....[22]....
        /*06a4*/ 	.word	0x00001610
        /*06a8*/ 	.word	0x00000005
        /*06ac*/ 	.word	0x00036800
        /*06b0*/ 	.short	0x010a
        /*06b2*/ 	.byte	0x3f
	.zero		1


	//   ....[23]....
        /*06b4*/ 	.word	0x00001680
        /*06b8*/ 	.word	0x00000002
        /*06bc*/ 	.word	0x00036830
        /*06c0*/ 	.short	0x010a
        /*06c2*/ 	.byte	0x3f
	.zero		1


	//   ....[24]....
        /*06c4*/ 	.word	0x000016f0
        /*06c8*/ 	.word	0x00000002
        /*06cc*/ 	.word	0x00036830
        /*06d0*/ 	.short	0x010a
        /*06d2*/ 	.byte	0x3f
	.zero		1


	//   ....[25]....
        /*06d4*/ 	.word	0x00004310
        /*06d8*/ 	.word	0x00000002
        /*06dc*/ 	.word	0x00000000
        /*06e0*/ 	.short	0x0101
        /*06e2*/ 	.byte	0x3f
	.zero		1


	//   ....[26]....
        /*06e4*/ 	.word	0x00005a20
        /*06e8*/ 	.word	0x0000000c
        /*06ec*/ 	.word	0x00036830
        /*06f0*/ 	.short	0x010a
        /*06f2*/ 	.byte	0x3f
	.zero		1


	//   ....[27]....
        /*06f4*/ 	.word	0x00005a70
        /*06f8*/ 	.word	0x0000000c
        /*06fc*/ 	.word	0x00036830
        /*0700*/ 	.short	0x010a
        /*0702*/ 	.byte	0x3f
	.zero		1


	//   ....[28]....
        /*0704*/ 	.word	0x00007fb0
        /*0708*/ 	.word	0x0000000d
        /*070c*/ 	.word	0x00036850
        /*0710*/ 	.short	0x010a
        /*0712*/ 	.byte	0x3f
	.zero		1


	//   ....[29]....
        /*0714*/ 	.word	0x00007ff0
        /*0718*/ 	.word	0x0000000d
        /*071c*/ 	.word	0x00036850
        /*0720*/ 	.short	0x010a
        /*0722*/ 	.byte	0x3f
	.zero		1


	//   ....[30]....
        /*0724*/ 	.word	0x00008e70
        /*0728*/ 	.word	0x00000090
        /*072c*/ 	.word	0x00000000
        /*0730*/ 	.short	0x0101
        /*0732*/ 	.byte	0x3f
	.zero		1


	//   ....[31]....
        /*0734*/ 	.word	0x00009000
        /*0738*/ 	.word	0x00000090
        /*073c*/ 	.word	0x00000000
        /*0740*/ 	.short	0x0101
        /*0742*/ 	.byte	0x3f
	.zero		1


	//   ....[32]....
        /*0744*/ 	.word	0x00009aa0
        /*0748*/ 	.word	0x0000000b
        /*074c*/ 	.word	0x00036850
        /*0750*/ 	.short	0x010a
        /*0752*/ 	.byte	0x3f
	.zero		1


	//   ....[33]....
        /*0754*/ 	.word	0x00009ae0
        /*0758*/ 	.word	0x0000000b
        /*075c*/ 	.word	0x00036850
        /*0760*/ 	.short	0x010a
        /*0762*/ 	.byte	0x3f
	.zero		1


	//   ....[34]....
        /*0764*/ 	.word	0x0000a070
        /*0768*/ 	.word	0x0000000a
        /*076c*/ 	.word	0x00000000
        /*0770*/ 	.short	0x0101
        /*0772*/ 	.byte	0x3f
	.zero		1


	//   ....[35]....
        /*0774*/ 	.word	0x0000b8d0
        /*0778*/ 	.word	0x0000002a
        /*077c*/ 	.word	0x00000000
        /*0780*/ 	.short	0x0101
        /*0782*/ 	.byte	0x3f
	.zero		1


	//   ....[36]....
        /*0784*/ 	.word	0x0000e4a0
        /*0788*/ 	.word	0x00000008
        /*078c*/ 	.word	0x00036840
        /*0790*/ 	.short	0x010a
        /*0792*/ 	.byte	0x3f
	.zero		1


	//   ....[37]....
        /*0794*/ 	.word	0x0000ea60
        /*0798*/ 	.word	0x00000009
        /*079c*/ 	.word	0x00036820
        /*07a0*/ 	.short	0x010a
        /*07a2*/ 	.byte	0x3f
	.zero		1


	//   ....[38]....
        /*07a4*/ 	.word	0x0000eda0
        /*07a8*/ 	.word	0x00000002
        /*07ac*/ 	.word	0x00036840
        /*07b0*/ 	.short	0x010a
        /*07b2*/ 	.byte	0x3f
	.zero		1


	//   ....[39]....
        /*07b4*/ 	.word	0x0000f0a0
        /*07b8*/ 	.word	0x00000003
        /*07bc*/ 	.word	0x00000060
        /*07c0*/ 	.short	0x010a
        /*07c2*/ 	.byte	0x3f
	.zero		1


	//   ....[40]....
        /*07c4*/ 	.word	0x0000f6c0
        /*07c8*/ 	.word	0x00000002
        /*07cc*/ 	.word	0x00036840
        /*07d0*/ 	.short	0x010a
        /*07d2*/ 	.byte	0x3f
	.zero		1


	//   ....[41]....
        /*07d4*/ 	.word	0x0000f9c0
        /*07d8*/ 	.word	0x00000002
        /*07dc*/ 	.word	0x00000060
        /*07e0*/ 	.short	0x010a
        /*07e2*/ 	.byte	0x3f
	.zero		1


	//   ....[42]....
        /*07e4*/ 	.word	0x0000fef0
        /*07e8*/ 	.word	0x00000002
        /*07ec*/ 	.word	0x00036840
        /*07f0*/ 	.short	0x010a
        /*07f2*/ 	.byte	0x3f
	.zero		1


	//   ....[43]....
        /*07f4*/ 	.word	0x00010200
        /*07f8*/ 	.word	0x00000002
        /*07fc*/ 	.word	0x00000060
        /*0800*/ 	.short	0x010a
        /*0802*/ 	.byte	0x3f
	.zero		1


	//   ....[44]....
        /*0804*/ 	.word	0x000106c0
        /*0808*/ 	.word	0x00000003
        /*080c*/ 	.word	0x00036860
        /*0810*/ 	.short	0x010a
        /*0812*/ 	.byte	0x3f
	.zero		1


	//   ....[45]....
        /*0814*/ 	.word	0x000114d0
        /*0818*/ 	.word	0x00000000
        /*081c*/ 	.word	0x00036820
        /*0820*/ 	.short	0x010a
        /*0822*/ 	.byte	0x3f
	.zero		1


	//   ....[46]....
        /*0824*/ 	.word	0x00011690
        /*0828*/ 	.word	0x00000006
        /*082c*/ 	.word	0x00000000
        /*0830*/ 	.short	0x010a
        /*0832*/ 	.byte	0x3f
	.zero		1


	//   ....[47]....
        /*0834*/ 	.word	0x00011700
        /*0838*/ 	.word	0x00000007
        /*083c*/ 	.word	0x00000000
        /*0840*/ 	.short	0x010a
        /*0842*/ 	.byte	0x3f
	.zero		1


	//   ....[48]....
        /*0844*/ 	.word	0x00011770
        /*0848*/ 	.word	0x00000004
        /*084c*/ 	.word	0x00000000
        /*0850*/ 	.short	0x010a
        /*0852*/ 	.byte	0x3f
	.zero		1


	//   ....[49]....
        /*0854*/ 	.word	0x000117a0
        /*0858*/ 	.word	0x00000003
        /*085c*/ 	.word	0x00000000
        /*0860*/ 	.short	0x010a
        /*0862*/ 	.byte	0x3f
	.zero		1


	//   ....[50]....
        /*0864*/ 	.word	0x00011800
        /*0868*/ 	.word	0x00000005
        /*086c*/ 	.word	0x00036800
        /*0870*/ 	.short	0x010a
        /*0872*/ 	.byte	0x3f
	.zero		1


	//   ....[51]....
        /*0874*/ 	.word	0x00011850
        /*0878*/ 	.word	0x00000002
        /*087c*/ 	.word	0x00036830
        /*0880*/ 	.short	0x010a
        /*0882*/ 	.byte	0x3f
	.zero		1


	//   ....[52]....
        /*0884*/ 	.word	0x000118a0
        /*0888*/ 	.word	0x0000000c
        /*088c*/ 	.word	0x00036830
        /*0890*/ 	.short	0x010a
        /*0892*/ 	.byte	0x3f
	.zero		1


	//   ....[53]....
        /*0894*/ 	.word	0x000118f0
        /*0898*/ 	.word	0x0000000d
        /*089c*/ 	.word	0x00036850
        /*08a0*/ 	.short	0x010a
        /*08a2*/ 	.byte	0x3f
	.zero		1


	//   ....[54]....
        /*08a4*/ 	.word	0x00011940
        /*08a8*/ 	.word	0x0000000b
        /*08ac*/ 	.word	0x00036850
        /*08b0*/ 	.short	0x010a
        /*08b2*/ 	.byte	0x3f
	.zero		1


	//   ....[55]....
        /*08b4*/ 	.word	0x00011ae0
        /*08b8*/ 	.word	0x00000008
        /*08bc*/ 	.word	0x00036840
        /*08c0*/ 	.short	0x010a
        /*08c2*/ 	.byte	0x3f
	.zero		1


	//   ....[56]....
        /*08c4*/ 	.word	0x00011b60
        /*08c8*/ 	.word	0x00000008
        /*08cc*/ 	.word	0x00036820
        /*08d0*/ 	.short	0x010a
        /*08d2*/ 	.byte	0x3f
	.zero		1


	//   ....[57]....
        /*08d4*/ 	.word	0x00011bb0
        /*08d8*/ 	.word	0x00000002
        /*08dc*/ 	.word	0x00036840
        /*08e0*/ 	.short	0x010a
        /*08e2*/ 	.byte	0x3f
	.zero		1


	//   ....[58]....
        /*08e4*/ 	.word	0x00011c00
        /*08e8*/ 	.word	0x00000003
        /*08ec*/ 	.word	0x00000060
        /*08f0*/ 	.short	0x010a
        /*08f2*/ 	.byte	0x3f
	.zero		1


	//   ....[59]....
        /*08f4*/ 	.word	0x00011c50
        /*08f8*/ 	.word	0x00000002
        /*08fc*/ 	.word	0x00036840
        /*0900*/ 	.short	0x010a
        /*0902*/ 	.byte	0x3f
	.zero		1


	//   ....[60]....
        /*0904*/ 	.word	0x00011ca0
        /*0908*/ 	.word	0x00000002
        /*090c*/ 	.word	0x00000060
        /*0910*/ 	.short	0x010a
        /*0912*/ 	.byte	0x3f
	.zero		1


	//   ....[61]....
        /*0914*/ 	.word	0x00011cf0
        /*0918*/ 	.word	0x00000002
        /*091c*/ 	.word	0x00036840
        /*0920*/ 	.short	0x010a
        /*0922*/ 	.byte	0x3f
	.zero		1


	//   ....[62]....
        /*0924*/ 	.word	0x00011d40
        /*0928*/ 	.word	0x00000002
        /*092c*/ 	.word	0x00000060
        /*0930*/ 	.short	0x010a
        /*0932*/ 	.byte	0x3f
	.zero		1


	//   ....[63]....
        /*0934*/ 	.word	0x00011d90
        /*0938*/ 	.word	0x00000003
        /*093c*/ 	.word	0x00036860
        /*0940*/ 	.short	0x010a
        /*0942*/ 	.byte	0x3f
	.zero		1


	//   ....[64]....
        /*0944*/ 	.word	0x00012740
        /*0948*/ 	.word	0x00000000
        /*094c*/ 	.word	0x00036820
        /*0950*/ 	.short	0x010a
        /*0952*/ 	.byte	0x3f
	.zero		1


	//   ....[65]....
        /*0954*/ 	.word	0x000128e0
        /*0958*/ 	.word	0x00000006
        /*095c*/ 	.word	0x00000000
        /*0960*/ 	.short	0x010a
        /*0962*/ 	.byte	0x3f
	.zero		1


	//   ....[66]....
        /*0964*/ 	.word	0x00012930
        /*0968*/ 	.word	0x00000007
        /*096c*/ 	.word	0x00000000
        /*0970*/ 	.short	0x010a
        /*0972*/ 	.byte	0x3f
	.zero		1


	//   ....[67]....
        /*0974*/ 	.word	0x00012980
        /*0978*/ 	.word	0x00000004
        /*097c*/ 	.word	0x00000000
        /*0980*/ 	.short	0x010a
        /*0982*/ 	.byte	0x3f
	.zero		1


	//----- nvinfo : EIATTR_NUM_MBARRIERS
	.align		4
.L_711:
        /*0984*/ 	.byte	0x03, 0x38
        /*0986*/ 	.short	0x0016


	//----- nvinfo : EIATTR_EXIT_INSTR_OFFSETS
	.align		4
        /*0988*/ 	.byte	0x04, 0x1c
        /*098a*/ 	.short	(.L_713 - .L_712)


	//   ....[0]....
.L_712:
        /*098c*/ 	.word	0x00000a60


	//   ....[1]....
        /*0990*/ 	.word	0x0000ca20


	//   ....[2]....
        /*0994*/ 	.word	0x0000ca80


	//   ....[3]....
        /*0998*/ 	.word	0x000117f0


	//----- nvinfo : EIATTR_MAX_THREADS
	.align		4
.L_713:
        /*099c*/ 	.byte	0x04, 0x05
        /*099e*/ 	.short	(.L_715 - .L_714)
.L_714:
        /*09a0*/ 	.word	0x00000180
        /*09a4*/ 	.word	0x00000001
        /*09a8*/ 	.word	0x00000001


	//----- nvinfo : EIATTR_CRS_STACK_SIZE
	.align		4
.L_715:
        /*09ac*/ 	.byte	0x04, 0x1e
        /*09ae*/ 	.short	(.L_717 - .L_716)
.L_716:
        /*09b0*/ 	.word	0x00000000


	//----- nvinfo : EIATTR_CBANK_PARAM_SIZE
	.align		4
.L_717:
        /*09b4*/ 	.byte	0x03, 0x19
        /*09b6*/ 	.short	0x0a70


	//----- nvinfo : EIATTR_PARAM_CBANK
	.align		4
        /*09b8*/ 	.byte	0x04, 0x0a
        /*09ba*/ 	.short	(.L_719 - .L_718)
	.align		4
.L_718:
        /*09bc*/ 	.word	index@(.nv.constant0._ZN7cutlass13device_kernelIN5flash11enable_sm90INS1_16FlashAttnFwdSm90INS1_25CollectiveMainloopFwdSm90ILi2EN4cute5tupleIJNS5_1CILi1EEES8_S8_EEENS6_IJNS7_ILi128EEENS7_ILi112EEENS7_ILi192EEEEEELi192ENS_6half_tEfNS_4arch4Sm90ELb0ELb0ELb0ELb1ELb0ELb0ELb0ELb1ELb1ELb0ELb0ELb0EEENS1_21CollectiveEpilogueFwdINS6_IJSA_SC_SB_EEES9_SE_SG_Li256ELb1ELb0ELb0ELb0EEENS1_36VarlenDynamicPersistentTileSchedulerILi128ELi112ELi256ELi32ELb0ELb0ELb1ELb0ELb1ELb1EEEEEEEEEvNT_6ParamsE)
        /*09c0*/ 	.short	0x0210
        /*09c2*/ 	.short	0x0a70


	//----- nvinfo : EIATTR_SW_WAR
	.align		4
.L_719:
        /*09c4*/ 	.byte	0x04, 0x36
        /*09c6*/ 	.short	(.L_721 - .L_720)
.L_720:
        /*09c8*/ 	.word	0x00000008
.L_721:


//--------------------- .nv.info._ZN7cutlass13device_kernelIN5flash11enable_sm90INS1_16FlashAttnFwdSm90INS1_25CollectiveMainloopFwdSm90ILi2EN4cute5tupleIJNS5_1CILi1EEES8_S8_EEENS6_IJNS7_ILi128EEENS7_ILi112EEENS7_ILi192EEEEEELi192ENS_6half_tEfNS_4arch4Sm90ELb0ELb0ELb0ELb1ELb0ELb1ELb0ELb1ELb1ELb0ELb0ELb0EEENS1_21CollectiveEpilogueFwdINS6_IJSA_SC_SB_EEES9_SE_SG_Li256ELb1ELb0ELb0ELb0EEENS1_36VarlenDynamicPersistentTileSchedulerILi128ELi112ELi256ELi32ELb0ELb0ELb1ELb0ELb1ELb1EEEEEEEEEvNT_6ParamsE --------------------------
	.section	.nv.info._ZN7cutlass13device_kernelIN5flash11enable_sm90INS1_16FlashAttnFwdSm90INS1_25CollectiveMainloopFwdSm90ILi2EN4cute5tupleIJNS5_1CILi1EEES8_S8_EEENS6_IJNS7_ILi128EEENS7_ILi112EEENS7_ILi192EEEEEELi192ENS_6half_tEfNS_4arch4Sm90ELb0ELb0ELb0ELb1ELb0ELb1ELb0ELb1ELb1ELb0ELb0ELb0EEENS1_21CollectiveEpilogueFwdINS6_IJSA_SC_SB_EEES9_SE_SG_Li256ELb1ELb0ELb0ELb0EEENS1_36VarlenDynamicPersistentTileSchedulerILi128ELi112ELi256ELi32ELb0ELb0ELb1ELb0ELb1ELb1EEEEEEEEEvNT_6ParamsE,"",@"SHT_CUDA_INFO"
	.sectionflags	@""
	.align	4


	//----- nvinfo : EIATTR_CUDA_API_VERSION
	.align		4
        /*0000*/ 	.byte	0x04, 0x37
        /*0002*/ 	.short	(.L_723 - .L_722)
.L_722:
        /*0004*/ 	.word	0x00000082


	//----- nvinfo : EIATTR_KPARAM_INFO
	.align		4
.L_723:
        /*0008*/ 	.byte	0x04, 0x17
        /*000a*/ 	.short	(.L_725 - .L_724)
.L_724:
        /*000c*/ 	.word	0x00000000
        /*0010*/ 	.short	0x0000
        /*0012*/ 	.short	0x0070
        /*0014*/ 	.byte	0x00, 0xf0, 0x01, 0x28


	//----- nvinfo : EIATTR_SPARSE_MMA_MASK
	.align		4
.L_725:
        /*0018*/ 	.byte	0x03, 0x50
        /*001a*/ 	.short	0x0000


	//----- nvinfo : EIATTR_MAXREG_COUNT
	.align		4
        /*001c*/ 	.byte	0x03, 0x1b
        /*001e*/ 	.short	0x00a8


	//----- nvinfo : EIATTR_NUM_BARRIERS
	.align		4
        /*0020*/ 	.byte	0x02, 0x4c
        /*0022*/ 	.byte	0x10
	.zero		1


	//----- nvinfo : EIATTR_EXTERNS
	.align		4
        /*0024*/ 	.byte	0x04, 0x0f
        /*0026*/ 	.short	(.L_727 - .L_726)


	//   ....[0]....
	.align		4
.L_726:
        /*0028*/ 	.word	index@(__assertfail)


	//----- nvinfo : EIATTR_ANNOTATIONS
	.align		4
.L_727:
        /*002c*/ 	.byte	0x04, 0x55
        /*002e*/ 	.short	(.L_729 - .L_728)


	//   ....[0]....
.L_728:
        /* <DEDUP_REMOVED lines=74> */


	//----- nvinfo : EIATTR_MERCURY_ISA_VERSION
	.align		4
.L_729:
        /*04c0*/ 	.byte	0x03, 0x5f
        /*04c2*/ 	.short	0x0101


	//----- nvinfo : EIATTR_UNUSED_LOAD_BYTE_OFFSET
	.align		4
        /*04c4*/ 	.byte	0x04, 0x44
        /*04c6*/ 	.short	(.L_731 - .L_730)


	//   ....[0]....
.L_730:
        /*04c8*/ 	.word	0x00000ae0
        /*04cc*/ 	.word	0x0000fff0


	//   ....[1]....
        /*04d0*/ 	.word	0x0001b7c0
        /*04d4*/ 	.word	0x0000fff0


	//----- nvinfo : EIATTR_INT_WARP_WIDE_INSTR_OFFSETS
	.align		4
.L_731:
        /*04d8*/ 	.byte	0x04, 0x31
        /*04da*/ 	.short	(.L_733 - .L_732)


	//   ....[0]....
.L_732:
        /*04dc*/ 	.word	0x000001c0


	//   ....[1]....
        /*04e0*/ 	.word	0x00000200


	//   ....[2]....
        /*04e4*/ 	.word	0x00000270


	//   ....[3]....
        /*04e8*/ 	.word	0x0001faf0


	//   ....[4]....
        /*04ec*/ 	.word	0x0001fb80


	//   ....[5]....
        /*04f0*/ 	.word	0x00020000


	//   ....[6]....
        /*04f4*/ 	.word	0x00020030


	//   ....[7]....
        /*04f8*/ 	.word	0x00020240


	//   ....[8]....
        /*04fc*/ 	.word	0x00020330


	//   ....[9]....
        /*0500*/ 	.word	0x00022810


	//   ....[10]....
        /*0504*/ 	.word	0x000228a0


	//----- nvinfo : EIATTR_COOP_GROUP_MASK_REGIDS
	.align		4
.L_733:
        /*0508*/ 	.byte	0x04, 0x29
        /*050a*/ 	.short	(.L_735 - .L_734)


	//   ....[0]....
.L_734:
        /*050c*/ 	.word	0xffffffff


	//   ....[1]....
        /*0510*/ 	.word	0xffffffff


	//   ....[2]....
        /*0514*/ 	.word	0xffffffff


	//   ....[3]....
        /*0518*/ 	.word	0xffffffff


	//   ....[4]....
        /*051c*/ 	.word	0xffffffff


	//   ....[5]....
        /*0520*/ 	.word	0xffffffff


	//   ....[6]....
        /*0524*/ 	.word	0xffffffff


	//   ....[7]....
        /*0528*/ 	.word	0xffffffff


	//   ....[8]....
        /*052c*/ 	.word	0xffffffff


	//   ....[9]....
        /*0530*/ 	.word	0xffffffff


	//   ....[10]....
        /*0534*/ 	.word	0xffffffff


	//   ....[11]....
        /*0538*/ 	.word	0xffffffff


	//   ....[12]....
        /*053c*/ 	.word	0xffffffff


	//   ....[13]....
        /*0540*/ 	.word	0xffffffff


	//   ....[14]....
        /*0544*/ 	.word	0xffffffff


	//   ....[15]....
        /*0548*/ 	.word	0xffffffff


	//   ....[16]....
        /*054c*/ 	.word	0xffffffff


	//   ....[17]....
        /*0550*/ 	.word	0xffffffff


	//   ....[18]....
        /*0554*/ 	.word	0xffffffff


	//   ....[19]....
        /*0558*/ 	.word	0xffffffff


	//   ....[20]....
        /*055c*/ 	.word	0xffffffff


	//   ....[21]....
        /*0560*/ 	.word	0xffffffff


	//   ....[22]....
        /*0564*/ 	.word	0xffffffff


	//   ....[23]....
        /*0568*/ 	.word	0xffffffff


	//   ....[24]....
        /*056c*/ 	.word	0xffffffff


	//   ....[25]....
        /*0570*/ 	.word	0xffffffff


	//   ....[26]....
        /*0574*/ 	.word	0xffffffff


	//   ....[27]....
        /*0578*/ 	.word	0xffffffff


	//   ....[28]....
        /*057c*/ 	.word	0xffffffff


	//   ....[29]....
        /*0580*/ 	.word	0xffffffff


	//   ....[30]....
        /*0584*/ 	.word	0xffffffff


	//   ....[31]....
        /*0588*/ 	.word	0xffffffff


	//   ....[32]....
        /*058c*/ 	.word	0xffffffff


	//   ....[33]....
        /*0590*/ 	.word	0xffffffff


	//   ....[34]....
        /*0594*/ 	.word	0xffffffff


	//   ....[35]....
        /*0598*/ 	.word	0xffffffff


	//   ....[36]....
        /*059c*/ 	.word	0xffffffff


	//   ....[37]....
        /*05a0*/ 	.word	0xffffffff


	//   ....[38]....
        /*05a4*/ 	.word	0xffffffff


	//   ....[39]....
        /*05a8*/ 	.word	0xffffffff


	//   ....[40]....
        /*05ac*/ 	.word	0xffffffff


	//   ....[41]....
        /*05b0*/ 	.word	0xffffffff


	//   ....[42]....
        /*05b4*/ 	.word	0xffffffff


	//   ....[43]....
        /*05b8*/ 	.word	0xffffffff


	//   ....[44]....
        /*05bc*/ 	.word	0xffffffff


	//   ....[45]....
        /*05c0*/ 	.word	0xffffffff


	//   ....[46]....
        /*05c4*/ 	.word	0xffffffff


	//   ....[47]....
        /*05c8*/ 	.word	0xffffffff


	//   ....[48]....
        /*05cc*/ 	.word	0xffffffff


	//   ....[49]....
        /*05d0*/ 	.word	0xffffffff


	//   ....[50]....
        /*05d4*/ 	.word	0xffffffff


	//   ....[51]....
        /*05d8*/ 	.word	0xffffffff


	//   ....[52]....
        /*05dc*/ 	.word	0xffffffff


	//   ....[53]....
        /*05e0*/ 	.word	0xffffffff


	//   ....[54]....
        /*05e4*/ 	.word	0x0500000f


	//   ....[55]....
        /*05e8*/ 	.word	0x0500000f


	//   ....[56]....
        /*05ec*/ 	.word	0x0500000f


	//   ....[57]....
        /*05f0*/ 	.word	0x0500000f


	//   ....[58]....
        /*05f4*/ 	.word	0x0500000f


	//   ....[59]....
        /*05f8*/ 	.word	0x0500000f


	//   ....[60]....
        /*05fc*/ 	.word	0x0500000f


	//   ....[61]....
        /*0600*/ 	.word	0x0500000f


	//   ....[62]....
        /*0604*/ 	.word	0x0500000f


	//   ....[63]....
        /*0608*/ 	.word	0x0500000f


	//   ....[64]....
        /*060c*/ 	.word	0x0500000f


	//   ....[65]....
        /*0610*/ 	.word	0x0500000f


	//   ....[66]....
        /*0614*/ 	.word	0x0500000f


	//   ....[67]....
        /*0618*/ 	.word	0x0500000f


	//   ....[68]....
        /*061c*/ 	.word	0x0500000f


	//   ....[69]....
        /*0620*/ 	.word	0x0500000f


	//   ....[70]....
        /*0624*/ 	.word	0x0500000f


	//   ....[71]....
        /*0628*/ 	.word	0x0500000f


	//   ....[72]....
        /*062c*/ 	.word	0x0500000f


	//   ....[73]....
        /*0630*/ 	.word	0x0500000f


	//   ....[74]....
        /*0634*/ 	.word	0x0500000f


	//   ....[75]....
        /*0638*/ 	.word	0x0500000f


	//   ....[76]....
        /*063c*/ 	.word	0x0500000f


	//   ....[77]....
        /*0640*/ 	.word	0x0500000f


	//   ....[78]....
        /*0644*/ 	.word	0x0500000f


	//   ....[79]....
        /*0648*/ 	.word	0x0500000f


	//   ....[80]....
        /*064c*/ 	.word	0x0500000f


	//   ....[81]....
        /*0650*/ 	.word	0x0500000f


	//----- nvinfo : EIATTR_COOP_GROUP_INSTR_OFFSETS
	.align		4
.L_735:
        /*0654*/ 	.byte	0x04, 0x28
        /*0656*/ 	.short	(.L_737 - .L_736)


	//   ....[0]....
.L_736:
        /*0658*/ 	.word	0x00000060


	//   ....[1]....
        /*065c*/ 	.word	0x000001d0


	//   ....[2]....
        /*0660*/ 	.word	0x00000220


	//   ....[3]....
        /*0664*/ 	.word	0x00000450


	//   ....[4]....
        /*0668*/ 	.word	0x000005b0


	//   ....[5]....
        /*066c*/ 	.word	0x000006d0


	//   ....[6]....
        /*0670*/ 	.word	0x00000830


	//   ....[7]....
        /*0674*/ 	.word	0x0000a940


	//   ....[8]....
        /*0678*/ 	.word	0x00013ed0


	//   ....[9]....
        /*067c*/ 	.word	0x00013f60


	//   ....[10]....
        /*0680*/ 	.word	0x000141f0


	//   ....[11]....
        /*0684*/ 	.word	0x00014210


	//   ....[12]....
        /*0688*/ 	.word	0x00019400


	//   ....[13]....
        /*068c*/ 	.word	0x00019430


	//   ....[14]....
        /*0690*/ 	.word	0x000197f0


	//   ....[15]....
        /*0694*/ 	.word	0x00019810


	//   ....[16]....
        /*0698*/ 	.word	0x0001af70


	//   ....[17]....
        /*069c*/ 	.word	0x0001af80


	//   ....[18]....
        /*06a0*/ 	.word	0x0001afc0


	//   ....[19]....
        /*06a4*/ 	.word	0x0001afd0


	//   ....[20]....
        /*06a8*/ 	.word	0x0001db60


	//   ....[21]....
        /*06ac*/ 	.word	0x0001dcf0


	//   ....[22]....
        /*06b0*/ 	.word	0x0001dd20


	//   ....[23]....
        /*06b4*/ 	.word	0x0001dd60


	//   ....[24]....
        /*06b8*/ 	.word	0x0001ddc0


	//   ....[25]....
        /*06bc*/ 	.word	0x0001de20


	//   ....[26]....
        /*06c0*/ 	.word	0x0001de70


	//   ....[27]....
        /*06c4*/ 	.word	0x0001e020


	//   ....[28]....
        /*06c8*/ 	.word	0x0001e080


	//   ....[29]....
        /*06cc*/ 	.word	0x0001e0c0


	//   ....[30]....
        /*06d0*/ 	.word	0x0001e100


	//   ....[31]....
        /*06d4*/ 	.word	0x0001e130


	//   ....[32]....
        /*06d8*/ 	.word	0x0001e160


	//   ....[33]....
        /*06dc*/ 	.word	0x0001e200


	//   ....[34]....
        /*06e0*/ 	.word	0x0001e230


	//   ....[35]....
        /*06e4*/ 	.word	0x0001e2c0


	//   ....[36]....
        /*06e8*/ 	.word	0x00022d50


	//   ....[37]....
        /*06ec*/ 	.word	0x00022d60


	//   ....[38]....
        /*06f0*/ 	.word	0x00022e70


	//   ....[39]....
        /*06f4*/ 	.word	0x00022ed0


	//   ....[40]....
        /*06f8*/ 	.word	0x00022f10


	//   ....[41]....
        /*06fc*/ 	.word	0x00022f50


	//   ....[42]....
        /*0700*/ 	.word	0x00022f80


	//   ....[43]....
        /*0704*/ 	.word	0x00022fb0


	//   ....[44]....
        /*0708*/ 	.word	0x00023140


	//   ....[45]....
        /*070c*/ 	.word	0x000231a0


	//   ....[46]....
        /*0710*/ 	.word	0x000231e0


	//   ....[47]....
        /*0714*/ 	.word	0x00023220


	//   ....[48]....
        /*0718*/ 	.word	0x00023250


	//   ....[49]....
        /*071c*/ 	.word	0x00023280


	//   ....[50]....
        /*0720*/ 	.word	0x00023340


	//   ....[51]....
        /*0724*/ 	.word	0x00023360


	//   ....[52]....
        /*0728*/ 	.word	0x000233d0


	//   ....[53]....
        /*072c*/ 	.word	0x00023820


	//   ....[54]....
        /*0730*/ 	.word	0x00023c80


	//   ....[55]....
        /*0734*/ 	.word	0x00023d20


	//   ....[56]....
        /*0738*/ 	.word	0x00023dc0


	//   ....[57]....
        /*073c*/ 	.word	0x00023e60


	//   ....[58]....
        /*0740*/ 	.word	0x00023f50


	//   ....[59]....
        /*0744*/ 	.word	0x00023ff0


	//   ....[60]....
        /*0748*/ 	.word	0x00024090


	//   ....[61]....
        /*074c*/ 	.word	0x00024130


	//   ....[62]....
        /*0750*/ 	.word	0x00024390


	//   ....[63]....
        /*0754*/ 	.word	0x00024670


	//   ....[64]....
        /*0758*/ 	.word	0x00024a90


	//   ....[65]....
        /*075c*/ 	.word	0x00024b20


	//   ....[66]....
        /*0760*/ 	.word	0x00024bc0


	//   ....[67]....
        /*0764*/ 	.word	0x00024c70


	//   ....[68]....
        /*0768*/ 	.word	0x00024cf0


	//   ....[69]....
        /*076c*/ 	.word	0x00024d70


	//   ....[70]....
        /*0770*/ 	.word	0x00024df0


	//   ....[71]....
        /*0774*/ 	.word	0x00024e70


	//   ....[72]....
        /*0778*/ 	.word	0x00024f00


	//   ....[73]....
        /*077c*/ 	.word	0x00024fc0


	//   ....[74]....
        /*0780*/ 	.word	0x00025040


	//   ....[75]....
        /*0784*/ 	.word	0x000250c0


	//   ....[76]....
        /*0788*/ 	.word	0x00025140


	//   ....[77]....
        /*078c*/ 	.word	0x000251c0


	//   ....[78]....
        /*0790*/ 	.word	0x00025230


	//   ....[79]....
        /*0794*/ 	.word	0x000252d0


	//   ....[80]....
        /*0798*/ 	.word	0x00025360


	//   ....[81]....
        /*079c*/ 	.word	0x00025480


	//----- nvinfo : EIATTR_REG_RECONFIG
	.align		4
.L_737:
        /*07a0*/ 	.byte	0x01, 0x54
	.zero		2


	//----- nvinfo : EIATTR_SYSCALL_OFFSETS
	.align		4
        /*07a4*/ 	.byte	0x04, 0x46
        /*07a6*/ 	.short	(.L_739 - .L_738)


	//   ....[0]....
.L_738:
        /*07a8*/ 	.word	0x000019b0


	//   ....[1]....
        /*07ac*/ 	.word	0x00001b00


	//   ....[2]....
        /*07b0*/ 	.word	0x0000aae0


	//   ....[3]....
        /*07b4*/ 	.word	0x0000af80


	//   ....[4]....
        /*07b8*/ 	.word	0x0001fd10


	//   ....[5]....
        /*07bc*/ 	.word	0x0001fe50


	//   ....[6]....
        /*07c0*/ 	.word	0x0001ff50


	//----- nvinfo : EIATTR_MBARRIER_INSTR_OFFSETS
	.align		4
.L_739:
        /*07c4*/ 	.byte	0x04, 0x39
        /*07c6*/ 	.short	(.L_741 - .L_740)


	//   ....[0]....
.L_740:
        /*07c8*/ 	.word	0x00000300
        /*07cc*/ 	.word	0x000000ff
        /*07d0*/ 	.word	0x00036800
        /*07d4*/ 	.short	0x0100
        /*07d6*/ 	.byte	0x08
	.zero		1


	//   ....[1]....
        /*07d8*/ 	.word	0x00000310
        /*07dc*/ 	.word	0x000000ff
        /*07e0*/ 	.word	0x00036820
        /*07e4*/ 	.short	0x0100
        /*07e6*/ 	.byte	0x08
	.zero		1


	//   ....[2]....
        /*07e8*/ 	.word	0x00000400
        /*07ec*/ 	.word	0x000000ff
        /*07f0*/ 	.word	0x00036830
        /*07f4*/ 	.short	0x0100
        /*07f6*/ 	.byte	0x08
	.zero		1


	//   ....[3]....
        /*07f8*/ 	.word	0x00000410
        /*07fc*/ 	.word	0x000000ff
        /*0800*/ 	.word	0x00036840
        /*0804*/ 	.short	0x0100
        /*0806*/ 	.byte	0x08
	.zero		1


	//   ....[4]....
        /*0808*/ 	.word	0x00000420
        /*080c*/ 	.word	0x000000ff
        /*0810*/ 	.word	0x00036838
        /*0814*/ 	.short	0x0100
        /*0816*/ 	.byte	0x08
	.zero		1


	//   ....[5]....
        /*0818*/ 	.word	0x00000430
        /*081c*/ 	.word	0x000000ff
        /*0820*/ 	.word	0x00036848
        /*0824*/ 	.short	0x0100
        /*0826*/ 	.byte	0x08
	.zero		1


	//   ....[6]....
        /*0828*/ 	.word	0x00000560
        /*082c*/ 	.word	0x000000ff
        /*0830*/ 	.word	0x00036850
        /*0834*/ 	.short	0x0100
        /*0836*/ 	.byte	0x08
	.zero		1


	//   ....[7]....
        /*0838*/ 	.word	0x00000570
        /*083c*/ 	.word	0x000000ff
        /*0840*/ 	.word	0x00036860
        /*0844*/ 	.short	0x0100
        /*0846*/ 	.byte	0x08
	.zero		1


	//   ....[8]....
        /*0848*/ 	.word	0x00000580
        /*084c*/ 	.word	0x000000ff
        /*0850*/ 	.word	0x00036858
        /*0854*/ 	.short	0x0100
        /*0856*/ 	.byte	0x08
	.zero		1


	//   ....[9]....
        /*0858*/ 	.word	0x00000590
        /*085c*/ 	.word	0x000000ff
        /*0860*/ 	.word	0x00036868
        /*0864*/ 	.short	0x0100
        /*0866*/ 	.byte	0x08
	.zero		1


	//   ....[10]....
        /*0868*/ 	.word	0x00000680
        /*086c*/ 	.word	0x000000ff
        /*0870*/ 	.word	0x00036870
        /*0874*/ 	.short	0x0100
        /*0876*/ 	.byte	0x06
	.zero		1


	//   ....[11]....
        /*0878*/ 	.word	0x00000690
        /*087c*/ 	.word	0x000000ff
        /*0880*/ 	.word	0x00036880
        /*0884*/ 	.short	0x0100
        /*0886*/ 	.byte	0x06
	.zero		1


	//   ....[12]....
        /*0888*/ 	.word	0x000006a0
        /*088c*/ 	.word	0x000000ff
        /*0890*/ 	.word	0x00036878
        /*0894*/ 	.short	0x0100
        /*0896*/ 	.byte	0x06
	.zero		1


	//   ....[13]....
        /*0898*/ 	.word	0x000006b0
        /*089c*/ 	.word	0x000000ff
        /*08a0*/ 	.word	0x00036888
        /*08a4*/ 	.short	0x0100
        /*08a6*/ 	.byte	0x06
	.zero		1


	//   ....[14]....
        /*08a8*/ 	.word	0x000007e0
        /*08ac*/ 	.word	0x000000ff
        /*08b0*/ 	.word	0x00036890
        /*08b4*/ 	.short	0x0100
        /*08b6*/ 	.byte	0x08
	.zero		1


	//   ....[15]....
        /*08b8*/ 	.word	0x000007f0
        /*08bc*/ 	.word	0x000000ff
        /*08c0*/ 	.word	0x000368a0
        /*08c4*/ 	.short	0x0100
        /*08c6*/ 	.byte	0x08
	.zero		1


	//   ....[16]....
        /*08c8*/ 	.word	0x00000800
        /*08cc*/ 	.word	0x000000ff
        /*08d0*/ 	.word	0x00036898
        /*08d4*/ 	.short	0x0100
        /*08d6*/ 	.byte	0x08
	.zero		1


	//   ....[17]....
        /*08d8*/ 	.word	0x00000810
        /*08dc*/ 	.word	0x000000ff
        /*08e0*/ 	.word	0x000368a8
        /*08e4*/ 	.short	0x0100
        /*08e6*/ 	.byte	0x08
	.zero		1


	//   ....[18]....
        /*08e8*/ 	.word	0x00000940
        /*08ec*/ 	.word	0x000000ff
        /*08f0*/ 	.word	0x000368b0
        /*08f4*/ 	.short	0x0100
        /*08f6*/ 	.byte	0x08
	.zero		1


	//   ....[19]....
        /*08f8*/ 	.word	0x00000950
        /*08fc*/ 	.word	0x000000ff
        /*0900*/ 	.word	0x000368c0
        /*0904*/ 	.short	0x0100
        /*0906*/ 	.byte	0x08
	.zero		1


	//   ....[20]....
        /*0908*/ 	.word	0x00000960
        /*090c*/ 	.word	0x000000ff
        /*0910*/ 	.word	0x000368b8
        /*0914*/ 	.short	0x0100
        /*0916*/ 	.byte	0x08
	.zero		1


	//   ....[21]....
        /*0918*/ 	.word	0x00000970
        /*091c*/ 	.word	0x000000ff
        /*0920*/ 	.word	0x000368c8
        /*0924*/ 	.short	0x0100
        /*0926*/ 	.byte	0x08
	.zero		1


	//   ....[22]....
        /*0928*/ 	.word	0x00003720
        /*092c*/ 	.word	0x0000002b
        /*0930*/ 	.word	0x00036890
        /*0934*/ 	.short	0x010a
        /*0936*/ 	.byte	0x3f
	.zero		1


	//   ....[23]....
        /*0938*/ 	.word	0x00006980
        /*093c*/ 	.word	0x0000002b
        /*0940*/ 	.word	0x00036890
        /*0944*/ 	.short	0x010a
        /*0946*/ 	.byte	0x3f
	.zero		1


	//   ....[24]....
        /*0948*/ 	.word	0x00009a30
        /*094c*/ 	.word	0x0000002b
        /*0950*/ 	.word	0x00036890
        /*0954*/ 	.short	0x010a
        /*0956*/ 	.byte	0x3f
	.zero		1


	//   ....[25]....
        /*0958*/ 	.word	0x00009e00
        /*095c*/ 	.word	0x0000002c
        /*0960*/ 	.word	0x00000000
        /*0964*/ 	.short	0x0101
        /*0966*/ 	.byte	0x3f
	.zero		1


	//   ....[26]....
        /*0968*/ 	.word	0x00009e40
        /*096c*/ 	.word	0x0000002b
        /*0970*/ 	.word	0x000368b0
        /*0974*/ 	.short	0x010a
        /*0976*/ 	.byte	0x3f
	.zero		1


	//   ....[27]....
        /*0978*/ 	.word	0x0000a4b0
        /*097c*/ 	.word	0x0000002b
        /*0980*/ 	.word	0x00000000
        /*0984*/ 	.short	0x0101
        /*0986*/ 	.byte	0x3f
	.zero		1


	//   ....[28]....
        /*0988*/ 	.word	0x0000ab60
        /*098c*/ 	.word	0x00000012
        /*0990*/ 	.word	0x00036800
        /*0994*/ 	.short	0x010a
        /*0996*/ 	.byte	0x3f
	.zero		1


	//   ....[29]....
        /*0998*/ 	.word	0x0000abb0
        /*099c*/ 	.word	0x00000012
        /*09a0*/ 	.word	0x00036800
        /*09a4*/ 	.short	0x010a
        /*09a6*/ 	.byte	0x3f
	.zero		1


	//   ....[30]....
        /*09a8*/ 	.word	0x0000b7d0
        /*09ac*/ 	.word	0x00000012
        /*09b0*/ 	.word	0x00036800
        /*09b4*/ 	.short	0x010a
        /*09b6*/ 	.byte	0x3f
	.zero		1


	//   ....[31]....
        /*09b8*/ 	.word	0x0000e010
        /*09bc*/ 	.word	0x00000012
        /*09c0*/ 	.word	0x00036800
        /*09c4*/ 	.short	0x010a
        /*09c6*/ 	.byte	0x3f
	.zero		1


	//   ....[32]....
        /*09c8*/ 	.word	0x000104b0
        /*09cc*/ 	.word	0x00000003
        /*09d0*/ 	.word	0x00036830
        /*09d4*/ 	.short	0x010a
        /*09d6*/ 	.byte	0x3f
	.zero		1


	//   ....[33]....
        /*09d8*/ 	.word	0x00010530
        /*09dc*/ 	.word	0x00000003
        /*09e0*/ 	.word	0x00036830
        /*09e4*/ 	.short	0x010a
        /*09e6*/ 	.byte	0x3f
	.zero		1


	//   ....[34]....
        /*09e8*/ 	.word	0x00014830
        /*09ec*/ 	.word	0x00000003
        /*09f0*/ 	.word	0x00000000
        /*09f4*/ 	.short	0x0101
        /*09f6*/ 	.byte	0x3f
	.zero		1


	//   ....[35]....
        /*09f8*/ 	.word	0x000158a0
        /*09fc*/ 	.word	0x0000000d
        /*0a00*/ 	.word	0x00036830
        /*0a04*/ 	.short	0x010a
        /*0a06*/ 	.byte	0x3f
	.zero		1


	//   ....[36]....
        /*0a08*/ 	.word	0x00015920
        /*0a0c*/ 	.word	0x0000000d
        /*0a10*/ 	.word	0x00036830
        /*0a14*/ 	.short	0x010a
        /*0a16*/ 	.byte	0x3f
	.zero		1


	//   ....[37]....
        /*0a18*/ 	.word	0x00018f90
        /*0a1c*/ 	.word	0x0000000b
        /*0a20*/ 	.word	0x00036850
        /*0a24*/ 	.short	0x010a
        /*0a26*/ 	.byte	0x3f
	.zero		1


	//   ....[38]....
        /*0a28*/ 	.word	0x00018fe0
        /*0a2c*/ 	.word	0x0000000b
        /*0a30*/ 	.word	0x00036850
        /*0a34*/ 	.short	0x010a
        /*0a36*/ 	.byte	0x3f
	.zero		1


	//   ....[39]....
        /*0a38*/ 	.word	0x00019f30
        /*0a3c*/ 	.word	0x0000000f
        /*0a40*/ 	.word	0x00000000
        /*0a44*/ 	.short	0x0101
        /*0a46*/ 	.byte	0x3f
	.zero		1


	//   ....[40]....
        /*0a48*/ 	.word	0x00019ff0
        /*0a4c*/ 	.word	0x0000000f
        /*0a50*/ 	.word	0x00000000
        /*0a54*/ 	.short	0x0101
        /*0a56*/ 	.byte	0x3f
	.zero		1


	//   ....[41]....
        /*0a58*/ 	.word	0x0001ab70
        /*0a5c*/ 	.word	0x0000000b
        /*0a60*/ 	.word	0x00036850
        /*0a64*/ 	.short	0x010a
        /*0a66*/ 	.byte	0x3f
	.zero		1


	//   ....[42]....
        /*0a68*/ 	.word	0x0001ac10
        /*0a6c*/ 	.word	0x0000000b
        /*0a70*/ 	.word	0x00036850
        /*0a74*/ 	.short	0x010a
        /*0a76*/ 	.byte	0x3f
	.zero		1


	//   ....[43]....
        /*0a78*/ 	.word	0x0001b150
        /*0a7c*/ 	.word	0x0000000c
        /*0a80*/ 	.word	0x00000000
        /*0a84*/ 	.short	0x0101
        /*0a86*/ 	.byte	0x3f
	.zero		1


	//   ....[44]....
        /*0a88*/ 	.word	0x0001ca00
        /*0a8c*/ 	.word	0x00000000
        /*0a90*/ 	.word	0x00000000
        /*0a94*/ 	.short	0x0101
        /*0a96*/ 	.byte	0x3f
	.zero		1


	//   ....[45]....
        /*0a98*/ 	.word	0x0001ee20
        /*0a9c*/ 	.word	0x00000009
        /*0aa0*/ 	.word	0x00036820
        /*0aa4*/ 	.short	0x010a
        /*0aa6*/ 	.byte	0x3f
	.zero		1


	//   ....[46]....
        /*0aa8*/ 	.word	0x0001eeb0
        /*0aac*/ 	.word	0x00000005
        /*0ab0*/ 	.word	0x000368a0
        /*0ab4*/ 	.short	0x010a
        /*0ab6*/ 	.byte	0x3f
	.zero		1


	//   ....[47]....
        /*0ab8*/ 	.word	0x0001f130
        /*0abc*/ 	.word	0x00000005
        /*0ac0*/ 	.word	0x000368c0
        /*0ac4*/ 	.short	0x010a
        /*0ac6*/ 	.byte	0x3f
	.zero		1


	//   ....[48]....
        /*0ac8*/ 	.word	0x0001f4d0
        /*0acc*/ 	.word	0x00000006
        /*0ad0*/ 	.word	0x000368a0
        /*0ad4*/ 	.short	0x010a
        /*0ad6*/ 	.byte	0x3f
	.zero		1


	//   ....[49]....
        /*0ad8*/ 	.word	0x0001f730
        /*0adc*/ 	.word	0x00000006
        /*0ae0*/ 	.word	0x000368c0
        /*0ae4*/ 	.short	0x010a
        /*0ae6*/ 	.byte	0x3f
	.zero		1


	//   ....[50]....
        /*0ae8*/ 	.word	0x00020690
        /*0aec*/ 	.word	0x00000006
        /*0af0*/ 	.word	0x00036840
        /*0af4*/ 	.short	0x010a
        /*0af6*/ 	.byte	0x3f
	.zero		1


	//   ....[51]....
        /*0af8*/ 	.word	0x00020c50
        /*0afc*/ 	.word	0x00000007
        /*0b00*/ 	.word	0x00036820
        /*0b04*/ 	.short	0x010a
        /*0b06*/ 	.byte	0x3f
	.zero		1


	//   ....[52]....
        /*0b08*/ 	.word	0x00020fa0
        /*0b0c*/ 	.word	0x00000008
        /*0b10*/ 	.word	0x00036840
        /*0b14*/ 	.short	0x010a
        /*0b16*/ 	.byte	0x3f
	.zero		1


	//   ....[53]....
        /*0b18*/ 	.word	0x000212a0
        /*0b1c*/ 	.word	0x00000008
        /*0b20*/ 	.word	0x00036860
        /*0b24*/ 	.short	0x010a
        /*0b26*/ 	.byte	0x3f
	.zero		1


	//   ....[54]....
        /*0b28*/ 	.word	0x000218c0
        /*0b2c*/ 	.word	0x00000002
        /*0b30*/ 	.word	0x00036840
        /*0b34*/ 	.short	0x010a
        /*0b36*/ 	.byte	0x3f
	.zero		1


	//   ....[55]....
        /*0b38*/ 	.word	0x00021bc0
        /*0b3c*/ 	.word	0x00000002
        /*0b40*/ 	.word	0x00036860
        /*0b44*/ 	.short	0x010a
        /*0b46*/ 	.byte	0x3f
	.zero		1


	//   ....[56]....
        /*0b48*/ 	.word	0x00022150
        /*0b4c*/ 	.word	0x00000002
        /*0b50*/ 	.word	0x00036840
        /*0b54*/ 	.short	0x010a
        /*0b56*/ 	.byte	0x3f
	.zero		1


	//   ....[57]....
        /*0b58*/ 	.word	0x00022440
        /*0b5c*/ 	.word	0x00000002
        /*0b60*/ 	.word	0x00036860
        /*0b64*/ 	.short	0x010a
        /*0b66*/ 	.byte	0x3f
	.zero		1


	//   ....[58]....
        /*0b68*/ 	.word	0x00022960
        /*0b6c*/ 	.word	0x00000003
        /*0b70*/ 	.word	0x00036860
        /*0b74*/ 	.short	0x010a
        /*0b76*/ 	.byte	0x3f
	.zero		1


	//   ....[59]....
        /*0b78*/ 	.word	0x000237a0
        /*0b7c*/ 	.word	0x00000000
        /*0b80*/ 	.word	0x00036820
        /*0b84*/ 	.short	0x010a
        /*0b86*/ 	.byte	0x3f
	.zero		1


	//   ....[60]....
        /*0b88*/ 	.word	0x00023970
        /*0b8c*/ 	.word	0x00000006
        /*0b90*/ 	.word	0x00000000
        /*0b94*/ 	.short	0x010a
        /*0b96*/ 	.byte	0x3f
	.zero		1


	//   ....[61]....
        /*0b98*/ 	.word	0x000239e0
        /*0b9c*/ 	.word	0x00000007
        /*0ba0*/ 	.word	0x00000000
        /*0ba4*/ 	.short	0x010a
        /*0ba6*/ 	.byte	0x3f
	.zero		1


	//   ....[62]....
        /*0ba8*/ 	.word	0x00023a50
        /*0bac*/ 	.word	0x00000004
        /*0bb0*/ 	.word	0x00000000
        /*0bb4*/ 	.short	0x010a
        /*0bb6*/ 	.byte	0x3f
	.zero		1


	//   ....[63]....
        /*0bb8*/ 	.word	0x00023a80
        /*0bbc*/ 	.word	0x00000003
        /*0bc0*/ 	.word	0x00000000
        /*0bc4*/ 	.short	0x010a
        /*0bc6*/ 	.byte	0x3f
	.zero		1


	//   ....[64]....
        /*0bc8*/ 	.word	0x00023ae0
        /*0bcc*/ 	.word	0x0000002b
        /*0bd0*/ 	.word	0x00036890
        /*0bd4*/ 	.short	0x010a
        /*0bd6*/ 	.byte	0x3f
	.zero		1


	//   ....[65]....
        /*0bd8*/ 	.word	0x00023b30
        /*0bdc*/ 	.word	0x0000002b
        /*0be0*/ 	.word	0x00036890
        /*0be4*/ 	.short	0x010a
        /*0be6*/ 	.byte	0x3f
	.zero		1


	//   ....[66]....
        /*0be8*/ 	.word	0x00023b80
        /*0bec*/ 	.word	0x0000002b
        /*0bf0*/ 	.word	0x00036890
        /*0bf4*/ 	.short	0x010a
        /*0bf6*/ 	.byte	0x3f
	.zero		1


	//   ....[67]....
        /*0bf8*/ 	.word	0x00023bd0
        /*0bfc*/ 	.word	0x0000002b
        /*0c00*/ 	.word	0x000368b0
        /*0c04*/ 	.short	0x010a
        /*0c06*/ 	.byte	0x3f
	.zero		1


	//   ....[68]....
        /*0c08*/ 	.word	0x00023ea0
        /*0c0c*/ 	.word	0x00000012
        /*0c10*/ 	.word	0x00036800
        /*0c14*/ 	.short	0x010a
        /*0c16*/ 	.byte	0x3f
	.zero		1


	//   ....[69]....
        /*0c18*/ 	.word	0x00024170
        /*0c1c*/ 	.word	0x00000012
        /*0c20*/ 	.word	0x00036800
        /*0c24*/ 	.short	0x010a
        /*0c26*/ 	.byte	0x3f
	.zero		1


	//   ....[70]....
        /*0c28*/ 	.word	0x000241c0
        /*0c2c*/ 	.word	0x00000003
        /*0c30*/ 	.word	0x00036830
        /*0c34*/ 	.short	0x010a
        /*0c36*/ 	.byte	0x3f
	.zero		1


	//   ....[71]....
        /*0c38*/ 	.word	0x00024210
        /*0c3c*/ 	.word	0x0000000d
        /*0c40*/ 	.word	0x00036830
        /*0c44*/ 	.short	0x010a
        /*0c46*/ 	.byte	0x3f
	.zero		1


	//   ....[72]....
        /*0c48*/ 	.word	0x00024260
        /*0c4c*/ 	.word	0x0000000b
        /*0c50*/ 	.word	0x00036850
        /*0c54*/ 	.short	0x010a
        /*0c56*/ 	.byte	0x3f
	.zero		1


	//   ....[73]....
        /*0c58*/ 	.word	0x000242b0
        /*0c5c*/ 	.word	0x0000000b
        /*0c60*/ 	.word	0x00036850
        /*0c64*/ 	.short	0x010a
        /*0c66*/ 	.byte	0x3f
	.zero		1


	//   ....[74]....
        /*0c68*/ 	.word	0x00024450
        /*0c6c*/ 	.word	0x00000009
        /*0c70*/ 	.word	0x00036820
        /*0c74*/ 	.short	0x010a
        /*0c76*/ 	.byte	0x3f
	.zero		1


	//   ....[75]....
        /*0c78*/ 	.word	0x000244a0
        /*0c7c*/ 	.word	0x00000005
        /*0c80*/ 	.word	0x000368a0
        /*0c84*/ 	.short	0x010a
        /*0c86*/ 	.byte	0x3f
	.zero		1


	//   ....[76]....
        /*0c88*/ 	.word	0x000244f0
        /*0c8c*/ 	.word	0x00000005
        /*0c90*/ 	.word	0x000368c0
        /*0c94*/ 	.short	0x010a
        /*0c96*/ 	.byte	0x3f
	.zero		1


	//   ....[77]....
        /*0c98*/ 	.word	0x00024540
        /*0c9c*/ 	.word	0x00000006
        /*0ca0*/ 	.word	0x000368a0
        /*0ca4*/ 	.short	0x010a
        /*0ca6*/ 	.byte	0x3f
	.zero		1


	//   ....[78]....
        /*0ca8*/ 	.word	0x00024590
        /*0cac*/ 	.word	0x00000006
        /*0cb0*/ 	.word	0x000368c0
        /*0cb4*/ 	.short	0x010a
        /*0cb6*/ 	.byte	0x3f
	.zero		1


	//   ....[79]....
        /*0cb8*/ 	.word	0x00024730
        /*0cbc*/ 	.word	0x00000006
        /*0cc0*/ 	.word	0x00036840
        /*0cc4*/ 	.short	0x010a
        /*0cc6*/ 	.byte	0x3f
	.zero		1


	//   ....[80]....
        /*0cc8*/ 	.word	0x000247b0
        /*0ccc*/ 	.word	0x00000006
        /*0cd0*/ 	.word	0x00036820
        /*0cd4*/ 	.short	0x010a
        /*0cd6*/ 	.byte	0x3f
	.zero		1


	//   ....[81]....
        /*0cd8*/ 	.word	0x00024800
        /*0cdc*/ 	.word	0x00000008
        /*0ce0*/ 	.word	0x00036840
        /*0ce4*/ 	.short	0x010a
        /*0ce6*/ 	.byte	0x3f
	.zero		1


	//   ....[82]....
        /*0ce8*/ 	.word	0x00024850
        /*0cec*/ 	.word	0x00000008
        /*0cf0*/ 	.word	0x00036860
        /*0cf4*/ 	.short	0x010a
        /*0cf6*/ 	.byte	0x3f
	.zero		1


	//   ....[83]....
        /*0cf8*/ 	.word	0x000248a0
        /*0cfc*/ 	.word	0x00000002
        /*0d00*/ 	.word	0x00036840
        /*0d04*/ 	.short	0x010a
        /*0d06*/ 	.byte	0x3f
	.zero		1


	//   ....[84]....
        /*0d08*/ 	.word	0x000248f0
        /*0d0c*/ 	.word	0x00000002
        /*0d10*/ 	.word	0x00036860
        /*0d14*/ 	.short	0x010a
        /*0d16*/ 	.byte	0x3f
	.zero		1


	//   ....[85]....
        /*0d18*/ 	.word	0x00024940
        /*0d1c*/ 	.word	0x00000002
        /*0d20*/ 	.word	0x00036840
        /*0d24*/ 	.short	0x010a
        /*0d26*/ 	.byte	0x3f
	.zero		1


	//   ....[86]....
        /*0d28*/ 	.word	0x00024990
        /*0d2c*/ 	.word	0x00000002
        /*0d30*/ 	.word	0x00036860
        /*0d34*/ 	.short	0x010a
        /*0d36*/ 	.byte	0x3f
	.zero		1


	//   ....[87]....
        /*0d38*/ 	.word	0x000249e0
        /*0d3c*/ 	.word	0x00000003
        /*0d40*/ 	.word	0x00036860
        /*0d44*/ 	.short	0x010a
        /*0d46*/ 	.byte	0x3f
	.zero		1


	//   ....[88]....
        /*0d48*/ 	.word	0x000253a0
        /*0d4c*/ 	.word	0x00000000
        /*0d50*/ 	.word	0x00036820
        /*0d54*/ 	.short	0x010a
        /*0d56*/ 	.byte	0x3f
	.zero		1


	//   ....[89]....
        /*0d58*/ 	.word	0x00025540
        /*0d5c*/ 	.word	0x00000006
        /*0d60*/ 	.word	0x00000000
        /*0d64*/ 	.short	0x010a
        /*0d66*/ 	.byte	0x3f
	.zero		1


	//   ....[90]....
        /*0d68*/ 	.word	0x00025590
        /*0d6c*/ 	.word	0x00000007
        /*0d70*/ 	.word	0x00000000
        /*0d74*/ 	.short	0x010a
        /*0d76*/ 	.byte	0x3f
	.zero		1


	//   ....[91]....
        /*0d78*/ 	.word	0x000255e0
        /*0d7c*/ 	.word	0x00000004
        /*0d80*/ 	.word	0x00000000
        /*0d84*/ 	.short	0x010a
        /*0d86*/ 	.byte	0x3f
	.zero		1


	//----- nvinfo : EIATTR_NUM_MBARRIERS
	.align		4
.L_741:
        /*0d88*/ 	.byte	0x03, 0x38
        /*0d8a*/ 	.short	0x0016


	//----- nvinfo : EIATTR_EXIT_INSTR_OFFSETS
	.align		4
        /*0d8c*/ 	.byte	0x04, 0x1c
        /*0d8e*/ 	.short	(.L_743 - .L_742)


	//   ....[0]....
.L_742:
        /*0d90*/ 	.word	0x00023ad0


	//----- nvinfo : EIATTR_MAX_THREADS
	.align		4
.L_743:
        /*0d94*/ 	.byte	0x04, 0x05
        /*0d96*/ 	.short	(.L_745 - .L_744)
.L_744:
        /*0d98*/ 	.word	0x00000180
        /*0d9c*/ 	.word	0x00000001
        /*0da0*/ 	.word	0x00000001


	//----- nvinfo : EIATTR_CRS_STACK_SIZE
	.align		4
.L_745:
        /*0da4*/ 	.byte	0x04, 0x1e
        /*0da6*/ 	.short	(.L_747 - .L_746)
.L_746:
        /*0da8*/ 	.word	0x00000000


	//----- nvinfo : EIATTR_CBANK_PARAM_SIZE
	.align		4
.L_747:
        /*0dac*/ 	.byte	0x03, 0x19
        /*0dae*/ 	.short	0x0a70


	//----- nvinfo : EIATTR_PARAM_CBANK
	.align		4
        /*0db0*/ 	.byte	0x04, 0x0a
        /*0db2*/ 	.short	(.L_749 - .L_748)
	.align		4
.L_748:
        /*0db4*/ 	.word	index@(.nv.constant0._ZN7cutlass13device_kernelIN5flash11enable_sm90INS1_16FlashAttnFwdSm90INS1_25CollectiveMainloopFwdSm90ILi2EN4cute5tupleIJNS5_1CILi1EEES8_S8_EEENS6_IJNS7_ILi128EEENS7_ILi112EEENS7_ILi192EEEEEELi192ENS_6half_tEfNS_4arch4Sm90ELb0ELb0ELb0ELb1ELb0ELb1ELb0ELb1ELb1ELb0ELb0ELb0EEENS1_21CollectiveEpilogueFwdINS6_IJSA_SC_SB_EEES9_SE_SG_Li256ELb1ELb0ELb0ELb0EEENS1_36VarlenDynamicPersistentTileSchedulerILi128ELi112ELi256ELi32ELb0ELb0ELb1ELb0ELb1ELb1EEEEEEEEEvNT_6ParamsE)
        /*0db8*/ 	.short	0x0210
        /*0dba*/ 	.short	0x0a70


	//----- nvinfo : EIATTR_SW_WAR
	.align		4
.L_749:
        /*0dbc*/ 	.byte	0x04, 0x36
        /*0dbe*/ 	.short	(.L_751 - .L_750)
.L_750:
        /*0dc0*/ 	.word	0x00000008
.L_751:


//--------------------- .nv.info._ZN7cutlass13device_kernelIN5flash11enable_sm90INS1_16FlashAttnFwdSm90INS1_25CollectiveMainloopFwdSm90ILi2EN4cute5tupleIJNS5_1CILi1EEES8_S8_EEENS6_IJNS7_ILi128EEENS7_ILi96EEENS7_ILi192EEEEEELi192ENS_6half_tEfNS_4arch4Sm90ELb0ELb1ELb0ELb0ELb0ELb0ELb0ELb1ELb1ELb0ELb0ELb0EEENS1_21CollectiveEpilogueFwdINS6_IJSA_SC_SB_EEES9_SE_SG_Li256ELb0ELb0ELb0ELb0EEENS1_30DynamicPersistentTileSchedulerILi256ELi32ELb0ELb0ELb1EEEEEEEEEvNT_6ParamsE --------------------------
	.section	.nv.info._ZN7cutlass13device_kernelIN5flash11enable_sm90INS1_16FlashAttnFwdSm90INS1_25CollectiveMainloopFwdSm90ILi2EN4cute5tupleIJNS5_1CILi1EEES8_S8_EEENS6_IJNS7_ILi128EEENS7_ILi96EEENS7_ILi192EEEEEELi192ENS_6half_tEfNS_4arch4Sm90ELb0ELb1ELb0ELb0ELb0ELb0ELb0ELb1ELb1ELb0ELb0ELb0EEENS1_21CollectiveEpilogueFwdINS6_IJSA_SC_SB_EEES9_SE_SG_Li256ELb0ELb0ELb0ELb0EEENS1_30DynamicPersistentTileSchedulerILi256ELi32ELb0ELb0ELb1EEEEEEEEEvNT_6ParamsE,"",@"SHT_CUDA_INFO"
	.sectionflags	@""
	.align	4


	//----- nvinfo : EIATTR_CUDA_API_VERSION
	.align		4
        /*0000*/ 	.byte	0x04, 0x37
        /*0002*/ 	.short	(.L_753 - .L_752)
.L_752:
        /*0004*/ 	.word	0x00000082


	//----- nvinfo : EIATTR_KPARAM_INFO
	.align		4
.L_753:
        /*0008*/ 	.byte	0x04, 0x17
        /*000a*/ 	.short	(.L_755 - .L_754)
.L_754:
        /*000c*/ 	.word	0x00000000
        /*0010*/ 	.short	0x0000
        /*0012*/ 	.short	0x0070
        /*0014*/ 	.byte	0x00, 0xf0, 0x01, 0x2e


	//----- nvinfo : EIATTR_SPARSE_MMA_MASK
	.align		4
.L_755:
        /*0018*/ 	.byte	0x03, 0x50
        /*001a*/ 	.short	0x0000


	//----- nvinfo : EIATTR_MAXREG_COUNT
	.align		4
        /*001c*/ 	.byte	0x03, 0x1b
        /*001e*/ 	.short	0x00a8


	//----- nvinfo : EIATTR_NUM_BARRIERS
	.align		4
        /*0020*/ 	.byte	0x02, 0x4c
        /*0022*/ 	.byte	0x09
	.zero		1


	//----- nvinfo : EIATTR_EXTERNS
	.align		4
        /*0024*/ 	.byte	0x04, 0x0f
        /*0026*/ 	.short	(.L_757 - .L_756)


	//   ....[0]....
	.align		4
.L_756:
        /*0028*/ 	.word	index@(__assertfail)


	//----- nvinfo : EIATTR_ANNOTATIONS
	.align		4
.L_757:
        /*002c*/ 	.byte	0x04, 0x55
        /*002e*/ 	.short	(.L_759 - .L_758)


	//   ....[0]....
.L_758:
        /*0030*/ 	.word	0x00000001
        /*0034*/ 	.byte	0x80, 0x09, 0x00, 0x00, 0x01, 0x00, 0x00, 0x00, 0x50, 0x0a, 0x00, 0x00, 0x01, 0x00, 0x00, 0x00
        /*0044*/ 	.byte	0xf0, 0x20, 0x01, 0x00


	//----- nvinfo : EIATTR_MERCURY_ISA_VERSION
	.align		4
.L_759:
        /*0048*/ 	.byte	0x03, 0x5f
        /*004a*/ 	.short	0x0101


	//----- nvinfo : EIATTR_INT_WARP_WIDE_INSTR_OFFSETS
	.align		4
        /*004c*/ 	.byte	0x04, 0x31
        /*004e*/ 	.short	(.L_761 - .L_760)


	//   ....[0]....
.L_760:
        /*0050*/ 	.word	0x00000190


	//   ....[1]....
        /*0054*/ 	.word	0x000001c0


	//   ....[2]....
        /*0058*/ 	.word	0x000001d0


	//   ....[3]....
        /*005c*/ 	.word	0x0000f690


	//   ....[4]....
        /*0060*/ 	.word	0x0000f720


	//   ....[5]....
        /*0064*/ 	.word	0x0000fc90


	//   ....[6]....
        /*0068*/ 	.word	0x00011aa0


	//   ....[7]....
        /*006c*/ 	.word	0x00011b30


	//----- nvinfo : EIATTR_COOP_GROUP_MASK_REGIDS
	.align		4
.L_761:
        /*0070*/ 	.byte	0x04, 0x29
        /*0072*/ 	.short	(.L_763 - .L_762)


	//   ....[0]....
.L_762:
        /*0074*/ 	.word	0xffffffff


	//   ....[1]....
        /*0078*/ 	.word	0xffffffff


	//   ....[2]....
        /*007c*/ 	.word	0xffffffff


	//   ....[3]....
        /*0080*/ 	.word	0xffffffff


	//   ....[4]....
        /*0084*/ 	.word	0xffffffff


	//   ....[5]....
        /*0088*/ 	.word	0xffffffff


	//   ....[6]....
        /*008c*/ 	.word	0xffffffff


	//   ....[7]....
        /*0090*/ 	.word	0xffffffff


	//   ....[8]....
        /*0094*/ 	.word	0xffffffff


	//   ....[9]....
        /*0098*/ 	.word	0xffffffff


	//   ....[10]....
        /*009c*/ 	.word	0xffffffff


	//   ....[11]....
        /*00a0*/ 	.word	0xffffffff


	//   ....[12]....
        /*00a4*/ 	.word	0xffffffff


	//   ....[13]....
        /*00a8*/ 	.word	0xffffffff


	//   ....[14]....
        /*00ac*/ 	.word	0xffffffff


	//   ....[15]....
        /*00b0*/ 	.word	0xffffffff


	//   ....[16]....
        /*00b4*/ 	.word	0xffffffff


	//   ....[17]....
        /*00b8*/ 	.word	0xffffffff


	//   ....[18]....
        /*00bc*/ 	.word	0xffffffff


	//   ....[19]....
        /*00c0*/ 	.word	0xffffffff


	//   ....[20]....
        /*00c4*/ 	.word	0xffffffff


	//   ....[21]....
        /*00c8*/ 	.word	0xffffffff


	//   ....[22]....
        /*00cc*/ 	.word	0xffffffff


	//   ....[23]....
        /*00d0*/ 	.word	0xffffffff


	//   ....[24]....
        /*00d4*/ 	.word	0xffffffff


	//   ....[25]....
        /*00d8*/ 	.word	0xffffffff


	//   ....[26]....
        /*00dc*/ 	.word	0xffffffff


	//   ....[27]....
        /*00e0*/ 	.word	0xffffffff


	//   ....[28]....
        /*00e4*/ 	.word	0xffffffff


	//   ....[29]....
        /*00e8*/ 	.word	0xffffffff


	//   ....[30]....
        /*00ec*/ 	.word	0xffffffff


	//   ....[31]....
        /*00f0*/ 	.word	0xffffffff


	//   ....[32]....
        /*00f4*/ 	.word	0x0500000f


	//   ....[33]....
        /*00f8*/ 	.word	0x0500000f


	//----- nvinfo : EIATTR_COOP_GROUP_INSTR_OFFSETS
	.align		4
.L_763:
        /*00fc*/ 	.byte	0x04, 0x28
        /*00fe*/ 	.short	(.L_765 - .L_764)


	//   ....[0]....
.L_764:
        /*0100*/ 	.word	0x00000060


	//   ....[1]....
        /*0104*/ 	.word	0x000001a0


	//   ....[2]....
        /*0108*/ 	.word	0x000001f0


	//   ....[3]....
        /*010c*/ 	.word	0x000003e0


	//   ....[4]....
        /*0110*/ 	.word	0x00000540


	//   ....[5]....
        /*0114*/ 	.word	0x00000660


	//   ....[6]....
        /*0118*/ 	.word	0x000007c0


	//   ....[7]....
        /*011c*/ 	.word	0x00001870


	//   ....[8]....
        /*0120*/ 	.word	0x00003230


	//   ....[9]....
        /*0124*/ 	.word	0x00003340


	//   ....[10]....
        /*0128*/ 	.word	0x000038d0


	//   ....[11]....
        /*012c*/ 	.word	0x00003960


	//   ....[12]....
        /*0130*/ 	.word	0x000065a0


	//   ....[13]....
        /*0134*/ 	.word	0x000066c0


	//   ....[14]....
        /*0138*/ 	.word	0x00006c70


	//   ....[15]....
        /*013c*/ 	.word	0x00006cd0


	//   ....[16]....
        /*0140*/ 	.word	0x00008720


	//   ....[17]....
        /*0144*/ 	.word	0x00008820


	//   ....[18]....
        /*0148*/ 	.word	0x00008d80


	//   ....[19]....
        /*014c*/ 	.word	0x00008e00


	//   ....[20]....
        /*0150*/ 	.word	0x0000b580


	//   ....[21]....
        /*0154*/ 	.word	0x0000b690


	//   ....[22]....
        /*0158*/ 	.word	0x0000bc10


	//   ....[23]....
        /*015c*/ 	.word	0x0000bc70


	//   ....[24]....
        /*0160*/ 	.word	0x0000ccf0


	//   ....[25]....
        /*0164*/ 	.word	0x0000cd30


	//   ....[26]....
        /*0168*/ 	.word	0x0000ce30


	//   ....[27]....
        /*016c*/ 	.word	0x0000ce50


	//   ....[28]....
        /*0170*/ 	.word	0x0000e230


	//   ....[29]....
        /*0174*/ 	.word	0x0000ede0


	//   ....[30]....
        /*0178*/ 	.word	0x00011ec0


	//   ....[31]....
        /*017c*/ 	.word	0x00012090


	//   ....[32]....
        /*0180*/ 	.word	0x000126e0


	//   ....[33]....
        /*0184*/ 	.word	0x00012ac0


	//----- nvinfo : EIATTR_REG_RECONFIG
	.align		4
.L_765:
        /*0188*/ 	.byte	0x01, 0x54
	.zero		2


	//----- nvinfo : EIATTR_SYSCALL_OFFSETS
	.align		4
        /*018c*/ 	.byte	0x04, 0x46
        /*018e*/ 	.short	(.L_767 - .L_766)


	//   ....[0]....
.L_766:
        /*0190*/ 	.word	0x00001a20


	//   ....[1]....
        /*0194*/ 	.word	0x0000f8b0


	//   ....[2]....
        /*0198*/ 	.word	0x0000f9f0


	//   ....[3]....
        /*019c*/ 	.word	0x0000fae0


	//----- nvinfo : EIATTR_MBARRIER_INSTR_OFFSETS
	.align		4
.L_767:
        /*01a0*/ 	.byte	0x04, 0x39
        /*01a2*/ 	.short	(.L_769 - .L_768)


	//   ....[0]....
.L_768:
        /*01a4*/ 	.word	0x00000290
        /*01a8*/ 	.word	0x000000ff
        /*01ac*/ 	.word	0x00030800
        /*01b0*/ 	.short	0x0100
        /*01b2*/ 	.byte	0x06
	.zero		1


	//   ....[1]....
        /*01b4*/ 	.word	0x000002a0
        /*01b8*/ 	.word	0x000000ff
        /*01bc*/ 	.word	0x00030820
        /*01c0*/ 	.short	0x0100
        /*01c2*/ 	.byte	0x06
	.zero		1


	//   ....[2]....
        /*01c4*/ 	.word	0x00000390
        /*01c8*/ 	.word	0x000000ff
        /*01cc*/ 	.word	0x00030830
        /*01d0*/ 	.short	0x0100
        /*01d2*/ 	.byte	0x08
	.zero		1


	//   ....[3]....
        /*01d4*/ 	.word	0x000003a0
        /*01d8*/ 	.word	0x000000ff
        /*01dc*/ 	.word	0x00030840
        /*01e0*/ 	.short	0x0100
        /*01e2*/ 	.byte	0x08
	.zero		1


	//   ....[4]....
        /*01e4*/ 	.word	0x000003b0
        /*01e8*/ 	.word	0x000000ff
        /*01ec*/ 	.word	0x00030838
        /*01f0*/ 	.short	0x0100
        /*01f2*/ 	.byte	0x08
	.zero		1


	//   ....[5]....
        /*01f4*/ 	.word	0x000003c0
        /*01f8*/ 	.word	0x000000ff
        /*01fc*/ 	.word	0x00030848
        /*0200*/ 	.short	0x0100
        /*0202*/ 	.byte	0x08
	.zero		1


	//   ....[6]....
        /*0204*/ 	.word	0x000004f0
        /*0208*/ 	.word	0x000000ff
        /*020c*/ 	.word	0x00030850
        /*0210*/ 	.short	0x0100
        /*0212*/ 	.byte	0x08
	.zero		1


	//   ....[7]....
        /*0214*/ 	.word	0x00000500
        /*0218*/ 	.word	0x000000ff
        /*021c*/ 	.word	0x00030860
        /*0220*/ 	.short	0x0100
        /*0222*/ 	.byte	0x08
	.zero		1


	//   ....[8]....
        /*0224*/ 	.word	0x00000510
        /*0228*/ 	.word	0x000000ff
        /*022c*/ 	.word	0x00030858
        /*0230*/ 	.short	0x0100
        /*0232*/ 	.byte	0x08
	.zero		1


	//   ....[9]....
        /*0234*/ 	.word	0x00000520
        /*0238*/ 	.word	0x000000ff
        /*023c*/ 	.word	0x00030868
        /*0240*/ 	.short	0x0100
        /*0242*/ 	.byte	0x08
	.zero		1


	//   ....[10]....
        /*0244*/ 	.word	0x00000610
        /*0248*/ 	.word	0x000000ff
        /*024c*/ 	.word	0x00030870
        /*0250*/ 	.short	0x0100
        /*0252*/ 	.byte	0x06
	.zero		1


	//   ....[11]....
        /*0254*/ 	.word	0x00000620
        /*0258*/ 	.word	0x000000ff
        /*025c*/ 	.word	0x00030880
        /*0260*/ 	.short	0x0100
        /*0262*/ 	.byte	0x06
	.zero		1


	//   ....[12]....
        /*0264*/ 	.word	0x00000630
        /*0268*/ 	.word	0x000000ff
        /*026c*/ 	.word	0x00030878
        /*0270*/ 	.short	0x0100
        /*0272*/ 	.byte	0x06
	.zero		1


	//   ....[13]....
        /*0274*/ 	.word	0x00000640
        /*0278*/ 	.word	0x000000ff
        /*027c*/ 	.word	0x00030888
        /*0280*/ 	.short	0x0100
        /*0282*/ 	.byte	0x06
	.zero		1


	//   ....[14]....
        /*0284*/ 	.word	0x00000770
        /*0288*/ 	.word	0x000000ff
        /*028c*/ 	.word	0x00030890
        /*0290*/ 	.short	0x0100
        /*0292*/ 	.byte	0x08
	.zero		1


	//   ....[15]....
        /*0294*/ 	.word	0x00000780
        /*0298*/ 	.word	0x000000ff
        /*029c*/ 	.word	0x000308a0
        /*02a0*/ 	.short	0x0100
        /*02a2*/ 	.byte	0x08
	.zero		1


	//   ....[16]....
        /*02a4*/ 	.word	0x00000790
        /*02a8*/ 	.word	0x000000ff
        /*02ac*/ 	.word	0x00030898
        /*02b0*/ 	.short	0x0100
        /*02b2*/ 	.byte	0x08
	.zero		1


	//   ....[17]....
        /*02b4*/ 	.word	0x000007a0
        /*02b8*/ 	.word	0x000000ff
        /*02bc*/ 	.word	0x000308a8
        /*02c0*/ 	.short	0x0100
        /*02c2*/ 	.byte	0x08
	.zero		1


	//   ....[18]....
        /*02c4*/ 	.word	0x000008d0
        /*02c8*/ 	.word	0x000000ff
        /*02cc*/ 	.word	0x000308b0
        /*02d0*/ 	.short	0x0100
        /*02d2*/ 	.byte	0x08
	.zero		1


	//   ....[19]....
        /*02d4*/ 	.word	0x000008e0
        /*02d8*/ 	.word	0x000000ff
        /*02dc*/ 	.word	0x000308c0
        /*02e0*/ 	.short	0x0100
        /*02e2*/ 	.byte	0x08
	.zero		1


	//   ....[20]....
        /*02e4*/ 	.word	0x000008f0
        /*02e8*/ 	.word	0x000000ff
        /*02ec*/ 	.word	0x000308b8
        /*02f0*/ 	.short	0x0100
        /*02f2*/ 	.byte	0x08
	.zero		1


	//   ....[21]....
        /*02f4*/ 	.word	0x00000900
        /*02f8*/ 	.word	0x000000ff
        /*02fc*/ 	.word	0x000308c8
        /*0300*/ 	.short	0x0100
        /*0302*/ 	.byte	0x08
	.zero		1


	//   ....[22]....
        /*0304*/ 	.word	0x00001ac0
        /*0308*/ 	.word	0x000000ff
        /*030c*/ 	.word	0x00030800
        /*0310*/ 	.short	0x010a
        /*0312*/ 	.byte	0x25
	.zero		1


	//   ....[23]....
        /*0314*/ 	.word	0x00001b40
        /*0318*/ 	.word	0x00000003
        /*031c*/ 	.word	0x00030830
        /*0320*/ 	.short	0x010a
        /*0322*/ 	.byte	0x3f
	.zero		1


	//   ....[24]....
        /*0324*/ 	.word	0x00001bc0
        /*0328*/ 	.word	0x00000003
        /*032c*/ 	.word	0x00030830
        /*0330*/ 	.short	0x010a
        /*0332*/ 	.byte	0x3f
	.zero		1


	//   ....[25]....
        /*0334*/ 	.word	0x000022f0
        /*0338*/ 	.word	0x00000000
        /*033c*/ 	.word	0x00000000
        /*0340*/ 	.short	0x0101
        /*0342*/ 	.byte	0x3f
	.zero		1


	//   ....[26]....
        /*0344*/ 	.word	0x000047e0
        /*0348*/ 	.word	0x000000ff
        /*034c*/ 	.word	0x00030830
        /*0350*/ 	.short	0x010a
        /*0352*/ 	.byte	0x26
	.zero		1


	//   ....[27]....
        /*0354*/ 	.word	0x00004820
        /*0358*/ 	.word	0x000000ff
        /*035c*/ 	.word	0x00030830
        /*0360*/ 	.short	0x010a
        /*0362*/ 	.byte	0x26
	.zero		1


	//   ....[28]....
        /*0364*/ 	.word	0x000052c0
        /*0368*/ 	.word	0x000000ff
        /*036c*/ 	.word	0x00030850
        /*0370*/ 	.short	0x010a
        /*0372*/ 	.byte	0x06
	.zero		1


	//   ....[29]....
        /*0374*/ 	.word	0x00005300
        /*0378*/ 	.word	0x000000ff
        /*037c*/ 	.word	0x00030850
        /*0380*/ 	.short	0x010a
        /*0382*/ 	.byte	0x06
	.zero		1


	//   ....[30]....
        /*0384*/ 	.word	0x00005620
        /*0388*/ 	.word	0x00000000
        /*038c*/ 	.word	0x00000000
        /*0390*/ 	.short	0x0101
        /*0392*/ 	.byte	0x3f
	.zero		1


	//   ....[31]....
        /*0394*/ 	.word	0x00007230
        /*0398*/ 	.word	0x0000008c
        /*039c*/ 	.word	0x00000000
        /*03a0*/ 	.short	0x0101
        /*03a2*/ 	.byte	0x3f
	.zero		1


	//   ....[32]....
        /*03a4*/ 	.word	0x00007960
        /*03a8*/ 	.word	0x000000ff
        /*03ac*/ 	.word	0x00030830
        /*03b0*/ 	.short	0x010a
        /*03b2*/ 	.byte	0x06
	.zero		1


	//   ....[33]....
        /*03b4*/ 	.word	0x000079a0
        /*03b8*/ 	.word	0x000000ff
        /*03bc*/ 	.word	0x00030830
        /*03c0*/ 	.short	0x010a
        /*03c2*/ 	.byte	0x06
	.zero		1


	//   ....[34]....
        /*03c4*/ 	.word	0x00008440
        /*03c8*/ 	.word	0x000000ff
        /*03cc*/ 	.word	0x00030850
        /*03d0*/ 	.short	0x010a
        /*03d2*/ 	.byte	0x0b
	.zero		1


	//   ....[35]....
        /*03d4*/ 	.word	0x00008480
        /*03d8*/ 	.word	0x000000ff
        /*03dc*/ 	.word	0x00030850
        /*03e0*/ 	.short	0x010a
        /*03e2*/ 	.byte	0x0b
	.zero		1


	//   ....[36]....
        /*03e4*/ 	.word	0x000092c0
        /*03e8*/ 	.word	0x0000007f
        /*03ec*/ 	.word	0x00000000
        /*03f0*/ 	.short	0x0101
        /*03f2*/ 	.byte	0x3f
	.zero		1


	//   ....[37]....
        /*03f4*/ 	.word	0x00009360
        /*03f8*/ 	.word	0x0000007f
        /*03fc*/ 	.word	0x00000000
        /*0400*/ 	.short	0x0101
        /*0402*/ 	.byte	0x3f
	.zero		1


	//   ....[38]....
        /*0404*/ 	.word	0x000097c0
        /*0408*/ 	.word	0x000000ff
        /*040c*/ 	.word	0x00030830
        /*0410*/ 	.short	0x010a
        /*0412*/ 	.byte	0x06
	.zero		1


	//   ....[39]....
        /*0414*/ 	.word	0x00009800
        /*0418*/ 	.word	0x000000ff
        /*041c*/ 	.word	0x00030830
        /*0420*/ 	.short	0x010a
        /*0422*/ 	.byte	0x06
	.zero		1


	//   ....[40]....
        /*0424*/ 	.word	0x0000a2a0
        /*0428*/ 	.word	0x000000ff
        /*042c*/ 	.word	0x00030850
        /*0430*/ 	.short	0x010a
        /*0432*/ 	.byte	0x0a
	.zero		1


	//   ....[41]....
        /*0434*/ 	.word	0x0000a2e0
        /*0438*/ 	.word	0x000000ff
        /*043c*/ 	.word	0x00030850
        /*0440*/ 	.short	0x010a
        /*0442*/ 	.byte	0x0a
	.zero		1


	//   ....[42]....
        /*0444*/ 	.word	0x0000a620
        /*0448*/ 	.word	0x00000000
        /*044c*/ 	.word	0x00000000
        /*0450*/ 	.short	0x0101
        /*0452*/ 	.byte	0x3f
	.zero		1


	//   ....[43]....
        /*0454*/ 	.word	0x0000c230
        /*0458*/ 	.word	0x0000008b
        /*045c*/ 	.word	0x00000000
        /*0460*/ 	.short	0x0101
        /*0462*/ 	.byte	0x3f
	.zero		1


	//   ....[44]....
        /*0464*/ 	.word	0x0000cc60
        /*0468*/ 	.word	0x000000ff
        /*046c*/ 	.word	0x00030850
        /*0470*/ 	.short	0x010a
        /*0472*/ 	.byte	0x05
	.zero		1


	//   ....[45]....
        /*0474*/ 	.word	0x0000cca0
        /*0478*/ 	.word	0x000000ff
        /*047c*/ 	.word	0x00030850
        /*0480*/ 	.short	0x010a
        /*0482*/ 	.byte	0x05
	.zero		1


	//   ....[46]....
        /*0484*/ 	.word	0x0000d150
        /*0488*/ 	.word	0x00000004
        /*048c*/ 	.word	0x00000000
        /*0490*/ 	.short	0x0101
        /*0492*/ 	.byte	0x3f
	.zero		1


	//   ....[47]....
        /*0494*/ 	.word	0x0000e410
        /*0498*/ 	.word	0x000000ff
        /*049c*/ 	.word	0x00000000
        /*04a0*/ 	.short	0x0101
        /*04a2*/ 	.byte	0x05
	.zero		1


	//   ....[48]....
        /*04a4*/ 	.word	0x0000ff60
        /*04a8*/ 	.word	0x00000008
        /*04ac*/ 	.word	0x00030840
        /*04b0*/ 	.short	0x010a
        /*04b2*/ 	.byte	0x3f
	.zero		1


	//   ....[49]....
        /*04b4*/ 	.word	0x000103f0
        /*04b8*/ 	.word	0x000000ff
        /*04bc*/ 	.word	0x00030820
        /*04c0*/ 	.short	0x010a
        /*04c2*/ 	.byte	0x26
	.zero		1


	//   ....[50]....
        /*04c4*/ 	.word	0x000106d0
        /*04c8*/ 	.word	0x00000003
        /*04cc*/ 	.word	0x00030840
        /*04d0*/ 	.short	0x010a
        /*04d2*/ 	.byte	0x3f
	.zero		1


	//   ....[51]....
        /*04d4*/ 	.word	0x00010940
        /*04d8*/ 	.word	0x00000002
        /*04dc*/ 	.word	0x00000060
        /*04e0*/ 	.short	0x010a
        /*04e2*/ 	.byte	0x3f
	.zero		1


	//   ....[52]....
        /*04e4*/ 	.word	0x00010e60
        /*04e8*/ 	.word	0x00000003
        /*04ec*/ 	.word	0x00030840
        /*04f0*/ 	.short	0x010a
        /*04f2*/ 	.byte	0x3f
	.zero		1


	//   ....[53]....
        /*04f4*/ 	.word	0x000110d0
        /*04f8*/ 	.word	0x00000002
        /*04fc*/ 	.word	0x00000060
        /*0500*/ 	.short	0x010a
        /*0502*/ 	.byte	0x3f
	.zero		1


	//   ....[54]....
        /*0504*/ 	.word	0x00011520
        /*0508*/ 	.word	0x00000002
        /*050c*/ 	.word	0x00030840
        /*0510*/ 	.short	0x010a
        /*0512*/ 	.byte	0x3f
	.zero		1


	//   ....[55]....
        /*0514*/ 	.word	0x000117c0
        /*0518*/ 	.word	0x00000002
        /*051c*/ 	.word	0x00000060
        /*0520*/ 	.short	0x010a
        /*0522*/ 	.byte	0x3f
	.zero		1


	//   ....[56]....
        /*0524*/ 	.word	0x00011bd0
        /*0528*/ 	.word	0x00000003
        /*052c*/ 	.word	0x00030860
        /*0530*/ 	.short	0x010a
        /*0532*/ 	.byte	0x3f
	.zero		1


	//   ....[57]....
        /*0534*/ 	.word	0x00012040
        /*0538*/ 	.word	0x00000007
        /*053c*/ 	.word	0x00030820
        /*0540*/ 	.short	0x010a
        /*0542*/ 	.byte	0x3f
	.zero		1


	//   ....[58]....
        /*0544*/ 	.word	0x000121b0
        /*0548*/ 	.word	0x00000005
        /*054c*/ 	.word	0x00000000
        /*0550*/ 	.short	0x010a
        /*0552*/ 	.byte	0x3f
	.zero		1


	//   ....[59]....
        /*0554*/ 	.word	0x00012220
        /*0558*/ 	.word	0x00000003
        /*055c*/ 	.word	0x00000000
        /*0560*/ 	.short	0x010a
        /*0562*/ 	.byte	0x3f
	.zero		1


	//   ....[60]....
        /*0564*/ 	.word	0x00012280
        /*0568*/ 	.word	0x00000005
        /*056c*/ 	.word	0x00000000
        /*0570*/ 	.short	0x010a
        /*0572*/ 	.byte	0x3f
	.zero		1


	//   ....[61]....
        /*0574*/ 	.word	0x000122b0
        /*0578*/ 	.word	0x00000003
        /*057c*/ 	.word	0x00000000
        /*0580*/ 	.short	0x010a
        /*0582*/ 	.byte	0x3f
	.zero		1


	//   ....[62]....
        /*0584*/ 	.word	0x00012320
        /*0588*/ 	.word	0x00000003
        /*058c*/ 	.word	0x00030800
        /*0590*/ 	.short	0x010a
        /*0592*/ 	.byte	0x3f
	.zero		1


	//   ....[63]....
        /*0594*/ 	.word	0x00012370
        /*0598*/ 	.word	0x00000003
        /*059c*/ 	.word	0x00030830
        /*05a0*/ 	.short	0x010a
        /*05a2*/ 	.byte	0x3f
	.zero		1


	//   ....[64]....
        /*05a4*/ 	.word	0x000123d0
        /*05a8*/ 	.word	0x00000015
        /*05ac*/ 	.word	0x00030830
        /*05b0*/ 	.short	0x010a
        /*05b2*/ 	.byte	0x3f
	.zero		1


	//   ....[65]....
        /*05b4*/ 	.word	0x00012430
        /*05b8*/ 	.word	0x00000003
        /*05bc*/ 	.word	0x00030850
        /*05c0*/ 	.short	0x010a
        /*05c2*/ 	.byte	0x3f
	.zero		1


	//   ....[66]....
        /*05c4*/ 	.word	0x00012490
        /*05c8*/ 	.word	0x00000005
        /*05cc*/ 	.word	0x00030830
        /*05d0*/ 	.short	0x010a
        /*05d2*/ 	.byte	0x3f
	.zero		1


	//   ....[67]....
        /*05d4*/ 	.word	0x000124f0
        /*05d8*/ 	.word	0x00000003
        /*05dc*/ 	.word	0x00030850
        /*05e0*/ 	.short	0x010a
        /*05e2*/ 	.byte	0x3f
	.zero		1


	//   ....[68]....
        /*05e4*/ 	.word	0x00012550
        /*05e8*/ 	.word	0x00000005
        /*05ec*/ 	.word	0x00030830
        /*05f0*/ 	.short	0x010a
        /*05f2*/ 	.byte	0x3f
	.zero		1


	//   ....[69]....
        /*05f4*/ 	.word	0x000125b0
        /*05f8*/ 	.word	0x00000003
        /*05fc*/ 	.word	0x00030850
        /*0600*/ 	.short	0x010a
        /*0602*/ 	.byte	0x3f
	.zero		1


	//   ....[70]....
        /*0604*/ 	.word	0x00012610
        /*0608*/ 	.word	0x00000003
        /*060c*/ 	.word	0x00030850
        /*0610*/ 	.short	0x010a
        /*0612*/ 	.byte	0x3f
	.zero		1


	//   ....[71]....
        /*0614*/ 	.word	0x00012790
        /*0618*/ 	.word	0x00000008
        /*061c*/ 	.word	0x00030840
        /*0620*/ 	.short	0x010a
        /*0622*/ 	.byte	0x3f
	.zero		1


	//   ....[72]....
        /*0624*/ 	.word	0x000127f0
        /*0628*/ 	.word	0x00000008
        /*062c*/ 	.word	0x00030820
        /*0630*/ 	.short	0x010a
        /*0632*/ 	.byte	0x3f
	.zero		1


	//   ....[73]....
        /*0634*/ 	.word	0x00012840
        /*0638*/ 	.word	0x00000003
        /*063c*/ 	.word	0x00030840
        /*0640*/ 	.short	0x010a
        /*0642*/ 	.byte	0x3f
	.zero		1


	//   ....[74]....
        /*0644*/ 	.word	0x00012890
        /*0648*/ 	.word	0x00000002
        /*064c*/ 	.word	0x00000060
        /*0650*/ 	.short	0x010a
        /*0652*/ 	.byte	0x3f
	.zero		1


	//   ....[75]....
        /*0654*/ 	.word	0x000128e0
        /*0658*/ 	.word	0x00000003
        /*065c*/ 	.word	0x00030840
        /*0660*/ 	.short	0x010a
        /*0662*/ 	.byte	0x3f
	.zero		1


	//   ....[76]....
        /*0664*/ 	.word	0x00012930
        /*0668*/ 	.word	0x00000002
        /*066c*/ 	.word	0x00000060
        /*0670*/ 	.short	0x010a
        /*0672*/ 	.byte	0x3f
	.zero		1


	//   ....[77]....
        /*0674*/ 	.word	0x00012980
        /*0678*/ 	.word	0x00000002
        /*067c*/ 	.word	0x00030840
        /*0680*/ 	.short	0x010a
        /*0682*/ 	.byte	0x3f
	.zero		1


	//   ....[78]....
        /*0684*/ 	.word	0x000129d0
        /*0688*/ 	.word	0x00000002
        /*068c*/ 	.word	0x00000060
        /*0690*/ 	.short	0x010a
        /*0692*/ 	.byte	0x3f
	.zero		1


	//   ....[79]....
        /*0694*/ 	.word	0x00012a20
        /*0698*/ 	.word	0x00000003
        /*069c*/ 	.word	0x00030860
        /*06a0*/ 	.short	0x010a
        /*06a2*/ 	.byte	0x3f
	.zero		1


	//   ....[80]....
        /*06a4*/ 	.word	0x00012b00
        /*06a8*/ 	.word	0x00000007
        /*06ac*/ 	.word	0x00030820
        /*06b0*/ 	.short	0x010a
        /*06b2*/ 	.byte	0x3f
	.zero		1


	//   ....[81]....
        /*06b4*/ 	.word	0x00012b50
        /*06b8*/ 	.word	0x00000005
        /*06bc*/ 	.word	0x00000000
        /*06c0*/ 	.short	0x010a
        /*06c2*/ 	.byte	0x3f
	.zero		1


	//   ....[82]....
        /*06c4*/ 	.word	0x00012ba0
        /*06c8*/ 	.word	0x00000003
        /*06cc*/ 	.word	0x00000000
        /*06d0*/ 	.short	0x010a
        /*06d2*/ 	.byte	0x3f
	.zero		1


	//   ....[83]....
        /*06d4*/ 	.word	0x00012bf0
        /*06d8*/ 	.word	0x00000005
        /*06dc*/ 	.word	0x00000000
        /*06e0*/ 	.short	0x010a
        /*06e2*/ 	.byte	0x3f
	.zero		1


	//----- nvinfo : EIATTR_NUM_MBARRIERS
	.align		4
.L_769:
        /*06e4*/ 	.byte	0x03, 0x38
        /*06e6*/ 	.short	0x0016


	//----- nvinfo : EIATTR_EXIT_INSTR_OFFSETS
	.align		4
        /*06e8*/ 	.byte	0x04, 0x1c
        /*06ea*/ 	.short	(.L_771 - .L_770)


	//   ....[0]....
.L_770:
        /*06ec*/ 	.word	0x00000a40


	//   ....[1]....
        /*06f0*/ 	.word	0x0000eda0


	//   ....[2]....
        /*06f4*/ 	.word	0x0000ee00


	//   ....[3]....
        /*06f8*/ 	.word	0x000120b0


	//   ....[4]....
        /*06fc*/ 	.word	0x00012300


	//----- nvinfo : EIATTR_MAX_THREADS
	.align		4
.L_771:
        /*0700*/ 	.byte	0x04, 0x05
        /*0702*/ 	.short	(.L_773 - .L_772)
.L_772:
        /*0704*/ 	.word	0x00000180
        /*0708*/ 	.word	0x00000001
        /*070c*/ 	.word	0x00000001


	//----- nvinfo : EIATTR_CRS_STACK_SIZE
	.align		4
.L_773:
        /*0710*/ 	.byte	0x04, 0x1e
        /*0712*/ 	.short	(.L_775 - .L_774)
.L_774:
        /*0714*/ 	.word	0x00000000


	//----- nvinfo : EIATTR_CBANK_PARAM_SIZE
	.align		4
.L_775:
        /*0718*/ 	.byte	0x03, 0x19
        /*071a*/ 	.short	0x0bf0


	//----- nvinfo : EIATTR_PARAM_CBANK
	.align		4
        /*071c*/ 	.byte	0x04, 0x0a
        /*071e*/ 	.short	(.L_777 - .L_776)
	.align		4
.L_776:
        /*0720*/ 	.word	index@(.nv.constant0._ZN7cutlass13device_kernelIN5flash11enable_sm90INS1_16FlashAttnFwdSm90INS1_25CollectiveMainloopFwdSm90ILi2EN4cute5tupleIJNS5_1CILi1EEES8_S8_EEENS6_IJNS7_ILi128EEENS7_ILi96EEENS7_ILi192EEEEEELi192ENS_6half_tEfNS_4arch4Sm90ELb0ELb1ELb0ELb0ELb0ELb0ELb0ELb1ELb1ELb0ELb0ELb0EEENS1_21CollectiveEpilogueFwdINS6_IJSA_SC_SB_EEES9_SE_SG_Li256ELb0ELb0ELb0ELb0EEENS1_30DynamicPersistentTileSchedulerILi256ELi32ELb0ELb0ELb1EEEEEEEEEvNT_6ParamsE)
        /*0724*/ 	.short	0x0210
        /*0726*/ 	.short	0x0bf0


	//----- nvinfo : EIATTR_SW_WAR
	.align		4
.L_777:
        /*0728*/ 	.byte	0x04, 0x36
        /*072a*/ 	.short	(.L_779 - .L_778)
.L_778:
        /*072c*/ 	.word	0x00000008
.L_779:


//--------------------- .nv.info._ZN7cutlass13device_kernelIN5flash11enable_sm90INS1_16FlashAttnFwdSm90INS1_25CollectiveMainloopFwdSm90ILi2EN4cute5tupleIJNS5_1CILi1EEES8_S8_EEENS6_IJNS7_ILi128EEENS7_ILi96EEENS7_ILi192EEEEEELi192ENS_6half_tEfNS_4arch4Sm90ELb0ELb1ELb0ELb1ELb0ELb0ELb0ELb1ELb1ELb0ELb0ELb0EEENS1_21CollectiveEpilogueFwdINS6_IJSA_SC_SB_EEES9_SE_SG_Li256ELb1ELb0ELb0ELb0EEENS1_36VarlenDynamicPersistentTileSchedulerILi128ELi96ELi256ELi32ELb0ELb0ELb1ELb1ELb0ELb1EEEEEEEEEvNT_6ParamsE --------------------------
	.section	.nv.info._ZN7cutlass13device_kernelIN5flash11enable_sm90INS1_16FlashAttnFwdSm90INS1_25CollectiveMainloopFwdSm90ILi2EN4cute5tupleIJNS5_1CILi1EEES8_S8_EEENS6_IJNS7_ILi128EEENS7_ILi96EEENS7_ILi192EEEEEELi192ENS_6half_tEfNS_4arch4Sm90ELb0ELb1ELb0ELb1ELb0ELb0ELb0ELb1ELb1ELb0ELb0ELb0EEENS1_21CollectiveEpilogueFwdINS6_IJSA_SC_SB_EEES9_SE_SG_Li256ELb1ELb0ELb0ELb0EEENS1_36VarlenDynamicPersistentTileSchedulerILi128ELi96ELi256ELi32ELb0ELb0ELb1ELb1ELb0ELb1EEEEEEEEEvNT_6ParamsE,"",@"SHT_CUDA_INFO"
	.sectionflags	@""
	.align	4


	//----- nvinfo : EIATTR_CUDA_API_VERSION
	.align		4
        /*0000*/ 	.byte	0x04, 0x37
        /*0002*/ 	.short	(.L_781 - .L_780)
.L_780:
        /*0004*/ 	.word	0x00000082


	//----- nvinfo : EIATTR_KPARAM_INFO
	.align		4
.L_781:
        /*0008*/ 	.byte	0x04, 0x17
        /*000a*/ 	.short	(.L_783 - .L_782)
.L_782:
        /*000c*/ 	.word	0x00000000
        /*0010*/ 	.short	0x0000
        /*0012*/ 	.short	0x0070
        /*0014*/ 	.byte	0x00, 0xf0, 0x01, 0x28


	//----- nvinfo : EIATTR_SPARSE_MMA_MASK
	.align		4
.L_783:
        /*0018*/ 	.byte	0x03, 0x50
        /*001a*/ 	.short	0x0000


	//----- nvinfo : EIATTR_MAXREG_COUNT
	.align		4
        /*001c*/ 	.byte	0x03, 0x1b
        /*001e*/ 	.short	0x00a8


	//----- nvinfo : EIATTR_NUM_BARRIERS
	.align		4
        /*0020*/ 	.byte	0x02, 0x4c
        /*0022*/ 	.byte	0x09
	.zero		1


	//----- nvinfo : EIATTR_EXTERNS
	.align		4
        /*0024*/ 	.byte	0x04, 0x0f
        /*0026*/ 	.short	(.L_785 - .L_784)


	//   ....[0]....
	.align		4
.L_784:
        /*0028*/ 	.word	index@(__assertfail)


	//----- nvinfo : EIATTR_ANNOTATIONS
	.align		4
.L_785:
        /*002c*/ 	.byte	0x04, 0x55
        /*002e*/ 	.short	(.L_787 - .L_786)


	//   ....[0]....
.L_786:
        /* <DEDUP_REMOVED lines=34> */


	//----- nvinfo : EIATTR_MERCURY_ISA_VERSION
	.align		4
.L_787:
        /*0240*/ 	.byte	0x03, 0x5f
        /*0242*/ 	.short	0x0101


	//----- nvinfo : EIATTR_UNUSED_LOAD_BYTE_OFFSET
	.align		4
        /*0244*/ 	.byte	0x04, 0x44
        /*0246*/ 	.short	(.L_789 - .L_788)


	//   ....[0]....
.L_788:
        /*0248*/ 	.word	0x00000a50
        /*024c*/ 	.word	0x0000fff0


	//   ....[1]....
        /*0250*/ 	.word	0x0000d7f0
        /*0254*/ 	.word	0x0000fff0


	//----- nvinfo : EIATTR_INT_WARP_WIDE_INSTR_OFFSETS
	.align		4
.L_789:
        /*0258*/ 	.byte	0x04, 0x31
        /*025a*/ 	.short	(.L_791 - .L_790)


	//   ....[0]....
.L_790:
        /*025c*/ 	.word	0x00000160


	//   ....[1]....
        /*0260*/ 	.word	0x000001a0


	//   ....[2]....
        /*0264*/ 	.word	0x00000210


	//   ....[3]....
        /*0268*/ 	.word	0x000111f0


	//   ....[4]....
        /*026c*/ 	.word	0x00011280


	//   ....[5]....
        /*0270*/ 	.word	0x00011780


	//   ....[6]....
        /*0274*/ 	.word	0x00011800


	//   ....[7]....
        /*0278*/ 	.word	0x00011910


	//   ....[8]....
        /*027c*/ 	.word	0x00011a00


	//   ....[9]....
        /*0280*/ 	.word	0x00013e20


	//   ....[10]....
        /*0284*/ 	.word	0x00013eb0


	//----- nvinfo : EIATTR_COOP_GROUP_MASK_REGIDS
	.align		4
.L_791:
        /*0288*/ 	.byte	0x04, 0x29
        /*028a*/ 	.short	(.L_793 - .L_792)


	//   ....[0]....
.L_792:
        /*028c*/ 	.word	0xffffffff


	//   ....[1]....
        /*0290*/ 	.word	0xffffffff


	//   ....[2]....
        /*0294*/ 	.word	0xffffffff


	//   ....[3]....
        /*0298*/ 	.word	0xffffffff


	//   ....[4]....
        /*029c*/ 	.word	0xffffffff


	//   ....[5]....
        /*02a0*/ 	.word	0xffffffff


	//   ....[6]....
        /*02a4*/ 	.word	0xffffffff


	//   ....[7]....
        /*02a8*/ 	.word	0xffffffff


	//   ....[8]....
        /*02ac*/ 	.word	0xffffffff


	//   ....[9]....
        /*02b0*/ 	.word	0xffffffff


	//   ....[10]....
        /*02b4*/ 	.word	0xffffffff


	//   ....[11]....
        /*02b8*/ 	.word	0xffffffff


	//   ....[12]....
        /*02bc*/ 	.word	0xffffffff


	//   ....[13]....
        /*02c0*/ 	.word	0xffffffff


	//   ....[14]....
        /*02c4*/ 	.word	0xffffffff


	//   ....[15]....
        /*02c8*/ 	.word	0xffffffff


	//   ....[16]....
        /*02cc*/ 	.word	0xffffffff


	//   ....[17]....
        /*02d0*/ 	.word	0xffffffff


	//   ....[18]....
        /*02d4*/ 	.word	0xffffffff


	//   ....[19]....
        /*02d8*/ 	.word	0xffffffff


	//   ....[20]....
        /*02dc*/ 	.word	0xffffffff


	//   ....[21]....
        /*02e0*/ 	.word	0xffffffff


	//   ....[22]....
        /*02e4*/ 	.word	0xffffffff


	//   ....[23]....
        /*02e8*/ 	.word	0xffffffff


	//   ....[24]....
        /*02ec*/ 	.word	0xffffffff


	//   ....[25]....
        /*02f0*/ 	.word	0xffffffff


	//   ....[26]....
        /*02f4*/ 	.word	0xffffffff


	//   ....[27]....
        /*02f8*/ 	.word	0xffffffff


	//   ....[28]....
        /*02fc*/ 	.word	0xffffffff


	//   ....[29]....
        /*0300*/ 	.word	0xffffffff


	//   ....[30]....
        /*0304*/ 	.word	0xffffffff


	//   ....[31]....
        /*0308*/ 	.word	0xffffffff


	//   ....[32]....
        /*030c*/ 	.word	0xffffffff


	//   ....[33]....
        /*0310*/ 	.word	0xffffffff


	//   ....[34]....
        /*0314*/ 	.word	0xffffffff


	//   ....[35]....
        /*0318*/ 	.word	0xffffffff


	//   ....[36]....
        /*031c*/ 	.word	0xffffffff


	//   ....[37]....
        /*0320*/ 	.word	0xffffffff


	//   ....[38]....
        /*0324*/ 	.word	0xffffffff


	//   ....[39]....
        /*0328*/ 	.word	0xffffffff


	//   ....[40]....
        /*032c*/ 	.word	0xffffffff


	//   ....[41]....
        /*0330*/ 	.word	0xffffffff


	//   ....[42]....
        /*0334*/ 	.word	0xffffffff


	//   ....[43]....
        /*0338*/ 	.word	0xffffffff


	//   ....[44]....
        /*033c*/ 	.word	0xffffffff


	//   ....[45]....
        /*0340*/ 	.word	0xffffffff


	//   ....[46]....
        /*0344*/ 	.word	0xffffffff


	//   ....[47]....
        /*0348*/ 	.word	0xffffffff


	//   ....[48]....
        /*034c*/ 	.word	0xffffffff


	//   ....[49]....
        /*0350*/ 	.word	0xffffffff


	//   ....[50]....
        /*0354*/ 	.word	0xffffffff


	//   ....[51]....
        /*0358*/ 	.word	0xffffffff


	//   ....[52]....
        /*035c*/ 	.word	0xffffffff


	//   ....[53]....
        /*0360*/ 	.word	0xffffffff


	//   ....[54]....
        /*0364*/ 	.word	0xffffffff


	//   ....[55]....
        /*0368*/ 	.word	0xffffffff


	//   ....[56]....
        /*036c*/ 	.word	0xffffffff


	//   ....[57]....
        /*0370*/ 	.word	0xffffffff


	//   ....[58]....
        /*0374*/ 	.word	0xffffffff


	//   ....[59]....
        /*0378*/ 	.word	0xffffffff


	//   ....[60]....
        /*037c*/ 	.word	0xffffffff


	//   ....[61]....
        /*0380*/ 	.word	0xffffffff


	//   ....[62]....
        /*0384*/ 	.word	0x0500000f


	//   ....[63]....
        /*0388*/ 	.word	0x0500000f


	//   ....[64]....
        /*038c*/ 	.word	0x0500000f


	//   ....[65]....
        /*0390*/ 	.word	0x0500000f


	//   ....[66]....
        /*0394*/ 	.word	0x0500000f


	//   ....[67]....
        /*0398*/ 	.word	0x0500000f


	//   ....[68]....
        /*039c*/ 	.word	0x0500000f


	//   ....[69]....
        /*03a0*/ 	.word	0x0500000f


	//   ....[70]....
        /*03a4*/ 	.word	0x0500000f


	//   ....[71]....
        /*03a8*/ 	.word	0x0500000f


	//   ....[72]....
        /*03ac*/ 	.word	0x0500000f


	//   ....[73]....
        /*03b0*/ 	.word	0x0500000f


	//   ....[74]....
        /*03b4*/ 	.word	0x0500000f


	//   ....[75]....
        /*03b8*/ 	.word	0x0500000f


	//   ....[76]....
        /*03bc*/ 	.word	0x0500000f


	//   ....[77]....
        /*03c0*/ 	.word	0x0500000f


	//   ....[78]....
        /*03c4*/ 	.word	0x0500000f


	//   ....[79]....
        /*03c8*/ 	.word	0x0500000f


	//   ....[80]....
        /*03cc*/ 	.word	0x0500000f


	//----- nvinfo : EIATTR_COOP_GROUP_INSTR_OFFSETS
	.align		4
.L_793:
        /*03d0*/ 	.byte	0x04, 0x28
        /*03d2*/ 	.short	(.L_795 - .L_794)


	//   ....[0]....
.L_794:
        /*03d4*/ 	.word	0x00000060


	//   ....[1]....
        /*03d8*/ 	.word	0x00000170


	//   ....[2]....
        /*03dc*/ 	.word	0x000001c0


	//   ....[3]....
        /*03e0*/ 	.word	0x000003f0


	//   ....[4]....
        /*03e4*/ 	.word	0x00000550


	//   ....[5]....
        /*03e8*/ 	.word	0x00000670


	//   ....[6]....
        /*03ec*/ 	.word	0x000007d0


	//   ....[7]....
        /*03f0*/ 	.word	0x000018f0


	//   ....[8]....
        /*03f4*/ 	.word	0x00003270


	//   ....[9]....
        /*03f8*/ 	.word	0x00003380


	//   ....[10]....
        /*03fc*/ 	.word	0x00003900


	//   ....[11]....
        /*0400*/ 	.word	0x00003990


	//   ....[12]....
        /*0404*/ 	.word	0x000065e0


	//   ....[13]....
        /*0408*/ 	.word	0x00006700


	//   ....[14]....
        /*040c*/ 	.word	0x00006cb0


	//   ....[15]....
        /*0410*/ 	.word	0x00006d10


	//   ....[16]....
        /*0414*/ 	.word	0x000087b0


	//   ....[17]....
        /*0418*/ 	.word	0x000087d0


	//   ....[18]....
        /*041c*/ 	.word	0x00008d60


	//   ....[19]....
        /*0420*/ 	.word	0x00008de0


	//   ....[20]....
        /*0424*/ 	.word	0x0000b570


	//   ....[21]....
        /*0428*/ 	.word	0x0000b690


	//   ....[22]....
        /*042c*/ 	.word	0x0000bc70


	//   ....[23]....
        /*0430*/ 	.word	0x0000bcd0


	//   ....[24]....
        /*0434*/ 	.word	0x0000cd20


	//   ....[25]....
        /*0438*/ 	.word	0x0000cd60


	//   ....[26]....
        /*043c*/ 	.word	0x0000ce60


	//   ....[27]....
        /*0440*/ 	.word	0x0000ce90


	//   ....[28]....
        /*0444*/ 	.word	0x0000fd60


	//   ....[29]....
        /*0448*/ 	.word	0x0000fef0


	//   ....[30]....
        /*044c*/ 	.word	0x0000ff20


	//   ....[31]....
        /*0450*/ 	.word	0x0000ff50


	//   ....[32]....
        /*0454*/ 	.word	0x0000ff90


	//   ....[33]....
        /*0458*/ 	.word	0x0000ffe0


	//   ....[34]....
        /*045c*/ 	.word	0x00010040


	//   ....[35]....
        /*0460*/ 	.word	0x00010220


	//   ....[36]....
        /*0464*/ 	.word	0x00010280


	//   ....[37]....
        /*0468*/ 	.word	0x000102c0


	//   ....[38]....
        /*046c*/ 	.word	0x00010300


	//   ....[39]....
        /*0470*/ 	.word	0x00010330


	//   ....[40]....
        /*0474*/ 	.word	0x00010360


	//   ....[41]....
        /*0478*/ 	.word	0x000103f0


	//   ....[42]....
        /*047c*/ 	.word	0x00010450


	//   ....[43]....
        /*0480*/ 	.word	0x000104e0


	//   ....[44]....
        /*0484*/ 	.word	0x00014320


	//   ....[45]....
        /*0488*/ 	.word	0x00014330


	//   ....[46]....
        /*048c*/ 	.word	0x00014440


	//   ....[47]....
        /*0490*/ 	.word	0x000144a0


	//   ....[48]....
        /*0494*/ 	.word	0x000144e0


	//   ....[49]....
        /*0498*/ 	.word	0x00014520


	//   ....[50]....
        /*049c*/ 	.word	0x00014550


	//   ....[51]....
        /*04a0*/ 	.word	0x00014580


	//   ....[52]....
        /*04a4*/ 	.word	0x00014710


	//   ....[53]....
        /*04a8*/ 	.word	0x00014770


	//   ....[54]....
        /*04ac*/ 	.word	0x000147b0


	//   ....[55]....
        /*04b0*/ 	.word	0x000147f0


	//   ....[56]....
        /*04b4*/ 	.word	0x00014820


	//   ....[57]....
        /*04b8*/ 	.word	0x00014850


	//   ....[58]....
        /*04bc*/ 	.word	0x00014910


	//   ....[59]....
        /*04c0*/ 	.word	0x00014930


	//   ....[60]....
        /*04c4*/ 	.word	0x000149a0


	//   ....[61]....
        /*04c8*/ 	.word	0x00015030


	//   ....[62]....
        /*04cc*/ 	.word	0x000156e0


	//   ....[63]....
        /*04d0*/ 	.word	0x00015b00


	//   ....[64]....
        /*04d4*/ 	.word	0x00015b90


	//   ....[65]....
        /*04d8*/ 	.word	0x00015c30


	//   ....[66]....
        /*04dc*/ 	.word	0x00015ce0


	//   ....[67]....
        /*04e0*/ 	.word	0x00015d60


	//   ....[68]....
        /*04e4*/ 	.word	0x00015de0


	//   ....[69]....
        /*04e8*/ 	.word	0x00015e60


	//   ....[70]....
        /*04ec*/ 	.word	0x00015ee0


	//   ....[71]....
        /*04f0*/ 	.word	0x00015f70


	//   ....[72]....
        /*04f4*/ 	.word	0x00016020


	//   ....[73]....
        /*04f8*/ 	.word	0x000160a0


	//   ....[74]....
        /*04fc*/ 	.word	0x00016120


	//   ....[75]....
        /*0500*/ 	.word	0x000161a0


	//   ....[76]....
        /*0504*/ 	.word	0x00016220


	//   ....[77]....
        /*0508*/ 	.word	0x00016290


	//   ....[78]....
        /*050c*/ 	.word	0x00016330


	//   ....[79]....
        /*0510*/ 	.word	0x000163c0


	//   ....[80]....
        /*0514*/ 	.word	0x000164f0


	//----- nvinfo : EIATTR_REG_RECONFIG
	.align		4
.L_795:
        /*0518*/ 	.byte	0x01, 0x54
	.zero		2


	//----- nvinfo : EIATTR_SYSCALL_OFFSETS
	.align		4
        /*051c*/ 	.byte	0x04, 0x46
        /*051e*/ 	.short	(.L_797 - .L_796)


	//   ....[0]....
.L_796:
        /*0520*/ 	.word	0x00001ad0


	//   ....[1]....
        /*0524*/ 	.word	0x00011410


	//   ....[2]....
        /*0528*/ 	.word	0x00011550


	//   ....[3]....
        /*052c*/ 	.word	0x00011650


	//----- nvinfo : EIATTR_MBARRIER_INSTR_OFFSETS
	.align		4
.L_797:
        /*0530*/ 	.byte	0x04, 0x39
        /*0532*/ 	.short	(.L_799 - .L_798)


	//   ....[0]....
.L_798:
        /*0534*/ 	.word	0x000002a0
        /*0538*/ 	.word	0x000000ff
        /*053c*/ 	.word	0x00030800
        /*0540*/ 	.short	0x0100
        /*0542*/ 	.byte	0x08
	.zero		1


	//   ....[1]....
        /*0544*/ 	.word	0x000002b0
        /*0548*/ 	.word	0x000000ff
        /*054c*/ 	.word	0x00030820
        /*0550*/ 	.short	0x0100
        /*0552*/ 	.byte	0x08
	.zero		1


	//   ....[2]....
        /*0554*/ 	.word	0x000003a0
        /*0558*/ 	.word	0x000000ff
        /*055c*/ 	.word	0x00030830
        /*0560*/ 	.short	0x0100
        /*0562*/ 	.byte	0x08
	.zero		1


	//   ....[3]....
        /*0564*/ 	.word	0x000003b0
        /*0568*/ 	.word	0x000000ff
        /*056c*/ 	.word	0x00030840
        /*0570*/ 	.short	0x0100
        /*0572*/ 	.byte	0x08
	.zero		1


	//   ....[4]....
        /*0574*/ 	.word	0x000003c0
        /*0578*/ 	.word	0x000000ff
        /*057c*/ 	.word	0x00030838
        /*0580*/ 	.short	0x0100
        /*0582*/ 	.byte	0x08
	.zero		1


	//   ....[5]....
        /*0584*/ 	.word	0x000003d0
        /*0588*/ 	.word	0x000000ff
        /*058c*/ 	.word	0x00030848
        /*0590*/ 	.short	0x0100
        /*0592*/ 	.byte	0x08
	.zero		1


	//   ....[6]....
        /*0594*/ 	.word	0x00000500
        /*0598*/ 	.word	0x000000ff
        /*059c*/ 	.word	0x00030850
        /*05a0*/ 	.short	0x0100
        /*05a2*/ 	.byte	0x08
	.zero		1


	//   ....[7]....
        /*05a4*/ 	.word	0x00000510
        /*05a8*/ 	.word	0x000000ff
        /*05ac*/ 	.word	0x00030860
        /*05b0*/ 	.short	0x0100
        /*05b2*/ 	.byte	0x08
	.zero		1


	//   ....[8]....
        /*05b4*/ 	.word	0x00000520
        /*05b8*/ 	.word	0x000000ff
        /*05bc*/ 	.word	0x00030858
        /*05c0*/ 	.short	0x0100
        /*05c2*/ 	.byte	0x08
	.zero		1


	//   ....[9]....
        /*05c4*/ 	.word	0x00000530
        /*05c8*/ 	.word	0x000000ff
        /*05cc*/ 	.word	0x00030868
        /*05d0*/ 	.short	0x0100
        /*05d2*/ 	.byte	0x08
	.zero		1


	//   ....[10]....
        /*05d4*/ 	.word	0x00000620
        /*05d8*/ 	.word	0x000000ff
        /*05dc*/ 	.word	0x00030870
        /*05e0*/ 	.short	0x0100
        /*05e2*/ 	.byte	0x06
	.zero		1


	//   ....[11]....
        /*05e4*/ 	.word	0x00000630
        /*05e8*/ 	.word	0x000000ff
        /*05ec*/ 	.word	0x00030880
        /*05f0*/ 	.short	0x0100
        /*05f2*/ 	.byte	0x06
	.zero		1


	//   ....[12]....
        /*05f4*/ 	.word	0x00000640
        /*05f8*/ 	.word	0x000000ff
        /*05fc*/ 	.word	0x00030878
        /*0600*/ 	.short	0x0100
        /*0602*/ 	.byte	0x06
	.zero		1


	//   ....[13]....
        /*0604*/ 	.word	0x00000650
        /*0608*/ 	.word	0x000000ff
        /*060c*/ 	.word	0x00030888
        /*0610*/ 	.short	0x0100
        /*0612*/ 	.byte	0x06
	.zero		1


	//   ....[14]....
        /*0614*/ 	.word	0x00000780
        /*0618*/ 	.word	0x000000ff
        /*061c*/ 	.word	0x00030890
        /*0620*/ 	.short	0x0100
        /*0622*/ 	.byte	0x08
	.zero		1


	//   ....[15]....
        /*0624*/ 	.word	0x00000790
        /*0628*/ 	.word	0x000000ff
        /*062c*/ 	.word	0x000308a0
        /*0630*/ 	.short	0x0100
        /*0632*/ 	.byte	0x08
	.zero		1


	//   ....[16]....
        /*0634*/ 	.word	0x000007a0
        /*0638*/ 	.word	0x000000ff
        /*063c*/ 	.word	0x00030898
        /*0640*/ 	.short	0x0100
        /*0642*/ 	.byte	0x08
	.zero		1


	//   ....[17]....
        /*0644*/ 	.word	0x000007b0
        /*0648*/ 	.word	0x000000ff
        /*064c*/ 	.word	0x000308a8
        /*0650*/ 	.short	0x0100
        /*0652*/ 	.byte	0x08
	.zero		1


	//   ....[18]....
        /*0654*/ 	.word	0x000008e0
        /*0658*/ 	.word	0x000000ff
        /*065c*/ 	.word	0x000308b0
        /*0660*/ 	.short	0x0100
        /*0662*/ 	.byte	0x08
	.zero		1


	//   ....[19]....
        /*0664*/ 	.word	0x000008f0
        /*0668*/ 	.word	0x000000ff
        /*066c*/ 	.word	0x000308c0
        /*0670*/ 	.short	0x0100
        /*0672*/ 	.byte	0x08
	.zero		1


	//   ....[20]....
        /*0674*/ 	.word	0x00000900
        /*0678*/ 	.word	0x000000ff
        /*067c*/ 	.word	0x000308b8
        /*0680*/ 	.short	0x0100
        /*0682*/ 	.byte	0x08
	.zero		1


	//   ....[21]....
        /*0684*/ 	.word	0x00000910
        /*0688*/ 	.word	0x000000ff
        /*068c*/ 	.word	0x000308c8
        /*0690*/ 	.short	0x0100
        /*0692*/ 	.byte	0x08
	.zero		1


	//   ....[22]....
        /*0694*/ 	.word	0x00001b70
        /*0698*/ 	.word	0x000000ff
        /*069c*/ 	.word	0x00030800
        /*06a0*/ 	.short	0x010a
        /*06a2*/ 	.byte	0x26
	.zero		1


	//   ....[23]....
        /*06a4*/ 	.word	0x00001bf0
        /*06a8*/ 	.word	0x00000003
        /*06ac*/ 	.word	0x00030830
        /*06b0*/ 	.short	0x010a
        /*06b2*/ 	.byte	0x3f
	.zero		1


	//   ....[24]....
        /*06b4*/ 	.word	0x00001c90
        /*06b8*/ 	.word	0x00000003
        /*06bc*/ 	.word	0x00030830
        /*06c0*/ 	.short	0x010a
        /*06c2*/ 	.byte	0x3f
	.zero		1


	//   ....[25]....
        /*06c4*/ 	.word	0x000023b0
        /*06c8*/ 	.word	0x00000000
        /*06cc*/ 	.word	0x00000000
        /*06d0*/ 	.short	0x0101
        /*06d2*/ 	.byte	0x3f
	.zero		1


	//   ....[26]....
        /*06d4*/ 	.word	0x00004860
        /*06d8*/ 	.word	0x000000ff
        /*06dc*/ 	.word	0x00030830
        /*06e0*/ 	.short	0x010a
        /*06e2*/ 	.byte	0x05
	.zero		1


	//   ....[27]....
        /*06e4*/ 	.word	0x000048a0
        /*06e8*/ 	.word	0x000000ff
        /*06ec*/ 	.word	0x00030830
        /*06f0*/ 	.short	0x010a
        /*06f2*/ 	.byte	0x05
	.zero		1


	//   ....[28]....
        /*06f4*/ 	.word	0x00005320
        /*06f8*/ 	.word	0x000000ff
        /*06fc*/ 	.word	0x00030850
        /*0700*/ 	.short	0x010a
        /*0702*/ 	.byte	0x0e
	.zero		1


	//   ....[29]....
        /*0704*/ 	.word	0x00005360
        /*0708*/ 	.word	0x000000ff
        /*070c*/ 	.word	0x00030850
        /*0710*/ 	.short	0x010a
        /*0712*/ 	.byte	0x0e
	.zero		1


	//   ....[30]....
        /*0714*/ 	.word	0x00005660
        /*0718*/ 	.word	0x00000000
        /*071c*/ 	.word	0x00000000
        /*0720*/ 	.short	0x0101
        /*0722*/ 	.byte	0x3f
	.zero		1


	//   ....[31]....
        /*0724*/ 	.word	0x00007110
        /*0728*/ 	.word	0x00000086
        /*072c*/ 	.word	0x00000000
        /*0730*/ 	.short	0x0101
        /*0732*/ 	.byte	0x3f
	.zero		1


	//   ....[32]....
        /*0734*/ 	.word	0x000079c0
        /*0738*/ 	.word	0x000000ff
        /*073c*/ 	.word	0x00030830
        /*0740*/ 	.short	0x010a
        /*0742*/ 	.byte	0x05
	.zero		1


	//   ....[33]....
        /*0744*/ 	.word	0x00007a00
        /*0748*/ 	.word	0x000000ff
        /*074c*/ 	.word	0x00030830
        /*0750*/ 	.short	0x010a
        /*0752*/ 	.byte	0x05
	.zero		1


	//   ....[34]....
        /*0754*/ 	.word	0x00008480
        /*0758*/ 	.word	0x000000ff
        /*075c*/ 	.word	0x00030850
        /*0760*/ 	.short	0x010a
        /*0762*/ 	.byte	0x0a
	.zero		1


	//   ....[35]....
        /*0764*/ 	.word	0x000084c0
        /*0768*/ 	.word	0x000000ff
        /*076c*/ 	.word	0x00030850
        /*0770*/ 	.short	0x010a
        /*0772*/ 	.byte	0x0a
	.zero		1


	//   ....[36]....
        /*0774*/ 	.word	0x00009150
        /*0778*/ 	.word	0x0000007b
        /*077c*/ 	.word	0x00000000
        /*0780*/ 	.short	0x0101
        /*0782*/ 	.byte	0x3f
	.zero		1


	//   ....[37]....
        /*0784*/ 	.word	0x000091c0
        /*0788*/ 	.word	0x0000007f
        /*078c*/ 	.word	0x00000000
        /*0790*/ 	.short	0x0101
        /*0792*/ 	.byte	0x3f
	.zero		1


	//   ....[38]....
        /*0794*/ 	.word	0x00009820
        /*0798*/ 	.word	0x000000ff
        /*079c*/ 	.word	0x00030830
        /*07a0*/ 	.short	0x010a
        /*07a2*/ 	.byte	0x05
	.zero		1


	//   ....[39]....
        /*07a4*/ 	.word	0x00009860
        /*07a8*/ 	.word	0x000000ff
        /*07ac*/ 	.word	0x00030830
        /*07b0*/ 	.short	0x010a
        /*07b2*/ 	.byte	0x05
	.zero		1


	//   ....[40]....
        /*07b4*/ 	.word	0x0000a2e0
        /*07b8*/ 	.word	0x000000ff
        /*07bc*/ 	.word	0x00030850
        /*07c0*/ 	.short	0x010a
        /*07c2*/ 	.byte	0x0a
	.zero		1


	//   ....[41]....
        /*07c4*/ 	.word	0x0000a320
        /*07c8*/ 	.word	0x000000ff
        /*07cc*/ 	.word	0x00030850
        /*07d0*/ 	.short	0x010a
        /*07d2*/ 	.byte	0x0a
	.zero		1


	//   ....[42]....
        /*07d4*/ 	.word	0x0000a660
        /*07d8*/ 	.word	0x00000000
        /*07dc*/ 	.word	0x00000000
        /*07e0*/ 	.short	0x0101
        /*07e2*/ 	.byte	0x3f
	.zero		1


	//   ....[43]....
        /*07e4*/ 	.word	0x0000c1c0
        /*07e8*/ 	.word	0x00000088
        /*07ec*/ 	.word	0x00000000
        /*07f0*/ 	.short	0x0101
        /*07f2*/ 	.byte	0x3f
	.zero		1


	//   ....[44]....
        /*07f4*/ 	.word	0x0000cc90
        /*07f8*/ 	.word	0x000000ff
        /*07fc*/ 	.word	0x00030850
        /*0800*/ 	.short	0x010a
        /*0802*/ 	.byte	0x05
	.zero		1


	//   ....[45]....
        /*0804*/ 	.word	0x0000ccd0
        /*0808*/ 	.word	0x000000ff
        /*080c*/ 	.word	0x00030850
        /*0810*/ 	.short	0x010a
        /*0812*/ 	.byte	0x05
	.zero		1


	//   ....[46]....
        /*0814*/ 	.word	0x0000d190
        /*0818*/ 	.word	0x00000004
        /*081c*/ 	.word	0x00000000
        /*0820*/ 	.short	0x0101
        /*0822*/ 	.byte	0x3f
	.zero		1


	//   ....[47]....
        /*0824*/ 	.word	0x0000eaf0
        /*0828*/ 	.word	0x00000026
        /*082c*/ 	.word	0x00000000
        /*0830*/ 	.short	0x0101
        /*0832*/ 	.byte	0x3f
	.zero		1


	//   ....[48]....
        /*0834*/ 	.word	0x00011d40
        /*0838*/ 	.word	0x00000009
        /*083c*/ 	.word	0x00030840
        /*0840*/ 	.short	0x010a
        /*0842*/ 	.byte	0x3f
	.zero		1


	//   ....[49]....
        /*0844*/ 	.word	0x000122f0
        /*0848*/ 	.word	0x0000000a
        /*084c*/ 	.word	0x00030820
        /*0850*/ 	.short	0x010a
        /*0852*/ 	.byte	0x3f
	.zero		1


	//   ....[50]....
        /*0854*/ 	.word	0x00012630
        /*0858*/ 	.word	0x00000002
        /*085c*/ 	.word	0x00030840
        /*0860*/ 	.short	0x010a
        /*0862*/ 	.byte	0x3f
	.zero		1


	//   ....[51]....
        /*0864*/ 	.word	0x00012930
        /*0868*/ 	.word	0x00000003
        /*086c*/ 	.word	0x00000060
        /*0870*/ 	.short	0x010a
        /*0872*/ 	.byte	0x3f
	.zero		1


	//   ....[52]....
        /*0874*/ 	.word	0x00012f70
        /*0878*/ 	.word	0x00000002
        /*087c*/ 	.word	0x00030840
        /*0880*/ 	.short	0x010a
        /*0882*/ 	.byte	0x3f
	.zero		1


	//   ....[53]....
        /*0884*/ 	.word	0x00013270
        /*0888*/ 	.word	0x00000003
        /*088c*/ 	.word	0x00000060
        /*0890*/ 	.short	0x010a
        /*0892*/ 	.byte	0x3f
	.zero		1


	//   ....[54]....
        /*0894*/ 	.word	0x000137a0
        /*0898*/ 	.word	0x00000002
        /*089c*/ 	.word	0x00030840
        /*08a0*/ 	.short	0x010a
        /*08a2*/ 	.byte	0x3f
	.zero		1


	//   ....[55]....
        /*08a4*/ 	.word	0x00013ab0
        /*08a8*/ 	.word	0x00000002
        /*08ac*/ 	.word	0x00000060
        /*08b0*/ 	.short	0x010a
        /*08b2*/ 	.byte	0x3f
	.zero		1


	//   ....[56]....
        /*08b4*/ 	.word	0x00013f70
        /*08b8*/ 	.word	0x00000003
        /*08bc*/ 	.word	0x00030860
        /*08c0*/ 	.short	0x010a
        /*08c2*/ 	.byte	0x3f
	.zero		1


	//   ....[57]....
        /*08c4*/ 	.word	0x00014fb0
        /*08c8*/ 	.word	0x00000000
        /*08cc*/ 	.word	0x00030820
        /*08d0*/ 	.short	0x010a
        /*08d2*/ 	.byte	0x3f
	.zero		1


	//   ....[58]....
        /*08d4*/ 	.word	0x00015190
        /*08d8*/ 	.word	0x00000006
        /*08dc*/ 	.word	0x00000000
        /*08e0*/ 	.short	0x010a
        /*08e2*/ 	.byte	0x3f
	.zero		1


	//   ....[59]....
        /*08e4*/ 	.word	0x00015200
        /*08e8*/ 	.word	0x00000007
        /*08ec*/ 	.word	0x00000000
        /*08f0*/ 	.short	0x010a
        /*08f2*/ 	.byte	0x3f
	.zero		1


	//   ....[60]....
        /*08f4*/ 	.word	0x00015270
        /*08f8*/ 	.word	0x00000004
        /*08fc*/ 	.word	0x00000000
        /*0900*/ 	.short	0x010a
        /*0902*/ 	.byte	0x3f
	.zero		1


	//   ....[61]....
        /*0904*/ 	.word	0x000152a0
        /*0908*/ 	.word	0x00000003
        /*090c*/ 	.word	0x00000000
        /*0910*/ 	.short	0x010a
        /*0912*/ 	.byte	0x3f
	.zero		1


	//   ....[62]....
        /*0914*/ 	.word	0x00015310
        /*0918*/ 	.word	0x00000003
        /*091c*/ 	.word	0x00030800
        /*0920*/ 	.short	0x010a
        /*0922*/ 	.byte	0x3f
	.zero		1


	//   ....[63]....
        /*0924*/ 	.word	0x00015360
        /*0928*/ 	.word	0x00000003
        /*092c*/ 	.word	0x00030830
        /*0930*/ 	.short	0x010a
        /*0932*/ 	.byte	0x3f
	.zero		1


	//   ....[64]....
        /*0934*/ 	.word	0x000153c0
        /*0938*/ 	.word	0x00000079
        /*093c*/ 	.word	0x00030830
        /*0940*/ 	.short	0x010a
        /*0942*/ 	.byte	0x3f
	.zero		1


	//   ....[65]....
        /*0944*/ 	.word	0x00015420
        /*0948*/ 	.word	0x00000003
        /*094c*/ 	.word	0x00030850
        /*0950*/ 	.short	0x010a
        /*0952*/ 	.byte	0x3f
	.zero		1


	//   ....[66]....
        /*0954*/ 	.word	0x00015480
        /*0958*/ 	.word	0x00000005
        /*095c*/ 	.word	0x00030830
        /*0960*/ 	.short	0x010a
        /*0962*/ 	.byte	0x3f
	.zero		1


	//   ....[67]....
        /*0964*/ 	.word	0x000154e0
        /*0968*/ 	.word	0x00000003
        /*096c*/ 	.word	0x00030850
        /*0970*/ 	.short	0x010a
        /*0972*/ 	.byte	0x3f
	.zero		1


	//   ....[68]....
        /*0974*/ 	.word	0x00015540
        /*0978*/ 	.word	0x00000005
        /*097c*/ 	.word	0x00030830
        /*0980*/ 	.short	0x010a
        /*0982*/ 	.byte	0x3f
	.zero		1


	//   ....[69]....
        /*0984*/ 	.word	0x000155a0
        /*0988*/ 	.word	0x00000003
        /*098c*/ 	.word	0x00030850
        /*0990*/ 	.short	0x010a
        /*0992*/ 	.byte	0x3f
	.zero		1


	//   ....[70]....
        /*0994*/ 	.word	0x00015600
        /*0998*/ 	.word	0x00000003
        /*099c*/ 	.word	0x00030850
        /*09a0*/ 	.short	0x010a
        /*09a2*/ 	.byte	0x3f
	.zero		1


	//   ....[71]....
        /*09a4*/ 	.word	0x000157a0
        /*09a8*/ 	.word	0x00000009
        /*09ac*/ 	.word	0x00030840
        /*09b0*/ 	.short	0x010a
        /*09b2*/ 	.byte	0x3f
	.zero		1


	//   ....[72]....
        /*09b4*/ 	.word	0x00015820
        /*09b8*/ 	.word	0x00000008
        /*09bc*/ 	.word	0x00030820
        /*09c0*/ 	.short	0x010a
        /*09c2*/ 	.byte	0x3f
	.zero		1


	//   ....[73]....
        /*09c4*/ 	.word	0x00015870
        /*09c8*/ 	.word	0x00000002
        /*09cc*/ 	.word	0x00030840
        /*09d0*/ 	.short	0x010a
        /*09d2*/ 	.byte	0x3f
	.zero		1


	//   ....[74]....
        /*09d4*/ 	.word	0x000158c0
        /*09d8*/ 	.word	0x00000003
        /*09dc*/ 	.word	0x00000060
        /*09e0*/ 	.short	0x010a
        /*09e2*/ 	.byte	0x3f
	.zero		1


	//   ....[75]....
        /*09e4*/ 	.word	0x00015910
        /*09e8*/ 	.word	0x00000002
        /*09ec*/ 	.word	0x00030840
        /*09f0*/ 	.short	0x010a
        /*09f2*/ 	.byte	0x3f
	.zero		1


	//   ....[76]....
        /*09f4*/ 	.word	0x00015960
        /*09f8*/ 	.word	0x00000003
        /*09fc*/ 	.word	0x00000060
        /*0a00*/ 	.short	0x010a
        /*0a02*/ 	.byte	0x3f
	.zero		1


	//   ....[77]....
        /*0a04*/ 	.word	0x000159b0
        /*0a08*/ 	.word	0x00000002
        /*0a0c*/ 	.word	0x00030840
        /*0a10*/ 	.short	0x010a
        /*0a12*/ 	.byte	0x3f
	.zero		1


	//   ....[78]....
        /*0a14*/ 	.word	0x00015a00
        /*0a18*/ 	.word	0x00000002
        /*0a1c*/ 	.word	0x00000060
        /*0a20*/ 	.short	0x010a
        /*0a22*/ 	.byte	0x3f
	.zero		1


	//   ....[79]....
        /*0a24*/ 	.word	0x00015a50
        /*0a28*/ 	.word	0x00000003
        /*0a2c*/ 	.word	0x00030860
        /*0a30*/ 	.short	0x010a
        /*0a32*/ 	.byte	0x3f
	.zero		1


	//   ....[80]....
        /*0a34*/ 	.word	0x00016410
        /*0a38*/ 	.word	0x00000000
        /*0a3c*/ 	.word	0x00030820
        /*0a40*/ 	.short	0x010a
        /*0a42*/ 	.byte	0x3f
	.zero		1


	//   ....[81]....
        /*0a44*/ 	.word	0x000165b0
        /*0a48*/ 	.word	0x00000006
        /*0a4c*/ 	.word	0x00000000
        /*0a50*/ 	.short	0x010a
        /*0a52*/ 	.byte	0x3f
	.zero		1


	//   ....[82]....
        /*0a54*/ 	.word	0x00016600
        /*0a58*/ 	.word	0x00000007
        /*0a5c*/ 	.word	0x00000000
        /*0a60*/ 	.short	0x010a
        /*0a62*/ 	.byte	0x3f
	.zero		1


	//   ....[83]....
        /*0a64*/ 	.word	0x00016650
        /*0a68*/ 	.word	0x00000004
        /*0a6c*/ 	.word	0x00000000
        /*0a70*/ 	.short	0x010a
        /*0a72*/ 	.byte	0x3f
	.zero		1


	//----- nvinfo : EIATTR_NUM_MBARRIERS
	.align		4
.L_799:
        /*0a74*/ 	.byte	0x03, 0x38
        /*0a76*/ 	.short	0x0016


	//----- nvinfo : EIATTR_EXIT_INSTR_OFFSETS
	.align		4
        /*0a78*/ 	.byte	0x04, 0x1c
        /*0a7a*/ 	.short	(.L_801 - .L_800)


	//   ....[0]....
.L_800:
        /*0a7c*/ 	.word	0x00000a90


	//   ....[1]....
        /*0a80*/ 	.word	0x0000fd20


	//   ....[2]....
        /*0a84*/ 	.word	0x0000fd80


	//   ....[3]....
        /*0a88*/ 	.word	0x000152f0


	//----- nvinfo : EIATTR_MAX_THREADS
	.align		4
.L_801:
        /*0a8c*/ 	.byte	0x04, 0x05
        /*0a8e*/ 	.short	(.L_803 - .L_802)
.L_802:
        /*0a90*/ 	.word	0x00000180
        /*0a94*/ 	.word	0x00000001
        /*0a98*/ 	.word	0x00000001


	//----- nvinfo : EIATTR_CRS_STACK_SIZE
	.align		4
.L_803:
        /*0a9c*/ 	.byte	0x04, 0x1e
        /*0a9e*/ 	.short	(.L_805 - .L_804)
.L_804:
        /*0aa0*/ 	.word	0x00000000


	//----- nvinfo : EIATTR_CBANK_PARAM_SIZE
	.align		4
.L_805:
        /*0aa4*/ 	.byte	0x03, 0x19
        /*0aa6*/ 	.short	0x0a70


	//----- nvinfo : EIATTR_PARAM_CBANK
	.align		4
        /*0aa8*/ 	.byte	0x04, 0x0a
        /*0aaa*/ 	.short	(.L_807 - .L_806)
	.align		4
.L_806:
        /*0aac*/ 	.word	index@(.nv.constant0._ZN7cutlass13device_kernelIN5flash11enable_sm90INS1_16FlashAttnFwdSm90INS1_25CollectiveMainloopFwdSm90ILi2EN4cute5tupleIJNS5_1CILi1EEES8_S8_EEENS6_IJNS7_ILi128EEENS7_ILi96EEENS7_ILi192EEEEEELi192ENS_6half_tEfNS_4arch4Sm90ELb0ELb1ELb0ELb1ELb0ELb0ELb0ELb1ELb1ELb0ELb0ELb0EEENS1_21CollectiveEpilogueFwdINS6_IJSA_SC_SB_EEES9_SE_SG_Li256ELb1ELb0ELb0ELb0EEENS1_36VarlenDynamicPersistentTileSchedulerILi128ELi96ELi256ELi32ELb0ELb0ELb1ELb1ELb0ELb1EEEEEEEEEvNT_6ParamsE)
        /*0ab0*/ 	.short	0x0210
        /*0ab2*/ 	.short	0x0a70


	//----- nvinfo : EIATTR_SW_WAR
	.align		4
.L_807:
        /*0ab4*/ 	.byte	0x04, 0x36
        /*0ab6*/ 	.short	(.L_809 - .L_808)
.L_808:
        /*0ab8*/ 	.word	0x00000008
.L_809:


//--------------------- .nv.info._ZN7cutlass13device_kernelIN5flash11enable_sm90INS1_16FlashAttnFwdSm90INS1_25CollectiveMainloopFwdSm90ILi2EN4cute5tupleIJNS5_1CILi1EEES8_S8_EEENS6_IJNS7_ILi128EEENS7_ILi96EEENS7_ILi192EEEEEELi192ENS_6half_tEfNS_4arch4Sm90ELb0ELb1ELb0ELb1ELb0ELb1ELb0ELb1ELb1ELb0ELb0ELb0EEENS1_21CollectiveEpilogueFwdINS6_IJSA_SC_SB_EEES9_SE_SG_Li256ELb1ELb0ELb0ELb0EEENS1_36VarlenDynamicPersistentTileSchedulerILi128ELi96ELi256ELi32ELb0ELb0ELb1ELb1ELb0ELb1EEEEEEEEEvNT_6ParamsE --------------------------
	.section	.nv.info._ZN7cutlass13device_kernelIN5flash11enable_sm90INS1_16FlashAttnFwdSm90INS1_25CollectiveMainloopFwdSm90ILi2EN4cute5tupleIJNS5_1CILi1EEES8_S8_EEENS6_IJNS7_ILi128EEENS7_ILi96EEENS7_ILi192EEEEEELi192ENS_6half_tEfNS_4arch4Sm90ELb0ELb1ELb0ELb1ELb0ELb1ELb0ELb1ELb1ELb0ELb0ELb0EEENS1_21CollectiveEpilogueFwdINS6_IJSA_SC_SB_EEES9_SE_SG_Li256ELb1ELb0ELb0ELb0EEENS1_36VarlenDynamicPersistentTileSchedulerILi128ELi96ELi256ELi32ELb0ELb0ELb1ELb1ELb0ELb1EEEEEEEEEvNT_6ParamsE,"",@"SHT_CUDA_INFO"
	.sectionflags	@""
	.align	4


	//----- nvinfo : EIATTR_CUDA_API_VERSION
	.align		4
        /*0000*/ 	.byte	0x04, 0x37
        /*0002*/ 	.short	(.L_811 - .L_810)
.L_810:
        /*0004*/ 	.word	0x00000082


	//----- nvinfo : EIATTR_KPARAM_INFO
	.align		4
.L_811:
        /*0008*/ 	.byte	0x04, 0x17
        /*000a*/ 	.short	(.L_813 - .L_812)
.L_812:
        /*000c*/ 	.word	0x00000000
        /*0010*/ 	.short	0x0000
        /*0012*/ 	.short	0x0070
        /*0014*/ 	.byte	0x00, 0xf0, 0x01, 0x28


	//----- nvinfo : EIATTR_SPARSE_MMA_MASK
	.align		4
.L_813:
        /*0018*/ 	.byte	0x03, 0x50
        /*001a*/ 	.short	0x0000


	//----- nvinfo : EIATTR_MAXREG_COUNT
	.align		4
        /*001c*/ 	.byte	0x03, 0x1b
        /*001e*/ 	.short	0x00a8


	//----- nvinfo : EIATTR_NUM_BARRIERS
	.align		4
        /*0020*/ 	.byte	0x02, 0x4c
        /*0022*/ 	.byte	0x10
	.zero		1


	//----- nvinfo : EIATTR_EXTERNS
	.align		4
        /*0024*/ 	.byte	0x04, 0x0f
        /*0026*/ 	.short	(.L_815 - .L_814)


	//   ....[0]....
	.align		4
.L_814:
        /*0028*/ 	.word	index@(__assertfail)


	//----- nvinfo : EIATTR_ANNOTATIONS
	.align		4
.L_815:
        /*002c*/ 	.byte	0x04, 0x55
        /*002e*/ 	.short	(.L_817 - .L_816)


	//   ....[0]....
.L_816:
        /* <DEDUP_REMOVED lines=62> */


	//----- nvinfo : EIATTR_MERCURY_ISA_VERSION
	.align		4
.L_817:
        /*03f8*/ 	.byte	0x03, 0x5f
        /*03fa*/ 	.short	0x0101


	//----- nvinfo : EIATTR_UNUSED_LOAD_BYTE_OFFSET
	.align		4
        /*03fc*/ 	.byte	0x04, 0x44
        /*03fe*/ 	.short	(.L_819 - .L_818)


	//   ....[0]....
.L_818:
        /*0400*/ 	.word	0x00000ab0
        /*0404*/ 	.word	0x0000fff0


	//   ....[1]....
        /*0408*/ 	.word	0x0001ebe0
        /*040c*/ 	.word	0x0000fff0


	//----- nvinfo : EIATTR_INT_WARP_WIDE_INSTR_OFFSETS
	.align		4
.L_819:
        /*0410*/ 	.byte	0x04, 0x31
        /*0412*/ 	.short	(.L_821 - .L_820)


	//   ....[0]....
.L_820:
        /*0414*/ 	.word	0x000001c0


	//   ....[1]....
        /*0418*/ 	.word	0x00000200


	//   ....[2]....
        /*041c*/ 	.word	0x00000270


	//   ....[3]....
        /*0420*/ 	.word	0x00023950


	//   ....[4]....
        /*0424*/ 	.word	0x000239f0


	//   ....[5]....
        /*0428*/ 	.word	0x00023ec0


	//   ....[6]....
        /*042c*/ 	.word	0x00023ef0


	//   ....[7]....
        /*0430*/ 	.word	0x000240e0


	//   ....[8]....
        /*0434*/ 	.word	0x000241e0


	//   ....[9]....
        /*0438*/ 	.word	0x00026540


	//   ....[10]....
        /*043c*/ 	.word	0x000265e0


	//----- nvinfo : EIATTR_COOP_GROUP_MASK_REGIDS
	.align		4
.L_821:
        /*0440*/ 	.byte	0x04, 0x29
        /*0442*/ 	.short	(.L_823 - .L_822)


	//   ....[0]....
.L_822:
        /*0444*/ 	.word	0xffffffff


	//   ....[1]....
        /*0448*/ 	.word	0xffffffff


	//   ....[2]....
        /*044c*/ 	.word	0xffffffff


	//   ....[3]....
        /*0450*/ 	.word	0xffffffff


	//   ....[4]....
        /*0454*/ 	.word	0xffffffff


	//   ....[5]....
        /*0458*/ 	.word	0xffffffff


	//   ....[6]....
        /*045c*/ 	.word	0xffffffff


	//   ....[7]....
        /*0460*/ 	.word	0xffffffff


	//   ....[8]....
        /*0464*/ 	.word	0xffffffff


	//   ....[9]....
        /*0468*/ 	.word	0xffffffff


	//   ....[10]....
        /*046c*/ 	.word	0xffffffff


	//   ....[11]....
        /*0470*/ 	.word	0xffffffff


	//   ....[12]....
        /*0474*/ 	.word	0xffffffff


	//   ....[13]....
        /*0478*/ 	.word	0xffffffff


	//   ....[14]....
        /*047c*/ 	.word	0xffffffff


	//   ....[15]....
        /*0480*/ 	.word	0xffffffff


	//   ....[16]....
        /*0484*/ 	.word	0xffffffff


	//   ....[17]....
        /*0488*/ 	.word	0xffffffff


	//   ....[18]....
        /*048c*/ 	.word	0xffffffff


	//   ....[19]....
        /*0490*/ 	.word	0xffffffff


	//   ....[20]....
        /*0494*/ 	.word	0xffffffff


	//   ....[21]....
        /*0498*/ 	.word	0xffffffff


	//   ....[22]....
        /*049c*/ 	.word	0xffffffff


	//   ....[23]....
        /*04a0*/ 	.word	0xffffffff


	//   ....[24]....
        /*04a4*/ 	.word	0xffffffff


	//   ....[25]....
        /*04a8*/ 	.word	0xffffffff


	//   ....[26]....
        /*04ac*/ 	.word	0xffffffff


	//   ....[27]....
        /*04b0*/ 	.word	0xffffffff


	//   ....[28]....
        /*04b4*/ 	.word	0xffffffff


	//   ....[29]....
        /*04b8*/ 	.word	0xffffffff


	//   ....[30]....
        /*04bc*/ 	.word	0xffffffff


	//   ....[31]....
        /*04c0*/ 	.word	0xffffffff


	//   ....[32]....
        /*04c4*/ 	.word	0xffffffff


	//   ....[33]....
        /*04c8*/ 	.word	0xffffffff


	//   ....[34]....
        /*04cc*/ 	.word	0xffffffff


	//   ....[35]....
        /*04d0*/ 	.word	0xffffffff


	//   ....[36]....
        /*04d4*/ 	.word	0xffffffff


	//   ....[37]....
        /*04d8*/ 	.word	0xffffffff


	//   ....[38]....
        /*04dc*/ 	.word	0xffffffff


	//   ....[39]....
        /*04e0*/ 	.word	0xffffffff


	//   ....[40]....
        /*04e4*/ 	.word	0xffffffff


	//   ....[41]....
        /*04e8*/ 	.word	0xffffffff


	//   ....[42]....
        /*04ec*/ 	.word	0xffffffff


	//   ....[43]....
        /*04f0*/ 	.word	0xffffffff


	//   ....[44]....
        /*04f4*/ 	.word	0xffffffff


	//   ....[45]....
        /*04f8*/ 	.word	0xffffffff


	//   ....[46]....
        /*04fc*/ 	.word	0xffffffff


	//   ....[47]....
        /*0500*/ 	.word	0xffffffff


	//   ....[48]....
        /*0504*/ 	.word	0xffffffff


	//   ....[49]....
        /*0508*/ 	.word	0xffffffff


	//   ....[50]....
        /*050c*/ 	.word	0xffffffff


	//   ....[51]....
        /*0510*/ 	.word	0xffffffff


	//   ....[52]....
        /*0514*/ 	.word	0xffffffff


	//   ....[53]....
        /*0518*/ 	.word	0xffffffff


	//   ....[54]....
        /*051c*/ 	.word	0xffffffff


	//   ....[55]....
        /*0520*/ 	.word	0xffffffff


	//   ....[56]....
        /*0524*/ 	.word	0xffffffff


	//   ....[57]....
        /*0528*/ 	.word	0xffffffff


	//   ....[58]....
        /*052c*/ 	.word	0xffffffff


	//   ....[59]....
        /*0530*/ 	.word	0xffffffff


	//   ....[60]....
        /*0534*/ 	.word	0xffffffff


	//   ....[61]....
        /*0538*/ 	.word	0xffffffff


	//   ....[62]....
        /*053c*/ 	.word	0x0500000f


	//   ....[63]....
        /*0540*/ 	.word	0x0500000f


	//   ....[64]....
        /*0544*/ 	.word	0x0500000f


	//   ....[65]....
        /*0548*/ 	.word	0x0500000f


	//   ....[66]....
        /*054c*/ 	.word	0x0500000f


	//   ....[67]....
        /*0550*/ 	.word	0x0500000f


	//   ....[68]....
        /*0554*/ 	.word	0x0500000f


	//   ....[69]....
        /*0558*/ 	.word	0x0500000f


	//   ....[70]....
        /*055c*/ 	.word	0x0500000f


	//   ....[71]....
        /*0560*/ 	.word	0x0500000f


	//   ....[72]....
        /*0564*/ 	.word	0x0500000f


	//   ....[73]....
        /*0568*/ 	.word	0x0500000f


	//   ....[74]....
        /*056c*/ 	.word	0x0500000f


	//   ....[75]....
        /*0570*/ 	.word	0x0500000f


	//   ....[76]....
        /*0574*/ 	.word	0x0500000f


	//   ....[77]....
        /*0578*/ 	.word	0x0500000f


	//   ....[78]....
        /*057c*/ 	.word	0x0500000f


	//   ....[79]....
        /*0580*/ 	.word	0x0500000f


	//   ....[80]....
        /*0584*/ 	.word	0x0500000f


	//   ....[81]....
        /*0588*/ 	.word	0x0500000f


	//   ....[82]....
        /*058c*/ 	.word	0x0500000f


	//   ....[83]....
        /*0590*/ 	.word	0x0500000f


	//   ....[84]....
        /*0594*/ 	.word	0x0500000f


	//   ....[85]....
        /*0598*/ 	.word	0x0500000f


	//   ....[86]....
        /*059c*/ 	.word	0x0500000f


	//   ....[87]....
        /*05a0*/ 	.word	0x0500000f


	//   ....[88]....
        /*05a4*/ 	.word	0x0500000f


	//   ....[89]....
        /*05a8*/ 	.word	0x0500000f


	//   ....[90]....
        /*05ac*/ 	.word	0x0500000f


	//   ....[91]....
        /*05b0*/ 	.word	0x0500000f


	//   ....[92]....
        /*05b4*/ 	.word	0x0500000f


	//   ....[93]....
        /*05b8*/ 	.word	0x0500000f


	//   ....[94]....
        /*05bc*/ 	.word	0x0500000f


	//   ....[95]....
        /*05c0*/ 	.word	0x0500000f


	//   ....[96]....
        /*05c4*/ 	.word	0x0500000f


	//   ....[97]....
        /*05c8*/ 	.word	0x0500000f


	//----- nvinfo : EIATTR_COOP_GROUP_INSTR_OFFSETS
	.align		4
.L_823:
        /*05cc*/ 	.byte	0x04, 0x28
        /*05ce*/ 	.short	(.L_825 - .L_824)


	//   ....[0]....
.L_824:
        /*05d0*/ 	.word	0x00000060


	//   ....[1]....
        /*05d4*/ 	.word	0x000001d0


	//   ....[2]....
        /*05d8*/ 	.word	0x00000220


	//   ....[3]....
        /*05dc*/ 	.word	0x00000450


	//   ....[4]....
        /*05e0*/ 	.word	0x000005b0


	//   ....[5]....
        /*05e4*/ 	.word	0x000006d0


	//   ....[6]....
        /*05e8*/ 	.word	0x00000830


	//   ....[7]....
        /*05ec*/ 	.word	0x0000ad80


	//   ....[8]....
        /*05f0*/ 	.word	0x000135f0


	//   ....[9]....
        /*05f4*/ 	.word	0x00013700


	//   ....[10]....
        /*05f8*/ 	.word	0x00013cf0


	//   ....[11]....
        /*05fc*/ 	.word	0x00013da0


	//   ....[12]....
        /*0600*/ 	.word	0x00016f70


	//   ....[13]....
        /*0604*/ 	.word	0x00017080


	//   ....[14]....
        /*0608*/ 	.word	0x00017680


	//   ....[15]....
        /*060c*/ 	.word	0x000176e0


	//   ....[16]....
        /*0610*/ 	.word	0x000195c0


	//   ....[17]....
        /*0614*/ 	.word	0x000195f0


	//   ....[18]....
        /*0618*/ 	.word	0x00019820


	//   ....[19]....
        /*061c*/ 	.word	0x00019950


	//   ....[20]....
        /*0620*/ 	.word	0x0001c8e0


	//   ....[21]....
        /*0624*/ 	.word	0x0001c9f0


	//   ....[22]....
        /*0628*/ 	.word	0x0001cfa0


	//   ....[23]....
        /*062c*/ 	.word	0x0001d020


	//   ....[24]....
        /*0630*/ 	.word	0x0001e390


	//   ....[25]....
        /*0634*/ 	.word	0x0001e3a0


	//   ....[26]....
        /*0638*/ 	.word	0x0001e3e0


	//   ....[27]....
        /*063c*/ 	.word	0x0001e3f0


	//   ....[28]....
        /*0640*/ 	.word	0x00021060


	//   ....[29]....
        /*0644*/ 	.word	0x000211e0


	//   ....[30]....
        /*0648*/ 	.word	0x00021210


	//   ....[31]....
        /*064c*/ 	.word	0x00021250


	//   ....[32]....
        /*0650*/ 	.word	0x000212c0


	//   ....[33]....
        /*0654*/ 	.word	0x00021320


	//   ....[34]....
        /*0658*/ 	.word	0x00021360


	//   ....[35]....
        /*065c*/ 	.word	0x00021520


	//   ....[36]....
        /*0660*/ 	.word	0x00021580


	//   ....[37]....
        /*0664*/ 	.word	0x000215c0


	//   ....[38]....
        /*0668*/ 	.word	0x00021600


	//   ....[39]....
        /*066c*/ 	.word	0x00021630


	//   ....[40]....
        /*0670*/ 	.word	0x00021660


	//   ....[41]....
        /*0674*/ 	.word	0x00021700


	//   ....[42]....
        /*0678*/ 	.word	0x00021740


	//   ....[43]....
        /*067c*/ 	.word	0x00021800


	//   ....[44]....
        /*0680*/ 	.word	0x00026a10


	//   ....[45]....
        /*0684*/ 	.word	0x00026a20


	//   ....[46]....
        /*0688*/ 	.word	0x00026b50


	//   ....[47]....
        /*068c*/ 	.word	0x00026bb0


	//   ....[48]....
        /*0690*/ 	.word	0x00026bf0


	//   ....[49]....
        /*0694*/ 	.word	0x00026c30


	//   ....[50]....
        /*0698*/ 	.word	0x00026c60


	//   ....[51]....
        /*069c*/ 	.word	0x00026c90


	//   ....[52]....
        /*06a0*/ 	.word	0x00026e60


	//   ....[53]....
        /*06a4*/ 	.word	0x00026ec0


	//   ....[54]....
        /*06a8*/ 	.word	0x00026f00


	//   ....[55]....
        /*06ac*/ 	.word	0x00026f40


	//   ....[56]....
        /*06b0*/ 	.word	0x00026f70


	//   ....[57]....
        /*06b4*/ 	.word	0x00026fa0


	//   ....[58]....
        /*06b8*/ 	.word	0x00027060


	//   ....[59]....
        /*06bc*/ 	.word	0x00027080


	//   ....[60]....
        /*06c0*/ 	.word	0x000270f0


	//   ....[61]....
        /*06c4*/ 	.word	0x00027840


	//   ....[62]....
        /*06c8*/ 	.word	0x00027c50


	//   ....[63]....
        /*06cc*/ 	.word	0x00027cf0


	//   ....[64]....
        /*06d0*/ 	.word	0x00027d90


	//   ....[65]....
        /*06d4*/ 	.word	0x00027e30


	//   ....[66]....
        /*06d8*/ 	.word	0x00027ed0


	//   ....[67]....
        /*06dc*/ 	.word	0x00027f70


	//   ....[68]....
        /*06e0*/ 	.word	0x00028010


	//   ....[69]....
        /*06e4*/ 	.word	0x000280b0


	//   ....[70]....
        /*06e8*/ 	.word	0x000281a0


	//   ....[71]....
        /*06ec*/ 	.word	0x00028240


	//   ....[72]....
        /*06f0*/ 	.word	0x000282e0


	//   ....[73]....
        /*06f4*/ 	.word	0x00028380


	//   ....[74]....
        /*06f8*/ 	.word	0x00028420


	//   ....[75]....
        /*06fc*/ 	.word	0x000284c0


	//   ....[76]....
        /*0700*/ 	.word	0x00028560


	//   ....[77]....
        /*0704*/ 	.word	0x00028600


	//   ....[78]....
        /*0708*/ 	.word	0x000289a0


	//   ....[79]....
        /*070c*/ 	.word	0x00028c80


	//   ....[80]....
        /*0710*/ 	.word	0x000290b0


	//   ....[81]....
        /*0714*/ 	.word	0x00029140


	//   ....[82]....
        /*0718*/ 	.word	0x000291e0


	//   ....[83]....
        /*071c*/ 	.word	0x00029290


	//   ....[84]....
        /*0720*/ 	.word	0x00029310


	//   ....[85]....
        /*0724*/ 	.word	0x00029390


	//   ....[86]....
        /*0728*/ 	.word	0x00029410


	//   ....[87]....
        /*072c*/ 	.word	0x00029490


	//   ....[88]....
        /*0730*/ 	.word	0x00029520


	//   ....[89]....
        /*0734*/ 	.word	0x000295d0


	//   ....[90]....
        /*0738*/ 	.word	0x00029650


	//   ....[91]....
        /*073c*/ 	.word	0x000296d0


	//   ....[92]....
        /*0740*/ 	.word	0x00029750


	//   ....[93]....
        /*0744*/ 	.word	0x000297d0


	//   ....[94]....
        /*0748*/ 	.word	0x00029840


	//   ....[95]....
        /*074c*/ 	.word	0x000298e0


	//   ....[96]....
        /*0750*/ 	.word	0x00029970


	//   ....[97]....
        /*0754*/ 	.word	0x00029aa0


	//----- nvinfo : EIATTR_REG_RECONFIG
	.align		4
.L_825:
        /*0758*/ 	.byte	0x01, 0x54
	.zero		2


	//----- nvinfo : EIATTR_SYSCALL_OFFSETS
	.align		4
        /*075c*/ 	.byte	0x04, 0x46
        /*075e*/ 	.short	(.L_827 - .L_826)


	//   ....[0]....
.L_826:
        /*0760*/ 	.word	0x00001c50


	//   ....[1]....
        /*0764*/ 	.word	0x00001da0


	//   ....[2]....
        /*0768*/ 	.word	0x0000af20


	//   ....[3]....
        /*076c*/ 	.word	0x0000b3c0


	//   ....[4]....
        /*0770*/ 	.word	0x00023b90


	//   ....[5]....
        /*0774*/ 	.word	0x00023cd0


	//   ....[6]....
        /*0778*/ 	.word	0x00023dd0


	//----- nvinfo : EIATTR_MBARRIER_INSTR_OFFSETS
	.align		4
.L_827:
        /*077c*/ 	.byte	0x04, 0x39
        /*077e*/ 	.short	(.L_829 - .L_828)


	//   ....[0]....
.L_828:
        /*0780*/ 	.word	0x00000300
        /*0784*/ 	.word	0x000000ff
        /*0788*/ 	.word	0x00030800
        /*078c*/ 	.short	0x0100
        /*078e*/ 	.byte	0x08
	.zero		1


	//   ....[1]....
        /*0790*/ 	.word	0x00000310
        /*0794*/ 	.word	0x000000ff
        /*0798*/ 	.word	0x00030820
        /*079c*/ 	.short	0x0100
        /*079e*/ 	.byte	0x08
	.zero		1


	//   ....[2]....
        /*07a0*/ 	.word	0x00000400
        /*07a4*/ 	.word	0x000000ff
        /*07a8*/ 	.word	0x00030830
        /*07ac*/ 	.short	0x0100
        /*07ae*/ 	.byte	0x08
	.zero		1


	//   ....[3]....
        /*07b0*/ 	.word	0x00000410
        /*07b4*/ 	.word	0x000000ff
        /*07b8*/ 	.word	0x00030840
        /*07bc*/ 	.short	0x0100
        /*07be*/ 	.byte	0x08
	.zero		1


	//   ....[4]....
        /*07c0*/ 	.word	0x00000420
        /*07c4*/ 	.word	0x000000ff
        /*07c8*/ 	.word	0x00030838
        /*07cc*/ 	.short	0x0100
        /*07ce*/ 	.byte	0x08
	.zero		1


	//   ....[5]....
        /*07d0*/ 	.word	0x00000430
        /*07d4*/ 	.word	0x000000ff
        /*07d8*/ 	.word	0x00030848
        /*07dc*/ 	.short	0x0100
        /*07de*/ 	.byte	0x08
	.zero		1


	//   ....[6]....
        /*07e0*/ 	.word	0x00000560
        /*07e4*/ 	.word	0x000000ff
        /*07e8*/ 	.word	0x00030850
        /*07ec*/ 	.short	0x0100
        /*07ee*/ 	.byte	0x08
	.zero		1


	//   ....[7]....
        /*07f0*/ 	.word	0x00000570
        /*07f4*/ 	.word	0x000000ff
        /*07f8*/ 	.word	0x00030860
        /*07fc*/ 	.short	0x0100
        /*07fe*/ 	.byte	0x08
	.zero		1


	//   ....[8]....
        /*0800*/ 	.word	0x00000580
        /*0804*/ 	.word	0x000000ff
        /*0808*/ 	.word	0x00030858
        /*080c*/ 	.short	0x0100
        /*080e*/ 	.byte	0x08
	.zero		1


	//   ....[9]....
        /*0810*/ 	.word	0x00000590
        /*0814*/ 	.word	0x000000ff
        /*0818*/ 	.word	0x00030868
        /*081c*/ 	.short	0x0100
        /*081e*/ 	.byte	0x08
	.zero		1


	//   ....[10]....
        /*0820*/ 	.word	0x00000680
        /*0824*/ 	.word	0x000000ff
        /*0828*/ 	.word	0x00030870
        /*082c*/ 	.short	0x0100
        /*082e*/ 	.byte	0x06
	.zero		1


	//   ....[11]....
        /*0830*/ 	.word	0x00000690
        /*0834*/ 	.word	0x000000ff
        /*0838*/ 	.word	0x00030880
        /*083c*/ 	.short	0x0100
        /*083e*/ 	.byte	0x06
	.zero		1


	//   ....[12]....
        /*0840*/ 	.word	0x000006a0
        /*0844*/ 	.word	0x000000ff
        /*0848*/ 	.word	0x00030878
        /*084c*/ 	.short	0x0100
        /*084e*/ 	.byte	0x06
	.zero		1


	//   ....[13]....
        /*0850*/ 	.word	0x000006b0
        /*0854*/ 	.word	0x000000ff
        /*0858*/ 	.word	0x00030888
        /*085c*/ 	.short	0x0100
        /*085e*/ 	.byte	0x06
	.zero		1


	//   ....[14]....
        /*0860*/ 	.word	0x000007e0
        /*0864*/ 	.word	0x000000ff
        /*0868*/ 	.word	0x00030890
        /*086c*/ 	.short	0x0100
        /*086e*/ 	.byte	0x08
	.zero		1


	//   ....[15]....
        /*0870*/ 	.word	0x000007f0
        /*0874*/ 	.word	0x000000ff
        /*0878*/ 	.word	0x000308a0
        /*087c*/ 	.short	0x0100
        /*087e*/ 	.byte	0x08
	.zero		1


	//   ....[16]....
        /*0880*/ 	.word	0x00000800
        /*0884*/ 	.word	0x000000ff
        /*0888*/ 	.word	0x00030898
        /*088c*/ 	.short	0x0100
        /*088e*/ 	.byte	0x08
	.zero		1


	//   ....[17]....
        /*0890*/ 	.word	0x00000810
        /*0894*/ 	.word	0x000000ff
        /*0898*/ 	.word	0x000308a8
        /*089c*/ 	.short	0x0100
        /*089e*/ 	.byte	0x08
	.zero		1


	//   ....[18]....
        /*08a0*/ 	.word	0x00000940
        /*08a4*/ 	.word	0x000000ff
        /*08a8*/ 	.word	0x000308b0
        /*08ac*/ 	.short	0x0100
        /*08ae*/ 	.byte	0x08
	.zero		1


	//   ....[19]....
        /*08b0*/ 	.word	0x00000950
        /*08b4*/ 	.word	0x000000ff
        /*08b8*/ 	.word	0x000308c0
        /*08bc*/ 	.short	0x0100
        /*08be*/ 	.byte	0x08
	.zero		1


	//   ....[20]....
        /*08c0*/ 	.word	0x00000960
        /*08c4*/ 	.word	0x000000ff
        /*08c8*/ 	.word	0x000308b8
        /*08cc*/ 	.short	0x0100
        /*08ce*/ 	.byte	0x08
	.zero		1


	//   ....[21]....
        /*08d0*/ 	.word	0x00000970
        /*08d4*/ 	.word	0x000000ff
        /*08d8*/ 	.word	0x000308c8
        /*08dc*/ 	.short	0x0100
        /*08de*/ 	.byte	0x08
	.zero		1


	//   ....[22]....
        /*08e0*/ 	.word	0x00003940
        /*08e4*/ 	.word	0x00000059
        /*08e8*/ 	.word	0x00030890
        /*08ec*/ 	.short	0x010a
        /*08ee*/ 	.byte	0x3f
	.zero		1


	//   ....[23]....
        /*08f0*/ 	.word	0x00006ca0
        /*08f4*/ 	.word	0x00000059
        /*08f8*/ 	.word	0x00030890
        /*08fc*/ 	.short	0x010a
        /*08fe*/ 	.byte	0x3f
	.zero		1


	//   ....[24]....
        /*0900*/ 	.word	0x00009cb0
        /*0904*/ 	.word	0x00000059
        /*0908*/ 	.word	0x00030890
        /*090c*/ 	.short	0x010a
        /*090e*/ 	.byte	0x3f
	.zero		1


	//   ....[25]....
        /*0910*/ 	.word	0x0000a0a0
        /*0914*/ 	.word	0x00000020
        /*0918*/ 	.word	0x00000000
        /*091c*/ 	.short	0x0101
        /*091e*/ 	.byte	0x3f
	.zero		1


	//   ....[26]....
        /*0920*/ 	.word	0x0000a0e0
        /*0924*/ 	.word	0x00000059
        /*0928*/ 	.word	0x000308b0
        /*092c*/ 	.short	0x010a
        /*092e*/ 	.byte	0x3f
	.zero		1


	//   ....[27]....
        /*0930*/ 	.word	0x0000a620
        /*0934*/ 	.word	0x00000059
        /*0938*/ 	.word	0x00000000
        /*093c*/ 	.short	0x0101
        /*093e*/ 	.byte	0x3f
	.zero		1


	//   ....[28]....
        /*0940*/ 	.word	0x0000afa0
        /*0944*/ 	.word	0x00000011
        /*0948*/ 	.word	0x00030800
        /*094c*/ 	.short	0x010a
        /*094e*/ 	.byte	0x3f
	.zero		1


	//   ....[29]....
        /*0950*/ 	.word	0x0000aff0
        /*0954*/ 	.word	0x00000011
        /*0958*/ 	.word	0x00030800
        /*095c*/ 	.short	0x010a
        /*095e*/ 	.byte	0x3f
	.zero		1


	//   ....[30]....
        /*0960*/ 	.word	0x0000c3b0
        /*0964*/ 	.word	0x00000011
        /*0968*/ 	.word	0x00030800
        /*096c*/ 	.short	0x010a
        /*096e*/ 	.byte	0x3f
	.zero		1


	//   ....[31]....
        /*0970*/ 	.word	0x0000f540
        /*0974*/ 	.word	0x00000011
        /*0978*/ 	.word	0x00030800
        /*097c*/ 	.short	0x010a
        /*097e*/ 	.byte	0x3f
	.zero		1


	//   ....[32]....
        /*0980*/ 	.word	0x00011d50
        /*0984*/ 	.word	0x00000005
        /*0988*/ 	.word	0x00030830
        /*098c*/ 	.short	0x010a
        /*098e*/ 	.byte	0x3f
	.zero		1


	//   ....[33]....
        /*0990*/ 	.word	0x00011dc0
        /*0994*/ 	.word	0x00000005
        /*0998*/ 	.word	0x00030830
        /*099c*/ 	.short	0x010a
        /*099e*/ 	.byte	0x3f
	.zero		1


	//   ....[34]....
        /*09a0*/ 	.word	0x000127d0
        /*09a4*/ 	.word	0x00000000
        /*09a8*/ 	.word	0x00000000
        /*09ac*/ 	.short	0x0101
        /*09ae*/ 	.byte	0x3f
	.zero		1


	//   ....[35]....
        /*09b0*/ 	.word	0x00014cb0
        /*09b4*/ 	.word	0x00000000
        /*09b8*/ 	.word	0x00030830
        /*09bc*/ 	.short	0x010a
        /*09be*/ 	.byte	0x3f
	.zero		1


	//   ....[36]....
        /*09c0*/ 	.word	0x00014d20
        /*09c4*/ 	.word	0x00000000
        /*09c8*/ 	.word	0x00030830
        /*09cc*/ 	.short	0x010a
        /*09ce*/ 	.byte	0x3f
	.zero		1


	//   ....[37]....
        /*09d0*/ 	.word	0x00015b00
        /*09d4*/ 	.word	0x0000000e
        /*09d8*/ 	.word	0x00030850
        /*09dc*/ 	.short	0x010a
        /*09de*/ 	.byte	0x3f
	.zero		1


	//   ....[38]....
        /*09e0*/ 	.word	0x00015ba0
        /*09e4*/ 	.word	0x0000000e
        /*09e8*/ 	.word	0x00030850
        /*09ec*/ 	.short	0x010a
        /*09ee*/ 	.byte	0x3f
	.zero		1


	//   ....[39]....
        /*09f0*/ 	.word	0x00015ec0
        /*09f4*/ 	.word	0x00000000
        /*09f8*/ 	.word	0x00000000
        /*09fc*/ 	.short	0x0101
        /*09fe*/ 	.byte	0x3f
	.zero		1


	//   ....[40]....
        /*0a00*/ 	.word	0x00017ad0
        /*0a04*/ 	.word	0x00000087
        /*0a08*/ 	.word	0x00000000
        /*0a0c*/ 	.short	0x0101
        /*0a0e*/ 	.byte	0x3f
	.zero		1


	//   ....[41]....
        /*0a10*/ 	.word	0x000183a0
        /*0a14*/ 	.word	0x00000000
        /*0a18*/ 	.word	0x00030830
        /*0a1c*/ 	.short	0x010a
        /*0a1e*/ 	.byte	0x3f
	.zero		1


	//   ....[42]....
        /*0a20*/ 	.word	0x00018410
        /*0a24*/ 	.word	0x00000000
        /*0a28*/ 	.word	0x00030830
        /*0a2c*/ 	.short	0x010a
        /*0a2e*/ 	.byte	0x3f
	.zero		1


	//   ....[43]....
        /*0a30*/ 	.word	0x000191f0
        /*0a34*/ 	.word	0x000000c8
        /*0a38*/ 	.word	0x00030850
        /*0a3c*/ 	.short	0x010a
        /*0a3e*/ 	.byte	0x3f
	.zero		1


	//   ....[44]....
        /*0a40*/ 	.word	0x00019240
        /*0a44*/ 	.word	0x000000c8
        /*0a48*/ 	.word	0x00030850
        /*0a4c*/ 	.short	0x010a
        /*0a4e*/ 	.byte	0x3f
	.zero		1


	//   ....[45]....
        /*0a50*/ 	.word	0x0001a030
        /*0a54*/ 	.word	0x0000000d
        /*0a58*/ 	.word	0x00000000
        /*0a5c*/ 	.short	0x0101
        /*0a5e*/ 	.byte	0x3f
	.zero		1


	//   ....[46]....
        /*0a60*/ 	.word	0x0001a0a0
        /*0a64*/ 	.word	0x000000c8
        /*0a68*/ 	.word	0x00000000
        /*0a6c*/ 	.short	0x0101
        /*0a6e*/ 	.byte	0x3f
	.zero		1


	//   ....[47]....
        /*0a70*/ 	.word	0x0001a610
        /*0a74*/ 	.word	0x00000000
        /*0a78*/ 	.word	0x00030830
        /*0a7c*/ 	.short	0x010a
        /*0a7e*/ 	.byte	0x3f
	.zero		1


	//   ....[48]....
        /*0a80*/ 	.word	0x0001a680
        /*0a84*/ 	.word	0x00000000
        /*0a88*/ 	.word	0x00030830
        /*0a8c*/ 	.short	0x010a
        /*0a8e*/ 	.byte	0x3f
	.zero		1


	//   ....[49]....
        /*0a90*/ 	.word	0x0001b460
        /*0a94*/ 	.word	0x0000000c
        /*0a98*/ 	.word	0x00030850
        /*0a9c*/ 	.short	0x010a
        /*0a9e*/ 	.byte	0x3f
	.zero		1


	//   ....[50]....
        /*0aa0*/ 	.word	0x0001b500
        /*0aa4*/ 	.word	0x0000000c
        /*0aa8*/ 	.word	0x00030850
        /*0aac*/ 	.short	0x010a
        /*0aae*/ 	.byte	0x3f
	.zero		1


	//   ....[51]....
        /*0ab0*/ 	.word	0x0001b8a0
        /*0ab4*/ 	.word	0x00000000
        /*0ab8*/ 	.word	0x00000000
        /*0abc*/ 	.short	0x0101
        /*0abe*/ 	.byte	0x3f
	.zero		1


	//   ....[52]....
        /*0ac0*/ 	.word	0x0001d510
        /*0ac4*/ 	.word	0x00000007
        /*0ac8*/ 	.word	0x00000000
        /*0acc*/ 	.short	0x0101
        /*0ace*/ 	.byte	0x3f
	.zero		1


	//   ....[53]....
        /*0ad0*/ 	.word	0x0001e010
        /*0ad4*/ 	.word	0x0000000c
        /*0ad8*/ 	.word	0x00030850
        /*0adc*/ 	.short	0x010a
        /*0ade*/ 	.byte	0x3f
	.zero		1


	//   ....[54]....
        /*0ae0*/ 	.word	0x0001e0b0
        /*0ae4*/ 	.word	0x0000000c
        /*0ae8*/ 	.word	0x00030850
        /*0aec*/ 	.short	0x010a
        /*0aee*/ 	.byte	0x3f
	.zero		1


	//   ....[55]....
        /*0af0*/ 	.word	0x0001e570
        /*0af4*/ 	.word	0x0000000c
        /*0af8*/ 	.word	0x00000000
        /*0afc*/ 	.short	0x0101
        /*0afe*/ 	.byte	0x3f
	.zero		1


	//   ....[56]....
        /*0b00*/ 	.word	0x0001fe40
        /*0b04*/ 	.word	0x00000000
        /*0b08*/ 	.word	0x00000000
        /*0b0c*/ 	.short	0x0101
        /*0b0e*/ 	.byte	0x3f
	.zero		1


	//   ....[57]....
        /*0b10*/ 	.word	0x00022970
        /*0b14*/ 	.word	0x0000000b
        /*0b18*/ 	.word	0x00030820
        /*0b1c*/ 	.short	0x010a
        /*0b1e*/ 	.byte	0x3f
	.zero		1


	//   ....[58]....
        /*0b20*/ 	.word	0x00022a00
        /*0b24*/ 	.word	0x00000007
        /*0b28*/ 	.word	0x000308a0
        /*0b2c*/ 	.short	0x010a
        /*0b2e*/ 	.byte	0x3f
	.zero		1


	//   ....[59]....
        /*0b30*/ 	.word	0x00022c80
        /*0b34*/ 	.word	0x00000007
        /*0b38*/ 	.word	0x000308c0
        /*0b3c*/ 	.short	0x010a
        /*0b3e*/ 	.byte	0x3f
	.zero		1


	//   ....[60]....
        /*0b40*/ 	.word	0x00022ff0
        /*0b44*/ 	.word	0x00000007
        /*0b48*/ 	.word	0x000308a0
        /*0b4c*/ 	.short	0x010a
        /*0b4e*/ 	.byte	0x3f
	.zero		1


	//   ....[61]....
        /*0b50*/ 	.word	0x00023260
        /*0b54*/ 	.word	0x00000007
        /*0b58*/ 	.word	0x000308c0
        /*0b5c*/ 	.short	0x010a
        /*0b5e*/ 	.byte	0x3f
	.zero		1


	//   ....[62]....
        /*0b60*/ 	.word	0x00024510
        /*0b64*/ 	.word	0x00000007
        /*0b68*/ 	.word	0x00030840
        /*0b6c*/ 	.short	0x010a
        /*0b6e*/ 	.byte	0x3f
	.zero		1


	//   ....[63]....
        /*0b70*/ 	.word	0x00024ab0
        /*0b74*/ 	.word	0x0000000a
        /*0b78*/ 	.word	0x00030820
        /*0b7c*/ 	.short	0x010a
        /*0b7e*/ 	.byte	0x3f
	.zero		1


	//   ....[64]....
        /*0b80*/ 	.word	0x00024de0
        /*0b84*/ 	.word	0x00000003
        /*0b88*/ 	.word	0x00030840
        /*0b8c*/ 	.short	0x010a
        /*0b8e*/ 	.byte	0x3f
	.zero		1


	//   ....[65]....
        /*0b90*/ 	.word	0x000250b0
        /*0b94*/ 	.word	0x00000003
        /*0b98*/ 	.word	0x00030860
        /*0b9c*/ 	.short	0x010a
        /*0b9e*/ 	.byte	0x3f
	.zero		1


	//   ....[66]....
        /*0ba0*/ 	.word	0x000256a0
        /*0ba4*/ 	.word	0x00000002
        /*0ba8*/ 	.word	0x00030840
        /*0bac*/ 	.short	0x010a
        /*0bae*/ 	.byte	0x3f
	.zero		1


	//   ....[67]....
        /*0bb0*/ 	.word	0x00025970
        /*0bb4*/ 	.word	0x00000002
        /*0bb8*/ 	.word	0x00030860
        /*0bbc*/ 	.short	0x010a
        /*0bbe*/ 	.byte	0x3f
	.zero		1


	//   ....[68]....
        /*0bc0*/ 	.word	0x00025ec0
        /*0bc4*/ 	.word	0x00000002
        /*0bc8*/ 	.word	0x00030840
        /*0bcc*/ 	.short	0x010a
        /*0bce*/ 	.byte	0x3f
	.zero		1


	//   ....[69]....
        /*0bd0*/ 	.word	0x00026190
        /*0bd4*/ 	.word	0x00000002
        /*0bd8*/ 	.word	0x00030860
        /*0bdc*/ 	.short	0x010a
        /*0bde*/ 	.byte	0x3f
	.zero		1


	//   ....[70]....
        /*0be0*/ 	.word	0x00026690
        /*0be4*/ 	.word	0x00000003
        /*0be8*/ 	.word	0x00030860
        /*0bec*/ 	.short	0x010a
        /*0bee*/ 	.byte	0x3f
	.zero		1


	//   ....[71]....
        /*0bf0*/ 	.word	0x000277c0
        /*0bf4*/ 	.word	0x00000000
        /*0bf8*/ 	.word	0x00030820
        /*0bfc*/ 	.short	0x010a
        /*0bfe*/ 	.byte	0x3f
	.zero		1


	//   ....[72]....
        /*0c00*/ 	.word	0x00027950
        /*0c04*/ 	.word	0x00000006
        /*0c08*/ 	.word	0x00000000
        /*0c0c*/ 	.short	0x010a
        /*0c0e*/ 	.byte	0x3f
	.zero		1


	//   ....[73]....
        /*0c10*/ 	.word	0x000279c0
        /*0c14*/ 	.word	0x00000007
        /*0c18*/ 	.word	0x00000000
        /*0c1c*/ 	.short	0x010a
        /*0c1e*/ 	.byte	0x3f
	.zero		1


	//   ....[74]....
        /*0c20*/ 	.word	0x00027a20
        /*0c24*/ 	.word	0x00000004
        /*0c28*/ 	.word	0x00000000
        /*0c2c*/ 	.short	0x010a
        /*0c2e*/ 	.byte	0x3f
	.zero		1


	//   ....[75]....
        /*0c30*/ 	.word	0x00027a50
        /*0c34*/ 	.word	0x00000003
        /*0c38*/ 	.word	0x00000000
        /*0c3c*/ 	.short	0x010a
        /*0c3e*/ 	.byte	0x3f
	.zero		1


	//   ....[76]....
        /*0c40*/ 	.word	0x00027ab0
        /*0c44*/ 	.word	0x00000059
        /*0c48*/ 	.word	0x00030890
        /*0c4c*/ 	.short	0x010a
        /*0c4e*/ 	.byte	0x3f
	.zero		1


	//   ....[77]....
        /*0c50*/ 	.word	0x00027b00
        /*0c54*/ 	.word	0x00000059
        /*0c58*/ 	.word	0x00030890
        /*0c5c*/ 	.short	0x010a
        /*0c5e*/ 	.byte	0x3f
	.zero		1


	//   ....[78]....
        /*0c60*/ 	.word	0x00027b50
        /*0c64*/ 	.word	0x00000059
        /*0c68*/ 	.word	0x00030890
        /*0c6c*/ 	.short	0x010a
        /*0c6e*/ 	.byte	0x3f
	.zero		1


	//   ....[79]....
        /*0c70*/ 	.word	0x00027ba0
        /*0c74*/ 	.word	0x00000059
        /*0c78*/ 	.word	0x000308b0
        /*0c7c*/ 	.short	0x010a
        /*0c7e*/ 	.byte	0x3f
	.zero		1


	//   ....[80]....
        /*0c80*/ 	.word	0x000280f0
        /*0c84*/ 	.word	0x00000011
        /*0c88*/ 	.word	0x00030800
        /*0c8c*/ 	.short	0x010a
        /*0c8e*/ 	.byte	0x3f
	.zero		1


	//   ....[81]....
        /*0c90*/ 	.word	0x00028640
        /*0c94*/ 	.word	0x00000011
        /*0c98*/ 	.word	0x00030800
        /*0c9c*/ 	.short	0x010a
        /*0c9e*/ 	.byte	0x3f
	.zero		1


	//   ....[82]....
        /*0ca0*/ 	.word	0x00028690
        /*0ca4*/ 	.word	0x00000005
        /*0ca8*/ 	.word	0x00030830
        /*0cac*/ 	.short	0x010a
        /*0cae*/ 	.byte	0x3f
	.zero		1


	//   ....[83]....
        /*0cb0*/ 	.word	0x000286e0
        /*0cb4*/ 	.word	0x00000000
        /*0cb8*/ 	.word	0x00030830
        /*0cbc*/ 	.short	0x010a
        /*0cbe*/ 	.byte	0x3f
	.zero		1


	//   ....[84]....
        /*0cc0*/ 	.word	0x00028730
        /*0cc4*/ 	.word	0x0000000e
        /*0cc8*/ 	.word	0x00030850
        /*0ccc*/ 	.short	0x010a
        /*0cce*/ 	.byte	0x3f
	.zero		1


	//   ....[85]....
        /*0cd0*/ 	.word	0x00028780
        /*0cd4*/ 	.word	0x00000000
        /*0cd8*/ 	.word	0x00030830
        /*0cdc*/ 	.short	0x010a
        /*0cde*/ 	.byte	0x3f
	.zero		1


	//   ....[86]....
        /*0ce0*/ 	.word	0x000287d0
        /*0ce4*/ 	.word	0x000000c8
        /*0ce8*/ 	.word	0x00030850
        /*0cec*/ 	.short	0x010a
        /*0cee*/ 	.byte	0x3f
	.zero		1


	//   ....[87]....
        /*0cf0*/ 	.word	0x00028820
        /*0cf4*/ 	.word	0x00000000
        /*0cf8*/ 	.word	0x00030830
        /*0cfc*/ 	.short	0x010a
        /*0cfe*/ 	.byte	0x3f
	.zero		1


	//   ....[88]....
        /*0d00*/ 	.word	0x00028870
        /*0d04*/ 	.word	0x0000000c
        /*0d08*/ 	.word	0x00030850
        /*0d0c*/ 	.short	0x010a
        /*0d0e*/ 	.byte	0x3f
	.zero		1


	//   ....[89]....
        /*0d10*/ 	.word	0x000288c0
        /*0d14*/ 	.word	0x0000000c
        /*0d18*/ 	.word	0x00030850
        /*0d1c*/ 	.short	0x010a
        /*0d1e*/ 	.byte	0x3f
	.zero		1


	//   ....[90]....
        /*0d20*/ 	.word	0x00028a60
        /*0d24*/ 	.word	0x0000000b
        /*0d28*/ 	.word	0x00030820
        /*0d2c*/ 	.short	0x010a
        /*0d2e*/ 	.byte	0x3f
	.zero		1


	//   ....[91]....
        /*0d30*/ 	.word	0x00028ab0
        /*0d34*/ 	.word	0x00000007
        /*0d38*/ 	.word	0x000308a0
        /*0d3c*/ 	.short	0x010a
        /*0d3e*/ 	.byte	0x3f
	.zero		1


	//   ....[92]....
        /*0d40*/ 	.word	0x00028b00
        /*0d44*/ 	.word	0x00000007
        /*0d48*/ 	.word	0x000308c0
        /*0d4c*/ 	.short	0x010a
        /*0d4e*/ 	.byte	0x3f
	.zero		1


	//   ....[93]....
        /*0d50*/ 	.word	0x00028b50
        /*0d54*/ 	.word	0x00000007
        /*0d58*/ 	.word	0x000308a0
        /*0d5c*/ 	.short	0x010a
        /*0d5e*/ 	.byte	0x3f
	.zero		1


	//   ....[94]....
        /*0d60*/ 	.word	0x00028ba0
        /*0d64*/ 	.word	0x00000007
        /*0d68*/ 	.word	0x000308c0
        /*0d6c*/ 	.short	0x010a
        /*0d6e*/ 	.byte	0x3f
	.zero		1


	//   ....[95]....
        /*0d70*/ 	.word	0x00028d40
        /*0d74*/ 	.word	0x00000007
        /*0d78*/ 	.word	0x00030840
        /*0d7c*/ 	.short	0x010a
        /*0d7e*/ 	.byte	0x3f
	.zero		1


	//   ....[96]....
        /*0d80*/ 	.word	0x00028dc0
        /*0d84*/ 	.word	0x00000003
        /*0d88*/ 	.word	0x00030820
        /*0d8c*/ 	.short	0x010a
        /*0d8e*/ 	.byte	0x3f
	.zero		1


	//   ....[97]....
        /*0d90*/ 	.word	0x00028e10
        /*0d94*/ 	.word	0x00000003
        /*0d98*/ 	.word	0x00030840
        /*0d9c*/ 	.short	0x010a
        /*0d9e*/ 	.byte	0x3f
	.zero		1


	//   ....[98]....
        /*0da0*/ 	.word	0x00028e60
        /*0da4*/ 	.word	0x00000003
        /*0da8*/ 	.word	0x00030860
        /*0dac*/ 	.short	0x010a
        /*0dae*/ 	.byte	0x3f
	.zero		1


	//   ....[99]....
        /*0db0*/ 	.word	0x00028eb0
        /*0db4*/ 	.word	0x00000002
        /*0db8*/ 	.word	0x00030840
        /*0dbc*/ 	.short	0x010a
        /*0dbe*/ 	.byte	0x3f
	.zero		1


	//   ....[100]....
        /*0dc0*/ 	.word	0x00028f00
        /*0dc4*/ 	.word	0x00000002
        /*0dc8*/ 	.word	0x00030860
        /*0dcc*/ 	.short	0x010a
        /*0dce*/ 	.byte	0x3f
	.zero		1


	//   ....[101]....
        /*0dd0*/ 	.word	0x00028f50
        /*0dd4*/ 	.word	0x00000002
        /*0dd8*/ 	.word	0x00030840
        /*0ddc*/ 	.short	0x010a
        /*0dde*/ 	.byte	0x3f
	.zero		1


	//   ....[102]....
        /*0de0*/ 	.word	0x00028fa0
        /*0de4*/ 	.word	0x00000002
        /*0de8*/ 	.word	0x00030860
        /*0dec*/ 	.short	0x010a
        /*0dee*/ 	.byte	0x3f
	.zero		1


	//   ....[103]....
        /*0df0*/ 	.word	0x00028ff0
        /*0df4*/ 	.word	0x00000003
        /*0df8*/ 	.word	0x00030860
        /*0dfc*/ 	.short	0x010a
        /*0dfe*/ 	.byte	0x3f
	.zero		1


	//   ....[104]....
        /*0e00*/ 	.word	0x000299c0
        /*0e04*/ 	.word	0x00000000
        /*0e08*/ 	.word	0x00030820
        /*0e0c*/ 	.short	0x010a
        /*0e0e*/ 	.byte	0x3f
	.zero		1


	//   ....[105]....
        /*0e10*/ 	.word	0x00029b60
        /*0e14*/ 	.word	0x00000006
        /*0e18*/ 	.word	0x00000000
        /*0e1c*/ 	.short	0x010a
        /*0e1e*/ 	.byte	0x3f
	.zero		1


	//   ....[106]....
        /*0e20*/ 	.word	0x00029bb0
        /*0e24*/ 	.word	0x00000007
        /*0e28*/ 	.word	0x00000000
        /*0e2c*/ 	.short	0x010a
        /*0e2e*/ 	.byte	0x3f
	.zero		1


	//   ....[107]....
        /*0e30*/ 	.word	0x00029c00
        /*0e34*/ 	.word	0x00000004
        /*0e38*/ 	.word	0x00000000
        /*0e3c*/ 	.short	0x010a
        /*0e3e*/ 	.byte	0x3f
	.zero		1


	//----- nvinfo : EIATTR_NUM_MBARRIERS
	.align		4
.L_829:
        /*0e40*/ 	.byte	0x03, 0x38
        /*0e42*/ 	.short	0x0016


	//----- nvinfo : EIATTR_EXIT_INSTR_OFFSETS
	.align		4
        /*0e44*/ 	.byte	0x04, 0x1c
        /*0e46*/ 	.short	(.L_831 - .L_830)


	//   ....[0]....
.L_830:
        /*0e48*/ 	.word	0x00027aa0


	//----- nvinfo : EIATTR_MAX_THREADS
	.align		4
.L_831:
        /*0e4c*/ 	.byte	0x04, 0x05
        /*0e4e*/ 	.short	(.L_833 - .L_832)
.L_832:
        /*0e50*/ 	.word	0x00000180
        /*0e54*/ 	.word	0x00000001
        /*0e58*/ 	.word	0x00000001


	//----- nvinfo : EIATTR_CRS_STACK_SIZE
	.align		4
.L_833:
        /*0e5c*/ 	.byte	0x04, 0x1e
        /*0e5e*/ 	.short	(.L_835 - .L_834)
.L_834:
        /*0e60*/ 	.word	0x00000000


	//----- nvinfo : EIATTR_CBANK_PARAM_SIZE
	.align		4
.L_835:
        /*0e64*/ 	.byte	0x03, 0x19
        /*0e66*/ 	.short	0x0a70


	//----- nvinfo : EIATTR_PARAM_CBANK
	.align		4
        /*0e68*/ 	.byte	0x04, 0x0a
        /*0e6a*/ 	.short	(.L_837 - .L_836)
	.align		4
.L_836:
        /*0e6c*/ 	.word	index@(.nv.constant0._ZN7cutlass13device_kernelIN5flash11enable_sm90INS1_16FlashAttnFwdSm90INS1_25CollectiveMainloopFwdSm90ILi2EN4cute5tupleIJNS5_1CILi1EEES8_S8_EEENS6_IJNS7_ILi128EEENS7_ILi96EEENS7_ILi192EEEEEELi192ENS_6half_tEfNS_4arch4Sm90ELb0ELb1ELb0ELb1ELb0ELb1ELb0ELb1ELb1ELb0ELb0ELb0EEENS1_21CollectiveEpilogueFwdINS6_IJSA_SC_SB_EEES9_SE_SG_Li256ELb1ELb0ELb0ELb0EEENS1_36VarlenDynamicPersistentTileSchedulerILi128ELi96ELi256ELi32ELb0ELb0ELb1ELb1ELb0ELb1EEEEEEEEEvNT_6ParamsE)
        /*0e70*/ 	.short	0x0210
        /*0e72*/ 	.short	0x0a70


	//----- nvinfo : EIATTR_SW_WAR
	.align		4
.L_837:
        /*0e74*/ 	.byte	0x04, 0x36
        /*0e76*/ 	.short	(.L_839 - .L_838)
.L_838:
        /*0e78*/ 	.word	0x00000008
.L_839:


//--------------------- .nv.info._ZN7cutlass13device_kernelIN5flash11enable_sm90INS1_16FlashAttnFwdSm90INS1_25CollectiveMainloopFwdSm90ILi2EN4cute5tupleIJNS5_1CILi1EEES8_S8_EEENS6_IJNS7_ILi128EEENS7_ILi112EEENS7_ILi192EEEEEELi192ENS_6half_tEfNS_4arch4Sm90ELb1ELb0ELb0ELb0ELb0ELb0ELb0ELb1ELb1ELb0ELb0ELb0EEENS1_21CollectiveEpilogueFwdINS6_IJSA_SC_SB_EEES9_SE_SG_Li256ELb0ELb0ELb0ELb0EEENS1_30DynamicPersistentTileSchedulerILi256ELi32ELb0ELb0ELb1EEEEEEEEEvNT_6ParamsE --------------------------
	.section	.nv.info._ZN7cutlass13device_kernelIN5flash11enable_sm90INS1_16FlashAttnFwdSm90INS1_25CollectiveMainloopFwdSm90ILi2EN4cute5tupleIJNS5_1CILi1EEES8_S8_EEENS6_IJNS7_ILi128EEENS7_ILi112EEENS7_ILi192EEEEEELi192ENS_6half_tEfNS_4arch4Sm90ELb1ELb0ELb0ELb0ELb0ELb0ELb0ELb1ELb1ELb0ELb0ELb0EEENS1_21CollectiveEpilogueFwdINS6_IJSA_SC_SB_EEES9_SE_SG_Li256ELb0ELb0ELb0ELb0EEENS1_30DynamicPersistentTileSchedulerILi256ELi32ELb0ELb0ELb1EEEEEEEEEvNT_6ParamsE,"",@"SHT_CUDA_INFO"
	.sectionflags	@""
	.align	4


	//----- nvinfo : EIATTR_CUDA_API_VERSION
	.align		4
        /*0000*/ 	.byte	0x04, 0x37
        /*0002*/ 	.short	(.L_841 - .L_840)
.L_840:
        /*0004*/ 	.word	0x00000082


	//----- nvinfo : EIATTR_KPARAM_INFO
	.align		4
.L_841:
        /*0008*/ 	.byte	0x04, 0x17
        /*000a*/ 	.short	(.L_843 - .L_842)
.L_842:
        /*000c*/ 	.word	0x00000000
        /*0010*/ 	.short	0x0000
        /*0012*/ 	.short	0x0070
        /*0014*/ 	.byte	0x00, 0xf0, 0x01, 0x2e


	//----- nvinfo : EIATTR_SPARSE_MMA_MASK
	.align		4
.L_843:
        /*0018*/ 	.byte	0x03, 0x50
        /*001a*/ 	.short	0x0000


	//----- nvinfo : EIATTR_MAXREG_COUNT
	.align		4
        /*001c*/ 	.byte	0x03, 0x1b
        /*001e*/ 	.short	0x00a8


	//----- nvinfo : EIATTR_NUM_BARRIERS
	.align		4
        /*0020*/ 	.byte	0x02, 0x4c
        /*0022*/ 	.byte	0x09
	.zero		1


	//----- nvinfo : EIATTR_EXTERNS
	.align		4
        /*0024*/ 	.byte	0x04, 0x0f
        /*0026*/ 	.short	(.L_845 - .L_844)


	//   ....[0]....
	.align		4
.L_844:
        /*0028*/ 	.word	index@(__assertfail)


	//----- nvinfo : EIATTR_ANNOTATIONS
	.align		4
.L_845:
        /*002c*/ 	.byte	0x04, 0x55
        /*002e*/ 	.short	(.L_847 - .L_846)


	//   ....[0]....
.L_846:
        /*0030*/ 	.word	0x00000001
        /*0034*/ 	.byte	0x40, 0x09, 0x00, 0x00, 0x01, 0x00, 0x00, 0x00, 0x10, 0x0a, 0x00, 0x00, 0x01, 0x00, 0x00, 0x00
        /*0044*/ 	.byte	0x80, 0x08, 0x01, 0x00, 0x01, 0x00, 0x00, 0x00, 0x30, 0x09, 0x01, 0x00, 0x01, 0x00, 0x00, 0x00
        /*0054*/ 	.byte	0x40, 0x09, 0x01, 0x00, 0x01, 0x00, 0x00, 0x00, 0x50, 0x09, 0x01, 0x00, 0x01, 0x00, 0x00, 0x00
        /*0064*/ 	.byte	0x20, 0x19, 0x01, 0x00, 0x01, 0x00, 0x00, 0x00, 0x70, 0x1b, 0x01, 0x00, 0x01, 0x00, 0x00, 0x00
        /*0074*/ 	.byte	0xc0, 0x32, 0x01, 0x00, 0x01, 0x00, 0x00, 0x00, 0xb0, 0x35, 0x01, 0x00, 0x01, 0x00, 0x00, 0x00
        /*0084*/ 	.byte	0xa0, 0x36, 0x01, 0x00, 0x01, 0x00, 0x00, 0x00, 0x40, 0x37, 0x01, 0x00, 0x01, 0x00, 0x00, 0x00
        /*0094*/ 	.byte	0x80, 0x38, 0x01, 0x00


	//----- nvinfo : EIATTR_MERCURY_ISA_VERSION
	.align		4
.L_847:
        /*0098*/ 	.byte	0x03, 0x5f
        /*009a*/ 	.short	0x0101


	//----- nvinfo : EIATTR_INT_WARP_WIDE_INSTR_OFFSETS
	.align		4
        /*009c*/ 	.byte	0x04, 0x31
        /*009e*/ 	.short	(.L_849 - .L_848)


	//   ....[0]....
.L_848:
        /*00a0*/ 	.word	0x00000180


	//   ....[1]....
        /*00a4*/ 	.word	0x000001b0


	//   ....[2]....
        /*00a8*/ 	.word	0x00000240


	//   ....[3]....
        /*00ac*/ 	.word	0x00010df0


	//   ....[4]....
        /*00b0*/ 	.word	0x00010e90


	//   ....[5]....
        /*00b4*/ 	.word	0x00011400


	//   ....[6]....
        /*00b8*/ 	.word	0x00013200


	//   ....[7]....
        /*00bc*/ 	.word	0x000132a0


	//----- nvinfo : EIATTR_COOP_GROUP_MASK_REGIDS
	.align		4
.L_849:
        /*00c0*/ 	.byte	0x04, 0x29
        /*00c2*/ 	.short	(.L_851 - .L_850)


	//   ....[0]....
.L_850:
        /*00c4*/ 	.word	0xffffffff


	//   ....[1]....
        /*00c8*/ 	.word	0xffffffff


	//   ....[2]....
        /*00cc*/ 	.word	0xffffffff


	//   ....[3]....
        /*00d0*/ 	.word	0xffffffff


	//   ....[4]....
        /*00d4*/ 	.word	0xffffffff


	//   ....[5]....
        /*00d8*/ 	.word	0xffffffff


	//   ....[6]....
        /*00dc*/ 	.word	0xffffffff


	//   ....[7]....
        /*00e0*/ 	.word	0xffffffff


	//   ....[8]....
        /*00e4*/ 	.word	0xffffffff


	//   ....[9]....
        /*00e8*/ 	.word	0xffffffff


	//   ....[10]....
        /*00ec*/ 	.word	0xffffffff


	//   ....[11]....
        /*00f0*/ 	.word	0xffffffff


	//   ....[12]....
        /*00f4*/ 	.word	0xffffffff


	//   ....[13]....
        /*00f8*/ 	.word	0xffffffff


	//   ....[14]....
        /*00fc*/ 	.word	0xffffffff


	//   ....[15]....
        /*0100*/ 	.word	0xffffffff


	//   ....[16]....
        /*0104*/ 	.word	0xffffffff


	//   ....[17]....
        /*0108*/ 	.word	0xffffffff


	//   ....[18]....
        /*010c*/ 	.word	0xffffffff


	//   ....[19]....
        /*0110*/ 	.word	0xffffffff


	//   ....[20]....
        /*0114*/ 	.word	0xffffffff


	//   ....[21]....
        /*0118*/ 	.word	0xffffffff


	//   ....[22]....
        /*011c*/ 	.word	0xffffffff


	//   ....[23]....
        /*0120*/ 	.word	0xffffffff


	//   ....[24]....
        /*0124*/ 	.word	0xffffffff


	//   ....[25]....
        /*0128*/ 	.word	0xffffffff


	//   ....[26]....
        /*012c*/ 	.word	0xffffffff


	//   ....[27]....
        /*0130*/ 	.word	0xffffffff


	//   ....[28]....
        /*0134*/ 	.word	0x0500000f


	//   ....[29]....
        /*0138*/ 	.word	0x0500000f


	//----- nvinfo : EIATTR_COOP_GROUP_INSTR_OFFSETS
	.align		4
.L_851:
        /*013c*/ 	.byte	0x04, 0x28
        /*013e*/ 	.short	(.L_853 - .L_852)


	//   ....[0]....
.L_852:
        /*0140*/ 	.word	0x00000060


	//   ....[1]....
        /*0144*/ 	.word	0x00000190


	//   ....[2]....
        /*0148*/ 	.word	0x00000250


	//   ....[3]....
        /*014c*/ 	.word	0x000003c0


	//   ....[4]....
        /*0150*/ 	.word	0x00000520


	//   ....[5]....
        /*0154*/ 	.word	0x00000640


	//   ....[6]....
        /*0158*/ 	.word	0x000007a0


	//   ....[7]....
        /*015c*/ 	.word	0x00001550


	//   ....[8]....
        /*0160*/ 	.word	0x000042d0


	//   ....[9]....
        /*0164*/ 	.word	0x00004390


	//   ....[10]....
        /*0168*/ 	.word	0x00004bd0


	//   ....[11]....
        /*016c*/ 	.word	0x00004c70


	//   ....[12]....
        /*0170*/ 	.word	0x00008e30


	//   ....[13]....
        /*0174*/ 	.word	0x00008e90


	//   ....[14]....
        /*0178*/ 	.word	0x00009740


	//   ....[15]....
        /*017c*/ 	.word	0x00009770


	//   ....[16]....
        /*0180*/ 	.word	0x0000cdc0


	//   ....[17]....
        /*0184*/ 	.word	0x0000cdf0


	//   ....[18]....
        /*0188*/ 	.word	0x0000d1e0


	//   ....[19]....
        /*018c*/ 	.word	0x0000d260


	//   ....[20]....
        /*0190*/ 	.word	0x0000e690


	//   ....[21]....
        /*0194*/ 	.word	0x0000e6d0


	//   ....[22]....
        /*0198*/ 	.word	0x0000e750


	//   ....[23]....
        /*019c*/ 	.word	0x0000e790


	//   ....[24]....
        /*01a0*/ 	.word	0x0000fc20


	//   ....[25]....
        /*01a4*/ 	.word	0x00010840


	//   ....[26]....
        /*01a8*/ 	.word	0x00013640


	//   ....[27]....
        /*01ac*/ 	.word	0x00013820


	//   ....[28]....
        /*01b0*/ 	.word	0x00013da0


	//   ....[29]....
        /*01b4*/ 	.word	0x00014170


	//----- nvinfo : EIATTR_REG_RECONFIG
	.align		4
.L_853:
        /*01b8*/ 	.byte	0x01, 0x54
	.zero		2


	//----- nvinfo : EIATTR_SYSCALL_OFFSETS
	.align		4
        /*01bc*/ 	.byte	0x04, 0x46
        /*01be*/ 	.short	(.L_855 - .L_854)


	//   ....[0]....
.L_854:
        /*01c0*/ 	.word	0x00001710


	//   ....[1]....
        /*01c4*/ 	.word	0x00011010


	//   ....[2]....
        /*01c8*/ 	.word	0x00011140


	//   ....[3]....
        /*01cc*/ 	.word	0x00011240


	//----- nvinfo : EIATTR_MBARRIER_INSTR_OFFSETS
	.align		4
.L_855:
        /*01d0*/ 	.byte	0x04, 0x39
        /*01d2*/ 	.short	(.L_857 - .L_856)


	//   ....[0]....
.L_856:
        /*01d4*/ 	.word	0x00000270
        /*01d8*/ 	.word	0x000000ff
        /*01dc*/ 	.word	0x00036800
        /*01e0*/ 	.short	0x0100
        /*01e2*/ 	.byte	0x06
	.zero		1


	//   ....[1]....
        /*01e4*/ 	.word	0x00000280
        /*01e8*/ 	.word	0x000000ff
        /*01ec*/ 	.word	0x00036820
        /*01f0*/ 	.short	0x0100
        /*01f2*/ 	.byte	0x06
	.zero		1


	//   ....[2]....
        /*01f4*/ 	.word	0x00000370
        /*01f8*/ 	.word	0x000000ff
        /*01fc*/ 	.word	0x00036830
        /*0200*/ 	.short	0x0100
        /*0202*/ 	.byte	0x08
	.zero		1


	//   ....[3]....
        /*0204*/ 	.word	0x00000380
        /*0208*/ 	.word	0x000000ff
        /*020c*/ 	.word	0x00036840
        /*0210*/ 	.short	0x0100
        /*0212*/ 	.byte	0x08
	.zero		1


	//   ....[4]....
        /*0214*/ 	.word	0x00000390
        /*0218*/ 	.word	0x000000ff
        /*021c*/ 	.word	0x00036838
        /*0220*/ 	.short	0x0100
        /*0222*/ 	.byte	0x08
	.zero		1


	//   ....[5]....
        /*0224*/ 	.word	0x000003a0
        /*0228*/ 	.word	0x000000ff
        /*022c*/ 	.word	0x00036848
        /*0230*/ 	.short	0x0100
        /*0232*/ 	.byte	0x08
	.zero		1


	//   ....[6]....
        /*0234*/ 	.word	0x000004d0
        /*0238*/ 	.word	0x000000ff
        /*023c*/ 	.word	0x00036850
        /*0240*/ 	.short	0x0100
        /*0242*/ 	.byte	0x08
	.zero		1


	//   ....[7]....
        /*0244*/ 	.word	0x000004e0
        /*0248*/ 	.word	0x000000ff
        /*024c*/ 	.word	0x00036860
        /*0250*/ 	.short	0x0100
        /*0252*/ 	.byte	0x08
	.zero		1


	//   ....[8]....
        /*0254*/ 	.word	0x000004f0
        /*0258*/ 	.word	0x000000ff
        /*025c*/ 	.word	0x00036858
        /*0260*/ 	.short	0x0100
        /*0262*/ 	.byte	0x08
	.zero		1


	//   ....[9]....
        /*0264*/ 	.word	0x00000500
        /*0268*/ 	.word	0x000000ff
        /*026c*/ 	.word	0x00036868
        /*0270*/ 	.short	0x0100
        /*0272*/ 	.byte	0x08
	.zero		1


	//   ....[10]....
        /*0274*/ 	.word	0x000005f0
        /*0278*/ 	.word	0x000000ff
        /*027c*/ 	.word	0x00036870
        /*0280*/ 	.short	0x0100
        /*0282*/ 	.byte	0x06
	.zero		1


	//   ....[11]....
        /*0284*/ 	.word	0x00000600
        /*0288*/ 	.word	0x000000ff
        /*028c*/ 	.word	0x00036880
        /*0290*/ 	.short	0x0100
        /*0292*/ 	.byte	0x06
	.zero		1


	//   ....[12]....
        /*0294*/ 	.word	0x00000610
        /*0298*/ 	.word	0x000000ff
        /*029c*/ 	.word	0x00036878
        /*02a0*/ 	.short	0x0100
        /*02a2*/ 	.byte	0x06
	.zero		1


	//   ....[13]....
        /*02a4*/ 	.word	0x00000620
        /*02a8*/ 	.word	0x000000ff
        /*02ac*/ 	.word	0x00036888
        /*02b0*/ 	.short	0x0100
        /*02b2*/ 	.byte	0x06
	.zero		1


	//   ....[14]....
        /*02b4*/ 	.word	0x00000750
        /*02b8*/ 	.word	0x000000ff
        /*02bc*/ 	.word	0x00036890
        /*02c0*/ 	.short	0x0100
        /*02c2*/ 	.byte	0x08
	.zero		1


	//   ....[15]....
        /*02c4*/ 	.word	0x00000760
        /*02c8*/ 	.word	0x000000ff
        /*02cc*/ 	.word	0x000368a0
        /*02d0*/ 	.short	0x0100
        /*02d2*/ 	.byte	0x08
	.zero		1


	//   ....[16]....
        /*02d4*/ 	.word	0x00000770
        /*02d8*/ 	.word	0x000000ff
        /*02dc*/ 	.word	0x00036898
        /*02e0*/ 	.short	0x0100
        /*02e2*/ 	.byte	0x08
	.zero		1


	//   ....[17]....
        /*02e4*/ 	.word	0x00000780
        /*02e8*/ 	.word	0x000000ff
        /*02ec*/ 	.word	0x000368a8
        /*02f0*/ 	.short	0x0100
        /*02f2*/ 	.byte	0x08
	.zero		1


	//   ....[18]....
        /*02f4*/ 	.word	0x000008b0
        /*02f8*/ 	.word	0x000000ff
        /*02fc*/ 	.word	0x000368b0
        /*0300*/ 	.short	0x0100
        /*0302*/ 	.byte	0x08
	.zero		1


	//   ....[19]....
        /*0304*/ 	.word	0x000008c0
        /*0308*/ 	.word	0x000000ff
        /*030c*/ 	.word	0x000368c0
        /*0310*/ 	.short	0x0100
        /*0312*/ 	.byte	0x08
	.zero		1


	//   ....[20]....
        /*0314*/ 	.word	0x000008d0
        /*0318*/ 	.word	0x000000ff
        /*031c*/ 	.word	0x000368b8
        /*0320*/ 	.short	0x0100
        /*0322*/ 	.byte	0x08
	.zero		1


	//   ....[21]....
        /*0324*/ 	.word	0x000008e0
        /*0328*/ 	.word	0x000000ff
        /*032c*/ 	.word	0x000368c8
        /*0330*/ 	.short	0x0100
        /*0332*/ 	.byte	0x08
	.zero		1


	//   ....[22]....
        /*0334*/ 	.word	0x00001780
        /*0338*/ 	.word	0x000000ff
        /*033c*/ 	.word	0x00036800
        /*0340*/ 	.short	0x010a
        /*0342*/ 	.byte	0x04
	.zero		1


	//   ....[23]....
        /*0344*/ 	.word	0x00001820
        /*0348*/ 	.word	0x00000002
        /*034c*/ 	.word	0x00036830
        /*0350*/ 	.short	0x010a
        /*0352*/ 	.byte	0x3f
	.zero		1


	//   ....[24]....
        /*0354*/ 	.word	0x00001890
        /*0358*/ 	.word	0x00000002
        /*035c*/ 	.word	0x00036830
        /*0360*/ 	.short	0x010a
        /*0362*/ 	.byte	0x3f
	.zero		1


	//   ....[25]....
        /*0364*/ 	.word	0x000041f0
        /*0368*/ 	.word	0x00000002
        /*036c*/ 	.word	0x00000000
        /*0370*/ 	.short	0x0101
        /*0372*/ 	.byte	0x3f
	.zero		1


	//   ....[26]....
        /*0374*/ 	.word	0x00005df0
        /*0378*/ 	.word	0x000000ff
        /*037c*/ 	.word	0x00036830
        /*0380*/ 	.short	0x010a
        /*0382*/ 	.byte	0x2f
	.zero		1


	//   ....[27]....
        /*0384*/ 	.word	0x00005e30
        /*0388*/ 	.word	0x000000ff
        /*038c*/ 	.word	0x00036830
        /*0390*/ 	.short	0x010a
        /*0392*/ 	.byte	0x2f
	.zero		1


	//   ....[28]....
        /*0394*/ 	.word	0x00008530
        /*0398*/ 	.word	0x000000ff
        /*039c*/ 	.word	0x00036850
        /*03a0*/ 	.short	0x010a
        /*03a2*/ 	.byte	0x06
	.zero		1


	//   ....[29]....
        /*03a4*/ 	.word	0x00008570
        /*03a8*/ 	.word	0x000000ff
        /*03ac*/ 	.word	0x00036850
        /*03b0*/ 	.short	0x010a
        /*03b2*/ 	.byte	0x06
	.zero		1


	//   ....[30]....
        /*03b4*/ 	.word	0x00009f60
        /*03b8*/ 	.word	0x00000008
        /*03bc*/ 	.word	0x00000000
        /*03c0*/ 	.short	0x0101
        /*03c2*/ 	.byte	0x3f
	.zero		1


	//   ....[31]....
        /*03c4*/ 	.word	0x00009fa0
        /*03c8*/ 	.word	0x0000008c
        /*03cc*/ 	.word	0x00000000
        /*03d0*/ 	.short	0x0101
        /*03d2*/ 	.byte	0x3f
	.zero		1


	//   ....[32]....
        /*03d4*/ 	.word	0x0000a370
        /*03d8*/ 	.word	0x000000ff
        /*03dc*/ 	.word	0x00036830
        /*03e0*/ 	.short	0x010a
        /*03e2*/ 	.byte	0x06
	.zero		1


	//   ....[33]....
        /*03e4*/ 	.word	0x0000a3b0
        /*03e8*/ 	.word	0x000000ff
        /*03ec*/ 	.word	0x00036830
        /*03f0*/ 	.short	0x010a
        /*03f2*/ 	.byte	0x06
	.zero		1


	//   ....[34]....
        /*03f4*/ 	.word	0x0000caa0
        /*03f8*/ 	.word	0x000000ff
        /*03fc*/ 	.word	0x00036850
        /*0400*/ 	.short	0x010a
        /*0402*/ 	.byte	0x07
	.zero		1


	//   ....[35]....
        /*0404*/ 	.word	0x0000cae0
        /*0408*/ 	.word	0x000000ff
        /*040c*/ 	.word	0x00036850
        /*0410*/ 	.short	0x010a
        /*0412*/ 	.byte	0x07
	.zero		1


	//   ....[36]....
        /*0414*/ 	.word	0x0000da00
        /*0418*/ 	.word	0x00000090
        /*041c*/ 	.word	0x00000000
        /*0420*/ 	.short	0x0101
        /*0422*/ 	.byte	0x3f
	.zero		1


	//   ....[37]....
        /*0424*/ 	.word	0x0000da50
        /*0428*/ 	.word	0x00000090
        /*042c*/ 	.word	0x00000000
        /*0430*/ 	.short	0x0101
        /*0432*/ 	.byte	0x3f
	.zero		1


	//   ....[38]....
        /*0434*/ 	.word	0x0000e600
        /*0438*/ 	.word	0x000000ff
        /*043c*/ 	.word	0x00036850
        /*0440*/ 	.short	0x010a
        /*0442*/ 	.byte	0x05
	.zero		1


	//   ....[39]....
        /*0444*/ 	.word	0x0000e640
        /*0448*/ 	.word	0x000000ff
        /*044c*/ 	.word	0x00036850
        /*0450*/ 	.short	0x010a
        /*0452*/ 	.byte	0x05
	.zero		1


	//   ....[40]....
        /*0454*/ 	.word	0x0000eb30
        /*0458*/ 	.word	0x00000004
        /*045c*/ 	.word	0x00000000
        /*0460*/ 	.short	0x0101
        /*0462*/ 	.byte	0x3f
	.zero		1


	//   ....[41]....
        /*0464*/ 	.word	0x0000fe20
        /*0468*/ 	.word	0x000000ff
        /*046c*/ 	.word	0x00000000
        /*0470*/ 	.short	0x0101
        /*0472*/ 	.byte	0x05
	.zero		1


	//   ....[42]....
        /*0474*/ 	.word	0x00011690
        /*0478*/ 	.word	0x00000008
        /*047c*/ 	.word	0x00036840
        /*0480*/ 	.short	0x010a
        /*0482*/ 	.byte	0x3f
	.zero		1


	//   ....[43]....
        /*0484*/ 	.word	0x00011bb0
        /*0488*/ 	.word	0x00000012
        /*048c*/ 	.word	0x00036820
        /*0490*/ 	.short	0x010a
        /*0492*/ 	.byte	0x3f
	.zero		1


	//   ....[44]....
        /*0494*/ 	.word	0x00011e20
        /*0498*/ 	.word	0x00000003
        /*049c*/ 	.word	0x00036840
        /*04a0*/ 	.short	0x010a
        /*04a2*/ 	.byte	0x3f
	.zero		1


	//   ....[45]....
        /*04a4*/ 	.word	0x000120b0
        /*04a8*/ 	.word	0x00000003
        /*04ac*/ 	.word	0x00000060
        /*04b0*/ 	.short	0x010a
        /*04b2*/ 	.byte	0x3f
	.zero		1


	//   ....[46]....
        /*04b4*/ 	.word	0x00012590
        /*04b8*/ 	.word	0x00000002
        /*04bc*/ 	.word	0x00036840
        /*04c0*/ 	.short	0x010a
        /*04c2*/ 	.byte	0x3f
	.zero		1


	//   ....[47]....
        /*04c4*/ 	.word	0x00012820
        /*04c8*/ 	.word	0x00000002
        /*04cc*/ 	.word	0x00000060
        /*04d0*/ 	.short	0x010a
        /*04d2*/ 	.byte	0x3f
	.zero		1


	//   ....[48]....
        /*04d4*/ 	.word	0x00012c70
        /*04d8*/ 	.word	0x00000002
        /*04dc*/ 	.word	0x00036840
        /*04e0*/ 	.short	0x010a
        /*04e2*/ 	.byte	0x3f
	.zero		1


	//   ....[49]....
        /*04e4*/ 	.word	0x00012f20
        /*04e8*/ 	.word	0x00000002
        /*04ec*/ 	.word	0x00000060
        /*04f0*/ 	.short	0x010a
        /*04f2*/ 	.byte	0x3f
	.zero		1


	//   ....[50]....
        /*04f4*/ 	.word	0x00013350
        /*04f8*/ 	.word	0x00000003
        /*04fc*/ 	.word	0x00036860
        /*0500*/ 	.short	0x010a
        /*0502*/ 	.byte	0x3f
	.zero		1


	//   ....[51]....
        /*0504*/ 	.word	0x000137d0
        /*0508*/ 	.word	0x00000007
        /*050c*/ 	.word	0x00036820
        /*0510*/ 	.short	0x010a
        /*0512*/ 	.byte	0x3f
	.zero		1


	//   ....[52]....
        /*0514*/ 	.word	0x00013920
        /*0518*/ 	.word	0x00000005
        /*051c*/ 	.word	0x00000000
        /*0520*/ 	.short	0x010a
        /*0522*/ 	.byte	0x3f
	.zero		1


	//   ....[53]....
        /*0524*/ 	.word	0x00013990
        /*0528*/ 	.word	0x00000003
        /*052c*/ 	.word	0x00000000
        /*0530*/ 	.short	0x010a
        /*0532*/ 	.byte	0x3f
	.zero		1


	//   ....[54]....
        /*0534*/ 	.word	0x000139f0
        /*0538*/ 	.word	0x00000005
        /*053c*/ 	.word	0x00000000
        /*0540*/ 	.short	0x010a
        /*0542*/ 	.byte	0x3f
	.zero		1


	//   ....[55]....
        /*0544*/ 	.word	0x00013a20
        /*0548*/ 	.word	0x00000003
        /*054c*/ 	.word	0x00000000
        /*0550*/ 	.short	0x010a
        /*0552*/ 	.byte	0x3f
	.zero		1


	//   ....[56]....
        /*0554*/ 	.word	0x00013aa0
        /*0558*/ 	.word	0x00000003
        /*055c*/ 	.word	0x00036800
        /*0560*/ 	.short	0x010a
        /*0562*/ 	.byte	0x3f
	.zero		1


	//   ....[57]....
        /*0564*/ 	.word	0x00013af0
        /*0568*/ 	.word	0x00000002
        /*056c*/ 	.word	0x00036830
        /*0570*/ 	.short	0x010a
        /*0572*/ 	.byte	0x3f
	.zero		1


	//   ....[58]....
        /*0574*/ 	.word	0x00013b50
        /*0578*/ 	.word	0x00000005
        /*057c*/ 	.word	0x00036830
        /*0580*/ 	.short	0x010a
        /*0582*/ 	.byte	0x3f
	.zero		1


	//   ....[59]....
        /*0584*/ 	.word	0x00013bb0
        /*0588*/ 	.word	0x00000003
        /*058c*/ 	.word	0x00036850
        /*0590*/ 	.short	0x010a
        /*0592*/ 	.byte	0x3f
	.zero		1


	//   ....[60]....
        /*0594*/ 	.word	0x00013c10
        /*0598*/ 	.word	0x00000005
        /*059c*/ 	.word	0x00036830
        /*05a0*/ 	.short	0x010a
        /*05a2*/ 	.byte	0x3f
	.zero		1


	//   ....[61]....
        /*05a4*/ 	.word	0x00013c70
        /*05a8*/ 	.word	0x00000003
        /*05ac*/ 	.word	0x00036850
        /*05b0*/ 	.short	0x010a
        /*05b2*/ 	.byte	0x3f
	.zero		1


	//   ....[62]....
        /*05b4*/ 	.word	0x00013cd0
        /*05b8*/ 	.word	0x00000003
        /*05bc*/ 	.word	0x00036850
        /*05c0*/ 	.short	0x010a
        /*05c2*/ 	.byte	0x3f
	.zero		1


	//   ....[63]....
        /*05c4*/ 	.word	0x00013e50
        /*05c8*/ 	.word	0x00000008
        /*05cc*/ 	.word	0x00036840
        /*05d0*/ 	.short	0x010a
        /*05d2*/ 	.byte	0x3f
	.zero		1


	//   ....[64]....
        /*05d4*/ 	.word	0x00013ea0
        /*05d8*/ 	.word	0x00000012
        /*05dc*/ 	.word	0x00036820
        /*05e0*/ 	.short	0x010a
        /*05e2*/ 	.byte	0x3f
	.zero		1


	//   ....[65]....
        /*05e4*/ 	.word	0x00013ef0
        /*05e8*/ 	.word	0x00000003
        /*05ec*/ 	.word	0x00036840
        /*05f0*/ 	.short	0x010a
        /*05f2*/ 	.byte	0x3f
	.zero		1


	//   ....[66]....
        /*05f4*/ 	.word	0x00013f40
        /*05f8*/ 	.word	0x00000003
        /*05fc*/ 	.word	0x00000060
        /*0600*/ 	.short	0x010a
        /*0602*/ 	.byte	0x3f
	.zero		1


	//   ....[67]....
        /*0604*/ 	.word	0x00013f90
        /*0608*/ 	.word	0x00000002
        /*060c*/ 	.word	0x00036840
        /*0610*/ 	.short	0x010a
        /*0612*/ 	.byte	0x3f
	.zero		1


	//   ....[68]....
        /*0614*/ 	.word	0x00013fe0
        /*0618*/ 	.word	0x00000002
        /*061c*/ 	.word	0x00000060
        /*0620*/ 	.short	0x010a
        /*0622*/ 	.byte	0x3f
	.zero		1


	//   ....[69]....
        /*0624*/ 	.word	0x00014030
        /*0628*/ 	.word	0x00000002
        /*062c*/ 	.word	0x00036840
        /*0630*/ 	.short	0x010a
        /*0632*/ 	.byte	0x3f
	.zero		1


	//   ....[70]....
        /*0634*/ 	.word	0x00014080
        /*0638*/ 	.word	0x00000002
        /*063c*/ 	.word	0x00000060
        /*0640*/ 	.short	0x010a
        /*0642*/ 	.byte	0x3f
	.zero		1


	//   ....[71]....
        /*0644*/ 	.word	0x000140d0
        /*0648*/ 	.word	0x00000003
        /*064c*/ 	.word	0x00036860
        /*0650*/ 	.short	0x010a
        /*0652*/ 	.byte	0x3f
	.zero		1


	//   ....[72]....
        /*0654*/ 	.word	0x000141b0
        /*0658*/ 	.word	0x00000007
        /*065c*/ 	.word	0x00036820
        /*0660*/ 	.short	0x010a
        /*0662*/ 	.byte	0x3f
	.zero		1


	//   ....[73]....
        /*0664*/ 	.word	0x00014200
        /*0668*/ 	.word	0x00000005
        /*066c*/ 	.word	0x00000000
        /*0670*/ 	.short	0x010a
        /*0672*/ 	.byte	0x3f
	.zero		1


	//   ....[74]....
        /*0674*/ 	.word	0x00014250
        /*0678*/ 	.word	0x00000003
        /*067c*/ 	.word	0x00000000
        /*0680*/ 	.short	0x010a
        /*0682*/ 	.byte	0x3f
	.zero		1


	//   ....[75]....
        /*0684*/ 	.word	0x000142a0
        /*0688*/ 	.word	0x00000005
        /*068c*/ 	.word	0x00000000
        /*0690*/ 	.short	0x010a
        /*0692*/ 	.byte	0x3f
	.zero		1


	//----- nvinfo : EIATTR_NUM_MBARRIERS
	.align		4
.L_857:
        /*0694*/ 	.byte	0x03, 0x38
        /*0696*/ 	.short	0x0016


	//----- nvinfo : EIATTR_EXIT_INSTR_OFFSETS
	.align		4
        /*0698*/ 	.byte	0x04, 0x1c
        /*069a*/ 	.short	(.L_859 - .L_858)


	//   ....[0]....
.L_858:
        /*069c*/ 	.word	0x00000a00


	//   ....[1]....
        /*06a0*/ 	.word	0x00010800


	//   ....[2]....
        /*06a4*/ 	.word	0x00010860


	//   ....[3]....
        /*06a8*/ 	.word	0x00013840


	//   ....[4]....
        /*06ac*/ 	.word	0x00013a70


	//----- nvinfo : EIATTR_MAX_THREADS
	.align		4
.L_859:
        /*06b0*/ 	.byte	0x04, 0x05
        /*06b2*/ 	.short	(.L_861 - .L_860)
.L_860:
        /*06b4*/ 	.word	0x00000180
        /*06b8*/ 	.word	0x00000001
        /*06bc*/ 	.word	0x00000001


	//----- nvinfo : EIATTR_CRS_STACK_SIZE
	.align		4
.L_861:
        /*06c0*/ 	.byte	0x04, 0x1e
        /*06c2*/ 	.short	(.L_863 - .L_862)
.L_862:
        /*06c4*/ 	.word	0x00000000


	//----- nvinfo : EIATTR_CBANK_PARAM_SIZE
	.align		4
.L_863:
        /*06c8*/ 	.byte	0x03, 0x19
        /*06ca*/ 	.short	0x0bf0


	//----- nvinfo : EIATTR_PARAM_CBANK
	.align		4
        /*06cc*/ 	.byte	0x04, 0x0a
        /*06ce*/ 	.short	(.L_865 - .L_864)
	.align		4
.L_864:
        /*06d0*/ 	.word	index@(.nv.constant0._ZN7cutlass13device_kernelIN5flash11enable_sm90INS1_16FlashAttnFwdSm90INS1_25CollectiveMainloopFwdSm90ILi2EN4cute5tupleIJNS5_1CILi1EEES8_S8_EEENS6_IJNS7_ILi128EEENS7_ILi112EEENS7_ILi192EEEEEELi192ENS_6half_tEfNS_4arch4Sm90ELb1ELb0ELb0ELb0ELb0ELb0ELb0ELb1ELb1ELb0ELb0ELb0EEENS1_21CollectiveEpilogueFwdINS6_IJSA_SC_SB_EEES9_SE_SG_Li256ELb0ELb0ELb0ELb0EEENS1_30DynamicPersistentTileSchedulerILi256ELi32ELb0ELb0ELb1EEEEEEEEEvNT_6ParamsE)
        /*06d4*/ 	.short	0x0210
        /*06d6*/ 	.short	0x0bf0


	//----- nvinfo : EIATTR_SW_WAR
	.align		4
.L_865:
        /*06d8*/ 	.byte	0x04, 0x36
        /*06da*/ 	.short	(.L_867 - .L_866)
.L_866:
        /*06dc*/ 	.word	0x00000008
.L_867:


//--------------------- .nv.info._ZN7cutlass13device_kernelIN5flash11enable_sm90INS1_16FlashAttnFwdSm90INS1_25CollectiveMainloopFwdSm90ILi2EN4cute5tupleIJNS5_1CILi1EEES8_S8_EEENS6_IJNS7_ILi128EEENS7_ILi112EEENS7_ILi192EEEEEELi192ENS_6half_tEfNS_4arch4Sm90ELb1ELb0ELb0ELb1ELb0ELb0ELb0ELb1ELb1ELb0ELb0ELb0EEENS1_21CollectiveEpilogueFwdINS6_IJSA_SC_SB_EEES9_SE_SG_Li256ELb1ELb0ELb0ELb0EEENS1_36VarlenDynamicPersistentTileSchedulerILi128ELi112ELi256ELi32ELb0ELb0ELb1ELb1ELb1ELb1EEEEEEEEEvNT_6ParamsE --------------------------
	.section	.nv.info._ZN7cutlass13device_kernelIN5flash11enable_sm90INS1_16FlashAttnFwdSm90INS1_25CollectiveMainloopFwdSm90ILi2EN4cute5tupleIJNS5_1CILi1EEES8_S8_EEENS6_IJNS7_ILi128EEENS7_ILi112EEENS7_ILi192EEEEEELi192ENS_6half_tEfNS_4arch4Sm90ELb1ELb0ELb0ELb1ELb0ELb0ELb0ELb1ELb1ELb0ELb0ELb0EEENS1_21CollectiveEpilogueFwdINS6_IJSA_SC_SB_EEES9_SE_SG_Li256ELb1ELb0ELb0ELb0EEENS1_36VarlenDynamicPersistentTileSchedulerILi128ELi112ELi256ELi32ELb0ELb0ELb1ELb1ELb1ELb1EEEEEEEEEvNT_6ParamsE,"",@"SHT_CUDA_INFO"
	.sectionflags	@""
	.align	4


	//----- nvinfo : EIATTR_CUDA_API_VERSION
	.align		4
        /*0000*/ 	.byte	0x04, 0x37
        /*0002*/ 	.short	(.L_869 - .L_868)
.L_868:
        /*0004*/ 	.word	0x00000082


	//----- nvinfo : EIATTR_KPARAM_INFO
	.align		4
.L_869:
        /*0008*/ 	.byte	0x04, 0x17
        /*000a*/ 	.short	(.L_871 - .L_870)
.L_870:
        /*000c*/ 	.word	0x00000000
        /*0010*/ 	.short	0x0000
        /*0012*/ 	.short	0x0070
        /*0014*/ 	.byte	0x00, 0xf0, 0x01, 0x28


	//----- nvinfo : EIATTR_SPARSE_MMA_MASK
	.align		4
.L_871:
        /*0018*/ 	.byte	0x03, 0x50
        /*001a*/ 	.short	0x0000


	//----- nvinfo : EIATTR_MAXREG_COUNT
	.align		4
        /*001c*/ 	.byte	0x03, 0x1b
        /*001e*/ 	.short	0x00a8


	//----- nvinfo : EIATTR_NUM_BARRIERS
	.align		4
        /*0020*/ 	.byte	0x02, 0x4c
        /*0022*/ 	.byte	0x09
	.zero		1


	//----- nvinfo : EIATTR_EXTERNS
	.align		4
        /*0024*/ 	.byte	0x04, 0x0f
        /*0026*/ 	.short	(.L_873 - .L_872)


	//   ....[0]....
	.align		4
.L_872:
        /*0028*/ 	.word	index@(__assertfail)


	//----- nvinfo : EIATTR_ANNOTATIONS
	.align		4
.L_873:
        /*002c*/ 	.byte	0x04, 0x55
        /*002e*/ 	.short	(.L_875 - .L_874)


	//   ....[0]....
.L_874:
        /* <DEDUP_REMOVED lines=33> */


	//----- nvinfo : EIATTR_MERCURY_ISA_VERSION
	.align		4
.L_875:
        /*0230*/ 	.byte	0x03, 0x5f
        /*0232*/ 	.short	0x0101


	//----- nvinfo : EIATTR_UNUSED_LOAD_BYTE_OFFSET
	.align		4
        /*0234*/ 	.byte	0x04, 0x44
        /*0236*/ 	.short	(.L_877 - .L_876)


	//   ....[0]....
.L_876:
        /*0238*/ 	.word	0x00000a40
        /*023c*/ 	.word	0x0000fff0


	//   ....[1]....
        /*0240*/ 	.word	0x0000eff0
        /*0244*/ 	.word	0x0000fff0


	//----- nvinfo : EIATTR_INT_WARP_WIDE_INSTR_OFFSETS
	.align		4
.L_877:
        /*0248*/ 	.byte	0x04, 0x31
        /*024a*/ 	.short	(.L_879 - .L_878)


	//   ....[0]....
.L_878:
        /*024c*/ 	.word	0x00000160


	//   ....[1]....
        /*0250*/ 	.word	0x000001a0


	//   ....[2]....
        /*0254*/ 	.word	0x00000210


	//   ....[3]....
        /*0258*/ 	.word	0x00012a00


	//   ....[4]....
        /*025c*/ 	.word	0x00012aa0


	//   ....[5]....
        /*0260*/ 	.word	0x00012f30


	//   ....[6]....
        /*0264*/ 	.word	0x00012f60


	//   ....[7]....
        /*0268*/ 	.word	0x00013170


	//   ....[8]....
        /*026c*/ 	.word	0x00013260


	//   ....[9]....
        /*0270*/ 	.word	0x00015660


	//   ....[10]....
        /*0274*/ 	.word	0x00015700


	//----- nvinfo : EIATTR_COOP_GROUP_MASK_REGIDS
	.align		4
.L_879:
        /*0278*/ 	.byte	0x04, 0x29
        /*027a*/ 	.short	(.L_881 - .L_880)


	//   ....[0]....
.L_880:
        /*027c*/ 	.word	0xffffffff


	//   ....[1]....
        /*0280*/ 	.word	0xffffffff


	//   ....[2]....
        /*0284*/ 	.word	0xffffffff


	//   ....[3]....
        /*0288*/ 	.word	0xffffffff


	//   ....[4]....
        /*028c*/ 	.word	0xffffffff


	//   ....[5]....
        /*0290*/ 	.word	0xffffffff


	//   ....[6]....
        /*0294*/ 	.word	0xffffffff


	//   ....[7]....
        /*0298*/ 	.word	0xffffffff


	//   ....[8]....
        /*029c*/ 	.word	0xffffffff


	//   ....[9]....
        /*02a0*/ 	.word	0xffffffff


	//   ....[10]....
        /*02a4*/ 	.word	0xffffffff


	//   ....[11]....
        /*02a8*/ 	.word	0xffffffff


	//   ....[12]....
        /*02ac*/ 	.word	0xffffffff


	//   ....[13]....
        /*02b0*/ 	.word	0xffffffff


	//   ....[14]....
        /*02b4*/ 	.word	0xffffffff


	//   ....[15]....
        /*02b8*/ 	.word	0xffffffff


	//   ....[16]....
        /*02bc*/ 	.word	0xffffffff


	//   ....[17]....
        /*02c0*/ 	.word	0xffffffff


	//   ....[18]....
        /*02c4*/ 	.word	0xffffffff


	//   ....[19]....
        /*02c8*/ 	.word	0xffffffff


	//   ....[20]....
        /*02cc*/ 	.word	0xffffffff


	//   ....[21]....
        /*02d0*/ 	.word	0xffffffff


	//   ....[22]....
        /*02d4*/ 	.word	0xffffffff


	//   ....[23]....
        /*02d8*/ 	.word	0xffffffff


	//   ....[24]....
        /*02dc*/ 	.word	0xffffffff


	//   ....[25]....
        /*02e0*/ 	.word	0xffffffff


	//   ....[26]....
        /*02e4*/ 	.word	0xffffffff


	//   ....[27]....
        /*02e8*/ 	.word	0xffffffff


	//   ....[28]....
        /*02ec*/ 	.word	0xffffffff


	//   ....[29]....
        /*02f0*/ 	.word	0xffffffff


	//   ....[30]....
        /*02f4*/ 	.word	0xffffffff


	//   ....[31]....
        /*02f8*/ 	.word	0xffffffff


	//   ....[32]....
        /*02fc*/ 	.word	0xffffffff


	//   ....[33]....
        /*0300*/ 	.word	0xffffffff


	//   ....[34]....
        /*0304*/ 	.word	0xffffffff


	//   ....[35]....
        /*0308*/ 	.word	0xffffffff


	//   ....[36]....
        /*030c*/ 	.word	0xffffffff


	//   ....[37]....
        /*0310*/ 	.word	0xffffffff


	//   ....[38]....
        /*0314*/ 	.word	0xffffffff


	//   ....[39]....
        /*0318*/ 	.word	0xffffffff


	//   ....[40]....
        /*031c*/ 	.word	0xffffffff


	//   ....[41]....
        /*0320*/ 	.word	0xffffffff


	//   ....[42]....
        /*0324*/ 	.word	0xffffffff


	//   ....[43]....
        /*0328*/ 	.word	0xffffffff


	//   ....[44]....
        /*032c*/ 	.word	0xffffffff


	//   ....[45]....
        /*0330*/ 	.word	0xffffffff


	//   ....[46]....
        /*0334*/ 	.word	0xffffffff


	//   ....[47]....
        /*0338*/ 	.word	0xffffffff


	//   ....[48]....
        /*033c*/ 	.word	0xffffffff


	//   ....[49]....
        /*0340*/ 	.word	0xffffffff


	//   ....[50]....
        /*0344*/ 	.word	0xffffffff


	//   ....[51]....
        /*0348*/ 	.word	0xffffffff


	//   ....[52]....
        /*034c*/ 	.word	0xffffffff


	//   ....[53]....
        /*0350*/ 	.word	0xffffffff


	//   ....[54]....
        /*0354*/ 	.word	0xffffffff


	//   ....[55]....
        /*0358*/ 	.word	0xffffffff


	//   ....[56]....
        /*035c*/ 	.word	0xffffffff


	//   ....[57]....
        /*0360*/ 	.word	0xffffffff


	//   ....[58]....
        /*0364*/ 	.word	0x0500000f


	//   ....[59]....
        /*0368*/ 	.word	0x0500000f


	//   ....[60]....
        /*036c*/ 	.word	0x0500000f


	//   ....[61]....
        /*0370*/ 	.word	0x0500000f


	//   ....[62]....
        /*0374*/ 	.word	0x0500000f


	//   ....[63]....
        /*0378*/ 	.word	0x0500000f


	//   ....[64]....
        /*037c*/ 	.word	0x0500000f


	//   ....[65]....
        /*0380*/ 	.word	0x0500000f


	//   ....[66]....
        /*0384*/ 	.word	0x0500000f


	//   ....[67]....
        /*0388*/ 	.word	0x0500000f


	//   ....[68]....
        /*038c*/ 	.word	0x0500000f


	//   ....[69]....
        /*0390*/ 	.word	0x0500000f


	//   ....[70]....
        /*0394*/ 	.word	0x0500000f


	//   ....[71]....
        /*0398*/ 	.word	0x0500000f


	//   ....[72]....
        /*039c*/ 	.word	0x0500000f


	//   ....[73]....
        /*03a0*/ 	.word	0x0500000f


	//   ....[74]....
        /*03a4*/ 	.word	0x0500000f


	//   ....[75]....
        /*03a8*/ 	.word	0x0500000f


	//   ....[76]....
        /*03ac*/ 	.word	0x0500000f


	//----- nvinfo : EIATTR_COOP_GROUP_INSTR_OFFSETS
	.align		4
.L_881:
        /*03b0*/ 	.byte	0x04, 0x28
        /*03b2*/ 	.short	(.L_883 - .L_882)


	//   ....[0]....
.L_882:
        /*03b4*/ 	.word	0x00000060


	//   ....[1]....
        /*03b8*/ 	.word	0x00000170


	//   ....[2]....
        /*03bc*/ 	.word	0x000001c0


	//   ....[3]....
        /*03c0*/ 	.word	0x000003f0


	//   ....[4]....
        /*03c4*/ 	.word	0x00000550


	//   ....[5]....
        /*03c8*/ 	.word	0x00000670


	//   ....[6]....
        /*03cc*/ 	.word	0x000007d0


	//   ....[7]....
        /*03d0*/ 	.word	0x000017d0


	//   ....[8]....
        /*03d4*/ 	.word	0x00004400


	//   ....[9]....
        /*03d8*/ 	.word	0x000044e0


	//   ....[10]....
        /*03dc*/ 	.word	0x00004df0


	//   ....[11]....
        /*03e0*/ 	.word	0x00004ee0


	//   ....[12]....
        /*03e4*/ 	.word	0x00008de0


	//   ....[13]....
        /*03e8*/ 	.word	0x00008e60


	//   ....[14]....
        /*03ec*/ 	.word	0x00009750


	//   ....[15]....
        /*03f0*/ 	.word	0x00009780


	//   ....[16]....
        /*03f4*/ 	.word	0x0000cc50


	//   ....[17]....
        /*03f8*/ 	.word	0x0000cc80


	//   ....[18]....
        /*03fc*/ 	.word	0x0000d090


	//   ....[19]....
        /*0400*/ 	.word	0x0000d0e0


	//   ....[20]....
        /*0404*/ 	.word	0x0000e4f0


	//   ....[21]....
        /*0408*/ 	.word	0x0000e530


	//   ....[22]....
        /*040c*/ 	.word	0x0000e630


	//   ....[23]....
        /*0410*/ 	.word	0x0000e640


	//   ....[24]....
        /*0414*/ 	.word	0x00011780


	//   ....[25]....
        /*0418*/ 	.word	0x00011910


	//   ....[26]....
        /*041c*/ 	.word	0x00011940


	//   ....[27]....
        /*0420*/ 	.word	0x00011980


	//   ....[28]....
        /*0424*/ 	.word	0x000119f0


	//   ....[29]....
        /*0428*/ 	.word	0x00011a50


	//   ....[30]....
        /*042c*/ 	.word	0x00011a90


	//   ....[31]....
        /*0430*/ 	.word	0x00011c40


	//   ....[32]....
        /*0434*/ 	.word	0x00011ca0


	//   ....[33]....
        /*0438*/ 	.word	0x00011ce0


	//   ....[34]....
        /*043c*/ 	.word	0x00011d20


	//   ....[35]....
        /*0440*/ 	.word	0x00011d50


	//   ....[36]....
        /*0444*/ 	.word	0x00011d80


	//   ....[37]....
        /*0448*/ 	.word	0x00011e20


	//   ....[38]....
        /*044c*/ 	.word	0x00011e80


	//   ....[39]....
        /*0450*/ 	.word	0x00011f10


	//   ....[40]....
        /*0454*/ 	.word	0x00015b70


	//   ....[41]....
        /*0458*/ 	.word	0x00015b80


	//   ....[42]....
        /*045c*/ 	.word	0x00015ca0


	//   ....[43]....
        /*0460*/ 	.word	0x00015d00


	//   ....[44]....
        /*0464*/ 	.word	0x00015d40


	//   ....[45]....
        /*0468*/ 	.word	0x00015d80


	//   ....[46]....
        /*046c*/ 	.word	0x00015db0


	//   ....[47]....
        /*0470*/ 	.word	0x00015de0


	//   ....[48]....
        /*0474*/ 	.word	0x00015f80


	//   ....[49]....
        /*0478*/ 	.word	0x00015fe0


	//   ....[50]....
        /*047c*/ 	.word	0x00016020


	//   ....[51]....
        /*0480*/ 	.word	0x00016060


	//   ....[52]....
        /*0484*/ 	.word	0x00016090


	//   ....[53]....
        /*0488*/ 	.word	0x000160c0


	//   ....[54]....
        /*048c*/ 	.word	0x00016180


	//   ....[55]....
        /*0490*/ 	.word	0x000161a0


	//   ....[56]....
        /*0494*/ 	.word	0x00016210


	//   ....[57]....
        /*0498*/ 	.word	0x000168b0


	//   ....[58]....
        /*049c*/ 	.word	0x00016ea0


	//   ....[59]....
        /*04a0*/ 	.word	0x000172c0


	//   ....[60]....
        /*04a4*/ 	.word	0x00017350


	//   ....[61]....
        /*04a8*/ 	.word	0x000173f0


	//   ....[62]....
        /*04ac*/ 	.word	0x000174a0


	//   ....[63]....
        /*04b0*/ 	.word	0x00017520


	//   ....[64]....
        /*04b4*/ 	.word	0x000175a0


	//   ....[65]....
        /*04b8*/ 	.word	0x00017620


	//   ....[66]....
        /*04bc*/ 	.word	0x000176a0


	//   ....[67]....
        /*04c0*/ 	.word	0x00017730


	//   ....[68]....
        /*04c4*/ 	.word	0x000177e0


	//   ....[69]....
        /*04c8*/ 	.word	0x00017860


	//   ....[70]....
        /*04cc*/ 	.word	0x000178e0


	//   ....[71]....
        /*04d0*/ 	.word	0x00017960


	//   ....[72]....
        /*04d4*/ 	.word	0x000179e0


	//   ....[73]....
        /*04d8*/ 	.word	0x00017a50


	//   ....[74]....
        /*04dc*/ 	.word	0x00017af0


	//   ....[75]....
        /*04e0*/ 	.word	0x00017b80


	//   ....[76]....
        /*04e4*/ 	.word	0x00017cb0


	//----- nvinfo : EIATTR_REG_RECONFIG
	.align		4
.L_883:
        /*04e8*/ 	.byte	0x01, 0x54
	.zero		2


	//----- nvinfo : EIATTR_SYSCALL_OFFSETS
	.align		4
        /*04ec*/ 	.byte	0x04, 0x46
        /*04ee*/ 	.short	(.L_885 - .L_884)


	//   ....[0]....
.L_884:
        /*04f0*/ 	.word	0x000019b0


	//   ....[1]....
        /*04f4*/ 	.word	0x00012c30


	//   ....[2]....
        /*04f8*/ 	.word	0x00012d70


	//   ....[3]....
        /*04fc*/ 	.word	0x00012e70


	//----- nvinfo : EIATTR_MBARRIER_INSTR_OFFSETS
	.align		4
.L_885:
        /*0500*/ 	.byte	0x04, 0x39
        /*0502*/ 	.short	(.L_887 - .L_886)


	//   ....[0]....
.L_886:
        /*0504*/ 	.word	0x000002a0
        /*0508*/ 	.word	0x000000ff
        /*050c*/ 	.word	0x00036800
        /*0510*/ 	.short	0x0100
        /*0512*/ 	.byte	0x08
	.zero		1


	//   ....[1]....
        /*0514*/ 	.word	0x000002b0
        /*0518*/ 	.word	0x000000ff
        /*051c*/ 	.word	0x00036820
        /*0520*/ 	.short	0x0100
        /*0522*/ 	.byte	0x08
	.zero		1


	//   ....[2]....
        /*0524*/ 	.word	0x000003a0
        /*0528*/ 	.word	0x000000ff
        /*052c*/ 	.word	0x00036830
        /*0530*/ 	.short	0x0100
        /*0532*/ 	.byte	0x08
	.zero		1


	//   ....[3]....
        /*0534*/ 	.word	0x000003b0
        /*0538*/ 	.word	0x000000ff
        /*053c*/ 	.word	0x00036840
        /*0540*/ 	.short	0x0100
        /*0542*/ 	.byte	0x08
	.zero		1


	//   ....[4]....
        /*0544*/ 	.word	0x000003c0
        /*0548*/ 	.word	0x000000ff
        /*054c*/ 	.word	0x00036838
        /*0550*/ 	.short	0x0100
        /*0552*/ 	.byte	0x08
	.zero		1


	//   ....[5]....
        /*0554*/ 	.word	0x000003d0
        /*0558*/ 	.word	0x000000ff
        /*055c*/ 	.word	0x00036848
        /*0560*/ 	.short	0x0100
        /*0562*/ 	.byte	0x08
	.zero		1


	//   ....[6]....
        /*0564*/ 	.word	0x00000500
        /*0568*/ 	.word	0x000000ff
        /*056c*/ 	.word	0x00036850
        /*0570*/ 	.short	0x0100
        /*0572*/ 	.byte	0x08
	.zero		1


	//   ....[7]....
        /*0574*/ 	.word	0x00000510
        /*0578*/ 	.word	0x000000ff
        /*057c*/ 	.word	0x00036860
        /*0580*/ 	.short	0x0100
        /*0582*/ 	.byte	0x08
	.zero		1


	//   ....[8]....
        /*0584*/ 	.word	0x00000520
        /*0588*/ 	.word	0x000000ff
        /*058c*/ 	.word	0x00036858
        /*0590*/ 	.short	0x0100
        /*0592*/ 	.byte	0x08
	.zero		1


	//   ....[9]....
        /*0594*/ 	.word	0x00000530
        /*0598*/ 	.word	0x000000ff
        /*059c*/ 	.word	0x00036868
        /*05a0*/ 	.short	0x0100
        /*05a2*/ 	.byte	0x08
	.zero		1


	//   ....[10]....
        /*05a4*/ 	.word	0x00000620
        /*05a8*/ 	.word	0x000000ff
        /*05ac*/ 	.word	0x00036870
        /*05b0*/ 	.short	0x0100
        /*05b2*/ 	.byte	0x06
	.zero		1


	//   ....[11]....
        /*05b4*/ 	.word	0x00000630
        /*05b8*/ 	.word	0x000000ff
        /*05bc*/ 	.word	0x00036880
        /*05c0*/ 	.short	0x0100
        /*05c2*/ 	.byte	0x06
	.zero		1


	//   ....[12]....
        /*05c4*/ 	.word	0x00000640
        /*05c8*/ 	.word	0x000000ff
        /*05cc*/ 	.word	0x00036878
        /*05d0*/ 	.short	0x0100
        /*05d2*/ 	.byte	0x06
	.zero		1


	//   ....[13]....
        /*05d4*/ 	.word	0x00000650
        /*05d8*/ 	.word	0x000000ff
        /*05dc*/ 	.word	0x00036888
        /*05e0*/ 	.short	0x0100
        /*05e2*/ 	.byte	0x06
	.zero		1


	//   ....[14]....
        /*05e4*/ 	.word	0x00000780
        /*05e8*/ 	.word	0x000000ff
        /*05ec*/ 	.word	0x00036890
        /*05f0*/ 	.short	0x0100
        /*05f2*/ 	.byte	0x08
	.zero		1


	//   ....[15]....
        /*05f4*/ 	.word	0x00000790
        /*05f8*/ 	.word	0x000000ff
        /*05fc*/ 	.word	0x000368a0
        /*0600*/ 	.short	0x0100
        /*0602*/ 	.byte	0x08
	.zero		1


	//   ....[16]....
        /*0604*/ 	.word	0x000007a0
        /*0608*/ 	.word	0x000000ff
        /*060c*/ 	.word	0x00036898
        /*0610*/ 	.short	0x0100
        /*0612*/ 	.byte	0x08
	.zero		1


	//   ....[17]....
        /*0614*/ 	.word	0x000007b0
        /*0618*/ 	.word	0x000000ff
        /*061c*/ 	.word	0x000368a8
        /*0620*/ 	.short	0x0100
        /*0622*/ 	.byte	0x08
	.zero		1


	//   ....[18]....
        /*0624*/ 	.word	0x000008e0
        /*0628*/ 	.word	0x000000ff
        /*062c*/ 	.word	0x000368b0
        /*0630*/ 	.short	0x0100
        /*0632*/ 	.byte	0x08
	.zero		1


	//   ....[19]....
        /*0634*/ 	.word	0x000008f0
        /*0638*/ 	.word	0x000000ff
        /*063c*/ 	.word	0x000368c0
        /*0640*/ 	.short	0x0100
        /*0642*/ 	.byte	0x08
	.zero		1


	//   ....[20]....
        /*0644*/ 	.word	0x00000900
        /*0648*/ 	.word	0x000000ff
        /*064c*/ 	.word	0x000368b8
        /*0650*/ 	.short	0x0100
        /*0652*/ 	.byte	0x08
	.zero		1


	//   ....[21]....
        /*0654*/ 	.word	0x00000910
        /*0658*/ 	.word	0x000000ff
        /*065c*/ 	.word	0x000368c8
        /*0660*/ 	.short	0x0100
        /*0662*/ 	.byte	0x08
	.zero		1


	//   ....[22]....
        /*0664*/ 	.word	0x00001a50
        /*0668*/ 	.word	0x000000ff
        /*066c*/ 	.word	0x00036800
        /*0670*/ 	.short	0x010a
        /*0672*/ 	.byte	0x3c
	.zero		1


	//   ....[23]....
        /*0674*/ 	.word	0x00001ad0
        /*0678*/ 	.word	0x00000002
        /*067c*/ 	.word	0x00036830
        /*0680*/ 	.short	0x010a
        /*0682*/ 	.byte	0x3f
	.zero		1


	//   ....[24]....
        /*0684*/ 	.word	0x00001b40
        /*0688*/ 	.word	0x00000002
        /*068c*/ 	.word	0x00036830
        /*0690*/ 	.short	0x010a
        /*0692*/ 	.byte	0x3f
	.zero		1


	//   ....[25]....
        /*0694*/ 	.word	0x00004330
        /*0698*/ 	.word	0x00000002
        /*069c*/ 	.word	0x00000000
        /*06a0*/ 	.short	0x0101
        /*06a2*/ 	.byte	0x3f
	.zero		1


	//   ....[26]....
        /*06a4*/ 	.word	0x00005f00
        /*06a8*/ 	.word	0x000000ff
        /*06ac*/ 	.word	0x00036830
        /*06b0*/ 	.short	0x010a
        /*06b2*/ 	.byte	0x27
	.zero		1


	//   ....[27]....
        /*06b4*/ 	.word	0x00005f40
        /*06b8*/ 	.word	0x000000ff
        /*06bc*/ 	.word	0x00036830
        /*06c0*/ 	.short	0x010a
        /*06c2*/ 	.byte	0x27
	.zero		1


	//   ....[28]....
        /*06c4*/ 	.word	0x00008540
        /*06c8*/ 	.word	0x000000ff
        /*06cc*/ 	.word	0x00036850
        /*06d0*/ 	.short	0x010a
        /*06d2*/ 	.byte	0x0a
	.zero		1


	//   ....[29]....
        /*06d4*/ 	.word	0x00008580
        /*06d8*/ 	.word	0x000000ff
        /*06dc*/ 	.word	0x00036850
        /*06e0*/ 	.short	0x010a
        /*06e2*/ 	.byte	0x0a
	.zero		1


	//   ....[30]....
        /*06e4*/ 	.word	0x00009f30
        /*06e8*/ 	.word	0x00000006
        /*06ec*/ 	.word	0x00000000
        /*06f0*/ 	.short	0x0101
        /*06f2*/ 	.byte	0x3f
	.zero		1


	//   ....[31]....
        /*06f4*/ 	.word	0x00009f80
        /*06f8*/ 	.word	0x0000008e
        /*06fc*/ 	.word	0x00000000
        /*0700*/ 	.short	0x0101
        /*0702*/ 	.byte	0x3f
	.zero		1


	//   ....[32]....
        /*0704*/ 	.word	0x0000a310
        /*0708*/ 	.word	0x000000ff
        /*070c*/ 	.word	0x00036830
        /*0710*/ 	.short	0x010a
        /*0712*/ 	.byte	0x06
	.zero		1


	//   ....[33]....
        /*0714*/ 	.word	0x0000a350
        /*0718*/ 	.word	0x000000ff
        /*071c*/ 	.word	0x00036830
        /*0720*/ 	.short	0x010a
        /*0722*/ 	.byte	0x06
	.zero		1


	//   ....[34]....
        /*0724*/ 	.word	0x0000c940
        /*0728*/ 	.word	0x000000ff
        /*072c*/ 	.word	0x00036850
        /*0730*/ 	.short	0x010a
        /*0732*/ 	.byte	0x0b
	.zero		1


	//   ....[35]....
        /*0734*/ 	.word	0x0000c980
        /*0738*/ 	.word	0x000000ff
        /*073c*/ 	.word	0x00036850
        /*0740*/ 	.short	0x010a
        /*0742*/ 	.byte	0x0b
	.zero		1


	//   ....[36]....
        /*0744*/ 	.word	0x0000d890
        /*0748*/ 	.word	0x0000008c
        /*074c*/ 	.word	0x00000000
        /*0750*/ 	.short	0x0101
        /*0752*/ 	.byte	0x3f
	.zero		1


	//   ....[37]....
        /*0754*/ 	.word	0x0000d900
        /*0758*/ 	.word	0x0000008c
        /*075c*/ 	.word	0x00000000
        /*0760*/ 	.short	0x0101
        /*0762*/ 	.byte	0x3f
	.zero		1


	//   ....[38]....
        /*0764*/ 	.word	0x0000e460
        /*0768*/ 	.word	0x000000ff
        /*076c*/ 	.word	0x00036850
        /*0770*/ 	.short	0x010a
        /*0772*/ 	.byte	0x05
	.zero		1


	//   ....[39]....
        /*0774*/ 	.word	0x0000e4a0
        /*0778*/ 	.word	0x000000ff
        /*077c*/ 	.word	0x00036850
        /*0780*/ 	.short	0x010a
        /*0782*/ 	.byte	0x05
	.zero		1


	//   ....[40]....
        /*0784*/ 	.word	0x0000e990
        /*0788*/ 	.word	0x00000004
        /*078c*/ 	.word	0x00000000
        /*0790*/ 	.short	0x0101
        /*0792*/ 	.byte	0x3f
	.zero		1


	//   ....[41]....
        /*0794*/ 	.word	0x000103b0
        /*0798*/ 	.word	0x0000002a
        /*079c*/ 	.word	0x00000000
        /*07a0*/ 	.short	0x0101
        /*07a2*/ 	.byte	0x3f
	.zero		1


	//   ....[42]....
        /*07a4*/ 	.word	0x000135b0
        /*07a8*/ 	.word	0x00000008
        /*07ac*/ 	.word	0x00036840
        /*07b0*/ 	.short	0x010a
        /*07b2*/ 	.byte	0x3f
	.zero		1


	//   ....[43]....
        /*07b4*/ 	.word	0x00013b60
        /*07b8*/ 	.word	0x00000009
        /*07bc*/ 	.word	0x00036820
        /*07c0*/ 	.short	0x010a
        /*07c2*/ 	.byte	0x3f
	.zero		1


	//   ....[44]....
        /*07c4*/ 	.word	0x00013e90
        /*07c8*/ 	.word	0x00000002
        /*07cc*/ 	.word	0x00036840
        /*07d0*/ 	.short	0x010a
        /*07d2*/ 	.byte	0x3f
	.zero		1


	//   ....[45]....
        /*07d4*/ 	.word	0x00014190
        /*07d8*/ 	.word	0x00000003
        /*07dc*/ 	.word	0x00000060
        /*07e0*/ 	.short	0x010a
        /*07e2*/ 	.byte	0x3f
	.zero		1


	//   ....[46]....
        /*07e4*/ 	.word	0x000147b0
        /*07e8*/ 	.word	0x00000002
        /*07ec*/ 	.word	0x00036840
        /*07f0*/ 	.short	0x010a
        /*07f2*/ 	.byte	0x3f
	.zero		1


	//   ....[47]....
        /*07f4*/ 	.word	0x00014ab0
        /*07f8*/ 	.word	0x00000003
        /*07fc*/ 	.word	0x00000060
        /*0800*/ 	.short	0x010a
        /*0802*/ 	.byte	0x3f
	.zero		1


	//   ....[48]....
        /*0804*/ 	.word	0x00014fe0
        /*0808*/ 	.word	0x00000002
        /*080c*/ 	.word	0x00036840
        /*0810*/ 	.short	0x010a
        /*0812*/ 	.byte	0x3f
	.zero		1


	//   ....[49]....
        /*0814*/ 	.word	0x000152f0
        /*0818*/ 	.word	0x00000002
        /*081c*/ 	.word	0x00000060
        /*0820*/ 	.short	0x010a
        /*0822*/ 	.byte	0x3f
	.zero		1


	//   ....[50]....
        /*0824*/ 	.word	0x000157c0
        /*0828*/ 	.word	0x00000003
        /*082c*/ 	.word	0x00036860
        /*0830*/ 	.short	0x010a
        /*0832*/ 	.byte	0x3f
	.zero		1


	//   ....[51]....
        /*0834*/ 	.word	0x00016830
        /*0838*/ 	.word	0x00000000
        /*083c*/ 	.word	0x00036820
        /*0840*/ 	.short	0x010a
        /*0842*/ 	.byte	0x3f
	.zero		1


	//   ....[52]....
        /*0844*/ 	.word	0x00016a10
        /*0848*/ 	.word	0x00000006
        /*084c*/ 	.word	0x00000000
        /*0850*/ 	.short	0x010a
        /*0852*/ 	.byte	0x3f
	.zero		1


	//   ....[53]....
        /*0854*/ 	.word	0x00016a80
        /*0858*/ 	.word	0x00000007
        /*085c*/ 	.word	0x00000000
        /*0860*/ 	.short	0x010a
        /*0862*/ 	.byte	0x3f
	.zero		1


	//   ....[54]....
        /*0864*/ 	.word	0x00016af0
        /*0868*/ 	.word	0x00000004
        /*086c*/ 	.word	0x00000000
        /*0870*/ 	.short	0x010a
        /*0872*/ 	.byte	0x3f
	.zero		1


	//   ....[55]....
        /*0874*/ 	.word	0x00016b20
        /*0878*/ 	.word	0x00000003
        /*087c*/ 	.word	0x00000000
        /*0880*/ 	.short	0x010a
        /*0882*/ 	.byte	0x3f
	.zero		1


	//   ....[56]....
        /*0884*/ 	.word	0x00016b90
        /*0888*/ 	.word	0x00000003
        /*088c*/ 	.word	0x00036800
        /*0890*/ 	.short	0x010a
        /*0892*/ 	.byte	0x3f
	.zero		1


	//   ....[57]....
        /*0894*/ 	.word	0x00016be0
        /*0898*/ 	.word	0x00000002
        /*089c*/ 	.word	0x00036830
        /*08a0*/ 	.short	0x010a
        /*08a2*/ 	.byte	0x3f
	.zero		1


	//   ....[58]....
        /*08a4*/ 	.word	0x00016c40
        /*08a8*/ 	.word	0x00000005
        /*08ac*/ 	.word	0x00036830
        /*08b0*/ 	.short	0x010a
        /*08b2*/ 	.byte	0x3f
	.zero		1


	//   ....[59]....
        /*08b4*/ 	.word	0x00016ca0
        /*08b8*/ 	.word	0x00000003
        /*08bc*/ 	.word	0x00036850
        /*08c0*/ 	.short	0x010a
        /*08c2*/ 	.byte	0x3f
	.zero		1


	//   ....[60]....
        /*08c4*/ 	.word	0x00016d00
        /*08c8*/ 	.word	0x00000005
        /*08cc*/ 	.word	0x00036830
        /*08d0*/ 	.short	0x010a
        /*08d2*/ 	.byte	0x3f
	.zero		1


	//   ....[61]....
        /*08d4*/ 	.word	0x00016d60
        /*08d8*/ 	.word	0x00000003
        /*08dc*/ 	.word	0x00036850
        /*08e0*/ 	.short	0x010a
        /*08e2*/ 	.byte	0x3f
	.zero		1


	//   ....[62]....
        /*08e4*/ 	.word	0x00016dc0
        /*08e8*/ 	.word	0x00000003
        /*08ec*/ 	.word	0x00036850
        /*08f0*/ 	.short	0x010a
        /*08f2*/ 	.byte	0x3f
	.zero		1


	//   ....[63]....
        /*08f4*/ 	.word	0x00016f60
        /*08f8*/ 	.word	0x00000008
        /*08fc*/ 	.word	0x00036840
        /*0900*/ 	.short	0x010a
        /*0902*/ 	.byte	0x3f
	.zero		1


	//   ....[64]....
        /*0904*/ 	.word	0x00016fe0
        /*0908*/ 	.word	0x00000008
        /*090c*/ 	.word	0x00036820
        /*0910*/ 	.short	0x010a
        /*0912*/ 	.byte	0x3f
	.zero		1


	//   ....[65]....
        /*0914*/ 	.word	0x00017030
        /*0918*/ 	.word	0x00000002
        /*091c*/ 	.word	0x00036840
        /*0920*/ 	.short	0x010a
        /*0922*/ 	.byte	0x3f
	.zero		1


	//   ....[66]....
        /*0924*/ 	.word	0x00017080
        /*0928*/ 	.word	0x00000003
        /*092c*/ 	.word	0x00000060
        /*0930*/ 	.short	0x010a
        /*0932*/ 	.byte	0x3f
	.zero		1


	//   ....[67]....
        /*0934*/ 	.word	0x000170d0
        /*0938*/ 	.word	0x00000002
        /*093c*/ 	.word	0x00036840
        /*0940*/ 	.short	0x010a
        /*0942*/ 	.byte	0x3f
	.zero		1


	//   ....[68]....
        /*0944*/ 	.word	0x00017120
        /*0948*/ 	.word	0x00000003
        /*094c*/ 	.word	0x00000060
        /*0950*/ 	.short	0x010a
        /*0952*/ 	.byte	0x3f
	.zero		1


	//   ....[69]....
        /*0954*/ 	.word	0x00017170
        /*0958*/ 	.word	0x00000002
        /*095c*/ 	.word	0x00036840
        /*0960*/ 	.short	0x010a
        /*0962*/ 	.byte	0x3f
	.zero		1


	//   ....[70]....
        /*0964*/ 	.word	0x000171c0
        /*0968*/ 	.word	0x00000002
        /*096c*/ 	.word	0x00000060
        /*0970*/ 	.short	0x010a
        /*0972*/ 	.byte	0x3f
	.zero		1


	//   ....[71]....
        /*0974*/ 	.word	0x00017210
        /*0978*/ 	.word	0x00000003
        /*097c*/ 	.word	0x00036860
        /*0980*/ 	.short	0x010a
        /*0982*/ 	.byte	0x3f
	.zero		1


	//   ....[72]....
        /*0984*/ 	.word	0x00017bd0
        /*0988*/ 	.word	0x00000000
        /*098c*/ 	.word	0x00036820
        /*0990*/ 	.short	0x010a
        /*0992*/ 	.byte	0x3f
	.zero		1


	//   ....[73]....
        /*0994*/ 	.word	0x00017d70
        /*0998*/ 	.word	0x00000006
        /*099c*/ 	.word	0x00000000
        /*09a0*/ 	.short	0x010a
        /*09a2*/ 	.byte	0x3f
	.zero		1


	//   ....[74]....
        /*09a4*/ 	.word	0x00017dc0
        /*09a8*/ 	.word	0x00000007
        /*09ac*/ 	.word	0x00000000
        /*09b0*/ 	.short	0x010a
        /*09b2*/ 	.byte	0x3f
	.zero		1


	//   ....[75]....
        /*09b4*/ 	.word	0x00017e10
        /*09b8*/ 	.word	0x00000004
        /*09bc*/ 	.word	0x00000000
        /*09c0*/ 	.short	0x010a
        /*09c2*/ 	.byte	0x3f
	.zero		1


	//----- nvinfo : EIATTR_NUM_MBARRIERS
	.align		4
.L_887:
        /*09c4*/ 	.byte	0x03, 0x38
        /*09c6*/ 	.short	0x0016


	//----- nvinfo : EIATTR_EXIT_INSTR_OFFSETS
	.align		4
        /*09c8*/ 	.byte	0x04, 0x1c
        /*09ca*/ 	.short	(.L_889 - .L_888)


	//   ....[0]....
.L_888:
        /*09cc*/ 	.word	0x00000a80


	//   ....[1]....
        /*09d0*/ 	.word	0x00011740


	//   ....[2]....
        /*09d4*/ 	.word	0x000117a0


	//   ....[3]....
        /*09d8*/ 	.word	0x00016b70


	//----- nvinfo : EIATTR_MAX_THREADS
	.align		4
.L_889:
        /*09dc*/ 	.byte	0x04, 0x05
        /*09de*/ 	.short	(.L_891 - .L_890)
.L_890:
        /*09e0*/ 	.word	0x00000180
        /*09e4*/ 	.word	0x00000001
        /*09e8*/ 	.word	0x00000001


	//----- nvinfo : EIATTR_CRS_STACK_SIZE
	.align		4
.L_891:
        /*09ec*/ 	.byte	0x04, 0x1e
        /*09ee*/ 	.short	(.L_893 - .L_892)
.L_892:
        /*09f0*/ 	.word	0x00000000


	//----- nvinfo : EIATTR_CBANK_PARAM_SIZE
	.align		4
.L_893:
        /*09f4*/ 	.byte	0x03, 0x19
        /*09f6*/ 	.short	0x0a70


	//----- nvinfo : EIATTR_PARAM_CBANK
	.align		4
        /*09f8*/ 	.byte	0x04, 0x0a
        /*09fa*/ 	.short	(.L_895 - .L_894)
	.align		4
.L_894:
        /*09fc*/ 	.word	index@(.nv.constant0._ZN7cutlass13device_kernelIN5flash11enable_sm90INS1_16FlashAttnFwdSm90INS1_25CollectiveMainloopFwdSm90ILi2EN4cute5tupleIJNS5_1CILi1EEES8_S8_EEENS6_IJNS7_ILi128EEENS7_ILi112EEENS7_ILi192EEEEEELi192ENS_6half_tEfNS_4arch4Sm90ELb1ELb0ELb0ELb1ELb0ELb0ELb0ELb1ELb1ELb0ELb0ELb0EEENS1_21CollectiveEpilogueFwdINS6_IJSA_SC_SB_EEES9_SE_SG_Li256ELb1ELb0ELb0ELb0EEENS1_36VarlenDynamicPersistentTileSchedulerILi128ELi112ELi256ELi32ELb0ELb0ELb1ELb1ELb1ELb1EEEEEEEEEvNT_6ParamsE)
        /*0a00*/ 	.short	0x0210
        /*0a02*/ 	.short	0x0a70


	//----- nvinfo : EIATTR_SW_WAR
	.align		4
.L_895:
        /*0a04*/ 	.byte	0x04, 0x36
        /*0a06*/ 	.short	(.L_897 - .L_896)
.L_896:
        /*0a08*/ 	.word	0x00000008
.L_897:


//--------------------- .nv.info._ZN7cutlass13device_kernelIN5flash11enable_sm90INS1_16FlashAttnFwdSm90INS1_25CollectiveMainloopFwdSm90ILi2EN4cute5tupleIJNS5_1CILi1EEES8_S8_EEENS6_IJNS7_ILi128EEENS7_ILi112EEENS7_ILi192EEEEEELi192ENS_6half_tEfNS_4arch4Sm90ELb1ELb0ELb0ELb1ELb0ELb1ELb0ELb1ELb1ELb0ELb0ELb0EEENS1_21CollectiveEpilogueFwdINS6_IJSA_SC_SB_EEES9_SE_SG_Li256ELb1ELb0ELb0ELb0EEENS1_36VarlenDynamicPersistentTileSchedulerILi128ELi112ELi256ELi32ELb0ELb0ELb1ELb1ELb1ELb1EEEEEEEEEvNT_6ParamsE --------------------------
	.section	.nv.info._ZN7cutlass13device_kernelIN5flash11enable_sm90INS1_16FlashAttnFwdSm90INS1_25CollectiveMainloopFwdSm90ILi2EN4cute5tupleIJNS5_1CILi1EEES8_S8_EEENS6_IJNS7_ILi128EEENS7_ILi112EEENS7_ILi192EEEEEELi192ENS_6half_tEfNS_4arch4Sm90ELb1ELb0ELb0ELb1ELb0ELb1ELb0ELb1ELb1ELb0ELb0ELb0EEENS1_21CollectiveEpilogueFwdINS6_IJSA_SC_SB_EEES9_SE_SG_Li256ELb1ELb0ELb0ELb0EEENS1_36VarlenDynamicPersistentTileSchedulerILi128ELi112ELi256ELi32ELb0ELb0ELb1ELb1ELb1ELb1EEEEEEEEEvNT_6ParamsE,"",@"SHT_CUDA_INFO"
	.sectionflags	@""
	.align	4


	//----- nvinfo : EIATTR_CUDA_API_VERSION
	.align		4
        /*0000*/ 	.byte	0x04, 0x37
        /*0002*/ 	.short	(.L_899 - .L_898)
.L_898:
        /*0004*/ 	.word	0x00000082


	//----- nvinfo : EIATTR_KPARAM_INFO
	.align		4
.L_899:
        /*0008*/ 	.byte	0x04, 0x17
        /*000a*/ 	.short	(.L_901 - .L_900)
.L_900:
        /*000c*/ 	.word	0x00000000
        /*0010*/ 	.short	0x0000
        /*0012*/ 	.short	0x0070
        /*0014*/ 	.byte	0x00, 0xf0, 0x01, 0x28


	//----- nvinfo : EIATTR_SPARSE_MMA_MASK
	.align		4
.L_901:
        /*0018*/ 	.byte	0x03, 0x50
        /*001a*/ 	.short	0x0000


	//----- nvinfo : EIATTR_MAXREG_COUNT
	.align		4
        /*001c*/ 	.byte	0x03, 0x1b
        /*001e*/ 	.short	0x00a8


	//----- nvinfo : EIATTR_NUM_BARRIERS
	.align		4
        /*0020*/ 	.byte	0x02, 0x4c
        /*0022*/ 	.byte	0x10
	.zero		1


	//----- nvinfo : EIATTR_EXTERNS
	.align		4
        /*0024*/ 	.byte	0x04, 0x0f
        /*0026*/ 	.short	(.L_903 - .L_902)


	//   ....[0]....
	.align		4
.L_902:
        /*0028*/ 	.word	index@(__assertfail)


	//----- nvinfo : EIATTR_ANNOTATIONS
	.align		4
.L_903:
        /*002c*/ 	.byte	0x04, 0x55
        /*002e*/ 	.short	(.L_905 - .L_904)


	//   ....[0]....
.L_904:
        /* <DEDUP_REMOVED lines=77> */


	//----- nvinfo : EIATTR_MERCURY_ISA_VERSION
	.align		4
.L_905:
        /*04f0*/ 	.byte	0x03, 0x5f
        /*04f2*/ 	.short	0x0101


	//----- nvinfo : EIATTR_UNUSED_LOAD_BYTE_OFFSET
	.align		4
        /*04f4*/ 	.byte	0x04, 0x44
        /*04f6*/ 	.short	(.L_907 - .L_906)


	//   ....[0]....
.L_906:
        /*04f8*/ 	.word	0x00000ae0
        /*04fc*/ 	.word	0x0000fff0


	//   ....[1]....
        /*0500*/ 	.word	0x000223c0
        /*0504*/ 	.word	0x0000fff0


	//----- nvinfo : EIATTR_INT_WARP_WIDE_INSTR_OFFSETS
	.align		4
.L_907:
        /*0508*/ 	.byte	0x04, 0x31
        /*050a*/ 	.short	(.L_909 - .L_908)


	//   ....[0]....
.L_908:
        /*050c*/ 	.word	0x000001c0


	//   ....[1]....
        /*0510*/ 	.word	0x00000200


	//   ....[2]....
        /*0514*/ 	.word	0x00000270


	//   ....[3]....
        /*0518*/ 	.word	0x00026a20


	//   ....[4]....
        /*051c*/ 	.word	0x00026ab0


	//   ....[5]....
        /*0520*/ 	.word	0x00026f30


	//   ....[6]....
        /*0524*/ 	.word	0x00026f60


	//   ....[7]....
        /*0528*/ 	.word	0x00027170


	//   ....[8]....
        /*052c*/ 	.word	0x00027260


	//   ....[9]....
        /*0530*/ 	.word	0x00029690


	//   ....[10]....
        /*0534*/ 	.word	0x00029720


	//----- nvinfo : EIATTR_COOP_GROUP_MASK_REGIDS
	.align		4
.L_909:
        /*0538*/ 	.byte	0x04, 0x29
        /*053a*/ 	.short	(.L_911 - .L_910)


	//   ....[0]....
.L_910:
        /*053c*/ 	.word	0xffffffff


	//   ....[1]....
        /*0540*/ 	.word	0xffffffff


	//   ....[2]....
        /*0544*/ 	.word	0xffffffff


	//   ....[3]....
        /*0548*/ 	.word	0xffffffff


	//   ....[4]....
        /*054c*/ 	.word	0xffffffff


	//   ....[5]....
        /*0550*/ 	.word	0xffffffff


	//   ....[6]....
        /*0554*/ 	.word	0xffffffff


	//   ....[7]....
        /*0558*/ 	.word	0xffffffff


	//   ....[8]....
        /*055c*/ 	.word	0xffffffff


	//   ....[9]....
        /*0560*/ 	.word	0xffffffff


	//   ....[10]....
        /*0564*/ 	.word	0xffffffff


	//   ....[11]....
        /*0568*/ 	.word	0xffffffff


	//   ....[12]....
        /*056c*/ 	.word	0xffffffff


	//   ....[13]....
        /*0570*/ 	.word	0xffffffff


	//   ....[14]....
        /*0574*/ 	.word	0xffffffff


	//   ....[15]....
        /*0578*/ 	.word	0xffffffff


	//   ....[16]....
        /*057c*/ 	.word	0xffffffff


	//   ....[17]....
        /*0580*/ 	.word	0xffffffff


	//   ....[18]....
        /*0584*/ 	.word	0xffffffff


	//   ....[19]....
        /*0588*/ 	.word	0xffffffff


	//   ....[20]....
        /*058c*/ 	.word	0xffffffff


	//   ....[21]....
        /*0590*/ 	.word	0xffffffff


	//   ....[22]....
        /*0594*/ 	.word	0xffffffff


	//   ....[23]....
        /*0598*/ 	.word	0xffffffff


	//   ....[24]....
        /*059c*/ 	.word	0xffffffff


	//   ....[25]....
        /*05a0*/ 	.word	0xffffffff


	//   ....[26]....
        /*05a4*/ 	.word	0xffffffff


	//   ....[27]....
        /*05a8*/ 	.word	0xffffffff


	//   ....[28]....
        /*05ac*/ 	.word	0xffffffff


	//   ....[29]....
        /*05b0*/ 	.word	0xffffffff


	//   ....[30]....
        /*05b4*/ 	.word	0xffffffff


	//   ....[31]....
        /*05b8*/ 	.word	0xffffffff


	//   ....[32]....
        /*05bc*/ 	.word	0xffffffff


	//   ....[33]....
        /*05c0*/ 	.word	0xffffffff


	//   ....[34]....
        /*05c4*/ 	.word	0xffffffff


	//   ....[35]....
        /*05c8*/ 	.word	0xffffffff


	//   ....[36]....
        /*05cc*/ 	.word	0xffffffff


	//   ....[37]....
        /*05d0*/ 	.word	0xffffffff


	//   ....[38]....
        /*05d4*/ 	.word	0xffffffff


	//   ....[39]....
        /*05d8*/ 	.word	0xffffffff


	//   ....[40]....
        /*05dc*/ 	.word	0xffffffff


	//   ....[41]....
        /*05e0*/ 	.word	0xffffffff


	//   ....[42]....
        /*05e4*/ 	.word	0xffffffff


	//   ....[43]....
        /*05e8*/ 	.word	0xffffffff


	//   ....[44]....
        /*05ec*/ 	.word	0xffffffff


	//   ....[45]....
        /*05f0*/ 	.word	0xffffffff


	//   ....[46]....
        /*05f4*/ 	.word	0xffffffff


	//   ....[47]....
        /*05f8*/ 	.word	0xffffffff


	//   ....[48]....
        /*05fc*/ 	.word	0xffffffff


	//   ....[49]....
        /*0600*/ 	.word	0xffffffff


	//   ....[50]....
        /*0604*/ 	.word	0xffffffff


	//   ....[51]....
        /*0608*/ 	.word	0xffffffff


	//   ....[52]....
        /*060c*/ 	.word	0xffffffff


	//   ....[53]....
        /*0610*/ 	.word	0xffffffff


	//   ....[54]....
        /*0614*/ 	.word	0xffffffff


	//   ....[55]....
        /*0618*/ 	.word	0xffffffff


	//   ....[56]....
        /*061c*/ 	.word	0xffffffff


	//   ....[57]....
        /*0620*/ 	.word	0xffffffff


	//   ....[58]....
        /*0624*/ 	.word	0x0500000f


	//   ....[59]....
        /*0628*/ 	.word	0x0500000f


	//   ....[60]....
        /*062c*/ 	.word	0x0500000f


	//   ....[61]....
        /*0630*/ 	.word	0x0500000f


	//   ....[62]....
        /*0634*/ 	.word	0x0500000f


	//   ....[63]....
        /*0638*/ 	.word	0x0500000f


	//   ....[64]....
        /*063c*/ 	.word	0x0500000f


	//   ....[65]....
        /*0640*/ 	.word	0x0500000f


	//   ....[66]....
        /*0644*/ 	.word	0x0500000f


	//   ....[67]....
        /*0648*/ 	.word	0x0500000f


	//   ....[68]....
        /*064c*/ 	.word	0x0500000f


	//   ....[69]....
        /*0650*/ 	.word	0x0500000f


	//   ....[70]....
        /*0654*/ 	.word	0x0500000f


	//   ....[71]....
        /*0658*/ 	.word	0x0500000f


	//   ....[72]....
        /*065c*/ 	.word	0x0500000f


	//   ....[73]....
        /*0660*/ 	.word	0x0500000f


	//   ....[74]....
        /*0664*/ 	.word	0x0500000f


	//   ....[75]....
        /*0668*/ 	.word	0x0500000f


	//   ....[76]....
        /*066c*/ 	.word	0x0500000f


	//   ....[77]....
        /*0670*/ 	.word	0x0500000f


	//   ....[78]....
        /*0674*/ 	.word	0x0500000f


	//   ....[79]....
        /*0678*/ 	.word	0x0500000f


	//   ....[80]....
        /*067c*/ 	.word	0x0500000f


	//   ....[81]....
        /*0680*/ 	.word	0x0500000f


	//   ....[82]....
        /*0684*/ 	.word	0x0500000f


	//   ....[83]....
        /*0688*/ 	.word	0x0500000f


	//   ....[84]....
        /*068c*/ 	.word	0x0500000f


	//   ....[85]....
        /*0690*/ 	.word	0x0500000f


	//   ....[86]....
        /*0694*/ 	.word	0x0500000f


	//   ....[87]....
        /*0698*/ 	.word	0x0500000f


	//   ....[88]....
        /*069c*/ 	.word	0x0500000f


	//   ....[89]....
        /*06a0*/ 	.word	0x0500000f


	//   ....[90]....
        /*06a4*/ 	.word	0x0500000f


	//   ....[91]....
        /*06a8*/ 	.word	0x0500000f


	//   ....[92]....
        /*06ac*/ 	.word	0x0500000f


	//   ....[93]....
        /*06b0*/ 	.word	0x0500000f


	//----- nvinfo : EIATTR_COOP_GROUP_INSTR_OFFSETS
	.align		4
.L_911:
        /*06b4*/ 	.byte	0x04, 0x28
        /*06b6*/ 	.short	(.L_913 - .L_912)


	//   ....[0]....
.L_912:
        /*06b8*/ 	.word	0x00000060


	//   ....[1]....
        /*06bc*/ 	.word	0x000001d0


	//   ....[2]....
        /*06c0*/ 	.word	0x00000220


	//   ....[3]....
        /*06c4*/ 	.word	0x00000450


	//   ....[4]....
        /*06c8*/ 	.word	0x000005b0


	//   ....[5]....
        /*06cc*/ 	.word	0x000006d0


	//   ....[6]....
        /*06d0*/ 	.word	0x00000830


	//   ....[7]....
        /*06d4*/ 	.word	0x0000a9e0


	//   ....[8]....
        /*06d8*/ 	.word	0x000154d0


	//   ....[9]....
        /*06dc*/ 	.word	0x00015510


	//   ....[10]....
        /*06e0*/ 	.word	0x00015d90


	//   ....[11]....
        /*06e4*/ 	.word	0x00015e50


	//   ....[12]....
        /*06e8*/ 	.word	0x0001aeb0


	//   ....[13]....
        /*06ec*/ 	.word	0x0001b000


	//   ....[14]....
        /*06f0*/ 	.word	0x0001b740


	//   ....[15]....
        /*06f4*/ 	.word	0x0001b7a0


	//   ....[16]....
        /*06f8*/ 	.word	0x000201d0


	//   ....[17]....
        /*06fc*/ 	.word	0x00020200


	//   ....[18]....
        /*0700*/ 	.word	0x00020260


	//   ....[19]....
        /*0704*/ 	.word	0x00020580


	//   ....[20]....
        /*0708*/ 	.word	0x00021b70


	//   ....[21]....
        /*070c*/ 	.word	0x00021b80


	//   ....[22]....
        /*0710*/ 	.word	0x00021bc0


	//   ....[23]....
        /*0714*/ 	.word	0x00021bd0


	//   ....[24]....
        /*0718*/ 	.word	0x00024740


	//   ....[25]....
        /*071c*/ 	.word	0x000248c0


	//   ....[26]....
        /*0720*/ 	.word	0x000248f0


	//   ....[27]....
        /*0724*/ 	.word	0x00024930


	//   ....[28]....
        /*0728*/ 	.word	0x00024990


	//   ....[29]....
        /*072c*/ 	.word	0x000249f0


	//   ....[30]....
        /*0730*/ 	.word	0x00024a40


	//   ....[31]....
        /*0734*/ 	.word	0x00024bf0


	//   ....[32]....
        /*0738*/ 	.word	0x00024c50


	//   ....[33]....
        /*073c*/ 	.word	0x00024c90


	//   ....[34]....
        /*0740*/ 	.word	0x00024cd0


	//   ....[35]....
        /*0744*/ 	.word	0x00024d00


	//   ....[36]....
        /*0748*/ 	.word	0x00024d30


	//   ....[37]....
        /*074c*/ 	.word	0x00024dc0


	//   ....[38]....
        /*0750*/ 	.word	0x00024e20


	//   ....[39]....
        /*0754*/ 	.word	0x00024eb0


	//   ....[40]....
        /*0758*/ 	.word	0x00029bc0


	//   ....[41]....
        /*075c*/ 	.word	0x00029bd0


	//   ....[42]....
        /*0760*/ 	.word	0x00029ce0


	//   ....[43]....
        /*0764*/ 	.word	0x00029d40


	//   ....[44]....
        /*0768*/ 	.word	0x00029d80


	//   ....[45]....
        /*076c*/ 	.word	0x00029dc0


	//   ....[46]....
        /*0770*/ 	.word	0x00029df0


	//   ....[47]....
        /*0774*/ 	.word	0x00029e20


	//   ....[48]....
        /*0778*/ 	.word	0x00029fb0


	//   ....[49]....
        /*077c*/ 	.word	0x0002a010


	//   ....[50]....
        /*0780*/ 	.word	0x0002a050


	//   ....[51]....
        /*0784*/ 	.word	0x0002a090


	//   ....[52]....
        /*0788*/ 	.word	0x0002a0c0


	//   ....[53]....
        /*078c*/ 	.word	0x0002a0f0


	//   ....[54]....
        /*0790*/ 	.word	0x0002a1b0


	//   ....[55]....
        /*0794*/ 	.word	0x0002a1d0


	//   ....[56]....
        /*0798*/ 	.word	0x0002a240


	//   ....[57]....
        /*079c*/ 	.word	0x0002a8d0


	//   ....[58]....
        /*07a0*/ 	.word	0x0002ad30


	//   ....[59]....
        /*07a4*/ 	.word	0x0002add0


	//   ....[60]....
        /*07a8*/ 	.word	0x0002ae70


	//   ....[61]....
        /*07ac*/ 	.word	0x0002af10


	//   ....[62]....
        /*07b0*/ 	.word	0x0002afb0


	//   ....[63]....
        /*07b4*/ 	.word	0x0002b050


	//   ....[64]....
        /*07b8*/ 	.word	0x0002b0f0


	//   ....[65]....
        /*07bc*/ 	.word	0x0002b190


	//   ....[66]....
        /*07c0*/ 	.word	0x0002b280


	//   ....[67]....
        /*07c4*/ 	.word	0x0002b320


	//   ....[68]....
        /*07c8*/ 	.word	0x0002b3c0


	//   ....[69]....
        /*07cc*/ 	.word	0x0002b460


	//   ....[70]....
        /*07d0*/ 	.word	0x0002b500


	//   ....[71]....
        /*07d4*/ 	.word	0x0002b5a0


	//   ....[72]....
        /*07d8*/ 	.word	0x0002b640


	//   ....[73]....
        /*07dc*/ 	.word	0x0002b6e0


	//   ....[74]....
        /*07e0*/ 	.word	0x0002b9e0


	//   ....[75]....
        /*07e4*/ 	.word	0x0002bcc0


	//   ....[76]....
        /*07e8*/ 	.word	0x0002c0e0


	//   ....[77]....
        /*07ec*/ 	.word	0x0002c170


	//   ....[78]....
        /*07f0*/ 	.word	0x0002c210


	//   ....[79]....
        /*07f4*/ 	.word	0x0002c2c0


	//   ....[80]....
        /*07f8*/ 	.word	0x0002c340


	//   ....[81]....
        /*07fc*/ 	.word	0x0002c3c0


	//   ....[82]....
        /*0800*/ 	.word	0x0002c440


	//   ....[83]....
        /*0804*/ 	.word	0x0002c4c0


	//   ....[84]....
        /*0808*/ 	.word	0x0002c550


	//   ....[85]....
        /*080c*/ 	.word	0x0002c600


	//   ....[86]....
        /*0810*/ 	.word	0x0002c680


	//   ....[87]....
        /*0814*/ 	.word	0x0002c700


	//   ....[88]....
        /*0818*/ 	.word	0x0002c780


	//   ....[89]....
        /*081c*/ 	.word	0x0002c800


	//   ....[90]....
        /*0820*/ 	.word	0x0002c870


	//   ....[91]....
        /*0824*/ 	.word	0x0002c910


	//   ....[92]....
        /*0828*/ 	.word	0x0002c9a0


	//   ....[93]....
        /*082c*/ 	.word	0x0002cad0


	//----- nvinfo : EIATTR_REG_RECONFIG
	.align		4
.L_913:
        /*0830*/ 	.byte	0x01, 0x54
	.zero		2


	//----- nvinfo : EIATTR_SYSCALL_OFFSETS
	.align		4
        /*0834*/ 	.byte	0x04, 0x46
        /*0836*/ 	.short	(.L_915 - .L_914)


	//   ....[0]....
.L_914:
        /*0838*/ 	.word	0x00001a50


	//   ....[1]....
        /*083c*/ 	.word	0x00001ba0


	//   ....[2]....
        /*0840*/ 	.word	0x0000ab80


	//   ....[3]....
        /*0844*/ 	.word	0x0000b020


	//   ....[4]....
        /*0848*/ 	.word	0x00026c40


	//   ....[5]....
        /*084c*/ 	.word	0x00026d80


	//   ....[6]....
        /*0850*/ 	.word	0x00026e80


	//----- nvinfo : EIATTR_MBARRIER_INSTR_OFFSETS
	.align		4
.L_915:
        /*0854*/ 	.byte	0x04, 0x39
        /*0856*/ 	.short	(.L_917 - .L_916)


	//   ....[0]....
.L_916:
        /*0858*/ 	.word	0x00000300
        /*085c*/ 	.word	0x000000ff
        /*0860*/ 	.word	0x00036800
        /*0864*/ 	.short	0x0100
        /*0866*/ 	.byte	0x08
	.zero		1


	//   ....[1]....
        /*0868*/ 	.word	0x00000310
        /*086c*/ 	.word	0x000000ff
        /*0870*/ 	.word	0x00036820
        /*0874*/ 	.short	0x0100
        /*0876*/ 	.byte	0x08
	.zero		1


	//   ....[2]....
        /*0878*/ 	.word	0x00000400
        /*087c*/ 	.word	0x000000ff
        /*0880*/ 	.word	0x00036830
        /*0884*/ 	.short	0x0100
        /*0886*/ 	.byte	0x08
	.zero		1


	//   ....[3]....
        /*0888*/ 	.word	0x00000410
        /*088c*/ 	.word	0x000000ff
        /*0890*/ 	.word	0x00036840
        /*0894*/ 	.short	0x0100
        /*0896*/ 	.byte	0x08
	.zero		1


	//   ....[4]....
        /*0898*/ 	.word	0x00000420
        /*089c*/ 	.word	0x000000ff
        /*08a0*/ 	.word	0x00036838
        /*08a4*/ 	.short	0x0100
        /*08a6*/ 	.byte	0x08
	.zero		1


	//   ....[5]....
        /*08a8*/ 	.word	0x00000430
        /*08ac*/ 	.word	0x000000ff
        /*08b0*/ 	.word	0x00036848
        /*08b4*/ 	.short	0x0100
        /*08b6*/ 	.byte	0x08
	.zero		1


	//   ....[6]....
        /*08b8*/ 	.word	0x00000560
        /*08bc*/ 	.word	0x000000ff
        /*08c0*/ 	.word	0x00036850
        /*08c4*/ 	.short	0x0100
        /*08c6*/ 	.byte	0x08
	.zero		1


	//   ....[7]....
        /*08c8*/ 	.word	0x00000570
        /*08cc*/ 	.word	0x000000ff
        /*08d0*/ 	.word	0x00036860
        /*08d4*/ 	.short	0x0100
        /*08d6*/ 	.byte	0x08
	.zero		1


	//   ....[8]....
        /*08d8*/ 	.word	0x00000580
        /*08dc*/ 	.word	0x000000ff
        /*08e0*/ 	.word	0x00036858
        /*08e4*/ 	.short	0x0100
        /*08e6*/ 	.byte	0x08
	.zero		1


	//   ....[9]....
        /*08e8*/ 	.word	0x00000590
        /*08ec*/ 	.word	0x000000ff
        /*08f0*/ 	.word	0x00036868
        /*08f4*/ 	.short	0x0100
        /*08f6*/ 	.byte	0x08
	.zero		1


	//   ....[10]....
        /*08f8*/ 	.word	0x00000680
        /*08fc*/ 	.word	0x000000ff
        /*0900*/ 	.word	0x00036870
        /*0904*/ 	.short	0x0100
        /*0906*/ 	.byte	0x06
	.zero		1


	//   ....[11]....
        /*0908*/ 	.word	0x00000690
        /*090c*/ 	.word	0x000000ff
        /*0910*/ 	.word	0x00036880
        /*0914*/ 	.short	0x0100
        /*0916*/ 	.byte	0x06
	.zero		1


	//   ....[12]....
        /*0918*/ 	.word	0x000006a0
        /*091c*/ 	.word	0x000000ff
        /*0920*/ 	.word	0x00036878
        /*0924*/ 	.short	0x0100
        /*0926*/ 	.byte	0x06
	.zero		1


	//   ....[13]....
        /*0928*/ 	.word	0x000006b0
        /*092c*/ 	.word	0x000000ff
        /*0930*/ 	.word	0x00036888
        /*0934*/ 	.short	0x0100
        /*0936*/ 	.byte	0x06
	.zero		1


	//   ....[14]....
        /*0938*/ 	.word	0x000007e0
        /*093c*/ 	.word	0x000000ff
        /*0940*/ 	.word	0x00036890
        /*0944*/ 	.short	0x0100
        /*0946*/ 	.byte	0x08
	.zero		1


	//   ....[15]....
        /*0948*/ 	.word	0x000007f0
        /*094c*/ 	.word	0x000000ff
        /*0950*/ 	.word	0x000368a0
        /*0954*/ 	.short	0x0100
        /*0956*/ 	.byte	0x08
	.zero		1


	//   ....[16]....
        /*0958*/ 	.word	0x00000800
        /*095c*/ 	.word	0x000000ff
        /*0960*/ 	.word	0x00036898
        /*0964*/ 	.short	0x0100
        /*0966*/ 	.byte	0x08
	.zero		1


	//   ....[17]....
        /*0968*/ 	.word	0x00000810
        /*096c*/ 	.word	0x000000ff
        /*0970*/ 	.word	0x000368a8
        /*0974*/ 	.short	0x0100
        /*0976*/ 	.byte	0x08
	.zero		1


	//   ....[18]....
        /*0978*/ 	.word	0x00000940
        /*097c*/ 	.word	0x000000ff
        /*0980*/ 	.word	0x000368b0
        /*0984*/ 	.short	0x0100
        /*0986*/ 	.byte	0x08
	.zero		1


	//   ....[19]....
        /*0988*/ 	.word	0x00000950
        /*098c*/ 	.word	0x000000ff
        /*0990*/ 	.word	0x000368c0
        /*0994*/ 	.short	0x0100
        /*0996*/ 	.byte	0x08
	.zero		1


	//   ....[20]....
        /*0998*/ 	.word	0x00000960
        /*099c*/ 	.word	0x000000ff
        /*09a0*/ 	.word	0x000368b8
        /*09a4*/ 	.short	0x0100
        /*09a6*/ 	.byte	0x08
	.zero		1


	//   ....[21]....
        /*09a8*/ 	.word	0x00000970
        /*09ac*/ 	.word	0x000000ff
        /*09b0*/ 	.word	0x000368c8
        /*09b4*/ 	.short	0x0100
        /*09b6*/ 	.byte	0x08
	.zero		1


	//   ....[22]....
        /*09b8*/ 	.word	0x000037b0
        /*09bc*/ 	.word	0x00000062
        /*09c0*/ 	.word	0x00036890
        /*09c4*/ 	.short	0x010a
        /*09c6*/ 	.byte	0x3f
	.zero		1


	//   ....[23]....
        /*09c8*/ 	.word	0x00006a20
        /*09cc*/ 	.word	0x00000062
        /*09d0*/ 	.word	0x00036890
        /*09d4*/ 	.short	0x010a
        /*09d6*/ 	.byte	0x3f
	.zero		1


	//   ....[24]....
        /*09d8*/ 	.word	0x00009b10
        /*09dc*/ 	.word	0x00000062
        /*09e0*/ 	.word	0x00036890
        /*09e4*/ 	.short	0x010a
        /*09e6*/ 	.byte	0x3f
	.zero		1


	//   ....[25]....
        /*09e8*/ 	.word	0x00009ee0
        /*09ec*/ 	.word	0x00000028
        /*09f0*/ 	.word	0x00000000
        /*09f4*/ 	.short	0x0101
        /*09f6*/ 	.byte	0x3f
	.zero		1


	//   ....[26]....
        /*09f8*/ 	.word	0x00009f20
        /*09fc*/ 	.word	0x00000062
        /*0a00*/ 	.word	0x000368b0
        /*0a04*/ 	.short	0x010a
        /*0a06*/ 	.byte	0x3f
	.zero		1


	//   ....[27]....
        /*0a08*/ 	.word	0x0000a590
        /*0a0c*/ 	.word	0x00000062
        /*0a10*/ 	.word	0x00000000
        /*0a14*/ 	.short	0x0101
        /*0a16*/ 	.byte	0x3f
	.zero		1


	//   ....[28]....
        /*0a18*/ 	.word	0x0000ac00
        /*0a1c*/ 	.word	0x00000012
        /*0a20*/ 	.word	0x00036800
        /*0a24*/ 	.short	0x010a
        /*0a26*/ 	.byte	0x3f
	.zero		1


	//   ....[29]....
        /*0a28*/ 	.word	0x0000ac50
        /*0a2c*/ 	.word	0x00000012
        /*0a30*/ 	.word	0x00036800
        /*0a34*/ 	.short	0x010a
        /*0a36*/ 	.byte	0x3f
	.zero		1


	//   ....[30]....
        /*0a38*/ 	.word	0x0000bfe0
        /*0a3c*/ 	.word	0x00000012
        /*0a40*/ 	.word	0x00036800
        /*0a44*/ 	.short	0x010a
        /*0a46*/ 	.byte	0x3f
	.zero		1


	//   ....[31]....
        /*0a48*/ 	.word	0x0000f170
        /*0a4c*/ 	.word	0x00000012
        /*0a50*/ 	.word	0x00036800
        /*0a54*/ 	.short	0x010a
        /*0a56*/ 	.byte	0x3f
	.zero		1


	//   ....[32]....
        /*0a58*/ 	.word	0x00011a10
        /*0a5c*/ 	.word	0x00000006
        /*0a60*/ 	.word	0x00036830
        /*0a64*/ 	.short	0x010a
        /*0a66*/ 	.byte	0x3f
	.zero		1


	//   ....[33]....
        /*0a68*/ 	.word	0x00011a90
        /*0a6c*/ 	.word	0x00000006
        /*0a70*/ 	.word	0x00036830
        /*0a74*/ 	.short	0x010a
        /*0a76*/ 	.byte	0x3f
	.zero		1


	//   ....[34]....
        /*0a78*/ 	.word	0x00015410
        /*0a7c*/ 	.word	0x00000006
        /*0a80*/ 	.word	0x00000000
        /*0a84*/ 	.short	0x0101
        /*0a86*/ 	.byte	0x3f
	.zero		1


	//   ....[35]....
        /*0a88*/ 	.word	0x00016f20
        /*0a8c*/ 	.word	0x0000000d
        /*0a90*/ 	.word	0x00036830
        /*0a94*/ 	.short	0x010a
        /*0a96*/ 	.byte	0x3f
	.zero		1


	//   ....[36]....
        /*0a98*/ 	.word	0x00016fa0
        /*0a9c*/ 	.word	0x0000000d
        /*0aa0*/ 	.word	0x00036830
        /*0aa4*/ 	.short	0x010a
        /*0aa6*/ 	.byte	0x3f
	.zero		1


	//   ....[37]....
        /*0aa8*/ 	.word	0x0001a610
        /*0aac*/ 	.word	0x0000000b
        /*0ab0*/ 	.word	0x00036850
        /*0ab4*/ 	.short	0x010a
        /*0ab6*/ 	.byte	0x3f
	.zero		1


	//   ....[38]....
        /*0ab8*/ 	.word	0x0001a660
        /*0abc*/ 	.word	0x0000000b
        /*0ac0*/ 	.word	0x00036850
        /*0ac4*/ 	.short	0x010a
        /*0ac6*/ 	.byte	0x3f
	.zero		1


	//   ....[39]....
        /*0ac8*/ 	.word	0x0001c000
        /*0acc*/ 	.word	0x0000000d
        /*0ad0*/ 	.word	0x00000000
        /*0ad4*/ 	.short	0x0101
        /*0ad6*/ 	.byte	0x3f
	.zero		1


	//   ....[40]....
        /*0ad8*/ 	.word	0x0001c060
        /*0adc*/ 	.word	0x00000007
        /*0ae0*/ 	.word	0x00000000
        /*0ae4*/ 	.short	0x0101
        /*0ae6*/ 	.byte	0x3f
	.zero		1


	//   ....[41]....
        /*0ae8*/ 	.word	0x0001c490
        /*0aec*/ 	.word	0x00000004
        /*0af0*/ 	.word	0x00036830
        /*0af4*/ 	.short	0x010a
        /*0af6*/ 	.byte	0x3f
	.zero		1


	//   ....[42]....
        /*0af8*/ 	.word	0x0001c510
        /*0afc*/ 	.word	0x00000004
        /*0b00*/ 	.word	0x00036830
        /*0b04*/ 	.short	0x010a
        /*0b06*/ 	.byte	0x3f
	.zero		1


	//   ....[43]....
        /*0b08*/ 	.word	0x0001fb80
        /*0b0c*/ 	.word	0x0000000b
        /*0b10*/ 	.word	0x00036850
        /*0b14*/ 	.short	0x010a
        /*0b16*/ 	.byte	0x3f
	.zero		1


	//   ....[44]....
        /*0b18*/ 	.word	0x0001fbd0
        /*0b1c*/ 	.word	0x0000000b
        /*0b20*/ 	.word	0x00036850
        /*0b24*/ 	.short	0x010a
        /*0b26*/ 	.byte	0x3f
	.zero		1


	//   ....[45]....
        /*0b28*/ 	.word	0x00020c10
        /*0b2c*/ 	.word	0x00000014
        /*0b30*/ 	.word	0x00000000
        /*0b34*/ 	.short	0x0101
        /*0b36*/ 	.byte	0x3f
	.zero		1


	//   ....[46]....
        /*0b38*/ 	.word	0x00020c70
        /*0b3c*/ 	.word	0x0000000b
        /*0b40*/ 	.word	0x00000000
        /*0b44*/ 	.short	0x0101
        /*0b46*/ 	.byte	0x3f
	.zero		1


	//   ....[47]....
        /*0b48*/ 	.word	0x00021770
        /*0b4c*/ 	.word	0x0000000b
        /*0b50*/ 	.word	0x00036850
        /*0b54*/ 	.short	0x010a
        /*0b56*/ 	.byte	0x3f
	.zero		1


	//   ....[48]....
        /*0b58*/ 	.word	0x00021810
        /*0b5c*/ 	.word	0x0000000b
        /*0b60*/ 	.word	0x00036850
        /*0b64*/ 	.short	0x010a
        /*0b66*/ 	.byte	0x3f
	.zero		1


	//   ....[49]....
        /*0b68*/ 	.word	0x00021d50
        /*0b6c*/ 	.word	0x0000000c
        /*0b70*/ 	.word	0x00000000
        /*0b74*/ 	.short	0x0101
        /*0b76*/ 	.byte	0x3f
	.zero		1


	//   ....[50]....
        /*0b78*/ 	.word	0x000235f0
        /*0b7c*/ 	.word	0x00000000
        /*0b80*/ 	.word	0x00000000
        /*0b84*/ 	.short	0x0101
        /*0b86*/ 	.byte	0x3f
	.zero		1


	//   ....[51]....
        /*0b88*/ 	.word	0x00025d50
        /*0b8c*/ 	.word	0x00000009
        /*0b90*/ 	.word	0x00036820
        /*0b94*/ 	.short	0x010a
        /*0b96*/ 	.byte	0x3f
	.zero		1


	//   ....[52]....
        /*0b98*/ 	.word	0x00025de0
        /*0b9c*/ 	.word	0x00000005
        /*0ba0*/ 	.word	0x000368a0
        /*0ba4*/ 	.short	0x010a
        /*0ba6*/ 	.byte	0x3f
	.zero		1


	//   ....[53]....
        /*0ba8*/ 	.word	0x00026060
        /*0bac*/ 	.word	0x00000005
        /*0bb0*/ 	.word	0x000368c0
        /*0bb4*/ 	.short	0x010a
        /*0bb6*/ 	.byte	0x3f
	.zero		1


	//   ....[54]....
        /*0bb8*/ 	.word	0x00026400
        /*0bbc*/ 	.word	0x00000006
        /*0bc0*/ 	.word	0x000368a0
        /*0bc4*/ 	.short	0x010a
        /*0bc6*/ 	.byte	0x3f
	.zero		1


	//   ....[55]....
        /*0bc8*/ 	.word	0x00026660
        /*0bcc*/ 	.word	0x00000006
        /*0bd0*/ 	.word	0x000368c0
        /*0bd4*/ 	.short	0x010a
        /*0bd6*/ 	.byte	0x3f
	.zero		1


	//   ....[56]....
        /*0bd8*/ 	.word	0x00027590
        /*0bdc*/ 	.word	0x00000007
        /*0be0*/ 	.word	0x00036840
        /*0be4*/ 	.short	0x010a
        /*0be6*/ 	.byte	0x3f
	.zero		1


	//   ....[57]....
        /*0be8*/ 	.word	0x00027b40
        /*0bec*/ 	.word	0x0000000a
        /*0bf0*/ 	.word	0x00036820
        /*0bf4*/ 	.short	0x010a
        /*0bf6*/ 	.byte	0x3f
	.zero		1


	//   ....[58]....
        /*0bf8*/ 	.word	0x00027e60
        /*0bfc*/ 	.word	0x00000008
        /*0c00*/ 	.word	0x00036840
        /*0c04*/ 	.short	0x010a
        /*0c06*/ 	.byte	0x3f
	.zero		1


	//   ....[59]....
        /*0c08*/ 	.word	0x00028160
        /*0c0c*/ 	.word	0x00000008
        /*0c10*/ 	.word	0x00036860
        /*0c14*/ 	.short	0x010a
        /*0c16*/ 	.byte	0x3f
	.zero		1


	//   ....[60]....
        /*0c18*/ 	.word	0x00028760
        /*0c1c*/ 	.word	0x00000002
        /*0c20*/ 	.word	0x00036840
        /*0c24*/ 	.short	0x010a
        /*0c26*/ 	.byte	0x3f
	.zero		1


	//   ....[61]....
        /*0c28*/ 	.word	0x00028a60
        /*0c2c*/ 	.word	0x00000002
        /*0c30*/ 	.word	0x00036860
        /*0c34*/ 	.short	0x010a
        /*0c36*/ 	.byte	0x3f
	.zero		1


	//   ....[62]....
        /*0c38*/ 	.word	0x00028fe0
        /*0c3c*/ 	.word	0x00000002
        /*0c40*/ 	.word	0x00036840
        /*0c44*/ 	.short	0x010a
        /*0c46*/ 	.byte	0x3f
	.zero		1


	//   ....[63]....
        /*0c48*/ 	.word	0x000292d0
        /*0c4c*/ 	.word	0x00000002
        /*0c50*/ 	.word	0x00036860
        /*0c54*/ 	.short	0x010a
        /*0c56*/ 	.byte	0x3f
	.zero		1


	//   ....[64]....
        /*0c58*/ 	.word	0x000297e0
        /*0c5c*/ 	.word	0x00000003
        /*0c60*/ 	.word	0x00036860
        /*0c64*/ 	.short	0x010a
        /*0c66*/ 	.byte	0x3f
	.zero		1


	//   ....[65]....
        /*0c68*/ 	.word	0x0002a850
        /*0c6c*/ 	.word	0x00000000
        /*0c70*/ 	.word	0x00036820
        /*0c74*/ 	.short	0x010a
        /*0c76*/ 	.byte	0x3f
	.zero		1


	//   ....[66]....
        /*0c78*/ 	.word	0x0002aa20
        /*0c7c*/ 	.word	0x00000006
        /*0c80*/ 	.word	0x00000000
        /*0c84*/ 	.short	0x010a
        /*0c86*/ 	.byte	0x3f
	.zero		1


	//   ....[67]....
        /*0c88*/ 	.word	0x0002aa90
        /*0c8c*/ 	.word	0x00000007
        /*0c90*/ 	.word	0x00000000
        /*0c94*/ 	.short	0x010a
        /*0c96*/ 	.byte	0x3f
	.zero		1


	//   ....[68]....
        /*0c98*/ 	.word	0x0002ab00
        /*0c9c*/ 	.word	0x00000004
        /*0ca0*/ 	.word	0x00000000
        /*0ca4*/ 	.short	0x010a
        /*0ca6*/ 	.byte	0x3f
	.zero		1


	//   ....[69]....
        /*0ca8*/ 	.word	0x0002ab30
        /*0cac*/ 	.word	0x00000003
        /*0cb0*/ 	.word	0x00000000
        /*0cb4*/ 	.short	0x010a
        /*0cb6*/ 	.byte	0x3f
	.zero		1


	//   ....[70]....
        /*0cb8*/ 	.word	0x0002ab90
        /*0cbc*/ 	.word	0x00000062
        /*0cc0*/ 	.word	0x00036890
        /*0cc4*/ 	.short	0x010a
        /*0cc6*/ 	.byte	0x3f
	.zero		1


	//   ....[71]....
        /*0cc8*/ 	.word	0x0002abe0
        /*0ccc*/ 	.word	0x00000062
        /*0cd0*/ 	.word	0x00036890
        /*0cd4*/ 	.short	0x010a
        /*0cd6*/ 	.byte	0x3f
	.zero		1


	//   ....[72]....
        /*0cd8*/ 	.word	0x0002ac30
        /*0cdc*/ 	.word	0x00000062
        /*0ce0*/ 	.word	0x00036890
        /*0ce4*/ 	.short	0x010a
        /*0ce6*/ 	.byte	0x3f
	.zero		1


	//   ....[73]....
        /*0ce8*/ 	.word	0x0002ac80
        /*0cec*/ 	.word	0x00000062
        /*0cf0*/ 	.word	0x000368b0
        /*0cf4*/ 	.short	0x010a
        /*0cf6*/ 	.byte	0x3f
	.zero		1


	//   ....[74]....
        /*0cf8*/ 	.word	0x0002b1d0
        /*0cfc*/ 	.word	0x00000012
        /*0d00*/ 	.word	0x00036800
        /*0d04*/ 	.short	0x010a
        /*0d06*/ 	.byte	0x3f
	.zero		1


	//   ....[75]....
        /*0d08*/ 	.word	0x0002b720
        /*0d0c*/ 	.word	0x00000012
        /*0d10*/ 	.word	0x00036800
        /*0d14*/ 	.short	0x010a
        /*0d16*/ 	.byte	0x3f
	.zero		1


	//   ....[76]....
        /*0d18*/ 	.word	0x0002b770
        /*0d1c*/ 	.word	0x00000006
        /*0d20*/ 	.word	0x00036830
        /*0d24*/ 	.short	0x010a
        /*0d26*/ 	.byte	0x3f
	.zero		1


	//   ....[77]....
        /*0d28*/ 	.word	0x0002b7c0
        /*0d2c*/ 	.word	0x0000000d
        /*0d30*/ 	.word	0x00036830
        /*0d34*/ 	.short	0x010a
        /*0d36*/ 	.byte	0x3f
	.zero		1


	//   ....[78]....
        /*0d38*/ 	.word	0x0002b810
        /*0d3c*/ 	.word	0x0000000b
        /*0d40*/ 	.word	0x00036850
        /*0d44*/ 	.short	0x010a
        /*0d46*/ 	.byte	0x3f
	.zero		1


	//   ....[79]....
        /*0d48*/ 	.word	0x0002b860
        /*0d4c*/ 	.word	0x00000004
        /*0d50*/ 	.word	0x00036830
        /*0d54*/ 	.short	0x010a
        /*0d56*/ 	.byte	0x3f
	.zero		1


	//   ....[80]....
        /*0d58*/ 	.word	0x0002b8b0
        /*0d5c*/ 	.word	0x0000000b
        /*0d60*/ 	.word	0x00036850
        /*0d64*/ 	.short	0x010a
        /*0d66*/ 	.byte	0x3f
	.zero		1


	//   ....[81]....
        /*0d68*/ 	.word	0x0002b900
        /*0d6c*/ 	.word	0x0000000b
        /*0d70*/ 	.word	0x00036850
        /*0d74*/ 	.short	0x010a
        /*0d76*/ 	.byte	0x3f
	.zero		1


	//   ....[82]....
        /*0d78*/ 	.word	0x0002baa0
        /*0d7c*/ 	.word	0x00000009
        /*0d80*/ 	.word	0x00036820
        /*0d84*/ 	.short	0x010a
        /*0d86*/ 	.byte	0x3f
	.zero		1


	//   ....[83]....
        /*0d88*/ 	.word	0x0002baf0
        /*0d8c*/ 	.word	0x00000005
        /*0d90*/ 	.word	0x000368a0
        /*0d94*/ 	.short	0x010a
        /*0d96*/ 	.byte	0x3f
	.zero		1


	//   ....[84]....
        /*0d98*/ 	.word	0x0002bb40
        /*0d9c*/ 	.word	0x00000005
        /*0da0*/ 	.word	0x000368c0
        /*0da4*/ 	.short	0x010a
        /*0da6*/ 	.byte	0x3f
	.zero		1


	//   ....[85]....
        /*0da8*/ 	.word	0x0002bb90
        /*0dac*/ 	.word	0x00000006
        /*0db0*/ 	.word	0x000368a0
        /*0db4*/ 	.short	0x010a
        /*0db6*/ 	.byte	0x3f
	.zero		1


	//   ....[86]....
        /*0db8*/ 	.word	0x0002bbe0
        /*0dbc*/ 	.word	0x00000006
        /*0dc0*/ 	.word	0x000368c0
        /*0dc4*/ 	.short	0x010a
        /*0dc6*/ 	.byte	0x3f
	.zero		1


	//   ....[87]....
        /*0dc8*/ 	.word	0x0002bd80
        /*0dcc*/ 	.word	0x00000007
        /*0dd0*/ 	.word	0x00036840
        /*0dd4*/ 	.short	0x010a
        /*0dd6*/ 	.byte	0x3f
	.zero		1


	//   ....[88]....
        /*0dd8*/ 	.word	0x0002be00
        /*0ddc*/ 	.word	0x00000003
        /*0de0*/ 	.word	0x00036820
        /*0de4*/ 	.short	0x010a
        /*0de6*/ 	.byte	0x3f
	.zero		1


	//   ....[89]....
        /*0de8*/ 	.word	0x0002be50
        /*0dec*/ 	.word	0x00000008
        /*0df0*/ 	.word	0x00036840
        /*0df4*/ 	.short	0x010a
        /*0df6*/ 	.byte	0x3f
	.zero		1


	//   ....[90]....
        /*0df8*/ 	.word	0x0002bea0
        /*0dfc*/ 	.word	0x00000008
        /*0e00*/ 	.word	0x00036860
        /*0e04*/ 	.short	0x010a
        /*0e06*/ 	.byte	0x3f
	.zero		1


	//   ....[91]....
        /*0e08*/ 	.word	0x0002bef0
        /*0e0c*/ 	.word	0x00000002
        /*0e10*/ 	.word	0x00036840
        /*0e14*/ 	.short	0x010a
        /*0e16*/ 	.byte	0x3f
	.zero		1


	//   ....[92]....
        /*0e18*/ 	.word	0x0002bf40
        /*0e1c*/ 	.word	0x00000002
        /*0e20*/ 	.word	0x00036860
        /*0e24*/ 	.short	0x010a
        /*0e26*/ 	.byte	0x3f
	.zero		1


	//   ....[93]....
        /*0e28*/ 	.word	0x0002bf90
        /*0e2c*/ 	.word	0x00000002
        /*0e30*/ 	.word	0x00036840
        /*0e34*/ 	.short	0x010a
        /*0e36*/ 	.byte	0x3f
	.zero		1


	//   ....[94]....
        /*0e38*/ 	.word	0x0002bfe0
        /*0e3c*/ 	.word	0x00000002
        /*0e40*/ 	.word	0x00036860
        /*0e44*/ 	.short	0x010a
        /*0e46*/ 	.byte	0x3f
	.zero		1


	//   ....[95]....
        /*0e48*/ 	.word	0x0002c030
        /*0e4c*/ 	.word	0x00000003
        /*0e50*/ 	.word	0x00036860
        /*0e54*/ 	.short	0x010a
        /*0e56*/ 	.byte	0x3f
	.zero		1


	//   ....[96]....
        /*0e58*/ 	.word	0x0002c9f0
        /*0e5c*/ 	.word	0x00000000
        /*0e60*/ 	.word	0x00036820
        /*0e64*/ 	.short	0x010a
        /*0e66*/ 	.byte	0x3f
	.zero		1


	//   ....[97]....
        /*0e68*/ 	.word	0x0002cb90
        /*0e6c*/ 	.word	0x00000006
        /*0e70*/ 	.word	0x00000000
        /*0e74*/ 	.short	0x010a
        /*0e76*/ 	.byte	0x3f
	.zero		1


	//   ....[98]....
        /*0e78*/ 	.word	0x0002cbe0
        /*0e7c*/ 	.word	0x00000007
        /*0e80*/ 	.word	0x00000000
        /*0e84*/ 	.short	0x010a
        /*0e86*/ 	.byte	0x3f
	.zero		1


	//   ....[99]....
        /*0e88*/ 	.word	0x0002cc30
        /*0e8c*/ 	.word	0x00000004
        /*0e90*/ 	.word	0x00000000
        /*0e94*/ 	.short	0x010a
        /*0e96*/ 	.byte	0x3f
	.zero		1


	//----- nvinfo : EIATTR_NUM_MBARRIERS
	.align		4
.L_917:
        /*0e98*/ 	.byte	0x03, 0x38
        /*0e9a*/ 	.short	0x0016


	//----- nvinfo : EIATTR_EXIT_INSTR_OFFSETS
	.align		4
        /*0e9c*/ 	.byte	0x04, 0x1c
        /*0e9e*/ 	.short	(.L_919 - .L_918)


	//   ....[0]....
.L_918:
        /*0ea0*/ 	.word	0x0002ab80


	//----- nvinfo : EIATTR_MAX_THREADS
	.align		4
.L_919:
        /*0ea4*/ 	.byte	0x04, 0x05
        /*0ea6*/ 	.short	(.L_921 - .L_920)
.L_920:
        /*0ea8*/ 	.word	0x00000180
        /*0eac*/ 	.word	0x00000001
        /*0eb0*/ 	.word	0x00000001


	//----- nvinfo : EIATTR_CRS_STACK_SIZE
	.align		4
.L_921:
        /*0eb4*/ 	.byte	0x04, 0x1e
        /*0eb6*/ 	.short	(.L_923 - .L_922)
.L_922:
        /*0eb8*/ 	.word	0x00000000


	//----- nvinfo : EIATTR_CBANK_PARAM_SIZE
	.align		4
.L_923:
        /*0ebc*/ 	.byte	0x03, 0x19
        /*0ebe*/ 	.short	0x0a70


	//----- nvinfo : EIATTR_PARAM_CBANK
	.align		4
        /*0ec0*/ 	.byte	0x04, 0x0a
        /*0ec2*/ 	.short	(.L_925 - .L_924)
	.align		4
.L_924:
        /*0ec4*/ 	.word	index@(.nv.constant0._ZN7cutlass13device_kernelIN5flash11enable_sm90INS1_16FlashAttnFwdSm90INS1_25CollectiveMainloopFwdSm90ILi2EN4cute5tupleIJNS5_1CILi1EEES8_S8_EEENS6_IJNS7_ILi128EEENS7_ILi112EEENS7_ILi192EEEEEELi192ENS_6half_tEfNS_4arch4Sm90ELb1ELb0ELb0ELb1ELb0ELb1ELb0ELb1ELb1ELb0ELb0ELb0EEENS1_21CollectiveEpilogueFwdINS6_IJSA_SC_SB_EEES9_SE_SG_Li256ELb1ELb0ELb0ELb0EEENS1_36VarlenDynamicPersistentTileSchedulerILi128ELi112ELi256ELi32ELb0ELb0ELb1ELb1ELb1ELb1EEEEEEEEEvNT_6ParamsE)
        /*0ec8*/ 	.short	0x0210
        /*0eca*/ 	.short	0x0a70


	//----- nvinfo : EIATTR_SW_WAR
	.align		4
.L_925:
        /*0ecc*/ 	.byte	0x04, 0x36
        /*0ece*/ 	.short	(.L_927 - .L_926)
.L_926:
        /*0ed0*/ 	.word	0x00000008
.L_927:


//--------------------- .nv.info._ZN7cutlass13device_kernelIN5flash11enable_sm90INS1_16FlashAttnFwdSm90INS1_25CollectiveMainloopFwdSm90ILi2EN4cute5tupleIJNS5_1CILi1EEES8_S8_EEENS6_IJNS7_ILi128EEENS7_ILi176EEESA_EEELi128ENS_6half_tEfNS_4arch4Sm90ELb0ELb0ELb0ELb0ELb0ELb0ELb0ELb1ELb1ELb0ELb0ELb0EEENS1_21CollectiveEpilogueFwdINS6_IJSA_SA_SB_EEES9_SD_SF_Li256ELb0ELb0ELb0ELb0EEENS1_29StaticPersistentTileSchedulerILb0EEEEEEEEEvNT_6ParamsE --------------------------
	.section	.nv.info._ZN7cutlass13device_kernelIN5flash11enable_sm90INS1_16FlashAttnFwdSm90INS1_25CollectiveMainloopFwdSm90ILi2EN4cute5tupleIJNS5_1CILi1EEES8_S8_EEENS6_IJNS7_ILi128EEENS7_ILi176EEESA_EEELi128ENS_6half_tEfNS_4arch4Sm90ELb0ELb0ELb0ELb0ELb0ELb0ELb0ELb1ELb1ELb0ELb0ELb0EEENS1_21CollectiveEpilogueFwdINS6_IJSA_SA_SB_EEES9_SD_SF_Li256ELb0ELb0ELb0ELb0EEENS1_29StaticPersistentTileSchedulerILb0EEEEEEEEEvNT_6ParamsE,"",@"SHT_CUDA_INFO"
	.sectionflags	@""
	.align	4


	//----- nvinfo : EIATTR_CUDA_API_VERSION
	.align		4
        /*0000*/ 	.byte	0x04, 0x37
        /*0002*/ 	.short	(.L_929 - .L_928)
.L_928:
        /*0004*/ 	.word	0x00000082


	//----- nvinfo : EIATTR_KPARAM_INFO
	.align		4
.L_929:
        /*0008*/ 	.byte	0x04, 0x17
        /*000a*/ 	.short	(.L_931 - .L_930)
.L_930:
        /*000c*/ 	.word	0x00000000
        /*0010*/ 	.short	0x0000
        /*0012*/ 	.short	0x0070
        /*0014*/ 	.byte	0x00, 0xf0, 0x01, 0x2e


	//----- nvinfo : EIATTR_SPARSE_MMA_MASK
	.align		4
.L_931:
        /*0018*/ 	.byte	0x03, 0x50
        /*001a*/ 	.short	0x0000


	//----- nvinfo : EIATTR_MAXREG_COUNT
	.align		4
        /*001c*/ 	.byte	0x03, 0x1b
        /*001e*/ 	.short	0x00a8


	//----- nvinfo : EIATTR_NUM_BARRIERS
	.align		4
        /*0020*/ 	.byte	0x02, 0x4c
        /*0022*/ 	.byte	0x10
	.zero		1


	//----- nvinfo : EIATTR_EXTERNS
	.align		4
        /*0024*/ 	.byte	0x04, 0x0f
        /*0026*/ 	.short	(.L_933 - .L_932)


	//   ....[0]....
	.align		4
.L_932:
        /*0028*/ 	.word	index@(__assertfail)


	//----- nvinfo : EIATTR_ANNOTATIONS
	.align		4
.L_933:
        /*002c*/ 	.byte	0x04, 0x55
        /*002e*/ 	.short	(.L_935 - .L_934)


	//   ....[0]....
.L_934:
        /* <DEDUP_REMOVED lines=15> */


	//----- nvinfo : EIATTR_MERCURY_ISA_VERSION
	.align		4
.L_935:
        /*0108*/ 	.byte	0x03, 0x5f
        /*010a*/ 	.short	0x0101


	//----- nvinfo : EIATTR_INT_WARP_WIDE_INSTR_OFFSETS
	.align		4
        /*010c*/ 	.byte	0x04, 0x31
        /*010e*/ 	.short	(.L_937 - .L_936)


	//   ....[0]....
.L_936:
        /*0110*/ 	.word	0x00000190


	//   ....[1]....
        /*0114*/ 	.word	0x000001c0


	//   ....[2]....
        /*0118*/ 	.word	0x000001d0


	//   ....[3]....
        /*011c*/ 	.word	0x0000ccb0


	//   ....[4]....
        /*0120*/ 	.word	0x0000cce0


	//   ....[5]....
        /*0124*/ 	.word	0x0000cdb0


	//----- nvinfo : EIATTR_COOP_GROUP_MASK_REGIDS
	.align		4
.L_937:
        /*0128*/ 	.byte	0x04, 0x29
        /*012a*/ 	.short	(.L_939 - .L_938)


	//   ....[0]....
.L_938:
        /*012c*/ 	.word	0xffffffff


	//   ....[1]....
        /*0130*/ 	.word	0xffffffff


	//   ....[2]....
        /*0134*/ 	.word	0xffffffff


	//   ....[3]....
        /*0138*/ 	.word	0xffffffff


	//   ....[4]....
        /*013c*/ 	.word	0xffffffff


	//   ....[5]....
        /*0140*/ 	.word	0xffffffff


	//   ....[6]....
        /*0144*/ 	.word	0xffffffff


	//   ....[7]....
        /*0148*/ 	.word	0xffffffff


	//   ....[8]....
        /*014c*/ 	.word	0xffffffff


	//   ....[9]....
        /*0150*/ 	.word	0xffffffff


	//   ....[10]....
        /*0154*/ 	.word	0xffffffff


	//   ....[11]....
        /*0158*/ 	.word	0xffffffff


	//   ....[12]....
        /*015c*/ 	.word	0xffffffff


	//   ....[13]....
        /*0160*/ 	.word	0xffffffff


	//   ....[14]....
        /*0164*/ 	.word	0xffffffff


	//   ....[15]....
        /*0168*/ 	.word	0xffffffff


	//   ....[16]....
        /*016c*/ 	.word	0xffffffff


	//   ....[17]....
        /*0170*/ 	.word	0xffffffff


	//   ....[18]....
        /*0174*/ 	.word	0xffffffff


	//   ....[19]....
        /*0178*/ 	.word	0xffffffff


	//   ....[20]....
        /*017c*/ 	.word	0xffffffff


	//   ....[21]....
        /*0180*/ 	.word	0xffffffff


	//   ....[22]....
        /*0184*/ 	.word	0xffffffff


	//   ....[23]....
        /*0188*/ 	.word	0x0500000f


	//   ....[24]....
        /*018c*/ 	.word	0x0500000f


	//----- nvinfo : EIATTR_COOP_GROUP_INSTR_OFFSETS
	.align		4
.L_939:
        /*0190*/ 	.byte	0x04, 0x28
        /*0192*/ 	.short	(.L_941 - .L_940)


	//   ....[0]....
.L_940:
        /*0194*/ 	.word	0x00000070


	//   ....[1]....
        /*0198*/ 	.word	0x000001a0


	//   ....[2]....
        /*019c*/ 	.word	0x000001f0


	//   ....[3]....
        /*01a0*/ 	.word	0x000003e0


	//   ....[4]....
        /*01a4*/ 	.word	0x00000540


	//   ....[5]....
        /*01a8*/ 	.word	0x00000660


	//   ....[6]....
        /*01ac*/ 	.word	0x000007c0


	//   ....[7]....
        /*01b0*/ 	.word	0x00000dc0


	//   ....[8]....
        /*01b4*/ 	.word	0x00004570


	//   ....[9]....
        /*01b8*/ 	.word	0x000045f0


	//   ....[10]....
        /*01bc*/ 	.word	0x00004d60


	//   ....[11]....
        /*01c0*/ 	.word	0x00004df0


	//   ....[12]....
        /*01c4*/ 	.word	0x00008f60


	//   ....[13]....
        /*01c8*/ 	.word	0x00008f90


	//   ....[14]....
        /*01cc*/ 	.word	0x00009a10


	//   ....[15]....
        /*01d0*/ 	.word	0x00009a80


	//   ....[16]....
        /*01d4*/ 	.word	0x0000af40


	//   ....[17]....
        /*01d8*/ 	.word	0x0000af80


	//   ....[18]....
        /*01dc*/ 	.word	0x0000b100


	//   ....[19]....
        /*01e0*/ 	.word	0x0000b130


	//   ....[20]....
        /*01e4*/ 	.word	0x0000c180


	//   ....[21]....
        /*01e8*/ 	.word	0x0000c450


	//   ....[22]....
        /*01ec*/ 	.word	0x0000f0a0


	//   ....[23]....
        /*01f0*/ 	.word	0x0000f5a0


	//   ....[24]....
        /*01f4*/ 	.word	0x0000fa40


	//----- nvinfo : EIATTR_REG_RECONFIG
	.align		4
.L_941:
        /*01f8*/ 	.byte	0x01, 0x54
	.zero		2


	//----- nvinfo : EIATTR_SYSCALL_OFFSETS
	.align		4
        /*01fc*/ 	.byte	0x04, 0x46
        /*01fe*/ 	.short	(.L_943 - .L_942)


	//   ....[0]....
.L_942:
        /*0200*/ 	.word	0x00001140


	//   ....[1]....
        /*0204*/ 	.word	0x0000c8c0


	//   ....[2]....
        /*0208*/ 	.word	0x0000ca00


	//   ....[3]....
        /*020c*/ 	.word	0x0000cb00


	//----- nvinfo : EIATTR_MBARRIER_INSTR_OFFSETS
	.align		4
.L_943:
        /*0210*/ 	.byte	0x04, 0x39
        /*0212*/ 	.short	(.L_945 - .L_944)


	//   ....[0]....
.L_944:
        /*0214*/ 	.word	0x00000290
        /*0218*/ 	.word	0x000000ff
        /*021c*/ 	.word	0x00034800
        /*0220*/ 	.short	0x0100
        /*0222*/ 	.byte	0x06
	.zero		1


	//   ....[1]....
        /*0224*/ 	.word	0x000002a0
        /*0228*/ 	.word	0x000000ff
        /*022c*/ 	.word	0x00034820
        /*0230*/ 	.short	0x0100
        /*0232*/ 	.byte	0x06
	.zero		1


	//   ....[2]....
        /*0234*/ 	.word	0x00000390
        /*0238*/ 	.word	0x000000ff
        /*023c*/ 	.word	0x00034830
        /*0240*/ 	.short	0x0100
        /*0242*/ 	.byte	0x08
	.zero		1


	//   ....[3]....
        /*0244*/ 	.word	0x000003a0
        /*0248*/ 	.word	0x000000ff
        /*024c*/ 	.word	0x00034840
        /*0250*/ 	.short	0x0100
        /*0252*/ 	.byte	0x08
	.zero		1


	//   ....[4]....
        /*0254*/ 	.word	0x000003b0
        /*0258*/ 	.word	0x000000ff
        /*025c*/ 	.word	0x00034838
        /*0260*/ 	.short	0x0100
        /*0262*/ 	.byte	0x08
	.zero		1


	//   ....[5]....
        /*0264*/ 	.word	0x000003c0
        /*0268*/ 	.word	0x000000ff
        /*026c*/ 	.word	0x00034848
        /*0270*/ 	.short	0x0100
        /*0272*/ 	.byte	0x08
	.zero		1


	//   ....[6]....
        /*0274*/ 	.word	0x000004f0
        /*0278*/ 	.word	0x000000ff
        /*027c*/ 	.word	0x00034850
        /*0280*/ 	.short	0x0100
        /*0282*/ 	.byte	0x08
	.zero		1


	//   ....[7]....
        /*0284*/ 	.word	0x00000500
        /*0288*/ 	.word	0x000000ff
        /*028c*/ 	.word	0x00034860
        /*0290*/ 	.short	0x0100
        /*0292*/ 	.byte	0x08
	.zero		1


	//   ....[8]....
        /*0294*/ 	.word	0x00000510
        /*0298*/ 	.word	0x000000ff
        /*029c*/ 	.word	0x00034858
        /*02a0*/ 	.short	0x0100
        /*02a2*/ 	.byte	0x08
	.zero		1


	//   ....[9]....
        /*02a4*/ 	.word	0x00000520
        /*02a8*/ 	.word	0x000000ff
        /*02ac*/ 	.word	0x00034868
        /*02b0*/ 	.short	0x0100
        /*02b2*/ 	.byte	0x08
	.zero		1


	//   ....[10]....
        /*02b4*/ 	.word	0x00000610
        /*02b8*/ 	.word	0x000000ff
        /*02bc*/ 	.word	0x00034870
        /*02c0*/ 	.short	0x0100
        /*02c2*/ 	.byte	0x06
	.zero		1


	//   ....[11]....
        /*02c4*/ 	.word	0x00000620
        /*02c8*/ 	.word	0x000000ff
        /*02cc*/ 	.word	0x00034880
        /*02d0*/ 	.short	0x0100
        /*02d2*/ 	.byte	0x06
	.zero		1


	//   ....[12]....
        /*02d4*/ 	.word	0x00000630
        /*02d8*/ 	.word	0x000000ff
        /*02dc*/ 	.word	0x00034878
        /*02e0*/ 	.short	0x0100
        /*02e2*/ 	.byte	0x06
	.zero		1


	//   ....[13]....
        /*02e4*/ 	.word	0x00000640
        /*02e8*/ 	.word	0x000000ff
        /*02ec*/ 	.word	0x00034888
        /*02f0*/ 	.short	0x0100
        /*02f2*/ 	.byte	0x06
	.zero		1


	//   ....[14]....
        /*02f4*/ 	.word	0x00000770
        /*02f8*/ 	.word	0x000000ff
        /*02fc*/ 	.word	0x00034890
        /*0300*/ 	.short	0x0100
        /*0302*/ 	.byte	0x08
	.zero		1


	//   ....[15]....
        /*0304*/ 	.word	0x00000780
        /*0308*/ 	.word	0x000000ff
        /*030c*/ 	.word	0x000348a0
        /*0310*/ 	.short	0x0100
        /*0312*/ 	.byte	0x08
	.zero		1


	//   ....[16]....
        /*0314*/ 	.word	0x00000790
        /*0318*/ 	.word	0x000000ff
        /*031c*/ 	.word	0x00034898
        /*0320*/ 	.short	0x0100
        /*0322*/ 	.byte	0x08
	.zero		1


	//   ....[17]....
        /*0324*/ 	.word	0x000007a0
        /*0328*/ 	.word	0x000000ff
        /*032c*/ 	.word	0x000348a8
        /*0330*/ 	.short	0x0100
        /*0332*/ 	.byte	0x08
	.zero		1


	//   ....[18]....
        /*0334*/ 	.word	0x000008d0
        /*0338*/ 	.word	0x000000ff
        /*033c*/ 	.word	0x000348b0
        /*0340*/ 	.short	0x0100
        /*0342*/ 	.byte	0x08
	.zero		1


	//   ....[19]....
        /*0344*/ 	.word	0x000008e0
        /*0348*/ 	.word	0x000000ff
        /*034c*/ 	.word	0x000348c0
        /*0350*/ 	.short	0x0100
        /*0352*/ 	.byte	0x08
	.zero		1


	//   ....[20]....
        /*0354*/ 	.word	0x000008f0
        /*0358*/ 	.word	0x000000ff
        /*035c*/ 	.word	0x000348b8
        /*0360*/ 	.short	0x0100
        /*0362*/ 	.byte	0x08
	.zero		1


	//   ....[21]....
        /*0364*/ 	.word	0x00000900
        /*0368*/ 	.word	0x000000ff
        /*036c*/ 	.word	0x000348c8
        /*0370*/ 	.short	0x0100
        /*0372*/ 	.byte	0x08
	.zero		1


	//   ....[22]....
        /*0374*/ 	.word	0x000011c0
        /*0378*/ 	.word	0x000000ff
        /*037c*/ 	.word	0x00034800
        /*0380*/ 	.short	0x010a
        /*0382*/ 	.byte	0x27
	.zero		1


	//   ....[23]....
        /*0384*/ 	.word	0x00001240
        /*0388*/ 	.word	0x0000000c
        /*038c*/ 	.word	0x00034830
        /*0390*/ 	.short	0x010a
        /*0392*/ 	.byte	0x3f
	.zero		1


	//   ....[24]....
        /*0394*/ 	.word	0x000012c0
        /*0398*/ 	.word	0x0000000c
        /*039c*/ 	.word	0x00034830
        /*03a0*/ 	.short	0x010a
        /*03a2*/ 	.byte	0x3f
	.zero		1


	//   ....[25]....
        /*03a4*/ 	.word	0x00005160
        /*03a8*/ 	.word	0x00000028
        /*03ac*/ 	.word	0x00000000
        /*03b0*/ 	.short	0x0101
        /*03b2*/ 	.byte	0x3f
	.zero		1


	//   ....[26]....
        /*03b4*/ 	.word	0x00006380
        /*03b8*/ 	.word	0x000000ff
        /*03bc*/ 	.word	0x00034830
        /*03c0*/ 	.short	0x010a
        /*03c2*/ 	.byte	0x06
	.zero		1


	//   ....[27]....
        /*03c4*/ 	.word	0x000063c0
        /*03c8*/ 	.word	0x000000ff
        /*03cc*/ 	.word	0x00034830
        /*03d0*/ 	.short	0x010a
        /*03d2*/ 	.byte	0x06
	.zero		1


	//   ....[28]....
        /*03d4*/ 	.word	0x00008b00
        /*03d8*/ 	.word	0x000000ff
        /*03dc*/ 	.word	0x00034850
        /*03e0*/ 	.short	0x010a
        /*03e2*/ 	.byte	0x06
	.zero		1


	//   ....[29]....
        /*03e4*/ 	.word	0x00008b40
        /*03e8*/ 	.word	0x000000ff
        /*03ec*/ 	.word	0x00034850
        /*03f0*/ 	.short	0x010a
        /*03f2*/ 	.byte	0x06
	.zero		1


	//   ....[30]....
        /*03f4*/ 	.word	0x0000a5f0
        /*03f8*/ 	.word	0x00000085
        /*03fc*/ 	.word	0x00000000
        /*0400*/ 	.short	0x0101
        /*0402*/ 	.byte	0x3f
	.zero		1


	//   ....[31]....
        /*0404*/ 	.word	0x0000a7e0
        /*0408*/ 	.word	0x00000083
        /*040c*/ 	.word	0x00000000
        /*0410*/ 	.short	0x0101
        /*0412*/ 	.byte	0x3f
	.zero		1


	//   ....[32]....
        /*0414*/ 	.word	0x0000aeb0
        /*0418*/ 	.word	0x000000ff
        /*041c*/ 	.word	0x00034850
        /*0420*/ 	.short	0x010a
        /*0422*/ 	.byte	0x07
	.zero		1


	//   ....[33]....
        /*0424*/ 	.word	0x0000aef0
        /*0428*/ 	.word	0x000000ff
        /*042c*/ 	.word	0x00034850
        /*0430*/ 	.short	0x010a
        /*0432*/ 	.byte	0x07
	.zero		1


	//   ....[34]....
        /*0434*/ 	.word	0x0000ba20
        /*0438*/ 	.word	0x00000008
        /*043c*/ 	.word	0x00000000
        /*0440*/ 	.short	0x0101
        /*0442*/ 	.byte	0x3f
	.zero		1


	//   ....[35]....
        /*0444*/ 	.word	0x0000c330
        /*0448*/ 	.word	0x000000ff
        /*044c*/ 	.word	0x00000000
        /*0450*/ 	.short	0x0101
        /*0452*/ 	.byte	0x06
	.zero		1


	//   ....[36]....
        /*0454*/ 	.word	0x0000d0f0
        /*0458*/ 	.word	0x00000006
        /*045c*/ 	.word	0x00034840
        /*0460*/ 	.short	0x010a
        /*0462*/ 	.byte	0x3f
	.zero		1


	//   ....[37]....
        /*0464*/ 	.word	0x0000d570
        /*0468*/ 	.word	0x00000009
        /*046c*/ 	.word	0x00034820
        /*0470*/ 	.short	0x010a
        /*0472*/ 	.byte	0x3f
	.zero		1


	//   ....[38]....
        /*0474*/ 	.word	0x0000d850
        /*0478*/ 	.word	0x00000002
        /*047c*/ 	.word	0x00034840
        /*0480*/ 	.short	0x010a
        /*0482*/ 	.byte	0x3f
	.zero		1


	//   ....[39]....
        /*0484*/ 	.word	0x0000dad0
        /*0488*/ 	.word	0x00000002
        /*048c*/ 	.word	0x00000060
        /*0490*/ 	.short	0x010a
        /*0492*/ 	.byte	0x3f
	.zero		1


	//   ....[40]....
        /*0494*/ 	.word	0x0000e010
        /*0498*/ 	.word	0x00000002
        /*049c*/ 	.word	0x00034840
        /*04a0*/ 	.short	0x010a
        /*04a2*/ 	.byte	0x3f
	.zero		1


	//   ....[41]....
        /*04a4*/ 	.word	0x0000e290
        /*04a8*/ 	.word	0x00000002
        /*04ac*/ 	.word	0x00000060
        /*04b0*/ 	.short	0x010a
        /*04b2*/ 	.byte	0x3f
	.zero		1


	//   ....[42]....
        /*04b4*/ 	.word	0x0000e6f0
        /*04b8*/ 	.word	0x00000002
        /*04bc*/ 	.word	0x00034840
        /*04c0*/ 	.short	0x010a
        /*04c2*/ 	.byte	0x3f
	.zero		1


	//   ....[43]....
        /*04c4*/ 	.word	0x0000e980
        /*04c8*/ 	.word	0x00000002
        /*04cc*/ 	.word	0x00000060
        /*04d0*/ 	.short	0x010a
        /*04d2*/ 	.byte	0x3f
	.zero		1


	//   ....[44]....
        /*04d4*/ 	.word	0x0000ecb0
        /*04d8*/ 	.word	0x00000003
        /*04dc*/ 	.word	0x00034860
        /*04e0*/ 	.short	0x010a
        /*04e2*/ 	.byte	0x3f
	.zero		1


	//   ....[45]....
        /*04e4*/ 	.word	0x0000f020
        /*04e8*/ 	.word	0x00000000
        /*04ec*/ 	.word	0x00034820
        /*04f0*/ 	.short	0x010a
        /*04f2*/ 	.byte	0x3f
	.zero		1


	//   ....[46]....
        /*04f4*/ 	.word	0x0000f1e0
        /*04f8*/ 	.word	0x00000006
        /*04fc*/ 	.word	0x00000000
        /*0500*/ 	.short	0x010a
        /*0502*/ 	.byte	0x3f
	.zero		1


	//   ....[47]....
        /*0504*/ 	.word	0x0000f250
        /*0508*/ 	.word	0x00000003
        /*050c*/ 	.word	0x00000000
        /*0510*/ 	.short	0x010a
        /*0512*/ 	.byte	0x3f
	.zero		1


	//   ....[48]....
        /*0514*/ 	.word	0x0000f2b0
        /*0518*/ 	.word	0x00000010
        /*051c*/ 	.word	0x00000000
        /*0520*/ 	.short	0x010a
        /*0522*/ 	.byte	0x3f
	.zero		1


	//   ....[49]....
        /*0524*/ 	.word	0x0000f2e0
        /*0528*/ 	.word	0x00000003
        /*052c*/ 	.word	0x00000000
        /*0530*/ 	.short	0x010a
        /*0532*/ 	.byte	0x3f
	.zero		1


	//   ....[50]....
        /*0534*/ 	.word	0x0000f350
        /*0538*/ 	.word	0x00000003
        /*053c*/ 	.word	0x00034800
        /*0540*/ 	.short	0x010a
        /*0542*/ 	.byte	0x3f
	.zero		1


	//   ....[51]....
        /*0544*/ 	.word	0x0000f3a0
        /*0548*/ 	.word	0x0000000c
        /*054c*/ 	.word	0x00034830
        /*0550*/ 	.short	0x010a
        /*0552*/ 	.byte	0x3f
	.zero		1


	//   ....[52]....
        /*0554*/ 	.word	0x0000f400
        /*0558*/ 	.word	0x0000000b
        /*055c*/ 	.word	0x00034830
        /*0560*/ 	.short	0x010a
        /*0562*/ 	.byte	0x3f
	.zero		1


	//   ....[53]....
        /*0564*/ 	.word	0x0000f460
        /*0568*/ 	.word	0x0000000b
        /*056c*/ 	.word	0x00034850
        /*0570*/ 	.short	0x010a
        /*0572*/ 	.byte	0x3f
	.zero		1


	//   ....[54]....
        /*0574*/ 	.word	0x0000f4c0
        /*0578*/ 	.word	0x00000003
        /*057c*/ 	.word	0x00034850
        /*0580*/ 	.short	0x010a
        /*0582*/ 	.byte	0x3f
	.zero		1


	//   ....[55]....
        /*0584*/ 	.word	0x0000f660
        /*0588*/ 	.word	0x00000006
        /*058c*/ 	.word	0x00034840
        /*0590*/ 	.short	0x010a
        /*0592*/ 	.byte	0x3f
	.zero		1


	//   ....[56]....
        /*0594*/ 	.word	0x0000f6e0
        /*0598*/ 	.word	0x00000007
        /*059c*/ 	.word	0x00034820
        /*05a0*/ 	.short	0x010a
        /*05a2*/ 	.byte	0x3f
	.zero		1


	//   ....[57]....
        /*05a4*/ 	.word	0x0000f730
        /*05a8*/ 	.word	0x00000002
        /*05ac*/ 	.word	0x00034840
        /*05b0*/ 	.short	0x010a
        /*05b2*/ 	.byte	0x3f
	.zero		1


	//   ....[58]....
        /*05b4*/ 	.word	0x0000f780
        /*05b8*/ 	.word	0x00000002
        /*05bc*/ 	.word	0x00000060
        /*05c0*/ 	.short	0x010a
        /*05c2*/ 	.byte	0x3f
	.zero		1


	//   ....[59]....
        /*05c4*/ 	.word	0x0000f7d0
        /*05c8*/ 	.word	0x00000002
        /*05cc*/ 	.word	0x00034840
        /*05d0*/ 	.short	0x010a
        /*05d2*/ 	.byte	0x3f
	.zero		1


	//   ....[60]....
        /*05d4*/ 	.word	0x0000f820
        /*05d8*/ 	.word	0x00000002
        /*05dc*/ 	.word	0x00000060
        /*05e0*/ 	.short	0x010a
        /*05e2*/ 	.byte	0x3f
	.zero		1


	//   ....[61]....
        /*05e4*/ 	.word	0x0000f870
        /*05e8*/ 	.word	0x00000002
        /*05ec*/ 	.word	0x00034840
        /*05f0*/ 	.short	0x010a
        /*05f2*/ 	.byte	0x3f
	.zero		1


	//   ....[62]....
        /*05f4*/ 	.word	0x0000f8c0
        /*05f8*/ 	.word	0x00000002
        /*05fc*/ 	.word	0x00000060
        /*0600*/ 	.short	0x010a
        /*0602*/ 	.byte	0x3f
	.zero		1


	//   ....[63]....
        /*0604*/ 	.word	0x0000f910
        /*0608*/ 	.word	0x00000003
        /*060c*/ 	.word	0x00034860
        /*0610*/ 	.short	0x010a
        /*0612*/ 	.byte	0x3f
	.zero		1


	//   ....[64]....
        /*0614*/ 	.word	0x0000f960
        /*0618*/ 	.word	0x00000000
        /*061c*/ 	.word	0x00034820
        /*0620*/ 	.short	0x010a
        /*0622*/ 	.byte	0x3f
	.zero		1


	//   ....[65]....
        /*0624*/ 	.word	0x0000fb00
        /*0628*/ 	.word	0x00000006
        /*062c*/ 	.word	0x00000000
        /*0630*/ 	.short	0x010a
        /*0632*/ 	.byte	0x3f
	.zero		1


	//   ....[66]....
        /*0634*/ 	.word	0x0000fb50
        /*0638*/ 	.word	0x00000003
        /*063c*/ 	.word	0x00000000
        /*0640*/ 	.short	0x010a
        /*0642*/ 	.byte	0x3f
	.zero		1


	//   ....[67]....
        /*0644*/ 	.word	0x0000fba0
        /*0648*/ 	.word	0x00000010
        /*064c*/ 	.word	0x00000000
        /*0650*/ 	.short	0x010a
        /*0652*/ 	.byte	0x3f
	.zero		1


	//----- nvinfo : EIATTR_NUM_MBARRIERS
	.align		4
.L_945:
        /*0654*/ 	.byte	0x03, 0x38
        /*0656*/ 	.short	0x0016


	//----- nvinfo : EIATTR_EXIT_INSTR_OFFSETS
	.align		4
        /*0658*/ 	.byte	0x04, 0x1c
        /*065a*/ 	.short	(.L_947 - .L_946)


	//   ....[0]....
.L_946:
        /*065c*/ 	.word	0x00000a50


	//   ....[1]....
        /*0660*/ 	.word	0x0000c410


	//   ....[2]....
        /*0664*/ 	.word	0x0000c470


	//   ....[3]....
        /*0668*/ 	.word	0x0000f330


	//----- nvinfo : EIATTR_MAX_THREADS
	.align		4
.L_947:
        /*066c*/ 	.byte	0x04, 0x05
        /*066e*/ 	.short	(.L_949 - .L_948)
.L_948:
        /*0670*/ 	.word	0x00000180
        /*0674*/ 	.word	0x00000001
        /*0678*/ 	.word	0x00000001


	//----- nvinfo : EIATTR_CRS_STACK_SIZE
	.align		4
.L_949:
        /*067c*/ 	.byte	0x04, 0x1e
        /*067e*/ 	.short	(.L_951 - .L_950)
.L_950:
        /*0680*/ 	.word	0x00000000


	//----- nvinfo : EIATTR_CBANK_PARAM_SIZE
	.align		4
.L_951:
        /*0684*/ 	.byte	0x03, 0x19
        /*0686*/ 	.short	0x0bf0


	//----- nvinfo : EIATTR_PARAM_CBANK
	.align		4
        /*0688*/ 	.byte	0x04, 0x0a
        /*068a*/ 	.short	(.L_953 - .L_952)
	.align		4
.L_952:
        /*068c*/ 	.word	index@(.nv.constant0._ZN7cutlass13device_kernelIN5flash11enable_sm90INS1_16FlashAttnFwdSm90INS1_25CollectiveMainloopFwdSm90ILi2EN4cute5tupleIJNS5_1CILi1EEES8_S8_EEENS6_IJNS7_ILi128EEENS7_ILi176EEESA_EEELi128ENS_6half_tEfNS_4arch4Sm90ELb0ELb0ELb0ELb0ELb0ELb0ELb0ELb1ELb1ELb0ELb0ELb0EEENS1_21CollectiveEpilogueFwdINS6_IJSA_SA_SB_EEES9_SD_SF_Li256ELb0ELb0ELb0ELb0EEENS1_29StaticPersistentTileSchedulerILb0EEEEEEEEEvNT_6ParamsE)
        /*0690*/ 	.short	0x0210
        /*0692*/ 	.short	0x0bf0


	//----- nvinfo : EIATTR_SW_WAR
	.align		4
.L_953:
        /*0694*/ 	.byte	0x04, 0x36
        /*0696*/ 	.short	(.L_955 - .L_954)
.L_954:
        /*0698*/ 	.word	0x00000008
.L_955:


//--------------------- .nv.info._ZN7cutlass13device_kernelIN5flash11enable_sm90INS1_16FlashAttnFwdSm90INS1_25CollectiveMainloopFwdSm90ILi2EN4cute5tupleIJNS5_1CILi2EEENS7_ILi1EEES9_EEENS6_IJNS7_ILi128EEENS7_ILi176EEESB_EEELi128ENS_6half_tEfNS_4arch4Sm90ELb0ELb0ELb0ELb0ELb0ELb0ELb0ELb1ELb1ELb0ELb0ELb0EEENS1_21CollectiveEpilogueFwdINS6_IJSB_SB_SC_EEESA_SE_SG_Li256ELb0ELb0ELb0ELb0EEENS1_29StaticPersistentTileSchedulerILb0EEEEEEEEEvNT_6ParamsE --------------------------
	.section	.nv.info._ZN7cutlass13device_kernelIN5flash11enable_sm90INS1_16FlashAttnFwdSm90INS1_25CollectiveMainloopFwdSm90ILi2EN4cute5tupleIJNS5_1CILi2EEENS7_ILi1EEES9_EEENS6_IJNS7_ILi128EEENS7_ILi176EEESB_EEELi128ENS_6half_tEfNS_4arch4Sm90ELb0ELb0ELb0ELb0ELb0ELb0ELb0ELb1ELb1ELb0ELb0ELb0EEENS1_21CollectiveEpilogueFwdINS6_IJSB_SB_SC_EEESA_SE_SG_Li256ELb0ELb0ELb0ELb0EEENS1_29StaticPersistentTileSchedulerILb0EEEEEEEEEvNT_6ParamsE,"",@"SHT_CUDA_INFO"
	.sectionflags	@""
	.align	4


	//----- nvinfo : EIATTR_CUDA_API_VERSION
	.align		4
        /*0000*/ 	.byte	0x04, 0x37
        /*0002*/ 	.short	(.L_957 - .L_956)
.L_956:
        /*0004*/ 	.word	0x00000082


	//----- nvinfo : EIATTR_KPARAM_INFO
	.align		4
.L_957:
        /*0008*/ 	.byte	0x04, 0x17
        /*000a*/ 	.short	(.L_959 - .L_958)
.L_958:
        /*000c*/ 	.word	0x00000000
        /*0010*/ 	.short	0x0000
        /*0012*/ 	.short	0x0070
        /*0014*/ 	.byte	0x00, 0xf0, 0x01, 0x2e


	//----- nvinfo : EIATTR_SPARSE_MMA_MASK
	.align		4
.L_959:
        /*0018*/ 	.byte	0x03, 0x50
        /*001a*/ 	.short	0x0000


	//----- nvinfo : EIATTR_MAXREG_COUNT
	.align		4
        /*001c*/ 	.byte	0x03, 0x1b
        /*001e*/ 	.short	0x00a8


	//----- nvinfo : EIATTR_NUM_BARRIERS
	.align		4
        /*0020*/ 	.byte	0x02, 0x4c
        /*0022*/ 	.byte	0x10
	.zero		1


	//----- nvinfo : EIATTR_EXTERNS
	.align		4
        /*0024*/ 	.byte	0x04, 0x0f
        /*0026*/ 	.short	(.L_961 - .L_960)


	//   ....[0]....
	.align		4
.L_960:
        /*0028*/ 	.word	index@(__assertfail)


	//----- nvinfo : EIATTR_ANNOTATIONS
	.align		4
.L_961:
        /*002c*/ 	.byte	0x04, 0x55
        /*002e*/ 	.short	(.L_963 - .L_962)


	//   ....[0]....
.L_962:
        /* <DEDUP_REMOVED lines=23> */


	//----- nvinfo : EIATTR_MERCURY_ISA_VERSION
	.align		4
.L_963:
        /*0190*/ 	.byte	0x03, 0x5f
        /*0192*/ 	.short	0x0101


	//----- nvinfo : EIATTR_INT_WARP_WIDE_INSTR_OFFSETS
	.align		4
        /*0194*/ 	.byte	0x04, 0x31
        /*0196*/ 	.short	(.L_965 - .L_964)


	//   ....[0]....
.L_964:
        /*0198*/ 	.word	0x00000180


	//   ....[1]....
        /*019c*/ 	.word	0x00000220


	//   ....[2]....
        /*01a0*/ 	.word	0x00000290


	//   ....[3]....
        /*01a4*/ 	.word	0x0000cfe0


	//   ....[4]....
        /*01a8*/ 	.word	0x0000d010


	//   ....[5]....
        /*01ac*/ 	.word	0x0000d0f0


	//----- nvinfo : EIATTR_COOP_GROUP_MASK_REGIDS
	.align		4
.L_965:
        /*01b0*/ 	.byte	0x04, 0x29
        /*01b2*/ 	.short	(.L_967 - .L_966)


	//   ....[0]....
.L_966:
        /*01b4*/ 	.word	0xffffffff


	//   ....[1]....
        /*01b8*/ 	.word	0xffffffff


	//   ....[2]....
        /*01bc*/ 	.word	0xffffffff


	//   ....[3]....
        /*01c0*/ 	.word	0xffffffff


	//   ....[4]....
        /*01c4*/ 	.word	0xffffffff


	//   ....[5]....
        /*01c8*/ 	.word	0xffffffff


	//   ....[6]....
        /*01cc*/ 	.word	0xffffffff


	//   ....[7]....
        /*01d0*/ 	.word	0xffffffff


	//   ....[8]....
        /*01d4*/ 	.word	0xffffffff


	//   ....[9]....
        /*01d8*/ 	.word	0xffffffff


	//   ....[10]....
        /*01dc*/ 	.word	0xffffffff


	//   ....[11]....
        /*01e0*/ 	.word	0xffffffff


	//   ....[12]....
        /*01e4*/ 	.word	0xffffffff


	//   ....[13]....
        /*01e8*/ 	.word	0xffffffff


	//   ....[14]....
        /*01ec*/ 	.word	0xffffffff


	//   ....[15]....
        /*01f0*/ 	.word	0xffffffff


	//   ....[16]....
        /*01f4*/ 	.word	0xffffffff


	//   ....[17]....
        /*01f8*/ 	.word	0xffffffff


	//   ....[18]....
        /*01fc*/ 	.word	0xffffffff


	//   ....[19]....
        /*0200*/ 	.word	0xffffffff


	//   ....[20]....
        /*0204*/ 	.word	0xffffffff


	//   ....[21]....
        /*0208*/ 	.word	0xffffffff


	//   ....[22]....
        /*020c*/ 	.word	0xffffffff


	//   ....[23]....
        /*0210*/ 	.word	0xffffffff


	//   ....[24]....
        /*0214*/ 	.word	0x0500000f


	//   ....[25]....
        /*0218*/ 	.word	0x0500000f


	//----- nvinfo : EIATTR_COOP_GROUP_INSTR_OFFSETS
	.align		4
.L_967:
        /*021c*/ 	.byte	0x04, 0x28
        /*021e*/ 	.short	(.L_969 - .L_968)


	//   ....[0]....
.L_968:
        /*0220*/ 	.word	0x00000060


	//   ....[1]....
        /*0224*/ 	.word	0x00000190


	//   ....[2]....
        /*0228*/ 	.word	0x00000230


	//   ....[3]....
        /*022c*/ 	.word	0x00000410


	//   ....[4]....
        /*0230*/ 	.word	0x00000640


	//   ....[5]....
        /*0234*/ 	.word	0x00000890


	//   ....[6]....
        /*0238*/ 	.word	0x00000b10


	//   ....[7]....
        /*023c*/ 	.word	0x00000e30


	//   ....[8]....
        /*0240*/ 	.word	0x000012d0


	//   ....[9]....
        /*0244*/ 	.word	0x00004a50


	//   ....[10]....
        /*0248*/ 	.word	0x00004b10


	//   ....[11]....
        /*024c*/ 	.word	0x00005290


	//   ....[12]....
        /*0250*/ 	.word	0x000052f0


	//   ....[13]....
        /*0254*/ 	.word	0x00009760


	//   ....[14]....
        /*0258*/ 	.word	0x00009770


	//   ....[15]....
        /*025c*/ 	.word	0x000097b0


	//   ....[16]....
        /*0260*/ 	.word	0x000097c0


	//   ....[17]....
        /*0264*/ 	.word	0x0000b1e0


	//   ....[18]....
        /*0268*/ 	.word	0x0000b210


	//   ....[19]....
        /*026c*/ 	.word	0x0000b2c0


	//   ....[20]....
        /*0270*/ 	.word	0x0000b2d0


	//   ....[21]....
        /*0274*/ 	.word	0x0000c3b0


	//   ....[22]....
        /*0278*/ 	.word	0x0000c6a0


	//   ....[23]....
        /*027c*/ 	.word	0x0000f5c0


	//   ....[24]....
        /*0280*/ 	.word	0x0000faa0


	//   ....[25]....
        /*0284*/ 	.word	0x0000ff40


	//----- nvinfo : EIATTR_REG_RECONFIG
	.align		4
.L_969:
        /*0288*/ 	.byte	0x01, 0x54
	.zero		2


	//----- nvinfo : EIATTR_SYSCALL_OFFSETS
	.align		4
        /*028c*/ 	.byte	0x04, 0x46
        /*028e*/ 	.short	(.L_971 - .L_970)


	//   ....[0]....
.L_970:
        /*0290*/ 	.word	0x00001640


	//   ....[1]....
        /*0294*/ 	.word	0x0000cbf0


	//   ....[2]....
        /*0298*/ 	.word	0x0000cd30


	//   ....[3]....
        /*029c*/ 	.word	0x0000ce30


	//----- nvinfo : EIATTR_MBARRIER_INSTR_OFFSETS
	.align		4
.L_971:
        /*02a0*/ 	.byte	0x04, 0x39
        /*02a2*/ 	.short	(.L_973 - .L_972)


	//   ....[0]....
.L_972:
        /*02a4*/ 	.word	0x000002b0
        /*02a8*/ 	.word	0x000000ff
        /*02ac*/ 	.word	0x00034800
        /*02b0*/ 	.short	0x0100
        /*02b2*/ 	.byte	0x08
	.zero		1


	//   ....[1]....
        /*02b4*/ 	.word	0x000002c0
        /*02b8*/ 	.word	0x000000ff
        /*02bc*/ 	.word	0x00034820
        /*02c0*/ 	.short	0x0100
        /*02c2*/ 	.byte	0x08
	.zero		1


	//   ....[2]....
        /*02c4*/ 	.word	0x000003b0
        /*02c8*/ 	.word	0x000000ff
        /*02cc*/ 	.word	0x00034830
        /*02d0*/ 	.short	0x0100
        /*02d2*/ 	.byte	0x08
	.zero		1


	//   ....[3]....
        /*02d4*/ 	.word	0x000003c0
        /*02d8*/ 	.word	0x000000ff
        /*02dc*/ 	.word	0x00034840
        /*02e0*/ 	.short	0x0100
        /*02e2*/ 	.byte	0x08
	.zero		1


	//   ....[4]....
        /*02e4*/ 	.word	0x000003d0
        /*02e8*/ 	.word	0x000000ff
        /*02ec*/ 	.word	0x00034838
        /*02f0*/ 	.short	0x0100
        /*02f2*/ 	.byte	0x08
	.zero		1


	//   ....[5]....
        /*02f4*/ 	.word	0x000003e0
        /*02f8*/ 	.word	0x000000ff
        /*02fc*/ 	.word	0x00034848
        /*0300*/ 	.short	0x0100
        /*0302*/ 	.byte	0x08
	.zero		1


	//   ....[6]....
        /*0304*/ 	.word	0x000005f0
        /*0308*/ 	.word	0x000000ff
        /*030c*/ 	.word	0x00034850
        /*0310*/ 	.short	0x0100
        /*0312*/ 	.byte	0x08
	.zero		1


	//   ....[7]....
        /*0314*/ 	.word	0x00000600
        /*0318*/ 	.word	0x000000ff
        /*031c*/ 	.word	0x00034860
        /*0320*/ 	.short	0x0100
        /*0322*/ 	.byte	0x08
	.zero		1


	//   ....[8]....
        /*0324*/ 	.word	0x00000610
        /*0328*/ 	.word	0x000000ff
        /*032c*/ 	.word	0x00034858
        /*0330*/ 	.short	0x0100
        /*0332*/ 	.byte	0x08
	.zero		1


	//   ....[9]....
        /*0334*/ 	.word	0x00000620
        /*0338*/ 	.word	0x000000ff
        /*033c*/ 	.word	0x00034868
        /*0340*/ 	.short	0x0100
        /*0342*/ 	.byte	0x08
	.zero		1


	//   ....[10]....
        /*0344*/ 	.word	0x00000840
        /*0348*/ 	.word	0x000000ff
        /*034c*/ 	.word	0x00034870
        /*0350*/ 	.short	0x0100
        /*0352*/ 	.byte	0x08
	.zero		1


	//   ....[11]....
        /*0354*/ 	.word	0x00000850
        /*0358*/ 	.word	0x000000ff
        /*035c*/ 	.word	0x00034880
        /*0360*/ 	.short	0x0100
        /*0362*/ 	.byte	0x08
	.zero		1


	//   ....[12]....
        /*0364*/ 	.word	0x00000860
        /*0368*/ 	.word	0x000000ff
        /*036c*/ 	.word	0x00034878
        /*0370*/ 	.short	0x0100
        /*0372*/ 	.byte	0x08
	.zero		1


	//   ....[13]....
        /*0374*/ 	.word	0x00000870
        /*0378*/ 	.word	0x000000ff
        /*037c*/ 	.word	0x00034888
        /*0380*/ 	.short	0x0100
        /*0382*/ 	.byte	0x08
	.zero		1


	//   ....[14]....
        /*0384*/ 	.word	0x00000ac0
        /*0388*/ 	.word	0x000000ff
        /*038c*/ 	.word	0x00034890
        /*0390*/ 	.short	0x0100
        /*0392*/ 	.byte	0x08
	.zero		1


	//   ....[15]....
        /*0394*/ 	.word	0x00000ad0
        /*0398*/ 	.word	0x000000ff
        /*039c*/ 	.word	0x000348a0
        /*03a0*/ 	.short	0x0100
        /*03a2*/ 	.byte	0x08
	.zero		1


	//   ....[16]....
        /*03a4*/ 	.word	0x00000ae0
        /*03a8*/ 	.word	0x000000ff
        /*03ac*/ 	.word	0x00034898
        /*03b0*/ 	.short	0x0100
        /*03b2*/ 	.byte	0x08
	.zero		1


	//   ....[17]....
        /*03b4*/ 	.word	0x00000af0
        /*03b8*/ 	.word	0x000000ff
        /*03bc*/ 	.word	0x000348a8
        /*03c0*/ 	.short	0x0100
        /*03c2*/ 	.byte	0x08
	.zero		1


	//   ....[18]....
        /*03c4*/ 	.word	0x00000d80
        /*03c8*/ 	.word	0x000000ff
        /*03cc*/ 	.word	0x000348b0
        /*03d0*/ 	.short	0x0100
        /*03d2*/ 	.byte	0x08
	.zero		1


	//   ....[19]....
        /*03d4*/ 	.word	0x00000d90
        /*03d8*/ 	.word	0x000000ff
        /*03dc*/ 	.word	0x000348c0
        /*03e0*/ 	.short	0x0100
        /*03e2*/ 	.byte	0x08
	.zero		1


	//   ....[20]....
        /*03e4*/ 	.word	0x00000da0
        /*03e8*/ 	.word	0x000000ff
        /*03ec*/ 	.word	0x000348b8
        /*03f0*/ 	.short	0x0100
        /*03f2*/ 	.byte	0x08
	.zero		1


	//   ....[21]....
        /*03f4*/ 	.word	0x00000db0
        /*03f8*/ 	.word	0x000000ff
        /*03fc*/ 	.word	0x000348c8
        /*0400*/ 	.short	0x0100
        /*0402*/ 	.byte	0x08
	.zero		1


	//   ....[22]....
        /*0404*/ 	.word	0x00001680
        /*0408*/ 	.word	0x000000ff
        /*040c*/ 	.word	0x00034800
        /*0410*/ 	.short	0x010a
        /*0412*/ 	.byte	0x27
	.zero		1


	//   ....[23]....
        /*0414*/ 	.word	0x00001700
        /*0418*/ 	.word	0x0000000c
        /*041c*/ 	.word	0x00034830
        /*0420*/ 	.short	0x010a
        /*0422*/ 	.byte	0x3f
	.zero		1


	//   ....[24]....
        /*0424*/ 	.word	0x00001740
        /*0428*/ 	.word	0x0000000c
        /*042c*/ 	.word	0x00034830
        /*0430*/ 	.short	0x010a
        /*0432*/ 	.byte	0x3f
	.zero		1


	//   ....[25]....
        /*0434*/ 	.word	0x00005a40
        /*0438*/ 	.word	0x0000000f
        /*043c*/ 	.word	0x00000000
        /*0440*/ 	.short	0x0101
        /*0442*/ 	.byte	0x3f
	.zero		1


	//   ....[26]....
        /*0444*/ 	.word	0x000065b0
        /*0448*/ 	.word	0x000000ff
        /*044c*/ 	.word	0x00034830
        /*0450*/ 	.short	0x010a
        /*0452*/ 	.byte	0x06
	.zero		1


	//   ....[27]....
        /*0454*/ 	.word	0x000065f0
        /*0458*/ 	.word	0x000000ff
        /*045c*/ 	.word	0x00034830
        /*0460*/ 	.short	0x010a
        /*0462*/ 	.byte	0x06
	.zero		1


	//   ....[28]....
        /*0464*/ 	.word	0x00008d30
        /*0468*/ 	.word	0x000000ff
        /*046c*/ 	.word	0x00034850
        /*0470*/ 	.short	0x010a
        /*0472*/ 	.byte	0x06
	.zero		1


	//   ....[29]....
        /*0474*/ 	.word	0x00008d70
        /*0478*/ 	.word	0x000000ff
        /*047c*/ 	.word	0x00034850
        /*0480*/ 	.short	0x010a
        /*0482*/ 	.byte	0x06
	.zero		1


	//   ....[30]....
        /*0484*/ 	.word	0x0000a7b0
        /*0488*/ 	.word	0x0000000c
        /*048c*/ 	.word	0x00000000
        /*0490*/ 	.short	0x0101
        /*0492*/ 	.byte	0x3f
	.zero		1


	//   ....[31]....
        /*0494*/ 	.word	0x0000ab10
        /*0498*/ 	.word	0x00000084
        /*049c*/ 	.word	0x00000000
        /*04a0*/ 	.short	0x0101
        /*04a2*/ 	.byte	0x3f
	.zero		1


	//   ....[32]....
        /*04a4*/ 	.word	0x0000b150
        /*04a8*/ 	.word	0x000000ff
        /*04ac*/ 	.word	0x00034850
        /*04b0*/ 	.short	0x010a
        /*04b2*/ 	.byte	0x05
	.zero		1


	//   ....[33]....
        /*04b4*/ 	.word	0x0000b190
        /*04b8*/ 	.word	0x000000ff
        /*04bc*/ 	.word	0x00034850
        /*04c0*/ 	.short	0x010a
        /*04c2*/ 	.byte	0x05
	.zero		1


	//   ....[34]....
        /*04c4*/ 	.word	0x0000ba30
        /*04c8*/ 	.word	0x00000004
        /*04cc*/ 	.word	0x00000000
        /*04d0*/ 	.short	0x0101
        /*04d2*/ 	.byte	0x3f
	.zero		1


	//   ....[35]....
        /*04d4*/ 	.word	0x0000c590
        /*04d8*/ 	.word	0x000000ff
        /*04dc*/ 	.word	0x00000000
        /*04e0*/ 	.short	0x0101
        /*04e2*/ 	.byte	0x07
	.zero		1


	//   ....[36]....
        /*04e4*/ 	.word	0x0000c5a0
        /*04e8*/ 	.word	0x000000ff
        /*04ec*/ 	.word	0x00000000
        /*04f0*/ 	.short	0x0101
        /*04f2*/ 	.byte	0x06
	.zero		1


	//   ....[37]....
        /*04f4*/ 	.word	0x0000d470
        /*04f8*/ 	.word	0x00000005
        /*04fc*/ 	.word	0x00034840
        /*0500*/ 	.short	0x010a
        /*0502*/ 	.byte	0x3f
	.zero		1


	//   ....[38]....
        /*0504*/ 	.word	0x0000d950
        /*0508*/ 	.word	0x0000000a
        /*050c*/ 	.word	0x00034820
        /*0510*/ 	.short	0x010a
        /*0512*/ 	.byte	0x3f
	.zero		1


	//   ....[39]....
        /*0514*/ 	.word	0x0000dc40
        /*0518*/ 	.word	0x00000002
        /*051c*/ 	.word	0x00034840
        /*0520*/ 	.short	0x010a
        /*0522*/ 	.byte	0x3f
	.zero		1


	//   ....[40]....
        /*0524*/ 	.word	0x0000def0
        /*0528*/ 	.word	0x00000002
        /*052c*/ 	.word	0x00034860
        /*0530*/ 	.short	0x010a
        /*0532*/ 	.byte	0x3f
	.zero		1


	//   ....[41]....
        /*0534*/ 	.word	0x0000e420
        /*0538*/ 	.word	0x00000002
        /*053c*/ 	.word	0x00034840
        /*0540*/ 	.short	0x010a
        /*0542*/ 	.byte	0x3f
	.zero		1


	//   ....[42]....
        /*0544*/ 	.word	0x0000e6d0
        /*0548*/ 	.word	0x00000002
        /*054c*/ 	.word	0x00034860
        /*0550*/ 	.short	0x010a
        /*0552*/ 	.byte	0x3f
	.zero		1


	//   ....[43]....
        /*0554*/ 	.word	0x0000eb70
        /*0558*/ 	.word	0x00000002
        /*055c*/ 	.word	0x00034840
        /*0560*/ 	.short	0x010a
        /*0562*/ 	.byte	0x3f
	.zero		1


	//   ....[44]....
        /*0564*/ 	.word	0x0000ee20
        /*0568*/ 	.word	0x00000002
        /*056c*/ 	.word	0x00034860
        /*0570*/ 	.short	0x010a
        /*0572*/ 	.byte	0x3f
	.zero		1


	//   ....[45]....
        /*0574*/ 	.word	0x0000f160
        /*0578*/ 	.word	0x00000002
        /*057c*/ 	.word	0x00034860
        /*0580*/ 	.short	0x010a
        /*0582*/ 	.byte	0x3f
	.zero		1


	//   ....[46]....
        /*0584*/ 	.word	0x0000f540
        /*0588*/ 	.word	0x00000000
        /*058c*/ 	.word	0x00034820
        /*0590*/ 	.short	0x010a
        /*0592*/ 	.byte	0x3f
	.zero		1


	//   ....[47]....
        /*0594*/ 	.word	0x0000f6e0
        /*0598*/ 	.word	0x00000006
        /*059c*/ 	.word	0x00000000
        /*05a0*/ 	.short	0x010a
        /*05a2*/ 	.byte	0x3f
	.zero		1


	//   ....[48]....
        /*05a4*/ 	.word	0x0000f750
        /*05a8*/ 	.word	0x00000003
        /*05ac*/ 	.word	0x00000000
        /*05b0*/ 	.short	0x010a
        /*05b2*/ 	.byte	0x3f
	.zero		1


	//   ....[49]....
        /*05b4*/ 	.word	0x0000f7b0
        /*05b8*/ 	.word	0x00000010
        /*05bc*/ 	.word	0x00000000
        /*05c0*/ 	.short	0x010a
        /*05c2*/ 	.byte	0x3f
	.zero		1


	//   ....[50]....
        /*05c4*/ 	.word	0x0000f7e0
        /*05c8*/ 	.word	0x00000003
        /*05cc*/ 	.word	0x00000000
        /*05d0*/ 	.short	0x010a
        /*05d2*/ 	.byte	0x3f
	.zero		1


	//   ....[51]....
        /*05d4*/ 	.word	0x0000f850
        /*05d8*/ 	.word	0x00000003
        /*05dc*/ 	.word	0x00034800
        /*05e0*/ 	.short	0x010a
        /*05e2*/ 	.byte	0x3f
	.zero		1


	//   ....[52]....
        /*05e4*/ 	.word	0x0000f8a0
        /*05e8*/ 	.word	0x0000000c
        /*05ec*/ 	.word	0x00034830
        /*05f0*/ 	.short	0x010a
        /*05f2*/ 	.byte	0x3f
	.zero		1


	//   ....[53]....
        /*05f4*/ 	.word	0x0000f900
        /*05f8*/ 	.word	0x0000000b
        /*05fc*/ 	.word	0x00034830
        /*0600*/ 	.short	0x010a
        /*0602*/ 	.byte	0x3f
	.zero		1


	//   ....[54]....
        /*0604*/ 	.word	0x0000f960
        /*0608*/ 	.word	0x0000000b
        /*060c*/ 	.word	0x00034850
        /*0610*/ 	.short	0x010a
        /*0612*/ 	.byte	0x3f
	.zero		1


	//   ....[55]....
        /*0614*/ 	.word	0x0000f9c0
        /*0618*/ 	.word	0x00000003
        /*061c*/ 	.word	0x00034850
        /*0620*/ 	.short	0x010a
        /*0622*/ 	.byte	0x3f
	.zero		1


	//   ....[56]....
        /*0624*/ 	.word	0x0000fb60
        /*0628*/ 	.word	0x00000005
        /*062c*/ 	.word	0x00034840
        /*0630*/ 	.short	0x010a
        /*0632*/ 	.byte	0x3f
	.zero		1


	//   ....[57]....
        /*0634*/ 	.word	0x0000fbe0
        /*0638*/ 	.word	0x00000007
        /*063c*/ 	.word	0x00034820
        /*0640*/ 	.short	0x010a
        /*0642*/ 	.byte	0x3f
	.zero		1


	//   ....[58]....
        /*0644*/ 	.word	0x0000fc30
        /*0648*/ 	.word	0x00000002
        /*064c*/ 	.word	0x00034840
        /*0650*/ 	.short	0x010a
        /*0652*/ 	.byte	0x3f
	.zero		1


	//   ....[59]....
        /*0654*/ 	.word	0x0000fc80
        /*0658*/ 	.word	0x00000002
        /*065c*/ 	.word	0x00034860
        /*0660*/ 	.short	0x010a
        /*0662*/ 	.byte	0x3f
	.zero		1


	//   ....[60]....
        /*0664*/ 	.word	0x0000fcd0
        /*0668*/ 	.word	0x00000002
        /*066c*/ 	.word	0x00034840
        /*0670*/ 	.short	0x010a
        /*0672*/ 	.byte	0x3f
	.zero		1


	//   ....[61]....
        /*0674*/ 	.word	0x0000fd20
        /*0678*/ 	.word	0x00000002
        /*067c*/ 	.word	0x00034860
        /*0680*/ 	.short	0x010a
        /*0682*/ 	.byte	0x3f
	.zero		1


	//   ....[62]....
        /*0684*/ 	.word	0x0000fd70
        /*0688*/ 	.word	0x00000002
        /*068c*/ 	.word	0x00034840
        /*0690*/ 	.short	0x010a
        /*0692*/ 	.byte	0x3f
	.zero		1


	//   ....[63]....
        /*0694*/ 	.word	0x0000fdc0
        /*0698*/ 	.word	0x00000002
        /*069c*/ 	.word	0x00034860
        /*06a0*/ 	.short	0x010a
        /*06a2*/ 	.byte	0x3f
	.zero		1


	//   ....[64]....
        /*06a4*/ 	.word	0x0000fe10
        /*06a8*/ 	.word	0x00000002
        /*06ac*/ 	.word	0x00034860
        /*06b0*/ 	.short	0x010a
        /*06b2*/ 	.byte	0x3f
	.zero		1


	//   ....[65]....
        /*06b4*/ 	.word	0x0000fe60
        /*06b8*/ 	.word	0x00000000
        /*06bc*/ 	.word	0x00034820
        /*06c0*/ 	.short	0x010a
        /*06c2*/ 	.byte	0x3f
	.zero		1


	//   ....[66]....
        /*06c4*/ 	.word	0x00010000
        /*06c8*/ 	.word	0x00000006
        /*06cc*/ 	.word	0x00000000
        /*06d0*/ 	.short	0x010a
        /*06d2*/ 	.byte	0x3f
	.zero		1


	//   ....[67]....
        /*06d4*/ 	.word	0x00010050
        /*06d8*/ 	.word	0x00000003
        /*06dc*/ 	.word	0x00000000
        /*06e0*/ 	.short	0x010a
        /*06e2*/ 	.byte	0x3f
	.zero		1


	//   ....[68]....
        /*06e4*/ 	.word	0x000100a0
        /*06e8*/ 	.word	0x00000010
        /*06ec*/ 	.word	0x00000000
        /*06f0*/ 	.short	0x010a
        /*06f2*/ 	.byte	0x3f
	.zero		1


	//----- nvinfo : EIATTR_NUM_MBARRIERS
	.align		4
.L_973:
        /*06f4*/ 	.byte	0x03, 0x38
        /*06f6*/ 	.short	0x0016


	//----- nvinfo : EIATTR_EXIT_INSTR_OFFSETS
	.align		4
        /*06f8*/ 	.byte	0x04, 0x1c
        /*06fa*/ 	.short	(.L_975 - .L_974)


	//   ....[0]....
.L_974:
        /*06fc*/ 	.word	0x00000f90


	//   ....[1]....
        /*0700*/ 	.word	0x0000c660


	//   ....[2]....
        /*0704*/ 	.word	0x0000c6c0


	//   ....[3]....
        /*0708*/ 	.word	0x0000f830


	//----- nvinfo : EIATTR_MAX_THREADS
	.align		4
.L_975:
        /*070c*/ 	.byte	0x04, 0x05
        /*070e*/ 	.short	(.L_977 - .L_976)
.L_976:
        /*0710*/ 	.word	0x00000180
        /*0714*/ 	.word	0x00000001
        /*0718*/ 	.word	0x00000001


	//----- nvinfo : EIATTR_CRS_STACK_SIZE
	.align		4
.L_977:
        /*071c*/ 	.byte	0x04, 0x1e
        /*071e*/ 	.short	(.L_979 - .L_978)
.L_978:
        /*0720*/ 	.word	0x00000000


	//----- nvinfo : EIATTR_CBANK_PARAM_SIZE
	.align		4
.L_979:
        /*0724*/ 	.byte	0x03, 0x19
        /*0726*/ 	.short	0x0bf0


	//----- nvinfo : EIATTR_PARAM_CBANK
	.align		4
        /*0728*/ 	.byte	0x04, 0x0a
        /*072a*/ 	.short	(.L_981 - .L_980)
	.align		4
.L_980:
        /*072c*/ 	.word	index@(.nv.constant0._ZN7cutlass13device_kernelIN5flash11enable_sm90INS1_16FlashAttnFwdSm90INS1_25CollectiveMainloopFwdSm90ILi2EN4cute5tupleIJNS5_1CILi2EEENS7_ILi1EEES9_EEENS6_IJNS7_ILi128EEENS7_ILi176EEESB_EEELi128ENS_6half_tEfNS_4arch4Sm90ELb0ELb0ELb0ELb0ELb0ELb0ELb0ELb1ELb1ELb0ELb0ELb0EEENS1_21CollectiveEpilogueFwdINS6_IJSB_SB_SC_EEESA_SE_SG_Li256ELb0ELb0ELb0ELb0EEENS1_29StaticPersistentTileSchedulerILb0EEEEEEEEEvNT_6ParamsE)
        /*0730*/ 	.short	0x0210
        /*0732*/ 	.short	0x0bf0


	//----- nvinfo : EIATTR_SW_WAR
	.align		4
.L_981:
        /*0734*/ 	.byte	0x04, 0x36
        /*0736*/ 	.short	(.L_983 - .L_982)
.L_982:
        /*0738*/ 	.word	0x00000008
.L_983:


//--------------------- .nv.info._ZN7cutlass13device_kernelIN5flash11enable_sm90INS1_16FlashAttnFwdSm90INS1_25CollectiveMainloopFwdSm90ILi2EN4cute5tupleIJNS5_1CILi1EEES8_S8_EEENS6_IJNS7_ILi128EEENS7_ILi176EEESA_EEELi128ENS_6half_tEfNS_4arch4Sm90ELb0ELb0ELb0ELb1ELb0ELb0ELb0ELb1ELb1ELb0ELb0ELb0EEENS1_21CollectiveEpilogueFwdINS6_IJSA_SA_SB_EEES9_SD_SF_Li256ELb1ELb0ELb0ELb0EEENS1_36VarlenDynamicPersistentTileSchedulerILi128ELi176ELi256ELi32ELb0ELb0ELb1ELb0ELb1ELb1EEEEEEEEEvNT_6ParamsE --------------------------
	.section	.nv.info._ZN7cutlass13device_kernelIN5flash11enable_sm90INS1_16FlashAttnFwdSm90INS1_25CollectiveMainloopFwdSm90ILi2EN4cute5tupleIJNS5_1CILi1EEES8_S8_EEENS6_IJNS7_ILi128EEENS7_ILi176EEESA_EEELi128ENS_6half_tEfNS_4arch4Sm90ELb0ELb0ELb0ELb1ELb0ELb0ELb0ELb1ELb1ELb0ELb0ELb0EEENS1_21CollectiveEpilogueFwdINS6_IJSA_SA_SB_EEES9_SD_SF_Li256ELb1ELb0ELb0ELb0EEENS1_36VarlenDynamicPersistentTileSchedulerILi128ELi176ELi256ELi32ELb0ELb0ELb1ELb0ELb1ELb1EEEEEEEEEvNT_6ParamsE,"",@"SHT_CUDA_INFO"
	.sectionflags	@""
	.align	4


	//----- nvinfo : EIATTR_CUDA_API_VERSION
	.align		4
        /*0000*/ 	.byte	0x04, 0x37
        /*0002*/ 	.short	(.L_985 - .L_984)
.L_984:
        /*0004*/ 	.word	0x00000082


	//----- nvinfo : EIATTR_KPARAM_INFO
	.align		4
.L_985:
        /*0008*/ 	.byte	0x04, 0x17
        /*000a*/ 	.short	(.L_987 - .L_986)
.L_986:
        /*000c*/ 	.word	0x00000000
        /*0010*/ 	.short	0x0000
        /*0012*/ 	.short	0x0070
        /*0014*/ 	.byte	0x00, 0xf0, 0x01, 0x28


	//----- nvinfo : EIATTR_SPARSE_MMA_MASK
	.align		4
.L_987:
        /*0018*/ 	.byte	0x03, 0x50
        /*001a*/ 	.short	0x0000


	//----- nvinfo : EIATTR_MAXREG_COUNT
	.align		4
        /*001c*/ 	.byte	0x03, 0x1b
        /*001e*/ 	.short	0x00a8


	//----- nvinfo : EIATTR_NUM_BARRIERS
	.align		4
        /*0020*/ 	.byte	0x02, 0x4c
        /*0022*/ 	.byte	0x10
	.zero		1


	//----- nvinfo : EIATTR_EXTERNS
	.align		4
        /*0024*/ 	.byte	0x04, 0x0f
        /*0026*/ 	.short	(.L_989 - .L_988)


	//   ....[0]....
	.align		4
.L_988:
        /*0028*/ 	.word	index@(__assertfail)


	//----- nvinfo : EIATTR_ANNOTATIONS
	.align		4
.L_989:
        /*002c*/ 	.byte	0x04, 0x55
        /*002e*/ 	.short	(.L_991 - .L_990)


	//   ....[0]....
.L_990:
        /* <DEDUP_REMOVED lines=39> */


	//----- nvinfo : EIATTR_MERCURY_ISA_VERSION
	.align		4
.L_991:
        /*0290*/ 	.byte	0x03, 0x5f
        /*0292*/ 	.short	0x0101


	//----- nvinfo : EIATTR_UNUSED_LOAD_BYTE_OFFSET
	.align		4
        /*0294*/ 	.byte	0x04, 0x44
        /*0296*/ 	.short	(.L_993 - .L_992)


	//   ....[0]....
.L_992:
        /*0298*/ 	.word	0x00000a60
        /*029c*/ 	.word	0x0000fff0


	//   ....[1]....
        /*02a0*/ 	.word	0x0000bd90
        /*02a4*/ 	.word	0x0000fff0


	//----- nvinfo : EIATTR_INT_WARP_WIDE_INSTR_OFFSETS
	.align		4
.L_993:
        /*02a8*/ 	.byte	0x04, 0x31
        /*02aa*/ 	.short	(.L_995 - .L_994)


	//   ....[0]....
.L_994:
        /*02ac*/ 	.word	0x00000150


	//   ....[1]....
        /*02b0*/ 	.word	0x000001f0


	//   ....[2]....
        /*02b4*/ 	.word	0x00000260


	//   ....[3]....
        /*02b8*/ 	.word	0x0000e9f0


	//   ....[4]....
        /*02bc*/ 	.word	0x0000ea80


	//   ....[5]....
        /*02c0*/ 	.word	0x0000ef00


	//   ....[6]....
        /*02c4*/ 	.word	0x0000ef30


	//   ....[7]....
        /*02c8*/ 	.word	0x0000f140


	//   ....[8]....
        /*02cc*/ 	.word	0x000112b0


	//   ....[9]....
        /*02d0*/ 	.word	0x00011340


	//----- nvinfo : EIATTR_COOP_GROUP_MASK_REGIDS
	.align		4
.L_995:
        /*02d4*/ 	.byte	0x04, 0x29
        /*02d6*/ 	.short	(.L_997 - .L_996)


	//   ....[0]....
.L_996:
        /*02d8*/ 	.word	0xffffffff


	//   ....[1]....
        /*02dc*/ 	.word	0xffffffff


	//   ....[2]....
        /*02e0*/ 	.word	0xffffffff


	//   ....[3]....
        /*02e4*/ 	.word	0xffffffff


	//   ....[4]....
        /*02e8*/ 	.word	0xffffffff


	//   ....[5]....
        /*02ec*/ 	.word	0xffffffff


	//   ....[6]....
        /*02f0*/ 	.word	0xffffffff


	//   ....[7]....
        /*02f4*/ 	.word	0xffffffff


	//   ....[8]....
        /*02f8*/ 	.word	0xffffffff


	//   ....[9]....
        /*02fc*/ 	.word	0xffffffff


	//   ....[10]....
        /*0300*/ 	.word	0xffffffff


	//   ....[11]....
        /*0304*/ 	.word	0xffffffff


	//   ....[12]....
        /*0308*/ 	.word	0xffffffff


	//   ....[13]....
        /*030c*/ 	.word	0xffffffff


	//   ....[14]....
        /*0310*/ 	.word	0xffffffff


	//   ....[15]....
        /*0314*/ 	.word	0xffffffff


	//   ....[16]....
        /*0318*/ 	.word	0xffffffff


	//   ....[17]....
        /*031c*/ 	.word	0xffffffff


	//   ....[18]....
        /*0320*/ 	.word	0xffffffff


	//   ....[19]....
        /*0324*/ 	.word	0xffffffff


	//   ....[20]....
        /*0328*/ 	.word	0xffffffff


	//   ....[21]....
        /*032c*/ 	.word	0xffffffff


	//   ....[22]....
        /*0330*/ 	.word	0xffffffff


	//   ....[23]....
        /*0334*/ 	.word	0xffffffff


	//   ....[24]....
        /*0338*/ 	.word	0xffffffff


	//   ....[25]....
        /*033c*/ 	.word	0xffffffff


	//   ....[26]....
        /*0340*/ 	.word	0xffffffff


	//   ....[27]....
        /*0344*/ 	.word	0xffffffff


	//   ....[28]....
        /*0348*/ 	.word	0xffffffff


	//   ....[29]....
        /*034c*/ 	.word	0xffffffff


	//   ....[30]....
        /*0350*/ 	.word	0xffffffff


	//   ....[31]....
        /*0354*/ 	.word	0xffffffff


	//   ....[32]....
        /*0358*/ 	.word	0xffffffff


	//   ....[33]....
        /*035c*/ 	.word	0xffffffff


	//   ....[34]....
        /*0360*/ 	.word	0xffffffff


	//   ....[35]....
        /*0364*/ 	.word	0xffffffff


	//   ....[36]....
        /*0368*/ 	.word	0xffffffff


	//   ....[37]....
        /*036c*/ 	.word	0xffffffff


	//   ....[38]....
        /*0370*/ 	.word	0xffffffff


	//   ....[39]....
        /*0374*/ 	.word	0xffffffff


	//   ....[40]....
        /*0378*/ 	.word	0xffffffff


	//   ....[41]....
        /*037c*/ 	.word	0xffffffff


	//   ....[42]....
        /*0380*/ 	.word	0xffffffff


	//   ....[43]....
        /*0384*/ 	.word	0xffffffff


	//   ....[44]....
        /*0388*/ 	.word	0xffffffff


	//   ....[45]....
        /*038c*/ 	.word	0xffffffff


	//   ....[46]....
        /*0390*/ 	.word	0xffffffff


	//   ....[47]....
        /*0394*/ 	.word	0xffffffff


	//   ....[48]....
        /*0398*/ 	.word	0xffffffff


	//   ....[49]....
        /*039c*/ 	.word	0xffffffff


	//   ....[50]....
        /*03a0*/ 	.word	0xffffffff


	//   ....[51]....
        /*03a4*/ 	.word	0xffffffff


	//   ....[52]....
        /*03a8*/ 	.word	0xffffffff


	//   ....[53]....
        /*03ac*/ 	.word	0xffffffff


	//   ....[54]....
        /*03b0*/ 	.word	0x0500000f


	//   ....[55]....
        /*03b4*/ 	.word	0x0500000f


	//   ....[56]....
        /*03b8*/ 	.word	0x0500000f


	//   ....[57]....
        /*03bc*/ 	.word	0x0500000f


	//   ....[58]....
        /*03c0*/ 	.word	0x0500000f


	//   ....[59]....
        /*03c4*/ 	.word	0x0500000f


	//   ....[60]....
        /*03c8*/ 	.word	0x0500000f


	//   ....[61]....
        /*03cc*/ 	.word	0x0500000f


	//   ....[62]....
        /*03d0*/ 	.word	0x0500000f


	//   ....[63]....
        /*03d4*/ 	.word	0x0500000f


	//   ....[64]....
        /*03d8*/ 	.word	0x0500000f


	//   ....[65]....
        /*03dc*/ 	.word	0x0500000f


	//   ....[66]....
        /*03e0*/ 	.word	0x0500000f


	//   ....[67]....
        /*03e4*/ 	.word	0x0500000f


	//   ....[68]....
        /*03e8*/ 	.word	0x0500000f


	//   ....[69]....
        /*03ec*/ 	.word	0x0500000f


	//   ....[70]....
        /*03f0*/ 	.word	0x0500000f


	//   ....[71]....
        /*03f4*/ 	.word	0x0500000f


	//   ....[72]....
        /*03f8*/ 	.word	0x0500000f


	//----- nvinfo : EIATTR_COOP_GROUP_INSTR_OFFSETS
	.align		4
.L_997:
        /*03fc*/ 	.byte	0x04, 0x28
        /*03fe*/ 	.short	(.L_999 - .L_998)


	//   ....[0]....
.L_998:
        /*0400*/ 	.word	0x00000060


	//   ....[1]....
        /*0404*/ 	.word	0x00000160


	//   ....[2]....
        /*0408*/ 	.word	0x00000210


	//   ....[3]....
        /*040c*/ 	.word	0x000003d0


	//   ....[4]....
        /*0410*/ 	.word	0x00000530


	//   ....[5]....
        /*0414*/ 	.word	0x00000650


	//   ....[6]....
        /*0418*/ 	.word	0x000007b0


	//   ....[7]....
        /*041c*/ 	.word	0x000012a0


	//   ....[8]....
        /*0420*/ 	.word	0x000048e0


	//   ....[9]....
        /*0424*/ 	.word	0x00004970


	//   ....[10]....
        /*0428*/ 	.word	0x00004f10


	//   ....[11]....
        /*042c*/ 	.word	0x00004fd0


	//   ....[12]....
        /*0430*/ 	.word	0x00009270


	//   ....[13]....
        /*0434*/ 	.word	0x000092a0


	//   ....[14]....
        /*0438*/ 	.word	0x00009d30


	//   ....[15]....
        /*043c*/ 	.word	0x00009de0


	//   ....[16]....
        /*0440*/ 	.word	0x0000b240


	//   ....[17]....
        /*0444*/ 	.word	0x0000b2a0


	//   ....[18]....
        /*0448*/ 	.word	0x0000b790


	//   ....[19]....
        /*044c*/ 	.word	0x0000b7a0


	//   ....[20]....
        /*0450*/ 	.word	0x0000db60


	//   ....[21]....
        /*0454*/ 	.word	0x0000dcf0


	//   ....[22]....
        /*0458*/ 	.word	0x0000dd20


	//   ....[23]....
        /*045c*/ 	.word	0x0000dd60


	//   ....[24]....
        /*0460*/ 	.word	0x0000ddc0


	//   ....[25]....
        /*0464*/ 	.word	0x0000de20


	//   ....[26]....
        /*0468*/ 	.word	0x0000de60


	//   ....[27]....
        /*046c*/ 	.word	0x0000e010


	//   ....[28]....
        /*0470*/ 	.word	0x0000e070


	//   ....[29]....
        /*0474*/ 	.word	0x0000e0b0


	//   ....[30]....
        /*0478*/ 	.word	0x0000e0f0


	//   ....[31]....
        /*047c*/ 	.word	0x0000e120


	//   ....[32]....
        /*0480*/ 	.word	0x0000e150


	//   ....[33]....
        /*0484*/ 	.word	0x0000e1e0


	//   ....[34]....
        /*0488*/ 	.word	0x0000e210


	//   ....[35]....
        /*048c*/ 	.word	0x0000e2a0


	//   ....[36]....
        /*0490*/ 	.word	0x00011760


	//   ....[37]....
        /*0494*/ 	.word	0x00011770


	//   ....[38]....
        /*0498*/ 	.word	0x00011880


	//   ....[39]....
        /*049c*/ 	.word	0x000118e0


	//   ....[40]....
        /*04a0*/ 	.word	0x00011920


	//   ....[41]....
        /*04a4*/ 	.word	0x00011960


	//   ....[42]....
        /*04a8*/ 	.word	0x00011990


	//   ....[43]....
        /*04ac*/ 	.word	0x000119c0


	//   ....[44]....
        /*04b0*/ 	.word	0x00011b50


	//   ....[45]....
        /*04b4*/ 	.word	0x00011bb0


	//   ....[46]....
        /*04b8*/ 	.word	0x00011bf0


	//   ....[47]....
        /*04bc*/ 	.word	0x00011c30


	//   ....[48]....
        /*04c0*/ 	.word	0x00011c60


	//   ....[49]....
        /*04c4*/ 	.word	0x00011c90


	//   ....[50]....
        /*04c8*/ 	.word	0x00011d50


	//   ....[51]....
        /*04cc*/ 	.word	0x00011d70


	//   ....[52]....
        /*04d0*/ 	.word	0x00011de0


	//   ....[53]....
        /*04d4*/ 	.word	0x00012230


	//   ....[54]....
        /*04d8*/ 	.word	0x00012710


	//   ....[55]....
        /*04dc*/ 	.word	0x00012b30


	//   ....[56]....
        /*04e0*/ 	.word	0x00012bc0


	//   ....[57]....
        /*04e4*/ 	.word	0x00012c60


	//   ....[58]....
        /*04e8*/ 	.word	0x00012d10


	//   ....[59]....
        /*04ec*/ 	.word	0x00012d90


	//   ....[60]....
        /*04f0*/ 	.word	0x00012e10


	//   ....[61]....
        /*04f4*/ 	.word	0x00012e90


	//   ....[62]....
        /*04f8*/ 	.word	0x00012f10


	//   ....[63]....
        /*04fc*/ 	.word	0x00012fa0


	//   ....[64]....
        /*0500*/ 	.word	0x00013050


	//   ....[65]....
        /*0504*/ 	.word	0x000130d0


	//   ....[66]....
        /*0508*/ 	.word	0x00013150


	//   ....[67]....
        /*050c*/ 	.word	0x000131d0


	//   ....[68]....
        /*0510*/ 	.word	0x00013250


	//   ....[69]....
        /*0514*/ 	.word	0x000132c0


	//   ....[70]....
        /*0518*/ 	.word	0x00013360


	//   ....[71]....
        /*051c*/ 	.word	0x000133f0


	//   ....[72]....
        /*0520*/ 	.word	0x00013510


	//----- nvinfo : EIATTR_REG_RECONFIG
	.align		4
.L_999:
        /*0524*/ 	.byte	0x01, 0x54
	.zero		2


	//----- nvinfo : EIATTR_SYSCALL_OFFSETS
	.align		4
        /*0528*/ 	.byte	0x04, 0x46
        /*052a*/ 	.short	(.L_1001 - .L_1000)


	//   ....[0]....
.L_1000:
        /*052c*/ 	.word	0x00001490


	//   ....[1]....
        /*0530*/ 	.word	0x0000ec10


	//   ....[2]....
        /*0534*/ 	.word	0x0000ed50


	//   ....[3]....
        /*0538*/ 	.word	0x0000ee50


	//----- nvinfo : EIATTR_MBARRIER_INSTR_OFFSETS
	.align		4
.L_1001:
        /*053c*/ 	.byte	0x04, 0x39
        /*053e*/ 	.short	(.L_1003 - .L_1002)


	//   ....[0]....
.L_1002:
        /*0540*/ 	.word	0x00000280
        /*0544*/ 	.word	0x000000ff
        /*0548*/ 	.word	0x00034800
        /*054c*/ 	.short	0x0100
        /*054e*/ 	.byte	0x08
	.zero		1


	//   ....[1]....
        /*0550*/ 	.word	0x00000290
        /*0554*/ 	.word	0x000000ff
        /*0558*/ 	.word	0x00034820
        /*055c*/ 	.short	0x0100
        /*055e*/ 	.byte	0x08
	.zero		1


	//   ....[2]....
        /*0560*/ 	.word	0x00000380
        /*0564*/ 	.word	0x000000ff
        /*0568*/ 	.word	0x00034830
        /*056c*/ 	.short	0x0100
        /*056e*/ 	.byte	0x08
	.zero		1


	//   ....[3]....
        /*0570*/ 	.word	0x00000390
        /*0574*/ 	.word	0x000000ff
        /*0578*/ 	.word	0x00034840
        /*057c*/ 	.short	0x0100
        /*057e*/ 	.byte	0x08
	.zero		1


	//   ....[4]....
        /*0580*/ 	.word	0x000003a0
        /*0584*/ 	.word	0x000000ff
        /*0588*/ 	.word	0x00034838
        /*058c*/ 	.short	0x0100
        /*058e*/ 	.byte	0x08
	.zero		1


	//   ....[5]....
        /*0590*/ 	.word	0x000003b0
        /*0594*/ 	.word	0x000000ff
        /*0598*/ 	.word	0x00034848
        /*059c*/ 	.short	0x0100
        /*059e*/ 	.byte	0x08
	.zero		1


	//   ....[6]....
        /*05a0*/ 	.word	0x000004e0
        /*05a4*/ 	.word	0x000000ff
        /*05a8*/ 	.word	0x00034850
        /*05ac*/ 	.short	0x0100
        /*05ae*/ 	.byte	0x08
	.zero		1


	//   ....[7]....
        /*05b0*/ 	.word	0x000004f0
        /*05b4*/ 	.word	0x000000ff
        /*05b8*/ 	.word	0x00034860
        /*05bc*/ 	.short	0x0100
        /*05be*/ 	.byte	0x08
	.zero		1


	//   ....[8]....
        /*05c0*/ 	.word	0x00000500
        /*05c4*/ 	.word	0x000000ff
        /*05c8*/ 	.word	0x00034858
        /*05cc*/ 	.short	0x0100
        /*05ce*/ 	.byte	0x08
	.zero		1


	//   ....[9]....
        /*05d0*/ 	.word	0x00000510
        /*05d4*/ 	.word	0x000000ff
        /*05d8*/ 	.word	0x00034868
        /*05dc*/ 	.short	0x0100
        /*05de*/ 	.byte	0x08
	.zero		1


	//   ....[10]....
        /*05e0*/ 	.word	0x00000600
        /*05e4*/ 	.word	0x000000ff
        /*05e8*/ 	.word	0x00034870
        /*05ec*/ 	.short	0x0100
        /*05ee*/ 	.byte	0x06
	.zero		1


	//   ....[11]....
        /*05f0*/ 	.word	0x00000610
        /*05f4*/ 	.word	0x000000ff
        /*05f8*/ 	.word	0x00034880
        /*05fc*/ 	.short	0x0100
        /*05fe*/ 	.byte	0x06
	.zero		1


	//   ....[12]....
        /*0600*/ 	.word	0x00000620
        /*0604*/ 	.word	0x000000ff
        /*0608*/ 	.word	0x00034878
        /*060c*/ 	.short	0x0100
        /*060e*/ 	.byte	0x06
	.zero		1


	//   ....[13]....
        /*0610*/ 	.word	0x00000630
        /*0614*/ 	.word	0x000000ff
        /*0618*/ 	.word	0x00034888
        /*061c*/ 	.short	0x0100
        /*061e*/ 	.byte	0x06
	.zero		1


	//   ....[14]....
        /*0620*/ 	.word	0x00000760
        /*0624*/ 	.word	0x000000ff
        /*0628*/ 	.word	0x00034890
        /*062c*/ 	.short	0x0100
        /*062e*/ 	.byte	0x08
	.zero		1


	//   ....[15]....
        /*0630*/ 	.word	0x00000770
        /*0634*/ 	.word	0x000000ff
        /*0638*/ 	.word	0x000348a0
        /*063c*/ 	.short	0x0100
        /*063e*/ 	.byte	0x08
	.zero		1


	//   ....[16]....
        /*0640*/ 	.word	0x00000780
        /*0644*/ 	.word	0x000000ff
        /*0648*/ 	.word	0x00034898
        /*064c*/ 	.short	0x0100
        /*064e*/ 	.byte	0x08
	.zero		1


	//   ....[17]....
        /*0650*/ 	.word	0x00000790
        /*0654*/ 	.word	0x000000ff
        /*0658*/ 	.word	0x000348a8
        /*065c*/ 	.short	0x0100
        /*065e*/ 	.byte	0x08
	.zero		1


	//   ....[18]....
        /*0660*/ 	.word	0x000008c0
        /*0664*/ 	.word	0x000000ff
        /*0668*/ 	.word	0x000348b0
        /*066c*/ 	.short	0x0100
        /*066e*/ 	.byte	0x08
	.zero		1


	//   ....[19]....
        /*0670*/ 	.word	0x000008d0
        /*0674*/ 	.word	0x000000ff
        /*0678*/ 	.word	0x000348c0
        /*067c*/ 	.short	0x0100
        /*067e*/ 	.byte	0x08
	.zero		1


	//   ....[20]....
        /*0680*/ 	.word	0x000008e0
        /*0684*/ 	.word	0x000000ff
        /*0688*/ 	.word	0x000348b8
        /*068c*/ 	.short	0x0100
        /*068e*/ 	.byte	0x08
	.zero		1


	//   ....[21]....
        /*0690*/ 	.word	0x000008f0
        /*0694*/ 	.word	0x000000ff
        /*0698*/ 	.word	0x000348c8
        /*069c*/ 	.short	0x0100
        /*069e*/ 	.byte	0x08
	.zero		1


	//   ....[22]....
        /*06a0*/ 	.word	0x00001540
        /*06a4*/ 	.word	0x00000000
        /*06a8*/ 	.word	0x00034800
        /*06ac*/ 	.short	0x010a
        /*06ae*/ 	.byte	0x3f
	.zero		1


	//   ....[23]....
        /*06b0*/ 	.word	0x000015b0
        /*06b4*/ 	.word	0x0000000c
        /*06b8*/ 	.word	0x00034830
        /*06bc*/ 	.short	0x010a
        /*06be*/ 	.byte	0x3f
	.zero		1


	//   ....[24]....
        /*06c0*/ 	.word	0x00001620
        /*06c4*/ 	.word	0x0000000c
        /*06c8*/ 	.word	0x00034830
        /*06cc*/ 	.short	0x010a
        /*06ce*/ 	.byte	0x3f
	.zero		1


	//   ....[25]....
        /*06d0*/ 	.word	0x00005870
        /*06d4*/ 	.word	0x0000000d
        /*06d8*/ 	.word	0x00000000
        /*06dc*/ 	.short	0x0101
        /*06de*/ 	.byte	0x3f
	.zero		1


	//   ....[26]....
        /*06e0*/ 	.word	0x000066a0
        /*06e4*/ 	.word	0x00000000
        /*06e8*/ 	.word	0x00034830
        /*06ec*/ 	.short	0x010a
        /*06ee*/ 	.byte	0x3f
	.zero		1


	//   ....[27]....
        /*06f0*/ 	.word	0x000066e0
        /*06f4*/ 	.word	0x00000000
        /*06f8*/ 	.word	0x00034830
        /*06fc*/ 	.short	0x010a
        /*06fe*/ 	.byte	0x3f
	.zero		1


	//   ....[28]....
        /*0700*/ 	.word	0x00008dc0
        /*0704*/ 	.word	0x000000ff
        /*0708*/ 	.word	0x00034850
        /*070c*/ 	.short	0x010a
        /*070e*/ 	.byte	0x06
	.zero		1


	//   ....[29]....
        /*0710*/ 	.word	0x00008e00
        /*0714*/ 	.word	0x000000ff
        /*0718*/ 	.word	0x00034850
        /*071c*/ 	.short	0x010a
        /*071e*/ 	.byte	0x06
	.zero		1


	//   ....[30]....
        /*0720*/ 	.word	0x0000a420
        /*0724*/ 	.word	0x00000086
        /*0728*/ 	.word	0x00000000
        /*072c*/ 	.short	0x0101
        /*072e*/ 	.byte	0x3f
	.zero		1


	//   ....[31]....
        /*0730*/ 	.word	0x0000a5a0
        /*0734*/ 	.word	0x00000083
        /*0738*/ 	.word	0x00000000
        /*073c*/ 	.short	0x0101
        /*073e*/ 	.byte	0x3f
	.zero		1


	//   ....[32]....
        /*0740*/ 	.word	0x0000b1a0
        /*0744*/ 	.word	0x00000008
        /*0748*/ 	.word	0x00034850
        /*074c*/ 	.short	0x010a
        /*074e*/ 	.byte	0x3f
	.zero		1


	//   ....[33]....
        /*0750*/ 	.word	0x0000b1e0
        /*0754*/ 	.word	0x00000008
        /*0758*/ 	.word	0x00034850
        /*075c*/ 	.short	0x010a
        /*075e*/ 	.byte	0x3f
	.zero		1


	//   ....[34]....
        /*0760*/ 	.word	0x0000b9b0
        /*0764*/ 	.word	0x00000007
        /*0768*/ 	.word	0x00000000
        /*076c*/ 	.short	0x0101
        /*076e*/ 	.byte	0x3f
	.zero		1


	//   ....[35]....
        /*0770*/ 	.word	0x0000cb70
        /*0774*/ 	.word	0x00000016
        /*0778*/ 	.word	0x00000000
        /*077c*/ 	.short	0x0101
        /*077e*/ 	.byte	0x3f
	.zero		1


	//   ....[36]....
        /*0780*/ 	.word	0x0000f4a0
        /*0784*/ 	.word	0x00000008
        /*0788*/ 	.word	0x00034840
        /*078c*/ 	.short	0x010a
        /*078e*/ 	.byte	0x3f
	.zero		1


	//   ....[37]....
        /*0790*/ 	.word	0x0000f970
        /*0794*/ 	.word	0x00000009
        /*0798*/ 	.word	0x00034820
        /*079c*/ 	.short	0x010a
        /*079e*/ 	.byte	0x3f
	.zero		1


	//   ....[38]....
        /*07a0*/ 	.word	0x0000fcb0
        /*07a4*/ 	.word	0x00000002
        /*07a8*/ 	.word	0x00034840
        /*07ac*/ 	.short	0x010a
        /*07ae*/ 	.byte	0x3f
	.zero		1


	//   ....[39]....
        /*07b0*/ 	.word	0x0000ff70
        /*07b4*/ 	.word	0x00000003
        /*07b8*/ 	.word	0x00000060
        /*07bc*/ 	.short	0x010a
        /*07be*/ 	.byte	0x3f
	.zero		1


	//   ....[40]....
        /*07c0*/ 	.word	0x00010540
        /*07c4*/ 	.word	0x00000002
        /*07c8*/ 	.word	0x00034840
        /*07cc*/ 	.short	0x010a
        /*07ce*/ 	.byte	0x3f
	.zero		1


	//   ....[41]....
        /*07d0*/ 	.word	0x00010800
        /*07d4*/ 	.word	0x00000002
        /*07d8*/ 	.word	0x00000060
        /*07dc*/ 	.short	0x010a
        /*07de*/ 	.byte	0x3f
	.zero		1


	//   ....[42]....
        /*07e0*/ 	.word	0x00010cd0
        /*07e4*/ 	.word	0x00000002
        /*07e8*/ 	.word	0x00034840
        /*07ec*/ 	.short	0x010a
        /*07ee*/ 	.byte	0x3f
	.zero		1


	//   ....[43]....
        /*07f0*/ 	.word	0x00010f90
        /*07f4*/ 	.word	0x00000002
        /*07f8*/ 	.word	0x00000060
        /*07fc*/ 	.short	0x010a
        /*07fe*/ 	.byte	0x3f
	.zero		1


	//   ....[44]....
        /*0800*/ 	.word	0x00011400
        /*0804*/ 	.word	0x00000003
        /*0808*/ 	.word	0x00034860
        /*080c*/ 	.short	0x010a
        /*080e*/ 	.byte	0x3f
	.zero		1


	//   ....[45]....
        /*0810*/ 	.word	0x000121b0
        /*0814*/ 	.word	0x00000000
        /*0818*/ 	.word	0x00034820
        /*081c*/ 	.short	0x010a
        /*081e*/ 	.byte	0x3f
	.zero		1


	//   ....[46]....
        /*0820*/ 	.word	0x00012370
        /*0824*/ 	.word	0x00000006
        /*0828*/ 	.word	0x00000000
        /*082c*/ 	.short	0x010a
        /*082e*/ 	.byte	0x3f
	.zero		1


	//   ....[47]....
        /*0830*/ 	.word	0x000123e0
        /*0834*/ 	.word	0x00000007
        /*0838*/ 	.word	0x00000000
        /*083c*/ 	.short	0x010a
        /*083e*/ 	.byte	0x3f
	.zero		1


	//   ....[48]....
        /*0840*/ 	.word	0x00012450
        /*0844*/ 	.word	0x00000004
        /*0848*/ 	.word	0x00000000
        /*084c*/ 	.short	0x010a
        /*084e*/ 	.byte	0x3f
	.zero		1


	//   ....[49]....
        /*0850*/ 	.word	0x00012480
        /*0854*/ 	.word	0x00000003
        /*0858*/ 	.word	0x00000000
        /*085c*/ 	.short	0x010a
        /*085e*/ 	.byte	0x3f
	.zero		1


	//   ....[50]....
        /*0860*/ 	.word	0x000124e0
        /*0864*/ 	.word	0x00000000
        /*0868*/ 	.word	0x00034800
        /*086c*/ 	.short	0x010a
        /*086e*/ 	.byte	0x3f
	.zero		1


	//   ....[51]....
        /*0870*/ 	.word	0x00012530
        /*0874*/ 	.word	0x0000000c
        /*0878*/ 	.word	0x00034830
        /*087c*/ 	.short	0x010a
        /*087e*/ 	.byte	0x3f
	.zero		1


	//   ....[52]....
        /*0880*/ 	.word	0x00012580
        /*0884*/ 	.word	0x00000000
        /*0888*/ 	.word	0x00034830
        /*088c*/ 	.short	0x010a
        /*088e*/ 	.byte	0x3f
	.zero		1


	//   ....[53]....
        /*0890*/ 	.word	0x000125e0
        /*0894*/ 	.word	0x0000000b
        /*0898*/ 	.word	0x00034850
        /*089c*/ 	.short	0x010a
        /*089e*/ 	.byte	0x3f
	.zero		1


	//   ....[54]....
        /*08a0*/ 	.word	0x00012630
        /*08a4*/ 	.word	0x00000008
        /*08a8*/ 	.word	0x00034850
        /*08ac*/ 	.short	0x010a
        /*08ae*/ 	.byte	0x3f
	.zero		1


	//   ....[55]....
        /*08b0*/ 	.word	0x000127d0
        /*08b4*/ 	.word	0x00000008
        /*08b8*/ 	.word	0x00034840
        /*08bc*/ 	.short	0x010a
        /*08be*/ 	.byte	0x3f
	.zero		1


	//   ....[56]....
        /*08c0*/ 	.word	0x00012850
        /*08c4*/ 	.word	0x00000008
        /*08c8*/ 	.word	0x00034820
        /*08cc*/ 	.short	0x010a
        /*08ce*/ 	.byte	0x3f
	.zero		1


	//   ....[57]....
        /*08d0*/ 	.word	0x000128a0
        /*08d4*/ 	.word	0x00000002
        /*08d8*/ 	.word	0x00034840
        /*08dc*/ 	.short	0x010a
        /*08de*/ 	.byte	0x3f
	.zero		1


	//   ....[58]....
        /*08e0*/ 	.word	0x000128f0
        /*08e4*/ 	.word	0x00000003
        /*08e8*/ 	.word	0x00000060
        /*08ec*/ 	.short	0x010a
        /*08ee*/ 	.byte	0x3f
	.zero		1


	//   ....[59]....
        /*08f0*/ 	.word	0x00012940
        /*08f4*/ 	.word	0x00000002
        /*08f8*/ 	.word	0x00034840
        /*08fc*/ 	.short	0x010a
        /*08fe*/ 	.byte	0x3f
	.zero		1


	//   ....[60]....
        /*0900*/ 	.word	0x00012990
        /*0904*/ 	.word	0x00000002
        /*0908*/ 	.word	0x00000060
        /*090c*/ 	.short	0x010a
        /*090e*/ 	.byte	0x3f
	.zero		1


	//   ....[61]....
        /*0910*/ 	.word	0x000129e0
        /*0914*/ 	.word	0x00000002
        /*0918*/ 	.word	0x00034840
        /*091c*/ 	.short	0x010a
        /*091e*/ 	.byte	0x3f
	.zero		1


	//   ....[62]....
        /*0920*/ 	.word	0x00012a30
        /*0924*/ 	.word	0x00000002
        /*0928*/ 	.word	0x00000060
        /*092c*/ 	.short	0x010a
        /*092e*/ 	.byte	0x3f
	.zero		1


	//   ....[63]....
        /*0930*/ 	.word	0x00012a80
        /*0934*/ 	.word	0x00000003
        /*0938*/ 	.word	0x00034860
        /*093c*/ 	.short	0x010a
        /*093e*/ 	.byte	0x3f
	.zero		1


	//   ....[64]....
        /*0940*/ 	.word	0x00013430
        /*0944*/ 	.word	0x00000000
        /*0948*/ 	.word	0x00034820
        /*094c*/ 	.short	0x010a
        /*094e*/ 	.byte	0x3f
	.zero		1


	//   ....[65]....
        /*0950*/ 	.word	0x000135d0
        /*0954*/ 	.word	0x00000006
        /*0958*/ 	.word	0x00000000
        /*095c*/ 	.short	0x010a
        /*095e*/ 	.byte	0x3f
	.zero		1


	//   ....[66]....
        /*0960*/ 	.word	0x00013620
        /*0964*/ 	.word	0x00000007
        /*0968*/ 	.word	0x00000000
        /*096c*/ 	.short	0x010a
        /*096e*/ 	.byte	0x3f
	.zero		1


	//   ....[67]....
        /*0970*/ 	.word	0x00013670
        /*0974*/ 	.word	0x00000004
        /*0978*/ 	.word	0x00000000
        /*097c*/ 	.short	0x010a
        /*097e*/ 	.byte	0x3f
	.zero		1


	//----- nvinfo : EIATTR_NUM_MBARRIERS
	.align		4
.L_1003:
        /*0980*/ 	.byte	0x03, 0x38
        /*0982*/ 	.short	0x0016


	//----- nvinfo : EIATTR_EXIT_INSTR_OFFSETS
	.align		4
        /*0984*/ 	.byte	0x04, 0x1c
        /*0986*/ 	.short	(.L_1005 - .L_1004)


	//   ....[0]....
.L_1004:
        /*0988*/ 	.word	0x00000aa0


	//   ....[1]....
        /*098c*/ 	.word	0x0000db20


	//   ....[2]....
        /*0990*/ 	.word	0x0000db80


	//   ....[3]....
        /*0994*/ 	.word	0x000124d0


	//----- nvinfo : EIATTR_MAX_THREADS
	.align		4
.L_1005:
        /*0998*/ 	.byte	0x04, 0x05
        /*099a*/ 	.short	(.L_1007 - .L_1006)
.L_1006:
        /*099c*/ 	.word	0x00000180
        /*09a0*/ 	.word	0x00000001
        /*09a4*/ 	.word	0x00000001


	//----- nvinfo : EIATTR_CRS_STACK_SIZE
	.align		4
.L_1007:
        /*09a8*/ 	.byte	0x04, 0x1e
        /*09aa*/ 	.short	(.L_1009 - .L_1008)
.L_1008:
        /*09ac*/ 	.word	0x00000000


	//----- nvinfo : EIATTR_CBANK_PARAM_SIZE
	.align		4
.L_1009:
        /*09b0*/ 	.byte	0x03, 0x19
        /*09b2*/ 	.short	0x0a70


	//----- nvinfo : EIATTR_PARAM_CBANK
	.align		4
        /*09b4*/ 	.byte	0x04, 0x0a
        /*09b6*/ 	.short	(.L_1011 - .L_1010)
	.align		4
.L_1010:
        /*09b8*/ 	.word	index@(.nv.constant0._ZN7cutlass13device_kernelIN5flash11enable_sm90INS1_16FlashAttnFwdSm90INS1_25CollectiveMainloopFwdSm90ILi2EN4cute5tupleIJNS5_1CILi1EEES8_S8_EEENS6_IJNS7_ILi128EEENS7_ILi176EEESA_EEELi128ENS_6half_tEfNS_4arch4Sm90ELb0ELb0ELb0ELb1ELb0ELb0ELb0ELb1ELb1ELb0ELb0ELb0EEENS1_21CollectiveEpilogueFwdINS6_IJSA_SA_SB_EEES9_SD_SF_Li256ELb1ELb0ELb0ELb0EEENS1_36VarlenDynamicPersistentTileSchedulerILi128ELi176ELi256ELi32ELb0ELb0ELb1ELb0ELb1ELb1EEEEEEEEEvNT_6ParamsE)
        /*09bc*/ 	.short	0x0210
        /*09be*/ 	.short	0x0a70


	//----- nvinfo : EIATTR_SW_WAR
	.align		4
.L_1011:
        /*09c0*/ 	.byte	0x04, 0x36
        /*09c2*/ 	.short	(.L_1013 - .L_1012)
.L_1012:
        /*09c4*/ 	.word	0x00000008
.L_1013:


//--------------------- .nv.info._ZN7cutlass13device_kernelIN5flash11enable_sm90INS1_16FlashAttnFwdSm90INS1_25CollectiveMainloopFwdSm90ILi2EN4cute5tupleIJNS5_1CILi1EEES8_S8_EEENS6_IJNS7_ILi128EEENS7_ILi176EEESA_EEELi128ENS_6half_tEfNS_4arch4Sm90ELb0ELb0ELb0ELb1ELb0ELb1ELb0ELb1ELb1ELb0ELb0ELb0EEENS1_21CollectiveEpilogueFwdINS6_IJSA_SA_SB_EEES9_SD_SF_Li256ELb1ELb0ELb0ELb0EEENS1_36VarlenDynamicPersistentTileSchedulerILi128ELi176ELi256ELi32ELb0ELb0ELb1ELb0ELb1ELb1EEEEEEEEEvNT_6ParamsE --------------------------
	.section	.nv.info._ZN7cutlass13device_kernelIN5flash11enable_sm90INS1_16FlashAttnFwdSm90INS1_25CollectiveMainloopFwdSm90ILi2EN4cute5tupleIJNS5_1CILi1EEES8_S8_EEENS6_IJNS7_ILi128EEENS7_ILi176EEESA_EEELi128ENS_6half_tEfNS_4arch4Sm90ELb0ELb0ELb0ELb1ELb0ELb1ELb0ELb1ELb1ELb0ELb0ELb0EEENS1_21CollectiveEpilogueFwdINS6_IJSA_SA_SB_EEES9_SD_SF_Li256ELb1ELb0ELb0ELb0EEENS1_36VarlenDynamicPersistentTileSchedulerILi128ELi176ELi256ELi32ELb0ELb0ELb1ELb0ELb1ELb1EEEEEEEEEvNT_6ParamsE,"",@"SHT_CUDA_INFO"
	.sectionflags	@""
	.align	4


	//----- nvinfo : EIATTR_CUDA_API_VERSION
	.align		4
        /*0000*/ 	.byte	0x04, 0x37
        /*0002*/ 	.short	(.L_1015 - .L_1014)
.L_1014:
        /*0004*/ 	.word	0x00000082


	//----- nvinfo : EIATTR_KPARAM_INFO
	.align		4
.L_1015:
        /*0008*/ 	.byte	0x04, 0x17
        /*000a*/ 	.short	(.L_1017 - .L_1016)
.L_1016:
        /*000c*/ 	.word	0x00000000
        /*0010*/ 	.short	0x0000
        /*0012*/ 	.short	0x0070
        /*0014*/ 	.byte	0x00, 0xf0, 0x01, 0x28


	//----- nvinfo : EIATTR_SPARSE_MMA_MASK
	.align		4
.L_1017:
        /*0018*/ 	.byte	0x03, 0x50
        /*001a*/ 	.short	0x0000


	//----- nvinfo : EIATTR_MAXREG_COUNT
	.align		4
        /*001c*/ 	.byte	0x03, 0x1b
        /*001e*/ 	.short	0x00a8


	//----- nvinfo : EIATTR_NUM_BARRIERS
	.align		4
        /*0020*/ 	.byte	0x02, 0x4c
        /*0022*/ 	.byte	0x10
	.zero		1


	//----- nvinfo : EIATTR_EXTERNS
	.align		4
        /*0024*/ 	.byte	0x04, 0x0f
        /*0026*/ 	.short	(.L_1019 - .L_1018)


	//   ....[0]....
	.align		4
.L_1018:
        /*0028*/ 	.word	index@(__assertfail)


	//----- nvinfo : EIATTR_ANNOTATIONS
	.align		4
.L_1019:
        /*002c*/ 	.byte	0x04, 0x55
        /*002e*/ 	.short	(.L_1021 - .L_1020)


	//   ....[0]....
.L_1020:
        /* <DEDUP_REMOVED lines=115> */


	//----- nvinfo : EIATTR_MERCURY_ISA_VERSION
	.align		4
.L_1021:
        /*0750*/ 	.byte	0x03, 0x5f
        /*0752*/ 	.short	0x0101


	//----- nvinfo : EIATTR_UNUSED_LOAD_BYTE_OFFSET
	.align		4
        /*0754*/ 	.byte	0x04, 0x44
        /*0756*/ 	.short	(.L_1023 - .L_1022)


	//   ....[0]....
.L_1022:
        /*0758*/ 	.word	0x00000af0
        /*075c*/ 	.word	0x0000fff0


	//   ....[1]....
        /*0760*/ 	.word	0x0001c2e0
        /*0764*/ 	.word	0x0000fff0


	//----- nvinfo : EIATTR_INT_WARP_WIDE_INSTR_OFFSETS
	.align		4
.L_1023:
        /*0768*/ 	.byte	0x04, 0x31
        /*076a*/ 	.short	(.L_1025 - .L_1024)


	//   ....[0]....
.L_1024:
        /*076c*/ 	.word	0x000001c0


	//   ....[1]....
        /*0770*/ 	.word	0x00000200


	//   ....[2]....
        /*0774*/ 	.word	0x00000270


	//   ....[3]....
        /*0778*/ 	.word	0x000200d0


	//   ....[4]....
        /*077c*/ 	.word	0x00020170


	//   ....[5]....
        /*0780*/ 	.word	0x00020600


	//   ....[6]....
        /*0784*/ 	.word	0x00020630


	//   ....[7]....
        /*0788*/ 	.word	0x00020840


	//   ....[8]....
        /*078c*/ 	.word	0x00022a90


	//   ....[9]....
        /*0790*/ 	.word	0x00022b30


	//----- nvinfo : EIATTR_COOP_GROUP_MASK_REGIDS
	.align		4
.L_1025:
        /*0794*/ 	.byte	0x04, 0x29
        /*0796*/ 	.short	(.L_1027 - .L_1026)


	//   ....[0]....
.L_1026:
        /*0798*/ 	.word	0xffffffff


	//   ....[1]....
        /*079c*/ 	.word	0xffffffff


	//   ....[2]....
        /*07a0*/ 	.word	0xffffffff


	//   ....[3]....
        /*07a4*/ 	.word	0xffffffff


	//   ....[4]....
        /*07a8*/ 	.word	0xffffffff


	//   ....[5]....
        /*07ac*/ 	.word	0xffffffff


	//   ....[6]....
        /*07b0*/ 	.word	0xffffffff


	//   ....[7]....
        /*07b4*/ 	.word	0xffffffff


	//   ....[8]....
        /*07b8*/ 	.word	0xffffffff


	//   ....[9]....
        /*07bc*/ 	.word	0xffffffff


	//   ....[10]....
        /*07c0*/ 	.word	0xffffffff


	//   ....[11]....
        /*07c4*/ 	.word	0xffffffff


	//   ....[12]....
        /*07c8*/ 	.word	0xffffffff


	//   ....[13]....
        /*07cc*/ 	.word	0xffffffff


	//   ....[14]....
        /*07d0*/ 	.word	0xffffffff


	//   ....[15]....
        /*07d4*/ 	.word	0xffffffff


	//   ....[16]....
        /*07d8*/ 	.word	0xffffffff


	//   ....[17]....
        /*07dc*/ 	.word	0xffffffff


	//   ....[18]....
        /*07e0*/ 	.word	0xffffffff


	//   ....[19]....
        /*07e4*/ 	.word	0xffffffff


	//   ....[20]....
        /*07e8*/ 	.word	0xffffffff


	//   ....[21]....
        /*07ec*/ 	.word	0xffffffff


	//   ....[22]....
        /*07f0*/ 	.word	0xffffffff


	//   ....[23]....
        /*07f4*/ 	.word	0xffffffff


	//   ....[24]....
        /*07f8*/ 	.word	0xffffffff


	//   ....[25]....
        /*07fc*/ 	.word	0xffffffff


	//   ....[26]....
        /*0800*/ 	.word	0xffffffff


	//   ....[27]....
        /*0804*/ 	.word	0xffffffff


	//   ....[28]....
        /*0808*/ 	.word	0xffffffff


	//   ....[29]....
        /*080c*/ 	.word	0xffffffff


	//   ....[30]....
        /*0810*/ 	.word	0xffffffff


	//   ....[31]....
        /*0814*/ 	.word	0xffffffff


	//   ....[32]....
        /*0818*/ 	.word	0xffffffff


	//   ....[33]....
        /*081c*/ 	.word	0xffffffff


	//   ....[34]....
        /*0820*/ 	.word	0xffffffff


	//   ....[35]....
        /*0824*/ 	.word	0xffffffff


	//   ....[36]....
        /*0828*/ 	.word	0xffffffff


	//   ....[37]....
        /*082c*/ 	.word	0xffffffff


	//   ....[38]....
        /*0830*/ 	.word	0xffffffff


	//   ....[39]....
        /*0834*/ 	.word	0xffffffff


	//   ....[40]....
        /*0838*/ 	.word	0xffffffff


	//   ....[41]....
        /*083c*/ 	.word	0xffffffff


	//   ....[42]....
        /*0840*/ 	.word	0xffffffff


	//   ....[43]....
        /*0844*/ 	.word	0xffffffff


	//   ....[44]....
        /*0848*/ 	.word	0xffffffff


	//   ....[45]....
        /*084c*/ 	.word	0xffffffff


	//   ....[46]....
        /*0850*/ 	.word	0xffffffff


	//   ....[47]....
        /*0854*/ 	.word	0xffffffff


	//   ....[48]....
        /*0858*/ 	.word	0xffffffff


	//   ....[49]....
        /*085c*/ 	.word	0xffffffff


	//   ....[50]....
        /*0860*/ 	.word	0xffffffff


	//   ....[51]....
        /*0864*/ 	.word	0xffffffff


	//   ....[52]....
        /*0868*/ 	.word	0xffffffff


	//   ....[53]....
        /*086c*/ 	.word	0xffffffff


	//   ....[54]....
        /*0870*/ 	.word	0x0500000f


	//   ....[55]....
        /*0874*/ 	.word	0x0500000f


	//   ....[56]....
        /*0878*/ 	.word	0x0500000f


	//   ....[57]....
        /*087c*/ 	.word	0x0500000f


	//   ....[58]....
        /*0880*/ 	.word	0x0500000f


	//   ....[59]....
        /*0884*/ 	.word	0x0500000f


	//   ....[60]....
        /*0888*/ 	.word	0x0500000f


	//   ....[61]....
        /*088c*/ 	.word	0x0500000f


	//   ....[62]....
        /*0890*/ 	.word	0x0500000f


	//   ....[63]....
        /*0894*/ 	.word	0x0500000f


	//   ....[64]....
        /*0898*/ 	.word	0x0500000f


	//   ....[65]....
        /*089c*/ 	.word	0x0500000f


	//   ....[66]....
        /*08a0*/ 	.word	0x0500000f


	//   ....[67]....
        /*08a4*/ 	.word	0x0500000f


	//   ....[68]....
        /*08a8*/ 	.word	0x0500000f


	//   ....[69]....
        /*08ac*/ 	.word	0x0500000f


	//   ....[70]....
        /*08b0*/ 	.word	0x0500000f


	//   ....[71]....
        /*08b4*/ 	.word	0x0500000f


	//   ....[72]....
        /*08b8*/ 	.word	0x0500000f


	//   ....[73]....
        /*08bc*/ 	.word	0x0500000f


	//   ....[74]....
        /*08c0*/ 	.word	0x0500000f


	//   ....[75]....
        /*08c4*/ 	.word	0x0500000f


	//   ....[76]....
        /*08c8*/ 	.word	0x0500000f


	//   ....[77]....
        /*08cc*/ 	.word	0x0500000f


	//   ....[78]....
        /*08d0*/ 	.word	0x0500000f


	//   ....[79]....
        /*08d4*/ 	.word	0x0500000f


	//   ....[80]....
        /*08d8*/ 	.word	0x0500000f


	//   ....[81]....
        /*08dc*/ 	.word	0x0500000f


	//   ....[82]....
        /*08e0*/ 	.word	0x0500000f


	//----- nvinfo : EIATTR_COOP_GROUP_INSTR_OFFSETS
	.align		4
.L_1027:
        /*08e4*/ 	.byte	0x04, 0x28
        /*08e6*/ 	.short	(.L_1029 - .L_1028)


	//   ....[0]....
.L_1028:
        /*08e8*/ 	.word	0x00000070


	//   ....[1]....
        /*08ec*/ 	.word	0x000001d0


	//   ....[2]....
        /*08f0*/ 	.word	0x00000220


	//   ....[3]....
        /*08f4*/ 	.word	0x00000450


	//   ....[4]....
        /*08f8*/ 	.word	0x000005b0


	//   ....[5]....
        /*08fc*/ 	.word	0x000006d0


	//   ....[6]....
        /*0900*/ 	.word	0x00000830


	//   ....[7]....
        /*0904*/ 	.word	0x0000c030


	//   ....[8]....
        /*0908*/ 	.word	0x00013f70


	//   ....[9]....
        /*090c*/ 	.word	0x00014040


	//   ....[10]....
        /*0910*/ 	.word	0x00014340


	//   ....[11]....
        /*0914*/ 	.word	0x00014510


	//   ....[12]....
        /*0918*/ 	.word	0x000196c0


	//   ....[13]....
        /*091c*/ 	.word	0x000196e0


	//   ....[14]....
        /*0920*/ 	.word	0x0001a0d0


	//   ....[15]....
        /*0924*/ 	.word	0x0001a150


	//   ....[16]....
        /*0928*/ 	.word	0x0001b7c0


	//   ....[17]....
        /*092c*/ 	.word	0x0001bc10


	//   ....[18]....
        /*0930*/ 	.word	0x0001bc50


	//   ....[19]....
        /*0934*/ 	.word	0x0001bc60


	//   ....[20]....
        /*0938*/ 	.word	0x0001e270


	//   ....[21]....
        /*093c*/ 	.word	0x0001e410


	//   ....[22]....
        /*0940*/ 	.word	0x0001e440


	//   ....[23]....
        /*0944*/ 	.word	0x0001e480


	//   ....[24]....
        /*0948*/ 	.word	0x0001e4e0


	//   ....[25]....
        /*094c*/ 	.word	0x0001e540


	//   ....[26]....
        /*0950*/ 	.word	0x0001e590


	//   ....[27]....
        /*0954*/ 	.word	0x0001e750


	//   ....[28]....
        /*0958*/ 	.word	0x0001e7b0


	//   ....[29]....
        /*095c*/ 	.word	0x0001e7f0


	//   ....[30]....
        /*0960*/ 	.word	0x0001e830


	//   ....[31]....
        /*0964*/ 	.word	0x0001e860


	//   ....[32]....
        /*0968*/ 	.word	0x0001e890


	//   ....[33]....
        /*096c*/ 	.word	0x0001e930


	//   ....[34]....
        /*0970*/ 	.word	0x0001e960


	//   ....[35]....
        /*0974*/ 	.word	0x0001e9f0


	//   ....[36]....
        /*0978*/ 	.word	0x00022f80


	//   ....[37]....
        /*097c*/ 	.word	0x00022f90


	//   ....[38]....
        /*0980*/ 	.word	0x000230b0


	//   ....[39]....
        /*0984*/ 	.word	0x00023110


	//   ....[40]....
        /*0988*/ 	.word	0x00023150


	//   ....[41]....
        /*098c*/ 	.word	0x00023190


	//   ....[42]....
        /*0990*/ 	.word	0x000231c0


	//   ....[43]....
        /*0994*/ 	.word	0x000231f0


	//   ....[44]....
        /*0998*/ 	.word	0x00023390


	//   ....[45]....
        /*099c*/ 	.word	0x000233f0


	//   ....[46]....
        /*09a0*/ 	.word	0x00023430


	//   ....[47]....
        /*09a4*/ 	.word	0x00023470


	//   ....[48]....
        /*09a8*/ 	.word	0x000234a0


	//   ....[49]....
        /*09ac*/ 	.word	0x000234d0


	//   ....[50]....
        /*09b0*/ 	.word	0x00023590


	//   ....[51]....
        /*09b4*/ 	.word	0x000235b0


	//   ....[52]....
        /*09b8*/ 	.word	0x00023620


	//   ....[53]....
        /*09bc*/ 	.word	0x00023a70


	//   ....[54]....
        /*09c0*/ 	.word	0x00023f00


	//   ....[55]....
        /*09c4*/ 	.word	0x00023fb0


	//   ....[56]....
        /*09c8*/ 	.word	0x00024050


	//   ....[57]....
        /*09cc*/ 	.word	0x000240f0


	//   ....[58]....
        /*09d0*/ 	.word	0x00024190


	//   ....[59]....
        /*09d4*/ 	.word	0x00024280


	//   ....[60]....
        /*09d8*/ 	.word	0x00024320


	//   ....[61]....
        /*09dc*/ 	.word	0x000243c0


	//   ....[62]....
        /*09e0*/ 	.word	0x00024460


	//   ....[63]....
        /*09e4*/ 	.word	0x000246c0


	//   ....[64]....
        /*09e8*/ 	.word	0x000249a0


	//   ....[65]....
        /*09ec*/ 	.word	0x00024dc0


	//   ....[66]....
        /*09f0*/ 	.word	0x00024e50


	//   ....[67]....
        /*09f4*/ 	.word	0x00024ef0


	//   ....[68]....
        /*09f8*/ 	.word	0x00024fa0


	//   ....[69]....
        /*09fc*/ 	.word	0x00025020


	//   ....[70]....
        /*0a00*/ 	.word	0x000250a0


	//   ....[71]....
        /*0a04*/ 	.word	0x00025120


	//   ....[72]....
        /*0a08*/ 	.word	0x000251a0


	//   ....[73]....
        /*0a0c*/ 	.word	0x00025230


	//   ....[74]....
        /*0a10*/ 	.word	0x000252e0


	//   ....[75]....
        /*0a14*/ 	.word	0x00025360


	//   ....[76]....
        /*0a18*/ 	.word	0x000253e0


	//   ....[77]....
        /*0a1c*/ 	.word	0x00025460


	//   ....[78]....
        /*0a20*/ 	.word	0x000254e0


	//   ....[79]....
        /*0a24*/ 	.word	0x00025550


	//   ....[80]....
        /*0a28*/ 	.word	0x000255f0


	//   ....[81]....
        /*0a2c*/ 	.word	0x00025680


	//   ....[82]....
        /*0a30*/ 	.word	0x000257a0


	//----- nvinfo : EIATTR_REG_RECONFIG
	.align		4
.L_1029:
        /*0a34*/ 	.byte	0x01, 0x54
	.zero		2


	//----- nvinfo : EIATTR_SYSCALL_OFFSETS
	.align		4
        /*0a38*/ 	.byte	0x04, 0x46
        /*0a3a*/ 	.short	(.L_1031 - .L_1030)


	//   ....[0]....
.L_1030:
        /*0a3c*/ 	.word	0x00001a10


	//   ....[1]....
        /*0a40*/ 	.word	0x00001b60


	//   ....[2]....
        /*0a44*/ 	.word	0x0000c200


	//   ....[3]....
        /*0a48*/ 	.word	0x0000c6a0


	//   ....[4]....
        /*0a4c*/ 	.word	0x00020300


	//   ....[5]....
        /*0a50*/ 	.word	0x00020440


	//   ....[6]....
        /*0a54*/ 	.word	0x00020540


	//----- nvinfo : EIATTR_MBARRIER_INSTR_OFFSETS
	.align		4
.L_1031:
        /*0a58*/ 	.byte	0x04, 0x39
        /*0a5a*/ 	.short	(.L_1033 - .L_1032)


	//   ....[0]....
.L_1032:
        /*0a5c*/ 	.word	0x00000300
        /*0a60*/ 	.word	0x000000ff
        /*0a64*/ 	.word	0x00034800
        /*0a68*/ 	.short	0x0100
        /*0a6a*/ 	.byte	0x08
	.zero		1


	//   ....[1]....
        /*0a6c*/ 	.word	0x00000310
        /*0a70*/ 	.word	0x000000ff
        /*0a74*/ 	.word	0x00034820
        /*0a78*/ 	.short	0x0100
        /*0a7a*/ 	.byte	0x08
	.zero		1


	//   ....[2]....
        /*0a7c*/ 	.word	0x00000400
        /*0a80*/ 	.word	0x000000ff
        /*0a84*/ 	.word	0x00034830
        /*0a88*/ 	.short	0x0100
        /*0a8a*/ 	.byte	0x08
	.zero		1


	//   ....[3]....
        /*0a8c*/ 	.word	0x00000410
        /*0a90*/ 	.word	0x000000ff
        /*0a94*/ 	.word	0x00034840
        /*0a98*/ 	.short	0x0100
        /*0a9a*/ 	.byte	0x08
	.zero		1


	//   ....[4]....
        /*0a9c*/ 	.word	0x00000420
        /*0aa0*/ 	.word	0x000000ff
        /*0aa4*/ 	.word	0x00034838
        /*0aa8*/ 	.short	0x0100
        /*0aaa*/ 	.byte	0x08
	.zero		1


	//   ....[5]....
        /*0aac*/ 	.word	0x00000430
        /*0ab0*/ 	.word	0x000000ff
        /*0ab4*/ 	.word	0x00034848
        /*0ab8*/ 	.short	0x0100
        /*0aba*/ 	.byte	0x08
	.zero		1


	//   ....[6]....
        /*0abc*/ 	.word	0x00000560
        /*0ac0*/ 	.word	0x000000ff
        /*0ac4*/ 	.word	0x00034850
        /*0ac8*/ 	.short	0x0100
        /*0aca*/ 	.byte	0x08
	.zero		1


	//   ....[7]....
        /*0acc*/ 	.word	0x00000570
        /*0ad0*/ 	.word	0x000000ff
        /*0ad4*/ 	.word	0x00034860
        /*0ad8*/ 	.short	0x0100
        /*0ada*/ 	.byte	0x08
	.zero		1


	//   ....[8]....
        /*0adc*/ 	.word	0x00000580
        /*0ae0*/ 	.word	0x000000ff
        /*0ae4*/ 	.word	0x00034858
        /*0ae8*/ 	.short	0x0100
        /*0aea*/ 	.byte	0x08
	.zero		1


	//   ....[9]....
        /*0aec*/ 	.word	0x00000590
        /*0af0*/ 	.word	0x000000ff
        /*0af4*/ 	.word	0x00034868
        /*0af8*/ 	.short	0x0100
        /*0afa*/ 	.byte	0x08
	.zero		1


	//   ....[10]....
        /*0afc*/ 	.word	0x00000680
        /*0b00*/ 	.word	0x000000ff
        /*0b04*/ 	.word	0x00034870
        /*0b08*/ 	.short	0x0100
        /*0b0a*/ 	.byte	0x06
	.zero		1


	//   ....[11]....
        /*0b0c*/ 	.word	0x00000690
        /*0b10*/ 	.word	0x000000ff
        /*0b14*/ 	.word	0x00034880
        /*0b18*/ 	.short	0x0100
        /*0b1a*/ 	.byte	0x06
	.zero		1


	//   ....[12]....
        /*0b1c*/ 	.word	0x000006a0
        /*0b20*/ 	.word	0x000000ff
        /*0b24*/ 	.word	0x00034878
        /*0b28*/ 	.short	0x0100
        /*0b2a*/ 	.byte	0x06
	.zero		1


	//   ....[13]....
        /*0b2c*/ 	.word	0x000006b0
        /*0b30*/ 	.word	0x000000ff
        /*0b34*/ 	.word	0x00034888
        /*0b38*/ 	.short	0x0100
        /*0b3a*/ 	.byte	0x06
	.zero		1


	//   ....[14]....
        /*0b3c*/ 	.word	0x000007e0
        /*0b40*/ 	.word	0x000000ff
        /*0b44*/ 	.word	0x00034890
        /*0b48*/ 	.short	0x0100
        /*0b4a*/ 	.byte	0x08
	.zero		1


	//   ....[15]....
        /*0b4c*/ 	.word	0x000007f0
        /*0b50*/ 	.word	0x000000ff
        /*0b54*/ 	.word	0x000348a0
        /*0b58*/ 	.short	0x0100
        /*0b5a*/ 	.byte	0x08
	.zero		1


	//   ....[16]....
        /*0b5c*/ 	.word	0x00000800
        /*0b60*/ 	.word	0x000000ff
        /*0b64*/ 	.word	0x00034898
        /*0b68*/ 	.short	0x0100
        /*0b6a*/ 	.byte	0x08
	.zero		1


	//   ....[17]....
        /*0b6c*/ 	.word	0x00000810
        /*0b70*/ 	.word	0x000000ff
        /*0b74*/ 	.word	0x000348a8
        /*0b78*/ 	.short	0x0100
        /*0b7a*/ 	.byte	0x08
	.zero		1


	//   ....[18]....
        /*0b7c*/ 	.word	0x00000940
        /*0b80*/ 	.word	0x000000ff
        /*0b84*/ 	.word	0x000348b0
        /*0b88*/ 	.short	0x0100
        /*0b8a*/ 	.byte	0x08
	.zero		1


	//   ....[19]....
        /*0b8c*/ 	.word	0x00000950
        /*0b90*/ 	.word	0x000000ff
        /*0b94*/ 	.word	0x000348c0
        /*0b98*/ 	.short	0x0100
        /*0b9a*/ 	.byte	0x08
	.zero		1


	//   ....[20]....
        /*0b9c*/ 	.word	0x00000960
        /*0ba0*/ 	.word	0x000000ff
        /*0ba4*/ 	.word	0x000348b8
        /*0ba8*/ 	.short	0x0100
        /*0baa*/ 	.byte	0x08
	.zero		1


	//   ....[21]....
        /*0bac*/ 	.word	0x00000970
        /*0bb0*/ 	.word	0x000000ff
        /*0bb4*/ 	.word	0x000348c8
        /*0bb8*/ 	.short	0x0100
        /*0bba*/ 	.byte	0x08
	.zero		1


	//   ....[22]....
        /*0bbc*/ 	.word	0x00003bb0
        /*0bc0*/ 	.word	0x00000003
        /*0bc4*/ 	.word	0x00034890
        /*0bc8*/ 	.short	0x010a
        /*0bca*/ 	.byte	0x3f
	.zero		1


	//   ....[23]....
        /*0bcc*/ 	.word	0x000075e0
        /*0bd0*/ 	.word	0x00000003
        /*0bd4*/ 	.word	0x00034890
        /*0bd8*/ 	.short	0x010a
        /*0bda*/ 	.byte	0x3f
	.zero		1


	//   ....[24]....
        /*0bdc*/ 	.word	0x0000a980
        /*0be0*/ 	.word	0x00000003
        /*0be4*/ 	.word	0x00034890
        /*0be8*/ 	.short	0x010a
        /*0bea*/ 	.byte	0x3f
	.zero		1


	//   ....[25]....
        /*0bec*/ 	.word	0x0000b300
        /*0bf0*/ 	.word	0x00000028
        /*0bf4*/ 	.word	0x00000000
        /*0bf8*/ 	.short	0x0101
        /*0bfa*/ 	.byte	0x3f
	.zero		1


	//   ....[26]....
        /*0bfc*/ 	.word	0x0000b340
        /*0c00*/ 	.word	0x00000003
        /*0c04*/ 	.word	0x000348b0
        /*0c08*/ 	.short	0x010a
        /*0c0a*/ 	.byte	0x3f
	.zero		1


	//   ....[27]....
        /*0c0c*/ 	.word	0x0000bc50
        /*0c10*/ 	.word	0x00000003
        /*0c14*/ 	.word	0x00000000
        /*0c18*/ 	.short	0x0101
        /*0c1a*/ 	.byte	0x3f
	.zero		1


	//   ....[28]....
        /*0c1c*/ 	.word	0x0000c290
        /*0c20*/ 	.word	0x00000002
        /*0c24*/ 	.word	0x00034800
        /*0c28*/ 	.short	0x010a
        /*0c2a*/ 	.byte	0x3f
	.zero		1


	//   ....[29]....
        /*0c2c*/ 	.word	0x0000c2e0
        /*0c30*/ 	.word	0x00000002
        /*0c34*/ 	.word	0x00034800
        /*0c38*/ 	.short	0x010a
        /*0c3a*/ 	.byte	0x3f
	.zero		1


	//   ....[30]....
        /*0c3c*/ 	.word	0x0000c950
        /*0c40*/ 	.word	0x00000002
        /*0c44*/ 	.word	0x00034800
        /*0c48*/ 	.short	0x010a
        /*0c4a*/ 	.byte	0x3f
	.zero		1


	//   ....[31]....
        /*0c4c*/ 	.word	0x0000e270
        /*0c50*/ 	.word	0x00000002
        /*0c54*/ 	.word	0x00034800
        /*0c58*/ 	.short	0x010a
        /*0c5a*/ 	.byte	0x3f
	.zero		1


	//   ....[32]....
        /*0c5c*/ 	.word	0x0000fde0
        /*0c60*/ 	.word	0x00000000
        /*0c64*/ 	.word	0x00034830
        /*0c68*/ 	.short	0x010a
        /*0c6a*/ 	.byte	0x3f
	.zero		1


	//   ....[33]....
        /*0c6c*/ 	.word	0x0000fe60
        /*0c70*/ 	.word	0x00000000
        /*0c74*/ 	.word	0x00034830
        /*0c78*/ 	.short	0x010a
        /*0c7a*/ 	.byte	0x3f
	.zero		1


	//   ....[34]....
        /*0c7c*/ 	.word	0x00014de0
        /*0c80*/ 	.word	0x00000003
        /*0c84*/ 	.word	0x00000000
        /*0c88*/ 	.short	0x0101
        /*0c8a*/ 	.byte	0x3f
	.zero		1


	//   ....[35]....
        /*0c8c*/ 	.word	0x00015c00
        /*0c90*/ 	.word	0x00000006
        /*0c94*/ 	.word	0x00034830
        /*0c98*/ 	.short	0x010a
        /*0c9a*/ 	.byte	0x3f
	.zero		1


	//   ....[36]....
        /*0c9c*/ 	.word	0x00015c50
        /*0ca0*/ 	.word	0x00000006
        /*0ca4*/ 	.word	0x00034830
        /*0ca8*/ 	.short	0x010a
        /*0caa*/ 	.byte	0x3f
	.zero		1


	//   ....[37]....
        /*0cac*/ 	.word	0x00019180
        /*0cb0*/ 	.word	0x00000006
        /*0cb4*/ 	.word	0x00034850
        /*0cb8*/ 	.short	0x010a
        /*0cba*/ 	.byte	0x3f
	.zero		1


	//   ....[38]....
        /*0cbc*/ 	.word	0x000191c0
        /*0cc0*/ 	.word	0x00000006
        /*0cc4*/ 	.word	0x00034850
        /*0cc8*/ 	.short	0x010a
        /*0cca*/ 	.byte	0x3f
	.zero		1


	//   ....[39]....
        /*0ccc*/ 	.word	0x0001a9c0
        /*0cd0*/ 	.word	0x00000082
        /*0cd4*/ 	.word	0x00000000
        /*0cd8*/ 	.short	0x0101
        /*0cda*/ 	.byte	0x3f
	.zero		1


	//   ....[40]....
        /*0cdc*/ 	.word	0x0001ab70
        /*0ce0*/ 	.word	0x00000082
        /*0ce4*/ 	.word	0x00000000
        /*0ce8*/ 	.short	0x0101
        /*0cea*/ 	.byte	0x3f
	.zero		1


	//   ....[41]....
        /*0cec*/ 	.word	0x0001b680
        /*0cf0*/ 	.word	0x00000009
        /*0cf4*/ 	.word	0x00034850
        /*0cf8*/ 	.short	0x010a
        /*0cfa*/ 	.byte	0x3f
	.zero		1


	//   ....[42]....
        /*0cfc*/ 	.word	0x0001b700
        /*0d00*/ 	.word	0x00000009
        /*0d04*/ 	.word	0x00034850
        /*0d08*/ 	.short	0x010a
        /*0d0a*/ 	.byte	0x3f
	.zero		1


	//   ....[43]....
        /*0d0c*/ 	.word	0x0001bf10
        /*0d10*/ 	.word	0x0000000a
        /*0d14*/ 	.word	0x00000000
        /*0d18*/ 	.short	0x0101
        /*0d1a*/ 	.byte	0x3f
	.zero		1


	//   ....[44]....
        /*0d1c*/ 	.word	0x0001d250
        /*0d20*/ 	.word	0x00000000
        /*0d24*/ 	.word	0x00000000
        /*0d28*/ 	.short	0x0101
        /*0d2a*/ 	.byte	0x3f
	.zero		1


	//   ....[45]....
        /*0d2c*/ 	.word	0x0001f540
        /*0d30*/ 	.word	0x00000009
        /*0d34*/ 	.word	0x00034820
        /*0d38*/ 	.short	0x010a
        /*0d3a*/ 	.byte	0x3f
	.zero		1


	//   ....[46]....
        /*0d3c*/ 	.word	0x0001f5d0
        /*0d40*/ 	.word	0x00000005
        /*0d44*/ 	.word	0x000348a0
        /*0d48*/ 	.short	0x010a
        /*0d4a*/ 	.byte	0x3f
	.zero		1


	//   ....[47]....
        /*0d4c*/ 	.word	0x0001f800
        /*0d50*/ 	.word	0x00000005
        /*0d54*/ 	.word	0x000348c0
        /*0d58*/ 	.short	0x010a
        /*0d5a*/ 	.byte	0x3f
	.zero		1


	//   ....[48]....
        /*0d5c*/ 	.word	0x0001fb50
        /*0d60*/ 	.word	0x00000006
        /*0d64*/ 	.word	0x000348a0
        /*0d68*/ 	.short	0x010a
        /*0d6a*/ 	.byte	0x3f
	.zero		1


	//   ....[49]....
        /*0d6c*/ 	.word	0x0001fd60
        /*0d70*/ 	.word	0x00000006
        /*0d74*/ 	.word	0x000348c0
        /*0d78*/ 	.short	0x010a
        /*0d7a*/ 	.byte	0x3f
	.zero		1


	//   ....[50]....
        /*0d7c*/ 	.word	0x00020bb0
        /*0d80*/ 	.word	0x00000006
        /*0d84*/ 	.word	0x00034840
        /*0d88*/ 	.short	0x010a
        /*0d8a*/ 	.byte	0x3f
	.zero		1


	//   ....[51]....
        /*0d8c*/ 	.word	0x00021090
        /*0d90*/ 	.word	0x00000007
        /*0d94*/ 	.word	0x00034820
        /*0d98*/ 	.short	0x010a
        /*0d9a*/ 	.byte	0x3f
	.zero		1


	//   ....[52]....
        /*0d9c*/ 	.word	0x000213f0
        /*0da0*/ 	.word	0x00000008
        /*0da4*/ 	.word	0x00034840
        /*0da8*/ 	.short	0x010a
        /*0daa*/ 	.byte	0x3f
	.zero		1


	//   ....[53]....
        /*0dac*/ 	.word	0x000216a0
        /*0db0*/ 	.word	0x00000008
        /*0db4*/ 	.word	0x00034860
        /*0db8*/ 	.short	0x010a
        /*0dba*/ 	.byte	0x3f
	.zero		1


	//   ....[54]....
        /*0dbc*/ 	.word	0x00021c80
        /*0dc0*/ 	.word	0x00000002
        /*0dc4*/ 	.word	0x00034840
        /*0dc8*/ 	.short	0x010a
        /*0dca*/ 	.byte	0x3f
	.zero		1


	//   ....[55]....
        /*0dcc*/ 	.word	0x00021f30
        /*0dd0*/ 	.word	0x00000002
        /*0dd4*/ 	.word	0x00034860
        /*0dd8*/ 	.short	0x010a
        /*0dda*/ 	.byte	0x3f
	.zero		1


	//   ....[56]....
        /*0ddc*/ 	.word	0x00022470
        /*0de0*/ 	.word	0x00000002
        /*0de4*/ 	.word	0x00034840
        /*0de8*/ 	.short	0x010a
        /*0dea*/ 	.byte	0x3f
	.zero		1


	//   ....[57]....
        /*0dec*/ 	.word	0x00022710
        /*0df0*/ 	.word	0x00000002
        /*0df4*/ 	.word	0x00034860
        /*0df8*/ 	.short	0x010a
        /*0dfa*/ 	.byte	0x3f
	.zero		1


	//   ....[58]....
        /*0dfc*/ 	.word	0x00022bf0
        /*0e00*/ 	.word	0x00000003
        /*0e04*/ 	.word	0x00034860
        /*0e08*/ 	.short	0x010a
        /*0e0a*/ 	.byte	0x3f
	.zero		1


	//   ....[59]....
        /*0e0c*/ 	.word	0x000239f0
        /*0e10*/ 	.word	0x00000000
        /*0e14*/ 	.word	0x00034820
        /*0e18*/ 	.short	0x010a
        /*0e1a*/ 	.byte	0x3f
	.zero		1


	//   ....[60]....
        /*0e1c*/ 	.word	0x00023ba0
        /*0e20*/ 	.word	0x00000006
        /*0e24*/ 	.word	0x00000000
        /*0e28*/ 	.short	0x010a
        /*0e2a*/ 	.byte	0x3f
	.zero		1


	//   ....[61]....
        /*0e2c*/ 	.word	0x00023c10
        /*0e30*/ 	.word	0x00000007
        /*0e34*/ 	.word	0x00000000
        /*0e38*/ 	.short	0x010a
        /*0e3a*/ 	.byte	0x3f
	.zero		1


	//   ....[62]....
        /*0e3c*/ 	.word	0x00023c80
        /*0e40*/ 	.word	0x00000004
        /*0e44*/ 	.word	0x00000000
        /*0e48*/ 	.short	0x010a
        /*0e4a*/ 	.byte	0x3f
	.zero		1


	//   ....[63]....
        /*0e4c*/ 	.word	0x00023cb0
        /*0e50*/ 	.word	0x00000003
        /*0e54*/ 	.word	0x00000000
        /*0e58*/ 	.short	0x010a
        /*0e5a*/ 	.byte	0x3f
	.zero		1


	//   ....[64]....
        /*0e5c*/ 	.word	0x00023d10
        /*0e60*/ 	.word	0x00000003
        /*0e64*/ 	.word	0x00034890
        /*0e68*/ 	.short	0x010a
        /*0e6a*/ 	.byte	0x3f
	.zero		1


	//   ....[65]....
        /*0e6c*/ 	.word	0x00023d60
        /*0e70*/ 	.word	0x00000003
        /*0e74*/ 	.word	0x00034890
        /*0e78*/ 	.short	0x010a
        /*0e7a*/ 	.byte	0x3f
	.zero		1


	//   ....[66]....
        /*0e7c*/ 	.word	0x00023db0
        /*0e80*/ 	.word	0x00000003
        /*0e84*/ 	.word	0x00034890
        /*0e88*/ 	.short	0x010a
        /*0e8a*/ 	.byte	0x3f
	.zero		1


	//   ....[67]....
        /*0e8c*/ 	.word	0x00023e00
        /*0e90*/ 	.word	0x00000003
        /*0e94*/ 	.word	0x000348b0
        /*0e98*/ 	.short	0x010a
        /*0e9a*/ 	.byte	0x3f
	.zero		1


	//   ....[68]....
        /*0e9c*/ 	.word	0x000241d0
        /*0ea0*/ 	.word	0x00000002
        /*0ea4*/ 	.word	0x00034800
        /*0ea8*/ 	.short	0x010a
        /*0eaa*/ 	.byte	0x3f
	.zero		1


	//   ....[69]....
        /*0eac*/ 	.word	0x000244a0
        /*0eb0*/ 	.word	0x00000002
        /*0eb4*/ 	.word	0x00034800
        /*0eb8*/ 	.short	0x010a
        /*0eba*/ 	.byte	0x3f
	.zero		1


	//   ....[70]....
        /*0ebc*/ 	.word	0x000244f0
        /*0ec0*/ 	.word	0x00000000
        /*0ec4*/ 	.word	0x00034830
        /*0ec8*/ 	.short	0x010a
        /*0eca*/ 	.byte	0x3f
	.zero		1


	//   ....[71]....
        /*0ecc*/ 	.word	0x00024540
        /*0ed0*/ 	.word	0x00000006
        /*0ed4*/ 	.word	0x00034830
        /*0ed8*/ 	.short	0x010a
        /*0eda*/ 	.byte	0x3f
	.zero		1


	//   ....[72]....
        /*0edc*/ 	.word	0x00024590
        /*0ee0*/ 	.word	0x00000006
        /*0ee4*/ 	.word	0x00034850
        /*0ee8*/ 	.short	0x010a
        /*0eea*/ 	.byte	0x3f
	.zero		1


	//   ....[73]....
        /*0eec*/ 	.word	0x000245e0
        /*0ef0*/ 	.word	0x00000009
        /*0ef4*/ 	.word	0x00034850
        /*0ef8*/ 	.short	0x010a
        /*0efa*/ 	.byte	0x3f
	.zero		1


	//   ....[74]....
        /*0efc*/ 	.word	0x00024780
        /*0f00*/ 	.word	0x00000009
        /*0f04*/ 	.word	0x00034820
        /*0f08*/ 	.short	0x010a
        /*0f0a*/ 	.byte	0x3f
	.zero		1


	//   ....[75]....
        /*0f0c*/ 	.word	0x000247d0
        /*0f10*/ 	.word	0x00000005
        /*0f14*/ 	.word	0x000348a0
        /*0f18*/ 	.short	0x010a
        /*0f1a*/ 	.byte	0x3f
	.zero		1


	//   ....[76]....
        /*0f1c*/ 	.word	0x00024820
        /*0f20*/ 	.word	0x00000005
        /*0f24*/ 	.word	0x000348c0
        /*0f28*/ 	.short	0x010a
        /*0f2a*/ 	.byte	0x3f
	.zero		1


	//   ....[77]....
        /*0f2c*/ 	.word	0x00024870
        /*0f30*/ 	.word	0x00000006
        /*0f34*/ 	.word	0x000348a0
        /*0f38*/ 	.short	0x010a
        /*0f3a*/ 	.byte	0x3f
	.zero		1


	//   ....[78]....
        /*0f3c*/ 	.word	0x000248c0
        /*0f40*/ 	.word	0x00000006
        /*0f44*/ 	.word	0x000348c0
        /*0f48*/ 	.short	0x010a
        /*0f4a*/ 	.byte	0x3f
	.zero		1


	//   ....[79]....
        /*0f4c*/ 	.word	0x00024a60
        /*0f50*/ 	.word	0x00000006
        /*0f54*/ 	.word	0x00034840
        /*0f58*/ 	.short	0x010a
        /*0f5a*/ 	.byte	0x3f
	.zero		1


	//   ....[80]....
        /*0f5c*/ 	.word	0x00024ae0
        /*0f60*/ 	.word	0x00000006
        /*0f64*/ 	.word	0x00034820
        /*0f68*/ 	.short	0x010a
        /*0f6a*/ 	.byte	0x3f
	.zero		1


	//   ....[81]....
        /*0f6c*/ 	.word	0x00024b30
        /*0f70*/ 	.word	0x00000008
        /*0f74*/ 	.word	0x00034840
        /*0f78*/ 	.short	0x010a
        /*0f7a*/ 	.byte	0x3f
	.zero		1


	//   ....[82]....
        /*0f7c*/ 	.word	0x00024b80
        /*0f80*/ 	.word	0x00000008
        /*0f84*/ 	.word	0x00034860
        /*0f88*/ 	.short	0x010a
        /*0f8a*/ 	.byte	0x3f
	.zero		1


	//   ....[83]....
        /*0f8c*/ 	.word	0x00024bd0
        /*0f90*/ 	.word	0x00000002
        /*0f94*/ 	.word	0x00034840
        /*0f98*/ 	.short	0x010a
        /*0f9a*/ 	.byte	0x3f
	.zero		1


	//   ....[84]....
        /*0f9c*/ 	.word	0x00024c20
        /*0fa0*/ 	.word	0x00000002
        /*0fa4*/ 	.word	0x00034860
        /*0fa8*/ 	.short	0x010a
        /*0faa*/ 	.byte	0x3f
	.zero		1


	//   ....[85]....
        /*0fac*/ 	.word	0x00024c70
        /*0fb0*/ 	.word	0x00000002
        /*0fb4*/ 	.word	0x00034840
        /*0fb8*/ 	.short	0x010a
        /*0fba*/ 	.byte	0x3f
	.zero		1


	//   ....[86]....
        /*0fbc*/ 	.word	0x00024cc0
        /*0fc0*/ 	.word	0x00000002
        /*0fc4*/ 	.word	0x00034860
        /*0fc8*/ 	.short	0x010a
        /*0fca*/ 	.byte	0x3f
	.zero		1


	//   ....[87]....
        /*0fcc*/ 	.word	0x00024d10
        /*0fd0*/ 	.word	0x00000003
        /*0fd4*/ 	.word	0x00034860
        /*0fd8*/ 	.short	0x010a
        /*0fda*/ 	.byte	0x3f
	.zero		1


	//   ....[88]....
        /*0fdc*/ 	.word	0x000256c0
        /*0fe0*/ 	.word	0x00000000
        /*0fe4*/ 	.word	0x00034820
        /*0fe8*/ 	.short	0x010a
        /*0fea*/ 	.byte	0x3f
	.zero		1


	//   ....[89]....
        /*0fec*/ 	.word	0x00025860
        /*0ff0*/ 	.word	0x00000006
        /*0ff4*/ 	.word	0x00000000
        /*0ff8*/ 	.short	0x010a
        /*0ffa*/ 	.byte	0x3f
	.zero		1


	//   ....[90]....
        /*0ffc*/ 	.word	0x000258b0
        /*1000*/ 	.word	0x00000007
        /*1004*/ 	.word	0x00000000
        /*1008*/ 	.short	0x010a
        /*100a*/ 	.byte	0x3f
	.zero		1


	//   ....[91]....
        /*100c*/ 	.word	0x00025900
        /*1010*/ 	.word	0x00000004
        /*1014*/ 	.word	0x00000000
        /*1018*/ 	.short	0x010a
        /*101a*/ 	.byte	0x3f
	.zero		1


	//----- nvinfo : EIATTR_NUM_MBARRIERS
	.align		4
.L_1033:
        /*101c*/ 	.byte	0x03, 0x38
        /*101e*/ 	.short	0x0016


	//----- nvinfo : EIATTR_EXIT_INSTR_OFFSETS
	.align		4
        /*1020*/ 	.byte	0x04, 0x1c
        /*1022*/ 	.short	(.L_1035 - .L_1034)


	//   ....[0]....
.L_1034:
        /*1024*/ 	.word	0x00023d00


	//----- nvinfo : EIATTR_MAX_THREADS
	.align		4
.L_1035:
        /*1028*/ 	.byte	0x04, 0x05
        /*102a*/ 	.short	(.L_1037 - .L_1036)
.L_1036:
        /*102c*/ 	.word	0x00000180
        /*1030*/ 	.word	0x00000001
        /*1034*/ 	.word	0x00000001


	//----- nvinfo : EIATTR_CRS_STACK_SIZE
	.align		4
.L_1037:
        /*1038*/ 	.byte	0x04, 0x1e
        /*103a*/ 	.short	(.L_1039 - .L_1038)
.L_1038:
        /*103c*/ 	.word	0x00000000


	//----- nvinfo : EIATTR_CBANK_PARAM_SIZE
	.align		4
.L_1039:
        /*1040*/ 	.byte	0x03, 0x19
        /*1042*/ 	.short	0x0a70


	//----- nvinfo : EIATTR_PARAM_CBANK
	.align		4
        /*1044*/ 	.byte	0x04, 0x0a
        /*1046*/ 	.short	(.L_1041 - .L_1040)
	.align		4
.L_1040:
        /*1048*/ 	.word	index@(.nv.constant0._ZN7cutlass13device_kernelIN5flash11enable_sm90INS1_16FlashAttnFwdSm90INS1_25CollectiveMainloopFwdSm90ILi2EN4cute5tupleIJNS5_1CILi1EEES8_S8_EEENS6_IJNS7_ILi128EEENS7_ILi176EEESA_EEELi128ENS_6half_tEfNS_4arch4Sm90ELb0ELb0ELb0ELb1ELb0ELb1ELb0ELb1ELb1ELb0ELb0ELb0EEENS1_21CollectiveEpilogueFwdINS6_IJSA_SA_SB_EEES9_SD_SF_Li256ELb1ELb0ELb0ELb0EEENS1_36VarlenDynamicPersistentTileSchedulerILi128ELi176ELi256ELi32ELb0ELb0ELb1ELb0ELb1ELb1EEEEEEEEEvNT_6ParamsE)
        /*104c*/ 	.short	0x0210
        /*104e*/ 	.short	0x0a70


	//----- nvinfo : EIATTR_SW_WAR
	.align		4
.L_1041:
        /*1050*/ 	.byte	0x04, 0x36
        /*1052*/ 	.short	(.L_1043 - .L_1042)
.L_1042:
        /*1054*/ 	.word	0x00000008
.L_1043:


//--------------------- .nv.info._ZN7cutlass13device_kernelIN5flash11enable_sm90INS1_16FlashAttnFwdSm90INS1_25CollectiveMainloopFwdSm90ILi2EN4cute5tupleIJNS5_1CILi1EEES8_S8_EEENS6_IJNS7_ILi128EEESA_SA_EEELi128ENS_6half_tEfNS_4arch4Sm90ELb0ELb1ELb0ELb0ELb0ELb0ELb0ELb1ELb1ELb0ELb0ELb0EEENS1_21CollectiveEpilogueFwdISB_S9_SC_SE_Li256ELb0ELb0ELb0ELb0EEENS1_30DynamicPersistentTileSchedulerILi256ELi32ELb0ELb0ELb1EEEEEEEEEvNT_6ParamsE --------------------------
	.section	.nv.info._ZN7cutlass13device_kernelIN5flash11enable_sm90INS1_16FlashAttnFwdSm90INS1_25CollectiveMainloopFwdSm90ILi2EN4cute5tupleIJNS5_1CILi1EEES8_S8_EEENS6_IJNS7_ILi128EEESA_SA_EEELi128ENS_6half_tEfNS_4arch4Sm90ELb0ELb1ELb0ELb0ELb0ELb0ELb0ELb1ELb1ELb0ELb0ELb0EEENS1_21CollectiveEpilogueFwdISB_S9_SC_SE_Li256ELb0ELb0ELb0ELb0EEENS1_30DynamicPersistentTileSchedulerILi256ELi32ELb0ELb0ELb1EEEEEEEEEvNT_6ParamsE,"",@"SHT_CUDA_INFO"
	.sectionflags	@""
	.align	4


	//----- nvinfo : EIATTR_CUDA_API_VERSION
	.align		4
        /*0000*/ 	.byte	0x04, 0x37
        /*0002*/ 	.short	(.L_1045 - .L_1044)
.L_1044:
        /*0004*/ 	.word	0x00000082


	//----- nvinfo : EIATTR_KPARAM_INFO
	.align		4
.L_1045:
        /*0008*/ 	.byte	0x04, 0x17
        /*000a*/ 	.short	(.L_1047 - .L_1046)
.L_1046:
        /*000c*/ 	.word	0x00000000
        /*0010*/ 	.short	0x0000
        /*0012*/ 	.short	0x0070
        /*0014*/ 	.byte	0x00, 0xf0, 0x01, 0x2e


	//----- nvinfo : EIATTR_SPARSE_MMA_MASK
	.align		4
.L_1047:
        /*0018*/ 	.byte	0x03, 0x50
        /*001a*/ 	.short	0x0000


	//----- nvinfo : EIATTR_MAXREG_COUNT
	.align		4
        /*001c*/ 	.byte	0x03, 0x1b
        /*001e*/ 	.short	0x00a8


	//----- nvinfo : EIATTR_NUM_BARRIERS
	.align		4
        /*0020*/ 	.byte	0x02, 0x4c
        /*0022*/ 	.byte	0x10
	.zero		1


	//----- nvinfo : EIATTR_EXTERNS
	.align		4
        /*0024*/ 	.byte	0x04, 0x0f
        /*0026*/ 	.short	(.L_1049 - .L_1048)


	//   ....[0]....
	.align		4
.L_1048:
        /*0028*/ 	.word	index@(__assertfail)


	//----- nvinfo : EIATTR_MERCURY_ISA_VERSION
	.align		4
.L_1049:
        /*002c*/ 	.byte	0x03, 0x5f
        /*002e*/ 	.short	0x0101


	//----- nvinfo : EIATTR_INT_WARP_WIDE_INSTR_OFFSETS
	.align		4
        /*0030*/ 	.byte	0x04, 0x31
        /*0032*/ 	.short	(.L_1051 - .L_1050)


	//   ....[0]....
.L_1050:
        /*0034*/ 	.word	0x00000180


	//   ....[1]....
        /*0038*/ 	.word	0x000001b0


	//   ....[2]....
        /*003c*/ 	.word	0x000001c0


	//   ....[3]....
        /*0040*/ 	.word	0x0000f1f0


	//   ....[4]....
        /*0044*/ 	.word	0x0000f280


	//   ....[5]....
        /*0048*/ 	.word	0x0000f7b0


	//   ....[6]....
        /*004c*/ 	.word	0x000112f0


	//   ....[7]....
        /*0050*/ 	.word	0x00011380


	//----- nvinfo : EIATTR_COOP_GROUP_MASK_REGIDS
	.align		4
.L_1051:
        /*0054*/ 	.byte	0x04, 0x29
        /*0056*/ 	.short	(.L_1053 - .L_1052)


	//   ....[0]....
.L_1052:
        /*0058*/ 	.word	0xffffffff


	//   ....[1]....
        /*005c*/ 	.word	0xffffffff


	//   ....[2]....
        /*0060*/ 	.word	0xffffffff


	//   ....[3]....
        /*0064*/ 	.word	0xffffffff


	//   ....[4]....
        /*0068*/ 	.word	0xffffffff


	//   ....[5]....
        /*006c*/ 	.word	0xffffffff


	//   ....[6]....
        /*0070*/ 	.word	0xffffffff


	//   ....[7]....
        /*0074*/ 	.word	0xffffffff


	//   ....[8]....
        /*0078*/ 	.word	0xffffffff


	//   ....[9]....
        /*007c*/ 	.word	0xffffffff


	//   ....[10]....
        /*0080*/ 	.word	0xffffffff


	//   ....[11]....
        /*0084*/ 	.word	0xffffffff


	//   ....[12]....
        /*0088*/ 	.word	0xffffffff


	//   ....[13]....
        /*008c*/ 	.word	0xffffffff


	//   ....[14]....
        /*0090*/ 	.word	0xffffffff


	//   ....[15]....
        /*0094*/ 	.word	0xffffffff


	//   ....[16]....
        /*0098*/ 	.word	0xffffffff


	//   ....[17]....
        /*009c*/ 	.word	0xffffffff


	//   ....[18]....
        /*00a0*/ 	.word	0xffffffff


	//   ....[19]....
        /*00a4*/ 	.word	0xffffffff


	//   ....[20]....
        /*00a8*/ 	.word	0xffffffff


	//   ....[21]....
        /*00ac*/ 	.word	0xffffffff


	//   ....[22]....
        /*00b0*/ 	.word	0xffffffff


	//   ....[23]....
        /*00b4*/ 	.word	0xffffffff


	//   ....[24]....
        /*00b8*/ 	.word	0xffffffff


	//   ....[25]....
        /*00bc*/ 	.word	0xffffffff


	//   ....[26]....
        /*00c0*/ 	.word	0xffffffff


	//   ....[27]....
        /*00c4*/ 	.word	0xffffffff


	//   ....[28]....
        /*00c8*/ 	.word	0xffffffff


	//   ....[29]....
        /*00cc*/ 	.word	0xffffffff


	//   ....[30]....
        /*00d0*/ 	.word	0xffffffff


	//   ....[31]....
        /*00d4*/ 	.word	0xffffffff


	//   ....[32]....
        /*00d8*/ 	.word	0x0500000f


	//   ....[33]....
        /*00dc*/ 	.word	0x0500000f


	//----- nvinfo : EIATTR_COOP_GROUP_INSTR_OFFSETS
	.align		4
.L_1053:
        /*00e0*/ 	.byte	0x04, 0x28
        /*00e2*/ 	.short	(.L_1055 - .L_1054)


	//   ....[0]....
.L_1054:
        /*00e4*/ 	.word	0x00000060


	//   ....[1]....
        /*00e8*/ 	.word	0x00000190


	//   ....[2]....
        /*00ec*/ 	.word	0x000001e0


	//   ....[3]....
        /*00f0*/ 	.word	0x000003d0


	//   ....[4]....
        /*00f4*/ 	.word	0x00000530


	//   ....[5]....
        /*00f8*/ 	.word	0x00000650


	//   ....[6]....
        /*00fc*/ 	.word	0x000007b0


	//   ....[7]....
        /*0100*/ 	.word	0x00001710


	//   ....[8]....
        /*0104*/ 	.word	0x000033d0


	//   ....[9]....
        /*0108*/ 	.word	0x00003480


	//   ....[10]....
        /*010c*/ 	.word	0x00003b60


	//   ....[11]....
        /*0110*/ 	.word	0x00003bc0


	//   ....[12]....
        /*0114*/ 	.word	0x00006060


	//   ....[13]....
        /*0118*/ 	.word	0x00006080


	//   ....[14]....
        /*011c*/ 	.word	0x00006a60


	//   ....[15]....
        /*0120*/ 	.word	0x00006ad0


	//   ....[16]....
        /*0124*/ 	.word	0x00008450


	//   ....[17]....
        /*0128*/ 	.word	0x00008470


	//   ....[18]....
        /*012c*/ 	.word	0x00008730


	//   ....[19]....
        /*0130*/ 	.word	0x00008870


	//   ....[20]....
        /*0134*/ 	.word	0x0000b2c0


	//   ....[21]....
        /*0138*/ 	.word	0x0000b2e0


	//   ....[22]....
        /*013c*/ 	.word	0x0000bcb0


	//   ....[23]....
        /*0140*/ 	.word	0x0000bd20


	//   ....[24]....
        /*0144*/ 	.word	0x0000cdd0


	//   ....[25]....
        /*0148*/ 	.word	0x0000ce10


	//   ....[26]....
        /*014c*/ 	.word	0x0000cf00


	//   ....[27]....
        /*0150*/ 	.word	0x0000cf20


	//   ....[28]....
        /*0154*/ 	.word	0x0000dec0


	//   ....[29]....
        /*0158*/ 	.word	0x0000e950


	//   ....[30]....
        /*015c*/ 	.word	0x000116b0


	//   ....[31]....
        /*0160*/ 	.word	0x00011880


	//   ....[32]....
        /*0164*/ 	.word	0x00011eb0


	//   ....[33]....
        /*0168*/ 	.word	0x00012290


	//----- nvinfo : EIATTR_REG_RECONFIG
	.align		4
.L_1055:
        /*016c*/ 	.byte	0x01, 0x54
	.zero		2


	//----- nvinfo : EIATTR_SYSCALL_OFFSETS
	.align		4
        /*0170*/ 	.byte	0x04, 0x46
        /*0172*/ 	.short	(.L_1057 - .L_1056)


	//   ....[0]....
.L_1056:
        /*0174*/ 	.word	0x000018c0


	//   ....[1]....
        /*0178*/ 	.word	0x0000f410


	//   ....[2]....
        /*017c*/ 	.word	0x0000f550


	//   ....[3]....
        /*0180*/ 	.word	0x0000f640


	//----- nvinfo : EIATTR_MBARRIER_INSTR_OFFSETS
	.align		4
.L_1057:
        /*0184*/ 	.byte	0x04, 0x39
        /*0186*/ 	.short	(.L_1059 - .L_1058)


	//   ....[0]....
.L_1058:
        /*0188*/ 	.word	0x00000280
        /*018c*/ 	.word	0x000000ff
        /*0190*/ 	.word	0x00028800
        /*0194*/ 	.short	0x0100
        /*0196*/ 	.byte	0x06
	.zero		1


	//   ....[1]....
        /*0198*/ 	.word	0x00000290
        /*019c*/ 	.word	0x000000ff
        /*01a0*/ 	.word	0x00028820
        /*01a4*/ 	.short	0x0100
        /*01a6*/ 	.byte	0x06
	.zero		1


	//   ....[2]....
        /*01a8*/ 	.word	0x00000380
        /*01ac*/ 	.word	0x000000ff
        /*01b0*/ 	.word	0x00028830
        /*01b4*/ 	.short	0x0100
        /*01b6*/ 	.byte	0x08
	.zero		1


	//   ....[3]....
        /*01b8*/ 	.word	0x00000390
        /*01bc*/ 	.word	0x000000ff
        /*01c0*/ 	.word	0x00028840
        /*01c4*/ 	.short	0x0100
        /*01c6*/ 	.byte	0x08
	.zero		1


	//   ....[4]....
        /*01c8*/ 	.word	0x000003a0
        /*01cc*/ 	.word	0x000000ff
        /*01d0*/ 	.word	0x00028838
        /*01d4*/ 	.short	0x0100
        /*01d6*/ 	.byte	0x08
	.zero		1


	//   ....[5]....
        /*01d8*/ 	.word	0x000003b0
        /*01dc*/ 	.word	0x000000ff
        /*01e0*/ 	.word	0x00028848
        /*01e4*/ 	.short	0x0100
        /*01e6*/ 	.byte	0x08
	.zero		1


	//   ....[6]....
        /*01e8*/ 	.word	0x000004e0
        /*01ec*/ 	.word	0x000000ff
        /*01f0*/ 	.word	0x00028850
        /*01f4*/ 	.short	0x0100
        /*01f6*/ 	.byte	0x08
	.zero		1


	//   ....[7]....
        /*01f8*/ 	.word	0x000004f0
        /*01fc*/ 	.word	0x000000ff
        /*0200*/ 	.word	0x00028860
        /*0204*/ 	.short	0x0100
        /*0206*/ 	.byte	0x08
	.zero		1


	//   ....[8]....
        /*0208*/ 	.word	0x00000500
        /*020c*/ 	.word	0x000000ff
        /*0210*/ 	.word	0x00028858
        /*0214*/ 	.short	0x0100
        /*0216*/ 	.byte	0x08
	.zero		1


	//   ....[9]....
        /*0218*/ 	.word	0x00000510
        /*021c*/ 	.word	0x000000ff
        /*0220*/ 	.word	0x00028868
        /*0224*/ 	.short	0x0100
        /*0226*/ 	.byte	0x08
	.zero		1


	//   ....[10]....
        /*0228*/ 	.word	0x00000600
        /*022c*/ 	.word	0x000000ff
        /*0230*/ 	.word	0x00028870
        /*0234*/ 	.short	0x0100
        /*0236*/ 	.byte	0x06
	.zero		1


	//   ....[11]....
        /*0238*/ 	.word	0x00000610
        /*023c*/ 	.word	0x000000ff
        /*0240*/ 	.word	0x00028880
        /*0244*/ 	.short	0x0100
        /*0246*/ 	.byte	0x06
	.zero		1


	//   ....[12]....
        /*0248*/ 	.word	0x00000620
        /*024c*/ 	.word	0x000000ff
        /*0250*/ 	.word	0x00028878
        /*0254*/ 	.short	0x0100
        /*0256*/ 	.byte	0x06
	.zero		1


	//   ....[13]....
        /*0258*/ 	.word	0x00000630
        /*025c*/ 	.word	0x000000ff
        /*0260*/ 	.word	0x00028888
        /*0264*/ 	.short	0x0100
        /*0266*/ 	.byte	0x06
	.zero		1


	//   ....[14]....
        /*0268*/ 	.word	0x00000760
        /*026c*/ 	.word	0x000000ff
        /*0270*/ 	.word	0x00028890
        /*0274*/ 	.short	0x0100
        /*0276*/ 	.byte	0x08
	.zero		1


	//   ....[15]....
        /*0278*/ 	.word	0x00000770
        /*027c*/ 	.word	0x000000ff
        /*0280*/ 	.word	0x000288a0
        /*0284*/ 	.short	0x0100
        /*0286*/ 	.byte	0x08
	.zero		1


	//   ....[16]....
        /*0288*/ 	.word	0x00000780
        /*028c*/ 	.word	0x000000ff
        /*0290*/ 	.word	0x00028898
        /*0294*/ 	.short	0x0100
        /*0296*/ 	.byte	0x08
	.zero		1


	//   ....[17]....
        /*0298*/ 	.word	0x00000790
        /*029c*/ 	.word	0x000000ff
        /*02a0*/ 	.word	0x000288a8
        /*02a4*/ 	.short	0x0100
        /*02a6*/ 	.byte	0x08
	.zero		1


	//   ....[18]....
        /*02a8*/ 	.word	0x000008c0
        /*02ac*/ 	.word	0x000000ff
        /*02b0*/ 	.word	0x000288b0
        /*02b4*/ 	.short	0x0100
        /*02b6*/ 	.byte	0x08
	.zero		1


	//   ....[19]....
        /*02b8*/ 	.word	0x000008d0
        /*02bc*/ 	.word	0x000000ff
        /*02c0*/ 	.word	0x000288c0
        /*02c4*/ 	.short	0x0100
        /*02c6*/ 	.byte	0x08
	.zero		1


	//   ....[20]....
        /*02c8*/ 	.word	0x000008e0
        /*02cc*/ 	.word	0x000000ff
        /*02d0*/ 	.word	0x000288b8
        /*02d4*/ 	.short	0x0100
        /*02d6*/ 	.byte	0x08
	.zero		1


	//   ....[21]....
        /*02d8*/ 	.word	0x000008f0
        /*02dc*/ 	.word	0x000000ff
        /*02e0*/ 	.word	0x000288c8
        /*02e4*/ 	.short	0x0100
        /*02e6*/ 	.byte	0x08
	.zero		1


	//   ....[22]....
        /*02e8*/ 	.word	0x00001940
        /*02ec*/ 	.word	0x000000ff
        /*02f0*/ 	.word	0x00028800
        /*02f4*/ 	.short	0x010a
        /*02f6*/ 	.byte	0x27
	.zero		1


	//   ....[23]....
        /*02f8*/ 	.word	0x000019c0
        /*02fc*/ 	.word	0x00000007
        /*0300*/ 	.word	0x00028830
        /*0304*/ 	.short	0x010a
        /*0306*/ 	.byte	0x3f
	.zero		1


	//   ....[24]....
        /*0308*/ 	.word	0x00001a20
        /*030c*/ 	.word	0x00000007
        /*0310*/ 	.word	0x00028830
        /*0314*/ 	.short	0x010a
        /*0316*/ 	.byte	0x3f
	.zero		1


	//   ....[25]....
        /*0318*/ 	.word	0x00001f40
        /*031c*/ 	.word	0x00000000
        /*0320*/ 	.word	0x00000000
        /*0324*/ 	.short	0x0101
        /*0326*/ 	.byte	0x3f
	.zero		1


	//   ....[26]....
        /*0328*/ 	.word	0x00004b80
        /*032c*/ 	.word	0x000000ff
        /*0330*/ 	.word	0x00028830
        /*0334*/ 	.short	0x010a
        /*0336*/ 	.byte	0x06
	.zero		1


	//   ....[27]....
        /*0338*/ 	.word	0x00004bc0
        /*033c*/ 	.word	0x000000ff
        /*0340*/ 	.word	0x00028830
        /*0344*/ 	.short	0x010a
        /*0346*/ 	.byte	0x06
	.zero		1


	//   ....[28]....
        /*0348*/ 	.word	0x00004ee0
        /*034c*/ 	.word	0x000000ff
        /*0350*/ 	.word	0x00028850
        /*0354*/ 	.short	0x010a
        /*0356*/ 	.byte	0x06
	.zero		1


	//   ....[29]....
        /*0358*/ 	.word	0x00004f20
        /*035c*/ 	.word	0x000000ff
        /*0360*/ 	.word	0x00028850
        /*0364*/ 	.short	0x010a
        /*0366*/ 	.byte	0x06
	.zero		1


	//   ....[30]....
        /*0368*/ 	.word	0x000052e0
        /*036c*/ 	.word	0x0000000b
        /*0370*/ 	.word	0x00000000
        /*0374*/ 	.short	0x0101
        /*0376*/ 	.byte	0x3f
	.zero		1


	//   ....[31]....
        /*0378*/ 	.word	0x00007010
        /*037c*/ 	.word	0x00000024
        /*0380*/ 	.word	0x00000000
        /*0384*/ 	.short	0x0101
        /*0386*/ 	.byte	0x3f
	.zero		1


	//   ....[32]....
        /*0388*/ 	.word	0x00007da0
        /*038c*/ 	.word	0x000000ff
        /*0390*/ 	.word	0x00028830
        /*0394*/ 	.short	0x010a
        /*0396*/ 	.byte	0x06
	.zero		1


	//   ....[33]....
        /*0398*/ 	.word	0x00007de0
        /*039c*/ 	.word	0x000000ff
        /*03a0*/ 	.word	0x00028830
        /*03a4*/ 	.short	0x010a
        /*03a6*/ 	.byte	0x06
	.zero		1


	//   ....[34]....
        /*03a8*/ 	.word	0x00008100
        /*03ac*/ 	.word	0x000000ff
        /*03b0*/ 	.word	0x00028850
        /*03b4*/ 	.short	0x010a
        /*03b6*/ 	.byte	0x06
	.zero		1


	//   ....[35]....
        /*03b8*/ 	.word	0x00008140
        /*03bc*/ 	.word	0x000000ff
        /*03c0*/ 	.word	0x00028850
        /*03c4*/ 	.short	0x010a
        /*03c6*/ 	.byte	0x06
	.zero		1


	//   ....[36]....
        /*03c8*/ 	.word	0x00009500
        /*03cc*/ 	.word	0x0000001b
        /*03d0*/ 	.word	0x00000000
        /*03d4*/ 	.short	0x0101
        /*03d6*/ 	.byte	0x3f
	.zero		1


	//   ....[37]....
        /*03d8*/ 	.word	0x000096b0
        /*03dc*/ 	.word	0x0000001f
        /*03e0*/ 	.word	0x00000000
        /*03e4*/ 	.short	0x0101
        /*03e6*/ 	.byte	0x3f
	.zero		1


	//   ....[38]....
        /*03e8*/ 	.word	0x00009de0
        /*03ec*/ 	.word	0x000000ff
        /*03f0*/ 	.word	0x00028830
        /*03f4*/ 	.short	0x010a
        /*03f6*/ 	.byte	0x06
	.zero		1


	//   ....[39]....
        /*03f8*/ 	.word	0x00009e20
        /*03fc*/ 	.word	0x000000ff
        /*0400*/ 	.word	0x00028830
        /*0404*/ 	.short	0x010a
        /*0406*/ 	.byte	0x06
	.zero		1


	//   ....[40]....
        /*0408*/ 	.word	0x0000a140
        /*040c*/ 	.word	0x000000ff
        /*0410*/ 	.word	0x00028850
        /*0414*/ 	.short	0x010a
        /*0416*/ 	.byte	0x06
	.zero		1


	//   ....[41]....
        /*0418*/ 	.word	0x0000a180
        /*041c*/ 	.word	0x000000ff
        /*0420*/ 	.word	0x00028850
        /*0424*/ 	.short	0x010a
        /*0426*/ 	.byte	0x06
	.zero		1


	//   ....[42]....
        /*0428*/ 	.word	0x0000a510
        /*042c*/ 	.word	0x00000006
        /*0430*/ 	.word	0x00000000
        /*0434*/ 	.short	0x0101
        /*0436*/ 	.byte	0x3f
	.zero		1


	//   ....[43]....
        /*0438*/ 	.word	0x0000c1e0
        /*043c*/ 	.word	0x00000022
        /*0440*/ 	.word	0x00000000
        /*0444*/ 	.short	0x0101
        /*0446*/ 	.byte	0x3f
	.zero		1


	//   ....[44]....
        /*0448*/ 	.word	0x0000cd40
        /*044c*/ 	.word	0x000000ff
        /*0450*/ 	.word	0x00028850
        /*0454*/ 	.short	0x010a
        /*0456*/ 	.byte	0x05
	.zero		1


	//   ....[45]....
        /*0458*/ 	.word	0x0000cd80
        /*045c*/ 	.word	0x000000ff
        /*0460*/ 	.word	0x00028850
        /*0464*/ 	.short	0x010a
        /*0466*/ 	.byte	0x05
	.zero		1


	//   ....[46]....
        /*0468*/ 	.word	0x0000d2a0
        /*046c*/ 	.word	0x00000004
        /*0470*/ 	.word	0x00000000
        /*0474*/ 	.short	0x0101
        /*0476*/ 	.byte	0x3f
	.zero		1


	//   ....[47]....
        /*0478*/ 	.word	0x0000e040
        /*047c*/ 	.word	0x000000ff
        /*0480*/ 	.word	0x00000000
        /*0484*/ 	.short	0x0101
        /*0486*/ 	.byte	0x05
	.zero		1


	//   ....[48]....
        /*0488*/ 	.word	0x0000fa70
        /*048c*/ 	.word	0x00000008
        /*0490*/ 	.word	0x00028840
        /*0494*/ 	.short	0x010a
        /*0496*/ 	.byte	0x3f
	.zero		1


	//   ....[49]....
        /*0498*/ 	.word	0x0000fe30
        /*049c*/ 	.word	0x000000ff
        /*04a0*/ 	.word	0x00028820
        /*04a4*/ 	.short	0x010a
        /*04a6*/ 	.byte	0x27
	.zero		1


	//   ....[50]....
        /*04a8*/ 	.word	0x00010110
        /*04ac*/ 	.word	0x00000003
        /*04b0*/ 	.word	0x00028840
        /*04b4*/ 	.short	0x010a
        /*04b6*/ 	.byte	0x3f
	.zero		1


	//   ....[51]....
        /*04b8*/ 	.word	0x00010330
        /*04bc*/ 	.word	0x00000002
        /*04c0*/ 	.word	0x00000060
        /*04c4*/ 	.short	0x010a
        /*04c6*/ 	.byte	0x3f
	.zero		1


	//   ....[52]....
        /*04c8*/ 	.word	0x00010800
        /*04cc*/ 	.word	0x00000003
        /*04d0*/ 	.word	0x00028840
        /*04d4*/ 	.short	0x010a
        /*04d6*/ 	.byte	0x3f
	.zero		1


	//   ....[53]....
        /*04d8*/ 	.word	0x00010a20
        /*04dc*/ 	.word	0x00000002
        /*04e0*/ 	.word	0x00000060
        /*04e4*/ 	.short	0x010a
        /*04e6*/ 	.byte	0x3f
	.zero		1


	//   ....[54]....
        /*04e8*/ 	.word	0x00010e10
        /*04ec*/ 	.word	0x00000002
        /*04f0*/ 	.word	0x00028840
        /*04f4*/ 	.short	0x010a
        /*04f6*/ 	.byte	0x3f
	.zero		1


	//   ....[55]....
        /*04f8*/ 	.word	0x00011060
        /*04fc*/ 	.word	0x00000002
        /*0500*/ 	.word	0x00000060
        /*0504*/ 	.short	0x010a
        /*0506*/ 	.byte	0x3f
	.zero		1


	//   ....[56]....
        /*0508*/ 	.word	0x00011420
        /*050c*/ 	.word	0x00000003
        /*0510*/ 	.word	0x00028860
        /*0514*/ 	.short	0x010a
        /*0516*/ 	.byte	0x3f
	.zero		1


	//   ....[57]....
        /*0518*/ 	.word	0x00011830
        /*051c*/ 	.word	0x00000007
        /*0520*/ 	.word	0x00028820
        /*0524*/ 	.short	0x010a
        /*0526*/ 	.byte	0x3f
	.zero		1


	//   ....[58]....
        /*0528*/ 	.word	0x00011980
        /*052c*/ 	.word	0x00000005
        /*0530*/ 	.word	0x00000000
        /*0534*/ 	.short	0x010a
        /*0536*/ 	.byte	0x3f
	.zero		1


	//   ....[59]....
        /*0538*/ 	.word	0x000119f0
        /*053c*/ 	.word	0x00000003
        /*0540*/ 	.word	0x00000000
        /*0544*/ 	.short	0x010a
        /*0546*/ 	.byte	0x3f
	.zero		1


	//   ....[60]....
        /*0548*/ 	.word	0x00011a50
        /*054c*/ 	.word	0x00000005
        /*0550*/ 	.word	0x00000000
        /*0554*/ 	.short	0x010a
        /*0556*/ 	.byte	0x3f
	.zero		1


	//   ....[61]....
        /*0558*/ 	.word	0x00011a80
        /*055c*/ 	.word	0x00000003
        /*0560*/ 	.word	0x00000000
        /*0564*/ 	.short	0x010a
        /*0566*/ 	.byte	0x3f
	.zero		1


	//   ....[62]....
        /*0568*/ 	.word	0x00011af0
        /*056c*/ 	.word	0x00000003
        /*0570*/ 	.word	0x00028800
        /*0574*/ 	.short	0x010a
        /*0576*/ 	.byte	0x3f
	.zero		1


	//   ....[63]....
        /*0578*/ 	.word	0x00011b40
        /*057c*/ 	.word	0x00000007
        /*0580*/ 	.word	0x00028830
        /*0584*/ 	.short	0x010a
        /*0586*/ 	.byte	0x3f
	.zero		1


	//   ....[64]....
        /*0588*/ 	.word	0x00011ba0
        /*058c*/ 	.word	0x0000000b
        /*0590*/ 	.word	0x00028830
        /*0594*/ 	.short	0x010a
        /*0596*/ 	.byte	0x3f
	.zero		1


	//   ....[65]....
        /*0598*/ 	.word	0x00011c00
        /*059c*/ 	.word	0x0000000b
        /*05a0*/ 	.word	0x00028850
        /*05a4*/ 	.short	0x010a
        /*05a6*/ 	.byte	0x3f
	.zero		1


	//   ....[66]....
        /*05a8*/ 	.word	0x00011c60
        /*05ac*/ 	.word	0x00000009
        /*05b0*/ 	.word	0x00028830
        /*05b4*/ 	.short	0x010a
        /*05b6*/ 	.byte	0x3f
	.zero		1


	//   ....[67]....
        /*05b8*/ 	.word	0x00011cc0
        /*05bc*/ 	.word	0x00000009
        /*05c0*/ 	.word	0x00028850
        /*05c4*/ 	.short	0x010a
        /*05c6*/ 	.byte	0x3f
	.zero		1


	//   ....[68]....
        /*05c8*/ 	.word	0x00011d20
        /*05cc*/ 	.word	0x00000009
        /*05d0*/ 	.word	0x00028830
        /*05d4*/ 	.short	0x010a
        /*05d6*/ 	.byte	0x3f
	.zero		1


	//   ....[69]....
        /*05d8*/ 	.word	0x00011d80
        /*05dc*/ 	.word	0x00000009
        /*05e0*/ 	.word	0x00028850
        /*05e4*/ 	.short	0x010a
        /*05e6*/ 	.byte	0x3f
	.zero		1


	//   ....[70]....
        /*05e8*/ 	.word	0x00011de0
        /*05ec*/ 	.word	0x00000005
        /*05f0*/ 	.word	0x00028850
        /*05f4*/ 	.short	0x010a
        /*05f6*/ 	.byte	0x3f
	.zero		1


	//   ....[71]....
        /*05f8*/ 	.word	0x00011f60
        /*05fc*/ 	.word	0x00000008
        /*0600*/ 	.word	0x00028840
        /*0604*/ 	.short	0x010a
        /*0606*/ 	.byte	0x3f
	.zero		1


	//   ....[72]....
        /*0608*/ 	.word	0x00011fc0
        /*060c*/ 	.word	0x00000008
        /*0610*/ 	.word	0x00028820
        /*0614*/ 	.short	0x010a
        /*0616*/ 	.byte	0x3f
	.zero		1


	//   ....[73]....
        /*0618*/ 	.word	0x00012010
        /*061c*/ 	.word	0x00000003
        /*0620*/ 	.word	0x00028840
        /*0624*/ 	.short	0x010a
        /*0626*/ 	.byte	0x3f
	.zero		1


	//   ....[74]....
        /*0628*/ 	.word	0x00012060
        /*062c*/ 	.word	0x00000002
        /*0630*/ 	.word	0x00000060
        /*0634*/ 	.short	0x010a
        /*0636*/ 	.byte	0x3f
	.zero		1


	//   ....[75]....
        /*0638*/ 	.word	0x000120b0
        /*063c*/ 	.word	0x00000003
        /*0640*/ 	.word	0x00028840
        /*0644*/ 	.short	0x010a
        /*0646*/ 	.byte	0x3f
	.zero		1


	//   ....[76]....
        /*0648*/ 	.word	0x00012100
        /*064c*/ 	.word	0x00000002
        /*0650*/ 	.word	0x00000060
        /*0654*/ 	.short	0x010a
        /*0656*/ 	.byte	0x3f
	.zero		1


	//   ....[77]....
        /*0658*/ 	.word	0x00012150
        /*065c*/ 	.word	0x00000002
        /*0660*/ 	.word	0x00028840
        /*0664*/ 	.short	0x010a
        /*0666*/ 	.byte	0x3f
	.zero		1


	//   ....[78]....
        /*0668*/ 	.word	0x000121a0
        /*066c*/ 	.word	0x00000002
        /*0670*/ 	.word	0x00000060
        /*0674*/ 	.short	0x010a
        /*0676*/ 	.byte	0x3f
	.zero		1


	//   ....[79]....
        /*0678*/ 	.word	0x000121f0
        /*067c*/ 	.word	0x00000003
        /*0680*/ 	.word	0x00028860
        /*0684*/ 	.short	0x010a
        /*0686*/ 	.byte	0x3f
	.zero		1


	//   ....[80]....
        /*0688*/ 	.word	0x000122d0
        /*068c*/ 	.word	0x00000007
        /*0690*/ 	.word	0x00028820
        /*0694*/ 	.short	0x010a
        /*0696*/ 	.byte	0x3f
	.zero		1


	//   ....[81]....
        /*0698*/ 	.word	0x00012320
        /*069c*/ 	.word	0x00000005
        /*06a0*/ 	.word	0x00000000
        /*06a4*/ 	.short	0x010a
        /*06a6*/ 	.byte	0x3f
	.zero		1


	//   ....[82]....
        /*06a8*/ 	.word	0x00012370
        /*06ac*/ 	.word	0x00000003
        /*06b0*/ 	.word	0x00000000
        /*06b4*/ 	.short	0x010a
        /*06b6*/ 	.byte	0x3f
	.zero		1


	//   ....[83]....
        /*06b8*/ 	.word	0x000123c0
        /*06bc*/ 	.word	0x00000005
        /*06c0*/ 	.word	0x00000000
        /*06c4*/ 	.short	0x010a
        /*06c6*/ 	.byte	0x3f
	.zero		1


	//----- nvinfo : EIATTR_NUM_MBARRIERS
	.align		4
.L_1059:
        /*06c8*/ 	.byte	0x03, 0x38
        /*06ca*/ 	.short	0x0016


	//----- nvinfo : EIATTR_EXIT_INSTR_OFFSETS
	.align		4
        /*06cc*/ 	.byte	0x04, 0x1c
        /*06ce*/ 	.short	(.L_1061 - .L_1060)


	//   ....[0]....
.L_1060:
        /*06d0*/ 	.word	0x00000a50


	//   ....[1]....
        /*06d4*/ 	.word	0x0000e910


	//   ....[2]....
        /*06d8*/ 	.word	0x0000e970


	//   ....[3]....
        /*06dc*/ 	.word	0x000118a0


	//   ....[4]....
        /*06e0*/ 	.word	0x00011ad0


	//----- nvinfo : EIATTR_MAX_THREADS
	.align		4
.L_1061:
        /*06e4*/ 	.byte	0x04, 0x05
        /*06e6*/ 	.short	(.L_1063 - .L_1062)
.L_1062:
        /*06e8*/ 	.word	0x00000180
        /*06ec*/ 	.word	0x00000001
        /*06f0*/ 	.word	0x00000001


	//----- nvinfo : EIATTR_CRS_STACK_SIZE
	.align		4
.L_1063:
        /*06f4*/ 	.byte	0x04, 0x1e
        /*06f6*/ 	.short	(.L_1065 - .L_1064)
.L_1064:
        /*06f8*/ 	.word	0x00000000


	//----- nvinfo : EIATTR_CBANK_PARAM_SIZE
	.align		4
.L_1065:
        /*06fc*/ 	.byte	0x03, 0x19
        /*06fe*/ 	.short	0x0bf0


	//----- nvinfo : EIATTR_PARAM_CBANK
	.align		4
        /*0700*/ 	.byte	0x04, 0x0a
        /*0702*/ 	.short	(.L_1067 - .L_1066)
	.align		4
.L_1066:
        /*0704*/ 	.word	index@(.nv.constant0._ZN7cutlass13device_kernelIN5flash11enable_sm90INS1_16FlashAttnFwdSm90INS1_25CollectiveMainloopFwdSm90ILi2EN4cute5tupleIJNS5_1CILi1EEES8_S8_EEENS6_IJNS7_ILi128EEESA_SA_EEELi128ENS_6half_tEfNS_4arch4Sm90ELb0ELb1ELb0ELb0ELb0ELb0ELb0ELb1ELb1ELb0ELb0ELb0EEENS1_21CollectiveEpilogueFwdISB_S9_SC_SE_Li256ELb0ELb0ELb0ELb0EEENS1_30DynamicPersistentTileSchedulerILi256ELi32ELb0ELb0ELb1EEEEEEEEEvNT_6ParamsE)
        /*0708*/ 	.short	0x0210
        /*070a*/ 	.short	0x0bf0


	//----- nvinfo : EIATTR_SW_WAR
	.align		4
.L_1067:
        /*070c*/ 	.byte	0x04, 0x36
        /*070e*/ 	.short	(.L_1069 - .L_1068)
.L_1068:
        /*0710*/ 	.word	0x00000008
.L_1069:


//--------------------- .nv.info._ZN7cutlass13device_kernelIN5flash11enable_sm90INS1_16FlashAttnFwdSm90INS1_25CollectiveMainloopFwdSm90ILi2EN4cute5tupleIJNS5_1CILi1EEES8_S8_EEENS6_IJNS7_ILi128EEESA_SA_EEELi128ENS_6half_tEfNS_4arch4Sm90ELb0ELb1ELb0ELb1ELb0ELb0ELb0ELb1ELb1ELb0ELb0ELb0EEENS1_21CollectiveEpilogueFwdISB_S9_SC_SE_Li256ELb1ELb0ELb0ELb0EEENS1_36VarlenDynamicPersistentTileSchedulerILi128ELi128ELi256ELi32ELb0ELb0ELb1ELb1ELb0ELb1EEEEEEEEEvNT_6ParamsE --------------------------
	.section	.nv.info._ZN7cutlass13device_kernelIN5flash11enable_sm90INS1_16FlashAttnFwdSm90INS1_25CollectiveMainloopFwdSm90ILi2EN4cute5tupleIJNS5_1CILi1EEES8_S8_EEENS6_IJNS7_ILi128EEESA_SA_EEELi128ENS_6half_tEfNS_4arch4Sm90ELb0ELb1ELb0ELb1ELb0ELb0ELb0ELb1ELb1ELb0ELb0ELb0EEENS1_21CollectiveEpilogueFwdISB_S9_SC_SE_Li256ELb1ELb0ELb0ELb0EEENS1_36VarlenDynamicPersistentTileSchedulerILi128ELi128ELi256ELi32ELb0ELb0ELb1ELb1ELb0ELb1EEEEEEEEEvNT_6ParamsE,"",@"SHT_CUDA_INFO"
	.sectionflags	@""
	.align	4


	//----- nvinfo : EIATTR_CUDA_API_VERSION
	.align		4
        /*0000*/ 	.byte	0x04, 0x37
        /*0002*/ 	.short	(.L_1071 - .L_1070)
.L_1070:
        /*0004*/ 	.word	0x00000082


	//----- nvinfo : EIATTR_KPARAM_INFO
	.align		4
.L_1071:
        /*0008*/ 	.byte	0x04, 0x17
        /*000a*/ 	.short	(.L_1073 - .L_1072)
.L_1072:
        /*000c*/ 	.word	0x00000000
        /*0010*/ 	.short	0x0000
        /*0012*/ 	.short	0x0070
        /*0014*/ 	.byte	0x00, 0xf0, 0x01, 0x28


	//----- nvinfo : EIATTR_SPARSE_MMA_MASK
	.align		4
.L_1073:
        /*0018*/ 	.byte	0x03, 0x50
        /*001a*/ 	.short	0x0000


	//----- nvinfo : EIATTR_MAXREG_COUNT
	.align		4
        /*001c*/ 	.byte	0x03, 0x1b
        /*001e*/ 	.short	0x00a8


	//----- nvinfo : EIATTR_NUM_BARRIERS
	.align		4
        /*0020*/ 	.byte	0x02, 0x4c
        /*0022*/ 	.byte	0x10
	.zero		1


	//----- nvinfo : EIATTR_EXTERNS
	.align		4
        /*0024*/ 	.byte	0x04, 0x0f
        /*0026*/ 	.short	(.L_1075 - .L_1074)


	//   ....[0]....
	.align		4
.L_1074:
        /*0028*/ 	.word	index@(__assertfail)


	//----- nvinfo : EIATTR_ANNOTATIONS
	.align		4
.L_1075:
        /*002c*/ 	.byte	0x04, 0x55
        /*002e*/ 	.short	(.L_1077 - .L_1076)


	//   ....[0]....
.L_1076:
        /* <DEDUP_REMOVED lines=31> */


	//----- nvinfo : EIATTR_MERCURY_ISA_VERSION
	.align		4
.L_1077:
        /*0208*/ 	.byte	0x03, 0x5f
        /*020a*/ 	.short	0x0101


	//----- nvinfo : EIATTR_UNUSED_LOAD_BYTE_OFFSET
	.align		4
        /*020c*/ 	.byte	0x04, 0x44
        /*020e*/ 	.short	(.L_1079 - .L_1078)


	//   ....[0]....
.L_1078:
        /*0210*/ 	.word	0x00000a70
        /*0214*/ 	.word	0x0000fff0


	//   ....[1]....
        /*0218*/ 	.word	0x0000d940
        /*021c*/ 	.word	0x0000fff0


	//----- nvinfo : EIATTR_INT_WARP_WIDE_INSTR_OFFSETS
	.align		4
.L_1079:
        /*0220*/ 	.byte	0x04, 0x31
        /*0222*/ 	.short	(.L_1081 - .L_1080)


	//   ....[0]....
.L_1080:
        /*0224*/ 	.word	0x00000160


	//   ....[1]....
        /*0228*/ 	.word	0x000001a0


	//   ....[2]....
        /*022c*/ 	.word	0x00000210


	//   ....[3]....
        /*0230*/ 	.word	0x00010cd0


	//   ....[4]....
        /*0234*/ 	.word	0x00010d60


	//   ....[5]....
        /*0238*/ 	.word	0x00011260


	//   ....[6]....
        /*023c*/ 	.word	0x000112e0


	//   ....[7]....
        /*0240*/ 	.word	0x000113f0


	//   ....[8]....
        /*0244*/ 	.word	0x00013560


	//   ....[9]....
        /*0248*/ 	.word	0x000135f0


	//----- nvinfo : EIATTR_COOP_GROUP_MASK_REGIDS
	.align		4
.L_1081:
        /*024c*/ 	.byte	0x04, 0x29
        /*024e*/ 	.short	(.L_1083 - .L_1082)


	//   ....[0]....
.L_1082:
        /*0250*/ 	.word	0xffffffff


	//   ....[1]....
        /*0254*/ 	.word	0xffffffff


	//   ....[2]....
        /*0258*/ 	.word	0xffffffff


	//   ....[3]....
        /*025c*/ 	.word	0xffffffff


	//   ....[4]....
        /*0260*/ 	.word	0xffffffff


	//   ....[5]....
        /*0264*/ 	.word	0xffffffff


	//   ....[6]....
        /*0268*/ 	.word	0xffffffff


	//   ....[7]....
        /*026c*/ 	.word	0xffffffff


	//   ....[8]....
        /*0270*/ 	.word	0xffffffff


	//   ....[9]....
        /*0274*/ 	.word	0xffffffff


	//   ....[10]....
        /*0278*/ 	.word	0xffffffff


	//   ....[11]....
        /*027c*/ 	.word	0xffffffff


	//   ....[12]....
        /*0280*/ 	.word	0xffffffff


	//   ....[13]....
        /*0284*/ 	.word	0xffffffff


	//   ....[14]....
        /*0288*/ 	.word	0xffffffff


	//   ....[15]....
        /*028c*/ 	.word	0xffffffff


	//   ....[16]....
        /*0290*/ 	.word	0xffffffff


	//   ....[17]....
        /*0294*/ 	.word	0xffffffff


	//   ....[18]....
        /*0298*/ 	.word	0xffffffff


	//   ....[19]....
        /*029c*/ 	.word	0xffffffff


	//   ....[20]....
        /*02a0*/ 	.word	0xffffffff


	//   ....[21]....
        /*02a4*/ 	.word	0xffffffff


	//   ....[22]....
        /*02a8*/ 	.word	0xffffffff


	//   ....[23]....
        /*02ac*/ 	.word	0xffffffff


	//   ....[24]....
        /*02b0*/ 	.word	0xffffffff


	//   ....[25]....
        /*02b4*/ 	.word	0xffffffff


	//   ....[26]....
        /*02b8*/ 	.word	0xffffffff


	//   ....[27]....
        /*02bc*/ 	.word	0xffffffff


	//   ....[28]....
        /*02c0*/ 	.word	0xffffffff


	//   ....[29]....
        /*02c4*/ 	.word	0xffffffff


	//   ....[30]....
        /*02c8*/ 	.word	0xffffffff


	//   ....[31]....
        /*02cc*/ 	.word	0xffffffff


	//   ....[32]....
        /*02d0*/ 	.word	0xffffffff


	//   ....[33]....
        /*02d4*/ 	.word	0xffffffff


	//   ....[34]....
        /*02d8*/ 	.word	0xffffffff


	//   ....[35]....
        /*02dc*/ 	.word	0xffffffff


	//   ....[36]....
        /*02e0*/ 	.word	0xffffffff


	//   ....[37]....
        /*02e4*/ 	.word	0xffffffff


	//   ....[38]....
        /*02e8*/ 	.word	0xffffffff


	//   ....[39]....
        /*02ec*/ 	.word	0xffffffff


	//   ....[40]....
        /*02f0*/ 	.word	0xffffffff


	//   ....[41]....
        /*02f4*/ 	.word	0xffffffff


	//   ....[42]....
        /*02f8*/ 	.word	0xffffffff


	//   ....[43]....
        /*02fc*/ 	.word	0xffffffff


	//   ....[44]....
        /*0300*/ 	.word	0xffffffff


	//   ....[45]....
        /*0304*/ 	.word	0xffffffff


	//   ....[46]....
        /*0308*/ 	.word	0xffffffff


	//   ....[47]....
        /*030c*/ 	.word	0xffffffff


	//   ....[48]....
        /*0310*/ 	.word	0xffffffff


	//   ....[49]....
        /*0314*/ 	.word	0xffffffff


	//   ....[50]....
        /*0318*/ 	.word	0xffffffff


	//   ....[51]....
        /*031c*/ 	.word	0xffffffff


	//   ....[52]....
        /*0320*/ 	.word	0xffffffff


	//   ....[53]....
        /*0324*/ 	.word	0xffffffff


	//   ....[54]....
        /*0328*/ 	.word	0xffffffff


	//   ....[55]....
        /*032c*/ 	.word	0xffffffff


	//   ....[56]....
        /*0330*/ 	.word	0xffffffff


	//   ....[57]....
        /*0334*/ 	.word	0xffffffff


	//   ....[58]....
        /*0338*/ 	.word	0xffffffff


	//   ....[59]....
        /*033c*/ 	.word	0xffffffff


	//   ....[60]....
        /*0340*/ 	.word	0xffffffff


	//   ....[61]....
        /*0344*/ 	.word	0xffffffff


	//   ....[62]....
        /*0348*/ 	.word	0x0500000f


	//   ....[63]....
        /*034c*/ 	.word	0x0500000f


	//   ....[64]....
        /*0350*/ 	.word	0x0500000f


	//   ....[65]....
        /*0354*/ 	.word	0x0500000f


	//   ....[66]....
        /*0358*/ 	.word	0x0500000f


	//   ....[67]....
        /*035c*/ 	.word	0x0500000f


	//   ....[68]....
        /*0360*/ 	.word	0x0500000f


	//   ....[69]....
        /*0364*/ 	.word	0x0500000f


	//   ....[70]....
        /*0368*/ 	.word	0x0500000f


	//   ....[71]....
        /*036c*/ 	.word	0x0500000f


	//   ....[72]....
        /*0370*/ 	.word	0x0500000f


	//   ....[73]....
        /*0374*/ 	.word	0x0500000f


	//   ....[74]....
        /*0378*/ 	.word	0x0500000f


	//   ....[75]....
        /*037c*/ 	.word	0x0500000f


	//   ....[76]....
        /*0380*/ 	.word	0x0500000f


	//   ....[77]....
        /*0384*/ 	.word	0x0500000f


	//   ....[78]....
        /*0388*/ 	.word	0x0500000f


	//   ....[79]....
        /*038c*/ 	.word	0x0500000f


	//   ....[80]....
        /*0390*/ 	.word	0x0500000f


	//----- nvinfo : EIATTR_COOP_GROUP_INSTR_OFFSETS
	.align		4
.L_1083:
        /*0394*/ 	.byte	0x04, 0x28
        /*0396*/ 	.short	(.L_1085 - .L_1084)


	//   ....[0]....
.L_1084:
        /*0398*/ 	.word	0x00000070


	//   ....[1]....
        /*039c*/ 	.word	0x00000170


	//   ....[2]....
        /*03a0*/ 	.word	0x000001c0


	//   ....[3]....
        /*03a4*/ 	.word	0x000003f0


	//   ....[4]....
        /*03a8*/ 	.word	0x00000550


	//   ....[5]....
        /*03ac*/ 	.word	0x00000670


	//   ....[6]....
        /*03b0*/ 	.word	0x000007d0


	//   ....[7]....
        /*03b4*/ 	.word	0x000017a0


	//   ....[8]....
        /*03b8*/ 	.word	0x00003220


	//   ....[9]....
        /*03bc*/ 	.word	0x00003330


	//   ....[10]....
        /*03c0*/ 	.word	0x00003c70


	//   ....[11]....
        /*03c4*/ 	.word	0x00003cc0


	//   ....[12]....
        /*03c8*/ 	.word	0x00006150


	//   ....[13]....
        /*03cc*/ 	.word	0x00006170


	//   ....[14]....
        /*03d0*/ 	.word	0x00006c20


	//   ....[15]....
        /*03d4*/ 	.word	0x00006cc0


	//   ....[16]....
        /*03d8*/ 	.word	0x00008640


	//   ....[17]....
        /*03dc*/ 	.word	0x00008680


	//   ....[18]....
        /*03e0*/ 	.word	0x00008b80


	//   ....[19]....
        /*03e4*/ 	.word	0x00008c40


	//   ....[20]....
        /*03e8*/ 	.word	0x0000b500


	//   ....[21]....
        /*03ec*/ 	.word	0x0000b520


	//   ....[22]....
        /*03f0*/ 	.word	0x0000bf40


	//   ....[23]....
        /*03f4*/ 	.word	0x0000bfe0


	//   ....[24]....
        /*03f8*/ 	.word	0x0000d010


	//   ....[25]....
        /*03fc*/ 	.word	0x0000d050


	//   ....[26]....
        /*0400*/ 	.word	0x0000d140


	//   ....[27]....
        /*0404*/ 	.word	0x0000d160


	//   ....[28]....
        /*0408*/ 	.word	0x0000f870


	//   ....[29]....
        /*040c*/ 	.word	0x0000f9f0


	//   ....[30]....
        /*0410*/ 	.word	0x0000fa20


	//   ....[31]....
        /*0414*/ 	.word	0x0000fa60


	//   ....[32]....
        /*0418*/ 	.word	0x0000fad0


	//   ....[33]....
        /*041c*/ 	.word	0x0000fb30


	//   ....[34]....
        /*0420*/ 	.word	0x0000fb70


	//   ....[35]....
        /*0424*/ 	.word	0x0000fd10


	//   ....[36]....
        /*0428*/ 	.word	0x0000fd70


	//   ....[37]....
        /*042c*/ 	.word	0x0000fdb0


	//   ....[38]....
        /*0430*/ 	.word	0x0000fdf0


	//   ....[39]....
        /*0434*/ 	.word	0x0000fe20


	//   ....[40]....
        /*0438*/ 	.word	0x0000fe50


	//   ....[41]....
        /*043c*/ 	.word	0x0000fee0


	//   ....[42]....
        /*0440*/ 	.word	0x0000ff40


	//   ....[43]....
        /*0444*/ 	.word	0x0000ffd0


	//   ....[44]....
        /*0448*/ 	.word	0x00013a00


	//   ....[45]....
        /*044c*/ 	.word	0x00013a10


	//   ....[46]....
        /*0450*/ 	.word	0x00013b20


	//   ....[47]....
        /*0454*/ 	.word	0x00013b80


	//   ....[48]....
        /*0458*/ 	.word	0x00013bc0


	//   ....[49]....
        /*045c*/ 	.word	0x00013c00


	//   ....[50]....
        /*0460*/ 	.word	0x00013c30


	//   ....[51]....
        /*0464*/ 	.word	0x00013c60


	//   ....[52]....
        /*0468*/ 	.word	0x00013df0


	//   ....[53]....
        /*046c*/ 	.word	0x00013e50


	//   ....[54]....
        /*0470*/ 	.word	0x00013e90


	//   ....[55]....
        /*0474*/ 	.word	0x00013ed0


	//   ....[56]....
        /*0478*/ 	.word	0x00013f00


	//   ....[57]....
        /*047c*/ 	.word	0x00013f30


	//   ....[58]....
        /*0480*/ 	.word	0x00013ff0


	//   ....[59]....
        /*0484*/ 	.word	0x00014010


	//   ....[60]....
        /*0488*/ 	.word	0x00014080


	//   ....[61]....
        /*048c*/ 	.word	0x00014710


	//   ....[62]....
        /*0490*/ 	.word	0x00014da0


	//   ....[63]....
        /*0494*/ 	.word	0x000151c0


	//   ....[64]....
        /*0498*/ 	.word	0x00015250


	//   ....[65]....
        /*049c*/ 	.word	0x000152f0


	//   ....[66]....
        /*04a0*/ 	.word	0x000153a0


	//   ....[67]....
        /*04a4*/ 	.word	0x00015420


	//   ....[68]....
        /*04a8*/ 	.word	0x000154a0


	//   ....[69]....
        /*04ac*/ 	.word	0x00015520


	//   ....[70]....
        /*04b0*/ 	.word	0x000155a0


	//   ....[71]....
        /*04b4*/ 	.word	0x00015630


	//   ....[72]....
        /*04b8*/ 	.word	0x000156e0


	//   ....[73]....
        /*04bc*/ 	.word	0x00015760


	//   ....[74]....
        /*04c0*/ 	.word	0x000157e0


	//   ....[75]....
        /*04c4*/ 	.word	0x00015860


	//   ....[76]....
        /*04c8*/ 	.word	0x000158e0


	//   ....[77]....
        /*04cc*/ 	.word	0x00015950


	//   ....[78]....
        /*04d0*/ 	.word	0x000159f0


	//   ....[79]....
        /*04d4*/ 	.word	0x00015a80


	//   ....[80]....
        /*04d8*/ 	.word	0x00015bb0


	//----- nvinfo : EIATTR_REG_RECONFIG
	.align		4
.L_1085:
        /*04dc*/ 	.byte	0x01, 0x54
	.zero		2


	//----- nvinfo : EIATTR_SYSCALL_OFFSETS
	.align		4
        /*04e0*/ 	.byte	0x04, 0x46
        /*04e2*/ 	.short	(.L_1087 - .L_1086)


	//   ....[0]....
.L_1086:
        /*04e4*/ 	.word	0x00001980


	//   ....[1]....
        /*04e8*/ 	.word	0x00010ef0


	//   ....[2]....
        /*04ec*/ 	.word	0x00011030


	//   ....[3]....
        /*04f0*/ 	.word	0x00011130


	//----- nvinfo : EIATTR_MBARRIER_INSTR_OFFSETS
	.align		4
.L_1087:
        /*04f4*/ 	.byte	0x04, 0x39
        /*04f6*/ 	.short	(.L_1089 - .L_1088)


	//   ....[0]....
.L_1088:
        /*04f8*/ 	.word	0x000002a0
        /*04fc*/ 	.word	0x000000ff
        /*0500*/ 	.word	0x00028800
        /*0504*/ 	.short	0x0100
        /*0506*/ 	.byte	0x08
	.zero		1


	//   ....[1]....
        /*0508*/ 	.word	0x000002b0
        /*050c*/ 	.word	0x000000ff
        /*0510*/ 	.word	0x00028820
        /*0514*/ 	.short	0x0100
        /*0516*/ 	.byte	0x08
	.zero		1


	//   ....[2]....
        /*0518*/ 	.word	0x000003a0
        /*051c*/ 	.word	0x000000ff
        /*0520*/ 	.word	0x00028830
        /*0524*/ 	.short	0x0100
        /*0526*/ 	.byte	0x08
	.zero		1


	//   ....[3]....
        /*0528*/ 	.word	0x000003b0
        /*052c*/ 	.word	0x000000ff
        /*0530*/ 	.word	0x00028840
        /*0534*/ 	.short	0x0100
        /*0536*/ 	.byte	0x08
	.zero		1


	//   ....[4]....
        /*0538*/ 	.word	0x000003c0
        /*053c*/ 	.word	0x000000ff
        /*0540*/ 	.word	0x00028838
        /*0544*/ 	.short	0x0100
        /*0546*/ 	.byte	0x08
	.zero		1


	//   ....[5]....
        /*0548*/ 	.word	0x000003d0
        /*054c*/ 	.word	0x000000ff
        /*0550*/ 	.word	0x00028848
        /*0554*/ 	.short	0x0100
        /*0556*/ 	.byte	0x08
	.zero		1


	//   ....[6]....
        /*0558*/ 	.word	0x00000500
        /*055c*/ 	.word	0x000000ff
        /*0560*/ 	.word	0x00028850
        /*0564*/ 	.short	0x0100
        /*0566*/ 	.byte	0x08
	.zero		1


	//   ....[7]....
        /*0568*/ 	.word	0x00000510
        /*056c*/ 	.word	0x000000ff
        /*0570*/ 	.word	0x00028860
        /*0574*/ 	.short	0x0100
        /*0576*/ 	.byte	0x08
	.zero		1


	//   ....[8]....
        /*0578*/ 	.word	0x00000520
        /*057c*/ 	.word	0x000000ff
        /*0580*/ 	.word	0x00028858
        /*0584*/ 	.short	0x0100
        /*0586*/ 	.byte	0x08
	.zero		1


	//   ....[9]....
        /*0588*/ 	.word	0x00000530
        /*058c*/ 	.word	0x000000ff
        /*0590*/ 	.word	0x00028868
        /*0594*/ 	.short	0x0100
        /*0596*/ 	.byte	0x08
	.zero		1


	//   ....[10]....
        /*0598*/ 	.word	0x00000620
        /*059c*/ 	.word	0x000000ff
        /*05a0*/ 	.word	0x00028870
        /*05a4*/ 	.short	0x0100
        /*05a6*/ 	.byte	0x06
	.zero		1


	//   ....[11]....
        /*05a8*/ 	.word	0x00000630
        /*05ac*/ 	.word	0x000000ff
        /*05b0*/ 	.word	0x00028880
        /*05b4*/ 	.short	0x0100
        /*05b6*/ 	.byte	0x06
	.zero		1


	//   ....[12]....
        /*05b8*/ 	.word	0x00000640
        /*05bc*/ 	.word	0x000000ff
        /*05c0*/ 	.word	0x00028878
        /*05c4*/ 	.short	0x0100
        /*05c6*/ 	.byte	0x06
	.zero		1


	//   ....[13]....
        /*05c8*/ 	.word	0x00000650
        /*05cc*/ 	.word	0x000000ff
        /*05d0*/ 	.word	0x00028888
        /*05d4*/ 	.short	0x0100
        /*05d6*/ 	.byte	0x06
	.zero		1


	//   ....[14]....
        /*05d8*/ 	.word	0x00000780
        /*05dc*/ 	.word	0x000000ff
        /*05e0*/ 	.word	0x00028890
        /*05e4*/ 	.short	0x0100
        /*05e6*/ 	.byte	0x08
	.zero		1


	//   ....[15]....
        /*05e8*/ 	.word	0x00000790
        /*05ec*/ 	.word	0x000000ff
        /*05f0*/ 	.word	0x000288a0
        /*05f4*/ 	.short	0x0100
        /*05f6*/ 	.byte	0x08
	.zero		1


	//   ....[16]....
        /*05f8*/ 	.word	0x000007a0
        /*05fc*/ 	.word	0x000000ff
        /*0600*/ 	.word	0x00028898
        /*0604*/ 	.short	0x0100
        /*0606*/ 	.byte	0x08
	.zero		1


	//   ....[17]....
        /*0608*/ 	.word	0x000007b0
        /*060c*/ 	.word	0x000000ff
        /*0610*/ 	.word	0x000288a8
        /*0614*/ 	.short	0x0100
        /*0616*/ 	.byte	0x08
	.zero		1


	//   ....[18]....
        /*0618*/ 	.word	0x000008e0
        /*061c*/ 	.word	0x000000ff
        /*0620*/ 	.word	0x000288b0
        /*0624*/ 	.short	0x0100
        /*0626*/ 	.byte	0x08
	.zero		1


	//   ....[19]....
        /*0628*/ 	.word	0x000008f0
        /*062c*/ 	.word	0x000000ff
        /*0630*/ 	.word	0x000288c0
        /*0634*/ 	.short	0x0100
        /*0636*/ 	.byte	0x08
	.zero		1


	//   ....[20]....
        /*0638*/ 	.word	0x00000900
        /*063c*/ 	.word	0x000000ff
        /*0640*/ 	.word	0x000288b8
        /*0644*/ 	.short	0x0100
        /*0646*/ 	.byte	0x08
	.zero		1


	//   ....[21]....
        /*0648*/ 	.word	0x00000910
        /*064c*/ 	.word	0x000000ff
        /*0650*/ 	.word	0x000288c8
        /*0654*/ 	.short	0x0100
        /*0656*/ 	.byte	0x08
	.zero		1


	//   ....[22]....
        /*0658*/ 	.word	0x00001a00
        /*065c*/ 	.word	0x000000ff
        /*0660*/ 	.word	0x00028800
        /*0664*/ 	.short	0x010a
        /*0666*/ 	.byte	0x29
	.zero		1


	//   ....[23]....
        /*0668*/ 	.word	0x00001a80
        /*066c*/ 	.word	0x00000005
        /*0670*/ 	.word	0x00028830
        /*0674*/ 	.short	0x010a
        /*0676*/ 	.byte	0x3f
	.zero		1


	//   ....[24]....
        /*0678*/ 	.word	0x00001ae0
        /*067c*/ 	.word	0x00000005
        /*0680*/ 	.word	0x00028830
        /*0684*/ 	.short	0x010a
        /*0686*/ 	.byte	0x3f
	.zero		1


	//   ....[25]....
        /*0688*/ 	.word	0x00001ff0
        /*068c*/ 	.word	0x00000000
        /*0690*/ 	.word	0x00000000
        /*0694*/ 	.short	0x0101
        /*0696*/ 	.byte	0x3f
	.zero		1


	//   ....[26]....
        /*0698*/ 	.word	0x00004cd0
        /*069c*/ 	.word	0x000000ff
        /*06a0*/ 	.word	0x00028830
        /*06a4*/ 	.short	0x010a
        /*06a6*/ 	.byte	0x06
	.zero		1


	//   ....[27]....
        /*06a8*/ 	.word	0x00004d10
        /*06ac*/ 	.word	0x000000ff
        /*06b0*/ 	.word	0x00028830
        /*06b4*/ 	.short	0x010a
        /*06b6*/ 	.byte	0x06
	.zero		1


	//   ....[28]....
        /*06b8*/ 	.word	0x00005050
        /*06bc*/ 	.word	0x000000ff
        /*06c0*/ 	.word	0x00028850
        /*06c4*/ 	.short	0x010a
        /*06c6*/ 	.byte	0x06
	.zero		1


	//   ....[29]....
        /*06c8*/ 	.word	0x00005090
        /*06cc*/ 	.word	0x000000ff
        /*06d0*/ 	.word	0x00028850
        /*06d4*/ 	.short	0x010a
        /*06d6*/ 	.byte	0x06
	.zero		1


	//   ....[30]....
        /*06d8*/ 	.word	0x00005480
        /*06dc*/ 	.word	0x0000000a
        /*06e0*/ 	.word	0x00000000
        /*06e4*/ 	.short	0x0101
        /*06e6*/ 	.byte	0x3f
	.zero		1


	//   ....[31]....
        /*06e8*/ 	.word	0x00007060
        /*06ec*/ 	.word	0x00000023
        /*06f0*/ 	.word	0x00000000
        /*06f4*/ 	.short	0x0101
        /*06f6*/ 	.byte	0x3f
	.zero		1


	//   ....[32]....
        /*06f8*/ 	.word	0x00007f60
        /*06fc*/ 	.word	0x000000ff
        /*0700*/ 	.word	0x00028830
        /*0704*/ 	.short	0x010a
        /*0706*/ 	.byte	0x06
	.zero		1


	//   ....[33]....
        /*0708*/ 	.word	0x00007fa0
        /*070c*/ 	.word	0x000000ff
        /*0710*/ 	.word	0x00028830
        /*0714*/ 	.short	0x010a
        /*0716*/ 	.byte	0x06
	.zero		1


	//   ....[34]....
        /*0718*/ 	.word	0x000082e0
        /*071c*/ 	.word	0x000000ff
        /*0720*/ 	.word	0x00028850
        /*0724*/ 	.short	0x010a
        /*0726*/ 	.byte	0x06
	.zero		1


	//   ....[35]....
        /*0728*/ 	.word	0x00008320
        /*072c*/ 	.word	0x000000ff
        /*0730*/ 	.word	0x00028850
        /*0734*/ 	.short	0x010a
        /*0736*/ 	.byte	0x06
	.zero		1


	//   ....[36]....
        /*0738*/ 	.word	0x00009440
        /*073c*/ 	.word	0x0000001b
        /*0740*/ 	.word	0x00000000
        /*0744*/ 	.short	0x0101
        /*0746*/ 	.byte	0x3f
	.zero		1


	//   ....[37]....
        /*0748*/ 	.word	0x000094f0
        /*074c*/ 	.word	0x0000001f
        /*0750*/ 	.word	0x00000000
        /*0754*/ 	.short	0x0101
        /*0756*/ 	.byte	0x3f
	.zero		1


	//   ....[38]....
        /*0758*/ 	.word	0x0000a000
        /*075c*/ 	.word	0x000000ff
        /*0760*/ 	.word	0x00028830
        /*0764*/ 	.short	0x010a
        /*0766*/ 	.byte	0x06
	.zero		1


	//   ....[39]....
        /*0768*/ 	.word	0x0000a040
        /*076c*/ 	.word	0x000000ff
        /*0770*/ 	.word	0x00028830
        /*0774*/ 	.short	0x010a
        /*0776*/ 	.byte	0x06
	.zero		1


	//   ....[40]....
        /*0778*/ 	.word	0x0000a380
        /*077c*/ 	.word	0x000000ff
        /*0780*/ 	.word	0x00028850
        /*0784*/ 	.short	0x010a
        /*0786*/ 	.byte	0x06
	.zero		1


	//   ....[41]....
        /*0788*/ 	.word	0x0000a3c0
        /*078c*/ 	.word	0x000000ff
        /*0790*/ 	.word	0x00028850
        /*0794*/ 	.short	0x010a
        /*0796*/ 	.byte	0x06
	.zero		1


	//   ....[42]....
        /*0798*/ 	.word	0x0000a790
        /*079c*/ 	.word	0x00000000
        /*07a0*/ 	.word	0x00000000
        /*07a4*/ 	.short	0x0101
        /*07a6*/ 	.byte	0x3f
	.zero		1


	//   ....[43]....
        /*07a8*/ 	.word	0x0000c330
        /*07ac*/ 	.word	0x00000036
        /*07b0*/ 	.word	0x00000000
        /*07b4*/ 	.short	0x0101
        /*07b6*/ 	.byte	0x3f
	.zero		1


	//   ....[44]....
        /*07b8*/ 	.word	0x0000cf80
        /*07bc*/ 	.word	0x000000ff
        /*07c0*/ 	.word	0x00028850
        /*07c4*/ 	.short	0x010a
        /*07c6*/ 	.byte	0x05
	.zero		1


	//   ....[45]....
        /*07c8*/ 	.word	0x0000cfc0
        /*07cc*/ 	.word	0x000000ff
        /*07d0*/ 	.word	0x00028850
        /*07d4*/ 	.short	0x010a
        /*07d6*/ 	.byte	0x05
	.zero		1


	//   ....[46]....
        /*07d8*/ 	.word	0x0000d4e0
        /*07dc*/ 	.word	0x00000005
        /*07e0*/ 	.word	0x00000000
        /*07e4*/ 	.short	0x0101
        /*07e6*/ 	.byte	0x3f
	.zero		1


	//   ....[47]....
        /*07e8*/ 	.word	0x0000e800
        /*07ec*/ 	.word	0x00000000
        /*07f0*/ 	.word	0x00000000
        /*07f4*/ 	.short	0x0101
        /*07f6*/ 	.byte	0x3f
	.zero		1


	//   ....[48]....
        /*07f8*/ 	.word	0x00011730
        /*07fc*/ 	.word	0x00000009
        /*0800*/ 	.word	0x00028840
        /*0804*/ 	.short	0x010a
        /*0806*/ 	.byte	0x3f
	.zero		1


	//   ....[49]....
        /*0808*/ 	.word	0x00011c00
        /*080c*/ 	.word	0x0000000a
        /*0810*/ 	.word	0x00028820
        /*0814*/ 	.short	0x010a
        /*0816*/ 	.byte	0x3f
	.zero		1


	//   ....[50]....
        /*0818*/ 	.word	0x00011f40
        /*081c*/ 	.word	0x00000002
        /*0820*/ 	.word	0x00028840
        /*0824*/ 	.short	0x010a
        /*0826*/ 	.byte	0x3f
	.zero		1


	//   ....[51]....
        /*0828*/ 	.word	0x00012200
        /*082c*/ 	.word	0x00000003
        /*0830*/ 	.word	0x00000060
        /*0834*/ 	.short	0x010a
        /*0836*/ 	.byte	0x3f
	.zero		1


	//   ....[52]....
        /*0838*/ 	.word	0x000127f0
        /*083c*/ 	.word	0x00000002
        /*0840*/ 	.word	0x00028840
        /*0844*/ 	.short	0x010a
        /*0846*/ 	.byte	0x3f
	.zero		1


	//   ....[53]....
        /*0848*/ 	.word	0x00012ab0
        /*084c*/ 	.word	0x00000002
        /*0850*/ 	.word	0x00000060
        /*0854*/ 	.short	0x010a
        /*0856*/ 	.byte	0x3f
	.zero		1


	//   ....[54]....
        /*0858*/ 	.word	0x00012f80
        /*085c*/ 	.word	0x00000002
        /*0860*/ 	.word	0x00028840
        /*0864*/ 	.short	0x010a
        /*0866*/ 	.byte	0x3f
	.zero		1


	//   ....[55]....
        /*0868*/ 	.word	0x00013240
        /*086c*/ 	.word	0x00000002
        /*0870*/ 	.word	0x00000060
        /*0874*/ 	.short	0x010a
        /*0876*/ 	.byte	0x3f
	.zero		1


	//   ....[56]....
        /*0878*/ 	.word	0x000136b0
        /*087c*/ 	.word	0x00000003
        /*0880*/ 	.word	0x00028860
        /*0884*/ 	.short	0x010a
        /*0886*/ 	.byte	0x3f
	.zero		1


	//   ....[57]....
        /*0888*/ 	.word	0x00014690
        /*088c*/ 	.word	0x00000000
        /*0890*/ 	.word	0x00028820
        /*0894*/ 	.short	0x010a
        /*0896*/ 	.byte	0x3f
	.zero		1


	//   ....[58]....
        /*0898*/ 	.word	0x00014850
        /*089c*/ 	.word	0x00000006
        /*08a0*/ 	.word	0x00000000
        /*08a4*/ 	.short	0x010a
        /*08a6*/ 	.byte	0x3f
	.zero		1


	//   ....[59]....
        /*08a8*/ 	.word	0x000148c0
        /*08ac*/ 	.word	0x00000007
        /*08b0*/ 	.word	0x00000000
        /*08b4*/ 	.short	0x010a
        /*08b6*/ 	.byte	0x3f
	.zero		1


	//   ....[60]....
        /*08b8*/ 	.word	0x00014930
        /*08bc*/ 	.word	0x00000004
        /*08c0*/ 	.word	0x00000000
        /*08c4*/ 	.short	0x010a
        /*08c6*/ 	.byte	0x3f
	.zero		1


	//   ....[61]....
        /*08c8*/ 	.word	0x00014960
        /*08cc*/ 	.word	0x00000003
        /*08d0*/ 	.word	0x00000000
        /*08d4*/ 	.short	0x010a
        /*08d6*/ 	.byte	0x3f
	.zero		1


	//   ....[62]....
        /*08d8*/ 	.word	0x000149d0
        /*08dc*/ 	.word	0x00000003
        /*08e0*/ 	.word	0x00028800
        /*08e4*/ 	.short	0x010a
        /*08e6*/ 	.byte	0x3f
	.zero		1


	//   ....[63]....
        /*08e8*/ 	.word	0x00014a20
        /*08ec*/ 	.word	0x00000005
        /*08f0*/ 	.word	0x00028830
        /*08f4*/ 	.short	0x010a
        /*08f6*/ 	.byte	0x3f
	.zero		1


	//   ....[64]....
        /*08f8*/ 	.word	0x00014a80
        /*08fc*/ 	.word	0x0000000a
        /*0900*/ 	.word	0x00028830
        /*0904*/ 	.short	0x010a
        /*0906*/ 	.byte	0x3f
	.zero		1


	//   ....[65]....
        /*0908*/ 	.word	0x00014ae0
        /*090c*/ 	.word	0x0000000a
        /*0910*/ 	.word	0x00028850
        /*0914*/ 	.short	0x010a
        /*0916*/ 	.byte	0x3f
	.zero		1


	//   ....[66]....
        /*0918*/ 	.word	0x00014b40
        /*091c*/ 	.word	0x00000005
        /*0920*/ 	.word	0x00028830
        /*0924*/ 	.short	0x010a
        /*0926*/ 	.byte	0x3f
	.zero		1


	//   ....[67]....
        /*0928*/ 	.word	0x00014ba0
        /*092c*/ 	.word	0x00000005
        /*0930*/ 	.word	0x00028850
        /*0934*/ 	.short	0x010a
        /*0936*/ 	.byte	0x3f
	.zero		1


	//   ....[68]....
        /*0938*/ 	.word	0x00014c00
        /*093c*/ 	.word	0x00000005
        /*0940*/ 	.word	0x00028830
        /*0944*/ 	.short	0x010a
        /*0946*/ 	.byte	0x3f
	.zero		1


	//   ....[69]....
        /*0948*/ 	.word	0x00014c60
        /*094c*/ 	.word	0x00000005
        /*0950*/ 	.word	0x00028850
        /*0954*/ 	.short	0x010a
        /*0956*/ 	.byte	0x3f
	.zero		1


	//   ....[70]....
        /*0958*/ 	.word	0x00014cc0
        /*095c*/ 	.word	0x00000007
        /*0960*/ 	.word	0x00028850
        /*0964*/ 	.short	0x010a
        /*0966*/ 	.byte	0x3f
	.zero		1


	//   ....[71]....
        /*0968*/ 	.word	0x00014e60
        /*096c*/ 	.word	0x00000009
        /*0970*/ 	.word	0x00028840
        /*0974*/ 	.short	0x010a
        /*0976*/ 	.byte	0x3f
	.zero		1


	//   ....[72]....
        /*0978*/ 	.word	0x00014ee0
        /*097c*/ 	.word	0x00000008
        /*0980*/ 	.word	0x00028820
        /*0984*/ 	.short	0x010a
        /*0986*/ 	.byte	0x3f
	.zero		1


	//   ....[73]....
        /*0988*/ 	.word	0x00014f30
        /*098c*/ 	.word	0x00000002
        /*0990*/ 	.word	0x00028840
        /*0994*/ 	.short	0x010a
        /*0996*/ 	.byte	0x3f
	.zero		1


	//   ....[74]....
        /*0998*/ 	.word	0x00014f80
        /*099c*/ 	.word	0x00000003
        /*09a0*/ 	.word	0x00000060
        /*09a4*/ 	.short	0x010a
        /*09a6*/ 	.byte	0x3f
	.zero		1


	//   ....[75]....
        /*09a8*/ 	.word	0x00014fd0
        /*09ac*/ 	.word	0x00000002
        /*09b0*/ 	.word	0x00028840
        /*09b4*/ 	.short	0x010a
        /*09b6*/ 	.byte	0x3f
	.zero		1


	//   ....[76]....
        /*09b8*/ 	.word	0x00015020
        /*09bc*/ 	.word	0x00000002
        /*09c0*/ 	.word	0x00000060
        /*09c4*/ 	.short	0x010a
        /*09c6*/ 	.byte	0x3f
	.zero		1


	//   ....[77]....
        /*09c8*/ 	.word	0x00015070
        /*09cc*/ 	.word	0x00000002
        /*09d0*/ 	.word	0x00028840
        /*09d4*/ 	.short	0x010a
        /*09d6*/ 	.byte	0x3f
	.zero		1


	//   ....[78]....
        /*09d8*/ 	.word	0x000150c0
        /*09dc*/ 	.word	0x00000002
        /*09e0*/ 	.word	0x00000060
        /*09e4*/ 	.short	0x010a
        /*09e6*/ 	.byte	0x3f
	.zero		1


	//   ....[79]....
        /*09e8*/ 	.word	0x00015110
        /*09ec*/ 	.word	0x00000003
        /*09f0*/ 	.word	0x00028860
        /*09f4*/ 	.short	0x010a
        /*09f6*/ 	.byte	0x3f
	.zero		1


	//   ....[80]....
        /*09f8*/ 	.word	0x00015ad0
        /*09fc*/ 	.word	0x00000000
        /*0a00*/ 	.word	0x00028820
        /*0a04*/ 	.short	0x010a
        /*0a06*/ 	.byte	0x3f
	.zero		1


	//   ....[81]....
        /*0a08*/ 	.word	0x00015c70
        /*0a0c*/ 	.word	0x00000006
        /*0a10*/ 	.word	0x00000000
        /*0a14*/ 	.short	0x010a
        /*0a16*/ 	.byte	0x3f
	.zero		1


	//   ....[82]....
        /*0a18*/ 	.word	0x00015cc0
        /*0a1c*/ 	.word	0x00000007
        /*0a20*/ 	.word	0x00000000
        /*0a24*/ 	.short	0x010a
        /*0a26*/ 	.byte	0x3f
	.zero		1


	//   ....[83]....
        /*0a28*/ 	.word	0x00015d10
        /*0a2c*/ 	.word	0x00000004
        /*0a30*/ 	.word	0x00000000
        /*0a34*/ 	.short	0x010a
        /*0a36*/ 	.byte	0x3f
	.zero		1


	//----- nvinfo : EIATTR_NUM_MBARRIERS
	.align		4
.L_1089:
        /*0a38*/ 	.byte	0x03, 0x38
        /*0a3a*/ 	.short	0x0016


	//----- nvinfo : EIATTR_EXIT_INSTR_OFFSETS
	.align		4
        /*0a3c*/ 	.byte	0x04, 0x1c
        /*0a3e*/ 	.short	(.L_1091 - .L_1090)


	//   ....[0]....
.L_1090:
        /*0a40*/ 	.word	0x00000ab0


	//   ....[1]....
        /*0a44*/ 	.word	0x0000f830


	//   ....[2]....
        /*0a48*/ 	.word	0x0000f890


	//   ....[3]....
        /*0a4c*/ 	.word	0x000149b0


	//----- nvinfo : EIATTR_MAX_THREADS
	.align		4
.L_1091:
        /*0a50*/ 	.byte	0x04, 0x05
        /*0a52*/ 	.short	(.L_1093 - .L_1092)
.L_1092:
        /*0a54*/ 	.word	0x00000180
        /*0a58*/ 	.word	0x00000001
        /*0a5c*/ 	.word	0x00000001


	//----- nvinfo : EIATTR_CRS_STACK_SIZE
	.align		4
.L_1093:
        /*0a60*/ 	.byte	0x04, 0x1e
        /*0a62*/ 	.short	(.L_1095 - .L_1094)
.L_1094:
        /*0a64*/ 	.word	0x00000000


	//----- nvinfo : EIATTR_CBANK_PARAM_SIZE
	.align		4
.L_1095:
        /*0a68*/ 	.byte	0x03, 0x19
        /*0a6a*/ 	.short	0x0a70


	//----- nvinfo : EIATTR_PARAM_CBANK
	.align		4
        /*0a6c*/ 	.byte	0x04, 0x0a
        /*0a6e*/ 	.short	(.L_1097 - .L_1096)
	.align		4
.L_1096:
        /*0a70*/ 	.word	index@(.nv.constant0._ZN7cutlass13device_kernelIN5flash11enable_sm90INS1_16FlashAttnFwdSm90INS1_25CollectiveMainloopFwdSm90ILi2EN4cute5tupleIJNS5_1CILi1EEES8_S8_EEENS6_IJNS7_ILi128EEESA_SA_EEELi128ENS_6half_tEfNS_4arch4Sm90ELb0ELb1ELb0ELb1ELb0ELb0ELb0ELb1ELb1ELb0ELb0ELb0EEENS1_21CollectiveEpilogueFwdISB_S9_SC_SE_Li256ELb1ELb0ELb0ELb0EEENS1_36VarlenDynamicPersistentTileSchedulerILi128ELi128ELi256ELi32ELb0ELb0ELb1ELb1ELb0ELb1EEEEEEEEEvNT_6ParamsE)
        /*0a74*/ 	.short	0x0210
        /*0a76*/ 	.short	0x0a70


	//----- nvinfo : EIATTR_SW_WAR
	.align		4
.L_1097:
        /*0a78*/ 	.byte	0x04, 0x36
        /*0a7a*/ 	.short	(.L_1099 - .L_1098)
.L_1098:
        /*0a7c*/ 	.word	0x00000008
.L_1099:


//--------------------- .nv.info._ZN7cutlass13device_kernelIN5flash11enable_sm90INS1_16FlashAttnFwdSm90INS1_25CollectiveMainloopFwdSm90ILi2EN4cute5tupleIJNS5_1CILi1EEES8_S8_EEENS6_IJNS7_ILi128EEESA_SA_EEELi128ENS_6half_tEfNS_4arch4Sm90ELb0ELb1ELb0ELb1ELb0ELb1ELb0ELb1ELb1ELb0ELb0ELb0EEENS1_21CollectiveEpilogueFwdISB_S9_SC_SE_Li256ELb1ELb0ELb0ELb0EEENS1_36VarlenDynamicPersistentTileSchedulerILi128ELi128ELi256ELi32ELb0ELb0ELb1ELb1ELb0ELb1EEEEEEEEEvNT_6ParamsE --------------------------
	.section	.nv.info._ZN7cutlass13device_kernelIN5flash11enable_sm90INS1_16FlashAttnFwdSm90INS1_25CollectiveMainloopFwdSm90ILi2EN4cute5tupleIJNS5_1CILi1EEES8_S8_EEENS6_IJNS7_ILi128EEESA_SA_EEELi128ENS_6half_tEfNS_4arch4Sm90ELb0ELb1ELb0ELb1ELb0ELb1ELb0ELb1ELb1ELb0ELb0ELb0EEENS1_21CollectiveEpilogueFwdISB_S9_SC_SE_Li256ELb1ELb0ELb0ELb0EEENS1_36VarlenDynamicPersistentTileSchedulerILi128ELi128ELi256ELi32ELb0ELb0ELb1ELb1ELb0ELb1EEEEEEEEEvNT_6ParamsE,"",@"SHT_CUDA_INFO"
	.sectionflags	@""
	.align	4


	//----- nvinfo : EIATTR_CUDA_API_VERSION
	.align		4
        /*0000*/ 	.byte	0x04, 0x37
        /*0002*/ 	.short	(.L_1101 - .L_1100)
.L_1100:
        /*0004*/ 	.word	0x00000082


	//----- nvinfo : EIATTR_KPARAM_INFO
	.align		4
.L_1101:
        /*0008*/ 	.byte	0x04, 0x17
        /*000a*/ 	.short	(.L_1103 - .L_1102)
.L_1102:
        /*000c*/ 	.word	0x00000000
        /*0010*/ 	.short	0x0000
        /*0012*/ 	.short	0x0070
        /*0014*/ 	.byte	0x00, 0xf0, 0x01, 0x28


	//----- nvinfo : EIATTR_SPARSE_MMA_MASK
	.align		4
.L_1103:
        /*0018*/ 	.byte	0x03, 0x50
        /*001a*/ 	.short	0x0000


	//----- nvinfo : EIATTR_MAXREG_COUNT
	.align		4
        /*001c*/ 	.byte	0x03, 0x1b
        /*001e*/ 	.short	0x00a8


	//----- nvinfo : EIATTR_NUM_BARRIERS
	.align		4
        /*0020*/ 	.byte	0x02, 0x4c
        /*0022*/ 	.byte	0x10
	.zero		1


	//----- nvinfo : EIATTR_EXTERNS
	.align		4
        /*0024*/ 	.byte	0x04, 0x0f
        /*0026*/ 	.short	(.L_1105 - .L_1104)


	//   ....[0]....
	.align		4
.L_1104:
        /*0028*/ 	.word	index@(__assertfail)


	//----- nvinfo : EIATTR_ANNOTATIONS
	.align		4
.L_1105:
        /*002c*/ 	.byte	0x04, 0x55
        /*002e*/ 	.short	(.L_1107 - .L_1106)


	//   ....[0]....
.L_1106:
        /* <DEDUP_REMOVED lines=44> */


	//----- nvinfo : EIATTR_MERCURY_ISA_VERSION
	.align		4
.L_1107:
        /*02d8*/ 	.byte	0x03, 0x5f
        /*02da*/ 	.short	0x0101


	//----- nvinfo : EIATTR_UNUSED_LOAD_BYTE_OFFSET
	.align		4
        /*02dc*/ 	.byte	0x04, 0x44
        /*02de*/ 	.short	(.L_1109 - .L_1108)


	//   ....[0]....
.L_1108:
        /*02e0*/ 	.word	0x00000af0
        /*02e4*/ 	.word	0x0000fff0


	//   ....[1]....
        /*02e8*/ 	.word	0x0001a800
        /*02ec*/ 	.word	0x0000fff0


	//----- nvinfo : EIATTR_INT_WARP_WIDE_INSTR_OFFSETS
	.align		4
.L_1109:
        /*02f0*/ 	.byte	0x04, 0x31
        /*02f2*/ 	.short	(.L_1111 - .L_1110)


	//   ....[0]....
.L_1110:
        /*02f4*/ 	.word	0x000001c0


	//   ....[1]....
        /*02f8*/ 	.word	0x00000200


	//   ....[2]....
        /*02fc*/ 	.word	0x00000270


	//   ....[3]....
        /*0300*/ 	.word	0x0001ebd0


	//   ....[4]....
        /*0304*/ 	.word	0x0001ec60


	//   ....[5]....
        /*0308*/ 	.word	0x0001f1c0


	//   ....[6]....
        /*030c*/ 	.word	0x0001f1f0


	//   ....[7]....
        /*0310*/ 	.word	0x0001f2f0


	//   ....[8]....
        /*0314*/ 	.word	0x000214c0


	//   ....[9]....
        /*0318*/ 	.word	0x00021550


	//----- nvinfo : EIATTR_COOP_GROUP_MASK_REGIDS
	.align		4
.L_1111:
        /*031c*/ 	.byte	0x04, 0x29
        /*031e*/ 	.short	(.L_1113 - .L_1112)


	//   ....[0]....
.L_1112:
        /*0320*/ 	.word	0xffffffff


	//   ....[1]....
        /*0324*/ 	.word	0xffffffff


	//   ....[2]....
        /*0328*/ 	.word	0xffffffff


	//   ....[3]....
        /*032c*/ 	.word	0xffffffff


	//   ....[4]....
        /*0330*/ 	.word	0xffffffff


	//   ....[5]....
        /*0334*/ 	.word	0xffffffff


	//   ....[6]....
        /*0338*/ 	.word	0xffffffff


	//   ....[7]....
        /*033c*/ 	.word	0xffffffff


	//   ....[8]....
        /*0340*/ 	.word	0xffffffff


	//   ....[9]....
        /*0344*/ 	.word	0xffffffff


	//   ....[10]....
        /*0348*/ 	.word	0xffffffff


	//   ....[11]....
        /*034c*/ 	.word	0xffffffff


	//   ....[12]....
        /*0350*/ 	.word	0xffffffff


	//   ....[13]....
        /*0354*/ 	.word	0xffffffff


	//   ....[14]....
        /*0358*/ 	.word	0xffffffff


	//   ....[15]....
        /*035c*/ 	.word	0xffffffff


	//   ....[16]....
        /*0360*/ 	.word	0xffffffff


	//   ....[17]....
        /*0364*/ 	.word	0xffffffff


	//   ....[18]....
        /*0368*/ 	.word	0xffffffff


	//   ....[19]....
        /*036c*/ 	.word	0xffffffff


	//   ....[20]....
        /*0370*/ 	.word	0xffffffff


	//   ....[21]....
        /*0374*/ 	.word	0xffffffff


	//   ....[22]....
        /*0378*/ 	.word	0xffffffff


	//   ....[23]....
        /*037c*/ 	.word	0xffffffff


	//   ....[24]....
        /*0380*/ 	.word	0xffffffff


	//   ....[25]....
        /*0384*/ 	.word	0xffffffff


	//   ....[26]....
        /*0388*/ 	.word	0xffffffff


	//   ....[27]....
        /*038c*/ 	.word	0xffffffff


	//   ....[28]....
        /*0390*/ 	.word	0xffffffff


	//   ....[29]....
        /*0394*/ 	.word	0xffffffff


	//   ....[30]....
        /*0398*/ 	.word	0xffffffff


	//   ....[31]....
        /*039c*/ 	.word	0xffffffff


	//   ....[32]....
        /*03a0*/ 	.word	0xffffffff


	//   ....[33]....
        /*03a4*/ 	.word	0xffffffff


	//   ....[34]....
        /*03a8*/ 	.word	0xffffffff


	//   ....[35]....
        /*03ac*/ 	.word	0xffffffff


	//   ....[36]....
        /*03b0*/ 	.word	0xffffffff


	//   ....[37]....
        /*03b4*/ 	.word	0xffffffff


	//   ....[38]....
        /*03b8*/ 	.word	0xffffffff


	//   ....[39]....
        /*03bc*/ 	.word	0xffffffff


	//   ....[40]....
        /*03c0*/ 	.word	0xffffffff


	//   ....[41]....
        /*03c4*/ 	.word	0xffffffff


	//   ....[42]....
        /*03c8*/ 	.word	0xffffffff


	//   ....[43]....
        /*03cc*/ 	.word	0xffffffff


	//   ....[44]....
        /*03d0*/ 	.word	0xffffffff


	//   ....[45]....
        /*03d4*/ 	.word	0xffffffff


	//   ....[46]....
        /*03d8*/ 	.word	0xffffffff


	//   ....[47]....
        /*03dc*/ 	.word	0xffffffff


	//   ....[48]....
        /*03e0*/ 	.word	0xffffffff


	//   ....[49]....
        /*03e4*/ 	.word	0xffffffff


	//   ....[50]....
        /*03e8*/ 	.word	0xffffffff


	//   ....[51]....
        /*03ec*/ 	.word	0xffffffff


	//   ....[52]....
        /*03f0*/ 	.word	0xffffffff


	//   ....[53]....
        /*03f4*/ 	.word	0xffffffff


	//   ....[54]....
        /*03f8*/ 	.word	0xffffffff


	//   ....[55]....
        /*03fc*/ 	.word	0xffffffff


	//   ....[56]....
        /*0400*/ 	.word	0xffffffff


	//   ....[57]....
        /*0404*/ 	.word	0xffffffff


	//   ....[58]....
        /*0408*/ 	.word	0xffffffff


	//   ....[59]....
        /*040c*/ 	.word	0xffffffff


	//   ....[60]....
        /*0410*/ 	.word	0xffffffff


	//   ....[61]....
        /*0414*/ 	.word	0xffffffff


	//   ....[62]....
        /*0418*/ 	.word	0x0500000f


	//   ....[63]....
        /*041c*/ 	.word	0x0500000f


	//   ....[64]....
        /*0420*/ 	.word	0x0500000f


	//   ....[65]....
        /*0424*/ 	.word	0x0500000f


	//   ....[66]....
        /*0428*/ 	.word	0x0500000f


	//   ....[67]....
        /*042c*/ 	.word	0x0500000f


	//   ....[68]....
        /*0430*/ 	.word	0x0500000f


	//   ....[69]....
        /*0434*/ 	.word	0x0500000f


	//   ....[70]....
        /*0438*/ 	.word	0x0500000f


	//   ....[71]....
        /*043c*/ 	.word	0x0500000f


	//   ....[72]....
        /*0440*/ 	.word	0x0500000f


	//   ....[73]....
        /*0444*/ 	.word	0x0500000f


	//   ....[74]....
        /*0448*/ 	.word	0x0500000f


	//   ....[75]....
        /*044c*/ 	.word	0x0500000f


	//   ....[76]....
        /*0450*/ 	.word	0x0500000f


	//   ....[77]....
        /*0454*/ 	.word	0x0500000f


	//   ....[78]....
        /*0458*/ 	.word	0x0500000f


	//   ....[79]....
        /*045c*/ 	.word	0x0500000f


	//   ....[80]....
        /*0460*/ 	.word	0x0500000f


	//   ....[81]....
        /*0464*/ 	.word	0x0500000f


	//   ....[82]....
        /*0468*/ 	.word	0x0500000f


	//   ....[83]....
        /*046c*/ 	.word	0x0500000f


	//   ....[84]....
        /*0470*/ 	.word	0x0500000f


	//   ....[85]....
        /*0474*/ 	.word	0x0500000f


	//   ....[86]....
        /*0478*/ 	.word	0x0500000f


	//   ....[87]....
        /*047c*/ 	.word	0x0500000f


	//   ....[88]....
        /*0480*/ 	.word	0x0500000f


	//   ....[89]....
        /*0484*/ 	.word	0x0500000f


	//   ....[90]....
        /*0488*/ 	.word	0x0500000f


	//   ....[91]....
        /*048c*/ 	.word	0x0500000f


	//   ....[92]....
        /*0490*/ 	.word	0x0500000f


	//   ....[93]....
        /*0494*/ 	.word	0x0500000f


	//   ....[94]....
        /*0498*/ 	.word	0x0500000f


	//   ....[95]....
        /*049c*/ 	.word	0x0500000f


	//   ....[96]....
        /*04a0*/ 	.word	0x0500000f


	//   ....[97]....
        /*04a4*/ 	.word	0x0500000f


	//   ....[98]....
        /*04a8*/ 	.word	0x0500000f


	//   ....[99]....
        /*04ac*/ 	.word	0x0500000f


	//   ....[100]....
        /*04b0*/ 	.word	0x0500000f


	//   ....[101]....
        /*04b4*/ 	.word	0x0500000f


	//   ....[102]....
        /*04b8*/ 	.word	0x0500000f


	//   ....[103]....
        /*04bc*/ 	.word	0x0500000f


	//   ....[104]....
        /*04c0*/ 	.word	0x0500000f


	//   ....[105]....
        /*04c4*/ 	.word	0x0500000f


	//   ....[106]....
        /*04c8*/ 	.word	0x0500000f


	//   ....[107]....
        /*04cc*/ 	.word	0x0500000f


	//   ....[108]....
        /*04d0*/ 	.word	0x0500000f


	//   ....[109]....
        /*04d4*/ 	.word	0x0500000f


	//   ....[110]....
        /*04d8*/ 	.word	0x0500000f


	//   ....[111]....
        /*04dc*/ 	.word	0x0500000f


	//   ....[112]....
        /*04e0*/ 	.word	0x0500000f


	//   ....[113]....
        /*04e4*/ 	.word	0x0500000f


	//   ....[114]....
        /*04e8*/ 	.word	0x0500000f


	//----- nvinfo : EIATTR_COOP_GROUP_INSTR_OFFSETS
	.align		4
.L_1113:
        /*04ec*/ 	.byte	0x04, 0x28
        /*04ee*/ 	.short	(.L_1115 - .L_1114)


	//   ....[0]....
.L_1114:
        /*04f0*/ 	.word	0x00000070


	//   ....[1]....
        /*04f4*/ 	.word	0x000001d0


	//   ....[2]....
        /*04f8*/ 	.word	0x00000220


	//   ....[3]....
        /*04fc*/ 	.word	0x00000450


	//   ....[4]....
        /*0500*/ 	.word	0x000005b0


	//   ....[5]....
        /*0504*/ 	.word	0x000006d0


	//   ....[6]....
        /*0508*/ 	.word	0x00000830


	//   ....[7]....
        /*050c*/ 	.word	0x00008d80


	//   ....[8]....
        /*0510*/ 	.word	0x0000f9e0


	//   ....[9]....
        /*0514*/ 	.word	0x0000faf0


	//   ....[10]....
        /*0518*/ 	.word	0x00010400


	//   ....[11]....
        /*051c*/ 	.word	0x00010470


	//   ....[12]....
        /*0520*/ 	.word	0x00012c00


	//   ....[13]....
        /*0524*/ 	.word	0x00012d00


	//   ....[14]....
        /*0528*/ 	.word	0x00013580


	//   ....[15]....
        /*052c*/ 	.word	0x000135f0


	//   ....[16]....
        /*0530*/ 	.word	0x00015170


	//   ....[17]....
        /*0534*/ 	.word	0x00015200


	//   ....[18]....
        /*0538*/ 	.word	0x00015920


	//   ....[19]....
        /*053c*/ 	.word	0x00015950


	//   ....[20]....
        /*0540*/ 	.word	0x000182e0


	//   ....[21]....
        /*0544*/ 	.word	0x000183e0


	//   ....[22]....
        /*0548*/ 	.word	0x00018c30


	//   ....[23]....
        /*054c*/ 	.word	0x00018cb0


	//   ....[24]....
        /*0550*/ 	.word	0x0001a190


	//   ....[25]....
        /*0554*/ 	.word	0x0001a1a0


	//   ....[26]....
        /*0558*/ 	.word	0x0001a1e0


	//   ....[27]....
        /*055c*/ 	.word	0x0001a1f0


	//   ....[28]....
        /*0560*/ 	.word	0x0001c4e0


	//   ....[29]....
        /*0564*/ 	.word	0x0001c660


	//   ....[30]....
        /*0568*/ 	.word	0x0001c690


	//   ....[31]....
        /*056c*/ 	.word	0x0001c6d0


	//   ....[32]....
        /*0570*/ 	.word	0x0001c730


	//   ....[33]....
        /*0574*/ 	.word	0x0001c790


	//   ....[34]....
        /*0578*/ 	.word	0x0001c7e0


	//   ....[35]....
        /*057c*/ 	.word	0x0001c990


	//   ....[36]....
        /*0580*/ 	.word	0x0001c9f0


	//   ....[37]....
        /*0584*/ 	.word	0x0001ca30


	//   ....[38]....
        /*0588*/ 	.word	0x0001ca70


	//   ....[39]....
        /*058c*/ 	.word	0x0001caa0


	//   ....[40]....
        /*0590*/ 	.word	0x0001cad0


	//   ....[41]....
        /*0594*/ 	.word	0x0001cb60


	//   ....[42]....
        /*0598*/ 	.word	0x0001cbc0


	//   ....[43]....
        /*059c*/ 	.word	0x0001cc50


	//   ....[44]....
        /*05a0*/ 	.word	0x00021990


	//   ....[45]....
        /*05a4*/ 	.word	0x000219a0


	//   ....[46]....
        /*05a8*/ 	.word	0x00021ab0


	//   ....[47]....
        /*05ac*/ 	.word	0x00021b10


	//   ....[48]....
        /*05b0*/ 	.word	0x00021b50


	//   ....[49]....
        /*05b4*/ 	.word	0x00021b90


	//   ....[50]....
        /*05b8*/ 	.word	0x00021bc0


	//   ....[51]....
        /*05bc*/ 	.word	0x00021bf0


	//   ....[52]....
        /*05c0*/ 	.word	0x00021d80


	//   ....[53]....
        /*05c4*/ 	.word	0x00021de0


	//   ....[54]....
        /*05c8*/ 	.word	0x00021e20


	//   ....[55]....
        /*05cc*/ 	.word	0x00021e60


	//   ....[56]....
        /*05d0*/ 	.word	0x00021e90


	//   ....[57]....
        /*05d4*/ 	.word	0x00021ec0


	//   ....[58]....
        /*05d8*/ 	.word	0x00021f80


	//   ....[59]....
        /*05dc*/ 	.word	0x00021fa0


	//   ....[60]....
        /*05e0*/ 	.word	0x00022010


	//   ....[61]....
        /*05e4*/ 	.word	0x000226a0


	//   ....[62]....
        /*05e8*/ 	.word	0x00022ae0


	//   ....[63]....
        /*05ec*/ 	.word	0x00022b90


	//   ....[64]....
        /*05f0*/ 	.word	0x00022c30


	//   ....[65]....
        /*05f4*/ 	.word	0x00022cd0


	//   ....[66]....
        /*05f8*/ 	.word	0x00022d70


	//   ....[67]....
        /*05fc*/ 	.word	0x00022e10


	//   ....[68]....
        /*0600*/ 	.word	0x00022eb0


	//   ....[69]....
        /*0604*/ 	.word	0x00022f50


	//   ....[70]....
        /*0608*/ 	.word	0x00022ff0


	//   ....[71]....
        /*060c*/ 	.word	0x00023090


	//   ....[72]....
        /*0610*/ 	.word	0x00023130


	//   ....[73]....
        /*0614*/ 	.word	0x000231d0


	//   ....[74]....
        /*0618*/ 	.word	0x00023270


	//   ....[75]....
        /*061c*/ 	.word	0x00023310


	//   ....[76]....
        /*0620*/ 	.word	0x000233b0


	//   ....[77]....
        /*0624*/ 	.word	0x00023450


	//   ....[78]....
        /*0628*/ 	.word	0x000234f0


	//   ....[79]....
        /*062c*/ 	.word	0x000235e0


	//   ....[80]....
        /*0630*/ 	.word	0x00023680


	//   ....[81]....
        /*0634*/ 	.word	0x00023720


	//   ....[82]....
        /*0638*/ 	.word	0x000237c0


	//   ....[83]....
        /*063c*/ 	.word	0x00023860


	//   ....[84]....
        /*0640*/ 	.word	0x00023900


	//   ....[85]....
        /*0644*/ 	.word	0x000239a0


	//   ....[86]....
        /*0648*/ 	.word	0x00023a40


	//   ....[87]....
        /*064c*/ 	.word	0x00023ae0


	//   ....[88]....
        /*0650*/ 	.word	0x00023b80


	//   ....[89]....
        /*0654*/ 	.word	0x00023c20


	//   ....[90]....
        /*0658*/ 	.word	0x00023cc0


	//   ....[91]....
        /*065c*/ 	.word	0x00023d60


	//   ....[92]....
        /*0660*/ 	.word	0x00023e00


	//   ....[93]....
        /*0664*/ 	.word	0x00023ea0


	//   ....[94]....
        /*0668*/ 	.word	0x00023f40


	//   ....[95]....
        /*066c*/ 	.word	0x000242e0


	//   ....[96]....
        /*0670*/ 	.word	0x000245c0


	//   ....[97]....
        /*0674*/ 	.word	0x000249e0


	//   ....[98]....
        /*0678*/ 	.word	0x00024a70


	//   ....[99]....
        /*067c*/ 	.word	0x00024b10


	//   ....[100]....
        /*0680*/ 	.word	0x00024bc0


	//   ....[101]....
        /*0684*/ 	.word	0x00024c40


	//   ....[102]....
        /*0688*/ 	.word	0x00024cc0


	//   ....[103]....
        /*068c*/ 	.word	0x00024d40


	//   ....[104]....
        /*0690*/ 	.word	0x00024dc0


	//   ....[105]....
        /*0694*/ 	.word	0x00024e50


	//   ....[106]....
        /*0698*/ 	.word	0x00024f00


	//   ....[107]....
        /*069c*/ 	.word	0x00024f80


	//   ....[108]....
        /*06a0*/ 	.word	0x00025000


	//   ....[109]....
        /*06a4*/ 	.word	0x00025080


	//   ....[110]....
        /*06a8*/ 	.word	0x00025100


	//   ....[111]....
        /*06ac*/ 	.word	0x00025170


	//   ....[112]....
        /*06b0*/ 	.word	0x00025210


	//   ....[113]....
        /*06b4*/ 	.word	0x000252a0


	//   ....[114]....
        /*06b8*/ 	.word	0x000253d0


	//----- nvinfo : EIATTR_REG_RECONFIG
	.align		4
.L_1115:
        /*06bc*/ 	.byte	0x01, 0x54
	.zero		2


	//----- nvinfo : EIATTR_SYSCALL_OFFSETS
	.align		4
        /*06c0*/ 	.byte	0x04, 0x46
        /*06c2*/ 	.short	(.L_1117 - .L_1116)


	//   ....[0]....
.L_1116:
        /*06c4*/ 	.word	0x00001bb0


	//   ....[1]....
        /*06c8*/ 	.word	0x00001d00


	//   ....[2]....
        /*06cc*/ 	.word	0x00008f20


	//   ....[3]....
        /*06d0*/ 	.word	0x00009390


	//   ....[4]....
        /*06d4*/ 	.word	0x0001edf0


	//   ....[5]....
        /*06d8*/ 	.word	0x0001ef30


	//   ....[6]....
        /*06dc*/ 	.word	0x0001f030


	//----- nvinfo : EIATTR_MBARRIER_INSTR_OFFSETS
	.align		4
.L_1117:
        /*06e0*/ 	.byte	0x04, 0x39
        /*06e2*/ 	.short	(.L_1119 - .L_1118)


	//   ....[0]....
.L_1118:
        /*06e4*/ 	.word	0x00000300
        /*06e8*/ 	.word	0x000000ff
        /*06ec*/ 	.word	0x00028800
        /*06f0*/ 	.short	0x0100
        /*06f2*/ 	.byte	0x08
	.zero		1


	//   ....[1]....
        /*06f4*/ 	.word	0x00000310
        /*06f8*/ 	.word	0x000000ff
        /*06fc*/ 	.word	0x00028820
        /*0700*/ 	.short	0x0100
        /*0702*/ 	.byte	0x08
	.zero		1


	//   ....[2]....
        /*0704*/ 	.word	0x00000400
        /*0708*/ 	.word	0x000000ff
        /*070c*/ 	.word	0x00028830
        /*0710*/ 	.short	0x0100
        /*0712*/ 	.byte	0x08
	.zero		1


	//   ....[3]....
        /*0714*/ 	.word	0x00000410
        /*0718*/ 	.word	0x000000ff
        /*071c*/ 	.word	0x00028840
        /*0720*/ 	.short	0x0100
        /*0722*/ 	.byte	0x08
	.zero		1


	//   ....[4]....
        /*0724*/ 	.word	0x00000420
        /*0728*/ 	.word	0x000000ff
        /*072c*/ 	.word	0x00028838
        /*0730*/ 	.short	0x0100
        /*0732*/ 	.byte	0x08
	.zero		1


	//   ....[5]....
        /*0734*/ 	.word	0x00000430
        /*0738*/ 	.word	0x000000ff
        /*073c*/ 	.word	0x00028848
        /*0740*/ 	.short	0x0100
        /*0742*/ 	.byte	0x08
	.zero		1


	//   ....[6]....
        /*0744*/ 	.word	0x00000560
        /*0748*/ 	.word	0x000000ff
        /*074c*/ 	.word	0x00028850
        /*0750*/ 	.short	0x0100
        /*0752*/ 	.byte	0x08
	.zero		1


	//   ....[7]....
        /*0754*/ 	.word	0x00000570
        /*0758*/ 	.word	0x000000ff
        /*075c*/ 	.word	0x00028860
        /*0760*/ 	.short	0x0100
        /*0762*/ 	.byte	0x08
	.zero		1


	//   ....[8]....
        /*0764*/ 	.word	0x00000580
        /*0768*/ 	.word	0x000000ff
        /*076c*/ 	.word	0x00028858
        /*0770*/ 	.short	0x0100
        /*0772*/ 	.byte	0x08
	.zero		1


	//   ....[9]....
        /*0774*/ 	.word	0x00000590
        /*0778*/ 	.word	0x000000ff
        /*077c*/ 	.word	0x00028868
        /*0780*/ 	.short	0x0100
        /*0782*/ 	.byte	0x08
	.zero		1


	//   ....[10]....
        /*0784*/ 	.word	0x00000680
        /*0788*/ 	.word	0x000000ff
        /*078c*/ 	.word	0x00028870
        /*0790*/ 	.short	0x0100
        /*0792*/ 	.byte	0x06
	.zero		1


	//   ....[11]....
        /*0794*/ 	.word	0x00000690
        /*0798*/ 	.word	0x000000ff
        /*079c*/ 	.word	0x00028880
        /*07a0*/ 	.short	0x0100
        /*07a2*/ 	.byte	0x06
	.zero		1


	//   ....[12]....
        /*07a4*/ 	.word	0x000006a0
        /*07a8*/ 	.word	0x000000ff
        /*07ac*/ 	.word	0x00028878
        /*07b0*/ 	.short	0x0100
        /*07b2*/ 	.byte	0x06
	.zero		1


	//   ....[13]....
        /*07b4*/ 	.word	0x000006b0
        /*07b8*/ 	.word	0x000000ff
        /*07bc*/ 	.word	0x00028888
        /*07c0*/ 	.short	0x0100
        /*07c2*/ 	.byte	0x06
	.zero		1


	//   ....[14]....
        /*07c4*/ 	.word	0x000007e0
        /*07c8*/ 	.word	0x000000ff
        /*07cc*/ 	.word	0x00028890
        /*07d0*/ 	.short	0x0100
        /*07d2*/ 	.byte	0x08
	.zero		1


	//   ....[15]....
        /*07d4*/ 	.word	0x000007f0
        /*07d8*/ 	.word	0x000000ff
        /*07dc*/ 	.word	0x000288a0
        /*07e0*/ 	.short	0x0100
        /*07e2*/ 	.byte	0x08
	.zero		1


	//   ....[16]....
        /*07e4*/ 	.word	0x00000800
        /*07e8*/ 	.word	0x000000ff
        /*07ec*/ 	.word	0x00028898
        /*07f0*/ 	.short	0x0100
        /*07f2*/ 	.byte	0x08
	.zero		1


	//   ....[17]....
        /*07f4*/ 	.word	0x00000810
        /*07f8*/ 	.word	0x000000ff
        /*07fc*/ 	.word	0x000288a8
        /*0800*/ 	.short	0x0100
        /*0802*/ 	.byte	0x08
	.zero		1


	//   ....[18]....
        /*0804*/ 	.word	0x00000940
        /*0808*/ 	.word	0x000000ff
        /*080c*/ 	.word	0x000288b0
        /*0810*/ 	.short	0x0100
        /*0812*/ 	.byte	0x08
	.zero		1


	//   ....[19]....
        /*0814*/ 	.word	0x00000950
        /*0818*/ 	.word	0x000000ff
        /*081c*/ 	.word	0x000288c0
        /*0820*/ 	.short	0x0100
        /*0822*/ 	.byte	0x08
	.zero		1


	//   ....[20]....
        /*0824*/ 	.word	0x00000960
        /*0828*/ 	.word	0x000000ff
        /*082c*/ 	.word	0x000288b8
        /*0830*/ 	.short	0x0100
        /*0832*/ 	.byte	0x08
	.zero		1


	//   ....[21]....
        /*0834*/ 	.word	0x00000970
        /*0838*/ 	.word	0x000000ff
        /*083c*/ 	.word	0x000288c8
        /*0840*/ 	.short	0x0100
        /*0842*/ 	.byte	0x08
	.zero		1


	//   ....[22]....
        /*0844*/ 	.word	0x00003350
        /*0848*/ 	.word	0x00000067
        /*084c*/ 	.word	0x00028890
        /*0850*/ 	.short	0x010a
        /*0852*/ 	.byte	0x3f
	.zero		1


	//   ....[23]....
        /*0854*/ 	.word	0x00005900
        /*0858*/ 	.word	0x00000067
        /*085c*/ 	.word	0x00028890
        /*0860*/ 	.short	0x010a
        /*0862*/ 	.byte	0x3f
	.zero		1


	//   ....[24]....
        /*0864*/ 	.word	0x00007a00
        /*0868*/ 	.word	0x00000067
        /*086c*/ 	.word	0x00028890
        /*0870*/ 	.short	0x010a
        /*0872*/ 	.byte	0x3f
	.zero		1


	//   ....[25]....
        /*0874*/ 	.word	0x00008060
        /*0878*/ 	.word	0x0000002c
        /*087c*/ 	.word	0x00000000
        /*0880*/ 	.short	0x0101
        /*0882*/ 	.byte	0x3f
	.zero		1


	//   ....[26]....
        /*0884*/ 	.word	0x000080a0
        /*0888*/ 	.word	0x00000067
        /*088c*/ 	.word	0x000288b0
        /*0890*/ 	.short	0x010a
        /*0892*/ 	.byte	0x3f
	.zero		1


	//   ....[27]....
        /*0894*/ 	.word	0x000086f0
        /*0898*/ 	.word	0x00000067
        /*089c*/ 	.word	0x00000000
        /*08a0*/ 	.short	0x0101
        /*08a2*/ 	.byte	0x3f
	.zero		1


	//   ....[28]....
        /*08a4*/ 	.word	0x00008fa0
        /*08a8*/ 	.word	0x00000002
        /*08ac*/ 	.word	0x00028800
        /*08b0*/ 	.short	0x010a
        /*08b2*/ 	.byte	0x3f
	.zero		1


	//   ....[29]....
        /*08b4*/ 	.word	0x00008ff0
        /*08b8*/ 	.word	0x00000002
        /*08bc*/ 	.word	0x00028800
        /*08c0*/ 	.short	0x010a
        /*08c2*/ 	.byte	0x3f
	.zero		1


	//   ....[30]....
        /*08c4*/ 	.word	0x0000a240
        /*08c8*/ 	.word	0x00000002
        /*08cc*/ 	.word	0x00028800
        /*08d0*/ 	.short	0x010a
        /*08d2*/ 	.byte	0x3f
	.zero		1


	//   ....[31]....
        /*08d4*/ 	.word	0x0000c670
        /*08d8*/ 	.word	0x00000002
        /*08dc*/ 	.word	0x00028800
        /*08e0*/ 	.short	0x010a
        /*08e2*/ 	.byte	0x3f
	.zero		1


	//   ....[32]....
        /*08e4*/ 	.word	0x0000e180
        /*08e8*/ 	.word	0x00000003
        /*08ec*/ 	.word	0x00028830
        /*08f0*/ 	.short	0x010a
        /*08f2*/ 	.byte	0x3f
	.zero		1


	//   ....[33]....
        /*08f4*/ 	.word	0x0000e1f0
        /*08f8*/ 	.word	0x00000003
        /*08fc*/ 	.word	0x00028830
        /*0900*/ 	.short	0x010a
        /*0902*/ 	.byte	0x3f
	.zero		1


	//   ....[34]....
        /*0904*/ 	.word	0x0000e7b0
        /*0908*/ 	.word	0x00000000
        /*090c*/ 	.word	0x00000000
        /*0910*/ 	.short	0x0101
        /*0912*/ 	.byte	0x3f
	.zero		1


	//   ....[35]....
        /*0914*/ 	.word	0x000114b0
        /*0918*/ 	.word	0x0000000a
        /*091c*/ 	.word	0x00028830
        /*0920*/ 	.short	0x010a
        /*0922*/ 	.byte	0x3f
	.zero		1


	//   ....[36]....
        /*0924*/ 	.word	0x00011500
        /*0928*/ 	.word	0x0000000a
        /*092c*/ 	.word	0x00028830
        /*0930*/ 	.short	0x010a
        /*0932*/ 	.byte	0x3f
	.zero		1


	//   ....[37]....
        /*0934*/ 	.word	0x00011950
        /*0938*/ 	.word	0x0000000a
        /*093c*/ 	.word	0x00028850
        /*0940*/ 	.short	0x010a
        /*0942*/ 	.byte	0x3f
	.zero		1


	//   ....[38]....
        /*0944*/ 	.word	0x00011990
        /*0948*/ 	.word	0x0000000a
        /*094c*/ 	.word	0x00028850
        /*0950*/ 	.short	0x010a
        /*0952*/ 	.byte	0x3f
	.zero		1


	//   ....[39]....
        /*0954*/ 	.word	0x00011e30
        /*0958*/ 	.word	0x00000007
        /*095c*/ 	.word	0x00000000
        /*0960*/ 	.short	0x0101
        /*0962*/ 	.byte	0x3f
	.zero		1


	//   ....[40]....
        /*0964*/ 	.word	0x00013cc0
        /*0968*/ 	.word	0x0000001f
        /*096c*/ 	.word	0x00000000
        /*0970*/ 	.short	0x0101
        /*0972*/ 	.byte	0x3f
	.zero		1


	//   ....[41]....
        /*0974*/ 	.word	0x00014910
        /*0978*/ 	.word	0x00000000
        /*097c*/ 	.word	0x00028830
        /*0980*/ 	.short	0x010a
        /*0982*/ 	.byte	0x3f
	.zero		1


	//   ....[42]....
        /*0984*/ 	.word	0x00014960
        /*0988*/ 	.word	0x00000000
        /*098c*/ 	.word	0x00028830
        /*0990*/ 	.short	0x010a
        /*0992*/ 	.byte	0x3f
	.zero		1


	//   ....[43]....
        /*0994*/ 	.word	0x00014db0
        /*0998*/ 	.word	0x00000009
        /*099c*/ 	.word	0x00028850
        /*09a0*/ 	.short	0x010a
        /*09a2*/ 	.byte	0x3f
	.zero		1


	//   ....[44]....
        /*09a4*/ 	.word	0x00014df0
        /*09a8*/ 	.word	0x00000009
        /*09ac*/ 	.word	0x00028850
        /*09b0*/ 	.short	0x010a
        /*09b2*/ 	.byte	0x3f
	.zero		1


	//   ....[45]....
        /*09b4*/ 	.word	0x00016150
        /*09b8*/ 	.word	0x0000000d
        /*09bc*/ 	.word	0x00000000
        /*09c0*/ 	.short	0x0101
        /*09c2*/ 	.byte	0x3f
	.zero		1


	//   ....[46]....
        /*09c4*/ 	.word	0x000161f0
        /*09c8*/ 	.word	0x0000001b
        /*09cc*/ 	.word	0x00000000
        /*09d0*/ 	.short	0x0101
        /*09d2*/ 	.byte	0x3f
	.zero		1


	//   ....[47]....
        /*09d4*/ 	.word	0x00016b70
        /*09d8*/ 	.word	0x00000000
        /*09dc*/ 	.word	0x00028830
        /*09e0*/ 	.short	0x010a
        /*09e2*/ 	.byte	0x3f
	.zero		1


	//   ....[48]....
        /*09e4*/ 	.word	0x00016bc0
        /*09e8*/ 	.word	0x00000000
        /*09ec*/ 	.word	0x00028830
        /*09f0*/ 	.short	0x010a
        /*09f2*/ 	.byte	0x3f
	.zero		1


	//   ....[49]....
        /*09f4*/ 	.word	0x00017010
        /*09f8*/ 	.word	0x00000009
        /*09fc*/ 	.word	0x00028850
        /*0a00*/ 	.short	0x010a
        /*0a02*/ 	.byte	0x3f
	.zero		1


	//   ....[50]....
        /*0a04*/ 	.word	0x00017050
        /*0a08*/ 	.word	0x00000009
        /*0a0c*/ 	.word	0x00028850
        /*0a10*/ 	.short	0x010a
        /*0a12*/ 	.byte	0x3f
	.zero		1


	//   ....[51]....
        /*0a14*/ 	.word	0x00017510
        /*0a18*/ 	.word	0x00000009
        /*0a1c*/ 	.word	0x00000000
        /*0a20*/ 	.short	0x0101
        /*0a22*/ 	.byte	0x3f
	.zero		1


	//   ....[52]....
        /*0a24*/ 	.word	0x00018840
        /*0a28*/ 	.word	0x0000000e
        /*0a2c*/ 	.word	0x00000000
        /*0a30*/ 	.short	0x0101
        /*0a32*/ 	.byte	0x3f
	.zero		1


	//   ....[53]....
        /*0a34*/ 	.word	0x00019d20
        /*0a38*/ 	.word	0x0000000a
        /*0a3c*/ 	.word	0x00028850
        /*0a40*/ 	.short	0x010a
        /*0a42*/ 	.byte	0x3f
	.zero		1


	//   ....[54]....
        /*0a44*/ 	.word	0x00019da0
        /*0a48*/ 	.word	0x0000000a
        /*0a4c*/ 	.word	0x00028850
        /*0a50*/ 	.short	0x010a
        /*0a52*/ 	.byte	0x3f
	.zero		1


	//   ....[55]....
        /*0a54*/ 	.word	0x0001a380
        /*0a58*/ 	.word	0x0000000a
        /*0a5c*/ 	.word	0x00000000
        /*0a60*/ 	.short	0x0101
        /*0a62*/ 	.byte	0x3f
	.zero		1


	//   ....[56]....
        /*0a64*/ 	.word	0x0001b5b0
        /*0a68*/ 	.word	0x00000000
        /*0a6c*/ 	.word	0x00000000
        /*0a70*/ 	.short	0x0101
        /*0a72*/ 	.byte	0x3f
	.zero		1


	//   ....[57]....
        /*0a74*/ 	.word	0x0001dd00
        /*0a78*/ 	.word	0x0000000b
        /*0a7c*/ 	.word	0x00028820
        /*0a80*/ 	.short	0x010a
        /*0a82*/ 	.byte	0x3f
	.zero		1


	//   ....[58]....
        /*0a84*/ 	.word	0x0001dd90
        /*0a88*/ 	.word	0x00000007
        /*0a8c*/ 	.word	0x000288a0
        /*0a90*/ 	.short	0x010a
        /*0a92*/ 	.byte	0x3f
	.zero		1


	//   ....[59]....
        /*0a94*/ 	.word	0x0001dfc0
        /*0a98*/ 	.word	0x00000007
        /*0a9c*/ 	.word	0x000288c0
        /*0aa0*/ 	.short	0x010a
        /*0aa2*/ 	.byte	0x3f
	.zero		1


	//   ....[60]....
        /*0aa4*/ 	.word	0x0001e310
        /*0aa8*/ 	.word	0x00000007
        /*0aac*/ 	.word	0x000288a0
        /*0ab0*/ 	.short	0x010a
        /*0ab2*/ 	.byte	0x3f
	.zero		1


	//   ....[61]....
        /*0ab4*/ 	.word	0x0001e530
        /*0ab8*/ 	.word	0x00000007
        /*0abc*/ 	.word	0x000288c0
        /*0ac0*/ 	.short	0x010a
        /*0ac2*/ 	.byte	0x3f
	.zero		1


	//   ....[62]....
        /*0ac4*/ 	.word	0x0001f620
        /*0ac8*/ 	.word	0x00000007
        /*0acc*/ 	.word	0x00028840
        /*0ad0*/ 	.short	0x010a
        /*0ad2*/ 	.byte	0x3f
	.zero		1


	//   ....[63]....
        /*0ad4*/ 	.word	0x0001faf0
        /*0ad8*/ 	.word	0x0000000a
        /*0adc*/ 	.word	0x00028820
        /*0ae0*/ 	.short	0x010a
        /*0ae2*/ 	.byte	0x3f
	.zero		1


	//   ....[64]....
        /*0ae4*/ 	.word	0x0001fe30
        /*0ae8*/ 	.word	0x00000003
        /*0aec*/ 	.word	0x00028840
        /*0af0*/ 	.short	0x010a
        /*0af2*/ 	.byte	0x3f
	.zero		1


	//   ....[65]....
        /*0af4*/ 	.word	0x000200e0
        /*0af8*/ 	.word	0x00000003
        /*0afc*/ 	.word	0x00028860
        /*0b00*/ 	.short	0x010a
        /*0b02*/ 	.byte	0x3f
	.zero		1


	//   ....[66]....
        /*0b04*/ 	.word	0x000206c0
        /*0b08*/ 	.word	0x00000002
        /*0b0c*/ 	.word	0x00028840
        /*0b10*/ 	.short	0x010a
        /*0b12*/ 	.byte	0x3f
	.zero		1


	//   ....[67]....
        /*0b14*/ 	.word	0x00020970
        /*0b18*/ 	.word	0x00000002
        /*0b1c*/ 	.word	0x00028860
        /*0b20*/ 	.short	0x010a
        /*0b22*/ 	.byte	0x3f
	.zero		1


	//   ....[68]....
        /*0b24*/ 	.word	0x00020ea0
        /*0b28*/ 	.word	0x00000002
        /*0b2c*/ 	.word	0x00028840
        /*0b30*/ 	.short	0x010a
        /*0b32*/ 	.byte	0x3f
	.zero		1


	//   ....[69]....
        /*0b34*/ 	.word	0x00021140
        /*0b38*/ 	.word	0x00000002
        /*0b3c*/ 	.word	0x00028860
        /*0b40*/ 	.short	0x010a
        /*0b42*/ 	.byte	0x3f
	.zero		1


	//   ....[70]....
        /*0b44*/ 	.word	0x00021610
        /*0b48*/ 	.word	0x00000003
        /*0b4c*/ 	.word	0x00028860
        /*0b50*/ 	.short	0x010a
        /*0b52*/ 	.byte	0x3f
	.zero		1


	//   ....[71]....
        /*0b54*/ 	.word	0x00022620
        /*0b58*/ 	.word	0x00000000
        /*0b5c*/ 	.word	0x00028820
        /*0b60*/ 	.short	0x010a
        /*0b62*/ 	.byte	0x3f
	.zero		1


	//   ....[72]....
        /*0b64*/ 	.word	0x000227d0
        /*0b68*/ 	.word	0x00000006
        /*0b6c*/ 	.word	0x00000000
        /*0b70*/ 	.short	0x010a
        /*0b72*/ 	.byte	0x3f
	.zero		1


	//   ....[73]....
        /*0b74*/ 	.word	0x00022840
        /*0b78*/ 	.word	0x00000007
        /*0b7c*/ 	.word	0x00000000
        /*0b80*/ 	.short	0x010a
        /*0b82*/ 	.byte	0x3f
	.zero		1


	//   ....[74]....
        /*0b84*/ 	.word	0x000228b0
        /*0b88*/ 	.word	0x00000004
        /*0b8c*/ 	.word	0x00000000
        /*0b90*/ 	.short	0x010a
        /*0b92*/ 	.byte	0x3f
	.zero		1


	//   ....[75]....
        /*0b94*/ 	.word	0x000228e0
        /*0b98*/ 	.word	0x00000003
        /*0b9c*/ 	.word	0x00000000
        /*0ba0*/ 	.short	0x010a
        /*0ba2*/ 	.byte	0x3f
	.zero		1


	//   ....[76]....
        /*0ba4*/ 	.word	0x00022940
        /*0ba8*/ 	.word	0x00000067
        /*0bac*/ 	.word	0x00028890
        /*0bb0*/ 	.short	0x010a
        /*0bb2*/ 	.byte	0x3f
	.zero		1


	//   ....[77]....
        /*0bb4*/ 	.word	0x00022990
        /*0bb8*/ 	.word	0x00000067
        /*0bbc*/ 	.word	0x00028890
        /*0bc0*/ 	.short	0x010a
        /*0bc2*/ 	.byte	0x3f
	.zero		1


	//   ....[78]....
        /*0bc4*/ 	.word	0x000229e0
        /*0bc8*/ 	.word	0x00000067
        /*0bcc*/ 	.word	0x00028890
        /*0bd0*/ 	.short	0x010a
        /*0bd2*/ 	.byte	0x3f
	.zero		1


	//   ....[79]....
        /*0bd4*/ 	.word	0x00022a30
        /*0bd8*/ 	.word	0x00000067
        /*0bdc*/ 	.word	0x000288b0
        /*0be0*/ 	.short	0x010a
        /*0be2*/ 	.byte	0x3f
	.zero		1


	//   ....[80]....
        /*0be4*/ 	.word	0x00023530
        /*0be8*/ 	.word	0x00000002
        /*0bec*/ 	.word	0x00028800
        /*0bf0*/ 	.short	0x010a
        /*0bf2*/ 	.byte	0x3f
	.zero		1


	//   ....[81]....
        /*0bf4*/ 	.word	0x00023f80
        /*0bf8*/ 	.word	0x00000002
        /*0bfc*/ 	.word	0x00028800
        /*0c00*/ 	.short	0x010a
        /*0c02*/ 	.byte	0x3f
	.zero		1


	//   ....[82]....
        /*0c04*/ 	.word	0x00023fd0
        /*0c08*/ 	.word	0x00000003
        /*0c0c*/ 	.word	0x00028830
        /*0c10*/ 	.short	0x010a
        /*0c12*/ 	.byte	0x3f
	.zero		1


	//   ....[83]....
        /*0c14*/ 	.word	0x00024020
        /*0c18*/ 	.word	0x0000000a
        /*0c1c*/ 	.word	0x00028830
        /*0c20*/ 	.short	0x010a
        /*0c22*/ 	.byte	0x3f
	.zero		1


	//   ....[84]....
        /*0c24*/ 	.word	0x00024070
        /*0c28*/ 	.word	0x0000000a
        /*0c2c*/ 	.word	0x00028850
        /*0c30*/ 	.short	0x010a
        /*0c32*/ 	.byte	0x3f
	.zero		1


	//   ....[85]....
        /*0c34*/ 	.word	0x000240c0
        /*0c38*/ 	.word	0x00000000
        /*0c3c*/ 	.word	0x00028830
        /*0c40*/ 	.short	0x010a
        /*0c42*/ 	.byte	0x3f
	.zero		1


	//   ....[86]....
        /*0c44*/ 	.word	0x00024110
        /*0c48*/ 	.word	0x00000009
        /*0c4c*/ 	.word	0x00028850
        /*0c50*/ 	.short	0x010a
        /*0c52*/ 	.byte	0x3f
	.zero		1


	//   ....[87]....
        /*0c54*/ 	.word	0x00024160
        /*0c58*/ 	.word	0x00000000
        /*0c5c*/ 	.word	0x00028830
        /*0c60*/ 	.short	0x010a
        /*0c62*/ 	.byte	0x3f
	.zero		1


	//   ....[88]....
        /*0c64*/ 	.word	0x000241b0
        /*0c68*/ 	.word	0x00000009
        /*0c6c*/ 	.word	0x00028850
        /*0c70*/ 	.short	0x010a
        /*0c72*/ 	.byte	0x3f
	.zero		1


	//   ....[89]....
        /*0c74*/ 	.word	0x00024200
        /*0c78*/ 	.word	0x0000000a
        /*0c7c*/ 	.word	0x00028850
        /*0c80*/ 	.short	0x010a
        /*0c82*/ 	.byte	0x3f
	.zero		1


	//   ....[90]....
        /*0c84*/ 	.word	0x000243a0
        /*0c88*/ 	.word	0x0000000b
        /*0c8c*/ 	.word	0x00028820
        /*0c90*/ 	.short	0x010a
        /*0c92*/ 	.byte	0x3f
	.zero		1


	//   ....[91]....
        /*0c94*/ 	.word	0x000243f0
        /*0c98*/ 	.word	0x00000007
        /*0c9c*/ 	.word	0x000288a0
        /*0ca0*/ 	.short	0x010a
        /*0ca2*/ 	.byte	0x3f
	.zero		1


	//   ....[92]....
        /*0ca4*/ 	.word	0x00024440
        /*0ca8*/ 	.word	0x00000007
        /*0cac*/ 	.word	0x000288c0
        /*0cb0*/ 	.short	0x010a
        /*0cb2*/ 	.byte	0x3f
	.zero		1


	//   ....[93]....
        /*0cb4*/ 	.word	0x00024490
        /*0cb8*/ 	.word	0x00000007
        /*0cbc*/ 	.word	0x000288a0
        /*0cc0*/ 	.short	0x010a
        /*0cc2*/ 	.byte	0x3f
	.zero		1


	//   ....[94]....
        /*0cc4*/ 	.word	0x000244e0
        /*0cc8*/ 	.word	0x00000007
        /*0ccc*/ 	.word	0x000288c0
        /*0cd0*/ 	.short	0x010a
        /*0cd2*/ 	.byte	0x3f
	.zero		1


	//   ....[95]....
        /*0cd4*/ 	.word	0x00024680
        /*0cd8*/ 	.word	0x00000007
        /*0cdc*/ 	.word	0x00028840
        /*0ce0*/ 	.short	0x010a
        /*0ce2*/ 	.byte	0x3f
	.zero		1


	//   ....[96]....
        /*0ce4*/ 	.word	0x00024700
        /*0ce8*/ 	.word	0x00000003
        /*0cec*/ 	.word	0x00028820
        /*0cf0*/ 	.short	0x010a
        /*0cf2*/ 	.byte	0x3f
	.zero		1


	//   ....[97]....
        /*0cf4*/ 	.word	0x00024750
        /*0cf8*/ 	.word	0x00000003
        /*0cfc*/ 	.word	0x00028840
        /*0d00*/ 	.short	0x010a
        /*0d02*/ 	.byte	0x3f
	.zero		1


	//   ....[98]....
        /*0d04*/ 	.word	0x000247a0
        /*0d08*/ 	.word	0x00000003
        /*0d0c*/ 	.word	0x00028860
        /*0d10*/ 	.short	0x010a
        /*0d12*/ 	.byte	0x3f
	.zero		1


	//   ....[99]....
        /*0d14*/ 	.word	0x000247f0
        /*0d18*/ 	.word	0x00000002
        /*0d1c*/ 	.word	0x00028840
        /*0d20*/ 	.short	0x010a
        /*0d22*/ 	.byte	0x3f
	.zero		1


	//   ....[100]....
        /*0d24*/ 	.word	0x00024840
        /*0d28*/ 	.word	0x00000002
        /*0d2c*/ 	.word	0x00028860
        /*0d30*/ 	.short	0x010a
        /*0d32*/ 	.byte	0x3f
	.zero		1


	//   ....[101]....
        /*0d34*/ 	.word	0x00024890
        /*0d38*/ 	.word	0x00000002
        /*0d3c*/ 	.word	0x00028840
        /*0d40*/ 	.short	0x010a
        /*0d42*/ 	.byte	0x3f
	.zero		1


	//   ....[102]....
        /*0d44*/ 	.word	0x000248e0
        /*0d48*/ 	.word	0x00000002
        /*0d4c*/ 	.word	0x00028860
        /*0d50*/ 	.short	0x010a
        /*0d52*/ 	.byte	0x3f
	.zero		1


	//   ....[103]....
        /*0d54*/ 	.word	0x00024930
        /*0d58*/ 	.word	0x00000003
        /*0d5c*/ 	.word	0x00028860
        /*0d60*/ 	.short	0x010a
        /*0d62*/ 	.byte	0x3f
	.zero		1


	//   ....[104]....
        /*0d64*/ 	.word	0x000252f0
        /*0d68*/ 	.word	0x00000000
        /*0d6c*/ 	.word	0x00028820
        /*0d70*/ 	.short	0x010a
        /*0d72*/ 	.byte	0x3f
	.zero		1


	//   ....[105]....
        /*0d74*/ 	.word	0x00025490
        /*0d78*/ 	.word	0x00000006
        /*0d7c*/ 	.word	0x00000000
        /*0d80*/ 	.short	0x010a
        /*0d82*/ 	.byte	0x3f
	.zero		1


	//   ....[106]....
        /*0d84*/ 	.word	0x000254e0
        /*0d88*/ 	.word	0x00000007
        /*0d8c*/ 	.word	0x00000000
        /*0d90*/ 	.short	0x010a
        /*0d92*/ 	.byte	0x3f
	.zero		1


	//   ....[107]....
        /*0d94*/ 	.word	0x00025530
        /*0d98*/ 	.word	0x00000004
        /*0d9c*/ 	.word	0x00000000
        /*0da0*/ 	.short	0x010a
        /*0da2*/ 	.byte	0x3f
	.zero		1


	//----- nvinfo : EIATTR_NUM_MBARRIERS
	.align		4
.L_1119:
        /*0da4*/ 	.byte	0x03, 0x38
        /*0da6*/ 	.short	0x0016


	//----- nvinfo : EIATTR_EXIT_INSTR_OFFSETS
	.align		4
        /*0da8*/ 	.byte	0x04, 0x1c
        /*0daa*/ 	.short	(.L_1121 - .L_1120)


	//   ....[0]....
.L_1120:
        /*0dac*/ 	.word	0x00022930


	//----- nvinfo : EIATTR_MAX_THREADS
	.align		4
.L_1121:
        /*0db0*/ 	.byte	0x04, 0x05
        /*0db2*/ 	.short	(.L_1123 - .L_1122)
.L_1122:
        /*0db4*/ 	.word	0x00000180
        /*0db8*/ 	.word	0x00000001
        /*0dbc*/ 	.word	0x00000001


	//----- nvinfo : EIATTR_CRS_STACK_SIZE
	.align		4
.L_1123:
        /*0dc0*/ 	.byte	0x04, 0x1e
        /*0dc2*/ 	.short	(.L_1125 - .L_1124)
.L_1124:
        /*0dc4*/ 	.word	0x00000000


	//----- nvinfo : EIATTR_CBANK_PARAM_SIZE
	.align		4
.L_1125:
        /*0dc8*/ 	.byte	0x03, 0x19
        /*0dca*/ 	.short	0x0a70


	//----- nvinfo : EIATTR_PARAM_CBANK
	.align		4
        /*0dcc*/ 	.byte	0x04, 0x0a
        /*0dce*/ 	.short	(.L_1127 - .L_1126)
	.align		4
.L_1126:
        /*0dd0*/ 	.word	index@(.nv.constant0._ZN7cutlass13device_kernelIN5flash11enable_sm90INS1_16FlashAttnFwdSm90INS1_25CollectiveMainloopFwdSm90ILi2EN4cute5tupleIJNS5_1CILi1EEES8_S8_EEENS6_IJNS7_ILi128EEESA_SA_EEELi128ENS_6half_tEfNS_4arch4Sm90ELb0ELb1ELb0ELb1ELb0ELb1ELb0ELb1ELb1ELb0ELb0ELb0EEENS1_21CollectiveEpilogueFwdISB_S9_SC_SE_Li256ELb1ELb0ELb0ELb0EEENS1_36VarlenDynamicPersistentTileSchedulerILi128ELi128ELi256ELi32ELb0ELb0ELb1ELb1ELb0ELb1EEEEEEEEEvNT_6ParamsE)
        /*0dd4*/ 	.short	0x0210
        /*0dd6*/ 	.short	0x0a70


	//----- nvinfo : EIATTR_SW_WAR
	.align		4
.L_1127:
        /*0dd8*/ 	.byte	0x04, 0x36
        /*0dda*/ 	.short	(.L_1129 - .L_1128)
.L_1128:
        /*0ddc*/ 	.word	0x00000008
.L_1129:


//--------------------- .nv.info._ZN7cutlass13device_kernelIN5flash11enable_sm90INS1_16FlashAttnFwdSm90INS1_25CollectiveMainloopFwdSm90ILi2EN4cute5tupleIJNS5_1CILi1EEES8_S8_EEENS6_IJNS7_ILi128EEESA_SA_EEELi128ENS_6half_tEfNS_4arch4Sm90ELb1ELb0ELb0ELb0ELb0ELb0ELb0ELb1ELb1ELb0ELb0ELb0EEENS1_21CollectiveEpilogueFwdISB_S9_SC_SE_Li256ELb0ELb0ELb0ELb0EEENS1_30DynamicPersistentTileSchedulerILi256ELi32ELb0ELb0ELb1EEEEEEEEEvNT_6ParamsE --------------------------
	.section	.nv.info._ZN7cutlass13device_kernelIN5flash11enable_sm90INS1_16FlashAttnFwdSm90INS1_25CollectiveMainloopFwdSm90ILi2EN4cute5tupleIJNS5_1CILi1EEES8_S8_EEENS6_IJNS7_ILi128EEESA_SA_EEELi128ENS_6half_tEfNS_4arch4Sm90ELb1ELb0ELb0ELb0ELb0ELb0ELb0ELb1ELb1ELb0ELb0ELb0EEENS1_21CollectiveEpilogueFwdISB_S9_SC_SE_Li256ELb0ELb0ELb0ELb0EEENS1_30DynamicPersistentTileSchedulerILi256ELi32ELb0ELb0ELb1EEEEEEEEEvNT_6ParamsE,"",@"SHT_CUDA_INFO"
	.sectionflags	@""
	.align	4


	//----- nvinfo : EIATTR_CUDA_API_VERSION
	.align		4
        /*0000*/ 	.byte	0x04, 0x37
        /*0002*/ 	.short	(.L_1131 - .L_1130)
.L_1130:
        /*0004*/ 	.word	0x00000082


	//----- nvinfo : EIATTR_KPARAM_INFO
	.align		4
.L_1131:
        /*0008*/ 	.byte	0x04, 0x17
        /*000a*/ 	.short	(.L_1133 - .L_1132)
.L_1132:
        /*000c*/ 	.word	0x00000000
        /*0010*/ 	.short	0x0000
        /*0012*/ 	.short	0x0070
        /*0014*/ 	.byte	0x00, 0xf0, 0x01, 0x2e


	//----- nvinfo : EIATTR_SPARSE_MMA_MASK
	.align		4
.L_1133:
        /*0018*/ 	.byte	0x03, 0x50
        /*001a*/ 	.short	0x0000


	//----- nvinfo : EIATTR_MAXREG_COUNT
	.align		4
        /*001c*/ 	.byte	0x03, 0x1b
        /*001e*/ 	.short	0x00a8


	//----- nvinfo : EIATTR_NUM_BARRIERS
	.align		4
        /*0020*/ 	.byte	0x02, 0x4c
        /*0022*/ 	.byte	0x10
	.zero		1


	//----- nvinfo : EIATTR_EXTERNS
	.align		4
        /*0024*/ 	.byte	0x04, 0x0f
        /*0026*/ 	.short	(.L_1135 - .L_1134)


	//   ....[0]....
	.align		4
.L_1134:
        /*0028*/ 	.word	index@(__assertfail)


	//----- nvinfo : EIATTR_MERCURY_ISA_VERSION
	.align		4
.L_1135:
        /*002c*/ 	.byte	0x03, 0x5f
        /*002e*/ 	.short	0x0101


	//----- nvinfo : EIATTR_INT_WARP_WIDE_INSTR_OFFSETS
	.align		4
        /*0030*/ 	.byte	0x04, 0x31
        /*0032*/ 	.short	(.L_1137 - .L_1136)


	//   ....[0]....
.L_1136:
        /*0034*/ 	.word	0x00000180


	//   ....[1]....
        /*0038*/ 	.word	0x000001b0


	//   ....[2]....
        /*003c*/ 	.word	0x000001c0


	//   ....[3]....
        /*0040*/ 	.word	0x0000a8c0


	//   ....[4]....
        /*0044*/ 	.word	0x0000a950


	//   ....[5]....
        /*0048*/ 	.word	0x0000ae60


	//   ....[6]....
        /*004c*/ 	.word	0x0000c8b0


	//   ....[7]....
        /*0050*/ 	.word	0x0000c940


	//----- nvinfo : EIATTR_COOP_GROUP_MASK_REGIDS
	.align		4
.L_1137:
        /*0054*/ 	.byte	0x04, 0x29
        /*0056*/ 	.short	(.L_1139 - .L_1138)


	//   ....[0]....
.L_1138:
        /*0058*/ 	.word	0xffffffff


	//   ....[1]....
        /*005c*/ 	.word	0xffffffff


	//   ....[2]....
        /*0060*/ 	.word	0xffffffff


	//   ....[3]....
        /*0064*/ 	.word	0xffffffff


	//   ....[4]....
        /*0068*/ 	.word	0xffffffff


	//   ....[5]....
        /*006c*/ 	.word	0xffffffff


	//   ....[6]....
        /*0070*/ 	.word	0xffffffff


	//   ....[7]....
        /*0074*/ 	.word	0xffffffff


	//   ....[8]....
        /*0078*/ 	.word	0xffffffff


	//   ....[9]....
        /*007c*/ 	.word	0xffffffff


	//   ....[10]....
        /*0080*/ 	.word	0xffffffff


	//   ....[11]....
        /*0084*/ 	.word	0xffffffff


	//   ....[12]....
        /*0088*/ 	.word	0xffffffff


	//   ....[13]....
        /*008c*/ 	.word	0xffffffff


	//   ....[14]....
        /*0090*/ 	.word	0xffffffff


	//   ....[15]....
        /*0094*/ 	.word	0xffffffff


	//   ....[16]....
        /*0098*/ 	.word	0xffffffff


	//   ....[17]....
        /*009c*/ 	.word	0xffffffff


	//   ....[18]....
        /*00a0*/ 	.word	0xffffffff


	//   ....[19]....
        /*00a4*/ 	.word	0xffffffff


	//   ....[20]....
        /*00a8*/ 	.word	0xffffffff


	//   ....[21]....
        /*00ac*/ 	.word	0xffffffff


	//   ....[22]....
        /*00b0*/ 	.word	0xffffffff


	//   ....[23]....
        /*00b4*/ 	.word	0xffffffff


	//   ....[24]....
        /*00b8*/ 	.word	0xffffffff


	//   ....[25]....
        /*00bc*/ 	.word	0xffffffff


	//   ....[26]....
        /*00c0*/ 	.word	0xffffffff


	//   ....[27]....
        /*00c4*/ 	.word	0xffffffff


	//   ....[28]....
        /*00c8*/ 	.word	0x0500000f


	//   ....[29]....
        /*00cc*/ 	.word	0x0500000f


	//----- nvinfo : EIATTR_COOP_GROUP_INSTR_OFFSETS
	.align		4
.L_1139:
        /*00d0*/ 	.byte	0x04, 0x28
        /*00d2*/ 	.short	(.L_1141 - .L_1140)


	//   ....[0]....
.L_1140:
        /*00d4*/ 	.word	0x00000060


	//   ....[1]....
        /*00d8*/ 	.word	0x00000190


	//   ....[2]....
        /*00dc*/ 	.word	0x000001e0


	//   ....[3]....
        /*00e0*/ 	.word	0x000003d0


	//   ....[4]....
        /*00e4*/ 	.word	0x00000530


	//   ....[5]....
        /*00e8*/ 	.word	0x00000650


	//   ....[6]....
        /*00ec*/ 	.word	0x000007b0


	//   ....[7]....
        /*00f0*/ 	.word	0x00001410


	//   ....[8]....
        /*00f4*/ 	.word	0x00002560


	//   ....[9]....
        /*00f8*/ 	.word	0x000025b0


	//   ....[10]....
        /*00fc*/ 	.word	0x00003030


	//   ....[11]....
        /*0100*/ 	.word	0x000030c0


	//   ....[12]....
        /*0104*/ 	.word	0x00004b50


	//   ....[13]....
        /*0108*/ 	.word	0x00004be0


	//   ....[14]....
        /*010c*/ 	.word	0x000055b0


	//   ....[15]....
        /*0110*/ 	.word	0x000056d0


	//   ....[16]....
        /*0114*/ 	.word	0x00006ea0


	//   ....[17]....
        /*0118*/ 	.word	0x00006ed0


	//   ....[18]....
        /*011c*/ 	.word	0x00007160


	//   ....[19]....
        /*0120*/ 	.word	0x000071d0


	//   ....[20]....
        /*0124*/ 	.word	0x000087e0


	//   ....[21]....
        /*0128*/ 	.word	0x00008820


	//   ....[22]....
        /*012c*/ 	.word	0x00008920


	//   ....[23]....
        /*0130*/ 	.word	0x00008930


	//   ....[24]....
        /*0134*/ 	.word	0x00009840


	//   ....[25]....
        /*0138*/ 	.word	0x0000a350


	//   ....[26]....
        /*013c*/ 	.word	0x0000cc50


	//   ....[27]....
        /*0140*/ 	.word	0x0000ce00


	//   ....[28]....
        /*0144*/ 	.word	0x0000d370


	//   ....[29]....
        /*0148*/ 	.word	0x0000d750


	//----- nvinfo : EIATTR_REG_RECONFIG
	.align		4
.L_1141:
        /*014c*/ 	.byte	0x01, 0x54
	.zero		2


	//----- nvinfo : EIATTR_SYSCALL_OFFSETS
	.align		4
        /*0150*/ 	.byte	0x04, 0x46
        /*0152*/ 	.short	(.L_1143 - .L_1142)


	//   ....[0]....
.L_1142:
        /*0154*/ 	.word	0x000015c0


	//   ....[1]....
        /*0158*/ 	.word	0x0000aae0


	//   ....[2]....
        /*015c*/ 	.word	0x0000ac20


	//   ....[3]....
        /*0160*/ 	.word	0x0000ad20


	//----- nvinfo : EIATTR_MBARRIER_INSTR_OFFSETS
	.align		4
.L_1143:
        /*0164*/ 	.byte	0x04, 0x39
        /*0166*/ 	.short	(.L_1145 - .L_1144)


	//   ....[0]....
.L_1144:
        /*0168*/ 	.word	0x00000280
        /*016c*/ 	.word	0x000000ff
        /*0170*/ 	.word	0x00028800
        /*0174*/ 	.short	0x0100
        /*0176*/ 	.byte	0x06
	.zero		1


	//   ....[1]....
        /*0178*/ 	.word	0x00000290
        /*017c*/ 	.word	0x000000ff
        /*0180*/ 	.word	0x00028820
        /*0184*/ 	.short	0x0100
        /*0186*/ 	.byte	0x06
	.zero		1


	//   ....[2]....
        /*0188*/ 	.word	0x00000380
        /*018c*/ 	.word	0x000000ff
        /*0190*/ 	.word	0x00028830
        /*0194*/ 	.short	0x0100
        /*0196*/ 	.byte	0x08
	.zero		1


	//   ....[3]....
        /*0198*/ 	.word	0x00000390
        /*019c*/ 	.word	0x000000ff
        /*01a0*/ 	.word	0x00028840
        /*01a4*/ 	.short	0x0100
        /*01a6*/ 	.byte	0x08
	.zero		1


	//   ....[4]....
        /*01a8*/ 	.word	0x000003a0
        /*01ac*/ 	.word	0x000000ff
        /*01b0*/ 	.word	0x00028838
        /*01b4*/ 	.short	0x0100
        /*01b6*/ 	.byte	0x08
	.zero		1


	//   ....[5]....
        /*01b8*/ 	.word	0x000003b0
        /*01bc*/ 	.word	0x000000ff
        /*01c0*/ 	.word	0x00028848
        /*01c4*/ 	.short	0x0100
        /*01c6*/ 	.byte	0x08
	.zero		1


	//   ....[6]....
        /*01c8*/ 	.word	0x000004e0
        /*01cc*/ 	.word	0x000000ff
        /*01d0*/ 	.word	0x00028850
        /*01d4*/ 	.short	0x0100
        /*01d6*/ 	.byte	0x08
	.zero		1


	//   ....[7]....
        /*01d8*/ 	.word	0x000004f0
        /*01dc*/ 	.word	0x000000ff
        /*01e0*/ 	.word	0x00028860
        /*01e4*/ 	.short	0x0100
        /*01e6*/ 	.byte	0x08
	.zero		1


	//   ....[8]....
        /*01e8*/ 	.word	0x00000500
        /*01ec*/ 	.word	0x000000ff
        /*01f0*/ 	.word	0x00028858
        /*01f4*/ 	.short	0x0100
        /*01f6*/ 	.byte	0x08
	.zero		1


	//   ....[9]....
        /*01f8*/ 	.word	0x00000510
        /*01fc*/ 	.word	0x000000ff
        /*0200*/ 	.word	0x00028868
        /*0204*/ 	.short	0x0100
        /*0206*/ 	.byte	0x08
	.zero		1


	//   ....[10]....
        /*0208*/ 	.word	0x00000600
        /*020c*/ 	.word	0x000000ff
        /*0210*/ 	.word	0x00028870
        /*0214*/ 	.short	0x0100
        /*0216*/ 	.byte	0x06
	.zero		1


	//   ....[11]....
        /*0218*/ 	.word	0x00000610
        /*021c*/ 	.word	0x000000ff
        /*0220*/ 	.word	0x00028880
        /*0224*/ 	.short	0x0100
        /*0226*/ 	.byte	0x06
	.zero		1


	//   ....[12]....
        /*0228*/ 	.word	0x00000620
        /*022c*/ 	.word	0x000000ff
        /*0230*/ 	.word	0x00028878
        /*0234*/ 	.short	0x0100
        /*0236*/ 	.byte	0x06
	.zero		1


	//   ....[13]....
        /*0238*/ 	.word	0x00000630
        /*023c*/ 	.word	0x000000ff
        /*0240*/ 	.word	0x00028888
        /*0244*/ 	.short	0x0100
        /*0246*/ 	.byte	0x06
	.zero		1


	//   ....[14]....
        /*0248*/ 	.word	0x00000760
        /*024c*/ 	.word	0x000000ff
        /*0250*/ 	.word	0x00028890
        /*0254*/ 	.short	0x0100
        /*0256*/ 	.byte	0x08
	.zero		1


	//   ....[15]....
        /*0258*/ 	.word	0x00000770
        /*025c*/ 	.word	0x000000ff
        /*0260*/ 	.word	0x000288a0
        /*0264*/ 	.short	0x0100
        /*0266*/ 	.byte	0x08
	.zero		1


	//   ....[16]....
        /*0268*/ 	.word	0x00000780
        /*026c*/ 	.word	0x000000ff
        /*0270*/ 	.word	0x00028898
        /*0274*/ 	.short	0x0100
        /*0276*/ 	.byte	0x08
	.zero		1


	//   ....[17]....
        /*0278*/ 	.word	0x00000790
        /*027c*/ 	.word	0x000000ff
        /*0280*/ 	.word	0x000288a8
        /*0284*/ 	.short	0x0100
        /*0286*/ 	.byte	0x08
	.zero		1


	//   ....[18]....
        /*0288*/ 	.word	0x000008c0
        /*028c*/ 	.word	0x000000ff
        /*0290*/ 	.word	0x000288b0
        /*0294*/ 	.short	0x0100
        /*0296*/ 	.byte	0x08
	.zero		1


	//   ....[19]....
        /*0298*/ 	.word	0x000008d0
        /*029c*/ 	.word	0x000000ff
        /*02a0*/ 	.word	0x000288c0
        /*02a4*/ 	.short	0x0100
        /*02a6*/ 	.byte	0x08
	.zero		1


	//   ....[20]....
        /*02a8*/ 	.word	0x000008e0
        /*02ac*/ 	.word	0x000000ff
        /*02b0*/ 	.word	0x000288b8
        /*02b4*/ 	.short	0x0100
        /*02b6*/ 	.byte	0x08
	.zero		1


	//   ....[21]....
        /*02b8*/ 	.word	0x000008f0
        /*02bc*/ 	.word	0x000000ff
        /*02c0*/ 	.word	0x000288c8
        /*02c4*/ 	.short	0x0100
        /*02c6*/ 	.byte	0x08
	.zero		1


	//   ....[22]....
        /*02c8*/ 	.word	0x00001640
        /*02cc*/ 	.word	0x000000ff
        /*02d0*/ 	.word	0x00028800
        /*02d4*/ 	.short	0x010a
        /*02d6*/ 	.byte	0x26
	.zero		1


	//   ....[23]....
        /*02d8*/ 	.word	0x000016c0
        /*02dc*/ 	.word	0x00000003
        /*02e0*/ 	.word	0x00028830
        /*02e4*/ 	.short	0x010a
        /*02e6*/ 	.byte	0x3f
	.zero		1


	//   ....[24]....
        /*02e8*/ 	.word	0x00001730
        /*02ec*/ 	.word	0x00000003
        /*02f0*/ 	.word	0x00028830
        /*02f4*/ 	.short	0x010a
        /*02f6*/ 	.byte	0x3f
	.zero		1


	//   ....[25]....
        /*02f8*/ 	.word	0x00001f70
        /*02fc*/ 	.word	0x00000003
        /*0300*/ 	.word	0x00000000
        /*0304*/ 	.short	0x0101
        /*0306*/ 	.byte	0x3f
	.zero		1


	//   ....[26]....
        /*0308*/ 	.word	0x00003ed0
        /*030c*/ 	.word	0x000000ff
        /*0310*/ 	.word	0x00028830
        /*0314*/ 	.short	0x010a
        /*0316*/ 	.byte	0x0a
	.zero		1


	//   ....[27]....
        /*0318*/ 	.word	0x00003f10
        /*031c*/ 	.word	0x000000ff
        /*0320*/ 	.word	0x00028830
        /*0324*/ 	.short	0x010a
        /*0326*/ 	.byte	0x0a
	.zero		1


	//   ....[28]....
        /*0328*/ 	.word	0x00004240
        /*032c*/ 	.word	0x000000ff
        /*0330*/ 	.word	0x00028850
        /*0334*/ 	.short	0x010a
        /*0336*/ 	.byte	0x0a
	.zero		1


	//   ....[29]....
        /*0338*/ 	.word	0x00004280
        /*033c*/ 	.word	0x000000ff
        /*0340*/ 	.word	0x00028850
        /*0344*/ 	.short	0x010a
        /*0346*/ 	.byte	0x0a
	.zero		1


	//   ....[30]....
        /*0348*/ 	.word	0x00005dd0
        /*034c*/ 	.word	0x0000002e
        /*0350*/ 	.word	0x00000000
        /*0354*/ 	.short	0x0101
        /*0356*/ 	.byte	0x3f
	.zero		1


	//   ....[31]....
        /*0358*/ 	.word	0x00005e50
        /*035c*/ 	.word	0x00000030
        /*0360*/ 	.word	0x00000000
        /*0364*/ 	.short	0x0101
        /*0366*/ 	.byte	0x3f
	.zero		1


	//   ....[32]....
        /*0368*/ 	.word	0x00006800
        /*036c*/ 	.word	0x000000ff
        /*0370*/ 	.word	0x00028830
        /*0374*/ 	.short	0x010a
        /*0376*/ 	.byte	0x0a
	.zero		1


	//   ....[33]....
        /*0378*/ 	.word	0x00006840
        /*037c*/ 	.word	0x000000ff
        /*0380*/ 	.word	0x00028830
        /*0384*/ 	.short	0x010a
        /*0386*/ 	.byte	0x0a
	.zero		1


	//   ....[34]....
        /*0388*/ 	.word	0x00006b70
        /*038c*/ 	.word	0x000000ff
        /*0390*/ 	.word	0x00028850
        /*0394*/ 	.short	0x010a
        /*0396*/ 	.byte	0x0a
	.zero		1


	//   ....[35]....
        /*0398*/ 	.word	0x00006bb0
        /*039c*/ 	.word	0x000000ff
        /*03a0*/ 	.word	0x00028850
        /*03a4*/ 	.short	0x010a
        /*03a6*/ 	.byte	0x0a
	.zero		1


	//   ....[36]....
        /*03a8*/ 	.word	0x00007cb0
        /*03ac*/ 	.word	0x0000001b
        /*03b0*/ 	.word	0x00000000
        /*03b4*/ 	.short	0x0101
        /*03b6*/ 	.byte	0x3f
	.zero		1


	//   ....[37]....
        /*03b8*/ 	.word	0x00007d60
        /*03bc*/ 	.word	0x0000001f
        /*03c0*/ 	.word	0x00000000
        /*03c4*/ 	.short	0x0101
        /*03c6*/ 	.byte	0x3f
	.zero		1


	//   ....[38]....
        /*03c8*/ 	.word	0x00008750
        /*03cc*/ 	.word	0x000000ff
        /*03d0*/ 	.word	0x00028850
        /*03d4*/ 	.short	0x010a
        /*03d6*/ 	.byte	0x05
	.zero		1


	//   ....[39]....
        /*03d8*/ 	.word	0x00008790
        /*03dc*/ 	.word	0x000000ff
        /*03e0*/ 	.word	0x00028850
        /*03e4*/ 	.short	0x010a
        /*03e6*/ 	.byte	0x05
	.zero		1


	//   ....[40]....
        /*03e8*/ 	.word	0x00008ea0
        /*03ec*/ 	.word	0x00000000
        /*03f0*/ 	.word	0x00000000
        /*03f4*/ 	.short	0x0101
        /*03f6*/ 	.byte	0x3f
	.zero		1


	//   ....[41]....
        /*03f8*/ 	.word	0x00009a40
        /*03fc*/ 	.word	0x000000ff
        /*0400*/ 	.word	0x00000000
        /*0404*/ 	.short	0x0101
        /*0406*/ 	.byte	0x05
	.zero		1


	//   ....[42]....
        /*0408*/ 	.word	0x0000b130
        /*040c*/ 	.word	0x00000008
        /*0410*/ 	.word	0x00028840
        /*0414*/ 	.short	0x010a
        /*0416*/ 	.byte	0x3f
	.zero		1


	//   ....[43]....
        /*0418*/ 	.word	0x0000b4d0
        /*041c*/ 	.word	0x000000ff
        /*0420*/ 	.word	0x00028820
        /*0424*/ 	.short	0x010a
        /*0426*/ 	.byte	0x26
	.zero		1


	//   ....[44]....
        /*0428*/ 	.word	0x0000b7c0
        /*042c*/ 	.word	0x00000003
        /*0430*/ 	.word	0x00028840
        /*0434*/ 	.short	0x010a
        /*0436*/ 	.byte	0x3f
	.zero		1


	//   ....[45]....
        /*0438*/ 	.word	0x0000b9c0
        /*043c*/ 	.word	0x00000002
        /*0440*/ 	.word	0x00000060
        /*0444*/ 	.short	0x010a
        /*0446*/ 	.byte	0x3f
	.zero		1


	//   ....[46]....
        /*0448*/ 	.word	0x0000be50
        /*044c*/ 	.word	0x00000003
        /*0450*/ 	.word	0x00028840
        /*0454*/ 	.short	0x010a
        /*0456*/ 	.byte	0x3f
	.zero		1


	//   ....[47]....
        /*0458*/ 	.word	0x0000c050
        /*045c*/ 	.word	0x00000002
        /*0460*/ 	.word	0x00000060
        /*0464*/ 	.short	0x010a
        /*0466*/ 	.byte	0x3f
	.zero		1


	//   ....[48]....
        /*0468*/ 	.word	0x0000c440
        /*046c*/ 	.word	0x00000002
        /*0470*/ 	.word	0x00028840
        /*0474*/ 	.short	0x010a
        /*0476*/ 	.byte	0x3f
	.zero		1


	//   ....[49]....
        /*0478*/ 	.word	0x0000c640
        /*047c*/ 	.word	0x00000002
        /*0480*/ 	.word	0x00000060
        /*0484*/ 	.short	0x010a
        /*0486*/ 	.byte	0x3f
	.zero		1


	//   ....[50]....
        /*0488*/ 	.word	0x0000c9e0
        /*048c*/ 	.word	0x00000003
        /*0490*/ 	.word	0x00028860
        /*0494*/ 	.short	0x010a
        /*0496*/ 	.byte	0x3f
	.zero		1


	//   ....[51]....
        /*0498*/ 	.word	0x0000cdb0
        /*049c*/ 	.word	0x00000007
        /*04a0*/ 	.word	0x00028820
        /*04a4*/ 	.short	0x010a
        /*04a6*/ 	.byte	0x3f
	.zero		1


	//   ....[52]....
        /*04a8*/ 	.word	0x0000cf00
        /*04ac*/ 	.word	0x00000005
        /*04b0*/ 	.word	0x00000000
        /*04b4*/ 	.short	0x010a
        /*04b6*/ 	.byte	0x3f
	.zero		1


	//   ....[53]....
        /*04b8*/ 	.word	0x0000cf70
        /*04bc*/ 	.word	0x00000003
        /*04c0*/ 	.word	0x00000000
        /*04c4*/ 	.short	0x010a
        /*04c6*/ 	.byte	0x3f
	.zero		1


	//   ....[54]....
        /*04c8*/ 	.word	0x0000cfd0
        /*04cc*/ 	.word	0x00000005
        /*04d0*/ 	.word	0x00000000
        /*04d4*/ 	.short	0x010a
        /*04d6*/ 	.byte	0x3f
	.zero		1


	//   ....[55]....
        /*04d8*/ 	.word	0x0000d000
        /*04dc*/ 	.word	0x00000003
        /*04e0*/ 	.word	0x00000000
        /*04e4*/ 	.short	0x010a
        /*04e6*/ 	.byte	0x3f
	.zero		1


	//   ....[56]....
        /*04e8*/ 	.word	0x0000d070
        /*04ec*/ 	.word	0x00000003
        /*04f0*/ 	.word	0x00028800
        /*04f4*/ 	.short	0x010a
        /*04f6*/ 	.byte	0x3f
	.zero		1


	//   ....[57]....
        /*04f8*/ 	.word	0x0000d0c0
        /*04fc*/ 	.word	0x00000003
        /*0500*/ 	.word	0x00028830
        /*0504*/ 	.short	0x010a
        /*0506*/ 	.byte	0x3f
	.zero		1


	//   ....[58]....
        /*0508*/ 	.word	0x0000d120
        /*050c*/ 	.word	0x00000005
        /*0510*/ 	.word	0x00028830
        /*0514*/ 	.short	0x010a
        /*0516*/ 	.byte	0x3f
	.zero		1


	//   ....[59]....
        /*0518*/ 	.word	0x0000d180
        /*051c*/ 	.word	0x00000005
        /*0520*/ 	.word	0x00028850
        /*0524*/ 	.short	0x010a
        /*0526*/ 	.byte	0x3f
	.zero		1


	//   ....[60]....
        /*0528*/ 	.word	0x0000d1e0
        /*052c*/ 	.word	0x00000005
        /*0530*/ 	.word	0x00028830
        /*0534*/ 	.short	0x010a
        /*0536*/ 	.byte	0x3f
	.zero		1


	//   ....[61]....
        /*0538*/ 	.word	0x0000d240
        /*053c*/ 	.word	0x00000005
        /*0540*/ 	.word	0x00028850
        /*0544*/ 	.short	0x010a
        /*0546*/ 	.byte	0x3f
	.zero		1


	//   ....[62]....
        /*0548*/ 	.word	0x0000d2a0
        /*054c*/ 	.word	0x00000007
        /*0550*/ 	.word	0x00028850
        /*0554*/ 	.short	0x010a
        /*0556*/ 	.byte	0x3f
	.zero		1


	//   ....[63]....
        /*0558*/ 	.word	0x0000d420
        /*055c*/ 	.word	0x00000008
        /*0560*/ 	.word	0x00028840
        /*0564*/ 	.short	0x010a
        /*0566*/ 	.byte	0x3f
	.zero		1


	//   ....[64]....
        /*0568*/ 	.word	0x0000d480
        /*056c*/ 	.word	0x00000008
        /*0570*/ 	.word	0x00028820
        /*0574*/ 	.short	0x010a
        /*0576*/ 	.byte	0x3f
	.zero		1


	//   ....[65]....
        /*0578*/ 	.word	0x0000d4d0
        /*057c*/ 	.word	0x00000003
        /*0580*/ 	.word	0x00028840
        /*0584*/ 	.short	0x010a
        /*0586*/ 	.byte	0x3f
	.zero		1


	//   ....[66]....
        /*0588*/ 	.word	0x0000d520
        /*058c*/ 	.word	0x00000002
        /*0590*/ 	.word	0x00000060
        /*0594*/ 	.short	0x010a
        /*0596*/ 	.byte	0x3f
	.zero		1


	//   ....[67]....
        /*0598*/ 	.word	0x0000d570
        /*059c*/ 	.word	0x00000003
        /*05a0*/ 	.word	0x00028840
        /*05a4*/ 	.short	0x010a
        /*05a6*/ 	.byte	0x3f
	.zero		1


	//   ....[68]....
        /*05a8*/ 	.word	0x0000d5c0
        /*05ac*/ 	.word	0x00000002
        /*05b0*/ 	.word	0x00000060
        /*05b4*/ 	.short	0x010a
        /*05b6*/ 	.byte	0x3f
	.zero		1


	//   ....[69]....
        /*05b8*/ 	.word	0x0000d610
        /*05bc*/ 	.word	0x00000002
        /*05c0*/ 	.word	0x00028840
        /*05c4*/ 	.short	0x010a
        /*05c6*/ 	.byte	0x3f
	.zero		1


	//   ....[70]....
        /*05c8*/ 	.word	0x0000d660
        /*05cc*/ 	.word	0x00000002
        /*05d0*/ 	.word	0x00000060
        /*05d4*/ 	.short	0x010a
        /*05d6*/ 	.byte	0x3f
	.zero		1


	//   ....[71]....
        /*05d8*/ 	.word	0x0000d6b0
        /*05dc*/ 	.word	0x00000003
        /*05e0*/ 	.word	0x00028860
        /*05e4*/ 	.short	0x010a
        /*05e6*/ 	.byte	0x3f
	.zero		1


	//   ....[72]....
        /*05e8*/ 	.word	0x0000d790
        /*05ec*/ 	.word	0x00000007
        /*05f0*/ 	.word	0x00028820
        /*05f4*/ 	.short	0x010a
        /*05f6*/ 	.byte	0x3f
	.zero		1


	//   ....[73]....
        /*05f8*/ 	.word	0x0000d7e0
        /*05fc*/ 	.word	0x00000005
        /*0600*/ 	.word	0x00000000
        /*0604*/ 	.short	0x010a
        /*0606*/ 	.byte	0x3f
	.zero		1


	//   ....[74]....
        /*0608*/ 	.word	0x0000d830
        /*060c*/ 	.word	0x00000003
        /*0610*/ 	.word	0x00000000
        /*0614*/ 	.short	0x010a
        /*0616*/ 	.byte	0x3f
	.zero		1


	//   ....[75]....
        /*0618*/ 	.word	0x0000d880
        /*061c*/ 	.word	0x00000005
        /*0620*/ 	.word	0x00000000
        /*0624*/ 	.short	0x010a
        /*0626*/ 	.byte	0x3f
	.zero		1


	//----- nvinfo : EIATTR_NUM_MBARRIERS
	.align		4
.L_1145:
        /*0628*/ 	.byte	0x03, 0x38
        /*062a*/ 	.short	0x0016


	//----- nvinfo : EIATTR_EXIT_INSTR_OFFSETS
	.align		4
        /*062c*/ 	.byte	0x04, 0x1c
        /*062e*/ 	.short	(.L_1147 - .L_1146)


	//   ....[0]....
.L_1146:
        /*0630*/ 	.word	0x00000a50


	//   ....[1]....
        /*0634*/ 	.word	0x0000a310


	//   ....[2]....
        /*0638*/ 	.word	0x0000a370


	//   ....[3]....
        /*063c*/ 	.word	0x0000ce20


	//   ....[4]....
        /*0640*/ 	.word	0x0000d050


	//----- nvinfo : EIATTR_MAX_THREADS
	.align		4
.L_1147:
        /*0644*/ 	.byte	0x04, 0x05
        /*0646*/ 	.short	(.L_1149 - .L_1148)
.L_1148:
        /*0648*/ 	.word	0x00000180
        /*064c*/ 	.word	0x00000001
        /*0650*/ 	.word	0x00000001


	//----- nvinfo : EIATTR_CRS_STACK_SIZE
	.align		4
.L_1149:
        /*0654*/ 	.byte	0x04, 0x1e
        /*0656*/ 	.short	(.L_1151 - .L_1150)
.L_1150:
        /*0658*/ 	.word	0x00000000


	//----- nvinfo : EIATTR_CBANK_PARAM_SIZE
	.align		4
.L_1151:
        /*065c*/ 	.byte	0x03, 0x19
        /*065e*/ 	.short	0x0bf0


	//----- nvinfo : EIATTR_PARAM_CBANK
	.align		4
        /*0660*/ 	.byte	0x04, 0x0a
        /*0662*/ 	.short	(.L_1153 - .L_1152)
	.align		4
.L_1152:
        /*0664*/ 	.word	index@(.nv.constant0._ZN7cutlass13device_kernelIN5flash11enable_sm90INS1_16FlashAttnFwdSm90INS1_25CollectiveMainloopFwdSm90ILi2EN4cute5tupleIJNS5_1CILi1EEES8_S8_EEENS6_IJNS7_ILi128EEESA_SA_EEELi128ENS_6half_tEfNS_4arch4Sm90ELb1ELb0ELb0ELb0ELb0ELb0ELb0ELb1ELb1ELb0ELb0ELb0EEENS1_21CollectiveEpilogueFwdISB_S9_SC_SE_Li256ELb0ELb0ELb0ELb0EEENS1_30DynamicPersistentTileSchedulerILi256ELi32ELb0ELb0ELb1EEEEEEEEEvNT_6ParamsE)
        /*0668*/ 	.short	0x0210
        /*066a*/ 	.short	0x0bf0


	//----- nvinfo : EIATTR_SW_WAR
	.align		4
.L_1153:
        /*066c*/ 	.byte	0x04, 0x36
        /*066e*/ 	.short	(.L_1155 - .L_1154)
.L_1154:
        /*0670*/ 	.word	0x00000008
.L_1155:


//--------------------- .nv.info._ZN7cutlass13device_kernelIN5flash11enable_sm90INS1_16FlashAttnFwdSm90INS1_25CollectiveMainloopFwdSm90ILi2EN4cute5tupleIJNS5_1CILi1EEES8_S8_EEENS6_IJNS7_ILi128EEESA_SA_EEELi128ENS_6half_tEfNS_4arch4Sm90ELb1ELb0ELb0ELb1ELb0ELb0ELb0ELb1ELb1ELb0ELb0ELb0EEENS1_21CollectiveEpilogueFwdISB_S9_SC_SE_Li256ELb1ELb0ELb0ELb0EEENS1_36VarlenDynamicPersistentTileSchedulerILi128ELi128ELi256ELi32ELb0ELb0ELb1ELb1ELb1ELb1EEEEEEEEEvNT_6ParamsE --------------------------
	.section	.nv.info._ZN7cutlass13device_kernelIN5flash11enable_sm90INS1_16FlashAttnFwdSm90INS1_25CollectiveMainloopFwdSm90ILi2EN4cute5tupleIJNS5_1CILi1EEES8_S8_EEENS6_IJNS7_ILi128EEESA_SA_EEELi128ENS_6half_tEfNS_4arch4Sm90ELb1ELb0ELb0ELb1ELb0ELb0ELb0ELb1ELb1ELb0ELb0ELb0EEENS1_21CollectiveEpilogueFwdISB_S9_SC_SE_Li256ELb1ELb0ELb0ELb0EEENS1_36VarlenDynamicPersistentTileSchedulerILi128ELi128ELi256ELi32ELb0ELb0ELb1ELb1ELb1ELb1EEEEEEEEEvNT_6ParamsE,"",@"SHT_CUDA_INFO"
	.sectionflags	@""
	.align	4


	//----- nvinfo : EIATTR_CUDA_API_VERSION
	.align		4
        /*0000*/ 	.byte	0x04, 0x37
        /*0002*/ 	.short	(.L_1157 - .L_1156)
.L_1156:
        /*0004*/ 	.word	0x00000082


	//----- nvinfo : EIATTR_KPARAM_INFO
	.align		4
.L_1157:
        /*0008*/ 	.byte	0x04, 0x17
        /*000a*/ 	.short	(.L_1159 - .L_1158)
.L_1158:
        /*000c*/ 	.word	0x00000000
        /*0010*/ 	.short	0x0000
        /*0012*/ 	.short	0x0070
        /*0014*/ 	.byte	0x00, 0xf0, 0x01, 0x28


	//----- nvinfo : EIATTR_SPARSE_MMA_MASK
	.align		4
.L_1159:
        /*0018*/ 	.byte	0x03, 0x50
        /*001a*/ 	.short	0x0000


	//----- nvinfo : EIATTR_MAXREG_COUNT
	.align		4
        /*001c*/ 	.byte	0x03, 0x1b
        /*001e*/ 	.short	0x00a8


	//----- nvinfo : EIATTR_NUM_BARRIERS
	.align		4
        /*0020*/ 	.byte	0x02, 0x4c
        /*0022*/ 	.byte	0x10
	.zero		1


	//----- nvinfo : EIATTR_EXTERNS
	.align		4
        /*0024*/ 	.byte	0x04, 0x0f
        /*0026*/ 	.short	(.L_1161 - .L_1160)


	//   ....[0]....
	.align		4
.L_1160:
        /*0028*/ 	.word	index@(__assertfail)


	//----- nvinfo : EIATTR_ANNOTATIONS
	.align		4
.L_1161:
        /*002c*/ 	.byte	0x04, 0x55
        /*002e*/ 	.short	(.L_1163 - .L_1162)


	//   ....[0]....
.L_1162:
        /* <DEDUP_REMOVED lines=32> */


	//----- nvinfo : EIATTR_MERCURY_ISA_VERSION
	.align		4
.L_1163:
        /*0218*/ 	.byte	0x03, 0x5f
        /*021a*/ 	.short	0x0101


	//----- nvinfo : EIATTR_UNUSED_LOAD_BYTE_OFFSET
	.align		4
        /*021c*/ 	.byte	0x04, 0x44
        /*021e*/ 	.short	(.L_1165 - .L_1164)


	//   ....[0]....
.L_1164:
        /*0220*/ 	.word	0x00000a70
        /*0224*/ 	.word	0x0000fff0


	//   ....[1]....
        /*0228*/ 	.word	0x000091f0
        /*022c*/ 	.word	0x0000fff0


	//----- nvinfo : EIATTR_INT_WARP_WIDE_INSTR_OFFSETS
	.align		4
.L_1165:
        /*0230*/ 	.byte	0x04, 0x31
        /*0232*/ 	.short	(.L_1167 - .L_1166)


	//   ....[0]....
.L_1166:
        /*0234*/ 	.word	0x00000160


	//   ....[1]....
        /*0238*/ 	.word	0x000001a0


	//   ....[2]....
        /*023c*/ 	.word	0x00000210


	//   ....[3]....
        /*0240*/ 	.word	0x0000c380


	//   ....[4]....
        /*0244*/ 	.word	0x0000c410


	//   ....[5]....
        /*0248*/ 	.word	0x0000c890


	//   ....[6]....
        /*024c*/ 	.word	0x0000c8c0


	//   ....[7]....
        /*0250*/ 	.word	0x0000cad0


	//   ....[8]....
        /*0254*/ 	.word	0x0000ebe0


	//   ....[9]....
        /*0258*/ 	.word	0x0000ec70


	//----- nvinfo : EIATTR_COOP_GROUP_MASK_REGIDS
	.align		4
.L_1167:
        /*025c*/ 	.byte	0x04, 0x29
        /*025e*/ 	.short	(.L_1169 - .L_1168)


	//   ....[0]....
.L_1168:
        /*0260*/ 	.word	0xffffffff


	//   ....[1]....
        /*0264*/ 	.word	0xffffffff


	//   ....[2]....
        /*0268*/ 	.word	0xffffffff


	//   ....[3]....
        /*026c*/ 	.word	0xffffffff


	//   ....[4]....
        /*0270*/ 	.word	0xffffffff


	//   ....[5]....
        /*0274*/ 	.word	0xffffffff


	//   ....[6]....
        /*0278*/ 	.word	0xffffffff


	//   ....[7]....
        /*027c*/ 	.word	0xffffffff


	//   ....[8]....
        /*0280*/ 	.word	0xffffffff


	//   ....[9]....
        /*0284*/ 	.word	0xffffffff


	//   ....[10]....
        /*0288*/ 	.word	0xffffffff


	//   ....[11]....
        /*028c*/ 	.word	0xffffffff


	//   ....[12]....
        /*0290*/ 	.word	0xffffffff


	//   ....[13]....
        /*0294*/ 	.word	0xffffffff


	//   ....[14]....
        /*0298*/ 	.word	0xffffffff


	//   ....[15]....
        /*029c*/ 	.word	0xffffffff


	//   ....[16]....
        /*02a0*/ 	.word	0xffffffff


	//   ....[17]....
        /*02a4*/ 	.word	0xffffffff


	//   ....[18]....
        /*02a8*/ 	.word	0xffffffff


	//   ....[19]....
        /*02ac*/ 	.word	0xffffffff


	//   ....[20]....
        /*02b0*/ 	.word	0xffffffff


	//   ....[21]....
        /*02b4*/ 	.word	0xffffffff


	//   ....[22]....
        /*02b8*/ 	.word	0xffffffff


	//   ....[23]....
        /*02bc*/ 	.word	0xffffffff


	//   ....[24]....
        /*02c0*/ 	.word	0xffffffff


	//   ....[25]....
        /*02c4*/ 	.word	0xffffffff


	//   ....[26]....
        /*02c8*/ 	.word	0xffffffff


	//   ....[27]....
        /*02cc*/ 	.word	0xffffffff


	//   ....[28]....
        /*02d0*/ 	.word	0xffffffff


	//   ....[29]....
        /*02d4*/ 	.word	0xffffffff


	//   ....[30]....
        /*02d8*/ 	.word	0xffffffff


	//   ....[31]....
        /*02dc*/ 	.word	0xffffffff


	//   ....[32]....
        /*02e0*/ 	.word	0xffffffff


	//   ....[33]....
        /*02e4*/ 	.word	0xffffffff


	//   ....[34]....
        /*02e8*/ 	.word	0xffffffff


	//   ....[35]....
        /*02ec*/ 	.word	0xffffffff


	//   ....[36]....
        /*02f0*/ 	.word	0xffffffff


	//   ....[37]....
        /*02f4*/ 	.word	0xffffffff


	//   ....[38]....
        /*02f8*/ 	.word	0xffffffff


	//   ....[39]....
        /*02fc*/ 	.word	0xffffffff


	//   ....[40]....
        /*0300*/ 	.word	0xffffffff


	//   ....[41]....
        /*0304*/ 	.word	0xffffffff


	//   ....[42]....
        /*0308*/ 	.word	0xffffffff


	//   ....[43]....
        /*030c*/ 	.word	0xffffffff


	//   ....[44]....
        /*0310*/ 	.word	0xffffffff


	//   ....[45]....
        /*0314*/ 	.word	0xffffffff


	//   ....[46]....
        /*0318*/ 	.word	0xffffffff


	//   ....[47]....
        /*031c*/ 	.word	0xffffffff


	//   ....[48]....
        /*0320*/ 	.word	0xffffffff


	//   ....[49]....
        /*0324*/ 	.word	0xffffffff


	//   ....[50]....
        /*0328*/ 	.word	0xffffffff


	//   ....[51]....
        /*032c*/ 	.word	0xffffffff


	//   ....[52]....
        /*0330*/ 	.word	0xffffffff


	//   ....[53]....
        /*0334*/ 	.word	0xffffffff


	//   ....[54]....
        /*0338*/ 	.word	0xffffffff


	//   ....[55]....
        /*033c*/ 	.word	0xffffffff


	//   ....[56]....
        /*0340*/ 	.word	0xffffffff


	//   ....[57]....
        /*0344*/ 	.word	0xffffffff


	//   ....[58]....
        /*0348*/ 	.word	0x0500000f


	//   ....[59]....
        /*034c*/ 	.word	0x0500000f


	//   ....[60]....
        /*0350*/ 	.word	0x0500000f


	//   ....[61]....
        /*0354*/ 	.word	0x0500000f


	//   ....[62]....
        /*0358*/ 	.word	0x0500000f


	//   ....[63]....
        /*035c*/ 	.word	0x0500000f


	//   ....[64]....
        /*0360*/ 	.word	0x0500000f


	//   ....[65]....
        /*0364*/ 	.word	0x0500000f


	//   ....[66]....
        /*0368*/ 	.word	0x0500000f


	//   ....[67]....
        /*036c*/ 	.word	0x0500000f


	//   ....[68]....
        /*0370*/ 	.word	0x0500000f


	//   ....[69]....
        /*0374*/ 	.word	0x0500000f


	//   ....[70]....
        /*0378*/ 	.word	0x0500000f


	//   ....[71]....
        /*037c*/ 	.word	0x0500000f


	//   ....[72]....
        /*0380*/ 	.word	0x0500000f


	//   ....[73]....
        /*0384*/ 	.word	0x0500000f


	//   ....[74]....
        /*0388*/ 	.word	0x0500000f


	//   ....[75]....
        /*038c*/ 	.word	0x0500000f


	//   ....[76]....
        /*0390*/ 	.word	0x0500000f


	//----- nvinfo : EIATTR_COOP_GROUP_INSTR_OFFSETS
	.align		4
.L_1169:
        /*0394*/ 	.byte	0x04, 0x28
        /*0396*/ 	.short	(.L_1171 - .L_1170)


	//   ....[0]....
.L_1170:
        /*0398*/ 	.word	0x00000070


	//   ....[1]....
        /*039c*/ 	.word	0x00000170


	//   ....[2]....
        /*03a0*/ 	.word	0x000001c0


	//   ....[3]....
        /*03a4*/ 	.word	0x000003f0


	//   ....[4]....
        /*03a8*/ 	.word	0x00000550


	//   ....[5]....
        /*03ac*/ 	.word	0x00000670


	//   ....[6]....
        /*03b0*/ 	.word	0x000007d0


	//   ....[7]....
        /*03b4*/ 	.word	0x00001570


	//   ....[8]....
        /*03b8*/ 	.word	0x000026c0


	//   ....[9]....
        /*03bc*/ 	.word	0x00002710


	//   ....[10]....
        /*03c0*/ 	.word	0x000031b0


	//   ....[11]....
        /*03c4*/ 	.word	0x00003240


	//   ....[12]....
        /*03c8*/ 	.word	0x00004c50


	//   ....[13]....
        /*03cc*/ 	.word	0x00004ce0


	//   ....[14]....
        /*03d0*/ 	.word	0x000056b0


	//   ....[15]....
        /*03d4*/ 	.word	0x000057c0


	//   ....[16]....
        /*03d8*/ 	.word	0x00006f90


	//   ....[17]....
        /*03dc*/ 	.word	0x00006fc0


	//   ....[18]....
        /*03e0*/ 	.word	0x00007250


	//   ....[19]....
        /*03e4*/ 	.word	0x000072c0


	//   ....[20]....
        /*03e8*/ 	.word	0x000088c0


	//   ....[21]....
        /*03ec*/ 	.word	0x00008900


	//   ....[22]....
        /*03f0*/ 	.word	0x00008a00


	//   ....[23]....
        /*03f4*/ 	.word	0x00008a10


	//   ....[24]....
        /*03f8*/ 	.word	0x0000b1b0


	//   ....[25]....
        /*03fc*/ 	.word	0x0000b330


	//   ....[26]....
        /*0400*/ 	.word	0x0000b360


	//   ....[27]....
        /*0404*/ 	.word	0x0000b3a0


	//   ....[28]....
        /*0408*/ 	.word	0x0000b410


	//   ....[29]....
        /*040c*/ 	.word	0x0000b470


	//   ....[30]....
        /*0410*/ 	.word	0x0000b4b0


	//   ....[31]....
        /*0414*/ 	.word	0x0000b650


	//   ....[32]....
        /*0418*/ 	.word	0x0000b6b0


	//   ....[33]....
        /*041c*/ 	.word	0x0000b6f0


	//   ....[34]....
        /*0420*/ 	.word	0x0000b730


	//   ....[35]....
        /*0424*/ 	.word	0x0000b760


	//   ....[36]....
        /*0428*/ 	.word	0x0000b790


	//   ....[37]....
        /*042c*/ 	.word	0x0000b820


	//   ....[38]....
        /*0430*/ 	.word	0x0000b880


	//   ....[39]....
        /*0434*/ 	.word	0x0000b910


	//   ....[40]....
        /*0438*/ 	.word	0x0000f080


	//   ....[41]....
        /*043c*/ 	.word	0x0000f090


	//   ....[42]....
        /*0440*/ 	.word	0x0000f1a0


	//   ....[43]....
        /*0444*/ 	.word	0x0000f200


	//   ....[44]....
        /*0448*/ 	.word	0x0000f240


	//   ....[45]....
        /*044c*/ 	.word	0x0000f280


	//   ....[46]....
        /*0450*/ 	.word	0x0000f2b0


	//   ....[47]....
        /*0454*/ 	.word	0x0000f2e0


	//   ....[48]....
        /*0458*/ 	.word	0x0000f470


	//   ....[49]....
        /*045c*/ 	.word	0x0000f4d0


	//   ....[50]....
        /*0460*/ 	.word	0x0000f510


	//   ....[51]....
        /*0464*/ 	.word	0x0000f550


	//   ....[52]....
        /*0468*/ 	.word	0x0000f580


	//   ....[53]....
        /*046c*/ 	.word	0x0000f5b0


	//   ....[54]....
        /*0470*/ 	.word	0x0000f670


	//   ....[55]....
        /*0474*/ 	.word	0x0000f690


	//   ....[56]....
        /*0478*/ 	.word	0x0000f700


	//   ....[57]....
        /*047c*/ 	.word	0x0000fd90


	//   ....[58]....
        /*0480*/ 	.word	0x00010360


	//   ....[59]....
        /*0484*/ 	.word	0x00010780


	//   ....[60]....
        /*0488*/ 	.word	0x00010810


	//   ....[61]....
        /*048c*/ 	.word	0x000108b0


	//   ....[62]....
        /*0490*/ 	.word	0x00010960


	//   ....[63]....
        /*0494*/ 	.word	0x000109e0


	//   ....[64]....
        /*0498*/ 	.word	0x00010a60


	//   ....[65]....
        /*049c*/ 	.word	0x00010ae0


	//   ....[66]....
        /*04a0*/ 	.word	0x00010b60


	//   ....[67]....
        /*04a4*/ 	.word	0x00010bf0


	//   ....[68]....
        /*04a8*/ 	.word	0x00010ca0


	//   ....[69]....
        /*04ac*/ 	.word	0x00010d20


	//   ....[70]....
        /*04b0*/ 	.word	0x00010da0


	//   ....[71]....
        /*04b4*/ 	.word	0x00010e20


	//   ....[72]....
        /*04b8*/ 	.word	0x00010ea0


	//   ....[73]....
        /*04bc*/ 	.word	0x00010f10


	//   ....[74]....
        /*04c0*/ 	.word	0x00010fb0


	//   ....[75]....
        /*04c4*/ 	.word	0x00011040


	//   ....[76]....
        /*04c8*/ 	.word	0x00011170


	//----- nvinfo : EIATTR_REG_RECONFIG
	.align		4
.L_1171:
        /*04cc*/ 	.byte	0x01, 0x54
	.zero		2


	//----- nvinfo : EIATTR_SYSCALL_OFFSETS
	.align		4
        /*04d0*/ 	.byte	0x04, 0x46
        /*04d2*/ 	.short	(.L_1173 - .L_1172)


	//   ....[0]....
.L_1172:
        /*04d4*/ 	.word	0x00001750


	//   ....[1]....
        /*04d8*/ 	.word	0x0000c5a0


	//   ....[2]....
        /*04dc*/ 	.word	0x0000c6e0


	//   ....[3]....
        /*04e0*/ 	.word	0x0000c7e0


	//----- nvinfo : EIATTR_MBARRIER_INSTR_OFFSETS
	.align		4
.L_1173:
        /*04e4*/ 	.byte	0x04, 0x39
        /*04e6*/ 	.short	(.L_1175 - .L_1174)


	//   ....[0]....
.L_1174:
        /*04e8*/ 	.word	0x000002a0
        /*04ec*/ 	.word	0x000000ff
        /*04f0*/ 	.word	0x00028800
        /*04f4*/ 	.short	0x0100
        /*04f6*/ 	.byte	0x08
	.zero		1


	//   ....[1]....
        /*04f8*/ 	.word	0x000002b0
        /*04fc*/ 	.word	0x000000ff
        /*0500*/ 	.word	0x00028820
        /*0504*/ 	.short	0x0100
        /*0506*/ 	.byte	0x08
	.zero		1


	//   ....[2]....
        /*0508*/ 	.word	0x000003a0
        /*050c*/ 	.word	0x000000ff
        /*0510*/ 	.word	0x00028830
        /*0514*/ 	.short	0x0100
        /*0516*/ 	.byte	0x08
	.zero		1


	//   ....[3]....
        /*0518*/ 	.word	0x000003b0
        /*051c*/ 	.word	0x000000ff
        /*0520*/ 	.word	0x00028840
        /*0524*/ 	.short	0x0100
        /*0526*/ 	.byte	0x08
	.zero		1


	//   ....[4]....
        /*0528*/ 	.word	0x000003c0
        /*052c*/ 	.word	0x000000ff
        /*0530*/ 	.word	0x00028838
        /*0534*/ 	.short	0x0100
        /*0536*/ 	.byte	0x08
	.zero		1


	//   ....[5]....
        /*0538*/ 	.word	0x000003d0
        /*053c*/ 	.word	0x000000ff
        /*0540*/ 	.word	0x00028848
        /*0544*/ 	.short	0x0100
        /*0546*/ 	.byte	0x08
	.zero		1


	//   ....[6]....
        /*0548*/ 	.word	0x00000500
        /*054c*/ 	.word	0x000000ff
        /*0550*/ 	.word	0x00028850
        /*0554*/ 	.short	0x0100
        /*0556*/ 	.byte	0x08
	.zero		1


	//   ....[7]....
        /*0558*/ 	.word	0x00000510
        /*055c*/ 	.word	0x000000ff
        /*0560*/ 	.word	0x00028860
        /*0564*/ 	.short	0x0100
        /*0566*/ 	.byte	0x08
	.zero		1


	//   ....[8]....
        /*0568*/ 	.word	0x00000520
        /*056c*/ 	.word	0x000000ff
        /*0570*/ 	.word	0x00028858
        /*0574*/ 	.short	0x0100
        /*0576*/ 	.byte	0x08
	.zero		1


	//   ....[9]....
        /*0578*/ 	.word	0x00000530
        /*057c*/ 	.word	0x000000ff
        /*0580*/ 	.word	0x00028868
        /*0584*/ 	.short	0x0100
        /*0586*/ 	.byte	0x08
	.zero		1


	//   ....[10]....
        /*0588*/ 	.word	0x00000620
        /*058c*/ 	.word	0x000000ff
        /*0590*/ 	.word	0x00028870
        /*0594*/ 	.short	0x0100
        /*0596*/ 	.byte	0x06
	.zero		1


	//   ....[11]....
        /*0598*/ 	.word	0x00000630
        /*059c*/ 	.word	0x000000ff
        /*05a0*/ 	.word	0x00028880
        /*05a4*/ 	.short	0x0100
        /*05a6*/ 	.byte	0x06
	.zero		1


	//   ....[12]....
        /*05a8*/ 	.word	0x00000640
        /*05ac*/ 	.word	0x000000ff
        /*05b0*/ 	.word	0x00028878
        /*05b4*/ 	.short	0x0100
        /*05b6*/ 	.byte	0x06
	.zero		1


	//   ....[13]....
        /*05b8*/ 	.word	0x00000650
        /*05bc*/ 	.word	0x000000ff
        /*05c0*/ 	.word	0x00028888
        /*05c4*/ 	.short	0x0100
        /*05c6*/ 	.byte	0x06
	.zero		1


	//   ....[14]....
        /*05c8*/ 	.word	0x00000780
        /*05cc*/ 	.word	0x000000ff
        /*05d0*/ 	.word	0x00028890
        /*05d4*/ 	.short	0x0100
        /*05d6*/ 	.byte	0x08
	.zero		1


	//   ....[15]....
        /*05d8*/ 	.word	0x00000790
        /*05dc*/ 	.word	0x000000ff
        /*05e0*/ 	.word	0x000288a0
        /*05e4*/ 	.short	0x0100
        /*05e6*/ 	.byte	0x08
	.zero		1


	//   ....[16]....
        /*05e8*/ 	.word	0x000007a0
        /*05ec*/ 	.word	0x000000ff
        /*05f0*/ 	.word	0x00028898
        /*05f4*/ 	.short	0x0100
        /*05f6*/ 	.byte	0x08
	.zero		1


	//   ....[17]....
        /*05f8*/ 	.word	0x000007b0
        /*05fc*/ 	.word	0x000000ff
        /*0600*/ 	.word	0x000288a8
        /*0604*/ 	.short	0x0100
        /*0606*/ 	.byte	0x08
	.zero		1


	//   ....[18]....
        /*0608*/ 	.word	0x000008e0
        /*060c*/ 	.word	0x000000ff
        /*0610*/ 	.word	0x000288b0
        /*0614*/ 	.short	0x0100
        /*0616*/ 	.byte	0x08
	.zero		1


	//   ....[19]....
        /*0618*/ 	.word	0x000008f0
        /*061c*/ 	.word	0x000000ff
        /*0620*/ 	.word	0x000288c0
        /*0624*/ 	.short	0x0100
        /*0626*/ 	.byte	0x08
	.zero		1


	//   ....[20]....
        /*0628*/ 	.word	0x00000900
        /*062c*/ 	.word	0x000000ff
        /*0630*/ 	.word	0x000288b8
        /*0634*/ 	.short	0x0100
        /*0636*/ 	.byte	0x08
	.zero		1


	//   ....[21]....
        /*0638*/ 	.word	0x00000910
        /*063c*/ 	.word	0x000000ff
        /*0640*/ 	.word	0x000288c8
        /*0644*/ 	.short	0x0100
        /*0646*/ 	.byte	0x08
	.zero		1


	//   ....[22]....
        /*0648*/ 	.word	0x000017d0
        /*064c*/ 	.word	0x000000ff
        /*0650*/ 	.word	0x00028800
        /*0654*/ 	.short	0x010a
        /*0656*/ 	.byte	0x29
	.zero		1


	//   ....[23]....
        /*0658*/ 	.word	0x00001850
        /*065c*/ 	.word	0x00000003
        /*0660*/ 	.word	0x00028830
        /*0664*/ 	.short	0x010a
        /*0666*/ 	.byte	0x3f
	.zero		1


	//   ....[24]....
        /*0668*/ 	.word	0x000018c0
        /*066c*/ 	.word	0x00000003
        /*0670*/ 	.word	0x00028830
        /*0674*/ 	.short	0x010a
        /*0676*/ 	.byte	0x3f
	.zero		1


	//   ....[25]....
        /*0678*/ 	.word	0x000020d0
        /*067c*/ 	.word	0x00000003
        /*0680*/ 	.word	0x00000000
        /*0684*/ 	.short	0x0101
        /*0686*/ 	.byte	0x3f
	.zero		1


	//   ....[26]....
        /*0688*/ 	.word	0x00004010
        /*068c*/ 	.word	0x000000ff
        /*0690*/ 	.word	0x00028830
        /*0694*/ 	.short	0x010a
        /*0696*/ 	.byte	0x06
	.zero		1


	//   ....[27]....
        /*0698*/ 	.word	0x00004050
        /*069c*/ 	.word	0x000000ff
        /*06a0*/ 	.word	0x00028830
        /*06a4*/ 	.short	0x010a
        /*06a6*/ 	.byte	0x06
	.zero		1


	//   ....[28]....
        /*06a8*/ 	.word	0x00004370
        /*06ac*/ 	.word	0x000000ff
        /*06b0*/ 	.word	0x00028850
        /*06b4*/ 	.short	0x010a
        /*06b6*/ 	.byte	0x06
	.zero		1


	//   ....[29]....
        /*06b8*/ 	.word	0x000043b0
        /*06bc*/ 	.word	0x000000ff
        /*06c0*/ 	.word	0x00028850
        /*06c4*/ 	.short	0x010a
        /*06c6*/ 	.byte	0x06
	.zero		1


	//   ....[30]....
        /*06c8*/ 	.word	0x00005ec0
        /*06cc*/ 	.word	0x0000002e
        /*06d0*/ 	.word	0x00000000
        /*06d4*/ 	.short	0x0101
        /*06d6*/ 	.byte	0x3f
	.zero		1


	//   ....[31]....
        /*06d8*/ 	.word	0x00005f40
        /*06dc*/ 	.word	0x00000030
        /*06e0*/ 	.word	0x00000000
        /*06e4*/ 	.short	0x0101
        /*06e6*/ 	.byte	0x3f
	.zero		1


	//   ....[32]....
        /*06e8*/ 	.word	0x000068f0
        /*06ec*/ 	.word	0x000000ff
        /*06f0*/ 	.word	0x00028830
        /*06f4*/ 	.short	0x010a
        /*06f6*/ 	.byte	0x06
	.zero		1


	//   ....[33]....
        /*06f8*/ 	.word	0x00006930
        /*06fc*/ 	.word	0x000000ff
        /*0700*/ 	.word	0x00028830
        /*0704*/ 	.short	0x010a
        /*0706*/ 	.byte	0x06
	.zero		1


	//   ....[34]....
        /*0708*/ 	.word	0x00006c50
        /*070c*/ 	.word	0x000000ff
        /*0710*/ 	.word	0x00028850
        /*0714*/ 	.short	0x010a
        /*0716*/ 	.byte	0x06
	.zero		1


	//   ....[35]....
        /*0718*/ 	.word	0x00006c90
        /*071c*/ 	.word	0x000000ff
        /*0720*/ 	.word	0x00028850
        /*0724*/ 	.short	0x010a
        /*0726*/ 	.byte	0x06
	.zero		1


	//   ....[36]....
        /*0728*/ 	.word	0x00007d90
        /*072c*/ 	.word	0x0000001b
        /*0730*/ 	.word	0x00000000
        /*0734*/ 	.short	0x0101
        /*0736*/ 	.byte	0x3f
	.zero		1


	//   ....[37]....
        /*0738*/ 	.word	0x00007e40
        /*073c*/ 	.word	0x0000001f
        /*0740*/ 	.word	0x00000000
        /*0744*/ 	.short	0x0101
        /*0746*/ 	.byte	0x3f
	.zero		1


	//   ....[38]....
        /*0748*/ 	.word	0x00008830
        /*074c*/ 	.word	0x000000ff
        /*0750*/ 	.word	0x00028850
        /*0754*/ 	.short	0x010a
        /*0756*/ 	.byte	0x05
	.zero		1


	//   ....[39]....
        /*0758*/ 	.word	0x00008870
        /*075c*/ 	.word	0x000000ff
        /*0760*/ 	.word	0x00028850
        /*0764*/ 	.short	0x010a
        /*0766*/ 	.byte	0x05
	.zero		1


	//   ....[40]....
        /*0768*/ 	.word	0x00008d90
        /*076c*/ 	.word	0x00000000
        /*0770*/ 	.word	0x00000000
        /*0774*/ 	.short	0x0101
        /*0776*/ 	.byte	0x3f
	.zero		1


	//   ....[41]....
        /*0778*/ 	.word	0x0000a0c0
        /*077c*/ 	.word	0x00000000
        /*0780*/ 	.word	0x00000000
        /*0784*/ 	.short	0x0101
        /*0786*/ 	.byte	0x3f
	.zero		1


	//   ....[42]....
        /*0788*/ 	.word	0x0000ce10
        /*078c*/ 	.word	0x00000008
        /*0790*/ 	.word	0x00028840
        /*0794*/ 	.short	0x010a
        /*0796*/ 	.byte	0x3f
	.zero		1


	//   ....[43]....
        /*0798*/ 	.word	0x0000d2e0
        /*079c*/ 	.word	0x00000009
        /*07a0*/ 	.word	0x00028820
        /*07a4*/ 	.short	0x010a
        /*07a6*/ 	.byte	0x3f
	.zero		1


	//   ....[44]....
        /*07a8*/ 	.word	0x0000d600
        /*07ac*/ 	.word	0x00000002
        /*07b0*/ 	.word	0x00028840
        /*07b4*/ 	.short	0x010a
        /*07b6*/ 	.byte	0x3f
	.zero		1


	//   ....[45]....
        /*07b8*/ 	.word	0x0000d8c0
        /*07bc*/ 	.word	0x00000002
        /*07c0*/ 	.word	0x00000060
        /*07c4*/ 	.short	0x010a
        /*07c6*/ 	.byte	0x3f
	.zero		1


	//   ....[46]....
        /*07c8*/ 	.word	0x0000de80
        /*07cc*/ 	.word	0x00000002
        /*07d0*/ 	.word	0x00028840
        /*07d4*/ 	.short	0x010a
        /*07d6*/ 	.byte	0x3f
	.zero		1


	//   ....[47]....
        /*07d8*/ 	.word	0x0000e140
        /*07dc*/ 	.word	0x00000002
        /*07e0*/ 	.word	0x00000060
        /*07e4*/ 	.short	0x010a
        /*07e6*/ 	.byte	0x3f
	.zero		1


	//   ....[48]....
        /*07e8*/ 	.word	0x0000e600
        /*07ec*/ 	.word	0x00000002
        /*07f0*/ 	.word	0x00028840
        /*07f4*/ 	.short	0x010a
        /*07f6*/ 	.byte	0x3f
	.zero		1


	//   ....[49]....
        /*07f8*/ 	.word	0x0000e8c0
        /*07fc*/ 	.word	0x00000002
        /*0800*/ 	.word	0x00000060
        /*0804*/ 	.short	0x010a
        /*0806*/ 	.byte	0x3f
	.zero		1


	//   ....[50]....
        /*0808*/ 	.word	0x0000ed30
        /*080c*/ 	.word	0x00000003
        /*0810*/ 	.word	0x00028860
        /*0814*/ 	.short	0x010a
        /*0816*/ 	.byte	0x3f
	.zero		1


	//   ....[51]....
        /*0818*/ 	.word	0x0000fd10
        /*081c*/ 	.word	0x00000000
        /*0820*/ 	.word	0x00028820
        /*0824*/ 	.short	0x010a
        /*0826*/ 	.byte	0x3f
	.zero		1


	//   ....[52]....
        /*0828*/ 	.word	0x0000fed0
        /*082c*/ 	.word	0x00000006
        /*0830*/ 	.word	0x00000000
        /*0834*/ 	.short	0x010a
        /*0836*/ 	.byte	0x3f
	.zero		1


	//   ....[53]....
        /*0838*/ 	.word	0x0000ff40
        /*083c*/ 	.word	0x00000007
        /*0840*/ 	.word	0x00000000
        /*0844*/ 	.short	0x010a
        /*0846*/ 	.byte	0x3f
	.zero		1


	//   ....[54]....
        /*0848*/ 	.word	0x0000ffb0
        /*084c*/ 	.word	0x00000004
        /*0850*/ 	.word	0x00000000
        /*0854*/ 	.short	0x010a
        /*0856*/ 	.byte	0x3f
	.zero		1


	//   ....[55]....
        /*0858*/ 	.word	0x0000ffe0
        /*085c*/ 	.word	0x00000003
        /*0860*/ 	.word	0x00000000
        /*0864*/ 	.short	0x010a
        /*0866*/ 	.byte	0x3f
	.zero		1


	//   ....[56]....
        /*0868*/ 	.word	0x00010050
        /*086c*/ 	.word	0x00000003
        /*0870*/ 	.word	0x00028800
        /*0874*/ 	.short	0x010a
        /*0876*/ 	.byte	0x3f
	.zero		1


	//   ....[57]....
        /*0878*/ 	.word	0x000100a0
        /*087c*/ 	.word	0x00000003
        /*0880*/ 	.word	0x00028830
        /*0884*/ 	.short	0x010a
        /*0886*/ 	.byte	0x3f
	.zero		1


	//   ....[58]....
        /*0888*/ 	.word	0x00010100
        /*088c*/ 	.word	0x00000005
        /*0890*/ 	.word	0x00028830
        /*0894*/ 	.short	0x010a
        /*0896*/ 	.byte	0x3f
	.zero		1


	//   ....[59]....
        /*0898*/ 	.word	0x00010160
        /*089c*/ 	.word	0x00000005
        /*08a0*/ 	.word	0x00028850
        /*08a4*/ 	.short	0x010a
        /*08a6*/ 	.byte	0x3f
	.zero		1


	//   ....[60]....
        /*08a8*/ 	.word	0x000101c0
        /*08ac*/ 	.word	0x00000005
        /*08b0*/ 	.word	0x00028830
        /*08b4*/ 	.short	0x010a
        /*08b6*/ 	.byte	0x3f
	.zero		1


	//   ....[61]....
        /*08b8*/ 	.word	0x00010220
        /*08bc*/ 	.word	0x00000005
        /*08c0*/ 	.word	0x00028850
        /*08c4*/ 	.short	0x010a
        /*08c6*/ 	.byte	0x3f
	.zero		1


	//   ....[62]....
        /*08c8*/ 	.word	0x00010280
        /*08cc*/ 	.word	0x00000007
        /*08d0*/ 	.word	0x00028850
        /*08d4*/ 	.short	0x010a
        /*08d6*/ 	.byte	0x3f
	.zero		1


	//   ....[63]....
        /*08d8*/ 	.word	0x00010420
        /*08dc*/ 	.word	0x00000008
        /*08e0*/ 	.word	0x00028840
        /*08e4*/ 	.short	0x010a
        /*08e6*/ 	.byte	0x3f
	.zero		1


	//   ....[64]....
        /*08e8*/ 	.word	0x000104a0
        /*08ec*/ 	.word	0x00000008
        /*08f0*/ 	.word	0x00028820
        /*08f4*/ 	.short	0x010a
        /*08f6*/ 	.byte	0x3f
	.zero		1


	//   ....[65]....
        /*08f8*/ 	.word	0x000104f0
        /*08fc*/ 	.word	0x00000002
        /*0900*/ 	.word	0x00028840
        /*0904*/ 	.short	0x010a
        /*0906*/ 	.byte	0x3f
	.zero		1


	//   ....[66]....
        /*0908*/ 	.word	0x00010540
        /*090c*/ 	.word	0x00000002
        /*0910*/ 	.word	0x00000060
        /*0914*/ 	.short	0x010a
        /*0916*/ 	.byte	0x3f
	.zero		1


	//   ....[67]....
        /*0918*/ 	.word	0x00010590
        /*091c*/ 	.word	0x00000002
        /*0920*/ 	.word	0x00028840
        /*0924*/ 	.short	0x010a
        /*0926*/ 	.byte	0x3f
	.zero		1


	//   ....[68]....
        /*0928*/ 	.word	0x000105e0
        /*092c*/ 	.word	0x00000002
        /*0930*/ 	.word	0x00000060
        /*0934*/ 	.short	0x010a
        /*0936*/ 	.byte	0x3f
	.zero		1


	//   ....[69]....
        /*0938*/ 	.word	0x00010630
        /*093c*/ 	.word	0x00000002
        /*0940*/ 	.word	0x00028840
        /*0944*/ 	.short	0x010a
        /*0946*/ 	.byte	0x3f
	.zero		1


	//   ....[70]....
        /*0948*/ 	.word	0x00010680
        /*094c*/ 	.word	0x00000002
        /*0950*/ 	.word	0x00000060
        /*0954*/ 	.short	0x010a
        /*0956*/ 	.byte	0x3f
	.zero		1


	//   ....[71]....
        /*0958*/ 	.word	0x000106d0
        /*095c*/ 	.word	0x00000003
        /*0960*/ 	.word	0x00028860
        /*0964*/ 	.short	0x010a
        /*0966*/ 	.byte	0x3f
	.zero		1


	//   ....[72]....
        /*0968*/ 	.word	0x00011090
        /*096c*/ 	.word	0x00000000
        /*0970*/ 	.word	0x00028820
        /*0974*/ 	.short	0x010a
        /*0976*/ 	.byte	0x3f
	.zero		1


	//   ....[73]....
        /*0978*/ 	.word	0x00011230
        /*097c*/ 	.word	0x00000006
        /*0980*/ 	.word	0x00000000
        /*0984*/ 	.short	0x010a
        /*0986*/ 	.byte	0x3f
	.zero		1


	//   ....[74]....
        /*0988*/ 	.word	0x00011280
        /*098c*/ 	.word	0x00000007
        /*0990*/ 	.word	0x00000000
        /*0994*/ 	.short	0x010a
        /*0996*/ 	.byte	0x3f
	.zero		1


	//   ....[75]....
        /*0998*/ 	.word	0x000112d0
        /*099c*/ 	.word	0x00000004
        /*09a0*/ 	.word	0x00000000
        /*09a4*/ 	.short	0x010a
        /*09a6*/ 	.byte	0x3f
	.zero		1


	//----- nvinfo : EIATTR_NUM_MBARRIERS
	.align		4
.L_1175:
        /*09a8*/ 	.byte	0x03, 0x38
        /*09aa*/ 	.short	0x0016


	//----- nvinfo : EIATTR_EXIT_INSTR_OFFSETS
	.align		4
        /*09ac*/ 	.byte	0x04, 0x1c
        /*09ae*/ 	.short	(.L_1177 - .L_1176)


	//   ....[0]....
.L_1176:
        /*09b0*/ 	.word	0x00000ab0


	//   ....[1]....
        /*09b4*/ 	.word	0x0000b170


	//   ....[2]....
        /*09b8*/ 	.word	0x0000b1d0


	//   ....[3]....
        /*09bc*/ 	.word	0x00010030


	//----- nvinfo : EIATTR_MAX_THREADS
	.align		4
.L_1177:
        /*09c0*/ 	.byte	0x04, 0x05
        /*09c2*/ 	.short	(.L_1179 - .L_1178)
.L_1178:
        /*09c4*/ 	.word	0x00000180
        /*09c8*/ 	.word	0x00000001
        /*09cc*/ 	.word	0x00000001


	//----- nvinfo : EIATTR_CRS_STACK_SIZE
	.align		4
.L_1179:
        /*09d0*/ 	.byte	0x04, 0x1e
        /*09d2*/ 	.short	(.L_1181 - .L_1180)
.L_1180:
        /*09d4*/ 	.word	0x00000000


	//----- nvinfo : EIATTR_CBANK_PARAM_SIZE
	.align		4
.L_1181:
        /*09d8*/ 	.byte	0x03, 0x19
        /*09da*/ 	.short	0x0a70


	//----- nvinfo : EIATTR_PARAM_CBANK
	.align		4
        /*09dc*/ 	.byte	0x04, 0x0a
        /*09de*/ 	.short	(.L_1183 - .L_1182)
	.align		4
.L_1182:
        /*09e0*/ 	.word	index@(.nv.constant0._ZN7cutlass13device_kernelIN5flash11enable_sm90INS1_16FlashAttnFwdSm90INS1_25CollectiveMainloopFwdSm90ILi2EN4cute5tupleIJNS5_1CILi1EEES8_S8_EEENS6_IJNS7_ILi128EEESA_SA_EEELi128ENS_6half_tEfNS_4arch4Sm90ELb1ELb0ELb0ELb1ELb0ELb0ELb0ELb1ELb1ELb0ELb0ELb0EEENS1_21CollectiveEpilogueFwdISB_S9_SC_SE_Li256ELb1ELb0ELb0ELb0EEENS1_36VarlenDynamicPersistentTileSchedulerILi128ELi128ELi256ELi32ELb0ELb0ELb1ELb1ELb1ELb1EEEEEEEEEvNT_6ParamsE)
        /*09e4*/ 	.short	0x0210
        /*09e6*/ 	.short	0x0a70


	//----- nvinfo : EIATTR_SW_WAR
	.align		4
.L_1183:
        /*09e8*/ 	.byte	0x04, 0x36
        /*09ea*/ 	.short	(.L_1185 - .L_1184)
.L_1184:
        /*09ec*/ 	.word	0x00000008
.L_1185:


//--------------------- .nv.info._ZN7cutlass13device_kernelIN5flash11enable_sm90INS1_16FlashAttnFwdSm90INS1_25CollectiveMainloopFwdSm90ILi2EN4cute5tupleIJNS5_1CILi1EEES8_S8_EEENS6_IJNS7_ILi128EEESA_SA_EEELi128ENS_6half_tEfNS_4arch4Sm90ELb1ELb0ELb0ELb1ELb0ELb1ELb0ELb1ELb1ELb0ELb0ELb0EEENS1_21CollectiveEpilogueFwdISB_S9_SC_SE_Li256ELb1ELb0ELb0ELb0EEENS1_36VarlenDynamicPersistentTileSchedulerILi128ELi128ELi256ELi32ELb0ELb0ELb1ELb1ELb1ELb1EEEEEEEEEvNT_6ParamsE --------------------------
	.section	.nv.info._ZN7cutlass13device_kernelIN5flash11enable_sm90INS1_16FlashAttnFwdSm90INS1_25CollectiveMainloopFwdSm90ILi2EN4cute5tupleIJNS5_1CILi1EEES8_S8_EEENS6_IJNS7_ILi128EEESA_SA_EEELi128ENS_6half_tEfNS_4arch4Sm90ELb1ELb0ELb0ELb1ELb0ELb1ELb0ELb1ELb1ELb0ELb0ELb0EEENS1_21CollectiveEpilogueFwdISB_S9_SC_SE_Li256ELb1ELb0ELb0ELb0EEENS1_36VarlenDynamicPersistentTileSchedulerILi128ELi128ELi256ELi32ELb0ELb0ELb1ELb1ELb1ELb1EEEEEEEEEvNT_6ParamsE,"",@"SHT_CUDA_INFO"
	.sectionflags	@""
	.align	4


	//----- nvinfo : EIATTR_CUDA_API_VERSION
	.align		4
        /*0000*/ 	.byte	0x04, 0x37
        /*0002*/ 	.short	(.L_1187 - .L_1186)
.L_1186:
        /*0004*/ 	.word	0x00000082


	//----- nvinfo : EIATTR_KPARAM_INFO
	.align		4
.L_1187:
        /*0008*/ 	.byte	0x04, 0x17
        /*000a*/ 	.short	(.L_1189 - .L_1188)
.L_1188:
        /*000c*/ 	.word	0x00000000
        /*0010*/ 	.short	0x0000
        /*0012*/ 	.short	0x0070
        /*0014*/ 	.byte	0x00, 0xf0, 0x01, 0x28


	//----- nvinfo : EIATTR_SPARSE_MMA_MASK
	.align		4
.L_1189:
        /*0018*/ 	.byte	0x03, 0x50
        /*001a*/ 	.short	0x0000


	//----- nvinfo : EIATTR_MAXREG_COUNT
	.align		4
        /*001c*/ 	.byte	0x03, 0x1b
        /*001e*/ 	.short	0x00a8


	//----- nvinfo : EIATTR_NUM_BARRIERS
	.align		4
        /*0020*/ 	.byte	0x02, 0x4c
        /*0022*/ 	.byte	0x10
	.zero		1


	//----- nvinfo : EIATTR_EXTERNS
	.align		4
        /*0024*/ 	.byte	0x04, 0x0f
        /*0026*/ 	.short	(.L_1191 - .L_1190)


	//   ....[0]....
	.align		4
.L_1190:
        /*0028*/ 	.word	index@(__assertfail)


	//----- nvinfo : EIATTR_ANNOTATIONS
	.align		4
.L_1191:
        /*002c*/ 	.byte	0x04, 0x55
        /*002e*/ 	.short	(.L_1193 - .L_1192)


	//   ....[0]....
.L_1192:
        /* <DEDUP_REMOVED lines=50> */


	//----- nvinfo : EIATTR_MERCURY_ISA_VERSION
	.align		4
.L_1193:
        /*0338*/ 	.byte	0x03, 0x5f
        /*033a*/ 	.short	0x0101


	//----- nvinfo : EIATTR_UNUSED_LOAD_BYTE_OFFSET
	.align		4
        /*033c*/ 	.byte	0x04, 0x44
        /*033e*/ 	.short	(.L_1195 - .L_1194)


	//   ....[0]....
.L_1194:
        /*0340*/ 	.word	0x00000ae0
        /*0344*/ 	.word	0x0000fff0


	//   ....[1]....
        /*0348*/ 	.word	0x00015ac0
        /*034c*/ 	.word	0x0000fff0


	//----- nvinfo : EIATTR_INT_WARP_WIDE_INSTR_OFFSETS
	.align		4
.L_1195:
        /*0350*/ 	.byte	0x04, 0x31
        /*0352*/ 	.short	(.L_1197 - .L_1196)


	//   ....[0]....
.L_1196:
        /*0354*/ 	.word	0x000001b0


	//   ....[1]....
        /*0358*/ 	.word	0x00000250


	//   ....[2]....
        /*035c*/ 	.word	0x000002c0


	//   ....[3]....
        /*0360*/ 	.word	0x000198f0


	//   ....[4]....
        /*0364*/ 	.word	0x00019980


	//   ....[5]....
        /*0368*/ 	.word	0x00019e10


	//   ....[6]....
        /*036c*/ 	.word	0x00019e40


	//   ....[7]....
        /*0370*/ 	.word	0x0001a040


	//   ....[8]....
        /*0374*/ 	.word	0x0001c1a0


	//   ....[9]....
        /*0378*/ 	.word	0x0001c230


	//----- nvinfo : EIATTR_COOP_GROUP_MASK_REGIDS
	.align		4
.L_1197:
        /*037c*/ 	.byte	0x04, 0x29
        /*037e*/ 	.short	(.L_1199 - .L_1198)


	//   ....[0]....
.L_1198:
        /*0380*/ 	.word	0xffffffff


	//   ....[1]....
        /*0384*/ 	.word	0xffffffff


	//   ....[2]....
        /*0388*/ 	.word	0xffffffff


	//   ....[3]....
        /*038c*/ 	.word	0xffffffff


	//   ....[4]....
        /*0390*/ 	.word	0xffffffff


	//   ....[5]....
        /*0394*/ 	.word	0xffffffff


	//   ....[6]....
        /*0398*/ 	.word	0xffffffff


	//   ....[7]....
        /*039c*/ 	.word	0xffffffff


	//   ....[8]....
        /*03a0*/ 	.word	0xffffffff


	//   ....[9]....
        /*03a4*/ 	.word	0xffffffff


	//   ....[10]....
        /*03a8*/ 	.word	0xffffffff


	//   ....[11]....
        /*03ac*/ 	.word	0xffffffff


	//   ....[12]....
        /*03b0*/ 	.word	0xffffffff


	//   ....[13]....
        /*03b4*/ 	.word	0xffffffff


	//   ....[14]....
        /*03b8*/ 	.word	0xffffffff


	//   ....[15]....
        /*03bc*/ 	.word	0xffffffff


	//   ....[16]....
        /*03c0*/ 	.word	0xffffffff


	//   ....[17]....
        /*03c4*/ 	.word	0xffffffff


	//   ....[18]....
        /*03c8*/ 	.word	0xffffffff


	//   ....[19]....
        /*03cc*/ 	.word	0xffffffff


	//   ....[20]....
        /*03d0*/ 	.word	0xffffffff


	//   ....[21]....
        /*03d4*/ 	.word	0xffffffff


	//   ....[22]....
        /*03d8*/ 	.word	0xffffffff


	//   ....[23]....
        /*03dc*/ 	.word	0xffffffff


	//   ....[24]....
        /*03e0*/ 	.word	0xffffffff


	//   ....[25]....
        /*03e4*/ 	.word	0xffffffff


	//   ....[26]....
        /*03e8*/ 	.word	0xffffffff


	//   ....[27]....
        /*03ec*/ 	.word	0xffffffff


	//   ....[28]....
        /*03f0*/ 	.word	0xffffffff


	//   ....[29]....
        /*03f4*/ 	.word	0xffffffff


	//   ....[30]....
        /*03f8*/ 	.word	0xffffffff


	//   ....[31]....
        /*03fc*/ 	.word	0xffffffff


	//   ....[32]....
        /*0400*/ 	.word	0xffffffff


	//   ....[33]....
        /*0404*/ 	.word	0xffffffff


	//   ....[34]....
        /*0408*/ 	.word	0xffffffff


	//   ....[35]....
        /*040c*/ 	.word	0xffffffff


	//   ....[36]....
        /*0410*/ 	.word	0xffffffff


	//   ....[37]....
        /*0414*/ 	.word	0xffffffff


	//   ....[38]....
        /*0418*/ 	.word	0xffffffff


	//   ....[39]....
        /*041c*/ 	.word	0xffffffff


	//   ....[40]....
        /*0420*/ 	.word	0xffffffff


	//   ....[41]....
        /*0424*/ 	.word	0xffffffff


	//   ....[42]....
        /*0428*/ 	.word	0xffffffff


	//   ....[43]....
        /*042c*/ 	.word	0xffffffff


	//   ....[44]....
        /*0430*/ 	.word	0xffffffff


	//   ....[45]....
        /*0434*/ 	.word	0xffffffff


	//   ....[46]....
        /*0438*/ 	.word	0xffffffff


	//   ....[47]....
        /*043c*/ 	.word	0xffffffff


	//   ....[48]....
        /*0440*/ 	.word	0xffffffff


	//   ....[49]....
        /*0444*/ 	.word	0xffffffff


	//   ....[50]....
        /*0448*/ 	.word	0xffffffff


	//   ....[51]....
        /*044c*/ 	.word	0xffffffff


	//   ....[52]....
        /*0450*/ 	.word	0xffffffff


	//   ....[53]....
        /*0454*/ 	.word	0xffffffff


	//   ....[54]....
        /*0458*/ 	.word	0xffffffff


	//   ....[55]....
        /*045c*/ 	.word	0xffffffff


	//   ....[56]....
        /*0460*/ 	.word	0xffffffff


	//   ....[57]....
        /*0464*/ 	.word	0xffffffff


	//   ....[58]....
        /*0468*/ 	.word	0x0500000f


	//   ....[59]....
        /*046c*/ 	.word	0x0500000f


	//   ....[60]....
        /*0470*/ 	.word	0x0500000f


	//   ....[61]....
        /*0474*/ 	.word	0x0500000f


	//   ....[62]....
        /*0478*/ 	.word	0x0500000f


	//   ....[63]....
        /*047c*/ 	.word	0x0500000f


	//   ....[64]....
        /*0480*/ 	.word	0x0500000f


	//   ....[65]....
        /*0484*/ 	.word	0x0500000f


	//   ....[66]....
        /*0488*/ 	.word	0x0500000f


	//   ....[67]....
        /*048c*/ 	.word	0x0500000f


	//   ....[68]....
        /*0490*/ 	.word	0x0500000f


	//   ....[69]....
        /*0494*/ 	.word	0x0500000f


	//   ....[70]....
        /*0498*/ 	.word	0x0500000f


	//   ....[71]....
        /*049c*/ 	.word	0x0500000f


	//   ....[72]....
        /*04a0*/ 	.word	0x0500000f


	//   ....[73]....
        /*04a4*/ 	.word	0x0500000f


	//   ....[74]....
        /*04a8*/ 	.word	0x0500000f


	//   ....[75]....
        /*04ac*/ 	.word	0x0500000f


	//   ....[76]....
        /*04b0*/ 	.word	0x0500000f


	//   ....[77]....
        /*04b4*/ 	.word	0x0500000f


	//   ....[78]....
        /*04b8*/ 	.word	0x0500000f


	//   ....[79]....
        /*04bc*/ 	.word	0x0500000f


	//   ....[80]....
        /*04c0*/ 	.word	0x0500000f


	//   ....[81]....
        /*04c4*/ 	.word	0x0500000f


	//   ....[82]....
        /*04c8*/ 	.word	0x0500000f


	//   ....[83]....
        /*04cc*/ 	.word	0x0500000f


	//   ....[84]....
        /*04d0*/ 	.word	0x0500000f


	//   ....[85]....
        /*04d4*/ 	.word	0x0500000f


	//   ....[86]....
        /*04d8*/ 	.word	0x0500000f


	//   ....[87]....
        /*04dc*/ 	.word	0x0500000f


	//   ....[88]....
        /*04e0*/ 	.word	0x0500000f


	//   ....[89]....
        /*04e4*/ 	.word	0x0500000f


	//   ....[90]....
        /*04e8*/ 	.word	0x0500000f


	//   ....[91]....
        /*04ec*/ 	.word	0x0500000f


	//   ....[92]....
        /*04f0*/ 	.word	0x0500000f


	//   ....[93]....
        /*04f4*/ 	.word	0x0500000f


	//   ....[94]....
        /*04f8*/ 	.word	0x0500000f


	//   ....[95]....
        /*04fc*/ 	.word	0x0500000f


	//   ....[96]....
        /*0500*/ 	.word	0x0500000f


	//   ....[97]....
        /*0504*/ 	.word	0x0500000f


	//   ....[98]....
        /*0508*/ 	.word	0x0500000f


	//   ....[99]....
        /*050c*/ 	.word	0x0500000f


	//   ....[100]....
        /*0510*/ 	.word	0x0500000f


	//   ....[101]....
        /*0514*/ 	.word	0x0500000f


	//   ....[102]....
        /*0518*/ 	.word	0x0500000f


	//   ....[103]....
        /*051c*/ 	.word	0x0500000f


	//   ....[104]....
        /*0520*/ 	.word	0x0500000f


	//   ....[105]....
        /*0524*/ 	.word	0x0500000f


	//   ....[106]....
        /*0528*/ 	.word	0x0500000f


	//   ....[107]....
        /*052c*/ 	.word	0x0500000f


	//   ....[108]....
        /*0530*/ 	.word	0x0500000f


	//   ....[109]....
        /*0534*/ 	.word	0x0500000f


	//   ....[110]....
        /*0538*/ 	.word	0x0500000f


	//----- nvinfo : EIATTR_COOP_GROUP_INSTR_OFFSETS
	.align		4
.L_1199:
        /*053c*/ 	.byte	0x04, 0x28
        /*053e*/ 	.short	(.L_1201 - .L_1200)


	//   ....[0]....
.L_1200:
        /*0540*/ 	.word	0x00000060


	//   ....[1]....
        /*0544*/ 	.word	0x000001c0


	//   ....[2]....
        /*0548*/ 	.word	0x00000270


	//   ....[3]....
        /*054c*/ 	.word	0x00000430


	//   ....[4]....
        /*0550*/ 	.word	0x00000590


	//   ....[5]....
        /*0554*/ 	.word	0x000006b0


	//   ....[6]....
        /*0558*/ 	.word	0x00000810


	//   ....[7]....
        /*055c*/ 	.word	0x00008700


	//   ....[8]....
        /*0560*/ 	.word	0x0000eac0


	//   ....[9]....
        /*0564*/ 	.word	0x0000eb30


	//   ....[10]....
        /*0568*/ 	.word	0x0000f470


	//   ....[11]....
        /*056c*/ 	.word	0x0000f4e0


	//   ....[12]....
        /*0570*/ 	.word	0x00011310


	//   ....[13]....
        /*0574*/ 	.word	0x00011400


	//   ....[14]....
        /*0578*/ 	.word	0x00011be0


	//   ....[15]....
        /*057c*/ 	.word	0x00011c40


	//   ....[16]....
        /*0580*/ 	.word	0x000137b0


	//   ....[17]....
        /*0584*/ 	.word	0x000137e0


	//   ....[18]....
        /*0588*/ 	.word	0x00013e50


	//   ....[19]....
        /*058c*/ 	.word	0x00013f90


	//   ....[20]....
        /*0590*/ 	.word	0x00015110


	//   ....[21]....
        /*0594*/ 	.word	0x00015140


	//   ....[22]....
        /*0598*/ 	.word	0x00015230


	//   ....[23]....
        /*059c*/ 	.word	0x00015260


	//   ....[24]....
        /*05a0*/ 	.word	0x00017780


	//   ....[25]....
        /*05a4*/ 	.word	0x00017900


	//   ....[26]....
        /*05a8*/ 	.word	0x00017930


	//   ....[27]....
        /*05ac*/ 	.word	0x00017970


	//   ....[28]....
        /*05b0*/ 	.word	0x000179d0


	//   ....[29]....
        /*05b4*/ 	.word	0x00017a30


	//   ....[30]....
        /*05b8*/ 	.word	0x00017a80


	//   ....[31]....
        /*05bc*/ 	.word	0x00017c30


	//   ....[32]....
        /*05c0*/ 	.word	0x00017c90


	//   ....[33]....
        /*05c4*/ 	.word	0x00017cd0


	//   ....[34]....
        /*05c8*/ 	.word	0x00017d10


	//   ....[35]....
        /*05cc*/ 	.word	0x00017d40


	//   ....[36]....
        /*05d0*/ 	.word	0x00017d70


	//   ....[37]....
        /*05d4*/ 	.word	0x00017e00


	//   ....[38]....
        /*05d8*/ 	.word	0x00017e60


	//   ....[39]....
        /*05dc*/ 	.word	0x00017ef0


	//   ....[40]....
        /*05e0*/ 	.word	0x0001c670


	//   ....[41]....
        /*05e4*/ 	.word	0x0001c680


	//   ....[42]....
        /*05e8*/ 	.word	0x0001c790


	//   ....[43]....
        /*05ec*/ 	.word	0x0001c7f0


	//   ....[44]....
        /*05f0*/ 	.word	0x0001c830


	//   ....[45]....
        /*05f4*/ 	.word	0x0001c870


	//   ....[46]....
        /*05f8*/ 	.word	0x0001c8a0


	//   ....[47]....
        /*05fc*/ 	.word	0x0001c8d0


	//   ....[48]....
        /*0600*/ 	.word	0x0001ca60


	//   ....[49]....
        /*0604*/ 	.word	0x0001cac0


	//   ....[50]....
        /*0608*/ 	.word	0x0001cb00


	//   ....[51]....
        /*060c*/ 	.word	0x0001cb40


	//   ....[52]....
        /*0610*/ 	.word	0x0001cb70


	//   ....[53]....
        /*0614*/ 	.word	0x0001cba0


	//   ....[54]....
        /*0618*/ 	.word	0x0001cc60


	//   ....[55]....
        /*061c*/ 	.word	0x0001cc80


	//   ....[56]....
        /*0620*/ 	.word	0x0001ccf0


	//   ....[57]....
        /*0624*/ 	.word	0x0001d380


	//   ....[58]....
        /*0628*/ 	.word	0x0001d7c0


	//   ....[59]....
        /*062c*/ 	.word	0x0001d870


	//   ....[60]....
        /*0630*/ 	.word	0x0001d910


	//   ....[61]....
        /*0634*/ 	.word	0x0001d9b0


	//   ....[62]....
        /*0638*/ 	.word	0x0001da50


	//   ....[63]....
        /*063c*/ 	.word	0x0001daf0


	//   ....[64]....
        /*0640*/ 	.word	0x0001db90


	//   ....[65]....
        /*0644*/ 	.word	0x0001dc30


	//   ....[66]....
        /*0648*/ 	.word	0x0001dcd0


	//   ....[67]....
        /*064c*/ 	.word	0x0001dd70


	//   ....[68]....
        /*0650*/ 	.word	0x0001de10


	//   ....[69]....
        /*0654*/ 	.word	0x0001deb0


	//   ....[70]....
        /*0658*/ 	.word	0x0001df50


	//   ....[71]....
        /*065c*/ 	.word	0x0001dff0


	//   ....[72]....
        /*0660*/ 	.word	0x0001e090


	//   ....[73]....
        /*0664*/ 	.word	0x0001e130


	//   ....[74]....
        /*0668*/ 	.word	0x0001e1d0


	//   ....[75]....
        /*066c*/ 	.word	0x0001e2c0


	//   ....[76]....
        /*0670*/ 	.word	0x0001e360


	//   ....[77]....
        /*0674*/ 	.word	0x0001e400


	//   ....[78]....
        /*0678*/ 	.word	0x0001e4a0


	//   ....[79]....
        /*067c*/ 	.word	0x0001e540


	//   ....[80]....
        /*0680*/ 	.word	0x0001e5e0


	//   ....[81]....
        /*0684*/ 	.word	0x0001e680


	//   ....[82]....
        /*0688*/ 	.word	0x0001e720


	//   ....[83]....
        /*068c*/ 	.word	0x0001e7c0


	//   ....[84]....
        /*0690*/ 	.word	0x0001e860


	//   ....[85]....
        /*0694*/ 	.word	0x0001e900


	//   ....[86]....
        /*0698*/ 	.word	0x0001e9a0


	//   ....[87]....
        /*069c*/ 	.word	0x0001ea40


	//   ....[88]....
        /*06a0*/ 	.word	0x0001eae0


	//   ....[89]....
        /*06a4*/ 	.word	0x0001eb80


	//   ....[90]....
        /*06a8*/ 	.word	0x0001ec20


	//   ....[91]....
        /*06ac*/ 	.word	0x0001ef20


	//   ....[92]....
        /*06b0*/ 	.word	0x0001f200


	//   ....[93]....
        /*06b4*/ 	.word	0x0001f620


	//   ....[94]....
        /*06b8*/ 	.word	0x0001f6b0


	//   ....[95]....
        /*06bc*/ 	.word	0x0001f750


	//   ....[96]....
        /*06c0*/ 	.word	0x0001f800


	//   ....[97]....
        /*06c4*/ 	.word	0x0001f880


	//   ....[98]....
        /*06c8*/ 	.word	0x0001f900


	//   ....[99]....
        /*06cc*/ 	.word	0x0001f980


	//   ....[100]....
        /*06d0*/ 	.word	0x0001fa00


	//   ....[101]....
        /*06d4*/ 	.word	0x0001fa90


	//   ....[102]....
        /*06d8*/ 	.word	0x0001fb50


	//   ....[103]....
        /*06dc*/ 	.word	0x0001fbd0


	//   ....[104]....
        /*06e0*/ 	.word	0x0001fc50


	//   ....[105]....
        /*06e4*/ 	.word	0x0001fcd0


	//   ....[106]....
        /*06e8*/ 	.word	0x0001fd50


	//   ....[107]....
        /*06ec*/ 	.word	0x0001fdc0


	//   ....[108]....
        /*06f0*/ 	.word	0x0001fe60


	//   ....[109]....
        /*06f4*/ 	.word	0x0001fef0


	//   ....[110]....
        /*06f8*/ 	.word	0x00020020


	//----- nvinfo : EIATTR_REG_RECONFIG
	.align		4
.L_1201:
        /*06fc*/ 	.byte	0x01, 0x54
	.zero		2


	//----- nvinfo : EIATTR_SYSCALL_OFFSETS
	.align		4
        /*0700*/ 	.byte	0x04, 0x46
        /*0702*/ 	.short	(.L_1203 - .L_1202)


	//   ....[0]....
.L_1202:
        /*0704*/ 	.word	0x000018d0


	//   ....[1]....
        /*0708*/ 	.word	0x00001a20


	//   ....[2]....
        /*070c*/ 	.word	0x00008890


	//   ....[3]....
        /*0710*/ 	.word	0x00008d00


	//   ....[4]....
        /*0714*/ 	.word	0x00019b10


	//   ....[5]....
        /*0718*/ 	.word	0x00019c50


	//   ....[6]....
        /*071c*/ 	.word	0x00019d50


	//----- nvinfo : EIATTR_MBARRIER_INSTR_OFFSETS
	.align		4
.L_1203:
        /*0720*/ 	.byte	0x04, 0x39
        /*0722*/ 	.short	(.L_1205 - .L_1204)


	//   ....[0]....
.L_1204:
        /*0724*/ 	.word	0x000002e0
        /*0728*/ 	.word	0x000000ff
        /*072c*/ 	.word	0x00028800
        /*0730*/ 	.short	0x0100
        /*0732*/ 	.byte	0x08
	.zero		1


	//   ....[1]....
        /*0734*/ 	.word	0x000002f0
        /*0738*/ 	.word	0x000000ff
        /*073c*/ 	.word	0x00028820
        /*0740*/ 	.short	0x0100
        /*0742*/ 	.byte	0x08
	.zero		1


	//   ....[2]....
        /*0744*/ 	.word	0x000003e0
        /*0748*/ 	.word	0x000000ff
        /*074c*/ 	.word	0x00028830
        /*0750*/ 	.short	0x0100
        /*0752*/ 	.byte	0x08
	.zero		1


	//   ....[3]....
        /*0754*/ 	.word	0x000003f0
        /*0758*/ 	.word	0x000000ff
        /*075c*/ 	.word	0x00028840
        /*0760*/ 	.short	0x0100
        /*0762*/ 	.byte	0x08
	.zero		1


	//   ....[4]....
        /*0764*/ 	.word	0x00000400
        /*0768*/ 	.word	0x000000ff
        /*076c*/ 	.word	0x00028838
        /*0770*/ 	.short	0x0100
        /*0772*/ 	.byte	0x08
	.zero		1


	//   ....[5]....
        /*0774*/ 	.word	0x00000410
        /*0778*/ 	.word	0x000000ff
        /*077c*/ 	.word	0x00028848
        /*0780*/ 	.short	0x0100
        /*0782*/ 	.byte	0x08
	.zero		1


	//   ....[6]....
        /*0784*/ 	.word	0x00000540
        /*0788*/ 	.word	0x000000ff
        /*078c*/ 	.word	0x00028850
        /*0790*/ 	.short	0x0100
        /*0792*/ 	.byte	0x08
	.zero		1


	//   ....[7]....
        /*0794*/ 	.word	0x00000550
        /*0798*/ 	.word	0x000000ff
        /*079c*/ 	.word	0x00028860
        /*07a0*/ 	.short	0x0100
        /*07a2*/ 	.byte	0x08
	.zero		1


	//   ....[8]....
        /*07a4*/ 	.word	0x00000560
        /*07a8*/ 	.word	0x000000ff
        /*07ac*/ 	.word	0x00028858
        /*07b0*/ 	.short	0x0100
        /*07b2*/ 	.byte	0x08
	.zero		1


	//   ....[9]....
        /*07b4*/ 	.word	0x00000570
        /*07b8*/ 	.word	0x000000ff
        /*07bc*/ 	.word	0x00028868
        /*07c0*/ 	.short	0x0100
        /*07c2*/ 	.byte	0x08
	.zero		1


	//   ....[10]....
        /*07c4*/ 	.word	0x00000660
        /*07c8*/ 	.word	0x000000ff
        /*07cc*/ 	.word	0x00028870
        /*07d0*/ 	.short	0x0100
        /*07d2*/ 	.byte	0x06
	.zero		1


	//   ....[11]....
        /*07d4*/ 	.word	0x00000670
        /*07d8*/ 	.word	0x000000ff
        /*07dc*/ 	.word	0x00028880
        /*07e0*/ 	.short	0x0100
        /*07e2*/ 	.byte	0x06
	.zero		1


	//   ....[12]....
        /*07e4*/ 	.word	0x00000680
        /*07e8*/ 	.word	0x000000ff
        /*07ec*/ 	.word	0x00028878
        /*07f0*/ 	.short	0x0100
        /*07f2*/ 	.byte	0x06
	.zero		1


	//   ....[13]....
        /*07f4*/ 	.word	0x00000690
        /*07f8*/ 	.word	0x000000ff
        /*07fc*/ 	.word	0x00028888
        /*0800*/ 	.short	0x0100
        /*0802*/ 	.byte	0x06
	.zero		1


	//   ....[14]....
        /*0804*/ 	.word	0x000007c0
        /*0808*/ 	.word	0x000000ff
        /*080c*/ 	.word	0x00028890
        /*0810*/ 	.short	0x0100
        /*0812*/ 	.byte	0x08
	.zero		1


	//   ....[15]....
        /*0814*/ 	.word	0x000007d0
        /*0818*/ 	.word	0x000000ff
        /*081c*/ 	.word	0x000288a0
        /*0820*/ 	.short	0x0100
        /*0822*/ 	.byte	0x08
	.zero		1


	//   ....[16]....
        /*0824*/ 	.word	0x000007e0
        /*0828*/ 	.word	0x000000ff
        /*082c*/ 	.word	0x00028898
        /*0830*/ 	.short	0x0100
        /*0832*/ 	.byte	0x08
	.zero		1


	//   ....[17]....
        /*0834*/ 	.word	0x000007f0
        /*0838*/ 	.word	0x000000ff
        /*083c*/ 	.word	0x000288a8
        /*0840*/ 	.short	0x0100
        /*0842*/ 	.byte	0x08
	.zero		1


	//   ....[18]....
        /*0844*/ 	.word	0x00000920
        /*0848*/ 	.word	0x000000ff
        /*084c*/ 	.word	0x000288b0
        /*0850*/ 	.short	0x0100
        /*0852*/ 	.byte	0x08
	.zero		1


	//   ....[19]....
        /*0854*/ 	.word	0x00000930
        /*0858*/ 	.word	0x000000ff
        /*085c*/ 	.word	0x000288c0
        /*0860*/ 	.short	0x0100
        /*0862*/ 	.byte	0x08
	.zero		1


	//   ....[20]....
        /*0864*/ 	.word	0x00000940
        /*0868*/ 	.word	0x000000ff
        /*086c*/ 	.word	0x000288b8
        /*0870*/ 	.short	0x0100
        /*0872*/ 	.byte	0x08
	.zero		1


	//   ....[21]....
        /*0874*/ 	.word	0x00000950
        /*0878*/ 	.word	0x000000ff
        /*087c*/ 	.word	0x000288c8
        /*0880*/ 	.short	0x0100
        /*0882*/ 	.byte	0x08
	.zero		1


	//   ....[22]....
        /*0884*/ 	.word	0x00003040
        /*0888*/ 	.word	0x00000069
        /*088c*/ 	.word	0x00028890
        /*0890*/ 	.short	0x010a
        /*0892*/ 	.byte	0x3f
	.zero		1


	//   ....[23]....
        /*0894*/ 	.word	0x000055e0
        /*0898*/ 	.word	0x00000069
        /*089c*/ 	.word	0x00028890
        /*08a0*/ 	.short	0x010a
        /*08a2*/ 	.byte	0x3f
	.zero		1


	//   ....[24]....
        /*08a4*/ 	.word	0x000076c0
        /*08a8*/ 	.word	0x00000069
        /*08ac*/ 	.word	0x00028890
        /*08b0*/ 	.short	0x010a
        /*08b2*/ 	.byte	0x3f
	.zero		1


	//   ....[25]....
        /*08b4*/ 	.word	0x00007d20
        /*08b8*/ 	.word	0x0000002c
        /*08bc*/ 	.word	0x00000000
        /*08c0*/ 	.short	0x0101
        /*08c2*/ 	.byte	0x3f
	.zero		1


	//   ....[26]....
        /*08c4*/ 	.word	0x00007d60
        /*08c8*/ 	.word	0x00000069
        /*08cc*/ 	.word	0x000288b0
        /*08d0*/ 	.short	0x010a
        /*08d2*/ 	.byte	0x3f
	.zero		1


	//   ....[27]....
        /*08d4*/ 	.word	0x000083b0
        /*08d8*/ 	.word	0x00000069
        /*08dc*/ 	.word	0x00000000
        /*08e0*/ 	.short	0x0101
        /*08e2*/ 	.byte	0x3f
	.zero		1


	//   ....[28]....
        /*08e4*/ 	.word	0x00008910
        /*08e8*/ 	.word	0x00000002
        /*08ec*/ 	.word	0x00028800
        /*08f0*/ 	.short	0x010a
        /*08f2*/ 	.byte	0x3f
	.zero		1


	//   ....[29]....
        /*08f4*/ 	.word	0x00008960
        /*08f8*/ 	.word	0x00000002
        /*08fc*/ 	.word	0x00028800
        /*0900*/ 	.short	0x010a
        /*0902*/ 	.byte	0x3f
	.zero		1


	//   ....[30]....
        /*0904*/ 	.word	0x00009bb0
        /*0908*/ 	.word	0x00000002
        /*090c*/ 	.word	0x00028800
        /*0910*/ 	.short	0x010a
        /*0912*/ 	.byte	0x3f
	.zero		1


	//   ....[31]....
        /*0914*/ 	.word	0x0000bfc0
        /*0918*/ 	.word	0x00000002
        /*091c*/ 	.word	0x00028800
        /*0920*/ 	.short	0x010a
        /*0922*/ 	.byte	0x3f
	.zero		1


	//   ....[32]....
        /*0924*/ 	.word	0x0000dae0
        /*0928*/ 	.word	0x00000003
        /*092c*/ 	.word	0x00028830
        /*0930*/ 	.short	0x010a
        /*0932*/ 	.byte	0x3f
	.zero		1


	//   ....[33]....
        /*0934*/ 	.word	0x0000db60
        /*0938*/ 	.word	0x00000003
        /*093c*/ 	.word	0x00028830
        /*0940*/ 	.short	0x010a
        /*0942*/ 	.byte	0x3f
	.zero		1


	//   ....[34]....
        /*0944*/ 	.word	0x0000e4a0
        /*0948*/ 	.word	0x00000003
        /*094c*/ 	.word	0x00000000
        /*0950*/ 	.short	0x0101
        /*0952*/ 	.byte	0x3f
	.zero		1


	//   ....[35]....
        /*0954*/ 	.word	0x00010390
        /*0958*/ 	.word	0x00000000
        /*095c*/ 	.word	0x00028830
        /*0960*/ 	.short	0x010a
        /*0962*/ 	.byte	0x3f
	.zero		1


	//   ....[36]....
        /*0964*/ 	.word	0x000103e0
        /*0968*/ 	.word	0x00000000
        /*096c*/ 	.word	0x00028830
        /*0970*/ 	.short	0x010a
        /*0972*/ 	.byte	0x3f
	.zero		1


	//   ....[37]....
        /*0974*/ 	.word	0x00010830
        /*0978*/ 	.word	0x00000007
        /*097c*/ 	.word	0x00028850
        /*0980*/ 	.short	0x010a
        /*0982*/ 	.byte	0x3f
	.zero		1


	//   ....[38]....
        /*0984*/ 	.word	0x00010870
        /*0988*/ 	.word	0x00000007
        /*098c*/ 	.word	0x00028850
        /*0990*/ 	.short	0x010a
        /*0992*/ 	.byte	0x3f
	.zero		1


	//   ....[39]....
        /*0994*/ 	.word	0x00012480
        /*0998*/ 	.word	0x00000003
        /*099c*/ 	.word	0x00000000
        /*09a0*/ 	.short	0x0101
        /*09a2*/ 	.byte	0x3f
	.zero		1


	//   ....[40]....
        /*09a4*/ 	.word	0x00012520
        /*09a8*/ 	.word	0x0000002b
        /*09ac*/ 	.word	0x00000000
        /*09b0*/ 	.short	0x0101
        /*09b2*/ 	.byte	0x3f
	.zero		1


	//   ....[41]....
        /*09b4*/ 	.word	0x00012e90
        /*09b8*/ 	.word	0x00000000
        /*09bc*/ 	.word	0x00028830
        /*09c0*/ 	.short	0x010a
        /*09c2*/ 	.byte	0x3f
	.zero		1


	//   ....[42]....
        /*09c4*/ 	.word	0x00012ee0
        /*09c8*/ 	.word	0x00000000
        /*09cc*/ 	.word	0x00028830
        /*09d0*/ 	.short	0x010a
        /*09d2*/ 	.byte	0x3f
	.zero		1


	//   ....[43]....
        /*09d4*/ 	.word	0x00013330
        /*09d8*/ 	.word	0x00000007
        /*09dc*/ 	.word	0x00028850
        /*09e0*/ 	.short	0x010a
        /*09e2*/ 	.byte	0x3f
	.zero		1


	//   ....[44]....
        /*09e4*/ 	.word	0x00013370
        /*09e8*/ 	.word	0x00000007
        /*09ec*/ 	.word	0x00028850
        /*09f0*/ 	.short	0x010a
        /*09f2*/ 	.byte	0x3f
	.zero		1


	//   ....[45]....
        /*09f4*/ 	.word	0x00014510
        /*09f8*/ 	.word	0x0000001b
        /*09fc*/ 	.word	0x00000000
        /*0a00*/ 	.short	0x0101
        /*0a02*/ 	.byte	0x3f
	.zero		1


	//   ....[46]....
        /*0a04*/ 	.word	0x00014680
        /*0a08*/ 	.word	0x0000001f
        /*0a0c*/ 	.word	0x00000000
        /*0a10*/ 	.short	0x0101
        /*0a12*/ 	.byte	0x3f
	.zero		1


	//   ....[47]....
        /*0a14*/ 	.word	0x00015000
        /*0a18*/ 	.word	0x0000000c
        /*0a1c*/ 	.word	0x00028850
        /*0a20*/ 	.short	0x010a
        /*0a22*/ 	.byte	0x3f
	.zero		1


	//   ....[48]....
        /*0a24*/ 	.word	0x00015080
        /*0a28*/ 	.word	0x0000000c
        /*0a2c*/ 	.word	0x00028850
        /*0a30*/ 	.short	0x010a
        /*0a32*/ 	.byte	0x3f
	.zero		1


	//   ....[49]....
        /*0a34*/ 	.word	0x00015630
        /*0a38*/ 	.word	0x0000000a
        /*0a3c*/ 	.word	0x00000000
        /*0a40*/ 	.short	0x0101
        /*0a42*/ 	.byte	0x3f
	.zero		1


	//   ....[50]....
        /*0a44*/ 	.word	0x00016860
        /*0a48*/ 	.word	0x00000000
        /*0a4c*/ 	.word	0x00000000
        /*0a50*/ 	.short	0x0101
        /*0a52*/ 	.byte	0x3f
	.zero		1


	//   ....[51]....
        /*0a54*/ 	.word	0x00018d30
        /*0a58*/ 	.word	0x00000009
        /*0a5c*/ 	.word	0x00028820
        /*0a60*/ 	.short	0x010a
        /*0a62*/ 	.byte	0x3f
	.zero		1


	//   ....[52]....
        /*0a64*/ 	.word	0x00018dc0
        /*0a68*/ 	.word	0x00000005
        /*0a6c*/ 	.word	0x000288a0
        /*0a70*/ 	.short	0x010a
        /*0a72*/ 	.byte	0x3f
	.zero		1


	//   ....[53]....
        /*0a74*/ 	.word	0x00018ff0
        /*0a78*/ 	.word	0x00000005
        /*0a7c*/ 	.word	0x000288c0
        /*0a80*/ 	.short	0x010a
        /*0a82*/ 	.byte	0x3f
	.zero		1


	//   ....[54]....
        /*0a84*/ 	.word	0x00019370
        /*0a88*/ 	.word	0x00000006
        /*0a8c*/ 	.word	0x000288a0
        /*0a90*/ 	.short	0x010a
        /*0a92*/ 	.byte	0x3f
	.zero		1


	//   ....[55]....
        /*0a94*/ 	.word	0x00019580
        /*0a98*/ 	.word	0x00000006
        /*0a9c*/ 	.word	0x000288c0
        /*0aa0*/ 	.short	0x010a
        /*0aa2*/ 	.byte	0x3f
	.zero		1


	//   ....[56]....
        /*0aa4*/ 	.word	0x0001a370
        /*0aa8*/ 	.word	0x00000007
        /*0aac*/ 	.word	0x00028840
        /*0ab0*/ 	.short	0x010a
        /*0ab2*/ 	.byte	0x3f
	.zero		1


	//   ....[57]....
        /*0ab4*/ 	.word	0x0001a840
        /*0ab8*/ 	.word	0x0000000a
        /*0abc*/ 	.word	0x00028820
        /*0ac0*/ 	.short	0x010a
        /*0ac2*/ 	.byte	0x3f
	.zero		1


	//   ....[58]....
        /*0ac4*/ 	.word	0x0001ab60
        /*0ac8*/ 	.word	0x00000008
        /*0acc*/ 	.word	0x00028840
        /*0ad0*/ 	.short	0x010a
        /*0ad2*/ 	.byte	0x3f
	.zero		1


	//   ....[59]....
        /*0ad4*/ 	.word	0x0001ae10
        /*0ad8*/ 	.word	0x00000008
        /*0adc*/ 	.word	0x00028860
        /*0ae0*/ 	.short	0x010a
        /*0ae2*/ 	.byte	0x3f
	.zero		1


	//   ....[60]....
        /*0ae4*/ 	.word	0x0001b3c0
        /*0ae8*/ 	.word	0x00000002
        /*0aec*/ 	.word	0x00028840
        /*0af0*/ 	.short	0x010a
        /*0af2*/ 	.byte	0x3f
	.zero		1


	//   ....[61]....
        /*0af4*/ 	.word	0x0001b670
        /*0af8*/ 	.word	0x00000002
        /*0afc*/ 	.word	0x00028860
        /*0b00*/ 	.short	0x010a
        /*0b02*/ 	.byte	0x3f
	.zero		1


	//   ....[62]....
        /*0b04*/ 	.word	0x0001bb90
        /*0b08*/ 	.word	0x00000002
        /*0b0c*/ 	.word	0x00028840
        /*0b10*/ 	.short	0x010a
        /*0b12*/ 	.byte	0x3f
	.zero		1


	//   ....[63]....
        /*0b14*/ 	.word	0x0001be30
        /*0b18*/ 	.word	0x00000002
        /*0b1c*/ 	.word	0x00028860
        /*0b20*/ 	.short	0x010a
        /*0b22*/ 	.byte	0x3f
	.zero		1


	//   ....[64]....
        /*0b24*/ 	.word	0x0001c2f0
        /*0b28*/ 	.word	0x00000000
        /*0b2c*/ 	.word	0x00028860
        /*0b30*/ 	.short	0x010a
        /*0b32*/ 	.byte	0x3f
	.zero		1


	//   ....[65]....
        /*0b34*/ 	.word	0x0001d300
        /*0b38*/ 	.word	0x00000000
        /*0b3c*/ 	.word	0x00028820
        /*0b40*/ 	.short	0x010a
        /*0b42*/ 	.byte	0x3f
	.zero		1


	//   ....[66]....
        /*0b44*/ 	.word	0x0001d4b0
        /*0b48*/ 	.word	0x00000006
        /*0b4c*/ 	.word	0x00000000
        /*0b50*/ 	.short	0x010a
        /*0b52*/ 	.byte	0x3f
	.zero		1


	//   ....[67]....
        /*0b54*/ 	.word	0x0001d520
        /*0b58*/ 	.word	0x00000007
        /*0b5c*/ 	.word	0x00000000
        /*0b60*/ 	.short	0x010a
        /*0b62*/ 	.byte	0x3f
	.zero		1


	//   ....[68]....
        /*0b64*/ 	.word	0x0001d590
        /*0b68*/ 	.word	0x00000004
        /*0b6c*/ 	.word	0x00000000
        /*0b70*/ 	.short	0x010a
        /*0b72*/ 	.byte	0x3f
	.zero		1


	//   ....[69]....
        /*0b74*/ 	.word	0x0001d5c0
        /*0b78*/ 	.word	0x00000003
        /*0b7c*/ 	.word	0x00000000
        /*0b80*/ 	.short	0x010a
        /*0b82*/ 	.byte	0x3f
	.zero		1


	//   ....[70]....
        /*0b84*/ 	.word	0x0001d620
        /*0b88*/ 	.word	0x00000069
        /*0b8c*/ 	.word	0x00028890
        /*0b90*/ 	.short	0x010a
        /*0b92*/ 	.byte	0x3f
	.zero		1


	//   ....[71]....
        /*0b94*/ 	.word	0x0001d670
        /*0b98*/ 	.word	0x00000069
        /*0b9c*/ 	.word	0x00028890
        /*0ba0*/ 	.short	0x010a
        /*0ba2*/ 	.byte	0x3f
	.zero		1


	//   ....[72]....
        /*0ba4*/ 	.word	0x0001d6c0
        /*0ba8*/ 	.word	0x00000069
        /*0bac*/ 	.word	0x00028890
        /*0bb0*/ 	.short	0x010a
        /*0bb2*/ 	.byte	0x3f
	.zero		1


	//   ....[73]....
        /*0bb4*/ 	.word	0x0001d710
        /*0bb8*/ 	.word	0x00000069
        /*0bbc*/ 	.word	0x000288b0
        /*0bc0*/ 	.short	0x010a
        /*0bc2*/ 	.byte	0x3f
	.zero		1


	//   ....[74]....
        /*0bc4*/ 	.word	0x0001e210
        /*0bc8*/ 	.word	0x00000002
        /*0bcc*/ 	.word	0x00028800
        /*0bd0*/ 	.short	0x010a
        /*0bd2*/ 	.byte	0x3f
	.zero		1


	//   ....[75]....
        /*0bd4*/ 	.word	0x0001ec60
        /*0bd8*/ 	.word	0x00000002
        /*0bdc*/ 	.word	0x00028800
        /*0be0*/ 	.short	0x010a
        /*0be2*/ 	.byte	0x3f
	.zero		1


	//   ....[76]....
        /*0be4*/ 	.word	0x0001ecb0
        /*0be8*/ 	.word	0x00000003
        /*0bec*/ 	.word	0x00028830
        /*0bf0*/ 	.short	0x010a
        /*0bf2*/ 	.byte	0x3f
	.zero		1


	//   ....[77]....
        /*0bf4*/ 	.word	0x0001ed00
        /*0bf8*/ 	.word	0x00000000
        /*0bfc*/ 	.word	0x00028830
        /*0c00*/ 	.short	0x010a
        /*0c02*/ 	.byte	0x3f
	.zero		1


	//   ....[78]....
        /*0c04*/ 	.word	0x0001ed50
        /*0c08*/ 	.word	0x00000007
        /*0c0c*/ 	.word	0x00028850
        /*0c10*/ 	.short	0x010a
        /*0c12*/ 	.byte	0x3f
	.zero		1


	//   ....[79]....
        /*0c14*/ 	.word	0x0001eda0
        /*0c18*/ 	.word	0x00000000
        /*0c1c*/ 	.word	0x00028830
        /*0c20*/ 	.short	0x010a
        /*0c22*/ 	.byte	0x3f
	.zero		1


	//   ....[80]....
        /*0c24*/ 	.word	0x0001edf0
        /*0c28*/ 	.word	0x00000007
        /*0c2c*/ 	.word	0x00028850
        /*0c30*/ 	.short	0x010a
        /*0c32*/ 	.byte	0x3f
	.zero		1


	//   ....[81]....
        /*0c34*/ 	.word	0x0001ee40
        /*0c38*/ 	.word	0x0000000c
        /*0c3c*/ 	.word	0x00028850
        /*0c40*/ 	.short	0x010a
        /*0c42*/ 	.byte	0x3f
	.zero		1


	//   ....[82]....
        /*0c44*/ 	.word	0x0001efe0
        /*0c48*/ 	.word	0x00000009
        /*0c4c*/ 	.word	0x00028820
        /*0c50*/ 	.short	0x010a
        /*0c52*/ 	.byte	0x3f
	.zero		1


	//   ....[83]....
        /*0c54*/ 	.word	0x0001f030
        /*0c58*/ 	.word	0x00000005
        /*0c5c*/ 	.word	0x000288a0
        /*0c60*/ 	.short	0x010a
        /*0c62*/ 	.byte	0x3f
	.zero		1


	//   ....[84]....
        /*0c64*/ 	.word	0x0001f080
        /*0c68*/ 	.word	0x00000005
        /*0c6c*/ 	.word	0x000288c0
        /*0c70*/ 	.short	0x010a
        /*0c72*/ 	.byte	0x3f
	.zero		1


	//   ....[85]....
        /*0c74*/ 	.word	0x0001f0d0
        /*0c78*/ 	.word	0x00000006
        /*0c7c*/ 	.word	0x000288a0
        /*0c80*/ 	.short	0x010a
        /*0c82*/ 	.byte	0x3f
	.zero		1


	//   ....[86]....
        /*0c84*/ 	.word	0x0001f120
        /*0c88*/ 	.word	0x00000006
        /*0c8c*/ 	.word	0x000288c0
        /*0c90*/ 	.short	0x010a
        /*0c92*/ 	.byte	0x3f
	.zero		1


	//   ....[87]....
        /*0c94*/ 	.word	0x0001f2c0
        /*0c98*/ 	.word	0x00000007
        /*0c9c*/ 	.word	0x00028840
        /*0ca0*/ 	.short	0x010a
        /*0ca2*/ 	.byte	0x3f
	.zero		1


	//   ....[88]....
        /*0ca4*/ 	.word	0x0001f340
        /*0ca8*/ 	.word	0x00000003
        /*0cac*/ 	.word	0x00028820
        /*0cb0*/ 	.short	0x010a
        /*0cb2*/ 	.byte	0x3f
	.zero		1


	//   ....[89]....
        /*0cb4*/ 	.word	0x0001f390
        /*0cb8*/ 	.word	0x00000008
        /*0cbc*/ 	.word	0x00028840
        /*0cc0*/ 	.short	0x010a
        /*0cc2*/ 	.byte	0x3f
	.zero		1


	//   ....[90]....
        /*0cc4*/ 	.word	0x0001f3e0
        /*0cc8*/ 	.word	0x00000008
        /*0ccc*/ 	.word	0x00028860
        /*0cd0*/ 	.short	0x010a
        /*0cd2*/ 	.byte	0x3f
	.zero		1


	//   ....[91]....
        /*0cd4*/ 	.word	0x0001f430
        /*0cd8*/ 	.word	0x00000002
        /*0cdc*/ 	.word	0x00028840
        /*0ce0*/ 	.short	0x010a
        /*0ce2*/ 	.byte	0x3f
	.zero		1


	//   ....[92]....
        /*0ce4*/ 	.word	0x0001f480
        /*0ce8*/ 	.word	0x00000002
        /*0cec*/ 	.word	0x00028860
        /*0cf0*/ 	.short	0x010a
        /*0cf2*/ 	.byte	0x3f
	.zero		1


	//   ....[93]....
        /*0cf4*/ 	.word	0x0001f4d0
        /*0cf8*/ 	.word	0x00000002
        /*0cfc*/ 	.word	0x00028840
        /*0d00*/ 	.short	0x010a
        /*0d02*/ 	.byte	0x3f
	.zero		1


	//   ....[94]....
        /*0d04*/ 	.word	0x0001f520
        /*0d08*/ 	.word	0x00000002
        /*0d0c*/ 	.word	0x00028860
        /*0d10*/ 	.short	0x010a
        /*0d12*/ 	.byte	0x3f
	.zero		1


	//   ....[95]....
        /*0d14*/ 	.word	0x0001f570
        /*0d18*/ 	.word	0x00000000
        /*0d1c*/ 	.word	0x00028860
        /*0d20*/ 	.short	0x010a
        /*0d22*/ 	.byte	0x3f
	.zero		1


	//   ....[96]....
        /*0d24*/ 	.word	0x0001ff40
        /*0d28*/ 	.word	0x00000000
        /*0d2c*/ 	.word	0x00028820
        /*0d30*/ 	.short	0x010a
        /*0d32*/ 	.byte	0x3f
	.zero		1


	//   ....[97]....
        /*0d34*/ 	.word	0x000200e0
        /*0d38*/ 	.word	0x00000006
        /*0d3c*/ 	.word	0x00000000
        /*0d40*/ 	.short	0x010a
        /*0d42*/ 	.byte	0x3f
	.zero		1


	//   ....[98]....
        /*0d44*/ 	.word	0x00020130
        /*0d48*/ 	.word	0x00000007
        /*0d4c*/ 	.word	0x00000000
        /*0d50*/ 	.short	0x010a
        /*0d52*/ 	.byte	0x3f
	.zero		1


	//   ....[99]....
        /*0d54*/ 	.word	0x00020180
        /*0d58*/ 	.word	0x00000004
        /*0d5c*/ 	.word	0x00000000
        /*0d60*/ 	.short	0x010a
        /*0d62*/ 	.byte	0x3f
	.zero		1


	//----- nvinfo : EIATTR_NUM_MBARRIERS
	.align		4
.L_1205:
        /*0d64*/ 	.byte	0x03, 0x38
        /*0d66*/ 	.short	0x0016


	//----- nvinfo : EIATTR_EXIT_INSTR_OFFSETS
	.align		4
        /*0d68*/ 	.byte	0x04, 0x1c
        /*0d6a*/ 	.short	(.L_1207 - .L_1206)


	//   ....[0]....
.L_1206:
        /*0d6c*/ 	.word	0x0001d610


	//----- nvinfo : EIATTR_MAX_THREADS
	.align		4
.L_1207:
        /*0d70*/ 	.byte	0x04, 0x05
        /*0d72*/ 	.short	(.L_1209 - .L_1208)
.L_1208:
        /*0d74*/ 	.word	0x00000180
        /*0d78*/ 	.word	0x00000001
        /*0d7c*/ 	.word	0x00000001


	//----- nvinfo : EIATTR_CRS_STACK_SIZE
	.align		4
.L_1209:
        /*0d80*/ 	.byte	0x04, 0x1e
        /*0d82*/ 	.short	(.L_1211 - .L_1210)
.L_1210:
        /*0d84*/ 	.word	0x00000000


	//----- nvinfo : EIATTR_CBANK_PARAM_SIZE
	.align		4
.L_1211:
        /*0d88*/ 	.byte	0x03, 0x19
        /*0d8a*/ 	.short	0x0a70


	//----- nvinfo : EIATTR_PARAM_CBANK
	.align		4
        /*0d8c*/ 	.byte	0x04, 0x0a
        /*0d8e*/ 	.short	(.L_1213 - .L_1212)
	.align		4
.L_1212:
        /*0d90*/ 	.word	index@(.nv.constant0._ZN7cutlass13device_kernelIN5flash11enable_sm90INS1_16FlashAttnFwdSm90INS1_25CollectiveMainloopFwdSm90ILi2EN4cute5tupleIJNS5_1CILi1EEES8_S8_EEENS6_IJNS7_ILi128EEESA_SA_EEELi128ENS_6half_tEfNS_4arch4Sm90ELb1ELb0ELb0ELb1ELb0ELb1ELb0ELb1ELb1ELb0ELb0ELb0EEENS1_21CollectiveEpilogueFwdISB_S9_SC_SE_Li256ELb1ELb0ELb0ELb0EEENS1_36VarlenDynamicPersistentTileSchedulerILi128ELi128ELi256ELi32ELb0ELb0ELb1ELb1ELb1ELb1EEEEEEEEEvNT_6ParamsE)
        /*0d94*/ 	.short	0x0210
        /*0d96*/ 	.short	0x0a70


	//----- nvinfo : EIATTR_SW_WAR
	.align		4
.L_1213:
        /*0d98*/ 	.byte	0x04, 0x36
        /*0d9a*/ 	.short	(.L_1215 - .L_1214)
.L_1214:
        /*0d9c*/ 	.word	0x00000008
.L_1215:


//--------------------- .nv.info._ZN7cutlass13device_kernelIN5flash11enable_sm90INS1_16FlashAttnFwdSm90INS1_25CollectiveMainloopFwdSm90ILi2EN4cute5tupleIJNS5_1CILi1EEES8_S8_EEENS6_IJNS7_ILi192EEENS7_ILi144EEENS7_ILi96EEEEEELi96ENS_6half_tEfNS_4arch4Sm90ELb0ELb0ELb0ELb0ELb0ELb0ELb0ELb0ELb1ELb0ELb0ELb0EEENS1_21CollectiveEpilogueFwdINS6_IJSA_SC_SB_EEES9_SE_SG_Li384ELb0ELb0ELb0ELb0EEENS1_29StaticPersistentTileSchedulerILb0EEEEEEEEEvNT_6ParamsE --------------------------
	.section	.nv.info._ZN7cutlass13device_kernelIN5flash11enable_sm90INS1_16FlashAttnFwdSm90INS1_25CollectiveMainloopFwdSm90ILi2EN4cute5tupleIJNS5_1CILi1EEES8_S8_EEENS6_IJNS7_ILi192EEENS7_ILi144EEENS7_ILi96EEEEEELi96ENS_6half_tEfNS_4arch4Sm90ELb0ELb0ELb0ELb0ELb0ELb0ELb0ELb0ELb1ELb0ELb0ELb0EEENS1_21CollectiveEpilogueFwdINS6_IJSA_SC_SB_EEES9_SE_SG_Li384ELb0ELb0ELb0ELb0EEENS1_29StaticPersistentTileSchedulerILb0EEEEEEEEEvNT_6ParamsE,"",@"SHT_CUDA_INFO"
	.sectionflags	@""
	.align	4


	//----- nvinfo : EIATTR_CUDA_API_VERSION
	.align		4
        /*0000*/ 	.byte	0x04, 0x37
        /*0002*/ 	.short	(.L_1217 - .L_1216)
.L_1216:
        /*0004*/ 	.word	0x00000082


	//----- nvinfo : EIATTR_KPARAM_INFO
	.align		4
.L_1217:
        /*0008*/ 	.byte	0x04, 0x17
        /*000a*/ 	.short	(.L_1219 - .L_1218)
.L_1218:
        /*000c*/ 	.word	0x00000000
        /*0010*/ 	.short	0x0000
        /*0012*/ 	.short	0x0070
        /*0014*/ 	.byte	0x00, 0xf0, 0x01, 0x2e


	//----- nvinfo : EIATTR_SPARSE_MMA_MASK
	.align		4
.L_1219:
        /*0018*/ 	.byte	0x03, 0x50
        /*001a*/ 	.short	0x0000


	//----- nvinfo : EIATTR_MAXREG_COUNT
	.align		4
        /*001c*/ 	.byte	0x03, 0x1b
        /*001e*/ 	.short	0x0080


	//----- nvinfo : EIATTR_NUM_BARRIERS
	.align		4
        /*0020*/ 	.byte	0x02, 0x4c
        /*0022*/ 	.byte	0x10
	.zero		1


	//----- nvinfo : EIATTR_EXTERNS
	.align		4
        /*0024*/ 	.byte	0x04, 0x0f
        /*0026*/ 	.short	(.L_1221 - .L_1220)


	//   ....[0]....
	.align		4
.L_1220:
        /*0028*/ 	.word	index@(__assertfail)


	//----- nvinfo : EIATTR_ANNOTATIONS
	.align		4
.L_1221:
        /*002c*/ 	.byte	0x04, 0x55
        /*002e*/ 	.short	(.L_1223 - .L_1222)


	//   ....[0]....
.L_1222:
        /*0030*/ 	.word	0x00000001
        /*0034*/ 	.byte	0x40, 0x09, 0x00, 0x00, 0x01, 0x00, 0x00, 0x00, 0x40, 0x0a, 0x00, 0x00, 0x01, 0x00, 0x00, 0x00
        /*0044*/ 	.byte	0x60, 0xc1, 0x00, 0x00


	//----- nvinfo : EIATTR_MERCURY_ISA_VERSION
	.align		4
.L_1223:
        /*0048*/ 	.byte	0x03, 0x5f
        /*004a*/ 	.short	0x0101


	//----- nvinfo : EIATTR_INT_WARP_WIDE_INSTR_OFFSETS
	.align		4
        /*004c*/ 	.byte	0x04, 0x31
        /*004e*/ 	.short	(.L_1225 - .L_1224)


	//   ....[0]....
.L_1224:
        /*0050*/ 	.word	0x00000180


	//   ....[1]....
        /*0054*/ 	.word	0x000001c0


	//   ....[2]....
        /*0058*/ 	.word	0x00000250


	//   ....[3]....
        /*005c*/ 	.word	0x00009d10


	//   ....[4]....
        /*0060*/ 	.word	0x00009d90


	//   ....[5]....
        /*0064*/ 	.word	0x00009e80


	//   ....[6]....
        /*0068*/ 	.word	0x00009f40


	//----- nvinfo : EIATTR_COOP_GROUP_MASK_REGIDS
	.align		4
.L_1225:
        /*006c*/ 	.byte	0x04, 0x29
        /*006e*/ 	.short	(.L_1227 - .L_1226)


	//   ....[0]....
.L_1226:
        /*0070*/ 	.word	0xffffffff


	//   ....[1]....
        /*0074*/ 	.word	0xffffffff


	//   ....[2]....
        /*0078*/ 	.word	0xffffffff


	//   ....[3]....
        /*007c*/ 	.word	0xffffffff


	//   ....[4]....
        /*0080*/ 	.word	0xffffffff


	//   ....[5]....
        /*0084*/ 	.word	0xffffffff


	//   ....[6]....
        /*0088*/ 	.word	0xffffffff


	//   ....[7]....
        /*008c*/ 	.word	0xffffffff


	//   ....[8]....
        /*0090*/ 	.word	0xffffffff


	//   ....[9]....
        /*0094*/ 	.word	0xffffffff


	//   ....[10]....
        /*0098*/ 	.word	0xffffffff


	//   ....[11]....
        /*009c*/ 	.word	0xffffffff


	//   ....[12]....
        /*00a0*/ 	.word	0xffffffff


	//   ....[13]....
        /*00a4*/ 	.word	0xffffffff


	//   ....[14]....
        /*00a8*/ 	.word	0xffffffff


	//   ....[15]....
        /*00ac*/ 	.word	0xffffffff


	//   ....[16]....
        /*00b0*/ 	.word	0xffffffff


	//   ....[17]....
        /*00b4*/ 	.word	0xffffffff


	//   ....[18]....
        /*00b8*/ 	.word	0xffffffff


	//   ....[19]....
        /*00bc*/ 	.word	0xffffffff


	//   ....[20]....
        /*00c0*/ 	.word	0xffffffff


	//   ....[21]....
        /*00c4*/ 	.word	0xffffffff


	//   ....[22]....
        /*00c8*/ 	.word	0xffffffff


	//   ....[23]....
        /*00cc*/ 	.word	0xffffffff


	//   ....[24]....
        /*00d0*/ 	.word	0xffffffff


	//   ....[25]....
        /*00d4*/ 	.word	0x0500000f


	//   ....[26]....
        /*00d8*/ 	.word	0x0500000f


	//----- nvinfo : EIATTR_COOP_GROUP_INSTR_OFFSETS
	.align		4
.L_1227:
        /*00dc*/ 	.byte	0x04, 0x28
        /*00de*/ 	.short	(.L_1229 - .L_1228)


	//   ....[0]....
.L_1228:
        /*00e0*/ 	.word	0x00000060


	//   ....[1]....
        /*00e4*/ 	.word	0x00000190


	//   ....[2]....
        /*00e8*/ 	.word	0x00000230


	//   ....[3]....
        /*00ec*/ 	.word	0x000003c0


	//   ....[4]....
        /*00f0*/ 	.word	0x00000520


	//   ....[5]....
        /*00f4*/ 	.word	0x00000640


	//   ....[6]....
        /*00f8*/ 	.word	0x000007a0


	//   ....[7]....
        /*00fc*/ 	.word	0x00000e80


	//   ....[8]....
        /*0100*/ 	.word	0x00003230


	//   ....[9]....
        /*0104*/ 	.word	0x000032c0


	//   ....[10]....
        /*0108*/ 	.word	0x000038b0


	//   ....[11]....
        /*010c*/ 	.word	0x00003910


	//   ....[12]....
        /*0110*/ 	.word	0x00004950


	//   ....[13]....
        /*0114*/ 	.word	0x00006780


	//   ....[14]....
        /*0118*/ 	.word	0x000067a0


	//   ....[15]....
        /*011c*/ 	.word	0x00006da0


	//   ....[16]....
        /*0120*/ 	.word	0x00006e50


	//   ....[17]....
        /*0124*/ 	.word	0x00008220


	//   ....[18]....
        /*0128*/ 	.word	0x00008350


	//   ....[19]....
        /*012c*/ 	.word	0x00008390


	//   ....[20]....
        /*0130*/ 	.word	0x00008520


	//   ....[21]....
        /*0134*/ 	.word	0x00008650


	//   ....[22]....
        /*0138*/ 	.word	0x000092e0


	//   ....[23]....
        /*013c*/ 	.word	0x000095e0


	//   ....[24]....
        /*0140*/ 	.word	0x0000c0e0


	//   ....[25]....
        /*0144*/ 	.word	0x0000c5c0


	//   ....[26]....
        /*0148*/ 	.word	0x0000ca30


	//----- nvinfo : EIATTR_REG_RECONFIG
	.align		4
.L_1229:
        /*014c*/ 	.byte	0x01, 0x54
	.zero		2


	//----- nvinfo : EIATTR_SYSCALL_OFFSETS
	.align		4
        /*0150*/ 	.byte	0x04, 0x46
        /*0152*/ 	.short	(.L_1231 - .L_1230)


	//   ....[0]....
.L_1230:
        /*0154*/ 	.word	0x000011f0


	//   ....[1]....
        /*0158*/ 	.word	0x00009a00


	//   ....[2]....
        /*015c*/ 	.word	0x00009b30


	//   ....[3]....
        /*0160*/ 	.word	0x00009c30


	//----- nvinfo : EIATTR_MBARRIER_INSTR_OFFSETS
	.align		4
.L_1231:
        /*0164*/ 	.byte	0x04, 0x39
        /*0166*/ 	.short	(.L_1233 - .L_1232)


	//   ....[0]....
.L_1232:
        /*0168*/ 	.word	0x00000270
        /*016c*/ 	.word	0x000000ff
        /*0170*/ 	.word	0x00031c00
        /*0174*/ 	.short	0x0100
        /*0176*/ 	.byte	0x06
	.zero		1


	//   ....[1]....
        /*0178*/ 	.word	0x00000280
        /*017c*/ 	.word	0x000000ff
        /*0180*/ 	.word	0x00031c20
        /*0184*/ 	.short	0x0100
        /*0186*/ 	.byte	0x06
	.zero		1


	//   ....[2]....
        /*0188*/ 	.word	0x00000370
        /*018c*/ 	.word	0x000000ff
        /*0190*/ 	.word	0x00031c30
        /*0194*/ 	.short	0x0100
        /*0196*/ 	.byte	0x08
	.zero		1


	//   ....[3]....
        /*0198*/ 	.word	0x00000380
        /*019c*/ 	.word	0x000000ff
        /*01a0*/ 	.word	0x00031c40
        /*01a4*/ 	.short	0x0100
        /*01a6*/ 	.byte	0x08
	.zero		1


	//   ....[4]....
        /*01a8*/ 	.word	0x00000390
        /*01ac*/ 	.word	0x000000ff
        /*01b0*/ 	.word	0x00031c38
        /*01b4*/ 	.short	0x0100
        /*01b6*/ 	.byte	0x08
	.zero		1


	//   ....[5]....
        /*01b8*/ 	.word	0x000003a0
        /*01bc*/ 	.word	0x000000ff
        /*01c0*/ 	.word	0x00031c48
        /*01c4*/ 	.short	0x0100
        /*01c6*/ 	.byte	0x08
	.zero		1


	//   ....[6]....
        /*01c8*/ 	.word	0x000004d0
        /*01cc*/ 	.word	0x000000ff
        /*01d0*/ 	.word	0x00031c50
        /*01d4*/ 	.short	0x0100
        /*01d6*/ 	.byte	0x08
	.zero		1


	//   ....[7]....
        /*01d8*/ 	.word	0x000004e0
        /*01dc*/ 	.word	0x000000ff
        /*01e0*/ 	.word	0x00031c60
        /*01e4*/ 	.short	0x0100
        /*01e6*/ 	.byte	0x08
	.zero		1


	//   ....[8]....
        /*01e8*/ 	.word	0x000004f0
        /*01ec*/ 	.word	0x000000ff
        /*01f0*/ 	.word	0x00031c58
        /*01f4*/ 	.short	0x0100
        /*01f6*/ 	.byte	0x08
	.zero		1


	//   ....[9]....
        /*01f8*/ 	.word	0x00000500
        /*01fc*/ 	.word	0x000000ff
        /*0200*/ 	.word	0x00031c68
        /*0204*/ 	.short	0x0100
        /*0206*/ 	.byte	0x08
	.zero		1


	//   ....[10]....
        /*0208*/ 	.word	0x000005f0
        /*020c*/ 	.word	0x000000ff
        /*0210*/ 	.word	0x00031c70
        /*0214*/ 	.short	0x0100
        /*0216*/ 	.byte	0x06
	.zero		1


	//   ....[11]....
        /*0218*/ 	.word	0x00000600
        /*021c*/ 	.word	0x000000ff
        /*0220*/ 	.word	0x00031c80
        /*0224*/ 	.short	0x0100
        /*0226*/ 	.byte	0x06
	.zero		1


	//   ....[12]....
        /*0228*/ 	.word	0x00000610
        /*022c*/ 	.word	0x000000ff
        /*0230*/ 	.word	0x00031c78
        /*0234*/ 	.short	0x0100
        /*0236*/ 	.byte	0x06
	.zero		1


	//   ....[13]....
        /*0238*/ 	.word	0x00000620
        /*023c*/ 	.word	0x000000ff
        /*0240*/ 	.word	0x00031c88
        /*0244*/ 	.short	0x0100
        /*0246*/ 	.byte	0x06
	.zero		1


	//   ....[14]....
        /*0248*/ 	.word	0x00000750
        /*024c*/ 	.word	0x000000ff
        /*0250*/ 	.word	0x00031c90
        /*0254*/ 	.short	0x0100
        /*0256*/ 	.byte	0x08
	.zero		1


	//   ....[15]....
        /*0258*/ 	.word	0x00000760
        /*025c*/ 	.word	0x000000ff
        /*0260*/ 	.word	0x00031ca0
        /*0264*/ 	.short	0x0100
        /*0266*/ 	.byte	0x08
	.zero		1


	//   ....[16]....
        /*0268*/ 	.word	0x00000770
        /*026c*/ 	.word	0x000000ff
        /*0270*/ 	.word	0x00031c98
        /*0274*/ 	.short	0x0100
        /*0276*/ 	.byte	0x08
	.zero		1


	//   ....[17]....
        /*0278*/ 	.word	0x00000780
        /*027c*/ 	.word	0x000000ff
        /*0280*/ 	.word	0x00031ca8
        /*0284*/ 	.short	0x0100
        /*0286*/ 	.byte	0x08
	.zero		1


	//   ....[18]....
        /*0288*/ 	.word	0x000008b0
        /*028c*/ 	.word	0x000000ff
        /*0290*/ 	.word	0x00031cb0
        /*0294*/ 	.short	0x0100
        /*0296*/ 	.byte	0x08
	.zero		1


	//   ....[19]....
        /*0298*/ 	.word	0x000008c0
        /*029c*/ 	.word	0x000000ff
        /*02a0*/ 	.word	0x00031cc0
        /*02a4*/ 	.short	0x0100
        /*02a6*/ 	.byte	0x08
	.zero		1


	//   ....[20]....
        /*02a8*/ 	.word	0x000008d0
        /*02ac*/ 	.word	0x000000ff
        /*02b0*/ 	.word	0x00031cb8
        /*02b4*/ 	.short	0x0100
        /*02b6*/ 	.byte	0x08
	.zero		1


	//   ....[21]....
        /*02b8*/ 	.word	0x000008e0
        /*02bc*/ 	.word	0x000000ff
        /*02c0*/ 	.word	0x00031cc8
        /*02c4*/ 	.short	0x0100
        /*02c6*/ 	.byte	0x08
	.zero		1


	//   ....[22]....
        /*02c8*/ 	.word	0x00001230
        /*02cc*/ 	.word	0x000000ff
        /*02d0*/ 	.word	0x00031c00
        /*02d4*/ 	.short	0x010a
        /*02d6*/ 	.byte	0x27
	.zero		1


	//   ....[23]....
        /*02d8*/ 	.word	0x000012b0
        /*02dc*/ 	.word	0x00000004
        /*02e0*/ 	.word	0x00031c30
        /*02e4*/ 	.short	0x010a
        /*02e6*/ 	.byte	0x3f
	.zero		1


	//   ....[24]....
        /*02e8*/ 	.word	0x00001320
        /*02ec*/ 	.word	0x00000004
        /*02f0*/ 	.word	0x00031c30
        /*02f4*/ 	.short	0x010a
        /*02f6*/ 	.byte	0x3f
	.zero		1


	//   ....[25]....
        /*02f8*/ 	.word	0x000032e0
        /*02fc*/ 	.word	0x00000004
        /*0300*/ 	.word	0x00000000
        /*0304*/ 	.short	0x0101
        /*0306*/ 	.byte	0x3f
	.zero		1


	//   ....[26]....
        /*0308*/ 	.word	0x00004c00
        /*030c*/ 	.word	0x000000ff
        /*0310*/ 	.word	0x00031c30
        /*0314*/ 	.short	0x010a
        /*0316*/ 	.byte	0x04
	.zero		1


	//   ....[27]....
        /*0318*/ 	.word	0x00004c40
        /*031c*/ 	.word	0x000000ff
        /*0320*/ 	.word	0x00031c30
        /*0324*/ 	.short	0x010a
        /*0326*/ 	.byte	0x04
	.zero		1


	//   ....[28]....
        /*0328*/ 	.word	0x000062d0
        /*032c*/ 	.word	0x000000ff
        /*0330*/ 	.word	0x00031c50
        /*0334*/ 	.short	0x010a
        /*0336*/ 	.byte	0x04
	.zero		1


	//   ....[29]....
        /*0338*/ 	.word	0x00006310
        /*033c*/ 	.word	0x000000ff
        /*0340*/ 	.word	0x00031c50
        /*0344*/ 	.short	0x010a
        /*0346*/ 	.byte	0x04
	.zero		1


	//   ....[30]....
        /*0348*/ 	.word	0x00007680
        /*034c*/ 	.word	0x0000000a
        /*0350*/ 	.word	0x00000000
        /*0354*/ 	.short	0x0101
        /*0356*/ 	.byte	0x3f
	.zero		1


	//   ....[31]....
        /*0358*/ 	.word	0x00007700
        /*035c*/ 	.word	0x0000008a
        /*0360*/ 	.word	0x00000000
        /*0364*/ 	.short	0x0101
        /*0366*/ 	.byte	0x3f
	.zero		1


	//   ....[32]....
        /*0368*/ 	.word	0x000082a0
        /*036c*/ 	.word	0x000000ff
        /*0370*/ 	.word	0x00031c50
        /*0374*/ 	.short	0x010a
        /*0376*/ 	.byte	0x0c
	.zero		1


	//   ....[33]....
        /*0378*/ 	.word	0x000082e0
        /*037c*/ 	.word	0x000000ff
        /*0380*/ 	.word	0x00031c50
        /*0384*/ 	.short	0x010a
        /*0386*/ 	.byte	0x0c
	.zero		1


	//   ....[34]....
        /*0388*/ 	.word	0x00008cd0
        /*038c*/ 	.word	0x0000000c
        /*0390*/ 	.word	0x00000000
        /*0394*/ 	.short	0x0101
        /*0396*/ 	.byte	0x3f
	.zero		1


	//   ....[35]....
        /*0398*/ 	.word	0x000094e0
        /*039c*/ 	.word	0x000000ff
        /*03a0*/ 	.word	0x00000000
        /*03a4*/ 	.short	0x0101
        /*03a6*/ 	.byte	0x06
	.zero		1


	//   ....[36]....
        /*03a8*/ 	.word	0x0000a260
        /*03ac*/ 	.word	0x00000005
        /*03b0*/ 	.word	0x00031c40
        /*03b4*/ 	.short	0x010a
        /*03b6*/ 	.byte	0x3f
	.zero		1


	//   ....[37]....
        /*03b8*/ 	.word	0x0000a6f0
        /*03bc*/ 	.word	0x00000017
        /*03c0*/ 	.word	0x00031c20
        /*03c4*/ 	.short	0x010a
        /*03c6*/ 	.byte	0x3f
	.zero		1


	//   ....[38]....
        /*03c8*/ 	.word	0x0000a9b0
        /*03cc*/ 	.word	0x00000003
        /*03d0*/ 	.word	0x00031c40
        /*03d4*/ 	.short	0x010a
        /*03d6*/ 	.byte	0x3f
	.zero		1


	//   ....[39]....
        /*03d8*/ 	.word	0x0000abf0
        /*03dc*/ 	.word	0x00000002
        /*03e0*/ 	.word	0x00000060
        /*03e4*/ 	.short	0x010a
        /*03e6*/ 	.byte	0x3f
	.zero		1


	//   ....[40]....
        /*03e8*/ 	.word	0x0000b100
        /*03ec*/ 	.word	0x00000003
        /*03f0*/ 	.word	0x00031c40
        /*03f4*/ 	.short	0x010a
        /*03f6*/ 	.byte	0x3f
	.zero		1


	//   ....[41]....
        /*03f8*/ 	.word	0x0000b340
        /*03fc*/ 	.word	0x00000002
        /*0400*/ 	.word	0x00000060
        /*0404*/ 	.short	0x010a
        /*0406*/ 	.byte	0x3f
	.zero		1


	//   ....[42]....
        /*0408*/ 	.word	0x0000b7c0
        /*040c*/ 	.word	0x00000002
        /*0410*/ 	.word	0x00031c40
        /*0414*/ 	.short	0x010a
        /*0416*/ 	.byte	0x3f
	.zero		1


	//   ....[43]....
        /*0418*/ 	.word	0x0000ba20
        /*041c*/ 	.word	0x00000002
        /*0420*/ 	.word	0x00000060
        /*0424*/ 	.short	0x010a
        /*0426*/ 	.byte	0x3f
	.zero		1


	//   ....[44]....
        /*0428*/ 	.word	0x0000bd20
        /*042c*/ 	.word	0x00000003
        /*0430*/ 	.word	0x00031c60
        /*0434*/ 	.short	0x010a
        /*0436*/ 	.byte	0x3f
	.zero		1


	//   ....[45]....
        /*0438*/ 	.word	0x0000c060
        /*043c*/ 	.word	0x00000008
        /*0440*/ 	.word	0x00031c20
        /*0444*/ 	.short	0x010a
        /*0446*/ 	.byte	0x3f
	.zero		1


	//   ....[46]....
        /*0448*/ 	.word	0x0000c200
        /*044c*/ 	.word	0x00000005
        /*0450*/ 	.word	0x00000000
        /*0454*/ 	.short	0x010a
        /*0456*/ 	.byte	0x3f
	.zero		1


	//   ....[47]....
        /*0458*/ 	.word	0x0000c270
        /*045c*/ 	.word	0x00000003
        /*0460*/ 	.word	0x00000000
        /*0464*/ 	.short	0x010a
        /*0466*/ 	.byte	0x3f
	.zero		1


	//   ....[48]....
        /*0468*/ 	.word	0x0000c2d0
        /*046c*/ 	.word	0x00000005
        /*0470*/ 	.word	0x00000000
        /*0474*/ 	.short	0x010a
        /*0476*/ 	.byte	0x3f
	.zero		1


	//   ....[49]....
        /*0478*/ 	.word	0x0000c300
        /*047c*/ 	.word	0x00000003
        /*0480*/ 	.word	0x00000000
        /*0484*/ 	.short	0x010a
        /*0486*/ 	.byte	0x3f
	.zero		1


	//   ....[50]....
        /*0488*/ 	.word	0x0000c370
        /*048c*/ 	.word	0x00000003
        /*0490*/ 	.word	0x00031c00
        /*0494*/ 	.short	0x010a
        /*0496*/ 	.byte	0x3f
	.zero		1


	//   ....[51]....
        /*0498*/ 	.word	0x0000c3c0
        /*049c*/ 	.word	0x00000004
        /*04a0*/ 	.word	0x00031c30
        /*04a4*/ 	.short	0x010a
        /*04a6*/ 	.byte	0x3f
	.zero		1


	//   ....[52]....
        /*04a8*/ 	.word	0x0000c420
        /*04ac*/ 	.word	0x00000003
        /*04b0*/ 	.word	0x00031c30
        /*04b4*/ 	.short	0x010a
        /*04b6*/ 	.byte	0x3f
	.zero		1


	//   ....[53]....
        /*04b8*/ 	.word	0x0000c480
        /*04bc*/ 	.word	0x00000003
        /*04c0*/ 	.word	0x00031c50
        /*04c4*/ 	.short	0x010a
        /*04c6*/ 	.byte	0x3f
	.zero		1


	//   ....[54]....
        /*04c8*/ 	.word	0x0000c4e0
        /*04cc*/ 	.word	0x00000005
        /*04d0*/ 	.word	0x00031c50
        /*04d4*/ 	.short	0x010a
        /*04d6*/ 	.byte	0x3f
	.zero		1


	//   ....[55]....
        /*04d8*/ 	.word	0x0000c680
        /*04dc*/ 	.word	0x00000005
        /*04e0*/ 	.word	0x00031c40
        /*04e4*/ 	.short	0x010a
        /*04e6*/ 	.byte	0x3f
	.zero		1


	//   ....[56]....
        /*04e8*/ 	.word	0x0000c6d0
        /*04ec*/ 	.word	0x00000017
        /*04f0*/ 	.word	0x00031c20
        /*04f4*/ 	.short	0x010a
        /*04f6*/ 	.byte	0x3f
	.zero		1


	//   ....[57]....
        /*04f8*/ 	.word	0x0000c720
        /*04fc*/ 	.word	0x00000003
        /*0500*/ 	.word	0x00031c40
        /*0504*/ 	.short	0x010a
        /*0506*/ 	.byte	0x3f
	.zero		1


	//   ....[58]....
        /*0508*/ 	.word	0x0000c770
        /*050c*/ 	.word	0x00000002
        /*0510*/ 	.word	0x00000060
        /*0514*/ 	.short	0x010a
        /*0516*/ 	.byte	0x3f
	.zero		1


	//   ....[59]....
        /*0518*/ 	.word	0x0000c7c0
        /*051c*/ 	.word	0x00000003
        /*0520*/ 	.word	0x00031c40
        /*0524*/ 	.short	0x010a
        /*0526*/ 	.byte	0x3f
	.zero		1


	//   ....[60]....
        /*0528*/ 	.word	0x0000c810
        /*052c*/ 	.word	0x00000002
        /*0530*/ 	.word	0x00000060
        /*0534*/ 	.short	0x010a
        /*0536*/ 	.byte	0x3f
	.zero		1


	//   ....[61]....
        /*0538*/ 	.word	0x0000c860
        /*053c*/ 	.word	0x00000002
        /*0540*/ 	.word	0x00031c40
        /*0544*/ 	.short	0x010a
        /*0546*/ 	.byte	0x3f
	.zero		1


	//   ....[62]....
        /*0548*/ 	.word	0x0000c8b0
        /*054c*/ 	.word	0x00000002
        /*0550*/ 	.word	0x00000060
        /*0554*/ 	.short	0x010a
        /*0556*/ 	.byte	0x3f
	.zero		1


	//   ....[63]....
        /*0558*/ 	.word	0x0000c900
        /*055c*/ 	.word	0x00000003
        /*0560*/ 	.word	0x00031c60
        /*0564*/ 	.short	0x010a
        /*0566*/ 	.byte	0x3f
	.zero		1


	//   ....[64]....
        /*0568*/ 	.word	0x0000c950
        /*056c*/ 	.word	0x00000008
        /*0570*/ 	.word	0x00031c20
        /*0574*/ 	.short	0x010a
        /*0576*/ 	.byte	0x3f
	.zero		1


	//   ....[65]....
        /*0578*/ 	.word	0x0000caf0
        /*057c*/ 	.word	0x00000005
        /*0580*/ 	.word	0x00000000
        /*0584*/ 	.short	0x010a
        /*0586*/ 	.byte	0x3f
	.zero		1


	//   ....[66]....
        /*0588*/ 	.word	0x0000cb40
        /*058c*/ 	.word	0x00000003
        /*0590*/ 	.word	0x00000000
        /*0594*/ 	.short	0x010a
        /*0596*/ 	.byte	0x3f
	.zero		1


	//   ....[67]....
        /*0598*/ 	.word	0x0000cb90
        /*059c*/ 	.word	0x00000005
        /*05a0*/ 	.word	0x00000000
        /*05a4*/ 	.short	0x010a
        /*05a6*/ 	.byte	0x3f
	.zero		1


	//----- nvinfo : EIATTR_NUM_MBARRIERS
	.align		4
.L_1233:
        /*05a8*/ 	.byte	0x03, 0x38
        /*05aa*/ 	.short	0x0016


	//----- nvinfo : EIATTR_EXIT_INSTR_OFFSETS
	.align		4
        /*05ac*/ 	.byte	0x04, 0x1c
        /*05ae*/ 	.short	(.L_1235 - .L_1234)


	//   ....[0]....
.L_1234:
        /*05b0*/ 	.word	0x00000a30


	//   ....[1]....
        /*05b4*/ 	.word	0x000095a0


	//   ....[2]....
        /*05b8*/ 	.word	0x00009600


	//   ....[3]....
        /*05bc*/ 	.word	0x0000c350


	//----- nvinfo : EIATTR_MAX_THREADS
	.align		4
.L_1235:
        /*05c0*/ 	.byte	0x04, 0x05
        /*05c2*/ 	.short	(.L_1237 - .L_1236)
.L_1236:
        /*05c4*/ 	.word	0x00000200
        /*05c8*/ 	.word	0x00000001
        /*05cc*/ 	.word	0x00000001


	//----- nvinfo : EIATTR_CRS_STACK_SIZE
	.align		4
.L_1237:
        /*05d0*/ 	.byte	0x04, 0x1e
        /*05d2*/ 	.short	(.L_1239 - .L_1238)
.L_1238:
        /*05d4*/ 	.word	0x00000000


	//----- nvinfo : EIATTR_CBANK_PARAM_SIZE
	.align		4
.L_1239:
        /*05d8*/ 	.byte	0x03, 0x19
        /*05da*/ 	.short	0x0bf0


	//----- nvinfo : EIATTR_PARAM_CBANK
	.align		4
        /*05dc*/ 	.byte	0x04, 0x0a
        /*05de*/ 	.short	(.L_1241 - .L_1240)
	.align		4
.L_1240:
        /*05e0*/ 	.word	index@(.nv.constant0._ZN7cutlass13device_kernelIN5flash11enable_sm90INS1_16FlashAttnFwdSm90INS1_25CollectiveMainloopFwdSm90ILi2EN4cute5tupleIJNS5_1CILi1EEES8_S8_EEENS6_IJNS7_ILi192EEENS7_ILi144EEENS7_ILi96EEEEEELi96ENS_6half_tEfNS_4arch4Sm90ELb0ELb0ELb0ELb0ELb0ELb0ELb0ELb0ELb1ELb0ELb0ELb0EEENS1_21CollectiveEpilogueFwdINS6_IJSA_SC_SB_EEES9_SE_SG_Li384ELb0ELb0ELb0ELb0EEENS1_29StaticPersistentTileSchedulerILb0EEEEEEEEEvNT_6ParamsE)
        /*05e4*/ 	.short	0x0210
        /*05e6*/ 	.short	0x0bf0


	//----- nvinfo : EIATTR_SW_WAR
	.align		4
.L_1241:
        /*05e8*/ 	.byte	0x04, 0x36
        /*05ea*/ 	.short	(.L_1243 - .L_1242)
.L_1242:
        /*05ec*/ 	.word	0x00000008
.L_1243:


//--------------------- .nv.info._ZN7cutlass13device_kernelIN5flash11enable_sm90INS1_16FlashAttnFwdSm90INS1_25CollectiveMainloopFwdSm90ILi2EN4cute5tupleIJNS5_1CILi1EEES8_S8_EEENS6_IJNS7_ILi192EEENS7_ILi144EEENS7_ILi96EEEEEELi96ENS_6half_tEfNS_4arch4Sm90ELb0ELb0ELb0ELb1ELb0ELb0ELb0ELb0ELb1ELb0ELb0ELb0EEENS1_21CollectiveEpilogueFwdINS6_IJSA_SC_SB_EEES9_SE_SG_Li384ELb1ELb0ELb0ELb0EEENS1_36VarlenDynamicPersistentTileSchedulerILi192ELi144ELi384ELi32ELb0ELb0ELb1ELb0ELb1ELb1EEEEEEEEEvNT_6ParamsE --------------------------
	.section	.nv.info._ZN7cutlass13device_kernelIN5flash11enable_sm90INS1_16FlashAttnFwdSm90INS1_25CollectiveMainloopFwdSm90ILi2EN4cute5tupleIJNS5_1CILi1EEES8_S8_EEENS6_IJNS7_ILi192EEENS7_ILi144EEENS7_ILi96EEEEEELi96ENS_6half_tEfNS_4arch4Sm90ELb0ELb0ELb0ELb1ELb0ELb0ELb0ELb0ELb1ELb0ELb0ELb0EEENS1_21CollectiveEpilogueFwdINS6_IJSA_SC_SB_EEES9_SE_SG_Li384ELb1ELb0ELb0ELb0EEENS1_36VarlenDynamicPersistentTileSchedulerILi192ELi144ELi384ELi32ELb0ELb0ELb1ELb0ELb1ELb1EEEEEEEEEvNT_6ParamsE,"",@"SHT_CUDA_INFO"
	.sectionflags	@""
	.align	4


	//----- nvinfo : EIATTR_CUDA_API_VERSION
	.align		4
        /*0000*/ 	.byte	0x04, 0x37
        /*0002*/ 	.short	(.L_1245 - .L_1244)
.L_1244:
        /*0004*/ 	.word	0x00000082


	//----- nvinfo : EIATTR_KPARAM_INFO
	.align		4
.L_1245:
        /*0008*/ 	.byte	0x04, 0x17
        /*000a*/ 	.short	(.L_1247 - .L_1246)
.L_1246:
        /*000c*/ 	.word	0x00000000
        /*0010*/ 	.short	0x0000
        /*0012*/ 	.short	0x0070
        /*0014*/ 	.byte	0x00, 0xf0, 0x01, 0x28


	//----- nvinfo : EIATTR_SPARSE_MMA_MASK
	.align		4
.L_1247:
        /*0018*/ 	.byte	0x03, 0x50
        /*001a*/ 	.short	0x0000


	//----- nvinfo : EIATTR_MAXREG_COUNT
	.align		4
        /*001c*/ 	.byte	0x03, 0x1b
        /*001e*/ 	.short	0x0080


	//----- nvinfo : EIATTR_NUM_BARRIERS
	.align		4
        /*0020*/ 	.byte	0x02, 0x4c
        /*0022*/ 	.byte	0x10
	.zero		1


	//----- nvinfo : EIATTR_EXTERNS
	.align		4
        /*0024*/ 	.byte	0x04, 0x0f
        /*0026*/ 	.short	(.L_1249 - .L_1248)


	//   ....[0]....
	.align		4
.L_1248:
        /*0028*/ 	.word	index@(__assertfail)


	//----- nvinfo : EIATTR_ANNOTATIONS
	.align		4
.L_1249:
        /*002c*/ 	.byte	0x04, 0x55
        /*002e*/ 	.short	(.L_1251 - .L_1250)


	//   ....[0]....
.L_1250:
        /* <DEDUP_REMOVED lines=9> */


	//----- nvinfo : EIATTR_MERCURY_ISA_VERSION
	.align		4
.L_1251:
        /*00b0*/ 	.byte	0x03, 0x5f
        /*00b2*/ 	.short	0x0101


	//----- nvinfo : EIATTR_UNUSED_LOAD_BYTE_OFFSET
	.align		4
        /*00b4*/ 	.byte	0x04, 0x44
        /*00b6*/ 	.short	(.L_1253 - .L_1252)


	//   ....[0]....
.L_1252:
        /*00b8*/ 	.word	0x00000a70
        /*00bc*/ 	.word	0x0000fff0


	//   ....[1]....
        /*00c0*/ 	.word	0x00008fb0
        /*00c4*/ 	.word	0x0000fff0


	//----- nvinfo : EIATTR_INT_WARP_WIDE_INSTR_OFFSETS
	.align		4
.L_1253:
        /*00c8*/ 	.byte	0x04, 0x31
        /*00ca*/ 	.short	(.L_1255 - .L_1254)


	//   ....[0]....
.L_1254:
        /*00cc*/ 	.word	0x00000150


	//   ....[1]....
        /*00d0*/ 	.word	0x000001f0


	//   ....[2]....
        /*00d4*/ 	.word	0x00000260


	//   ....[3]....
        /*00d8*/ 	.word	0x0000b450


	//   ....[4]....
        /*00dc*/ 	.word	0x0000b4e0


	//   ....[5]....
        /*00e0*/ 	.word	0x0000b930


	//   ....[6]....
        /*00e4*/ 	.word	0x0000b960


	//   ....[7]....
        /*00e8*/ 	.word	0x0000bb30


	//   ....[8]....
        /*00ec*/ 	.word	0x0000bc00


	//   ....[9]....
        /*00f0*/ 	.word	0x0000db00


	//   ....[10]....
        /*00f4*/ 	.word	0x0000db90


	//----- nvinfo : EIATTR_COOP_GROUP_MASK_REGIDS
	.align		4
.L_1255:
        /*00f8*/ 	.byte	0x04, 0x29
        /*00fa*/ 	.short	(.L_1257 - .L_1256)


	//   ....[0]....
.L_1256:
        /*00fc*/ 	.word	0xffffffff


	//   ....[1]....
        /*0100*/ 	.word	0xffffffff


	//   ....[2]....
        /*0104*/ 	.word	0xffffffff


	//   ....[3]....
        /*0108*/ 	.word	0xffffffff


	//   ....[4]....
        /*010c*/ 	.word	0xffffffff


	//   ....[5]....
        /*0110*/ 	.word	0xffffffff


	//   ....[6]....
        /*0114*/ 	.word	0xffffffff


	//   ....[7]....
        /*0118*/ 	.word	0xffffffff


	//   ....[8]....
        /*011c*/ 	.word	0xffffffff


	//   ....[9]....
        /*0120*/ 	.word	0xffffffff


	//   ....[10]....
        /*0124*/ 	.word	0xffffffff


	//   ....[11]....
        /*0128*/ 	.word	0xffffffff


	//   ....[12]....
        /*012c*/ 	.word	0xffffffff


	//   ....[13]....
        /*0130*/ 	.word	0xffffffff


	//   ....[14]....
        /*0134*/ 	.word	0xffffffff


	//   ....[15]....
        /*0138*/ 	.word	0xffffffff


	//   ....[16]....
        /*013c*/ 	.word	0xffffffff


	//   ....[17]....
        /*0140*/ 	.word	0xffffffff


	//   ....[18]....
        /*0144*/ 	.word	0xffffffff


	//   ....[19]....
        /*0148*/ 	.word	0xffffffff


	//   ....[20]....
        /*014c*/ 	.word	0xffffffff


	//   ....[21]....
        /*0150*/ 	.word	0xffffffff


	//   ....[22]....
        /*0154*/ 	.word	0xffffffff


	//   ....[23]....
        /*0158*/ 	.word	0xffffffff


	//   ....[24]....
        /*015c*/ 	.word	0xffffffff


	//   ....[25]....
        /*0160*/ 	.word	0xffffffff


	//   ....[26]....
        /*0164*/ 	.word	0xffffffff


	//   ....[27]....
        /*0168*/ 	.word	0xffffffff


	//   ....[28]....
        /*016c*/ 	.word	0xffffffff


	//   ....[29]....
        /*0170*/ 	.word	0xffffffff


	//   ....[30]....
        /*0174*/ 	.word	0xffffffff


	//   ....[31]....
        /*0178*/ 	.word	0xffffffff


	//   ....[32]....
        /*017c*/ 	.word	0xffffffff


	//   ....[33]....
        /*0180*/ 	.word	0xffffffff


	//   ....[34]....
        /*0184*/ 	.word	0xffffffff


	//   ....[35]....
        /*0188*/ 	.word	0xffffffff


	//   ....[36]....
        /*018c*/ 	.word	0xffffffff


	//   ....[37]....
        /*0190*/ 	.word	0xffffffff


	//   ....[38]....
        /*0194*/ 	.word	0xffffffff


	//   ....[39]....
        /*0198*/ 	.word	0xffffffff


	//   ....[40]....
        /*019c*/ 	.word	0xffffffff


	//   ....[41]....
        /*01a0*/ 	.word	0xffffffff


	//   ....[42]....
        /*01a4*/ 	.word	0xffffffff


	//   ....[43]....
        /*01a8*/ 	.word	0xffffffff


	//   ....[44]....
        /*01ac*/ 	.word	0xffffffff


	//   ....[45]....
        /*01b0*/ 	.word	0xffffffff


	//   ....[46]....
        /*01b4*/ 	.word	0xffffffff


	//   ....[47]....
        /*01b8*/ 	.word	0xffffffff


	//   ....[48]....
        /*01bc*/ 	.word	0xffffffff


	//   ....[49]....
        /*01c0*/ 	.word	0xffffffff


	//   ....[50]....
        /*01c4*/ 	.word	0xffffffff


	//   ....[51]....
        /*01c8*/ 	.word	0xffffffff


	//   ....[52]....
        /*01cc*/ 	.word	0xffffffff


	//   ....[53]....
        /*01d0*/ 	.word	0xffffffff


	//   ....[54]....
        /*01d4*/ 	.word	0xffffffff


	//   ....[55]....
        /*01d8*/ 	.word	0xffffffff


	//   ....[56]....
        /*01dc*/ 	.word	0x0500000f


	//   ....[57]....
        /*01e0*/ 	.word	0x0500000f


	//   ....[58]....
        /*01e4*/ 	.word	0x0500000f


	//   ....[59]....
        /*01e8*/ 	.word	0x0500000f


	//   ....[60]....
        /*01ec*/ 	.word	0x0500000f


	//   ....[61]....
        /*01f0*/ 	.word	0x0500000f


	//   ....[62]....
        /*01f4*/ 	.word	0x0500000f


	//   ....[63]....
        /*01f8*/ 	.word	0x0500000f


	//   ....[64]....
        /*01fc*/ 	.word	0x0500000f


	//   ....[65]....
        /*0200*/ 	.word	0x0500000f


	//   ....[66]....
        /*0204*/ 	.word	0x0500000f


	//   ....[67]....
        /*0208*/ 	.word	0x0500000f


	//   ....[68]....
        /*020c*/ 	.word	0x0500000f


	//   ....[69]....
        /*0210*/ 	.word	0x0500000f


	//   ....[70]....
        /*0214*/ 	.word	0x0500000f


	//   ....[71]....
        /*0218*/ 	.word	0x0500000f


	//   ....[72]....
        /*021c*/ 	.word	0x0500000f


	//   ....[73]....
        /*0220*/ 	.word	0x0500000f


	//   ....[74]....
        /*0224*/ 	.word	0x0500000f


	//----- nvinfo : EIATTR_COOP_GROUP_INSTR_OFFSETS
	.align		4
.L_1257:
        /*0228*/ 	.byte	0x04, 0x28
        /*022a*/ 	.short	(.L_1259 - .L_1258)


	//   ....[0]....
.L_1258:
        /*022c*/ 	.word	0x00000060


	//   ....[1]....
        /*0230*/ 	.word	0x00000160


	//   ....[2]....
        /*0234*/ 	.word	0x00000210


	//   ....[3]....
        /*0238*/ 	.word	0x000003d0


	//   ....[4]....
        /*023c*/ 	.word	0x00000530


	//   ....[5]....
        /*0240*/ 	.word	0x00000650


	//   ....[6]....
        /*0244*/ 	.word	0x000007b0


	//   ....[7]....
        /*0248*/ 	.word	0x00001330


	//   ....[8]....
        /*024c*/ 	.word	0x00003510


	//   ....[9]....
        /*0250*/ 	.word	0x000035a0


	//   ....[10]....
        /*0254*/ 	.word	0x00003b50


	//   ....[11]....
        /*0258*/ 	.word	0x00003be0


	//   ....[12]....
        /*025c*/ 	.word	0x00004c30


	//   ....[13]....
        /*0260*/ 	.word	0x00006a00


	//   ....[14]....
        /*0264*/ 	.word	0x00006a20


	//   ....[15]....
        /*0268*/ 	.word	0x00007080


	//   ....[16]....
        /*026c*/ 	.word	0x00007100


	//   ....[17]....
        /*0270*/ 	.word	0x00008510


	//   ....[18]....
        /*0274*/ 	.word	0x00008610


	//   ....[19]....
        /*0278*/ 	.word	0x00008670


	//   ....[20]....
        /*027c*/ 	.word	0x00008780


	//   ....[21]....
        /*0280*/ 	.word	0x00008790


	//   ....[22]....
        /*0284*/ 	.word	0x0000a670


	//   ....[23]....
        /*0288*/ 	.word	0x0000a7f0


	//   ....[24]....
        /*028c*/ 	.word	0x0000a820


	//   ....[25]....
        /*0290*/ 	.word	0x0000a860


	//   ....[26]....
        /*0294*/ 	.word	0x0000a8d0


	//   ....[27]....
        /*0298*/ 	.word	0x0000a930


	//   ....[28]....
        /*029c*/ 	.word	0x0000a970


	//   ....[29]....
        /*02a0*/ 	.word	0x0000aaf0


	//   ....[30]....
        /*02a4*/ 	.word	0x0000ab50


	//   ....[31]....
        /*02a8*/ 	.word	0x0000ab90


	//   ....[32]....
        /*02ac*/ 	.word	0x0000abd0


	//   ....[33]....
        /*02b0*/ 	.word	0x0000ac00


	//   ....[34]....
        /*02b4*/ 	.word	0x0000ac30


	//   ....[35]....
        /*02b8*/ 	.word	0x0000acb0


	//   ....[36]....
        /*02bc*/ 	.word	0x0000ace0


	//   ....[37]....
        /*02c0*/ 	.word	0x0000ad60


	//   ....[38]....
        /*02c4*/ 	.word	0x0000df00


	//   ....[39]....
        /*02c8*/ 	.word	0x0000df10


	//   ....[40]....
        /*02cc*/ 	.word	0x0000e000


	//   ....[41]....
        /*02d0*/ 	.word	0x0000e060


	//   ....[42]....
        /*02d4*/ 	.word	0x0000e0a0


	//   ....[43]....
        /*02d8*/ 	.word	0x0000e0e0


	//   ....[44]....
        /*02dc*/ 	.word	0x0000e110


	//   ....[45]....
        /*02e0*/ 	.word	0x0000e140


	//   ....[46]....
        /*02e4*/ 	.word	0x0000e2b0


	//   ....[47]....
        /*02e8*/ 	.word	0x0000e310


	//   ....[48]....
        /*02ec*/ 	.word	0x0000e350


	//   ....[49]....
        /*02f0*/ 	.word	0x0000e390


	//   ....[50]....
        /*02f4*/ 	.word	0x0000e3c0


	//   ....[51]....
        /*02f8*/ 	.word	0x0000e3f0


	//   ....[52]....
        /*02fc*/ 	.word	0x0000e4b0


	//   ....[53]....
        /*0300*/ 	.word	0x0000e4d0


	//   ....[54]....
        /*0304*/ 	.word	0x0000e540


	//   ....[55]....
        /*0308*/ 	.word	0x0000e970


	//   ....[56]....
        /*030c*/ 	.word	0x0000ee50


	//   ....[57]....
        /*0310*/ 	.word	0x0000f240


	//   ....[58]....
        /*0314*/ 	.word	0x0000f2d0


	//   ....[59]....
        /*0318*/ 	.word	0x0000f370


	//   ....[60]....
        /*031c*/ 	.word	0x0000f420


	//   ....[61]....
        /*0320*/ 	.word	0x0000f4a0


	//   ....[62]....
        /*0324*/ 	.word	0x0000f520


	//   ....[63]....
        /*0328*/ 	.word	0x0000f5a0


	//   ....[64]....
        /*032c*/ 	.word	0x0000f620


	//   ....[65]....
        /*0330*/ 	.word	0x0000f6b0


	//   ....[66]....
        /*0334*/ 	.word	0x0000f760


	//   ....[67]....
        /*0338*/ 	.word	0x0000f7e0


	//   ....[68]....
        /*033c*/ 	.word	0x0000f860


	//   ....[69]....
        /*0340*/ 	.word	0x0000f8e0


	//   ....[70]....
        /*0344*/ 	.word	0x0000f960


	//   ....[71]....
        /*0348*/ 	.word	0x0000f9d0


	//   ....[72]....
        /*034c*/ 	.word	0x0000fa70


	//   ....[73]....
        /*0350*/ 	.word	0x0000fb00


	//   ....[74]....
        /*0354*/ 	.word	0x0000fc20


	//----- nvinfo : EIATTR_REG_RECONFIG
	.align		4
.L_1259:
        /*0358*/ 	.byte	0x01, 0x54
	.zero		2


	//----- nvinfo : EIATTR_SYSCALL_OFFSETS
	.align		4
        /*035c*/ 	.byte	0x04, 0x46
        /*035e*/ 	.short	(.L_1261 - .L_1260)


	//   ....[0]....
.L_1260:
        /*0360*/ 	.word	0x000014e0


	//   ....[1]....
        /*0364*/ 	.word	0x0000b660


	//   ....[2]....
        /*0368*/ 	.word	0x0000b790


	//   ....[3]....
        /*036c*/ 	.word	0x0000b890


	//----- nvinfo : EIATTR_MBARRIER_INSTR_OFFSETS
	.align		4
.L_1261:
        /*0370*/ 	.byte	0x04, 0x39
        /*0372*/ 	.short	(.L_1263 - .L_1262)


	//   ....[0]....
.L_1262:
        /*0374*/ 	.word	0x00000280
        /*0378*/ 	.word	0x000000ff
        /*037c*/ 	.word	0x00031c00
        /*0380*/ 	.short	0x0100
        /*0382*/ 	.byte	0x08
	.zero		1


	//   ....[1]....
        /*0384*/ 	.word	0x00000290
        /*0388*/ 	.word	0x000000ff
        /*038c*/ 	.word	0x00031c20
        /*0390*/ 	.short	0x0100
        /*0392*/ 	.byte	0x08
	.zero		1


	//   ....[2]....
        /*0394*/ 	.word	0x00000380
        /*0398*/ 	.word	0x000000ff
        /*039c*/ 	.word	0x00031c30
        /*03a0*/ 	.short	0x0100
        /*03a2*/ 	.byte	0x08
	.zero		1


	//   ....[3]....
        /*03a4*/ 	.word	0x00000390
        /*03a8*/ 	.word	0x000000ff
        /*03ac*/ 	.word	0x00031c40
        /*03b0*/ 	.short	0x0100
        /*03b2*/ 	.byte	0x08
	.zero		1


	//   ....[4]....
        /*03b4*/ 	.word	0x000003a0
        /*03b8*/ 	.word	0x000000ff
        /*03bc*/ 	.word	0x00031c38
        /*03c0*/ 	.short	0x0100
        /*03c2*/ 	.byte	0x08
	.zero		1


	//   ....[5]....
        /*03c4*/ 	.word	0x000003b0
        /*03c8*/ 	.word	0x000000ff
        /*03cc*/ 	.word	0x00031c48
        /*03d0*/ 	.short	0x0100
        /*03d2*/ 	.byte	0x08
	.zero		1


	//   ....[6]....
        /*03d4*/ 	.word	0x000004e0
        /*03d8*/ 	.word	0x000000ff
        /*03dc*/ 	.word	0x00031c50
        /*03e0*/ 	.short	0x0100
        /*03e2*/ 	.byte	0x08
	.zero		1


	//   ....[7]....
        /*03e4*/ 	.word	0x000004f0
        /*03e8*/ 	.word	0x000000ff
        /*03ec*/ 	.word	0x00031c60
        /*03f0*/ 	.short	0x0100
        /*03f2*/ 	.byte	0x08
	.zero		1


	//   ....[8]....
        /*03f4*/ 	.word	0x00000500
        /*03f8*/ 	.word	0x000000ff
        /*03fc*/ 	.word	0x00031c58
        /*0400*/ 	.short	0x0100
        /*0402*/ 	.byte	0x08
	.zero		1


	//   ....[9]....
        /*0404*/ 	.word	0x00000510
        /*0408*/ 	.word	0x000000ff
        /*040c*/ 	.word	0x00031c68
        /*0410*/ 	.short	0x0100
        /*0412*/ 	.byte	0x08
	.zero		1


	//   ....[10]....
        /*0414*/ 	.word	0x00000600
        /*0418*/ 	.word	0x000000ff
        /*041c*/ 	.word	0x00031c70
        /*0420*/ 	.short	0x0100
        /*0422*/ 	.byte	0x06
	.zero		1


	//   ....[11]....
        /*0424*/ 	.word	0x00000610
        /*0428*/ 	.word	0x000000ff
        /*042c*/ 	.word	0x00031c80
        /*0430*/ 	.short	0x0100
        /*0432*/ 	.byte	0x06
	.zero		1


	//   ....[12]....
        /*0434*/ 	.word	0x00000620
        /*0438*/ 	.word	0x000000ff
        /*043c*/ 	.word	0x00031c78
        /*0440*/ 	.short	0x0100
        /*0442*/ 	.byte	0x06
	.zero		1


	//   ....[13]....
        /*0444*/ 	.word	0x00000630
        /*0448*/ 	.word	0x000000ff
        /*044c*/ 	.word	0x00031c88
        /*0450*/ 	.short	0x0100
        /*0452*/ 	.byte	0x06
	.zero		1


	//   ....[14]....
        /*0454*/ 	.word	0x00000760
        /*0458*/ 	.word	0x000000ff
        /*045c*/ 	.word	0x00031c90
        /*0460*/ 	.short	0x0100
        /*0462*/ 	.byte	0x08
	.zero		1


	//   ....[15]....
        /*0464*/ 	.word	0x00000770
        /*0468*/ 	.word	0x000000ff
        /*046c*/ 	.word	0x00031ca0
        /*0470*/ 	.short	0x0100
        /*0472*/ 	.byte	0x08
	.zero		1


	//   ....[16]....
        /*0474*/ 	.word	0x00000780
        /*0478*/ 	.word	0x000000ff
        /*047c*/ 	.word	0x00031c98
        /*0480*/ 	.short	0x0100
        /*0482*/ 	.byte	0x08
	.zero		1


	//   ....[17]....
        /*0484*/ 	.word	0x00000790
        /*0488*/ 	.word	0x000000ff
        /*048c*/ 	.word	0x00031ca8
        /*0490*/ 	.short	0x0100
        /*0492*/ 	.byte	0x08
	.zero		1


	//   ....[18]....
        /*0494*/ 	.word	0x000008c0
        /*0498*/ 	.word	0x000000ff
        /*049c*/ 	.word	0x00031cb0
        /*04a0*/ 	.short	0x0100
        /*04a2*/ 	.byte	0x08
	.zero		1


	//   ....[19]....
        /*04a4*/ 	.word	0x000008d0
        /*04a8*/ 	.word	0x000000ff
        /*04ac*/ 	.word	0x00031cc0
        /*04b0*/ 	.short	0x0100
        /*04b2*/ 	.byte	0x08
	.zero		1


	//   ....[20]....
        /*04b4*/ 	.word	0x000008e0
        /*04b8*/ 	.word	0x000000ff
        /*04bc*/ 	.word	0x00031cb8
        /*04c0*/ 	.short	0x0100
        /*04c2*/ 	.byte	0x08
	.zero		1


	//   ....[21]....
        /*04c4*/ 	.word	0x000008f0
        /*04c8*/ 	.word	0x000000ff
        /*04cc*/ 	.word	0x00031cc8
        /*04d0*/ 	.short	0x0100
        /*04d2*/ 	.byte	0x08
	.zero		1


	//   ....[22]....
        /*04d4*/ 	.word	0x00001540
        /*04d8*/ 	.word	0x000000ff
        /*04dc*/ 	.word	0x00031c00
        /*04e0*/ 	.short	0x010a
        /*04e2*/ 	.byte	0x24
	.zero		1


	//   ....[23]....
        /*04e4*/ 	.word	0x000015b0
        /*04e8*/ 	.word	0x00000004
        /*04ec*/ 	.word	0x00031c30
        /*04f0*/ 	.short	0x010a
        /*04f2*/ 	.byte	0x3f
	.zero		1


	//   ....[24]....
        /*04f4*/ 	.word	0x00001620
        /*04f8*/ 	.word	0x00000004
        /*04fc*/ 	.word	0x00031c30
        /*0500*/ 	.short	0x010a
        /*0502*/ 	.byte	0x3f
	.zero		1


	//   ....[25]....
        /*0504*/ 	.word	0x000035c0
        /*0508*/ 	.word	0x00000004
        /*050c*/ 	.word	0x00000000
        /*0510*/ 	.short	0x0101
        /*0512*/ 	.byte	0x3f
	.zero		1


	//   ....[26]....
        /*0514*/ 	.word	0x00004ed0
        /*0518*/ 	.word	0x000000ff
        /*051c*/ 	.word	0x00031c30
        /*0520*/ 	.short	0x010a
        /*0522*/ 	.byte	0x06
	.zero		1


	//   ....[27]....
        /*0524*/ 	.word	0x00004f10
        /*0528*/ 	.word	0x000000ff
        /*052c*/ 	.word	0x00031c30
        /*0530*/ 	.short	0x010a
        /*0532*/ 	.byte	0x06
	.zero		1


	//   ....[28]....
        /*0534*/ 	.word	0x000065c0
        /*0538*/ 	.word	0x000000ff
        /*053c*/ 	.word	0x00031c50
        /*0540*/ 	.short	0x010a
        /*0542*/ 	.byte	0x06
	.zero		1


	//   ....[29]....
        /*0544*/ 	.word	0x00006600
        /*0548*/ 	.word	0x000000ff
        /*054c*/ 	.word	0x00031c50
        /*0550*/ 	.short	0x010a
        /*0552*/ 	.byte	0x06
	.zero		1


	//   ....[30]....
        /*0554*/ 	.word	0x00007870
        /*0558*/ 	.word	0x0000000a
        /*055c*/ 	.word	0x00000000
        /*0560*/ 	.short	0x0101
        /*0562*/ 	.byte	0x3f
	.zero		1


	//   ....[31]....
        /*0564*/ 	.word	0x000079c0
        /*0568*/ 	.word	0x00000008
        /*056c*/ 	.word	0x00000000
        /*0570*/ 	.short	0x0101
        /*0572*/ 	.byte	0x3f
	.zero		1


	//   ....[32]....
        /*0574*/ 	.word	0x00008580
        /*0578*/ 	.word	0x000000ff
        /*057c*/ 	.word	0x00031c50
        /*0580*/ 	.short	0x010a
        /*0582*/ 	.byte	0x09
	.zero		1


	//   ....[33]....
        /*0584*/ 	.word	0x000085c0
        /*0588*/ 	.word	0x000000ff
        /*058c*/ 	.word	0x00031c50
        /*0590*/ 	.short	0x010a
        /*0592*/ 	.byte	0x09
	.zero		1


	//   ....[34]....
        /*0594*/ 	.word	0x00008c50
        /*0598*/ 	.word	0x00000004
        /*059c*/ 	.word	0x00000000
        /*05a0*/ 	.short	0x0101
        /*05a2*/ 	.byte	0x3f
	.zero		1


	//   ....[35]....
        /*05a4*/ 	.word	0x00009b50
        /*05a8*/ 	.word	0x000000ff
        /*05ac*/ 	.word	0x00000000
        /*05b0*/ 	.short	0x0101
        /*05b2*/ 	.byte	0x04
	.zero		1


	//   ....[36]....
        /*05b4*/ 	.word	0x0000bef0
        /*05b8*/ 	.word	0x00000005
        /*05bc*/ 	.word	0x00031c40
        /*05c0*/ 	.short	0x010a
        /*05c2*/ 	.byte	0x3f
	.zero		1


	//   ....[37]....
        /*05c4*/ 	.word	0x0000c400
        /*05c8*/ 	.word	0x0000001a
        /*05cc*/ 	.word	0x00031c20
        /*05d0*/ 	.short	0x010a
        /*05d2*/ 	.byte	0x3f
	.zero		1


	//   ....[38]....
        /*05d4*/ 	.word	0x0000c6f0
        /*05d8*/ 	.word	0x00000003
        /*05dc*/ 	.word	0x00031c40
        /*05e0*/ 	.short	0x010a
        /*05e2*/ 	.byte	0x3f
	.zero		1


	//   ....[39]....
        /*05e4*/ 	.word	0x0000c970
        /*05e8*/ 	.word	0x00000002
        /*05ec*/ 	.word	0x00000060
        /*05f0*/ 	.short	0x010a
        /*05f2*/ 	.byte	0x3f
	.zero		1


	//   ....[40]....
        /*05f4*/ 	.word	0x0000ce80
        /*05f8*/ 	.word	0x00000003
        /*05fc*/ 	.word	0x00031c40
        /*0600*/ 	.short	0x010a
        /*0602*/ 	.byte	0x3f
	.zero		1


	//   ....[41]....
        /*0604*/ 	.word	0x0000d100
        /*0608*/ 	.word	0x00000003
        /*060c*/ 	.word	0x00000060
        /*0610*/ 	.short	0x010a
        /*0612*/ 	.byte	0x3f
	.zero		1


	//   ....[42]....
        /*0614*/ 	.word	0x0000d570
        /*0618*/ 	.word	0x00000002
        /*061c*/ 	.word	0x00031c40
        /*0620*/ 	.short	0x010a
        /*0622*/ 	.byte	0x3f
	.zero		1


	//   ....[43]....
        /*0624*/ 	.word	0x0000d810
        /*0628*/ 	.word	0x00000002
        /*062c*/ 	.word	0x00000060
        /*0630*/ 	.short	0x010a
        /*0632*/ 	.byte	0x3f
	.zero		1


	//   ....[44]....
        /*0634*/ 	.word	0x0000dc00
        /*0638*/ 	.word	0x00000003
        /*063c*/ 	.word	0x00031c60
        /*0640*/ 	.short	0x010a
        /*0642*/ 	.byte	0x3f
	.zero		1


	//   ....[45]....
        /*0644*/ 	.word	0x0000e8f0
        /*0648*/ 	.word	0x00000009
        /*064c*/ 	.word	0x00031c20
        /*0650*/ 	.short	0x010a
        /*0652*/ 	.byte	0x3f
	.zero		1


	//   ....[46]....
        /*0654*/ 	.word	0x0000ea90
        /*0658*/ 	.word	0x00000007
        /*065c*/ 	.word	0x00000000
        /*0660*/ 	.short	0x010a
        /*0662*/ 	.byte	0x3f
	.zero		1


	//   ....[47]....
        /*0664*/ 	.word	0x0000eb00
        /*0668*/ 	.word	0x00000003
        /*066c*/ 	.word	0x00000000
        /*0670*/ 	.short	0x010a
        /*0672*/ 	.byte	0x3f
	.zero		1


	//   ....[48]....
        /*0674*/ 	.word	0x0000eb60
        /*0678*/ 	.word	0x00000005
        /*067c*/ 	.word	0x00000000
        /*0680*/ 	.short	0x010a
        /*0682*/ 	.byte	0x3f
	.zero		1


	//   ....[49]....
        /*0684*/ 	.word	0x0000eb90
        /*0688*/ 	.word	0x00000003
        /*068c*/ 	.word	0x00000000
        /*0690*/ 	.short	0x010a
        /*0692*/ 	.byte	0x3f
	.zero		1


	//   ....[50]....
        /*0694*/ 	.word	0x0000ec00
        /*0698*/ 	.word	0x00000003
        /*069c*/ 	.word	0x00031c00
        /*06a0*/ 	.short	0x010a
        /*06a2*/ 	.byte	0x3f
	.zero		1


	//   ....[51]....
        /*06a4*/ 	.word	0x0000ec50
        /*06a8*/ 	.word	0x00000004
        /*06ac*/ 	.word	0x00031c30
        /*06b0*/ 	.short	0x010a
        /*06b2*/ 	.byte	0x3f
	.zero		1


	//   ....[52]....
        /*06b4*/ 	.word	0x0000ecb0
        /*06b8*/ 	.word	0x00000003
        /*06bc*/ 	.word	0x00031c30
        /*06c0*/ 	.short	0x010a
        /*06c2*/ 	.byte	0x3f
	.zero		1


	//   ....[53]....
        /*06c4*/ 	.word	0x0000ed10
        /*06c8*/ 	.word	0x00000003
        /*06cc*/ 	.word	0x00031c50
        /*06d0*/ 	.short	0x010a
        /*06d2*/ 	.byte	0x3f
	.zero		1


	//   ....[54]....
        /*06d4*/ 	.word	0x0000ed70
        /*06d8*/ 	.word	0x00000005
        /*06dc*/ 	.word	0x00031c50
        /*06e0*/ 	.short	0x010a
        /*06e2*/ 	.byte	0x3f
	.zero		1


	//   ....[55]....
        /*06e4*/ 	.word	0x0000ef10
        /*06e8*/ 	.word	0x00000005
        /*06ec*/ 	.word	0x00031c40
        /*06f0*/ 	.short	0x010a
        /*06f2*/ 	.byte	0x3f
	.zero		1


	//   ....[56]....
        /*06f4*/ 	.word	0x0000ef60
        /*06f8*/ 	.word	0x0000001a
        /*06fc*/ 	.word	0x00031c20
        /*0700*/ 	.short	0x010a
        /*0702*/ 	.byte	0x3f
	.zero		1


	//   ....[57]....
        /*0704*/ 	.word	0x0000efb0
        /*0708*/ 	.word	0x00000003
        /*070c*/ 	.word	0x00031c40
        /*0710*/ 	.short	0x010a
        /*0712*/ 	.byte	0x3f
	.zero		1


	//   ....[58]....
        /*0714*/ 	.word	0x0000f000
        /*0718*/ 	.word	0x00000002
        /*071c*/ 	.word	0x00000060
        /*0720*/ 	.short	0x010a
        /*0722*/ 	.byte	0x3f
	.zero		1


	//   ....[59]....
        /*0724*/ 	.word	0x0000f050
        /*0728*/ 	.word	0x00000003
        /*072c*/ 	.word	0x00031c40
        /*0730*/ 	.short	0x010a
        /*0732*/ 	.byte	0x3f
	.zero		1


	//   ....[60]....
        /*0734*/ 	.word	0x0000f0a0
        /*0738*/ 	.word	0x00000003
        /*073c*/ 	.word	0x00000060
        /*0740*/ 	.short	0x010a
        /*0742*/ 	.byte	0x3f
	.zero		1


	//   ....[61]....
        /*0744*/ 	.word	0x0000f0f0
        /*0748*/ 	.word	0x00000002
        /*074c*/ 	.word	0x00031c40
        /*0750*/ 	.short	0x010a
        /*0752*/ 	.byte	0x3f
	.zero		1


	//   ....[62]....
        /*0754*/ 	.word	0x0000f140
        /*0758*/ 	.word	0x00000002
        /*075c*/ 	.word	0x00000060
        /*0760*/ 	.short	0x010a
        /*0762*/ 	.byte	0x3f
	.zero		1


	//   ....[63]....
        /*0764*/ 	.word	0x0000f190
        /*0768*/ 	.word	0x00000003
        /*076c*/ 	.word	0x00031c60
        /*0770*/ 	.short	0x010a
        /*0772*/ 	.byte	0x3f
	.zero		1


	//   ....[64]....
        /*0774*/ 	.word	0x0000fb40
        /*0778*/ 	.word	0x00000009
        /*077c*/ 	.word	0x00031c20
        /*0780*/ 	.short	0x010a
        /*0782*/ 	.byte	0x3f
	.zero		1


	//   ....[65]....
        /*0784*/ 	.word	0x0000fce0
        /*0788*/ 	.word	0x00000007
        /*078c*/ 	.word	0x00000000
        /*0790*/ 	.short	0x010a
        /*0792*/ 	.byte	0x3f
	.zero		1


	//   ....[66]....
        /*0794*/ 	.word	0x0000fd30
        /*0798*/ 	.word	0x00000003
        /*079c*/ 	.word	0x00000000
        /*07a0*/ 	.short	0x010a
        /*07a2*/ 	.byte	0x3f
	.zero		1


	//   ....[67]....
        /*07a4*/ 	.word	0x0000fd80
        /*07a8*/ 	.word	0x00000005
        /*07ac*/ 	.word	0x00000000
        /*07b0*/ 	.short	0x010a
        /*07b2*/ 	.byte	0x3f
	.zero		1


	//----- nvinfo : EIATTR_NUM_MBARRIERS
	.align		4
.L_1263:
        /*07b4*/ 	.byte	0x03, 0x38
        /*07b6*/ 	.short	0x0016


	//----- nvinfo : EIATTR_EXIT_INSTR_OFFSETS
	.align		4
        /*07b8*/ 	.byte	0x04, 0x1c
        /*07ba*/ 	.short	(.L_1265 - .L_1264)


	//   ....[0]....
.L_1264:
        /*07bc*/ 	.word	0x00000aa0


	//   ....[1]....
        /*07c0*/ 	.word	0x0000a630


	//   ....[2]....
        /*07c4*/ 	.word	0x0000a690


	//   ....[3]....
        /*07c8*/ 	.word	0x0000ebe0


	//----- nvinfo : EIATTR_MAX_THREADS
	.align		4
.L_1265:
        /*07cc*/ 	.byte	0x04, 0x05
        /*07ce*/ 	.short	(.L_1267 - .L_1266)
.L_1266:
        /*07d0*/ 	.word	0x00000200
        /*07d4*/ 	.word	0x00000001
        /*07d8*/ 	.word	0x00000001


	//----- nvinfo : EIATTR_CRS_STACK_SIZE
	.align		4
.L_1267:
        /*07dc*/ 	.byte	0x04, 0x1e
        /*07de*/ 	.short	(.L_1269 - .L_1268)
.L_1268:
        /*07e0*/ 	.word	0x00000000


	//----- nvinfo : EIATTR_CBANK_PARAM_SIZE
	.align		4
.L_1269:
        /*07e4*/ 	.byte	0x03, 0x19
        /*07e6*/ 	.short	0x0a70


	//----- nvinfo : EIATTR_PARAM_CBANK
	.align		4
        /*07e8*/ 	.byte	0x04, 0x0a
        /*07ea*/ 	.short	(.L_1271 - .L_1270)
	.align		4
.L_1270:
        /*07ec*/ 	.word	index@(.nv.constant0._ZN7cutlass13device_kernelIN5flash11enable_sm90INS1_16FlashAttnFwdSm90INS1_25CollectiveMainloopFwdSm90ILi2EN4cute5tupleIJNS5_1CILi1EEES8_S8_EEENS6_IJNS7_ILi192EEENS7_ILi144EEENS7_ILi96EEEEEELi96ENS_6half_tEfNS_4arch4Sm90ELb0ELb0ELb0ELb1ELb0ELb0ELb0ELb0ELb1ELb0ELb0ELb0EEENS1_21CollectiveEpilogueFwdINS6_IJSA_SC_SB_EEES9_SE_SG_Li384ELb1ELb0ELb0ELb0EEENS1_36VarlenDynamicPersistentTileSchedulerILi192ELi144ELi384ELi32ELb0ELb0ELb1ELb0ELb1ELb1EEEEEEEEEvNT_6ParamsE)
        /*07f0*/ 	.short	0x0210
        /*07f2*/ 	.short	0x0a70


	//----- nvinfo : EIATTR_SW_WAR
	.align		4
.L_1271:
        /*07f4*/ 	.byte	0x04, 0x36
        /*07f6*/ 	.short	(.L_1273 - .L_1272)
.L_1272:
        /*07f8*/ 	.word	0x00000008
.L_1273:


//--------------------- .nv.info._ZN7cutlass13device_kernelIN5flash11enable_sm90INS1_16FlashAttnFwdSm90INS1_25CollectiveMainloopFwdSm90ILi2EN4cute5tupleIJNS5_1CILi1EEES8_S8_EEENS6_IJNS7_ILi192EEENS7_ILi144EEENS7_ILi96EEEEEELi96ENS_6half_tEfNS_4arch4Sm90ELb0ELb0ELb0ELb1ELb0ELb1ELb0ELb0ELb1ELb0ELb0ELb0EEENS1_21CollectiveEpilogueFwdINS6_IJSA_SC_SB_EEES9_SE_SG_Li384ELb1ELb0ELb0ELb0EEENS1_36VarlenDynamicPersistentTileSchedulerILi192ELi144ELi384ELi32ELb0ELb0ELb1ELb0ELb1ELb1EEEEEEEEEvNT_6ParamsE --------------------------
	.section	.nv.info._ZN7cutlass13device_kernelIN5flash11enable_sm90INS1_16FlashAttnFwdSm90INS1_25CollectiveMainloopFwdSm90ILi2EN4cute5tupleIJNS5_1CILi1EEES8_S8_EEENS6_IJNS7_ILi192EEENS7_ILi144EEENS7_ILi96EEEEEELi96ENS_6half_tEfNS_4arch4Sm90ELb0ELb0ELb0ELb1ELb0ELb1ELb0ELb0ELb1ELb0ELb0ELb0EEENS1_21CollectiveEpilogueFwdINS6_IJSA_SC_SB_EEES9_SE_SG_Li384ELb1ELb0ELb0ELb0EEENS1_36VarlenDynamicPersistentTileSchedulerILi192ELi144ELi384ELi32ELb0ELb0ELb1ELb0ELb1ELb1EEEEEEEEEvNT_6ParamsE,"",@"SHT_CUDA_INFO"
	.sectionflags	@""
	.align	4


	//----- nvinfo : EIATTR_CUDA_API_VERSION
	.align		4
        /*0000*/ 	.byte	0x04, 0x37
        /*0002*/ 	.short	(.L_1275 - .L_1274)
.L_1274:
        /*0004*/ 	.word	0x00000082


	//----- nvinfo : EIATTR_KPARAM_INFO
	.align		4
.L_1275:
        /*0008*/ 	.byte	0x04, 0x17
        /*000a*/ 	.short	(.L_1277 - .L_1276)
.L_1276:
        /*000c*/ 	.word	0x00000000
        /*0010*/ 	.short	0x0000
        /*0012*/ 	.short	0x0070
        /*0014*/ 	.byte	0x00, 0xf0, 0x01, 0x28


	//----- nvinfo : EIATTR_SPARSE_MMA_MASK
	.align		4
.L_1277:
        /*0018*/ 	.byte	0x03, 0x50
        /*001a*/ 	.short	0x0000


	//----- nvinfo : EIATTR_MAXREG_COUNT
	.align		4
        /*001c*/ 	.byte	0x03, 0x1b
        /*001e*/ 	.short	0x0080


	//----- nvinfo : EIATTR_NUM_BARRIERS
	.align		4
        /*0020*/ 	.byte	0x02, 0x4c
        /*0022*/ 	.byte	0x10
	.zero		1


	//----- nvinfo : EIATTR_EXTERNS
	.align		4
        /*0024*/ 	.byte	0x04, 0x0f
        /*0026*/ 	.short	(.L_1279 - .L_1278)


	//   ....[0]....
	.align		4
.L_1278:
        /*0028*/ 	.word	index@(__assertfail)


	//----- nvinfo : EIATTR_ANNOTATIONS
	.align		4
.L_1279:
        /*002c*/ 	.byte	0x04, 0x55
        /*002e*/ 	.short	(.L_1281 - .L_1280)


	//   ....[0]....
.L_1280:
        /* <DEDUP_REMOVED lines=84> */


	//----- nvinfo : EIATTR_MERCURY_ISA_VERSION
	.align		4
.L_1281:
        /*0560*/ 	.byte	0x03, 0x5f
        /*0562*/ 	.short	0x0101


	//----- nvinfo : EIATTR_UNUSED_LOAD_BYTE_OFFSET
	.align		4
        /*0564*/ 	.byte	0x04, 0x44
        /*0566*/ 	.short	(.L_1283 - .L_1282)


	//   ....[0]....
.L_1282:
        /*0568*/ 	.word	0x00000b30
        /*056c*/ 	.word	0x0000fff0


	//   ....[1]....
        /*0570*/ 	.word	0x000140f0
        /*0574*/ 	.word	0x0000fff0


	//----- nvinfo : EIATTR_INT_WARP_WIDE_INSTR_OFFSETS
	.align		4
.L_1283:
        /*0578*/ 	.byte	0x04, 0x31
        /*057a*/ 	.short	(.L_1285 - .L_1284)


	//   ....[0]....
.L_1284:
        /*057c*/ 	.word	0x000001c0


	//   ....[1]....
        /*0580*/ 	.word	0x00000200


	//   ....[2]....
        /*0584*/ 	.word	0x00000270


	//   ....[3]....
        /*0588*/ 	.word	0x00017690


	//   ....[4]....
        /*058c*/ 	.word	0x00017720


	//   ....[5]....
        /*0590*/ 	.word	0x00017b60


	//   ....[6]....
        /*0594*/ 	.word	0x00017b90


	//   ....[7]....
        /*0598*/ 	.word	0x00017d80


	//   ....[8]....
        /*059c*/ 	.word	0x00017e50


	//   ....[9]....
        /*05a0*/ 	.word	0x00019eb0


	//   ....[10]....
        /*05a4*/ 	.word	0x00019f40


	//----- nvinfo : EIATTR_COOP_GROUP_MASK_REGIDS
	.align		4
.L_1285:
        /*05a8*/ 	.byte	0x04, 0x29
        /*05aa*/ 	.short	(.L_1287 - .L_1286)


	//   ....[0]....
.L_1286:
        /*05ac*/ 	.word	0xffffffff


	//   ....[1]....
        /*05b0*/ 	.word	0xffffffff


	//   ....[2]....
        /*05b4*/ 	.word	0xffffffff


	//   ....[3]....
        /*05b8*/ 	.word	0xffffffff


	//   ....[4]....
        /*05bc*/ 	.word	0xffffffff


	//   ....[5]....
        /*05c0*/ 	.word	0xffffffff


	//   ....[6]....
        /*05c4*/ 	.word	0xffffffff


	//   ....[7]....
        /*05c8*/ 	.word	0xffffffff


	//   ....[8]....
        /*05cc*/ 	.word	0xffffffff


	//   ....[9]....
        /*05d0*/ 	.word	0xffffffff


	//   ....[10]....
        /*05d4*/ 	.word	0xffffffff


	//   ....[11]....
        /*05d8*/ 	.word	0xffffffff


	//   ....[12]....
        /*05dc*/ 	.word	0xffffffff


	//   ....[13]....
        /*05e0*/ 	.word	0xffffffff


	//   ....[14]....
        /*05e4*/ 	.word	0xffffffff


	//   ....[15]....
        /*05e8*/ 	.word	0xffffffff


	//   ....[16]....
        /*05ec*/ 	.word	0xffffffff


	//   ....[17]....
        /*05f0*/ 	.word	0xffffffff


	//   ....[18]....
        /*05f4*/ 	.word	0xffffffff


	//   ....[19]....
        /*05f8*/ 	.word	0xffffffff


	//   ....[20]....
        /*05fc*/ 	.word	0xffffffff


	//   ....[21]....
        /*0600*/ 	.word	0xffffffff


	//   ....[22]....
        /*0604*/ 	.word	0xffffffff


	//   ....[23]....
        /*0608*/ 	.word	0xffffffff


	//   ....[24]....
        /*060c*/ 	.word	0xffffffff


	//   ....[25]....
        /*0610*/ 	.word	0xffffffff


	//   ....[26]....
        /*0614*/ 	.word	0xffffffff


	//   ....[27]....
        /*0618*/ 	.word	0xffffffff


	//   ....[28]....
        /*061c*/ 	.word	0xffffffff


	//   ....[29]....
        /*0620*/ 	.word	0xffffffff


	//   ....[30]....
        /*0624*/ 	.word	0xffffffff


	//   ....[31]....
        /*0628*/ 	.word	0xffffffff


	//   ....[32]....
        /*062c*/ 	.word	0xffffffff


	//   ....[33]....
        /*0630*/ 	.word	0xffffffff


	//   ....[34]....
        /*0634*/ 	.word	0xffffffff


	//   ....[35]....
        /*0638*/ 	.word	0xffffffff


	//   ....[36]....
        /*063c*/ 	.word	0xffffffff


	//   ....[37]....
        /*0640*/ 	.word	0xffffffff


	//   ....[38]....
        /*0644*/ 	.word	0xffffffff


	//   ....[39]....
        /*0648*/ 	.word	0xffffffff


	//   ....[40]....
        /*064c*/ 	.word	0xffffffff


	//   ....[41]....
        /*0650*/ 	.word	0xffffffff


	//   ....[42]....
        /*0654*/ 	.word	0xffffffff


	//   ....[43]....
        /*0658*/ 	.word	0xffffffff


	//   ....[44]....
        /*065c*/ 	.word	0xffffffff


	//   ....[45]....
        /*0660*/ 	.word	0xffffffff


	//   ....[46]....
        /*0664*/ 	.word	0xffffffff


	//   ....[47]....
        /*0668*/ 	.word	0xffffffff


	//   ....[48]....
        /*066c*/ 	.word	0xffffffff


	//   ....[49]....
        /*0670*/ 	.word	0xffffffff


	//   ....[50]....
        /*0674*/ 	.word	0xffffffff


	//   ....[51]....
        /*0678*/ 	.word	0xffffffff


	//   ....[52]....
        /*067c*/ 	.word	0xffffffff


	//   ....[53]....
        /*0680*/ 	.word	0xffffffff


	//   ....[54]....
        /*0684*/ 	.word	0xffffffff


	//   ....[55]....
        /*0688*/ 	.word	0xffffffff


	//   ....[56]....
        /*068c*/ 	.word	0x0500000f


	//   ....[57]....
        /*0690*/ 	.word	0x0500000f


	//   ....[58]....
        /*0694*/ 	.word	0x0500000f


	//   ....[59]....
        /*0698*/ 	.word	0x0500000f


	//   ....[60]....
        /*069c*/ 	.word	0x0500000f


	//   ....[61]....
        /*06a0*/ 	.word	0x0500000f


	//   ....[62]....
        /*06a4*/ 	.word	0x0500000f


	//   ....[63]....
        /*06a8*/ 	.word	0x0500000f


	//   ....[64]....
        /*06ac*/ 	.word	0x0500000f


	//   ....[65]....
        /*06b0*/ 	.word	0x0500000f


	//   ....[66]....
        /*06b4*/ 	.word	0x0500000f


	//   ....[67]....
        /*06b8*/ 	.word	0x0500000f


	//   ....[68]....
        /*06bc*/ 	.word	0x0500000f


	//   ....[69]....
        /*06c0*/ 	.word	0x0500000f


	//   ....[70]....
        /*06c4*/ 	.word	0x0500000f


	//   ....[71]....
        /*06c8*/ 	.word	0x0500000f


	//   ....[72]....
        /*06cc*/ 	.word	0x0500000f


	//   ....[73]....
        /*06d0*/ 	.word	0x0500000f


	//   ....[74]....
        /*06d4*/ 	.word	0x0500000f


	//   ....[75]....
        /*06d8*/ 	.word	0x0500000f


	//   ....[76]....
        /*06dc*/ 	.word	0x0500000f


	//   ....[77]....
        /*06e0*/ 	.word	0x0500000f


	//   ....[78]....
        /*06e4*/ 	.word	0x0500000f


	//   ....[79]....
        /*06e8*/ 	.word	0x0500000f


	//   ....[80]....
        /*06ec*/ 	.word	0x0500000f


	//   ....[81]....
        /*06f0*/ 	.word	0x0500000f


	//   ....[82]....
        /*06f4*/ 	.word	0x0500000f


	//   ....[83]....
        /*06f8*/ 	.word	0x0500000f


	//   ....[84]....
        /*06fc*/ 	.word	0x0500000f


	//----- nvinfo : EIATTR_COOP_GROUP_INSTR_OFFSETS
	.align		4
.L_1287:
        /*0700*/ 	.byte	0x04, 0x28
        /*0702*/ 	.short	(.L_1289 - .L_1288)


	//   ....[0]....
.L_1288:
        /*0704*/ 	.word	0x00000070


	//   ....[1]....
        /*0708*/ 	.word	0x000001d0


	//   ....[2]....
        /*070c*/ 	.word	0x00000220


	//   ....[3]....
        /*0710*/ 	.word	0x00000450


	//   ....[4]....
        /*0714*/ 	.word	0x000005b0


	//   ....[5]....
        /*0718*/ 	.word	0x000006d0


	//   ....[6]....
        /*071c*/ 	.word	0x00000830


	//   ....[7]....
        /*0720*/ 	.word	0x00006ee0


	//   ....[8]....
        /*0724*/ 	.word	0x0000d340


	//   ....[9]....
        /*0728*/ 	.word	0x0000d370


	//   ....[10]....
        /*072c*/ 	.word	0x0000d900


	//   ....[11]....
        /*0730*/ 	.word	0x0000d970


	//   ....[12]....
        /*0734*/ 	.word	0x0000ea30


	//   ....[13]....
        /*0738*/ 	.word	0x000114e0


	//   ....[14]....
        /*073c*/ 	.word	0x00011500


	//   ....[15]....
        /*0740*/ 	.word	0x00011ab0


	//   ....[16]....
        /*0744*/ 	.word	0x00011ad0


	//   ....[17]....
        /*0748*/ 	.word	0x00013380


	//   ....[18]....
        /*074c*/ 	.word	0x00013ae0


	//   ....[19]....
        /*0750*/ 	.word	0x00013b10


	//   ....[20]....
        /*0754*/ 	.word	0x00013b50


	//   ....[21]....
        /*0758*/ 	.word	0x00013b60


	//   ....[22]....
        /*075c*/ 	.word	0x00015930


	//   ....[23]....
        /*0760*/ 	.word	0x00015ad0


	//   ....[24]....
        /*0764*/ 	.word	0x00015b00


	//   ....[25]....
        /*0768*/ 	.word	0x00015b30


	//   ....[26]....
        /*076c*/ 	.word	0x00015b70


	//   ....[27]....
        /*0770*/ 	.word	0x00015bc0


	//   ....[28]....
        /*0774*/ 	.word	0x00015c20


	//   ....[29]....
        /*0778*/ 	.word	0x00015de0


	//   ....[30]....
        /*077c*/ 	.word	0x00015e40


	//   ....[31]....
        /*0780*/ 	.word	0x00015e80


	//   ....[32]....
        /*0784*/ 	.word	0x00015ec0


	//   ....[33]....
        /*0788*/ 	.word	0x00015ef0


	//   ....[34]....
        /*078c*/ 	.word	0x00015f20


	//   ....[35]....
        /*0790*/ 	.word	0x00015fa0


	//   ....[36]....
        /*0794*/ 	.word	0x00015fd0


	//   ....[37]....
        /*0798*/ 	.word	0x00016050


	//   ....[38]....
        /*079c*/ 	.word	0x0001a300


	//   ....[39]....
        /*07a0*/ 	.word	0x0001a310


	//   ....[40]....
        /*07a4*/ 	.word	0x0001a400


	//   ....[41]....
        /*07a8*/ 	.word	0x0001a460


	//   ....[42]....
        /*07ac*/ 	.word	0x0001a4a0


	//   ....[43]....
        /*07b0*/ 	.word	0x0001a4e0


	//   ....[44]....
        /*07b4*/ 	.word	0x0001a510


	//   ....[45]....
        /*07b8*/ 	.word	0x0001a540


	//   ....[46]....
        /*07bc*/ 	.word	0x0001a6b0


	//   ....[47]....
        /*07c0*/ 	.word	0x0001a710


	//   ....[48]....
        /*07c4*/ 	.word	0x0001a750


	//   ....[49]....
        /*07c8*/ 	.word	0x0001a790


	//   ....[50]....
        /*07cc*/ 	.word	0x0001a7c0


	//   ....[51]....
        /*07d0*/ 	.word	0x0001a7f0


	//   ....[52]....
        /*07d4*/ 	.word	0x0001a8b0


	//   ....[53]....
        /*07d8*/ 	.word	0x0001a8d0


	//   ....[54]....
        /*07dc*/ 	.word	0x0001a940


	//   ....[55]....
        /*07e0*/ 	.word	0x0001ad70


	//   ....[56]....
        /*07e4*/ 	.word	0x0001b1f0


	//   ....[57]....
        /*07e8*/ 	.word	0x0001b2a0


	//   ....[58]....
        /*07ec*/ 	.word	0x0001b340


	//   ....[59]....
        /*07f0*/ 	.word	0x0001b3e0


	//   ....[60]....
        /*07f4*/ 	.word	0x0001b480


	//   ....[61]....
        /*07f8*/ 	.word	0x0001b570


	//   ....[62]....
        /*07fc*/ 	.word	0x0001b610


	//   ....[63]....
        /*0800*/ 	.word	0x0001b6b0


	//   ....[64]....
        /*0804*/ 	.word	0x0001b750


	//   ....[65]....
        /*0808*/ 	.word	0x0001b9b0


	//   ....[66]....
        /*080c*/ 	.word	0x0001bc90


	//   ....[67]....
        /*0810*/ 	.word	0x0001c080


	//   ....[68]....
        /*0814*/ 	.word	0x0001c110


	//   ....[69]....
        /*0818*/ 	.word	0x0001c1b0


	//   ....[70]....
        /*081c*/ 	.word	0x0001c260


	//   ....[71]....
        /*0820*/ 	.word	0x0001c2e0


	//   ....[72]....
        /*0824*/ 	.word	0x0001c360


	//   ....[73]....
        /*0828*/ 	.word	0x0001c3e0


	//   ....[74]....
        /*082c*/ 	.word	0x0001c460


	//   ....[75]....
        /*0830*/ 	.word	0x0001c4f0


	//   ....[76]....
        /*0834*/ 	.word	0x0001c5a0


	//   ....[77]....
        /*0838*/ 	.word	0x0001c620


	//   ....[78]....
        /*083c*/ 	.word	0x0001c6a0


	//   ....[79]....
        /*0840*/ 	.word	0x0001c720


	//   ....[80]....
        /*0844*/ 	.word	0x0001c7a0


	//   ....[81]....
        /*0848*/ 	.word	0x0001c810


	//   ....[82]....
        /*084c*/ 	.word	0x0001c8b0


	//   ....[83]....
        /*0850*/ 	.word	0x0001c940


	//   ....[84]....
        /*0854*/ 	.word	0x0001ca60


	//----- nvinfo : EIATTR_REG_RECONFIG
	.align		4
.L_1289:
        /*0858*/ 	.byte	0x01, 0x54
	.zero		2


	//----- nvinfo : EIATTR_SYSCALL_OFFSETS
	.align		4
        /*085c*/ 	.byte	0x04, 0x46
        /*085e*/ 	.short	(.L_1291 - .L_1290)


	//   ....[0]....
.L_1290:
        /*0860*/ 	.word	0x00001bb0


	//   ....[1]....
        /*0864*/ 	.word	0x00001d00


	//   ....[2]....
        /*0868*/ 	.word	0x000070b0


	//   ....[3]....
        /*086c*/ 	.word	0x00007570


	//   ....[4]....
        /*0870*/ 	.word	0x000178a0


	//   ....[5]....
        /*0874*/ 	.word	0x000179d0


	//   ....[6]....
        /*0878*/ 	.word	0x00017ad0


	//----- nvinfo : EIATTR_MBARRIER_INSTR_OFFSETS
	.align		4
.L_1291:
        /*087c*/ 	.byte	0x04, 0x39
        /*087e*/ 	.short	(.L_1293 - .L_1292)


	//   ....[0]....
.L_1292:
        /*0880*/ 	.word	0x00000300
        /*0884*/ 	.word	0x000000ff
        /*0888*/ 	.word	0x00031c00
        /*088c*/ 	.short	0x0100
        /*088e*/ 	.byte	0x08
	.zero		1


	//   ....[1]....
        /*0890*/ 	.word	0x00000310
        /*0894*/ 	.word	0x000000ff
        /*0898*/ 	.word	0x00031c20
        /*089c*/ 	.short	0x0100
        /*089e*/ 	.byte	0x08
	.zero		1


	//   ....[2]....
        /*08a0*/ 	.word	0x00000400
        /*08a4*/ 	.word	0x000000ff
        /*08a8*/ 	.word	0x00031c30
        /*08ac*/ 	.short	0x0100
        /*08ae*/ 	.byte	0x08
	.zero		1


	//   ....[3]....
        /*08b0*/ 	.word	0x00000410
        /*08b4*/ 	.word	0x000000ff
        /*08b8*/ 	.word	0x00031c40
        /*08bc*/ 	.short	0x0100
        /*08be*/ 	.byte	0x08
	.zero		1


	//   ....[4]....
        /*08c0*/ 	.word	0x00000420
        /*08c4*/ 	.word	0x000000ff
        /*08c8*/ 	.word	0x00031c38
        /*08cc*/ 	.short	0x0100
        /*08ce*/ 	.byte	0x08
	.zero		1


	//   ....[5]....
        /*08d0*/ 	.word	0x00000430
        /*08d4*/ 	.word	0x000000ff
        /*08d8*/ 	.word	0x00031c48
        /*08dc*/ 	.short	0x0100
        /*08de*/ 	.byte	0x08
	.zero		1


	//   ....[6]....
        /*08e0*/ 	.word	0x00000560
        /*08e4*/ 	.word	0x000000ff
        /*08e8*/ 	.word	0x00031c50
        /*08ec*/ 	.short	0x0100
        /*08ee*/ 	.byte	0x08
	.zero		1


	//   ....[7]....
        /*08f0*/ 	.word	0x00000570
        /*08f4*/ 	.word	0x000000ff
        /*08f8*/ 	.word	0x00031c60
        /*08fc*/ 	.short	0x0100
        /*08fe*/ 	.byte	0x08
	.zero		1


	//   ....[8]....
        /*0900*/ 	.word	0x00000580
        /*0904*/ 	.word	0x000000ff
        /*0908*/ 	.word	0x00031c58
        /*090c*/ 	.short	0x0100
        /*090e*/ 	.byte	0x08
	.zero		1


	//   ....[9]....
        /*0910*/ 	.word	0x00000590
        /*0914*/ 	.word	0x000000ff
        /*0918*/ 	.word	0x00031c68
        /*091c*/ 	.short	0x0100
        /*091e*/ 	.byte	0x08
	.zero		1


	//   ....[10]....
        /*0920*/ 	.word	0x00000680
        /*0924*/ 	.word	0x000000ff
        /*0928*/ 	.word	0x00031c70
        /*092c*/ 	.short	0x0100
        /*092e*/ 	.byte	0x06
	.zero		1


	//   ....[11]....
        /*0930*/ 	.word	0x00000690
        /*0934*/ 	.word	0x000000ff
        /*0938*/ 	.word	0x00031c80
        /*093c*/ 	.short	0x0100
        /*093e*/ 	.byte	0x06
	.zero		1


	//   ....[12]....
        /*0940*/ 	.word	0x000006a0
        /*0944*/ 	.word	0x000000ff
        /*0948*/ 	.word	0x00031c78
        /*094c*/ 	.short	0x0100
        /*094e*/ 	.byte	0x06
	.zero		1


	//   ....[13]....
        /*0950*/ 	.word	0x000006b0
        /*0954*/ 	.word	0x000000ff
        /*0958*/ 	.word	0x00031c88
        /*095c*/ 	.short	0x0100
        /*095e*/ 	.byte	0x06
	.zero		1


	//   ....[14]....
        /*0960*/ 	.word	0x000007e0
        /*0964*/ 	.word	0x000000ff
        /*0968*/ 	.word	0x00031c90
        /*096c*/ 	.short	0x0100
        /*096e*/ 	.byte	0x08
	.zero		1


	//   ....[15]....
        /*0970*/ 	.word	0x000007f0
        /*0974*/ 	.word	0x000000ff
        /*0978*/ 	.word	0x00031ca0
        /*097c*/ 	.short	0x0100
        /*097e*/ 	.byte	0x08
	.zero		1


	//   ....[16]....
        /*0980*/ 	.word	0x00000800
        /*0984*/ 	.word	0x000000ff
        /*0988*/ 	.word	0x00031c98
        /*098c*/ 	.short	0x0100
        /*098e*/ 	.byte	0x08
	.zero		1


	//   ....[17]....
        /*0990*/ 	.word	0x00000810
        /*0994*/ 	.word	0x000000ff
        /*0998*/ 	.word	0x00031ca8
        /*099c*/ 	.short	0x0100
        /*099e*/ 	.byte	0x08
	.zero		1


	//   ....[18]....
        /*09a0*/ 	.word	0x00000940
        /*09a4*/ 	.word	0x000000ff
        /*09a8*/ 	.word	0x00031cb0
        /*09ac*/ 	.short	0x0100
        /*09ae*/ 	.byte	0x08
	.zero		1


	//   ....[19]....
        /*09b0*/ 	.word	0x00000950
        /*09b4*/ 	.word	0x000000ff
        /*09b8*/ 	.word	0x00031cc0
        /*09bc*/ 	.short	0x0100
        /*09be*/ 	.byte	0x08
	.zero		1


	//   ....[20]....
        /*09c0*/ 	.word	0x00000960
        /*09c4*/ 	.word	0x000000ff
        /*09c8*/ 	.word	0x00031cb8
        /*09cc*/ 	.short	0x0100
        /*09ce*/ 	.byte	0x08
	.zero		1


	//   ....[21]....
        /*09d0*/ 	.word	0x00000970
        /*09d4*/ 	.word	0x000000ff
        /*09d8*/ 	.word	0x00031cc8
        /*09dc*/ 	.short	0x0100
        /*09de*/ 	.byte	0x08
	.zero		1


	//   ....[22]....
        /*09e0*/ 	.word	0x00003160
        /*09e4*/ 	.word	0x00000014
        /*09e8*/ 	.word	0x00031c90
        /*09ec*/ 	.short	0x010a
        /*09ee*/ 	.byte	0x3f
	.zero		1


	//   ....[23]....
        /*09f0*/ 	.word	0x00004b80
        /*09f4*/ 	.word	0x00000014
        /*09f8*/ 	.word	0x00031c90
        /*09fc*/ 	.short	0x010a
        /*09fe*/ 	.byte	0x3f
	.zero		1


	//   ....[24]....
        /*0a00*/ 	.word	0x000065c0
        /*0a04*/ 	.word	0x00000014
        /*0a08*/ 	.word	0x00031c90
        /*0a0c*/ 	.short	0x010a
        /*0a0e*/ 	.byte	0x3f
	.zero		1


	//   ....[25]....
        /*0a10*/ 	.word	0x00006830
        /*0a14*/ 	.word	0x00000020
        /*0a18*/ 	.word	0x00000000
        /*0a1c*/ 	.short	0x0101
        /*0a1e*/ 	.byte	0x3f
	.zero		1


	//   ....[26]....
        /*0a20*/ 	.word	0x00006870
        /*0a24*/ 	.word	0x00000014
        /*0a28*/ 	.word	0x00031cb0
        /*0a2c*/ 	.short	0x010a
        /*0a2e*/ 	.byte	0x3f
	.zero		1


	//   ....[27]....
        /*0a30*/ 	.word	0x00006bb0
        /*0a34*/ 	.word	0x00000014
        /*0a38*/ 	.word	0x00000000
        /*0a3c*/ 	.short	0x0101
        /*0a3e*/ 	.byte	0x3f
	.zero		1


	//   ....[28]....
        /*0a40*/ 	.word	0x00007150
        /*0a44*/ 	.word	0x00000012
        /*0a48*/ 	.word	0x00031c00
        /*0a4c*/ 	.short	0x010a
        /*0a4e*/ 	.byte	0x3f
	.zero		1


	//   ....[29]....
        /*0a50*/ 	.word	0x000071a0
        /*0a54*/ 	.word	0x00000012
        /*0a58*/ 	.word	0x00031c00
        /*0a5c*/ 	.short	0x010a
        /*0a5e*/ 	.byte	0x3f
	.zero		1


	//   ....[30]....
        /*0a60*/ 	.word	0x00007a90
        /*0a64*/ 	.word	0x00000012
        /*0a68*/ 	.word	0x00031c00
        /*0a6c*/ 	.short	0x010a
        /*0a6e*/ 	.byte	0x3f
	.zero		1


	//   ....[31]....
        /*0a70*/ 	.word	0x000092a0
        /*0a74*/ 	.word	0x00000012
        /*0a78*/ 	.word	0x00031c00
        /*0a7c*/ 	.short	0x010a
        /*0a7e*/ 	.byte	0x3f
	.zero		1


	//   ....[32]....
        /*0a80*/ 	.word	0x0000a930
        /*0a84*/ 	.word	0x0000000f
        /*0a88*/ 	.word	0x00031c30
        /*0a8c*/ 	.short	0x010a
        /*0a8e*/ 	.byte	0x3f
	.zero		1


	//   ....[33]....
        /*0a90*/ 	.word	0x0000aa00
        /*0a94*/ 	.word	0x0000000f
        /*0a98*/ 	.word	0x00031c30
        /*0a9c*/ 	.short	0x010a
        /*0a9e*/ 	.byte	0x3f
	.zero		1


	//   ....[34]....
        /*0aa0*/ 	.word	0x0000dbd0
        /*0aa4*/ 	.word	0x0000000f
        /*0aa8*/ 	.word	0x00000000
        /*0aac*/ 	.short	0x0101
        /*0aae*/ 	.byte	0x3f
	.zero		1


	//   ....[35]....
        /*0ab0*/ 	.word	0x0000ed10
        /*0ab4*/ 	.word	0x00000000
        /*0ab8*/ 	.word	0x00031c30
        /*0abc*/ 	.short	0x010a
        /*0abe*/ 	.byte	0x3f
	.zero		1


	//   ....[36]....
        /*0ac0*/ 	.word	0x0000ed60
        /*0ac4*/ 	.word	0x00000000
        /*0ac8*/ 	.word	0x00031c30
        /*0acc*/ 	.short	0x010a
        /*0ace*/ 	.byte	0x3f
	.zero		1


	//   ....[37]....
        /*0ad0*/ 	.word	0x000111f0
        /*0ad4*/ 	.word	0x0000000e
        /*0ad8*/ 	.word	0x00031c50
        /*0adc*/ 	.short	0x010a
        /*0ade*/ 	.byte	0x3f
	.zero		1


	//   ....[38]....
        /*0ae0*/ 	.word	0x00011240
        /*0ae4*/ 	.word	0x0000000e
        /*0ae8*/ 	.word	0x00031c50
        /*0aec*/ 	.short	0x010a
        /*0aee*/ 	.byte	0x3f
	.zero		1


	//   ....[39]....
        /*0af0*/ 	.word	0x00012530
        /*0af4*/ 	.word	0x0000004c
        /*0af8*/ 	.word	0x00000000
        /*0afc*/ 	.short	0x0101
        /*0afe*/ 	.byte	0x3f
	.zero		1


	//   ....[40]....
        /*0b00*/ 	.word	0x00012540
        /*0b04*/ 	.word	0x0000000f
        /*0b08*/ 	.word	0x00000000
        /*0b0c*/ 	.short	0x0101
        /*0b0e*/ 	.byte	0x3f
	.zero		1


	//   ....[41]....
        /*0b10*/ 	.word	0x00013410
        /*0b14*/ 	.word	0x00000007
        /*0b18*/ 	.word	0x00031c50
        /*0b1c*/ 	.short	0x010a
        /*0b1e*/ 	.byte	0x3f
	.zero		1


	//   ....[42]....
        /*0b20*/ 	.word	0x000134c0
        /*0b24*/ 	.word	0x00000007
        /*0b28*/ 	.word	0x00031c50
        /*0b2c*/ 	.short	0x010a
        /*0b2e*/ 	.byte	0x3f
	.zero		1


	//   ....[43]....
        /*0b30*/ 	.word	0x00013e90
        /*0b34*/ 	.word	0x0000000a
        /*0b38*/ 	.word	0x00000000
        /*0b3c*/ 	.short	0x0101
        /*0b3e*/ 	.byte	0x3f
	.zero		1


	//   ....[44]....
        /*0b40*/ 	.word	0x00014dd0
        /*0b44*/ 	.word	0x00000020
        /*0b48*/ 	.word	0x00000000
        /*0b4c*/ 	.short	0x0101
        /*0b4e*/ 	.byte	0x3f
	.zero		1


	//   ....[45]....
        /*0b50*/ 	.word	0x00016b70
        /*0b54*/ 	.word	0x00000006
        /*0b58*/ 	.word	0x00031c20
        /*0b5c*/ 	.short	0x010a
        /*0b5e*/ 	.byte	0x3f
	.zero		1


	//   ....[46]....
        /*0b60*/ 	.word	0x00016be0
        /*0b64*/ 	.word	0x00000007
        /*0b68*/ 	.word	0x00031ca0
        /*0b6c*/ 	.short	0x010a
        /*0b6e*/ 	.byte	0x3f
	.zero		1


	//   ....[47]....
        /*0b70*/ 	.word	0x00016e30
        /*0b74*/ 	.word	0x00000007
        /*0b78*/ 	.word	0x00031cc0
        /*0b7c*/ 	.short	0x010a
        /*0b7e*/ 	.byte	0x3f
	.zero		1


	//   ....[48]....
        /*0b80*/ 	.word	0x00017120
        /*0b84*/ 	.word	0x00000007
        /*0b88*/ 	.word	0x00031ca0
        /*0b8c*/ 	.short	0x010a
        /*0b8e*/ 	.byte	0x3f
	.zero		1


	//   ....[49]....
        /*0b90*/ 	.word	0x00017360
        /*0b94*/ 	.word	0x00000007
        /*0b98*/ 	.word	0x00031cc0
        /*0b9c*/ 	.short	0x010a
        /*0b9e*/ 	.byte	0x3f
	.zero		1


	//   ....[50]....
        /*0ba0*/ 	.word	0x00018140
        /*0ba4*/ 	.word	0x00000004
        /*0ba8*/ 	.word	0x00031c40
        /*0bac*/ 	.short	0x010a
        /*0bae*/ 	.byte	0x3f
	.zero		1


	//   ....[51]....
        /*0bb0*/ 	.word	0x00018650
        /*0bb4*/ 	.word	0x0000001d
        /*0bb8*/ 	.word	0x00031c20
        /*0bbc*/ 	.short	0x010a
        /*0bbe*/ 	.byte	0x3f
	.zero		1


	//   ....[52]....
        /*0bc0*/ 	.word	0x00018950
        /*0bc4*/ 	.word	0x00000003
        /*0bc8*/ 	.word	0x00031c40
        /*0bcc*/ 	.short	0x010a
        /*0bce*/ 	.byte	0x3f
	.zero		1


	//   ....[53]....
        /*0bd0*/ 	.word	0x00018bd0
        /*0bd4*/ 	.word	0x00000002
        /*0bd8*/ 	.word	0x00031c60
        /*0bdc*/ 	.short	0x010a
        /*0bde*/ 	.byte	0x3f
	.zero		1


	//   ....[54]....
        /*0be0*/ 	.word	0x00019150
        /*0be4*/ 	.word	0x00000003
        /*0be8*/ 	.word	0x00031c40
        /*0bec*/ 	.short	0x010a
        /*0bee*/ 	.byte	0x3f
	.zero		1


	//   ....[55]....
        /*0bf0*/ 	.word	0x000193d0
        /*0bf4*/ 	.word	0x00000003
        /*0bf8*/ 	.word	0x00031c60
        /*0bfc*/ 	.short	0x010a
        /*0bfe*/ 	.byte	0x3f
	.zero		1


	//   ....[56]....
        /*0c00*/ 	.word	0x000198c0
        /*0c04*/ 	.word	0x00000002
        /*0c08*/ 	.word	0x00031c40
        /*0c0c*/ 	.short	0x010a
        /*0c0e*/ 	.byte	0x3f
	.zero		1


	//   ....[57]....
        /*0c10*/ 	.word	0x00019b40
        /*0c14*/ 	.word	0x00000002
        /*0c18*/ 	.word	0x00031c60
        /*0c1c*/ 	.short	0x010a
        /*0c1e*/ 	.byte	0x3f
	.zero		1


	//   ....[58]....
        /*0c20*/ 	.word	0x00019fb0
        /*0c24*/ 	.word	0x00000003
        /*0c28*/ 	.word	0x00031c60
        /*0c2c*/ 	.short	0x010a
        /*0c2e*/ 	.byte	0x3f
	.zero		1


	//   ....[59]....
        /*0c30*/ 	.word	0x0001acf0
        /*0c34*/ 	.word	0x00000009
        /*0c38*/ 	.word	0x00031c20
        /*0c3c*/ 	.short	0x010a
        /*0c3e*/ 	.byte	0x3f
	.zero		1


	//   ....[60]....
        /*0c40*/ 	.word	0x0001aea0
        /*0c44*/ 	.word	0x00000007
        /*0c48*/ 	.word	0x00000000
        /*0c4c*/ 	.short	0x010a
        /*0c4e*/ 	.byte	0x3f
	.zero		1


	//   ....[61]....
        /*0c50*/ 	.word	0x0001af10
        /*0c54*/ 	.word	0x00000003
        /*0c58*/ 	.word	0x00000000
        /*0c5c*/ 	.short	0x010a
        /*0c5e*/ 	.byte	0x3f
	.zero		1


	//   ....[62]....
        /*0c60*/ 	.word	0x0001af70
        /*0c64*/ 	.word	0x00000005
        /*0c68*/ 	.word	0x00000000
        /*0c6c*/ 	.short	0x010a
        /*0c6e*/ 	.byte	0x3f
	.zero		1


	//   ....[63]....
        /*0c70*/ 	.word	0x0001afa0
        /*0c74*/ 	.word	0x00000003
        /*0c78*/ 	.word	0x00000000
        /*0c7c*/ 	.short	0x010a
        /*0c7e*/ 	.byte	0x3f
	.zero		1


	//   ....[64]....
        /*0c80*/ 	.word	0x0001b000
        /*0c84*/ 	.word	0x00000014
        /*0c88*/ 	.word	0x00031c90
        /*0c8c*/ 	.short	0x010a
        /*0c8e*/ 	.byte	0x3f
	.zero		1


	//   ....[65]....
        /*0c90*/ 	.word	0x0001b050
        /*0c94*/ 	.word	0x00000014
        /*0c98*/ 	.word	0x00031c90
        /*0c9c*/ 	.short	0x010a
        /*0c9e*/ 	.byte	0x3f
	.zero		1


	//   ....[66]....
        /*0ca0*/ 	.word	0x0001b0a0
        /*0ca4*/ 	.word	0x00000014
        /*0ca8*/ 	.word	0x00031c90
        /*0cac*/ 	.short	0x010a
        /*0cae*/ 	.byte	0x3f
	.zero		1


	//   ....[67]....
        /*0cb0*/ 	.word	0x0001b0f0
        /*0cb4*/ 	.word	0x00000014
        /*0cb8*/ 	.word	0x00031cb0
        /*0cbc*/ 	.short	0x010a
        /*0cbe*/ 	.byte	0x3f
	.zero		1


	//   ....[68]....
        /*0cc0*/ 	.word	0x0001b4c0
        /*0cc4*/ 	.word	0x00000012
        /*0cc8*/ 	.word	0x00031c00
        /*0ccc*/ 	.short	0x010a
        /*0cce*/ 	.byte	0x3f
	.zero		1


	//   ....[69]....
        /*0cd0*/ 	.word	0x0001b790
        /*0cd4*/ 	.word	0x00000012
        /*0cd8*/ 	.word	0x00031c00
        /*0cdc*/ 	.short	0x010a
        /*0cde*/ 	.byte	0x3f
	.zero		1


	//   ....[70]....
        /*0ce0*/ 	.word	0x0001b7e0
        /*0ce4*/ 	.word	0x0000000f
        /*0ce8*/ 	.word	0x00031c30
        /*0cec*/ 	.short	0x010a
        /*0cee*/ 	.byte	0x3f
	.zero		1


	//   ....[71]....
        /*0cf0*/ 	.word	0x0001b830
        /*0cf4*/ 	.word	0x00000000
        /*0cf8*/ 	.word	0x00031c30
        /*0cfc*/ 	.short	0x010a
        /*0cfe*/ 	.byte	0x3f
	.zero		1


	//   ....[72]....
        /*0d00*/ 	.word	0x0001b880
        /*0d04*/ 	.word	0x0000000e
        /*0d08*/ 	.word	0x00031c50
        /*0d0c*/ 	.short	0x010a
        /*0d0e*/ 	.byte	0x3f
	.zero		1


	//   ....[73]....
        /*0d10*/ 	.word	0x0001b8d0
        /*0d14*/ 	.word	0x00000007
        /*0d18*/ 	.word	0x00031c50
        /*0d1c*/ 	.short	0x010a
        /*0d1e*/ 	.byte	0x3f
	.zero		1


	//   ....[74]....
        /*0d20*/ 	.word	0x0001ba70
        /*0d24*/ 	.word	0x00000006
        /*0d28*/ 	.word	0x00031c20
        /*0d2c*/ 	.short	0x010a
        /*0d2e*/ 	.byte	0x3f
	.zero		1


	//   ....[75]....
        /*0d30*/ 	.word	0x0001bac0
        /*0d34*/ 	.word	0x00000007
        /*0d38*/ 	.word	0x00031ca0
        /*0d3c*/ 	.short	0x010a
        /*0d3e*/ 	.byte	0x3f
	.zero		1


	//   ....[76]....
        /*0d40*/ 	.word	0x0001bb10
        /*0d44*/ 	.word	0x00000007
        /*0d48*/ 	.word	0x00031cc0
        /*0d4c*/ 	.short	0x010a
        /*0d4e*/ 	.byte	0x3f
	.zero		1


	//   ....[77]....
        /*0d50*/ 	.word	0x0001bb60
        /*0d54*/ 	.word	0x00000007
        /*0d58*/ 	.word	0x00031ca0
        /*0d5c*/ 	.short	0x010a
        /*0d5e*/ 	.byte	0x3f
	.zero		1


	//   ....[78]....
        /*0d60*/ 	.word	0x0001bbb0
        /*0d64*/ 	.word	0x00000007
        /*0d68*/ 	.word	0x00031cc0
        /*0d6c*/ 	.short	0x010a
        /*0d6e*/ 	.byte	0x3f
	.zero		1


	//   ....[79]....
        /*0d70*/ 	.word	0x0001bd50
        /*0d74*/ 	.word	0x00000004
        /*0d78*/ 	.word	0x00031c40
        /*0d7c*/ 	.short	0x010a
        /*0d7e*/ 	.byte	0x3f
	.zero		1


	//   ....[80]....
        /*0d80*/ 	.word	0x0001bda0
        /*0d84*/ 	.word	0x0000001d
        /*0d88*/ 	.word	0x00031c20
        /*0d8c*/ 	.short	0x010a
        /*0d8e*/ 	.byte	0x3f
	.zero		1


	//   ....[81]....
        /*0d90*/ 	.word	0x0001bdf0
        /*0d94*/ 	.word	0x00000003
        /*0d98*/ 	.word	0x00031c40
        /*0d9c*/ 	.short	0x010a
        /*0d9e*/ 	.byte	0x3f
	.zero		1


	//   ....[82]....
        /*0da0*/ 	.word	0x0001be40
        /*0da4*/ 	.word	0x00000002
        /*0da8*/ 	.word	0x00031c60
        /*0dac*/ 	.short	0x010a
        /*0dae*/ 	.byte	0x3f
	.zero		1


	//   ....[83]....
        /*0db0*/ 	.word	0x0001be90
        /*0db4*/ 	.word	0x00000003
        /*0db8*/ 	.word	0x00031c40
        /*0dbc*/ 	.short	0x010a
        /*0dbe*/ 	.byte	0x3f
	.zero		1


	//   ....[84]....
        /*0dc0*/ 	.word	0x0001bee0
        /*0dc4*/ 	.word	0x00000003
        /*0dc8*/ 	.word	0x00031c60
        /*0dcc*/ 	.short	0x010a
        /*0dce*/ 	.byte	0x3f
	.zero		1


	//   ....[85]....
        /*0dd0*/ 	.word	0x0001bf30
        /*0dd4*/ 	.word	0x00000002
        /*0dd8*/ 	.word	0x00031c40
        /*0ddc*/ 	.short	0x010a
        /*0dde*/ 	.byte	0x3f
	.zero		1


	//   ....[86]....
        /*0de0*/ 	.word	0x0001bf80
        /*0de4*/ 	.word	0x00000002
        /*0de8*/ 	.word	0x00031c60
        /*0dec*/ 	.short	0x010a
        /*0dee*/ 	.byte	0x3f
	.zero		1


	//   ....[87]....
        /*0df0*/ 	.word	0x0001bfd0
        /*0df4*/ 	.word	0x00000003
        /*0df8*/ 	.word	0x00031c60
        /*0dfc*/ 	.short	0x010a
        /*0dfe*/ 	.byte	0x3f
	.zero		1


	//   ....[88]....
        /*0e00*/ 	.word	0x0001c980
        /*0e04*/ 	.word	0x00000009
        /*0e08*/ 	.word	0x00031c20
        /*0e0c*/ 	.short	0x010a
        /*0e0e*/ 	.byte	0x3f
	.zero		1


	//   ....[89]....
        /*0e10*/ 	.word	0x0001cb20
        /*0e14*/ 	.word	0x00000007
        /*0e18*/ 	.word	0x00000000
        /*0e1c*/ 	.short	0x010a
        /*0e1e*/ 	.byte	0x3f
	.zero		1


	//   ....[90]....
        /*0e20*/ 	.word	0x0001cb70
        /*0e24*/ 	.word	0x00000003
        /*0e28*/ 	.word	0x00000000
        /*0e2c*/ 	.short	0x010a
        /*0e2e*/ 	.byte	0x3f
	.zero		1


	//   ....[91]....
        /*0e30*/ 	.word	0x0001cbc0
        /*0e34*/ 	.word	0x00000005
        /*0e38*/ 	.word	0x00000000
        /*0e3c*/ 	.short	0x010a
        /*0e3e*/ 	.byte	0x3f
	.zero		1


	//----- nvinfo : EIATTR_NUM_MBARRIERS
	.align		4
.L_1293:
        /*0e40*/ 	.byte	0x03, 0x38
        /*0e42*/ 	.short	0x0016


	//----- nvinfo : EIATTR_EXIT_INSTR_OFFSETS
	.align		4
        /*0e44*/ 	.byte	0x04, 0x1c
        /*0e46*/ 	.short	(.L_1295 - .L_1294)


	//   ....[0]....
.L_1294:
        /*0e48*/ 	.word	0x0001aff0


	//----- nvinfo : EIATTR_MAX_THREADS
	.align		4
.L_1295:
        /*0e4c*/ 	.byte	0x04, 0x05
        /*0e4e*/ 	.short	(.L_1297 - .L_1296)
.L_1296:
        /*0e50*/ 	.word	0x00000200
        /*0e54*/ 	.word	0x00000001
        /*0e58*/ 	.word	0x00000001


	//----- nvinfo : EIATTR_CRS_STACK_SIZE
	.align		4
.L_1297:
        /*0e5c*/ 	.byte	0x04, 0x1e
        /*0e5e*/ 	.short	(.L_1299 - .L_1298)
.L_1298:
        /*0e60*/ 	.word	0x00000000


	//----- nvinfo : EIATTR_CBANK_PARAM_SIZE
	.align		4
.L_1299:
        /*0e64*/ 	.byte	0x03, 0x19
        /*0e66*/ 	.short	0x0a70


	//----- nvinfo : EIATTR_PARAM_CBANK
	.align		4
        /*0e68*/ 	.byte	0x04, 0x0a
        /*0e6a*/ 	.short	(.L_1301 - .L_1300)
	.align		4
.L_1300:
        /*0e6c*/ 	.word	index@(.nv.constant0._ZN7cutlass13device_kernelIN5flash11enable_sm90INS1_16FlashAttnFwdSm90INS1_25CollectiveMainloopFwdSm90ILi2EN4cute5tupleIJNS5_1CILi1EEES8_S8_EEENS6_IJNS7_ILi192EEENS7_ILi144EEENS7_ILi96EEEEEELi96ENS_6half_tEfNS_4arch4Sm90ELb0ELb0ELb0ELb1ELb0ELb1ELb0ELb0ELb1ELb0ELb0ELb0EEENS1_21CollectiveEpilogueFwdINS6_IJSA_SC_SB_EEES9_SE_SG_Li384ELb1ELb0ELb0ELb0EEENS1_36VarlenDynamicPersistentTileSchedulerILi192ELi144ELi384ELi32ELb0ELb0ELb1ELb0ELb1ELb1EEEEEEEEEvNT_6ParamsE)
        /*0e70*/ 	.short	0x0210
        /*0e72*/ 	.short	0x0a70


	//----- nvinfo : EIATTR_SW_WAR
	.align		4
.L_1301:
        /*0e74*/ 	.byte	0x04, 0x36
        /*0e76*/ 	.short	(.L_1303 - .L_1302)
.L_1302:
        /*0e78*/ 	.word	0x00000008
.L_1303:


//--------------------- .nv.info._ZN7cutlass13device_kernelIN5flash11enable_sm90INS1_16FlashAttnFwdSm90INS1_25CollectiveMainloopFwdSm90ILi2EN4cute5tupleIJNS5_1CILi1EEES8_S8_EEENS6_IJNS7_ILi192EEENS7_ILi128EEENS7_ILi96EEEEEELi96ENS_6half_tEfNS_4arch4Sm90ELb0ELb1ELb0ELb0ELb0ELb0ELb0ELb0ELb1ELb0ELb0ELb0EEENS1_21CollectiveEpilogueFwdINS6_IJSA_SC_SB_EEES9_SE_SG_Li384ELb0ELb0ELb0ELb0EEENS1_30DynamicPersistentTileSchedulerILi384ELi32ELb0ELb0ELb1EEEEEEEEEvNT_6ParamsE --------------------------
	.section	.nv.info._ZN7cutlass13device_kernelIN5flash11enable_sm90INS1_16FlashAttnFwdSm90INS1_25CollectiveMainloopFwdSm90ILi2EN4cute5tupleIJNS5_1CILi1EEES8_S8_EEENS6_IJNS7_ILi192EEENS7_ILi128EEENS7_ILi96EEEEEELi96ENS_6half_tEfNS_4arch4Sm90ELb0ELb1ELb0ELb0ELb0ELb0ELb0ELb0ELb1ELb0ELb0ELb0EEENS1_21CollectiveEpilogueFwdINS6_IJSA_SC_SB_EEES9_SE_SG_Li384ELb0ELb0ELb0ELb0EEENS1_30DynamicPersistentTileSchedulerILi384ELi32ELb0ELb0ELb1EEEEEEEEEvNT_6ParamsE,"",@"SHT_CUDA_INFO"
	.sectionflags	@""
	.align	4


	//----- nvinfo : EIATTR_CUDA_API_VERSION
	.align		4
        /*0000*/ 	.byte	0x04, 0x37
        /*0002*/ 	.short	(.L_1305 - .L_1304)
.L_1304:
        /*0004*/ 	.word	0x00000082


	//----- nvinfo : EIATTR_KPARAM_INFO
	.align		4
.L_1305:
        /*0008*/ 	.byte	0x04, 0x17
        /*000a*/ 	.short	(.L_1307 - .L_1306)
.L_1306:
        /*000c*/ 	.word	0x00000000
        /*0010*/ 	.short	0x0000
        /*0012*/ 	.short	0x0070
        /*0014*/ 	.byte	0x00, 0xf0, 0x01, 0x2e


	//----- nvinfo : EIATTR_SPARSE_MMA_MASK
	.align		4
.L_1307:
        /*0018*/ 	.byte	0x03, 0x50
        /*001a*/ 	.short	0x0000


	//----- nvinfo : EIATTR_MAXREG_COUNT
	.align		4
        /*001c*/ 	.byte	0x03, 0x1b
        /*001e*/ 	.short	0x0080


	//----- nvinfo : EIATTR_NUM_BARRIERS
	.align		4
        /*0020*/ 	.byte	0x02, 0x4c
        /*0022*/ 	.byte	0x10
	.zero		1


	//----- nvinfo : EIATTR_EXTERNS
	.align		4
        /*0024*/ 	.byte	0x04, 0x0f
        /*0026*/ 	.short	(.L_1309 - .L_1308)


	//   ....[0]....
	.align		4
.L_1308:
        /*0028*/ 	.word	index@(__assertfail)


	//----- nvinfo : EIATTR_MERCURY_ISA_VERSION
	.align		4
.L_1309:
        /*002c*/ 	.byte	0x03, 0x5f
        /*002e*/ 	.short	0x0101


	//----- nvinfo : EIATTR_INT_WARP_WIDE_INSTR_OFFSETS
	.align		4
        /*0030*/ 	.byte	0x04, 0x31
        /*0032*/ 	.short	(.L_1311 - .L_1310)


	//   ....[0]....
.L_1310:
        /*0034*/ 	.word	0x00000180


	//   ....[1]....
        /*0038*/ 	.word	0x000001b0


	//   ....[2]....
        /*003c*/ 	.word	0x000001c0


	//   ....[3]....
        /*0040*/ 	.word	0x0000f370


	//   ....[4]....
        /*0044*/ 	.word	0x0000f400


	//   ....[5]....
        /*0048*/ 	.word	0x0000f920


	//   ....[6]....
        /*004c*/ 	.word	0x00011630


	//   ....[7]....
        /*0050*/ 	.word	0x000116c0


	//----- nvinfo : EIATTR_COOP_GROUP_MASK_REGIDS
	.align		4
.L_1311:
        /*0054*/ 	.byte	0x04, 0x29
        /*0056*/ 	.short	(.L_1313 - .L_1312)


	//   ....[0]....
.L_1312:
        /*0058*/ 	.word	0xffffffff


	//   ....[1]....
        /*005c*/ 	.word	0xffffffff


	//   ....[2]....
        /*0060*/ 	.word	0xffffffff


	//   ....[3]....
        /*0064*/ 	.word	0xffffffff


	//   ....[4]....
        /*0068*/ 	.word	0xffffffff


	//   ....[5]....
        /*006c*/ 	.word	0xffffffff


	//   ....[6]....
        /*0070*/ 	.word	0xffffffff


	//   ....[7]....
        /*0074*/ 	.word	0xffffffff


	//   ....[8]....
        /*0078*/ 	.word	0xffffffff


	//   ....[9]....
        /*007c*/ 	.word	0xffffffff


	//   ....[10]....
        /*0080*/ 	.word	0xffffffff


	//   ....[11]....
        /*0084*/ 	.word	0xffffffff


	//   ....[12]....
        /*0088*/ 	.word	0xffffffff


	//   ....[13]....
        /*008c*/ 	.word	0xffffffff


	//   ....[14]....
        /*0090*/ 	.word	0xffffffff


	//   ....[15]....
        /*0094*/ 	.word	0xffffffff


	//   ....[16]....
        /*0098*/ 	.word	0xffffffff


	//   ....[17]....
        /*009c*/ 	.word	0xffffffff


	//   ....[18]....
        /*00a0*/ 	.word	0xffffffff


	//   ....[19]....
        /*00a4*/ 	.word	0xffffffff


	//   ....[20]....
        /*00a8*/ 	.word	0xffffffff


	//   ....[21]....
        /*00ac*/ 	.word	0xffffffff


	//   ....[22]....
        /*00b0*/ 	.word	0xffffffff


	//   ....[23]....
        /*00b4*/ 	.word	0xffffffff


	//   ....[24]....
        /*00b8*/ 	.word	0xffffffff


	//   ....[25]....
        /*00bc*/ 	.word	0xffffffff


	//   ....[26]....
        /*00c0*/ 	.word	0xffffffff


	//   ....[27]....
        /*00c4*/ 	.word	0xffffffff


	//   ....[28]....
        /*00c8*/ 	.word	0xffffffff


	//   ....[29]....
        /*00cc*/ 	.word	0xffffffff


	//   ....[30]....
        /*00d0*/ 	.word	0xffffffff


	//   ....[31]....
        /*00d4*/ 	.word	0xffffffff


	//   ....[32]....
        /*00d8*/ 	.word	0xffffffff


	//   ....[33]....
        /*00dc*/ 	.word	0xffffffff


	//   ....[34]....
        /*00e0*/ 	.word	0xffffffff


	//   ....[35]....
        /*00e4*/ 	.word	0xffffffff


	//   ....[36]....
        /*00e8*/ 	.word	0x0500000f


	//   ....[37]....
        /*00ec*/ 	.word	0x0500000f


	//----- nvinfo : EIATTR_COOP_GROUP_INSTR_OFFSETS
	.align		4
.L_1313:
        /*00f0*/ 	.byte	0x04, 0x28
        /*00f2*/ 	.short	(.L_1315 - .L_1314)


	//   ....[0]....
.L_1314:
        /*00f4*/ 	.word	0x00000060


	//   ....[1]....
        /*00f8*/ 	.word	0x00000190


	//   ....[2]....
        /*00fc*/ 	.word	0x000001e0


	//   ....[3]....
        /*0100*/ 	.word	0x000003d0


	//   ....[4]....
        /*0104*/ 	.word	0x00000530


	//   ....[5]....
        /*0108*/ 	.word	0x00000650


	//   ....[6]....
        /*010c*/ 	.word	0x000007b0


	//   ....[7]....
        /*0110*/ 	.word	0x00001810


	//   ....[8]....
        /*0114*/ 	.word	0x000033b0


	//   ....[9]....
        /*0118*/ 	.word	0x000034c0


	//   ....[10]....
        /*011c*/ 	.word	0x00003df0


	//   ....[11]....
        /*0120*/ 	.word	0x00003e40


	//   ....[12]....
        /*0124*/ 	.word	0x00004a10


	//   ....[13]....
        /*0128*/ 	.word	0x00006440


	//   ....[14]....
        /*012c*/ 	.word	0x00006540


	//   ....[15]....
        /*0130*/ 	.word	0x00006da0


	//   ....[16]....
        /*0134*/ 	.word	0x00006e10


	//   ....[17]....
        /*0138*/ 	.word	0x00007dd0


	//   ....[18]....
        /*013c*/ 	.word	0x000087a0


	//   ....[19]....
        /*0140*/ 	.word	0x000087e0


	//   ....[20]....
        /*0144*/ 	.word	0x00008d90


	//   ....[21]....
        /*0148*/ 	.word	0x00008e50


	//   ....[22]....
        /*014c*/ 	.word	0x0000a040


	//   ....[23]....
        /*0150*/ 	.word	0x0000b760


	//   ....[24]....
        /*0154*/ 	.word	0x0000b810


	//   ....[25]....
        /*0158*/ 	.word	0x0000c0b0


	//   ....[26]....
        /*015c*/ 	.word	0x0000c130


	//   ....[27]....
        /*0160*/ 	.word	0x0000d0f0


	//   ....[28]....
        /*0164*/ 	.word	0x0000d200


	//   ....[29]....
        /*0168*/ 	.word	0x0000d260


	//   ....[30]....
        /*016c*/ 	.word	0x0000d380


	//   ....[31]....
        /*0170*/ 	.word	0x0000d3b0


	//   ....[32]....
        /*0174*/ 	.word	0x0000e210


	//   ....[33]....
        /*0178*/ 	.word	0x0000eae0


	//   ....[34]....
        /*017c*/ 	.word	0x00011a10


	//   ....[35]....
        /*0180*/ 	.word	0x00011b90


	//   ....[36]....
        /*0184*/ 	.word	0x00012190


	//   ....[37]....
        /*0188*/ 	.word	0x00012570


	//----- nvinfo : EIATTR_REG_RECONFIG
	.align		4
.L_1315:
        /*018c*/ 	.byte	0x01, 0x54
	.zero		2


	//----- nvinfo : EIATTR_SYSCALL_OFFSETS
	.align		4
        /*0190*/ 	.byte	0x04, 0x46
        /*0192*/ 	.short	(.L_1317 - .L_1316)


	//   ....[0]....
.L_1316:
        /*0194*/ 	.word	0x00001a00


	//   ....[1]....
        /*0198*/ 	.word	0x0000f590


	//   ....[2]....
        /*019c*/ 	.word	0x0000f6d0


	//   ....[3]....
        /*01a0*/ 	.word	0x0000f7c0


	//----- nvinfo : EIATTR_MBARRIER_INSTR_OFFSETS
	.align		4
.L_1317:
        /*01a4*/ 	.byte	0x04, 0x39
        /*01a6*/ 	.short	(.L_1319 - .L_1318)


	//   ....[0]....
.L_1318:
        /*01a8*/ 	.word	0x00000280
        /*01ac*/ 	.word	0x000000ff
        /*01b0*/ 	.word	0x0002d800
        /*01b4*/ 	.short	0x0100
        /*01b6*/ 	.byte	0x06
	.zero		1


	//   ....[1]....
        /*01b8*/ 	.word	0x00000290
        /*01bc*/ 	.word	0x000000ff
        /*01c0*/ 	.word	0x0002d820
        /*01c4*/ 	.short	0x0100
        /*01c6*/ 	.byte	0x06
	.zero		1


	//   ....[2]....
        /*01c8*/ 	.word	0x00000380
        /*01cc*/ 	.word	0x000000ff
        /*01d0*/ 	.word	0x0002d830
        /*01d4*/ 	.short	0x0100
        /*01d6*/ 	.byte	0x08
	.zero		1


	//   ....[3]....
        /*01d8*/ 	.word	0x00000390
        /*01dc*/ 	.word	0x000000ff
        /*01e0*/ 	.word	0x0002d840
        /*01e4*/ 	.short	0x0100
        /*01e6*/ 	.byte	0x08
	.zero		1


	//   ....[4]....
        /*01e8*/ 	.word	0x000003a0
        /*01ec*/ 	.word	0x000000ff
        /*01f0*/ 	.word	0x0002d838
        /*01f4*/ 	.short	0x0100
        /*01f6*/ 	.byte	0x08
	.zero		1


	//   ....[5]....
        /*01f8*/ 	.word	0x000003b0
        /*01fc*/ 	.word	0x000000ff
        /*0200*/ 	.word	0x0002d848
        /*0204*/ 	.short	0x0100
        /*0206*/ 	.byte	0x08
	.zero		1


	//   ....[6]....
        /*0208*/ 	.word	0x000004e0
        /*020c*/ 	.word	0x000000ff
        /*0210*/ 	.word	0x0002d850
        /*0214*/ 	.short	0x0100
        /*0216*/ 	.byte	0x08
	.zero		1


	//   ....[7]....
        /*0218*/ 	.word	0x000004f0
        /*021c*/ 	.word	0x000000ff
        /*0220*/ 	.word	0x0002d860
        /*0224*/ 	.short	0x0100
        /*0226*/ 	.byte	0x08
	.zero		1


	//   ....[8]....
        /*0228*/ 	.word	0x00000500
        /*022c*/ 	.word	0x000000ff
        /*0230*/ 	.word	0x0002d858
        /*0234*/ 	.short	0x0100
        /*0236*/ 	.byte	0x08
	.zero		1


	//   ....[9]....
        /*0238*/ 	.word	0x00000510
        /*023c*/ 	.word	0x000000ff
        /*0240*/ 	.word	0x0002d868
        /*0244*/ 	.short	0x0100
        /*0246*/ 	.byte	0x08
	.zero		1


	//   ....[10]....
        /*0248*/ 	.word	0x00000600
        /*024c*/ 	.word	0x000000ff
        /*0250*/ 	.word	0x0002d870
        /*0254*/ 	.short	0x0100
        /*0256*/ 	.byte	0x06
	.zero		1


	//   ....[11]....
        /*0258*/ 	.word	0x00000610
        /*025c*/ 	.word	0x000000ff
        /*0260*/ 	.word	0x0002d880
        /*0264*/ 	.short	0x0100
        /*0266*/ 	.byte	0x06
	.zero		1


	//   ....[12]....
        /*0268*/ 	.word	0x00000620
        /*026c*/ 	.word	0x000000ff
        /*0270*/ 	.word	0x0002d878
        /*0274*/ 	.short	0x0100
        /*0276*/ 	.byte	0x06
	.zero		1


	//   ....[13]....
        /*0278*/ 	.word	0x00000630
        /*027c*/ 	.word	0x000000ff
        /*0280*/ 	.word	0x0002d888
        /*0284*/ 	.short	0x0100
        /*0286*/ 	.byte	0x06
	.zero		1


	//   ....[14]....
        /*0288*/ 	.word	0x00000760
        /*028c*/ 	.word	0x000000ff
        /*0290*/ 	.word	0x0002d890
        /*0294*/ 	.short	0x0100
        /*0296*/ 	.byte	0x08
	.zero		1


	//   ....[15]....
        /*0298*/ 	.word	0x00000770
        /*029c*/ 	.word	0x000000ff
        /*02a0*/ 	.word	0x0002d8a0
        /*02a4*/ 	.short	0x0100
        /*02a6*/ 	.byte	0x08
	.zero		1


	//   ....[16]....
        /*02a8*/ 	.word	0x00000780
        /*02ac*/ 	.word	0x000000ff
        /*02b0*/ 	.word	0x0002d898
        /*02b4*/ 	.short	0x0100
        /*02b6*/ 	.byte	0x08
	.zero		1


	//   ....[17]....
        /*02b8*/ 	.word	0x00000790
        /*02bc*/ 	.word	0x000000ff
        /*02c0*/ 	.word	0x0002d8a8
        /*02c4*/ 	.short	0x0100
        /*02c6*/ 	.byte	0x08
	.zero		1


	//   ....[18]....
        /*02c8*/ 	.word	0x000008c0
        /*02cc*/ 	.word	0x000000ff
        /*02d0*/ 	.word	0x0002d8b0
        /*02d4*/ 	.short	0x0100
        /*02d6*/ 	.byte	0x08
	.zero		1


	//   ....[19]....
        /*02d8*/ 	.word	0x000008d0
        /*02dc*/ 	.word	0x000000ff
        /*02e0*/ 	.word	0x0002d8c0
        /*02e4*/ 	.short	0x0100
        /*02e6*/ 	.byte	0x08
	.zero		1


	//   ....[20]....
        /*02e8*/ 	.word	0x000008e0
        /*02ec*/ 	.word	0x000000ff
        /*02f0*/ 	.word	0x0002d8b8
        /*02f4*/ 	.short	0x0100
        /*02f6*/ 	.byte	0x08
	.zero		1


	//   ....[21]....
        /*02f8*/ 	.word	0x000008f0
        /*02fc*/ 	.word	0x000000ff
        /*0300*/ 	.word	0x0002d8c8
        /*0304*/ 	.short	0x0100
        /*0306*/ 	.byte	0x08
	.zero		1


	//   ....[22]....
        /*0308*/ 	.word	0x00001a80
        /*030c*/ 	.word	0x000000ff
        /*0310*/ 	.word	0x0002d800
        /*0314*/ 	.short	0x010a
        /*0316*/ 	.byte	0x27
	.zero		1


	//   ....[23]....
        /*0318*/ 	.word	0x00001b00
        /*031c*/ 	.word	0x00000007
        /*0320*/ 	.word	0x0002d830
        /*0324*/ 	.short	0x010a
        /*0326*/ 	.byte	0x3f
	.zero		1


	//   ....[24]....
        /*0328*/ 	.word	0x00001b50
        /*032c*/ 	.word	0x00000007
        /*0330*/ 	.word	0x0002d830
        /*0334*/ 	.short	0x010a
        /*0336*/ 	.byte	0x3f
	.zero		1


	//   ....[25]....
        /*0338*/ 	.word	0x00001f40
        /*033c*/ 	.word	0x00000000
        /*0340*/ 	.word	0x00000000
        /*0344*/ 	.short	0x0101
        /*0346*/ 	.byte	0x3f
	.zero		1


	//   ....[26]....
        /*0348*/ 	.word	0x00004e60
        /*034c*/ 	.word	0x000000ff
        /*0350*/ 	.word	0x0002d830
        /*0354*/ 	.short	0x010a
        /*0356*/ 	.byte	0x06
	.zero		1


	//   ....[27]....
        /*0358*/ 	.word	0x00004ea0
        /*035c*/ 	.word	0x000000ff
        /*0360*/ 	.word	0x0002d830
        /*0364*/ 	.short	0x010a
        /*0366*/ 	.byte	0x06
	.zero		1


	//   ....[28]....
        /*0368*/ 	.word	0x00005120
        /*036c*/ 	.word	0x000000ff
        /*0370*/ 	.word	0x0002d850
        /*0374*/ 	.short	0x010a
        /*0376*/ 	.byte	0x06
	.zero		1


	//   ....[29]....
        /*0378*/ 	.word	0x00005160
        /*037c*/ 	.word	0x000000ff
        /*0380*/ 	.word	0x0002d850
        /*0384*/ 	.short	0x010a
        /*0386*/ 	.byte	0x06
	.zero		1


	//   ....[30]....
        /*0388*/ 	.word	0x000056d0
        /*038c*/ 	.word	0x0000000b
        /*0390*/ 	.word	0x00000000
        /*0394*/ 	.short	0x0101
        /*0396*/ 	.byte	0x3f
	.zero		1


	//   ....[31]....
        /*0398*/ 	.word	0x000071f0
        /*039c*/ 	.word	0x0000000e
        /*03a0*/ 	.word	0x00000000
        /*03a4*/ 	.short	0x0101
        /*03a6*/ 	.byte	0x3f
	.zero		1


	//   ....[32]....
        /*03a8*/ 	.word	0x00008120
        /*03ac*/ 	.word	0x000000ff
        /*03b0*/ 	.word	0x0002d830
        /*03b4*/ 	.short	0x010a
        /*03b6*/ 	.byte	0x06
	.zero		1


	//   ....[33]....
        /*03b8*/ 	.word	0x00008160
        /*03bc*/ 	.word	0x000000ff
        /*03c0*/ 	.word	0x0002d830
        /*03c4*/ 	.short	0x010a
        /*03c6*/ 	.byte	0x06
	.zero		1


	//   ....[34]....
        /*03c8*/ 	.word	0x000083e0
        /*03cc*/ 	.word	0x000000ff
        /*03d0*/ 	.word	0x0002d850
        /*03d4*/ 	.short	0x010a
        /*03d6*/ 	.byte	0x06
	.zero		1


	//   ....[35]....
        /*03d8*/ 	.word	0x00008420
        /*03dc*/ 	.word	0x000000ff
        /*03e0*/ 	.word	0x0002d850
        /*03e4*/ 	.short	0x010a
        /*03e6*/ 	.byte	0x06
	.zero		1


	//   ....[36]....
        /*03e8*/ 	.word	0x000095e0
        /*03ec*/ 	.word	0x0000002a
        /*03f0*/ 	.word	0x00000000
        /*03f4*/ 	.short	0x0101
        /*03f6*/ 	.byte	0x3f
	.zero		1


	//   ....[37]....
        /*03f8*/ 	.word	0x00009670
        /*03fc*/ 	.word	0x0000002b
        /*0400*/ 	.word	0x00000000
        /*0404*/ 	.short	0x0101
        /*0406*/ 	.byte	0x3f
	.zero		1


	//   ....[38]....
        /*0408*/ 	.word	0x0000a1e0
        /*040c*/ 	.word	0x000000ff
        /*0410*/ 	.word	0x0002d830
        /*0414*/ 	.short	0x010a
        /*0416*/ 	.byte	0x06
	.zero		1


	//   ....[39]....
        /*0418*/ 	.word	0x0000a220
        /*041c*/ 	.word	0x000000ff
        /*0420*/ 	.word	0x0002d830
        /*0424*/ 	.short	0x010a
        /*0426*/ 	.byte	0x06
	.zero		1


	//   ....[40]....
        /*0428*/ 	.word	0x0000a4a0
        /*042c*/ 	.word	0x000000ff
        /*0430*/ 	.word	0x0002d850
        /*0434*/ 	.short	0x010a
        /*0436*/ 	.byte	0x06
	.zero		1


	//   ....[41]....
        /*0438*/ 	.word	0x0000a4e0
        /*043c*/ 	.word	0x000000ff
        /*0440*/ 	.word	0x0002d850
        /*0444*/ 	.short	0x010a
        /*0446*/ 	.byte	0x06
	.zero		1


	//   ....[42]....
        /*0448*/ 	.word	0x0000a9f0
        /*044c*/ 	.word	0x0000000d
        /*0450*/ 	.word	0x00000000
        /*0454*/ 	.short	0x0101
        /*0456*/ 	.byte	0x3f
	.zero		1


	//   ....[43]....
        /*0458*/ 	.word	0x0000c420
        /*045c*/ 	.word	0x0000000c
        /*0460*/ 	.word	0x00000000
        /*0464*/ 	.short	0x0101
        /*0466*/ 	.byte	0x3f
	.zero		1


	//   ....[44]....
        /*0468*/ 	.word	0x0000d170
        /*046c*/ 	.word	0x000000ff
        /*0470*/ 	.word	0x0002d850
        /*0474*/ 	.short	0x010a
        /*0476*/ 	.byte	0x09
	.zero		1


	//   ....[45]....
        /*0478*/ 	.word	0x0000d1b0
        /*047c*/ 	.word	0x000000ff
        /*0480*/ 	.word	0x0002d850
        /*0484*/ 	.short	0x010a
        /*0486*/ 	.byte	0x09
	.zero		1


	//   ....[46]....
        /*0488*/ 	.word	0x0000d7f0
        /*048c*/ 	.word	0x0000000b
        /*0490*/ 	.word	0x00000000
        /*0494*/ 	.short	0x0101
        /*0496*/ 	.byte	0x3f
	.zero		1


	//   ....[47]....
        /*0498*/ 	.word	0x0000e400
        /*049c*/ 	.word	0x000000ff
        /*04a0*/ 	.word	0x00000000
        /*04a4*/ 	.short	0x0101
        /*04a6*/ 	.byte	0x05
	.zero		1


	//   ....[48]....
        /*04a8*/ 	.word	0x0000fbf0
        /*04ac*/ 	.word	0x0000000d
        /*04b0*/ 	.word	0x0002d840
        /*04b4*/ 	.short	0x010a
        /*04b6*/ 	.byte	0x3f
	.zero		1


	//   ....[49]....
        /*04b8*/ 	.word	0x00010070
        /*04bc*/ 	.word	0x000000ff
        /*04c0*/ 	.word	0x0002d820
        /*04c4*/ 	.short	0x010a
        /*04c6*/ 	.byte	0x2a
	.zero		1


	//   ....[50]....
        /*04c8*/ 	.word	0x00010340
        /*04cc*/ 	.word	0x00000003
        /*04d0*/ 	.word	0x0002d840
        /*04d4*/ 	.short	0x010a
        /*04d6*/ 	.byte	0x3f
	.zero		1


	//   ....[51]....
        /*04d8*/ 	.word	0x00010590
        /*04dc*/ 	.word	0x00000002
        /*04e0*/ 	.word	0x00000060
        /*04e4*/ 	.short	0x010a
        /*04e6*/ 	.byte	0x3f
	.zero		1


	//   ....[52]....
        /*04e8*/ 	.word	0x00010a80
        /*04ec*/ 	.word	0x00000004
        /*04f0*/ 	.word	0x0002d840
        /*04f4*/ 	.short	0x010a
        /*04f6*/ 	.byte	0x3f
	.zero		1


	//   ....[53]....
        /*04f8*/ 	.word	0x00010cd0
        /*04fc*/ 	.word	0x00000003
        /*0500*/ 	.word	0x00000060
        /*0504*/ 	.short	0x010a
        /*0506*/ 	.byte	0x3f
	.zero		1


	//   ....[54]....
        /*0508*/ 	.word	0x00011120
        /*050c*/ 	.word	0x00000003
        /*0510*/ 	.word	0x0002d840
        /*0514*/ 	.short	0x010a
        /*0516*/ 	.byte	0x3f
	.zero		1


	//   ....[55]....
        /*0518*/ 	.word	0x00011370
        /*051c*/ 	.word	0x00000003
        /*0520*/ 	.word	0x00000060
        /*0524*/ 	.short	0x010a
        /*0526*/ 	.byte	0x3f
	.zero		1


	//   ....[56]....
        /*0528*/ 	.word	0x00011740
        /*052c*/ 	.word	0x00000003
        /*0530*/ 	.word	0x0002d860
        /*0534*/ 	.short	0x010a
        /*0536*/ 	.byte	0x3f
	.zero		1


	//   ....[57]....
        /*0538*/ 	.word	0x00011b70
        /*053c*/ 	.word	0x00000009
        /*0540*/ 	.word	0x0002d820
        /*0544*/ 	.short	0x010a
        /*0546*/ 	.byte	0x3f
	.zero		1


	//   ....[58]....
        /*0548*/ 	.word	0x00011c90
        /*054c*/ 	.word	0x00000005
        /*0550*/ 	.word	0x00000000
        /*0554*/ 	.short	0x010a
        /*0556*/ 	.byte	0x3f
	.zero		1


	//   ....[59]....
        /*0558*/ 	.word	0x00011d00
        /*055c*/ 	.word	0x00000003
        /*0560*/ 	.word	0x00000000
        /*0564*/ 	.short	0x010a
        /*0566*/ 	.byte	0x3f
	.zero		1


	//   ....[60]....
        /*0568*/ 	.word	0x00011d60
        /*056c*/ 	.word	0x00000013
        /*0570*/ 	.word	0x00000000
        /*0574*/ 	.short	0x010a
        /*0576*/ 	.byte	0x3f
	.zero		1


	//   ....[61]....
        /*0578*/ 	.word	0x00011d90
        /*057c*/ 	.word	0x00000007
        /*0580*/ 	.word	0x00000000
        /*0584*/ 	.short	0x010a
        /*0586*/ 	.byte	0x3f
	.zero		1


	//   ....[62]....
        /*0588*/ 	.word	0x00011e00
        /*058c*/ 	.word	0x00000003
        /*0590*/ 	.word	0x0002d800
        /*0594*/ 	.short	0x010a
        /*0596*/ 	.byte	0x3f
	.zero		1


	//   ....[63]....
        /*0598*/ 	.word	0x00011e50
        /*059c*/ 	.word	0x00000007
        /*05a0*/ 	.word	0x0002d830
        /*05a4*/ 	.short	0x010a
        /*05a6*/ 	.byte	0x3f
	.zero		1


	//   ....[64]....
        /*05a8*/ 	.word	0x00011eb0
        /*05ac*/ 	.word	0x0000000b
        /*05b0*/ 	.word	0x0002d830
        /*05b4*/ 	.short	0x010a
        /*05b6*/ 	.byte	0x3f
	.zero		1


	//   ....[65]....
        /*05b8*/ 	.word	0x00011f10
        /*05bc*/ 	.word	0x0000000b
        /*05c0*/ 	.word	0x0002d850
        /*05c4*/ 	.short	0x010a
        /*05c6*/ 	.byte	0x3f
	.zero		1


	//   ....[66]....
        /*05c8*/ 	.word	0x00011f70
        /*05cc*/ 	.word	0x0000000c
        /*05d0*/ 	.word	0x0002d830
        /*05d4*/ 	.short	0x010a
        /*05d6*/ 	.byte	0x3f
	.zero		1


	//   ....[67]....
        /*05d8*/ 	.word	0x00011fd0
        /*05dc*/ 	.word	0x0000000c
        /*05e0*/ 	.word	0x0002d850
        /*05e4*/ 	.short	0x010a
        /*05e6*/ 	.byte	0x3f
	.zero		1


	//   ....[68]....
        /*05e8*/ 	.word	0x00012030
        /*05ec*/ 	.word	0x0000000e
        /*05f0*/ 	.word	0x0002d830
        /*05f4*/ 	.short	0x010a
        /*05f6*/ 	.byte	0x3f
	.zero		1


	//   ....[69]....
        /*05f8*/ 	.word	0x00012090
        /*05fc*/ 	.word	0x0000000e
        /*0600*/ 	.word	0x0002d850
        /*0604*/ 	.short	0x010a
        /*0606*/ 	.byte	0x3f
	.zero		1


	//   ....[70]....
        /*0608*/ 	.word	0x000120f0
        /*060c*/ 	.word	0x00000003
        /*0610*/ 	.word	0x0002d850
        /*0614*/ 	.short	0x010a
        /*0616*/ 	.byte	0x3f
	.zero		1


	//   ....[71]....
        /*0618*/ 	.word	0x00012240
        /*061c*/ 	.word	0x0000000d
        /*0620*/ 	.word	0x0002d840
        /*0624*/ 	.short	0x010a
        /*0626*/ 	.byte	0x3f
	.zero		1


	//   ....[72]....
        /*0628*/ 	.word	0x000122a0
        /*062c*/ 	.word	0x00000005
        /*0630*/ 	.word	0x0002d820
        /*0634*/ 	.short	0x010a
        /*0636*/ 	.byte	0x3f
	.zero		1


	//   ....[73]....
        /*0638*/ 	.word	0x000122f0
        /*063c*/ 	.word	0x00000003
        /*0640*/ 	.word	0x0002d840
        /*0644*/ 	.short	0x010a
        /*0646*/ 	.byte	0x3f
	.zero		1


	//   ....[74]....
        /*0648*/ 	.word	0x00012340
        /*064c*/ 	.word	0x00000002
        /*0650*/ 	.word	0x00000060
        /*0654*/ 	.short	0x010a
        /*0656*/ 	.byte	0x3f
	.zero		1


	//   ....[75]....
        /*0658*/ 	.word	0x00012390
        /*065c*/ 	.word	0x00000004
        /*0660*/ 	.word	0x0002d840
        /*0664*/ 	.short	0x010a
        /*0666*/ 	.byte	0x3f
	.zero		1


	//   ....[76]....
        /*0668*/ 	.word	0x000123e0
        /*066c*/ 	.word	0x00000003
        /*0670*/ 	.word	0x00000060
        /*0674*/ 	.short	0x010a
        /*0676*/ 	.byte	0x3f
	.zero		1


	//   ....[77]....
        /*0678*/ 	.word	0x00012430
        /*067c*/ 	.word	0x00000003
        /*0680*/ 	.word	0x0002d840
        /*0684*/ 	.short	0x010a
        /*0686*/ 	.byte	0x3f
	.zero		1


	//   ....[78]....
        /*0688*/ 	.word	0x00012480
        /*068c*/ 	.word	0x00000003
        /*0690*/ 	.word	0x00000060
        /*0694*/ 	.short	0x010a
        /*0696*/ 	.byte	0x3f
	.zero		1


	//   ....[79]....
        /*0698*/ 	.word	0x000124d0
        /*069c*/ 	.word	0x00000003
        /*06a0*/ 	.word	0x0002d860
        /*06a4*/ 	.short	0x010a
        /*06a6*/ 	.byte	0x3f
	.zero		1


	//   ....[80]....
        /*06a8*/ 	.word	0x000125b0
        /*06ac*/ 	.word	0x00000009
        /*06b0*/ 	.word	0x0002d820
        /*06b4*/ 	.short	0x010a
        /*06b6*/ 	.byte	0x3f
	.zero		1


	//   ....[81]....
        /*06b8*/ 	.word	0x00012600
        /*06bc*/ 	.word	0x00000005
        /*06c0*/ 	.word	0x00000000
        /*06c4*/ 	.short	0x010a
        /*06c6*/ 	.byte	0x3f
	.zero		1


	//   ....[82]....
        /*06c8*/ 	.word	0x00012650
        /*06cc*/ 	.word	0x00000003
        /*06d0*/ 	.word	0x00000000
        /*06d4*/ 	.short	0x010a
        /*06d6*/ 	.byte	0x3f
	.zero		1


	//   ....[83]....
        /*06d8*/ 	.word	0x000126a0
        /*06dc*/ 	.word	0x00000013
        /*06e0*/ 	.word	0x00000000
        /*06e4*/ 	.short	0x010a
        /*06e6*/ 	.byte	0x3f
	.zero		1


	//----- nvinfo : EIATTR_NUM_MBARRIERS
	.align		4
.L_1319:
        /*06e8*/ 	.byte	0x03, 0x38
        /*06ea*/ 	.short	0x0016


	//----- nvinfo : EIATTR_EXIT_INSTR_OFFSETS
	.align		4
        /*06ec*/ 	.byte	0x04, 0x1c
        /*06ee*/ 	.short	(.L_1321 - .L_1320)


	//   ....[0]....
.L_1320:
        /*06f0*/ 	.word	0x00000a50


	//   ....[1]....
        /*06f4*/ 	.word	0x0000eaa0


	//   ....[2]....
        /*06f8*/ 	.word	0x0000eb00


	//   ....[3]....
        /*06fc*/ 	.word	0x00011bb0


	//   ....[4]....
        /*0700*/ 	.word	0x00011de0


	//----- nvinfo : EIATTR_MAX_THREADS
	.align		4
.L_1321:
        /*0704*/ 	.byte	0x04, 0x05
        /*0706*/ 	.short	(.L_1323 - .L_1322)
.L_1322:
        /*0708*/ 	.word	0x00000200
        /*070c*/ 	.word	0x00000001
        /*0710*/ 	.word	0x00000001


	//----- nvinfo : EIATTR_CRS_STACK_SIZE
	.align		4
.L_1323:
        /*0714*/ 	.byte	0x04, 0x1e
        /*0716*/ 	.short	(.L_1325 - .L_1324)
.L_1324:
        /*0718*/ 	.word	0x00000000


	//----- nvinfo : EIATTR_CBANK_PARAM_SIZE
	.align		4
.L_1325:
        /*071c*/ 	.byte	0x03, 0x19
        /*071e*/ 	.short	0x0bf0


	//----- nvinfo : EIATTR_PARAM_CBANK
	.align		4
        /*0720*/ 	.byte	0x04, 0x0a
        /*0722*/ 	.short	(.L_1327 - .L_1326)
	.align		4
.L_1326:
        /*0724*/ 	.word	index@(.nv.constant0._ZN7cutlass13device_kernelIN5flash11enable_sm90INS1_16FlashAttnFwdSm90INS1_25CollectiveMainloopFwdSm90ILi2EN4cute5tupleIJNS5_1CILi1EEES8_S8_EEENS6_IJNS7_ILi192EEENS7_ILi128EEENS7_ILi96EEEEEELi96ENS_6half_tEfNS_4arch4Sm90ELb0ELb1ELb0ELb0ELb0ELb0ELb0ELb0ELb1ELb0ELb0ELb0EEENS1_21CollectiveEpilogueFwdINS6_IJSA_SC_SB_EEES9_SE_SG_Li384ELb0ELb0ELb0ELb0EEENS1_30DynamicPersistentTileSchedulerILi384ELi32ELb0ELb0ELb1EEEEEEEEEvNT_6ParamsE)
        /*0728*/ 	.short	0x0210
        /*072a*/ 	.short	0x0bf0


	//----- nvinfo : EIATTR_SW_WAR
	.align		4
.L_1327:
        /*072c*/ 	.byte	0x04, 0x36
        /*072e*/ 	.short	(.L_1329 - .L_1328)
.L_1328:
        /*0730*/ 	.word	0x00000008
.L_1329:


//--------------------- .nv.info._ZN7cutlass13device_kernelIN5flash11enable_sm90INS1_16FlashAttnFwdSm90INS1_25CollectiveMainloopFwdSm90ILi2EN4cute5tupleIJNS5_1CILi1EEES8_S8_EEENS6_IJNS7_ILi192EEENS7_ILi128EEENS7_ILi96EEEEEELi96ENS_6half_tEfNS_4arch4Sm90ELb0ELb1ELb0ELb1ELb0ELb0ELb0ELb0ELb1ELb0ELb0ELb0EEENS1_21CollectiveEpilogueFwdINS6_IJSA_SC_SB_EEES9_SE_SG_Li384ELb1ELb0ELb0ELb0EEENS1_36VarlenDynamicPersistentTileSchedulerILi192ELi128ELi384ELi32ELb0ELb0ELb1ELb1ELb0ELb1EEEEEEEEEvNT_6ParamsE --------------------------
	.section	.nv.info._ZN7cutlass13device_kernelIN5flash11enable_sm90INS1_16FlashAttnFwdSm90INS1_25CollectiveMainloopFwdSm90ILi2EN4cute5tupleIJNS5_1CILi1EEES8_S8_EEENS6_IJNS7_ILi192EEENS7_ILi128EEENS7_ILi96EEEEEELi96ENS_6half_tEfNS_4arch4Sm90ELb0ELb1ELb0ELb1ELb0ELb0ELb0ELb0ELb1ELb0ELb0ELb0EEENS1_21CollectiveEpilogueFwdINS6_IJSA_SC_SB_EEES9_SE_SG_Li384ELb1ELb0ELb0ELb0EEENS1_36VarlenDynamicPersistentTileSchedulerILi192ELi128ELi384ELi32ELb0ELb0ELb1ELb1ELb0ELb1EEEEEEEEEvNT_6ParamsE,"",@"SHT_CUDA_INFO"
	.sectionflags	@""
	.align	4


	//----- nvinfo : EIATTR_CUDA_API_VERSION
	.align		4
        /*0000*/ 	.byte	0x04, 0x37
        /*0002*/ 	.short	(.L_1331 - .L_1330)
.L_1330:
        /*0004*/ 	.word	0x00000082


	//----- nvinfo : EIATTR_KPARAM_INFO
	.align		4
.L_1331:
        /*0008*/ 	.byte	0x04, 0x17
        /*000a*/ 	.short	(.L_1333 - .L_1332)
.L_1332:
        /*000c*/ 	.word	0x00000000
        /*0010*/ 	.short	0x0000
        /*0012*/ 	.short	0x0070
        /*0014*/ 	.byte	0x00, 0xf0, 0x01, 0x28


	//----- nvinfo : EIATTR_SPARSE_MMA_MASK
	.align		4
.L_1333:
        /*0018*/ 	.byte	0x03, 0x50
        /*001a*/ 	.short	0x0000


	//----- nvinfo : EIATTR_MAXREG_COUNT
	.align		4
        /*001c*/ 	.byte	0x03, 0x1b
        /*001e*/ 	.short	0x0080


	//----- nvinfo : EIATTR_NUM_BARRIERS
	.align		4
        /*0020*/ 	.byte	0x02, 0x4c
        /*0022*/ 	.byte	0x10
	.zero		1


	//----- nvinfo : EIATTR_EXTERNS
	.align		4
        /*0024*/ 	.byte	0x04, 0x0f
        /*0026*/ 	.short	(.L_1335 - .L_1334)


	//   ....[0]....
	.align		4
.L_1334:
        /*0028*/ 	.word	index@(__assertfail)


	//----- nvinfo : EIATTR_ANNOTATIONS
	.align		4
.L_1335:
        /*002c*/ 	.byte	0x04, 0x55
        /*002e*/ 	.short	(.L_1337 - .L_1336)


	//   ....[0]....
.L_1336:
        /*0030*/ 	.word	0x00000001
        /*0034*/ 	.byte	0x40, 0x02, 0x01, 0x00, 0x01, 0x00, 0x00, 0x00, 0xd0, 0x0c, 0x01, 0x00


	//----- nvinfo : EIATTR_MERCURY_ISA_VERSION
	.align		4
.L_1337:
        /*0040*/ 	.byte	0x03, 0x5f
        /*0042*/ 	.short	0x0101


	//----- nvinfo : EIATTR_UNUSED_LOAD_BYTE_OFFSET
	.align		4
        /*0044*/ 	.byte	0x04, 0x44
        /*0046*/ 	.short	(.L_1339 - .L_1338)


	//   ....[0]....
.L_1338:
        /*0048*/ 	.word	0x00000a80
        /*004c*/ 	.word	0x0000fff0


	//   ....[1]....
        /*0050*/ 	.word	0x0000dc80
        /*0054*/ 	.word	0x0000fff0


	//----- nvinfo : EIATTR_INT_WARP_WIDE_INSTR_OFFSETS
	.align		4
.L_1339:
        /*0058*/ 	.byte	0x04, 0x31
        /*005a*/ 	.short	(.L_1341 - .L_1340)


	//   ....[0]....
.L_1340:
        /*005c*/ 	.word	0x00000160


	//   ....[1]....
        /*0060*/ 	.word	0x000001a0


	//   ....[2]....
        /*0064*/ 	.word	0x00000210


	//   ....[3]....
        /*0068*/ 	.word	0x00010880


	//   ....[4]....
        /*006c*/ 	.word	0x00010910


	//   ....[5]....
        /*0070*/ 	.word	0x00010dc0


	//   ....[6]....
        /*0074*/ 	.word	0x00010e00


	//   ....[7]....
        /*0078*/ 	.word	0x00010f40


	//   ....[8]....
        /*007c*/ 	.word	0x00011010


	//   ....[9]....
        /*0080*/ 	.word	0x00012ee0


	//   ....[10]....
        /*0084*/ 	.word	0x00012f70


	//----- nvinfo : EIATTR_COOP_GROUP_MASK_REGIDS
	.align		4
.L_1341:
        /*0088*/ 	.byte	0x04, 0x29
        /*008a*/ 	.short	(.L_1343 - .L_1342)


	//   ....[0]....
.L_1342:
        /*008c*/ 	.word	0xffffffff


	//   ....[1]....
        /*0090*/ 	.word	0xffffffff


	//   ....[2]....
        /*0094*/ 	.word	0xffffffff


	//   ....[3]....
        /*0098*/ 	.word	0xffffffff


	//   ....[4]....
        /*009c*/ 	.word	0xffffffff


	//   ....[5]....
        /*00a0*/ 	.word	0xffffffff


	//   ....[6]....
        /*00a4*/ 	.word	0xffffffff


	//   ....[7]....
        /*00a8*/ 	.word	0xffffffff


	//   ....[8]....
        /*00ac*/ 	.word	0xffffffff


	//   ....[9]....
        /*00b0*/ 	.word	0xffffffff


	//   ....[10]....
        /*00b4*/ 	.word	0xffffffff


	//   ....[11]....
        /*00b8*/ 	.word	0xffffffff


	//   ....[12]....
        /*00bc*/ 	.word	0xffffffff


	//   ....[13]....
        /*00c0*/ 	.word	0xffffffff


	//   ....[14]....
        /*00c4*/ 	.word	0xffffffff


	//   ....[15]....
        /*00c8*/ 	.word	0xffffffff


	//   ....[16]....
        /*00cc*/ 	.word	0xffffffff


	//   ....[17]....
        /*00d0*/ 	.word	0xffffffff


	//   ....[18]....
        /*00d4*/ 	.word	0xffffffff


	//   ....[19]....
        /*00d8*/ 	.word	0xffffffff


	//   ....[20]....
        /*00dc*/ 	.word	0xffffffff


	//   ....[21]....
        /*00e0*/ 	.word	0xffffffff


	//   ....[22]....
        /*00e4*/ 	.word	0xffffffff


	//   ....[23]....
        /*00e8*/ 	.word	0xffffffff


	//   ....[24]....
        /*00ec*/ 	.word	0xffffffff


	//   ....[25]....
        /*00f0*/ 	.word	0xffffffff


	//   ....[26]....
        /*00f4*/ 	.word	0xffffffff


	//   ....[27]....
        /*00f8*/ 	.word	0xffffffff


	//   ....[28]....
        /*00fc*/ 	.word	0xffffffff


	//   ....[29]....
        /*0100*/ 	.word	0xffffffff


	//   ....[30]....
        /*0104*/ 	.word	0xffffffff


	//   ....[31]....
        /*0108*/ 	.word	0xffffffff


	//   ....[32]....
        /*010c*/ 	.word	0xffffffff


	//   ....[33]....
        /*0110*/ 	.word	0xffffffff


	//   ....[34]....
        /*0114*/ 	.word	0xffffffff


	//   ....[35]....
        /*0118*/ 	.word	0xffffffff


	//   ....[36]....
        /*011c*/ 	.word	0xffffffff


	//   ....[37]....
        /*0120*/ 	.word	0xffffffff


	//   ....[38]....
        /*0124*/ 	.word	0xffffffff


	//   ....[39]....
        /*0128*/ 	.word	0xffffffff


	//   ....[40]....
        /*012c*/ 	.word	0xffffffff


	//   ....[41]....
        /*0130*/ 	.word	0xffffffff


	//   ....[42]....
        /*0134*/ 	.word	0xffffffff


	//   ....[43]....
        /*0138*/ 	.word	0xffffffff


	//   ....[44]....
        /*013c*/ 	.word	0xffffffff


	//   ....[45]....
        /*0140*/ 	.word	0xffffffff


	//   ....[46]....
        /*0144*/ 	.word	0xffffffff


	//   ....[47]....
        /*0148*/ 	.word	0xffffffff


	//   ....[48]....
        /*014c*/ 	.word	0xffffffff


	//   ....[49]....
        /*0150*/ 	.word	0xffffffff


	//   ....[50]....
        /*0154*/ 	.word	0xffffffff


	//   ....[51]....
        /*0158*/ 	.word	0xffffffff


	//   ....[52]....
        /*015c*/ 	.word	0xffffffff


	//   ....[53]....
        /*0160*/ 	.word	0xffffffff


	//   ....[54]....
        /*0164*/ 	.word	0xffffffff


	//   ....[55]....
        /*0168*/ 	.word	0xffffffff


	//   ....[56]....
        /*016c*/ 	.word	0xffffffff


	//   ....[57]....
        /*0170*/ 	.word	0xffffffff


	//   ....[58]....
        /*0174*/ 	.word	0xffffffff


	//   ....[59]....
        /*0178*/ 	.word	0xffffffff


	//   ....[60]....
        /*017c*/ 	.word	0xffffffff


	//   ....[61]....
        /*0180*/ 	.word	0xffffffff


	//   ....[62]....
        /*0184*/ 	.word	0xffffffff


	//   ....[63]....
        /*0188*/ 	.word	0xffffffff


	//   ....[64]....
        /*018c*/ 	.word	0xffffffff


	//   ....[65]....
        /*0190*/ 	.word	0xffffffff


	//   ....[66]....
        /*0194*/ 	.word	0x0500000f


	//   ....[67]....
        /*0198*/ 	.word	0x0500000f


	//   ....[68]....
        /*019c*/ 	.word	0x0500000f


	//   ....[69]....
        /*01a0*/ 	.word	0x0500000f


	//   ....[70]....
        /*01a4*/ 	.word	0x0500000f


	//   ....[71]....
        /*01a8*/ 	.word	0x0500000f


	//   ....[72]....
        /*01ac*/ 	.word	0x0500000f


	//   ....[73]....
        /*01b0*/ 	.word	0x0500000f


	//   ....[74]....
        /*01b4*/ 	.word	0x0500000f


	//   ....[75]....
        /*01b8*/ 	.word	0x0500000f


	//   ....[76]....
        /*01bc*/ 	.word	0x0500000f


	//   ....[77]....
        /*01c0*/ 	.word	0x0500000f


	//   ....[78]....
        /*01c4*/ 	.word	0x0500000f


	//   ....[79]....
        /*01c8*/ 	.word	0x0500000f


	//   ....[80]....
        /*01cc*/ 	.word	0x0500000f


	//   ....[81]....
        /*01d0*/ 	.word	0x0500000f


	//   ....[82]....
        /*01d4*/ 	.word	0x0500000f


	//   ....[83]....
        /*01d8*/ 	.word	0x0500000f


	//   ....[84]....
        /*01dc*/ 	.word	0x0500000f


	//----- nvinfo : EIATTR_COOP_GROUP_INSTR_OFFSETS
	.align		4
.L_1343:
        /*01e0*/ 	.byte	0x04, 0x28
        /*01e2*/ 	.short	(.L_1345 - .L_1344)


	//   ....[0]....
.L_1344:
        /*01e4*/ 	.word	0x00000070


	//   ....[1]....
        /*01e8*/ 	.word	0x00000170


	//   ....[2]....
        /*01ec*/ 	.word	0x000001c0


	//   ....[3]....
        /*01f0*/ 	.word	0x000003f0


	//   ....[4]....
        /*01f4*/ 	.word	0x00000550


	//   ....[5]....
        /*01f8*/ 	.word	0x00000670


	//   ....[6]....
        /*01fc*/ 	.word	0x000007d0


	//   ....[7]....
        /*0200*/ 	.word	0x000018b0


	//   ....[8]....
        /*0204*/ 	.word	0x00003420


	//   ....[9]....
        /*0208*/ 	.word	0x00003530


	//   ....[10]....
        /*020c*/ 	.word	0x00003e00


	//   ....[11]....
        /*0210*/ 	.word	0x00003e60


	//   ....[12]....
        /*0214*/ 	.word	0x00004a90


	//   ....[13]....
        /*0218*/ 	.word	0x000064c0


	//   ....[14]....
        /*021c*/ 	.word	0x000065c0


	//   ....[15]....
        /*0220*/ 	.word	0x00006e60


	//   ....[16]....
        /*0224*/ 	.word	0x00006ef0


	//   ....[17]....
        /*0228*/ 	.word	0x00007e50


	//   ....[18]....
        /*022c*/ 	.word	0x000088a0


	//   ....[19]....
        /*0230*/ 	.word	0x000088f0


	//   ....[20]....
        /*0234*/ 	.word	0x00008e50


	//   ....[21]....
        /*0238*/ 	.word	0x00008ed0


	//   ....[22]....
        /*023c*/ 	.word	0x0000a130


	//   ....[23]....
        /*0240*/ 	.word	0x0000b890


	//   ....[24]....
        /*0244*/ 	.word	0x0000b990


	//   ....[25]....
        /*0248*/ 	.word	0x0000c1b0


	//   ....[26]....
        /*024c*/ 	.word	0x0000c260


	//   ....[27]....
        /*0250*/ 	.word	0x0000d220


	//   ....[28]....
        /*0254*/ 	.word	0x0000d330


	//   ....[29]....
        /*0258*/ 	.word	0x0000d390


	//   ....[30]....
        /*025c*/ 	.word	0x0000d4a0


	//   ....[31]....
        /*0260*/ 	.word	0x0000d4c0


	//   ....[32]....
        /*0264*/ 	.word	0x0000f480


	//   ....[33]....
        /*0268*/ 	.word	0x0000f600


	//   ....[34]....
        /*026c*/ 	.word	0x0000f630


	//   ....[35]....
        /*0270*/ 	.word	0x0000f670


	//   ....[36]....
        /*0274*/ 	.word	0x0000f6e0


	//   ....[37]....
        /*0278*/ 	.word	0x0000f740


	//   ....[38]....
        /*027c*/ 	.word	0x0000f780


	//   ....[39]....
        /*0280*/ 	.word	0x0000f900


	//   ....[40]....
        /*0284*/ 	.word	0x0000f960


	//   ....[41]....
        /*0288*/ 	.word	0x0000f9a0


	//   ....[42]....
        /*028c*/ 	.word	0x0000f9e0


	//   ....[43]....
        /*0290*/ 	.word	0x0000fa10


	//   ....[44]....
        /*0294*/ 	.word	0x0000fa40


	//   ....[45]....
        /*0298*/ 	.word	0x0000fae0


	//   ....[46]....
        /*029c*/ 	.word	0x0000fb40


	//   ....[47]....
        /*02a0*/ 	.word	0x0000fbd0


	//   ....[48]....
        /*02a4*/ 	.word	0x000132e0


	//   ....[49]....
        /*02a8*/ 	.word	0x000132f0


	//   ....[50]....
        /*02ac*/ 	.word	0x000133e0


	//   ....[51]....
        /*02b0*/ 	.word	0x00013440


	//   ....[52]....
        /*02b4*/ 	.word	0x00013480


	//   ....[53]....
        /*02b8*/ 	.word	0x000134c0


	//   ....[54]....
        /*02bc*/ 	.word	0x000134f0


	//   ....[55]....
        /*02c0*/ 	.word	0x00013520


	//   ....[56]....
        /*02c4*/ 	.word	0x00013690


	//   ....[57]....
        /*02c8*/ 	.word	0x000136f0


	//   ....[58]....
        /*02cc*/ 	.word	0x00013730


	//   ....[59]....
        /*02d0*/ 	.word	0x00013770


	//   ....[60]....
        /*02d4*/ 	.word	0x000137a0


	//   ....[61]....
        /*02d8*/ 	.word	0x000137d0


	//   ....[62]....
        /*02dc*/ 	.word	0x00013890


	//   ....[63]....
        /*02e0*/ 	.word	0x000138b0


	//   ....[64]....
        /*02e4*/ 	.word	0x00013920


	//   ....[65]....
        /*02e8*/ 	.word	0x00013f70


	//   ....[66]....
        /*02ec*/ 	.word	0x000145d0


	//   ....[67]....
        /*02f0*/ 	.word	0x000149c0


	//   ....[68]....
        /*02f4*/ 	.word	0x00014a50


	//   ....[69]....
        /*02f8*/ 	.word	0x00014af0


	//   ....[70]....
        /*02fc*/ 	.word	0x00014ba0


	//   ....[71]....
        /*0300*/ 	.word	0x00014c20


	//   ....[72]....
        /*0304*/ 	.word	0x00014ca0


	//   ....[73]....
        /*0308*/ 	.word	0x00014d20


	//   ....[74]....
        /*030c*/ 	.word	0x00014da0


	//   ....[75]....
        /*0310*/ 	.word	0x00014e30


	//   ....[76]....
        /*0314*/ 	.word	0x00014ee0


	//   ....[77]....
        /*0318*/ 	.word	0x00014f60


	//   ....[78]....
        /*031c*/ 	.word	0x00014fe0


	//   ....[79]....
        /*0320*/ 	.word	0x00015060


	//   ....[80]....
        /*0324*/ 	.word	0x000150e0


	//   ....[81]....
        /*0328*/ 	.word	0x00015150


	//   ....[82]....
        /*032c*/ 	.word	0x000151f0


	//   ....[83]....
        /*0330*/ 	.word	0x00015280


	//   ....[84]....
        /*0334*/ 	.word	0x000153a0


	//----- nvinfo : EIATTR_REG_RECONFIG
	.align		4
.L_1345:
        /*0338*/ 	.byte	0x01, 0x54
	.zero		2


	//----- nvinfo : EIATTR_SYSCALL_OFFSETS
	.align		4
        /*033c*/ 	.byte	0x04, 0x46
        /*033e*/ 	.short	(.L_1347 - .L_1346)


	//   ....[0]....
.L_1346:
        /*0340*/ 	.word	0x00001aa0


	//   ....[1]....
        /*0344*/ 	.word	0x00010a90


	//   ....[2]....
        /*0348*/ 	.word	0x00010bc0


	//   ....[3]....
        /*034c*/ 	.word	0x00010cc0


	//----- nvinfo : EIATTR_MBARRIER_INSTR_OFFSETS
	.align		4
.L_1347:
        /*0350*/ 	.byte	0x04, 0x39
        /*0352*/ 	.short	(.L_1349 - .L_1348)


	//   ....[0]....
.L_1348:
        /*0354*/ 	.word	0x000002a0
        /*0358*/ 	.word	0x000000ff
        /*035c*/ 	.word	0x0002d800
        /*0360*/ 	.short	0x0100
        /*0362*/ 	.byte	0x08
	.zero		1


	//   ....[1]....
        /*0364*/ 	.word	0x000002b0
        /*0368*/ 	.word	0x000000ff
        /*036c*/ 	.word	0x0002d820
        /*0370*/ 	.short	0x0100
        /*0372*/ 	.byte	0x08
	.zero		1


	//   ....[2]....
        /*0374*/ 	.word	0x000003a0
        /*0378*/ 	.word	0x000000ff
        /*037c*/ 	.word	0x0002d830
        /*0380*/ 	.short	0x0100
        /*0382*/ 	.byte	0x08
	.zero		1


	//   ....[3]....
        /*0384*/ 	.word	0x000003b0
        /*0388*/ 	.word	0x000000ff
        /*038c*/ 	.word	0x0002d840
        /*0390*/ 	.short	0x0100
        /*0392*/ 	.byte	0x08
	.zero		1


	//   ....[4]....
        /*0394*/ 	.word	0x000003c0
        /*0398*/ 	.word	0x000000ff
        /*039c*/ 	.word	0x0002d838
        /*03a0*/ 	.short	0x0100
        /*03a2*/ 	.byte	0x08
	.zero		1


	//   ....[5]....
        /*03a4*/ 	.word	0x000003d0
        /*03a8*/ 	.word	0x000000ff
        /*03ac*/ 	.word	0x0002d848
        /*03b0*/ 	.short	0x0100
        /*03b2*/ 	.byte	0x08
	.zero		1


	//   ....[6]....
        /*03b4*/ 	.word	0x00000500
        /*03b8*/ 	.word	0x000000ff
        /*03bc*/ 	.word	0x0002d850
        /*03c0*/ 	.short	0x0100
        /*03c2*/ 	.byte	0x08
	.zero		1


	//   ....[7]....
        /*03c4*/ 	.word	0x00000510
        /*03c8*/ 	.word	0x000000ff
        /*03cc*/ 	.word	0x0002d860
        /*03d0*/ 	.short	0x0100
        /*03d2*/ 	.byte	0x08
	.zero		1


	//   ....[8]....
        /*03d4*/ 	.word	0x00000520
        /*03d8*/ 	.word	0x000000ff
        /*03dc*/ 	.word	0x0002d858
        /*03e0*/ 	.short	0x0100
        /*03e2*/ 	.byte	0x08
	.zero		1


	//   ....[9]....
        /*03e4*/ 	.word	0x00000530
        /*03e8*/ 	.word	0x000000ff
        /*03ec*/ 	.word	0x0002d868
        /*03f0*/ 	.short	0x0100
        /*03f2*/ 	.byte	0x08
	.zero		1


	//   ....[10]....
        /*03f4*/ 	.word	0x00000620
        /*03f8*/ 	.word	0x000000ff
        /*03fc*/ 	.word	0x0002d870
        /*0400*/ 	.short	0x0100
        /*0402*/ 	.byte	0x06
	.zero		1


	//   ....[11]....
        /*0404*/ 	.word	0x00000630
        /*0408*/ 	.word	0x000000ff
        /*040c*/ 	.word	0x0002d880
        /*0410*/ 	.short	0x0100
        /*0412*/ 	.byte	0x06
	.zero		1


	//   ....[12]....
        /*0414*/ 	.word	0x00000640
        /*0418*/ 	.word	0x000000ff
        /*041c*/ 	.word	0x0002d878
        /*0420*/ 	.short	0x0100
        /*0422*/ 	.byte	0x06
	.zero		1


	//   ....[13]....
        /*0424*/ 	.word	0x00000650
        /*0428*/ 	.word	0x000000ff
        /*042c*/ 	.word	0x0002d888
        /*0430*/ 	.short	0x0100
        /*0432*/ 	.byte	0x06
	.zero		1


	//   ....[14]....
        /*0434*/ 	.word	0x00000780
        /*0438*/ 	.word	0x000000ff
        /*043c*/ 	.word	0x0002d890
        /*0440*/ 	.short	0x0100
        /*0442*/ 	.byte	0x08
	.zero		1


	//   ....[15]....
        /*0444*/ 	.word	0x00000790
        /*0448*/ 	.word	0x000000ff
        /*044c*/ 	.word	0x0002d8a0
        /*0450*/ 	.short	0x0100
        /*0452*/ 	.byte	0x08
	.zero		1


	//   ....[16]....
        /*0454*/ 	.word	0x000007a0
        /*0458*/ 	.word	0x000000ff
        /*045c*/ 	.word	0x0002d898
        /*0460*/ 	.short	0x0100
        /*0462*/ 	.byte	0x08
	.zero		1


	//   ....[17]....
        /*0464*/ 	.word	0x000007b0
        /*0468*/ 	.word	0x000000ff
        /*046c*/ 	.word	0x0002d8a8
        /*0470*/ 	.short	0x0100
        /*0472*/ 	.byte	0x08
	.zero		1


	//   ....[18]....
        /*0474*/ 	.word	0x000008e0
        /*0478*/ 	.word	0x000000ff
        /*047c*/ 	.word	0x0002d8b0
        /*0480*/ 	.short	0x0100
        /*0482*/ 	.byte	0x08
	.zero		1


	//   ....[19]....
        /*0484*/ 	.word	0x000008f0
        /*0488*/ 	.word	0x000000ff
        /*048c*/ 	.word	0x0002d8c0
        /*0490*/ 	.short	0x0100
        /*0492*/ 	.byte	0x08
	.zero		1


	//   ....[20]....
        /*0494*/ 	.word	0x00000900
        /*0498*/ 	.word	0x000000ff
        /*049c*/ 	.word	0x0002d8b8
        /*04a0*/ 	.short	0x0100
        /*04a2*/ 	.byte	0x08
	.zero		1


	//   ....[21]....
        /*04a4*/ 	.word	0x00000910
        /*04a8*/ 	.word	0x000000ff
        /*04ac*/ 	.word	0x0002d8c8
        /*04b0*/ 	.short	0x0100
        /*04b2*/ 	.byte	0x08
	.zero		1


	//   ....[22]....
        /*04b4*/ 	.word	0x00001b20
        /*04b8*/ 	.word	0x000000ff
        /*04bc*/ 	.word	0x0002d800
        /*04c0*/ 	.short	0x010a
        /*04c2*/ 	.byte	0x2a
	.zero		1


	//   ....[23]....
        /*04c4*/ 	.word	0x00001ba0
        /*04c8*/ 	.word	0x00000005
        /*04cc*/ 	.word	0x0002d830
        /*04d0*/ 	.short	0x010a
        /*04d2*/ 	.byte	0x3f
	.zero		1


	//   ....[24]....
        /*04d4*/ 	.word	0x00001c00
        /*04d8*/ 	.word	0x00000005
        /*04dc*/ 	.word	0x0002d830
        /*04e0*/ 	.short	0x010a
        /*04e2*/ 	.byte	0x3f
	.zero		1


	//   ....[25]....
        /*04e4*/ 	.word	0x00002030
        /*04e8*/ 	.word	0x00000000
        /*04ec*/ 	.word	0x00000000
        /*04f0*/ 	.short	0x0101
        /*04f2*/ 	.byte	0x3f
	.zero		1


	//   ....[26]....
        /*04f4*/ 	.word	0x00004f10
        /*04f8*/ 	.word	0x000000ff
        /*04fc*/ 	.word	0x0002d830
        /*0500*/ 	.short	0x010a
        /*0502*/ 	.byte	0x06
	.zero		1


	//   ....[27]....
        /*0504*/ 	.word	0x00004f50
        /*0508*/ 	.word	0x000000ff
        /*050c*/ 	.word	0x0002d830
        /*0510*/ 	.short	0x010a
        /*0512*/ 	.byte	0x06
	.zero		1


	//   ....[28]....
        /*0514*/ 	.word	0x000051f0
        /*0518*/ 	.word	0x000000ff
        /*051c*/ 	.word	0x0002d850
        /*0520*/ 	.short	0x010a
        /*0522*/ 	.byte	0x06
	.zero		1


	//   ....[29]....
        /*0524*/ 	.word	0x00005230
        /*0528*/ 	.word	0x000000ff
        /*052c*/ 	.word	0x0002d850
        /*0530*/ 	.short	0x010a
        /*0532*/ 	.byte	0x06
	.zero		1


	//   ....[30]....
        /*0534*/ 	.word	0x00005760
        /*0538*/ 	.word	0x0000000e
        /*053c*/ 	.word	0x00000000
        /*0540*/ 	.short	0x0101
        /*0542*/ 	.byte	0x3f
	.zero		1


	//   ....[31]....
        /*0544*/ 	.word	0x000072a0
        /*0548*/ 	.word	0x00000018
        /*054c*/ 	.word	0x00000000
        /*0550*/ 	.short	0x0101
        /*0552*/ 	.byte	0x3f
	.zero		1


	//   ....[32]....
        /*0554*/ 	.word	0x000081d0
        /*0558*/ 	.word	0x000000ff
        /*055c*/ 	.word	0x0002d830
        /*0560*/ 	.short	0x010a
        /*0562*/ 	.byte	0x06
	.zero		1


	//   ....[33]....
        /*0564*/ 	.word	0x00008210
        /*0568*/ 	.word	0x000000ff
        /*056c*/ 	.word	0x0002d830
        /*0570*/ 	.short	0x010a
        /*0572*/ 	.byte	0x06
	.zero		1


	//   ....[34]....
        /*0574*/ 	.word	0x000084b0
        /*0578*/ 	.word	0x000000ff
        /*057c*/ 	.word	0x0002d850
        /*0580*/ 	.short	0x010a
        /*0582*/ 	.byte	0x06
	.zero		1


	//   ....[35]....
        /*0584*/ 	.word	0x000084f0
        /*0588*/ 	.word	0x000000ff
        /*058c*/ 	.word	0x0002d850
        /*0590*/ 	.short	0x010a
        /*0592*/ 	.byte	0x06
	.zero		1


	//   ....[36]....
        /*0594*/ 	.word	0x000096d0
        /*0598*/ 	.word	0x00000022
        /*059c*/ 	.word	0x00000000
        /*05a0*/ 	.short	0x0101
        /*05a2*/ 	.byte	0x3f
	.zero		1


	//   ....[37]....
        /*05a4*/ 	.word	0x00009750
        /*05a8*/ 	.word	0x00000023
        /*05ac*/ 	.word	0x00000000
        /*05b0*/ 	.short	0x0101
        /*05b2*/ 	.byte	0x3f
	.zero		1


	//   ....[38]....
        /*05b4*/ 	.word	0x0000a300
        /*05b8*/ 	.word	0x000000ff
        /*05bc*/ 	.word	0x0002d830
        /*05c0*/ 	.short	0x010a
        /*05c2*/ 	.byte	0x06
	.zero		1


	//   ....[39]....
        /*05c4*/ 	.word	0x0000a340
        /*05c8*/ 	.word	0x000000ff
        /*05cc*/ 	.word	0x0002d830
        /*05d0*/ 	.short	0x010a
        /*05d2*/ 	.byte	0x06
	.zero		1


	//   ....[40]....
        /*05d4*/ 	.word	0x0000a5e0
        /*05d8*/ 	.word	0x000000ff
        /*05dc*/ 	.word	0x0002d850
        /*05e0*/ 	.short	0x010a
        /*05e2*/ 	.byte	0x06
	.zero		1


	//   ....[41]....
        /*05e4*/ 	.word	0x0000a620
        /*05e8*/ 	.word	0x000000ff
        /*05ec*/ 	.word	0x0002d850
        /*05f0*/ 	.short	0x010a
        /*05f2*/ 	.byte	0x06
	.zero		1


	//   ....[42]....
        /*05f4*/ 	.word	0x0000aaf0
        /*05f8*/ 	.word	0x00000007
        /*05fc*/ 	.word	0x00000000
        /*0600*/ 	.short	0x0101
        /*0602*/ 	.byte	0x3f
	.zero		1


	//   ....[43]....
        /*0604*/ 	.word	0x0000c590
        /*0608*/ 	.word	0x0000000d
        /*060c*/ 	.word	0x00000000
        /*0610*/ 	.short	0x0101
        /*0612*/ 	.byte	0x3f
	.zero		1


	//   ....[44]....
        /*0614*/ 	.word	0x0000d2a0
        /*0618*/ 	.word	0x000000ff
        /*061c*/ 	.word	0x0002d850
        /*0620*/ 	.short	0x010a
        /*0622*/ 	.byte	0x09
	.zero		1


	//   ....[45]....
        /*0624*/ 	.word	0x0000d2e0
        /*0628*/ 	.word	0x000000ff
        /*062c*/ 	.word	0x0002d850
        /*0630*/ 	.short	0x010a
        /*0632*/ 	.byte	0x09
	.zero		1


	//   ....[46]....
        /*0634*/ 	.word	0x0000d920
        /*0638*/ 	.word	0x00000005
        /*063c*/ 	.word	0x00000000
        /*0640*/ 	.short	0x0101
        /*0642*/ 	.byte	0x3f
	.zero		1


	//   ....[47]....
        /*0644*/ 	.word	0x0000e920
        /*0648*/ 	.word	0x000000ff
        /*064c*/ 	.word	0x00000000
        /*0650*/ 	.short	0x0101
        /*0652*/ 	.byte	0x04
	.zero		1


	//   ....[48]....
        /*0654*/ 	.word	0x000112f0
        /*0658*/ 	.word	0x00000005
        /*065c*/ 	.word	0x0002d840
        /*0660*/ 	.short	0x010a
        /*0662*/ 	.byte	0x3f
	.zero		1


	//   ....[49]....
        /*0664*/ 	.word	0x000117e0
        /*0668*/ 	.word	0x00000019
        /*066c*/ 	.word	0x0002d820
        /*0670*/ 	.short	0x010a
        /*0672*/ 	.byte	0x3f
	.zero		1


	//   ....[50]....
        /*0674*/ 	.word	0x00011ac0
        /*0678*/ 	.word	0x00000003
        /*067c*/ 	.word	0x0002d840
        /*0680*/ 	.short	0x010a
        /*0682*/ 	.byte	0x3f
	.zero		1


	//   ....[51]....
        /*0684*/ 	.word	0x00011d40
        /*0688*/ 	.word	0x00000002
        /*068c*/ 	.word	0x00000060
        /*0690*/ 	.short	0x010a
        /*0692*/ 	.byte	0x3f
	.zero		1


	//   ....[52]....
        /*0694*/ 	.word	0x00012260
        /*0698*/ 	.word	0x00000003
        /*069c*/ 	.word	0x0002d840
        /*06a0*/ 	.short	0x010a
        /*06a2*/ 	.byte	0x3f
	.zero		1


	//   ....[53]....
        /*06a4*/ 	.word	0x000124e0
        /*06a8*/ 	.word	0x00000003
        /*06ac*/ 	.word	0x00000060
        /*06b0*/ 	.short	0x010a
        /*06b2*/ 	.byte	0x3f
	.zero		1


	//   ....[54]....
        /*06b4*/ 	.word	0x00012960
        /*06b8*/ 	.word	0x00000002
        /*06bc*/ 	.word	0x0002d840
        /*06c0*/ 	.short	0x010a
        /*06c2*/ 	.byte	0x3f
	.zero		1


	//   ....[55]....
        /*06c4*/ 	.word	0x00012c00
        /*06c8*/ 	.word	0x00000002
        /*06cc*/ 	.word	0x00000060
        /*06d0*/ 	.short	0x010a
        /*06d2*/ 	.byte	0x3f
	.zero		1


	//   ....[56]....
        /*06d4*/ 	.word	0x00012fe0
        /*06d8*/ 	.word	0x00000003
        /*06dc*/ 	.word	0x0002d860
        /*06e0*/ 	.short	0x010a
        /*06e2*/ 	.byte	0x3f
	.zero		1


	//   ....[57]....
        /*06e4*/ 	.word	0x00013ef0
        /*06e8*/ 	.word	0x00000009
        /*06ec*/ 	.word	0x0002d820
        /*06f0*/ 	.short	0x010a
        /*06f2*/ 	.byte	0x3f
	.zero		1


	//   ....[58]....
        /*06f4*/ 	.word	0x00014090
        /*06f8*/ 	.word	0x00000007
        /*06fc*/ 	.word	0x00000000
        /*0700*/ 	.short	0x010a
        /*0702*/ 	.byte	0x3f
	.zero		1


	//   ....[59]....
        /*0704*/ 	.word	0x00014100
        /*0708*/ 	.word	0x00000003
        /*070c*/ 	.word	0x00000000
        /*0710*/ 	.short	0x010a
        /*0712*/ 	.byte	0x3f
	.zero		1


	//   ....[60]....
        /*0714*/ 	.word	0x00014160
        /*0718*/ 	.word	0x00000005
        /*071c*/ 	.word	0x00000000
        /*0720*/ 	.short	0x010a
        /*0722*/ 	.byte	0x3f
	.zero		1


	//   ....[61]....
        /*0724*/ 	.word	0x00014190
        /*0728*/ 	.word	0x00000003
        /*072c*/ 	.word	0x00000000
        /*0730*/ 	.short	0x010a
        /*0732*/ 	.byte	0x3f
	.zero		1


	//   ....[62]....
        /*0734*/ 	.word	0x00014200
        /*0738*/ 	.word	0x00000003
        /*073c*/ 	.word	0x0002d800
        /*0740*/ 	.short	0x010a
        /*0742*/ 	.byte	0x3f
	.zero		1


	//   ....[63]....
        /*0744*/ 	.word	0x00014250
        /*0748*/ 	.word	0x00000005
        /*074c*/ 	.word	0x0002d830
        /*0750*/ 	.short	0x010a
        /*0752*/ 	.byte	0x3f
	.zero		1


	//   ....[64]....
        /*0754*/ 	.word	0x000142b0
        /*0758*/ 	.word	0x0000000d
        /*075c*/ 	.word	0x0002d830
        /*0760*/ 	.short	0x010a
        /*0762*/ 	.byte	0x3f
	.zero		1


	//   ....[65]....
        /*0764*/ 	.word	0x00014310
        /*0768*/ 	.word	0x0000000d
        /*076c*/ 	.word	0x0002d850
        /*0770*/ 	.short	0x010a
        /*0772*/ 	.byte	0x3f
	.zero		1


	//   ....[66]....
        /*0774*/ 	.word	0x00014370
        /*0778*/ 	.word	0x00000007
        /*077c*/ 	.word	0x0002d830
        /*0780*/ 	.short	0x010a
        /*0782*/ 	.byte	0x3f
	.zero		1


	//   ....[67]....
        /*0784*/ 	.word	0x000143d0
        /*0788*/ 	.word	0x00000007
        /*078c*/ 	.word	0x0002d850
        /*0790*/ 	.short	0x010a
        /*0792*/ 	.byte	0x3f
	.zero		1


	//   ....[68]....
        /*0794*/ 	.word	0x00014430
        /*0798*/ 	.word	0x00000007
        /*079c*/ 	.word	0x0002d830
        /*07a0*/ 	.short	0x010a
        /*07a2*/ 	.byte	0x3f
	.zero		1


	//   ....[69]....
        /*07a4*/ 	.word	0x00014490
        /*07a8*/ 	.word	0x00000007
        /*07ac*/ 	.word	0x0002d850
        /*07b0*/ 	.short	0x010a
        /*07b2*/ 	.byte	0x3f
	.zero		1


	//   ....[70]....
        /*07b4*/ 	.word	0x000144f0
        /*07b8*/ 	.word	0x00000005
        /*07bc*/ 	.word	0x0002d850
        /*07c0*/ 	.short	0x010a
        /*07c2*/ 	.byte	0x3f
	.zero		1


	//   ....[71]....
        /*07c4*/ 	.word	0x00014690
        /*07c8*/ 	.word	0x00000005
        /*07cc*/ 	.word	0x0002d840
        /*07d0*/ 	.short	0x010a
        /*07d2*/ 	.byte	0x3f
	.zero		1


	//   ....[72]....
        /*07d4*/ 	.word	0x000146e0
        /*07d8*/ 	.word	0x00000019
        /*07dc*/ 	.word	0x0002d820
        /*07e0*/ 	.short	0x010a
        /*07e2*/ 	.byte	0x3f
	.zero		1


	//   ....[73]....
        /*07e4*/ 	.word	0x00014730
        /*07e8*/ 	.word	0x00000003
        /*07ec*/ 	.word	0x0002d840
        /*07f0*/ 	.short	0x010a
        /*07f2*/ 	.byte	0x3f
	.zero		1


	//   ....[74]....
        /*07f4*/ 	.word	0x00014780
        /*07f8*/ 	.word	0x00000002
        /*07fc*/ 	.word	0x00000060
        /*0800*/ 	.short	0x010a
        /*0802*/ 	.byte	0x3f
	.zero		1


	//   ....[75]....
        /*0804*/ 	.word	0x000147d0
        /*0808*/ 	.word	0x00000003
        /*080c*/ 	.word	0x0002d840
        /*0810*/ 	.short	0x010a
        /*0812*/ 	.byte	0x3f
	.zero		1


	//   ....[76]....
        /*0814*/ 	.word	0x00014820
        /*0818*/ 	.word	0x00000003
        /*081c*/ 	.word	0x00000060
        /*0820*/ 	.short	0x010a
        /*0822*/ 	.byte	0x3f
	.zero		1


	//   ....[77]....
        /*0824*/ 	.word	0x00014870
        /*0828*/ 	.word	0x00000002
        /*082c*/ 	.word	0x0002d840
        /*0830*/ 	.short	0x010a
        /*0832*/ 	.byte	0x3f
	.zero		1


	//   ....[78]....
        /*0834*/ 	.word	0x000148c0
        /*0838*/ 	.word	0x00000002
        /*083c*/ 	.word	0x00000060
        /*0840*/ 	.short	0x010a
        /*0842*/ 	.byte	0x3f
	.zero		1


	//   ....[79]....
        /*0844*/ 	.word	0x00014910
        /*0848*/ 	.word	0x00000003
        /*084c*/ 	.word	0x0002d860
        /*0850*/ 	.short	0x010a
        /*0852*/ 	.byte	0x3f
	.zero		1


	//   ....[80]....
        /*0854*/ 	.word	0x000152c0
        /*0858*/ 	.word	0x00000009
        /*085c*/ 	.word	0x0002d820
        /*0860*/ 	.short	0x010a
        /*0862*/ 	.byte	0x3f
	.zero		1


	//   ....[81]....
        /*0864*/ 	.word	0x00015460
        /*0868*/ 	.word	0x00000007
        /*086c*/ 	.word	0x00000000
        /*0870*/ 	.short	0x010a
        /*0872*/ 	.byte	0x3f
	.zero		1


	//   ....[82]....
        /*0874*/ 	.word	0x000154b0
        /*0878*/ 	.word	0x00000003
        /*087c*/ 	.word	0x00000000
        /*0880*/ 	.short	0x010a
        /*0882*/ 	.byte	0x3f
	.zero		1


	//   ....[83]....
        /*0884*/ 	.word	0x00015500
        /*0888*/ 	.word	0x00000005
        /*088c*/ 	.word	0x00000000
        /*0890*/ 	.short	0x010a
        /*0892*/ 	.byte	0x3f
	.zero		1


	//----- nvinfo : EIATTR_NUM_MBARRIERS
	.align		4
.L_1349:
        /*0894*/ 	.byte	0x03, 0x38
        /*0896*/ 	.short	0x0016


	//----- nvinfo : EIATTR_EXIT_INSTR_OFFSETS
	.align		4
        /*0898*/ 	.byte	0x04, 0x1c
        /*089a*/ 	.short	(.L_1351 - .L_1350)


	//   ....[0]....
.L_1350:
        /*089c*/ 	.word	0x00000ab0


	//   ....[1]....
        /*08a0*/ 	.word	0x0000f440


	//   ....[2]....
        /*08a4*/ 	.word	0x0000f4a0


	//   ....[3]....
        /*08a8*/ 	.word	0x000141e0


	//----- nvinfo : EIATTR_MAX_THREADS
	.align		4
.L_1351:
        /*08ac*/ 	.byte	0x04, 0x05
        /*08ae*/ 	.short	(.L_1353 - .L_1352)
.L_1352:
        /*08b0*/ 	.word	0x00000200
        /*08b4*/ 	.word	0x00000001
        /*08b8*/ 	.word	0x00000001


	//----- nvinfo : EIATTR_CRS_STACK_SIZE
	.align		4
.L_1353:
        /*08bc*/ 	.byte	0x04, 0x1e
        /*08be*/ 	.short	(.L_1355 - .L_1354)
.L_1354:
        /*08c0*/ 	.word	0x00000000


	//----- nvinfo : EIATTR_CBANK_PARAM_SIZE
	.align		4
.L_1355:
        /*08c4*/ 	.byte	0x03, 0x19
        /*08c6*/ 	.short	0x0a70


	//----- nvinfo : EIATTR_PARAM_CBANK
	.align		4
        /*08c8*/ 	.byte	0x04, 0x0a
        /*08ca*/ 	.short	(.L_1357 - .L_1356)
	.align		4
.L_1356:
        /*08cc*/ 	.word	index@(.nv.constant0._ZN7cutlass13device_kernelIN5flash11enable_sm90INS1_16FlashAttnFwdSm90INS1_25CollectiveMainloopFwdSm90ILi2EN4cute5tupleIJNS5_1CILi1EEES8_S8_EEENS6_IJNS7_ILi192EEENS7_ILi128EEENS7_ILi96EEEEEELi96ENS_6half_tEfNS_4arch4Sm90ELb0ELb1ELb0ELb1ELb0ELb0ELb0ELb0ELb1ELb0ELb0ELb0EEENS1_21CollectiveEpilogueFwdINS6_IJSA_SC_SB_EEES9_SE_SG_Li384ELb1ELb0ELb0ELb0EEENS1_36VarlenDynamicPersistentTileSchedulerILi192ELi128ELi384ELi32ELb0ELb0ELb1ELb1ELb0ELb1EEEEEEEEEvNT_6ParamsE)
        /*08d0*/ 	.short	0x0210
        /*08d2*/ 	.short	0x0a70


	//----- nvinfo : EIATTR_SW_WAR
	.align		4
.L_1357:
        /*08d4*/ 	.byte	0x04, 0x36
        /*08d6*/ 	.short	(.L_1359 - .L_1358)
.L_1358:
        /*08d8*/ 	.word	0x00000008
.L_1359:


//--------------------- .nv.info._ZN7cutlass13device_kernelIN5flash11enable_sm90INS1_16FlashAttnFwdSm90INS1_25CollectiveMainloopFwdSm90ILi2EN4cute5tupleIJNS5_1CILi1EEES8_S8_EEENS6_IJNS7_ILi192EEENS7_ILi128EEENS7_ILi96EEEEEELi96ENS_6half_tEfNS_4arch4Sm90ELb0ELb1ELb0ELb1ELb0ELb1ELb0ELb0ELb1ELb0ELb0ELb0EEENS1_21CollectiveEpilogueFwdINS6_IJSA_SC_SB_EEES9_SE_SG_Li384ELb1ELb0ELb0ELb0EEENS1_36VarlenDynamicPersistentTileSchedulerILi192ELi128ELi384ELi32ELb0ELb0ELb1ELb1ELb0ELb1EEEEEEEEEvNT_6ParamsE --------------------------
	.section	.nv.info._ZN7cutlass13device_kernelIN5flash11enable_sm90INS1_16FlashAttnFwdSm90INS1_25CollectiveMainloopFwdSm90ILi2EN4cute5tupleIJNS5_1CILi1EEES8_S8_EEENS6_IJNS7_ILi192EEENS7_ILi128EEENS7_ILi96EEEEEELi96ENS_6half_tEfNS_4arch4Sm90ELb0ELb1ELb0ELb1ELb0ELb1ELb0ELb0ELb1ELb0ELb0ELb0EEENS1_21CollectiveEpilogueFwdINS6_IJSA_SC_SB_EEES9_SE_SG_Li384ELb1ELb0ELb0ELb0EEENS1_36VarlenDynamicPersistentTileSchedulerILi192ELi128ELi384ELi32ELb0ELb0ELb1ELb1ELb0ELb1EEEEEEEEEvNT_6ParamsE,"",@"SHT_CUDA_INFO"
	.sectionflags	@""
	.align	4


	//----- nvinfo : EIATTR_CUDA_API_VERSION
	.align		4
        /*0000*/ 	.byte	0x04, 0x37
        /*0002*/ 	.short	(.L_1361 - .L_1360)
.L_1360:
        /*0004*/ 	.word	0x00000082


	//----- nvinfo : EIATTR_KPARAM_INFO
	.align		4
.L_1361:
        /*0008*/ 	.byte	0x04, 0x17
        /*000a*/ 	.short	(.L_1363 - .L_1362)
.L_1362:
        /*000c*/ 	.word	0x00000000
        /*0010*/ 	.short	0x0000
        /*0012*/ 	.short	0x0070
        /*0014*/ 	.byte	0x00, 0xf0, 0x01, 0x28


	//----- nvinfo : EIATTR_SPARSE_MMA_MASK
	.align		4
.L_1363:
        /*0018*/ 	.byte	0x03, 0x50
        /*001a*/ 	.short	0x0000


	//----- nvinfo : EIATTR_MAXREG_COUNT
	.align		4
        /*001c*/ 	.byte	0x03, 0x1b
        /*001e*/ 	.short	0x0080


	//----- nvinfo : EIATTR_NUM_BARRIERS
	.align		4
        /*0020*/ 	.byte	0x02, 0x4c
        /*0022*/ 	.byte	0x10
	.zero		1


	//----- nvinfo : EIATTR_EXTERNS
	.align		4
        /*0024*/ 	.byte	0x04, 0x0f
        /*0026*/ 	.short	(.L_1365 - .L_1364)


	//   ....[0]....
	.align		4
.L_1364:
        /*0028*/ 	.word	index@(__assertfail)


	//----- nvinfo : EIATTR_ANNOTATIONS
	.align		4
.L_1365:
        /*002c*/ 	.byte	0x04, 0x55
        /*002e*/ 	.short	(.L_1367 - .L_1366)


	//   ....[0]....
.L_1366:
        /* <DEDUP_REMOVED lines=74> */


	//----- nvinfo : EIATTR_MERCURY_ISA_VERSION
	.align		4
.L_1367:
        /*04b8*/ 	.byte	0x03, 0x5f
        /*04ba*/ 	.short	0x0101


	//----- nvinfo : EIATTR_UNUSED_LOAD_BYTE_OFFSET
	.align		4
        /*04bc*/ 	.byte	0x04, 0x44
        /*04be*/ 	.short	(.L_1369 - .L_1368)


	//   ....[0]....
.L_1368:
        /*04c0*/ 	.word	0x00000b00
        /*04c4*/ 	.word	0x0000fff0


	//   ....[1]....
        /*04c8*/ 	.word	0x00018250
        /*04cc*/ 	.word	0x0000fff0


	//----- nvinfo : EIATTR_INT_WARP_WIDE_INSTR_OFFSETS
	.align		4
.L_1369:
        /*04d0*/ 	.byte	0x04, 0x31
        /*04d2*/ 	.short	(.L_1371 - .L_1370)


	//   ....[0]....
.L_1370:
        /*04d4*/ 	.word	0x000001b0


	//   ....[1]....
        /*04d8*/ 	.word	0x00000250


	//   ....[2]....
        /*04dc*/ 	.word	0x000002c0


	//   ....[3]....
        /*04e0*/ 	.word	0x0001c270


	//   ....[4]....
        /*04e4*/ 	.word	0x0001c300


	//   ....[5]....
        /*04e8*/ 	.word	0x0001c7b0


	//   ....[6]....
        /*04ec*/ 	.word	0x0001c7f0


	//   ....[7]....
        /*04f0*/ 	.word	0x0001c930


	//   ....[8]....
        /*04f4*/ 	.word	0x0001ca00


	//   ....[9]....
        /*04f8*/ 	.word	0x0001ea40


	//   ....[10]....
        /*04fc*/ 	.word	0x0001ead0


	//----- nvinfo : EIATTR_COOP_GROUP_MASK_REGIDS
	.align		4
.L_1371:
        /*0500*/ 	.byte	0x04, 0x29
        /*0502*/ 	.short	(.L_1373 - .L_1372)


	//   ....[0]....
.L_1372:
        /*0504*/ 	.word	0xffffffff


	//   ....[1]....
        /*0508*/ 	.word	0xffffffff


	//   ....[2]....
        /*050c*/ 	.word	0xffffffff


	//   ....[3]....
        /*0510*/ 	.word	0xffffffff


	//   ....[4]....
        /*0514*/ 	.word	0xffffffff


	//   ....[5]....
        /*0518*/ 	.word	0xffffffff


	//   ....[6]....
        /*051c*/ 	.word	0xffffffff


	//   ....[7]....
        /*0520*/ 	.word	0xffffffff


	//   ....[8]....
        /*0524*/ 	.word	0xffffffff


	//   ....[9]....
        /*0528*/ 	.word	0xffffffff


	//   ....[10]....
        /*052c*/ 	.word	0xffffffff


	//   ....[11]....
        /*0530*/ 	.word	0xffffffff


	//   ....[12]....
        /*0534*/ 	.word	0xffffffff


	//   ....[13]....
        /*0538*/ 	.word	0xffffffff


	//   ....[14]....
        /*053c*/ 	.word	0xffffffff


	//   ....[15]....
        /*0540*/ 	.word	0xffffffff


	//   ....[16]....
        /*0544*/ 	.word	0xffffffff


	//   ....[17]....
        /*0548*/ 	.word	0xffffffff


	//   ....[18]....
        /*054c*/ 	.word	0xffffffff


	//   ....[19]....
        /*0550*/ 	.word	0xffffffff


	//   ....[20]....
        /*0554*/ 	.word	0xffffffff


	//   ....[21]....
        /*0558*/ 	.word	0xffffffff


	//   ....[22]....
        /*055c*/ 	.word	0xffffffff


	//   ....[23]....
        /*0560*/ 	.word	0xffffffff


	//   ....[24]....
        /*0564*/ 	.word	0xffffffff


	//   ....[25]....
        /*0568*/ 	.word	0xffffffff


	//   ....[26]....
        /*056c*/ 	.word	0xffffffff


	//   ....[27]....
        /*0570*/ 	.word	0xffffffff


	//   ....[28]....
        /*0574*/ 	.word	0xffffffff


	//   ....[29]....
        /*0578*/ 	.word	0xffffffff


	//   ....[30]....
        /*057c*/ 	.word	0xffffffff


	//   ....[31]....
        /*0580*/ 	.word	0xffffffff


	//   ....[32]....
        /*0584*/ 	.word	0xffffffff


	//   ....[33]....
        /*0588*/ 	.word	0xffffffff


	//   ....[34]....
        /*058c*/ 	.word	0xffffffff


	//   ....[35]....
        /*0590*/ 	.word	0xffffffff


	//   ....[36]....
        /*0594*/ 	.word	0xffffffff


	//   ....[37]....
        /*0598*/ 	.word	0xffffffff


	//   ....[38]....
        /*059c*/ 	.word	0xffffffff


	//   ....[39]....
        /*05a0*/ 	.word	0xffffffff


	//   ....[40]....
        /*05a4*/ 	.word	0xffffffff


	//   ....[41]....
        /*05a8*/ 	.word	0xffffffff


	//   ....[42]....
        /*05ac*/ 	.word	0xffffffff


	//   ....[43]....
        /*05b0*/ 	.word	0xffffffff


	//   ....[44]....
        /*05b4*/ 	.word	0xffffffff


	//   ....[45]....
        /*05b8*/ 	.word	0xffffffff


	//   ....[46]....
        /*05bc*/ 	.word	0xffffffff


	//   ....[47]....
        /*05c0*/ 	.word	0xffffffff


	//   ....[48]....
        /*05c4*/ 	.word	0xffffffff


	//   ....[49]....
        /*05c8*/ 	.word	0xffffffff


	//   ....[50]....
        /*05cc*/ 	.word	0xffffffff


	//   ....[51]....
        /*05d0*/ 	.word	0xffffffff


	//   ....[52]....
        /*05d4*/ 	.word	0xffffffff


	//   ....[53]....
        /*05d8*/ 	.word	0xffffffff


	//   ....[54]....
        /*05dc*/ 	.word	0xffffffff


	//   ....[55]....
        /*05e0*/ 	.word	0xffffffff


	//   ....[56]....
        /*05e4*/ 	.word	0xffffffff


	//   ....[57]....
        /*05e8*/ 	.word	0xffffffff


	//   ....[58]....
        /*05ec*/ 	.word	0xffffffff


	//   ....[59]....
        /*05f0*/ 	.word	0xffffffff


	//   ....[60]....
        /*05f4*/ 	.word	0xffffffff


	//   ....[61]....
        /*05f8*/ 	.word	0xffffffff


	//   ....[62]....
        /*05fc*/ 	.word	0xffffffff


	//   ....[63]....
        /*0600*/ 	.word	0xffffffff


	//   ....[64]....
        /*0604*/ 	.word	0xffffffff


	//   ....[65]....
        /*0608*/ 	.word	0xffffffff


	//   ....[66]....
        /*060c*/ 	.word	0x0500000f


	//   ....[67]....
        /*0610*/ 	.word	0x0500000f


	//   ....[68]....
        /*0614*/ 	.word	0x0500000f


	//   ....[69]....
        /*0618*/ 	.word	0x0500000f


	//   ....[70]....
        /*061c*/ 	.word	0x0500000f


	//   ....[71]....
        /*0620*/ 	.word	0x0500000f


	//   ....[72]....
        /*0624*/ 	.word	0x0500000f


	//   ....[73]....
        /*0628*/ 	.word	0x0500000f


	//   ....[74]....
        /*062c*/ 	.word	0x0500000f


	//   ....[75]....
        /*0630*/ 	.word	0x0500000f


	//   ....[76]....
        /*0634*/ 	.word	0x0500000f


	//   ....[77]....
        /*0638*/ 	.word	0x0500000f


	//   ....[78]....
        /*063c*/ 	.word	0x0500000f


	//   ....[79]....
        /*0640*/ 	.word	0x0500000f


	//   ....[80]....
        /*0644*/ 	.word	0x0500000f


	//   ....[81]....
        /*0648*/ 	.word	0x0500000f


	//   ....[82]....
        /*064c*/ 	.word	0x0500000f


	//   ....[83]....
        /*0650*/ 	.word	0x0500000f


	//   ....[84]....
        /*0654*/ 	.word	0x0500000f


	//   ....[85]....
        /*0658*/ 	.word	0x0500000f


	//   ....[86]....
        /*065c*/ 	.word	0x0500000f


	//   ....[87]....
        /*0660*/ 	.word	0x0500000f


	//   ....[88]....
        /*0664*/ 	.word	0x0500000f


	//   ....[89]....
        /*0668*/ 	.word	0x0500000f


	//   ....[90]....
        /*066c*/ 	.word	0x0500000f


	//   ....[91]....
        /*0670*/ 	.word	0x0500000f


	//   ....[92]....
        /*0674*/ 	.word	0x0500000f


	//   ....[93]....
        /*0678*/ 	.word	0x0500000f


	//   ....[94]....
        /*067c*/ 	.word	0x0500000f


	//----- nvinfo : EIATTR_COOP_GROUP_INSTR_OFFSETS
	.align		4
.L_1373:
        /*0680*/ 	.byte	0x04, 0x28
        /*0682*/ 	.short	(.L_1375 - .L_1374)


	//   ....[0]....
.L_1374:
        /*0684*/ 	.word	0x00000060


	//   ....[1]....
        /*0688*/ 	.word	0x000001c0


	//   ....[2]....
        /*068c*/ 	.word	0x00000270


	//   ....[3]....
        /*0690*/ 	.word	0x00000430


	//   ....[4]....
        /*0694*/ 	.word	0x00000590


	//   ....[5]....
        /*0698*/ 	.word	0x000006b0


	//   ....[6]....
        /*069c*/ 	.word	0x00000810


	//   ....[7]....
        /*06a0*/ 	.word	0x00007120


	//   ....[8]....
        /*06a4*/ 	.word	0x0000cd80


	//   ....[9]....
        /*06a8*/ 	.word	0x0000ce20


	//   ....[10]....
        /*06ac*/ 	.word	0x0000d560


	//   ....[11]....
        /*06b0*/ 	.word	0x0000d5a0


	//   ....[12]....
        /*06b4*/ 	.word	0x0000e400


	//   ....[13]....
        /*06b8*/ 	.word	0x0000ffe0


	//   ....[14]....
        /*06bc*/ 	.word	0x00010000


	//   ....[15]....
        /*06c0*/ 	.word	0x00010cc0


	//   ....[16]....
        /*06c4*/ 	.word	0x00010ce0


	//   ....[17]....
        /*06c8*/ 	.word	0x00011b70


	//   ....[18]....
        /*06cc*/ 	.word	0x00012840


	//   ....[19]....
        /*06d0*/ 	.word	0x00012860


	//   ....[20]....
        /*06d4*/ 	.word	0x00012d90


	//   ....[21]....
        /*06d8*/ 	.word	0x00012db0


	//   ....[22]....
        /*06dc*/ 	.word	0x00014160


	//   ....[23]....
        /*06e0*/ 	.word	0x00015a50


	//   ....[24]....
        /*06e4*/ 	.word	0x00015a70


	//   ....[25]....
        /*06e8*/ 	.word	0x00016730


	//   ....[26]....
        /*06ec*/ 	.word	0x00016750


	//   ....[27]....
        /*06f0*/ 	.word	0x000175e0


	//   ....[28]....
        /*06f4*/ 	.word	0x000177f0


	//   ....[29]....
        /*06f8*/ 	.word	0x00017820


	//   ....[30]....
        /*06fc*/ 	.word	0x00017d40


	//   ....[31]....
        /*0700*/ 	.word	0x00017d70


	//   ....[32]....
        /*0704*/ 	.word	0x00019bd0


	//   ....[33]....
        /*0708*/ 	.word	0x00019d70


	//   ....[34]....
        /*070c*/ 	.word	0x00019da0


	//   ....[35]....
        /*0710*/ 	.word	0x00019dd0


	//   ....[36]....
        /*0714*/ 	.word	0x00019e10


	//   ....[37]....
        /*0718*/ 	.word	0x00019e60


	//   ....[38]....
        /*071c*/ 	.word	0x00019ec0


	//   ....[39]....
        /*0720*/ 	.word	0x0001a080


	//   ....[40]....
        /*0724*/ 	.word	0x0001a0e0


	//   ....[41]....
        /*0728*/ 	.word	0x0001a120


	//   ....[42]....
        /*072c*/ 	.word	0x0001a160


	//   ....[43]....
        /*0730*/ 	.word	0x0001a190


	//   ....[44]....
        /*0734*/ 	.word	0x0001a1c0


	//   ....[45]....
        /*0738*/ 	.word	0x0001a260


	//   ....[46]....
        /*073c*/ 	.word	0x0001a2c0


	//   ....[47]....
        /*0740*/ 	.word	0x0001a360


	//   ....[48]....
        /*0744*/ 	.word	0x0001ee90


	//   ....[49]....
        /*0748*/ 	.word	0x0001eea0


	//   ....[50]....
        /*074c*/ 	.word	0x0001ef90


	//   ....[51]....
        /*0750*/ 	.word	0x0001eff0


	//   ....[52]....
        /*0754*/ 	.word	0x0001f030


	//   ....[53]....
        /*0758*/ 	.word	0x0001f070


	//   ....[54]....
        /*075c*/ 	.word	0x0001f0a0


	//   ....[55]....
        /*0760*/ 	.word	0x0001f0d0


	//   ....[56]....
        /*0764*/ 	.word	0x0001f240


	//   ....[57]....
        /*0768*/ 	.word	0x0001f2a0


	//   ....[58]....
        /*076c*/ 	.word	0x0001f2e0


	//   ....[59]....
        /*0770*/ 	.word	0x0001f320


	//   ....[60]....
        /*0774*/ 	.word	0x0001f350


	//   ....[61]....
        /*0778*/ 	.word	0x0001f380


	//   ....[62]....
        /*077c*/ 	.word	0x0001f440


	//   ....[63]....
        /*0780*/ 	.word	0x0001f460


	//   ....[64]....
        /*0784*/ 	.word	0x0001f4d0


	//   ....[65]....
        /*0788*/ 	.word	0x0001fb40


	//   ....[66]....
        /*078c*/ 	.word	0x0001ff50


	//   ....[67]....
        /*0790*/ 	.word	0x0001fff0


	//   ....[68]....
        /*0794*/ 	.word	0x00020090


	//   ....[69]....
        /*0798*/ 	.word	0x00020130


	//   ....[70]....
        /*079c*/ 	.word	0x000201d0


	//   ....[71]....
        /*07a0*/ 	.word	0x000202b0


	//   ....[72]....
        /*07a4*/ 	.word	0x00020350


	//   ....[73]....
        /*07a8*/ 	.word	0x000203f0


	//   ....[74]....
        /*07ac*/ 	.word	0x00020490


	//   ....[75]....
        /*07b0*/ 	.word	0x00020830


	//   ....[76]....
        /*07b4*/ 	.word	0x00020b10


	//   ....[77]....
        /*07b8*/ 	.word	0x00020f00


	//   ....[78]....
        /*07bc*/ 	.word	0x00020f90


	//   ....[79]....
        /*07c0*/ 	.word	0x00021030


	//   ....[80]....
        /*07c4*/ 	.word	0x000210e0


	//   ....[81]....
        /*07c8*/ 	.word	0x00021160


	//   ....[82]....
        /*07cc*/ 	.word	0x000211e0


	//   ....[83]....
        /*07d0*/ 	.word	0x00021260


	//   ....[84]....
        /*07d4*/ 	.word	0x000212e0


	//   ....[85]....
        /*07d8*/ 	.word	0x00021370


	//   ....[86]....
        /*07dc*/ 	.word	0x00021420


	//   ....[87]....
        /*07e0*/ 	.word	0x000214a0


	//   ....[88]....
        /*07e4*/ 	.word	0x00021520


	//   ....[89]....
        /*07e8*/ 	.word	0x000215a0


	//   ....[90]....
        /*07ec*/ 	.word	0x00021620


	//   ....[91]....
        /*07f0*/ 	.word	0x00021690


	//   ....[92]....
        /*07f4*/ 	.word	0x00021730


	//   ....[93]....
        /*07f8*/ 	.word	0x000217c0


	//   ....[94]....
        /*07fc*/ 	.word	0x000218e0


	//----- nvinfo : EIATTR_REG_RECONFIG
	.align		4
.L_1375:
        /*0800*/ 	.byte	0x01, 0x54
	.zero		2


	//----- nvinfo : EIATTR_SYSCALL_OFFSETS
	.align		4
        /*0804*/ 	.byte	0x04, 0x46
        /*0806*/ 	.short	(.L_1377 - .L_1376)


	//   ....[0]....
.L_1376:
        /*0808*/ 	.word	0x00001be0


	//   ....[1]....
        /*080c*/ 	.word	0x00001d30


	//   ....[2]....
        /*0810*/ 	.word	0x00007330


	//   ....[3]....
        /*0814*/ 	.word	0x00007670


	//   ....[4]....
        /*0818*/ 	.word	0x0001c480


	//   ....[5]....
        /*081c*/ 	.word	0x0001c5b0


	//   ....[6]....
        /*0820*/ 	.word	0x0001c6b0


	//----- nvinfo : EIATTR_MBARRIER_INSTR_OFFSETS
	.align		4
.L_1377:
        /*0824*/ 	.byte	0x04, 0x39
        /*0826*/ 	.short	(.L_1379 - .L_1378)


	//   ....[0]....
.L_1378:
        /*0828*/ 	.word	0x000002e0
        /*082c*/ 	.word	0x000000ff
        /*0830*/ 	.word	0x0002d800
        /*0834*/ 	.short	0x0100
        /*0836*/ 	.byte	0x08
	.zero		1


	//   ....[1]....
        /*0838*/ 	.word	0x000002f0
        /*083c*/ 	.word	0x000000ff
        /*0840*/ 	.word	0x0002d820
        /*0844*/ 	.short	0x0100
        /*0846*/ 	.byte	0x08
	.zero		1


	//   ....[2]....
        /*0848*/ 	.word	0x000003e0
        /*084c*/ 	.word	0x000000ff
        /*0850*/ 	.word	0x0002d830
        /*0854*/ 	.short	0x0100
        /*0856*/ 	.byte	0x08
	.zero		1


	//   ....[3]....
        /*0858*/ 	.word	0x000003f0
        /*085c*/ 	.word	0x000000ff
        /*0860*/ 	.word	0x0002d840
        /*0864*/ 	.short	0x0100
        /*0866*/ 	.byte	0x08
	.zero		1


	//   ....[4]....
        /*0868*/ 	.word	0x00000400
        /*086c*/ 	.word	0x000000ff
        /*0870*/ 	.word	0x0002d838
        /*0874*/ 	.short	0x0100
        /*0876*/ 	.byte	0x08
	.zero		1


	//   ....[5]....
        /*0878*/ 	.word	0x00000410
        /*087c*/ 	.word	0x000000ff
        /*0880*/ 	.word	0x0002d848
        /*0884*/ 	.short	0x0100
        /*0886*/ 	.byte	0x08
	.zero		1


	//   ....[6]....
        /*0888*/ 	.word	0x00000540
        /*088c*/ 	.word	0x000000ff
        /*0890*/ 	.word	0x0002d850
        /*0894*/ 	.short	0x0100
        /*0896*/ 	.byte	0x08
	.zero		1


	//   ....[7]....
        /*0898*/ 	.word	0x00000550
        /*089c*/ 	.word	0x000000ff
        /*08a0*/ 	.word	0x0002d860
        /*08a4*/ 	.short	0x0100
        /*08a6*/ 	.byte	0x08
	.zero		1


	//   ....[8]....
        /*08a8*/ 	.word	0x00000560
        /*08ac*/ 	.word	0x000000ff
        /*08b0*/ 	.word	0x0002d858
        /*08b4*/ 	.short	0x0100
        /*08b6*/ 	.byte	0x08
	.zero		1


	//   ....[9]....
        /*08b8*/ 	.word	0x00000570
        /*08bc*/ 	.word	0x000000ff
        /*08c0*/ 	.word	0x0002d868
        /*08c4*/ 	.short	0x0100
        /*08c6*/ 	.byte	0x08
	.zero		1


	//   ....[10]....
        /*08c8*/ 	.word	0x00000660
        /*08cc*/ 	.word	0x000000ff
        /*08d0*/ 	.word	0x0002d870
        /*08d4*/ 	.short	0x0100
        /*08d6*/ 	.byte	0x06
	.zero		1


	//   ....[11]....
        /*08d8*/ 	.word	0x00000670
        /*08dc*/ 	.word	0x000000ff
        /*08e0*/ 	.word	0x0002d880
        /*08e4*/ 	.short	0x0100
        /*08e6*/ 	.byte	0x06
	.zero		1


	//   ....[12]....
        /*08e8*/ 	.word	0x00000680
        /*08ec*/ 	.word	0x000000ff
        /*08f0*/ 	.word	0x0002d878
        /*08f4*/ 	.short	0x0100
        /*08f6*/ 	.byte	0x06
	.zero		1


	//   ....[13]....
        /*08f8*/ 	.word	0x00000690
        /*08fc*/ 	.word	0x000000ff
        /*0900*/ 	.word	0x0002d888
        /*0904*/ 	.short	0x0100
        /*0906*/ 	.byte	0x06
	.zero		1


	//   ....[14]....
        /*0908*/ 	.word	0x000007c0
        /*090c*/ 	.word	0x000000ff
        /*0910*/ 	.word	0x0002d890
        /*0914*/ 	.short	0x0100
        /*0916*/ 	.byte	0x08
	.zero		1


	//   ....[15]....
        /*0918*/ 	.word	0x000007d0
        /*091c*/ 	.word	0x000000ff
        /*0920*/ 	.word	0x0002d8a0
        /*0924*/ 	.short	0x0100
        /*0926*/ 	.byte	0x08
	.zero		1


	//   ....[16]....
        /*0928*/ 	.word	0x000007e0
        /*092c*/ 	.word	0x000000ff
        /*0930*/ 	.word	0x0002d898
        /*0934*/ 	.short	0x0100
        /*0936*/ 	.byte	0x08
	.zero		1


	//   ....[17]....
        /*0938*/ 	.word	0x000007f0
        /*093c*/ 	.word	0x000000ff
        /*0940*/ 	.word	0x0002d8a8
        /*0944*/ 	.short	0x0100
        /*0946*/ 	.byte	0x08
	.zero		1


	//   ....[18]....
        /*0948*/ 	.word	0x00000920
        /*094c*/ 	.word	0x000000ff
        /*0950*/ 	.word	0x0002d8b0
        /*0954*/ 	.short	0x0100
        /*0956*/ 	.byte	0x08
	.zero		1


	//   ....[19]....
        /*0958*/ 	.word	0x00000930
        /*095c*/ 	.word	0x000000ff
        /*0960*/ 	.word	0x0002d8c0
        /*0964*/ 	.short	0x0100
        /*0966*/ 	.byte	0x08
	.zero		1


	//   ....[20]....
        /*0968*/ 	.word	0x00000940
        /*096c*/ 	.word	0x000000ff
        /*0970*/ 	.word	0x0002d8b8
        /*0974*/ 	.short	0x0100
        /*0976*/ 	.byte	0x08
	.zero		1


	//   ....[21]....
        /*0978*/ 	.word	0x00000950
        /*097c*/ 	.word	0x000000ff
        /*0980*/ 	.word	0x0002d8c8
        /*0984*/ 	.short	0x0100
        /*0986*/ 	.byte	0x08
	.zero		1


	//   ....[22]....
        /*0988*/ 	.word	0x000031e0
        /*098c*/ 	.word	0x0000000f
        /*0990*/ 	.word	0x0002d890
        /*0994*/ 	.short	0x010a
        /*0996*/ 	.byte	0x3f
	.zero		1


	//   ....[23]....
        /*0998*/ 	.word	0x00004ba0
        /*099c*/ 	.word	0x0000000f
        /*09a0*/ 	.word	0x0002d890
        /*09a4*/ 	.short	0x010a
        /*09a6*/ 	.byte	0x3f
	.zero		1


	//   ....[24]....
        /*09a8*/ 	.word	0x000064a0
        /*09ac*/ 	.word	0x0000000f
        /*09b0*/ 	.word	0x0002d890
        /*09b4*/ 	.short	0x010a
        /*09b6*/ 	.byte	0x3f
	.zero		1


	//   ....[25]....
        /*09b8*/ 	.word	0x00006700
        /*09bc*/ 	.word	0x0000001c
        /*09c0*/ 	.word	0x00000000
        /*09c4*/ 	.short	0x0101
        /*09c6*/ 	.byte	0x3f
	.zero		1


	//   ....[26]....
        /*09c8*/ 	.word	0x00006740
        /*09cc*/ 	.word	0x0000000f
        /*09d0*/ 	.word	0x0002d8b0
        /*09d4*/ 	.short	0x010a
        /*09d6*/ 	.byte	0x3f
	.zero		1


	//   ....[27]....
        /*09d8*/ 	.word	0x00006a90
        /*09dc*/ 	.word	0x0000000f
        /*09e0*/ 	.word	0x00000000
        /*09e4*/ 	.short	0x0101
        /*09e6*/ 	.byte	0x3f
	.zero		1


	//   ....[28]....
        /*09e8*/ 	.word	0x000073d0
        /*09ec*/ 	.word	0x00000002
        /*09f0*/ 	.word	0x0002d800
        /*09f4*/ 	.short	0x010a
        /*09f6*/ 	.byte	0x3f
	.zero		1


	//   ....[29]....
        /*09f8*/ 	.word	0x00007420
        /*09fc*/ 	.word	0x00000002
        /*0a00*/ 	.word	0x0002d800
        /*0a04*/ 	.short	0x010a
        /*0a06*/ 	.byte	0x3f
	.zero		1


	//   ....[30]....
        /*0a08*/ 	.word	0x00007f80
        /*0a0c*/ 	.word	0x00000002
        /*0a10*/ 	.word	0x0002d800
        /*0a14*/ 	.short	0x010a
        /*0a16*/ 	.byte	0x3f
	.zero		1


	//   ....[31]....
        /*0a18*/ 	.word	0x00009af0
        /*0a1c*/ 	.word	0x00000002
        /*0a20*/ 	.word	0x0002d800
        /*0a24*/ 	.short	0x010a
        /*0a26*/ 	.byte	0x3f
	.zero		1


	//   ....[32]....
        /*0a28*/ 	.word	0x0000b240
        /*0a2c*/ 	.word	0x00000003
        /*0a30*/ 	.word	0x0002d830
        /*0a34*/ 	.short	0x010a
        /*0a36*/ 	.byte	0x3f
	.zero		1


	//   ....[33]....
        /*0a38*/ 	.word	0x0000b3a0
        /*0a3c*/ 	.word	0x00000003
        /*0a40*/ 	.word	0x0002d830
        /*0a44*/ 	.short	0x010a
        /*0a46*/ 	.byte	0x3f
	.zero		1


	//   ....[34]....
        /*0a48*/ 	.word	0x0000b9a0
        /*0a4c*/ 	.word	0x00000000
        /*0a50*/ 	.word	0x00000000
        /*0a54*/ 	.short	0x0101
        /*0a56*/ 	.byte	0x3f
	.zero		1


	//   ....[35]....
        /*0a58*/ 	.word	0x0000e8c0
        /*0a5c*/ 	.word	0x0000000f
        /*0a60*/ 	.word	0x0002d830
        /*0a64*/ 	.short	0x010a
        /*0a66*/ 	.byte	0x3f
	.zero		1


	//   ....[36]....
        /*0a68*/ 	.word	0x0000e910
        /*0a6c*/ 	.word	0x0000000f
        /*0a70*/ 	.word	0x0002d830
        /*0a74*/ 	.short	0x010a
        /*0a76*/ 	.byte	0x3f
	.zero		1


	//   ....[37]....
        /*0a78*/ 	.word	0x0000ed30
        /*0a7c*/ 	.word	0x0000000e
        /*0a80*/ 	.word	0x0002d850
        /*0a84*/ 	.short	0x010a
        /*0a86*/ 	.byte	0x3f
	.zero		1


	//   ....[38]....
        /*0a88*/ 	.word	0x0000ed70
        /*0a8c*/ 	.word	0x0000000e
        /*0a90*/ 	.word	0x0002d850
        /*0a94*/ 	.short	0x010a
        /*0a96*/ 	.byte	0x3f
	.zero		1


	//   ....[39]....
        /*0a98*/ 	.word	0x0000f450
        /*0a9c*/ 	.word	0x0000000e
        /*0aa0*/ 	.word	0x00000000
        /*0aa4*/ 	.short	0x0101
        /*0aa6*/ 	.byte	0x3f
	.zero		1


	//   ....[40]....
        /*0aa8*/ 	.word	0x0000fdd0
        /*0aac*/ 	.word	0x00000000
        /*0ab0*/ 	.word	0x00000000
        /*0ab4*/ 	.short	0x0101
        /*0ab6*/ 	.byte	0x3f
	.zero		1


	//   ....[41]....
        /*0ab8*/ 	.word	0x00011f10
        /*0abc*/ 	.word	0x00000000
        /*0ac0*/ 	.word	0x0002d830
        /*0ac4*/ 	.short	0x010a
        /*0ac6*/ 	.byte	0x3f
	.zero		1


	//   ....[42]....
        /*0ac8*/ 	.word	0x00011f60
        /*0acc*/ 	.word	0x00000000
        /*0ad0*/ 	.word	0x0002d830
        /*0ad4*/ 	.short	0x010a
        /*0ad6*/ 	.byte	0x3f
	.zero		1


	//   ....[43]....
        /*0ad8*/ 	.word	0x00012380
        /*0adc*/ 	.word	0x00000003
        /*0ae0*/ 	.word	0x0002d850
        /*0ae4*/ 	.short	0x010a
        /*0ae6*/ 	.byte	0x3f
	.zero		1


	//   ....[44]....
        /*0ae8*/ 	.word	0x000123c0
        /*0aec*/ 	.word	0x00000003
        /*0af0*/ 	.word	0x0002d850
        /*0af4*/ 	.short	0x010a
        /*0af6*/ 	.byte	0x3f
	.zero		1


	//   ....[45]....
        /*0af8*/ 	.word	0x00013400
        /*0afc*/ 	.word	0x00000015
        /*0b00*/ 	.word	0x00000000
        /*0b04*/ 	.short	0x0101
        /*0b06*/ 	.byte	0x3f
	.zero		1


	//   ....[46]....
        /*0b08*/ 	.word	0x00013450
        /*0b0c*/ 	.word	0x0000000e
        /*0b10*/ 	.word	0x00000000
        /*0b14*/ 	.short	0x0101
        /*0b16*/ 	.byte	0x3f
	.zero		1


	//   ....[47]....
        /*0b18*/ 	.word	0x00014340
        /*0b1c*/ 	.word	0x00000000
        /*0b20*/ 	.word	0x0002d830
        /*0b24*/ 	.short	0x010a
        /*0b26*/ 	.byte	0x3f
	.zero		1


	//   ....[48]....
        /*0b28*/ 	.word	0x00014390
        /*0b2c*/ 	.word	0x00000000
        /*0b30*/ 	.word	0x0002d830
        /*0b34*/ 	.short	0x010a
        /*0b36*/ 	.byte	0x3f
	.zero		1


	//   ....[49]....
        /*0b38*/ 	.word	0x000147b0
        /*0b3c*/ 	.word	0x00000003
        /*0b40*/ 	.word	0x0002d850
        /*0b44*/ 	.short	0x010a
        /*0b46*/ 	.byte	0x3f
	.zero		1


	//   ....[50]....
        /*0b48*/ 	.word	0x000147f0
        /*0b4c*/ 	.word	0x00000003
        /*0b50*/ 	.word	0x0002d850
        /*0b54*/ 	.short	0x010a
        /*0b56*/ 	.byte	0x3f
	.zero		1


	//   ....[51]....
        /*0b58*/ 	.word	0x00014e60
        /*0b5c*/ 	.word	0x00000003
        /*0b60*/ 	.word	0x00000000
        /*0b64*/ 	.short	0x0101
        /*0b66*/ 	.byte	0x3f
	.zero		1


	//   ....[52]....
        /*0b68*/ 	.word	0x00015840
        /*0b6c*/ 	.word	0x00000000
        /*0b70*/ 	.word	0x00000000
        /*0b74*/ 	.short	0x0101
        /*0b76*/ 	.byte	0x3f
	.zero		1


	//   ....[53]....
        /*0b78*/ 	.word	0x00017660
        /*0b7c*/ 	.word	0x0000000d
        /*0b80*/ 	.word	0x0002d850
        /*0b84*/ 	.short	0x010a
        /*0b86*/ 	.byte	0x3f
	.zero		1


	//   ....[54]....
        /*0b88*/ 	.word	0x00017710
        /*0b8c*/ 	.word	0x0000000d
        /*0b90*/ 	.word	0x0002d850
        /*0b94*/ 	.short	0x010a
        /*0b96*/ 	.byte	0x3f
	.zero		1


	//   ....[55]....
        /*0b98*/ 	.word	0x00017ec0
        /*0b9c*/ 	.word	0x0000000a
        /*0ba0*/ 	.word	0x00000000
        /*0ba4*/ 	.short	0x0101
        /*0ba6*/ 	.byte	0x3f
	.zero		1


	//   ....[56]....
        /*0ba8*/ 	.word	0x00019080
        /*0bac*/ 	.word	0x00000015
        /*0bb0*/ 	.word	0x00000000
        /*0bb4*/ 	.short	0x0101
        /*0bb6*/ 	.byte	0x3f
	.zero		1


	//   ....[57]....
        /*0bb8*/ 	.word	0x0001b410
        /*0bbc*/ 	.word	0x00000008
        /*0bc0*/ 	.word	0x0002d820
        /*0bc4*/ 	.short	0x010a
        /*0bc6*/ 	.byte	0x3f
	.zero		1


	//   ....[58]....
        /*0bc8*/ 	.word	0x0001b480
        /*0bcc*/ 	.word	0x00000009
        /*0bd0*/ 	.word	0x0002d8a0
        /*0bd4*/ 	.short	0x010a
        /*0bd6*/ 	.byte	0x3f
	.zero		1


	//   ....[59]....
        /*0bd8*/ 	.word	0x0001b6d0
        /*0bdc*/ 	.word	0x00000009
        /*0be0*/ 	.word	0x0002d8c0
        /*0be4*/ 	.short	0x010a
        /*0be6*/ 	.byte	0x3f
	.zero		1


	//   ....[60]....
        /*0be8*/ 	.word	0x0001b9c0
        /*0bec*/ 	.word	0x00000009
        /*0bf0*/ 	.word	0x0002d8a0
        /*0bf4*/ 	.short	0x010a
        /*0bf6*/ 	.byte	0x3f
	.zero		1


	//   ....[61]....
        /*0bf8*/ 	.word	0x0001bc00
        /*0bfc*/ 	.word	0x00000009
        /*0c00*/ 	.word	0x0002d8c0
        /*0c04*/ 	.short	0x010a
        /*0c06*/ 	.byte	0x3f
	.zero		1


	//   ....[62]....
        /*0c08*/ 	.word	0x0001cce0
        /*0c0c*/ 	.word	0x00000005
        /*0c10*/ 	.word	0x0002d840
        /*0c14*/ 	.short	0x010a
        /*0c16*/ 	.byte	0x3f
	.zero		1


	//   ....[63]....
        /*0c18*/ 	.word	0x0001d1f0
        /*0c1c*/ 	.word	0x0000001d
        /*0c20*/ 	.word	0x0002d820
        /*0c24*/ 	.short	0x010a
        /*0c26*/ 	.byte	0x3f
	.zero		1


	//   ....[64]....
        /*0c28*/ 	.word	0x0001d4e0
        /*0c2c*/ 	.word	0x00000002
        /*0c30*/ 	.word	0x0002d840
        /*0c34*/ 	.short	0x010a
        /*0c36*/ 	.byte	0x3f
	.zero		1


	//   ....[65]....
        /*0c38*/ 	.word	0x0001d760
        /*0c3c*/ 	.word	0x00000002
        /*0c40*/ 	.word	0x0002d860
        /*0c44*/ 	.short	0x010a
        /*0c46*/ 	.byte	0x3f
	.zero		1


	//   ....[66]....
        /*0c48*/ 	.word	0x0001dcf0
        /*0c4c*/ 	.word	0x00000003
        /*0c50*/ 	.word	0x0002d840
        /*0c54*/ 	.short	0x010a
        /*0c56*/ 	.byte	0x3f
	.zero		1


	//   ....[67]....
        /*0c58*/ 	.word	0x0001df70
        /*0c5c*/ 	.word	0x00000002
        /*0c60*/ 	.word	0x0002d860
        /*0c64*/ 	.short	0x010a
        /*0c66*/ 	.byte	0x3f
	.zero		1


	//   ....[68]....
        /*0c68*/ 	.word	0x0001e460
        /*0c6c*/ 	.word	0x00000002
        /*0c70*/ 	.word	0x0002d840
        /*0c74*/ 	.short	0x010a
        /*0c76*/ 	.byte	0x3f
	.zero		1


	//   ....[69]....
        /*0c78*/ 	.word	0x0001e6e0
        /*0c7c*/ 	.word	0x00000002
        /*0c80*/ 	.word	0x0002d860
        /*0c84*/ 	.short	0x010a
        /*0c86*/ 	.byte	0x3f
	.zero		1


	//   ....[70]....
        /*0c88*/ 	.word	0x0001eb40
        /*0c8c*/ 	.word	0x00000003
        /*0c90*/ 	.word	0x0002d860
        /*0c94*/ 	.short	0x010a
        /*0c96*/ 	.byte	0x3f
	.zero		1


	//   ....[71]....
        /*0c98*/ 	.word	0x0001fac0
        /*0c9c*/ 	.word	0x00000009
        /*0ca0*/ 	.word	0x0002d820
        /*0ca4*/ 	.short	0x010a
        /*0ca6*/ 	.byte	0x3f
	.zero		1


	//   ....[72]....
        /*0ca8*/ 	.word	0x0001fc50
        /*0cac*/ 	.word	0x00000007
        /*0cb0*/ 	.word	0x00000000
        /*0cb4*/ 	.short	0x010a
        /*0cb6*/ 	.byte	0x3f
	.zero		1


	//   ....[73]....
        /*0cb8*/ 	.word	0x0001fcc0
        /*0cbc*/ 	.word	0x00000003
        /*0cc0*/ 	.word	0x00000000
        /*0cc4*/ 	.short	0x010a
        /*0cc6*/ 	.byte	0x3f
	.zero		1


	//   ....[74]....
        /*0cc8*/ 	.word	0x0001fd20
        /*0ccc*/ 	.word	0x00000005
        /*0cd0*/ 	.word	0x00000000
        /*0cd4*/ 	.short	0x010a
        /*0cd6*/ 	.byte	0x3f
	.zero		1


	//   ....[75]....
        /*0cd8*/ 	.word	0x0001fd50
        /*0cdc*/ 	.word	0x00000003
        /*0ce0*/ 	.word	0x00000000
        /*0ce4*/ 	.short	0x010a
        /*0ce6*/ 	.byte	0x3f
	.zero		1


	//   ....[76]....
        /*0ce8*/ 	.word	0x0001fdb0
        /*0cec*/ 	.word	0x0000000f
        /*0cf0*/ 	.word	0x0002d890
        /*0cf4*/ 	.short	0x010a
        /*0cf6*/ 	.byte	0x3f
	.zero		1


	//   ....[77]....
        /*0cf8*/ 	.word	0x0001fe00
        /*0cfc*/ 	.word	0x0000000f
        /*0d00*/ 	.word	0x0002d890
        /*0d04*/ 	.short	0x010a
        /*0d06*/ 	.byte	0x3f
	.zero		1


	//   ....[78]....
        /*0d08*/ 	.word	0x0001fe50
        /*0d0c*/ 	.word	0x0000000f
        /*0d10*/ 	.word	0x0002d890
        /*0d14*/ 	.short	0x010a
        /*0d16*/ 	.byte	0x3f
	.zero		1


	//   ....[79]....
        /*0d18*/ 	.word	0x0001fea0
        /*0d1c*/ 	.word	0x0000000f
        /*0d20*/ 	.word	0x0002d8b0
        /*0d24*/ 	.short	0x010a
        /*0d26*/ 	.byte	0x3f
	.zero		1


	//   ....[80]....
        /*0d28*/ 	.word	0x00020210
        /*0d2c*/ 	.word	0x00000002
        /*0d30*/ 	.word	0x0002d800
        /*0d34*/ 	.short	0x010a
        /*0d36*/ 	.byte	0x3f
	.zero		1


	//   ....[81]....
        /*0d38*/ 	.word	0x000204d0
        /*0d3c*/ 	.word	0x00000002
        /*0d40*/ 	.word	0x0002d800
        /*0d44*/ 	.short	0x010a
        /*0d46*/ 	.byte	0x3f
	.zero		1


	//   ....[82]....
        /*0d48*/ 	.word	0x00020520
        /*0d4c*/ 	.word	0x00000003
        /*0d50*/ 	.word	0x0002d830
        /*0d54*/ 	.short	0x010a
        /*0d56*/ 	.byte	0x3f
	.zero		1


	//   ....[83]....
        /*0d58*/ 	.word	0x00020570
        /*0d5c*/ 	.word	0x0000000f
        /*0d60*/ 	.word	0x0002d830
        /*0d64*/ 	.short	0x010a
        /*0d66*/ 	.byte	0x3f
	.zero		1


	//   ....[84]....
        /*0d68*/ 	.word	0x000205c0
        /*0d6c*/ 	.word	0x0000000e
        /*0d70*/ 	.word	0x0002d850
        /*0d74*/ 	.short	0x010a
        /*0d76*/ 	.byte	0x3f
	.zero		1


	//   ....[85]....
        /*0d78*/ 	.word	0x00020610
        /*0d7c*/ 	.word	0x00000000
        /*0d80*/ 	.word	0x0002d830
        /*0d84*/ 	.short	0x010a
        /*0d86*/ 	.byte	0x3f
	.zero		1


	//   ....[86]....
        /*0d88*/ 	.word	0x00020660
        /*0d8c*/ 	.word	0x00000003
        /*0d90*/ 	.word	0x0002d850
        /*0d94*/ 	.short	0x010a
        /*0d96*/ 	.byte	0x3f
	.zero		1


	//   ....[87]....
        /*0d98*/ 	.word	0x000206b0
        /*0d9c*/ 	.word	0x00000000
        /*0da0*/ 	.word	0x0002d830
        /*0da4*/ 	.short	0x010a
        /*0da6*/ 	.byte	0x3f
	.zero		1


	//   ....[88]....
        /*0da8*/ 	.word	0x00020700
        /*0dac*/ 	.word	0x00000003
        /*0db0*/ 	.word	0x0002d850
        /*0db4*/ 	.short	0x010a
        /*0db6*/ 	.byte	0x3f
	.zero		1


	//   ....[89]....
        /*0db8*/ 	.word	0x00020750
        /*0dbc*/ 	.word	0x0000000d
        /*0dc0*/ 	.word	0x0002d850
        /*0dc4*/ 	.short	0x010a
        /*0dc6*/ 	.byte	0x3f
	.zero		1


	//   ....[90]....
        /*0dc8*/ 	.word	0x000208f0
        /*0dcc*/ 	.word	0x00000008
        /*0dd0*/ 	.word	0x0002d820
        /*0dd4*/ 	.short	0x010a
        /*0dd6*/ 	.byte	0x3f
	.zero		1


	//   ....[91]....
        /*0dd8*/ 	.word	0x00020940
        /*0ddc*/ 	.word	0x00000009
        /*0de0*/ 	.word	0x0002d8a0
        /*0de4*/ 	.short	0x010a
        /*0de6*/ 	.byte	0x3f
	.zero		1


	//   ....[92]....
        /*0de8*/ 	.word	0x00020990
        /*0dec*/ 	.word	0x00000009
        /*0df0*/ 	.word	0x0002d8c0
        /*0df4*/ 	.short	0x010a
        /*0df6*/ 	.byte	0x3f
	.zero		1


	//   ....[93]....
        /*0df8*/ 	.word	0x000209e0
        /*0dfc*/ 	.word	0x00000009
        /*0e00*/ 	.word	0x0002d8a0
        /*0e04*/ 	.short	0x010a
        /*0e06*/ 	.byte	0x3f
	.zero		1


	//   ....[94]....
        /*0e08*/ 	.word	0x00020a30
        /*0e0c*/ 	.word	0x00000009
        /*0e10*/ 	.word	0x0002d8c0
        /*0e14*/ 	.short	0x010a
        /*0e16*/ 	.byte	0x3f
	.zero		1


	//   ....[95]....
        /*0e18*/ 	.word	0x00020bd0
        /*0e1c*/ 	.word	0x00000005
        /*0e20*/ 	.word	0x0002d840
        /*0e24*/ 	.short	0x010a
        /*0e26*/ 	.byte	0x3f
	.zero		1


	//   ....[96]....
        /*0e28*/ 	.word	0x00020c20
        /*0e2c*/ 	.word	0x0000001d
        /*0e30*/ 	.word	0x0002d820
        /*0e34*/ 	.short	0x010a
        /*0e36*/ 	.byte	0x3f
	.zero		1


	//   ....[97]....
        /*0e38*/ 	.word	0x00020c70
        /*0e3c*/ 	.word	0x00000002
        /*0e40*/ 	.word	0x0002d840
        /*0e44*/ 	.short	0x010a
        /*0e46*/ 	.byte	0x3f
	.zero		1


	//   ....[98]....
        /*0e48*/ 	.word	0x00020cc0
        /*0e4c*/ 	.word	0x00000002
        /*0e50*/ 	.word	0x0002d860
        /*0e54*/ 	.short	0x010a
        /*0e56*/ 	.byte	0x3f
	.zero		1


	//   ....[99]....
        /*0e58*/ 	.word	0x00020d10
        /*0e5c*/ 	.word	0x00000003
        /*0e60*/ 	.word	0x0002d840
        /*0e64*/ 	.short	0x010a
        /*0e66*/ 	.byte	0x3f
	.zero		1


	//   ....[100]....
        /*0e68*/ 	.word	0x00020d60
        /*0e6c*/ 	.word	0x00000002
        /*0e70*/ 	.word	0x0002d860
        /*0e74*/ 	.short	0x010a
        /*0e76*/ 	.byte	0x3f
	.zero		1


	//   ....[101]....
        /*0e78*/ 	.word	0x00020db0
        /*0e7c*/ 	.word	0x00000002
        /*0e80*/ 	.word	0x0002d840
        /*0e84*/ 	.short	0x010a
        /*0e86*/ 	.byte	0x3f
	.zero		1


	//   ....[102]....
        /*0e88*/ 	.word	0x00020e00
        /*0e8c*/ 	.word	0x00000002
        /*0e90*/ 	.word	0x0002d860
        /*0e94*/ 	.short	0x010a
        /*0e96*/ 	.byte	0x3f
	.zero		1


	//   ....[103]....
        /*0e98*/ 	.word	0x00020e50
        /*0e9c*/ 	.word	0x00000003
        /*0ea0*/ 	.word	0x0002d860
        /*0ea4*/ 	.short	0x010a
        /*0ea6*/ 	.byte	0x3f
	.zero		1


	//   ....[104]....
        /*0ea8*/ 	.word	0x00021800
        /*0eac*/ 	.word	0x00000009
        /*0eb0*/ 	.word	0x0002d820
        /*0eb4*/ 	.short	0x010a
        /*0eb6*/ 	.byte	0x3f
	.zero		1


	//   ....[105]....
        /*0eb8*/ 	.word	0x000219a0
        /*0ebc*/ 	.word	0x00000007
        /*0ec0*/ 	.word	0x00000000
        /*0ec4*/ 	.short	0x010a
        /*0ec6*/ 	.byte	0x3f
	.zero		1


	//   ....[106]....
        /*0ec8*/ 	.word	0x000219f0
        /*0ecc*/ 	.word	0x00000003
        /*0ed0*/ 	.word	0x00000000
        /*0ed4*/ 	.short	0x010a
        /*0ed6*/ 	.byte	0x3f
	.zero		1


	//   ....[107]....
        /*0ed8*/ 	.word	0x00021a40
        /*0edc*/ 	.word	0x00000005
        /*0ee0*/ 	.word	0x00000000
        /*0ee4*/ 	.short	0x010a
        /*0ee6*/ 	.byte	0x3f
	.zero		1


	//----- nvinfo : EIATTR_NUM_MBARRIERS
	.align		4
.L_1379:
        /*0ee8*/ 	.byte	0x03, 0x38
        /*0eea*/ 	.short	0x0016


	//----- nvinfo : EIATTR_EXIT_INSTR_OFFSETS
	.align		4
        /*0eec*/ 	.byte	0x04, 0x1c
        /*0eee*/ 	.short	(.L_1381 - .L_1380)


	//   ....[0]....
.L_1380:
        /*0ef0*/ 	.word	0x0001fda0


	//----- nvinfo : EIATTR_MAX_THREADS
	.align		4
.L_1381:
        /*0ef4*/ 	.byte	0x04, 0x05
        /*0ef6*/ 	.short	(.L_1383 - .L_1382)
.L_1382:
        /*0ef8*/ 	.word	0x00000200
        /*0efc*/ 	.word	0x00000001
        /*0f00*/ 	.word	0x00000001


	//----- nvinfo : EIATTR_CRS_STACK_SIZE
	.align		4
.L_1383:
        /*0f04*/ 	.byte	0x04, 0x1e
        /*0f06*/ 	.short	(.L_1385 - .L_1384)
.L_1384:
        /*0f08*/ 	.word	0x00000000


	//----- nvinfo : EIATTR_CBANK_PARAM_SIZE
	.align		4
.L_1385:
        /*0f0c*/ 	.byte	0x03, 0x19
        /*0f0e*/ 	.short	0x0a70


	//----- nvinfo : EIATTR_PARAM_CBANK
	.align		4
        /*0f10*/ 	.byte	0x04, 0x0a
        /*0f12*/ 	.short	(.L_1387 - .L_1386)
	.align		4
.L_1386:
        /*0f14*/ 	.word	index@(.nv.constant0._ZN7cutlass13device_kernelIN5flash11enable_sm90INS1_16FlashAttnFwdSm90INS1_25CollectiveMainloopFwdSm90ILi2EN4cute5tupleIJNS5_1CILi1EEES8_S8_EEENS6_IJNS7_ILi192EEENS7_ILi128EEENS7_ILi96EEEEEELi96ENS_6half_tEfNS_4arch4Sm90ELb0ELb1ELb0ELb1ELb0ELb1ELb0ELb0ELb1ELb0ELb0ELb0EEENS1_21CollectiveEpilogueFwdINS6_IJSA_SC_SB_EEES9_SE_SG_Li384ELb1ELb0ELb0ELb0EEENS1_36VarlenDynamicPersistentTileSchedulerILi192ELi128ELi384ELi32ELb0ELb0ELb1ELb1ELb0ELb1EEEEEEEEEvNT_6ParamsE)
        /*0f18*/ 	.short	0x0210
        /*0f1a*/ 	.short	0x0a70


	//----- nvinfo : EIATTR_SW_WAR
	.align		4
.L_1387:
        /*0f1c*/ 	.byte	0x04, 0x36
        /*0f1e*/ 	.short	(.L_1389 - .L_1388)
.L_1388:
        /*0f20*/ 	.word	0x00000008
.L_1389:


//--------------------- .nv.info._ZN7cutlass13device_kernelIN5flash11enable_sm90INS1_16FlashAttnFwdSm90INS1_25CollectiveMainloopFwdSm90ILi2EN4cute5tupleIJNS5_1CILi1EEES8_S8_EEENS6_IJNS7_ILi192EEENS7_ILi144EEENS7_ILi96EEEEEELi96ENS_6half_tEfNS_4arch4Sm90ELb1ELb0ELb0ELb0ELb0ELb0ELb0ELb0ELb1ELb0ELb0ELb0EEENS1_21CollectiveEpilogueFwdINS6_IJSA_SC_SB_EEES9_SE_SG_Li384ELb0ELb0ELb0ELb0EEENS1_30DynamicPersistentTileSchedulerILi384ELi32ELb0ELb0ELb1EEEEEEEEEvNT_6ParamsE --------------------------
	.section	.nv.info._ZN7cutlass13device_kernelIN5flash11enable_sm90INS1_16FlashAttnFwdSm90INS1_25CollectiveMainloopFwdSm90ILi2EN4cute5tupleIJNS5_1CILi1EEES8_S8_EEENS6_IJNS7_ILi192EEENS7_ILi144EEENS7_ILi96EEEEEELi96ENS_6half_tEfNS_4arch4Sm90ELb1ELb0ELb0ELb0ELb0ELb0ELb0ELb0ELb1ELb0ELb0ELb0EEENS1_21CollectiveEpilogueFwdINS6_IJSA_SC_SB_EEES9_SE_SG_Li384ELb0ELb0ELb0ELb0EEENS1_30DynamicPersistentTileSchedulerILi384ELi32ELb0ELb0ELb1EEEEEEEEEvNT_6ParamsE,"",@"SHT_CUDA_INFO"
	.sectionflags	@""
	.align	4


	//----- nvinfo : EIATTR_CUDA_API_VERSION
	.align		4
        /*0000*/ 	.byte	0x04, 0x37
        /*0002*/ 	.short	(.L_1391 - .L_1390)
.L_1390:
        /*0004*/ 	.word	0x00000082


	//----- nvinfo : EIATTR_KPARAM_INFO
	.align		4
.L_1391:
        /*0008*/ 	.byte	0x04, 0x17
        /*000a*/ 	.short	(.L_1393 - .L_1392)
.L_1392:
        /*000c*/ 	.word	0x00000000
        /*0010*/ 	.short	0x0000
        /*0012*/ 	.short	0x0070
        /*0014*/ 	.byte	0x00, 0xf0, 0x01, 0x2e


	//----- nvinfo : EIATTR_SPARSE_MMA_MASK
	.align		4
.L_1393:
        /*0018*/ 	.byte	0x03, 0x50
        /*001a*/ 	.short	0x0000


	//----- nvinfo : EIATTR_MAXREG_COUNT
	.align		4
        /*001c*/ 	.byte	0x03, 0x1b
        /*001e*/ 	.short	0x0080


	//----- nvinfo : EIATTR_NUM_BARRIERS
	.align		4
        /*0020*/ 	.byte	0x02, 0x4c
        /*0022*/ 	.byte	0x10
	.zero		1


	//----- nvinfo : EIATTR_EXTERNS
	.align		4
        /*0024*/ 	.byte	0x04, 0x0f
        /*0026*/ 	.short	(.L_1395 - .L_1394)


	//   ....[0]....
	.align		4
.L_1394:
        /*0028*/ 	.word	index@(__assertfail)


	//----- nvinfo : EIATTR_MERCURY_ISA_VERSION
	.align		4
.L_1395:
        /*002c*/ 	.byte	0x03, 0x5f
        /*002e*/ 	.short	0x0101


	//----- nvinfo : EIATTR_INT_WARP_WIDE_INSTR_OFFSETS
	.align		4
        /*0030*/ 	.byte	0x04, 0x31
        /*0032*/ 	.short	(.L_1397 - .L_1396)


	//   ....[0]....
.L_1396:
        /*0034*/ 	.word	0x00000170


	//   ....[1]....
        /*0038*/ 	.word	0x000001b0


	//   ....[2]....
        /*003c*/ 	.word	0x00000240


	//   ....[3]....
        /*0040*/ 	.word	0x0000ec30


	//   ....[4]....
        /*0044*/ 	.word	0x0000ecd0


	//   ....[5]....
        /*0048*/ 	.word	0x0000f1e0


	//   ....[6]....
        /*004c*/ 	.word	0x00010ee0


	//   ....[7]....
        /*0050*/ 	.word	0x00010f80


	//----- nvinfo : EIATTR_COOP_GROUP_MASK_REGIDS
	.align		4
.L_1397:
        /*0054*/ 	.byte	0x04, 0x29
        /*0056*/ 	.short	(.L_1399 - .L_1398)


	//   ....[0]....
.L_1398:
        /*0058*/ 	.word	0xffffffff


	//   ....[1]....
        /*005c*/ 	.word	0xffffffff


	//   ....[2]....
        /*0060*/ 	.word	0xffffffff


	//   ....[3]....
        /*0064*/ 	.word	0xffffffff


	//   ....[4]....
        /*0068*/ 	.word	0xffffffff


	//   ....[5]....
        /*006c*/ 	.word	0xffffffff


	//   ....[6]....
        /*0070*/ 	.word	0xffffffff


	//   ....[7]....
        /*0074*/ 	.word	0xffffffff


	//   ....[8]....
        /*0078*/ 	.word	0xffffffff


	//   ....[9]....
        /*007c*/ 	.word	0xffffffff


	//   ....[10]....
        /*0080*/ 	.word	0xffffffff


	//   ....[11]....
        /*0084*/ 	.word	0xffffffff


	//   ....[12]....
        /*0088*/ 	.word	0xffffffff


	//   ....[13]....
        /*008c*/ 	.word	0xffffffff


	//   ....[14]....
        /*0090*/ 	.word	0xffffffff


	//   ....[15]....
        /*0094*/ 	.word	0xffffffff


	//   ....[16]....
        /*0098*/ 	.word	0xffffffff


	//   ....[17]....
        /*009c*/ 	.word	0xffffffff


	//   ....[18]....
        /*00a0*/ 	.word	0xffffffff


	//   ....[19]....
        /*00a4*/ 	.word	0xffffffff


	//   ....[20]....
        /*00a8*/ 	.word	0xffffffff


	//   ....[21]....
        /*00ac*/ 	.word	0xffffffff


	//   ....[22]....
        /*00b0*/ 	.word	0xffffffff


	//   ....[23]....
        /*00b4*/ 	.word	0xffffffff


	//   ....[24]....
        /*00b8*/ 	.word	0xffffffff


	//   ....[25]....
        /*00bc*/ 	.word	0xffffffff


	//   ....[26]....
        /*00c0*/ 	.word	0xffffffff


	//   ....[27]....
        /*00c4*/ 	.word	0xffffffff


	//   ....[28]....
        /*00c8*/ 	.word	0xffffffff


	//   ....[29]....
        /*00cc*/ 	.word	0xffffffff


	//   ....[30]....
        /*00d0*/ 	.word	0xffffffff


	//   ....[31]....
        /*00d4*/ 	.word	0x0500000f


	//   ....[32]....
        /*00d8*/ 	.word	0x0500000f


	//----- nvinfo : EIATTR_COOP_GROUP_INSTR_OFFSETS
	.align		4
.L_1399:
        /*00dc*/ 	.byte	0x04, 0x28
        /*00de*/ 	.short	(.L_1401 - .L_1400)


	//   ....[0]....
.L_1400:
        /*00e0*/ 	.word	0x00000050


	//   ....[1]....
        /*00e4*/ 	.word	0x00000180


	//   ....[2]....
        /*00e8*/ 	.word	0x00000220


	//   ....[3]....
        /*00ec*/ 	.word	0x000003b0


	//   ....[4]....
        /*00f0*/ 	.word	0x00000510


	//   ....[5]....
        /*00f4*/ 	.word	0x00000630


	//   ....[6]....
        /*00f8*/ 	.word	0x00000790


	//   ....[7]....
        /*00fc*/ 	.word	0x000014d0


	//   ....[8]....
        /*0100*/ 	.word	0x00003600


	//   ....[9]....
        /*0104*/ 	.word	0x00003620


	//   ....[10]....
        /*0108*/ 	.word	0x00004110


	//   ....[11]....
        /*010c*/ 	.word	0x000041c0


	//   ....[12]....
        /*0110*/ 	.word	0x000050e0


	//   ....[13]....
        /*0114*/ 	.word	0x000074f0


	//   ....[14]....
        /*0118*/ 	.word	0x000075f0


	//   ....[15]....
        /*011c*/ 	.word	0x00008030


	//   ....[16]....
        /*0120*/ 	.word	0x00008150


	//   ....[17]....
        /*0124*/ 	.word	0x00009470


	//   ....[18]....
        /*0128*/ 	.word	0x0000b130


	//   ....[19]....
        /*012c*/ 	.word	0x0000b160


	//   ....[20]....
        /*0130*/ 	.word	0x0000b7f0


	//   ....[21]....
        /*0134*/ 	.word	0x0000b860


	//   ....[22]....
        /*0138*/ 	.word	0x0000cc30


	//   ....[23]....
        /*013c*/ 	.word	0x0000cd70


	//   ....[24]....
        /*0140*/ 	.word	0x0000cdb0


	//   ....[25]....
        /*0144*/ 	.word	0x0000cf00


	//   ....[26]....
        /*0148*/ 	.word	0x0000cf10


	//   ....[27]....
        /*014c*/ 	.word	0x0000ddd0


	//   ....[28]....
        /*0150*/ 	.word	0x0000e6d0


	//   ....[29]....
        /*0154*/ 	.word	0x000112d0


	//   ....[30]....
        /*0158*/ 	.word	0x00011440


	//   ....[31]....
        /*015c*/ 	.word	0x00011970


	//   ....[32]....
        /*0160*/ 	.word	0x00011d40


	//----- nvinfo : EIATTR_REG_RECONFIG
	.align		4
.L_1401:
        /*0164*/ 	.byte	0x01, 0x54
	.zero		2


	//----- nvinfo : EIATTR_SYSCALL_OFFSETS
	.align		4
        /*0168*/ 	.byte	0x04, 0x46
        /*016a*/ 	.short	(.L_1403 - .L_1402)


	//   ....[0]....
.L_1402:
        /*016c*/ 	.word	0x000016b0


	//   ....[1]....
        /*0170*/ 	.word	0x0000ee50


	//   ....[2]....
        /*0174*/ 	.word	0x0000ef80


	//   ....[3]....
        /*0178*/ 	.word	0x0000f070


	//----- nvinfo : EIATTR_MBARRIER_INSTR_OFFSETS
	.align		4
.L_1403:
        /*017c*/ 	.byte	0x04, 0x39
        /*017e*/ 	.short	(.L_1405 - .L_1404)


	//   ....[0]....
.L_1404:
        /*0180*/ 	.word	0x00000260
        /*0184*/ 	.word	0x000000ff
        /*0188*/ 	.word	0x00031c00
        /*018c*/ 	.short	0x0100
        /*018e*/ 	.byte	0x06
	.zero		1


	//   ....[1]....
        /*0190*/ 	.word	0x00000270
        /*0194*/ 	.word	0x000000ff
        /*0198*/ 	.word	0x00031c20
        /*019c*/ 	.short	0x0100
        /*019e*/ 	.byte	0x06
	.zero		1


	//   ....[2]....
        /*01a0*/ 	.word	0x00000360
        /*01a4*/ 	.word	0x000000ff
        /*01a8*/ 	.word	0x00031c30
        /*01ac*/ 	.short	0x0100
        /*01ae*/ 	.byte	0x08
	.zero		1


	//   ....[3]....
        /*01b0*/ 	.word	0x00000370
        /*01b4*/ 	.word	0x000000ff
        /*01b8*/ 	.word	0x00031c40
        /*01bc*/ 	.short	0x0100
        /*01be*/ 	.byte	0x08
	.zero		1


	//   ....[4]....
        /*01c0*/ 	.word	0x00000380
        /*01c4*/ 	.word	0x000000ff
        /*01c8*/ 	.word	0x00031c38
        /*01cc*/ 	.short	0x0100
        /*01ce*/ 	.byte	0x08
	.zero		1


	//   ....[5]....
        /*01d0*/ 	.word	0x00000390
        /*01d4*/ 	.word	0x000000ff
        /*01d8*/ 	.word	0x00031c48
        /*01dc*/ 	.short	0x0100
        /*01de*/ 	.byte	0x08
	.zero		1


	//   ....[6]....
        /*01e0*/ 	.word	0x000004c0
        /*01e4*/ 	.word	0x000000ff
        /*01e8*/ 	.word	0x00031c50
        /*01ec*/ 	.short	0x0100
        /*01ee*/ 	.byte	0x08
	.zero		1


	//   ....[7]....
        /*01f0*/ 	.word	0x000004d0
        /*01f4*/ 	.word	0x000000ff
        /*01f8*/ 	.word	0x00031c60
        /*01fc*/ 	.short	0x0100
        /*01fe*/ 	.byte	0x08
	.zero		1


	//   ....[8]....
        /*0200*/ 	.word	0x000004e0
        /*0204*/ 	.word	0x000000ff
        /*0208*/ 	.word	0x00031c58
        /*020c*/ 	.short	0x0100
        /*020e*/ 	.byte	0x08
	.zero		1


	//   ....[9]....
        /*0210*/ 	.word	0x000004f0
        /*0214*/ 	.word	0x000000ff
        /*0218*/ 	.word	0x00031c68
        /*021c*/ 	.short	0x0100
        /*021e*/ 	.byte	0x08
	.zero		1


	//   ....[10]....
        /*0220*/ 	.word	0x000005e0
        /*0224*/ 	.word	0x000000ff
        /*0228*/ 	.word	0x00031c70
        /*022c*/ 	.short	0x0100
        /*022e*/ 	.byte	0x06
	.zero		1


	//   ....[11]....
        /*0230*/ 	.word	0x000005f0
        /*0234*/ 	.word	0x000000ff
        /*0238*/ 	.word	0x00031c80
        /*023c*/ 	.short	0x0100
        /*023e*/ 	.byte	0x06
	.zero		1


	//   ....[12]....
        /*0240*/ 	.word	0x00000600
        /*0244*/ 	.word	0x000000ff
        /*0248*/ 	.word	0x00031c78
        /*024c*/ 	.short	0x0100
        /*024e*/ 	.byte	0x06
	.zero		1


	//   ....[13]....
        /*0250*/ 	.word	0x00000610
        /*0254*/ 	.word	0x000000ff
        /*0258*/ 	.word	0x00031c88
        /*025c*/ 	.short	0x0100
        /*025e*/ 	.byte	0x06
	.zero		1


	//   ....[14]....
        /*0260*/ 	.word	0x00000740
        /*0264*/ 	.word	0x000000ff
        /*0268*/ 	.word	0x00031c90
        /*026c*/ 	.short	0x0100
        /*026e*/ 	.byte	0x08
	.zero		1


	//   ....[15]....
        /*0270*/ 	.word	0x00000750
        /*0274*/ 	.word	0x000000ff
        /*0278*/ 	.word	0x00031ca0
        /*027c*/ 	.short	0x0100
        /*027e*/ 	.byte	0x08
	.zero		1


	//   ....[16]....
        /*0280*/ 	.word	0x00000760
        /*0284*/ 	.word	0x000000ff
        /*0288*/ 	.word	0x00031c98
        /*028c*/ 	.short	0x0100
        /*028e*/ 	.byte	0x08
	.zero		1


	//   ....[17]....
        /*0290*/ 	.word	0x00000770
        /*0294*/ 	.word	0x000000ff
        /*0298*/ 	.word	0x00031ca8
        /*029c*/ 	.short	0x0100
        /*029e*/ 	.byte	0x08
	.zero		1


	//   ....[18]....
        /*02a0*/ 	.word	0x000008a0
        /*02a4*/ 	.word	0x000000ff
        /*02a8*/ 	.word	0x00031cb0
        /*02ac*/ 	.short	0x0100
        /*02ae*/ 	.byte	0x08
	.zero		1


	//   ....[19]....
        /*02b0*/ 	.word	0x000008b0
        /*02b4*/ 	.word	0x000000ff
        /*02b8*/ 	.word	0x00031cc0
        /*02bc*/ 	.short	0x0100
        /*02be*/ 	.byte	0x08
	.zero		1


	//   ....[20]....
        /*02c0*/ 	.word	0x000008c0
        /*02c4*/ 	.word	0x000000ff
        /*02c8*/ 	.word	0x00031cb8
        /*02cc*/ 	.short	0x0100
        /*02ce*/ 	.byte	0x08
	.zero		1


	//   ....[21]....
        /*02d0*/ 	.word	0x000008d0
        /*02d4*/ 	.word	0x000000ff
        /*02d8*/ 	.word	0x00031cc8
        /*02dc*/ 	.short	0x0100
        /*02de*/ 	.byte	0x08
	.zero		1


	//   ....[22]....
        /*02e0*/ 	.word	0x00001710
        /*02e4*/ 	.word	0x000000ff
        /*02e8*/ 	.word	0x00031c00
        /*02ec*/ 	.short	0x010a
        /*02ee*/ 	.byte	0x2f
	.zero		1


	//   ....[23]....
        /*02f0*/ 	.word	0x000017a0
        /*02f4*/ 	.word	0x00000003
        /*02f8*/ 	.word	0x00031c30
        /*02fc*/ 	.short	0x010a
        /*02fe*/ 	.byte	0x3f
	.zero		1


	//   ....[24]....
        /*0300*/ 	.word	0x00001800
        /*0304*/ 	.word	0x00000003
        /*0308*/ 	.word	0x00031c30
        /*030c*/ 	.short	0x010a
        /*030e*/ 	.byte	0x3f
	.zero		1


	//   ....[25]....
        /*0310*/ 	.word	0x00004160
        /*0314*/ 	.word	0x00000006
        /*0318*/ 	.word	0x00000000
        /*031c*/ 	.short	0x0101
        /*031e*/ 	.byte	0x3f
	.zero		1


	//   ....[26]....
        /*0320*/ 	.word	0x000053e0
        /*0324*/ 	.word	0x000000ff
        /*0328*/ 	.word	0x00031c30
        /*032c*/ 	.short	0x010a
        /*032e*/ 	.byte	0x06
	.zero		1


	//   ....[27]....
        /*0330*/ 	.word	0x00005420
        /*0334*/ 	.word	0x000000ff
        /*0338*/ 	.word	0x00031c30
        /*033c*/ 	.short	0x010a
        /*033e*/ 	.byte	0x06
	.zero		1


	//   ....[28]....
        /*0340*/ 	.word	0x00006ae0
        /*0344*/ 	.word	0x000000ff
        /*0348*/ 	.word	0x00031c50
        /*034c*/ 	.short	0x010a
        /*034e*/ 	.byte	0x06
	.zero		1


	//   ....[29]....
        /*0350*/ 	.word	0x00006b20
        /*0354*/ 	.word	0x000000ff
        /*0358*/ 	.word	0x00031c50
        /*035c*/ 	.short	0x010a
        /*035e*/ 	.byte	0x06
	.zero		1


	//   ....[30]....
        /*0360*/ 	.word	0x00008880
        /*0364*/ 	.word	0x0000000a
        /*0368*/ 	.word	0x00000000
        /*036c*/ 	.short	0x0101
        /*036e*/ 	.byte	0x3f
	.zero		1


	//   ....[31]....
        /*0370*/ 	.word	0x00008900
        /*0374*/ 	.word	0x00000008
        /*0378*/ 	.word	0x00000000
        /*037c*/ 	.short	0x0101
        /*037e*/ 	.byte	0x3f
	.zero		1


	//   ....[32]....
        /*0380*/ 	.word	0x000095f0
        /*0384*/ 	.word	0x000000ff
        /*0388*/ 	.word	0x00031c30
        /*038c*/ 	.short	0x010a
        /*038e*/ 	.byte	0x06
	.zero		1


	//   ....[33]....
        /*0390*/ 	.word	0x00009630
        /*0394*/ 	.word	0x000000ff
        /*0398*/ 	.word	0x00031c30
        /*039c*/ 	.short	0x010a
        /*039e*/ 	.byte	0x06
	.zero		1


	//   ....[34]....
        /*03a0*/ 	.word	0x0000ace0
        /*03a4*/ 	.word	0x000000ff
        /*03a8*/ 	.word	0x00031c50
        /*03ac*/ 	.short	0x010a
        /*03ae*/ 	.byte	0x06
	.zero		1


	//   ....[35]....
        /*03b0*/ 	.word	0x0000ad20
        /*03b4*/ 	.word	0x000000ff
        /*03b8*/ 	.word	0x00031c50
        /*03bc*/ 	.short	0x010a
        /*03be*/ 	.byte	0x06
	.zero		1


	//   ....[36]....
        /*03c0*/ 	.word	0x0000c0b0
        /*03c4*/ 	.word	0x00000087
        /*03c8*/ 	.word	0x00000000
        /*03cc*/ 	.short	0x0101
        /*03ce*/ 	.byte	0x3f
	.zero		1


	//   ....[37]....
        /*03d0*/ 	.word	0x0000c140
        /*03d4*/ 	.word	0x00000077
        /*03d8*/ 	.word	0x00000000
        /*03dc*/ 	.short	0x0101
        /*03de*/ 	.byte	0x3f
	.zero		1


	//   ....[38]....
        /*03e0*/ 	.word	0x0000ccc0
        /*03e4*/ 	.word	0x000000ff
        /*03e8*/ 	.word	0x00031c50
        /*03ec*/ 	.short	0x010a
        /*03ee*/ 	.byte	0x0c
	.zero		1


	//   ....[39]....
        /*03f0*/ 	.word	0x0000cd00
        /*03f4*/ 	.word	0x000000ff
        /*03f8*/ 	.word	0x00031c50
        /*03fc*/ 	.short	0x010a
        /*03fe*/ 	.byte	0x0c
	.zero		1


	//   ....[40]....
        /*0400*/ 	.word	0x0000d3a0
        /*0404*/ 	.word	0x00000004
        /*0408*/ 	.word	0x00000000
        /*040c*/ 	.short	0x0101
        /*040e*/ 	.byte	0x3f
	.zero		1


	//   ....[41]....
        /*0410*/ 	.word	0x0000dfc0
        /*0414*/ 	.word	0x000000ff
        /*0418*/ 	.word	0x00000000
        /*041c*/ 	.short	0x0101
        /*041e*/ 	.byte	0x05
	.zero		1


	//   ....[42]....
        /*0420*/ 	.word	0x0000f4c0
        /*0424*/ 	.word	0x0000000d
        /*0428*/ 	.word	0x00031c40
        /*042c*/ 	.short	0x010a
        /*042e*/ 	.byte	0x3f
	.zero		1


	//   ....[43]....
        /*0430*/ 	.word	0x0000f980
        /*0434*/ 	.word	0x00000018
        /*0438*/ 	.word	0x00031c20
        /*043c*/ 	.short	0x010a
        /*043e*/ 	.byte	0x3f
	.zero		1


	//   ....[44]....
        /*0440*/ 	.word	0x0000fc10
        /*0444*/ 	.word	0x00000003
        /*0448*/ 	.word	0x00031c40
        /*044c*/ 	.short	0x010a
        /*044e*/ 	.byte	0x3f
	.zero		1


	//   ....[45]....
        /*0450*/ 	.word	0x0000fe50
        /*0454*/ 	.word	0x00000002
        /*0458*/ 	.word	0x00000060
        /*045c*/ 	.short	0x010a
        /*045e*/ 	.byte	0x3f
	.zero		1


	//   ....[46]....
        /*0460*/ 	.word	0x00010330
        /*0464*/ 	.word	0x0000000a
        /*0468*/ 	.word	0x00031c40
        /*046c*/ 	.short	0x010a
        /*046e*/ 	.byte	0x3f
	.zero		1


	//   ....[47]....
        /*0470*/ 	.word	0x00010570
        /*0474*/ 	.word	0x00000003
        /*0478*/ 	.word	0x00000060
        /*047c*/ 	.short	0x010a
        /*047e*/ 	.byte	0x3f
	.zero		1


	//   ....[48]....
        /*0480*/ 	.word	0x000109c0
        /*0484*/ 	.word	0x00000003
        /*0488*/ 	.word	0x00031c40
        /*048c*/ 	.short	0x010a
        /*048e*/ 	.byte	0x3f
	.zero		1


	//   ....[49]....
        /*0490*/ 	.word	0x00010c20
        /*0494*/ 	.word	0x00000003
        /*0498*/ 	.word	0x00000060
        /*049c*/ 	.short	0x010a
        /*049e*/ 	.byte	0x3f
	.zero		1


	//   ....[50]....
        /*04a0*/ 	.word	0x00011000
        /*04a4*/ 	.word	0x00000003
        /*04a8*/ 	.word	0x00031c60
        /*04ac*/ 	.short	0x010a
        /*04ae*/ 	.byte	0x3f
	.zero		1


	//   ....[51]....
        /*04b0*/ 	.word	0x00011420
        /*04b4*/ 	.word	0x00000009
        /*04b8*/ 	.word	0x00031c20
        /*04bc*/ 	.short	0x010a
        /*04be*/ 	.byte	0x3f
	.zero		1


	//   ....[52]....
        /*04c0*/ 	.word	0x00011530
        /*04c4*/ 	.word	0x00000005
        /*04c8*/ 	.word	0x00000000
        /*04cc*/ 	.short	0x010a
        /*04ce*/ 	.byte	0x3f
	.zero		1


	//   ....[53]....
        /*04d0*/ 	.word	0x000115a0
        /*04d4*/ 	.word	0x00000003
        /*04d8*/ 	.word	0x00000000
        /*04dc*/ 	.short	0x010a
        /*04de*/ 	.byte	0x3f
	.zero		1


	//   ....[54]....
        /*04e0*/ 	.word	0x00011600
        /*04e4*/ 	.word	0x00000013
        /*04e8*/ 	.word	0x00000000
        /*04ec*/ 	.short	0x010a
        /*04ee*/ 	.byte	0x3f
	.zero		1


	//   ....[55]....
        /*04f0*/ 	.word	0x00011630
        /*04f4*/ 	.word	0x00000007
        /*04f8*/ 	.word	0x00000000
        /*04fc*/ 	.short	0x010a
        /*04fe*/ 	.byte	0x3f
	.zero		1


	//   ....[56]....
        /*0500*/ 	.word	0x000116a0
        /*0504*/ 	.word	0x00000003
        /*0508*/ 	.word	0x00031c00
        /*050c*/ 	.short	0x010a
        /*050e*/ 	.byte	0x3f
	.zero		1


	//   ....[57]....
        /*0510*/ 	.word	0x000116f0
        /*0514*/ 	.word	0x00000003
        /*0518*/ 	.word	0x00031c30
        /*051c*/ 	.short	0x010a
        /*051e*/ 	.byte	0x3f
	.zero		1


	//   ....[58]....
        /*0520*/ 	.word	0x00011750
        /*0524*/ 	.word	0x00000005
        /*0528*/ 	.word	0x00031c30
        /*052c*/ 	.short	0x010a
        /*052e*/ 	.byte	0x3f
	.zero		1


	//   ....[59]....
        /*0530*/ 	.word	0x000117b0
        /*0534*/ 	.word	0x00000005
        /*0538*/ 	.word	0x00031c50
        /*053c*/ 	.short	0x010a
        /*053e*/ 	.byte	0x3f
	.zero		1


	//   ....[60]....
        /*0540*/ 	.word	0x00011810
        /*0544*/ 	.word	0x00000005
        /*0548*/ 	.word	0x00031c30
        /*054c*/ 	.short	0x010a
        /*054e*/ 	.byte	0x3f
	.zero		1


	//   ....[61]....
        /*0550*/ 	.word	0x00011870
        /*0554*/ 	.word	0x00000005
        /*0558*/ 	.word	0x00031c50
        /*055c*/ 	.short	0x010a
        /*055e*/ 	.byte	0x3f
	.zero		1


	//   ....[62]....
        /*0560*/ 	.word	0x000118d0
        /*0564*/ 	.word	0x00000007
        /*0568*/ 	.word	0x00031c50
        /*056c*/ 	.short	0x010a
        /*056e*/ 	.byte	0x3f
	.zero		1


	//   ....[63]....
        /*0570*/ 	.word	0x00011a20
        /*0574*/ 	.word	0x0000000d
        /*0578*/ 	.word	0x00031c40
        /*057c*/ 	.short	0x010a
        /*057e*/ 	.byte	0x3f
	.zero		1


	//   ....[64]....
        /*0580*/ 	.word	0x00011a70
        /*0584*/ 	.word	0x00000018
        /*0588*/ 	.word	0x00031c20
        /*058c*/ 	.short	0x010a
        /*058e*/ 	.byte	0x3f
	.zero		1


	//   ....[65]....
        /*0590*/ 	.word	0x00011ac0
        /*0594*/ 	.word	0x00000003
        /*0598*/ 	.word	0x00031c40
        /*059c*/ 	.short	0x010a
        /*059e*/ 	.byte	0x3f
	.zero		1


	//   ....[66]....
        /*05a0*/ 	.word	0x00011b10
        /*05a4*/ 	.word	0x00000002
        /*05a8*/ 	.word	0x00000060
        /*05ac*/ 	.short	0x010a
        /*05ae*/ 	.byte	0x3f
	.zero		1


	//   ....[67]....
        /*05b0*/ 	.word	0x00011b60
        /*05b4*/ 	.word	0x0000000a
        /*05b8*/ 	.word	0x00031c40
        /*05bc*/ 	.short	0x010a
        /*05be*/ 	.byte	0x3f
	.zero		1


	//   ....[68]....
        /*05c0*/ 	.word	0x00011bb0
        /*05c4*/ 	.word	0x00000003
        /*05c8*/ 	.word	0x00000060
        /*05cc*/ 	.short	0x010a
        /*05ce*/ 	.byte	0x3f
	.zero		1


	//   ....[69]....
        /*05d0*/ 	.word	0x00011c00
        /*05d4*/ 	.word	0x00000003
        /*05d8*/ 	.word	0x00031c40
        /*05dc*/ 	.short	0x010a
        /*05de*/ 	.byte	0x3f
	.zero		1


	//   ....[70]....
        /*05e0*/ 	.word	0x00011c50
        /*05e4*/ 	.word	0x00000003
        /*05e8*/ 	.word	0x00000060
        /*05ec*/ 	.short	0x010a
        /*05ee*/ 	.byte	0x3f
	.zero		1


	//   ....[71]....
        /*05f0*/ 	.word	0x00011ca0
        /*05f4*/ 	.word	0x00000003
        /*05f8*/ 	.word	0x00031c60
        /*05fc*/ 	.short	0x010a
        /*05fe*/ 	.byte	0x3f
	.zero		1


	//   ....[72]....
        /*0600*/ 	.word	0x00011d80
        /*0604*/ 	.word	0x00000009
        /*0608*/ 	.word	0x00031c20
        /*060c*/ 	.short	0x010a
        /*060e*/ 	.byte	0x3f
	.zero		1


	//   ....[73]....
        /*0610*/ 	.word	0x00011dd0
        /*0614*/ 	.word	0x00000005
        /*0618*/ 	.word	0x00000000
        /*061c*/ 	.short	0x010a
        /*061e*/ 	.byte	0x3f
	.zero		1


	//   ....[74]....
        /*0620*/ 	.word	0x00011e20
        /*0624*/ 	.word	0x00000003
        /*0628*/ 	.word	0x00000000
        /*062c*/ 	.short	0x010a
        /*062e*/ 	.byte	0x3f
	.zero		1


	//   ....[75]....
        /*0630*/ 	.word	0x00011e70
        /*0634*/ 	.word	0x00000013
        /*0638*/ 	.word	0x00000000
        /*063c*/ 	.short	0x010a
        /*063e*/ 	.byte	0x3f
	.zero		1


	//----- nvinfo : EIATTR_NUM_MBARRIERS
	.align		4
.L_1405:
        /*0640*/ 	.byte	0x03, 0x38
        /*0642*/ 	.short	0x0016


	//----- nvinfo : EIATTR_EXIT_INSTR_OFFSETS
	.align		4
        /*0644*/ 	.byte	0x04, 0x1c
        /*0646*/ 	.short	(.L_1407 - .L_1406)


	//   ....[0]....
.L_1406:
        /*0648*/ 	.word	0x00000a20


	//   ....[1]....
        /*064c*/ 	.word	0x0000e690


	//   ....[2]....
        /*0650*/ 	.word	0x0000e6f0


	//   ....[3]....
        /*0654*/ 	.word	0x00011460


	//   ....[4]....
        /*0658*/ 	.word	0x00011680


	//----- nvinfo : EIATTR_MAX_THREADS
	.align		4
.L_1407:
        /*065c*/ 	.byte	0x04, 0x05
        /*065e*/ 	.short	(.L_1409 - .L_1408)
.L_1408:
        /*0660*/ 	.word	0x00000200
        /*0664*/ 	.word	0x00000001
        /*0668*/ 	.word	0x00000001


	//----- nvinfo : EIATTR_CRS_STACK_SIZE
	.align		4
.L_1409:
        /*066c*/ 	.byte	0x04, 0x1e
        /*066e*/ 	.short	(.L_1411 - .L_1410)
.L_1410:
        /*0670*/ 	.word	0x00000000


	//----- nvinfo : EIATTR_CBANK_PARAM_SIZE
	.align		4
.L_1411:
        /*0674*/ 	.byte	0x03, 0x19
        /*0676*/ 	.short	0x0bf0


	//----- nvinfo : EIATTR_PARAM_CBANK
	.align		4
        /*0678*/ 	.byte	0x04, 0x0a
        /*067a*/ 	.short	(.L_1413 - .L_1412)
	.align		4
.L_1412:
        /*067c*/ 	.word	index@(.nv.constant0._ZN7cutlass13device_kernelIN5flash11enable_sm90INS1_16FlashAttnFwdSm90INS1_25CollectiveMainloopFwdSm90ILi2EN4cute5tupleIJNS5_1CILi1EEES8_S8_EEENS6_IJNS7_ILi192EEENS7_ILi144EEENS7_ILi96EEEEEELi96ENS_6half_tEfNS_4arch4Sm90ELb1ELb0ELb0ELb0ELb0ELb0ELb0ELb0ELb1ELb0ELb0ELb0EEENS1_21CollectiveEpilogueFwdINS6_IJSA_SC_SB_EEES9_SE_SG_Li384ELb0ELb0ELb0ELb0EEENS1_30DynamicPersistentTileSchedulerILi384ELi32ELb0ELb0ELb1EEEEEEEEEvNT_6ParamsE)
        /*0680*/ 	.short	0x0210
        /*0682*/ 	.short	0x0bf0


	//----- nvinfo : EIATTR_SW_WAR
	.align		4
.L_1413:
        /*0684*/ 	.byte	0x04, 0x36
        /*0686*/ 	.short	(.L_1415 - .L_1414)
.L_1414:
        /*0688*/ 	.word	0x00000008
.L_1415:


//--------------------- .nv.info._ZN7cutlass13device_kernelIN5flash11enable_sm90INS1_16FlashAttnFwdSm90INS1_25CollectiveMainloopFwdSm90ILi2EN4cute5tupleIJNS5_1CILi1EEES8_S8_EEENS6_IJNS7_ILi192EEENS7_ILi144EEENS7_ILi96EEEEEELi96ENS_6half_tEfNS_4arch4Sm90ELb1ELb0ELb0ELb1ELb0ELb0ELb0ELb0ELb1ELb0ELb0ELb0EEENS1_21CollectiveEpilogueFwdINS6_IJSA_SC_SB_EEES9_SE_SG_Li384ELb1ELb0ELb0ELb0EEENS1_36VarlenDynamicPersistentTileSchedulerILi192ELi144ELi384ELi32ELb0ELb0ELb1ELb1ELb1ELb1EEEEEEEEEvNT_6ParamsE --------------------------
	.section	.nv.info._ZN7cutlass13device_kernelIN5flash11enable_sm90INS1_16FlashAttnFwdSm90INS1_25CollectiveMainloopFwdSm90ILi2EN4cute5tupleIJNS5_1CILi1EEES8_S8_EEENS6_IJNS7_ILi192EEENS7_ILi144EEENS7_ILi96EEEEEELi96ENS_6half_tEfNS_4arch4Sm90ELb1ELb0ELb0ELb1ELb0ELb0ELb0ELb0ELb1ELb0ELb0ELb0EEENS1_21CollectiveEpilogueFwdINS6_IJSA_SC_SB_EEES9_SE_SG_Li384ELb1ELb0ELb0ELb0EEENS1_36VarlenDynamicPersistentTileSchedulerILi192ELi144ELi384ELi32ELb0ELb0ELb1ELb1ELb1ELb1EEEEEEEEEvNT_6ParamsE,"",@"SHT_CUDA_INFO"
	.sectionflags	@""
	.align	4


	//----- nvinfo : EIATTR_CUDA_API_VERSION
	.align		4
        /*0000*/ 	.byte	0x04, 0x37
        /*0002*/ 	.short	(.L_1417 - .L_1416)
.L_1416:
        /*0004*/ 	.word	0x00000082


	//----- nvinfo : EIATTR_KPARAM_INFO
	.align		4
.L_1417:
        /*0008*/ 	.byte	0x04, 0x17
        /*000a*/ 	.short	(.L_1419 - .L_1418)
.L_1418:
        /*000c*/ 	.word	0x00000000
        /*0010*/ 	.short	0x0000
        /*0012*/ 	.short	0x0070
        /*0014*/ 	.byte	0x00, 0xf0, 0x01, 0x28


	//----- nvinfo : EIATTR_SPARSE_MMA_MASK
	.align		4
.L_1419:
        /*0018*/ 	.byte	0x03, 0x50
        /*001a*/ 	.short	0x0000


	//----- nvinfo : EIATTR_MAXREG_COUNT
	.align		4
        /*001c*/ 	.byte	0x03, 0x1b
        /*001e*/ 	.short	0x0080


	//----- nvinfo : EIATTR_NUM_BARRIERS
	.align		4
        /*0020*/ 	.byte	0x02, 0x4c
        /*0022*/ 	.byte	0x10
	.zero		1


	//----- nvinfo : EIATTR_EXTERNS
	.align		4
        /*0024*/ 	.byte	0x04, 0x0f
        /*0026*/ 	.short	(.L_1421 - .L_1420)


	//   ....[0]....
	.align		4
.L_1420:
        /*0028*/ 	.word	index@(__assertfail)


	//----- nvinfo : EIATTR_ANNOTATIONS
	.align		4
.L_1421:
        /*002c*/ 	.byte	0x04, 0x55
        /*002e*/ 	.short	(.L_1423 - .L_1422)


	//   ....[0]....
.L_1422:
        /*0030*/ 	.word	0x00000001
        /*0034*/ 	.byte	0x80, 0x09, 0x00, 0x00, 0x01, 0x00, 0x00, 0x00, 0xd0, 0x0a, 0x00, 0x00, 0x01, 0x00, 0x00, 0x00
        /*0044*/ 	.byte	0xe0, 0xff, 0x00, 0x00, 0x01, 0x00, 0x00, 0x00, 0x80, 0x00, 0x01, 0x00, 0x01, 0x00, 0x00, 0x00
        /*0054*/ 	.byte	0x20, 0x02, 0x01, 0x00, 0x01, 0x00, 0x00, 0x00, 0x00, 0x03, 0x01, 0x00, 0x01, 0x00, 0x00, 0x00
        /*0064*/ 	.byte	0xb0, 0x0a, 0x01, 0x00, 0x01, 0x00, 0x00, 0x00, 0xe0, 0x0a, 0x01, 0x00, 0x01, 0x00, 0x00, 0x00
        /*0074*/ 	.byte	0x70, 0x13, 0x01, 0x00, 0x01, 0x00, 0x00, 0x00, 0xe0, 0x15, 0x01, 0x00, 0x01, 0x00, 0x00, 0x00
        /*0084*/ 	.byte	0xe0, 0x3c, 0x01, 0x00, 0x01, 0x00, 0x00, 0x00, 0x80, 0x3e, 0x01, 0x00


	//----- nvinfo : EIATTR_MERCURY_ISA_VERSION
	.align		4
.L_1423:
        /*0090*/ 	.byte	0x03, 0x5f
        /*0092*/ 	.short	0x0101


	//----- nvinfo : EIATTR_UNUSED_LOAD_BYTE_OFFSET
	.align		4
        /*0094*/ 	.byte	0x04, 0x44
        /*0096*/ 	.short	(.L_1425 - .L_1424)


	//   ....[0]....
.L_1424:
        /*0098*/ 	.word	0x00000a90
        /*009c*/ 	.word	0x0000fff0


	//   ....[1]....
        /*00a0*/ 	.word	0x0000d9e0
        /*00a4*/ 	.word	0x0000fff0


	//----- nvinfo : EIATTR_INT_WARP_WIDE_INSTR_OFFSETS
	.align		4
.L_1425:
        /*00a8*/ 	.byte	0x04, 0x31
        /*00aa*/ 	.short	(.L_1427 - .L_1426)


	//   ....[0]....
.L_1426:
        /*00ac*/ 	.word	0x00000160


	//   ....[1]....
        /*00b0*/ 	.word	0x000001a0


	//   ....[2]....
        /*00b4*/ 	.word	0x00000210


	//   ....[3]....
        /*00b8*/ 	.word	0x00010650


	//   ....[4]....
        /*00bc*/ 	.word	0x000106f0


	//   ....[5]....
        /*00c0*/ 	.word	0x00010b50


	//   ....[6]....
        /*00c4*/ 	.word	0x00010b80


	//   ....[7]....
        /*00c8*/ 	.word	0x00010d40


	//   ....[8]....
        /*00cc*/ 	.word	0x00010e10


	//   ....[9]....
        /*00d0*/ 	.word	0x00012d10


	//   ....[10]....
        /*00d4*/ 	.word	0x00012db0


	//----- nvinfo : EIATTR_COOP_GROUP_MASK_REGIDS
	.align		4
.L_1427:
        /*00d8*/ 	.byte	0x04, 0x29
        /*00da*/ 	.short	(.L_1429 - .L_1428)


	//   ....[0]....
.L_1428:
        /*00dc*/ 	.word	0xffffffff


	//   ....[1]....
        /*00e0*/ 	.word	0xffffffff


	//   ....[2]....
        /*00e4*/ 	.word	0xffffffff


	//   ....[3]....
        /*00e8*/ 	.word	0xffffffff


	//   ....[4]....
        /*00ec*/ 	.word	0xffffffff


	//   ....[5]....
        /*00f0*/ 	.word	0xffffffff


	//   ....[6]....
        /*00f4*/ 	.word	0xffffffff


	//   ....[7]....
        /*00f8*/ 	.word	0xffffffff


	//   ....[8]....
        /*00fc*/ 	.word	0xffffffff


	//   ....[9]....
        /*0100*/ 	.word	0xffffffff


	//   ....[10]....
        /*0104*/ 	.word	0xffffffff


	//   ....[11]....
        /*0108*/ 	.word	0xffffffff


	//   ....[12]....
        /*010c*/ 	.word	0xffffffff


	//   ....[13]....
        /*0110*/ 	.word	0xffffffff


	//   ....[14]....
        /*0114*/ 	.word	0xffffffff


	//   ....[15]....
        /*0118*/ 	.word	0xffffffff


	//   ....[16]....
        /*011c*/ 	.word	0xffffffff


	//   ....[17]....
        /*0120*/ 	.word	0xffffffff


	//   ....[18]....
        /*0124*/ 	.word	0xffffffff


	//   ....[19]....
        /*0128*/ 	.word	0xffffffff


	//   ....[20]....
        /*012c*/ 	.word	0xffffffff


	//   ....[21]....
        /*0130*/ 	.word	0xffffffff


	//   ....[22]....
        /*0134*/ 	.word	0xffffffff


	//   ....[23]....
        /*0138*/ 	.word	0xffffffff


	//   ....[24]....
        /*013c*/ 	.word	0xffffffff


	//   ....[25]....
        /*0140*/ 	.word	0xffffffff


	//   ....[26]....
        /*0144*/ 	.word	0xffffffff


	//   ....[27]....
        /*0148*/ 	.word	0xffffffff


	//   ....[28]....
        /*014c*/ 	.word	0xffffffff


	//   ....[29]....
        /*0150*/ 	.word	0xffffffff


	//   ....[30]....
        /*0154*/ 	.word	0xffffffff


	//   ....[31]....
        /*0158*/ 	.word	0xffffffff


	//   ....[32]....
        /*015c*/ 	.word	0xffffffff


	//   ....[33]....
        /*0160*/ 	.word	0xffffffff


	//   ....[34]....
        /*0164*/ 	.word	0xffffffff


	//   ....[35]....
        /*0168*/ 	.word	0xffffffff


	//   ....[36]....
        /*016c*/ 	.word	0xffffffff


	//   ....[37]....
        /*0170*/ 	.word	0xffffffff


	//   ....[38]....
        /*0174*/ 	.word	0xffffffff


	//   ....[39]....
        /*0178*/ 	.word	0xffffffff


	//   ....[40]....
        /*017c*/ 	.word	0xffffffff


	//   ....[41]....
        /*0180*/ 	.word	0xffffffff


	//   ....[42]....
        /*0184*/ 	.word	0xffffffff


	//   ....[43]....
        /*0188*/ 	.word	0xffffffff


	//   ....[44]....
        /*018c*/ 	.word	0xffffffff


	//   ....[45]....
        /*0190*/ 	.word	0xffffffff


	//   ....[46]....
        /*0194*/ 	.word	0xffffffff


	//   ....[47]....
        /*0198*/ 	.word	0xffffffff


	//   ....[48]....
        /*019c*/ 	.word	0xffffffff


	//   ....[49]....
        /*01a0*/ 	.word	0xffffffff


	//   ....[50]....
        /*01a4*/ 	.word	0xffffffff


	//   ....[51]....
        /*01a8*/ 	.word	0xffffffff


	//   ....[52]....
        /*01ac*/ 	.word	0xffffffff


	//   ....[53]....
        /*01b0*/ 	.word	0xffffffff


	//   ....[54]....
        /*01b4*/ 	.word	0xffffffff


	//   ....[55]....
        /*01b8*/ 	.word	0xffffffff


	//   ....[56]....
        /*01bc*/ 	.word	0xffffffff


	//   ....[57]....
        /*01c0*/ 	.word	0xffffffff


	//   ....[58]....
        /*01c4*/ 	.word	0xffffffff


	//   ....[59]....
        /*01c8*/ 	.word	0xffffffff


	//   ....[60]....
        /*01cc*/ 	.word	0xffffffff


	//   ....[61]....
        /*01d0*/ 	.word	0x0500000f


	//   ....[62]....
        /*01d4*/ 	.word	0x0500000f


	//   ....[63]....
        /*01d8*/ 	.word	0x0500000f


	//   ....[64]....
        /*01dc*/ 	.word	0x0500000f


	//   ....[65]....
        /*01e0*/ 	.word	0x0500000f


	//   ....[66]....
        /*01e4*/ 	.word	0x0500000f


	//   ....[67]....
        /*01e8*/ 	.word	0x0500000f


	//   ....[68]....
        /*01ec*/ 	.word	0x0500000f


	//   ....[69]....
        /*01f0*/ 	.word	0x0500000f


	//   ....[70]....
        /*01f4*/ 	.word	0x0500000f


	//   ....[71]....
        /*01f8*/ 	.word	0x0500000f


	//   ....[72]....
        /*01fc*/ 	.word	0x0500000f


	//   ....[73]....
        /*0200*/ 	.word	0x0500000f


	//   ....[74]....
        /*0204*/ 	.word	0x0500000f


	//   ....[75]....
        /*0208*/ 	.word	0x0500000f


	//   ....[76]....
        /*020c*/ 	.word	0x0500000f


	//   ....[77]....
        /*0210*/ 	.word	0x0500000f


	//   ....[78]....
        /*0214*/ 	.word	0x0500000f


	//   ....[79]....
        /*0218*/ 	.word	0x0500000f


	//----- nvinfo : EIATTR_COOP_GROUP_INSTR_OFFSETS
	.align		4
.L_1429:
        /*021c*/ 	.byte	0x04, 0x28
        /*021e*/ 	.short	(.L_1431 - .L_1430)


	//   ....[0]....
.L_1430:
        /*0220*/ 	.word	0x00000070


	//   ....[1]....
        /*0224*/ 	.word	0x00000170


	//   ....[2]....
        /*0228*/ 	.word	0x000001c0


	//   ....[3]....
        /*022c*/ 	.word	0x000003f0


	//   ....[4]....
        /*0230*/ 	.word	0x00000550


	//   ....[5]....
        /*0234*/ 	.word	0x00000670


	//   ....[6]....
        /*0238*/ 	.word	0x000007d0


	//   ....[7]....
        /*023c*/ 	.word	0x00001770


	//   ....[8]....
        /*0240*/ 	.word	0x00003980


	//   ....[9]....
        /*0244*/ 	.word	0x00003a40


	//   ....[10]....
        /*0248*/ 	.word	0x000043a0


	//   ....[11]....
        /*024c*/ 	.word	0x00004420


	//   ....[12]....
        /*0250*/ 	.word	0x00005440


	//   ....[13]....
        /*0254*/ 	.word	0x000077e0


	//   ....[14]....
        /*0258*/ 	.word	0x000078e0


	//   ....[15]....
        /*025c*/ 	.word	0x00008320


	//   ....[16]....
        /*0260*/ 	.word	0x000083a0


	//   ....[17]....
        /*0264*/ 	.word	0x00009750


	//   ....[18]....
        /*0268*/ 	.word	0x0000b440


	//   ....[19]....
        /*026c*/ 	.word	0x0000b460


	//   ....[20]....
        /*0270*/ 	.word	0x0000ba10


	//   ....[21]....
        /*0274*/ 	.word	0x0000baf0


	//   ....[22]....
        /*0278*/ 	.word	0x0000cef0


	//   ....[23]....
        /*027c*/ 	.word	0x0000d000


	//   ....[24]....
        /*0280*/ 	.word	0x0000d060


	//   ....[25]....
        /*0284*/ 	.word	0x0000d190


	//   ....[26]....
        /*0288*/ 	.word	0x0000d1c0


	//   ....[27]....
        /*028c*/ 	.word	0x0000f460


	//   ....[28]....
        /*0290*/ 	.word	0x0000f600


	//   ....[29]....
        /*0294*/ 	.word	0x0000f630


	//   ....[30]....
        /*0298*/ 	.word	0x0000f670


	//   ....[31]....
        /*029c*/ 	.word	0x0000f6d0


	//   ....[32]....
        /*02a0*/ 	.word	0x0000f730


	//   ....[33]....
        /*02a4*/ 	.word	0x0000f770


	//   ....[34]....
        /*02a8*/ 	.word	0x0000f910


	//   ....[35]....
        /*02ac*/ 	.word	0x0000f970


	//   ....[36]....
        /*02b0*/ 	.word	0x0000f9b0


	//   ....[37]....
        /*02b4*/ 	.word	0x0000f9f0


	//   ....[38]....
        /*02b8*/ 	.word	0x0000fa20


	//   ....[39]....
        /*02bc*/ 	.word	0x0000fa50


	//   ....[40]....
        /*02c0*/ 	.word	0x0000faf0


	//   ....[41]....
        /*02c4*/ 	.word	0x0000fb50


	//   ....[42]....
        /*02c8*/ 	.word	0x0000fbe0


	//   ....[43]....
        /*02cc*/ 	.word	0x00013120


	//   ....[44]....
        /*02d0*/ 	.word	0x00013130


	//   ....[45]....
        /*02d4*/ 	.word	0x00013230


	//   ....[46]....
        /*02d8*/ 	.word	0x00013290


	//   ....[47]....
        /*02dc*/ 	.word	0x000132d0


	//   ....[48]....
        /*02e0*/ 	.word	0x00013310


	//   ....[49]....
        /*02e4*/ 	.word	0x00013340


	//   ....[50]....
        /*02e8*/ 	.word	0x00013370


	//   ....[51]....
        /*02ec*/ 	.word	0x000134f0


	//   ....[52]....
        /*02f0*/ 	.word	0x00013550


	//   ....[53]....
        /*02f4*/ 	.word	0x00013590


	//   ....[54]....
        /*02f8*/ 	.word	0x000135d0


	//   ....[55]....
        /*02fc*/ 	.word	0x00013600


	//   ....[56]....
        /*0300*/ 	.word	0x00013630


	//   ....[57]....
        /*0304*/ 	.word	0x000136f0


	//   ....[58]....
        /*0308*/ 	.word	0x00013710


	//   ....[59]....
        /*030c*/ 	.word	0x00013780


	//   ....[60]....
        /*0310*/ 	.word	0x00013e00


	//   ....[61]....
        /*0314*/ 	.word	0x000143c0


	//   ....[62]....
        /*0318*/ 	.word	0x000147b0


	//   ....[63]....
        /*031c*/ 	.word	0x00014840


	//   ....[64]....
        /*0320*/ 	.word	0x000148e0


	//   ....[65]....
        /*0324*/ 	.word	0x00014990


	//   ....[66]....
        /*0328*/ 	.word	0x00014a10


	//   ....[67]....
        /*032c*/ 	.word	0x00014a90


	//   ....[68]....
        /*0330*/ 	.word	0x00014b10


	//   ....[69]....
        /*0334*/ 	.word	0x00014b90


	//   ....[70]....
        /*0338*/ 	.word	0x00014c20


	//   ....[71]....
        /*033c*/ 	.word	0x00014cd0


	//   ....[72]....
        /*0340*/ 	.word	0x00014d50


	//   ....[73]....
        /*0344*/ 	.word	0x00014dd0


	//   ....[74]....
        /*0348*/ 	.word	0x00014e50


	//   ....[75]....
        /*034c*/ 	.word	0x00014ed0


	//   ....[76]....
        /*0350*/ 	.word	0x00014f40


	//   ....[77]....
        /*0354*/ 	.word	0x00014fe0


	//   ....[78]....
        /*0358*/ 	.word	0x00015070


	//   ....[79]....
        /*035c*/ 	.word	0x00015190


	//----- nvinfo : EIATTR_REG_RECONFIG
	.align		4
.L_1431:
        /*0360*/ 	.byte	0x01, 0x54
	.zero		2


	//----- nvinfo : EIATTR_SYSCALL_OFFSETS
	.align		4
        /*0364*/ 	.byte	0x04, 0x46
        /*0366*/ 	.short	(.L_1433 - .L_1432)


	//   ....[0]....
.L_1432:
        /*0368*/ 	.word	0x00001970


	//   ....[1]....
        /*036c*/ 	.word	0x00010870


	//   ....[2]....
        /*0370*/ 	.word	0x000109a0


	//   ....[3]....
        /*0374*/ 	.word	0x00010aa0


	//----- nvinfo : EIATTR_MBARRIER_INSTR_OFFSETS
	.align		4
.L_1433:
        /*0378*/ 	.byte	0x04, 0x39
        /*037a*/ 	.short	(.L_1435 - .L_1434)


	//   ....[0]....
.L_1434:
        /*037c*/ 	.word	0x000002a0
        /*0380*/ 	.word	0x000000ff
        /*0384*/ 	.word	0x00031c00
        /*0388*/ 	.short	0x0100
        /*038a*/ 	.byte	0x08
	.zero		1


	//   ....[1]....
        /*038c*/ 	.word	0x000002b0
        /*0390*/ 	.word	0x000000ff
        /*0394*/ 	.word	0x00031c20
        /*0398*/ 	.short	0x0100
        /*039a*/ 	.byte	0x08
	.zero		1


	//   ....[2]....
        /*039c*/ 	.word	0x000003a0
        /*03a0*/ 	.word	0x000000ff
        /*03a4*/ 	.word	0x00031c30
        /*03a8*/ 	.short	0x0100
        /*03aa*/ 	.byte	0x08
	.zero		1


	//   ....[3]....
        /*03ac*/ 	.word	0x000003b0
        /*03b0*/ 	.word	0x000000ff
        /*03b4*/ 	.word	0x00031c40
        /*03b8*/ 	.short	0x0100
        /*03ba*/ 	.byte	0x08
	.zero		1


	//   ....[4]....
        /*03bc*/ 	.word	0x000003c0
        /*03c0*/ 	.word	0x000000ff
        /*03c4*/ 	.word	0x00031c38
        /*03c8*/ 	.short	0x0100
        /*03ca*/ 	.byte	0x08
	.zero		1


	//   ....[5]....
        /*03cc*/ 	.word	0x000003d0
        /*03d0*/ 	.word	0x000000ff
        /*03d4*/ 	.word	0x00031c48
        /*03d8*/ 	.short	0x0100
        /*03da*/ 	.byte	0x08
	.zero		1


	//   ....[6]....
        /*03dc*/ 	.word	0x00000500
        /*03e0*/ 	.word	0x000000ff
        /*03e4*/ 	.word	0x00031c50
        /*03e8*/ 	.short	0x0100
        /*03ea*/ 	.byte	0x08
	.zero		1


	//   ....[7]....
        /*03ec*/ 	.word	0x00000510
        /*03f0*/ 	.word	0x000000ff
        /*03f4*/ 	.word	0x00031c60
        /*03f8*/ 	.short	0x0100
        /*03fa*/ 	.byte	0x08
	.zero		1


	//   ....[8]....
        /*03fc*/ 	.word	0x00000520
        /*0400*/ 	.word	0x000000ff
        /*0404*/ 	.word	0x00031c58
        /*0408*/ 	.short	0x0100
        /*040a*/ 	.byte	0x08
	.zero		1


	//   ....[9]....
        /*040c*/ 	.word	0x00000530
        /*0410*/ 	.word	0x000000ff
        /*0414*/ 	.word	0x00031c68
        /*0418*/ 	.short	0x0100
        /*041a*/ 	.byte	0x08
	.zero		1


	//   ....[10]....
        /*041c*/ 	.word	0x00000620
        /*0420*/ 	.word	0x000000ff
        /*0424*/ 	.word	0x00031c70
        /*0428*/ 	.short	0x0100
        /*042a*/ 	.byte	0x06
	.zero		1


	//   ....[11]....
        /*042c*/ 	.word	0x00000630
        /*0430*/ 	.word	0x000000ff
        /*0434*/ 	.word	0x00031c80
        /*0438*/ 	.short	0x0100
        /*043a*/ 	.byte	0x06
	.zero		1


	//   ....[12]....
        /*043c*/ 	.word	0x00000640
        /*0440*/ 	.word	0x000000ff
        /*0444*/ 	.word	0x00031c78
        /*0448*/ 	.short	0x0100
        /*044a*/ 	.byte	0x06
	.zero		1


	//   ....[13]....
        /*044c*/ 	.word	0x00000650
        /*0450*/ 	.word	0x000000ff
        /*0454*/ 	.word	0x00031c88
        /*0458*/ 	.short	0x0100
        /*045a*/ 	.byte	0x06
	.zero		1


	//   ....[14]....
        /*045c*/ 	.word	0x00000780
        /*0460*/ 	.word	0x000000ff
        /*0464*/ 	.word	0x00031c90
        /*0468*/ 	.short	0x0100
        /*046a*/ 	.byte	0x08
	.zero		1


	//   ....[15]....
        /*046c*/ 	.word	0x00000790
        /*0470*/ 	.word	0x000000ff
        /*0474*/ 	.word	0x00031ca0
        /*0478*/ 	.short	0x0100
        /*047a*/ 	.byte	0x08
	.zero		1


	//   ....[16]....
        /*047c*/ 	.word	0x000007a0
        /*0480*/ 	.word	0x000000ff
        /*0484*/ 	.word	0x00031c98
        /*0488*/ 	.short	0x0100
        /*048a*/ 	.byte	0x08
	.zero		1


	//   ....[17]....
        /*048c*/ 	.word	0x000007b0
        /*0490*/ 	.word	0x000000ff
        /*0494*/ 	.word	0x00031ca8
        /*0498*/ 	.short	0x0100
        /*049a*/ 	.byte	0x08
	.zero		1


	//   ....[18]....
        /*049c*/ 	.word	0x000008e0
        /*04a0*/ 	.word	0x000000ff
        /*04a4*/ 	.word	0x00031cb0
        /*04a8*/ 	.short	0x0100
        /*04aa*/ 	.byte	0x08
	.zero		1


	//   ....[19]....
        /*04ac*/ 	.word	0x000008f0
        /*04b0*/ 	.word	0x000000ff
        /*04b4*/ 	.word	0x00031cc0
        /*04b8*/ 	.short	0x0100
        /*04ba*/ 	.byte	0x08
	.zero		1


	//   ....[20]....
        /*04bc*/ 	.word	0x00000900
        /*04c0*/ 	.word	0x000000ff
        /*04c4*/ 	.word	0x00031cb8
        /*04c8*/ 	.short	0x0100
        /*04ca*/ 	.byte	0x08
	.zero		1


	//   ....[21]....
        /*04cc*/ 	.word	0x00000910
        /*04d0*/ 	.word	0x000000ff
        /*04d4*/ 	.word	0x00031cc8
        /*04d8*/ 	.short	0x0100
        /*04da*/ 	.byte	0x08
	.zero		1


	//   ....[22]....
        /*04dc*/ 	.word	0x00001a10
        /*04e0*/ 	.word	0x000000ff
        /*04e4*/ 	.word	0x00031c00
        /*04e8*/ 	.short	0x010a
        /*04ea*/ 	.byte	0x25
	.zero		1


	//   ....[23]....
        /*04ec*/ 	.word	0x00001a90
        /*04f0*/ 	.word	0x00000003
        /*04f4*/ 	.word	0x00031c30
        /*04f8*/ 	.short	0x010a
        /*04fa*/ 	.byte	0x3f
	.zero		1


	//   ....[24]....
        /*04fc*/ 	.word	0x00001b00
        /*0500*/ 	.word	0x00000003
        /*0504*/ 	.word	0x00031c30
        /*0508*/ 	.short	0x010a
        /*050a*/ 	.byte	0x3f
	.zero		1


	//   ....[25]....
        /*050c*/ 	.word	0x00004430
        /*0510*/ 	.word	0x00000007
        /*0514*/ 	.word	0x00000000
        /*0518*/ 	.short	0x0101
        /*051a*/ 	.byte	0x3f
	.zero		1


	//   ....[26]....
        /*051c*/ 	.word	0x000056f0
        /*0520*/ 	.word	0x000000ff
        /*0524*/ 	.word	0x00031c30
        /*0528*/ 	.short	0x010a
        /*052a*/ 	.byte	0x04
	.zero		1


	//   ....[27]....
        /*052c*/ 	.word	0x00005730
        /*0530*/ 	.word	0x000000ff
        /*0534*/ 	.word	0x00031c30
        /*0538*/ 	.short	0x010a
        /*053a*/ 	.byte	0x04
	.zero		1


	//   ....[28]....
        /*053c*/ 	.word	0x00006dc0
        /*0540*/ 	.word	0x000000ff
        /*0544*/ 	.word	0x00031c50
        /*0548*/ 	.short	0x010a
        /*054a*/ 	.byte	0x04
	.zero		1


	//   ....[29]....
        /*054c*/ 	.word	0x00006e00
        /*0550*/ 	.word	0x000000ff
        /*0554*/ 	.word	0x00031c50
        /*0558*/ 	.short	0x010a
        /*055a*/ 	.byte	0x04
	.zero		1


	//   ....[30]....
        /*055c*/ 	.word	0x00008b90
        /*0560*/ 	.word	0x0000004a
        /*0564*/ 	.word	0x00000000
        /*0568*/ 	.short	0x0101
        /*056a*/ 	.byte	0x3f
	.zero		1


	//   ....[31]....
        /*056c*/ 	.word	0x00008c30
        /*0570*/ 	.word	0x00000072
        /*0574*/ 	.word	0x00000000
        /*0578*/ 	.short	0x0101
        /*057a*/ 	.byte	0x3f
	.zero		1


	//   ....[32]....
        /*057c*/ 	.word	0x000098c0
        /*0580*/ 	.word	0x000000ff
        /*0584*/ 	.word	0x00031c30
        /*0588*/ 	.short	0x010a
        /*058a*/ 	.byte	0x04
	.zero		1


	//   ....[33]....
        /*058c*/ 	.word	0x00009900
        /*0590*/ 	.word	0x000000ff
        /*0594*/ 	.word	0x00031c30
        /*0598*/ 	.short	0x010a
        /*059a*/ 	.byte	0x04
	.zero		1


	//   ....[34]....
        /*059c*/ 	.word	0x0000af90
        /*05a0*/ 	.word	0x000000ff
        /*05a4*/ 	.word	0x00031c50
        /*05a8*/ 	.short	0x010a
        /*05aa*/ 	.byte	0x04
	.zero		1


	//   ....[35]....
        /*05ac*/ 	.word	0x0000afd0
        /*05b0*/ 	.word	0x000000ff
        /*05b4*/ 	.word	0x00031c50
        /*05b8*/ 	.short	0x010a
        /*05ba*/ 	.byte	0x04
	.zero		1


	//   ....[36]....
        /*05bc*/ 	.word	0x0000c440
        /*05c0*/ 	.word	0x00000089
        /*05c4*/ 	.word	0x00000000
        /*05c8*/ 	.short	0x0101
        /*05ca*/ 	.byte	0x3f
	.zero		1


	//   ....[37]....
        /*05cc*/ 	.word	0x0000c4c0
        /*05d0*/ 	.word	0x00000086
        /*05d4*/ 	.word	0x00000000
        /*05d8*/ 	.short	0x0101
        /*05da*/ 	.byte	0x3f
	.zero		1


	//   ....[38]....
        /*05dc*/ 	.word	0x0000cf70
        /*05e0*/ 	.word	0x000000ff
        /*05e4*/ 	.word	0x00031c50
        /*05e8*/ 	.short	0x010a
        /*05ea*/ 	.byte	0x06
	.zero		1


	//   ....[39]....
        /*05ec*/ 	.word	0x0000cfb0
        /*05f0*/ 	.word	0x000000ff
        /*05f4*/ 	.word	0x00031c50
        /*05f8*/ 	.short	0x010a
        /*05fa*/ 	.byte	0x06
	.zero		1


	//   ....[40]....
        /*05fc*/ 	.word	0x0000d780
        /*0600*/ 	.word	0x00000007
        /*0604*/ 	.word	0x00000000
        /*0608*/ 	.short	0x0101
        /*060a*/ 	.byte	0x3f
	.zero		1


	//   ....[41]....
        /*060c*/ 	.word	0x0000e780
        /*0610*/ 	.word	0x000000ff
        /*0614*/ 	.word	0x00000000
        /*0618*/ 	.short	0x0101
        /*061a*/ 	.byte	0x04
	.zero		1


	//   ....[42]....
        /*061c*/ 	.word	0x00011100
        /*0620*/ 	.word	0x00000005
        /*0624*/ 	.word	0x00031c40
        /*0628*/ 	.short	0x010a
        /*062a*/ 	.byte	0x3f
	.zero		1


	//   ....[43]....
        /*062c*/ 	.word	0x00011620
        /*0630*/ 	.word	0x00000019
        /*0634*/ 	.word	0x00031c20
        /*0638*/ 	.short	0x010a
        /*063a*/ 	.byte	0x3f
	.zero		1


	//   ....[44]....
        /*063c*/ 	.word	0x000118f0
        /*0640*/ 	.word	0x00000003
        /*0644*/ 	.word	0x00031c40
        /*0648*/ 	.short	0x010a
        /*064a*/ 	.byte	0x3f
	.zero		1


	//   ....[45]....
        /*064c*/ 	.word	0x00011b70
        /*0650*/ 	.word	0x00000002
        /*0654*/ 	.word	0x00000060
        /*0658*/ 	.short	0x010a
        /*065a*/ 	.byte	0x3f
	.zero		1


	//   ....[46]....
        /*065c*/ 	.word	0x00012080
        /*0660*/ 	.word	0x00000003
        /*0664*/ 	.word	0x00031c40
        /*0668*/ 	.short	0x010a
        /*066a*/ 	.byte	0x3f
	.zero		1


	//   ....[47]....
        /*066c*/ 	.word	0x00012300
        /*0670*/ 	.word	0x00000003
        /*0674*/ 	.word	0x00000060
        /*0678*/ 	.short	0x010a
        /*067a*/ 	.byte	0x3f
	.zero		1


	//   ....[48]....
        /*067c*/ 	.word	0x00012780
        /*0680*/ 	.word	0x00000002
        /*0684*/ 	.word	0x00031c40
        /*0688*/ 	.short	0x010a
        /*068a*/ 	.byte	0x3f
	.zero		1


	//   ....[49]....
        /*068c*/ 	.word	0x00012a20
        /*0690*/ 	.word	0x00000002
        /*0694*/ 	.word	0x00000060
        /*0698*/ 	.short	0x010a
        /*069a*/ 	.byte	0x3f
	.zero		1


	//   ....[50]....
        /*069c*/ 	.word	0x00012e20
        /*06a0*/ 	.word	0x00000003
        /*06a4*/ 	.word	0x00031c60
        /*06a8*/ 	.short	0x010a
        /*06aa*/ 	.byte	0x3f
	.zero		1


	//   ....[51]....
        /*06ac*/ 	.word	0x00013d80
        /*06b0*/ 	.word	0x00000009
        /*06b4*/ 	.word	0x00031c20
        /*06b8*/ 	.short	0x010a
        /*06ba*/ 	.byte	0x3f
	.zero		1


	//   ....[52]....
        /*06bc*/ 	.word	0x00013f40
        /*06c0*/ 	.word	0x00000007
        /*06c4*/ 	.word	0x00000000
        /*06c8*/ 	.short	0x010a
        /*06ca*/ 	.byte	0x3f
	.zero		1


	//   ....[53]....
        /*06cc*/ 	.word	0x00013fb0
        /*06d0*/ 	.word	0x00000003
        /*06d4*/ 	.word	0x00000000
        /*06d8*/ 	.short	0x010a
        /*06da*/ 	.byte	0x3f
	.zero		1


	//   ....[54]....
        /*06dc*/ 	.word	0x00014010
        /*06e0*/ 	.word	0x00000005
        /*06e4*/ 	.word	0x00000000
        /*06e8*/ 	.short	0x010a
        /*06ea*/ 	.byte	0x3f
	.zero		1


	//   ....[55]....
        /*06ec*/ 	.word	0x00014040
        /*06f0*/ 	.word	0x00000003
        /*06f4*/ 	.word	0x00000000
        /*06f8*/ 	.short	0x010a
        /*06fa*/ 	.byte	0x3f
	.zero		1


	//   ....[56]....
        /*06fc*/ 	.word	0x000140b0
        /*0700*/ 	.word	0x00000003
        /*0704*/ 	.word	0x00031c00
        /*0708*/ 	.short	0x010a
        /*070a*/ 	.byte	0x3f
	.zero		1


	//   ....[57]....
        /*070c*/ 	.word	0x00014100
        /*0710*/ 	.word	0x00000003
        /*0714*/ 	.word	0x00031c30
        /*0718*/ 	.short	0x010a
        /*071a*/ 	.byte	0x3f
	.zero		1


	//   ....[58]....
        /*071c*/ 	.word	0x00014160
        /*0720*/ 	.word	0x00000009
        /*0724*/ 	.word	0x00031c30
        /*0728*/ 	.short	0x010a
        /*072a*/ 	.byte	0x3f
	.zero		1


	//   ....[59]....
        /*072c*/ 	.word	0x000141c0
        /*0730*/ 	.word	0x00000009
        /*0734*/ 	.word	0x00031c50
        /*0738*/ 	.short	0x010a
        /*073a*/ 	.byte	0x3f
	.zero		1


	//   ....[60]....
        /*073c*/ 	.word	0x00014220
        /*0740*/ 	.word	0x00000007
        /*0744*/ 	.word	0x00031c30
        /*0748*/ 	.short	0x010a
        /*074a*/ 	.byte	0x3f
	.zero		1


	//   ....[61]....
        /*074c*/ 	.word	0x00014280
        /*0750*/ 	.word	0x00000007
        /*0754*/ 	.word	0x00031c50
        /*0758*/ 	.short	0x010a
        /*075a*/ 	.byte	0x3f
	.zero		1


	//   ....[62]....
        /*075c*/ 	.word	0x000142e0
        /*0760*/ 	.word	0x00000006
        /*0764*/ 	.word	0x00031c50
        /*0768*/ 	.short	0x010a
        /*076a*/ 	.byte	0x3f
	.zero		1


	//   ....[63]....
        /*076c*/ 	.word	0x00014480
        /*0770*/ 	.word	0x00000005
        /*0774*/ 	.word	0x00031c40
        /*0778*/ 	.short	0x010a
        /*077a*/ 	.byte	0x3f
	.zero		1


	//   ....[64]....
        /*077c*/ 	.word	0x000144d0
        /*0780*/ 	.word	0x00000019
        /*0784*/ 	.word	0x00031c20
        /*0788*/ 	.short	0x010a
        /*078a*/ 	.byte	0x3f
	.zero		1


	//   ....[65]....
        /*078c*/ 	.word	0x00014520
        /*0790*/ 	.word	0x00000003
        /*0794*/ 	.word	0x00031c40
        /*0798*/ 	.short	0x010a
        /*079a*/ 	.byte	0x3f
	.zero		1


	//   ....[66]....
        /*079c*/ 	.word	0x00014570
        /*07a0*/ 	.word	0x00000002
        /*07a4*/ 	.word	0x00000060
        /*07a8*/ 	.short	0x010a
        /*07aa*/ 	.byte	0x3f
	.zero		1


	//   ....[67]....
        /*07ac*/ 	.word	0x000145c0
        /*07b0*/ 	.word	0x00000003
        /*07b4*/ 	.word	0x00031c40
        /*07b8*/ 	.short	0x010a
        /*07ba*/ 	.byte	0x3f
	.zero		1


	//   ....[68]....
        /*07bc*/ 	.word	0x00014610
        /*07c0*/ 	.word	0x00000003
        /*07c4*/ 	.word	0x00000060
        /*07c8*/ 	.short	0x010a
        /*07ca*/ 	.byte	0x3f
	.zero		1


	//   ....[69]....
        /*07cc*/ 	.word	0x00014660
        /*07d0*/ 	.word	0x00000002
        /*07d4*/ 	.word	0x00031c40
        /*07d8*/ 	.short	0x010a
        /*07da*/ 	.byte	0x3f
	.zero		1


	//   ....[70]....
        /*07dc*/ 	.word	0x000146b0
        /*07e0*/ 	.word	0x00000002
        /*07e4*/ 	.word	0x00000060
        /*07e8*/ 	.short	0x010a
        /*07ea*/ 	.byte	0x3f
	.zero		1


	//   ....[71]....
        /*07ec*/ 	.word	0x00014700
        /*07f0*/ 	.word	0x00000003
        /*07f4*/ 	.word	0x00031c60
        /*07f8*/ 	.short	0x010a
        /*07fa*/ 	.byte	0x3f
	.zero		1


	//   ....[72]....
        /*07fc*/ 	.word	0x000150b0
        /*0800*/ 	.word	0x00000009
        /*0804*/ 	.word	0x00031c20
        /*0808*/ 	.short	0x010a
        /*080a*/ 	.byte	0x3f
	.zero		1


	//   ....[73]....
        /*080c*/ 	.word	0x00015250
        /*0810*/ 	.word	0x00000007
        /*0814*/ 	.word	0x00000000
        /*0818*/ 	.short	0x010a
        /*081a*/ 	.byte	0x3f
	.zero		1


	//   ....[74]....
        /*081c*/ 	.word	0x000152a0
        /*0820*/ 	.word	0x00000003
        /*0824*/ 	.word	0x00000000
        /*0828*/ 	.short	0x010a
        /*082a*/ 	.byte	0x3f
	.zero		1


	//   ....[75]....
        /*082c*/ 	.word	0x000152f0
        /*0830*/ 	.word	0x00000005
        /*0834*/ 	.word	0x00000000
        /*0838*/ 	.short	0x010a
        /*083a*/ 	.byte	0x3f
	.zero		1


	//----- nvinfo : EIATTR_NUM_MBARRIERS
	.align		4
.L_1435:
        /*083c*/ 	.byte	0x03, 0x38
        /*083e*/ 	.short	0x0016


	//----- nvinfo : EIATTR_EXIT_INSTR_OFFSETS
	.align		4
        /*0840*/ 	.byte	0x04, 0x1c
        /*0842*/ 	.short	(.L_1437 - .L_1436)


	//   ....[0]....
.L_1436:
        /*0844*/ 	.word	0x00000ac0


	//   ....[1]....
        /*0848*/ 	.word	0x0000f420


	//   ....[2]....
        /*084c*/ 	.word	0x0000f480


	//   ....[3]....
        /*0850*/ 	.word	0x00014090


	//----- nvinfo : EIATTR_MAX_THREADS
	.align		4
.L_1437:
        /*0854*/ 	.byte	0x04, 0x05
        /*0856*/ 	.short	(.L_1439 - .L_1438)
.L_1438:
        /*0858*/ 	.word	0x00000200
        /*085c*/ 	.word	0x00000001
        /*0860*/ 	.word	0x00000001


	//----- nvinfo : EIATTR_CRS_STACK_SIZE
	.align		4
.L_1439:
        /*0864*/ 	.byte	0x04, 0x1e
        /*0866*/ 	.short	(.L_1441 - .L_1440)
.L_1440:
        /*0868*/ 	.word	0x00000000


	//----- nvinfo : EIATTR_CBANK_PARAM_SIZE
	.align		4
.L_1441:
        /*086c*/ 	.byte	0x03, 0x19
        /*086e*/ 	.short	0x0a70


	//----- nvinfo : EIATTR_PARAM_CBANK
	.align		4
        /*0870*/ 	.byte	0x04, 0x0a
        /*0872*/ 	.short	(.L_1443 - .L_1442)
	.align		4
.L_1442:
        /*0874*/ 	.word	index@(.nv.constant0._ZN7cutlass13device_kernelIN5flash11enable_sm90INS1_16FlashAttnFwdSm90INS1_25CollectiveMainloopFwdSm90ILi2EN4cute5tupleIJNS5_1CILi1EEES8_S8_EEENS6_IJNS7_ILi192EEENS7_ILi144EEENS7_ILi96EEEEEELi96ENS_6half_tEfNS_4arch4Sm90ELb1ELb0ELb0ELb1ELb0ELb0ELb0ELb0ELb1ELb0ELb0ELb0EEENS1_21CollectiveEpilogueFwdINS6_IJSA_SC_SB_EEES9_SE_SG_Li384ELb1ELb0ELb0ELb0EEENS1_36VarlenDynamicPersistentTileSchedulerILi192ELi144ELi384ELi32ELb0ELb0ELb1ELb1ELb1ELb1EEEEEEEEEvNT_6ParamsE)
        /*0878*/ 	.short	0x0210
        /*087a*/ 	.short	0x0a70


	//----- nvinfo : EIATTR_SW_WAR
	.align		4
.L_1443:
        /*087c*/ 	.byte	0x04, 0x36
        /*087e*/ 	.short	(.L_1445 - .L_1444)
.L_1444:
        /*0880*/ 	.word	0x00000008
.L_1445:


//--------------------- .nv.info._ZN7cutlass13device_kernelIN5flash11enable_sm90INS1_16FlashAttnFwdSm90INS1_25CollectiveMainloopFwdSm90ILi2EN4cute5tupleIJNS5_1CILi1EEES8_S8_EEENS6_IJNS7_ILi192EEENS7_ILi144EEENS7_ILi96EEEEEELi96ENS_6half_tEfNS_4arch4Sm90ELb1ELb0ELb0ELb1ELb0ELb1ELb0ELb0ELb1ELb0ELb0ELb0EEENS1_21CollectiveEpilogueFwdINS6_IJSA_SC_SB_EEES9_SE_SG_Li384ELb1ELb0ELb0ELb0EEENS1_36VarlenDynamicPersistentTileSchedulerILi192ELi144ELi384ELi32ELb0ELb0ELb1ELb1ELb1ELb1EEEEEEEEEvNT_6ParamsE --------------------------
	.section	.nv.info._ZN7cutlass13device_kernelIN5flash11enable_sm90INS1_16FlashAttnFwdSm90INS1_25CollectiveMainloopFwdSm90ILi2EN4cute5tupleIJNS5_1CILi1EEES8_S8_EEENS6_IJNS7_ILi192EEENS7_ILi144EEENS7_ILi96EEEEEELi96ENS_6half_tEfNS_4arch4Sm90ELb1ELb0ELb0ELb1ELb0ELb1ELb0ELb0ELb1ELb0ELb0ELb0EEENS1_21CollectiveEpilogueFwdINS6_IJSA_SC_SB_EEES9_SE_SG_Li384ELb1ELb0ELb0ELb0EEENS1_36VarlenDynamicPersistentTileSchedulerILi192ELi144ELi384ELi32ELb0ELb0ELb1ELb1ELb1ELb1EEEEEEEEEvNT_6ParamsE,"",@"SHT_CUDA_INFO"
	.sectionflags	@""
	.align	4


	//----- nvinfo : EIATTR_CUDA_API_VERSION
	.align		4
        /*0000*/ 	.byte	0x04, 0x37
        /*0002*/ 	.short	(.L_1447 - .L_1446)
.L_1446:
        /*0004*/ 	.word	0x00000082


	//----- nvinfo : EIATTR_KPARAM_INFO
	.align		4
.L_1447:
        /*0008*/ 	.byte	0x04, 0x17
        /*000a*/ 	.short	(.L_1449 - .L_1448)
.L_1448:
        /*000c*/ 	.word	0x00000000
        /*0010*/ 	.short	0x0000
        /*0012*/ 	.short	0x0070
        /*0014*/ 	.byte	0x00, 0xf0, 0x01, 0x28


	//----- nvinfo : EIATTR_SPARSE_MMA_MASK
	.align		4
.L_1449:
        /*0018*/ 	.byte	0x03, 0x50
        /*001a*/ 	.short	0x0000


	//----- nvinfo : EIATTR_MAXREG_COUNT
	.align		4
        /*001c*/ 	.byte	0x03, 0x1b
        /*001e*/ 	.short	0x0080


	//----- nvinfo : EIATTR_NUM_BARRIERS
	.align		4
        /*0020*/ 	.byte	0x02, 0x4c
        /*0022*/ 	.byte	0x10
	.zero		1


	//----- nvinfo : EIATTR_EXTERNS
	.align		4
        /*0024*/ 	.byte	0x04, 0x0f
        /*0026*/ 	.short	(.L_1451 - .L_1450)


	//   ....[0]....
	.align		4
.L_1450:
        /*0028*/ 	.word	index@(__assertfail)


	//----- nvinfo : EIATTR_ANNOTATIONS
	.align		4
.L_1451:
        /*002c*/ 	.byte	0x04, 0x55
        /*002e*/ 	.short	(.L_1453 - .L_1452)


	//   ....[0]....
.L_1452:
        /* <DEDUP_REMOVED lines=101> */


	//----- nvinfo : EIATTR_MERCURY_ISA_VERSION
	.align		4
.L_1453:
        /*0670*/ 	.byte	0x03, 0x5f
        /*0672*/ 	.short	0x0101


	//----- nvinfo : EIATTR_UNUSED_LOAD_BYTE_OFFSET
	.align		4
        /*0674*/ 	.byte	0x04, 0x44
        /*0676*/ 	.short	(.L_1455 - .L_1454)


	//   ....[0]....
.L_1454:
        /*0678*/ 	.word	0x00000b00
        /*067c*/ 	.word	0x0000fff0


	//   ....[1]....
        /*0680*/ 	.word	0x00019c90
        /*0684*/ 	.word	0x0000fff0


	//----- nvinfo : EIATTR_INT_WARP_WIDE_INSTR_OFFSETS
	.align		4
.L_1455:
        /*0688*/ 	.byte	0x04, 0x31
        /*068a*/ 	.short	(.L_1457 - .L_1456)


	//   ....[0]....
.L_1456:
        /*068c*/ 	.word	0x000001c0


	//   ....[1]....
        /*0690*/ 	.word	0x00000200


	//   ....[2]....
        /*0694*/ 	.word	0x00000270


	//   ....[3]....
        /*0698*/ 	.word	0x0001d6e0


	//   ....[4]....
        /*069c*/ 	.word	0x0001d780


	//   ....[5]....
        /*06a0*/ 	.word	0x0001dbe0


	//   ....[6]....
        /*06a4*/ 	.word	0x0001dc10


	//   ....[7]....
        /*06a8*/ 	.word	0x0001dde0


	//   ....[8]....
        /*06ac*/ 	.word	0x0001deb0


	//   ....[9]....
        /*06b0*/ 	.word	0x0001ff10


	//   ....[10]....
        /*06b4*/ 	.word	0x0001ffb0


	//----- nvinfo : EIATTR_COOP_GROUP_MASK_REGIDS
	.align		4
.L_1457:
        /*06b8*/ 	.byte	0x04, 0x29
        /*06ba*/ 	.short	(.L_1459 - .L_1458)


	//   ....[0]....
.L_1458:
        /*06bc*/ 	.word	0xffffffff


	//   ....[1]....
        /*06c0*/ 	.word	0xffffffff


	//   ....[2]....
        /*06c4*/ 	.word	0xffffffff


	//   ....[3]....
        /*06c8*/ 	.word	0xffffffff


	//   ....[4]....
        /*06cc*/ 	.word	0xffffffff


	//   ....[5]....
        /*06d0*/ 	.word	0xffffffff


	//   ....[6]....
        /*06d4*/ 	.word	0xffffffff


	//   ....[7]....
        /*06d8*/ 	.word	0xffffffff


	//   ....[8]....
        /*06dc*/ 	.word	0xffffffff


	//   ....[9]....
        /*06e0*/ 	.word	0xffffffff


	//   ....[10]....
        /*06e4*/ 	.word	0xffffffff


	//   ....[11]....
        /*06e8*/ 	.word	0xffffffff


	//   ....[12]....
        /*06ec*/ 	.word	0xffffffff


	//   ....[13]....
        /*06f0*/ 	.word	0xffffffff


	//   ....[14]....
        /*06f4*/ 	.word	0xffffffff


	//   ....[15]....
        /*06f8*/ 	.word	0xffffffff


	//   ....[16]....
        /*06fc*/ 	.word	0xffffffff


	//   ....[17]....
        /*0700*/ 	.word	0xffffffff


	//   ....[18]....
        /*0704*/ 	.word	0xffffffff


	//   ....[19]....
        /*0708*/ 	.word	0xffffffff


	//   ....[20]....
        /*070c*/ 	.word	0xffffffff


	//   ....[21]....
        /*0710*/ 	.word	0xffffffff


	//   ....[22]....
        /*0714*/ 	.word	0xffffffff


	//   ....[23]....
        /*0718*/ 	.word	0xffffffff


	//   ....[24]....
        /*071c*/ 	.word	0xffffffff


	//   ....[25]....
        /*0720*/ 	.word	0xffffffff


	//   ....[26]....
        /*0724*/ 	.word	0xffffffff


	//   ....[27]....
        /*0728*/ 	.word	0xffffffff


	//   ....[28]....
        /*072c*/ 	.word	0xffffffff


	//   ....[29]....
        /*0730*/ 	.word	0xffffffff


	//   ....[30]....
        /*0734*/ 	.word	0xffffffff


	//   ....[31]....
        /*0738*/ 	.word	0xffffffff


	//   ....[32]....
        /*073c*/ 	.word	0xffffffff


	//   ....[33]....
        /*0740*/ 	.word	0xffffffff


	//   ....[34]....
        /*0744*/ 	.word	0xffffffff


	//   ....[35]....
        /*0748*/ 	.word	0xffffffff


	//   ....[36]....
        /*074c*/ 	.word	0xffffffff


	//   ....[37]....
        /*0750*/ 	.word	0xffffffff


	//   ....[38]....
        /*0754*/ 	.word	0xffffffff


	//   ....[39]....
        /*0758*/ 	.word	0xffffffff


	//   ....[40]....
        /*075c*/ 	.word	0xffffffff


	//   ....[41]....
        /*0760*/ 	.word	0xffffffff


	//   ....[42]....
        /*0764*/ 	.word	0xffffffff


	//   ....[43]....
        /*0768*/ 	.word	0xffffffff


	//   ....[44]....
        /*076c*/ 	.word	0xffffffff


	//   ....[45]....
        /*0770*/ 	.word	0xffffffff


	//   ....[46]....
        /*0774*/ 	.word	0xffffffff


	//   ....[47]....
        /*0778*/ 	.word	0xffffffff


	//   ....[48]....
        /*077c*/ 	.word	0xffffffff


	//   ....[49]....
        /*0780*/ 	.word	0xffffffff


	//   ....[50]....
        /*0784*/ 	.word	0xffffffff


	//   ....[51]....
        /*0788*/ 	.word	0xffffffff


	//   ....[52]....
        /*078c*/ 	.word	0xffffffff


	//   ....[53]....
        /*0790*/ 	.word	0xffffffff


	//   ....[54]....
        /*0794*/ 	.word	0xffffffff


	//   ....[55]....
        /*0798*/ 	.word	0xffffffff


	//   ....[56]....
        /*079c*/ 	.word	0xffffffff


	//   ....[57]....
        /*07a0*/ 	.word	0xffffffff


	//   ....[58]....
        /*07a4*/ 	.word	0xffffffff


	//   ....[59]....
        /*07a8*/ 	.word	0xffffffff


	//   ....[60]....
        /*07ac*/ 	.word	0xffffffff


	//   ....[61]....
        /*07b0*/ 	.word	0x0500000f


	//   ....[62]....
        /*07b4*/ 	.word	0x0500000f


	//   ....[63]....
        /*07b8*/ 	.word	0x0500000f


	//   ....[64]....
        /*07bc*/ 	.word	0x0500000f


	//   ....[65]....
        /*07c0*/ 	.word	0x0500000f


	//   ....[66]....
        /*07c4*/ 	.word	0x0500000f


	//   ....[67]....
        /*07c8*/ 	.word	0x0500000f


	//   ....[68]....
        /*07cc*/ 	.word	0x0500000f


	//   ....[69]....
        /*07d0*/ 	.word	0x0500000f


	//   ....[70]....
        /*07d4*/ 	.word	0x0500000f


	//   ....[71]....
        /*07d8*/ 	.word	0x0500000f


	//   ....[72]....
        /*07dc*/ 	.word	0x0500000f


	//   ....[73]....
        /*07e0*/ 	.word	0x0500000f


	//   ....[74]....
        /*07e4*/ 	.word	0x0500000f


	//   ....[75]....
        /*07e8*/ 	.word	0x0500000f


	//   ....[76]....
        /*07ec*/ 	.word	0x0500000f


	//   ....[77]....
        /*07f0*/ 	.word	0x0500000f


	//   ....[78]....
        /*07f4*/ 	.word	0x0500000f


	//   ....[79]....
        /*07f8*/ 	.word	0x0500000f


	//   ....[80]....
        /*07fc*/ 	.word	0x0500000f


	//   ....[81]....
        /*0800*/ 	.word	0x0500000f


	//   ....[82]....
        /*0804*/ 	.word	0x0500000f


	//   ....[83]....
        /*0808*/ 	.word	0x0500000f


	//   ....[84]....
        /*080c*/ 	.word	0x0500000f


	//   ....[85]....
        /*0810*/ 	.word	0x0500000f


	//   ....[86]....
        /*0814*/ 	.word	0x0500000f


	//   ....[87]....
        /*0818*/ 	.word	0x0500000f


	//   ....[88]....
        /*081c*/ 	.word	0x0500000f


	//   ....[89]....
        /*0820*/ 	.word	0x0500000f


	//----- nvinfo : EIATTR_COOP_GROUP_INSTR_OFFSETS
	.align		4
.L_1459:
        /*0824*/ 	.byte	0x04, 0x28
        /*0826*/ 	.short	(.L_1461 - .L_1460)


	//   ....[0]....
.L_1460:
        /*0828*/ 	.word	0x00000070


	//   ....[1]....
        /*082c*/ 	.word	0x000001d0


	//   ....[2]....
        /*0830*/ 	.word	0x00000220


	//   ....[3]....
        /*0834*/ 	.word	0x00000450


	//   ....[4]....
        /*0838*/ 	.word	0x000005b0


	//   ....[5]....
        /*083c*/ 	.word	0x000006d0


	//   ....[6]....
        /*0840*/ 	.word	0x00000830


	//   ....[7]....
        /*0844*/ 	.word	0x00006fb0


	//   ....[8]....
        /*0848*/ 	.word	0x0000d7b0


	//   ....[9]....
        /*084c*/ 	.word	0x0000d7d0


	//   ....[10]....
        /*0850*/ 	.word	0x0000e070


	//   ....[11]....
        /*0854*/ 	.word	0x0000e0c0


	//   ....[12]....
        /*0858*/ 	.word	0x0000f3d0


	//   ....[13]....
        /*085c*/ 	.word	0x000125e0


	//   ....[14]....
        /*0860*/ 	.word	0x000126a0


	//   ....[15]....
        /*0864*/ 	.word	0x00012ee0


	//   ....[16]....
        /*0868*/ 	.word	0x000133d0


	//   ....[17]....
        /*086c*/ 	.word	0x000147a0


	//   ....[18]....
        /*0870*/ 	.word	0x00017090


	//   ....[19]....
        /*0874*/ 	.word	0x000170b0


	//   ....[20]....
        /*0878*/ 	.word	0x00017660


	//   ....[21]....
        /*087c*/ 	.word	0x00017680


	//   ....[22]....
        /*0880*/ 	.word	0x00018f10


	//   ....[23]....
        /*0884*/ 	.word	0x00019670


	//   ....[24]....
        /*0888*/ 	.word	0x000196a0


	//   ....[25]....
        /*088c*/ 	.word	0x000196e0


	//   ....[26]....
        /*0890*/ 	.word	0x000196f0


	//   ....[27]....
        /*0894*/ 	.word	0x0001b580


	//   ....[28]....
        /*0898*/ 	.word	0x0001b720


	//   ....[29]....
        /*089c*/ 	.word	0x0001b750


	//   ....[30]....
        /*08a0*/ 	.word	0x0001b780


	//   ....[31]....
        /*08a4*/ 	.word	0x0001b7c0


	//   ....[32]....
        /*08a8*/ 	.word	0x0001b810


	//   ....[33]....
        /*08ac*/ 	.word	0x0001b870


	//   ....[34]....
        /*08b0*/ 	.word	0x0001ba40


	//   ....[35]....
        /*08b4*/ 	.word	0x0001baa0


	//   ....[36]....
        /*08b8*/ 	.word	0x0001bae0


	//   ....[37]....
        /*08bc*/ 	.word	0x0001bb20


	//   ....[38]....
        /*08c0*/ 	.word	0x0001bb50


	//   ....[39]....
        /*08c4*/ 	.word	0x0001bb80


	//   ....[40]....
        /*08c8*/ 	.word	0x0001bc30


	//   ....[41]....
        /*08cc*/ 	.word	0x0001bc90


	//   ....[42]....
        /*08d0*/ 	.word	0x0001bd20


	//   ....[43]....
        /*08d4*/ 	.word	0x00020370


	//   ....[44]....
        /*08d8*/ 	.word	0x00020380


	//   ....[45]....
        /*08dc*/ 	.word	0x00020480


	//   ....[46]....
        /*08e0*/ 	.word	0x000204e0


	//   ....[47]....
        /*08e4*/ 	.word	0x00020520


	//   ....[48]....
        /*08e8*/ 	.word	0x00020560


	//   ....[49]....
        /*08ec*/ 	.word	0x00020590


	//   ....[50]....
        /*08f0*/ 	.word	0x000205c0


	//   ....[51]....
        /*08f4*/ 	.word	0x00020740


	//   ....[52]....
        /*08f8*/ 	.word	0x000207a0


	//   ....[53]....
        /*08fc*/ 	.word	0x000207e0


	//   ....[54]....
        /*0900*/ 	.word	0x00020820


	//   ....[55]....
        /*0904*/ 	.word	0x00020850


	//   ....[56]....
        /*0908*/ 	.word	0x00020880


	//   ....[57]....
        /*090c*/ 	.word	0x00020940


	//   ....[58]....
        /*0910*/ 	.word	0x00020960


	//   ....[59]....
        /*0914*/ 	.word	0x000209d0


	//   ....[60]....
        /*0918*/ 	.word	0x00021050


	//   ....[61]....
        /*091c*/ 	.word	0x00021450


	//   ....[62]....
        /*0920*/ 	.word	0x000214f0


	//   ....[63]....
        /*0924*/ 	.word	0x00021590


	//   ....[64]....
        /*0928*/ 	.word	0x00021630


	//   ....[65]....
        /*092c*/ 	.word	0x000216d0


	//   ....[66]....
        /*0930*/ 	.word	0x000217b0


	//   ....[67]....
        /*0934*/ 	.word	0x00021850


	//   ....[68]....
        /*0938*/ 	.word	0x000218f0


	//   ....[69]....
        /*093c*/ 	.word	0x00021990


	//   ....[70]....
        /*0940*/ 	.word	0x00021c90


	//   ....[71]....
        /*0944*/ 	.word	0x00021f70


	//   ....[72]....
        /*0948*/ 	.word	0x00022360


	//   ....[73]....
        /*094c*/ 	.word	0x000223f0


	//   ....[74]....
        /*0950*/ 	.word	0x00022490


	//   ....[75]....
        /*0954*/ 	.word	0x00022540


	//   ....[76]....
        /*0958*/ 	.word	0x000225c0


	//   ....[77]....
        /*095c*/ 	.word	0x00022640


	//   ....[78]....
        /*0960*/ 	.word	0x000226c0


	//   ....[79]....
        /*0964*/ 	.word	0x00022740


	//   ....[80]....
        /*0968*/ 	.word	0x000227d0


	//   ....[81]....
        /*096c*/ 	.word	0x00022880


	//   ....[82]....
        /*0970*/ 	.word	0x00022900


	//   ....[83]....
        /*0974*/ 	.word	0x00022980


	//   ....[84]....
        /*0978*/ 	.word	0x00022a00


	//   ....[85]....
        /*097c*/ 	.word	0x00022a80


	//   ....[86]....
        /*0980*/ 	.word	0x00022af0


	//   ....[87]....
        /*0984*/ 	.word	0x00022b90


	//   ....[88]....
        /*0988*/ 	.word	0x00022c20


	//   ....[89]....
        /*098c*/ 	.word	0x00022d40


	//----- nvinfo : EIATTR_REG_RECONFIG
	.align		4
.L_1461:
        /*0990*/ 	.byte	0x01, 0x54
	.zero		2


	//----- nvinfo : EIATTR_SYSCALL_OFFSETS
	.align		4
        /*0994*/ 	.byte	0x04, 0x46
        /*0996*/ 	.short	(.L_1463 - .L_1462)


	//   ....[0]....
.L_1462:
        /*0998*/ 	.word	0x00001bd0


	//   ....[1]....
        /*099c*/ 	.word	0x00001d20


	//   ....[2]....
        /*09a0*/ 	.word	0x00007180


	//   ....[3]....
        /*09a4*/ 	.word	0x000074c0


	//   ....[4]....
        /*09a8*/ 	.word	0x0001d900


	//   ....[5]....
        /*09ac*/ 	.word	0x0001da30


	//   ....[6]....
        /*09b0*/ 	.word	0x0001db30


	//----- nvinfo : EIATTR_MBARRIER_INSTR_OFFSETS
	.align		4
.L_1463:
        /*09b4*/ 	.byte	0x04, 0x39
        /*09b6*/ 	.short	(.L_1465 - .L_1464)


	//   ....[0]....
.L_1464:
        /*09b8*/ 	.word	0x00000300
        /*09bc*/ 	.word	0x000000ff
        /*09c0*/ 	.word	0x00031c00
        /*09c4*/ 	.short	0x0100
        /*09c6*/ 	.byte	0x08
	.zero		1


	//   ....[1]....
        /*09c8*/ 	.word	0x00000310
        /*09cc*/ 	.word	0x000000ff
        /*09d0*/ 	.word	0x00031c20
        /*09d4*/ 	.short	0x0100
        /*09d6*/ 	.byte	0x08
	.zero		1


	//   ....[2]....
        /*09d8*/ 	.word	0x00000400
        /*09dc*/ 	.word	0x000000ff
        /*09e0*/ 	.word	0x00031c30
        /*09e4*/ 	.short	0x0100
        /*09e6*/ 	.byte	0x08
	.zero		1


	//   ....[3]....
        /*09e8*/ 	.word	0x00000410
        /*09ec*/ 	.word	0x000000ff
        /*09f0*/ 	.word	0x00031c40
        /*09f4*/ 	.short	0x0100
        /*09f6*/ 	.byte	0x08
	.zero		1


	//   ....[4]....
        /*09f8*/ 	.word	0x00000420
        /*09fc*/ 	.word	0x000000ff
        /*0a00*/ 	.word	0x00031c38
        /*0a04*/ 	.short	0x0100
        /*0a06*/ 	.byte	0x08
	.zero		1


	//   ....[5]....
        /*0a08*/ 	.word	0x00000430
        /*0a0c*/ 	.word	0x000000ff
        /*0a10*/ 	.word	0x00031c48
        /*0a14*/ 	.short	0x0100
        /*0a16*/ 	.byte	0x08
	.zero		1


	//   ....[6]....
        /*0a18*/ 	.word	0x00000560
        /*0a1c*/ 	.word	0x000000ff
        /*0a20*/ 	.word	0x00031c50
        /*0a24*/ 	.short	0x0100
        /*0a26*/ 	.byte	0x08
	.zero		1


	//   ....[7]....
        /*0a28*/ 	.word	0x00000570
        /*0a2c*/ 	.word	0x000000ff
        /*0a30*/ 	.word	0x00031c60
        /*0a34*/ 	.short	0x0100
        /*0a36*/ 	.byte	0x08
	.zero		1


	//   ....[8]....
        /*0a38*/ 	.word	0x00000580
        /*0a3c*/ 	.word	0x000000ff
        /*0a40*/ 	.word	0x00031c58
        /*0a44*/ 	.short	0x0100
        /*0a46*/ 	.byte	0x08
	.zero		1


	//   ....[9]....
        /*0a48*/ 	.word	0x00000590
        /*0a4c*/ 	.word	0x000000ff
        /*0a50*/ 	.word	0x00031c68
        /*0a54*/ 	.short	0x0100
        /*0a56*/ 	.byte	0x08
	.zero		1


	//   ....[10]....
        /*0a58*/ 	.word	0x00000680
        /*0a5c*/ 	.word	0x000000ff
        /*0a60*/ 	.word	0x00031c70
        /*0a64*/ 	.short	0x0100
        /*0a66*/ 	.byte	0x06
	.zero		1


	//   ....[11]....
        /*0a68*/ 	.word	0x00000690
        /*0a6c*/ 	.word	0x000000ff
        /*0a70*/ 	.word	0x00031c80
        /*0a74*/ 	.short	0x0100
        /*0a76*/ 	.byte	0x06
	.zero		1


	//   ....[12]....
        /*0a78*/ 	.word	0x000006a0
        /*0a7c*/ 	.word	0x000000ff
        /*0a80*/ 	.word	0x00031c78
        /*0a84*/ 	.short	0x0100
        /*0a86*/ 	.byte	0x06
	.zero		1


	//   ....[13]....
        /*0a88*/ 	.word	0x000006b0
        /*0a8c*/ 	.word	0x000000ff
        /*0a90*/ 	.word	0x00031c88
        /*0a94*/ 	.short	0x0100
        /*0a96*/ 	.byte	0x06
	.zero		1


	//   ....[14]....
        /*0a98*/ 	.word	0x000007e0
        /*0a9c*/ 	.word	0x000000ff
        /*0aa0*/ 	.word	0x00031c90
        /*0aa4*/ 	.short	0x0100
        /*0aa6*/ 	.byte	0x08
	.zero		1


	//   ....[15]....
        /*0aa8*/ 	.word	0x000007f0
        /*0aac*/ 	.word	0x000000ff
        /*0ab0*/ 	.word	0x00031ca0
        /*0ab4*/ 	.short	0x0100
        /*0ab6*/ 	.byte	0x08
	.zero		1


	//   ....[16]....
        /*0ab8*/ 	.word	0x00000800
        /*0abc*/ 	.word	0x000000ff
        /*0ac0*/ 	.word	0x00031c98
        /*0ac4*/ 	.short	0x0100
        /*0ac6*/ 	.byte	0x08
	.zero		1


	//   ....[17]....
        /*0ac8*/ 	.word	0x00000810
        /*0acc*/ 	.word	0x000000ff
        /*0ad0*/ 	.word	0x00031ca8
        /*0ad4*/ 	.short	0x0100
        /*0ad6*/ 	.byte	0x08
	.zero		1


	//   ....[18]....
        /*0ad8*/ 	.word	0x00000940
        /*0adc*/ 	.word	0x000000ff
        /*0ae0*/ 	.word	0x00031cb0
        /*0ae4*/ 	.short	0x0100
        /*0ae6*/ 	.byte	0x08
	.zero		1


	//   ....[19]....
        /*0ae8*/ 	.word	0x00000950
        /*0aec*/ 	.word	0x000000ff
        /*0af0*/ 	.word	0x00031cc0
        /*0af4*/ 	.short	0x0100
        /*0af6*/ 	.byte	0x08
	.zero		1


	//   ....[20]....
        /*0af8*/ 	.word	0x00000960
        /*0afc*/ 	.word	0x000000ff
        /*0b00*/ 	.word	0x00031cb8
        /*0b04*/ 	.short	0x0100
        /*0b06*/ 	.byte	0x08
	.zero		1


	//   ....[21]....
        /*0b08*/ 	.word	0x00000970
        /*0b0c*/ 	.word	0x000000ff
        /*0b10*/ 	.word	0x00031cc8
        /*0b14*/ 	.short	0x0100
        /*0b16*/ 	.byte	0x08
	.zero		1


	//   ....[22]....
        /*0b18*/ 	.word	0x000031e0
        /*0b1c*/ 	.word	0x0000000f
        /*0b20*/ 	.word	0x00031c90
        /*0b24*/ 	.short	0x010a
        /*0b26*/ 	.byte	0x3f
	.zero		1


	//   ....[23]....
        /*0b28*/ 	.word	0x00004c80
        /*0b2c*/ 	.word	0x0000000f
        /*0b30*/ 	.word	0x00031c90
        /*0b34*/ 	.short	0x010a
        /*0b36*/ 	.byte	0x3f
	.zero		1


	//   ....[24]....
        /*0b38*/ 	.word	0x00006660
        /*0b3c*/ 	.word	0x0000000f
        /*0b40*/ 	.word	0x00031c90
        /*0b44*/ 	.short	0x010a
        /*0b46*/ 	.byte	0x3f
	.zero		1


	//   ....[25]....
        /*0b48*/ 	.word	0x000068d0
        /*0b4c*/ 	.word	0x0000001c
        /*0b50*/ 	.word	0x00000000
        /*0b54*/ 	.short	0x0101
        /*0b56*/ 	.byte	0x3f
	.zero		1


	//   ....[26]....
        /*0b58*/ 	.word	0x00006910
        /*0b5c*/ 	.word	0x0000000f
        /*0b60*/ 	.word	0x00031cb0
        /*0b64*/ 	.short	0x010a
        /*0b66*/ 	.byte	0x3f
	.zero		1


	//   ....[27]....
        /*0b68*/ 	.word	0x00006c70
        /*0b6c*/ 	.word	0x0000000f
        /*0b70*/ 	.word	0x00000000
        /*0b74*/ 	.short	0x0101
        /*0b76*/ 	.byte	0x3f
	.zero		1


	//   ....[28]....
        /*0b78*/ 	.word	0x00007220
        /*0b7c*/ 	.word	0x00000016
        /*0b80*/ 	.word	0x00031c00
        /*0b84*/ 	.short	0x010a
        /*0b86*/ 	.byte	0x3f
	.zero		1


	//   ....[29]....
        /*0b88*/ 	.word	0x00007270
        /*0b8c*/ 	.word	0x00000016
        /*0b90*/ 	.word	0x00031c00
        /*0b94*/ 	.short	0x010a
        /*0b96*/ 	.byte	0x3f
	.zero		1


	//   ....[30]....
        /*0b98*/ 	.word	0x00007de0
        /*0b9c*/ 	.word	0x00000016
        /*0ba0*/ 	.word	0x00031c00
        /*0ba4*/ 	.short	0x010a
        /*0ba6*/ 	.byte	0x3f
	.zero		1


	//   ....[31]....
        /*0ba8*/ 	.word	0x00009910
        /*0bac*/ 	.word	0x00000016
        /*0bb0*/ 	.word	0x00031c00
        /*0bb4*/ 	.short	0x010a
        /*0bb6*/ 	.byte	0x3f
	.zero		1


	//   ....[32]....
        /*0bb8*/ 	.word	0x0000b000
        /*0bbc*/ 	.word	0x00000015
        /*0bc0*/ 	.word	0x00031c30
        /*0bc4*/ 	.short	0x010a
        /*0bc6*/ 	.byte	0x3f
	.zero		1


	//   ....[33]....
        /*0bc8*/ 	.word	0x0000b0d0
        /*0bcc*/ 	.word	0x00000015
        /*0bd0*/ 	.word	0x00031c30
        /*0bd4*/ 	.short	0x010a
        /*0bd6*/ 	.byte	0x3f
	.zero		1


	//   ....[34]....
        /*0bd8*/ 	.word	0x0000e470
        /*0bdc*/ 	.word	0x00000010
        /*0be0*/ 	.word	0x00000000
        /*0be4*/ 	.short	0x0101
        /*0be6*/ 	.byte	0x3f
	.zero		1


	//   ....[35]....
        /*0be8*/ 	.word	0x0000f6a0
        /*0bec*/ 	.word	0x00000000
        /*0bf0*/ 	.word	0x00031c30
        /*0bf4*/ 	.short	0x010a
        /*0bf6*/ 	.byte	0x3f
	.zero		1


	//   ....[36]....
        /*0bf8*/ 	.word	0x0000f6f0
        /*0bfc*/ 	.word	0x00000000
        /*0c00*/ 	.word	0x00031c30
        /*0c04*/ 	.short	0x010a
        /*0c06*/ 	.byte	0x3f
	.zero		1


	//   ....[37]....
        /*0c08*/ 	.word	0x00011b00
        /*0c0c*/ 	.word	0x0000000e
        /*0c10*/ 	.word	0x00031c50
        /*0c14*/ 	.short	0x010a
        /*0c16*/ 	.byte	0x3f
	.zero		1


	//   ....[38]....
        /*0c18*/ 	.word	0x00011b50
        /*0c1c*/ 	.word	0x0000000e
        /*0c20*/ 	.word	0x00031c50
        /*0c24*/ 	.short	0x010a
        /*0c26*/ 	.byte	0x3f
	.zero		1


	//   ....[39]....
        /*0c28*/ 	.word	0x00013590
        /*0c2c*/ 	.word	0x0000000f
        /*0c30*/ 	.word	0x00000000
        /*0c34*/ 	.short	0x0101
        /*0c36*/ 	.byte	0x3f
	.zero		1


	//   ....[40]....
        /*0c38*/ 	.word	0x000136a0
        /*0c3c*/ 	.word	0x00000011
        /*0c40*/ 	.word	0x00000000
        /*0c44*/ 	.short	0x0101
        /*0c46*/ 	.byte	0x3f
	.zero		1


	//   ....[41]....
        /*0c48*/ 	.word	0x00014910
        /*0c4c*/ 	.word	0x00000000
        /*0c50*/ 	.word	0x00031c30
        /*0c54*/ 	.short	0x010a
        /*0c56*/ 	.byte	0x3f
	.zero		1


	//   ....[42]....
        /*0c58*/ 	.word	0x00014960
        /*0c5c*/ 	.word	0x00000000
        /*0c60*/ 	.word	0x00031c30
        /*0c64*/ 	.short	0x010a
        /*0c66*/ 	.byte	0x3f
	.zero		1


	//   ....[43]....
        /*0c68*/ 	.word	0x00016d90
        /*0c6c*/ 	.word	0x0000000e
        /*0c70*/ 	.word	0x00031c50
        /*0c74*/ 	.short	0x010a
        /*0c76*/ 	.byte	0x3f
	.zero		1


	//   ....[44]....
        /*0c78*/ 	.word	0x00016de0
        /*0c7c*/ 	.word	0x0000000e
        /*0c80*/ 	.word	0x00031c50
        /*0c84*/ 	.short	0x010a
        /*0c86*/ 	.byte	0x3f
	.zero		1


	//   ....[45]....
        /*0c88*/ 	.word	0x00018080
        /*0c8c*/ 	.word	0x0000004a
        /*0c90*/ 	.word	0x00000000
        /*0c94*/ 	.short	0x0101
        /*0c96*/ 	.byte	0x3f
	.zero		1


	//   ....[46]....
        /*0c98*/ 	.word	0x000180e0
        /*0c9c*/ 	.word	0x00000049
        /*0ca0*/ 	.word	0x00000000
        /*0ca4*/ 	.short	0x0101
        /*0ca6*/ 	.byte	0x3f
	.zero		1


	//   ....[47]....
        /*0ca8*/ 	.word	0x00018fa0
        /*0cac*/ 	.word	0x00000009
        /*0cb0*/ 	.word	0x00031c50
        /*0cb4*/ 	.short	0x010a
        /*0cb6*/ 	.byte	0x3f
	.zero		1


	//   ....[48]....
        /*0cb8*/ 	.word	0x00019050
        /*0cbc*/ 	.word	0x00000009
        /*0cc0*/ 	.word	0x00031c50
        /*0cc4*/ 	.short	0x010a
        /*0cc6*/ 	.byte	0x3f
	.zero		1


	//   ....[49]....
        /*0cc8*/ 	.word	0x00019a50
        /*0ccc*/ 	.word	0x00000004
        /*0cd0*/ 	.word	0x00000000
        /*0cd4*/ 	.short	0x0101
        /*0cd6*/ 	.byte	0x3f
	.zero		1


	//   ....[50]....
        /*0cd8*/ 	.word	0x0001a980
        /*0cdc*/ 	.word	0x00000020
        /*0ce0*/ 	.word	0x00000000
        /*0ce4*/ 	.short	0x0101
        /*0ce6*/ 	.byte	0x3f
	.zero		1


	//   ....[51]....
        /*0ce8*/ 	.word	0x0001cbb0
        /*0cec*/ 	.word	0x00000006
        /*0cf0*/ 	.word	0x00031c20
        /*0cf4*/ 	.short	0x010a
        /*0cf6*/ 	.byte	0x3f
	.zero		1


	//   ....[52]....
        /*0cf8*/ 	.word	0x0001cc20
        /*0cfc*/ 	.word	0x00000005
        /*0d00*/ 	.word	0x00031ca0
        /*0d04*/ 	.short	0x010a
        /*0d06*/ 	.byte	0x3f
	.zero		1


	//   ....[53]....
        /*0d08*/ 	.word	0x0001ce70
        /*0d0c*/ 	.word	0x00000005
        /*0d10*/ 	.word	0x00031cc0
        /*0d14*/ 	.short	0x010a
        /*0d16*/ 	.byte	0x3f
	.zero		1


	//   ....[54]....
        /*0d18*/ 	.word	0x0001d160
        /*0d1c*/ 	.word	0x0000000a
        /*0d20*/ 	.word	0x00031ca0
        /*0d24*/ 	.short	0x010a
        /*0d26*/ 	.byte	0x3f
	.zero		1


	//   ....[55]....
        /*0d28*/ 	.word	0x0001d3a0
        /*0d2c*/ 	.word	0x0000000a
        /*0d30*/ 	.word	0x00031cc0
        /*0d34*/ 	.short	0x010a
        /*0d36*/ 	.byte	0x3f
	.zero		1


	//   ....[56]....
        /*0d38*/ 	.word	0x0001e1b0
        /*0d3c*/ 	.word	0x00000005
        /*0d40*/ 	.word	0x00031c40
        /*0d44*/ 	.short	0x010a
        /*0d46*/ 	.byte	0x3f
	.zero		1


	//   ....[57]....
        /*0d48*/ 	.word	0x0001e6c0
        /*0d4c*/ 	.word	0x0000001c
        /*0d50*/ 	.word	0x00031c20
        /*0d54*/ 	.short	0x010a
        /*0d56*/ 	.byte	0x3f
	.zero		1


	//   ....[58]....
        /*0d58*/ 	.word	0x0001e9a0
        /*0d5c*/ 	.word	0x00000003
        /*0d60*/ 	.word	0x00031c40
        /*0d64*/ 	.short	0x010a
        /*0d66*/ 	.byte	0x3f
	.zero		1


	//   ....[59]....
        /*0d68*/ 	.word	0x0001ec20
        /*0d6c*/ 	.word	0x00000002
        /*0d70*/ 	.word	0x00031c60
        /*0d74*/ 	.short	0x010a
        /*0d76*/ 	.byte	0x3f
	.zero		1


	//   ....[60]....
        /*0d78*/ 	.word	0x0001f1a0
        /*0d7c*/ 	.word	0x00000003
        /*0d80*/ 	.word	0x00031c40
        /*0d84*/ 	.short	0x010a
        /*0d86*/ 	.byte	0x3f
	.zero		1


	//   ....[61]....
        /*0d88*/ 	.word	0x0001f420
        /*0d8c*/ 	.word	0x00000003
        /*0d90*/ 	.word	0x00031c60
        /*0d94*/ 	.short	0x010a
        /*0d96*/ 	.byte	0x3f
	.zero		1


	//   ....[62]....
        /*0d98*/ 	.word	0x0001f920
        /*0d9c*/ 	.word	0x00000002
        /*0da0*/ 	.word	0x00031c40
        /*0da4*/ 	.short	0x010a
        /*0da6*/ 	.byte	0x3f
	.zero		1


	//   ....[63]....
        /*0da8*/ 	.word	0x0001fba0
        /*0dac*/ 	.word	0x00000002
        /*0db0*/ 	.word	0x00031c60
        /*0db4*/ 	.short	0x010a
        /*0db6*/ 	.byte	0x3f
	.zero		1


	//   ....[64]....
        /*0db8*/ 	.word	0x00020020
        /*0dbc*/ 	.word	0x00000003
        /*0dc0*/ 	.word	0x00031c60
        /*0dc4*/ 	.short	0x010a
        /*0dc6*/ 	.byte	0x3f
	.zero		1


	//   ....[65]....
        /*0dc8*/ 	.word	0x00020fd0
        /*0dcc*/ 	.word	0x00000009
        /*0dd0*/ 	.word	0x00031c20
        /*0dd4*/ 	.short	0x010a
        /*0dd6*/ 	.byte	0x3f
	.zero		1


	//   ....[66]....
        /*0dd8*/ 	.word	0x00021160
        /*0ddc*/ 	.word	0x00000007
        /*0de0*/ 	.word	0x00000000
        /*0de4*/ 	.short	0x010a
        /*0de6*/ 	.byte	0x3f
	.zero		1


	//   ....[67]....
        /*0de8*/ 	.word	0x000211d0
        /*0dec*/ 	.word	0x00000003
        /*0df0*/ 	.word	0x00000000
        /*0df4*/ 	.short	0x010a
        /*0df6*/ 	.byte	0x3f
	.zero		1


	//   ....[68]....
        /*0df8*/ 	.word	0x00021230
        /*0dfc*/ 	.word	0x00000005
        /*0e00*/ 	.word	0x00000000
        /*0e04*/ 	.short	0x010a
        /*0e06*/ 	.byte	0x3f
	.zero		1


	//   ....[69]....
        /*0e08*/ 	.word	0x00021260
        /*0e0c*/ 	.word	0x00000003
        /*0e10*/ 	.word	0x00000000
        /*0e14*/ 	.short	0x010a
        /*0e16*/ 	.byte	0x3f
	.zero		1


	//   ....[70]....
        /*0e18*/ 	.word	0x000212c0
        /*0e1c*/ 	.word	0x0000000f
        /*0e20*/ 	.word	0x00031c90
        /*0e24*/ 	.short	0x010a
        /*0e26*/ 	.byte	0x3f
	.zero		1


	//   ....[71]....
        /*0e28*/ 	.word	0x00021310
        /*0e2c*/ 	.word	0x0000000f
        /*0e30*/ 	.word	0x00031c90
        /*0e34*/ 	.short	0x010a
        /*0e36*/ 	.byte	0x3f
	.zero		1


	//   ....[72]....
        /*0e38*/ 	.word	0x00021360
        /*0e3c*/ 	.word	0x0000000f
        /*0e40*/ 	.word	0x00031c90
        /*0e44*/ 	.short	0x010a
        /*0e46*/ 	.byte	0x3f
	.zero		1


	//   ....[73]....
        /*0e48*/ 	.word	0x000213b0
        /*0e4c*/ 	.word	0x0000000f
        /*0e50*/ 	.word	0x00031cb0
        /*0e54*/ 	.short	0x010a
        /*0e56*/ 	.byte	0x3f
	.zero		1


	//   ....[74]....
        /*0e58*/ 	.word	0x00021710
        /*0e5c*/ 	.word	0x00000016
        /*0e60*/ 	.word	0x00031c00
        /*0e64*/ 	.short	0x010a
        /*0e66*/ 	.byte	0x3f
	.zero		1


	//   ....[75]....
        /*0e68*/ 	.word	0x000219d0
        /*0e6c*/ 	.word	0x00000016
        /*0e70*/ 	.word	0x00031c00
        /*0e74*/ 	.short	0x010a
        /*0e76*/ 	.byte	0x3f
	.zero		1


	//   ....[76]....
        /*0e78*/ 	.word	0x00021a20
        /*0e7c*/ 	.word	0x00000015
        /*0e80*/ 	.word	0x00031c30
        /*0e84*/ 	.short	0x010a
        /*0e86*/ 	.byte	0x3f
	.zero		1


	//   ....[77]....
        /*0e88*/ 	.word	0x00021a70
        /*0e8c*/ 	.word	0x00000000
        /*0e90*/ 	.word	0x00031c30
        /*0e94*/ 	.short	0x010a
        /*0e96*/ 	.byte	0x3f
	.zero		1


	//   ....[78]....
        /*0e98*/ 	.word	0x00021ac0
        /*0e9c*/ 	.word	0x0000000e
        /*0ea0*/ 	.word	0x00031c50
        /*0ea4*/ 	.short	0x010a
        /*0ea6*/ 	.byte	0x3f
	.zero		1


	//   ....[79]....
        /*0ea8*/ 	.word	0x00021b10
        /*0eac*/ 	.word	0x00000000
        /*0eb0*/ 	.word	0x00031c30
        /*0eb4*/ 	.short	0x010a
        /*0eb6*/ 	.byte	0x3f
	.zero		1


	//   ....[80]....
        /*0eb8*/ 	.word	0x00021b60
        /*0ebc*/ 	.word	0x0000000e
        /*0ec0*/ 	.word	0x00031c50
        /*0ec4*/ 	.short	0x010a
        /*0ec6*/ 	.byte	0x3f
	.zero		1


	//   ....[81]....
        /*0ec8*/ 	.word	0x00021bb0
        /*0ecc*/ 	.word	0x00000009
        /*0ed0*/ 	.word	0x00031c50
        /*0ed4*/ 	.short	0x010a
        /*0ed6*/ 	.byte	0x3f
	.zero		1


	//   ....[82]....
        /*0ed8*/ 	.word	0x00021d50
        /*0edc*/ 	.word	0x00000006
        /*0ee0*/ 	.word	0x00031c20
        /*0ee4*/ 	.short	0x010a
        /*0ee6*/ 	.byte	0x3f
	.zero		1


	//   ....[83]....
        /*0ee8*/ 	.word	0x00021da0
        /*0eec*/ 	.word	0x00000005
        /*0ef0*/ 	.word	0x00031ca0
        /*0ef4*/ 	.short	0x010a
        /*0ef6*/ 	.byte	0x3f
	.zero		1


	//   ....[84]....
        /*0ef8*/ 	.word	0x00021df0
        /*0efc*/ 	.word	0x00000005
        /*0f00*/ 	.word	0x00031cc0
        /*0f04*/ 	.short	0x010a
        /*0f06*/ 	.byte	0x3f
	.zero		1


	//   ....[85]....
        /*0f08*/ 	.word	0x00021e40
        /*0f0c*/ 	.word	0x0000000a
        /*0f10*/ 	.word	0x00031ca0
        /*0f14*/ 	.short	0x010a
        /*0f16*/ 	.byte	0x3f
	.zero		1


	//   ....[86]....
        /*0f18*/ 	.word	0x00021e90
        /*0f1c*/ 	.word	0x0000000a
        /*0f20*/ 	.word	0x00031cc0
        /*0f24*/ 	.short	0x010a
        /*0f26*/ 	.byte	0x3f
	.zero		1


	//   ....[87]....
        /*0f28*/ 	.word	0x00022030
        /*0f2c*/ 	.word	0x00000005
        /*0f30*/ 	.word	0x00031c40
        /*0f34*/ 	.short	0x010a
        /*0f36*/ 	.byte	0x3f
	.zero		1


	//   ....[88]....
        /*0f38*/ 	.word	0x00022080
        /*0f3c*/ 	.word	0x0000001c
        /*0f40*/ 	.word	0x00031c20
        /*0f44*/ 	.short	0x010a
        /*0f46*/ 	.byte	0x3f
	.zero		1


	//   ....[89]....
        /*0f48*/ 	.word	0x000220d0
        /*0f4c*/ 	.word	0x00000003
        /*0f50*/ 	.word	0x00031c40
        /*0f54*/ 	.short	0x010a
        /*0f56*/ 	.byte	0x3f
	.zero		1


	//   ....[90]....
        /*0f58*/ 	.word	0x00022120
        /*0f5c*/ 	.word	0x00000002
        /*0f60*/ 	.word	0x00031c60
        /*0f64*/ 	.short	0x010a
        /*0f66*/ 	.byte	0x3f
	.zero		1


	//   ....[91]....
        /*0f68*/ 	.word	0x00022170
        /*0f6c*/ 	.word	0x00000003
        /*0f70*/ 	.word	0x00031c40
        /*0f74*/ 	.short	0x010a
        /*0f76*/ 	.byte	0x3f
	.zero		1


	//   ....[92]....
        /*0f78*/ 	.word	0x000221c0
        /*0f7c*/ 	.word	0x00000003
        /*0f80*/ 	.word	0x00031c60
        /*0f84*/ 	.short	0x010a
        /*0f86*/ 	.byte	0x3f
	.zero		1


	//   ....[93]....
        /*0f88*/ 	.word	0x00022210
        /*0f8c*/ 	.word	0x00000002
        /*0f90*/ 	.word	0x00031c40
        /*0f94*/ 	.short	0x010a
        /*0f96*/ 	.byte	0x3f
	.zero		1


	//   ....[94]....
        /*0f98*/ 	.word	0x00022260
        /*0f9c*/ 	.word	0x00000002
        /*0fa0*/ 	.word	0x00031c60
        /*0fa4*/ 	.short	0x010a
        /*0fa6*/ 	.byte	0x3f
	.zero		1


	//   ....[95]....
        /*0fa8*/ 	.word	0x000222b0
        /*0fac*/ 	.word	0x00000003
        /*0fb0*/ 	.word	0x00031c60
        /*0fb4*/ 	.short	0x010a
        /*0fb6*/ 	.byte	0x3f
	.zero		1


	//   ....[96]....
        /*0fb8*/ 	.word	0x00022c60
        /*0fbc*/ 	.word	0x00000009
        /*0fc0*/ 	.word	0x00031c20
        /*0fc4*/ 	.short	0x010a
        /*0fc6*/ 	.byte	0x3f
	.zero		1


	//   ....[97]....
        /*0fc8*/ 	.word	0x00022e00
        /*0fcc*/ 	.word	0x00000007
        /*0fd0*/ 	.word	0x00000000
        /*0fd4*/ 	.short	0x010a
        /*0fd6*/ 	.byte	0x3f
	.zero		1


	//   ....[98]....
        /*0fd8*/ 	.word	0x00022e50
        /*0fdc*/ 	.word	0x00000003
        /*0fe0*/ 	.word	0x00000000
        /*0fe4*/ 	.short	0x010a
        /*0fe6*/ 	.byte	0x3f
	.zero		1


	//   ....[99]....
        /*0fe8*/ 	.word	0x00022ea0
        /*0fec*/ 	.word	0x00000005
        /*0ff0*/ 	.word	0x00000000
        /*0ff4*/ 	.short	0x010a
        /*0ff6*/ 	.byte	0x3f
	.zero		1


	//----- nvinfo : EIATTR_NUM_MBARRIERS
	.align		4
.L_1465:
        /*0ff8*/ 	.byte	0x03, 0x38
        /*0ffa*/ 	.short	0x0016


	//----- nvinfo : EIATTR_EXIT_INSTR_OFFSETS
	.align		4
        /*0ffc*/ 	.byte	0x04, 0x1c
        /*0ffe*/ 	.short	(.L_1467 - .L_1466)


	//   ....[0]....
.L_1466:
        /*1000*/ 	.word	0x000212b0


	//----- nvinfo : EIATTR_MAX_THREADS
	.align		4
.L_1467:
        /*1004*/ 	.byte	0x04, 0x05
        /*1006*/ 	.short	(.L_1469 - .L_1468)
.L_1468:
        /*1008*/ 	.word	0x00000200
        /*100c*/ 	.word	0x00000001
        /*1010*/ 	.word	0x00000001


	//----- nvinfo : EIATTR_CRS_STACK_SIZE
	.align		4
.L_1469:
        /*1014*/ 	.byte	0x04, 0x1e
        /*1016*/ 	.short	(.L_1471 - .L_1470)
.L_1470:
        /*1018*/ 	.word	0x00000000


	//----- nvinfo : EIATTR_CBANK_PARAM_SIZE
	.align		4
.L_1471:
        /*101c*/ 	.byte	0x03, 0x19
        /*101e*/ 	.short	0x0a70


	//----- nvinfo : EIATTR_PARAM_CBANK
	.align		4
        /*1020*/ 	.byte	0x04, 0x0a
        /*1022*/ 	.short	(.L_1473 - .L_1472)
	.align		4
.L_1472:
        /*1024*/ 	.word	index@(.nv.constant0._ZN7cutlass13device_kernelIN5flash11enable_sm90INS1_16FlashAttnFwdSm90INS1_25CollectiveMainloopFwdSm90ILi2EN4cute5tupleIJNS5_1CILi1EEES8_S8_EEENS6_IJNS7_ILi192EEENS7_ILi144EEENS7_ILi96EEEEEELi96ENS_6half_tEfNS_4arch4Sm90ELb1ELb0ELb0ELb1ELb0ELb1ELb0ELb0ELb1ELb0ELb0ELb0EEENS1_21CollectiveEpilogueFwdINS6_IJSA_SC_SB_EEES9_SE_SG_Li384ELb1ELb0ELb0ELb0EEENS1_36VarlenDynamicPersistentTileSchedulerILi192ELi144ELi384ELi32ELb0ELb0ELb1ELb1ELb1ELb1EEEEEEEEEvNT_6ParamsE)
        /*1028*/ 	.short	0x0210
        /*102a*/ 	.short	0x0a70


	//----- nvinfo : EIATTR_SW_WAR
	.align		4
.L_1473:
        /*102c*/ 	.byte	0x04, 0x36
        /*102e*/ 	.short	(.L_1475 - .L_1474)
.L_1474:
        /*1030*/ 	.word	0x00000008
.L_1475:


//--------------------- .nv.info._ZN7cutlass13device_kernelIN5flash11enable_sm90INS1_16FlashAttnFwdSm90INS1_25CollectiveMainloopFwdSm90ILi2EN4cute5tupleIJNS5_1CILi1EEES8_S8_EEENS6_IJNS7_ILi192EEESA_NS7_ILi64EEEEEELi64ENS_6half_tEfNS_4arch4Sm90ELb0ELb0ELb0ELb0ELb0ELb0ELb0ELb0ELb1ELb0ELb0ELb0EEENS1_21CollectiveEpilogueFwdINS6_IJSA_SB_SA_EEES9_SD_SF_Li384ELb0ELb0ELb0ELb0EEENS1_29StaticPersistentTileSchedulerILb0EEEEEEEEEvNT_6ParamsE --------------------------
	.section	.nv.info._ZN7cutlass13device_kernelIN5flash11enable_sm90INS1_16FlashAttnFwdSm90INS1_25CollectiveMainloopFwdSm90ILi2EN4cute5tupleIJNS5_1CILi1EEES8_S8_EEENS6_IJNS7_ILi192EEESA_NS7_ILi64EEEEEELi64ENS_6half_tEfNS_4arch4Sm90ELb0ELb0ELb0ELb0ELb0ELb0ELb0ELb0ELb1ELb0ELb0ELb0EEENS1_21CollectiveEpilogueFwdINS6_IJSA_SB_SA_EEES9_SD_SF_Li384ELb0ELb0ELb0ELb0EEENS1_29StaticPersistentTileSchedulerILb0EEEEEEEEEvNT_6ParamsE,"",@"SHT_CUDA_INFO"
	.sectionflags	@""
	.align	4


	//----- nvinfo : EIATTR_CUDA_API_VERSION
	.align		4
        /*0000*/ 	.byte	0x04, 0x37
        /*0002*/ 	.short	(.L_1477 - .L_1476)
.L_1476:
        /*0004*/ 	.word	0x00000082


	//----- nvinfo : EIATTR_KPARAM_INFO
	.align		4
.L_1477:
        /*0008*/ 	.byte	0x04, 0x17
        /*000a*/ 	.short	(.L_1479 - .L_1478)
.L_1478:
        /*000c*/ 	.word	0x00000000
        /*0010*/ 	.short	0x0000
        /*0012*/ 	.short	0x0070
        /*0014*/ 	.byte	0x00, 0xf0, 0x01, 0x2e


	//----- nvinfo : EIATTR_SPARSE_MMA_MASK
	.align		4
.L_1479:
        /*0018*/ 	.byte	0x03, 0x50
        /*001a*/ 	.short	0x0000


	//----- nvinfo : EIATTR_MAXREG_COUNT
	.align		4
        /*001c*/ 	.byte	0x03, 0x1b
        /*001e*/ 	.short	0x0080


	//----- nvinfo : EIATTR_NUM_BARRIERS
	.align		4
        /*0020*/ 	.byte	0x02, 0x4c
        /*0022*/ 	.byte	0x10
	.zero		1


	//----- nvinfo : EIATTR_EXTERNS
	.align		4
        /*0024*/ 	.byte	0x04, 0x0f
        /*0026*/ 	.short	(.L_1481 - .L_1480)


	//   ....[0]....
	.align		4
.L_1480:
        /*0028*/ 	.word	index@(__assertfail)


	//----- nvinfo : EIATTR_ANNOTATIONS
	.align		4
.L_1481:
        /*002c*/ 	.byte	0x04, 0x55
        /*002e*/ 	.short	(.L_1483 - .L_1482)


	//   ....[0]....
.L_1482:
        /* <DEDUP_REMOVED lines=8> */


	//----- nvinfo : EIATTR_MERCURY_ISA_VERSION
	.align		4
.L_1483:
        /*0098*/ 	.byte	0x03, 0x5f
        /*009a*/ 	.short	0x0101


	//----- nvinfo : EIATTR_INT_WARP_WIDE_INSTR_OFFSETS
	.align		4
        /*009c*/ 	.byte	0x04, 0x31
        /*009e*/ 	.short	(.L_1485 - .L_1484)


	//   ....[0]....
.L_1484:
        /*00a0*/ 	.word	0x00000180


	//   ....[1]....
        /*00a4*/ 	.word	0x000001c0


	//   ....[2]....
        /*00a8*/ 	.word	0x00000250


	//   ....[3]....
        /*00ac*/ 	.word	0x000083e0


	//   ....[4]....
        /*00b0*/ 	.word	0x00008460


	//----- nvinfo : EIATTR_COOP_GROUP_MASK_REGIDS
	.align		4
.L_1485:
        /*00b4*/ 	.byte	0x04, 0x29
        /*00b6*/ 	.short	(.L_1487 - .L_1486)


	//   ....[0]....
.L_1486:
        /*00b8*/ 	.word	0xffffffff


	//   ....[1]....
        /*00bc*/ 	.word	0xffffffff


	//   ....[2]....
        /*00c0*/ 	.word	0xffffffff


	//   ....[3]....
        /*00c4*/ 	.word	0xffffffff


	//   ....[4]....
        /*00c8*/ 	.word	0xffffffff


	//   ....[5]....
        /*00cc*/ 	.word	0xffffffff


	//   ....[6]....
        /*00d0*/ 	.word	0xffffffff


	//   ....[7]....
        /*00d4*/ 	.word	0xffffffff


	//   ....[8]....
        /*00d8*/ 	.word	0xffffffff


	//   ....[9]....
        /*00dc*/ 	.word	0xffffffff


	//   ....[10]....
        /*00e0*/ 	.word	0xffffffff


	//   ....[11]....
        /*00e4*/ 	.word	0xffffffff


	//   ....[12]....
        /*00e8*/ 	.word	0xffffffff


	//   ....[13]....
        /*00ec*/ 	.word	0xffffffff


	//   ....[14]....
        /*00f0*/ 	.word	0xffffffff


	//   ....[15]....
        /*00f4*/ 	.word	0xffffffff


	//   ....[16]....
        /*00f8*/ 	.word	0xffffffff


	//   ....[17]....
        /*00fc*/ 	.word	0xffffffff


	//   ....[18]....
        /*0100*/ 	.word	0xffffffff


	//   ....[19]....
        /*0104*/ 	.word	0xffffffff


	//   ....[20]....
        /*0108*/ 	.word	0xffffffff


	//   ....[21]....
        /*010c*/ 	.word	0xffffffff


	//   ....[22]....
        /*0110*/ 	.word	0xffffffff


	//   ....[23]....
        /*0114*/ 	.word	0xffffffff


	//   ....[24]....
        /*0118*/ 	.word	0xffffffff


	//   ....[25]....
        /*011c*/ 	.word	0x0500000f


	//   ....[26]....
        /*0120*/ 	.word	0x0500000f


	//----- nvinfo : EIATTR_COOP_GROUP_INSTR_OFFSETS
	.align		4
.L_1487:
        /*0124*/ 	.byte	0x04, 0x28
        /*0126*/ 	.short	(.L_1489 - .L_1488)


	//   ....[0]....
.L_1488:
        /*0128*/ 	.word	0x00000060


	//   ....[1]....
        /*012c*/ 	.word	0x00000190


	//   ....[2]....
        /*0130*/ 	.word	0x00000230


	//   ....[3]....
        /*0134*/ 	.word	0x000003c0


	//   ....[4]....
        /*0138*/ 	.word	0x00000520


	//   ....[5]....
        /*013c*/ 	.word	0x00000640


	//   ....[6]....
        /*0140*/ 	.word	0x000007a0


	//   ....[7]....
        /*0144*/ 	.word	0x00001100


	//   ....[8]....
        /*0148*/ 	.word	0x000024c0


	//   ....[9]....
        /*014c*/ 	.word	0x000025c0


	//   ....[10]....
        /*0150*/ 	.word	0x00002a80


	//   ....[11]....
        /*0154*/ 	.word	0x00002ba0


	//   ....[12]....
        /*0158*/ 	.word	0x00003f30


	//   ....[13]....
        /*015c*/ 	.word	0x00004920


	//   ....[14]....
        /*0160*/ 	.word	0x00004960


	//   ....[15]....
        /*0164*/ 	.word	0x00005440


	//   ....[16]....
        /*0168*/ 	.word	0x00005510


	//   ....[17]....
        /*016c*/ 	.word	0x00006a80


	//   ....[18]....
        /*0170*/ 	.word	0x00006be0


	//   ....[19]....
        /*0174*/ 	.word	0x00006c20


	//   ....[20]....
        /*0178*/ 	.word	0x00006db0


	//   ....[21]....
        /*017c*/ 	.word	0x00006df0


	//   ....[22]....
        /*0180*/ 	.word	0x00007930


	//   ....[23]....
        /*0184*/ 	.word	0x00007cc0


	//   ....[24]....
        /*0188*/ 	.word	0x00009fa0


	//   ....[25]....
        /*018c*/ 	.word	0x0000a480


	//   ....[26]....
        /*0190*/ 	.word	0x0000a8f0


	//----- nvinfo : EIATTR_REG_RECONFIG
	.align		4
.L_1489:
        /*0194*/ 	.byte	0x01, 0x54
	.zero		2


	//----- nvinfo : EIATTR_SYSCALL_OFFSETS
	.align		4
        /*0198*/ 	.byte	0x04, 0x46
        /*019a*/ 	.short	(.L_1491 - .L_1490)


	//   ....[0]....
.L_1490:
        /*019c*/ 	.word	0x00001280


	//   ....[1]....
        /*01a0*/ 	.word	0x000080e0


	//   ....[2]....
        /*01a4*/ 	.word	0x00008210


	//   ....[3]....
        /*01a8*/ 	.word	0x00008310


	//----- nvinfo : EIATTR_MBARRIER_INSTR_OFFSETS
	.align		4
.L_1491:
        /*01ac*/ 	.byte	0x04, 0x39
        /*01ae*/ 	.short	(.L_1493 - .L_1492)


	//   ....[0]....
.L_1492:
        /*01b0*/ 	.word	0x00000270
        /*01b4*/ 	.word	0x000000ff
        /*01b8*/ 	.word	0x00030800
        /*01bc*/ 	.short	0x0100
        /*01be*/ 	.byte	0x06
	.zero		1


	//   ....[1]....
        /*01c0*/ 	.word	0x00000280
        /*01c4*/ 	.word	0x000000ff
        /*01c8*/ 	.word	0x00030820
        /*01cc*/ 	.short	0x0100
        /*01ce*/ 	.byte	0x06
	.zero		1


	//   ....[2]....
        /*01d0*/ 	.word	0x00000370
        /*01d4*/ 	.word	0x000000ff
        /*01d8*/ 	.word	0x00030830
        /*01dc*/ 	.short	0x0100
        /*01de*/ 	.byte	0x08
	.zero		1


	//   ....[3]....
        /*01e0*/ 	.word	0x00000380
        /*01e4*/ 	.word	0x000000ff
        /*01e8*/ 	.word	0x00030840
        /*01ec*/ 	.short	0x0100
        /*01ee*/ 	.byte	0x08
	.zero		1


	//   ....[4]....
        /*01f0*/ 	.word	0x00000390
        /*01f4*/ 	.word	0x000000ff
        /*01f8*/ 	.word	0x00030838
        /*01fc*/ 	.short	0x0100
        /*01fe*/ 	.byte	0x08
	.zero		1


	//   ....[5]....
        /*0200*/ 	.word	0x000003a0
        /*0204*/ 	.word	0x000000ff
        /*0208*/ 	.word	0x00030848
        /*020c*/ 	.short	0x0100
        /*020e*/ 	.byte	0x08
	.zero		1


	//   ....[6]....
        /*0210*/ 	.word	0x000004d0
        /*0214*/ 	.word	0x000000ff
        /*0218*/ 	.word	0x00030850
        /*021c*/ 	.short	0x0100
        /*021e*/ 	.byte	0x08
	.zero		1


	//   ....[7]....
        /*0220*/ 	.word	0x000004e0
        /*0224*/ 	.word	0x000000ff
        /*0228*/ 	.word	0x00030860
        /*022c*/ 	.short	0x0100
        /*022e*/ 	.byte	0x08
	.zero		1


	//   ....[8]....
        /*0230*/ 	.word	0x000004f0
        /*0234*/ 	.word	0x000000ff
        /*0238*/ 	.word	0x00030858
        /*023c*/ 	.short	0x0100
        /*023e*/ 	.byte	0x08
	.zero		1


	//   ....[9]....
        /*0240*/ 	.word	0x00000500
        /*0244*/ 	.word	0x000000ff
        /*0248*/ 	.word	0x00030868
        /*024c*/ 	.short	0x0100
        /*024e*/ 	.byte	0x08
	.zero		1


	//   ....[10]....
        /*0250*/ 	.word	0x000005f0
        /*0254*/ 	.word	0x000000ff
        /*0258*/ 	.word	0x00030870
        /*025c*/ 	.short	0x0100
        /*025e*/ 	.byte	0x06
	.zero		1


	//   ....[11]....
        /*0260*/ 	.word	0x00000600
        /*0264*/ 	.word	0x000000ff
        /*0268*/ 	.word	0x00030880
        /*026c*/ 	.short	0x0100
        /*026e*/ 	.byte	0x06
	.zero		1


	//   ....[12]....
        /*0270*/ 	.word	0x00000610
        /*0274*/ 	.word	0x000000ff
        /*0278*/ 	.word	0x00030878
        /*027c*/ 	.short	0x0100
        /*027e*/ 	.byte	0x06
	.zero		1


	//   ....[13]....
        /*0280*/ 	.word	0x00000620
        /*0284*/ 	.word	0x000000ff
        /*0288*/ 	.word	0x00030888
        /*028c*/ 	.short	0x0100
        /*028e*/ 	.byte	0x06
	.zero		1


	//   ....[14]....
        /*0290*/ 	.word	0x00000750
        /*0294*/ 	.word	0x000000ff
        /*0298*/ 	.word	0x00030890
        /*029c*/ 	.short	0x0100
        /*029e*/ 	.byte	0x08
	.zero		1


	//   ....[15]....
        /*02a0*/ 	.word	0x00000760
        /*02a4*/ 	.word	0x000000ff
        /*02a8*/ 	.word	0x000308a0
        /*02ac*/ 	.short	0x0100
        /*02ae*/ 	.byte	0x08
	.zero		1


	//   ....[16]....
        /*02b0*/ 	.word	0x00000770
        /*02b4*/ 	.word	0x000000ff
        /*02b8*/ 	.word	0x00030898
        /*02bc*/ 	.short	0x0100
        /*02be*/ 	.byte	0x08
	.zero		1


	//   ....[17]....
        /*02c0*/ 	.word	0x00000780
        /*02c4*/ 	.word	0x000000ff
        /*02c8*/ 	.word	0x000308a8
        /*02cc*/ 	.short	0x0100
        /*02ce*/ 	.byte	0x08
	.zero		1


	//   ....[18]....
        /*02d0*/ 	.word	0x000008b0
        /*02d4*/ 	.word	0x000000ff
        /*02d8*/ 	.word	0x000308b0
        /*02dc*/ 	.short	0x0100
        /*02de*/ 	.byte	0x08
	.zero		1


	//   ....[19]....
        /*02e0*/ 	.word	0x000008c0
        /*02e4*/ 	.word	0x000000ff
        /*02e8*/ 	.word	0x000308c0
        /*02ec*/ 	.short	0x0100
        /*02ee*/ 	.byte	0x08
	.zero		1


	//   ....[20]....
        /*02f0*/ 	.word	0x000008d0
        /*02f4*/ 	.word	0x000000ff
        /*02f8*/ 	.word	0x000308b8
        /*02fc*/ 	.short	0x0100
        /*02fe*/ 	.byte	0x08
	.zero		1


	//   ....[21]....
        /*0300*/ 	.word	0x000008e0
        /*0304*/ 	.word	0x000000ff
        /*0308*/ 	.word	0x000308c8
        /*030c*/ 	.short	0x0100
        /*030e*/ 	.byte	0x08
	.zero		1


	//   ....[22]....
        /*0310*/ 	.word	0x000012d0
        /*0314*/ 	.word	0x000000ff
        /*0318*/ 	.word	0x00030800
        /*031c*/ 	.short	0x010a
        /*031e*/ 	.byte	0x28
	.zero		1


	//   ....[23]....
        /*0320*/ 	.word	0x00001350
        /*0324*/ 	.word	0x00000004
        /*0328*/ 	.word	0x00030830
        /*032c*/ 	.short	0x010a
        /*032e*/ 	.byte	0x3f
	.zero		1


	//   ....[24]....
        /*0330*/ 	.word	0x000013f0
        /*0334*/ 	.word	0x00000004
        /*0338*/ 	.word	0x00030830
        /*033c*/ 	.short	0x010a
        /*033e*/ 	.byte	0x3f
	.zero		1


	//   ....[25]....
        /*0340*/ 	.word	0x000025e0
        /*0344*/ 	.word	0x00000004
        /*0348*/ 	.word	0x00000000
        /*034c*/ 	.short	0x0101
        /*034e*/ 	.byte	0x3f
	.zero		1


	//   ....[26]....
        /*0350*/ 	.word	0x00004160
        /*0354*/ 	.word	0x000000ff
        /*0358*/ 	.word	0x00030830
        /*035c*/ 	.short	0x010a
        /*035e*/ 	.byte	0x07
	.zero		1


	//   ....[27]....
        /*0360*/ 	.word	0x000041a0
        /*0364*/ 	.word	0x000000ff
        /*0368*/ 	.word	0x00030830
        /*036c*/ 	.short	0x010a
        /*036e*/ 	.byte	0x07
	.zero		1


	//   ....[28]....
        /*0370*/ 	.word	0x000043c0
        /*0374*/ 	.word	0x000000ff
        /*0378*/ 	.word	0x00030850
        /*037c*/ 	.short	0x010a
        /*037e*/ 	.byte	0x07
	.zero		1


	//   ....[29]....
        /*0380*/ 	.word	0x00004400
        /*0384*/ 	.word	0x000000ff
        /*0388*/ 	.word	0x00030850
        /*038c*/ 	.short	0x010a
        /*038e*/ 	.byte	0x07
	.zero		1


	//   ....[30]....
        /*0390*/ 	.word	0x00005d30
        /*0394*/ 	.word	0x0000000f
        /*0398*/ 	.word	0x00000000
        /*039c*/ 	.short	0x0101
        /*039e*/ 	.byte	0x3f
	.zero		1


	//   ....[31]....
        /*03a0*/ 	.word	0x00005f00
        /*03a4*/ 	.word	0x0000000f
        /*03a8*/ 	.word	0x00000000
        /*03ac*/ 	.short	0x0101
        /*03ae*/ 	.byte	0x3f
	.zero		1


	//   ....[32]....
        /*03b0*/ 	.word	0x00006b00
        /*03b4*/ 	.word	0x000000ff
        /*03b8*/ 	.word	0x00030850
        /*03bc*/ 	.short	0x010a
        /*03be*/ 	.byte	0x0c
	.zero		1


	//   ....[33]....
        /*03c0*/ 	.word	0x00006b40
        /*03c4*/ 	.word	0x000000ff
        /*03c8*/ 	.word	0x00030850
        /*03cc*/ 	.short	0x010a
        /*03ce*/ 	.byte	0x0c
	.zero		1


	//   ....[34]....
        /*03d0*/ 	.word	0x00007670
        /*03d4*/ 	.word	0x0000000f
        /*03d8*/ 	.word	0x00000000
        /*03dc*/ 	.short	0x0101
        /*03de*/ 	.byte	0x3f
	.zero		1


	//   ....[35]....
        /*03e0*/ 	.word	0x00007bb0
        /*03e4*/ 	.word	0x000000ff
        /*03e8*/ 	.word	0x00000000
        /*03ec*/ 	.short	0x0101
        /*03ee*/ 	.byte	0x06
	.zero		1


	//   ....[36]....
        /*03f0*/ 	.word	0x000087a0
        /*03f4*/ 	.word	0x00000005
        /*03f8*/ 	.word	0x00030840
        /*03fc*/ 	.short	0x010a
        /*03fe*/ 	.byte	0x3f
	.zero		1


	//   ....[37]....
        /*0400*/ 	.word	0x00008a70
        /*0404*/ 	.word	0x00000013
        /*0408*/ 	.word	0x00030820
        /*040c*/ 	.short	0x010a
        /*040e*/ 	.byte	0x3f
	.zero		1


	//   ....[38]....
        /*0410*/ 	.word	0x00008d20
        /*0414*/ 	.word	0x00000003
        /*0418*/ 	.word	0x00030840
        /*041c*/ 	.short	0x010a
        /*041e*/ 	.byte	0x3f
	.zero		1


	//   ....[39]....
        /*0420*/ 	.word	0x00008ec0
        /*0424*/ 	.word	0x00000002
        /*0428*/ 	.word	0x00000060
        /*042c*/ 	.short	0x010a
        /*042e*/ 	.byte	0x3f
	.zero		1


	//   ....[40]....
        /*0430*/ 	.word	0x00009320
        /*0434*/ 	.word	0x00000003
        /*0438*/ 	.word	0x00030840
        /*043c*/ 	.short	0x010a
        /*043e*/ 	.byte	0x3f
	.zero		1


	//   ....[41]....
        /*0440*/ 	.word	0x000094c0
        /*0444*/ 	.word	0x00000002
        /*0448*/ 	.word	0x00000060
        /*044c*/ 	.short	0x010a
        /*044e*/ 	.byte	0x3f
	.zero		1


	//   ....[42]....
        /*0450*/ 	.word	0x00009880
        /*0454*/ 	.word	0x00000002
        /*0458*/ 	.word	0x00030840
        /*045c*/ 	.short	0x010a
        /*045e*/ 	.byte	0x3f
	.zero		1


	//   ....[43]....
        /*0460*/ 	.word	0x00009a30
        /*0464*/ 	.word	0x00000002
        /*0468*/ 	.word	0x00000060
        /*046c*/ 	.short	0x010a
        /*046e*/ 	.byte	0x3f
	.zero		1


	//   ....[44]....
        /*0470*/ 	.word	0x00009c90
        /*0474*/ 	.word	0x00000003
        /*0478*/ 	.word	0x00030860
        /*047c*/ 	.short	0x010a
        /*047e*/ 	.byte	0x3f
	.zero		1


	//   ....[45]....
        /*0480*/ 	.word	0x00009f20
        /*0484*/ 	.word	0x00000008
        /*0488*/ 	.word	0x00030820
        /*048c*/ 	.short	0x010a
        /*048e*/ 	.byte	0x3f
	.zero		1


	//   ....[46]....
        /*0490*/ 	.word	0x0000a0c0
        /*0494*/ 	.word	0x00000005
        /*0498*/ 	.word	0x00000000
        /*049c*/ 	.short	0x010a
        /*049e*/ 	.byte	0x3f
	.zero		1


	//   ....[47]....
        /*04a0*/ 	.word	0x0000a130
        /*04a4*/ 	.word	0x00000003
        /*04a8*/ 	.word	0x00000000
        /*04ac*/ 	.short	0x010a
        /*04ae*/ 	.byte	0x3f
	.zero		1


	//   ....[48]....
        /*04b0*/ 	.word	0x0000a190
        /*04b4*/ 	.word	0x00000005
        /*04b8*/ 	.word	0x00000000
        /*04bc*/ 	.short	0x010a
        /*04be*/ 	.byte	0x3f
	.zero		1


	//   ....[49]....
        /*04c0*/ 	.word	0x0000a1c0
        /*04c4*/ 	.word	0x00000003
        /*04c8*/ 	.word	0x00000000
        /*04cc*/ 	.short	0x010a
        /*04ce*/ 	.byte	0x3f
	.zero		1


	//   ....[50]....
        /*04d0*/ 	.word	0x0000a230
        /*04d4*/ 	.word	0x00000003
        /*04d8*/ 	.word	0x00030800
        /*04dc*/ 	.short	0x010a
        /*04de*/ 	.byte	0x3f
	.zero		1


	//   ....[51]....
        /*04e0*/ 	.word	0x0000a280
        /*04e4*/ 	.word	0x00000004
        /*04e8*/ 	.word	0x00030830
        /*04ec*/ 	.short	0x010a
        /*04ee*/ 	.byte	0x3f
	.zero		1


	//   ....[52]....
        /*04f0*/ 	.word	0x0000a2e0
        /*04f4*/ 	.word	0x00000003
        /*04f8*/ 	.word	0x00030830
        /*04fc*/ 	.short	0x010a
        /*04fe*/ 	.byte	0x3f
	.zero		1


	//   ....[53]....
        /*0500*/ 	.word	0x0000a340
        /*0504*/ 	.word	0x00000003
        /*0508*/ 	.word	0x00030850
        /*050c*/ 	.short	0x010a
        /*050e*/ 	.byte	0x3f
	.zero		1


	//   ....[54]....
        /*0510*/ 	.word	0x0000a3a0
        /*0514*/ 	.word	0x00000007
        /*0518*/ 	.word	0x00030850
        /*051c*/ 	.short	0x010a
        /*051e*/ 	.byte	0x3f
	.zero		1


	//   ....[55]....
        /*0520*/ 	.word	0x0000a540
        /*0524*/ 	.word	0x00000005
        /*0528*/ 	.word	0x00030840
        /*052c*/ 	.short	0x010a
        /*052e*/ 	.byte	0x3f
	.zero		1


	//   ....[56]....
        /*0530*/ 	.word	0x0000a590
        /*0534*/ 	.word	0x00000013
        /*0538*/ 	.word	0x00030820
        /*053c*/ 	.short	0x010a
        /*053e*/ 	.byte	0x3f
	.zero		1


	//   ....[57]....
        /*0540*/ 	.word	0x0000a5e0
        /*0544*/ 	.word	0x00000003
        /*0548*/ 	.word	0x00030840
        /*054c*/ 	.short	0x010a
        /*054e*/ 	.byte	0x3f
	.zero		1


	//   ....[58]....
        /*0550*/ 	.word	0x0000a630
        /*0554*/ 	.word	0x00000002
        /*0558*/ 	.word	0x00000060
        /*055c*/ 	.short	0x010a
        /*055e*/ 	.byte	0x3f
	.zero		1


	//   ....[59]....
        /*0560*/ 	.word	0x0000a680
        /*0564*/ 	.word	0x00000003
        /*0568*/ 	.word	0x00030840
        /*056c*/ 	.short	0x010a
        /*056e*/ 	.byte	0x3f
	.zero		1


	//   ....[60]....
        /*0570*/ 	.word	0x0000a6d0
        /*0574*/ 	.word	0x00000002
        /*0578*/ 	.word	0x00000060
        /*057c*/ 	.short	0x010a
        /*057e*/ 	.byte	0x3f
	.zero		1


	//   ....[61]....
        /*0580*/ 	.word	0x0000a720
        /*0584*/ 	.word	0x00000002
        /*0588*/ 	.word	0x00030840
        /*058c*/ 	.short	0x010a
        /*058e*/ 	.byte	0x3f
	.zero		1


	//   ....[62]....
        /*0590*/ 	.word	0x0000a770
        /*0594*/ 	.word	0x00000002
        /*0598*/ 	.word	0x00000060
        /*059c*/ 	.short	0x010a
        /*059e*/ 	.byte	0x3f
	.zero		1


	//   ....[63]....
        /*05a0*/ 	.word	0x0000a7c0
        /*05a4*/ 	.word	0x00000003
        /*05a8*/ 	.word	0x00030860
        /*05ac*/ 	.short	0x010a
        /*05ae*/ 	.byte	0x3f
	.zero		1


	//   ....[64]....
        /*05b0*/ 	.word	0x0000a810
        /*05b4*/ 	.word	0x00000008
        /*05b8*/ 	.word	0x00030820
        /*05bc*/ 	.short	0x010a
        /*05be*/ 	.byte	0x3f
	.zero		1


	//   ....[65]....
        /*05c0*/ 	.word	0x0000a9b0
        /*05c4*/ 	.word	0x00000005
        /*05c8*/ 	.word	0x00000000
        /*05cc*/ 	.short	0x010a
        /*05ce*/ 	.byte	0x3f
	.zero		1


	//   ....[66]....
        /*05d0*/ 	.word	0x0000aa00
        /*05d4*/ 	.word	0x00000003
        /*05d8*/ 	.word	0x00000000
        /*05dc*/ 	.short	0x010a
        /*05de*/ 	.byte	0x3f
	.zero		1


	//   ....[67]....
        /*05e0*/ 	.word	0x0000aa50
        /*05e4*/ 	.word	0x00000005
        /*05e8*/ 	.word	0x00000000
        /*05ec*/ 	.short	0x010a
        /*05ee*/ 	.byte	0x3f
	.zero		1


	//----- nvinfo : EIATTR_NUM_MBARRIERS
	.align		4
.L_1493:
        /*05f0*/ 	.byte	0x03, 0x38
        /*05f2*/ 	.short	0x0016


	//----- nvinfo : EIATTR_EXIT_INSTR_OFFSETS
	.align		4
        /*05f4*/ 	.byte	0x04, 0x1c
        /*05f6*/ 	.short	(.L_1495 - .L_1494)


	//   ....[0]....
.L_1494:
        /*05f8*/ 	.word	0x00000a40


	//   ....[1]....
        /*05fc*/ 	.word	0x00007c80


	//   ....[2]....
        /*0600*/ 	.word	0x00007ce0


	//   ....[3]....
        /*0604*/ 	.word	0x0000a210


	//----- nvinfo : EIATTR_MAX_THREADS
	.align		4
.L_1495:
        /*0608*/ 	.byte	0x04, 0x05
        /*060a*/ 	.short	(.L_1497 - .L_1496)
.L_1496:
        /*060c*/ 	.word	0x00000200
        /*0610*/ 	.word	0x00000001
        /*0614*/ 	.word	0x00000001


	//----- nvinfo : EIATTR_CRS_STACK_SIZE
	.align		4
.L_1497:
        /*0618*/ 	.byte	0x04, 0x1e
        /*061a*/ 	.short	(.L_1499 - .L_1498)
.L_1498:
        /*061c*/ 	.word	0x00000000


	//----- nvinfo : EIATTR_CBANK_PARAM_SIZE
	.align		4
.L_1499:
        /*0620*/ 	.byte	0x03, 0x19
        /*0622*/ 	.short	0x0bf0


	//----- nvinfo : EIATTR_PARAM_CBANK
	.align		4
        /*0624*/ 	.byte	0x04, 0x0a
        /*0626*/ 	.short	(.L_1501 - .L_1500)
	.align		4
.L_1500:
        /*0628*/ 	.word	index@(.nv.constant0._ZN7cutlass13device_kernelIN5flash11enable_sm90INS1_16FlashAttnFwdSm90INS1_25CollectiveMainloopFwdSm90ILi2EN4cute5tupleIJNS5_1CILi1EEES8_S8_EEENS6_IJNS7_ILi192EEESA_NS7_ILi64EEEEEELi64ENS_6half_tEfNS_4arch4Sm90ELb0ELb0ELb0ELb0ELb0ELb0ELb0ELb0ELb1ELb0ELb0ELb0EEENS1_21CollectiveEpilogueFwdINS6_IJSA_SB_SA_EEES9_SD_SF_Li384ELb0ELb0ELb0ELb0EEENS1_29StaticPersistentTileSchedulerILb0EEEEEEEEEvNT_6ParamsE)
        /*062c*/ 	.short	0x0210
        /*062e*/ 	.short	0x0bf0


	//----- nvinfo : EIATTR_SW_WAR
	.align		4
.L_1501:
        /*0630*/ 	.byte	0x04, 0x36
        /*0632*/ 	.short	(.L_1503 - .L_1502)
.L_1502:
        /*0634*/ 	.word	0x00000008
.L_1503:


//--------------------- .nv.info._ZN7cutlass13device_kernelIN5flash11enable_sm90INS1_16FlashAttnFwdSm90INS1_25CollectiveMainloopFwdSm90ILi2EN4cute5tupleIJNS5_1CILi1EEES8_S8_EEENS6_IJNS7_ILi192EEESA_NS7_ILi64EEEEEELi64ENS_6half_tEfNS_4arch4Sm90ELb0ELb0ELb0ELb1ELb0ELb0ELb0ELb0ELb1ELb0ELb0ELb0EEENS1_21CollectiveEpilogueFwdINS6_IJSA_SB_SA_EEES9_SD_SF_Li384ELb1ELb0ELb0ELb0EEENS1_36VarlenDynamicPersistentTileSchedulerILi192ELi192ELi384ELi32ELb0ELb0ELb1ELb0ELb1ELb1EEEEEEEEEvNT_6ParamsE --------------------------
	.section	.nv.info._ZN7cutlass13device_kernelIN5flash11enable_sm90INS1_16FlashAttnFwdSm90INS1_25CollectiveMainloopFwdSm90ILi2EN4cute5tupleIJNS5_1CILi1EEES8_S8_EEENS6_IJNS7_ILi192EEESA_NS7_ILi64EEEEEELi64ENS_6half_tEfNS_4arch4Sm90ELb0ELb0ELb0ELb1ELb0ELb0ELb0ELb0ELb1ELb0ELb0ELb0EEENS1_21CollectiveEpilogueFwdINS6_IJSA_SB_SA_EEES9_SD_SF_Li384ELb1ELb0ELb0ELb0EEENS1_36VarlenDynamicPersistentTileSchedulerILi192ELi192ELi384ELi32ELb0ELb0ELb1ELb0ELb1ELb1EEEEEEEEEvNT_6ParamsE,"",@"SHT_CUDA_INFO"
	.sectionflags	@""
	.align	4


	//----- nvinfo : EIATTR_CUDA_API_VERSION
	.align		4
        /*0000*/ 	.byte	0x04, 0x37
        /*0002*/ 	.short	(.L_1505 - .L_1504)
.L_1504:
        /*0004*/ 	.word	0x00000082


	//----- nvinfo : EIATTR_KPARAM_INFO
	.align		4
.L_1505:
        /*0008*/ 	.byte	0x04, 0x17
        /*000a*/ 	.short	(.L_1507 - .L_1506)
.L_1506:
        /*000c*/ 	.word	0x00000000
        /*0010*/ 	.short	0x0000
        /*0012*/ 	.short	0x0070
        /*0014*/ 	.byte	0x00, 0xf0, 0x01, 0x28


	//----- nvinfo : EIATTR_SPARSE_MMA_MASK
	.align		4
.L_1507:
        /*0018*/ 	.byte	0x03, 0x50
        /*001a*/ 	.short	0x0000


	//----- nvinfo : EIATTR_MAXREG_COUNT
	.align		4
        /*001c*/ 	.byte	0x03, 0x1b
        /*001e*/ 	.short	0x0080


	//----- nvinfo : EIATTR_NUM_BARRIERS
	.align		4
        /*0020*/ 	.byte	0x02, 0x4c
        /*0022*/ 	.byte	0x10
	.zero		1


	//----- nvinfo : EIATTR_EXTERNS
	.align		4
        /*0024*/ 	.byte	0x04, 0x0f
        /*0026*/ 	.short	(.L_1509 - .L_1508)


	//   ....[0]....
	.align		4
.L_1508:
        /*0028*/ 	.word	index@(__assertfail)


	//----- nvinfo : EIATTR_ANNOTATIONS
	.align		4
.L_1509:
        /*002c*/ 	.byte	0x04, 0x55
        /*002e*/ 	.short	(.L_1511 - .L_1510)


	//   ....[0]....
.L_1510:
        /* <DEDUP_REMOVED lines=12> */


	//----- nvinfo : EIATTR_MERCURY_ISA_VERSION
	.align		4
.L_1511:
        /*00e0*/ 	.byte	0x03, 0x5f
        /*00e2*/ 	.short	0x0101


	//----- nvinfo : EIATTR_UNUSED_LOAD_BYTE_OFFSET
	.align		4
        /*00e4*/ 	.byte	0x04, 0x44
        /*00e6*/ 	.short	(.L_1513 - .L_1512)


	//   ....[0]....
.L_1512:
        /*00e8*/ 	.word	0x00000a80
        /*00ec*/ 	.word	0x0000fff0


	//   ....[1]....
        /*00f0*/ 	.word	0x00007930
        /*00f4*/ 	.word	0x0000fff0


	//----- nvinfo : EIATTR_INT_WARP_WIDE_INSTR_OFFSETS
	.align		4
.L_1513:
        /*00f8*/ 	.byte	0x04, 0x31
        /*00fa*/ 	.short	(.L_1515 - .L_1514)


	//   ....[0]....
.L_1514:
        /*00fc*/ 	.word	0x00000160


	//   ....[1]....
        /*0100*/ 	.word	0x000001a0


	//   ....[2]....
        /*0104*/ 	.word	0x00000210


	//   ....[3]....
        /*0108*/ 	.word	0x0000a090


	//   ....[4]....
        /*010c*/ 	.word	0x0000a120


	//   ....[5]....
        /*0110*/ 	.word	0x0000a570


	//   ....[6]....
        /*0114*/ 	.word	0x0000a5a0


	//   ....[7]....
        /*0118*/ 	.word	0x0000c000


	//   ....[8]....
        /*011c*/ 	.word	0x0000c090


	//----- nvinfo : EIATTR_COOP_GROUP_MASK_REGIDS
	.align		4
.L_1515:
        /*0120*/ 	.byte	0x04, 0x29
        /*0122*/ 	.short	(.L_1517 - .L_1516)


	//   ....[0]....
.L_1516:
        /*0124*/ 	.word	0xffffffff


	//   ....[1]....
        /*0128*/ 	.word	0xffffffff


	//   ....[2]....
        /*012c*/ 	.word	0xffffffff


	//   ....[3]....
        /*0130*/ 	.word	0xffffffff


	//   ....[4]....
        /*0134*/ 	.word	0xffffffff


	//   ....[5]....
        /*0138*/ 	.word	0xffffffff


	//   ....[6]....
        /*013c*/ 	.word	0xffffffff


	//   ....[7]....
        /*0140*/ 	.word	0xffffffff


	//   ....[8]....
        /*0144*/ 	.word	0xffffffff


	//   ....[9]....
        /*0148*/ 	.word	0xffffffff


	//   ....[10]....
        /*014c*/ 	.word	0xffffffff


	//   ....[11]....
        /*0150*/ 	.word	0xffffffff


	//   ....[12]....
        /*0154*/ 	.word	0xffffffff


	//   ....[13]....
        /*0158*/ 	.word	0xffffffff


	//   ....[14]....
        /*015c*/ 	.word	0xffffffff


	//   ....[15]....
        /*0160*/ 	.word	0xffffffff


	//   ....[16]....
        /*0164*/ 	.word	0xffffffff


	//   ....[17]....
        /*0168*/ 	.word	0xffffffff


	//   ....[18]....
        /*016c*/ 	.word	0xffffffff


	//   ....[19]....
        /*0170*/ 	.word	0xffffffff


	//   ....[20]....
        /*0174*/ 	.word	0xffffffff


	//   ....[21]....
        /*0178*/ 	.word	0xffffffff


	//   ....[22]....
        /*017c*/ 	.word	0xffffffff


	//   ....[23]....
        /*0180*/ 	.word	0xffffffff


	//   ....[24]....
        /*0184*/ 	.word	0xffffffff


	//   ....[25]....
        /*0188*/ 	.word	0xffffffff


	//   ....[26]....
        /*018c*/ 	.word	0xffffffff


	//   ....[27]....
        /*0190*/ 	.word	0xffffffff


	//   ....[28]....
        /*0194*/ 	.word	0xffffffff


	//   ....[29]....
        /*0198*/ 	.word	0xffffffff


	//   ....[30]....
        /*019c*/ 	.word	0xffffffff


	//   ....[31]....
        /*01a0*/ 	.word	0xffffffff


	//   ....[32]....
        /*01a4*/ 	.word	0xffffffff


	//   ....[33]....
        /*01a8*/ 	.word	0xffffffff


	//   ....[34]....
        /*01ac*/ 	.word	0xffffffff


	//   ....[35]....
        /*01b0*/ 	.word	0xffffffff


	//   ....[36]....
        /*01b4*/ 	.word	0xffffffff


	//   ....[37]....
        /*01b8*/ 	.word	0xffffffff


	//   ....[38]....
        /*01bc*/ 	.word	0xffffffff


	//   ....[39]....
        /*01c0*/ 	.word	0xffffffff


	//   ....[40]....
        /*01c4*/ 	.word	0xffffffff


	//   ....[41]....
        /*01c8*/ 	.word	0xffffffff


	//   ....[42]....
        /*01cc*/ 	.word	0xffffffff


	//   ....[43]....
        /*01d0*/ 	.word	0xffffffff


	//   ....[44]....
        /*01d4*/ 	.word	0xffffffff


	//   ....[45]....
        /*01d8*/ 	.word	0xffffffff


	//   ....[46]....
        /*01dc*/ 	.word	0xffffffff


	//   ....[47]....
        /*01e0*/ 	.word	0xffffffff


	//   ....[48]....
        /*01e4*/ 	.word	0xffffffff


	//   ....[49]....
        /*01e8*/ 	.word	0xffffffff


	//   ....[50]....
        /*01ec*/ 	.word	0xffffffff


	//   ....[51]....
        /*01f0*/ 	.word	0xffffffff


	//   ....[52]....
        /*01f4*/ 	.word	0xffffffff


	//   ....[53]....
        /*01f8*/ 	.word	0xffffffff


	//   ....[54]....
        /*01fc*/ 	.word	0xffffffff


	//   ....[55]....
        /*0200*/ 	.word	0xffffffff


	//   ....[56]....
        /*0204*/ 	.word	0x0500000f


	//   ....[57]....
        /*0208*/ 	.word	0x0500000f


	//   ....[58]....
        /*020c*/ 	.word	0x0500000f


	//   ....[59]....
        /*0210*/ 	.word	0x0500000f


	//   ....[60]....
        /*0214*/ 	.word	0x0500000f


	//   ....[61]....
        /*0218*/ 	.word	0x0500000f


	//   ....[62]....
        /*021c*/ 	.word	0x0500000f


	//   ....[63]....
        /*0220*/ 	.word	0x0500000f


	//   ....[64]....
        /*0224*/ 	.word	0x0500000f


	//   ....[65]....
        /*0228*/ 	.word	0x0500000f


	//   ....[66]....
        /*022c*/ 	.word	0x0500000f


	//   ....[67]....
        /*0230*/ 	.word	0x0500000f


	//   ....[68]....
        /*0234*/ 	.word	0x0500000f


	//   ....[69]....
        /*0238*/ 	.word	0x0500000f


	//   ....[70]....
        /*023c*/ 	.word	0x0500000f


	//   ....[71]....
        /*0240*/ 	.word	0x0500000f


	//   ....[72]....
        /*0244*/ 	.word	0x0500000f


	//   ....[73]....
        /*0248*/ 	.word	0x0500000f


	//   ....[74]....
        /*024c*/ 	.word	0x0500000f


	//----- nvinfo : EIATTR_COOP_GROUP_INSTR_OFFSETS
	.align		4
.L_1517:
        /*0250*/ 	.byte	0x04, 0x28
        /*0252*/ 	.short	(.L_1519 - .L_1518)


	//   ....[0]....
.L_1518:
        /*0254*/ 	.word	0x00000070


	//   ....[1]....
        /*0258*/ 	.word	0x00000170


	//   ....[2]....
        /*025c*/ 	.word	0x000001c0


	//   ....[3]....
        /*0260*/ 	.word	0x000003f0


	//   ....[4]....
        /*0264*/ 	.word	0x00000550


	//   ....[5]....
        /*0268*/ 	.word	0x00000670


	//   ....[6]....
        /*026c*/ 	.word	0x000007d0


	//   ....[7]....
        /*0270*/ 	.word	0x000014c0


	//   ....[8]....
        /*0274*/ 	.word	0x000027e0


	//   ....[9]....
        /*0278*/ 	.word	0x000028e0


	//   ....[10]....
        /*027c*/ 	.word	0x000030b0


	//   ....[11]....
        /*0280*/ 	.word	0x00003110


	//   ....[12]....
        /*0284*/ 	.word	0x000042c0


	//   ....[13]....
        /*0288*/ 	.word	0x00004f70


	//   ....[14]....
        /*028c*/ 	.word	0x00005000


	//   ....[15]....
        /*0290*/ 	.word	0x00005010


	//   ....[16]....
        /*0294*/ 	.word	0x00005060


	//   ....[17]....
        /*0298*/ 	.word	0x00006df0


	//   ....[18]....
        /*029c*/ 	.word	0x00006f00


	//   ....[19]....
        /*02a0*/ 	.word	0x00006f40


	//   ....[20]....
        /*02a4*/ 	.word	0x000070c0


	//   ....[21]....
        /*02a8*/ 	.word	0x000070f0


	//   ....[22]....
        /*02ac*/ 	.word	0x000092b0


	//   ....[23]....
        /*02b0*/ 	.word	0x00009430


	//   ....[24]....
        /*02b4*/ 	.word	0x00009460


	//   ....[25]....
        /*02b8*/ 	.word	0x000094a0


	//   ....[26]....
        /*02bc*/ 	.word	0x00009510


	//   ....[27]....
        /*02c0*/ 	.word	0x00009570


	//   ....[28]....
        /*02c4*/ 	.word	0x000095b0


	//   ....[29]....
        /*02c8*/ 	.word	0x00009730


	//   ....[30]....
        /*02cc*/ 	.word	0x00009790


	//   ....[31]....
        /*02d0*/ 	.word	0x000097d0


	//   ....[32]....
        /*02d4*/ 	.word	0x00009810


	//   ....[33]....
        /*02d8*/ 	.word	0x00009840


	//   ....[34]....
        /*02dc*/ 	.word	0x00009870


	//   ....[35]....
        /*02e0*/ 	.word	0x000098f0


	//   ....[36]....
        /*02e4*/ 	.word	0x00009920


	//   ....[37]....
        /*02e8*/ 	.word	0x000099a0


	//   ....[38]....
        /*02ec*/ 	.word	0x0000c350


	//   ....[39]....
        /*02f0*/ 	.word	0x0000c360


	//   ....[40]....
        /*02f4*/ 	.word	0x0000c450


	//   ....[41]....
        /*02f8*/ 	.word	0x0000c4b0


	//   ....[42]....
        /*02fc*/ 	.word	0x0000c4f0


	//   ....[43]....
        /*0300*/ 	.word	0x0000c530


	//   ....[44]....
        /*0304*/ 	.word	0x0000c560


	//   ....[45]....
        /*0308*/ 	.word	0x0000c590


	//   ....[46]....
        /*030c*/ 	.word	0x0000c700


	//   ....[47]....
        /*0310*/ 	.word	0x0000c760


	//   ....[48]....
        /*0314*/ 	.word	0x0000c7a0


	//   ....[49]....
        /*0318*/ 	.word	0x0000c7e0


	//   ....[50]....
        /*031c*/ 	.word	0x0000c810


	//   ....[51]....
        /*0320*/ 	.word	0x0000c840


	//   ....[52]....
        /*0324*/ 	.word	0x0000c900


	//   ....[53]....
        /*0328*/ 	.word	0x0000c920


	//   ....[54]....
        /*032c*/ 	.word	0x0000c990


	//   ....[55]....
        /*0330*/ 	.word	0x0000cdc0


	//   ....[56]....
        /*0334*/ 	.word	0x0000d2a0


	//   ....[57]....
        /*0338*/ 	.word	0x0000d690


	//   ....[58]....
        /*033c*/ 	.word	0x0000d720


	//   ....[59]....
        /*0340*/ 	.word	0x0000d7c0


	//   ....[60]....
        /*0344*/ 	.word	0x0000d870


	//   ....[61]....
        /*0348*/ 	.word	0x0000d8f0


	//   ....[62]....
        /*034c*/ 	.word	0x0000d970


	//   ....[63]....
        /*0350*/ 	.word	0x0000d9f0


	//   ....[64]....
        /*0354*/ 	.word	0x0000da70


	//   ....[65]....
        /*0358*/ 	.word	0x0000db00


	//   ....[66]....
        /*035c*/ 	.word	0x0000dbb0


	//   ....[67]....
        /*0360*/ 	.word	0x0000dc30


	//   ....[68]....
        /*0364*/ 	.word	0x0000dcb0


	//   ....[69]....
        /*0368*/ 	.word	0x0000dd30


	//   ....[70]....
        /*036c*/ 	.word	0x0000ddb0


	//   ....[71]....
        /*0370*/ 	.word	0x0000de20


	//   ....[72]....
        /*0374*/ 	.word	0x0000dec0


	//   ....[73]....
        /*0378*/ 	.word	0x0000df50


	//   ....[74]....
        /*037c*/ 	.word	0x0000e070


	//----- nvinfo : EIATTR_REG_RECONFIG
	.align		4
.L_1519:
        /*0380*/ 	.byte	0x01, 0x54
	.zero		2


	//----- nvinfo : EIATTR_SYSCALL_OFFSETS
	.align		4
        /*0384*/ 	.byte	0x04, 0x46
        /*0386*/ 	.short	(.L_1521 - .L_1520)


	//   ....[0]....
.L_1520:
        /*0388*/ 	.word	0x00001610


	//   ....[1]....
        /*038c*/ 	.word	0x0000a2a0


	//   ....[2]....
        /*0390*/ 	.word	0x0000a3d0


	//   ....[3]....
        /*0394*/ 	.word	0x0000a4d0


	//----- nvinfo : EIATTR_MBARRIER_INSTR_OFFSETS
	.align		4
.L_1521:
        /*0398*/ 	.byte	0x04, 0x39
        /*039a*/ 	.short	(.L_1523 - .L_1522)


	//   ....[0]....
.L_1522:
        /*039c*/ 	.word	0x000002a0
        /*03a0*/ 	.word	0x000000ff
        /*03a4*/ 	.word	0x00030800
        /*03a8*/ 	.short	0x0100
        /*03aa*/ 	.byte	0x08
	.zero		1


	//   ....[1]....
        /*03ac*/ 	.word	0x000002b0
        /*03b0*/ 	.word	0x000000ff
        /*03b4*/ 	.word	0x00030820
        /*03b8*/ 	.short	0x0100
        /*03ba*/ 	.byte	0x08
	.zero		1


	//   ....[2]....
        /*03bc*/ 	.word	0x000003a0
        /*03c0*/ 	.word	0x000000ff
        /*03c4*/ 	.word	0x00030830
        /*03c8*/ 	.short	0x0100
        /*03ca*/ 	.byte	0x08
	.zero		1


	//   ....[3]....
        /*03cc*/ 	.word	0x000003b0
        /*03d0*/ 	.word	0x000000ff
        /*03d4*/ 	.word	0x00030840
        /*03d8*/ 	.short	0x0100
        /*03da*/ 	.byte	0x08
	.zero		1


	//   ....[4]....
        /*03dc*/ 	.word	0x000003c0
        /*03e0*/ 	.word	0x000000ff
        /*03e4*/ 	.word	0x00030838
        /*03e8*/ 	.short	0x0100
        /*03ea*/ 	.byte	0x08
	.zero		1


	//   ....[5]....
        /*03ec*/ 	.word	0x000003d0
        /*03f0*/ 	.word	0x000000ff
        /*03f4*/ 	.word	0x00030848
        /*03f8*/ 	.short	0x0100
        /*03fa*/ 	.byte	0x08
	.zero		1


	//   ....[6]....
        /*03fc*/ 	.word	0x00000500
        /*0400*/ 	.word	0x000000ff
        /*0404*/ 	.word	0x00030850
        /*0408*/ 	.short	0x0100
        /*040a*/ 	.byte	0x08
	.zero		1


	//   ....[7]....
        /*040c*/ 	.word	0x00000510
        /*0410*/ 	.word	0x000000ff
        /*0414*/ 	.word	0x00030860
        /*0418*/ 	.short	0x0100
        /*041a*/ 	.byte	0x08
	.zero		1


	//   ....[8]....
        /*041c*/ 	.word	0x00000520
        /*0420*/ 	.word	0x000000ff
        /*0424*/ 	.word	0x00030858
        /*0428*/ 	.short	0x0100
        /*042a*/ 	.byte	0x08
	.zero		1


	//   ....[9]....
        /*042c*/ 	.word	0x00000530
        /*0430*/ 	.word	0x000000ff
        /*0434*/ 	.word	0x00030868
        /*0438*/ 	.short	0x0100
        /*043a*/ 	.byte	0x08
	.zero		1


	//   ....[10]....
        /*043c*/ 	.word	0x00000620
        /*0440*/ 	.word	0x000000ff
        /*0444*/ 	.word	0x00030870
        /*0448*/ 	.short	0x0100
        /*044a*/ 	.byte	0x06
	.zero		1


	//   ....[11]....
        /*044c*/ 	.word	0x00000630
        /*0450*/ 	.word	0x000000ff
        /*0454*/ 	.word	0x00030880
        /*0458*/ 	.short	0x0100
        /*045a*/ 	.byte	0x06
	.zero		1


	//   ....[12]....
        /*045c*/ 	.word	0x00000640
        /*0460*/ 	.word	0x000000ff
        /*0464*/ 	.word	0x00030878
        /*0468*/ 	.short	0x0100
        /*046a*/ 	.byte	0x06
	.zero		1


	//   ....[13]....
        /*046c*/ 	.word	0x00000650
        /*0470*/ 	.word	0x000000ff
        /*0474*/ 	.word	0x00030888
        /*0478*/ 	.short	0x0100
        /*047a*/ 	.byte	0x06
	.zero		1


	//   ....[14]....
        /*047c*/ 	.word	0x00000780
        /*0480*/ 	.word	0x000000ff
        /*0484*/ 	.word	0x00030890
        /*0488*/ 	.short	0x0100
        /*048a*/ 	.byte	0x08
	.zero		1


	//   ....[15]....
        /*048c*/ 	.word	0x00000790
        /*0490*/ 	.word	0x000000ff
        /*0494*/ 	.word	0x000308a0
        /*0498*/ 	.short	0x0100
        /*049a*/ 	.byte	0x08
	.zero		1


	//   ....[16]....
        /*049c*/ 	.word	0x000007a0
        /*04a0*/ 	.word	0x000000ff
        /*04a4*/ 	.word	0x00030898
        /*04a8*/ 	.short	0x0100
        /*04aa*/ 	.byte	0x08
	.zero		1


	//   ....[17]....
        /*04ac*/ 	.word	0x000007b0
        /*04b0*/ 	.word	0x000000ff
        /*04b4*/ 	.word	0x000308a8
        /*04b8*/ 	.short	0x0100
        /*04ba*/ 	.byte	0x08
	.zero		1


	//   ....[18]....
        /*04bc*/ 	.word	0x000008e0
        /*04c0*/ 	.word	0x000000ff
        /*04c4*/ 	.word	0x000308b0
        /*04c8*/ 	.short	0x0100
        /*04ca*/ 	.byte	0x08
	.zero		1


	//   ....[19]....
        /*04cc*/ 	.word	0x000008f0
        /*04d0*/ 	.word	0x000000ff
        /*04d4*/ 	.word	0x000308c0
        /*04d8*/ 	.short	0x0100
        /*04da*/ 	.byte	0x08
	.zero		1


	//   ....[20]....
        /*04dc*/ 	.word	0x00000900
        /*04e0*/ 	.word	0x000000ff
        /*04e4*/ 	.word	0x000308b8
        /*04e8*/ 	.short	0x0100
        /*04ea*/ 	.byte	0x08
	.zero		1


	//   ....[21]....
        /*04ec*/ 	.word	0x00000910
        /*04f0*/ 	.word	0x000000ff
        /*04f4*/ 	.word	0x000308c8
        /*04f8*/ 	.short	0x0100
        /*04fa*/ 	.byte	0x08
	.zero		1


	//   ....[22]....
        /*04fc*/ 	.word	0x00001690
        /*0500*/ 	.word	0x000000ff
        /*0504*/ 	.word	0x00030800
        /*0508*/ 	.short	0x010a
        /*050a*/ 	.byte	0x28
	.zero		1


	//   ....[23]....
        /*050c*/ 	.word	0x00001710
        /*0510*/ 	.word	0x00000003
        /*0514*/ 	.word	0x00030830
        /*0518*/ 	.short	0x010a
        /*051a*/ 	.byte	0x3f
	.zero		1


	//   ....[24]....
        /*051c*/ 	.word	0x00001780
        /*0520*/ 	.word	0x00000003
        /*0524*/ 	.word	0x00030830
        /*0528*/ 	.short	0x010a
        /*052a*/ 	.byte	0x3f
	.zero		1


	//   ....[25]....
        /*052c*/ 	.word	0x00002910
        /*0530*/ 	.word	0x00000003
        /*0534*/ 	.word	0x00000000
        /*0538*/ 	.short	0x0101
        /*053a*/ 	.byte	0x3f
	.zero		1


	//   ....[26]....
        /*053c*/ 	.word	0x00004500
        /*0540*/ 	.word	0x000000ff
        /*0544*/ 	.word	0x00030830
        /*0548*/ 	.short	0x010a
        /*054a*/ 	.byte	0x06
	.zero		1


	//   ....[27]....
        /*054c*/ 	.word	0x00004540
        /*0550*/ 	.word	0x000000ff
        /*0554*/ 	.word	0x00030830
        /*0558*/ 	.short	0x010a
        /*055a*/ 	.byte	0x06
	.zero		1


	//   ....[28]....
        /*055c*/ 	.word	0x00004740
        /*0560*/ 	.word	0x000000ff
        /*0564*/ 	.word	0x00030850
        /*0568*/ 	.short	0x010a
        /*056a*/ 	.byte	0x06
	.zero		1


	//   ....[29]....
        /*056c*/ 	.word	0x00004780
        /*0570*/ 	.word	0x000000ff
        /*0574*/ 	.word	0x00030850
        /*0578*/ 	.short	0x010a
        /*057a*/ 	.byte	0x06
	.zero		1


	//   ....[30]....
        /*057c*/ 	.word	0x00005570
        /*0580*/ 	.word	0x00000005
        /*0584*/ 	.word	0x00000000
        /*0588*/ 	.short	0x0101
        /*058a*/ 	.byte	0x3f
	.zero		1


	//   ....[31]....
        /*058c*/ 	.word	0x00005600
        /*0590*/ 	.word	0x0000000a
        /*0594*/ 	.word	0x00000000
        /*0598*/ 	.short	0x0101
        /*059a*/ 	.byte	0x3f
	.zero		1


	//   ....[32]....
        /*059c*/ 	.word	0x00006e70
        /*05a0*/ 	.word	0x000000ff
        /*05a4*/ 	.word	0x00030850
        /*05a8*/ 	.short	0x010a
        /*05aa*/ 	.byte	0x05
	.zero		1


	//   ....[33]....
        /*05ac*/ 	.word	0x00006eb0
        /*05b0*/ 	.word	0x000000ff
        /*05b4*/ 	.word	0x00030850
        /*05b8*/ 	.short	0x010a
        /*05ba*/ 	.byte	0x05
	.zero		1


	//   ....[34]....
        /*05bc*/ 	.word	0x000076d0
        /*05c0*/ 	.word	0x00000009
        /*05c4*/ 	.word	0x00000000
        /*05c8*/ 	.short	0x0101
        /*05ca*/ 	.byte	0x3f
	.zero		1


	//   ....[35]....
        /*05cc*/ 	.word	0x000084a0
        /*05d0*/ 	.word	0x000000ff
        /*05d4*/ 	.word	0x00000000
        /*05d8*/ 	.short	0x0101
        /*05da*/ 	.byte	0x04
	.zero		1


	//   ....[36]....
        /*05dc*/ 	.word	0x0000a990
        /*05e0*/ 	.word	0x00000005
        /*05e4*/ 	.word	0x00030840
        /*05e8*/ 	.short	0x010a
        /*05ea*/ 	.byte	0x3f
	.zero		1


	//   ....[37]....
        /*05ec*/ 	.word	0x0000ace0
        /*05f0*/ 	.word	0x0000001a
        /*05f4*/ 	.word	0x00030820
        /*05f8*/ 	.short	0x010a
        /*05fa*/ 	.byte	0x3f
	.zero		1


	//   ....[38]....
        /*05fc*/ 	.word	0x0000afd0
        /*0600*/ 	.word	0x00000003
        /*0604*/ 	.word	0x00030840
        /*0608*/ 	.short	0x010a
        /*060a*/ 	.byte	0x3f
	.zero		1


	//   ....[39]....
        /*060c*/ 	.word	0x0000b1b0
        /*0610*/ 	.word	0x00000002
        /*0614*/ 	.word	0x00000060
        /*0618*/ 	.short	0x010a
        /*061a*/ 	.byte	0x3f
	.zero		1


	//   ....[40]....
        /*061c*/ 	.word	0x0000b620
        /*0620*/ 	.word	0x00000003
        /*0624*/ 	.word	0x00030840
        /*0628*/ 	.short	0x010a
        /*062a*/ 	.byte	0x3f
	.zero		1


	//   ....[41]....
        /*062c*/ 	.word	0x0000b800
        /*0630*/ 	.word	0x00000003
        /*0634*/ 	.word	0x00000060
        /*0638*/ 	.short	0x010a
        /*063a*/ 	.byte	0x3f
	.zero		1


	//   ....[42]....
        /*063c*/ 	.word	0x0000bbc0
        /*0640*/ 	.word	0x00000002
        /*0644*/ 	.word	0x00030840
        /*0648*/ 	.short	0x010a
        /*064a*/ 	.byte	0x3f
	.zero		1


	//   ....[43]....
        /*064c*/ 	.word	0x0000bdb0
        /*0650*/ 	.word	0x00000002
        /*0654*/ 	.word	0x00000060
        /*0658*/ 	.short	0x010a
        /*065a*/ 	.byte	0x3f
	.zero		1


	//   ....[44]....
        /*065c*/ 	.word	0x0000c100
        /*0660*/ 	.word	0x00000003
        /*0664*/ 	.word	0x00030860
        /*0668*/ 	.short	0x010a
        /*066a*/ 	.byte	0x3f
	.zero		1


	//   ....[45]....
        /*066c*/ 	.word	0x0000cd40
        /*0670*/ 	.word	0x00000009
        /*0674*/ 	.word	0x00030820
        /*0678*/ 	.short	0x010a
        /*067a*/ 	.byte	0x3f
	.zero		1


	//   ....[46]....
        /*067c*/ 	.word	0x0000cee0
        /*0680*/ 	.word	0x00000007
        /*0684*/ 	.word	0x00000000
        /*0688*/ 	.short	0x010a
        /*068a*/ 	.byte	0x3f
	.zero		1


	//   ....[47]....
        /*068c*/ 	.word	0x0000cf50
        /*0690*/ 	.word	0x00000003
        /*0694*/ 	.word	0x00000000
        /*0698*/ 	.short	0x010a
        /*069a*/ 	.byte	0x3f
	.zero		1


	//   ....[48]....
        /*069c*/ 	.word	0x0000cfb0
        /*06a0*/ 	.word	0x00000005
        /*06a4*/ 	.word	0x00000000
        /*06a8*/ 	.short	0x010a
        /*06aa*/ 	.byte	0x3f
	.zero		1


	//   ....[49]....
        /*06ac*/ 	.word	0x0000cfe0
        /*06b0*/ 	.word	0x00000003
        /*06b4*/ 	.word	0x00000000
        /*06b8*/ 	.short	0x010a
        /*06ba*/ 	.byte	0x3f
	.zero		1


	//   ....[50]....
        /*06bc*/ 	.word	0x0000d050
        /*06c0*/ 	.word	0x00000003
        /*06c4*/ 	.word	0x00030800
        /*06c8*/ 	.short	0x010a
        /*06ca*/ 	.byte	0x3f
	.zero		1


	//   ....[51]....
        /*06cc*/ 	.word	0x0000d0a0
        /*06d0*/ 	.word	0x00000003
        /*06d4*/ 	.word	0x00030830
        /*06d8*/ 	.short	0x010a
        /*06da*/ 	.byte	0x3f
	.zero		1


	//   ....[52]....
        /*06dc*/ 	.word	0x0000d100
        /*06e0*/ 	.word	0x00000005
        /*06e4*/ 	.word	0x00030830
        /*06e8*/ 	.short	0x010a
        /*06ea*/ 	.byte	0x3f
	.zero		1


	//   ....[53]....
        /*06ec*/ 	.word	0x0000d160
        /*06f0*/ 	.word	0x00000005
        /*06f4*/ 	.word	0x00030850
        /*06f8*/ 	.short	0x010a
        /*06fa*/ 	.byte	0x3f
	.zero		1


	//   ....[54]....
        /*06fc*/ 	.word	0x0000d1c0
        /*0700*/ 	.word	0x0000000a
        /*0704*/ 	.word	0x00030850
        /*0708*/ 	.short	0x010a
        /*070a*/ 	.byte	0x3f
	.zero		1


	//   ....[55]....
        /*070c*/ 	.word	0x0000d360
        /*0710*/ 	.word	0x00000005
        /*0714*/ 	.word	0x00030840
        /*0718*/ 	.short	0x010a
        /*071a*/ 	.byte	0x3f
	.zero		1


	//   ....[56]....
        /*071c*/ 	.word	0x0000d3b0
        /*0720*/ 	.word	0x0000001a
        /*0724*/ 	.word	0x00030820
        /*0728*/ 	.short	0x010a
        /*072a*/ 	.byte	0x3f
	.zero		1


	//   ....[57]....
        /*072c*/ 	.word	0x0000d400
        /*0730*/ 	.word	0x00000003
        /*0734*/ 	.word	0x00030840
        /*0738*/ 	.short	0x010a
        /*073a*/ 	.byte	0x3f
	.zero		1


	//   ....[58]....
        /*073c*/ 	.word	0x0000d450
        /*0740*/ 	.word	0x00000002
        /*0744*/ 	.word	0x00000060
        /*0748*/ 	.short	0x010a
        /*074a*/ 	.byte	0x3f
	.zero		1


	//   ....[59]....
        /*074c*/ 	.word	0x0000d4a0
        /*0750*/ 	.word	0x00000003
        /*0754*/ 	.word	0x00030840
        /*0758*/ 	.short	0x010a
        /*075a*/ 	.byte	0x3f
	.zero		1


	//   ....[60]....
        /*075c*/ 	.word	0x0000d4f0
        /*0760*/ 	.word	0x00000003
        /*0764*/ 	.word	0x00000060
        /*0768*/ 	.short	0x010a
        /*076a*/ 	.byte	0x3f
	.zero		1


	//   ....[61]....
        /*076c*/ 	.word	0x0000d540
        /*0770*/ 	.word	0x00000002
        /*0774*/ 	.word	0x00030840
        /*0778*/ 	.short	0x010a
        /*077a*/ 	.byte	0x3f
	.zero		1


	//   ....[62]....
        /*077c*/ 	.word	0x0000d590
        /*0780*/ 	.word	0x00000002
        /*0784*/ 	.word	0x00000060
        /*0788*/ 	.short	0x010a
        /*078a*/ 	.byte	0x3f
	.zero		1


	//   ....[63]....
        /*078c*/ 	.word	0x0000d5e0
        /*0790*/ 	.word	0x00000003
        /*0794*/ 	.word	0x00030860
        /*0798*/ 	.short	0x010a
        /*079a*/ 	.byte	0x3f
	.zero		1


	//   ....[64]....
        /*079c*/ 	.word	0x0000df90
        /*07a0*/ 	.word	0x00000009
        /*07a4*/ 	.word	0x00030820
        /*07a8*/ 	.short	0x010a
        /*07aa*/ 	.byte	0x3f
	.zero		1


	//   ....[65]....
        /*07ac*/ 	.word	0x0000e130
        /*07b0*/ 	.word	0x00000007
        /*07b4*/ 	.word	0x00000000
        /*07b8*/ 	.short	0x010a
        /*07ba*/ 	.byte	0x3f
	.zero		1


	//   ....[66]....
        /*07bc*/ 	.word	0x0000e180
        /*07c0*/ 	.word	0x00000003
        /*07c4*/ 	.word	0x00000000
        /*07c8*/ 	.short	0x010a
        /*07ca*/ 	.byte	0x3f
	.zero		1


	//   ....[67]....
        /*07cc*/ 	.word	0x0000e1d0
        /*07d0*/ 	.word	0x00000005
        /*07d4*/ 	.word	0x00000000
        /*07d8*/ 	.short	0x010a
        /*07da*/ 	.byte	0x3f
	.zero		1


	//----- nvinfo : EIATTR_NUM_MBARRIERS
	.align		4
.L_1523:
        /*07dc*/ 	.byte	0x03, 0x38
        /*07de*/ 	.short	0x0016


	//----- nvinfo : EIATTR_EXIT_INSTR_OFFSETS
	.align		4
        /*07e0*/ 	.byte	0x04, 0x1c
        /*07e2*/ 	.short	(.L_1525 - .L_1524)


	//   ....[0]....
.L_1524:
        /*07e4*/ 	.word	0x00000ab0


	//   ....[1]....
        /*07e8*/ 	.word	0x00009270


	//   ....[2]....
        /*07ec*/ 	.word	0x000092d0


	//   ....[3]....
        /*07f0*/ 	.word	0x0000d030


	//----- nvinfo : EIATTR_MAX_THREADS
	.align		4
.L_1525:
        /*07f4*/ 	.byte	0x04, 0x05
        /*07f6*/ 	.short	(.L_1527 - .L_1526)
.L_1526:
        /*07f8*/ 	.word	0x00000200
        /*07fc*/ 	.word	0x00000001
        /*0800*/ 	.word	0x00000001


	//----- nvinfo : EIATTR_CRS_STACK_SIZE
	.align		4
.L_1527:
        /*0804*/ 	.byte	0x04, 0x1e
        /*0806*/ 	.short	(.L_1529 - .L_1528)
.L_1528:
        /*0808*/ 	.word	0x00000000


	//----- nvinfo : EIATTR_CBANK_PARAM_SIZE
	.align		4
.L_1529:
        /*080c*/ 	.byte	0x03, 0x19
        /*080e*/ 	.short	0x0a70


	//----- nvinfo : EIATTR_PARAM_CBANK
	.align		4
        /*0810*/ 	.byte	0x04, 0x0a
        /*0812*/ 	.short	(.L_1531 - .L_1530)
	.align		4
.L_1530:
        /*0814*/ 	.word	index@(.nv.constant0._ZN7cutlass13device_kernelIN5flash11enable_sm90INS1_16FlashAttnFwdSm90INS1_25CollectiveMainloopFwdSm90ILi2EN4cute5tupleIJNS5_1CILi1EEES8_S8_EEENS6_IJNS7_ILi192EEESA_NS7_ILi64EEEEEELi64ENS_6half_tEfNS_4arch4Sm90ELb0ELb0ELb0ELb1ELb0ELb0ELb0ELb0ELb1ELb0ELb0ELb0EEENS1_21CollectiveEpilogueFwdINS6_IJSA_SB_SA_EEES9_SD_SF_Li384ELb1ELb0ELb0ELb0EEENS1_36VarlenDynamicPersistentTileSchedulerILi192ELi192ELi384ELi32ELb0ELb0ELb1ELb0ELb1ELb1EEEEEEEEEvNT_6ParamsE)
        /*0818*/ 	.short	0x0210
        /*081a*/ 	.short	0x0a70


	//----- nvinfo : EIATTR_SW_WAR
	.align		4
.L_1531:
        /*081c*/ 	.byte	0x04, 0x36
        /*081e*/ 	.short	(.L_1533 - .L_1532)
.L_1532:
        /*0820*/ 	.word	0x00000008
.L_1533:


//--------------------- .nv.info._ZN7cutlass13device_kernelIN5flash11enable_sm90INS1_16FlashAttnFwdSm90INS1_25CollectiveMainloopFwdSm90ILi2EN4cute5tupleIJNS5_1CILi1EEES8_S8_EEENS6_IJNS7_ILi192EEESA_NS7_ILi64EEEEEELi64ENS_6half_tEfNS_4arch4Sm90ELb0ELb0ELb0ELb1ELb0ELb1ELb0ELb0ELb1ELb0ELb0ELb0EEENS1_21CollectiveEpilogueFwdINS6_IJSA_SB_SA_EEES9_SD_SF_Li384ELb1ELb0ELb0ELb0EEENS1_36VarlenDynamicPersistentTileSchedulerILi192ELi192ELi384ELi32ELb0ELb0ELb1ELb0ELb1ELb1EEEEEEEEEvNT_6ParamsE --------------------------
	.section	.nv.info._ZN7cutlass13device_kernelIN5flash11enable_sm90INS1_16FlashAttnFwdSm90INS1_25CollectiveMainloopFwdSm90ILi2EN4cute5tupleIJNS5_1CILi1EEES8_S8_EEENS6_IJNS7_ILi192EEESA_NS7_ILi64EEEEEELi64ENS_6half_tEfNS_4arch4Sm90ELb0ELb0ELb0ELb1ELb0ELb1ELb0ELb0ELb1ELb0ELb0ELb0EEENS1_21CollectiveEpilogueFwdINS6_IJSA_SB_SA_EEES9_SD_SF_Li384ELb1ELb0ELb0ELb0EEENS1_36VarlenDynamicPersistentTileSchedulerILi192ELi192ELi384ELi32ELb0ELb0ELb1ELb0ELb1ELb1EEEEEEEEEvNT_6ParamsE,"",@"SHT_CUDA_INFO"
	.sectionflags	@""
	.align	4


	//----- nvinfo : EIATTR_CUDA_API_VERSION
	.align		4
        /*0000*/ 	.byte	0x04, 0x37
        /*0002*/ 	.short	(.L_1535 - .L_1534)
.L_1534:
        /*0004*/ 	.word	0x00000082


	//----- nvinfo : EIATTR_KPARAM_INFO
	.align		4
.L_1535:
        /*0008*/ 	.byte	0x04, 0x17
        /*000a*/ 	.short	(.L_1537 - .L_1536)
.L_1536:
        /*000c*/ 	.word	0x00000000
        /*0010*/ 	.short	0x0000
        /*0012*/ 	.short	0x0070
        /*0014*/ 	.byte	0x00, 0xf0, 0x01, 0x28


	//----- nvinfo : EIATTR_SPARSE_MMA_MASK
	.align		4
.L_1537:
        /*0018*/ 	.byte	0x03, 0x50
        /*001a*/ 	.short	0x0000


	//----- nvinfo : EIATTR_MAXREG_COUNT
	.align		4
        /*001c*/ 	.byte	0x03, 0x1b
        /*001e*/ 	.short	0x0080


	//----- nvinfo : EIATTR_NUM_BARRIERS
	.align		4
        /*0020*/ 	.byte	0x02, 0x4c
        /*0022*/ 	.byte	0x10
	.zero		1


	//----- nvinfo : EIATTR_EXTERNS
	.align		4
        /*0024*/ 	.byte	0x04, 0x0f
        /*0026*/ 	.short	(.L_1539 - .L_1538)


	//   ....[0]....
	.align		4
.L_1538:
        /*0028*/ 	.word	index@(__assertfail)


	//----- nvinfo : EIATTR_ANNOTATIONS
	.align		4
.L_1539:
        /*002c*/ 	.byte	0x04, 0x55
        /*002e*/ 	.short	(.L_1541 - .L_1540)


	//   ....[0]....
.L_1540:
        /* <DEDUP_REMOVED lines=45> */


	//----- nvinfo : EIATTR_MERCURY_ISA_VERSION
	.align		4
.L_1541:
        /*02f0*/ 	.byte	0x03, 0x5f
        /*02f2*/ 	.short	0x0101


	//----- nvinfo : EIATTR_UNUSED_LOAD_BYTE_OFFSET
	.align		4
        /*02f4*/ 	.byte	0x04, 0x44
        /*02f6*/ 	.short	(.L_1543 - .L_1542)


	//   ....[0]....
.L_1542:
        /*02f8*/ 	.word	0x00000b00
        /*02fc*/ 	.word	0x0000fff0


	//   ....[1]....
        /*0300*/ 	.word	0x0000e9f0
        /*0304*/ 	.word	0x0000fff0


	//----- nvinfo : EIATTR_INT_WARP_WIDE_INSTR_OFFSETS
	.align		4
.L_1543:
        /*0308*/ 	.byte	0x04, 0x31
        /*030a*/ 	.short	(.L_1545 - .L_1544)


	//   ....[0]....
.L_1544:
        /*030c*/ 	.word	0x000001b0


	//   ....[1]....
        /*0310*/ 	.word	0x00000250


	//   ....[2]....
        /*0314*/ 	.word	0x000002c0


	//   ....[3]....
        /*0318*/ 	.word	0x00011db0


	//   ....[4]....
        /*031c*/ 	.word	0x00011e40


	//   ....[5]....
        /*0320*/ 	.word	0x00012280


	//   ....[6]....
        /*0324*/ 	.word	0x000122b0


	//   ....[7]....
        /*0328*/ 	.word	0x00013d50


	//   ....[8]....
        /*032c*/ 	.word	0x00013de0


	//----- nvinfo : EIATTR_COOP_GROUP_MASK_REGIDS
	.align		4
.L_1545:
        /*0330*/ 	.byte	0x04, 0x29
        /*0332*/ 	.short	(.L_1547 - .L_1546)


	//   ....[0]....
.L_1546:
        /*0334*/ 	.word	0xffffffff


	//   ....[1]....
        /*0338*/ 	.word	0xffffffff


	//   ....[2]....
        /*033c*/ 	.word	0xffffffff


	//   ....[3]....
        /*0340*/ 	.word	0xffffffff


	//   ....[4]....
        /*0344*/ 	.word	0xffffffff


	//   ....[5]....
        /*0348*/ 	.word	0xffffffff


	//   ....[6]....
        /*034c*/ 	.word	0xffffffff


	//   ....[7]....
        /*0350*/ 	.word	0xffffffff


	//   ....[8]....
        /*0354*/ 	.word	0xffffffff


	//   ....[9]....
        /*0358*/ 	.word	0xffffffff


	//   ....[10]....
        /*035c*/ 	.word	0xffffffff


	//   ....[11]....
        /*0360*/ 	.word	0xffffffff


	//   ....[12]....
        /*0364*/ 	.word	0xffffffff


	//   ....[13]....
        /*0368*/ 	.word	0xffffffff


	//   ....[14]....
        /*036c*/ 	.word	0xffffffff


	//   ....[15]....
        /*0370*/ 	.word	0xffffffff


	//   ....[16]....
        /*0374*/ 	.word	0xffffffff


	//   ....[17]....
        /*0378*/ 	.word	0xffffffff


	//   ....[18]....
        /*037c*/ 	.word	0xffffffff


	//   ....[19]....
        /*0380*/ 	.word	0xffffffff


	//   ....[20]....
        /*0384*/ 	.word	0xffffffff


	//   ....[21]....
        /*0388*/ 	.word	0xffffffff


	//   ....[22]....
        /*038c*/ 	.word	0xffffffff


	//   ....[23]....
        /*0390*/ 	.word	0xffffffff


	//   ....[24]....
        /*0394*/ 	.word	0xffffffff


	//   ....[25]....
        /*0398*/ 	.word	0xffffffff


	//   ....[26]....
        /*039c*/ 	.word	0xffffffff


	//   ....[27]....
        /*03a0*/ 	.word	0xffffffff


	//   ....[28]....
        /*03a4*/ 	.word	0xffffffff


	//   ....[29]....
        /*03a8*/ 	.word	0xffffffff


	//   ....[30]....
        /*03ac*/ 	.word	0xffffffff


	//   ....[31]....
        /*03b0*/ 	.word	0xffffffff


	//   ....[32]....
        /*03b4*/ 	.word	0xffffffff


	//   ....[33]....
        /*03b8*/ 	.word	0xffffffff


	//   ....[34]....
        /*03bc*/ 	.word	0xffffffff


	//   ....[35]....
        /*03c0*/ 	.word	0xffffffff


	//   ....[36]....
        /*03c4*/ 	.word	0xffffffff


	//   ....[37]....
        /*03c8*/ 	.word	0xffffffff


	//   ....[38]....
        /*03cc*/ 	.word	0xffffffff


	//   ....[39]....
        /*03d0*/ 	.word	0xffffffff


	//   ....[40]....
        /*03d4*/ 	.word	0xffffffff


	//   ....[41]....
        /*03d8*/ 	.word	0xffffffff


	//   ....[42]....
        /*03dc*/ 	.word	0xffffffff


	//   ....[43]....
        /*03e0*/ 	.word	0xffffffff


	//   ....[44]....
        /*03e4*/ 	.word	0xffffffff


	//   ....[45]....
        /*03e8*/ 	.word	0xffffffff


	//   ....[46]....
        /*03ec*/ 	.word	0xffffffff


	//   ....[47]....
        /*03f0*/ 	.word	0xffffffff


	//   ....[48]....
        /*03f4*/ 	.word	0xffffffff


	//   ....[49]....
        /*03f8*/ 	.word	0xffffffff


	//   ....[50]....
        /*03fc*/ 	.word	0xffffffff


	//   ....[51]....
        /*0400*/ 	.word	0xffffffff


	//   ....[52]....
        /*0404*/ 	.word	0xffffffff


	//   ....[53]....
        /*0408*/ 	.word	0xffffffff


	//   ....[54]....
        /*040c*/ 	.word	0xffffffff


	//   ....[55]....
        /*0410*/ 	.word	0xffffffff


	//   ....[56]....
        /*0414*/ 	.word	0x0500000f


	//   ....[57]....
        /*0418*/ 	.word	0x0500000f


	//   ....[58]....
        /*041c*/ 	.word	0x0500000f


	//   ....[59]....
        /*0420*/ 	.word	0x0500000f


	//   ....[60]....
        /*0424*/ 	.word	0x0500000f


	//   ....[61]....
        /*0428*/ 	.word	0x0500000f


	//   ....[62]....
        /*042c*/ 	.word	0x0500000f


	//   ....[63]....
        /*0430*/ 	.word	0x0500000f


	//   ....[64]....
        /*0434*/ 	.word	0x0500000f


	//   ....[65]....
        /*0438*/ 	.word	0x0500000f


	//   ....[66]....
        /*043c*/ 	.word	0x0500000f


	//   ....[67]....
        /*0440*/ 	.word	0x0500000f


	//   ....[68]....
        /*0444*/ 	.word	0x0500000f


	//   ....[69]....
        /*0448*/ 	.word	0x0500000f


	//   ....[70]....
        /*044c*/ 	.word	0x0500000f


	//   ....[71]....
        /*0450*/ 	.word	0x0500000f


	//   ....[72]....
        /*0454*/ 	.word	0x0500000f


	//   ....[73]....
        /*0458*/ 	.word	0x0500000f


	//   ....[74]....
        /*045c*/ 	.word	0x0500000f


	//   ....[75]....
        /*0460*/ 	.word	0x0500000f


	//   ....[76]....
        /*0464*/ 	.word	0x0500000f


	//   ....[77]....
        /*0468*/ 	.word	0x0500000f


	//   ....[78]....
        /*046c*/ 	.word	0x0500000f


	//   ....[79]....
        /*0470*/ 	.word	0x0500000f


	//   ....[80]....
        /*0474*/ 	.word	0x0500000f


	//   ....[81]....
        /*0478*/ 	.word	0x0500000f


	//   ....[82]....
        /*047c*/ 	.word	0x0500000f


	//   ....[83]....
        /*0480*/ 	.word	0x0500000f


	//   ....[84]....
        /*0484*/ 	.word	0x0500000f


	//----- nvinfo : EIATTR_COOP_GROUP_INSTR_OFFSETS
	.align		4
.L_1547:
        /*0488*/ 	.byte	0x04, 0x28
        /*048a*/ 	.short	(.L_1549 - .L_1548)


	//   ....[0]....
.L_1548:
        /*048c*/ 	.word	0x00000060


	//   ....[1]....
        /*0490*/ 	.word	0x000001c0


	//   ....[2]....
        /*0494*/ 	.word	0x00000270


	//   ....[3]....
        /*0498*/ 	.word	0x00000430


	//   ....[4]....
        /*049c*/ 	.word	0x00000590


	//   ....[5]....
        /*04a0*/ 	.word	0x000006b0


	//   ....[6]....
        /*04a4*/ 	.word	0x00000810


	//   ....[7]....
        /*04a8*/ 	.word	0x00005710


	//   ....[8]....
        /*04ac*/ 	.word	0x00008e50


	//   ....[9]....
        /*04b0*/ 	.word	0x00008e70


	//   ....[10]....
        /*04b4*/ 	.word	0x00009430


	//   ....[11]....
        /*04b8*/ 	.word	0x00009480


	//   ....[12]....
        /*04bc*/ 	.word	0x0000abe0


	//   ....[13]....
        /*04c0*/ 	.word	0x0000b8c0


	//   ....[14]....
        /*04c4*/ 	.word	0x0000b8f0


	//   ....[15]....
        /*04c8*/ 	.word	0x0000b9e0


	//   ....[16]....
        /*04cc*/ 	.word	0x0000ba10


	//   ....[17]....
        /*04d0*/ 	.word	0x0000db10


	//   ....[18]....
        /*04d4*/ 	.word	0x0000dd60


	//   ....[19]....
        /*04d8*/ 	.word	0x0000dda0


	//   ....[20]....
        /*04dc*/ 	.word	0x0000e550


	//   ....[21]....
        /*04e0*/ 	.word	0x0000e580


	//   ....[22]....
        /*04e4*/ 	.word	0x000103f0


	//   ....[23]....
        /*04e8*/ 	.word	0x00010580


	//   ....[24]....
        /*04ec*/ 	.word	0x000105b0


	//   ....[25]....
        /*04f0*/ 	.word	0x000105e0


	//   ....[26]....
        /*04f4*/ 	.word	0x00010620


	//   ....[27]....
        /*04f8*/ 	.word	0x00010670


	//   ....[28]....
        /*04fc*/ 	.word	0x000106d0


	//   ....[29]....
        /*0500*/ 	.word	0x00010890


	//   ....[30]....
        /*0504*/ 	.word	0x000108f0


	//   ....[31]....
        /*0508*/ 	.word	0x00010930


	//   ....[32]....
        /*050c*/ 	.word	0x00010970


	//   ....[33]....
        /*0510*/ 	.word	0x000109a0


	//   ....[34]....
        /*0514*/ 	.word	0x000109d0


	//   ....[35]....
        /*0518*/ 	.word	0x00010a50


	//   ....[36]....
        /*051c*/ 	.word	0x00010a80


	//   ....[37]....
        /*0520*/ 	.word	0x00010b00


	//   ....[38]....
        /*0524*/ 	.word	0x000140a0


	//   ....[39]....
        /*0528*/ 	.word	0x000140b0


	//   ....[40]....
        /*052c*/ 	.word	0x000141a0


	//   ....[41]....
        /*0530*/ 	.word	0x00014200


	//   ....[42]....
        /*0534*/ 	.word	0x00014240


	//   ....[43]....
        /*0538*/ 	.word	0x00014280


	//   ....[44]....
        /*053c*/ 	.word	0x000142b0


	//   ....[45]....
        /*0540*/ 	.word	0x000142e0


	//   ....[46]....
        /*0544*/ 	.word	0x00014450


	//   ....[47]....
        /*0548*/ 	.word	0x000144b0


	//   ....[48]....
        /*054c*/ 	.word	0x000144f0


	//   ....[49]....
        /*0550*/ 	.word	0x00014530


	//   ....[50]....
        /*0554*/ 	.word	0x00014560


	//   ....[51]....
        /*0558*/ 	.word	0x00014590


	//   ....[52]....
        /*055c*/ 	.word	0x00014650


	//   ....[53]....
        /*0560*/ 	.word	0x00014670


	//   ....[54]....
        /*0564*/ 	.word	0x000146e0


	//   ....[55]....
        /*0568*/ 	.word	0x00014b10


	//   ....[56]....
        /*056c*/ 	.word	0x00014f70


	//   ....[57]....
        /*0570*/ 	.word	0x00015020


	//   ....[58]....
        /*0574*/ 	.word	0x000150c0


	//   ....[59]....
        /*0578*/ 	.word	0x00015160


	//   ....[60]....
        /*057c*/ 	.word	0x00015200


	//   ....[61]....
        /*0580*/ 	.word	0x000152f0


	//   ....[62]....
        /*0584*/ 	.word	0x00015390


	//   ....[63]....
        /*0588*/ 	.word	0x00015430


	//   ....[64]....
        /*058c*/ 	.word	0x000154d0


	//   ....[65]....
        /*0590*/ 	.word	0x00015730


	//   ....[66]....
        /*0594*/ 	.word	0x00015a10


	//   ....[67]....
        /*0598*/ 	.word	0x00015e00


	//   ....[68]....
        /*059c*/ 	.word	0x00015e90


	//   ....[69]....
        /*05a0*/ 	.word	0x00015f30


	//   ....[70]....
        /*05a4*/ 	.word	0x00015fe0


	//   ....[71]....
        /*05a8*/ 	.word	0x00016060


	//   ....[72]....
        /*05ac*/ 	.word	0x000160e0


	//   ....[73]....
        /*05b0*/ 	.word	0x00016160


	//   ....[74]....
        /*05b4*/ 	.word	0x000161e0


	//   ....[75]....
        /*05b8*/ 	.word	0x00016270


	//   ....[76]....
        /*05bc*/ 	.word	0x00016320


	//   ....[77]....
        /*05c0*/ 	.word	0x000163a0


	//   ....[78]....
        /*05c4*/ 	.word	0x00016420


	//   ....[79]....
        /*05c8*/ 	.word	0x000164a0


	//   ....[80]....
        /*05cc*/ 	.word	0x00016520


	//   ....[81]....
        /*05d0*/ 	.word	0x00016590


	//   ....[82]....
        /*05d4*/ 	.word	0x00016630


	//   ....[83]....
        /*05d8*/ 	.word	0x000166c0


	//   ....[84]....
        /*05dc*/ 	.word	0x000167e0


	//----- nvinfo : EIATTR_REG_RECONFIG
	.align		4
.L_1549:
        /*05e0*/ 	.byte	0x01, 0x54
	.zero		2


	//----- nvinfo : EIATTR_SYSCALL_OFFSETS
	.align		4
        /*05e4*/ 	.byte	0x04, 0x46
        /*05e6*/ 	.short	(.L_1551 - .L_1550)


	//   ....[0]....
.L_1550:
        /*05e8*/ 	.word	0x000017a0


	//   ....[1]....
        /*05ec*/ 	.word	0x000018f0


	//   ....[2]....
        /*05f0*/ 	.word	0x000058a0


	//   ....[3]....
        /*05f4*/ 	.word	0x00005dc0


	//   ....[4]....
        /*05f8*/ 	.word	0x00011fc0


	//   ....[5]....
        /*05fc*/ 	.word	0x000120f0


	//   ....[6]....
        /*0600*/ 	.word	0x000121f0


	//----- nvinfo : EIATTR_MBARRIER_INSTR_OFFSETS
	.align		4
.L_1551:
        /*0604*/ 	.byte	0x04, 0x39
        /*0606*/ 	.short	(.L_1553 - .L_1552)


	//   ....[0]....
.L_1552:
        /*0608*/ 	.word	0x000002e0
        /*060c*/ 	.word	0x000000ff
        /*0610*/ 	.word	0x00030800
        /*0614*/ 	.short	0x0100
        /*0616*/ 	.byte	0x08
	.zero		1


	//   ....[1]....
        /*0618*/ 	.word	0x000002f0
        /*061c*/ 	.word	0x000000ff
        /*0620*/ 	.word	0x00030820
        /*0624*/ 	.short	0x0100
        /*0626*/ 	.byte	0x08
	.zero		1


	//   ....[2]....
        /*0628*/ 	.word	0x000003e0
        /*062c*/ 	.word	0x000000ff
        /*0630*/ 	.word	0x00030830
        /*0634*/ 	.short	0x0100
        /*0636*/ 	.byte	0x08
	.zero		1


	//   ....[3]....
        /*0638*/ 	.word	0x000003f0
        /*063c*/ 	.word	0x000000ff
        /*0640*/ 	.word	0x00030840
        /*0644*/ 	.short	0x0100
        /*0646*/ 	.byte	0x08
	.zero		1


	//   ....[4]....
        /*0648*/ 	.word	0x00000400
        /*064c*/ 	.word	0x000000ff
        /*0650*/ 	.word	0x00030838
        /*0654*/ 	.short	0x0100
        /*0656*/ 	.byte	0x08
	.zero		1


	//   ....[5]....
        /*0658*/ 	.word	0x00000410
        /*065c*/ 	.word	0x000000ff
        /*0660*/ 	.word	0x00030848
        /*0664*/ 	.short	0x0100
        /*0666*/ 	.byte	0x08
	.zero		1


	//   ....[6]....
        /*0668*/ 	.word	0x00000540
        /*066c*/ 	.word	0x000000ff
        /*0670*/ 	.word	0x00030850
        /*0674*/ 	.short	0x0100
        /*0676*/ 	.byte	0x08
	.zero		1


	//   ....[7]....
        /*0678*/ 	.word	0x00000550
        /*067c*/ 	.word	0x000000ff
        /*0680*/ 	.word	0x00030860
        /*0684*/ 	.short	0x0100
        /*0686*/ 	.byte	0x08
	.zero		1


	//   ....[8]....
        /*0688*/ 	.word	0x00000560
        /*068c*/ 	.word	0x000000ff
        /*0690*/ 	.word	0x00030858
        /*0694*/ 	.short	0x0100
        /*0696*/ 	.byte	0x08
	.zero		1


	//   ....[9]....
        /*0698*/ 	.word	0x00000570
        /*069c*/ 	.word	0x000000ff
        /*06a0*/ 	.word	0x00030868
        /*06a4*/ 	.short	0x0100
        /*06a6*/ 	.byte	0x08
	.zero		1


	//   ....[10]....
        /*06a8*/ 	.word	0x00000660
        /*06ac*/ 	.word	0x000000ff
        /*06b0*/ 	.word	0x00030870
        /*06b4*/ 	.short	0x0100
        /*06b6*/ 	.byte	0x06
	.zero		1


	//   ....[11]....
        /*06b8*/ 	.word	0x00000670
        /*06bc*/ 	.word	0x000000ff
        /*06c0*/ 	.word	0x00030880
        /*06c4*/ 	.short	0x0100
        /*06c6*/ 	.byte	0x06
	.zero		1


	//   ....[12]....
        /*06c8*/ 	.word	0x00000680
        /*06cc*/ 	.word	0x000000ff
        /*06d0*/ 	.word	0x00030878
        /*06d4*/ 	.short	0x0100
        /*06d6*/ 	.byte	0x06
	.zero		1


	//   ....[13]....
        /*06d8*/ 	.word	0x00000690
        /*06dc*/ 	.word	0x000000ff
        /*06e0*/ 	.word	0x00030888
        /*06e4*/ 	.short	0x0100
        /*06e6*/ 	.byte	0x06
	.zero		1


	//   ....[14]....
        /*06e8*/ 	.word	0x000007c0
        /*06ec*/ 	.word	0x000000ff
        /*06f0*/ 	.word	0x00030890
        /*06f4*/ 	.short	0x0100
        /*06f6*/ 	.byte	0x08
	.zero		1


	//   ....[15]....
        /*06f8*/ 	.word	0x000007d0
        /*06fc*/ 	.word	0x000000ff
        /*0700*/ 	.word	0x000308a0
        /*0704*/ 	.short	0x0100
        /*0706*/ 	.byte	0x08
	.zero		1


	//   ....[16]....
        /*0708*/ 	.word	0x000007e0
        /*070c*/ 	.word	0x000000ff
        /*0710*/ 	.word	0x00030898
        /*0714*/ 	.short	0x0100
        /*0716*/ 	.byte	0x08
	.zero		1


	//   ....[17]....
        /*0718*/ 	.word	0x000007f0
        /*071c*/ 	.word	0x000000ff
        /*0720*/ 	.word	0x000308a8
        /*0724*/ 	.short	0x0100
        /*0726*/ 	.byte	0x08
	.zero		1


	//   ....[18]....
        /*0728*/ 	.word	0x00000920
        /*072c*/ 	.word	0x000000ff
        /*0730*/ 	.word	0x000308b0
        /*0734*/ 	.short	0x0100
        /*0736*/ 	.byte	0x08
	.zero		1


	//   ....[19]....
        /*0738*/ 	.word	0x00000930
        /*073c*/ 	.word	0x000000ff
        /*0740*/ 	.word	0x000308c0
        /*0744*/ 	.short	0x0100
        /*0746*/ 	.byte	0x08
	.zero		1


	//   ....[20]....
        /*0748*/ 	.word	0x00000940
        /*074c*/ 	.word	0x000000ff
        /*0750*/ 	.word	0x000308b8
        /*0754*/ 	.short	0x0100
        /*0756*/ 	.byte	0x08
	.zero		1


	//   ....[21]....
        /*0758*/ 	.word	0x00000950
        /*075c*/ 	.word	0x000000ff
        /*0760*/ 	.word	0x000308c8
        /*0764*/ 	.short	0x0100
        /*0766*/ 	.byte	0x08
	.zero		1


	//   ....[22]....
        /*0768*/ 	.word	0x00002b70
        /*076c*/ 	.word	0x00000053
        /*0770*/ 	.word	0x00030890
        /*0774*/ 	.short	0x010a
        /*0776*/ 	.byte	0x3f
	.zero		1


	//   ....[23]....
        /*0778*/ 	.word	0x00003d90
        /*077c*/ 	.word	0x00000053
        /*0780*/ 	.word	0x00030890
        /*0784*/ 	.short	0x010a
        /*0786*/ 	.byte	0x3f
	.zero		1


	//   ....[24]....
        /*0788*/ 	.word	0x00004e20
        /*078c*/ 	.word	0x00000053
        /*0790*/ 	.word	0x00030890
        /*0794*/ 	.short	0x010a
        /*0796*/ 	.byte	0x3f
	.zero		1


	//   ....[25]....
        /*0798*/ 	.word	0x00005040
        /*079c*/ 	.word	0x00000024
        /*07a0*/ 	.word	0x00000000
        /*07a4*/ 	.short	0x0101
        /*07a6*/ 	.byte	0x3f
	.zero		1


	//   ....[26]....
        /*07a8*/ 	.word	0x00005080
        /*07ac*/ 	.word	0x00000053
        /*07b0*/ 	.word	0x000308b0
        /*07b4*/ 	.short	0x010a
        /*07b6*/ 	.byte	0x3f
	.zero		1


	//   ....[27]....
        /*07b8*/ 	.word	0x00005440
        /*07bc*/ 	.word	0x00000053
        /*07c0*/ 	.word	0x00000000
        /*07c4*/ 	.short	0x0101
        /*07c6*/ 	.byte	0x3f
	.zero		1


	//   ....[28]....
        /*07c8*/ 	.word	0x00005940
        /*07cc*/ 	.word	0x00000002
        /*07d0*/ 	.word	0x00030800
        /*07d4*/ 	.short	0x010a
        /*07d6*/ 	.byte	0x3f
	.zero		1


	//   ....[29]....
        /*07d8*/ 	.word	0x00005990
        /*07dc*/ 	.word	0x00000002
        /*07e0*/ 	.word	0x00030800
        /*07e4*/ 	.short	0x010a
        /*07e6*/ 	.byte	0x3f
	.zero		1


	//   ....[30]....
        /*07e8*/ 	.word	0x000060c0
        /*07ec*/ 	.word	0x00000002
        /*07f0*/ 	.word	0x00030800
        /*07f4*/ 	.short	0x010a
        /*07f6*/ 	.byte	0x3f
	.zero		1


	//   ....[31]....
        /*07f8*/ 	.word	0x00006fb0
        /*07fc*/ 	.word	0x00000002
        /*0800*/ 	.word	0x00030800
        /*0804*/ 	.short	0x010a
        /*0806*/ 	.byte	0x3f
	.zero		1


	//   ....[32]....
        /*0808*/ 	.word	0x00007df0
        /*080c*/ 	.word	0x00000004
        /*0810*/ 	.word	0x00030830
        /*0814*/ 	.short	0x010a
        /*0816*/ 	.byte	0x3f
	.zero		1


	//   ....[33]....
        /*0818*/ 	.word	0x00007ed0
        /*081c*/ 	.word	0x00000004
        /*0820*/ 	.word	0x00030830
        /*0824*/ 	.short	0x010a
        /*0826*/ 	.byte	0x3f
	.zero		1


	//   ....[34]....
        /*0828*/ 	.word	0x00009b50
        /*082c*/ 	.word	0x00000004
        /*0830*/ 	.word	0x00000000
        /*0834*/ 	.short	0x0101
        /*0836*/ 	.byte	0x3f
	.zero		1


	//   ....[35]....
        /*0838*/ 	.word	0x0000ae30
        /*083c*/ 	.word	0x00000000
        /*0840*/ 	.word	0x00030830
        /*0844*/ 	.short	0x010a
        /*0846*/ 	.byte	0x3f
	.zero		1


	//   ....[36]....
        /*0848*/ 	.word	0x0000ae80
        /*084c*/ 	.word	0x00000000
        /*0850*/ 	.word	0x00030830
        /*0854*/ 	.short	0x010a
        /*0856*/ 	.byte	0x3f
	.zero		1


	//   ....[37]....
        /*0858*/ 	.word	0x0000b1d0
        /*085c*/ 	.word	0x00000003
        /*0860*/ 	.word	0x00030850
        /*0864*/ 	.short	0x010a
        /*0866*/ 	.byte	0x3f
	.zero		1


	//   ....[38]....
        /*0868*/ 	.word	0x0000b220
        /*086c*/ 	.word	0x00000003
        /*0870*/ 	.word	0x00030850
        /*0874*/ 	.short	0x010a
        /*0876*/ 	.byte	0x3f
	.zero		1


	//   ....[39]....
        /*0878*/ 	.word	0x0000c930
        /*087c*/ 	.word	0x0000000d
        /*0880*/ 	.word	0x00000000
        /*0884*/ 	.short	0x0101
        /*0886*/ 	.byte	0x3f
	.zero		1


	//   ....[40]....
        /*0888*/ 	.word	0x0000c9b0
        /*088c*/ 	.word	0x0000000b
        /*0890*/ 	.word	0x00000000
        /*0894*/ 	.short	0x0101
        /*0896*/ 	.byte	0x3f
	.zero		1


	//   ....[41]....
        /*0898*/ 	.word	0x0000db90
        /*089c*/ 	.word	0x0000000c
        /*08a0*/ 	.word	0x00030850
        /*08a4*/ 	.short	0x010a
        /*08a6*/ 	.byte	0x3f
	.zero		1


	//   ....[42]....
        /*08a8*/ 	.word	0x0000dc40
        /*08ac*/ 	.word	0x0000000c
        /*08b0*/ 	.word	0x00030850
        /*08b4*/ 	.short	0x010a
        /*08b6*/ 	.byte	0x3f
	.zero		1


	//   ....[43]....
        /*08b8*/ 	.word	0x0000e6d0
        /*08bc*/ 	.word	0x00000006
        /*08c0*/ 	.word	0x00000000
        /*08c4*/ 	.short	0x0101
        /*08c6*/ 	.byte	0x3f
	.zero		1


	//   ....[44]....
        /*08c8*/ 	.word	0x0000f690
        /*08cc*/ 	.word	0x00000000
        /*08d0*/ 	.word	0x00000000
        /*08d4*/ 	.short	0x0101
        /*08d6*/ 	.byte	0x3f
	.zero		1


	//   ....[45]....
        /*08d8*/ 	.word	0x00011510
        /*08dc*/ 	.word	0x00000006
        /*08e0*/ 	.word	0x00030820
        /*08e4*/ 	.short	0x010a
        /*08e6*/ 	.byte	0x3f
	.zero		1


	//   ....[46]....
        /*08e8*/ 	.word	0x00011580
        /*08ec*/ 	.word	0x00000007
        /*08f0*/ 	.word	0x000308a0
        /*08f4*/ 	.short	0x010a
        /*08f6*/ 	.byte	0x3f
	.zero		1


	//   ....[47]....
        /*08f8*/ 	.word	0x00011730
        /*08fc*/ 	.word	0x00000007
        /*0900*/ 	.word	0x000308c0
        /*0904*/ 	.short	0x010a
        /*0906*/ 	.byte	0x3f
	.zero		1


	//   ....[48]....
        /*0908*/ 	.word	0x00011980
        /*090c*/ 	.word	0x00000007
        /*0910*/ 	.word	0x000308a0
        /*0914*/ 	.short	0x010a
        /*0916*/ 	.byte	0x3f
	.zero		1


	//   ....[49]....
        /*0918*/ 	.word	0x00011b20
        /*091c*/ 	.word	0x00000007
        /*0920*/ 	.word	0x000308c0
        /*0924*/ 	.short	0x010a
        /*0926*/ 	.byte	0x3f
	.zero		1


	//   ....[50]....
        /*0928*/ 	.word	0x000126c0
        /*092c*/ 	.word	0x00000005
        /*0930*/ 	.word	0x00030840
        /*0934*/ 	.short	0x010a
        /*0936*/ 	.byte	0x3f
	.zero		1


	//   ....[51]....
        /*0938*/ 	.word	0x00012a10
        /*093c*/ 	.word	0x0000001c
        /*0940*/ 	.word	0x00030820
        /*0944*/ 	.short	0x010a
        /*0946*/ 	.byte	0x3f
	.zero		1


	//   ....[52]....
        /*0948*/ 	.word	0x00012d10
        /*094c*/ 	.word	0x00000003
        /*0950*/ 	.word	0x00030840
        /*0954*/ 	.short	0x010a
        /*0956*/ 	.byte	0x3f
	.zero		1


	//   ....[53]....
        /*0958*/ 	.word	0x00012ef0
        /*095c*/ 	.word	0x00000002
        /*0960*/ 	.word	0x00000060
        /*0964*/ 	.short	0x010a
        /*0966*/ 	.byte	0x3f
	.zero		1


	//   ....[54]....
        /*0968*/ 	.word	0x00013370
        /*096c*/ 	.word	0x00000003
        /*0970*/ 	.word	0x00030840
        /*0974*/ 	.short	0x010a
        /*0976*/ 	.byte	0x3f
	.zero		1


	//   ....[55]....
        /*0978*/ 	.word	0x00013550
        /*097c*/ 	.word	0x00000003
        /*0980*/ 	.word	0x00000060
        /*0984*/ 	.short	0x010a
        /*0986*/ 	.byte	0x3f
	.zero		1


	//   ....[56]....
        /*0988*/ 	.word	0x00013910
        /*098c*/ 	.word	0x00000002
        /*0990*/ 	.word	0x00030840
        /*0994*/ 	.short	0x010a
        /*0996*/ 	.byte	0x3f
	.zero		1


	//   ....[57]....
        /*0998*/ 	.word	0x00013b00
        /*099c*/ 	.word	0x00000002
        /*09a0*/ 	.word	0x00000060
        /*09a4*/ 	.short	0x010a
        /*09a6*/ 	.byte	0x3f
	.zero		1


	//   ....[58]....
        /*09a8*/ 	.word	0x00013e50
        /*09ac*/ 	.word	0x00000003
        /*09b0*/ 	.word	0x00030860
        /*09b4*/ 	.short	0x010a
        /*09b6*/ 	.byte	0x3f
	.zero		1


	//   ....[59]....
        /*09b8*/ 	.word	0x00014a90
        /*09bc*/ 	.word	0x00000009
        /*09c0*/ 	.word	0x00030820
        /*09c4*/ 	.short	0x010a
        /*09c6*/ 	.byte	0x3f
	.zero		1


	//   ....[60]....
        /*09c8*/ 	.word	0x00014c20
        /*09cc*/ 	.word	0x00000007
        /*09d0*/ 	.word	0x00000000
        /*09d4*/ 	.short	0x010a
        /*09d6*/ 	.byte	0x3f
	.zero		1


	//   ....[61]....
        /*09d8*/ 	.word	0x00014c90
        /*09dc*/ 	.word	0x00000003
        /*09e0*/ 	.word	0x00000000
        /*09e4*/ 	.short	0x010a
        /*09e6*/ 	.byte	0x3f
	.zero		1


	//   ....[62]....
        /*09e8*/ 	.word	0x00014cf0
        /*09ec*/ 	.word	0x00000005
        /*09f0*/ 	.word	0x00000000
        /*09f4*/ 	.short	0x010a
        /*09f6*/ 	.byte	0x3f
	.zero		1


	//   ....[63]....
        /*09f8*/ 	.word	0x00014d20
        /*09fc*/ 	.word	0x00000003
        /*0a00*/ 	.word	0x00000000
        /*0a04*/ 	.short	0x010a
        /*0a06*/ 	.byte	0x3f
	.zero		1


	//   ....[64]....
        /*0a08*/ 	.word	0x00014d80
        /*0a0c*/ 	.word	0x00000053
        /*0a10*/ 	.word	0x00030890
        /*0a14*/ 	.short	0x010a
        /*0a16*/ 	.byte	0x3f
	.zero		1


	//   ....[65]....
        /*0a18*/ 	.word	0x00014dd0
        /*0a1c*/ 	.word	0x00000053
        /*0a20*/ 	.word	0x00030890
        /*0a24*/ 	.short	0x010a
        /*0a26*/ 	.byte	0x3f
	.zero		1


	//   ....[66]....
        /*0a28*/ 	.word	0x00014e20
        /*0a2c*/ 	.word	0x00000053
        /*0a30*/ 	.word	0x00030890
        /*0a34*/ 	.short	0x010a
        /*0a36*/ 	.byte	0x3f
	.zero		1


	//   ....[67]....
        /*0a38*/ 	.word	0x00014e70
        /*0a3c*/ 	.word	0x00000053
        /*0a40*/ 	.word	0x000308b0
        /*0a44*/ 	.short	0x010a
        /*0a46*/ 	.byte	0x3f
	.zero		1


	//   ....[68]....
        /*0a48*/ 	.word	0x00015240
        /*0a4c*/ 	.word	0x00000002
        /*0a50*/ 	.word	0x00030800
        /*0a54*/ 	.short	0x010a
        /*0a56*/ 	.byte	0x3f
	.zero		1


	//   ....[69]....
        /*0a58*/ 	.word	0x00015510
        /*0a5c*/ 	.word	0x00000002
        /*0a60*/ 	.word	0x00030800
        /*0a64*/ 	.short	0x010a
        /*0a66*/ 	.byte	0x3f
	.zero		1


	//   ....[70]....
        /*0a68*/ 	.word	0x00015560
        /*0a6c*/ 	.word	0x00000004
        /*0a70*/ 	.word	0x00030830
        /*0a74*/ 	.short	0x010a
        /*0a76*/ 	.byte	0x3f
	.zero		1


	//   ....[71]....
        /*0a78*/ 	.word	0x000155b0
        /*0a7c*/ 	.word	0x00000000
        /*0a80*/ 	.word	0x00030830
        /*0a84*/ 	.short	0x010a
        /*0a86*/ 	.byte	0x3f
	.zero		1


	//   ....[72]....
        /*0a88*/ 	.word	0x00015600
        /*0a8c*/ 	.word	0x00000003
        /*0a90*/ 	.word	0x00030850
        /*0a94*/ 	.short	0x010a
        /*0a96*/ 	.byte	0x3f
	.zero		1


	//   ....[73]....
        /*0a98*/ 	.word	0x00015650
        /*0a9c*/ 	.word	0x0000000c
        /*0aa0*/ 	.word	0x00030850
        /*0aa4*/ 	.short	0x010a
        /*0aa6*/ 	.byte	0x3f
	.zero		1


	//   ....[74]....
        /*0aa8*/ 	.word	0x000157f0
        /*0aac*/ 	.word	0x00000006
        /*0ab0*/ 	.word	0x00030820
        /*0ab4*/ 	.short	0x010a
        /*0ab6*/ 	.byte	0x3f
	.zero		1


	//   ....[75]....
        /*0ab8*/ 	.word	0x00015840
        /*0abc*/ 	.word	0x00000007
        /*0ac0*/ 	.word	0x000308a0
        /*0ac4*/ 	.short	0x010a
        /*0ac6*/ 	.byte	0x3f
	.zero		1


	//   ....[76]....
        /*0ac8*/ 	.word	0x00015890
        /*0acc*/ 	.word	0x00000007
        /*0ad0*/ 	.word	0x000308c0
        /*0ad4*/ 	.short	0x010a
        /*0ad6*/ 	.byte	0x3f
	.zero		1


	//   ....[77]....
        /*0ad8*/ 	.word	0x000158e0
        /*0adc*/ 	.word	0x00000007
        /*0ae0*/ 	.word	0x000308a0
        /*0ae4*/ 	.short	0x010a
        /*0ae6*/ 	.byte	0x3f
	.zero		1


	//   ....[78]....
        /*0ae8*/ 	.word	0x00015930
        /*0aec*/ 	.word	0x00000007
        /*0af0*/ 	.word	0x000308c0
        /*0af4*/ 	.short	0x010a
        /*0af6*/ 	.byte	0x3f
	.zero		1


	//   ....[79]....
        /*0af8*/ 	.word	0x00015ad0
        /*0afc*/ 	.word	0x00000005
        /*0b00*/ 	.word	0x00030840
        /*0b04*/ 	.short	0x010a
        /*0b06*/ 	.byte	0x3f
	.zero		1


	//   ....[80]....
        /*0b08*/ 	.word	0x00015b20
        /*0b0c*/ 	.word	0x0000001c
        /*0b10*/ 	.word	0x00030820
        /*0b14*/ 	.short	0x010a
        /*0b16*/ 	.byte	0x3f
	.zero		1


	//   ....[81]....
        /*0b18*/ 	.word	0x00015b70
        /*0b1c*/ 	.word	0x00000003
        /*0b20*/ 	.word	0x00030840
        /*0b24*/ 	.short	0x010a
        /*0b26*/ 	.byte	0x3f
	.zero		1


	//   ....[82]....
        /*0b28*/ 	.word	0x00015bc0
        /*0b2c*/ 	.word	0x00000002
        /*0b30*/ 	.word	0x00000060
        /*0b34*/ 	.short	0x010a
        /*0b36*/ 	.byte	0x3f
	.zero		1


	//   ....[83]....
        /*0b38*/ 	.word	0x00015c10
        /*0b3c*/ 	.word	0x00000003
        /*0b40*/ 	.word	0x00030840
        /*0b44*/ 	.short	0x010a
        /*0b46*/ 	.byte	0x3f
	.zero		1


	//   ....[84]....
        /*0b48*/ 	.word	0x00015c60
        /*0b4c*/ 	.word	0x00000003
        /*0b50*/ 	.word	0x00000060
        /*0b54*/ 	.short	0x010a
        /*0b56*/ 	.byte	0x3f
	.zero		1


	//   ....[85]....
        /*0b58*/ 	.word	0x00015cb0
        /*0b5c*/ 	.word	0x00000002
        /*0b60*/ 	.word	0x00030840
        /*0b64*/ 	.short	0x010a
        /*0b66*/ 	.byte	0x3f
	.zero		1


	//   ....[86]....
        /*0b68*/ 	.word	0x00015d00
        /*0b6c*/ 	.word	0x00000002
        /*0b70*/ 	.word	0x00000060
        /*0b74*/ 	.short	0x010a
        /*0b76*/ 	.byte	0x3f
	.zero		1


	//   ....[87]....
        /*0b78*/ 	.word	0x00015d50
        /*0b7c*/ 	.word	0x00000003
        /*0b80*/ 	.word	0x00030860
        /*0b84*/ 	.short	0x010a
        /*0b86*/ 	.byte	0x3f
	.zero		1


	//   ....[88]....
        /*0b88*/ 	.word	0x00016700
        /*0b8c*/ 	.word	0x00000009
        /*0b90*/ 	.word	0x00030820
        /*0b94*/ 	.short	0x010a
        /*0b96*/ 	.byte	0x3f
	.zero		1


	//   ....[89]....
        /*0b98*/ 	.word	0x000168a0
        /*0b9c*/ 	.word	0x00000007
        /*0ba0*/ 	.word	0x00000000
        /*0ba4*/ 	.short	0x010a
        /*0ba6*/ 	.byte	0x3f
	.zero		1


	//   ....[90]....
        /*0ba8*/ 	.word	0x000168f0
        /*0bac*/ 	.word	0x00000003
        /*0bb0*/ 	.word	0x00000000
        /*0bb4*/ 	.short	0x010a
        /*0bb6*/ 	.byte	0x3f
	.zero		1


	//   ....[91]....
        /*0bb8*/ 	.word	0x00016940
        /*0bbc*/ 	.word	0x00000005
        /*0bc0*/ 	.word	0x00000000
        /*0bc4*/ 	.short	0x010a
        /*0bc6*/ 	.byte	0x3f
	.zero		1


	//----- nvinfo : EIATTR_NUM_MBARRIERS
	.align		4
.L_1553:
        /*0bc8*/ 	.byte	0x03, 0x38
        /*0bca*/ 	.short	0x0016


	//----- nvinfo : EIATTR_EXIT_INSTR_OFFSETS
	.align		4
        /*0bcc*/ 	.byte	0x04, 0x1c
        /*0bce*/ 	.short	(.L_1555 - .L_1554)


	//   ....[0]....
.L_1554:
        /*0bd0*/ 	.word	0x00014d70


	//----- nvinfo : EIATTR_MAX_THREADS
	.align		4
.L_1555:
        /*0bd4*/ 	.byte	0x04, 0x05
        /*0bd6*/ 	.short	(.L_1557 - .L_1556)
.L_1556:
        /*0bd8*/ 	.word	0x00000200
        /*0bdc*/ 	.word	0x00000001
        /*0be0*/ 	.word	0x00000001


	//----- nvinfo : EIATTR_CRS_STACK_SIZE
	.align		4
.L_1557:
        /*0be4*/ 	.byte	0x04, 0x1e
        /*0be6*/ 	.short	(.L_1559 - .L_1558)
.L_1558:
        /*0be8*/ 	.word	0x00000000


	//----- nvinfo : EIATTR_CBANK_PARAM_SIZE
	.align		4
.L_1559:
        /*0bec*/ 	.byte	0x03, 0x19
        /*0bee*/ 	.short	0x0a70


	//----- nvinfo : EIATTR_PARAM_CBANK
	.align		4
        /*0bf0*/ 	.byte	0x04, 0x0a
        /*0bf2*/ 	.short	(.L_1561 - .L_1560)
	.align		4
.L_1560:
        /*0bf4*/ 	.word	index@(.nv.constant0._ZN7cutlass13device_kernelIN5flash11enable_sm90INS1_16FlashAttnFwdSm90INS1_25CollectiveMainloopFwdSm90ILi2EN4cute5tupleIJNS5_1CILi1EEES8_S8_EEENS6_IJNS7_ILi192EEESA_NS7_ILi64EEEEEELi64ENS_6half_tEfNS_4arch4Sm90ELb0ELb0ELb0ELb1ELb0ELb1ELb0ELb0ELb1ELb0ELb0ELb0EEENS1_21CollectiveEpilogueFwdINS6_IJSA_SB_SA_EEES9_SD_SF_Li384ELb1ELb0ELb0ELb0EEENS1_36VarlenDynamicPersistentTileSchedulerILi192ELi192ELi384ELi32ELb0ELb0ELb1ELb0ELb1ELb1EEEEEEEEEvNT_6ParamsE)
        /*0bf8*/ 	.short	0x0210
        /*0bfa*/ 	.short	0x0a70


	//----- nvinfo : EIATTR_SW_WAR
	.align		4
.L_1561:
        /*0bfc*/ 	.byte	0x04, 0x36
        /*0bfe*/ 	.short	(.L_1563 - .L_1562)
.L_1562:
        /*0c00*/ 	.word	0x00000008
.L_1563:


//--------------------- .nv.info._ZN7cutlass13device_kernelIN5flash11enable_sm90INS1_16FlashAttnFwdSm90INS1_25CollectiveMainloopFwdSm90ILi2EN4cute5tupleIJNS5_1CILi1EEES8_S8_EEENS6_IJNS7_ILi192EEENS7_ILi128EEENS7_ILi64EEEEEELi64ENS_6half_tEfNS_4arch4Sm90ELb0ELb1ELb0ELb0ELb0ELb0ELb0ELb1ELb1ELb0ELb0ELb0EEENS1_21CollectiveEpilogueFwdINS6_IJSA_SC_SB_EEES9_SE_SG_Li384ELb0ELb0ELb0ELb0EEENS1_30DynamicPersistentTileSchedulerILi384ELi32ELb0ELb0ELb1EEEEEEEEEvNT_6ParamsE --------------------------
	.section	.nv.info._ZN7cutlass13device_kernelIN5flash11enable_sm90INS1_16FlashAttnFwdSm90INS1_25CollectiveMainloopFwdSm90ILi2EN4cute5tupleIJNS5_1CILi1EEES8_S8_EEENS6_IJNS7_ILi192EEENS7_ILi128EEENS7_ILi64EEEEEELi64ENS_6half_tEfNS_4arch4Sm90ELb0ELb1ELb0ELb0ELb0ELb0ELb0ELb1ELb1ELb0ELb0ELb0EEENS1_21CollectiveEpilogueFwdINS6_IJSA_SC_SB_EEES9_SE_SG_Li384ELb0ELb0ELb0ELb0EEENS1_30DynamicPersistentTileSchedulerILi384ELi32ELb0ELb0ELb1EEEEEEEEEvNT_6ParamsE,"",@"SHT_CUDA_INFO"
	.sectionflags	@""
	.align	4


	//----- nvinfo : EIATTR_CUDA_API_VERSION
	.align		4
        /*0000*/ 	.byte	0x04, 0x37
        /*0002*/ 	.short	(.L_1565 - .L_1564)
.L_1564:
        /*0004*/ 	.word	0x00000082


	//----- nvinfo : EIATTR_KPARAM_INFO
	.align		4
.L_1565:
        /*0008*/ 	.byte	0x04, 0x17
        /*000a*/ 	.short	(.L_1567 - .L_1566)
.L_1566:
        /*000c*/ 	.word	0x00000000
        /*0010*/ 	.short	0x0000
        /*0012*/ 	.short	0x0070
        /*0014*/ 	.byte	0x00, 0xf0, 0x01, 0x2e


	//----- nvinfo : EIATTR_SPARSE_MMA_MASK
	.align		4
.L_1567:
        /*0018*/ 	.byte	0x03, 0x50
        /*001a*/ 	.short	0x0000


	//----- nvinfo : EIATTR_MAXREG_COUNT
	.align		4
        /*001c*/ 	.byte	0x03, 0x1b
        /*001e*/ 	.short	0x0080


	//----- nvinfo : EIATTR_NUM_BARRIERS
	.align		4
        /*0020*/ 	.byte	0x02, 0x4c
        /*0022*/ 	.byte	0x10
	.zero		1


	//----- nvinfo : EIATTR_EXTERNS
	.align		4
        /*0024*/ 	.byte	0x04, 0x0f
        /*0026*/ 	.short	(.L_1569 - .L_1568)


	//   ....[0]....
	.align		4
.L_1568:
        /*0028*/ 	.word	index@(__assertfail)


	//----- nvinfo : EIATTR_MERCURY_ISA_VERSION
	.align		4
.L_1569:
        /*002c*/ 	.byte	0x03, 0x5f
        /*002e*/ 	.short	0x0101


	//----- nvinfo : EIATTR_INT_WARP_WIDE_INSTR_OFFSETS
	.align		4
        /*0030*/ 	.byte	0x04, 0x31
        /*0032*/ 	.short	(.L_1571 - .L_1570)


	//   ....[0]....
.L_1570:
        /*0034*/ 	.word	0x00000180


	//   ....[1]....
        /*0038*/ 	.word	0x000001b0


	//   ....[2]....
        /*003c*/ 	.word	0x000001c0


	//   ....[3]....
        /*0040*/ 	.word	0x0000e1a0


	//   ....[4]....
        /*0044*/ 	.word	0x0000e230


	//   ....[5]....
        /*0048*/ 	.word	0x0000e6e0


	//   ....[6]....
        /*004c*/ 	.word	0x0000fe30


	//   ....[7]....
        /*0050*/ 	.word	0x0000fec0


	//----- nvinfo : EIATTR_COOP_GROUP_MASK_REGIDS
	.align		4
.L_1571:
        /*0054*/ 	.byte	0x04, 0x29
        /*0056*/ 	.short	(.L_1573 - .L_1572)


	//   ....[0]....
.L_1572:
        /*0058*/ 	.word	0xffffffff


	//   ....[1]....
        /*005c*/ 	.word	0xffffffff


	//   ....[2]....
        /*0060*/ 	.word	0xffffffff


	//   ....[3]....
        /*0064*/ 	.word	0xffffffff


	//   ....[4]....
        /*0068*/ 	.word	0xffffffff


	//   ....[5]....
        /*006c*/ 	.word	0xffffffff


	//   ....[6]....
        /*0070*/ 	.word	0xffffffff


	//   ....[7]....
        /*0074*/ 	.word	0xffffffff


	//   ....[8]....
        /*0078*/ 	.word	0xffffffff


	//   ....[9]....
        /*007c*/ 	.word	0xffffffff


	//   ....[10]....
        /*0080*/ 	.word	0xffffffff


	//   ....[11]....
        /*0084*/ 	.word	0xffffffff


	//   ....[12]....
        /*0088*/ 	.word	0xffffffff


	//   ....[13]....
        /*008c*/ 	.word	0xffffffff


	//   ....[14]....
        /*0090*/ 	.word	0xffffffff


	//   ....[15]....
        /*0094*/ 	.word	0xffffffff


	//   ....[16]....
        /*0098*/ 	.word	0xffffffff


	//   ....[17]....
        /*009c*/ 	.word	0xffffffff


	//   ....[18]....
        /*00a0*/ 	.word	0xffffffff


	//   ....[19]....
        /*00a4*/ 	.word	0xffffffff


	//   ....[20]....
        /*00a8*/ 	.word	0xffffffff


	//   ....[21]....
        /*00ac*/ 	.word	0xffffffff


	//   ....[22]....
        /*00b0*/ 	.word	0xffffffff


	//   ....[23]....
        /*00b4*/ 	.word	0xffffffff


	//   ....[24]....
        /*00b8*/ 	.word	0xffffffff


	//   ....[25]....
        /*00bc*/ 	.word	0xffffffff


	//   ....[26]....
        /*00c0*/ 	.word	0xffffffff


	//   ....[27]....
        /*00c4*/ 	.word	0xffffffff


	//   ....[28]....
        /*00c8*/ 	.word	0xffffffff


	//   ....[29]....
        /*00cc*/ 	.word	0xffffffff


	//   ....[30]....
        /*00d0*/ 	.word	0xffffffff


	//   ....[31]....
        /*00d4*/ 	.word	0xffffffff


	//   ....[32]....
        /*00d8*/ 	.word	0x0500000f


	//   ....[33]....
        /*00dc*/ 	.word	0x0500000f


	//----- nvinfo : EIATTR_COOP_GROUP_INSTR_OFFSETS
	.align		4
.L_1573:
        /*00e0*/ 	.byte	0x04, 0x28
        /*00e2*/ 	.short	(.L_1575 - .L_1574)


	//   ....[0]....
.L_1574:
        /*00e4*/ 	.word	0x00000060


	//   ....[1]....
        /*00e8*/ 	.word	0x00000190


	//   ....[2]....
        /*00ec*/ 	.word	0x000001e0


	//   ....[3]....
        /*00f0*/ 	.word	0x000003d0


	//   ....[4]....
        /*00f4*/ 	.word	0x00000530


	//   ....[5]....
        /*00f8*/ 	.word	0x00000650


	//   ....[6]....
        /*00fc*/ 	.word	0x000007b0


	//   ....[7]....
        /*0100*/ 	.word	0x00001600


	//   ....[8]....
        /*0104*/ 	.word	0x00003080


	//   ....[9]....
        /*0108*/ 	.word	0x00003190


	//   ....[10]....
        /*010c*/ 	.word	0x00003ad0


	//   ....[11]....
        /*0110*/ 	.word	0x00003b30


	//   ....[12]....
        /*0114*/ 	.word	0x00005df0


	//   ....[13]....
        /*0118*/ 	.word	0x00005ef0


	//   ....[14]....
        /*011c*/ 	.word	0x00006700


	//   ....[15]....
        /*0120*/ 	.word	0x00006770


	//   ....[16]....
        /*0124*/ 	.word	0x00007ed0


	//   ....[17]....
        /*0128*/ 	.word	0x00007f00


	//   ....[18]....
        /*012c*/ 	.word	0x00008430


	//   ....[19]....
        /*0130*/ 	.word	0x000084a0


	//   ....[20]....
        /*0134*/ 	.word	0x0000aa10


	//   ....[21]....
        /*0138*/ 	.word	0x0000aac0


	//   ....[22]....
        /*013c*/ 	.word	0x0000b4d0


	//   ....[23]....
        /*0140*/ 	.word	0x0000b520


	//   ....[24]....
        /*0144*/ 	.word	0x0000c300


	//   ....[25]....
        /*0148*/ 	.word	0x0000c340


	//   ....[26]....
        /*014c*/ 	.word	0x0000c440


	//   ....[27]....
        /*0150*/ 	.word	0x0000c450


	//   ....[28]....
        /*0154*/ 	.word	0x0000cf90


	//   ....[29]....
        /*0158*/ 	.word	0x0000d910


	//   ....[30]....
        /*015c*/ 	.word	0x00010160


	//   ....[31]....
        /*0160*/ 	.word	0x000102e0


	//   ....[32]....
        /*0164*/ 	.word	0x000108e0


	//   ....[33]....
        /*0168*/ 	.word	0x00010cc0


	//----- nvinfo : EIATTR_REG_RECONFIG
	.align		4
.L_1575:
        /*016c*/ 	.byte	0x01, 0x54
	.zero		2


	//----- nvinfo : EIATTR_SYSCALL_OFFSETS
	.align		4
        /*0170*/ 	.byte	0x04, 0x46
        /*0172*/ 	.short	(.L_1577 - .L_1576)


	//   ....[0]....
.L_1576:
        /*0174*/ 	.word	0x000017b0


	//   ....[1]....
        /*0178*/ 	.word	0x0000e3c0


	//   ....[2]....
        /*017c*/ 	.word	0x0000e500


	//   ....[3]....
        /*0180*/ 	.word	0x0000e5f0


	//----- nvinfo : EIATTR_MBARRIER_INSTR_OFFSETS
	.align		4
.L_1577:
        /*0184*/ 	.byte	0x04, 0x39
        /*0186*/ 	.short	(.L_1579 - .L_1578)


	//   ....[0]....
.L_1578:
        /*0188*/ 	.word	0x00000280
        /*018c*/ 	.word	0x000000ff
        /*0190*/ 	.word	0x00016800
        /*0194*/ 	.short	0x0100
        /*0196*/ 	.byte	0x06
	.zero		1


	//   ....[1]....
        /*0198*/ 	.word	0x00000290
        /*019c*/ 	.word	0x000000ff
        /*01a0*/ 	.word	0x00016820
        /*01a4*/ 	.short	0x0100
        /*01a6*/ 	.byte	0x06
	.zero		1


	//   ....[2]....
        /*01a8*/ 	.word	0x00000380
        /*01ac*/ 	.word	0x000000ff
        /*01b0*/ 	.word	0x00016830
        /*01b4*/ 	.short	0x0100
        /*01b6*/ 	.byte	0x08
	.zero		1


	//   ....[3]....
        /*01b8*/ 	.word	0x00000390
        /*01bc*/ 	.word	0x000000ff
        /*01c0*/ 	.word	0x00016840
        /*01c4*/ 	.short	0x0100
        /*01c6*/ 	.byte	0x08
	.zero		1


	//   ....[4]....
        /*01c8*/ 	.word	0x000003a0
        /*01cc*/ 	.word	0x000000ff
        /*01d0*/ 	.word	0x00016838
        /*01d4*/ 	.short	0x0100
        /*01d6*/ 	.byte	0x08
	.zero		1


	//   ....[5]....
        /*01d8*/ 	.word	0x000003b0
        /*01dc*/ 	.word	0x000000ff
        /*01e0*/ 	.word	0x00016848
        /*01e4*/ 	.short	0x0100
        /*01e6*/ 	.byte	0x08
	.zero		1


	//   ....[6]....
        /*01e8*/ 	.word	0x000004e0
        /*01ec*/ 	.word	0x000000ff
        /*01f0*/ 	.word	0x00016850
        /*01f4*/ 	.short	0x0100
        /*01f6*/ 	.byte	0x08
	.zero		1


	//   ....[7]....
        /*01f8*/ 	.word	0x000004f0
        /*01fc*/ 	.word	0x000000ff
        /*0200*/ 	.word	0x00016860
        /*0204*/ 	.short	0x0100
        /*0206*/ 	.byte	0x08
	.zero		1


	//   ....[8]....
        /*0208*/ 	.word	0x00000500
        /*020c*/ 	.word	0x000000ff
        /*0210*/ 	.word	0x00016858
        /*0214*/ 	.short	0x0100
        /*0216*/ 	.byte	0x08
	.zero		1


	//   ....[9]....
        /*0218*/ 	.word	0x00000510
        /*021c*/ 	.word	0x000000ff
        /*0220*/ 	.word	0x00016868
        /*0224*/ 	.short	0x0100
        /*0226*/ 	.byte	0x08
	.zero		1


	//   ....[10]....
        /*0228*/ 	.word	0x00000600
        /*022c*/ 	.word	0x000000ff
        /*0230*/ 	.word	0x00016870
        /*0234*/ 	.short	0x0100
        /*0236*/ 	.byte	0x06
	.zero		1


	//   ....[11]....
        /*0238*/ 	.word	0x00000610
        /*023c*/ 	.word	0x000000ff
        /*0240*/ 	.word	0x00016880
        /*0244*/ 	.short	0x0100
        /*0246*/ 	.byte	0x06
	.zero		1


	//   ....[12]....
        /*0248*/ 	.word	0x00000620
        /*024c*/ 	.word	0x000000ff
        /*0250*/ 	.word	0x00016878
        /*0254*/ 	.short	0x0100
        /*0256*/ 	.byte	0x06
	.zero		1


	//   ....[13]....
        /*0258*/ 	.word	0x00000630
        /*025c*/ 	.word	0x000000ff
        /*0260*/ 	.word	0x00016888
        /*0264*/ 	.short	0x0100
        /*0266*/ 	.byte	0x06
	.zero		1


	//   ....[14]....
        /*0268*/ 	.word	0x00000760
        /*026c*/ 	.word	0x000000ff
        /*0270*/ 	.word	0x00016890
        /*0274*/ 	.short	0x0100
        /*0276*/ 	.byte	0x08
	.zero		1


	//   ....[15]....
        /*0278*/ 	.word	0x00000770
        /*027c*/ 	.word	0x000000ff
        /*0280*/ 	.word	0x000168a0
        /*0284*/ 	.short	0x0100
        /*0286*/ 	.byte	0x08
	.zero		1


	//   ....[16]....
        /*0288*/ 	.word	0x00000780
        /*028c*/ 	.word	0x000000ff
        /*0290*/ 	.word	0x00016898
        /*0294*/ 	.short	0x0100
        /*0296*/ 	.byte	0x08
	.zero		1


	//   ....[17]....
        /*0298*/ 	.word	0x00000790
        /*029c*/ 	.word	0x000000ff
        /*02a0*/ 	.word	0x000168a8
        /*02a4*/ 	.short	0x0100
        /*02a6*/ 	.byte	0x08
	.zero		1


	//   ....[18]....
        /*02a8*/ 	.word	0x000008c0
        /*02ac*/ 	.word	0x000000ff
        /*02b0*/ 	.word	0x000168b0
        /*02b4*/ 	.short	0x0100
        /*02b6*/ 	.byte	0x08
	.zero		1


	//   ....[19]....
        /*02b8*/ 	.word	0x000008d0
        /*02bc*/ 	.word	0x000000ff
        /*02c0*/ 	.word	0x000168c0
        /*02c4*/ 	.short	0x0100
        /*02c6*/ 	.byte	0x08
	.zero		1


	//   ....[20]....
        /*02c8*/ 	.word	0x000008e0
        /*02cc*/ 	.word	0x000000ff
        /*02d0*/ 	.word	0x000168b8
        /*02d4*/ 	.short	0x0100
        /*02d6*/ 	.byte	0x08
	.zero		1


	//   ....[21]....
        /*02d8*/ 	.word	0x000008f0
        /*02dc*/ 	.word	0x000000ff
        /*02e0*/ 	.word	0x000168c8
        /*02e4*/ 	.short	0x0100
        /*02e6*/ 	.byte	0x08
	.zero		1


	//   ....[22]....
        /*02e8*/ 	.word	0x00001830
        /*02ec*/ 	.word	0x000000ff
        /*02f0*/ 	.word	0x00016800
        /*02f4*/ 	.short	0x010a
        /*02f6*/ 	.byte	0x28
	.zero		1


	//   ....[23]....
        /*02f8*/ 	.word	0x000018b0
        /*02fc*/ 	.word	0x00000005
        /*0300*/ 	.word	0x00016830
        /*0304*/ 	.short	0x010a
        /*0306*/ 	.byte	0x3f
	.zero		1


	//   ....[24]....
        /*0308*/ 	.word	0x00001900
        /*030c*/ 	.word	0x00000005
        /*0310*/ 	.word	0x00016830
        /*0314*/ 	.short	0x010a
        /*0316*/ 	.byte	0x3f
	.zero		1


	//   ....[25]....
        /*0318*/ 	.word	0x00001c10
        /*031c*/ 	.word	0x00000000
        /*0320*/ 	.word	0x00000000
        /*0324*/ 	.short	0x0101
        /*0326*/ 	.byte	0x3f
	.zero		1


	//   ....[26]....
        /*0328*/ 	.word	0x00004a00
        /*032c*/ 	.word	0x000000ff
        /*0330*/ 	.word	0x00016830
        /*0334*/ 	.short	0x010a
        /*0336*/ 	.byte	0x06
	.zero		1


	//   ....[27]....
        /*0338*/ 	.word	0x00004a40
        /*033c*/ 	.word	0x000000ff
        /*0340*/ 	.word	0x00016830
        /*0344*/ 	.short	0x010a
        /*0346*/ 	.byte	0x06
	.zero		1


	//   ....[28]....
        /*0348*/ 	.word	0x00004c20
        /*034c*/ 	.word	0x000000ff
        /*0350*/ 	.word	0x00016850
        /*0354*/ 	.short	0x010a
        /*0356*/ 	.byte	0x06
	.zero		1


	//   ....[29]....
        /*0358*/ 	.word	0x00004c60
        /*035c*/ 	.word	0x000000ff
        /*0360*/ 	.word	0x00016850
        /*0364*/ 	.short	0x010a
        /*0366*/ 	.byte	0x06
	.zero		1


	//   ....[30]....
        /*0368*/ 	.word	0x00005070
        /*036c*/ 	.word	0x0000000d
        /*0370*/ 	.word	0x00000000
        /*0374*/ 	.short	0x0101
        /*0376*/ 	.byte	0x3f
	.zero		1


	//   ....[31]....
        /*0378*/ 	.word	0x00006c80
        /*037c*/ 	.word	0x0000001f
        /*0380*/ 	.word	0x00000000
        /*0384*/ 	.short	0x0101
        /*0386*/ 	.byte	0x3f
	.zero		1


	//   ....[32]....
        /*0388*/ 	.word	0x00007920
        /*038c*/ 	.word	0x000000ff
        /*0390*/ 	.word	0x00016830
        /*0394*/ 	.short	0x010a
        /*0396*/ 	.byte	0x06
	.zero		1


	//   ....[33]....
        /*0398*/ 	.word	0x00007960
        /*039c*/ 	.word	0x000000ff
        /*03a0*/ 	.word	0x00016830
        /*03a4*/ 	.short	0x010a
        /*03a6*/ 	.byte	0x06
	.zero		1


	//   ....[34]....
        /*03a8*/ 	.word	0x00007b40
        /*03ac*/ 	.word	0x000000ff
        /*03b0*/ 	.word	0x00016850
        /*03b4*/ 	.short	0x010a
        /*03b6*/ 	.byte	0x06
	.zero		1


	//   ....[35]....
        /*03b8*/ 	.word	0x00007b80
        /*03bc*/ 	.word	0x000000ff
        /*03c0*/ 	.word	0x00016850
        /*03c4*/ 	.short	0x010a
        /*03c6*/ 	.byte	0x06
	.zero		1


	//   ....[36]....
        /*03c8*/ 	.word	0x00008e50
        /*03cc*/ 	.word	0x0000001b
        /*03d0*/ 	.word	0x00000000
        /*03d4*/ 	.short	0x0101
        /*03d6*/ 	.byte	0x3f
	.zero		1


	//   ....[37]....
        /*03d8*/ 	.word	0x00009000
        /*03dc*/ 	.word	0x0000001f
        /*03e0*/ 	.word	0x00000000
        /*03e4*/ 	.short	0x0101
        /*03e6*/ 	.byte	0x3f
	.zero		1


	//   ....[38]....
        /*03e8*/ 	.word	0x00009640
        /*03ec*/ 	.word	0x000000ff
        /*03f0*/ 	.word	0x00016830
        /*03f4*/ 	.short	0x010a
        /*03f6*/ 	.byte	0x06
	.zero		1


	//   ....[39]....
        /*03f8*/ 	.word	0x00009680
        /*03fc*/ 	.word	0x000000ff
        /*0400*/ 	.word	0x00016830
        /*0404*/ 	.short	0x010a
        /*0406*/ 	.byte	0x06
	.zero		1


	//   ....[40]....
        /*0408*/ 	.word	0x00009860
        /*040c*/ 	.word	0x000000ff
        /*0410*/ 	.word	0x00016850
        /*0414*/ 	.short	0x010a
        /*0416*/ 	.byte	0x06
	.zero		1


	//   ....[41]....
        /*0418*/ 	.word	0x000098a0
        /*041c*/ 	.word	0x000000ff
        /*0420*/ 	.word	0x00016850
        /*0424*/ 	.short	0x010a
        /*0426*/ 	.byte	0x06
	.zero		1


	//   ....[42]....
        /*0428*/ 	.word	0x00009c50
        /*042c*/ 	.word	0x0000000e
        /*0430*/ 	.word	0x00000000
        /*0434*/ 	.short	0x0101
        /*0436*/ 	.byte	0x3f
	.zero		1


	//   ....[43]....
        /*0438*/ 	.word	0x0000bb30
        /*043c*/ 	.word	0x0000001f
        /*0440*/ 	.word	0x00000000
        /*0444*/ 	.short	0x0101
        /*0446*/ 	.byte	0x3f
	.zero		1


	//   ....[44]....
        /*0448*/ 	.word	0x0000c270
        /*044c*/ 	.word	0x000000ff
        /*0450*/ 	.word	0x00016850
        /*0454*/ 	.short	0x010a
        /*0456*/ 	.byte	0x05
	.zero		1


	//   ....[45]....
        /*0458*/ 	.word	0x0000c2b0
        /*045c*/ 	.word	0x000000ff
        /*0460*/ 	.word	0x00016850
        /*0464*/ 	.short	0x010a
        /*0466*/ 	.byte	0x05
	.zero		1


	//   ....[46]....
        /*0468*/ 	.word	0x0000c7e0
        /*046c*/ 	.word	0x00000007
        /*0470*/ 	.word	0x00000000
        /*0474*/ 	.short	0x0101
        /*0476*/ 	.byte	0x3f
	.zero		1


	//   ....[47]....
        /*0478*/ 	.word	0x0000d0e0
        /*047c*/ 	.word	0x000000ff
        /*0480*/ 	.word	0x00000000
        /*0484*/ 	.short	0x0101
        /*0486*/ 	.byte	0x05
	.zero		1


	//   ....[48]....
        /*0488*/ 	.word	0x0000e980
        /*048c*/ 	.word	0x0000000d
        /*0490*/ 	.word	0x00016840
        /*0494*/ 	.short	0x010a
        /*0496*/ 	.byte	0x3f
	.zero		1


	//   ....[49]....
        /*0498*/ 	.word	0x0000ec70
        /*049c*/ 	.word	0x000000ff
        /*04a0*/ 	.word	0x00016820
        /*04a4*/ 	.short	0x010a
        /*04a6*/ 	.byte	0x27
	.zero		1


	//   ....[50]....
        /*04a8*/ 	.word	0x0000ef40
        /*04ac*/ 	.word	0x00000003
        /*04b0*/ 	.word	0x00016840
        /*04b4*/ 	.short	0x010a
        /*04b6*/ 	.byte	0x3f
	.zero		1


	//   ....[51]....
        /*04b8*/ 	.word	0x0000f0e0
        /*04bc*/ 	.word	0x00000002
        /*04c0*/ 	.word	0x00000060
        /*04c4*/ 	.short	0x010a
        /*04c6*/ 	.byte	0x3f
	.zero		1


	//   ....[52]....
        /*04c8*/ 	.word	0x0000f530
        /*04cc*/ 	.word	0x00000004
        /*04d0*/ 	.word	0x00016840
        /*04d4*/ 	.short	0x010a
        /*04d6*/ 	.byte	0x3f
	.zero		1


	//   ....[53]....
        /*04d8*/ 	.word	0x0000f6d0
        /*04dc*/ 	.word	0x00000003
        /*04e0*/ 	.word	0x00000060
        /*04e4*/ 	.short	0x010a
        /*04e6*/ 	.byte	0x3f
	.zero		1


	//   ....[54]....
        /*04e8*/ 	.word	0x0000fa70
        /*04ec*/ 	.word	0x00000003
        /*04f0*/ 	.word	0x00016840
        /*04f4*/ 	.short	0x010a
        /*04f6*/ 	.byte	0x3f
	.zero		1


	//   ....[55]....
        /*04f8*/ 	.word	0x0000fc10
        /*04fc*/ 	.word	0x00000003
        /*0500*/ 	.word	0x00000060
        /*0504*/ 	.short	0x010a
        /*0506*/ 	.byte	0x3f
	.zero		1


	//   ....[56]....
        /*0508*/ 	.word	0x0000ff40
        /*050c*/ 	.word	0x00000003
        /*0510*/ 	.word	0x00016860
        /*0514*/ 	.short	0x010a
        /*0516*/ 	.byte	0x3f
	.zero		1


	//   ....[57]....
        /*0518*/ 	.word	0x000102c0
        /*051c*/ 	.word	0x00000009
        /*0520*/ 	.word	0x00016820
        /*0524*/ 	.short	0x010a
        /*0526*/ 	.byte	0x3f
	.zero		1


	//   ....[58]....
        /*0528*/ 	.word	0x000103e0
        /*052c*/ 	.word	0x00000005
        /*0530*/ 	.word	0x00000000
        /*0534*/ 	.short	0x010a
        /*0536*/ 	.byte	0x3f
	.zero		1


	//   ....[59]....
        /*0538*/ 	.word	0x00010450
        /*053c*/ 	.word	0x00000003
        /*0540*/ 	.word	0x00000000
        /*0544*/ 	.short	0x010a
        /*0546*/ 	.byte	0x3f
	.zero		1


	//   ....[60]....
        /*0548*/ 	.word	0x000104b0
        /*054c*/ 	.word	0x00000013
        /*0550*/ 	.word	0x00000000
        /*0554*/ 	.short	0x010a
        /*0556*/ 	.byte	0x3f
	.zero		1


	//   ....[61]....
        /*0558*/ 	.word	0x000104e0
        /*055c*/ 	.word	0x00000007
        /*0560*/ 	.word	0x00000000
        /*0564*/ 	.short	0x010a
        /*0566*/ 	.byte	0x3f
	.zero		1


	//   ....[62]....
        /*0568*/ 	.word	0x00010550
        /*056c*/ 	.word	0x00000003
        /*0570*/ 	.word	0x00016800
        /*0574*/ 	.short	0x010a
        /*0576*/ 	.byte	0x3f
	.zero		1


	//   ....[63]....
        /*0578*/ 	.word	0x000105a0
        /*057c*/ 	.word	0x00000005
        /*0580*/ 	.word	0x00016830
        /*0584*/ 	.short	0x010a
        /*0586*/ 	.byte	0x3f
	.zero		1


	//   ....[64]....
        /*0588*/ 	.word	0x00010600
        /*058c*/ 	.word	0x0000000c
        /*0590*/ 	.word	0x00016830
        /*0594*/ 	.short	0x010a
        /*0596*/ 	.byte	0x3f
	.zero		1


	//   ....[65]....
        /*0598*/ 	.word	0x00010660
        /*059c*/ 	.word	0x0000000c
        /*05a0*/ 	.word	0x00016850
        /*05a4*/ 	.short	0x010a
        /*05a6*/ 	.byte	0x3f
	.zero		1


	//   ....[66]....
        /*05a8*/ 	.word	0x000106c0
        /*05ac*/ 	.word	0x00000009
        /*05b0*/ 	.word	0x00016830
        /*05b4*/ 	.short	0x010a
        /*05b6*/ 	.byte	0x3f
	.zero		1


	//   ....[67]....
        /*05b8*/ 	.word	0x00010720
        /*05bc*/ 	.word	0x00000009
        /*05c0*/ 	.word	0x00016850
        /*05c4*/ 	.short	0x010a
        /*05c6*/ 	.byte	0x3f
	.zero		1


	//   ....[68]....
        /*05c8*/ 	.word	0x00010780
        /*05cc*/ 	.word	0x00000009
        /*05d0*/ 	.word	0x00016830
        /*05d4*/ 	.short	0x010a
        /*05d6*/ 	.byte	0x3f
	.zero		1


	//   ....[69]....
        /*05d8*/ 	.word	0x000107e0
        /*05dc*/ 	.word	0x00000009
        /*05e0*/ 	.word	0x00016850
        /*05e4*/ 	.short	0x010a
        /*05e6*/ 	.byte	0x3f
	.zero		1


	//   ....[70]....
        /*05e8*/ 	.word	0x00010840
        /*05ec*/ 	.word	0x00000003
        /*05f0*/ 	.word	0x00016850
        /*05f4*/ 	.short	0x010a
        /*05f6*/ 	.byte	0x3f
	.zero		1


	//   ....[71]....
        /*05f8*/ 	.word	0x00010990
        /*05fc*/ 	.word	0x0000000d
        /*0600*/ 	.word	0x00016840
        /*0604*/ 	.short	0x010a
        /*0606*/ 	.byte	0x3f
	.zero		1


	//   ....[72]....
        /*0608*/ 	.word	0x000109f0
        /*060c*/ 	.word	0x00000005
        /*0610*/ 	.word	0x00016820
        /*0614*/ 	.short	0x010a
        /*0616*/ 	.byte	0x3f
	.zero		1


	//   ....[73]....
        /*0618*/ 	.word	0x00010a40
        /*061c*/ 	.word	0x00000003
        /*0620*/ 	.word	0x00016840
        /*0624*/ 	.short	0x010a
        /*0626*/ 	.byte	0x3f
	.zero		1


	//   ....[74]....
        /*0628*/ 	.word	0x00010a90
        /*062c*/ 	.word	0x00000002
        /*0630*/ 	.word	0x00000060
        /*0634*/ 	.short	0x010a
        /*0636*/ 	.byte	0x3f
	.zero		1


	//   ....[75]....
        /*0638*/ 	.word	0x00010ae0
        /*063c*/ 	.word	0x00000004
        /*0640*/ 	.word	0x00016840
        /*0644*/ 	.short	0x010a
        /*0646*/ 	.byte	0x3f
	.zero		1


	//   ....[76]....
        /*0648*/ 	.word	0x00010b30
        /*064c*/ 	.word	0x00000003
        /*0650*/ 	.word	0x00000060
        /*0654*/ 	.short	0x010a
        /*0656*/ 	.byte	0x3f
	.zero		1


	//   ....[77]....
        /*0658*/ 	.word	0x00010b80
        /*065c*/ 	.word	0x00000003
        /*0660*/ 	.word	0x00016840
        /*0664*/ 	.short	0x010a
        /*0666*/ 	.byte	0x3f
	.zero		1


	//   ....[78]....
        /*0668*/ 	.word	0x00010bd0
        /*066c*/ 	.word	0x00000003
        /*0670*/ 	.word	0x00000060
        /*0674*/ 	.short	0x010a
        /*0676*/ 	.byte	0x3f
	.zero		1


	//   ....[79]....
        /*0678*/ 	.word	0x00010c20
        /*067c*/ 	.word	0x00000003
        /*0680*/ 	.word	0x00016860
        /*0684*/ 	.short	0x010a
        /*0686*/ 	.byte	0x3f
	.zero		1


	//   ....[80]....
        /*0688*/ 	.word	0x00010d00
        /*068c*/ 	.word	0x00000009
        /*0690*/ 	.word	0x00016820
        /*0694*/ 	.short	0x010a
        /*0696*/ 	.byte	0x3f
	.zero		1


	//   ....[81]....
        /*0698*/ 	.word	0x00010d50
        /*069c*/ 	.word	0x00000005
        /*06a0*/ 	.word	0x00000000
        /*06a4*/ 	.short	0x010a
        /*06a6*/ 	.byte	0x3f
	.zero		1


	//   ....[82]....
        /*06a8*/ 	.word	0x00010da0
        /*06ac*/ 	.word	0x00000003
        /*06b0*/ 	.word	0x00000000
        /*06b4*/ 	.short	0x010a
        /*06b6*/ 	.byte	0x3f
	.zero		1


	//   ....[83]....
        /*06b8*/ 	.word	0x00010df0
        /*06bc*/ 	.word	0x00000013
        /*06c0*/ 	.word	0x00000000
        /*06c4*/ 	.short	0x010a
        /*06c6*/ 	.byte	0x3f
	.zero		1


	//----- nvinfo : EIATTR_NUM_MBARRIERS
	.align		4
.L_1579:
        /*06c8*/ 	.byte	0x03, 0x38
        /*06ca*/ 	.short	0x0016


	//----- nvinfo : EIATTR_EXIT_INSTR_OFFSETS
	.align		4
        /*06cc*/ 	.byte	0x04, 0x1c
        /*06ce*/ 	.short	(.L_1581 - .L_1580)


	//   ....[0]....
.L_1580:
        /*06d0*/ 	.word	0x00000a50


	//   ....[1]....
        /*06d4*/ 	.word	0x0000d8d0


	//   ....[2]....
        /*06d8*/ 	.word	0x0000d930


	//   ....[3]....
        /*06dc*/ 	.word	0x00010300


	//   ....[4]....
        /*06e0*/ 	.word	0x00010530


	//----- nvinfo : EIATTR_MAX_THREADS
	.align		4
.L_1581:
        /*06e4*/ 	.byte	0x04, 0x05
        /*06e6*/ 	.short	(.L_1583 - .L_1582)
.L_1582:
        /*06e8*/ 	.word	0x00000200
        /*06ec*/ 	.word	0x00000001
        /*06f0*/ 	.word	0x00000001


	//----- nvinfo : EIATTR_CRS_STACK_SIZE
	.align		4
.L_1583:
        /*06f4*/ 	.byte	0x04, 0x1e
        /*06f6*/ 	.short	(.L_1585 - .L_1584)
.L_1584:
        /*06f8*/ 	.word	0x00000000


	//----- nvinfo : EIATTR_CBANK_PARAM_SIZE
	.align		4
.L_1585:
        /*06fc*/ 	.byte	0x03, 0x19
        /*06fe*/ 	.short	0x0bf0


	//----- nvinfo : EIATTR_PARAM_CBANK
	.align		4
        /*0700*/ 	.byte	0x04, 0x0a
        /*0702*/ 	.short	(.L_1587 - .L_1586)
	.align		4
.L_1586:
        /*0704*/ 	.word	index@(.nv.constant0._ZN7cutlass13device_kernelIN5flash11enable_sm90INS1_16FlashAttnFwdSm90INS1_25CollectiveMainloopFwdSm90ILi2EN4cute5tupleIJNS5_1CILi1EEES8_S8_EEENS6_IJNS7_ILi192EEENS7_ILi128EEENS7_ILi64EEEEEELi64ENS_6half_tEfNS_4arch4Sm90ELb0ELb1ELb0ELb0ELb0ELb0ELb0ELb1ELb1ELb0ELb0ELb0EEENS1_21CollectiveEpilogueFwdINS6_IJSA_SC_SB_EEES9_SE_SG_Li384ELb0ELb0ELb0ELb0EEENS1_30DynamicPersistentTileSchedulerILi384ELi32ELb0ELb0ELb1EEEEEEEEEvNT_6ParamsE)
        /*0708*/ 	.short	0x0210
        /*070a*/ 	.short	0x0bf0


	//----- nvinfo : EIATTR_SW_WAR
	.align		4
.L_1587:
        /*070c*/ 	.byte	0x04, 0x36
        /*070e*/ 	.short	(.L_1589 - .L_1588)
.L_1588:
        /*0710*/ 	.word	0x00000008
.L_1589:


//--------------------- .nv.info._ZN7cutlass13device_kernelIN5flash11enable_sm90INS1_16FlashAttnFwdSm90INS1_25CollectiveMainloopFwdSm90ILi2EN4cute5tupleIJNS5_1CILi1EEES8_S8_EEENS6_IJNS7_ILi192EEENS7_ILi128EEENS7_ILi64EEEEEELi64ENS_6half_tEfNS_4arch4Sm90ELb0ELb1ELb0ELb1ELb0ELb0ELb0ELb1ELb1ELb0ELb0ELb0EEENS1_21CollectiveEpilogueFwdINS6_IJSA_SC_SB_EEES9_SE_SG_Li384ELb1ELb0ELb0ELb0EEENS1_36VarlenDynamicPersistentTileSchedulerILi192ELi128ELi384ELi32ELb0ELb0ELb1ELb1ELb0ELb1EEEEEEEEEvNT_6ParamsE --------------------------
	.section	.nv.info._ZN7cutlass13device_kernelIN5flash11enable_sm90INS1_16FlashAttnFwdSm90INS1_25CollectiveMainloopFwdSm90ILi2EN4cute5tupleIJNS5_1CILi1EEES8_S8_EEENS6_IJNS7_ILi192EEENS7_ILi128EEENS7_ILi64EEEEEELi64ENS_6half_tEfNS_4arch4Sm90ELb0ELb1ELb0ELb1ELb0ELb0ELb0ELb1ELb1ELb0ELb0ELb0EEENS1_21CollectiveEpilogueFwdINS6_IJSA_SC_SB_EEES9_SE_SG_Li384ELb1ELb0ELb0ELb0EEENS1_36VarlenDynamicPersistentTileSchedulerILi192ELi128ELi384ELi32ELb0ELb0ELb1ELb1ELb0ELb1EEEEEEEEEvNT_6ParamsE,"",@"SHT_CUDA_INFO"
	.sectionflags	@""
	.align	4


	//----- nvinfo : EIATTR_CUDA_API_VERSION
	.align		4
        /*0000*/ 	.byte	0x04, 0x37
        /*0002*/ 	.short	(.L_1591 - .L_1590)
.L_1590:
        /*0004*/ 	.word	0x00000082


	//----- nvinfo : EIATTR_KPARAM_INFO
	.align		4
.L_1591:
        /*0008*/ 	.byte	0x04, 0x17
        /*000a*/ 	.short	(.L_1593 - .L_1592)
.L_1592:
        /*000c*/ 	.word	0x00000000
        /*0010*/ 	.short	0x0000
        /*0012*/ 	.short	0x0070
        /*0014*/ 	.byte	0x00, 0xf0, 0x01, 0x28


	//----- nvinfo : EIATTR_SPARSE_MMA_MASK
	.align		4
.L_1593:
        /*0018*/ 	.byte	0x03, 0x50
        /*001a*/ 	.short	0x0000


	//----- nvinfo : EIATTR_MAXREG_COUNT
	.align		4
        /*001c*/ 	.byte	0x03, 0x1b
        /*001e*/ 	.short	0x0080


	//----- nvinfo : EIATTR_NUM_BARRIERS
	.align		4
        /*0020*/ 	.byte	0x02, 0x4c
        /*0022*/ 	.byte	0x10
	.zero		1


	//----- nvinfo : EIATTR_EXTERNS
	.align		4
        /*0024*/ 	.byte	0x04, 0x0f
        /*0026*/ 	.short	(.L_1595 - .L_1594)


	//   ....[0]....
	.align		4
.L_1594:
        /*0028*/ 	.word	index@(__assertfail)


	//----- nvinfo : EIATTR_ANNOTATIONS
	.align		4
.L_1595:
        /*002c*/ 	.byte	0x04, 0x55
        /*002e*/ 	.short	(.L_1597 - .L_1596)


	//   ....[0]....
.L_1596:
        /*0030*/ 	.word	0x00000001
        /*0034*/ 	.byte	0x70, 0x0d, 0x00, 0x00, 0x01, 0x00, 0x00, 0x00, 0x90, 0x0d, 0x00, 0x00, 0x01, 0x00, 0x00, 0x00
        /*0044*/ 	.byte	0xa0, 0x1a, 0x00, 0x00, 0x01, 0x00, 0x00, 0x00, 0x90, 0xcc, 0x00, 0x00, 0x01, 0x00, 0x00, 0x00
        /*0054*/ 	.byte	0x40, 0xd1, 0x00, 0x00, 0x01, 0x00, 0x00, 0x00, 0x40, 0xf3, 0x00, 0x00, 0x01, 0x00, 0x00, 0x00
        /*0064*/ 	.byte	0xd0, 0xfd, 0x00, 0x00


	//----- nvinfo : EIATTR_MERCURY_ISA_VERSION
	.align		4
.L_1597:
        /*0068*/ 	.byte	0x03, 0x5f
        /*006a*/ 	.short	0x0101


	//----- nvinfo : EIATTR_UNUSED_LOAD_BYTE_OFFSET
	.align		4
        /*006c*/ 	.byte	0x04, 0x44
        /*006e*/ 	.short	(.L_1599 - .L_1598)


	//   ....[0]....
.L_1598:
        /*0070*/ 	.word	0x00000a70
        /*0074*/ 	.word	0x0000fff0


	//   ....[1]....
        /*0078*/ 	.word	0x0000cc40
        /*007c*/ 	.word	0x0000fff0


	//----- nvinfo : EIATTR_INT_WARP_WIDE_INSTR_OFFSETS
	.align		4
.L_1599:
        /*0080*/ 	.byte	0x04, 0x31
        /*0082*/ 	.short	(.L_1601 - .L_1600)


	//   ....[0]....
.L_1600:
        /*0084*/ 	.word	0x00000160


	//   ....[1]....
        /*0088*/ 	.word	0x000001a0


	//   ....[2]....
        /*008c*/ 	.word	0x00000210


	//   ....[3]....
        /*0090*/ 	.word	0x0000f980


	//   ....[4]....
        /*0094*/ 	.word	0x0000fa10


	//   ....[5]....
        /*0098*/ 	.word	0x0000fec0


	//   ....[6]....
        /*009c*/ 	.word	0x0000ff00


	//   ....[7]....
        /*00a0*/ 	.word	0x000118a0


	//   ....[8]....
        /*00a4*/ 	.word	0x00011930


	//----- nvinfo : EIATTR_COOP_GROUP_MASK_REGIDS
	.align		4
.L_1601:
        /*00a8*/ 	.byte	0x04, 0x29
        /*00aa*/ 	.short	(.L_1603 - .L_1602)


	//   ....[0]....
.L_1602:
        /*00ac*/ 	.word	0xffffffff


	//   ....[1]....
        /*00b0*/ 	.word	0xffffffff


	//   ....[2]....
        /*00b4*/ 	.word	0xffffffff


	//   ....[3]....
        /*00b8*/ 	.word	0xffffffff


	//   ....[4]....
        /*00bc*/ 	.word	0xffffffff


	//   ....[5]....
        /*00c0*/ 	.word	0xffffffff


	//   ....[6]....
        /*00c4*/ 	.word	0xffffffff


	//   ....[7]....
        /*00c8*/ 	.word	0xffffffff


	//   ....[8]....
        /*00cc*/ 	.word	0xffffffff


	//   ....[9]....
        /*00d0*/ 	.word	0xffffffff


	//   ....[10]....
        /*00d4*/ 	.word	0xffffffff


	//   ....[11]....
        /*00d8*/ 	.word	0xffffffff


	//   ....[12]....
        /*00dc*/ 	.word	0xffffffff


	//   ....[13]....
        /*00e0*/ 	.word	0xffffffff


	//   ....[14]....
        /*00e4*/ 	.word	0xffffffff


	//   ....[15]....
        /*00e8*/ 	.word	0xffffffff


	//   ....[16]....
        /*00ec*/ 	.word	0xffffffff


	//   ....[17]....
        /*00f0*/ 	.word	0xffffffff


	//   ....[18]....
        /*00f4*/ 	.word	0xffffffff


	//   ....[19]....
        /*00f8*/ 	.word	0xffffffff


	//   ....[20]....
        /*00fc*/ 	.word	0xffffffff


	//   ....[21]....
        /*0100*/ 	.word	0xffffffff


	//   ....[22]....
        /*0104*/ 	.word	0xffffffff


	//   ....[23]....
        /*0108*/ 	.word	0xffffffff


	//   ....[24]....
        /*010c*/ 	.word	0xffffffff


	//   ....[25]....
        /*0110*/ 	.word	0xffffffff


	//   ....[26]....
        /*0114*/ 	.word	0xffffffff


	//   ....[27]....
        /*0118*/ 	.word	0xffffffff


	//   ....[28]....
        /*011c*/ 	.word	0xffffffff


	//   ....[29]....
        /*0120*/ 	.word	0xffffffff


	//   ....[30]....
        /*0124*/ 	.word	0xffffffff


	//   ....[31]....
        /*0128*/ 	.word	0xffffffff


	//   ....[32]....
        /*012c*/ 	.word	0xffffffff


	//   ....[33]....
        /*0130*/ 	.word	0xffffffff


	//   ....[34]....
        /*0134*/ 	.word	0xffffffff


	//   ....[35]....
        /*0138*/ 	.word	0xffffffff


	//   ....[36]....
        /*013c*/ 	.word	0xffffffff


	//   ....[37]....
        /*0140*/ 	.word	0xffffffff


	//   ....[38]....
        /*0144*/ 	.word	0xffffffff


	//   ....[39]....
        /*0148*/ 	.word	0xffffffff


	//   ....[40]....
        /*014c*/ 	.word	0xffffffff


	//   ....[41]....
        /*0150*/ 	.word	0xffffffff


	//   ....[42]....
        /*0154*/ 	.word	0xffffffff


	//   ....[43]....
        /*0158*/ 	.word	0xffffffff


	//   ....[44]....
        /*015c*/ 	.word	0xffffffff


	//   ....[45]....
        /*0160*/ 	.word	0xffffffff


	//   ....[46]....
        /*0164*/ 	.word	0xffffffff


	//   ....[47]....
        /*0168*/ 	.word	0xffffffff


	//   ....[48]....
        /*016c*/ 	.word	0xffffffff


	//   ....[49]....
        /*0170*/ 	.word	0xffffffff


	//   ....[50]....
        /*0174*/ 	.word	0xffffffff


	//   ....[51]....
        /*0178*/ 	.word	0xffffffff


	//   ....[52]....
        /*017c*/ 	.word	0xffffffff


	//   ....[53]....
        /*0180*/ 	.word	0xffffffff


	//   ....[54]....
        /*0184*/ 	.word	0xffffffff


	//   ....[55]....
        /*0188*/ 	.word	0xffffffff


	//   ....[56]....
        /*018c*/ 	.word	0xffffffff


	//   ....[57]....
        /*0190*/ 	.word	0xffffffff


	//   ....[58]....
        /*0194*/ 	.word	0xffffffff


	//   ....[59]....
        /*0198*/ 	.word	0xffffffff


	//   ....[60]....
        /*019c*/ 	.word	0xffffffff


	//   ....[61]....
        /*01a0*/ 	.word	0xffffffff


	//   ....[62]....
        /*01a4*/ 	.word	0x0500000f


	//   ....[63]....
        /*01a8*/ 	.word	0x0500000f


	//   ....[64]....
        /*01ac*/ 	.word	0x0500000f


	//   ....[65]....
        /*01b0*/ 	.word	0x0500000f


	//   ....[66]....
        /*01b4*/ 	.word	0x0500000f


	//   ....[67]....
        /*01b8*/ 	.word	0x0500000f


	//   ....[68]....
        /*01bc*/ 	.word	0x0500000f


	//   ....[69]....
        /*01c0*/ 	.word	0x0500000f


	//   ....[70]....
        /*01c4*/ 	.word	0x0500000f


	//   ....[71]....
        /*01c8*/ 	.word	0x0500000f


	//   ....[72]....
        /*01cc*/ 	.word	0x0500000f


	//   ....[73]....
        /*01d0*/ 	.word	0x0500000f


	//   ....[74]....
        /*01d4*/ 	.word	0x0500000f


	//   ....[75]....
        /*01d8*/ 	.word	0x0500000f


	//   ....[76]....
        /*01dc*/ 	.word	0x0500000f


	//   ....[77]....
        /*01e0*/ 	.word	0x0500000f


	//   ....[78]....
        /*01e4*/ 	.word	0x0500000f


	//   ....[79]....
        /*01e8*/ 	.word	0x0500000f


	//   ....[80]....
        /*01ec*/ 	.word	0x0500000f


	//----- nvinfo : EIATTR_COOP_GROUP_INSTR_OFFSETS
	.align		4
.L_1603:
        /*01f0*/ 	.byte	0x04, 0x28
        /*01f2*/ 	.short	(.L_1605 - .L_1604)


	//   ....[0]....
.L_1604:
        /*01f4*/ 	.word	0x00000070


	//   ....[1]....
        /*01f8*/ 	.word	0x00000170


	//   ....[2]....
        /*01fc*/ 	.word	0x000001c0


	//   ....[3]....
        /*0200*/ 	.word	0x000003f0


	//   ....[4]....
        /*0204*/ 	.word	0x00000550


	//   ....[5]....
        /*0208*/ 	.word	0x00000670


	//   ....[6]....
        /*020c*/ 	.word	0x000007d0


	//   ....[7]....
        /*0210*/ 	.word	0x00001750


	//   ....[8]....
        /*0214*/ 	.word	0x000031b0


	//   ....[9]....
        /*0218*/ 	.word	0x000032c0


	//   ....[10]....
        /*021c*/ 	.word	0x00003bb0


	//   ....[11]....
        /*0220*/ 	.word	0x00003c10


	//   ....[12]....
        /*0224*/ 	.word	0x00005f60


	//   ....[13]....
        /*0228*/ 	.word	0x00006000


	//   ....[14]....
        /*022c*/ 	.word	0x000068c0


	//   ....[15]....
        /*0230*/ 	.word	0x00006930


	//   ....[16]....
        /*0234*/ 	.word	0x00008090


	//   ....[17]....
        /*0238*/ 	.word	0x000080c0


	//   ....[18]....
        /*023c*/ 	.word	0x00008600


	//   ....[19]....
        /*0240*/ 	.word	0x00008680


	//   ....[20]....
        /*0244*/ 	.word	0x0000ac10


	//   ....[21]....
        /*0248*/ 	.word	0x0000ad10


	//   ....[22]....
        /*024c*/ 	.word	0x0000b550


	//   ....[23]....
        /*0250*/ 	.word	0x0000b5c0


	//   ....[24]....
        /*0254*/ 	.word	0x0000c500


	//   ....[25]....
        /*0258*/ 	.word	0x0000c540


	//   ....[26]....
        /*025c*/ 	.word	0x0000c630


	//   ....[27]....
        /*0260*/ 	.word	0x0000c640


	//   ....[28]....
        /*0264*/ 	.word	0x0000e580


	//   ....[29]....
        /*0268*/ 	.word	0x0000e700


	//   ....[30]....
        /*026c*/ 	.word	0x0000e730


	//   ....[31]....
        /*0270*/ 	.word	0x0000e770


	//   ....[32]....
        /*0274*/ 	.word	0x0000e7e0


	//   ....[33]....
        /*0278*/ 	.word	0x0000e840


	//   ....[34]....
        /*027c*/ 	.word	0x0000e880


	//   ....[35]....
        /*0280*/ 	.word	0x0000ea00


	//   ....[36]....
        /*0284*/ 	.word	0x0000ea60


	//   ....[37]....
        /*0288*/ 	.word	0x0000eaa0


	//   ....[38]....
        /*028c*/ 	.word	0x0000eae0


	//   ....[39]....
        /*0290*/ 	.word	0x0000eb10


	//   ....[40]....
        /*0294*/ 	.word	0x0000eb40


	//   ....[41]....
        /*0298*/ 	.word	0x0000ebe0


	//   ....[42]....
        /*029c*/ 	.word	0x0000ec40


	//   ....[43]....
        /*02a0*/ 	.word	0x0000ecd0


	//   ....[44]....
        /*02a4*/ 	.word	0x00011bf0


	//   ....[45]....
        /*02a8*/ 	.word	0x00011c00


	//   ....[46]....
        /*02ac*/ 	.word	0x00011cf0


	//   ....[47]....
        /*02b0*/ 	.word	0x00011d50


	//   ....[48]....
        /*02b4*/ 	.word	0x00011d90


	//   ....[49]....
        /*02b8*/ 	.word	0x00011dd0


	//   ....[50]....
        /*02bc*/ 	.word	0x00011e00


	//   ....[51]....
        /*02c0*/ 	.word	0x00011e30


	//   ....[52]....
        /*02c4*/ 	.word	0x00011fa0


	//   ....[53]....
        /*02c8*/ 	.word	0x00012000


	//   ....[54]....
        /*02cc*/ 	.word	0x00012040


	//   ....[55]....
        /*02d0*/ 	.word	0x00012080


	//   ....[56]....
        /*02d4*/ 	.word	0x000120b0


	//   ....[57]....
        /*02d8*/ 	.word	0x000120e0


	//   ....[58]....
        /*02dc*/ 	.word	0x000121a0


	//   ....[59]....
        /*02e0*/ 	.word	0x000121c0


	//   ....[60]....
        /*02e4*/ 	.word	0x00012230


	//   ....[61]....
        /*02e8*/ 	.word	0x00012880


	//   ....[62]....
        /*02ec*/ 	.word	0x00012ee0


	//   ....[63]....
        /*02f0*/ 	.word	0x000132d0


	//   ....[64]....
        /*02f4*/ 	.word	0x00013360


	//   ....[65]....
        /*02f8*/ 	.word	0x00013400


	//   ....[66]....
        /*02fc*/ 	.word	0x000134b0


	//   ....[67]....
        /*0300*/ 	.word	0x00013530


	//   ....[68]....
        /*0304*/ 	.word	0x000135b0


	//   ....[69]....
        /*0308*/ 	.word	0x00013630


	//   ....[70]....
        /*030c*/ 	.word	0x000136b0


	//   ....[71]....
        /*0310*/ 	.word	0x00013740


	//   ....[72]....
        /*0314*/ 	.word	0x000137f0


	//   ....[73]....
        /*0318*/ 	.word	0x00013870


	//   ....[74]....
        /*031c*/ 	.word	0x000138f0


	//   ....[75]....
        /*0320*/ 	.word	0x00013970


	//   ....[76]....
        /*0324*/ 	.word	0x000139f0


	//   ....[77]....
        /*0328*/ 	.word	0x00013a60


	//   ....[78]....
        /*032c*/ 	.word	0x00013b00


	//   ....[79]....
        /*0330*/ 	.word	0x00013b90


	//   ....[80]....
        /*0334*/ 	.word	0x00013cb0


	//----- nvinfo : EIATTR_REG_RECONFIG
	.align		4
.L_1605:
        /*0338*/ 	.byte	0x01, 0x54
	.zero		2


	//----- nvinfo : EIATTR_SYSCALL_OFFSETS
	.align		4
        /*033c*/ 	.byte	0x04, 0x46
        /*033e*/ 	.short	(.L_1607 - .L_1606)


	//   ....[0]....
.L_1606:
        /*0340*/ 	.word	0x00001900


	//   ....[1]....
        /*0344*/ 	.word	0x0000fb90


	//   ....[2]....
        /*0348*/ 	.word	0x0000fcc0


	//   ....[3]....
        /*034c*/ 	.word	0x0000fdc0


	//----- nvinfo : EIATTR_MBARRIER_INSTR_OFFSETS
	.align		4
.L_1607:
        /*0350*/ 	.byte	0x04, 0x39
        /*0352*/ 	.short	(.L_1609 - .L_1608)


	//   ....[0]....
.L_1608:
        /*0354*/ 	.word	0x000002a0
        /*0358*/ 	.word	0x000000ff
        /*035c*/ 	.word	0x00016800
        /*0360*/ 	.short	0x0100
        /*0362*/ 	.byte	0x08
	.zero		1


	//   ....[1]....
        /*0364*/ 	.word	0x000002b0
        /*0368*/ 	.word	0x000000ff
        /*036c*/ 	.word	0x00016820
        /*0370*/ 	.short	0x0100
        /*0372*/ 	.byte	0x08
	.zero		1


	//   ....[2]....
        /*0374*/ 	.word	0x000003a0
        /*0378*/ 	.word	0x000000ff
        /*037c*/ 	.word	0x00016830
        /*0380*/ 	.short	0x0100
        /*0382*/ 	.byte	0x08
	.zero		1


	//   ....[3]....
        /*0384*/ 	.word	0x000003b0
        /*0388*/ 	.word	0x000000ff
        /*038c*/ 	.word	0x00016840
        /*0390*/ 	.short	0x0100
        /*0392*/ 	.byte	0x08
	.zero		1


	//   ....[4]....
        /*0394*/ 	.word	0x000003c0
        /*0398*/ 	.word	0x000000ff
        /*039c*/ 	.word	0x00016838
        /*03a0*/ 	.short	0x0100
        /*03a2*/ 	.byte	0x08
	.zero		1


	//   ....[5]....
        /*03a4*/ 	.word	0x000003d0
        /*03a8*/ 	.word	0x000000ff
        /*03ac*/ 	.word	0x00016848
        /*03b0*/ 	.short	0x0100
        /*03b2*/ 	.byte	0x08
	.zero		1


	//   ....[6]....
        /*03b4*/ 	.word	0x00000500
        /*03b8*/ 	.word	0x000000ff
        /*03bc*/ 	.word	0x00016850
        /*03c0*/ 	.short	0x0100
        /*03c2*/ 	.byte	0x08
	.zero		1


	//   ....[7]....
        /*03c4*/ 	.word	0x00000510
        /*03c8*/ 	.word	0x000000ff
        /*03cc*/ 	.word	0x00016860
        /*03d0*/ 	.short	0x0100
        /*03d2*/ 	.byte	0x08
	.zero		1


	//   ....[8]....
        /*03d4*/ 	.word	0x00000520
        /*03d8*/ 	.word	0x000000ff
        /*03dc*/ 	.word	0x00016858
        /*03e0*/ 	.short	0x0100
        /*03e2*/ 	.byte	0x08
	.zero		1


	//   ....[9]....
        /*03e4*/ 	.word	0x00000530
        /*03e8*/ 	.word	0x000000ff
        /*03ec*/ 	.word	0x00016868
        /*03f0*/ 	.short	0x0100
        /*03f2*/ 	.byte	0x08
	.zero		1


	//   ....[10]....
        /*03f4*/ 	.word	0x00000620
        /*03f8*/ 	.word	0x000000ff
        /*03fc*/ 	.word	0x00016870
        /*0400*/ 	.short	0x0100
        /*0402*/ 	.byte	0x06
	.zero		1


	//   ....[11]....
        /*0404*/ 	.word	0x00000630
        /*0408*/ 	.word	0x000000ff
        /*040c*/ 	.word	0x00016880
        /*0410*/ 	.short	0x0100
        /*0412*/ 	.byte	0x06
	.zero		1


	//   ....[12]....
        /*0414*/ 	.word	0x00000640
        /*0418*/ 	.word	0x000000ff
        /*041c*/ 	.word	0x00016878
        /*0420*/ 	.short	0x0100
        /*0422*/ 	.byte	0x06
	.zero		1


	//   ....[13]....
        /*0424*/ 	.word	0x00000650
        /*0428*/ 	.word	0x000000ff
        /*042c*/ 	.word	0x00016888
        /*0430*/ 	.short	0x0100
        /*0432*/ 	.byte	0x06
	.zero		1


	//   ....[14]....
        /*0434*/ 	.word	0x00000780
        /*0438*/ 	.word	0x000000ff
        /*043c*/ 	.word	0x00016890
        /*0440*/ 	.short	0x0100
        /*0442*/ 	.byte	0x08
	.zero		1


	//   ....[15]....
        /*0444*/ 	.word	0x00000790
        /*0448*/ 	.word	0x000000ff
        /*044c*/ 	.word	0x000168a0
        /*0450*/ 	.short	0x0100
        /*0452*/ 	.byte	0x08
	.zero		1


	//   ....[16]....
        /*0454*/ 	.word	0x000007a0
        /*0458*/ 	.word	0x000000ff
        /*045c*/ 	.word	0x00016898
        /*0460*/ 	.short	0x0100
        /*0462*/ 	.byte	0x08
	.zero		1


	//   ....[17]....
        /*0464*/ 	.word	0x000007b0
        /*0468*/ 	.word	0x000000ff
        /*046c*/ 	.word	0x000168a8
        /*0470*/ 	.short	0x0100
        /*0472*/ 	.byte	0x08
	.zero		1


	//   ....[18]....
        /*0474*/ 	.word	0x000008e0
        /*0478*/ 	.word	0x000000ff
        /*047c*/ 	.word	0x000168b0
        /*0480*/ 	.short	0x0100
        /*0482*/ 	.byte	0x08
	.zero		1


	//   ....[19]....
        /*0484*/ 	.word	0x000008f0
        /*0488*/ 	.word	0x000000ff
        /*048c*/ 	.word	0x000168c0
        /*0490*/ 	.short	0x0100
        /*0492*/ 	.byte	0x08
	.zero		1


	//   ....[20]....
        /*0494*/ 	.word	0x00000900
        /*0498*/ 	.word	0x000000ff
        /*049c*/ 	.word	0x000168b8
        /*04a0*/ 	.short	0x0100
        /*04a2*/ 	.byte	0x08
	.zero		1


	//   ....[21]....
        /*04a4*/ 	.word	0x00000910
        /*04a8*/ 	.word	0x000000ff
        /*04ac*/ 	.word	0x000168c8
        /*04b0*/ 	.short	0x0100
        /*04b2*/ 	.byte	0x08
	.zero		1


	//   ....[22]....
        /*04b4*/ 	.word	0x00001980
        /*04b8*/ 	.word	0x000000ff
        /*04bc*/ 	.word	0x00016800
        /*04c0*/ 	.short	0x010a
        /*04c2*/ 	.byte	0x2d
	.zero		1


	//   ....[23]....
        /*04c4*/ 	.word	0x00001a00
        /*04c8*/ 	.word	0x00000005
        /*04cc*/ 	.word	0x00016830
        /*04d0*/ 	.short	0x010a
        /*04d2*/ 	.byte	0x3f
	.zero		1


	//   ....[24]....
        /*04d4*/ 	.word	0x00001a60
        /*04d8*/ 	.word	0x00000005
        /*04dc*/ 	.word	0x00016830
        /*04e0*/ 	.short	0x010a
        /*04e2*/ 	.byte	0x3f
	.zero		1


	//   ....[25]....
        /*04e4*/ 	.word	0x00001dc0
        /*04e8*/ 	.word	0x00000000
        /*04ec*/ 	.word	0x00000000
        /*04f0*/ 	.short	0x0101
        /*04f2*/ 	.byte	0x3f
	.zero		1


	//   ....[26]....
        /*04f4*/ 	.word	0x00004b70
        /*04f8*/ 	.word	0x000000ff
        /*04fc*/ 	.word	0x00016830
        /*0500*/ 	.short	0x010a
        /*0502*/ 	.byte	0x06
	.zero		1


	//   ....[27]....
        /*0504*/ 	.word	0x00004bb0
        /*0508*/ 	.word	0x000000ff
        /*050c*/ 	.word	0x00016830
        /*0510*/ 	.short	0x010a
        /*0512*/ 	.byte	0x06
	.zero		1


	//   ....[28]....
        /*0514*/ 	.word	0x00004db0
        /*0518*/ 	.word	0x000000ff
        /*051c*/ 	.word	0x00016850
        /*0520*/ 	.short	0x010a
        /*0522*/ 	.byte	0x06
	.zero		1


	//   ....[29]....
        /*0524*/ 	.word	0x00004df0
        /*0528*/ 	.word	0x000000ff
        /*052c*/ 	.word	0x00016850
        /*0530*/ 	.short	0x010a
        /*0532*/ 	.byte	0x06
	.zero		1


	//   ....[30]....
        /*0534*/ 	.word	0x000051e0
        /*0538*/ 	.word	0x0000000c
        /*053c*/ 	.word	0x00000000
        /*0540*/ 	.short	0x0101
        /*0542*/ 	.byte	0x3f
	.zero		1


	//   ....[31]....
        /*0544*/ 	.word	0x00007040
        /*0548*/ 	.word	0x0000001d
        /*054c*/ 	.word	0x00000000
        /*0550*/ 	.short	0x0101
        /*0552*/ 	.byte	0x3f
	.zero		1


	//   ....[32]....
        /*0554*/ 	.word	0x00007ac0
        /*0558*/ 	.word	0x000000ff
        /*055c*/ 	.word	0x00016830
        /*0560*/ 	.short	0x010a
        /*0562*/ 	.byte	0x06
	.zero		1


	//   ....[33]....
        /*0564*/ 	.word	0x00007b00
        /*0568*/ 	.word	0x000000ff
        /*056c*/ 	.word	0x00016830
        /*0570*/ 	.short	0x010a
        /*0572*/ 	.byte	0x06
	.zero		1


	//   ....[34]....
        /*0574*/ 	.word	0x00007d00
        /*0578*/ 	.word	0x000000ff
        /*057c*/ 	.word	0x00016850
        /*0580*/ 	.short	0x010a
        /*0582*/ 	.byte	0x06
	.zero		1


	//   ....[35]....
        /*0584*/ 	.word	0x00007d40
        /*0588*/ 	.word	0x000000ff
        /*058c*/ 	.word	0x00016850
        /*0590*/ 	.short	0x010a
        /*0592*/ 	.byte	0x06
	.zero		1


	//   ....[36]....
        /*0594*/ 	.word	0x00008fa0
        /*0598*/ 	.word	0x0000001b
        /*059c*/ 	.word	0x00000000
        /*05a0*/ 	.short	0x0101
        /*05a2*/ 	.byte	0x3f
	.zero		1


	//   ....[37]....
        /*05a4*/ 	.word	0x00009050
        /*05a8*/ 	.word	0x0000001f
        /*05ac*/ 	.word	0x00000000
        /*05b0*/ 	.short	0x0101
        /*05b2*/ 	.byte	0x3f
	.zero		1


	//   ....[38]....
        /*05b4*/ 	.word	0x00009840
        /*05b8*/ 	.word	0x000000ff
        /*05bc*/ 	.word	0x00016830
        /*05c0*/ 	.short	0x010a
        /*05c2*/ 	.byte	0x06
	.zero		1


	//   ....[39]....
        /*05c4*/ 	.word	0x00009880
        /*05c8*/ 	.word	0x000000ff
        /*05cc*/ 	.word	0x00016830
        /*05d0*/ 	.short	0x010a
        /*05d2*/ 	.byte	0x06
	.zero		1


	//   ....[40]....
        /*05d4*/ 	.word	0x00009a80
        /*05d8*/ 	.word	0x000000ff
        /*05dc*/ 	.word	0x00016850
        /*05e0*/ 	.short	0x010a
        /*05e2*/ 	.byte	0x06
	.zero		1


	//   ....[41]....
        /*05e4*/ 	.word	0x00009ac0
        /*05e8*/ 	.word	0x000000ff
        /*05ec*/ 	.word	0x00016850
        /*05f0*/ 	.short	0x010a
        /*05f2*/ 	.byte	0x06
	.zero		1


	//   ....[42]....
        /*05f4*/ 	.word	0x00009eb0
        /*05f8*/ 	.word	0x0000000a
        /*05fc*/ 	.word	0x00000000
        /*0600*/ 	.short	0x0101
        /*0602*/ 	.byte	0x3f
	.zero		1


	//   ....[43]....
        /*0604*/ 	.word	0x0000bc50
        /*0608*/ 	.word	0x0000001b
        /*060c*/ 	.word	0x00000000
        /*0610*/ 	.short	0x0101
        /*0612*/ 	.byte	0x3f
	.zero		1


	//   ....[44]....
        /*0614*/ 	.word	0x0000c470
        /*0618*/ 	.word	0x000000ff
        /*061c*/ 	.word	0x00016850
        /*0620*/ 	.short	0x010a
        /*0622*/ 	.byte	0x05
	.zero		1


	//   ....[45]....
        /*0624*/ 	.word	0x0000c4b0
        /*0628*/ 	.word	0x000000ff
        /*062c*/ 	.word	0x00016850
        /*0630*/ 	.short	0x010a
        /*0632*/ 	.byte	0x05
	.zero		1


	//   ....[46]....
        /*0634*/ 	.word	0x0000c9e0
        /*0638*/ 	.word	0x00000008
        /*063c*/ 	.word	0x00000000
        /*0640*/ 	.short	0x0101
        /*0642*/ 	.byte	0x3f
	.zero		1


	//   ....[47]....
        /*0644*/ 	.word	0x0000d790
        /*0648*/ 	.word	0x00000000
        /*064c*/ 	.word	0x00000000
        /*0650*/ 	.short	0x0101
        /*0652*/ 	.byte	0x3f
	.zero		1


	//   ....[48]....
        /*0654*/ 	.word	0x00010250
        /*0658*/ 	.word	0x00000005
        /*065c*/ 	.word	0x00016840
        /*0660*/ 	.short	0x010a
        /*0662*/ 	.byte	0x3f
	.zero		1


	//   ....[49]....
        /*0664*/ 	.word	0x00010580
        /*0668*/ 	.word	0x00000019
        /*066c*/ 	.word	0x00016820
        /*0670*/ 	.short	0x010a
        /*0672*/ 	.byte	0x3f
	.zero		1


	//   ....[50]....
        /*0674*/ 	.word	0x00010860
        /*0678*/ 	.word	0x00000003
        /*067c*/ 	.word	0x00016840
        /*0680*/ 	.short	0x010a
        /*0682*/ 	.byte	0x3f
	.zero		1


	//   ....[51]....
        /*0684*/ 	.word	0x00010a40
        /*0688*/ 	.word	0x00000002
        /*068c*/ 	.word	0x00000060
        /*0690*/ 	.short	0x010a
        /*0692*/ 	.byte	0x3f
	.zero		1


	//   ....[52]....
        /*0694*/ 	.word	0x00010ec0
        /*0698*/ 	.word	0x00000003
        /*069c*/ 	.word	0x00016840
        /*06a0*/ 	.short	0x010a
        /*06a2*/ 	.byte	0x3f
	.zero		1


	//   ....[53]....
        /*06a4*/ 	.word	0x000110a0
        /*06a8*/ 	.word	0x00000003
        /*06ac*/ 	.word	0x00000060
        /*06b0*/ 	.short	0x010a
        /*06b2*/ 	.byte	0x3f
	.zero		1


	//   ....[54]....
        /*06b4*/ 	.word	0x00011470
        /*06b8*/ 	.word	0x00000002
        /*06bc*/ 	.word	0x00016840
        /*06c0*/ 	.short	0x010a
        /*06c2*/ 	.byte	0x3f
	.zero		1


	//   ....[55]....
        /*06c4*/ 	.word	0x00011660
        /*06c8*/ 	.word	0x00000002
        /*06cc*/ 	.word	0x00000060
        /*06d0*/ 	.short	0x010a
        /*06d2*/ 	.byte	0x3f
	.zero		1


	//   ....[56]....
        /*06d4*/ 	.word	0x000119a0
        /*06d8*/ 	.word	0x00000003
        /*06dc*/ 	.word	0x00016860
        /*06e0*/ 	.short	0x010a
        /*06e2*/ 	.byte	0x3f
	.zero		1


	//   ....[57]....
        /*06e4*/ 	.word	0x00012800
        /*06e8*/ 	.word	0x00000009
        /*06ec*/ 	.word	0x00016820
        /*06f0*/ 	.short	0x010a
        /*06f2*/ 	.byte	0x3f
	.zero		1


	//   ....[58]....
        /*06f4*/ 	.word	0x000129a0
        /*06f8*/ 	.word	0x00000007
        /*06fc*/ 	.word	0x00000000
        /*0700*/ 	.short	0x010a
        /*0702*/ 	.byte	0x3f
	.zero		1


	//   ....[59]....
        /*0704*/ 	.word	0x00012a10
        /*0708*/ 	.word	0x00000003
        /*070c*/ 	.word	0x00000000
        /*0710*/ 	.short	0x010a
        /*0712*/ 	.byte	0x3f
	.zero		1


	//   ....[60]....
        /*0714*/ 	.word	0x00012a70
        /*0718*/ 	.word	0x00000005
        /*071c*/ 	.word	0x00000000
        /*0720*/ 	.short	0x010a
        /*0722*/ 	.byte	0x3f
	.zero		1


	//   ....[61]....
        /*0724*/ 	.word	0x00012aa0
        /*0728*/ 	.word	0x00000003
        /*072c*/ 	.word	0x00000000
        /*0730*/ 	.short	0x010a
        /*0732*/ 	.byte	0x3f
	.zero		1


	//   ....[62]....
        /*0734*/ 	.word	0x00012b10
        /*0738*/ 	.word	0x00000003
        /*073c*/ 	.word	0x00016800
        /*0740*/ 	.short	0x010a
        /*0742*/ 	.byte	0x3f
	.zero		1


	//   ....[63]....
        /*0744*/ 	.word	0x00012b60
        /*0748*/ 	.word	0x00000005
        /*074c*/ 	.word	0x00016830
        /*0750*/ 	.short	0x010a
        /*0752*/ 	.byte	0x3f
	.zero		1


	//   ....[64]....
        /*0754*/ 	.word	0x00012bc0
        /*0758*/ 	.word	0x0000000f
        /*075c*/ 	.word	0x00016830
        /*0760*/ 	.short	0x010a
        /*0762*/ 	.byte	0x3f
	.zero		1


	//   ....[65]....
        /*0764*/ 	.word	0x00012c20
        /*0768*/ 	.word	0x0000000f
        /*076c*/ 	.word	0x00016850
        /*0770*/ 	.short	0x010a
        /*0772*/ 	.byte	0x3f
	.zero		1


	//   ....[66]....
        /*0774*/ 	.word	0x00012c80
        /*0778*/ 	.word	0x0000000b
        /*077c*/ 	.word	0x00016830
        /*0780*/ 	.short	0x010a
        /*0782*/ 	.byte	0x3f
	.zero		1


	//   ....[67]....
        /*0784*/ 	.word	0x00012ce0
        /*0788*/ 	.word	0x0000000b
        /*078c*/ 	.word	0x00016850
        /*0790*/ 	.short	0x010a
        /*0792*/ 	.byte	0x3f
	.zero		1


	//   ....[68]....
        /*0794*/ 	.word	0x00012d40
        /*0798*/ 	.word	0x00000015
        /*079c*/ 	.word	0x00016830
        /*07a0*/ 	.short	0x010a
        /*07a2*/ 	.byte	0x3f
	.zero		1


	//   ....[69]....
        /*07a4*/ 	.word	0x00012da0
        /*07a8*/ 	.word	0x00000015
        /*07ac*/ 	.word	0x00016850
        /*07b0*/ 	.short	0x010a
        /*07b2*/ 	.byte	0x3f
	.zero		1


	//   ....[70]....
        /*07b4*/ 	.word	0x00012e00
        /*07b8*/ 	.word	0x00000004
        /*07bc*/ 	.word	0x00016850
        /*07c0*/ 	.short	0x010a
        /*07c2*/ 	.byte	0x3f
	.zero		1


	//   ....[71]....
        /*07c4*/ 	.word	0x00012fa0
        /*07c8*/ 	.word	0x00000005
        /*07cc*/ 	.word	0x00016840
        /*07d0*/ 	.short	0x010a
        /*07d2*/ 	.byte	0x3f
	.zero		1


	//   ....[72]....
        /*07d4*/ 	.word	0x00012ff0
        /*07d8*/ 	.word	0x00000019
        /*07dc*/ 	.word	0x00016820
        /*07e0*/ 	.short	0x010a
        /*07e2*/ 	.byte	0x3f
	.zero		1


	//   ....[73]....
        /*07e4*/ 	.word	0x00013040
        /*07e8*/ 	.word	0x00000003
        /*07ec*/ 	.word	0x00016840
        /*07f0*/ 	.short	0x010a
        /*07f2*/ 	.byte	0x3f
	.zero		1


	//   ....[74]....
        /*07f4*/ 	.word	0x00013090
        /*07f8*/ 	.word	0x00000002
        /*07fc*/ 	.word	0x00000060
        /*0800*/ 	.short	0x010a
        /*0802*/ 	.byte	0x3f
	.zero		1


	//   ....[75]....
        /*0804*/ 	.word	0x000130e0
        /*0808*/ 	.word	0x00000003
        /*080c*/ 	.word	0x00016840
        /*0810*/ 	.short	0x010a
        /*0812*/ 	.byte	0x3f
	.zero		1


	//   ....[76]....
        /*0814*/ 	.word	0x00013130
        /*0818*/ 	.word	0x00000003
        /*081c*/ 	.word	0x00000060
        /*0820*/ 	.short	0x010a
        /*0822*/ 	.byte	0x3f
	.zero		1


	//   ....[77]....
        /*0824*/ 	.word	0x00013180
        /*0828*/ 	.word	0x00000002
        /*082c*/ 	.word	0x00016840
        /*0830*/ 	.short	0x010a
        /*0832*/ 	.byte	0x3f
	.zero		1


	//   ....[78]....
        /*0834*/ 	.word	0x000131d0
        /*0838*/ 	.word	0x00000002
        /*083c*/ 	.word	0x00000060
        /*0840*/ 	.short	0x010a
        /*0842*/ 	.byte	0x3f
	.zero		1


	//   ....[79]....
        /*0844*/ 	.word	0x00013220
        /*0848*/ 	.word	0x00000003
        /*084c*/ 	.word	0x00016860
        /*0850*/ 	.short	0x010a
        /*0852*/ 	.byte	0x3f
	.zero		1


	//   ....[80]....
        /*0854*/ 	.word	0x00013bd0
        /*0858*/ 	.word	0x00000009
        /*085c*/ 	.word	0x00016820
        /*0860*/ 	.short	0x010a
        /*0862*/ 	.byte	0x3f
	.zero		1


	//   ....[81]....
        /*0864*/ 	.word	0x00013d70
        /*0868*/ 	.word	0x00000007
        /*086c*/ 	.word	0x00000000
        /*0870*/ 	.short	0x010a
        /*0872*/ 	.byte	0x3f
	.zero		1


	//   ....[82]....
        /*0874*/ 	.word	0x00013dc0
        /*0878*/ 	.word	0x00000003
        /*087c*/ 	.word	0x00000000
        /*0880*/ 	.short	0x010a
        /*0882*/ 	.byte	0x3f
	.zero		1


	//   ....[83]....
        /*0884*/ 	.word	0x00013e10
        /*0888*/ 	.word	0x00000005
        /*088c*/ 	.word	0x00000000
        /*0890*/ 	.short	0x010a
        /*0892*/ 	.byte	0x3f
	.zero		1


	//----- nvinfo : EIATTR_NUM_MBARRIERS
	.align		4
.L_1609:
        /*0894*/ 	.byte	0x03, 0x38
        /*0896*/ 	.short	0x0016


	//----- nvinfo : EIATTR_EXIT_INSTR_OFFSETS
	.align		4
        /*0898*/ 	.byte	0x04, 0x1c
        /*089a*/ 	.short	(.L_1611 - .L_1610)


	//   ....[0]....
.L_1610:
        /*089c*/ 	.word	0x00000ab0


	//   ....[1]....
        /*08a0*/ 	.word	0x0000e540


	//   ....[2]....
        /*08a4*/ 	.word	0x0000e5a0


	//   ....[3]....
        /*08a8*/ 	.word	0x00012af0


	//----- nvinfo : EIATTR_MAX_THREADS
	.align		4
.L_1611:
        /*08ac*/ 	.byte	0x04, 0x05
        /*08ae*/ 	.short	(.L_1613 - .L_1612)
.L_1612:
        /*08b0*/ 	.word	0x00000200
        /*08b4*/ 	.word	0x00000001
        /*08b8*/ 	.word	0x00000001


	//----- nvinfo : EIATTR_CRS_STACK_SIZE
	.align		4
.L_1613:
        /*08bc*/ 	.byte	0x04, 0x1e
        /*08be*/ 	.short	(.L_1615 - .L_1614)
.L_1614:
        /*08c0*/ 	.word	0x00000000


	//----- nvinfo : EIATTR_CBANK_PARAM_SIZE
	.align		4
.L_1615:
        /*08c4*/ 	.byte	0x03, 0x19
        /*08c6*/ 	.short	0x0a70


	//----- nvinfo : EIATTR_PARAM_CBANK
	.align		4
        /*08c8*/ 	.byte	0x04, 0x0a
        /*08ca*/ 	.short	(.L_1617 - .L_1616)
	.align		4
.L_1616:
        /*08cc*/ 	.word	index@(.nv.constant0._ZN7cutlass13device_kernelIN5flash11enable_sm90INS1_16FlashAttnFwdSm90INS1_25CollectiveMainloopFwdSm90ILi2EN4cute5tupleIJNS5_1CILi1EEES8_S8_EEENS6_IJNS7_ILi192EEENS7_ILi128EEENS7_ILi64EEEEEELi64ENS_6half_tEfNS_4arch4Sm90ELb0ELb1ELb0ELb1ELb0ELb0ELb0ELb1ELb1ELb0ELb0ELb0EEENS1_21CollectiveEpilogueFwdINS6_IJSA_SC_SB_EEES9_SE_SG_Li384ELb1ELb0ELb0ELb0EEENS1_36VarlenDynamicPersistentTileSchedulerILi192ELi128ELi384ELi32ELb0ELb0ELb1ELb1ELb0ELb1EEEEEEEEEvNT_6ParamsE)
        /*08d0*/ 	.short	0x0210
        /*08d2*/ 	.short	0x0a70


	//----- nvinfo : EIATTR_SW_WAR
	.align		4
.L_1617:
        /*08d4*/ 	.byte	0x04, 0x36
        /*08d6*/ 	.short	(.L_1619 - .L_1618)
.L_1618:
        /*08d8*/ 	.word	0x00000008
.L_1619:


//--------------------- .nv.info._ZN7cutlass13device_kernelIN5flash11enable_sm90INS1_16FlashAttnFwdSm90INS1_25CollectiveMainloopFwdSm90ILi2EN4cute5tupleIJNS5_1CILi1EEES8_S8_EEENS6_IJNS7_ILi192EEENS7_ILi128EEENS7_ILi64EEEEEELi64ENS_6half_tEfNS_4arch4Sm90ELb0ELb1ELb0ELb1ELb0ELb1ELb0ELb1ELb1ELb0ELb0ELb0EEENS1_21CollectiveEpilogueFwdINS6_IJSA_SC_SB_EEES9_SE_SG_Li384ELb1ELb0ELb0ELb0EEENS1_36VarlenDynamicPersistentTileSchedulerILi192ELi128ELi384ELi32ELb0ELb0ELb1ELb1ELb0ELb1EEEEEEEEEvNT_6ParamsE --------------------------
	.section	.nv.info._ZN7cutlass13device_kernelIN5flash11enable_sm90INS1_16FlashAttnFwdSm90INS1_25CollectiveMainloopFwdSm90ILi2EN4cute5tupleIJNS5_1CILi1EEES8_S8_EEENS6_IJNS7_ILi192EEENS7_ILi128EEENS7_ILi64EEEEEELi64ENS_6half_tEfNS_4arch4Sm90ELb0ELb1ELb0ELb1ELb0ELb1ELb0ELb1ELb1ELb0ELb0ELb0EEENS1_21CollectiveEpilogueFwdINS6_IJSA_SC_SB_EEES9_SE_SG_Li384ELb1ELb0ELb0ELb0EEENS1_36VarlenDynamicPersistentTileSchedulerILi192ELi128ELi384ELi32ELb0ELb0ELb1ELb1ELb0ELb1EEEEEEEEEvNT_6ParamsE,"",@"SHT_CUDA_INFO"
	.sectionflags	@""
	.align	4


	//----- nvinfo : EIATTR_CUDA_API_VERSION
	.align		4
        /*0000*/ 	.byte	0x04, 0x37
        /*0002*/ 	.short	(.L_1621 - .L_1620)
.L_1620:
        /*0004*/ 	.word	0x00000082


	//----- nvinfo : EIATTR_KPARAM_INFO
	.align		4
.L_1621:
        /*0008*/ 	.byte	0x04, 0x17
        /*000a*/ 	.short	(.L_1623 - .L_1622)
.L_1622:
        /*000c*/ 	.word	0x00000000
        /*0010*/ 	.short	0x0000
        /*0012*/ 	.short	0x0070
        /*0014*/ 	.byte	0x00, 0xf0, 0x01, 0x28


	//----- nvinfo : EIATTR_SPARSE_MMA_MASK
	.align		4
.L_1623:
        /*0018*/ 	.byte	0x03, 0x50
        /*001a*/ 	.short	0x0000


	//----- nvinfo : EIATTR_MAXREG_COUNT
	.align		4
        /*001c*/ 	.byte	0x03, 0x1b
        /*001e*/ 	.short	0x0080


	//----- nvinfo : EIATTR_NUM_BARRIERS
	.align		4
        /*0020*/ 	.byte	0x02, 0x4c
        /*0022*/ 	.byte	0x10
	.zero		1


	//----- nvinfo : EIATTR_EXTERNS
	.align		4
        /*0024*/ 	.byte	0x04, 0x0f
        /*0026*/ 	.short	(.L_1625 - .L_1624)


	//   ....[0]....
	.align		4
.L_1624:
        /*0028*/ 	.word	index@(__assertfail)


	//----- nvinfo : EIATTR_ANNOTATIONS
	.align		4
.L_1625:
        /*002c*/ 	.byte	0x04, 0x55
        /*002e*/ 	.short	(.L_1627 - .L_1626)


	//   ....[0]....
.L_1626:
        /* <DEDUP_REMOVED lines=49> */


	//----- nvinfo : EIATTR_MERCURY_ISA_VERSION
	.align		4
.L_1627:
        /*0328*/ 	.byte	0x03, 0x5f
        /*032a*/ 	.short	0x0101


	//----- nvinfo : EIATTR_UNUSED_LOAD_BYTE_OFFSET
	.align		4
        /*032c*/ 	.byte	0x04, 0x44
        /*032e*/ 	.short	(.L_1629 - .L_1628)


	//   ....[0]....
.L_1628:
        /*0330*/ 	.word	0x00000b20
        /*0334*/ 	.word	0x0000fff0


	//   ....[1]....
        /*0338*/ 	.word	0x00014d80
        /*033c*/ 	.word	0x0000fff0


	//----- nvinfo : EIATTR_INT_WARP_WIDE_INSTR_OFFSETS
	.align		4
.L_1629:
        /*0340*/ 	.byte	0x04, 0x31
        /*0342*/ 	.short	(.L_1631 - .L_1630)


	//   ....[0]....
.L_1630:
        /*0344*/ 	.word	0x000001c0


	//   ....[1]....
        /*0348*/ 	.word	0x00000200


	//   ....[2]....
        /*034c*/ 	.word	0x00000270


	//   ....[3]....
        /*0350*/ 	.word	0x00018ae0


	//   ....[4]....
        /*0354*/ 	.word	0x00018b70


	//   ....[5]....
        /*0358*/ 	.word	0x00019020


	//   ....[6]....
        /*035c*/ 	.word	0x00019060


	//   ....[7]....
        /*0360*/ 	.word	0x0001aa50


	//   ....[8]....
        /*0364*/ 	.word	0x0001aae0


	//----- nvinfo : EIATTR_COOP_GROUP_MASK_REGIDS
	.align		4
.L_1631:
        /*0368*/ 	.byte	0x04, 0x29
        /*036a*/ 	.short	(.L_1633 - .L_1632)


	//   ....[0]....
.L_1632:
        /*036c*/ 	.word	0xffffffff


	//   ....[1]....
        /*0370*/ 	.word	0xffffffff


	//   ....[2]....
        /*0374*/ 	.word	0xffffffff


	//   ....[3]....
        /*0378*/ 	.word	0xffffffff


	//   ....[4]....
        /*037c*/ 	.word	0xffffffff


	//   ....[5]....
        /*0380*/ 	.word	0xffffffff


	//   ....[6]....
        /*0384*/ 	.word	0xffffffff


	//   ....[7]....
        /*0388*/ 	.word	0xffffffff


	//   ....[8]....
        /*038c*/ 	.word	0xffffffff


	//   ....[9]....
        /*0390*/ 	.word	0xffffffff


	//   ....[10]....
        /*0394*/ 	.word	0xffffffff


	//   ....[11]....
        /*0398*/ 	.word	0xffffffff


	//   ....[12]....
        /*039c*/ 	.word	0xffffffff


	//   ....[13]....
        /*03a0*/ 	.word	0xffffffff


	//   ....[14]....
        /*03a4*/ 	.word	0xffffffff


	//   ....[15]....
        /*03a8*/ 	.word	0xffffffff


	//   ....[16]....
        /*03ac*/ 	.word	0xffffffff


	//   ....[17]....
        /*03b0*/ 	.word	0xffffffff


	//   ....[18]....
        /*03b4*/ 	.word	0xffffffff


	//   ....[19]....
        /*03b8*/ 	.word	0xffffffff


	//   ....[20]....
        /*03bc*/ 	.word	0xffffffff


	//   ....[21]....
        /*03c0*/ 	.word	0xffffffff


	//   ....[22]....
        /*03c4*/ 	.word	0xffffffff


	//   ....[23]....
        /*03c8*/ 	.word	0xffffffff


	//   ....[24]....
        /*03cc*/ 	.word	0xffffffff


	//   ....[25]....
        /*03d0*/ 	.word	0xffffffff


	//   ....[26]....
        /*03d4*/ 	.word	0xffffffff


	//   ....[27]....
        /*03d8*/ 	.word	0xffffffff


	//   ....[28]....
        /*03dc*/ 	.word	0xffffffff


	//   ....[29]....
        /*03e0*/ 	.word	0xffffffff


	//   ....[30]....
        /*03e4*/ 	.word	0xffffffff


	//   ....[31]....
        /*03e8*/ 	.word	0xffffffff


	//   ....[32]....
        /*03ec*/ 	.word	0xffffffff


	//   ....[33]....
        /*03f0*/ 	.word	0xffffffff


	//   ....[34]....
        /*03f4*/ 	.word	0xffffffff


	//   ....[35]....
        /*03f8*/ 	.word	0xffffffff


	//   ....[36]....
        /*03fc*/ 	.word	0xffffffff


	//   ....[37]....
        /*0400*/ 	.word	0xffffffff


	//   ....[38]....
        /*0404*/ 	.word	0xffffffff


	//   ....[39]....
        /*0408*/ 	.word	0xffffffff


	//   ....[40]....
        /*040c*/ 	.word	0xffffffff


	//   ....[41]....
        /*0410*/ 	.word	0xffffffff


	//   ....[42]....
        /*0414*/ 	.word	0xffffffff


	//   ....[43]....
        /*0418*/ 	.word	0xffffffff


	//   ....[44]....
        /*041c*/ 	.word	0xffffffff


	//   ....[45]....
        /*0420*/ 	.word	0xffffffff


	//   ....[46]....
        /*0424*/ 	.word	0xffffffff


	//   ....[47]....
        /*0428*/ 	.word	0xffffffff


	//   ....[48]....
        /*042c*/ 	.word	0xffffffff


	//   ....[49]....
        /*0430*/ 	.word	0xffffffff


	//   ....[50]....
        /*0434*/ 	.word	0xffffffff


	//   ....[51]....
        /*0438*/ 	.word	0xffffffff


	//   ....[52]....
        /*043c*/ 	.word	0xffffffff


	//   ....[53]....
        /*0440*/ 	.word	0xffffffff


	//   ....[54]....
        /*0444*/ 	.word	0xffffffff


	//   ....[55]....
        /*0448*/ 	.word	0xffffffff


	//   ....[56]....
        /*044c*/ 	.word	0xffffffff


	//   ....[57]....
        /*0450*/ 	.word	0xffffffff


	//   ....[58]....
        /*0454*/ 	.word	0xffffffff


	//   ....[59]....
        /*0458*/ 	.word	0xffffffff


	//   ....[60]....
        /*045c*/ 	.word	0xffffffff


	//   ....[61]....
        /*0460*/ 	.word	0xffffffff


	//   ....[62]....
        /*0464*/ 	.word	0x0500000f


	//   ....[63]....
        /*0468*/ 	.word	0x0500000f


	//   ....[64]....
        /*046c*/ 	.word	0x0500000f


	//   ....[65]....
        /*0470*/ 	.word	0x0500000f


	//   ....[66]....
        /*0474*/ 	.word	0x0500000f


	//   ....[67]....
        /*0478*/ 	.word	0x0500000f


	//   ....[68]....
        /*047c*/ 	.word	0x0500000f


	//   ....[69]....
        /*0480*/ 	.word	0x0500000f


	//   ....[70]....
        /*0484*/ 	.word	0x0500000f


	//   ....[71]....
        /*0488*/ 	.word	0x0500000f


	//   ....[72]....
        /*048c*/ 	.word	0x0500000f


	//   ....[73]....
        /*0490*/ 	.word	0x0500000f


	//   ....[74]....
        /*0494*/ 	.word	0x0500000f


	//   ....[75]....
        /*0498*/ 	.word	0x0500000f


	//   ....[76]....
        /*049c*/ 	.word	0x0500000f


	//   ....[77]....
        /*04a0*/ 	.word	0x0500000f


	//   ....[78]....
        /*04a4*/ 	.word	0x0500000f


	//   ....[79]....
        /*04a8*/ 	.word	0x0500000f


	//   ....[80]....
        /*04ac*/ 	.word	0x0500000f


	//   ....[81]....
        /*04b0*/ 	.word	0x0500000f


	//   ....[82]....
        /*04b4*/ 	.word	0x0500000f


	//   ....[83]....
        /*04b8*/ 	.word	0x0500000f


	//   ....[84]....
        /*04bc*/ 	.word	0x0500000f


	//   ....[85]....
        /*04c0*/ 	.word	0x0500000f


	//   ....[86]....
        /*04c4*/ 	.word	0x0500000f


	//   ....[87]....
        /*04c8*/ 	.word	0x0500000f


	//   ....[88]....
        /*04cc*/ 	.word	0x0500000f


	//   ....[89]....
        /*04d0*/ 	.word	0x0500000f


	//   ....[90]....
        /*04d4*/ 	.word	0x0500000f


	//   ....[91]....
        /*04d8*/ 	.word	0x0500000f


	//   ....[92]....
        /*04dc*/ 	.word	0x0500000f


	//   ....[93]....
        /*04e0*/ 	.word	0x0500000f


	//   ....[94]....
        /*04e4*/ 	.word	0x0500000f


	//   ....[95]....
        /*04e8*/ 	.word	0x0500000f


	//   ....[96]....
        /*04ec*/ 	.word	0x0500000f


	//   ....[97]....
        /*04f0*/ 	.word	0x0500000f


	//   ....[98]....
        /*04f4*/ 	.word	0x0500000f


	//----- nvinfo : EIATTR_COOP_GROUP_INSTR_OFFSETS
	.align		4
.L_1633:
        /*04f8*/ 	.byte	0x04, 0x28
        /*04fa*/ 	.short	(.L_1635 - .L_1634)


	//   ....[0]....
.L_1634:
        /*04fc*/ 	.word	0x00000070


	//   ....[1]....
        /*0500*/ 	.word	0x000001d0


	//   ....[2]....
        /*0504*/ 	.word	0x00000220


	//   ....[3]....
        /*0508*/ 	.word	0x00000450


	//   ....[4]....
        /*050c*/ 	.word	0x000005b0


	//   ....[5]....
        /*0510*/ 	.word	0x000006d0


	//   ....[6]....
        /*0514*/ 	.word	0x00000830


	//   ....[7]....
        /*0518*/ 	.word	0x00005c10


	//   ....[8]....
        /*051c*/ 	.word	0x0000aa30


	//   ....[9]....
        /*0520*/ 	.word	0x0000ab40


	//   ....[10]....
        /*0524*/ 	.word	0x0000b420


	//   ....[11]....
        /*0528*/ 	.word	0x0000b490


	//   ....[12]....
        /*052c*/ 	.word	0x0000daf0


	//   ....[13]....
        /*0530*/ 	.word	0x0000dbf0


	//   ....[14]....
        /*0534*/ 	.word	0x0000e360


	//   ....[15]....
        /*0538*/ 	.word	0x0000e3a0


	//   ....[16]....
        /*053c*/ 	.word	0x0000fdf0


	//   ....[17]....
        /*0540*/ 	.word	0x0000fe10


	//   ....[18]....
        /*0544*/ 	.word	0x00010390


	//   ....[19]....
        /*0548*/ 	.word	0x00010400


	//   ....[20]....
        /*054c*/ 	.word	0x00012d00


	//   ....[21]....
        /*0550*/ 	.word	0x00012e60


	//   ....[22]....
        /*0554*/ 	.word	0x00013530


	//   ....[23]....
        /*0558*/ 	.word	0x00013590


	//   ....[24]....
        /*055c*/ 	.word	0x000145a0


	//   ....[25]....
        /*0560*/ 	.word	0x000148f0


	//   ....[26]....
        /*0564*/ 	.word	0x00014970


	//   ....[27]....
        /*0568*/ 	.word	0x00014980


	//   ....[28]....
        /*056c*/ 	.word	0x000167d0


	//   ....[29]....
        /*0570*/ 	.word	0x00016960


	//   ....[30]....
        /*0574*/ 	.word	0x00016990


	//   ....[31]....
        /*0578*/ 	.word	0x000169d0


	//   ....[32]....
        /*057c*/ 	.word	0x00016a30


	//   ....[33]....
        /*0580*/ 	.word	0x00016a90


	//   ....[34]....
        /*0584*/ 	.word	0x00016ad0


	//   ....[35]....
        /*0588*/ 	.word	0x00016c60


	//   ....[36]....
        /*058c*/ 	.word	0x00016cc0


	//   ....[37]....
        /*0590*/ 	.word	0x00016d00


	//   ....[38]....
        /*0594*/ 	.word	0x00016d40


	//   ....[39]....
        /*0598*/ 	.word	0x00016d70


	//   ....[40]....
        /*059c*/ 	.word	0x00016da0


	//   ....[41]....
        /*05a0*/ 	.word	0x00016e40


	//   ....[42]....
        /*05a4*/ 	.word	0x00016ea0


	//   ....[43]....
        /*05a8*/ 	.word	0x00016f30


	//   ....[44]....
        /*05ac*/ 	.word	0x0001ada0


	//   ....[45]....
        /*05b0*/ 	.word	0x0001adb0


	//   ....[46]....
        /*05b4*/ 	.word	0x0001aea0


	//   ....[47]....
        /*05b8*/ 	.word	0x0001af00


	//   ....[48]....
        /*05bc*/ 	.word	0x0001af40


	//   ....[49]....
        /*05c0*/ 	.word	0x0001af80


	//   ....[50]....
        /*05c4*/ 	.word	0x0001afb0


	//   ....[51]....
        /*05c8*/ 	.word	0x0001afe0


	//   ....[52]....
        /*05cc*/ 	.word	0x0001b150


	//   ....[53]....
        /*05d0*/ 	.word	0x0001b1b0


	//   ....[54]....
        /*05d4*/ 	.word	0x0001b1f0


	//   ....[55]....
        /*05d8*/ 	.word	0x0001b230


	//   ....[56]....
        /*05dc*/ 	.word	0x0001b260


	//   ....[57]....
        /*05e0*/ 	.word	0x0001b290


	//   ....[58]....
        /*05e4*/ 	.word	0x0001b350


	//   ....[59]....
        /*05e8*/ 	.word	0x0001b370


	//   ....[60]....
        /*05ec*/ 	.word	0x0001b3e0


	//   ....[61]....
        /*05f0*/ 	.word	0x0001ba50


	//   ....[62]....
        /*05f4*/ 	.word	0x0001be60


	//   ....[63]....
        /*05f8*/ 	.word	0x0001bf10


	//   ....[64]....
        /*05fc*/ 	.word	0x0001bfb0


	//   ....[65]....
        /*0600*/ 	.word	0x0001c050


	//   ....[66]....
        /*0604*/ 	.word	0x0001c0f0


	//   ....[67]....
        /*0608*/ 	.word	0x0001c190


	//   ....[68]....
        /*060c*/ 	.word	0x0001c230


	//   ....[69]....
        /*0610*/ 	.word	0x0001c2d0


	//   ....[70]....
        /*0614*/ 	.word	0x0001c370


	//   ....[71]....
        /*0618*/ 	.word	0x0001c460


	//   ....[72]....
        /*061c*/ 	.word	0x0001c500


	//   ....[73]....
        /*0620*/ 	.word	0x0001c5a0


	//   ....[74]....
        /*0624*/ 	.word	0x0001c640


	//   ....[75]....
        /*0628*/ 	.word	0x0001c6e0


	//   ....[76]....
        /*062c*/ 	.word	0x0001c780


	//   ....[77]....
        /*0630*/ 	.word	0x0001c820


	//   ....[78]....
        /*0634*/ 	.word	0x0001c8c0


	//   ....[79]....
        /*0638*/ 	.word	0x0001cc50


	//   ....[80]....
        /*063c*/ 	.word	0x0001cf30


	//   ....[81]....
        /*0640*/ 	.word	0x0001d320


	//   ....[82]....
        /*0644*/ 	.word	0x0001d3b0


	//   ....[83]....
        /*0648*/ 	.word	0x0001d450


	//   ....[84]....
        /*064c*/ 	.word	0x0001d500


	//   ....[85]....
        /*0650*/ 	.word	0x0001d580


	//   ....[86]....
        /*0654*/ 	.word	0x0001d600


	//   ....[87]....
        /*0658*/ 	.word	0x0001d680


	//   ....[88]....
        /*065c*/ 	.word	0x0001d700


	//   ....[89]....
        /*0660*/ 	.word	0x0001d790


	//   ....[90]....
        /*0664*/ 	.word	0x0001d840


	//   ....[91]....
        /*0668*/ 	.word	0x0001d8c0


	//   ....[92]....
        /*066c*/ 	.word	0x0001d940


	//   ....[93]....
        /*0670*/ 	.word	0x0001d9c0


	//   ....[94]....
        /*0674*/ 	.word	0x0001da40


	//   ....[95]....
        /*0678*/ 	.word	0x0001dab0


	//   ....[96]....
        /*067c*/ 	.word	0x0001db50


	//   ....[97]....
        /*0680*/ 	.word	0x0001dbe0


	//   ....[98]....
        /*0684*/ 	.word	0x0001dd00


	//----- nvinfo : EIATTR_REG_RECONFIG
	.align		4
.L_1635:
        /*0688*/ 	.byte	0x01, 0x54
	.zero		2


	//----- nvinfo : EIATTR_SYSCALL_OFFSETS
	.align		4
        /*068c*/ 	.byte	0x04, 0x46
        /*068e*/ 	.short	(.L_1637 - .L_1636)


	//   ....[0]....
.L_1636:
        /*0690*/ 	.word	0x00001910


	//   ....[1]....
        /*0694*/ 	.word	0x00001a60


	//   ....[2]....
        /*0698*/ 	.word	0x00005df0


	//   ....[3]....
        /*069c*/ 	.word	0x000062c0


	//   ....[4]....
        /*06a0*/ 	.word	0x00018cf0


	//   ....[5]....
        /*06a4*/ 	.word	0x00018e20


	//   ....[6]....
        /*06a8*/ 	.word	0x00018f20


	//----- nvinfo : EIATTR_MBARRIER_INSTR_OFFSETS
	.align		4
.L_1637:
        /*06ac*/ 	.byte	0x04, 0x39
        /*06ae*/ 	.short	(.L_1639 - .L_1638)


	//   ....[0]....
.L_1638:
        /*06b0*/ 	.word	0x00000300
        /*06b4*/ 	.word	0x000000ff
        /*06b8*/ 	.word	0x00016800
        /*06bc*/ 	.short	0x0100
        /*06be*/ 	.byte	0x08
	.zero		1


	//   ....[1]....
        /*06c0*/ 	.word	0x00000310
        /*06c4*/ 	.word	0x000000ff
        /*06c8*/ 	.word	0x00016820
        /*06cc*/ 	.short	0x0100
        /*06ce*/ 	.byte	0x08
	.zero		1


	//   ....[2]....
        /*06d0*/ 	.word	0x00000400
        /*06d4*/ 	.word	0x000000ff
        /*06d8*/ 	.word	0x00016830
        /*06dc*/ 	.short	0x0100
        /*06de*/ 	.byte	0x08
	.zero		1


	//   ....[3]....
        /*06e0*/ 	.word	0x00000410
        /*06e4*/ 	.word	0x000000ff
        /*06e8*/ 	.word	0x00016840
        /*06ec*/ 	.short	0x0100
        /*06ee*/ 	.byte	0x08
	.zero		1


	//   ....[4]....
        /*06f0*/ 	.word	0x00000420
        /*06f4*/ 	.word	0x000000ff
        /*06f8*/ 	.word	0x00016838
        /*06fc*/ 	.short	0x0100
        /*06fe*/ 	.byte	0x08
	.zero		1


	//   ....[5]....
        /*0700*/ 	.word	0x00000430
        /*0704*/ 	.word	0x000000ff
        /*0708*/ 	.word	0x00016848
        /*070c*/ 	.short	0x0100
        /*070e*/ 	.byte	0x08
	.zero		1


	//   ....[6]....
        /*0710*/ 	.word	0x00000560
        /*0714*/ 	.word	0x000000ff
        /*0718*/ 	.word	0x00016850
        /*071c*/ 	.short	0x0100
        /*071e*/ 	.byte	0x08
	.zero		1


	//   ....[7]....
        /*0720*/ 	.word	0x00000570
        /*0724*/ 	.word	0x000000ff
        /*0728*/ 	.word	0x00016860
        /*072c*/ 	.short	0x0100
        /*072e*/ 	.byte	0x08
	.zero		1


	//   ....[8]....
        /*0730*/ 	.word	0x00000580
        /*0734*/ 	.word	0x000000ff
        /*0738*/ 	.word	0x00016858
        /*073c*/ 	.short	0x0100
        /*073e*/ 	.byte	0x08
	.zero		1


	//   ....[9]....
        /*0740*/ 	.word	0x00000590
        /*0744*/ 	.word	0x000000ff
        /*0748*/ 	.word	0x00016868
        /*074c*/ 	.short	0x0100
        /*074e*/ 	.byte	0x08
	.zero		1


	//   ....[10]....
        /*0750*/ 	.word	0x00000680
        /*0754*/ 	.word	0x000000ff
        /*0758*/ 	.word	0x00016870
        /*075c*/ 	.short	0x0100
        /*075e*/ 	.byte	0x06
	.zero		1


	//   ....[11]....
        /*0760*/ 	.word	0x00000690
        /*0764*/ 	.word	0x000000ff
        /*0768*/ 	.word	0x00016880
        /*076c*/ 	.short	0x0100
        /*076e*/ 	.byte	0x06
	.zero		1


	//   ....[12]....
        /*0770*/ 	.word	0x000006a0
        /*0774*/ 	.word	0x000000ff
        /*0778*/ 	.word	0x00016878
        /*077c*/ 	.short	0x0100
        /*077e*/ 	.byte	0x06
	.zero		1


	//   ....[13]....
        /*0780*/ 	.word	0x000006b0
        /*0784*/ 	.word	0x000000ff
        /*0788*/ 	.word	0x00016888
        /*078c*/ 	.short	0x0100
        /*078e*/ 	.byte	0x06
	.zero		1


	//   ....[14]....
        /*0790*/ 	.word	0x000007e0
        /*0794*/ 	.word	0x000000ff
        /*0798*/ 	.word	0x00016890
        /*079c*/ 	.short	0x0100
        /*079e*/ 	.byte	0x08
	.zero		1


	//   ....[15]....
        /*07a0*/ 	.word	0x000007f0
        /*07a4*/ 	.word	0x000000ff
        /*07a8*/ 	.word	0x000168a0
        /*07ac*/ 	.short	0x0100
        /*07ae*/ 	.byte	0x08
	.zero		1


	//   ....[16]....
        /*07b0*/ 	.word	0x00000800
        /*07b4*/ 	.word	0x000000ff
        /*07b8*/ 	.word	0x00016898
        /*07bc*/ 	.short	0x0100
        /*07be*/ 	.byte	0x08
	.zero		1


	//   ....[17]....
        /*07c0*/ 	.word	0x00000810
        /*07c4*/ 	.word	0x000000ff
        /*07c8*/ 	.word	0x000168a8
        /*07cc*/ 	.short	0x0100
        /*07ce*/ 	.byte	0x08
	.zero		1


	//   ....[18]....
        /*07d0*/ 	.word	0x00000940
        /*07d4*/ 	.word	0x000000ff
        /*07d8*/ 	.word	0x000168b0
        /*07dc*/ 	.short	0x0100
        /*07de*/ 	.byte	0x08
	.zero		1


	//   ....[19]....
        /*07e0*/ 	.word	0x00000950
        /*07e4*/ 	.word	0x000000ff
        /*07e8*/ 	.word	0x000168c0
        /*07ec*/ 	.short	0x0100
        /*07ee*/ 	.byte	0x08
	.zero		1


	//   ....[20]....
        /*07f0*/ 	.word	0x00000960
        /*07f4*/ 	.word	0x000000ff
        /*07f8*/ 	.word	0x000168b8
        /*07fc*/ 	.short	0x0100
        /*07fe*/ 	.byte	0x08
	.zero		1


	//   ....[21]....
        /*0800*/ 	.word	0x00000970
        /*0804*/ 	.word	0x000000ff
        /*0808*/ 	.word	0x000168c8
        /*080c*/ 	.short	0x0100
        /*080e*/ 	.byte	0x08
	.zero		1


	//   ....[22]....
        /*0810*/ 	.word	0x00002cf0
        /*0814*/ 	.word	0x00000055
        /*0818*/ 	.word	0x00016890
        /*081c*/ 	.short	0x010a
        /*081e*/ 	.byte	0x3f
	.zero		1


	//   ....[23]....
        /*0820*/ 	.word	0x00003f60
        /*0824*/ 	.word	0x00000055
        /*0828*/ 	.word	0x00016890
        /*082c*/ 	.short	0x010a
        /*082e*/ 	.byte	0x3f
	.zero		1


	//   ....[24]....
        /*0830*/ 	.word	0x00004ff0
        /*0834*/ 	.word	0x00000055
        /*0838*/ 	.word	0x00016890
        /*083c*/ 	.short	0x010a
        /*083e*/ 	.byte	0x3f
	.zero		1


	//   ....[25]....
        /*0840*/ 	.word	0x00005200
        /*0844*/ 	.word	0x00000020
        /*0848*/ 	.word	0x00000000
        /*084c*/ 	.short	0x0101
        /*084e*/ 	.byte	0x3f
	.zero		1


	//   ....[26]....
        /*0850*/ 	.word	0x00005240
        /*0854*/ 	.word	0x00000055
        /*0858*/ 	.word	0x000168b0
        /*085c*/ 	.short	0x010a
        /*085e*/ 	.byte	0x3f
	.zero		1


	//   ....[27]....
        /*0860*/ 	.word	0x00005620
        /*0864*/ 	.word	0x00000055
        /*0868*/ 	.word	0x00000000
        /*086c*/ 	.short	0x0101
        /*086e*/ 	.byte	0x3f
	.zero		1


	//   ....[28]....
        /*0870*/ 	.word	0x00005e90
        /*0874*/ 	.word	0x00000002
        /*0878*/ 	.word	0x00016800
        /*087c*/ 	.short	0x010a
        /*087e*/ 	.byte	0x3f
	.zero		1


	//   ....[29]....
        /*0880*/ 	.word	0x00005ee0
        /*0884*/ 	.word	0x00000002
        /*0888*/ 	.word	0x00016800
        /*088c*/ 	.short	0x010a
        /*088e*/ 	.byte	0x3f
	.zero		1


	//   ....[30]....
        /*0890*/ 	.word	0x00006c20
        /*0894*/ 	.word	0x00000002
        /*0898*/ 	.word	0x00016800
        /*089c*/ 	.short	0x010a
        /*089e*/ 	.byte	0x3f
	.zero		1


	//   ....[31]....
        /*08a0*/ 	.word	0x000080a0
        /*08a4*/ 	.word	0x00000002
        /*08a8*/ 	.word	0x00016800
        /*08ac*/ 	.short	0x010a
        /*08ae*/ 	.byte	0x3f
	.zero		1


	//   ....[32]....
        /*08b0*/ 	.word	0x00009010
        /*08b4*/ 	.word	0x00000007
        /*08b8*/ 	.word	0x00016830
        /*08bc*/ 	.short	0x010a
        /*08be*/ 	.byte	0x3f
	.zero		1


	//   ....[33]....
        /*08c0*/ 	.word	0x00009190
        /*08c4*/ 	.word	0x00000007
        /*08c8*/ 	.word	0x00016830
        /*08cc*/ 	.short	0x010a
        /*08ce*/ 	.byte	0x3f
	.zero		1


	//   ....[34]....
        /*08d0*/ 	.word	0x000095f0
        /*08d4*/ 	.word	0x00000000
        /*08d8*/ 	.word	0x00000000
        /*08dc*/ 	.short	0x0101
        /*08de*/ 	.byte	0x3f
	.zero		1


	//   ....[35]....
        /*08e0*/ 	.word	0x0000c4a0
        /*08e4*/ 	.word	0x0000000d
        /*08e8*/ 	.word	0x00016830
        /*08ec*/ 	.short	0x010a
        /*08ee*/ 	.byte	0x3f
	.zero		1


	//   ....[36]....
        /*08f0*/ 	.word	0x0000c4f0
        /*08f4*/ 	.word	0x0000000d
        /*08f8*/ 	.word	0x00016830
        /*08fc*/ 	.short	0x010a
        /*08fe*/ 	.byte	0x3f
	.zero		1


	//   ....[37]....
        /*0900*/ 	.word	0x0000c800
        /*0904*/ 	.word	0x0000000d
        /*0908*/ 	.word	0x00016850
        /*090c*/ 	.short	0x010a
        /*090e*/ 	.byte	0x3f
	.zero		1


	//   ....[38]....
        /*0910*/ 	.word	0x0000c840
        /*0914*/ 	.word	0x0000000d
        /*0918*/ 	.word	0x00016850
        /*091c*/ 	.short	0x010a
        /*091e*/ 	.byte	0x3f
	.zero		1


	//   ....[39]....
        /*0920*/ 	.word	0x0000cd20
        /*0924*/ 	.word	0x00000013
        /*0928*/ 	.word	0x00000000
        /*092c*/ 	.short	0x0101
        /*092e*/ 	.byte	0x3f
	.zero		1


	//   ....[40]....
        /*0930*/ 	.word	0x0000e870
        /*0934*/ 	.word	0x00000023
        /*0938*/ 	.word	0x00000000
        /*093c*/ 	.short	0x0101
        /*093e*/ 	.byte	0x3f
	.zero		1


	//   ....[41]....
        /*0940*/ 	.word	0x0000f670
        /*0944*/ 	.word	0x00000000
        /*0948*/ 	.word	0x00016830
        /*094c*/ 	.short	0x010a
        /*094e*/ 	.byte	0x3f
	.zero		1


	//   ....[42]....
        /*0950*/ 	.word	0x0000f6c0
        /*0954*/ 	.word	0x00000000
        /*0958*/ 	.word	0x00016830
        /*095c*/ 	.short	0x010a
        /*095e*/ 	.byte	0x3f
	.zero		1


	//   ....[43]....
        /*0960*/ 	.word	0x0000f9d0
        /*0964*/ 	.word	0x00000003
        /*0968*/ 	.word	0x00016850
        /*096c*/ 	.short	0x010a
        /*096e*/ 	.byte	0x3f
	.zero		1


	//   ....[44]....
        /*0970*/ 	.word	0x0000fa10
        /*0974*/ 	.word	0x00000003
        /*0978*/ 	.word	0x00016850
        /*097c*/ 	.short	0x010a
        /*097e*/ 	.byte	0x3f
	.zero		1


	//   ....[45]....
        /*0980*/ 	.word	0x00010bf0
        /*0984*/ 	.word	0x0000002b
        /*0988*/ 	.word	0x00000000
        /*098c*/ 	.short	0x0101
        /*098e*/ 	.byte	0x3f
	.zero		1


	//   ....[46]....
        /*0990*/ 	.word	0x00010c80
        /*0994*/ 	.word	0x00000017
        /*0998*/ 	.word	0x00000000
        /*099c*/ 	.short	0x0101
        /*099e*/ 	.byte	0x3f
	.zero		1


	//   ....[47]....
        /*09a0*/ 	.word	0x00011610
        /*09a4*/ 	.word	0x00000000
        /*09a8*/ 	.word	0x00016830
        /*09ac*/ 	.short	0x010a
        /*09ae*/ 	.byte	0x3f
	.zero		1


	//   ....[48]....
        /*09b0*/ 	.word	0x00011660
        /*09b4*/ 	.word	0x00000000
        /*09b8*/ 	.word	0x00016830
        /*09bc*/ 	.short	0x010a
        /*09be*/ 	.byte	0x3f
	.zero		1


	//   ....[49]....
        /*09c0*/ 	.word	0x00011970
        /*09c4*/ 	.word	0x00000003
        /*09c8*/ 	.word	0x00016850
        /*09cc*/ 	.short	0x010a
        /*09ce*/ 	.byte	0x3f
	.zero		1


	//   ....[50]....
        /*09d0*/ 	.word	0x000119b0
        /*09d4*/ 	.word	0x00000003
        /*09d8*/ 	.word	0x00016850
        /*09dc*/ 	.short	0x010a
        /*09de*/ 	.byte	0x3f
	.zero		1


	//   ....[51]....
        /*09e0*/ 	.word	0x00011ea0
        /*09e4*/ 	.word	0x00000078
        /*09e8*/ 	.word	0x00000000
        /*09ec*/ 	.short	0x0101
        /*09ee*/ 	.byte	0x3f
	.zero		1


	//   ....[52]....
        /*09f0*/ 	.word	0x00013980
        /*09f4*/ 	.word	0x0000002f
        /*09f8*/ 	.word	0x00000000
        /*09fc*/ 	.short	0x0101
        /*09fe*/ 	.byte	0x3f
	.zero		1


	//   ....[53]....
        /*0a00*/ 	.word	0x00014490
        /*0a04*/ 	.word	0x0000000b
        /*0a08*/ 	.word	0x00016850
        /*0a0c*/ 	.short	0x010a
        /*0a0e*/ 	.byte	0x3f
	.zero		1


	//   ....[54]....
        /*0a10*/ 	.word	0x00014500
        /*0a14*/ 	.word	0x0000000b
        /*0a18*/ 	.word	0x00016850
        /*0a1c*/ 	.short	0x010a
        /*0a1e*/ 	.byte	0x3f
	.zero		1


	//   ....[55]....
        /*0a20*/ 	.word	0x00014af0
        /*0a24*/ 	.word	0x00000008
        /*0a28*/ 	.word	0x00000000
        /*0a2c*/ 	.short	0x0101
        /*0a2e*/ 	.byte	0x3f
	.zero		1


	//   ....[56]....
        /*0a30*/ 	.word	0x00015a40
        /*0a34*/ 	.word	0x00000000
        /*0a38*/ 	.word	0x00000000
        /*0a3c*/ 	.short	0x0101
        /*0a3e*/ 	.byte	0x3f
	.zero		1


	//   ....[57]....
        /*0a40*/ 	.word	0x00017ee0
        /*0a44*/ 	.word	0x00000008
        /*0a48*/ 	.word	0x00016820
        /*0a4c*/ 	.short	0x010a
        /*0a4e*/ 	.byte	0x3f
	.zero		1


	//   ....[58]....
        /*0a50*/ 	.word	0x00017f50
        /*0a54*/ 	.word	0x00000009
        /*0a58*/ 	.word	0x000168a0
        /*0a5c*/ 	.short	0x010a
        /*0a5e*/ 	.byte	0x3f
	.zero		1


	//   ....[59]....
        /*0a60*/ 	.word	0x00018100
        /*0a64*/ 	.word	0x00000009
        /*0a68*/ 	.word	0x000168c0
        /*0a6c*/ 	.short	0x010a
        /*0a6e*/ 	.byte	0x3f
	.zero		1


	//   ....[60]....
        /*0a70*/ 	.word	0x00018370
        /*0a74*/ 	.word	0x0000000c
        /*0a78*/ 	.word	0x000168a0
        /*0a7c*/ 	.short	0x010a
        /*0a7e*/ 	.byte	0x3f
	.zero		1


	//   ....[61]....
        /*0a80*/ 	.word	0x00018510
        /*0a84*/ 	.word	0x0000000c
        /*0a88*/ 	.word	0x000168c0
        /*0a8c*/ 	.short	0x010a
        /*0a8e*/ 	.byte	0x3f
	.zero		1


	//   ....[62]....
        /*0a90*/ 	.word	0x000193b0
        /*0a94*/ 	.word	0x00000005
        /*0a98*/ 	.word	0x00016840
        /*0a9c*/ 	.short	0x010a
        /*0a9e*/ 	.byte	0x3f
	.zero		1


	//   ....[63]....
        /*0aa0*/ 	.word	0x00019700
        /*0aa4*/ 	.word	0x0000001b
        /*0aa8*/ 	.word	0x00016820
        /*0aac*/ 	.short	0x010a
        /*0aae*/ 	.byte	0x3f
	.zero		1


	//   ....[64]....
        /*0ab0*/ 	.word	0x000199f0
        /*0ab4*/ 	.word	0x00000003
        /*0ab8*/ 	.word	0x00016840
        /*0abc*/ 	.short	0x010a
        /*0abe*/ 	.byte	0x3f
	.zero		1


	//   ....[65]....
        /*0ac0*/ 	.word	0x00019bd0
        /*0ac4*/ 	.word	0x00000002
        /*0ac8*/ 	.word	0x00000060
        /*0acc*/ 	.short	0x010a
        /*0ace*/ 	.byte	0x3f
	.zero		1


	//   ....[66]....
        /*0ad0*/ 	.word	0x0001a070
        /*0ad4*/ 	.word	0x00000003
        /*0ad8*/ 	.word	0x00016840
        /*0adc*/ 	.short	0x010a
        /*0ade*/ 	.byte	0x3f
	.zero		1


	//   ....[67]....
        /*0ae0*/ 	.word	0x0001a250
        /*0ae4*/ 	.word	0x00000003
        /*0ae8*/ 	.word	0x00000060
        /*0aec*/ 	.short	0x010a
        /*0aee*/ 	.byte	0x3f
	.zero		1


	//   ....[68]....
        /*0af0*/ 	.word	0x0001a620
        /*0af4*/ 	.word	0x00000002
        /*0af8*/ 	.word	0x00016840
        /*0afc*/ 	.short	0x010a
        /*0afe*/ 	.byte	0x3f
	.zero		1


	//   ....[69]....
        /*0b00*/ 	.word	0x0001a810
        /*0b04*/ 	.word	0x00000002
        /*0b08*/ 	.word	0x00000060
        /*0b0c*/ 	.short	0x010a
        /*0b0e*/ 	.byte	0x3f
	.zero		1


	//   ....[70]....
        /*0b10*/ 	.word	0x0001ab50
        /*0b14*/ 	.word	0x00000003
        /*0b18*/ 	.word	0x00016860
        /*0b1c*/ 	.short	0x010a
        /*0b1e*/ 	.byte	0x3f
	.zero		1


	//   ....[71]....
        /*0b20*/ 	.word	0x0001b9d0
        /*0b24*/ 	.word	0x00000009
        /*0b28*/ 	.word	0x00016820
        /*0b2c*/ 	.short	0x010a
        /*0b2e*/ 	.byte	0x3f
	.zero		1


	//   ....[72]....
        /*0b30*/ 	.word	0x0001bb60
        /*0b34*/ 	.word	0x00000007
        /*0b38*/ 	.word	0x00000000
        /*0b3c*/ 	.short	0x010a
        /*0b3e*/ 	.byte	0x3f
	.zero		1


	//   ....[73]....
        /*0b40*/ 	.word	0x0001bbd0
        /*0b44*/ 	.word	0x00000003
        /*0b48*/ 	.word	0x00000000
        /*0b4c*/ 	.short	0x010a
        /*0b4e*/ 	.byte	0x3f
	.zero		1


	//   ....[74]....
        /*0b50*/ 	.word	0x0001bc30
        /*0b54*/ 	.word	0x00000005
        /*0b58*/ 	.word	0x00000000
        /*0b5c*/ 	.short	0x010a
        /*0b5e*/ 	.byte	0x3f
	.zero		1


	//   ....[75]....
        /*0b60*/ 	.word	0x0001bc60
        /*0b64*/ 	.word	0x00000003
        /*0b68*/ 	.word	0x00000000
        /*0b6c*/ 	.short	0x010a
        /*0b6e*/ 	.byte	0x3f
	.zero		1


	//   ....[76]....
        /*0b70*/ 	.word	0x0001bcc0
        /*0b74*/ 	.word	0x00000055
        /*0b78*/ 	.word	0x00016890
        /*0b7c*/ 	.short	0x010a
        /*0b7e*/ 	.byte	0x3f
	.zero		1


	//   ....[77]....
        /*0b80*/ 	.word	0x0001bd10
        /*0b84*/ 	.word	0x00000055
        /*0b88*/ 	.word	0x00016890
        /*0b8c*/ 	.short	0x010a
        /*0b8e*/ 	.byte	0x3f
	.zero		1


	//   ....[78]....
        /*0b90*/ 	.word	0x0001bd60
        /*0b94*/ 	.word	0x00000055
        /*0b98*/ 	.word	0x00016890
        /*0b9c*/ 	.short	0x010a
        /*0b9e*/ 	.byte	0x3f
	.zero		1


	//   ....[79]....
        /*0ba0*/ 	.word	0x0001bdb0
        /*0ba4*/ 	.word	0x00000055
        /*0ba8*/ 	.word	0x000168b0
        /*0bac*/ 	.short	0x010a
        /*0bae*/ 	.byte	0x3f
	.zero		1


	//   ....[80]....
        /*0bb0*/ 	.word	0x0001c3b0
        /*0bb4*/ 	.word	0x00000002
        /*0bb8*/ 	.word	0x00016800
        /*0bbc*/ 	.short	0x010a
        /*0bbe*/ 	.byte	0x3f
	.zero		1


	//   ....[81]....
        /*0bc0*/ 	.word	0x0001c900
        /*0bc4*/ 	.word	0x00000002
        /*0bc8*/ 	.word	0x00016800
        /*0bcc*/ 	.short	0x010a
        /*0bce*/ 	.byte	0x3f
	.zero		1


	//   ....[82]....
        /*0bd0*/ 	.word	0x0001c950
        /*0bd4*/ 	.word	0x00000007
        /*0bd8*/ 	.word	0x00016830
        /*0bdc*/ 	.short	0x010a
        /*0bde*/ 	.byte	0x3f
	.zero		1


	//   ....[83]....
        /*0be0*/ 	.word	0x0001c9a0
        /*0be4*/ 	.word	0x0000000d
        /*0be8*/ 	.word	0x00016830
        /*0bec*/ 	.short	0x010a
        /*0bee*/ 	.byte	0x3f
	.zero		1


	//   ....[84]....
        /*0bf0*/ 	.word	0x0001c9f0
        /*0bf4*/ 	.word	0x0000000d
        /*0bf8*/ 	.word	0x00016850
        /*0bfc*/ 	.short	0x010a
        /*0bfe*/ 	.byte	0x3f
	.zero		1


	//   ....[85]....
        /*0c00*/ 	.word	0x0001ca40
        /*0c04*/ 	.word	0x00000000
        /*0c08*/ 	.word	0x00016830
        /*0c0c*/ 	.short	0x010a
        /*0c0e*/ 	.byte	0x3f
	.zero		1


	//   ....[86]....
        /*0c10*/ 	.word	0x0001ca90
        /*0c14*/ 	.word	0x00000003
        /*0c18*/ 	.word	0x00016850
        /*0c1c*/ 	.short	0x010a
        /*0c1e*/ 	.byte	0x3f
	.zero		1


	//   ....[87]....
        /*0c20*/ 	.word	0x0001cae0
        /*0c24*/ 	.word	0x00000000
        /*0c28*/ 	.word	0x00016830
        /*0c2c*/ 	.short	0x010a
        /*0c2e*/ 	.byte	0x3f
	.zero		1


	//   ....[88]....
        /*0c30*/ 	.word	0x0001cb30
        /*0c34*/ 	.word	0x00000003
        /*0c38*/ 	.word	0x00016850
        /*0c3c*/ 	.short	0x010a
        /*0c3e*/ 	.byte	0x3f
	.zero		1


	//   ....[89]....
        /*0c40*/ 	.word	0x0001cb80
        /*0c44*/ 	.word	0x0000000b
        /*0c48*/ 	.word	0x00016850
        /*0c4c*/ 	.short	0x010a
        /*0c4e*/ 	.byte	0x3f
	.zero		1


	//   ....[90]....
        /*0c50*/ 	.word	0x0001cd10
        /*0c54*/ 	.word	0x00000008
        /*0c58*/ 	.word	0x00016820
        /*0c5c*/ 	.short	0x010a
        /*0c5e*/ 	.byte	0x3f
	.zero		1


	//   ....[91]....
        /*0c60*/ 	.word	0x0001cd60
        /*0c64*/ 	.word	0x00000009
        /*0c68*/ 	.word	0x000168a0
        /*0c6c*/ 	.short	0x010a
        /*0c6e*/ 	.byte	0x3f
	.zero		1


	//   ....[92]....
        /*0c70*/ 	.word	0x0001cdb0
        /*0c74*/ 	.word	0x00000009
        /*0c78*/ 	.word	0x000168c0
        /*0c7c*/ 	.short	0x010a
        /*0c7e*/ 	.byte	0x3f
	.zero		1


	//   ....[93]....
        /*0c80*/ 	.word	0x0001ce00
        /*0c84*/ 	.word	0x0000000c
        /*0c88*/ 	.word	0x000168a0
        /*0c8c*/ 	.short	0x010a
        /*0c8e*/ 	.byte	0x3f
	.zero		1


	//   ....[94]....
        /*0c90*/ 	.word	0x0001ce50
        /*0c94*/ 	.word	0x0000000c
        /*0c98*/ 	.word	0x000168c0
        /*0c9c*/ 	.short	0x010a
        /*0c9e*/ 	.byte	0x3f
	.zero		1


	//   ....[95]....
        /*0ca0*/ 	.word	0x0001cff0
        /*0ca4*/ 	.word	0x00000005
        /*0ca8*/ 	.word	0x00016840
        /*0cac*/ 	.short	0x010a
        /*0cae*/ 	.byte	0x3f
	.zero		1


	//   ....[96]....
        /*0cb0*/ 	.word	0x0001d040
        /*0cb4*/ 	.word	0x0000001b
        /*0cb8*/ 	.word	0x00016820
        /*0cbc*/ 	.short	0x010a
        /*0cbe*/ 	.byte	0x3f
	.zero		1


	//   ....[97]....
        /*0cc0*/ 	.word	0x0001d090
        /*0cc4*/ 	.word	0x00000003
        /*0cc8*/ 	.word	0x00016840
        /*0ccc*/ 	.short	0x010a
        /*0cce*/ 	.byte	0x3f
	.zero		1


	//   ....[98]....
        /*0cd0*/ 	.word	0x0001d0e0
        /*0cd4*/ 	.word	0x00000002
        /*0cd8*/ 	.word	0x00000060
        /*0cdc*/ 	.short	0x010a
        /*0cde*/ 	.byte	0x3f
	.zero		1


	//   ....[99]....
        /*0ce0*/ 	.word	0x0001d130
        /*0ce4*/ 	.word	0x00000003
        /*0ce8*/ 	.word	0x00016840
        /*0cec*/ 	.short	0x010a
        /*0cee*/ 	.byte	0x3f
	.zero		1


	//   ....[100]....
        /*0cf0*/ 	.word	0x0001d180
        /*0cf4*/ 	.word	0x00000003
        /*0cf8*/ 	.word	0x00000060
        /*0cfc*/ 	.short	0x010a
        /*0cfe*/ 	.byte	0x3f
	.zero		1


	//   ....[101]....
        /*0d00*/ 	.word	0x0001d1d0
        /*0d04*/ 	.word	0x00000002
        /*0d08*/ 	.word	0x00016840
        /*0d0c*/ 	.short	0x010a
        /*0d0e*/ 	.byte	0x3f
	.zero		1


	//   ....[102]....
        /*0d10*/ 	.word	0x0001d220
        /*0d14*/ 	.word	0x00000002
        /*0d18*/ 	.word	0x00000060
        /*0d1c*/ 	.short	0x010a
        /*0d1e*/ 	.byte	0x3f
	.zero		1


	//   ....[103]....
        /*0d20*/ 	.word	0x0001d270
        /*0d24*/ 	.word	0x00000003
        /*0d28*/ 	.word	0x00016860
        /*0d2c*/ 	.short	0x010a
        /*0d2e*/ 	.byte	0x3f
	.zero		1


	//   ....[104]....
        /*0d30*/ 	.word	0x0001dc20
        /*0d34*/ 	.word	0x00000009
        /*0d38*/ 	.word	0x00016820
        /*0d3c*/ 	.short	0x010a
        /*0d3e*/ 	.byte	0x3f
	.zero		1


	//   ....[105]....
        /*0d40*/ 	.word	0x0001ddc0
        /*0d44*/ 	.word	0x00000007
        /*0d48*/ 	.word	0x00000000
        /*0d4c*/ 	.short	0x010a
        /*0d4e*/ 	.byte	0x3f
	.zero		1


	//   ....[106]....
        /*0d50*/ 	.word	0x0001de10
        /*0d54*/ 	.word	0x00000003
        /*0d58*/ 	.word	0x00000000
        /*0d5c*/ 	.short	0x010a
        /*0d5e*/ 	.byte	0x3f
	.zero		1


	//   ....[107]....
        /*0d60*/ 	.word	0x0001de60
        /*0d64*/ 	.word	0x00000005
        /*0d68*/ 	.word	0x00000000
        /*0d6c*/ 	.short	0x010a
        /*0d6e*/ 	.byte	0x3f
	.zero		1


	//----- nvinfo : EIATTR_NUM_MBARRIERS
	.align		4
.L_1639:
        /*0d70*/ 	.byte	0x03, 0x38
        /*0d72*/ 	.short	0x0016


	//----- nvinfo : EIATTR_EXIT_INSTR_OFFSETS
	.align		4
        /*0d74*/ 	.byte	0x04, 0x1c
        /*0d76*/ 	.short	(.L_1641 - .L_1640)


	//   ....[0]....
.L_1640:
        /*0d78*/ 	.word	0x0001bcb0


	//----- nvinfo : EIATTR_MAX_THREADS
	.align		4
.L_1641:
        /*0d7c*/ 	.byte	0x04, 0x05
        /*0d7e*/ 	.short	(.L_1643 - .L_1642)
.L_1642:
        /*0d80*/ 	.word	0x00000200
        /*0d84*/ 	.word	0x00000001
        /*0d88*/ 	.word	0x00000001


	//----- nvinfo : EIATTR_CRS_STACK_SIZE
	.align		4
.L_1643:
        /*0d8c*/ 	.byte	0x04, 0x1e
        /*0d8e*/ 	.short	(.L_1645 - .L_1644)
.L_1644:
        /*0d90*/ 	.word	0x00000000


	//----- nvinfo : EIATTR_CBANK_PARAM_SIZE
	.align		4
.L_1645:
        /*0d94*/ 	.byte	0x03, 0x19
        /*0d96*/ 	.short	0x0a70


	//----- nvinfo : EIATTR_PARAM_CBANK
	.align		4
        /*0d98*/ 	.byte	0x04, 0x0a
        /*0d9a*/ 	.short	(.L_1647 - .L_1646)
	.align		4
.L_1646:
        /*0d9c*/ 	.word	index@(.nv.constant0._ZN7cutlass13device_kernelIN5flash11enable_sm90INS1_16FlashAttnFwdSm90INS1_25CollectiveMainloopFwdSm90ILi2EN4cute5tupleIJNS5_1CILi1EEES8_S8_EEENS6_IJNS7_ILi192EEENS7_ILi128EEENS7_ILi64EEEEEELi64ENS_6half_tEfNS_4arch4Sm90ELb0ELb1ELb0ELb1ELb0ELb1ELb0ELb1ELb1ELb0ELb0ELb0EEENS1_21CollectiveEpilogueFwdINS6_IJSA_SC_SB_EEES9_SE_SG_Li384ELb1ELb0ELb0ELb0EEENS1_36VarlenDynamicPersistentTileSchedulerILi192ELi128ELi384ELi32ELb0ELb0ELb1ELb1ELb0ELb1EEEEEEEEEvNT_6ParamsE)
        /*0da0*/ 	.short	0x0210
        /*0da2*/ 	.short	0x0a70


	//----- nvinfo : EIATTR_SW_WAR
	.align		4
.L_1647:
        /*0da4*/ 	.byte	0x04, 0x36
        /*0da6*/ 	.short	(.L_1649 - .L_1648)
.L_1648:
        /*0da8*/ 	.word	0x00000008
.L_1649:


//--------------------- .nv.info._ZN7cutlass13device_kernelIN5flash11enable_sm90INS1_16FlashAttnFwdSm90INS1_25CollectiveMainloopFwdSm90ILi2EN4cute5tupleIJNS5_1CILi1EEES8_S8_EEENS6_IJNS7_ILi192EEENS7_ILi128EEENS7_ILi64EEEEEELi64ENS_6half_tEfNS_4arch4Sm90ELb1ELb0ELb0ELb0ELb0ELb0ELb0ELb1ELb1ELb0ELb0ELb0EEENS1_21CollectiveEpilogueFwdINS6_IJSA_SC_SB_EEES9_SE_SG_Li384ELb0ELb0ELb0ELb0EEENS1_30DynamicPersistentTileSchedulerILi384ELi32ELb0ELb0ELb1EEEEEEEEEvNT_6ParamsE --------------------------
	.section	.nv.info._ZN7cutlass13device_kernelIN5flash11enable_sm90INS1_16FlashAttnFwdSm90INS1_25CollectiveMainloopFwdSm90ILi2EN4cute5tupleIJNS5_1CILi1EEES8_S8_EEENS6_IJNS7_ILi192EEENS7_ILi128EEENS7_ILi64EEEEEELi64ENS_6half_tEfNS_4arch4Sm90ELb1ELb0ELb0ELb0ELb0ELb0ELb0ELb1ELb1ELb0ELb0ELb0EEENS1_21CollectiveEpilogueFwdINS6_IJSA_SC_SB_EEES9_SE_SG_Li384ELb0ELb0ELb0ELb0EEENS1_30DynamicPersistentTileSchedulerILi384ELi32ELb0ELb0ELb1EEEEEEEEEvNT_6ParamsE,"",@"SHT_CUDA_INFO"
	.sectionflags	@""
	.align	4


	//----- nvinfo : EIATTR_CUDA_API_VERSION
	.align		4
        /*0000*/ 	.byte	0x04, 0x37
        /*0002*/ 	.short	(.L_1651 - .L_1650)
.L_1650:
        /*0004*/ 	.word	0x00000082


	//----- nvinfo : EIATTR_KPARAM_INFO
	.align		4
.L_1651:
        /*0008*/ 	.byte	0x04, 0x17
        /*000a*/ 	.short	(.L_1653 - .L_1652)
.L_1652:
        /*000c*/ 	.word	0x00000000
        /*0010*/ 	.short	0x0000
        /*0012*/ 	.short	0x0070
        /*0014*/ 	.byte	0x00, 0xf0, 0x01, 0x2e


	//----- nvinfo : EIATTR_SPARSE_MMA_MASK
	.align		4
.L_1653:
        /*0018*/ 	.byte	0x03, 0x50
        /*001a*/ 	.short	0x0000


	//----- nvinfo : EIATTR_MAXREG_COUNT
	.align		4
        /*001c*/ 	.byte	0x03, 0x1b
        /*001e*/ 	.short	0x0080


	//----- nvinfo : EIATTR_NUM_BARRIERS
	.align		4
        /*0020*/ 	.byte	0x02, 0x4c
        /*0022*/ 	.byte	0x10
	.zero		1


	//----- nvinfo : EIATTR_EXTERNS
	.align		4
        /*0024*/ 	.byte	0x04, 0x0f
        /*0026*/ 	.short	(.L_1655 - .L_1654)


	//   ....[0]....
	.align		4
.L_1654:
        /*0028*/ 	.word	index@(__assertfail)


	//----- nvinfo : EIATTR_MERCURY_ISA_VERSION
	.align		4
.L_1655:
        /*002c*/ 	.byte	0x03, 0x5f
        /*002e*/ 	.short	0x0101


	//----- nvinfo : EIATTR_INT_WARP_WIDE_INSTR_OFFSETS
	.align		4
        /*0030*/ 	.byte	0x04, 0x31
        /*0032*/ 	.short	(.L_1657 - .L_1656)


	//   ....[0]....
.L_1656:
        /*0034*/ 	.word	0x00000180


	//   ....[1]....
        /*0038*/ 	.word	0x000001b0


	//   ....[2]....
        /*003c*/ 	.word	0x000001c0


	//   ....[3]....
        /*0040*/ 	.word	0x000096c0


	//   ....[4]....
        /*0044*/ 	.word	0x00009750


	//   ....[5]....
        /*0048*/ 	.word	0x00009c00


	//   ....[6]....
        /*004c*/ 	.word	0x0000b320


	//   ....[7]....
        /*0050*/ 	.word	0x0000b3b0


	//----- nvinfo : EIATTR_COOP_GROUP_MASK_REGIDS
	.align		4
.L_1657:
        /*0054*/ 	.byte	0x04, 0x29
        /*0056*/ 	.short	(.L_1659 - .L_1658)


	//   ....[0]....
.L_1658:
        /*0058*/ 	.word	0xffffffff


	//   ....[1]....
        /*005c*/ 	.word	0xffffffff


	//   ....[2]....
        /*0060*/ 	.word	0xffffffff


	//   ....[3]....
        /*0064*/ 	.word	0xffffffff


	//   ....[4]....
        /*0068*/ 	.word	0xffffffff


	//   ....[5]....
        /*006c*/ 	.word	0xffffffff


	//   ....[6]....
        /*0070*/ 	.word	0xffffffff


	//   ....[7]....
        /*0074*/ 	.word	0xffffffff


	//   ....[8]....
        /*0078*/ 	.word	0xffffffff


	//   ....[9]....
        /*007c*/ 	.word	0xffffffff


	//   ....[10]....
        /*0080*/ 	.word	0xffffffff


	//   ....[11]....
        /*0084*/ 	.word	0xffffffff


	//   ....[12]....
        /*0088*/ 	.word	0xffffffff


	//   ....[13]....
        /*008c*/ 	.word	0xffffffff


	//   ....[14]....
        /*0090*/ 	.word	0xffffffff


	//   ....[15]....
        /*0094*/ 	.word	0xffffffff


	//   ....[16]....
        /*0098*/ 	.word	0xffffffff


	//   ....[17]....
        /*009c*/ 	.word	0xffffffff


	//   ....[18]....
        /*00a0*/ 	.word	0xffffffff


	//   ....[19]....
        /*00a4*/ 	.word	0xffffffff


	//   ....[20]....
        /*00a8*/ 	.word	0xffffffff


	//   ....[21]....
        /*00ac*/ 	.word	0xffffffff


	//   ....[22]....
        /*00b0*/ 	.word	0xffffffff


	//   ....[23]....
        /*00b4*/ 	.word	0xffffffff


	//   ....[24]....
        /*00b8*/ 	.word	0xffffffff


	//   ....[25]....
        /*00bc*/ 	.word	0xffffffff


	//   ....[26]....
        /*00c0*/ 	.word	0xffffffff


	//   ....[27]....
        /*00c4*/ 	.word	0xffffffff


	//   ....[28]....
        /*00c8*/ 	.word	0x0500000f


	//   ....[29]....
        /*00cc*/ 	.word	0x0500000f


	//----- nvinfo : EIATTR_COOP_GROUP_INSTR_OFFSETS
	.align		4
.L_1659:
        /*00d0*/ 	.byte	0x04, 0x28
        /*00d2*/ 	.short	(.L_1661 - .L_1660)


	//   ....[0]....
.L_1660:
        /*00d4*/ 	.word	0x00000060


	//   ....[1]....
        /*00d8*/ 	.word	0x00000190


	//   ....[2]....
        /*00dc*/ 	.word	0x000001e0


	//   ....[3]....
        /*00e0*/ 	.word	0x000003d0


	//   ....[4]....
        /*00e4*/ 	.word	0x00000530


	//   ....[5]....
        /*00e8*/ 	.word	0x00000650


	//   ....[6]....
        /*00ec*/ 	.word	0x000007b0


	//   ....[7]....
        /*00f0*/ 	.word	0x00001300


	//   ....[8]....
        /*00f4*/ 	.word	0x000020b0


	//   ....[9]....
        /*00f8*/ 	.word	0x000020f0


	//   ....[10]....
        /*00fc*/ 	.word	0x00002b80


	//   ....[11]....
        /*0100*/ 	.word	0x00002bf0


	//   ....[12]....
        /*0104*/ 	.word	0x00004430


	//   ....[13]....
        /*0108*/ 	.word	0x00004500


	//   ....[14]....
        /*010c*/ 	.word	0x00004e40


	//   ....[15]....
        /*0110*/ 	.word	0x00004eb0


	//   ....[16]....
        /*0114*/ 	.word	0x00006490


	//   ....[17]....
        /*0118*/ 	.word	0x000064c0


	//   ....[18]....
        /*011c*/ 	.word	0x00006a40


	//   ....[19]....
        /*0120*/ 	.word	0x00006aa0


	//   ....[20]....
        /*0124*/ 	.word	0x00007b80


	//   ....[21]....
        /*0128*/ 	.word	0x00007bc0


	//   ....[22]....
        /*012c*/ 	.word	0x00007cb0


	//   ....[23]....
        /*0130*/ 	.word	0x00007cc0


	//   ....[24]....
        /*0134*/ 	.word	0x000087d0


	//   ....[25]....
        /*0138*/ 	.word	0x00009160


	//   ....[26]....
        /*013c*/ 	.word	0x0000b650


	//   ....[27]....
        /*0140*/ 	.word	0x0000b7d0


	//   ....[28]....
        /*0144*/ 	.word	0x0000bd10


	//   ....[29]....
        /*0148*/ 	.word	0x0000c100


	//----- nvinfo : EIATTR_REG_RECONFIG
	.align		4
.L_1661:
        /*014c*/ 	.byte	0x01, 0x54
	.zero		2


	//----- nvinfo : EIATTR_SYSCALL_OFFSETS
	.align		4
        /*0150*/ 	.byte	0x04, 0x46
        /*0152*/ 	.short	(.L_1663 - .L_1662)


	//   ....[0]....
.L_1662:
        /*0154*/ 	.word	0x000014b0


	//   ....[1]....
        /*0158*/ 	.word	0x000098e0


	//   ....[2]....
        /*015c*/ 	.word	0x00009a20


	//   ....[3]....
        /*0160*/ 	.word	0x00009b10


	//----- nvinfo : EIATTR_MBARRIER_INSTR_OFFSETS
	.align		4
.L_1663:
        /*0164*/ 	.byte	0x04, 0x39
        /*0166*/ 	.short	(.L_1665 - .L_1664)


	//   ....[0]....
.L_1664:
        /*0168*/ 	.word	0x00000280
        /*016c*/ 	.word	0x000000ff
        /*0170*/ 	.word	0x00016800
        /*0174*/ 	.short	0x0100
        /*0176*/ 	.byte	0x06
	.zero		1


	//   ....[1]....
        /*0178*/ 	.word	0x00000290
        /*017c*/ 	.word	0x000000ff
        /*0180*/ 	.word	0x00016820
        /*0184*/ 	.short	0x0100
        /*0186*/ 	.byte	0x06
	.zero		1


	//   ....[2]....
        /*0188*/ 	.word	0x00000380
        /*018c*/ 	.word	0x000000ff
        /*0190*/ 	.word	0x00016830
        /*0194*/ 	.short	0x0100
        /*0196*/ 	.byte	0x08
	.zero		1


	//   ....[3]....
        /*0198*/ 	.word	0x00000390
        /*019c*/ 	.word	0x000000ff
        /*01a0*/ 	.word	0x00016840
        /*01a4*/ 	.short	0x0100
        /*01a6*/ 	.byte	0x08
	.zero		1


	//   ....[4]....
        /*01a8*/ 	.word	0x000003a0
        /*01ac*/ 	.word	0x000000ff
        /*01b0*/ 	.word	0x00016838
        /*01b4*/ 	.short	0x0100
        /*01b6*/ 	.byte	0x08
	.zero		1


	//   ....[5]....
        /*01b8*/ 	.word	0x000003b0
        /*01bc*/ 	.word	0x000000ff
        /*01c0*/ 	.word	0x00016848
        /*01c4*/ 	.short	0x0100
        /*01c6*/ 	.byte	0x08
	.zero		1


	//   ....[6]....
        /*01c8*/ 	.word	0x000004e0
        /*01cc*/ 	.word	0x000000ff
        /*01d0*/ 	.word	0x00016850
        /*01d4*/ 	.short	0x0100
        /*01d6*/ 	.byte	0x08
	.zero		1


	//   ....[7]....
        /*01d8*/ 	.word	0x000004f0
        /*01dc*/ 	.word	0x000000ff
        /*01e0*/ 	.word	0x00016860
        /*01e4*/ 	.short	0x0100
        /*01e6*/ 	.byte	0x08
	.zero		1


	//   ....[8]....
        /*01e8*/ 	.word	0x00000500
        /*01ec*/ 	.word	0x000000ff
        /*01f0*/ 	.word	0x00016858
        /*01f4*/ 	.short	0x0100
        /*01f6*/ 	.byte	0x08
	.zero		1


	//   ....[9]....
        /*01f8*/ 	.word	0x00000510
        /*01fc*/ 	.word	0x000000ff
        /*0200*/ 	.word	0x00016868
        /*0204*/ 	.short	0x0100
        /*0206*/ 	.byte	0x08
	.zero		1


	//   ....[10]....
        /*0208*/ 	.word	0x00000600
        /*020c*/ 	.word	0x000000ff
        /*0210*/ 	.word	0x00016870
        /*0214*/ 	.short	0x0100
        /*0216*/ 	.byte	0x06
	.zero		1


	//   ....[11]....
        /*0218*/ 	.word	0x00000610
        /*021c*/ 	.word	0x000000ff
        /*0220*/ 	.word	0x00016880
        /*0224*/ 	.short	0x0100
        /*0226*/ 	.byte	0x06
	.zero		1


	//   ....[12]....
        /*0228*/ 	.word	0x00000620
        /*022c*/ 	.word	0x000000ff
        /*0230*/ 	.word	0x00016878
        /*0234*/ 	.short	0x0100
        /*0236*/ 	.byte	0x06
	.zero		1


	//   ....[13]....
        /*0238*/ 	.word	0x00000630
        /*023c*/ 	.word	0x000000ff
        /*0240*/ 	.word	0x00016888
        /*0244*/ 	.short	0x0100
        /*0246*/ 	.byte	0x06
	.zero		1


	//   ....[14]....
        /*0248*/ 	.word	0x00000760
        /*024c*/ 	.word	0x000000ff
        /*0250*/ 	.word	0x00016890
        /*0254*/ 	.short	0x0100
        /*0256*/ 	.byte	0x08
	.zero		1


	//   ....[15]....
        /*0258*/ 	.word	0x00000770
        /*025c*/ 	.word	0x000000ff
        /*0260*/ 	.word	0x000168a0
        /*0264*/ 	.short	0x0100
        /*0266*/ 	.byte	0x08
	.zero		1


	//   ....[16]....
        /*0268*/ 	.word	0x00000780
        /*026c*/ 	.word	0x000000ff
        /*0270*/ 	.word	0x00016898
        /*0274*/ 	.short	0x0100
        /*0276*/ 	.byte	0x08
	.zero		1


	//   ....[17]....
        /*0278*/ 	.word	0x00000790
        /*027c*/ 	.word	0x000000ff
        /*0280*/ 	.word	0x000168a8
        /*0284*/ 	.short	0x0100
        /*0286*/ 	.byte	0x08
	.zero		1


	//   ....[18]....
        /*0288*/ 	.word	0x000008c0
        /*028c*/ 	.word	0x000000ff
        /*0290*/ 	.word	0x000168b0
        /*0294*/ 	.short	0x0100
        /*0296*/ 	.byte	0x08
	.zero		1


	//   ....[19]....
        /*0298*/ 	.word	0x000008d0
        /*029c*/ 	.word	0x000000ff
        /*02a0*/ 	.word	0x000168c0
        /*02a4*/ 	.short	0x0100
        /*02a6*/ 	.byte	0x08
	.zero		1


	//   ....[20]....
        /*02a8*/ 	.word	0x000008e0
        /*02ac*/ 	.word	0x000000ff
        /*02b0*/ 	.word	0x000168b8
        /*02b4*/ 	.short	0x0100
        /*02b6*/ 	.byte	0x08
	.zero		1


	//   ....[21]....
        /*02b8*/ 	.word	0x000008f0
        /*02bc*/ 	.word	0x000000ff
        /*02c0*/ 	.word	0x000168c8
        /*02c4*/ 	.short	0x0100
        /*02c6*/ 	.byte	0x08
	.zero		1


	//   ....[22]....
        /*02c8*/ 	.word	0x00001530
        /*02cc*/ 	.word	0x000000ff
        /*02d0*/ 	.word	0x00016800
        /*02d4*/ 	.short	0x010a
        /*02d6*/ 	.byte	0x28
	.zero		1


	//   ....[23]....
        /*02d8*/ 	.word	0x000015b0
        /*02dc*/ 	.word	0x00000003
        /*02e0*/ 	.word	0x00016830
        /*02e4*/ 	.short	0x010a
        /*02e6*/ 	.byte	0x3f
	.zero		1


	//   ....[24]....
        /*02e8*/ 	.word	0x00001610
        /*02ec*/ 	.word	0x00000003
        /*02f0*/ 	.word	0x00016830
        /*02f4*/ 	.short	0x010a
        /*02f6*/ 	.byte	0x3f
	.zero		1


	//   ....[25]....
        /*02f8*/ 	.word	0x00001af0
        /*02fc*/ 	.word	0x00000003
        /*0300*/ 	.word	0x00000000
        /*0304*/ 	.short	0x0101
        /*0306*/ 	.byte	0x3f
	.zero		1


	//   ....[26]....
        /*0308*/ 	.word	0x000038f0
        /*030c*/ 	.word	0x000000ff
        /*0310*/ 	.word	0x00016830
        /*0314*/ 	.short	0x010a
        /*0316*/ 	.byte	0x06
	.zero		1


	//   ....[27]....
        /*0318*/ 	.word	0x00003930
        /*031c*/ 	.word	0x000000ff
        /*0320*/ 	.word	0x00016830
        /*0324*/ 	.short	0x010a
        /*0326*/ 	.byte	0x06
	.zero		1


	//   ....[28]....
        /*0328*/ 	.word	0x00003b10
        /*032c*/ 	.word	0x000000ff
        /*0330*/ 	.word	0x00016850
        /*0334*/ 	.short	0x010a
        /*0336*/ 	.byte	0x06
	.zero		1


	//   ....[29]....
        /*0338*/ 	.word	0x00003b50
        /*033c*/ 	.word	0x000000ff
        /*0340*/ 	.word	0x00016850
        /*0344*/ 	.short	0x010a
        /*0346*/ 	.byte	0x06
	.zero		1


	//   ....[30]....
        /*0348*/ 	.word	0x00005460
        /*034c*/ 	.word	0x00000025
        /*0350*/ 	.word	0x00000000
        /*0354*/ 	.short	0x0101
        /*0356*/ 	.byte	0x3f
	.zero		1


	//   ....[31]....
        /*0358*/ 	.word	0x000055b0
        /*035c*/ 	.word	0x00000004
        /*0360*/ 	.word	0x00000000
        /*0364*/ 	.short	0x0101
        /*0366*/ 	.byte	0x3f
	.zero		1


	//   ....[32]....
        /*0368*/ 	.word	0x00005ee0
        /*036c*/ 	.word	0x000000ff
        /*0370*/ 	.word	0x00016830
        /*0374*/ 	.short	0x010a
        /*0376*/ 	.byte	0x06
	.zero		1


	//   ....[33]....
        /*0378*/ 	.word	0x00005f20
        /*037c*/ 	.word	0x000000ff
        /*0380*/ 	.word	0x00016830
        /*0384*/ 	.short	0x010a
        /*0386*/ 	.byte	0x06
	.zero		1


	//   ....[34]....
        /*0388*/ 	.word	0x00006100
        /*038c*/ 	.word	0x000000ff
        /*0390*/ 	.word	0x00016850
        /*0394*/ 	.short	0x010a
        /*0396*/ 	.byte	0x06
	.zero		1


	//   ....[35]....
        /*0398*/ 	.word	0x00006140
        /*039c*/ 	.word	0x000000ff
        /*03a0*/ 	.word	0x00016850
        /*03a4*/ 	.short	0x010a
        /*03a6*/ 	.byte	0x06
	.zero		1


	//   ....[36]....
        /*03a8*/ 	.word	0x000076d0
        /*03ac*/ 	.word	0x00000023
        /*03b0*/ 	.word	0x00000000
        /*03b4*/ 	.short	0x0101
        /*03b6*/ 	.byte	0x3f
	.zero		1


	//   ....[37]....
        /*03b8*/ 	.word	0x000078a0
        /*03bc*/ 	.word	0x0000001f
        /*03c0*/ 	.word	0x00000000
        /*03c4*/ 	.short	0x0101
        /*03c6*/ 	.byte	0x3f
	.zero		1


	//   ....[38]....
        /*03c8*/ 	.word	0x00007af0
        /*03cc*/ 	.word	0x000000ff
        /*03d0*/ 	.word	0x00016850
        /*03d4*/ 	.short	0x010a
        /*03d6*/ 	.byte	0x05
	.zero		1


	//   ....[39]....
        /*03d8*/ 	.word	0x00007b30
        /*03dc*/ 	.word	0x000000ff
        /*03e0*/ 	.word	0x00016850
        /*03e4*/ 	.short	0x010a
        /*03e6*/ 	.byte	0x05
	.zero		1


	//   ....[40]....
        /*03e8*/ 	.word	0x00008130
        /*03ec*/ 	.word	0x00000000
        /*03f0*/ 	.word	0x00000000
        /*03f4*/ 	.short	0x0101
        /*03f6*/ 	.byte	0x3f
	.zero		1


	//   ....[41]....
        /*03f8*/ 	.word	0x00008930
        /*03fc*/ 	.word	0x000000ff
        /*0400*/ 	.word	0x00000000
        /*0404*/ 	.short	0x0101
        /*0406*/ 	.byte	0x05
	.zero		1


	//   ....[42]....
        /*0408*/ 	.word	0x00009ea0
        /*040c*/ 	.word	0x0000000d
        /*0410*/ 	.word	0x00016840
        /*0414*/ 	.short	0x010a
        /*0416*/ 	.byte	0x3f
	.zero		1


	//   ....[43]....
        /*0418*/ 	.word	0x0000a190
        /*041c*/ 	.word	0x000000ff
        /*0420*/ 	.word	0x00016820
        /*0424*/ 	.short	0x010a
        /*0426*/ 	.byte	0x27
	.zero		1


	//   ....[44]....
        /*0428*/ 	.word	0x0000a460
        /*042c*/ 	.word	0x00000003
        /*0430*/ 	.word	0x00016840
        /*0434*/ 	.short	0x010a
        /*0436*/ 	.byte	0x3f
	.zero		1


	//   ....[45]....
        /*0438*/ 	.word	0x0000a600
        /*043c*/ 	.word	0x00000002
        /*0440*/ 	.word	0x00000060
        /*0444*/ 	.short	0x010a
        /*0446*/ 	.byte	0x3f
	.zero		1


	//   ....[46]....
        /*0448*/ 	.word	0x0000aa30
        /*044c*/ 	.word	0x00000004
        /*0450*/ 	.word	0x00016840
        /*0454*/ 	.short	0x010a
        /*0456*/ 	.byte	0x3f
	.zero		1


	//   ....[47]....
        /*0458*/ 	.word	0x0000abd0
        /*045c*/ 	.word	0x00000004
        /*0460*/ 	.word	0x00000060
        /*0464*/ 	.short	0x010a
        /*0466*/ 	.byte	0x3f
	.zero		1


	//   ....[48]....
        /*0468*/ 	.word	0x0000af60
        /*046c*/ 	.word	0x00000003
        /*0470*/ 	.word	0x00016840
        /*0474*/ 	.short	0x010a
        /*0476*/ 	.byte	0x3f
	.zero		1


	//   ....[49]....
        /*0478*/ 	.word	0x0000b100
        /*047c*/ 	.word	0x00000003
        /*0480*/ 	.word	0x00000060
        /*0484*/ 	.short	0x010a
        /*0486*/ 	.byte	0x3f
	.zero		1


	//   ....[50]....
        /*0488*/ 	.word	0x0000b430
        /*048c*/ 	.word	0x00000003
        /*0490*/ 	.word	0x00016860
        /*0494*/ 	.short	0x010a
        /*0496*/ 	.byte	0x3f
	.zero		1


	//   ....[51]....
        /*0498*/ 	.word	0x0000b7b0
        /*049c*/ 	.word	0x00000007
        /*04a0*/ 	.word	0x00016820
        /*04a4*/ 	.short	0x010a
        /*04a6*/ 	.byte	0x3f
	.zero		1


	//   ....[52]....
        /*04a8*/ 	.word	0x0000b8d0
        /*04ac*/ 	.word	0x00000005
        /*04b0*/ 	.word	0x00000000
        /*04b4*/ 	.short	0x010a
        /*04b6*/ 	.byte	0x3f
	.zero		1


	//   ....[53]....
        /*04b8*/ 	.word	0x0000b940
        /*04bc*/ 	.word	0x00000003
        /*04c0*/ 	.word	0x00000000
        /*04c4*/ 	.short	0x010a
        /*04c6*/ 	.byte	0x3f
	.zero		1


	//   ....[54]....
        /*04c8*/ 	.word	0x0000b9a0
        /*04cc*/ 	.word	0x00000005
        /*04d0*/ 	.word	0x00000000
        /*04d4*/ 	.short	0x010a
        /*04d6*/ 	.byte	0x3f
	.zero		1


	//   ....[55]....
        /*04d8*/ 	.word	0x0000b9d0
        /*04dc*/ 	.word	0x00000003
        /*04e0*/ 	.word	0x00000000
        /*04e4*/ 	.short	0x010a
        /*04e6*/ 	.byte	0x3f
	.zero		1


	//   ....[56]....
        /*04e8*/ 	.word	0x0000ba40
        /*04ec*/ 	.word	0x00000003
        /*04f0*/ 	.word	0x00016800
        /*04f4*/ 	.short	0x010a
        /*04f6*/ 	.byte	0x3f
	.zero		1


	//   ....[57]....
        /*04f8*/ 	.word	0x0000ba90
        /*04fc*/ 	.word	0x00000003
        /*0500*/ 	.word	0x00016830
        /*0504*/ 	.short	0x010a
        /*0506*/ 	.byte	0x3f
	.zero		1


	//   ....[58]....
        /*0508*/ 	.word	0x0000baf0
        /*050c*/ 	.word	0x00000005
        /*0510*/ 	.word	0x00016830
        /*0514*/ 	.short	0x010a
        /*0516*/ 	.byte	0x3f
	.zero		1


	//   ....[59]....
        /*0518*/ 	.word	0x0000bb50
        /*051c*/ 	.word	0x00000005
        /*0520*/ 	.word	0x00016850
        /*0524*/ 	.short	0x010a
        /*0526*/ 	.byte	0x3f
	.zero		1


	//   ....[60]....
        /*0528*/ 	.word	0x0000bbb0
        /*052c*/ 	.word	0x00000005
        /*0530*/ 	.word	0x00016830
        /*0534*/ 	.short	0x010a
        /*0536*/ 	.byte	0x3f
	.zero		1


	//   ....[61]....
        /*0538*/ 	.word	0x0000bc10
        /*053c*/ 	.word	0x00000005
        /*0540*/ 	.word	0x00016850
        /*0544*/ 	.short	0x010a
        /*0546*/ 	.byte	0x3f
	.zero		1


	//   ....[62]....
        /*0548*/ 	.word	0x0000bc70
        /*054c*/ 	.word	0x00000007
        /*0550*/ 	.word	0x00016850
        /*0554*/ 	.short	0x010a
        /*0556*/ 	.byte	0x3f
	.zero		1


	//   ....[63]....
        /*0558*/ 	.word	0x0000bdd0
        /*055c*/ 	.word	0x0000000d
        /*0560*/ 	.word	0x00016840
        /*0564*/ 	.short	0x010a
        /*0566*/ 	.byte	0x3f
	.zero		1


	//   ....[64]....
        /*0568*/ 	.word	0x0000be30
        /*056c*/ 	.word	0x00000005
        /*0570*/ 	.word	0x00016820
        /*0574*/ 	.short	0x010a
        /*0576*/ 	.byte	0x3f
	.zero		1


	//   ....[65]....
        /*0578*/ 	.word	0x0000be80
        /*057c*/ 	.word	0x00000003
        /*0580*/ 	.word	0x00016840
        /*0584*/ 	.short	0x010a
        /*0586*/ 	.byte	0x3f
	.zero		1


	//   ....[66]....
        /*0588*/ 	.word	0x0000bed0
        /*058c*/ 	.word	0x00000002
        /*0590*/ 	.word	0x00000060
        /*0594*/ 	.short	0x010a
        /*0596*/ 	.byte	0x3f
	.zero		1


	//   ....[67]....
        /*0598*/ 	.word	0x0000bf20
        /*059c*/ 	.word	0x00000004
        /*05a0*/ 	.word	0x00016840
        /*05a4*/ 	.short	0x010a
        /*05a6*/ 	.byte	0x3f
	.zero		1


	//   ....[68]....
        /*05a8*/ 	.word	0x0000bf70
        /*05ac*/ 	.word	0x00000004
        /*05b0*/ 	.word	0x00000060
        /*05b4*/ 	.short	0x010a
        /*05b6*/ 	.byte	0x3f
	.zero		1


	//   ....[69]....
        /*05b8*/ 	.word	0x0000bfc0
        /*05bc*/ 	.word	0x00000003
        /*05c0*/ 	.word	0x00016840
        /*05c4*/ 	.short	0x010a
        /*05c6*/ 	.byte	0x3f
	.zero		1


	//   ....[70]....
        /*05c8*/ 	.word	0x0000c010
        /*05cc*/ 	.word	0x00000003
        /*05d0*/ 	.word	0x00000060
        /*05d4*/ 	.short	0x010a
        /*05d6*/ 	.byte	0x3f
	.zero		1


	//   ....[71]....
        /*05d8*/ 	.word	0x0000c060
        /*05dc*/ 	.word	0x00000003
        /*05e0*/ 	.word	0x00016860
        /*05e4*/ 	.short	0x010a
        /*05e6*/ 	.byte	0x3f
	.zero		1


	//   ....[72]....
        /*05e8*/ 	.word	0x0000c140
        /*05ec*/ 	.word	0x00000007
        /*05f0*/ 	.word	0x00016820
        /*05f4*/ 	.short	0x010a
        /*05f6*/ 	.byte	0x3f
	.zero		1


	//   ....[73]....
        /*05f8*/ 	.word	0x0000c190
        /*05fc*/ 	.word	0x00000005
        /*0600*/ 	.word	0x00000000
        /*0604*/ 	.short	0x010a
        /*0606*/ 	.byte	0x3f
	.zero		1


	//   ....[74]....
        /*0608*/ 	.word	0x0000c1e0
        /*060c*/ 	.word	0x00000003
        /*0610*/ 	.word	0x00000000
        /*0614*/ 	.short	0x010a
        /*0616*/ 	.byte	0x3f
	.zero		1


	//   ....[75]....
        /*0618*/ 	.word	0x0000c230
        /*061c*/ 	.word	0x00000005
        /*0620*/ 	.word	0x00000000
        /*0624*/ 	.short	0x010a
        /*0626*/ 	.byte	0x3f
	.zero		1


	//----- nvinfo : EIATTR_NUM_MBARRIERS
	.align		4
.L_1665:
        /*0628*/ 	.byte	0x03, 0x38
        /*062a*/ 	.short	0x0016


	//----- nvinfo : EIATTR_EXIT_INSTR_OFFSETS
	.align		4
        /*062c*/ 	.byte	0x04, 0x1c
        /*062e*/ 	.short	(.L_1667 - .L_1666)


	//   ....[0]....
.L_1666:
        /*0630*/ 	.word	0x00000a50


	//   ....[1]....
        /*0634*/ 	.word	0x00009120


	//   ....[2]....
        /*0638*/ 	.word	0x00009180


	//   ....[3]....
        /*063c*/ 	.word	0x0000b7f0


	//   ....[4]....
        /*0640*/ 	.word	0x0000ba20


	//----- nvinfo : EIATTR_MAX_THREADS
	.align		4
.L_1667:
        /*0644*/ 	.byte	0x04, 0x05
        /*0646*/ 	.short	(.L_1669 - .L_1668)
.L_1668:
        /*0648*/ 	.word	0x00000200
        /*064c*/ 	.word	0x00000001
        /*0650*/ 	.word	0x00000001


	//----- nvinfo : EIATTR_CRS_STACK_SIZE
	.align		4
.L_1669:
        /*0654*/ 	.byte	0x04, 0x1e
        /*0656*/ 	.short	(.L_1671 - .L_1670)
.L_1670:
        /*0658*/ 	.word	0x00000000


	//----- nvinfo : EIATTR_CBANK_PARAM_SIZE
	.align		4
.L_1671:
        /*065c*/ 	.byte	0x03, 0x19
        /*065e*/ 	.short	0x0bf0


	//----- nvinfo : EIATTR_PARAM_CBANK
	.align		4
        /*0660*/ 	.byte	0x04, 0x0a
        /*0662*/ 	.short	(.L_1673 - .L_1672)
	.align		4
.L_1672:
        /*0664*/ 	.word	index@(.nv.constant0._ZN7cutlass13device_kernelIN5flash11enable_sm90INS1_16FlashAttnFwdSm90INS1_25CollectiveMainloopFwdSm90ILi2EN4cute5tupleIJNS5_1CILi1EEES8_S8_EEENS6_IJNS7_ILi192EEENS7_ILi128EEENS7_ILi64EEEEEELi64ENS_6half_tEfNS_4arch4Sm90ELb1ELb0ELb0ELb0ELb0ELb0ELb0ELb1ELb1ELb0ELb0ELb0EEENS1_21CollectiveEpilogueFwdINS6_IJSA_SC_SB_EEES9_SE_SG_Li384ELb0ELb0ELb0ELb0EEENS1_30DynamicPersistentTileSchedulerILi384ELi32ELb0ELb0ELb1EEEEEEEEEvNT_6ParamsE)
        /*0668*/ 	.short	0x0210
        /*066a*/ 	.short	0x0bf0


	//----- nvinfo : EIATTR_SW_WAR
	.align		4
.L_1673:
        /*066c*/ 	.byte	0x04, 0x36
        /*066e*/ 	.short	(.L_1675 - .L_1674)
.L_1674:
        /*0670*/ 	.word	0x00000008
.L_1675:


//--------------------- .nv.info._ZN7cutlass13device_kernelIN5flash11enable_sm90INS1_16FlashAttnFwdSm90INS1_25CollectiveMainloopFwdSm90ILi2EN4cute5tupleIJNS5_1CILi1EEES8_S8_EEENS6_IJNS7_ILi192EEENS7_ILi128EEENS7_ILi64EEEEEELi64ENS_6half_tEfNS_4arch4Sm90ELb1ELb0ELb0ELb1ELb0ELb0ELb0ELb1ELb1ELb0ELb0ELb0EEENS1_21CollectiveEpilogueFwdINS6_IJSA_SC_SB_EEES9_SE_SG_Li384ELb1ELb0ELb0ELb0EEENS1_36VarlenDynamicPersistentTileSchedulerILi192ELi128ELi384ELi32ELb0ELb0ELb1ELb1ELb1ELb1EEEEEEEEEvNT_6ParamsE --------------------------
	.section	.nv.info._ZN7cutlass13device_kernelIN5flash11enable_sm90INS1_16FlashAttnFwdSm90INS1_25CollectiveMainloopFwdSm90ILi2EN4cute5tupleIJNS5_1CILi1EEES8_S8_EEENS6_IJNS7_ILi192EEENS7_ILi128EEENS7_ILi64EEEEEELi64ENS_6half_tEfNS_4arch4Sm90ELb1ELb0ELb0ELb1ELb0ELb0ELb0ELb1ELb1ELb0ELb0ELb0EEENS1_21CollectiveEpilogueFwdINS6_IJSA_SC_SB_EEES9_SE_SG_Li384ELb1ELb0ELb0ELb0EEENS1_36VarlenDynamicPersistentTileSchedulerILi192ELi128ELi384ELi32ELb0ELb0ELb1ELb1ELb1ELb1EEEEEEEEEvNT_6ParamsE,"",@"SHT_CUDA_INFO"
	.sectionflags	@""
	.align	4


	//----- nvinfo : EIATTR_CUDA_API_VERSION
	.align		4
        /*0000*/ 	.byte	0x04, 0x37
        /*0002*/ 	.short	(.L_1677 - .L_1676)
.L_1676:
        /*0004*/ 	.word	0x00000082


	//----- nvinfo : EIATTR_KPARAM_INFO
	.align		4
.L_1677:
        /*0008*/ 	.byte	0x04, 0x17
        /*000a*/ 	.short	(.L_1679 - .L_1678)
.L_1678:
        /*000c*/ 	.word	0x00000000
        /*0010*/ 	.short	0x0000
        /*0012*/ 	.short	0x0070
        /*0014*/ 	.byte	0x00, 0xf0, 0x01, 0x28


	//----- nvinfo : EIATTR_SPARSE_MMA_MASK
	.align		4
.L_1679:
        /*0018*/ 	.byte	0x03, 0x50
        /*001a*/ 	.short	0x0000


	//----- nvinfo : EIATTR_MAXREG_COUNT
	.align		4
        /*001c*/ 	.byte	0x03, 0x1b
        /*001e*/ 	.short	0x0080


	//----- nvinfo : EIATTR_NUM_BARRIERS
	.align		4
        /*0020*/ 	.byte	0x02, 0x4c
        /*0022*/ 	.byte	0x10
	.zero		1


	//----- nvinfo : EIATTR_EXTERNS
	.align		4
        /*0024*/ 	.byte	0x04, 0x0f
        /*0026*/ 	.short	(.L_1681 - .L_1680)


	//   ....[0]....
	.align		4
.L_1680:
        /*0028*/ 	.word	index@(__assertfail)


	//----- nvinfo : EIATTR_ANNOTATIONS
	.align		4
.L_1681:
        /*002c*/ 	.byte	0x04, 0x55
        /*002e*/ 	.short	(.L_1683 - .L_1682)


	//   ....[0]....
.L_1682:
        /*0030*/ 	.word	0x00000001
        /*0034*/ 	.byte	0x90, 0xa8, 0x00, 0x00, 0x01, 0x00, 0x00, 0x00, 0x30, 0xa9, 0x00, 0x00, 0x01, 0x00, 0x00, 0x00
        /*0044*/ 	.byte	0xb0, 0xaa, 0x00, 0x00, 0x01, 0x00, 0x00, 0x00, 0x80, 0xab, 0x00, 0x00, 0x01, 0x00, 0x00, 0x00
        /*0054*/ 	.byte	0xf0, 0xb2, 0x00, 0x00, 0x01, 0x00, 0x00, 0x00, 0x20, 0xb3, 0x00, 0x00, 0x01, 0x00, 0x00, 0x00
        /*0064*/ 	.byte	0x40, 0xb9, 0x00, 0x00, 0x01, 0x00, 0x00, 0x00, 0x90, 0xba, 0x00, 0x00, 0x01, 0x00, 0x00, 0x00
        /*0074*/ 	.byte	0x80, 0xdc, 0x00, 0x00


	//----- nvinfo : EIATTR_MERCURY_ISA_VERSION
	.align		4
.L_1683:
        /*0078*/ 	.byte	0x03, 0x5f
        /*007a*/ 	.short	0x0101


	//----- nvinfo : EIATTR_UNUSED_LOAD_BYTE_OFFSET
	.align		4
        /*007c*/ 	.byte	0x04, 0x44
        /*007e*/ 	.short	(.L_1685 - .L_1684)


	//   ....[0]....
.L_1684:
        /*0080*/ 	.word	0x00000a70
        /*0084*/ 	.word	0x0000fff0


	//   ....[1]....
        /*0088*/ 	.word	0x000083e0
        /*008c*/ 	.word	0x0000fff0


	//----- nvinfo : EIATTR_INT_WARP_WIDE_INSTR_OFFSETS
	.align		4
.L_1685:
        /*0090*/ 	.byte	0x04, 0x31
        /*0092*/ 	.short	(.L_1687 - .L_1686)


	//   ....[0]....
.L_1686:
        /*0094*/ 	.word	0x00000160


	//   ....[1]....
        /*0098*/ 	.word	0x000001a0


	//   ....[2]....
        /*009c*/ 	.word	0x00000210


	//   ....[3]....
        /*00a0*/ 	.word	0x0000aea0


	//   ....[4]....
        /*00a4*/ 	.word	0x0000af30


	//   ....[5]....
        /*00a8*/ 	.word	0x0000b380


	//   ....[6]....
        /*00ac*/ 	.word	0x0000b3b0


	//   ....[7]....
        /*00b0*/ 	.word	0x0000cdb0


	//   ....[8]....
        /*00b4*/ 	.word	0x0000ce40


	//----- nvinfo : EIATTR_COOP_GROUP_MASK_REGIDS
	.align		4
.L_1687:
        /*00b8*/ 	.byte	0x04, 0x29
        /*00ba*/ 	.short	(.L_1689 - .L_1688)


	//   ....[0]....
.L_1688:
        /*00bc*/ 	.word	0xffffffff


	//   ....[1]....
        /*00c0*/ 	.word	0xffffffff


	//   ....[2]....
        /*00c4*/ 	.word	0xffffffff


	//   ....[3]....
        /*00c8*/ 	.word	0xffffffff


	//   ....[4]....
        /*00cc*/ 	.word	0xffffffff


	//   ....[5]....
        /*00d0*/ 	.word	0xffffffff


	//   ....[6]....
        /*00d4*/ 	.word	0xffffffff


	//   ....[7]....
        /*00d8*/ 	.word	0xffffffff


	//   ....[8]....
        /*00dc*/ 	.word	0xffffffff


	//   ....[9]....
        /*00e0*/ 	.word	0xffffffff


	//   ....[10]....
        /*00e4*/ 	.word	0xffffffff


	//   ....[11]....
        /*00e8*/ 	.word	0xffffffff


	//   ....[12]....
        /*00ec*/ 	.word	0xffffffff


	//   ....[13]....
        /*00f0*/ 	.word	0xffffffff


	//   ....[14]....
        /*00f4*/ 	.word	0xffffffff


	//   ....[15]....
        /*00f8*/ 	.word	0xffffffff


	//   ....[16]....
        /*00fc*/ 	.word	0xffffffff


	//   ....[17]....
        /*0100*/ 	.word	0xffffffff


	//   ....[18]....
        /*0104*/ 	.word	0xffffffff


	//   ....[19]....
        /*0108*/ 	.word	0xffffffff


	//   ....[20]....
        /*010c*/ 	.word	0xffffffff


	//   ....[21]....
        /*0110*/ 	.word	0xffffffff


	//   ....[22]....
        /*0114*/ 	.word	0xffffffff


	//   ....[23]....
        /*0118*/ 	.word	0xffffffff


	//   ....[24]....
        /*011c*/ 	.word	0xffffffff


	//   ....[25]....
        /*0120*/ 	.word	0xffffffff


	//   ....[26]....
        /*0124*/ 	.word	0xffffffff


	//   ....[27]....
        /*0128*/ 	.word	0xffffffff


	//   ....[28]....
        /*012c*/ 	.word	0xffffffff


	//   ....[29]....
        /*0130*/ 	.word	0xffffffff


	//   ....[30]....
        /*0134*/ 	.word	0xffffffff


	//   ....[31]....
        /*0138*/ 	.word	0xffffffff


	//   ....[32]....
        /*013c*/ 	.word	0xffffffff


	//   ....[33]....
        /*0140*/ 	.word	0xffffffff


	//   ....[34]....
        /*0144*/ 	.word	0xffffffff


	//   ....[35]....
        /*0148*/ 	.word	0xffffffff


	//   ....[36]....
        /*014c*/ 	.word	0xffffffff


	//   ....[37]....
        /*0150*/ 	.word	0xffffffff


	//   ....[38]....
        /*0154*/ 	.word	0xffffffff


	//   ....[39]....
        /*0158*/ 	.word	0xffffffff


	//   ....[40]....
        /*015c*/ 	.word	0xffffffff


	//   ....[41]....
        /*0160*/ 	.word	0xffffffff


	//   ....[42]....
        /*0164*/ 	.word	0xffffffff


	//   ....[43]....
        /*0168*/ 	.word	0xffffffff


	//   ....[44]....
        /*016c*/ 	.word	0xffffffff


	//   ....[45]....
        /*0170*/ 	.word	0xffffffff


	//   ....[46]....
        /*0174*/ 	.word	0xffffffff


	//   ....[47]....
        /*0178*/ 	.word	0xffffffff


	//   ....[48]....
        /*017c*/ 	.word	0xffffffff


	//   ....[49]....
        /*0180*/ 	.word	0xffffffff


	//   ....[50]....
        /*0184*/ 	.word	0xffffffff


	//   ....[51]....
        /*0188*/ 	.word	0xffffffff


	//   ....[52]....
        /*018c*/ 	.word	0xffffffff


	//   ....[53]....
        /*0190*/ 	.word	0xffffffff


	//   ....[54]....
        /*0194*/ 	.word	0xffffffff


	//   ....[55]....
        /*0198*/ 	.word	0xffffffff


	//   ....[56]....
        /*019c*/ 	.word	0xffffffff


	//   ....[57]....
        /*01a0*/ 	.word	0xffffffff


	//   ....[58]....
        /*01a4*/ 	.word	0x0500000f


	//   ....[59]....
        /*01a8*/ 	.word	0x0500000f


	//   ....[60]....
        /*01ac*/ 	.word	0x0500000f


	//   ....[61]....
        /*01b0*/ 	.word	0x0500000f


	//   ....[62]....
        /*01b4*/ 	.word	0x0500000f


	//   ....[63]....
        /*01b8*/ 	.word	0x0500000f


	//   ....[64]....
        /*01bc*/ 	.word	0x0500000f


	//   ....[65]....
        /*01c0*/ 	.word	0x0500000f


	//   ....[66]....
        /*01c4*/ 	.word	0x0500000f


	//   ....[67]....
        /*01c8*/ 	.word	0x0500000f


	//   ....[68]....
        /*01cc*/ 	.word	0x0500000f


	//   ....[69]....
        /*01d0*/ 	.word	0x0500000f


	//   ....[70]....
        /*01d4*/ 	.word	0x0500000f


	//   ....[71]....
        /*01d8*/ 	.word	0x0500000f


	//   ....[72]....
        /*01dc*/ 	.word	0x0500000f


	//   ....[73]....
        /*01e0*/ 	.word	0x0500000f


	//   ....[74]....
        /*01e4*/ 	.word	0x0500000f


	//   ....[75]....
        /*01e8*/ 	.word	0x0500000f


	//   ....[76]....
        /*01ec*/ 	.word	0x0500000f


	//----- nvinfo : EIATTR_COOP_GROUP_INSTR_OFFSETS
	.align		4
.L_1689:
        /*01f0*/ 	.byte	0x04, 0x28
        /*01f2*/ 	.short	(.L_1691 - .L_1690)


	//   ....[0]....
.L_1690:
        /*01f4*/ 	.word	0x00000070


	//   ....[1]....
        /*01f8*/ 	.word	0x00000170


	//   ....[2]....
        /*01fc*/ 	.word	0x000001c0


	//   ....[3]....
        /*0200*/ 	.word	0x000003f0


	//   ....[4]....
        /*0204*/ 	.word	0x00000550


	//   ....[5]....
        /*0208*/ 	.word	0x00000670


	//   ....[6]....
        /*020c*/ 	.word	0x000007d0


	//   ....[7]....
        /*0210*/ 	.word	0x00001460


	//   ....[8]....
        /*0214*/ 	.word	0x00002300


	//   ....[9]....
        /*0218*/ 	.word	0x00002360


	//   ....[10]....
        /*021c*/ 	.word	0x00002cd0


	//   ....[11]....
        /*0220*/ 	.word	0x00002d40


	//   ....[12]....
        /*0224*/ 	.word	0x000044e0


	//   ....[13]....
        /*0228*/ 	.word	0x000045f0


	//   ....[14]....
        /*022c*/ 	.word	0x00004ee0


	//   ....[15]....
        /*0230*/ 	.word	0x00004f50


	//   ....[16]....
        /*0234*/ 	.word	0x00006580


	//   ....[17]....
        /*0238*/ 	.word	0x000065a0


	//   ....[18]....
        /*023c*/ 	.word	0x00006b70


	//   ....[19]....
        /*0240*/ 	.word	0x00006c00


	//   ....[20]....
        /*0244*/ 	.word	0x00007ca0


	//   ....[21]....
        /*0248*/ 	.word	0x00007ce0


	//   ....[22]....
        /*024c*/ 	.word	0x00007dc0


	//   ....[23]....
        /*0250*/ 	.word	0x00007de0


	//   ....[24]....
        /*0254*/ 	.word	0x00009d40


	//   ....[25]....
        /*0258*/ 	.word	0x00009ed0


	//   ....[26]....
        /*025c*/ 	.word	0x00009f00


	//   ....[27]....
        /*0260*/ 	.word	0x00009f40


	//   ....[28]....
        /*0264*/ 	.word	0x00009fa0


	//   ....[29]....
        /*0268*/ 	.word	0x0000a000


	//   ....[30]....
        /*026c*/ 	.word	0x0000a040


	//   ....[31]....
        /*0270*/ 	.word	0x0000a1d0


	//   ....[32]....
        /*0274*/ 	.word	0x0000a230


	//   ....[33]....
        /*0278*/ 	.word	0x0000a270


	//   ....[34]....
        /*027c*/ 	.word	0x0000a2b0


	//   ....[35]....
        /*0280*/ 	.word	0x0000a2e0


	//   ....[36]....
        /*0284*/ 	.word	0x0000a310


	//   ....[37]....
        /*0288*/ 	.word	0x0000a3a0


	//   ....[38]....
        /*028c*/ 	.word	0x0000a400


	//   ....[39]....
        /*0290*/ 	.word	0x0000a490


	//   ....[40]....
        /*0294*/ 	.word	0x0000d100


	//   ....[41]....
        /*0298*/ 	.word	0x0000d110


	//   ....[42]....
        /*029c*/ 	.word	0x0000d200


	//   ....[43]....
        /*02a0*/ 	.word	0x0000d260


	//   ....[44]....
        /*02a4*/ 	.word	0x0000d2a0


	//   ....[45]....
        /*02a8*/ 	.word	0x0000d2e0


	//   ....[46]....
        /*02ac*/ 	.word	0x0000d310


	//   ....[47]....
        /*02b0*/ 	.word	0x0000d340


	//   ....[48]....
        /*02b4*/ 	.word	0x0000d4b0


	//   ....[49]....
        /*02b8*/ 	.word	0x0000d510


	//   ....[50]....
        /*02bc*/ 	.word	0x0000d550


	//   ....[51]....
        /*02c0*/ 	.word	0x0000d590


	//   ....[52]....
        /*02c4*/ 	.word	0x0000d5c0


	//   ....[53]....
        /*02c8*/ 	.word	0x0000d5f0


	//   ....[54]....
        /*02cc*/ 	.word	0x0000d6b0


	//   ....[55]....
        /*02d0*/ 	.word	0x0000d6d0


	//   ....[56]....
        /*02d4*/ 	.word	0x0000d740


	//   ....[57]....
        /*02d8*/ 	.word	0x0000dda0


	//   ....[58]....
        /*02dc*/ 	.word	0x0000e340


	//   ....[59]....
        /*02e0*/ 	.word	0x0000e730


	//   ....[60]....
        /*02e4*/ 	.word	0x0000e7c0


	//   ....[61]....
        /*02e8*/ 	.word	0x0000e860


	//   ....[62]....
        /*02ec*/ 	.word	0x0000e910


	//   ....[63]....
        /*02f0*/ 	.word	0x0000e990


	//   ....[64]....
        /*02f4*/ 	.word	0x0000ea10


	//   ....[65]....
        /*02f8*/ 	.word	0x0000ea90


	//   ....[66]....
        /*02fc*/ 	.word	0x0000eb10


	//   ....[67]....
        /*0300*/ 	.word	0x0000eba0


	//   ....[68]....
        /*0304*/ 	.word	0x0000ec50


	//   ....[69]....
        /*0308*/ 	.word	0x0000ecd0


	//   ....[70]....
        /*030c*/ 	.word	0x0000ed50


	//   ....[71]....
        /*0310*/ 	.word	0x0000edd0


	//   ....[72]....
        /*0314*/ 	.word	0x0000ee50


	//   ....[73]....
        /*0318*/ 	.word	0x0000eec0


	//   ....[74]....
        /*031c*/ 	.word	0x0000ef60


	//   ....[75]....
        /*0320*/ 	.word	0x0000eff0


	//   ....[76]....
        /*0324*/ 	.word	0x0000f110


	//----- nvinfo : EIATTR_REG_RECONFIG
	.align		4
.L_1691:
        /*0328*/ 	.byte	0x01, 0x54
	.zero		2


	//----- nvinfo : EIATTR_SYSCALL_OFFSETS
	.align		4
        /*032c*/ 	.byte	0x04, 0x46
        /*032e*/ 	.short	(.L_1693 - .L_1692)


	//   ....[0]....
.L_1692:
        /*0330*/ 	.word	0x00001640


	//   ....[1]....
        /*0334*/ 	.word	0x0000b0b0


	//   ....[2]....
        /*0338*/ 	.word	0x0000b1e0


	//   ....[3]....
        /*033c*/ 	.word	0x0000b2e0


	//----- nvinfo : EIATTR_MBARRIER_INSTR_OFFSETS
	.align		4
.L_1693:
        /*0340*/ 	.byte	0x04, 0x39
        /*0342*/ 	.short	(.L_1695 - .L_1694)


	//   ....[0]....
.L_1694:
        /*0344*/ 	.word	0x000002a0
        /*0348*/ 	.word	0x000000ff
        /*034c*/ 	.word	0x00016800
        /*0350*/ 	.short	0x0100
        /*0352*/ 	.byte	0x08
	.zero		1


	//   ....[1]....
        /*0354*/ 	.word	0x000002b0
        /*0358*/ 	.word	0x000000ff
        /*035c*/ 	.word	0x00016820
        /*0360*/ 	.short	0x0100
        /*0362*/ 	.byte	0x08
	.zero		1


	//   ....[2]....
        /*0364*/ 	.word	0x000003a0
        /*0368*/ 	.word	0x000000ff
        /*036c*/ 	.word	0x00016830
        /*0370*/ 	.short	0x0100
        /*0372*/ 	.byte	0x08
	.zero		1


	//   ....[3]....
        /*0374*/ 	.word	0x000003b0
        /*0378*/ 	.word	0x000000ff
        /*037c*/ 	.word	0x00016840
        /*0380*/ 	.short	0x0100
        /*0382*/ 	.byte	0x08
	.zero		1


	//   ....[4]....
        /*0384*/ 	.word	0x000003c0
        /*0388*/ 	.word	0x000000ff
        /*038c*/ 	.word	0x00016838
        /*0390*/ 	.short	0x0100
        /*0392*/ 	.byte	0x08
	.zero		1


	//   ....[5]....
        /*0394*/ 	.word	0x000003d0
        /*0398*/ 	.word	0x000000ff
        /*039c*/ 	.word	0x00016848
        /*03a0*/ 	.short	0x0100
        /*03a2*/ 	.byte	0x08
	.zero		1


	//   ....[6]....
        /*03a4*/ 	.word	0x00000500
        /*03a8*/ 	.word	0x000000ff
        /*03ac*/ 	.word	0x00016850
        /*03b0*/ 	.short	0x0100
        /*03b2*/ 	.byte	0x08
	.zero		1


	//   ....[7]....
        /*03b4*/ 	.word	0x00000510
        /*03b8*/ 	.word	0x000000ff
        /*03bc*/ 	.word	0x00016860
        /*03c0*/ 	.short	0x0100
        /*03c2*/ 	.byte	0x08
	.zero		1


	//   ....[8]....
        /*03c4*/ 	.word	0x00000520
        /*03c8*/ 	.word	0x000000ff
        /*03cc*/ 	.word	0x00016858
        /*03d0*/ 	.short	0x0100
        /*03d2*/ 	.byte	0x08
	.zero		1


	//   ....[9]....
        /*03d4*/ 	.word	0x00000530
        /*03d8*/ 	.word	0x000000ff
        /*03dc*/ 	.word	0x00016868
        /*03e0*/ 	.short	0x0100
        /*03e2*/ 	.byte	0x08
	.zero		1


	//   ....[10]....
        /*03e4*/ 	.word	0x00000620
        /*03e8*/ 	.word	0x000000ff
        /*03ec*/ 	.word	0x00016870
        /*03f0*/ 	.short	0x0100
        /*03f2*/ 	.byte	0x06
	.zero		1


	//   ....[11]....
        /*03f4*/ 	.word	0x00000630
        /*03f8*/ 	.word	0x000000ff
        /*03fc*/ 	.word	0x00016880
        /*0400*/ 	.short	0x0100
        /*0402*/ 	.byte	0x06
	.zero		1


	//   ....[12]....
        /*0404*/ 	.word	0x00000640
        /*0408*/ 	.word	0x000000ff
        /*040c*/ 	.word	0x00016878
        /*0410*/ 	.short	0x0100
        /*0412*/ 	.byte	0x06
	.zero		1


	//   ....[13]....
        /*0414*/ 	.word	0x00000650
        /*0418*/ 	.word	0x000000ff
        /*041c*/ 	.word	0x00016888
        /*0420*/ 	.short	0x0100
        /*0422*/ 	.byte	0x06
	.zero		1


	//   ....[14]....
        /*0424*/ 	.word	0x00000780
        /*0428*/ 	.word	0x000000ff
        /*042c*/ 	.word	0x00016890
        /*0430*/ 	.short	0x0100
        /*0432*/ 	.byte	0x08
	.zero		1


	//   ....[15]....
        /*0434*/ 	.word	0x00000790
        /*0438*/ 	.word	0x000000ff
        /*043c*/ 	.word	0x000168a0
        /*0440*/ 	.short	0x0100
        /*0442*/ 	.byte	0x08
	.zero		1


	//   ....[16]....
        /*0444*/ 	.word	0x000007a0
        /*0448*/ 	.word	0x000000ff
        /*044c*/ 	.word	0x00016898
        /*0450*/ 	.short	0x0100
        /*0452*/ 	.byte	0x08
	.zero		1


	//   ....[17]....
        /*0454*/ 	.word	0x000007b0
        /*0458*/ 	.word	0x000000ff
        /*045c*/ 	.word	0x000168a8
        /*0460*/ 	.short	0x0100
        /*0462*/ 	.byte	0x08
	.zero		1


	//   ....[18]....
        /*0464*/ 	.word	0x000008e0
        /*0468*/ 	.word	0x000000ff
        /*046c*/ 	.word	0x000168b0
        /*0470*/ 	.short	0x0100
        /*0472*/ 	.byte	0x08
	.zero		1


	//   ....[19]....
        /*0474*/ 	.word	0x000008f0
        /*0478*/ 	.word	0x000000ff
        /*047c*/ 	.word	0x000168c0
        /*0480*/ 	.short	0x0100
        /*0482*/ 	.byte	0x08
	.zero		1


	//   ....[20]....
        /*0484*/ 	.word	0x00000900
        /*0488*/ 	.word	0x000000ff
        /*048c*/ 	.word	0x000168b8
        /*0490*/ 	.short	0x0100
        /*0492*/ 	.byte	0x08
	.zero		1


	//   ....[21]....
        /*0494*/ 	.word	0x00000910
        /*0498*/ 	.word	0x000000ff
        /*049c*/ 	.word	0x000168c8
        /*04a0*/ 	.short	0x0100
        /*04a2*/ 	.byte	0x08
	.zero		1


	//   ....[22]....
        /*04a4*/ 	.word	0x000016c0
        /*04a8*/ 	.word	0x000000ff
        /*04ac*/ 	.word	0x00016800
        /*04b0*/ 	.short	0x010a
        /*04b2*/ 	.byte	0x29
	.zero		1


	//   ....[23]....
        /*04b4*/ 	.word	0x00001740
        /*04b8*/ 	.word	0x00000002
        /*04bc*/ 	.word	0x00016830
        /*04c0*/ 	.short	0x010a
        /*04c2*/ 	.byte	0x3f
	.zero		1


	//   ....[24]....
        /*04c4*/ 	.word	0x000017b0
        /*04c8*/ 	.word	0x00000002
        /*04cc*/ 	.word	0x00016830
        /*04d0*/ 	.short	0x010a
        /*04d2*/ 	.byte	0x3f
	.zero		1


	//   ....[25]....
        /*04d4*/ 	.word	0x00001d10
        /*04d8*/ 	.word	0x00000002
        /*04dc*/ 	.word	0x00000000
        /*04e0*/ 	.short	0x0101
        /*04e2*/ 	.byte	0x3f
	.zero		1


	//   ....[26]....
        /*04e4*/ 	.word	0x00003a40
        /*04e8*/ 	.word	0x000000ff
        /*04ec*/ 	.word	0x00016830
        /*04f0*/ 	.short	0x010a
        /*04f2*/ 	.byte	0x06
	.zero		1


	//   ....[27]....
        /*04f4*/ 	.word	0x00003a80
        /*04f8*/ 	.word	0x000000ff
        /*04fc*/ 	.word	0x00016830
        /*0500*/ 	.short	0x010a
        /*0502*/ 	.byte	0x06
	.zero		1


	//   ....[28]....
        /*0504*/ 	.word	0x00003c60
        /*0508*/ 	.word	0x000000ff
        /*050c*/ 	.word	0x00016850
        /*0510*/ 	.short	0x010a
        /*0512*/ 	.byte	0x06
	.zero		1


	//   ....[29]....
        /*0514*/ 	.word	0x00003ca0
        /*0518*/ 	.word	0x000000ff
        /*051c*/ 	.word	0x00016850
        /*0520*/ 	.short	0x010a
        /*0522*/ 	.byte	0x06
	.zero		1


	//   ....[30]....
        /*0524*/ 	.word	0x00005630
        /*0528*/ 	.word	0x00000005
        /*052c*/ 	.word	0x00000000
        /*0530*/ 	.short	0x0101
        /*0532*/ 	.byte	0x3f
	.zero		1


	//   ....[31]....
        /*0534*/ 	.word	0x000056e0
        /*0538*/ 	.word	0x0000001b
        /*053c*/ 	.word	0x00000000
        /*0540*/ 	.short	0x0101
        /*0542*/ 	.byte	0x3f
	.zero		1


	//   ....[32]....
        /*0544*/ 	.word	0x00006000
        /*0548*/ 	.word	0x000000ff
        /*054c*/ 	.word	0x00016830
        /*0550*/ 	.short	0x010a
        /*0552*/ 	.byte	0x06
	.zero		1


	//   ....[33]....
        /*0554*/ 	.word	0x00006040
        /*0558*/ 	.word	0x000000ff
        /*055c*/ 	.word	0x00016830
        /*0560*/ 	.short	0x010a
        /*0562*/ 	.byte	0x06
	.zero		1


	//   ....[34]....
        /*0564*/ 	.word	0x00006220
        /*0568*/ 	.word	0x000000ff
        /*056c*/ 	.word	0x00016850
        /*0570*/ 	.short	0x010a
        /*0572*/ 	.byte	0x06
	.zero		1


	//   ....[35]....
        /*0574*/ 	.word	0x00006260
        /*0578*/ 	.word	0x000000ff
        /*057c*/ 	.word	0x00016850
        /*0580*/ 	.short	0x010a
        /*0582*/ 	.byte	0x06
	.zero		1


	//   ....[36]....
        /*0584*/ 	.word	0x00007540
        /*0588*/ 	.word	0x0000001f
        /*058c*/ 	.word	0x00000000
        /*0590*/ 	.short	0x0101
        /*0592*/ 	.byte	0x3f
	.zero		1


	//   ....[37]....
        /*0594*/ 	.word	0x000076f0
        /*0598*/ 	.word	0x0000001f
        /*059c*/ 	.word	0x00000000
        /*05a0*/ 	.short	0x0101
        /*05a2*/ 	.byte	0x3f
	.zero		1


	//   ....[38]....
        /*05a4*/ 	.word	0x00007c10
        /*05a8*/ 	.word	0x000000ff
        /*05ac*/ 	.word	0x00016850
        /*05b0*/ 	.short	0x010a
        /*05b2*/ 	.byte	0x05
	.zero		1


	//   ....[39]....
        /*05b4*/ 	.word	0x00007c50
        /*05b8*/ 	.word	0x000000ff
        /*05bc*/ 	.word	0x00016850
        /*05c0*/ 	.short	0x010a
        /*05c2*/ 	.byte	0x05
	.zero		1


	//   ....[40]....
        /*05c4*/ 	.word	0x00008270
        /*05c8*/ 	.word	0x00000007
        /*05cc*/ 	.word	0x00000000
        /*05d0*/ 	.short	0x0101
        /*05d2*/ 	.byte	0x3f
	.zero		1


	//   ....[41]....
        /*05d4*/ 	.word	0x00008ef0
        /*05d8*/ 	.word	0x00000000
        /*05dc*/ 	.word	0x00000000
        /*05e0*/ 	.short	0x0101
        /*05e2*/ 	.byte	0x3f
	.zero		1


	//   ....[42]....
        /*05e4*/ 	.word	0x0000b780
        /*05e8*/ 	.word	0x00000005
        /*05ec*/ 	.word	0x00016840
        /*05f0*/ 	.short	0x010a
        /*05f2*/ 	.byte	0x3f
	.zero		1


	//   ....[43]....
        /*05f4*/ 	.word	0x0000bad0
        /*05f8*/ 	.word	0x00000019
        /*05fc*/ 	.word	0x00016820
        /*0600*/ 	.short	0x010a
        /*0602*/ 	.byte	0x3f
	.zero		1


	//   ....[44]....
        /*0604*/ 	.word	0x0000bd90
        /*0608*/ 	.word	0x00000003
        /*060c*/ 	.word	0x00016840
        /*0610*/ 	.short	0x010a
        /*0612*/ 	.byte	0x3f
	.zero		1


	//   ....[45]....
        /*0614*/ 	.word	0x0000bf70
        /*0618*/ 	.word	0x00000002
        /*061c*/ 	.word	0x00000060
        /*0620*/ 	.short	0x010a
        /*0622*/ 	.byte	0x3f
	.zero		1


	//   ....[46]....
        /*0624*/ 	.word	0x0000c3d0
        /*0628*/ 	.word	0x00000003
        /*062c*/ 	.word	0x00016840
        /*0630*/ 	.short	0x010a
        /*0632*/ 	.byte	0x3f
	.zero		1


	//   ....[47]....
        /*0634*/ 	.word	0x0000c5b0
        /*0638*/ 	.word	0x00000003
        /*063c*/ 	.word	0x00000060
        /*0640*/ 	.short	0x010a
        /*0642*/ 	.byte	0x3f
	.zero		1


	//   ....[48]....
        /*0644*/ 	.word	0x0000c970
        /*0648*/ 	.word	0x00000002
        /*064c*/ 	.word	0x00016840
        /*0650*/ 	.short	0x010a
        /*0652*/ 	.byte	0x3f
	.zero		1


	//   ....[49]....
        /*0654*/ 	.word	0x0000cb60
        /*0658*/ 	.word	0x00000002
        /*065c*/ 	.word	0x00000060
        /*0660*/ 	.short	0x010a
        /*0662*/ 	.byte	0x3f
	.zero		1


	//   ....[50]....
        /*0664*/ 	.word	0x0000ceb0
        /*0668*/ 	.word	0x00000003
        /*066c*/ 	.word	0x00016860
        /*0670*/ 	.short	0x010a
        /*0672*/ 	.byte	0x3f
	.zero		1


	//   ....[51]....
        /*0674*/ 	.word	0x0000dd20
        /*0678*/ 	.word	0x00000009
        /*067c*/ 	.word	0x00016820
        /*0680*/ 	.short	0x010a
        /*0682*/ 	.byte	0x3f
	.zero		1


	//   ....[52]....
        /*0684*/ 	.word	0x0000dec0
        /*0688*/ 	.word	0x00000007
        /*068c*/ 	.word	0x00000000
        /*0690*/ 	.short	0x010a
        /*0692*/ 	.byte	0x3f
	.zero		1


	//   ....[53]....
        /*0694*/ 	.word	0x0000df30
        /*0698*/ 	.word	0x00000003
        /*069c*/ 	.word	0x00000000
        /*06a0*/ 	.short	0x010a
        /*06a2*/ 	.byte	0x3f
	.zero		1


	//   ....[54]....
        /*06a4*/ 	.word	0x0000df90
        /*06a8*/ 	.word	0x00000005
        /*06ac*/ 	.word	0x00000000
        /*06b0*/ 	.short	0x010a
        /*06b2*/ 	.byte	0x3f
	.zero		1


	//   ....[55]....
        /*06b4*/ 	.word	0x0000dfc0
        /*06b8*/ 	.word	0x00000003
        /*06bc*/ 	.word	0x00000000
        /*06c0*/ 	.short	0x010a
        /*06c2*/ 	.byte	0x3f
	.zero		1


	//   ....[56]....
        /*06c4*/ 	.word	0x0000e030
        /*06c8*/ 	.word	0x00000003
        /*06cc*/ 	.word	0x00016800
        /*06d0*/ 	.short	0x010a
        /*06d2*/ 	.byte	0x3f
	.zero		1


	//   ....[57]....
        /*06d4*/ 	.word	0x0000e080
        /*06d8*/ 	.word	0x00000002
        /*06dc*/ 	.word	0x00016830
        /*06e0*/ 	.short	0x010a
        /*06e2*/ 	.byte	0x3f
	.zero		1


	//   ....[58]....
        /*06e4*/ 	.word	0x0000e0e0
        /*06e8*/ 	.word	0x00000007
        /*06ec*/ 	.word	0x00016830
        /*06f0*/ 	.short	0x010a
        /*06f2*/ 	.byte	0x3f
	.zero		1


	//   ....[59]....
        /*06f4*/ 	.word	0x0000e140
        /*06f8*/ 	.word	0x00000007
        /*06fc*/ 	.word	0x00016850
        /*0700*/ 	.short	0x010a
        /*0702*/ 	.byte	0x3f
	.zero		1


	//   ....[60]....
        /*0704*/ 	.word	0x0000e1a0
        /*0708*/ 	.word	0x00000009
        /*070c*/ 	.word	0x00016830
        /*0710*/ 	.short	0x010a
        /*0712*/ 	.byte	0x3f
	.zero		1


	//   ....[61]....
        /*0714*/ 	.word	0x0000e200
        /*0718*/ 	.word	0x00000009
        /*071c*/ 	.word	0x00016850
        /*0720*/ 	.short	0x010a
        /*0722*/ 	.byte	0x3f
	.zero		1


	//   ....[62]....
        /*0724*/ 	.word	0x0000e260
        /*0728*/ 	.word	0x00000005
        /*072c*/ 	.word	0x00016850
        /*0730*/ 	.short	0x010a
        /*0732*/ 	.byte	0x3f
	.zero		1


	//   ....[63]....
        /*0734*/ 	.word	0x0000e400
        /*0738*/ 	.word	0x00000005
        /*073c*/ 	.word	0x00016840
        /*0740*/ 	.short	0x010a
        /*0742*/ 	.byte	0x3f
	.zero		1


	//   ....[64]....
        /*0744*/ 	.word	0x0000e450
        /*0748*/ 	.word	0x00000019
        /*074c*/ 	.word	0x00016820
        /*0750*/ 	.short	0x010a
        /*0752*/ 	.byte	0x3f
	.zero		1


	//   ....[65]....
        /*0754*/ 	.word	0x0000e4a0
        /*0758*/ 	.word	0x00000003
        /*075c*/ 	.word	0x00016840
        /*0760*/ 	.short	0x010a
        /*0762*/ 	.byte	0x3f
	.zero		1


	//   ....[66]....
        /*0764*/ 	.word	0x0000e4f0
        /*0768*/ 	.word	0x00000002
        /*076c*/ 	.word	0x00000060
        /*0770*/ 	.short	0x010a
        /*0772*/ 	.byte	0x3f
	.zero		1


	//   ....[67]....
        /*0774*/ 	.word	0x0000e540
        /*0778*/ 	.word	0x00000003
        /*077c*/ 	.word	0x00016840
        /*0780*/ 	.short	0x010a
        /*0782*/ 	.byte	0x3f
	.zero		1


	//   ....[68]....
        /*0784*/ 	.word	0x0000e590
        /*0788*/ 	.word	0x00000003
        /*078c*/ 	.word	0x00000060
        /*0790*/ 	.short	0x010a
        /*0792*/ 	.byte	0x3f
	.zero		1


	//   ....[69]....
        /*0794*/ 	.word	0x0000e5e0
        /*0798*/ 	.word	0x00000002
        /*079c*/ 	.word	0x00016840
        /*07a0*/ 	.short	0x010a
        /*07a2*/ 	.byte	0x3f
	.zero		1


	//   ....[70]....
        /*07a4*/ 	.word	0x0000e630
        /*07a8*/ 	.word	0x00000002
        /*07ac*/ 	.word	0x00000060
        /*07b0*/ 	.short	0x010a
        /*07b2*/ 	.byte	0x3f
	.zero		1


	//   ....[71]....
        /*07b4*/ 	.word	0x0000e680
        /*07b8*/ 	.word	0x00000003
        /*07bc*/ 	.word	0x00016860
        /*07c0*/ 	.short	0x010a
        /*07c2*/ 	.byte	0x3f
	.zero		1


	//   ....[72]....
        /*07c4*/ 	.word	0x0000f030
        /*07c8*/ 	.word	0x00000009
        /*07cc*/ 	.word	0x00016820
        /*07d0*/ 	.short	0x010a
        /*07d2*/ 	.byte	0x3f
	.zero		1


	//   ....[73]....
        /*07d4*/ 	.word	0x0000f1d0
        /*07d8*/ 	.word	0x00000007
        /*07dc*/ 	.word	0x00000000
        /*07e0*/ 	.short	0x010a
        /*07e2*/ 	.byte	0x3f
	.zero		1


	//   ....[74]....
        /*07e4*/ 	.word	0x0000f220
        /*07e8*/ 	.word	0x00000003
        /*07ec*/ 	.word	0x00000000
        /*07f0*/ 	.short	0x010a
        /*07f2*/ 	.byte	0x3f
	.zero		1


	//   ....[75]....
        /*07f4*/ 	.word	0x0000f270
        /*07f8*/ 	.word	0x00000005
        /*07fc*/ 	.word	0x00000000
        /*0800*/ 	.short	0x010a
        /*0802*/ 	.byte	0x3f
	.zero		1


	//----- nvinfo : EIATTR_NUM_MBARRIERS
	.align		4
.L_1695:
        /*0804*/ 	.byte	0x03, 0x38
        /*0806*/ 	.short	0x0016


	//----- nvinfo : EIATTR_EXIT_INSTR_OFFSETS
	.align		4
        /*0808*/ 	.byte	0x04, 0x1c
        /*080a*/ 	.short	(.L_1697 - .L_1696)


	//   ....[0]....
.L_1696:
        /*080c*/ 	.word	0x00000ab0


	//   ....[1]....
        /*0810*/ 	.word	0x00009d00


	//   ....[2]....
        /*0814*/ 	.word	0x00009d60


	//   ....[3]....
        /*0818*/ 	.word	0x0000e010


	//----- nvinfo : EIATTR_MAX_THREADS
	.align		4
.L_1697:
        /*081c*/ 	.byte	0x04, 0x05
        /*081e*/ 	.short	(.L_1699 - .L_1698)
.L_1698:
        /*0820*/ 	.word	0x00000200
        /*0824*/ 	.word	0x00000001
        /*0828*/ 	.word	0x00000001


	//----- nvinfo : EIATTR_CRS_STACK_SIZE
	.align		4
.L_1699:
        /*082c*/ 	.byte	0x04, 0x1e
        /*082e*/ 	.short	(.L_1701 - .L_1700)
.L_1700:
        /*0830*/ 	.word	0x00000000


	//----- nvinfo : EIATTR_CBANK_PARAM_SIZE
	.align		4
.L_1701:
        /*0834*/ 	.byte	0x03, 0x19
        /*0836*/ 	.short	0x0a70


	//----- nvinfo : EIATTR_PARAM_CBANK
	.align		4
        /*0838*/ 	.byte	0x04, 0x0a
        /*083a*/ 	.short	(.L_1703 - .L_1702)
	.align		4
.L_1702:
        /*083c*/ 	.word	index@(.nv.constant0._ZN7cutlass13device_kernelIN5flash11enable_sm90INS1_16FlashAttnFwdSm90INS1_25CollectiveMainloopFwdSm90ILi2EN4cute5tupleIJNS5_1CILi1EEES8_S8_EEENS6_IJNS7_ILi192EEENS7_ILi128EEENS7_ILi64EEEEEELi64ENS_6half_tEfNS_4arch4Sm90ELb1ELb0ELb0ELb1ELb0ELb0ELb0ELb1ELb1ELb0ELb0ELb0EEENS1_21CollectiveEpilogueFwdINS6_IJSA_SC_SB_EEES9_SE_SG_Li384ELb1ELb0ELb0ELb0EEENS1_36VarlenDynamicPersistentTileSchedulerILi192ELi128ELi384ELi32ELb0ELb0ELb1ELb1ELb1ELb1EEEEEEEEEvNT_6ParamsE)
        /*0840*/ 	.short	0x0210
        /*0842*/ 	.short	0x0a70


	//----- nvinfo : EIATTR_SW_WAR
	.align		4
.L_1703:
        /*0844*/ 	.byte	0x04, 0x36
        /*0846*/ 	.short	(.L_1705 - .L_1704)
.L_1704:
        /*0848*/ 	.word	0x00000008
.L_1705:


//--------------------- .nv.info._ZN7cutlass13device_kernelIN5flash11enable_sm90INS1_16FlashAttnFwdSm90INS1_25CollectiveMainloopFwdSm90ILi2EN4cute5tupleIJNS5_1CILi1EEES8_S8_EEENS6_IJNS7_ILi192EEENS7_ILi128EEENS7_ILi64EEEEEELi64ENS_6half_tEfNS_4arch4Sm90ELb1ELb0ELb0ELb1ELb0ELb1ELb0ELb1ELb1ELb0ELb0ELb0EEENS1_21CollectiveEpilogueFwdINS6_IJSA_SC_SB_EEES9_SE_SG_Li384ELb1ELb0ELb0ELb0EEENS1_36VarlenDynamicPersistentTileSchedulerILi192ELi128ELi384ELi32ELb0ELb0ELb1ELb1ELb1ELb1EEEEEEEEEvNT_6ParamsE --------------------------
	.section	.nv.info._ZN7cutlass13device_kernelIN5flash11enable_sm90INS1_16FlashAttnFwdSm90INS1_25CollectiveMainloopFwdSm90ILi2EN4cute5tupleIJNS5_1CILi1EEES8_S8_EEENS6_IJNS7_ILi192EEENS7_ILi128EEENS7_ILi64EEEEEELi64ENS_6half_tEfNS_4arch4Sm90ELb1ELb0ELb0ELb1ELb0ELb1ELb0ELb1ELb1ELb0ELb0ELb0EEENS1_21CollectiveEpilogueFwdINS6_IJSA_SC_SB_EEES9_SE_SG_Li384ELb1ELb0ELb0ELb0EEENS1_36VarlenDynamicPersistentTileSchedulerILi192ELi128ELi384ELi32ELb0ELb0ELb1ELb1ELb1ELb1EEEEEEEEEvNT_6ParamsE,"",@"SHT_CUDA_INFO"
	.sectionflags	@""
	.align	4


	//----- nvinfo : EIATTR_CUDA_API_VERSION
	.align		4
        /*0000*/ 	.byte	0x04, 0x37
        /*0002*/ 	.short	(.L_1707 - .L_1706)
.L_1706:
        /*0004*/ 	.word	0x00000082


	//----- nvinfo : EIATTR_KPARAM_INFO
	.align		4
.L_1707:
        /*0008*/ 	.byte	0x04, 0x17
        /*000a*/ 	.short	(.L_1709 - .L_1708)
.L_1708:
        /*000c*/ 	.word	0x00000000
        /*0010*/ 	.short	0x0000
        /*0012*/ 	.short	0x0070
        /*0014*/ 	.byte	0x00, 0xf0, 0x01, 0x28


	//----- nvinfo : EIATTR_SPARSE_MMA_MASK
	.align		4
.L_1709:
        /*0018*/ 	.byte	0x03, 0x50
        /*001a*/ 	.short	0x0000


	//----- nvinfo : EIATTR_MAXREG_COUNT
	.align		4
        /*001c*/ 	.byte	0x03, 0x1b
        /*001e*/ 	.short	0x0080


	//----- nvinfo : EIATTR_NUM_BARRIERS
	.align		4
        /*0020*/ 	.byte	0x02, 0x4c
        /*0022*/ 	.byte	0x10
	.zero		1


	//----- nvinfo : EIATTR_EXTERNS
	.align		4
        /*0024*/ 	.byte	0x04, 0x0f
        /*0026*/ 	.short	(.L_1711 - .L_1710)


	//   ....[0]....
	.align		4
.L_1710:
        /*0028*/ 	.word	index@(__assertfail)


	//----- nvinfo : EIATTR_ANNOTATIONS
	.align		4
.L_1711:
        /*002c*/ 	.byte	0x04, 0x55
        /*002e*/ 	.short	(.L_1713 - .L_1712)


	//   ....[0]....
.L_1712:
        /* <DEDUP_REMOVED lines=44> */


	//----- nvinfo : EIATTR_MERCURY_ISA_VERSION
	.align		4
.L_1713:
        /*02e0*/ 	.byte	0x03, 0x5f
        /*02e2*/ 	.short	0x0101


	//----- nvinfo : EIATTR_UNUSED_LOAD_BYTE_OFFSET
	.align		4
        /*02e4*/ 	.byte	0x04, 0x44
        /*02e6*/ 	.short	(.L_1715 - .L_1714)


	//   ....[0]....
.L_1714:
        /*02e8*/ 	.word	0x00000b00
        /*02ec*/ 	.word	0x0000fff0


	//   ....[1]....
        /*02f0*/ 	.word	0x00010030
        /*02f4*/ 	.word	0x0000fff0


	//----- nvinfo : EIATTR_INT_WARP_WIDE_INSTR_OFFSETS
	.align		4
.L_1715:
        /*02f8*/ 	.byte	0x04, 0x31
        /*02fa*/ 	.short	(.L_1717 - .L_1716)


	//   ....[0]....
.L_1716:
        /*02fc*/ 	.word	0x000001b0


	//   ....[1]....
        /*0300*/ 	.word	0x00000250


	//   ....[2]....
        /*0304*/ 	.word	0x000002c0


	//   ....[3]....
        /*0308*/ 	.word	0x000135f0


	//   ....[4]....
        /*030c*/ 	.word	0x00013680


	//   ....[5]....
        /*0310*/ 	.word	0x00013ad0


	//   ....[6]....
        /*0314*/ 	.word	0x00013b00


	//   ....[7]....
        /*0318*/ 	.word	0x00015530


	//   ....[8]....
        /*031c*/ 	.word	0x000155c0


	//----- nvinfo : EIATTR_COOP_GROUP_MASK_REGIDS
	.align		4
.L_1717:
        /*0320*/ 	.byte	0x04, 0x29
        /*0322*/ 	.short	(.L_1719 - .L_1718)


	//   ....[0]....
.L_1718:
        /*0324*/ 	.word	0xffffffff


	//   ....[1]....
        /*0328*/ 	.word	0xffffffff


	//   ....[2]....
        /*032c*/ 	.word	0xffffffff


	//   ....[3]....
        /*0330*/ 	.word	0xffffffff


	//   ....[4]....
        /*0334*/ 	.word	0xffffffff


	//   ....[5]....
        /*0338*/ 	.word	0xffffffff


	//   ....[6]....
        /*033c*/ 	.word	0xffffffff


	//   ....[7]....
        /*0340*/ 	.word	0xffffffff


	//   ....[8]....
        /*0344*/ 	.word	0xffffffff


	//   ....[9]....
        /*0348*/ 	.word	0xffffffff


	//   ....[10]....
        /*034c*/ 	.word	0xffffffff


	//   ....[11]....
        /*0350*/ 	.word	0xffffffff


	//   ....[12]....
        /*0354*/ 	.word	0xffffffff


	//   ....[13]....
        /*0358*/ 	.word	0xffffffff


	//   ....[14]....
        /*035c*/ 	.word	0xffffffff


	//   ....[15]....
        /*0360*/ 	.word	0xffffffff


	//   ....[16]....
        /*0364*/ 	.word	0xffffffff


	//   ....[17]....
        /*0368*/ 	.word	0xffffffff


	//   ....[18]....
        /*036c*/ 	.word	0xffffffff


	//   ....[19]....
        /*0370*/ 	.word	0xffffffff


	//   ....[20]....
        /*0374*/ 	.word	0xffffffff


	//   ....[21]....
        /*0378*/ 	.word	0xffffffff


	//   ....[22]....
        /*037c*/ 	.word	0xffffffff


	//   ....[23]....
        /*0380*/ 	.word	0xffffffff


	//   ....[24]....
        /*0384*/ 	.word	0xffffffff


	//   ....[25]....
        /*0388*/ 	.word	0xffffffff


	//   ....[26]....
        /*038c*/ 	.word	0xffffffff


	//   ....[27]....
        /*0390*/ 	.word	0xffffffff


	//   ....[28]....
        /*0394*/ 	.word	0xffffffff


	//   ....[29]....
        /*0398*/ 	.word	0xffffffff


	//   ....[30]....
        /*039c*/ 	.word	0xffffffff


	//   ....[31]....
        /*03a0*/ 	.word	0xffffffff


	//   ....[32]....
        /*03a4*/ 	.word	0xffffffff


	//   ....[33]....
        /*03a8*/ 	.word	0xffffffff


	//   ....[34]....
        /*03ac*/ 	.word	0xffffffff


	//   ....[35]....
        /*03b0*/ 	.word	0xffffffff


	//   ....[36]....
        /*03b4*/ 	.word	0xffffffff


	//   ....[37]....
        /*03b8*/ 	.word	0xffffffff


	//   ....[38]....
        /*03bc*/ 	.word	0xffffffff


	//   ....[39]....
        /*03c0*/ 	.word	0xffffffff


	//   ....[40]....
        /*03c4*/ 	.word	0xffffffff


	//   ....[41]....
        /*03c8*/ 	.word	0xffffffff


	//   ....[42]....
        /*03cc*/ 	.word	0xffffffff


	//   ....[43]....
        /*03d0*/ 	.word	0xffffffff


	//   ....[44]....
        /*03d4*/ 	.word	0xffffffff


	//   ....[45]....
        /*03d8*/ 	.word	0xffffffff


	//   ....[46]....
        /*03dc*/ 	.word	0xffffffff


	//   ....[47]....
        /*03e0*/ 	.word	0xffffffff


	//   ....[48]....
        /*03e4*/ 	.word	0xffffffff


	//   ....[49]....
        /*03e8*/ 	.word	0xffffffff


	//   ....[50]....
        /*03ec*/ 	.word	0xffffffff


	//   ....[51]....
        /*03f0*/ 	.word	0xffffffff


	//   ....[52]....
        /*03f4*/ 	.word	0xffffffff


	//   ....[53]....
        /*03f8*/ 	.word	0xffffffff


	//   ....[54]....
        /*03fc*/ 	.word	0xffffffff


	//   ....[55]....
        /*0400*/ 	.word	0xffffffff


	//   ....[56]....
        /*0404*/ 	.word	0xffffffff


	//   ....[57]....
        /*0408*/ 	.word	0xffffffff


	//   ....[58]....
        /*040c*/ 	.word	0x0500000f


	//   ....[59]....
        /*0410*/ 	.word	0x0500000f


	//   ....[60]....
        /*0414*/ 	.word	0x0500000f


	//   ....[61]....
        /*0418*/ 	.word	0x0500000f


	//   ....[62]....
        /*041c*/ 	.word	0x0500000f


	//   ....[63]....
        /*0420*/ 	.word	0x0500000f


	//   ....[64]....
        /*0424*/ 	.word	0x0500000f


	//   ....[65]....
        /*0428*/ 	.word	0x0500000f


	//   ....[66]....
        /*042c*/ 	.word	0x0500000f


	//   ....[67]....
        /*0430*/ 	.word	0x0500000f


	//   ....[68]....
        /*0434*/ 	.word	0x0500000f


	//   ....[69]....
        /*0438*/ 	.word	0x0500000f


	//   ....[70]....
        /*043c*/ 	.word	0x0500000f


	//   ....[71]....
        /*0440*/ 	.word	0x0500000f


	//   ....[72]....
        /*0444*/ 	.word	0x0500000f


	//   ....[73]....
        /*0448*/ 	.word	0x0500000f


	//   ....[74]....
        /*044c*/ 	.word	0x0500000f


	//   ....[75]....
        /*0450*/ 	.word	0x0500000f


	//   ....[76]....
        /*0454*/ 	.word	0x0500000f


	//   ....[77]....
        /*0458*/ 	.word	0x0500000f


	//   ....[78]....
        /*045c*/ 	.word	0x0500000f


	//   ....[79]....
        /*0460*/ 	.word	0x0500000f


	//   ....[80]....
        /*0464*/ 	.word	0x0500000f


	//   ....[81]....
        /*0468*/ 	.word	0x0500000f


	//   ....[82]....
        /*046c*/ 	.word	0x0500000f


	//   ....[83]....
        /*0470*/ 	.word	0x0500000f


	//   ....[84]....
        /*0474*/ 	.word	0x0500000f


	//   ....[85]....
        /*0478*/ 	.word	0x0500000f


	//   ....[86]....
        /*047c*/ 	.word	0x0500000f


	//   ....[87]....
        /*0480*/ 	.word	0x0500000f


	//   ....[88]....
        /*0484*/ 	.word	0x0500000f


	//   ....[89]....
        /*0488*/ 	.word	0x0500000f


	//   ....[90]....
        /*048c*/ 	.word	0x0500000f


	//   ....[91]....
        /*0490*/ 	.word	0x0500000f


	//   ....[92]....
        /*0494*/ 	.word	0x0500000f


	//   ....[93]....
        /*0498*/ 	.word	0x0500000f


	//   ....[94]....
        /*049c*/ 	.word	0x0500000f


	//----- nvinfo : EIATTR_COOP_GROUP_INSTR_OFFSETS
	.align		4
.L_1719:
        /*04a0*/ 	.byte	0x04, 0x28
        /*04a2*/ 	.short	(.L_1721 - .L_1720)


	//   ....[0]....
.L_1720:
        /*04a4*/ 	.word	0x00000060


	//   ....[1]....
        /*04a8*/ 	.word	0x000001c0


	//   ....[2]....
        /*04ac*/ 	.word	0x00000270


	//   ....[3]....
        /*04b0*/ 	.word	0x00000430


	//   ....[4]....
        /*04b4*/ 	.word	0x00000590


	//   ....[5]....
        /*04b8*/ 	.word	0x000006b0


	//   ....[6]....
        /*04bc*/ 	.word	0x00000810


	//   ....[7]....
        /*04c0*/ 	.word	0x00005820


	//   ....[8]....
        /*04c4*/ 	.word	0x00009690


	//   ....[9]....
        /*04c8*/ 	.word	0x000096b0


	//   ....[10]....
        /*04cc*/ 	.word	0x00009e80


	//   ....[11]....
        /*04d0*/ 	.word	0x00009ec0


	//   ....[12]....
        /*04d4*/ 	.word	0x0000bda0


	//   ....[13]....
        /*04d8*/ 	.word	0x0000bea0


	//   ....[14]....
        /*04dc*/ 	.word	0x0000c700


	//   ....[15]....
        /*04e0*/ 	.word	0x0000c7a0


	//   ....[16]....
        /*04e4*/ 	.word	0x0000dff0


	//   ....[17]....
        /*04e8*/ 	.word	0x0000e010


	//   ....[18]....
        /*04ec*/ 	.word	0x0000e500


	//   ....[19]....
        /*04f0*/ 	.word	0x0000e640


	//   ....[20]....
        /*04f4*/ 	.word	0x0000f810


	//   ....[21]....
        /*04f8*/ 	.word	0x0000fb50


	//   ....[22]....
        /*04fc*/ 	.word	0x0000fbe0


	//   ....[23]....
        /*0500*/ 	.word	0x0000fbf0


	//   ....[24]....
        /*0504*/ 	.word	0x00011880


	//   ....[25]....
        /*0508*/ 	.word	0x00011a20


	//   ....[26]....
        /*050c*/ 	.word	0x00011a50


	//   ....[27]....
        /*0510*/ 	.word	0x00011a80


	//   ....[28]....
        /*0514*/ 	.word	0x00011ac0


	//   ....[29]....
        /*0518*/ 	.word	0x00011b10


	//   ....[30]....
        /*051c*/ 	.word	0x00011b70


	//   ....[31]....
        /*0520*/ 	.word	0x00011d30


	//   ....[32]....
        /*0524*/ 	.word	0x00011d90


	//   ....[33]....
        /*0528*/ 	.word	0x00011dd0


	//   ....[34]....
        /*052c*/ 	.word	0x00011e10


	//   ....[35]....
        /*0530*/ 	.word	0x00011e40


	//   ....[36]....
        /*0534*/ 	.word	0x00011e70


	//   ....[37]....
        /*0538*/ 	.word	0x00011f10


	//   ....[38]....
        /*053c*/ 	.word	0x00011f70


	//   ....[39]....
        /*0540*/ 	.word	0x00012010


	//   ....[40]....
        /*0544*/ 	.word	0x00015880


	//   ....[41]....
        /*0548*/ 	.word	0x00015890


	//   ....[42]....
        /*054c*/ 	.word	0x00015980


	//   ....[43]....
        /*0550*/ 	.word	0x000159e0


	//   ....[44]....
        /*0554*/ 	.word	0x00015a20


	//   ....[45]....
        /*0558*/ 	.word	0x00015a60


	//   ....[46]....
        /*055c*/ 	.word	0x00015a90


	//   ....[47]....
        /*0560*/ 	.word	0x00015ac0


	//   ....[48]....
        /*0564*/ 	.word	0x00015c30


	//   ....[49]....
        /*0568*/ 	.word	0x00015c90


	//   ....[50]....
        /*056c*/ 	.word	0x00015cd0


	//   ....[51]....
        /*0570*/ 	.word	0x00015d10


	//   ....[52]....
        /*0574*/ 	.word	0x00015d40


	//   ....[53]....
        /*0578*/ 	.word	0x00015d70


	//   ....[54]....
        /*057c*/ 	.word	0x00015e30


	//   ....[55]....
        /*0580*/ 	.word	0x00015e50


	//   ....[56]....
        /*0584*/ 	.word	0x00015ec0


	//   ....[57]....
        /*0588*/ 	.word	0x00016530


	//   ....[58]....
        /*058c*/ 	.word	0x00016930


	//   ....[59]....
        /*0590*/ 	.word	0x000169e0


	//   ....[60]....
        /*0594*/ 	.word	0x00016a80


	//   ....[61]....
        /*0598*/ 	.word	0x00016b20


	//   ....[62]....
        /*059c*/ 	.word	0x00016bc0


	//   ....[63]....
        /*05a0*/ 	.word	0x00016c60


	//   ....[64]....
        /*05a4*/ 	.word	0x00016d00


	//   ....[65]....
        /*05a8*/ 	.word	0x00016da0


	//   ....[66]....
        /*05ac*/ 	.word	0x00016e40


	//   ....[67]....
        /*05b0*/ 	.word	0x00016f30


	//   ....[68]....
        /*05b4*/ 	.word	0x00016fd0


	//   ....[69]....
        /*05b8*/ 	.word	0x00017070


	//   ....[70]....
        /*05bc*/ 	.word	0x00017110


	//   ....[71]....
        /*05c0*/ 	.word	0x000171b0


	//   ....[72]....
        /*05c4*/ 	.word	0x00017250


	//   ....[73]....
        /*05c8*/ 	.word	0x000172f0


	//   ....[74]....
        /*05cc*/ 	.word	0x00017390


	//   ....[75]....
        /*05d0*/ 	.word	0x00017690


	//   ....[76]....
        /*05d4*/ 	.word	0x00017970


	//   ....[77]....
        /*05d8*/ 	.word	0x00017d60


	//   ....[78]....
        /*05dc*/ 	.word	0x00017df0


	//   ....[79]....
        /*05e0*/ 	.word	0x00017e90


	//   ....[80]....
        /*05e4*/ 	.word	0x00017f40


	//   ....[81]....
        /*05e8*/ 	.word	0x00017fc0


	//   ....[82]....
        /*05ec*/ 	.word	0x00018040


	//   ....[83]....
        /*05f0*/ 	.word	0x000180c0


	//   ....[84]....
        /*05f4*/ 	.word	0x00018140


	//   ....[85]....
        /*05f8*/ 	.word	0x000181d0


	//   ....[86]....
        /*05fc*/ 	.word	0x00018280


	//   ....[87]....
        /*0600*/ 	.word	0x00018300


	//   ....[88]....
        /*0604*/ 	.word	0x00018380


	//   ....[89]....
        /*0608*/ 	.word	0x00018400


	//   ....[90]....
        /*060c*/ 	.word	0x00018480


	//   ....[91]....
        /*0610*/ 	.word	0x000184f0


	//   ....[92]....
        /*0614*/ 	.word	0x00018590


	//   ....[93]....
        /*0618*/ 	.word	0x00018620


	//   ....[94]....
        /*061c*/ 	.word	0x00018740


	//----- nvinfo : EIATTR_REG_RECONFIG
	.align		4
.L_1721:
        /*0620*/ 	.byte	0x01, 0x54
	.zero		2


	//----- nvinfo : EIATTR_SYSCALL_OFFSETS
	.align		4
        /*0624*/ 	.byte	0x04, 0x46
        /*0626*/ 	.short	(.L_1723 - .L_1722)


	//   ....[0]....
.L_1722:
        /*0628*/ 	.word	0x00001810


	//   ....[1]....
        /*062c*/ 	.word	0x00001960


	//   ....[2]....
        /*0630*/ 	.word	0x00005a00


	//   ....[3]....
        /*0634*/ 	.word	0x00005ee0


	//   ....[4]....
        /*0638*/ 	.word	0x00013800


	//   ....[5]....
        /*063c*/ 	.word	0x00013930


	//   ....[6]....
        /*0640*/ 	.word	0x00013a30


	//----- nvinfo : EIATTR_MBARRIER_INSTR_OFFSETS
	.align		4
.L_1723:
        /*0644*/ 	.byte	0x04, 0x39
        /*0646*/ 	.short	(.L_1725 - .L_1724)


	//   ....[0]....
.L_1724:
        /*0648*/ 	.word	0x000002e0
        /*064c*/ 	.word	0x000000ff
        /*0650*/ 	.word	0x00016800
        /*0654*/ 	.short	0x0100
        /*0656*/ 	.byte	0x08
	.zero		1


	//   ....[1]....
        /*0658*/ 	.word	0x000002f0
        /*065c*/ 	.word	0x000000ff
        /*0660*/ 	.word	0x00016820
        /*0664*/ 	.short	0x0100
        /*0666*/ 	.byte	0x08
	.zero		1


	//   ....[2]....
        /*0668*/ 	.word	0x000003e0
        /*066c*/ 	.word	0x000000ff
        /*0670*/ 	.word	0x00016830
        /*0674*/ 	.short	0x0100
        /*0676*/ 	.byte	0x08
	.zero		1


	//   ....[3]....
        /*0678*/ 	.word	0x000003f0
        /*067c*/ 	.word	0x000000ff
        /*0680*/ 	.word	0x00016840
        /*0684*/ 	.short	0x0100
        /*0686*/ 	.byte	0x08
	.zero		1


	//   ....[4]....
        /*0688*/ 	.word	0x00000400
        /*068c*/ 	.word	0x000000ff
        /*0690*/ 	.word	0x00016838
        /*0694*/ 	.short	0x0100
        /*0696*/ 	.byte	0x08
	.zero		1


	//   ....[5]....
        /*0698*/ 	.word	0x00000410
        /*069c*/ 	.word	0x000000ff
        /*06a0*/ 	.word	0x00016848
        /*06a4*/ 	.short	0x0100
        /*06a6*/ 	.byte	0x08
	.zero		1


	//   ....[6]....
        /*06a8*/ 	.word	0x00000540
        /*06ac*/ 	.word	0x000000ff
        /*06b0*/ 	.word	0x00016850
        /*06b4*/ 	.short	0x0100
        /*06b6*/ 	.byte	0x08
	.zero		1


	//   ....[7]....
        /*06b8*/ 	.word	0x00000550
        /*06bc*/ 	.word	0x000000ff
        /*06c0*/ 	.word	0x00016860
        /*06c4*/ 	.short	0x0100
        /*06c6*/ 	.byte	0x08
	.zero		1


	//   ....[8]....
        /*06c8*/ 	.word	0x00000560
        /*06cc*/ 	.word	0x000000ff
        /*06d0*/ 	.word	0x00016858
        /*06d4*/ 	.short	0x0100
        /*06d6*/ 	.byte	0x08
	.zero		1


	//   ....[9]....
        /*06d8*/ 	.word	0x00000570
        /*06dc*/ 	.word	0x000000ff
        /*06e0*/ 	.word	0x00016868
        /*06e4*/ 	.short	0x0100
        /*06e6*/ 	.byte	0x08
	.zero		1


	//   ....[10]....
        /*06e8*/ 	.word	0x00000660
        /*06ec*/ 	.word	0x000000ff
        /*06f0*/ 	.word	0x00016870
        /*06f4*/ 	.short	0x0100
        /*06f6*/ 	.byte	0x06
	.zero		1


	//   ....[11]....
        /*06f8*/ 	.word	0x00000670
        /*06fc*/ 	.word	0x000000ff
        /*0700*/ 	.word	0x00016880
        /*0704*/ 	.short	0x0100
        /*0706*/ 	.byte	0x06
	.zero		1


	//   ....[12]....
        /*0708*/ 	.word	0x00000680
        /*070c*/ 	.word	0x000000ff
        /*0710*/ 	.word	0x00016878
        /*0714*/ 	.short	0x0100
        /*0716*/ 	.byte	0x06
	.zero		1


	//   ....[13]....
        /*0718*/ 	.word	0x00000690
        /*071c*/ 	.word	0x000000ff
        /*0720*/ 	.word	0x00016888
        /*0724*/ 	.short	0x0100
        /*0726*/ 	.byte	0x06
	.zero		1


	//   ....[14]....
        /*0728*/ 	.word	0x000007c0
        /*072c*/ 	.word	0x000000ff
        /*0730*/ 	.word	0x00016890
        /*0734*/ 	.short	0x0100
        /*0736*/ 	.byte	0x08
	.zero		1


	//   ....[15]....
        /*0738*/ 	.word	0x000007d0
        /*073c*/ 	.word	0x000000ff
        /*0740*/ 	.word	0x000168a0
        /*0744*/ 	.short	0x0100
        /*0746*/ 	.byte	0x08
	.zero		1


	//   ....[16]....
        /*0748*/ 	.word	0x000007e0
        /*074c*/ 	.word	0x000000ff
        /*0750*/ 	.word	0x00016898
        /*0754*/ 	.short	0x0100
        /*0756*/ 	.byte	0x08
	.zero		1


	//   ....[17]....
        /*0758*/ 	.word	0x000007f0
        /*075c*/ 	.word	0x000000ff
        /*0760*/ 	.word	0x000168a8
        /*0764*/ 	.short	0x0100
        /*0766*/ 	.byte	0x08
	.zero		1


	//   ....[18]....
        /*0768*/ 	.word	0x00000920
        /*076c*/ 	.word	0x000000ff
        /*0770*/ 	.word	0x000168b0
        /*0774*/ 	.short	0x0100
        /*0776*/ 	.byte	0x08
	.zero		1


	//   ....[19]....
        /*0778*/ 	.word	0x00000930
        /*077c*/ 	.word	0x000000ff
        /*0780*/ 	.word	0x000168c0
        /*0784*/ 	.short	0x0100
        /*0786*/ 	.byte	0x08
	.zero		1


	//   ....[20]....
        /*0788*/ 	.word	0x00000940
        /*078c*/ 	.word	0x000000ff
        /*0790*/ 	.word	0x000168b8
        /*0794*/ 	.short	0x0100
        /*0796*/ 	.byte	0x08
	.zero		1


	//   ....[21]....
        /*0798*/ 	.word	0x00000950
        /*079c*/ 	.word	0x000000ff
        /*07a0*/ 	.word	0x000168c8
        /*07a4*/ 	.short	0x0100
        /*07a6*/ 	.byte	0x08
	.zero		1


	//   ....[22]....
        /*07a8*/ 	.word	0x00002c00
        /*07ac*/ 	.word	0x0000004f
        /*07b0*/ 	.word	0x00016890
        /*07b4*/ 	.short	0x010a
        /*07b6*/ 	.byte	0x3f
	.zero		1


	//   ....[23]....
        /*07b8*/ 	.word	0x00003e20
        /*07bc*/ 	.word	0x0000004f
        /*07c0*/ 	.word	0x00016890
        /*07c4*/ 	.short	0x010a
        /*07c6*/ 	.byte	0x3f
	.zero		1


	//   ....[24]....
        /*07c8*/ 	.word	0x00004f20
        /*07cc*/ 	.word	0x0000004f
        /*07d0*/ 	.word	0x00016890
        /*07d4*/ 	.short	0x010a
        /*07d6*/ 	.byte	0x3f
	.zero		1


	//   ....[25]....
        /*07d8*/ 	.word	0x00005140
        /*07dc*/ 	.word	0x0000000c
        /*07e0*/ 	.word	0x00000000
        /*07e4*/ 	.short	0x0101
        /*07e6*/ 	.byte	0x3f
	.zero		1


	//   ....[26]....
        /*07e8*/ 	.word	0x00005180
        /*07ec*/ 	.word	0x0000004f
        /*07f0*/ 	.word	0x000168b0
        /*07f4*/ 	.short	0x010a
        /*07f6*/ 	.byte	0x3f
	.zero		1


	//   ....[27]....
        /*07f8*/ 	.word	0x00005560
        /*07fc*/ 	.word	0x0000004f
        /*0800*/ 	.word	0x00000000
        /*0804*/ 	.short	0x0101
        /*0806*/ 	.byte	0x3f
	.zero		1


	//   ....[28]....
        /*0808*/ 	.word	0x00005aa0
        /*080c*/ 	.word	0x00000002
        /*0810*/ 	.word	0x00016800
        /*0814*/ 	.short	0x010a
        /*0816*/ 	.byte	0x3f
	.zero		1


	//   ....[29]....
        /*0818*/ 	.word	0x00005af0
        /*081c*/ 	.word	0x00000002
        /*0820*/ 	.word	0x00016800
        /*0824*/ 	.short	0x010a
        /*0826*/ 	.byte	0x3f
	.zero		1


	//   ....[30]....
        /*0828*/ 	.word	0x00006820
        /*082c*/ 	.word	0x00000002
        /*0830*/ 	.word	0x00016800
        /*0834*/ 	.short	0x010a
        /*0836*/ 	.byte	0x3f
	.zero		1


	//   ....[31]....
        /*0838*/ 	.word	0x00007c80
        /*083c*/ 	.word	0x00000002
        /*0840*/ 	.word	0x00016800
        /*0844*/ 	.short	0x010a
        /*0846*/ 	.byte	0x3f
	.zero		1


	//   ....[32]....
        /*0848*/ 	.word	0x00008c20
        /*084c*/ 	.word	0x00000004
        /*0850*/ 	.word	0x00016830
        /*0854*/ 	.short	0x010a
        /*0856*/ 	.byte	0x3f
	.zero		1


	//   ....[33]....
        /*0858*/ 	.word	0x00008cd0
        /*085c*/ 	.word	0x00000004
        /*0860*/ 	.word	0x00016830
        /*0864*/ 	.short	0x010a
        /*0866*/ 	.byte	0x3f
	.zero		1


	//   ....[34]....
        /*0868*/ 	.word	0x0000a470
        /*086c*/ 	.word	0x00000004
        /*0870*/ 	.word	0x00000000
        /*0874*/ 	.short	0x0101
        /*0876*/ 	.byte	0x3f
	.zero		1


	//   ....[35]....
        /*0878*/ 	.word	0x0000b060
        /*087c*/ 	.word	0x00000000
        /*0880*/ 	.word	0x00016830
        /*0884*/ 	.short	0x010a
        /*0886*/ 	.byte	0x3f
	.zero		1


	//   ....[36]....
        /*0888*/ 	.word	0x0000b0b0
        /*088c*/ 	.word	0x00000000
        /*0890*/ 	.word	0x00016830
        /*0894*/ 	.short	0x010a
        /*0896*/ 	.byte	0x3f
	.zero		1


	//   ....[37]....
        /*0898*/ 	.word	0x0000b3d0
        /*089c*/ 	.word	0x00000003
        /*08a0*/ 	.word	0x00016850
        /*08a4*/ 	.short	0x010a
        /*08a6*/ 	.byte	0x3f
	.zero		1


	//   ....[38]....
        /*08a8*/ 	.word	0x0000b410
        /*08ac*/ 	.word	0x00000003
        /*08b0*/ 	.word	0x00016850
        /*08b4*/ 	.short	0x010a
        /*08b6*/ 	.byte	0x3f
	.zero		1


	//   ....[39]....
        /*08b8*/ 	.word	0x0000ce20
        /*08bc*/ 	.word	0x0000001b
        /*08c0*/ 	.word	0x00000000
        /*08c4*/ 	.short	0x0101
        /*08c6*/ 	.byte	0x3f
	.zero		1


	//   ....[40]....
        /*08c8*/ 	.word	0x0000cf20
        /*08cc*/ 	.word	0x0000002b
        /*08d0*/ 	.word	0x00000000
        /*08d4*/ 	.short	0x0101
        /*08d6*/ 	.byte	0x3f
	.zero		1


	//   ....[41]....
        /*08d8*/ 	.word	0x0000d8a0
        /*08dc*/ 	.word	0x00000000
        /*08e0*/ 	.word	0x00016830
        /*08e4*/ 	.short	0x010a
        /*08e6*/ 	.byte	0x3f
	.zero		1


	//   ....[42]....
        /*08e8*/ 	.word	0x0000d8f0
        /*08ec*/ 	.word	0x00000000
        /*08f0*/ 	.word	0x00016830
        /*08f4*/ 	.short	0x010a
        /*08f6*/ 	.byte	0x3f
	.zero		1


	//   ....[43]....
        /*08f8*/ 	.word	0x0000dc10
        /*08fc*/ 	.word	0x00000003
        /*0900*/ 	.word	0x00016850
        /*0904*/ 	.short	0x010a
        /*0906*/ 	.byte	0x3f
	.zero		1


	//   ....[44]....
        /*0908*/ 	.word	0x0000dc50
        /*090c*/ 	.word	0x00000003
        /*0910*/ 	.word	0x00016850
        /*0914*/ 	.short	0x010a
        /*0916*/ 	.byte	0x3f
	.zero		1


	//   ....[45]....
        /*0918*/ 	.word	0x0000ed80
        /*091c*/ 	.word	0x0000002f
        /*0920*/ 	.word	0x00000000
        /*0924*/ 	.short	0x0101
        /*0926*/ 	.byte	0x3f
	.zero		1


	//   ....[46]....
        /*0928*/ 	.word	0x0000eed0
        /*092c*/ 	.word	0x0000002f
        /*0930*/ 	.word	0x00000000
        /*0934*/ 	.short	0x0101
        /*0936*/ 	.byte	0x3f
	.zero		1


	//   ....[47]....
        /*0938*/ 	.word	0x0000f700
        /*093c*/ 	.word	0x0000000d
        /*0940*/ 	.word	0x00016850
        /*0944*/ 	.short	0x010a
        /*0946*/ 	.byte	0x3f
	.zero		1


	//   ....[48]....
        /*0948*/ 	.word	0x0000f770
        /*094c*/ 	.word	0x0000000d
        /*0950*/ 	.word	0x00016850
        /*0954*/ 	.short	0x010a
        /*0956*/ 	.byte	0x3f
	.zero		1


	//   ....[49]....
        /*0958*/ 	.word	0x0000fd40
        /*095c*/ 	.word	0x00000008
        /*0960*/ 	.word	0x00000000
        /*0964*/ 	.short	0x0101
        /*0966*/ 	.byte	0x3f
	.zero		1


	//   ....[50]....
        /*0968*/ 	.word	0x00010b20
        /*096c*/ 	.word	0x00000000
        /*0970*/ 	.word	0x00000000
        /*0974*/ 	.short	0x0101
        /*0976*/ 	.byte	0x3f
	.zero		1


	//   ....[51]....
        /*0978*/ 	.word	0x00012d20
        /*097c*/ 	.word	0x00000006
        /*0980*/ 	.word	0x00016820
        /*0984*/ 	.short	0x010a
        /*0986*/ 	.byte	0x3f
	.zero		1


	//   ....[52]....
        /*0988*/ 	.word	0x00012d90
        /*098c*/ 	.word	0x00000005
        /*0990*/ 	.word	0x000168a0
        /*0994*/ 	.short	0x010a
        /*0996*/ 	.byte	0x3f
	.zero		1


	//   ....[53]....
        /*0998*/ 	.word	0x00012f40
        /*099c*/ 	.word	0x00000005
        /*09a0*/ 	.word	0x000168c0
        /*09a4*/ 	.short	0x010a
        /*09a6*/ 	.byte	0x3f
	.zero		1


	//   ....[54]....
        /*09a8*/ 	.word	0x000131b0
        /*09ac*/ 	.word	0x0000000a
        /*09b0*/ 	.word	0x000168a0
        /*09b4*/ 	.short	0x010a
        /*09b6*/ 	.byte	0x3f
	.zero		1


	//   ....[55]....
        /*09b8*/ 	.word	0x00013350
        /*09bc*/ 	.word	0x0000000a
        /*09c0*/ 	.word	0x000168c0
        /*09c4*/ 	.short	0x010a
        /*09c6*/ 	.byte	0x3f
	.zero		1


	//   ....[56]....
        /*09c8*/ 	.word	0x00013ee0
        /*09cc*/ 	.word	0x00000005
        /*09d0*/ 	.word	0x00016840
        /*09d4*/ 	.short	0x010a
        /*09d6*/ 	.byte	0x3f
	.zero		1


	//   ....[57]....
        /*09d8*/ 	.word	0x00014230
        /*09dc*/ 	.word	0x0000001b
        /*09e0*/ 	.word	0x00016820
        /*09e4*/ 	.short	0x010a
        /*09e6*/ 	.byte	0x3f
	.zero		1


	//   ....[58]....
        /*09e8*/ 	.word	0x00014500
        /*09ec*/ 	.word	0x00000003
        /*09f0*/ 	.word	0x00016840
        /*09f4*/ 	.short	0x010a
        /*09f6*/ 	.byte	0x3f
	.zero		1


	//   ....[59]....
        /*09f8*/ 	.word	0x000146e0
        /*09fc*/ 	.word	0x00000002
        /*0a00*/ 	.word	0x00000060
        /*0a04*/ 	.short	0x010a
        /*0a06*/ 	.byte	0x3f
	.zero		1


	//   ....[60]....
        /*0a08*/ 	.word	0x00014b50
        /*0a0c*/ 	.word	0x00000003
        /*0a10*/ 	.word	0x00016840
        /*0a14*/ 	.short	0x010a
        /*0a16*/ 	.byte	0x3f
	.zero		1


	//   ....[61]....
        /*0a18*/ 	.word	0x00014d30
        /*0a1c*/ 	.word	0x00000003
        /*0a20*/ 	.word	0x00000060
        /*0a24*/ 	.short	0x010a
        /*0a26*/ 	.byte	0x3f
	.zero		1


	//   ....[62]....
        /*0a28*/ 	.word	0x000150f0
        /*0a2c*/ 	.word	0x00000002
        /*0a30*/ 	.word	0x00016840
        /*0a34*/ 	.short	0x010a
        /*0a36*/ 	.byte	0x3f
	.zero		1


	//   ....[63]....
        /*0a38*/ 	.word	0x000152e0
        /*0a3c*/ 	.word	0x00000002
        /*0a40*/ 	.word	0x00000060
        /*0a44*/ 	.short	0x010a
        /*0a46*/ 	.byte	0x3f
	.zero		1


	//   ....[64]....
        /*0a48*/ 	.word	0x00015630
        /*0a4c*/ 	.word	0x00000003
        /*0a50*/ 	.word	0x00016860
        /*0a54*/ 	.short	0x010a
        /*0a56*/ 	.byte	0x3f
	.zero		1


	//   ....[65]....
        /*0a58*/ 	.word	0x000164b0
        /*0a5c*/ 	.word	0x00000009
        /*0a60*/ 	.word	0x00016820
        /*0a64*/ 	.short	0x010a
        /*0a66*/ 	.byte	0x3f
	.zero		1


	//   ....[66]....
        /*0a68*/ 	.word	0x00016640
        /*0a6c*/ 	.word	0x00000007
        /*0a70*/ 	.word	0x00000000
        /*0a74*/ 	.short	0x010a
        /*0a76*/ 	.byte	0x3f
	.zero		1


	//   ....[67]....
        /*0a78*/ 	.word	0x000166b0
        /*0a7c*/ 	.word	0x00000003
        /*0a80*/ 	.word	0x00000000
        /*0a84*/ 	.short	0x010a
        /*0a86*/ 	.byte	0x3f
	.zero		1


	//   ....[68]....
        /*0a88*/ 	.word	0x00016710
        /*0a8c*/ 	.word	0x00000005
        /*0a90*/ 	.word	0x00000000
        /*0a94*/ 	.short	0x010a
        /*0a96*/ 	.byte	0x3f
	.zero		1


	//   ....[69]....
        /*0a98*/ 	.word	0x00016740
        /*0a9c*/ 	.word	0x00000003
        /*0aa0*/ 	.word	0x00000000
        /*0aa4*/ 	.short	0x010a
        /*0aa6*/ 	.byte	0x3f
	.zero		1


	//   ....[70]....
        /*0aa8*/ 	.word	0x000167a0
        /*0aac*/ 	.word	0x0000004f
        /*0ab0*/ 	.word	0x00016890
        /*0ab4*/ 	.short	0x010a
        /*0ab6*/ 	.byte	0x3f
	.zero		1


	//   ....[71]....
        /*0ab8*/ 	.word	0x000167f0
        /*0abc*/ 	.word	0x0000004f
        /*0ac0*/ 	.word	0x00016890
        /*0ac4*/ 	.short	0x010a
        /*0ac6*/ 	.byte	0x3f
	.zero		1


	//   ....[72]....
        /*0ac8*/ 	.word	0x00016840
        /*0acc*/ 	.word	0x0000004f
        /*0ad0*/ 	.word	0x00016890
        /*0ad4*/ 	.short	0x010a
        /*0ad6*/ 	.byte	0x3f
	.zero		1


	//   ....[73]....
        /*0ad8*/ 	.word	0x00016890
        /*0adc*/ 	.word	0x0000004f
        /*0ae0*/ 	.word	0x000168b0
        /*0ae4*/ 	.short	0x010a
        /*0ae6*/ 	.byte	0x3f
	.zero		1


	//   ....[74]....
        /*0ae8*/ 	.word	0x00016e80
        /*0aec*/ 	.word	0x00000002
        /*0af0*/ 	.word	0x00016800
        /*0af4*/ 	.short	0x010a
        /*0af6*/ 	.byte	0x3f
	.zero		1


	//   ....[75]....
        /*0af8*/ 	.word	0x000173d0
        /*0afc*/ 	.word	0x00000002
        /*0b00*/ 	.word	0x00016800
        /*0b04*/ 	.short	0x010a
        /*0b06*/ 	.byte	0x3f
	.zero		1


	//   ....[76]....
        /*0b08*/ 	.word	0x00017420
        /*0b0c*/ 	.word	0x00000004
        /*0b10*/ 	.word	0x00016830
        /*0b14*/ 	.short	0x010a
        /*0b16*/ 	.byte	0x3f
	.zero		1


	//   ....[77]....
        /*0b18*/ 	.word	0x00017470
        /*0b1c*/ 	.word	0x00000000
        /*0b20*/ 	.word	0x00016830
        /*0b24*/ 	.short	0x010a
        /*0b26*/ 	.byte	0x3f
	.zero		1


	//   ....[78]....
        /*0b28*/ 	.word	0x000174c0
        /*0b2c*/ 	.word	0x00000003
        /*0b30*/ 	.word	0x00016850
        /*0b34*/ 	.short	0x010a
        /*0b36*/ 	.byte	0x3f
	.zero		1


	//   ....[79]....
        /*0b38*/ 	.word	0x00017510
        /*0b3c*/ 	.word	0x00000000
        /*0b40*/ 	.word	0x00016830
        /*0b44*/ 	.short	0x010a
        /*0b46*/ 	.byte	0x3f
	.zero		1


	//   ....[80]....
        /*0b48*/ 	.word	0x00017560
        /*0b4c*/ 	.word	0x00000003
        /*0b50*/ 	.word	0x00016850
        /*0b54*/ 	.short	0x010a
        /*0b56*/ 	.byte	0x3f
	.zero		1


	//   ....[81]....
        /*0b58*/ 	.word	0x000175b0
        /*0b5c*/ 	.word	0x0000000d
        /*0b60*/ 	.word	0x00016850
        /*0b64*/ 	.short	0x010a
        /*0b66*/ 	.byte	0x3f
	.zero		1


	//   ....[82]....
        /*0b68*/ 	.word	0x00017750
        /*0b6c*/ 	.word	0x00000006
        /*0b70*/ 	.word	0x00016820
        /*0b74*/ 	.short	0x010a
        /*0b76*/ 	.byte	0x3f
	.zero		1


	//   ....[83]....
        /*0b78*/ 	.word	0x000177a0
        /*0b7c*/ 	.word	0x00000005
        /*0b80*/ 	.word	0x000168a0
        /*0b84*/ 	.short	0x010a
        /*0b86*/ 	.byte	0x3f
	.zero		1


	//   ....[84]....
        /*0b88*/ 	.word	0x000177f0
        /*0b8c*/ 	.word	0x00000005
        /*0b90*/ 	.word	0x000168c0
        /*0b94*/ 	.short	0x010a
        /*0b96*/ 	.byte	0x3f
	.zero		1


	//   ....[85]....
        /*0b98*/ 	.word	0x00017840
        /*0b9c*/ 	.word	0x0000000a
        /*0ba0*/ 	.word	0x000168a0
        /*0ba4*/ 	.short	0x010a
        /*0ba6*/ 	.byte	0x3f
	.zero		1


	//   ....[86]....
        /*0ba8*/ 	.word	0x00017890
        /*0bac*/ 	.word	0x0000000a
        /*0bb0*/ 	.word	0x000168c0
        /*0bb4*/ 	.short	0x010a
        /*0bb6*/ 	.byte	0x3f
	.zero		1


	//   ....[87]....
        /*0bb8*/ 	.word	0x00017a30
        /*0bbc*/ 	.word	0x00000005
        /*0bc0*/ 	.word	0x00016840
        /*0bc4*/ 	.short	0x010a
        /*0bc6*/ 	.byte	0x3f
	.zero		1


	//   ....[88]....
        /*0bc8*/ 	.word	0x00017a80
        /*0bcc*/ 	.word	0x0000001b
        /*0bd0*/ 	.word	0x00016820
        /*0bd4*/ 	.short	0x010a
        /*0bd6*/ 	.byte	0x3f
	.zero		1


	//   ....[89]....
        /*0bd8*/ 	.word	0x00017ad0
        /*0bdc*/ 	.word	0x00000003
        /*0be0*/ 	.word	0x00016840
        /*0be4*/ 	.short	0x010a
        /*0be6*/ 	.byte	0x3f
	.zero		1


	//   ....[90]....
        /*0be8*/ 	.word	0x00017b20
        /*0bec*/ 	.word	0x00000002
        /*0bf0*/ 	.word	0x00000060
        /*0bf4*/ 	.short	0x010a
        /*0bf6*/ 	.byte	0x3f
	.zero		1


	//   ....[91]....
        /*0bf8*/ 	.word	0x00017b70
        /*0bfc*/ 	.word	0x00000003
        /*0c00*/ 	.word	0x00016840
        /*0c04*/ 	.short	0x010a
        /*0c06*/ 	.byte	0x3f
	.zero		1


	//   ....[92]....
        /*0c08*/ 	.word	0x00017bc0
        /*0c0c*/ 	.word	0x00000003
        /*0c10*/ 	.word	0x00000060
        /*0c14*/ 	.short	0x010a
        /*0c16*/ 	.byte	0x3f
	.zero		1


	//   ....[93]....
        /*0c18*/ 	.word	0x00017c10
        /*0c1c*/ 	.word	0x00000002
        /*0c20*/ 	.word	0x00016840
        /*0c24*/ 	.short	0x010a
        /*0c26*/ 	.byte	0x3f
	.zero		1


	//   ....[94]....
        /*0c28*/ 	.word	0x00017c60
        /*0c2c*/ 	.word	0x00000002
        /*0c30*/ 	.word	0x00000060
        /*0c34*/ 	.short	0x010a
        /*0c36*/ 	.byte	0x3f
	.zero		1


	//   ....[95]....
        /*0c38*/ 	.word	0x00017cb0
        /*0c3c*/ 	.word	0x00000003
        /*0c40*/ 	.word	0x00016860
        /*0c44*/ 	.short	0x010a
        /*0c46*/ 	.byte	0x3f
	.zero		1


	//   ....[96]....
        /*0c48*/ 	.word	0x00018660
        /*0c4c*/ 	.word	0x00000009
        /*0c50*/ 	.word	0x00016820
        /*0c54*/ 	.short	0x010a
        /*0c56*/ 	.byte	0x3f
	.zero		1


	//   ....[97]....
        /*0c58*/ 	.word	0x00018800
        /*0c5c*/ 	.word	0x00000007
        /*0c60*/ 	.word	0x00000000
        /*0c64*/ 	.short	0x010a
        /*0c66*/ 	.byte	0x3f
	.zero		1


	//   ....[98]....
        /*0c68*/ 	.word	0x00018850
        /*0c6c*/ 	.word	0x00000003
        /*0c70*/ 	.word	0x00000000
        /*0c74*/ 	.short	0x010a
        /*0c76*/ 	.byte	0x3f
	.zero		1


	//   ....[99]....
        /*0c78*/ 	.word	0x000188a0
        /*0c7c*/ 	.word	0x00000005
        /*0c80*/ 	.word	0x00000000
        /*0c84*/ 	.short	0x010a
        /*0c86*/ 	.byte	0x3f
	.zero		1


	//----- nvinfo : EIATTR_NUM_MBARRIERS
	.align		4
.L_1725:
        /*0c88*/ 	.byte	0x03, 0x38
        /*0c8a*/ 	.short	0x0016


	//----- nvinfo : EIATTR_EXIT_INSTR_OFFSETS
	.align		4
        /*0c8c*/ 	.byte	0x04, 0x1c
        /*0c8e*/ 	.short	(.L_1727 - .L_1726)


	//   ....[0]....
.L_1726:
        /*0c90*/ 	.word	0x00016790


	//----- nvinfo : EIATTR_MAX_THREADS
	.align		4
.L_1727:
        /*0c94*/ 	.byte	0x04, 0x05
        /*0c96*/ 	.short	(.L_1729 - .L_1728)
.L_1728:
        /*0c98*/ 	.word	0x00000200
        /*0c9c*/ 	.word	0x00000001
        /*0ca0*/ 	.word	0x00000001


	//----- nvinfo : EIATTR_CRS_STACK_SIZE
	.align		4
.L_1729:
        /*0ca4*/ 	.byte	0x04, 0x1e
        /*0ca6*/ 	.short	(.L_1731 - .L_1730)
.L_1730:
        /*0ca8*/ 	.word	0x00000000


	//----- nvinfo : EIATTR_CBANK_PARAM_SIZE
	.align		4
.L_1731:
        /*0cac*/ 	.byte	0x03, 0x19
        /*0cae*/ 	.short	0x0a70


	//----- nvinfo : EIATTR_PARAM_CBANK
	.align		4
        /*0cb0*/ 	.byte	0x04, 0x0a
        /*0cb2*/ 	.short	(.L_1733 - .L_1732)
	.align		4
.L_1732:
        /*0cb4*/ 	.word	index@(.nv.constant0._ZN7cutlass13device_kernelIN5flash11enable_sm90INS1_16FlashAttnFwdSm90INS1_25CollectiveMainloopFwdSm90ILi2EN4cute5tupleIJNS5_1CILi1EEES8_S8_EEENS6_IJNS7_ILi192EEENS7_ILi128EEENS7_ILi64EEEEEELi64ENS_6half_tEfNS_4arch4Sm90ELb1ELb0ELb0ELb1ELb0ELb1ELb0ELb1ELb1ELb0ELb0ELb0EEENS1_21CollectiveEpilogueFwdINS6_IJSA_SC_SB_EEES9_SE_SG_Li384ELb1ELb0ELb0ELb0EEENS1_36VarlenDynamicPersistentTileSchedulerILi192ELi128ELi384ELi32ELb0ELb0ELb1ELb1ELb1ELb1EEEEEEEEEvNT_6ParamsE)
        /*0cb8*/ 	.short	0x0210
        /*0cba*/ 	.short	0x0a70


	//----- nvinfo : EIATTR_SW_WAR
	.align		4
.L_1733:
        /*0cbc*/ 	.byte	0x04, 0x36
        /*0cbe*/ 	.short	(.L_1735 - .L_1734)
.L_1734:
        /*0cc0*/ 	.word	0x00000008
.L_1735:


//--------------------- .nv.callgraph             --------------------------
	.section	.nv.callgraph,"",@"SHT_CUDA_CALLGRAPH"
	.align	4
	.sectionentsize	8
	.align		4
        /*0000*/ 	.word	0x00000000
	.align		4
        /*0004*/ 	.word	0xffffffff
	.align		4
        /*0008*/ 	.word	index@(_ZN7cutlass13device_kernelIN5flash11enable_sm90INS1_16FlashAttnFwdSm90INS1_25CollectiveMainloopFwdSm90ILi2EN4cute5tupleIJNS5_1CILi1EEES8_S8_EEENS6_IJNS7_ILi128EEENS7_ILi80EEENS7_ILi256EEEEEELi256ENS_6half_tEfNS_4arch4Sm90ELb0ELb0ELb0ELb0ELb0ELb0ELb0ELb1ELb1ELb0ELb0ELb0EEENS1_21CollectiveEpilogueFwdINS6_IJSA_SC_SB_EEES9_SE_SG_Li256ELb0ELb0ELb0ELb0EEENS1_29StaticPersistentTileSchedulerILb0EEEEEEEEEvNT_6ParamsE)
	.align		4
        /*000c*/ 	.word	index@(__assertfail)
	.align		4
        /*0010*/ 	.word	index@(_ZN7cutlass13device_kernelIN5flash11enable_sm90INS1_16FlashAttnFwdSm90INS1_25CollectiveMainloopFwdSm90ILi2EN4cute5tupleIJNS5_1CILi2EEENS7_ILi1EEES9_EEENS6_IJNS7_ILi128EEENS7_ILi80EEENS7_ILi256EEEEEELi256ENS_6half_tEfNS_4arch4Sm90ELb0ELb0ELb0ELb0ELb0ELb0ELb0ELb1ELb1ELb0ELb0ELb0EEENS1_21CollectiveEpilogueFwdINS6_IJSB_SD_SC_EEESA_SF_SH_Li256ELb0ELb0ELb0ELb0EEENS1_29StaticPersistentTileSchedulerILb0EEEEEEEEEvNT_6ParamsE)
	.align		4
        /*0014*/ 	.word	index@(__assertfail)
	.align		4
        /*0018*/ 	.word	index@(_ZN7cutlass13device_kernelIN5flash11enable_sm90INS1_16FlashAttnFwdSm90INS1_25CollectiveMainloopFwdSm90ILi2EN4cute5tupleIJNS5_1CILi1EEES8_S8_EEENS6_IJNS7_ILi128EEENS7_ILi80EEENS7_ILi256EEEEEELi256ENS_6half_tEfNS_4arch4Sm90ELb0ELb0ELb0ELb1ELb0ELb0ELb0ELb1ELb1ELb0ELb0ELb0EEENS1_21CollectiveEpilogueFwdINS6_IJSA_SC_SB_EEES9_SE_SG_Li256ELb1ELb0ELb0ELb0EEENS1_36VarlenDynamicPersistentTileSchedulerILi128ELi80ELi256ELi32ELb0ELb0ELb1ELb0ELb1ELb1EEEEEEEEEvNT_6ParamsE)
	.align		4
        /*001c*/ 	.word	index@(__assertfail)
	.align		4
        /*0020*/ 	.word	index@(_ZN7cutlass13device_kernelIN5flash11enable_sm90INS1_16FlashAttnFwdSm90INS1_25CollectiveMainloopFwdSm90ILi2EN4cute5tupleIJNS5_1CILi1EEES8_S8_EEENS6_IJNS7_ILi128EEENS7_ILi80EEENS7_ILi256EEEEEELi256ENS_6half_tEfNS_4arch4Sm90ELb0ELb0ELb0ELb1ELb0ELb1ELb0ELb1ELb1ELb0ELb0ELb0EEENS1_21CollectiveEpilogueFwdINS6_IJSA_SC_SB_EEES9_SE_SG_Li256ELb1ELb0ELb0ELb0EEENS1_36VarlenDynamicPersistentTileSchedulerILi128ELi80ELi256ELi32ELb0ELb0ELb1ELb0ELb1ELb1EEEEEEEEEvNT_6ParamsE)
	.align		4
        /*0024*/ 	.word	index@(__assertfail)
	.align		4
        /*0028*/ 	.word	index@(_ZN7cutlass13device_kernelIN5flash11enable_sm90INS1_16FlashAttnFwdSm90INS1_25CollectiveMainloopFwdSm90ILi2EN4cute5tupleIJNS5_1CILi1EEES8_S8_EEENS6_IJNS7_ILi128EEENS7_ILi64EEENS7_ILi256EEEEEELi256ENS_6half_tEfNS_4arch4Sm90ELb0ELb1ELb0ELb0ELb0ELb0ELb0ELb1ELb1ELb0ELb0ELb0EEENS1_21CollectiveEpilogueFwdINS6_IJSA_SC_SB_EEES9_SE_SG_Li256ELb0ELb0ELb0ELb0EEENS1_30DynamicPersistentTileSchedulerILi256ELi32ELb0ELb0ELb1EEEEEEEEEvNT_6ParamsE)
	.align		4
        /*002c*/ 	.word	index@(__assertfail)
	.align		4
        /*0030*/ 	.word	index@(_ZN7cutlass13device_kernelIN5flash11enable_sm90INS1_16FlashAttnFwdSm90INS1_25CollectiveMainloopFwdSm90ILi2EN4cute5tupleIJNS5_1CILi1EEES8_S8_EEENS6_IJNS7_ILi128EEENS7_ILi64EEENS7_ILi256EEEEEELi256ENS_6half_tEfNS_4arch4Sm90ELb0ELb1ELb0ELb1ELb0ELb0ELb0ELb1ELb1ELb0ELb0ELb0EEENS1_21CollectiveEpilogueFwdINS6_IJSA_SC_SB_EEES9_SE_SG_Li256ELb1ELb0ELb0ELb0EEENS1_36VarlenDynamicPersistentTileSchedulerILi128ELi64ELi256ELi32ELb0ELb0ELb1ELb1ELb0ELb1EEEEEEEEEvNT_6ParamsE)
	.align		4
        /*0034*/ 	.word	index@(__assertfail)
	.align		4
        /*0038*/ 	.word	index@(_ZN7cutlass13device_kernelIN5flash11enable_sm90INS1_16FlashAttnFwdSm90INS1_25CollectiveMainloopFwdSm90ILi2EN4cute5tupleIJNS5_1CILi1EEES8_S8_EEENS6_IJNS7_ILi128EEENS7_ILi64EEENS7_ILi256EEEEEELi256ENS_6half_tEfNS_4arch4Sm90ELb0ELb1ELb0ELb1ELb0ELb1ELb0ELb1ELb1ELb0ELb0ELb0EEENS1_21CollectiveEpilogueFwdINS6_IJSA_SC_SB_EEES9_SE_SG_Li256ELb1ELb0ELb0ELb0EEENS1_36VarlenDynamicPersistentTileSchedulerILi128ELi64ELi256ELi32ELb0ELb0ELb1ELb1ELb0ELb1EEEEEEEEEvNT_6ParamsE)
	.align		4
        /*003c*/ 	.word	index@(__assertfail)
	.align		4
        /*0040*/ 	.word	index@(_ZN7cutlass13device_kernelIN5flash11enable_sm90INS1_16FlashAttnFwdSm90INS1_25CollectiveMainloopFwdSm90ILi2EN4cute5tupleIJNS5_1CILi1EEES8_S8_EEENS6_IJNS7_ILi128EEENS7_ILi80EEENS7_ILi256EEEEEELi256ENS_6half_tEfNS_4arch4Sm90ELb1ELb0ELb0ELb0ELb0ELb0ELb0ELb1ELb1ELb0ELb0ELb0EEENS1_21CollectiveEpilogueFwdINS6_IJSA_SC_SB_EEES9_SE_SG_Li256ELb0ELb0ELb0ELb0EEENS1_30DynamicPersistentTileSchedulerILi256ELi32ELb0ELb0ELb1EEEEEEEEEvNT_6ParamsE)
	.align		4
        /*0044*/ 	.word	index@(__assertfail)
	.align		4
        /*0048*/ 	.word	index@(_ZN7cutlass13device_kernelIN5flash11enable_sm90INS1_16FlashAttnFwdSm90INS1_25CollectiveMainloopFwdSm90ILi2EN4cute5tupleIJNS5_1CILi1EEES8_S8_EEENS6_IJNS7_ILi128EEENS7_ILi80EEENS7_ILi256EEEEEELi256ENS_6half_tEfNS_4arch4Sm90ELb1ELb0ELb0ELb1ELb0ELb0ELb0ELb1ELb1ELb0ELb0ELb0EEENS1_21CollectiveEpilogueFwdINS6_IJSA_SC_SB_EEES9_SE_SG_Li256ELb1ELb0ELb0ELb0EEENS1_36VarlenDynamicPersistentTileSchedulerILi128ELi80ELi256ELi32ELb0ELb0ELb1ELb1ELb1ELb1EEEEEEEEEvNT_6ParamsE)
	.align		4
        /*004c*/ 	.word	index@(__assertfail)
	.align		4
        /*0050*/ 	.word	index@(_ZN7cutlass13device_kernelIN5flash11enable_sm90INS1_16FlashAttnFwdSm90INS1_25CollectiveMainloopFwdSm90ILi2EN4cute5tupleIJNS5_1CILi1EEES8_S8_EEENS6_IJNS7_ILi128EEENS7_ILi80EEENS7_ILi256EEEEEELi256ENS_6half_tEfNS_4arch4Sm90ELb1ELb0ELb0ELb1ELb0ELb1ELb0ELb1ELb1ELb0ELb0ELb0EEENS1_21CollectiveEpilogueFwdINS6_IJSA_SC_SB_EEES9_SE_SG_Li256ELb1ELb0ELb0ELb0EEENS1_36VarlenDynamicPersistentTileSchedulerILi128ELi80ELi256ELi32ELb0ELb0ELb1ELb1ELb1ELb1EEEEEEEEEvNT_6ParamsE)
	.align		4
        /*0054*/ 	.word	index@(__assertfail)
	.align		4
        /*0058*/ 	.word	index@(_ZN7cutlass13device_kernelIN5flash11enable_sm90INS1_16FlashAttnFwdSm90INS1_25CollectiveMainloopFwdSm90ILi2EN4cute5tupleIJNS5_1CILi1EEES8_S8_EEENS6_IJNS7_ILi128EEENS7_ILi112EEENS7_ILi192EEEEEELi192ENS_6half_tEfNS_4arch4Sm90ELb0ELb0ELb0ELb0ELb0ELb0ELb0ELb1ELb1ELb0ELb0ELb0EEENS1_21CollectiveEpilogueFwdINS6_IJSA_SC_SB_EEES9_SE_SG_Li256ELb0ELb0ELb0ELb0EEENS1_29StaticPersistentTileSchedulerILb0EEEEEEEEEvNT_6ParamsE)
	.align		4
        /*005c*/ 	.word	index@(__assertfail)
	.align		4
        /*0060*/ 	.word	index@(_ZN7cutlass13device_kernelIN5flash11enable_sm90INS1_16FlashAttnFwdSm90INS1_25CollectiveMainloopFwdSm90ILi2EN4cute5tupleIJNS5_1CILi2EEENS7_ILi1EEES9_EEENS6_IJNS7_ILi128EEENS7_ILi112EEENS7_ILi192EEEEEELi192ENS_6half_tEfNS_4arch4Sm90ELb0ELb0ELb0ELb0ELb0ELb0ELb0ELb1ELb1ELb0ELb0ELb0EEENS1_21CollectiveEpilogueFwdINS6_IJSB_SD_SC_EEESA_SF_SH_Li256ELb0ELb0ELb0ELb0EEENS1_29StaticPersistentTileSchedulerILb0EEEEEEEEEvNT_6ParamsE)
	.align		4
        /*0064*/ 	.word	index@(__assertfail)
	.align		4
        /*0068*/ 	.word	index@(_ZN7cutlass13device_kernelIN5flash11enable_sm90INS1_16FlashAttnFwdSm90INS1_25CollectiveMainloopFwdSm90ILi2EN4cute5tupleIJNS5_1CILi1EEES8_S8_EEENS6_IJNS7_ILi128EEENS7_ILi112EEENS7_ILi192EEEEEELi192ENS_6half_tEfNS_4arch4Sm90ELb0ELb0ELb0ELb1ELb0ELb0ELb0ELb1ELb1ELb0ELb0ELb0EEENS1_21CollectiveEpilogueFwdINS6_IJSA_SC_SB_EEES9_SE_SG_Li256ELb1ELb0ELb0ELb0EEENS1_36VarlenDynamicPersistentTileSchedulerILi128ELi112ELi256ELi32ELb0ELb0ELb1ELb0ELb1ELb1EEEEEEEEEvNT_6ParamsE)
	.align		4
        /*006c*/ 	.word	index@(__assertfail)
	.align		4
        /*0070*/ 	.word	index@(_ZN7cutlass13device_kernelIN5flash11enable_sm90INS1_16FlashAttnFwdSm90INS1_25CollectiveMainloopFwdSm90ILi2EN4cute5tupleIJNS5_1CILi1EEES8_S8_EEENS6_IJNS7_ILi128EEENS7_ILi112EEENS7_ILi192EEEEEELi192ENS_6half_tEfNS_4arch4Sm90ELb0ELb0ELb0ELb1ELb0ELb1ELb0ELb1ELb1ELb0ELb0ELb0EEENS1_21CollectiveEpilogueFwdINS6_IJSA_SC_SB_EEES9_SE_SG_Li256ELb1ELb0ELb0ELb0EEENS1_36VarlenDynamicPersistentTileSchedulerILi128ELi112ELi256ELi32ELb0ELb0ELb1ELb0ELb1ELb1EEEEEEEEEvNT_6ParamsE)
	.align		4
        /*0074*/ 	.word	index@(__assertfail)
	.align		4
        /*0078*/ 	.word	index@(_ZN7cutlass13device_kernelIN5flash11enable_sm90INS1_16FlashAttnFwdSm90INS1_25CollectiveMainloopFwdSm90ILi2EN4cute5tupleIJNS5_1CILi1EEES8_S8_EEENS6_IJNS7_ILi128EEENS7_ILi96EEENS7_ILi192EEEEEELi192ENS_6half_tEfNS_4arch4Sm90ELb0ELb1ELb0ELb0ELb0ELb0ELb0ELb1ELb1ELb0ELb0ELb0EEENS1_21CollectiveEpilogueFwdINS6_IJSA_SC_SB_EEES9_SE_SG_Li256ELb0ELb0ELb0ELb0EEENS1_30DynamicPersistentTileSchedulerILi256ELi32ELb0ELb0ELb1EEEEEEEEEvNT_6ParamsE)
	.align		4
        /*007c*/ 	.word	index@(__assertfail)
	.align		4
        /*0080*/ 	.word	index@(_ZN7cutlass13device_kernelIN5flash11enable_sm90INS1_16FlashAttnFwdSm90INS1_25CollectiveMainloopFwdSm90ILi2EN4cute5tupleIJNS5_1CILi1EEES8_S8_EEENS6_IJNS7_ILi128EEENS7_ILi96EEENS7_ILi192EEEEEELi192ENS_6half_tEfNS_4arch4Sm90ELb0ELb1ELb0ELb1ELb0ELb0ELb0ELb1ELb1ELb0ELb0ELb0EEENS1_21CollectiveEpilogueFwdINS6_IJSA_SC_SB_EEES9_SE_SG_Li256ELb1ELb0ELb0ELb0EEENS1_36VarlenDynamicPersistentTileSchedulerILi128ELi96ELi256ELi32ELb0ELb0ELb1ELb1ELb0ELb1EEEEEEEEEvNT_6ParamsE)
	.align		4
        /*0084*/ 	.word	index@(__assertfail)
	.align		4
        /*0088*/ 	.word	index@(_ZN7cutlass13device_kernelIN5flash11enable_sm90INS1_16FlashAttnFwdSm90INS1_25CollectiveMainloopFwdSm90ILi2EN4cute5tupleIJNS5_1CILi1EEES8_S8_EEENS6_IJNS7_ILi128EEENS7_ILi96EEENS7_ILi192EEEEEELi192ENS_6half_tEfNS_4arch4Sm90ELb0ELb1ELb0ELb1ELb0ELb1ELb0ELb1ELb1ELb0ELb0ELb0EEENS1_21CollectiveEpilogueFwdINS6_IJSA_SC_SB_EEES9_SE_SG_Li256ELb1ELb0ELb0ELb0EEENS1_36VarlenDynamicPersistentTileSchedulerILi128ELi96ELi256ELi32ELb0ELb0ELb1ELb1ELb0ELb1EEEEEEEEEvNT_6ParamsE)
	.align		4
        /*008c*/ 	.word	index@(__assertfail)
	.align		4
        /*0090*/ 	.word	index@(_ZN7cutlass13device_kernelIN5flash11enable_sm90INS1_16FlashAttnFwdSm90INS1_25CollectiveMainloopFwdSm90ILi2EN4cute5tupleIJNS5_1CILi1EEES8_S8_EEENS6_IJNS7_ILi128EEENS7_ILi112EEENS7_ILi192EEEEEELi192ENS_6half_tEfNS_4arch4Sm90ELb1ELb0ELb0ELb0ELb0ELb0ELb0ELb1ELb1ELb0ELb0ELb0EEENS1_21CollectiveEpilogueFwdINS6_IJSA_SC_SB_EEES9_SE_SG_Li256ELb0ELb0ELb0ELb0EEENS1_30DynamicPersistentTileSchedulerILi256ELi32ELb0ELb0ELb1EEEEEEEEEvNT_6ParamsE)
	.align		4
        /*0094*/ 	.word	index@(__assertfail)
	.align		4
        /*0098*/ 	.word	index@(_ZN7cutlass13device_kernelIN5flash11enable_sm90INS1_16FlashAttnFwdSm90INS1_25CollectiveMainloopFwdSm90ILi2EN4cute5tupleIJNS5_1CILi1EEES8_S8_EEENS6_IJNS7_ILi128EEENS7_ILi112EEENS7_ILi192EEEEEELi192ENS_6half_tEfNS_4arch4Sm90ELb1ELb0ELb0ELb1ELb0ELb0ELb0ELb1ELb1ELb0ELb0ELb0EEENS1_21CollectiveEpilogueFwdINS6_IJSA_SC_SB_EEES9_SE_SG_Li256ELb1ELb0ELb0ELb0EEENS1_36VarlenDynamicPersistentTileSchedulerILi128ELi112ELi256ELi32ELb0ELb0ELb1ELb1ELb1ELb1EEEEEEEEEvNT_6ParamsE)
	.align		4
        /*009c*/ 	.word	index@(__assertfail)
	.align		4
        /*00a0*/ 	.word	index@(_ZN7cutlass13device_kernelIN5flash11enable_sm90INS1_16FlashAttnFwdSm90INS1_25CollectiveMainloopFwdSm90ILi2EN4cute5tupleIJNS5_1CILi1EEES8_S8_EEENS6_IJNS7_ILi128EEENS7_ILi112EEENS7_ILi192EEEEEELi192ENS_6half_tEfNS_4arch4Sm90ELb1ELb0ELb0ELb1ELb0ELb1ELb0ELb1ELb1ELb0ELb0ELb0EEENS1_21CollectiveEpilogueFwdINS6_IJSA_SC_SB_EEES9_SE_SG_Li256ELb1ELb0ELb0ELb0EEENS1_36VarlenDynamicPersistentTileSchedulerILi128ELi112ELi256ELi32ELb0ELb0ELb1ELb1ELb1ELb1EEEEEEEEEvNT_6ParamsE)
	.align		4
        /*00a4*/ 	.word	index@(__assertfail)
	.align		4
        /*00a8*/ 	.word	index@(_ZN7cutlass13device_kernelIN5flash11enable_sm90INS1_16FlashAttnFwdSm90INS1_25CollectiveMainloopFwdSm90ILi2EN4cute5tupleIJNS5_1CILi1EEES8_S8_EEENS6_IJNS7_ILi128EEENS7_ILi176EEESA_EEELi128ENS_6half_tEfNS_4arch4Sm90ELb0ELb0ELb0ELb0ELb0ELb0ELb0ELb1ELb1ELb0ELb0ELb0EEENS1_21CollectiveEpilogueFwdINS6_IJSA_SA_SB_EEES9_SD_SF_Li256ELb0ELb0ELb0ELb0EEENS1_29StaticPersistentTileSchedulerILb0EEEEEEEEEvNT_6ParamsE)
	.align		4
        /*00ac*/ 	.word	index@(__assertfail)
	.align		4
        /*00b0*/ 	.word	index@(_ZN7cutlass13device_kernelIN5flash11enable_sm90INS1_16FlashAttnFwdSm90INS1_25CollectiveMainloopFwdSm90ILi2EN4cute5tupleIJNS5_1CILi2EEENS7_ILi1EEES9_EEENS6_IJNS7_ILi128EEENS7_ILi176EEESB_EEELi128ENS_6half_tEfNS_4arch4Sm90ELb0ELb0ELb0ELb0ELb0ELb0ELb0ELb1ELb1ELb0ELb0ELb0EEENS1_21CollectiveEpilogueFwdINS6_IJSB_SB_SC_EEESA_SE_SG_Li256ELb0ELb0ELb0ELb0EEENS1_29StaticPersistentTileSchedulerILb0EEEEEEEEEvNT_6ParamsE)
	.align		4
        /*00b4*/ 	.word	index@(__assertfail)
	.align		4
        /*00b8*/ 	.word	index@(_ZN7cutlass13device_kernelIN5flash11enable_sm90INS1_16FlashAttnFwdSm90INS1_25CollectiveMainloopFwdSm90ILi2EN4cute5tupleIJNS5_1CILi1EEES8_S8_EEENS6_IJNS7_ILi128EEENS7_ILi176EEESA_EEELi128ENS_6half_tEfNS_4arch4Sm90ELb0ELb0ELb0ELb1ELb0ELb0ELb0ELb1ELb1ELb0ELb0ELb0EEENS1_21CollectiveEpilogueFwdINS6_IJSA_SA_SB_EEES9_SD_SF_Li256ELb1ELb0ELb0ELb0EEENS1_36VarlenDynamicPersistentTileSchedulerILi128ELi176ELi256ELi32ELb0ELb0ELb1ELb0ELb1ELb1EEEEEEEEEvNT_6ParamsE)
	.align		4
        /*00bc*/ 	.word	index@(__assertfail)
	.align		4
        /*00c0*/ 	.word	index@(_ZN7cutlass13device_kernelIN5flash11enable_sm90INS1_16FlashAttnFwdSm90INS1_25CollectiveMainloopFwdSm90ILi2EN4cute5tupleIJNS5_1CILi1EEES8_S8_EEENS6_IJNS7_ILi128EEENS7_ILi176EEESA_EEELi128ENS_6half_tEfNS_4arch4Sm90ELb0ELb0ELb0ELb1ELb0ELb1ELb0ELb1ELb1ELb0ELb0ELb0EEENS1_21CollectiveEpilogueFwdINS6_IJSA_SA_SB_EEES9_SD_SF_Li256ELb1ELb0ELb0ELb0EEENS1_36VarlenDynamicPersistentTileSchedulerILi128ELi176ELi256ELi32ELb0ELb0ELb1ELb0ELb1ELb1EEEEEEEEEvNT_6ParamsE)
	.align		4
        /*00c4*/ 	.word	index@(__assertfail)
	.align		4
        /*00c8*/ 	.word	index@(_ZN7cutlass13device_kernelIN5flash11enable_sm90INS1_16FlashAttnFwdSm90INS1_25CollectiveMainloopFwdSm90ILi2EN4cute5tupleIJNS5_1CILi1EEES8_S8_EEENS6_IJNS7_ILi128EEESA_SA_EEELi128ENS_6half_tEfNS_4arch4Sm90ELb0ELb1ELb0ELb0ELb0ELb0ELb0ELb1ELb1ELb0ELb0ELb0EEENS1_21CollectiveEpilogueFwdISB_S9_SC_SE_Li256ELb0ELb0ELb0ELb0EEENS1_30DynamicPersistentTileSchedulerILi256ELi32ELb0ELb0ELb1EEEEEEEEEvNT_6ParamsE)
	.align		4
        /*00cc*/ 	.word	index@(__assertfail)
	.align		4
        /*00d0*/ 	.word	index@(_ZN7cutlass13device_kernelIN5flash11enable_sm90INS1_16FlashAttnFwdSm90INS1_25CollectiveMainloopFwdSm90ILi2EN4cute5tupleIJNS5_1CILi1EEES8_S8_EEENS6_IJNS7_ILi128EEESA_SA_EEELi128ENS_6half_tEfNS_4arch4Sm90ELb0ELb1ELb0ELb1ELb0ELb0ELb0ELb1ELb1ELb0ELb0ELb0EEENS1_21CollectiveEpilogueFwdISB_S9_SC_SE_Li256ELb1ELb0ELb0ELb0EEENS1_36VarlenDynamicPersistentTileSchedulerILi128ELi128ELi256ELi32ELb0ELb0ELb1ELb1ELb0ELb1EEEEEEEEEvNT_6ParamsE)
	.align		4
        /*00d4*/ 	.word	index@(__assertfail)
	.align		4
        /*00d8*/ 	.word	index@(_ZN7cutlass13device_kernelIN5flash11enable_sm90INS1_16FlashAttnFwdSm90INS1_25CollectiveMainloopFwdSm90ILi2EN4cute5tupleIJNS5_1CILi1EEES8_S8_EEENS6_IJNS7_ILi128EEESA_SA_EEELi128ENS_6half_tEfNS_4arch4Sm90ELb0ELb1ELb0ELb1ELb0ELb1ELb0ELb1ELb1ELb0ELb0ELb0EEENS1_21CollectiveEpilogueFwdISB_S9_SC_SE_Li256ELb1ELb0ELb0ELb0EEENS1_36VarlenDynamicPersistentTileSchedulerILi128ELi128ELi256ELi32ELb0ELb0ELb1ELb1ELb0ELb1EEEEEEEEEvNT_6ParamsE)
	.align		4
        /*00dc*/ 	.word	index@(__assertfail)
	.align		4
        /*00e0*/ 	.word	index@(_ZN7cutlass13device_kernelIN5flash11enable_sm90INS1_16FlashAttnFwdSm90INS1_25CollectiveMainloopFwdSm90ILi2EN4cute5tupleIJNS5_1CILi1EEES8_S8_EEENS6_IJNS7_ILi128EEESA_SA_EEELi128ENS_6half_tEfNS_4arch4Sm90ELb1ELb0ELb0ELb0ELb0ELb0ELb0ELb1ELb1ELb0ELb0ELb0EEENS1_21CollectiveEpilogueFwdISB_S9_SC_SE_Li256ELb0ELb0ELb0ELb0EEENS1_30DynamicPersistentTileSchedulerILi256ELi32ELb0ELb0ELb1EEEEEEEEEvNT_6ParamsE)
	.align		4
        /*00e4*/ 	.word	index@(__assertfail)
	.align		4
        /*00e8*/ 	.word	index@(_ZN7cutlass13device_kernelIN5flash11enable_sm90INS1_16FlashAttnFwdSm90INS1_25CollectiveMainloopFwdSm90ILi2EN4cute5tupleIJNS5_1CILi1EEES8_S8_EEENS6_IJNS7_ILi128EEESA_SA_EEELi128ENS_6half_tEfNS_4arch4Sm90ELb1ELb0ELb0ELb1ELb0ELb0ELb0ELb1ELb1ELb0ELb0ELb0EEENS1_21CollectiveEpilogueFwdISB_S9_SC_SE_Li256ELb1ELb0ELb0ELb0EEENS1_36VarlenDynamicPersistentTileSchedulerILi128ELi128ELi256ELi32ELb0ELb0ELb1ELb1ELb1ELb1EEEEEEEEEvNT_6ParamsE)
	.align		4
        /*00ec*/ 	.word	index@(__assertfail)
	.align		4
        /*00f0*/ 	.word	index@(_ZN7cutlass13device_kernelIN5flash11enable_sm90INS1_16FlashAttnFwdSm90INS1_25CollectiveMainloopFwdSm90ILi2EN4cute5tupleIJNS5_1CILi1EEES8_S8_EEENS6_IJNS7_ILi128EEESA_SA_EEELi128ENS_6half_tEfNS_4arch4Sm90ELb1ELb0ELb0ELb1ELb0ELb1ELb0ELb1ELb1ELb0ELb0ELb0EEENS1_21CollectiveEpilogueFwdISB_S9_SC_SE_Li256ELb1ELb0ELb0ELb0EEENS1_36VarlenDynamicPersistentTileSchedulerILi128ELi128ELi256ELi32ELb0ELb0ELb1ELb1ELb1ELb1EEEEEEEEEvNT_6ParamsE)
	.align		4
        /*00f4*/ 	.word	index@(__assertfail)
	.align		4
        /*00f8*/ 	.word	index@(_ZN7cutlass13device_kernelIN5flash11enable_sm90INS1_16FlashAttnFwdSm90INS1_25CollectiveMainloopFwdSm90ILi2EN4cute5tupleIJNS5_1CILi1EEES8_S8_EEENS6_IJNS7_ILi192EEENS7_ILi144EEENS7_ILi96EEEEEELi96ENS_6half_tEfNS_4arch4Sm90ELb0ELb0ELb0ELb0ELb0ELb0ELb0ELb0ELb1ELb0ELb0ELb0EEENS1_21CollectiveEpilogueFwdINS6_IJSA_SC_SB_EEES9_SE_SG_Li384ELb0ELb0ELb0ELb0EEENS1_29StaticPersistentTileSchedulerILb0EEEEEEEEEvNT_6ParamsE)
	.align		4
        /*00fc*/ 	.word	index@(__assertfail)
	.align		4
        /*0100*/ 	.word	index@(_ZN7cutlass13device_kernelIN5flash11enable_sm90INS1_16FlashAttnFwdSm90INS1_25CollectiveMainloopFwdSm90ILi2EN4cute5tupleIJNS5_1CILi1EEES8_S8_EEENS6_IJNS7_ILi192EEENS7_ILi144EEENS7_ILi96EEEEEELi96ENS_6half_tEfNS_4arch4Sm90ELb0ELb0ELb0ELb1ELb0ELb0ELb0ELb0ELb1ELb0ELb0ELb0EEENS1_21CollectiveEpilogueFwdINS6_IJSA_SC_SB_EEES9_SE_SG_Li384ELb1ELb0ELb0ELb0EEENS1_36VarlenDynamicPersistentTileSchedulerILi192ELi144ELi384ELi32ELb0ELb0ELb1ELb0ELb1ELb1EEEEEEEEEvNT_6ParamsE)
	.align		4
        /*0104*/ 	.word	index@(__assertfail)
	.align		4
        /*0108*/ 	.word	index@(_ZN7cutlass13device_kernelIN5flash11enable_sm90INS1_16FlashAttnFwdSm90INS1_25CollectiveMainloopFwdSm90ILi2EN4cute5tupleIJNS5_1CILi1EEES8_S8_EEENS6_IJNS7_ILi192EEENS7_ILi144EEENS7_ILi96EEEEEELi96ENS_6half_tEfNS_4arch4Sm90ELb0ELb0ELb0ELb1ELb0ELb1ELb0ELb0ELb1ELb0ELb0ELb0EEENS1_21CollectiveEpilogueFwdINS6_IJSA_SC_SB_EEES9_SE_SG_Li384ELb1ELb0ELb0ELb0EEENS1_36VarlenDynamicPersistentTileSchedulerILi192ELi144ELi384ELi32ELb0ELb0ELb1ELb0ELb1ELb1EEEEEEEEEvNT_6ParamsE)
	.align		4
        /*010c*/ 	.word	index@(__assertfail)
	.align		4
        /*0110*/ 	.word	index@(_ZN7cutlass13device_kernelIN5flash11enable_sm90INS1_16FlashAttnFwdSm90INS1_25CollectiveMainloopFwdSm90ILi2EN4cute5tupleIJNS5_1CILi1EEES8_S8_EEENS6_IJNS7_ILi192EEENS7_ILi128EEENS7_ILi96EEEEEELi96ENS_6half_tEfNS_4arch4Sm90ELb0ELb1ELb0ELb0ELb0ELb0ELb0ELb0ELb1ELb0ELb0ELb0EEENS1_21CollectiveEpilogueFwdINS6_IJSA_SC_SB_EEES9_SE_SG_Li384ELb0ELb0ELb0ELb0EEENS1_30DynamicPersistentTileSchedulerILi384ELi32ELb0ELb0ELb1EEEEEEEEEvNT_6ParamsE)
	.align		4
        /*0114*/ 	.word	index@(__assertfail)
	.align		4
        /*0118*/ 	.word	index@(_ZN7cutlass13device_kernelIN5flash11enable_sm90INS1_16FlashAttnFwdSm90INS1_25CollectiveMainloopFwdSm90ILi2EN4cute5tupleIJNS5_1CILi1EEES8_S8_EEENS6_IJNS7_ILi192EEENS7_ILi128EEENS7_ILi96EEEEEELi96ENS_6half_tEfNS_4arch4Sm90ELb0ELb1ELb0ELb1ELb0ELb0ELb0ELb0ELb1ELb0ELb0ELb0EEENS1_21CollectiveEpilogueFwdINS6_IJSA_SC_SB_EEES9_SE_SG_Li384ELb1ELb0ELb0ELb0EEENS1_36VarlenDynamicPersistentTileSchedulerILi192ELi128ELi384ELi32ELb0ELb0ELb1ELb1ELb0ELb1EEEEEEEEEvNT_6ParamsE)
	.align		4
        /*011c*/ 	.word	index@(__assertfail)
	.align		4
        /*0120*/ 	.word	index@(_ZN7cutlass13device_kernelIN5flash11enable_sm90INS1_16FlashAttnFwdSm90INS1_25CollectiveMainloopFwdSm90ILi2EN4cute5tupleIJNS5_1CILi1EEES8_S8_EEENS6_IJNS7_ILi192EEENS7_ILi128EEENS7_ILi96EEEEEELi96ENS_6half_tEfNS_4arch4Sm90ELb0ELb1ELb0ELb1ELb0ELb1ELb0ELb0ELb1ELb0ELb0ELb0EEENS1_21CollectiveEpilogueFwdINS6_IJSA_SC_SB_EEES9_SE_SG_Li384ELb1ELb0ELb0ELb0EEENS1_36VarlenDynamicPersistentTileSchedulerILi192ELi128ELi384ELi32ELb0ELb0ELb1ELb1ELb0ELb1EEEEEEEEEvNT_6ParamsE)
	.align		4
        /*0124*/ 	.word	index@(__assertfail)
	.align		4
        /*0128*/ 	.word	index@(_ZN7cutlass13device_kernelIN5flash11enable_sm90INS1_16FlashAttnFwdSm90INS1_25CollectiveMainloopFwdSm90ILi2EN4cute5tupleIJNS5_1CILi1EEES8_S8_EEENS6_IJNS7_ILi192EEENS7_ILi144EEENS7_ILi96EEEEEELi96ENS_6half_tEfNS_4arch4Sm90ELb1ELb0ELb0ELb0ELb0ELb0ELb0ELb0ELb1ELb0ELb0ELb0EEENS1_21CollectiveEpilogueFwdINS6_IJSA_SC_SB_EEES9_SE_SG_Li384ELb0ELb0ELb0ELb0EEENS1_30DynamicPersistentTileSchedulerILi384ELi32ELb0ELb0ELb1EEEEEEEEEvNT_6ParamsE)
	.align		4
        /*012c*/ 	.word	index@(__assertfail)
	.align		4
        /*0130*/ 	.word	index@(_ZN7cutlass13device_kernelIN5flash11enable_sm90INS1_16FlashAttnFwdSm90INS1_25CollectiveMainloopFwdSm90ILi2EN4cute5tupleIJNS5_1CILi1EEES8_S8_EEENS6_IJNS7_ILi192EEENS7_ILi144EEENS7_ILi96EEEEEELi96ENS_6half_tEfNS_4arch4Sm90ELb1ELb0ELb0ELb1ELb0ELb0ELb0ELb0ELb1ELb0ELb0ELb0EEENS1_21CollectiveEpilogueFwdINS6_IJSA_SC_SB_EEES9_SE_SG_Li384ELb1ELb0ELb0ELb0EEENS1_36VarlenDynamicPersistentTileSchedulerILi192ELi144ELi384ELi32ELb0ELb0ELb1ELb1ELb1ELb1EEEEEEEEEvNT_6ParamsE)
	.align		4
        /*0134*/ 	.word	index@(__assertfail)
	.align		4
        /*0138*/ 	.word	index@(_ZN7cutlass13device_kernelIN5flash11enable_sm90INS1_16FlashAttnFwdSm90INS1_25CollectiveMainloopFwdSm90ILi2EN4cute5tupleIJNS5_1CILi1EEES8_S8_EEENS6_IJNS7_ILi192EEENS7_ILi144EEENS7_ILi96EEEEEELi96ENS_6half_tEfNS_4arch4Sm90ELb1ELb0ELb0ELb1ELb0ELb1ELb0ELb0ELb1ELb0ELb0ELb0EEENS1_21CollectiveEpilogueFwdINS6_IJSA_SC_SB_EEES9_SE_SG_Li384ELb1ELb0ELb0ELb0EEENS1_36VarlenDynamicPersistentTileSchedulerILi192ELi144ELi384ELi32ELb0ELb0ELb1ELb1ELb1ELb1EEEEEEEEEvNT_6ParamsE)
	.align		4
        /*013c*/ 	.word	index@(__assertfail)
	.align		4
        /*0140*/ 	.word	index@(_ZN7cutlass13device_kernelIN5flash11enable_sm90INS1_16FlashAttnFwdSm90INS1_25CollectiveMainloopFwdSm90ILi2EN4cute5tupleIJNS5_1CILi1EEES8_S8_EEENS6_IJNS7_ILi192EEESA_NS7_ILi64EEEEEELi64ENS_6half_tEfNS_4arch4Sm90ELb0ELb0ELb0ELb0ELb0ELb0ELb0ELb0ELb1ELb0ELb0ELb0EEENS1_21CollectiveEpilogueFwdINS6_IJSA_SB_SA_EEES9_SD_SF_Li384ELb0ELb0ELb0ELb0EEENS1_29StaticPersistentTileSchedulerILb0EEEEEEEEEvNT_6ParamsE)
	.align		4
        /*0144*/ 	.word	index@(__assertfail)
	.align		4
        /*0148*/ 	.word	index@(_ZN7cutlass13device_kernelIN5flash11enable_sm90INS1_16FlashAttnFwdSm90INS1_25CollectiveMainloopFwdSm90ILi2EN4cute5tupleIJNS5_1CILi1EEES8_S8_EEENS6_IJNS7_ILi192EEESA_NS7_ILi64EEEEEELi64ENS_6half_tEfNS_4arch4Sm90ELb0ELb0ELb0ELb1ELb0ELb0ELb0ELb0ELb1ELb0ELb0ELb0EEENS1_21CollectiveEpilogueFwdINS6_IJSA_SB_SA_EEES9_SD_SF_Li384ELb1ELb0ELb0ELb0EEENS1_36VarlenDynamicPersistentTileSchedulerILi192ELi192ELi384ELi32ELb0ELb0ELb1ELb0ELb1ELb1EEEEEEEEEvNT_6ParamsE)
	.align		4
        /*014c*/ 	.word	index@(__assertfail)
	.align		4
        /*0150*/ 	.word	index@(_ZN7cutlass13device_kernelIN5flash11enable_sm90INS1_16FlashAttnFwdSm90INS1_25CollectiveMainloopFwdSm90ILi2EN4cute5tupleIJNS5_1CILi1EEES8_S8_EEENS6_IJNS7_ILi192EEESA_NS7_ILi64EEEEEELi64ENS_6half_tEfNS_4arch4Sm90ELb0ELb0ELb0ELb1ELb0ELb1ELb0ELb0ELb1ELb0ELb0ELb0EEENS1_21CollectiveEpilogueFwdINS6_IJSA_SB_SA_EEES9_SD_SF_Li384ELb1ELb0ELb0ELb0EEENS1_36VarlenDynamicPersistentTileSchedulerILi192ELi192ELi384ELi32ELb0ELb0ELb1ELb0ELb1ELb1EEEEEEEEEvNT_6ParamsE)
	.align		4
        /*0154*/ 	.word	index@(__assertfail)
	.align		4
        /*0158*/ 	.word	index@(_ZN7cutlass13device_kernelIN5flash11enable_sm90INS1_16FlashAttnFwdSm90INS1_25CollectiveMainloopFwdSm90ILi2EN4cute5tupleIJNS5_1CILi1EEES8_S8_EEENS6_IJNS7_ILi192EEENS7_ILi128EEENS7_ILi64EEEEEELi64ENS_6half_tEfNS_4arch4Sm90ELb0ELb1ELb0ELb0ELb0ELb0ELb0ELb1ELb1ELb0ELb0ELb0EEENS1_21CollectiveEpilogueFwdINS6_IJSA_SC_SB_EEES9_SE_SG_Li384ELb0ELb0ELb0ELb0EEENS1_30DynamicPersistentTileSchedulerILi384ELi32ELb0ELb0ELb1EEEEEEEEEvNT_6ParamsE)
	.align		4
        /*015c*/ 	.word	index@(__assertfail)
	.align		4
        /*0160*/ 	.word	index@(_ZN7cutlass13device_kernelIN5flash11enable_sm90INS1_16FlashAttnFwdSm90INS1_25CollectiveMainloopFwdSm90ILi2EN4cute5tupleIJNS5_1CILi1EEES8_S8_EEENS6_IJNS7_ILi192EEENS7_ILi128EEENS7_ILi64EEEEEELi64ENS_6half_tEfNS_4arch4Sm90ELb0ELb1ELb0ELb1ELb0ELb0ELb0ELb1ELb1ELb0ELb0ELb0EEENS1_21CollectiveEpilogueFwdINS6_IJSA_SC_SB_EEES9_SE_SG_Li384ELb1ELb0ELb0ELb0EEENS1_36VarlenDynamicPersistentTileSchedulerILi192ELi128ELi384ELi32ELb0ELb0ELb1ELb1ELb0ELb1EEEEEEEEEvNT_6ParamsE)
	.align		4
        /*0164*/ 	.word	index@(__assertfail)
	.align		4
        /*0168*/ 	.word	index@(_ZN7cutlass13device_kernelIN5flash11enable_sm90INS1_16FlashAttnFwdSm90INS1_25CollectiveMainloopFwdSm90ILi2EN4cute5tupleIJNS5_1CILi1EEES8_S8_EEENS6_IJNS7_ILi192EEENS7_ILi128EEENS7_ILi64EEEEEELi64ENS_6half_tEfNS_4arch4Sm90ELb0ELb1ELb0ELb1ELb0ELb1ELb0ELb1ELb1ELb0ELb0ELb0EEENS1_21CollectiveEpilogueFwdINS6_IJSA_SC_SB_EEES9_SE_SG_Li384ELb1ELb0ELb0ELb0EEENS1_36VarlenDynamicPersistentTileSchedulerILi192ELi128ELi384ELi32ELb0ELb0ELb1ELb1ELb0ELb1EEEEEEEEEvNT_6ParamsE)
	.align		4
        /*016c*/ 	.word	index@(__assertfail)
	.align		4
        /*0170*/ 	.word	index@(_ZN7cutlass13device_kernelIN5flash11enable_sm90INS1_16FlashAttnFwdSm90INS1_25CollectiveMainloopFwdSm90ILi2EN4cute5tupleIJNS5_1CILi1EEES8_S8_EEENS6_IJNS7_ILi192EEENS7_ILi128EEENS7_ILi64EEEEEELi64ENS_6half_tEfNS_4arch4Sm90ELb1ELb0ELb0ELb0ELb0ELb0ELb0ELb1ELb1ELb0ELb0ELb0EEENS1_21CollectiveEpilogueFwdINS6_IJSA_SC_SB_EEES9_SE_SG_Li384ELb0ELb0ELb0ELb0EEENS1_30DynamicPersistentTileSchedulerILi384ELi32ELb0ELb0ELb1EEEEEEEEEvNT_6ParamsE)
	.align		4
        /*0174*/ 	.word	index@(__assertfail)
	.align		4
        /*0178*/ 	.word	index@(_ZN7cutlass13device_kernelIN5flash11enable_sm90INS1_16FlashAttnFwdSm90INS1_25CollectiveMainloopFwdSm90ILi2EN4cute5tupleIJNS5_1CILi1EEES8_S8_EEENS6_IJNS7_ILi192EEENS7_ILi128EEENS7_ILi64EEEEEELi64ENS_6half_tEfNS_4arch4Sm90ELb1ELb0ELb0ELb1ELb0ELb0ELb0ELb1ELb1ELb0ELb0ELb0EEENS1_21CollectiveEpilogueFwdINS6_IJSA_SC_SB_EEES9_SE_SG_Li384ELb1ELb0ELb0ELb0EEENS1_36VarlenDynamicPersistentTileSchedulerILi192ELi128ELi384ELi32ELb0ELb0ELb1ELb1ELb1ELb1EEEEEEEEEvNT_6ParamsE)
	.align		4
        /*017c*/ 	.word	index@(__assertfail)
	.align		4
        /*0180*/ 	.word	index@(_ZN7cutlass13device_kernelIN5flash11enable_sm90INS1_16FlashAttnFwdSm90INS1_25CollectiveMainloopFwdSm90ILi2EN4cute5tupleIJNS5_1CILi1EEES8_S8_EEENS6_IJNS7_ILi192EEENS7_ILi128EEENS7_ILi64EEEEEELi64ENS_6half_tEfNS_4arch4Sm90ELb1ELb0ELb0ELb1ELb0ELb1ELb0ELb1ELb1ELb0ELb0ELb0EEENS1_21CollectiveEpilogueFwdINS6_IJSA_SC_SB_EEES9_SE_SG_Li384ELb1ELb0ELb0ELb0EEENS1_36VarlenDynamicPersistentTileSchedulerILi192ELi128ELi384ELi32ELb0ELb0ELb1ELb1ELb1ELb1EEEEEEEEEvNT_6ParamsE)
	.align		4
        /*0184*/ 	.word	index@(__assertfail)
	.align		4
        /*0188*/ 	.word	0x00000000
	.align		4
        /*018c*/ 	.word	0xfffffffe
	.align		4
        /*0190*/ 	.word	0x00000000
	.align		4
        /*0194*/ 	.word	0xfffffffd
	.align		4
        /*0198*/ 	.word	0x00000000
	.align		4
        /*019c*/ 	.word	0xfffffffc


//--------------------- .nv.constant4             --------------------------
	.section	.nv.constant4,"a",@progbits
	.align	8
	.align		8
.nv.constant4:
        /*0000*/ 	.dword	__assertfail
	.align		8
        /*0008*/ 	.dword	__unnamed_1
	.align		8
        /*0010*/ 	.dword	__unnamed_2
	.align		8
        /*0018*/ 	.dword	__unnamed_3
	.align		8
        /*0020*/ 	.dword	__unnamed_4
	.align		8
        /*0028*/ 	.dword	__unnamed_5
	.align		8
        /*0030*/ 	.dword	__unnamed_6
	.align		8
        /*0038*/ 	.dword	__unnamed_7
	.align		8
        /*0040*/ 	.dword	__unnamed_8
	.align		8
        /*0048*/ 	.dword	__unnamed_9
	.align		8
        /*0050*/ 	.dword	__unnamed_10
	.align		8
        /*0058*/ 	.dword	__unnamed_11
	.align		8
        /*0060*/ 	.dword	__unnamed_12
	.align		8
        /*0068*/ 	.dword	__unnamed_13
	.align		8
        /*0070*/ 	.dword	__unnamed_14
	.align		8
        /*0078*/ 	.dword	__unnamed_15
	.align		8
        /*0080*/ 	.dword	__unnamed_16
	.align		8
        /*0088*/ 	.dword	__unnamed_17
	.align		8
        /*0090*/ 	.dword	__unnamed_18
	.align		8
        /*0098*/ 	.dword	__unnamed_19
	.align		8
        /*00a0*/ 	.dword	__unnamed_20
	.align		8
        /*00a8*/ 	.dword	__unnamed_21
	.align		8
        /*00b0*/ 	.dword	__unnamed_22
	.align		8
        /*00b8*/ 	.dword	__unnamed_23
	.align		8
        /*00c0*/ 	.dword	__unnamed_24
	.align		8
        /*00c8*/ 	.dword	__unnamed_25
	.align		8
        /*00d0*/ 	.dword	__unnamed_26
	.align		8
        /*00d8*/ 	.dword	__unnamed_27
	.align		8
        /*00e0*/ 	.dword	__unnamed_28
	.align		8
        /*00e8*/ 	.dword	__unnamed_29
	.align		8
        /*00f0*/ 	.dword	__unnamed_30
	.align		8
        /*00f8*/ 	.dword	__unnamed_31
	.align		8
        /*0100*/ 	.dword	__unnamed_32
	.align		8
        /*0108*/ 	.dword	__unnamed_33
	.align		8
        /*0110*/ 	.dword	__unnamed_34
	.align		8
        /*0118*/ 	.dword	__unnamed_35
	.align		8
        /*0120*/ 	.dword	__unnamed_36
	.align		8
        /*0128*/ 	.dword	__unnamed_37
	.align		8
        /*0130*/ 	.dword	__unnamed_38
	.align		8
        /*0138*/ 	.dword	__unnamed_39
	.align		8
        /*0140*/ 	.dword	__unnamed_40
	.align		8
        /*0148*/ 	.dword	__unnamed_41
	.align		8
        /*0150*/ 	.dword	__unnamed_42
	.align		8
        /*0158*/ 	.dword	__unnamed_43
	.align		8
        /*0160*/ 	.dword	_ZN66_INTERNAL_aec521c8_30_flash_fwd_hdimall_fp16_sm90_cu_59c7631c_36144cuda3std3__45__cpo5beginE
	.align		8
        /*0168*/ 	.dword	_ZN66_INTERNAL_aec521c8_30_flash_fwd_hdimall_fp16_sm90_cu_59c7631c_36144cuda3std3__45__cpo3endE
	.align		8
        /*0170*/ 	.dword	_ZN66_INTERNAL_aec521c8_30_flash_fwd_hdimall_fp16_sm90_cu_59c7631c_36144cuda3std3__45__cpo6cbeginE
	.align		8
        /*0178*/ 	.dword	_ZN66_INTERNAL_aec521c8_30_flash_fwd_hdimall_fp16_sm90_cu_59c7631c_36144cuda3std3__45__cpo4cendE
	.align		8
        /*0180*/ 	.dword	_ZN66_INTERNAL_aec521c8_30_flash_fwd_hdimall_fp16_sm90_cu_59c7631c_36144cuda3std3__468_GLOBAL__N__aec521c8_30_flash_fwd_hdimall_fp16_sm90_cu_59c7631c_36146ignoreE
	.align		8
        /*0188*/ 	.dword	_ZN66_INTERNAL_aec521c8_30_flash_fwd_hdimall_fp16_sm90_cu_59c7631c_36144cuda3std3__419piecewise_constructE
	.align		8
        /*0190*/ 	.dword	_ZN66_INTERNAL_aec521c8_30_flash_fwd_hdimall_fp16_sm90_cu_59c7631c_36144cuda3std3__48in_placeE
	.align		8
        /*0198*/ 	.dword	_ZN66_INTERNAL_aec521c8_30_flash_fwd_hdimall_fp16_sm90_cu_59c7631c_36144cuda3std6ranges3__45__cpo4swapE
	.align		8
        /*01a0*/ 	.dword	_ZN66_INTERNAL_aec521c8_30_flash_fwd_hdimall_fp16_sm90_cu_59c7631c_36144cuda3std6ranges3__45__cpo9iter_moveE
	.align		8
        /*01a8*/ 	.dword	_ZN66_INTERNAL_aec521c8_30_flash_fwd_hdimall_fp16_sm90_cu_59c7631c_36144cute7productE
	.align		8
        /*01b0*/ 	.dword	_ZN66_INTERNAL_aec521c8_30_flash_fwd_hdimall_fp16_sm90_cu_59c7631c_36144cute1_E
	.align		8
        /*01b8*/ 	.dword	$str$23
	.align		8
        /*01c0*/ 	.dword	$str$24


//--------------------- .text._ZN7cutlass13device_kernelIN5flash11enable_sm90INS1_16FlashAttnFwdSm90INS1_25CollectiveMainloopFwdSm90ILi2EN4cute5tupleIJNS5_1CILi1EEES8_S8_EEENS6_IJNS7_ILi128EEENS7_ILi80EEENS7_ILi256EEEEEELi256ENS_6half_tEfNS_4arch4Sm90ELb0ELb0ELb0ELb0ELb0ELb0ELb0ELb1ELb1ELb0ELb0ELb0EEENS1_21CollectiveEpilogueFwdINS6_IJSA_SC_SB_EEES9_SE_SG_Li256ELb0ELb0ELb0ELb0EEENS1_29StaticPersistentTileSchedulerILb0EEEEEEEEEvNT_6ParamsE --------------------------
	.section	.text._ZN7cutlass13device_kernelIN5flash11enable_sm90INS1_16FlashAttnFwdSm90INS1_25CollectiveMainloopFwdSm90ILi2EN4cute5tupleIJNS5_1CILi1EEES8_S8_EEENS6_IJNS7_ILi128EEENS7_ILi80EEENS7_ILi256EEEEEELi256ENS_6half_tEfNS_4arch4Sm90ELb0ELb0ELb0ELb0ELb0ELb0ELb0ELb1ELb1ELb0ELb0ELb0EEENS1_21CollectiveEpilogueFwdINS6_IJSA_SC_SB_EEES9_SE_SG_Li256ELb0ELb0ELb0ELb0EEENS1_29StaticPersistentTileSchedulerILb0EEEEEEEEEvNT_6ParamsE,"ax",@progbits
	.align	128
.text._ZN7cutlass13device_kernelIN5flash11enable_sm90INS1_16FlashAttnFwdSm90INS1_25CollectiveMainloopFwdSm90ILi2EN4cute5tupleIJNS5_1CILi1EEES8_S8_EEENS6_IJNS7_ILi128EEENS7_ILi80EEENS7_ILi256EEEEEELi256ENS_6half_tEfNS_4arch4Sm90ELb0ELb0ELb0ELb0ELb0ELb0ELb0ELb1ELb1ELb0ELb0ELb0EEENS1_21CollectiveEpilogueFwdINS6_IJSA_SC_SB_EEES9_SE_SG_Li256ELb0ELb0ELb0ELb0EEENS1_29StaticPersistentTileSchedulerILb0EEEEEEEEEvNT_6ParamsE:
        .type           _ZN7cutlass13device_kernelIN5flash11enable_sm90INS1_16FlashAttnFwdSm90INS1_25CollectiveMainloopFwdSm90ILi2EN4cute5tupleIJNS5_1CILi1EEES8_S8_EEENS6_IJNS7_ILi128EEENS7_ILi80EEENS7_ILi256EEEEEELi256ENS_6half_tEfNS_4arch4Sm90ELb0ELb0ELb0ELb0ELb0ELb0ELb0ELb1ELb1ELb0ELb0ELb0EEENS1_21CollectiveEpilogueFwdINS6_IJSA_SC_SB_EEES9_SE_SG_Li256ELb0ELb0ELb0ELb0EEENS1_29StaticPersistentTileSchedulerILb0EEEEEEEEEvNT_6ParamsE,@function
        .size           _ZN7cutlass13device_kernelIN5flash11enable_sm90INS1_16FlashAttnFwdSm90INS1_25CollectiveMainloopFwdSm90ILi2EN4cute5tupleIJNS5_1CILi1EEES8_S8_EEENS6_IJNS7_ILi128EEENS7_ILi80EEENS7_ILi256EEEEEELi256ENS_6half_tEfNS_4arch4Sm90ELb0ELb0ELb0ELb0ELb0ELb0ELb0ELb1ELb1ELb0ELb0ELb0EEENS1_21CollectiveEpilogueFwdINS6_IJSA_SC_SB_EEES9_SE_SG_Li256ELb0ELb0ELb0ELb0EEENS1_29StaticPersistentTileSchedulerILb0EEEEEEEEEvNT_6ParamsE,(.L_x_12749 - _ZN7cutlass13device_kernelIN5flash11enable_sm90INS1_16FlashAttnFwdSm90INS1_25CollectiveMainloopFwdSm90ILi2EN4cute5tupleIJNS5_1CILi1EEES8_S8_EEENS6_IJNS7_ILi128EEENS7_ILi80EEENS7_ILi256EEEEEELi256ENS_6half_tEfNS_4arch4Sm90ELb0ELb0ELb0ELb0ELb0ELb0ELb0ELb1ELb1ELb0ELb0ELb0EEENS1_21CollectiveEpilogueFwdINS6_IJSA_SC_SB_EEES9_SE_SG_Li256ELb0ELb0ELb0ELb0EEENS1_29StaticPersistentTileSchedulerILb0EEEEEEEEEvNT_6ParamsE)
        .other          _ZN7cutlass13device_kernelIN5flash11enable_sm90INS1_16FlashAttnFwdSm90INS1_25CollectiveMainloopFwdSm90ILi2EN4cute5tupleIJNS5_1CILi1EEES8_S8_EEENS6_IJNS7_ILi128EEENS7_ILi80EEENS7_ILi256EEEEEELi256ENS_6half_tEfNS_4arch4Sm90ELb0ELb0ELb0ELb0ELb0ELb0ELb0ELb1ELb1ELb0ELb0ELb0EEENS1_21CollectiveEpilogueFwdINS6_IJSA_SC_SB_EEES9_SE_SG_Li256ELb0ELb0ELb0ELb0EEENS1_29StaticPersistentTileSchedulerILb0EEEEEEEEEvNT_6ParamsE,@"STO_CUDA_ENTRY STV_DEFAULT"
_ZN7cutlass13device_kernelIN5flash11enable_sm90INS1_16FlashAttnFwdSm90INS1_25CollectiveMainloopFwdSm90ILi2EN4cute5tupleIJNS5_1CILi1EEES8_S8_EEENS6_IJNS7_ILi128EEENS7_ILi80EEENS7_ILi256EEEEEELi256ENS_6half_tEfNS_4arch4Sm90ELb0ELb0ELb0ELb0ELb0ELb0ELb0ELb1ELb1ELb0ELb0ELb0EEENS1_21CollectiveEpilogueFwdINS6_IJSA_SC_SB_EEES9_SE_SG_Li256ELb0ELb0ELb0ELb0EEENS1_29StaticPersistentTileSchedulerILb0EEEEEEEEEvNT_6ParamsE:
[----:B------:R-:W1:Y:S02]  /*0000*/  LDC R1, c[0x0][0x28] ;  /* 0x00000a00ff017b82 */ /* 0x000e640000000800 */
[----:B-1----:R-:W-:Y:S01]  /*0010*/  VIADD R1, R1, 0xffffffe0 ;  /* 0xffffffe001017836 */ /* 0x002fe20000000000 */
[----:B------:R-:W1:Y:S01]  /*0020*/  S2R R3, SR_TID.X ;  /* 0x0000000000037919 */ /* 0x000e620000002100 */
[----:B------:R-:W-:Y:S01]  /*0030*/  ELECT P0, URZ, PT ;  /* 0x00000000003f782f */ /* 0x000fe20003800000 */
[----:B------:R-:W-:Y:S01]  /*0040*/  BSSY B0, `(.L_x_0) ;  /* 0x0000013000007945 */ /* 0x000fe20003800000 */
[----:B-1----:R-:W-:-:S05]  /*0050*/  SHF.R.U32.HI R0, RZ, 0x5, R3 ;  /* 0x00000005ff007819 */ /* 0x002fca0000011603 */
[----:B------:R-:W1:Y:S02]  /*0060*/  SHFL.IDX PT, R2, R0, RZ, 0x1f ;  /* 0x00001fff00027589 */ /* 0x000e6400000e0000 */
[----:B-1----:R-:W-:-:S13]  /*0070*/  ISETP.EQ.AND P0, PT, R2, RZ, P0 ;  /* 0x000000ff0200720c */ /* 0x002fda0000702270 */
[----:B------:R-:W-:Y:S05]  /*0080*/  @!P0 BRA `(.L_x_1) ;  /* 0x0000000000388947 */ /* 0x000fea0003800000 */
[----:B------:R-:W-:Y:S02]  /*0090*/  ULDC.64 UR4, c[0x0][0x198] ;  /* 0x0000660000047ab9 */ /* 0x000fe40000000a00 */
[----:B------:R-:W-:Y:S02]  /*00a0*/  UIADD3 UR6, UP0, UR4, 0x270, URZ ;  /* 0x0000027004067890 */ /* 0x000fe4000ff1e03f */
[----:B------:R-:W-:Y:S02]  /*00b0*/  UIADD3 UR8, UP1, UR4, 0x370, URZ ;  /* 0x0000037004087890 */ /* 0x000fe4000ff3e03f */
[----:B------:R-:W-:Y:S02]  /*00c0*/  UIADD3 UR10, UP2, UR4, 0x470, URZ ;  /* 0x00000470040a7890 */ /* 0x000fe4000ff5e03f */
[----:B------:R-:W-:Y:S02]  /*00d0*/  UIADD3 UR4, UP3, UR4, 0x9f0, URZ ;  /* 0x000009f004047890 */ /* 0x000fe4000ff7e03f */
[----:B------:R-:W-:-:S02]  /*00e0*/  UIADD3.X UR7, URZ, UR5, URZ, UP0, !UPT ;  /* 0x000000053f077290 */ /* 0x000fc400087fe43f */
[----:B------:R-:W-:Y:S02]  /*00f0*/  UIADD3.X UR9, URZ, UR5, URZ, UP1, !UPT ;  /* 0x000000053f097290 */ /* 0x000fe40008ffe43f */
[----:B------:R-:W-:Y:S02]  /*0100*/  UIADD3.X UR11, URZ, UR5, URZ, UP2, !UPT ;  /* 0x000000053f0b7290 */ /* 0x000fe400097fe43f */
[----:B------:R-:W-:-:S03]  /*0110*/  UIADD3.X UR5, URZ, UR5, URZ, UP3, !UPT ;  /* 0x000000053f057290 */ /* 0x000fc60009ffe43f */
[----:B------:R1:W-:Y:S02]  /*0120*/  UTMACCTL.PF [UR6] ;  /* 0x00000000060079b9 */ /* 0x0003e40008040000 */
[----:B------:R1:W-:Y:S02]  /*0130*/  UTMACCTL.PF [UR8] ;  /* 0x00000000080079b9 */ /* 0x0003e40008040000 */
[----:B------:R1:W-:Y:S02]  /*0140*/  UTMACCTL.PF [UR10] ;  /* 0x000000000a0079b9 */ /* 0x0003e40008040000 */
[----:B------:R1:W-:Y:S02]  /*0150*/  UTMACCTL.PF [UR4] ;  /* 0x00000000040079b9 */ /* 0x0003e40008040000 */
[----:B-1----:R-:W-:Y:S01]  /*0160*/  NOP ;  /* 0x0000000000007918 */ /* 0x002fe20000000000 */
.L_x_1:
[----:B------:R-:W-:Y:S05]  /*0170*/  BSYNC B0 ;  /* 0x0000000000007941 */ /* 0x000fea0003800000 */
.L_x_0:
[----:B------:R-:W-:Y:S01]  /*0180*/  VOTEU.ANY UP0, P0 ;  /* 0x00000000003f7886 */ /* 0x000fe20000000100 */
[----:B------:R-:W1:Y:S01]  /*0190*/  SHFL.IDX PT, R2, R0, RZ, 0x1f ;  /* 0x00001fff00027589 */ /* 0x000e6200000e0000 */
[----:B------:R-:W-:Y:S01]  /*01a0*/  UMOV UR4, 0x1 ;  /* 0x0000000100047882 */ /* 0x000fe20000000000 */
[----:B------:R-:W-:Y:S02]  /*01b0*/  VOTEU.ANY UP1, P0 ;  /* 0x00000000003f7886 */ /* 0x000fe40000020100 */
[----:B------:R-:W2:Y:S01]  /*01c0*/  @UP0 S2UR UR7, SR_CgaCtaId ;  /* 0x00000000000709c3 */ /* 0x000ea20000008800 */
[----:B------:R-:W-:Y:S01]  /*01d0*/  @UP0 UMOV UR6, 0x400 ;  /* 0x0000040000060882 */ /* 0x000fe20000000000 */
[----:B------:R-:W-:-:S04]  /*01e0*/  @UP0 UIADD3 UR4, -UR4, 0x100000, URZ ;  /* 0x0010000004040890 */ /* 0x000fc8000fffe13f */
[----:B------:R-:W-:Y:S02]  /*01f0*/  @UP0 USHF.L.U32 UR5, UR4, 0xb, URZ ;  /* 0x0000000b04050899 */ /* 0x000fe4000800063f */
[----:B------:R-:W-:Y:S01]  /*0200*/  @UP0 USHF.L.U32 UR4, UR4, 0x1, URZ ;  /* 0x0000000104040899 */ /* 0x000fe2000800063f */
[----:B-1----:R-:W-:Y:S02]  /*0210*/  ISETP.NE.AND P1, PT, R2, RZ, PT ;  /* 0x000000ff0200720c */ /* 0x002fe40003f25270 */
[----:B------:R-:W-:Y:S01]  /*0220*/  SHF.R.U32.HI R2, RZ, 0x7, R3 ;  /* 0x00000007ff027819 */ /* 0x000fe20000011603 */
[----:B--2---:R-:W-:Y:S01]  /*0230*/  @UP0 ULEA UR6, UR7, UR6, 0x18 ;  /* 0x0000000607060291 */ /* 0x004fe2000f8ec03f */
[----:B------:R-:W-:-:S04]  /*0240*/  VOTEU.ANY UP0, P0 ;  /* 0x00000000003f7886 */ /* 0x000fc80000000100 */
[----:B------:R-:W1:Y:S04]  /*0250*/  SHFL.IDX PT, R2, R2, RZ, 0x1f ;  /* 0x00001fff02027589 */ /* 0x000e6800000e0000 */
[----:B------:R-:W2:Y:S03]  /*0260*/  FENCE.VIEW.ASYNC.S ;  /* 0x00000000000073c6 */ /* 0x000ea60000000000 */
[----:B--2---:R2:W3:Y:S01]  /*0270*/  @UP0 SYNCS.EXCH.64 URZ, [UR6+0x38800], UR4 ;  /* 0x03880004063f05b2 */ /* 0x0044e20008000100 */
[----:B------:R2:W4:Y:S01]  /*0280*/  @UP1 SYNCS.EXCH.64 URZ, [UR6+0x38820], UR4 ;  /* 0x03882004063f15b2 */ /* 0x0005220008000100 */
[----:B------:R-:W-:Y:S05]  /*0290*/  @P1 BRA `(.L_x_2) ;  /* 0x0000000000481947 */ /* 0x000fea0003800000 */
[----:B--2---:R-:W2:Y:S01]  /*02a0*/  S2UR UR5, SR_CgaCtaId ;  /* 0x00000000000579c3 */ /* 0x004ea20000008800 */
[----:B------:R-:W-:Y:S01]  /*02b0*/  UMOV UR4, 0x400 ;  /* 0x0000040000047882 */ /* 0x000fe20000000000 */
[----:B------:R-:W-:Y:S01]  /*02c0*/  UMOV UR6, 0x1 ;  /* 0x0000000100067882 */ /* 0x000fe20000000000 */
[----:B------:R-:W-:Y:S01]  /*02d0*/  UMOV UR9, 0x2 ;  /* 0x0000000200097882 */ /* 0x000fe20000000000 */
[----:B------:R-:W-:-:S04]  /*02e0*/  UIADD3 UR6, -UR6, 0x100000, URZ ;  /* 0x0010000006067890 */ /* 0x000fc8000fffe13f */
[----:B------:R-:W-:Y:S02]  /*02f0*/  USHF.L.U32 UR7, UR6, 0xb, URZ ;  /* 0x0000000b06077899 */ /* 0x000fe4000800063f */
[----:B------:R-:W-:Y:S01]  /*0300*/  USHF.L.U32 UR6, UR6, 0x1, URZ ;  /* 0x0000000106067899 */ /* 0x000fe2000800063f */
[----:B------:R-:W-:Y:S01]  /*0310*/  ELECT P0, URZ, PT ;  /* 0x00000000003f782f */ /* 0x000fe20003800000 */
[----:B--2---:R-:W-:Y:S02]  /*0320*/  ULEA UR8, UR5, UR4, 0x18 ;  /* 0x0000000405087291 */ /* 0x004fe4000f8ec03f */
[----:B------:R-:W-:-:S04]  /*0330*/  UIADD3 UR4, -UR9, 0x100000, URZ ;  /* 0x0010000009047890 */ /* 0x000fc8000fffe13f */
[----:B------:R-:W-:Y:S02]  /*0340*/  USHF.L.U32 UR5, UR4, 0xb, URZ ;  /* 0x0000000b04057899 */ /* 0x000fe4000800063f */
[----:B------:R-:W-:Y:S01]  /*0350*/  USHF.L.U32 UR4, UR4, 0x1, URZ ;  /* 0x0000000104047899 */ /* 0x000fe2000800063f */
[----:B------:R-:W2:Y:S03]  /*0360*/  FENCE.VIEW.ASYNC.S ;  /* 0x00000000000073c6 */ /* 0x000ea60000000000 */
[----:B--2---:R2:W1:Y:S08]  /*0370*/  SYNCS.EXCH.64 URZ, [UR8+0x38830], UR6 ;  /* 0x03883006083f75b2 */ /* 0x0044700008000100 */
[----:B------:R2:W1:Y:S01]  /*0380*/  SYNCS.EXCH.64 URZ, [UR8+0x38840], UR4 ;  /* 0x03884004083f75b2 */ /* 0x0004620008000100 */
[----:B------:R2:W1:Y:S01]  /*0390*/  SYNCS.EXCH.64 URZ, [UR8+0x38838], UR6 ;  /* 0x03883806083f75b2 */ /* 0x0004620008000100 */
[----:B------:R2:W1:Y:S01]  /*03a0*/  SYNCS.EXCH.64 URZ, [UR8+0x38848], UR4 ;  /* 0x03884804083f75b2 */ /* 0x0004620008000100 */
[----:B------:R-:W-:Y:S01]  /*03b0*/  NOP ;  /* 0x0000000000007918 */ /* 0x000fe20000000000 */
.L_x_2:
[----:B------:R-:W5:Y:S01]  /*03c0*/  SHFL.IDX PT, R4, R0, RZ, 0x1f ;  /* 0x00001fff00047589 */ /* 0x000f6200000e0000 */
[----:B------:R-:W-:Y:S01]  /*03d0*/  NOP ;  /* 0x0000000000007918 */ /* 0x000fe20000000000 */
[----:B-----5:R-:W-:-:S13]  /*03e0*/  ISETP.NE.AND P0, PT, R4, RZ, PT ;  /* 0x000000ff0400720c */ /* 0x020fda0003f05270 */
[----:B------:R-:W-:Y:S05]  /*03f0*/  @P0 BRA `(.L_x_3) ;  /* 0x0000000000480947 */ /* 0x000fea0003800000 */
[----:B--2---:R-:W2:Y:S01]  /*0400*/  S2UR UR5, SR_CgaCtaId ;  /* 0x00000000000579c3 */ /* 0x004ea20000008800 */
[----:B------:R-:W-:Y:S01]  /*0410*/  UMOV UR4, 0x400 ;  /* 0x0000040000047882 */ /* 0x000fe20000000000 */
[----:B------:R-:W-:Y:S01]  /*0420*/  UMOV UR6, 0x1 ;  /* 0x0000000100067882 */ /* 0x000fe20000000000 */
[----:B------:R-:W-:Y:S01]  /*0430*/  UMOV UR7, 0x2 ;  /* 0x0000000200077882 */ /* 0x000fe20000000000 */
[----:B------:R-:W-:Y:S01]  /*0440*/  ELECT P0, URZ, PT ;  /* 0x00000000003f782f */ /* 0x000fe20003800000 */
[----:B--2---:R-:W-:Y:S02]  /*0450*/  ULEA UR8, UR5, UR4, 0x18 ;  /* 0x0000000405087291 */ /* 0x004fe4000f8ec03f */
[----:B------:R-:W-:-:S04]  /*0460*/  UIADD3 UR4, -UR6, 0x100000, URZ ;  /* 0x0010000006047890 */ /* 0x000fc8000fffe13f */
[----:B------:R-:W-:Y:S02]  /*0470*/  USHF.L.U32 UR5, UR4, 0xb, URZ ;  /* 0x0000000b04057899 */ /* 0x000fe4000800063f */
[----:B------:R-:W-:Y:S02]  /*0480*/  USHF.L.U32 UR4, UR4, 0x1, URZ ;  /* 0x0000000104047899 */ /* 0x000fe4000800063f */
        /* <DEDUP_REMOVED lines=9> */
.L_x_3:
[----:B------:R-:W5:Y:S01]  /*0520*/  SHFL.IDX PT, R4, R0, RZ, 0x1f ;  /* 0x00001fff00047589 */ /* 0x000f6200000e0000 */
[----:B------:R-:W-:Y:S01]  /*0530*/  NOP ;  /* 0x0000000000007918 */ /* 0x000fe20000000000 */
[----:B-----5:R-:W-:-:S13]  /*0540*/  ISETP.NE.AND P0, PT, R4, RZ, PT ;  /* 0x000000ff0400720c */ /* 0x020fda0003f05270 */
[----:B------:R-:W-:Y:S05]  /*0550*/  @P0 BRA `(.L_x_4) ;  /* 0x0000000000380947 */ /* 0x000fea0003800000 */
[----:B--2---:R-:W2:Y:S01]  /*0560*/  S2UR UR5, SR_CgaCtaId ;  /* 0x00000000000579c3 */ /* 0x004ea20000008800 */
[----:B------:R-:W-:Y:S01]  /*0570*/  UMOV UR4, 0x400 ;  /* 0x0000040000047882 */ /* 0x000fe20000000000 */
[----:B------:R-:W-:Y:S01]  /*0580*/  UMOV UR7, 0x1 ;  /* 0x0000000100077882 */ /* 0x000fe20000000000 */
[----:B------:R-:W-:Y:S01]  /*0590*/  ELECT P0, URZ, PT ;  /* 0x00000000003f782f */ /* 0x000fe20003800000 */
[----:B--2---:R-:W-:Y:S02]  /*05a0*/  ULEA UR6, UR5, UR4, 0x18 ;  /* 0x0000000405067291 */ /* 0x004fe4000f8ec03f */
[----:B------:R-:W-:-:S04]  /*05b0*/  UIADD3 UR4, -UR7, 0x100000, URZ ;  /* 0x0010000007047890 */ /* 0x000fc8000fffe13f */
[----:B------:R-:W-:Y:S02]  /*05c0*/  USHF.L.U32 UR5, UR4, 0xb, URZ ;  /* 0x0000000b04057899 */ /* 0x000fe4000800063f */
[----:B------:R-:W-:Y:S01]  /*05d0*/  USHF.L.U32 UR4, UR4, 0x1, URZ ;  /* 0x0000000104047899 */ /* 0x000fe2000800063f */
[----:B------:R-:W2:Y:S11]  /*05e0*/  FENCE.VIEW.ASYNC.S ;  /* 0x00000000000073c6 */ /* 0x000eb60000000000 */
[----:B--2---:R2:W1:Y:S01]  /*05f0*/  SYNCS.EXCH.64 URZ, [UR6+0x38870], UR4 ;  /* 0x03887004063f75b2 */ /* 0x0044620008000100 */
[----:B------:R2:W1:Y:S01]  /*0600*/  SYNCS.EXCH.64 URZ, [UR6+0x38880], UR4 ;  /* 0x03888004063f75b2 */ /* 0x0004620008000100 */
[----:B------:R2:W1:Y:S01]  /*0610*/  SYNCS.EXCH.64 URZ, [UR6+0x38878], UR4 ;  /* 0x03887804063f75b2 */ /* 0x0004620008000100 */
[----:B------:R2:W1:Y:S01]  /*0620*/  SYNCS.EXCH.64 URZ, [UR6+0x38888], UR4 ;  /* 0x03888804063f75b2 */ /* 0x0004620008000100 */
[----:B------:R-:W-:Y:S01]  /*0630*/  NOP ;  /* 0x0000000000007918 */ /* 0x000fe20000000000 */
.L_x_4:
        /* <DEDUP_REMOVED lines=22> */
.L_x_5:
        /* <DEDUP_REMOVED lines=22> */
.L_x_6:
[----:B-1----:R-:W-:Y:S01]  /*0900*/  ISETP.NE.AND P0, PT, R2, RZ, PT ;  /* 0x000000ff0200720c */ /* 0x002fe20003f05270 */
[----:B------:R-:W-:Y:S01]  /*0910*/  IMAD.MOV.U32 R2, RZ, RZ, 0x1 ;  /* 0x00000001ff027424 */ /* 0x000fe200078e00ff */
[----:B------:R-:W-:-:S04]  /*0920*/  NOP ;  /* 0x0000000000007918 */ /* 0x000fc80000000000 */
[----:B------:R-:W-:-:S05]  /*0930*/  SEL R2, R2, 0x2, !P0 ;  /* 0x0000000202027807 */ /* 0x000fca0004000000 */
[----:B------:R1:W-:Y:S01]  /*0940*/  STL [R1+0x1c], R2 ;  /* 0x00001c0201007387 */ /* 0x0003e20000100800 */
[----:B---34-:R-:W-:Y:S06]  /*0950*/  BAR.SYNC.DEFER_BLOCKING 0x0 ;  /* 0x0000000000007b1d */ /* 0x018fec0000010000 */
[----:B------:R-:W-:Y:S05]  /*0960*/  @!P0 BRA `(.L_x_7) ;  /* 0x000000a4008c8947 */ /* 0x000fea0003800000 */
.L_x_8:
[----:B------:R-:W-:-:S08]  /*0970*/  NOP ;  /* 0x0000000000007918 */ /* 0x000fd00000000000 */
[----:B------:R-:W3:Y:S02]  /*0980*/  USETMAXREG.TRY_ALLOC.CTAPOOL UP0, 0xf0 ;  /* 0x000000f0000079c8 */ /* 0x000ee40008000600 */
[----:B---3--:R-:W-:-:S13]  /*0990*/  PLOP3.LUT P0, PT, PT, PT, UP0, 0x80, 0x0 ;  /* 0x000000000000781c */ /* 0x008fda0003f0f008 */
[----:B------:R-:W-:Y:S05]  /*09a0*/  @!P0 BRA `(.L_x_8) ;  /* 0xfffffffc00f08947 */ /* 0x000fea000383ffff */
[----:B--2---:R-:W2:Y:S08]  /*09b0*/  S2UR UR7, SR_CTAID.X ;  /* 0x00000000000779c3 */ /* 0x004eb00000002500 */
[----:B------:R-:W-:Y:S08]  /*09c0*/  BAR.ARV 0x8, 0x120 ;  /* 0x0204800000007b1d */ /* 0x000ff00000002000 */
[----:B------:R-:W2:Y:S02]  /*09d0*/  LDC R0, c[0x0][0xda4] ;  /* 0x00036900ff007b82 */ /* 0x000ea40000000800 */
[----:B--2---:R-:W-:-:S13]  /*09e0*/  ISETP.LE.AND P0, PT, R0, UR7, PT ;  /* 0x0000000700007c0c */ /* 0x004fda000bf03270 */
[----:B------:R-:W-:Y:S05]  /*09f0*/  @P0 EXIT ;  /* 0x000000000000094d */ /* 0x000fea0003800000 */
[----:B------:R-:W2:Y:S01]  /*0a00*/  LDL.LU R10, [R1+0x1c] ;  /* 0x00001c00010a7983 */ /* 0x000ea20000300800 */
[----:B------:R-:W-:Y:S01]  /*0a10*/  VIADD R0, R3, 0xffffff80 ;  /* 0xffffff8003007836 */ /* 0x000fe20000000000 */
[----:B------:R-:W3:Y:S01]  /*0a20*/  S2UR UR4, SR_CgaCtaId ;  /* 0x00000000000479c3 */ /* 0x000ee20000008800 */
[----:B------:R-:W-:Y:S01]  /*0a30*/  UMOV UR61, 0x400 ;  /* 0x00000400003d7882 */ /* 0x000fe20000000000 */
[----:B------:R-:W-:Y:S01]  /*0a40*/  IMAD.MOV.U32 R219, RZ, RZ, -0x2 ;  /* 0xfffffffeffdb7424 */ /* 0x000fe200078e00ff */
[----:B------:R-:W-:Y:S01]  /*0a50*/  UMOV UR38, URZ ;  /* 0x0000003f00267c82 */ /* 0x000fe20008000000 */
[----:B------:R-:W-:Y:S01]  /*0a60*/  SHF.R.S32.HI R3, RZ, 0x1f, R0 ;  /* 0x0000001fff037819 */ /* 0x000fe20000011400 */
[----:B------:R-:W-:Y:S02]  /*0a70*/  IMAD.U32 R23, RZ, RZ, UR7 ;  /* 0x00000007ff177e24 */ /* 0x000fe4000f8e00ff */
[----:B------:R-:W-:Y:S01]  /*0a80*/  IMAD.MOV.U32 R212, RZ, RZ, RZ ;  /* 0x000000ffffd47224 */ /* 0x000fe200078e00ff */
[CC--:B------:R-:W-:Y:S01]  /*0a90*/  LEA.HI R5, R3.reuse, R0.reuse, RZ, 0x7 ;  /* 0x0000000003057211 */ /* 0x0c0fe200078f38ff */
[----:B------:R-:W4:Y:S01]  /*0aa0*/  S2UR UR6, SR_SWINHI ;  /* 0x00000000000679c3 */ /* 0x000f220000002f00 */
[----:B------:R-:W-:-:S02]  /*0ab0*/  LEA.HI R6, R3, R0, RZ, 0x4 ;  /* 0x0000000003067211 */ /* 0x000fc400078f20ff */
[----:B------:R-:W-:Y:S02]  /*0ac0*/  LOP3.LUT R213, R5, 0xffffff80, RZ, 0xc0, !PT ;  /* 0xffffff8005d57812 */ /* 0x000fe400078ec0ff */
[----:B------:R-:W-:Y:S02]  /*0ad0*/  SHF.R.S32.HI R9, RZ, 0x4, R6 ;  /* 0x00000004ff097819 */ /* 0x000fe40000011406 */
[----:B------:R-:W-:Y:S02]  /*0ae0*/  IADD3 R213, R0, -R213, RZ ;  /* 0x800000d500d57210 */ /* 0x000fe40007ffe0ff */
[----:B------:R-:W-:Y:S02]  /*0af0*/  LOP3.LUT R7, R6, 0x3fffff0, RZ, 0xc0, !PT ;  /* 0x03fffff006077812 */ /* 0x000fe400078ec0ff */
[----:B-1----:R-:W-:Y:S02]  /*0b00*/  SHF.R.S32.HI R2, RZ, 0x1f, R213 ;  /* 0x0000001fff027819 */ /* 0x002fe400000114d5 */
[----:B------:R-:W-:Y:S01]  /*0b10*/  LEA.HI R217, R3, R0, RZ, 0x5 ;  /* 0x0000000003d97211 */ /* 0x000fe200078f28ff */
[----:B------:R-:W-:Y:S01]  /*0b20*/  IMAD.IADD R0, R0, 0x1, -R7 ;  /* 0x0000000100007824 */ /* 0x000fe200078e0a07 */
[----:B------:R-:W-:Y:S01]  /*0b30*/  LEA.HI R4, R2, R213, RZ, 0x2 ;  /* 0x000000d502047211 */ /* 0x000fe200078f10ff */
[----:B---3--:R-:W-:Y:S01]  /*0b40*/  ULEA UR61, UR4, UR61, 0x18 ;  /* 0x0000003d043d7291 */ /* 0x008fe2000f8ec03f */
[----:B------:R-:W-:-:S02]  /*0b50*/  LEA.HI R6, R6, R9, RZ, 0x1 ;  /* 0x0000000906067211 */ /* 0x000fc400078f08ff */
[--C-:B------:R-:W-:Y:S02]  /*0b60*/  SHF.R.S32.HI R3, RZ, 0x2, R4.reuse ;  /* 0x00000002ff037819 */ /* 0x100fe40000011404 */
[----:B------:R-:W-:Y:S02]  /*0b70*/  SHF.R.S32.HI R8, RZ, 0x1f, R4 ;  /* 0x0000001fff087819 */ /* 0x000fe40000011404 */
[----:B------:R-:W-:Y:S01]  /*0b80*/  LOP3.LUT R6, R6, 0x1ffffffe, RZ, 0xc0, !PT ;  /* 0x1ffffffe06067812 */ /* 0x000fe200078ec0ff */
[----:B------:R-:W-:Y:S01]  /*0b90*/  UMOV UR4, UR61 ;  /* 0x0000003d00047c82 */ /* 0x000fe20008000000 */
[----:B----4-:R-:W-:Y:S01]  /*0ba0*/  UMOV UR5, UR6 ;  /* 0x0000000600057c82 */ /* 0x010fe20008000000 */
[----:B------:R-:W-:Y:S01]  /*0bb0*/  SHF.R.S32.HI R217, RZ, 0x5, R217 ;  /* 0x00000005ffd97819 */ /* 0x000fe200000114d9 */
[----:B------:R-:W-:Y:S01]  /*0bc0*/  IMAD.U32 R16, RZ, RZ, UR4 ;  /* 0x00000004ff107e24 */ /* 0x000fe2000f8e00ff */
[----:B------:R-:W-:Y:S01]  /*0bd0*/  LEA.HI R8, R8, R3, RZ, 0x3 ;  /* 0x0000000308087211 */ /* 0x000fe200078f18ff */
[----:B------:R-:W-:Y:S01]  /*0be0*/  IMAD.IADD R6, R9, 0x1, -R6 ;  /* 0x0000000109067824 */ /* 0x000fe200078e0a06 */
[----:B------:R-:W-:Y:S01]  /*0bf0*/  SHF.R.S32.HI R216, RZ, 0x7, R5 ;  /* 0x00000007ffd87819 */ /* 0x000fe20000011405 */
[----:B------:R-:W-:Y:S01]  /*0c00*/  IMAD R7, R217, 0x10, R0 ;  /* 0x00000010d9077824 */ /* 0x000fe200078e0200 */
[----:B------:R-:W-:Y:S01]  /*0c10*/  LOP3.LUT R8, R8, 0xfffffff8, RZ, 0xc0, !PT ;  /* 0xfffffff808087812 */ /* 0x000fe200078ec0ff */
[----:B------:R-:W-:Y:S01]  /*0c20*/  UMOV UR4, URZ ;  /* 0x0000003f00047c82 */ /* 0x000fe20008000000 */
[----:B------:R-:W-:-:S02]  /*0c30*/  LEA.HI R2, R2, R213, RZ, 0x5 ;  /* 0x000000d502027211 */ /* 0x000fc400078f28ff */
[----:B------:R-:W-:Y:S02]  /*0c40*/  LEA.HI R5, R5, R216, RZ, 0x1 ;  /* 0x000000d805057211 */ /* 0x000fe400078f08ff */
[----:B------:R-:W-:Y:S01]  /*0c50*/  LEA R6, R7, R6, 0x3 ;  /* 0x0000000607067211 */ /* 0x000fe200078e18ff */
[----:B------:R-:W-:Y:S01]  /*0c60*/  IMAD.IADD R7, R3, 0x1, -R8 ;  /* 0x0000000103077824 */ /* 0x000fe200078e0a08 */
[----:B------:R-:W-:Y:S02]  /*0c70*/  LOP3.LUT R4, R4, 0x7ffffffc, RZ, 0xc0, !PT ;  /* 0x7ffffffc04047812 */ /* 0x000fe400078ec0ff */
[----:B------:R-:W-:Y:S01]  /*0c80*/  SHF.R.S32.HI R2, RZ, 0x5, R2 ;  /* 0x00000005ff027819 */ /* 0x000fe20000011402 */
[----:B------:R-:W-:Y:S01]  /*0c90*/  IMAD.SHL.U32 R3, R6, 0x8, RZ ;  /* 0x0000000806037824 */ /* 0x000fe200078e00ff */
[----:B------:R-:W-:Y:S01]  /*0ca0*/  LOP3.LUT R5, R5, 0x3fffffe, RZ, 0xc0, !PT ;  /* 0x03fffffe05057812 */ /* 0x000fe200078ec0ff */
[----:B------:R-:W-:Y:S01]  /*0cb0*/  IMAD.IADD R4, R213, 0x1, -R4 ;  /* 0x00000001d5047824 */ /* 0x000fe200078e0a04 */
[----:B------:R-:W-:Y:S01]  /*0cc0*/  MOV R17, UR5 ;  /* 0x0000000500117c02 */ /* 0x000fe20008000f00 */
[----:B------:R-:W-:Y:S01]  /*0cd0*/  IMAD R2, R2, 0x10, R7 ;  /* 0x0000001002027824 */ /* 0x000fe200078e0207 */
[----:B------:R-:W-:Y:S01]  /*0ce0*/  IADD3 R5, R216, -R5, RZ ;  /* 0x80000005d8057210 */ /* 0x000fe20007ffe0ff */
[----:B------:R-:W-:Y:S01]  /*0cf0*/  IMAD R219, R4, R219, 0x50 ;  /* 0x0000005004db7424 */ /* 0x000fe200078e02db */
[----:B------:R-:W-:Y:S01]  /*0d00*/  MOV R18, UR4 ;  /* 0x0000000400127c02 */ /* 0x000fe20008000f00 */
[----:B------:R-:W-:-:S04]  /*0d10*/  IMAD.WIDE R16, R3, 0x2, R16 ;  /* 0x0000000203107825 */ /* 0x000fc800078e0210 */
[----:B------:R-:W-:Y:S01]  /*0d20*/  IMAD R218, R5, 0x40, R2 ;  /* 0x0000004005da7824 */ /* 0x000fe200078e0202 */
[----:B--2---:R-:W-:-:S07]  /*0d30*/  LOP3.LUT R22, R10, 0x1, RZ, 0xfc, !PT ;  /* 0x000000010a167812 */ /* 0x004fce00078efcff */
.L_x_31:
[----:B------:R-:W1:Y:S01]  /*0d40*/  SHFL.IDX PT, R0, R216, RZ, 0x1f ;  /* 0x00001fffd8007589 */ /* 0x000e6200000e0000 */
[----:B------:R-:W2:Y:S01]  /*0d50*/  LDC R64, c[0x0][0x2e0] ;  /* 0x0000b800ff407b82 */ /* 0x000ea20000000800 */
[----:B------:R-:W-:Y:S01]  /*0d60*/  ULDC UR4, c[0x0][0xda8] ;  /* 0x00036a0000047ab9 */ /* 0x000fe20000000800 */
[----:B------:R-:W-:Y:S01]  /*0d70*/  ULDC.64 UR8, c[0x0][0x3f8] ;  /* 0x0000fe0000087ab9 */ /* 0x000fe20000000a00 */
[----:B------:R-:W-:Y:S01]  /*0d80*/  R2UR UR10, R23 ;  /* 0x00000000170a72ca */ /* 0x000fe200000e0000 */
[----:B------:R-:W-:Y:S02]  /*0d90*/  UISETP.NE.AND UP1, UPT, UR4, 0x1, UPT ;  /* 0x000000010400788c */ /* 0x000fe4000bf25270 */
[----:B------:R-:W-:Y:S01]  /*0da0*/  UISETP.NE.U32.AND UP0, UPT, UR8, URZ, UPT ;  /* 0x0000003f0800728c */ /* 0x000fe2000bf05070 */
[----:B------:R-:W-:Y:S01]  /*0db0*/  ULDC UR5, c[0x0][0xdb4] ;  /* 0x00036d0000057ab9 */ /* 0x000fe20000000800 */
[----:B------:R-:W-:Y:S02]  /*0dc0*/  ULDC UR6, c[0x0][0x404] ;  /* 0x0001010000067ab9 */ /* 0x000fe40000000800 */
[----:B------:R-:W-:-:S02]  /*0dd0*/  UISETP.NE.AND.EX UP0, UPT, UR9, URZ, UPT, UP0 ;  /* 0x0000003f0900728c */ /* 0x000fc4000bf05300 */
[----:B------:R-:W-:Y:S02]  /*0de0*/  UIADD3 UR9, UR61, 0x14400, URZ ;  /* 0x000144003d097890 */ /* 0x000fe4000fffe03f */
[----:B------:R-:W-:Y:S02]  /*0df0*/  UISETP.NE.AND UP2, UPT, UR5, 0x1, UPT ;  /* 0x000000010500788c */ /* 0x000fe4000bf45270 */
[----:B------:R-:W-:Y:S01]  /*0e00*/  USEL UR6, UR6, 0x1, UP0 ;  /* 0x0000000106067887 */ /* 0x000fe20008000000 */
[----:B------:R-:W-:Y:S01]  /*0e10*/  @UP1 ULDC UR5, c[0x0][0xdac] ;  /* 0x00036b0000051ab9 */ /* 0x000fe20000000800 */
[----:B------:R-:W-:Y:S01]  /*0e20*/  ULOP3.LUT UP0, URZ, UR9, 0x9f, URZ, 0xc0, !UPT ;  /* 0x0000009f093f7892 */ /* 0x000fe2000f80c03f */
[----:B------:R-:W-:Y:S01]  /*0e30*/  UMOV UR11, UR10 ;  /* 0x0000000a000b7c82 */ /* 0x000fe20008000000 */
[----:B-1----:R-:W-:Y:S02]  /*0e40*/  R2UR UR7, R0 ;  /* 0x00000000000772ca */ /* 0x002fe400000e0000 */
[----:B--2---:R-:W-:Y:S01]  /*0e50*/  IMAD R64, R64, UR6, RZ ;  /* 0x0000000640407c24 */ /* 0x004fe2000f8e02ff */
[----:B------:R-:W-:Y:S01]  /*0e60*/  @UP1 ULDC UR6, c[0x0][0xdb0] ;  /* 0x00036c0000061ab9 */ /* 0x000fe20000000800 */
[----:B------:R-:W-:-:S02]  /*0e70*/  PLOP3.LUT P0, PT, PT, PT, UP0, 0x80, 0x0 ;  /* 0x000000000000781c */ /* 0x000fc40003f0f008 */
[----:B------:R-:W-:-:S04]  /*0e80*/  VIADD R0, R64, 0x4f ;  /* 0x0000004f40007836 */ /* 0x000fc80000000000 */
[----:B------:R-:W-:-:S03]  /*0e90*/  IMAD.HI R0, R0, 0x66666667, RZ ;  /* 0x6666666700007827 */ /* 0x000fc600078e02ff */
[----:B------:R-:W-:Y:S02]  /*0ea0*/  ULEA.HI UR4, UR7, UR7, URZ, 0x1 ;  /* 0x0000000707047291 */ /* 0x000fe4000f8f083f */
[----:B------:R-:W-:Y:S02]  /*0eb0*/  SHF.R.U32.HI R3, RZ, 0x1f, R0 ;  /* 0x0000001fff037819 */ /* 0x000fe40000011600 */
[----:B------:R-:W-:Y:S02]  /*0ec0*/  ULOP3.LUT UR8, UR4, 0x1e, URZ, 0xc0, !UPT ;  /* 0x0000001e04087892 */ /* 0x000fe4000f8ec03f */
[----:B------:R-:W-:Y:S01]  /*0ed0*/  LEA.HI.SX32 R152, R0, R3, 0x1b ;  /* 0x0000000300987211 */ /* 0x000fe200078fdaff */
[----:B------:R-:W-:Y:S02]  /*0ee0*/  UIMAD.WIDE.U32 UR4, UR10, UR5, URZ ;  /* 0x000000050a0472a5 */ /* 0x000fe4000f8e003f */
[----:B------:R-:W-:Y:S02]  /*0ef0*/  UIADD3 UR8, UR7, -UR8, URZ ;  /* 0x8000000807087290 */ /* 0x000fe4000fffe03f */
[----:B------:R-:W-:-:S02]  /*0f00*/  @UP1 USHF.R.U32.HI UR11, URZ, UR6, UR5 ;  /* 0x000000063f0b1299 */ /* 0x000fc40008011605 */
[----:B------:R-:W-:Y:S01]  /*0f10*/  ULEA UR8, UR8, UR9, 0xd ;  /* 0x0000000908087291 */ /* 0x000fe2000f8e683f */
[----:B------:R-:W-:Y:S02]  /*0f20*/  @UP2 ULDC.64 UR6, c[0x0][0xdb8] ;  /* 0x00036e0000062ab9 */ /* 0x000fe40000000a00 */
[----:B------:R-:W-:Y:S02]  /*0f30*/  UIMAD.WIDE.U32 UR4, UR11, UR6, URZ ;  /* 0x000000060b0472a5 */ /* 0x000fe4000f8e003f */
[----:B------:R-:W-:Y:S01]  /*0f40*/  IMAD.U32 R215, RZ, RZ, UR11 ;  /* 0x0000000bffd77e24 */ /* 0x000fe2000f8e00ff */
[----:B------:R-:W-:Y:S01]  /*0f50*/  USHF.R.U32.HI UR8, URZ, 0x4, UR8 ;  /* 0x000000043f087899 */ /* 0x000fe20008011608 */
[----:B------:R-:W-:Y:S01]  /*0f60*/  UMOV UR36, UR11 ;  /* 0x0000000b00247c82 */ /* 0x000fe20008000000 */
[----:B------:R-:W-:Y:S02]  /*0f70*/  @UP2 USHF.R.U32.HI UR36, URZ, UR7, UR5 ;  /* 0x000000073f242299 */ /* 0x000fe40008011605 */
[----:B------:R-:W-:Y:S01]  /*0f80*/  UMOV UR4, UR10 ;  /* 0x0000000a00047c82 */ /* 0x000fe20008000000 */
[----:B------:R-:W-:Y:S01]  /*0f90*/  ULOP3.LUT UR37, UR8, 0x3fff, URZ, 0xc0, !UPT ;  /* 0x00003fff08257892 */ /* 0x000fe2000f8ec03f */
[----:B------:R-:W-:Y:S01]  /*0fa0*/  IMAD.U32 R214, RZ, RZ, UR4 ;  /* 0x00000004ffd67e24 */ /* 0x000fe2000f8e00ff */
[----:B------:R-:W-:Y:S10]  /*0fb0*/  @!P0 BRA `(.L_x_9) ;  /* 0x0000000000408947 */ /* 0x000ff40003800000 */
[----:B------:R-:W-:Y:S01]  /*0fc0*/  MOV R0, 0x0 ;  /* 0x0000000000007802 */ /* 0x000fe20000000f00 */
[----:B------:R-:W-:Y:S01]  /*0fd0*/  ULDC.64 UR4, c[0x4][0x1b8] ;  /* 0x01006e0000047ab9 */ /* 0x000fe20000000a00 */
[----:B------:R-:W-:Y:S01]  /*0fe0*/  ULDC.64 UR6, c[0x4][0x130] ;  /* 0x01004c0000067ab9 */ /* 0x000fe20000000a00 */
[----:B------:R-:W-:Y:S01]  /*0ff0*/  MOV R4, UR4 ;  /* 0x0000000400047c02 */ /* 0x000fe20008000f00 */
[----:B------:R1:W2:Y:S01]  /*1000*/  LDC.64 R2, c[0x4][R0] ;  /* 0x0100000000027b82 */ /* 0x0002a20000000a00 */
[----:B------:R-:W-:Y:S01]  /*1010*/  IMAD.U32 R5, RZ, RZ, UR5 ;  /* 0x00000005ff057e24 */ /* 0x000fe2000f8e00ff */
[----:B------:R-:W-:Y:S01]  /*1020*/  ULDC.64 UR4, c[0x4][0x1c0] ;  /* 0x0100700000047ab9 */ /* 0x000fe20000000a00 */
[----:B------:R-:W-:Y:S01]  /*1030*/  MOV R10, UR6 ;  /* 0x00000006000a7c02 */ /* 0x000fe20008000f00 */
[----:B------:R-:W-:Y:S01]  /*1040*/  IMAD.U32 R6, RZ, RZ, UR4 ;  /* 0x00000004ff067e24 */ /* 0x000fe2000f8e00ff */
[----:B------:R-:W-:Y:S01]  /*1050*/  MOV R13, RZ ;  /* 0x000000ff000d7202 */ /* 0x000fe20000000f00 */
[----:B------:R-:W-:-:S02]  /*1060*/  IMAD.U32 R7, RZ, RZ, UR5 ;  /* 0x00000005ff077e24 */ /* 0x000fc4000f8e00ff */
[----:B------:R-:W-:Y:S02]  /*1070*/  IMAD.U32 R11, RZ, RZ, UR7 ;  /* 0x00000007ff0b7e24 */ /* 0x000fe4000f8e00ff */
[----:B------:R-:W-:Y:S02]  /*1080*/  IMAD.MOV.U32 R8, RZ, RZ, 0x70 ;  /* 0x00000070ff087424 */ /* 0x000fe400078e00ff */
[----:B-1----:R-:W-:-:S07]  /*1090*/  IMAD.MOV.U32 R12, RZ, RZ, 0x1 ;  /* 0x00000001ff0c7424 */ /* 0x002fce00078e00ff */
[----:B------:R-:W-:-:S07]  /*10a0*/  LEPC R20, `(.L_x_9) ;  /* 0x000000001014794e */ /* 0x000fce0000000000 */
[----:B--2---:R-:W-:Y:S05]  /*10b0*/  CALL.ABS.NOINC R2 ;  /* 0x0000000002007343 */ /* 0x004fea0003c00000 */
.L_x_9:
[----:B------:R-:W-:Y:S02]  /*10c0*/  LOP3.LUT R0, R212, 0x1, RZ, 0xc0, !PT ;  /* 0x00000001d4007812 */ /* 0x000fe400078ec0ff */
[----:B------:R-:W-:Y:S02]  /*10d0*/  ISETP.NE.AND P0, PT, R22, 0x3, PT ;  /* 0x000000031600780c */ /* 0x000fe40003f05270 */
[----:B------:R-:W-:-:S04]  /*10e0*/  SHF.L.U32 R0, R0, 0x1f, RZ ;  /* 0x0000001f00007819 */ /* 0x000fc800000006ff */
[----:B------:R-:W1:Y:S02]  /*10f0*/  SYNCS.PHASECHK.TRANS64.TRYWAIT P1, [UR61+0x38800], R0 ;  /* 0x03880000ff0075a7 */ /* 0x000e64000802017d */
[----:B-1----:R-:W-:Y:S05]  /*1100*/  @!P1 BRA `(.L_x_10) ;  /* 0x000000d400409947 */ /* 0x002fea0003800000 */
.L_x_90:
[----:B------:R-:W-:Y:S05]  /*1110*/  @!P0 BRA `(.L_x_11) ;  /* 0x0000000000048947 */ /* 0x000fea0003800000 */
[----:B------:R-:W-:Y:S01]  /*1120*/  BPT.TRAP 0x1 ;  /* 0x000000040000795c */ /* 0x000fe20000300000 */
.L_x_11:
[----:B------:R-:W-:Y:S01]  /*1130*/  R2UR UR4, R18 ;  /* 0x00000000120472ca */ /* 0x000fe200000e0000 */
[----:B-1----:R-:W-:-:S05]  /*1140*/  IMAD.U32 R0, RZ, RZ, UR38 ;  /* 0x00000026ff007e24 */ /* 0x002fca000f8e00ff */
[----:B------:R-:W-:-:S07]  /*1150*/  LEA R0, R0, UR61, 0x3 ;  /* 0x0000003d00007c11 */ /* 0x000fce000f8e18ff */
[----:B------:R-:W-:-:S05]  /*1160*/  IMAD.U32 R3, RZ, RZ, UR4 ;  /* 0x00000004ff037e24 */ /* 0x000fca000f8e00ff */
[----:B------:R-:W-:-:S04]  /*1170*/  SHF.L.U32 R3, R3, 0x1f, RZ ;  /* 0x0000001f03037819 */ /* 0x000fc800000006ff */
[----:B------:R1:W2:Y:S01]  /*1180*/  SYNCS.PHASECHK.TRANS64.TRYWAIT P2, [R0+URZ+0x38830], R3 ;  /* 0x03883003000075a7 */ /* 0x0002a2000804017f */
[----:B------:R-:W-:Y:S05]  /*1190*/  @!P0 BRA `(.L_x_12) ;  /* 0x0000000000048947 */ /* 0x000fea0003800000 */
[----:B------:R-:W-:Y:S01]  /*11a0*/  BPT.TRAP 0x1 ;  /* 0x000000040000795c */ /* 0x000fe20000300000 */
.L_x_12:
[----:B------:R-:W3:Y:S01]  /*11b0*/  S2R R2, SR_TID.X ;  /* 0x0000000000027919 */ /* 0x000ee20000002100 */
[----:B------:R-:W-:Y:S01]  /*11c0*/  IMAD.MOV.U32 R151, RZ, RZ, RZ ;  /* 0x000000ffff977224 */ /* 0x000fe200078e00ff */
[----:B---3--:R-:W-:-:S04]  /*11d0*/  LOP3.LUT R2, R2, 0x7f, RZ, 0xc0, !PT ;  /* 0x0000007f02027812 */ /* 0x008fc800078ec0ff */
[----:B------:R-:W-:Y:S01]  /*11e0*/  ISETP.NE.AND P1, PT, R2, RZ, PT ;  /* 0x000000ff0200720c */ /* 0x000fe20003f25270 */
[----:B--2---:R-:W-:-:S12]  /*11f0*/  @P2 BRA `(.L_x_13) ;  /* 0x0000000000082947 */ /* 0x004fd80003800000 */
[----:B------:R-:W2:Y:S02]  /*1200*/  SYNCS.PHASECHK.TRANS64.TRYWAIT P2, [R0+URZ+0x38830], R3 ;  /* 0x03883003000075a7 */ /* 0x000ea4000804017f */
[----:B--2---:R-:W-:Y:S05]  /*1210*/  @!P2 BRA `(.L_x_14) ;  /* 0x000000d40014a947 */ /* 0x004fea0003800000 */
.L_x_13:
[----:B------:R-:W-:Y:S05]  /*1220*/  WARPSYNC.ALL ;  /* 0x0000000000007948 */ /* 0x000fea0003800000 */
[----:B------:R-:W-:Y:S01]  /*1230*/  UIADD3 UR4, UR61, 0x24400, URZ ;  /* 0x000244003d047890 */ /* 0x000fe2000fffe03f */
[----:B------:R-:W-:Y:S01]  /*1240*/  WARPGROUP.ARRIVE ;  /* 0x00000000000079c5 */ /* 0x000fe20000000000 */
[----:B------:R-:W-:Y:S01]  /*1250*/  ULOP3.LUT UR5, UR37, 0x10000, URZ, 0xfc, !UPT ;  /* 0x0001000025057892 */ /* 0x000fe2000f8efc3f */
[----:B-12---:R-:W-:Y:S01]  /*1260*/  IMAD.IADD R3, R219, 0x1, R64 ;  /* 0x00000001db037824 */ /* 0x006fe200078e0240 */
[----:B------:R-:W-:Y:S01]  /*1270*/  USHF.R.U32.HI UR4, URZ, 0x4, UR4 ;  /* 0x000000043f047899 */ /* 0x000fe20008011604 */
[----:B------:R-:W-:Y:S01]  /*1280*/  P2R R66, PR, RZ, 0x1 ;  /* 0x00000001ff427803 */ /* 0x000fe20000000000 */
[----:B------:R-:W-:Y:S01]  /*1290*/  UMOV UR9, 0x40000040 ;  /* 0x4000004000097882 */ /* 0x000fe20000000000 */
[----:B------:R-:W-:Y:S01]  /*12a0*/  UMOV UR11, 0x40000040 ;  /* 0x40000040000b7882 */ /* 0x000fe20000000000 */
[----:B------:R-:W-:Y:S01]  /*12b0*/  ULOP3.LUT UR4, UR4, 0x3fff, URZ, 0xc0, !UPT ;  /* 0x00003fff04047892 */ /* 0x000fe2000f8ec03f */
[----:B------:R-:W-:Y:S01]  /*12c0*/  IMAD.U32 R15, RZ, RZ, UR9 ;  /* 0x00000009ff0f7e24 */ /* 0x000fe2000f8e00ff */
[----:B------:R-:W-:Y:S01]  /*12d0*/  UMOV UR8, UR5 ;  /* 0x0000000500087c82 */ /* 0x000fe20008000000 */
[----:B------:R-:W-:Y:S01]  /*12e0*/  UMOV UR15, UR9 ;  /* 0x00000009000f7c82 */ /* 0x000fe20008000000 */
[----:B------:R-:W-:Y:S01]  /*12f0*/  ULOP3.LUT UR6, UR4, 0x10000, URZ, 0xfc, !UPT ;  /* 0x0001000004067892 */ /* 0x000fe2000f8efc3f */
[----:B------:R-:W-:Y:S01]  /*1300*/  IMAD.U32 R14, RZ, RZ, UR8 ;  /* 0x00000008ff0e7e24 */ /* 0x000fe2000f8e00ff */
[----:B------:R-:W-:Y:S01]  /*1310*/  UMOV UR14, UR8 ;  /* 0x00000008000e7c82 */ /* 0x000fe20008000000 */
[----:B------:R-:W-:Y:S01]  /*1320*/  UIADD3 UR7, UR5, 0x2, URZ ;  /* 0x0000000205077890 */ /* 0x000fe2000fffe03f */
[----:B------:R-:W-:Y:S01]  /*1330*/  IMAD R3, R152, -0x50, R3 ;  /* 0xffffffb098037824 */ /* 0x000fe200078e0203 */
[----:B------:R-:W-:-:S02]  /*1340*/  UIMAD UR4, UR38, 0xa00, UR6 ;  /* 0x00000a00260478a4 */ /* 0x000fc4000f8e0206 */
[----:B------:R-:W-:Y:S01]  /*1350*/  MOV R21, UR6 ;  /* 0x0000000600157c02 */ /* 0x000fe20008000f00 */
[----:B------:R-:W-:Y:S01]  /*1360*/  UMOV UR17, 0x40000040 ;  /* 0x4000004000117882 */ /* 0x000fe20000000000 */
[----:B------:R-:W-:Y:S01]  /*1370*/  UMOV UR19, 0x40000040 ;  /* 0x4000004000137882 */ /* 0x000fe20000000000 */
[----:B------:R-:W-:Y:S01]  /*1380*/  UIADD3 UR6, UR4, 0x200, URZ ;  /* 0x0000020004067890 */ /* 0x000fe2000fffe03f */
[----:B------:R-:W-:Y:S01]  /*1390*/  MOV R13, UR17 ;  /* 0x00000011000d7c02 */ /* 0x000fe20008000f00 */
[----:B------:R-:W-:Y:S01]  /*13a0*/  UIADD3 UR12, UR4, 0x2, URZ ;  /* 0x00000002040c7890 */ /* 0x000fe2000fffe03f */
[C---:B------:R-:W-:Y:S01]  /*13b0*/  ISETP.GT.AND P6, PT, R3.reuse, RZ, PT ;  /* 0x000000ff0300720c */ /* 0x040fe20003fc4270 */
[----:B------:R-:W-:Y:S01]  /*13c0*/  UMOV UR10, UR4 ;  /* 0x00000004000a7c82 */ /* 0x000fe20008000000 */
[----:B------:R-:W-:Y:S01]  /*13d0*/  UMOV UR16, UR7 ;  /* 0x0000000700107c82 */ /* 0x000fe20008000000 */
[----:B------:R-:W-:Y:S01]  /*13e0*/  HGMMA.64x16x16.F32 R56, gdesc[UR8], RZ, !UPT, gsb0 ;  /* 0x00200000083879f0 */ /* 0x000fe2000c0008ff */
[----:B------:R-:W-:Y:S01]  /*13f0*/  UIADD3 UR10, UR4, 0x80, URZ ;  /* 0x00000080040a7890 */ /* 0x000fe2000fffe03f */
[----:B------:R-:W-:Y:S01]  /*1400*/  IMAD.U32 R12, RZ, RZ, UR16 ;  /* 0x00000010ff0c7e24 */ /* 0x000fe2000f8e00ff */
[----:B------:R-:W-:Y:S01]  /*1410*/  UMOV UR8, UR14 ;  /* 0x0000000e00087c82 */ /* 0x000fe20008000000 */
[----:B------:R-:W-:Y:S01]  /*1420*/  UMOV UR9, UR15 ;  /* 0x0000000f00097c82 */ /* 0x000fe20008000000 */
[----:B------:R-:W-:Y:S01]  /*1430*/  UMOV UR11, 0x40000040 ;  /* 0x40000040000b7882 */ /* 0x000fe20000000000 */
[----:B------:R-:W-:Y:S01]  /*1440*/  UMOV UR18, UR12 ;  /* 0x0000000c00127c82 */ /* 0x000fe20008000000 */
[----:B------:R-:W-:Y:S01]  /*1450*/  UIADD3 UR7, UR5, 0x4, URZ ;  /* 0x0000000405077890 */ /* 0x000fe2000fffe03f */
[C---:B------:R-:W-:Y:S01]  /*1460*/  ISETP.GT.AND P5, PT, R3.reuse, 0x1, PT ;  /* 0x000000010300780c */ /* 0x040fe20003fa4270 */
[----:B------:R-:W-:Y:S01]  /*1470*/  UIADD3 UR12, UR4, 0x4, URZ ;  /* 0x00000004040c7890 */ /* 0x000fe2000fffe03f */
[C---:B------:R-:W-:Y:S01]  /*1480*/  ISETP.GT.AND P4, PT, R3.reuse, 0x8, PT ;  /* 0x000000080300780c */ /* 0x040fe20003f84270 */
[----:B------:R-:W-:Y:S01]  /*1490*/  UMOV UR13, 0x40000040 ;  /* 0x40000040000d7882 */ /* 0x000fe20000000000 */
[----:B------:R-:W-:Y:S01]  /*14a0*/  UIADD3 UR20, UR5, 0x406, URZ ;  /* 0x0000040605147890 */ /* 0x000fe2000fffe03f */
[C---:B------:R-:W-:Y:S01]  /*14b0*/  ISETP.GT.AND P3, PT, R3.reuse, 0x9, PT ;  /* 0x000000090300780c */ /* 0x040fe20003f64270 */
[----:B------:R-:W-:Y:S01]  /*14c0*/  UIADD3 UR22, UR4, 0x286, URZ ;  /* 0x0000028604167890 */ /* 0x000fe2000fffe03f */
[----:B------:R-:W-:Y:S01]  /*14d0*/  ISETP.GT.AND P2, PT, R3, 0x10, PT ;  /* 0x000000100300780c */ /* 0x000fe20003f44270 */
[----:B------:R-:W-:Y:S01]  /*14e0*/  UMOV UR21, 0x40000040 ;  /* 0x4000004000157882 */ /* 0x000fe20000000000 */
[----:B------:R-:W-:Y:S01]  /*14f0*/  UMOV UR23, 0x40000040 ;  /* 0x4000004000177882 */ /* 0x000fe20000000000 */
[----:B------:R-:W-:Y:S01]  /*1500*/  UIADD3 UR24, UR5, 0x800, URZ ;  /* 0x0000080005187890 */ /* 0x000fe2000fffe03f */
[----:B------:R-:W-:Y:S01]  /*1510*/  @!P1 VIADD R0, R0, 0x38840 ;  /* 0x0003884000009836 */ /* 0x000fe20000000000 */
[----:B------:R-:W-:Y:S01]  /*1520*/  UIADD3 UR26, UR4, 0x500, URZ ;  /* 0x00000500041a7890 */ /* 0x000fe2000fffe03f */
[-C--:B------:R-:W-:Y:S01]  /*1530*/  MOV R150, R151.reuse ;  /* 0x0000009700967202 */ /* 0x080fe20000000f00 */
[----:B------:R-:W-:Y:S01]  /*1540*/  UMOV UR25, 0x40000040 ;  /* 0x4000004000197882 */ /* 0x000fe20000000000 */
[----:B------:R-:W-:Y:S01]  /*1550*/  UMOV UR27, 0x40000040 ;  /* 0x40000040001b7882 */ /* 0x000fe20000000000 */
[----:B------:R-:W-:Y:S01]  /*1560*/  UIADD3 UR28, UR5, 0x802, URZ ;  /* 0x00000802051c7890 */ /* 0x000fe2000fffe03f */
[----:B------:R-:W-:Y:S01]  /*1570*/  @!P1 PRMT R0, RZ, 0x654, R0 ;  /* 0x00000654ff009816 */ /* 0x000fe20000000000 */
[----:B------:R-:W-:Y:S01]  /*1580*/  UIADD3 UR30, UR4, 0x502, URZ ;  /* 0x00000502041e7890 */ /* 0x000fe2000fffe03f */
[--C-:B------:R-:W-:Y:S01]  /*1590*/  IMAD.MOV.U32 R149, RZ, RZ, R151.reuse ;  /* 0x000000ffff957224 */ /* 0x100fe200078e0097 */
[----:B------:R-:W-:Y:S01]  /*15a0*/  UMOV UR29, 0x40000040 ;  /* 0x40000040001d7882 */ /* 0x000fe20000000000 */
[----:B------:R-:W-:Y:S01]  /*15b0*/  UMOV UR31, 0x40000040 ;  /* 0x40000040001f7882 */ /* 0x000fe20000000000 */
[----:B------:R-:W-:Y:S01]  /*15c0*/  UIADD3 UR32, UR5, 0x804, URZ ;  /* 0x0000080405207890 */ /* 0x000fe2000fffe03f */
[--C-:B------:R-:W-:Y:S01]  /*15d0*/  IMAD.MOV.U32 R148, RZ, RZ, R151.reuse ;  /* 0x000000ffff947224 */ /* 0x100fe200078e0097 */
[----:B------:R-:W-:Y:S01]  /*15e0*/  UIADD3 UR34, UR4, 0x504, URZ ;  /* 0x0000050404227890 */ /* 0x000fe2000fffe03f */
[--C-:B------:R-:W-:Y:S01]  /*15f0*/  IMAD.MOV.U32 R147, RZ, RZ, R151.reuse ;  /* 0x000000ffff937224 */ /* 0x100fe200078e0097 */
[----:B------:R-:W-:Y:S01]  /*1600*/  UMOV UR33, 0x40000040 ;  /* 0x4000004000217882 */ /* 0x000fe20000000000 */
[----:B------:R-:W-:Y:S01]  /*1610*/  UMOV UR35, 0x40000040 ;  /* 0x4000004000237882 */ /* 0x000fe20000000000 */
[----:B------:R-:W-:Y:S01]  /*1620*/  UIADD3 UR40, UR5, 0x806, URZ ;  /* 0x0000080605287890 */ /* 0x000fe2000fffe03f */
[-C--:B------:R-:W-:Y:S01]  /*1630*/  MOV R146, R151.reuse ;  /* 0x0000009700927202 */ /* 0x080fe20000000f00 */
        /* <DEDUP_REMOVED lines=11> */
[----:B------:R-:W-:Y:S01]  /*16f0*/  MOV R142, R151 ;  /* 0x00000097008e7202 */ /* 0x000fe20000000f00 */
[----:B------:R-:W-:Y:S01]  /*1700*/  UIADD3 UR50, UR4, 0x782, URZ ;  /* 0x0000078204327890 */ /* 0x000fe2000fffe03f */
[----:B------:R-:W-:Y:S01]  /*1710*/  IMAD.MOV.U32 R141, RZ, RZ, R151 ;  /* 0x000000ffff8d7224 */ /* 0x000fe200078e0097 */
[----:B------:R-:W-:-:S02]  /*1720*/  WARPGROUP.DEPBAR.LE gsb0, 0x0 ;  /* 0x00008000000079c5 */ /* 0x000fc40000010000 */
[----:B------:R-:W-:Y:S01]  /*1730*/  WARPGROUP.ARRIVE ;  /* 0x00000000000079c5 */ /* 0x000fe20000000000 */
[----:B------:R-:W-:Y:S01]  /*1740*/  UMOV UR49, 0x40000040 ;  /* 0x4000004000317882 */ /* 0x000fe20000000000 */
[----:B------:R-:W-:Y:S01]  /*1750*/  UMOV UR51, 0x40000040 ;  /* 0x4000004000337882 */ /* 0x000fe20000000000 */
[----:B------:R-:W-:Y:S01]  /*1760*/  UIADD3 UR52, UR5, 0xc04, URZ ;  /* 0x00000c0405347890 */ /* 0x000fe2000fffe03f */
[--C-:B------:R-:W-:Y:S01]  /*1770*/  IMAD.MOV.U32 R140, RZ, RZ, R151.reuse ;  /* 0x000000ffff8c7224 */ /* 0x100fe200078e0097 */
[----:B------:R-:W-:Y:S01]  /*1780*/  UIADD3 UR54, UR4, 0x784, URZ ;  /* 0x0000078404367890 */ /* 0x000fe2000fffe03f */
[----:B------:R-:W-:Y:S01]  /*1790*/  HGMMA.64x16x16.F32 R48, gdesc[UR8], RZ, !UPT, gsb0 ;  /* 0x00200000083079f0 */ /* 0x000fe2000c0008ff */
[----:B------:R-:W-:Y:S01]  /*17a0*/  UIADD3 UR10, UR4, 0x100, URZ ;  /* 0x00000100040a7890 */ /* 0x000fe2000fffe03f */
[--C-:B------:R-:W-:Y:S01]  /*17b0*/  IMAD.MOV.U32 R139, RZ, RZ, R151.reuse ;  /* 0x000000ffff8b7224 */ /* 0x100fe200078e0097 */
[----:B------:R-:W-:Y:S01]  /*17c0*/  UMOV UR8, UR14 ;  /* 0x0000000e00087c82 */ /* 0x000fe20008000000 */
[----:B------:R-:W-:Y:S01]  /*17d0*/  UMOV UR9, UR15 ;  /* 0x0000000f00097c82 */ /* 0x000fe20008000000 */
[----:B------:R-:W-:Y:S01]  /*17e0*/  UMOV UR11, 0x40000040 ;  /* 0x40000040000b7882 */ /* 0x000fe20000000000 */
[----:B------:R-:W-:Y:S01]  /*17f0*/  UMOV UR53, 0x40000040 ;  /* 0x4000004000357882 */ /* 0x000fe20000000000 */
[----:B------:R-:W-:Y:S01]  /*1800*/  UMOV UR55, 0x40000040 ;  /* 0x4000004000377882 */ /* 0x000fe20000000000 */
[----:B------:R-:W-:Y:S01]  /*1810*/  UMOV UR57, 0x40000040 ;  /* 0x4000004000397882 */ /* 0x000fe20000000000 */
[----:B------:R-:W-:Y:S01]  /*1820*/  UMOV UR59, 0x40000040 ;  /* 0x40000040003b7882 */ /* 0x000fe20000000000 */
[----:B------:R-:W-:Y:S01]  /*1830*/  IMAD.U32 R7, RZ, RZ, UR57 ;  /* 0x00000039ff077e24 */ /* 0x000fe2000f8e00ff */
[-C--:B------:R-:W-:Y:S01]  /*1840*/  MOV R138, R151.reuse ;  /* 0x00000097008a7202 */ /* 0x080fe20000000f00 */
[--C-:B------:R-:W-:Y:S01]  /*1850*/  IMAD.MOV.U32 R137, RZ, RZ, R151.reuse ;  /* 0x000000ffff897224 */ /* 0x100fe200078e0097 */
        /* <DEDUP_REMOVED lines=34> */
[----:B------:R-:W-:Y:S01]  /*1a80*/  MOV R68, R151 ;  /* 0x0000009700447202 */ /* 0x000fe20000000f00 */
[----:B------:R-:W-:-:S02]  /*1a90*/  IMAD.MOV.U32 R111, RZ, RZ, R151 ;  /* 0x000000ffff6f7224 */ /* 0x000fc400078e0097 */
[--C-:B------:R-:W-:Y:S01]  /*1aa0*/  IMAD.MOV.U32 R109, RZ, RZ, R151.reuse ;  /* 0x000000ffff6d7224 */ /* 0x100fe200078e0097 */
[----:B------:R-:W-:Y:S02]  /*1ab0*/  WARPGROUP.DEPBAR.LE gsb0, 0x0 ;  /* 0x00008000000079c5 */ /* 0x000fe40000010000 */
[----:B------:R-:W-:Y:S01]  /*1ac0*/  WARPGROUP.ARRIVE ;  /* 0x00000000000079c5 */ /* 0x000fe20000000000 */
[--C-:B------:R-:W-:Y:S02]  /*1ad0*/  IMAD.MOV.U32 R108, RZ, RZ, R151.reuse ;  /* 0x000000ffff6c7224 */ /* 0x100fe400078e0097 */
[--C-:B------:R-:W-:Y:S02]  /*1ae0*/  IMAD.MOV.U32 R106, RZ, RZ, R151.reuse ;  /* 0x000000ffff6a7224 */ /* 0x100fe400078e0097 */
[--C-:B------:R-:W-:Y:S01]  /*1af0*/  IMAD.MOV.U32 R105, RZ, RZ, R151.reuse ;  /* 0x000000ffff697224 */ /* 0x100fe200078e0097 */
[----:B------:R-:W-:Y:S01]  /*1b00*/  HGMMA.64x16x16.F32 R40, gdesc[UR8], RZ, !UPT, gsb0 ;  /* 0x00200000082879f0 */ /* 0x000fe2000c0008ff */
[----:B------:R-:W-:Y:S01]  /*1b10*/  UIADD3 UR10, UR4, 0x180, URZ ;  /* 0x00000180040a7890 */ /* 0x000fe2000fffe03f */
[--C-:B------:R-:W-:Y:S01]  /*1b20*/  IMAD.MOV.U32 R103, RZ, RZ, R151.reuse ;  /* 0x000000ffff677224 */ /* 0x100fe200078e0097 */
[----:B------:R-:W-:Y:S01]  /*1b30*/  UMOV UR8, UR14 ;  /* 0x0000000e00087c82 */ /* 0x000fe20008000000 */
[----:B------:R-:W-:Y:S01]  /*1b40*/  UMOV UR9, UR15 ;  /* 0x0000000f00097c82 */ /* 0x000fe20008000000 */
[----:B------:R-:W-:Y:S01]  /*1b50*/  UMOV UR11, 0x40000040 ;  /* 0x40000040000b7882 */ /* 0x000fe20000000000 */
[----:B------:R-:W-:-:S02]  /*1b60*/  IMAD.MOV.U32 R102, RZ, RZ, R151 ;  /* 0x000000ffff667224 */ /* 0x000fc400078e0097 */
[--C-:B------:R-:W-:Y:S02]  /*1b70*/  IMAD.MOV.U32 R100, RZ, RZ, R151.reuse ;  /* 0x000000ffff647224 */ /* 0x100fe400078e0097 */
[--C-:B------:R-:W-:Y:S02]  /*1b80*/  IMAD.MOV.U32 R96, RZ, RZ, R151.reuse ;  /* 0x000000ffff607224 */ /* 0x100fe400078e0097 */
[--C-:B------:R-:W-:Y:S02]  /*1b90*/  IMAD.MOV.U32 R94, RZ, RZ, R151.reuse ;  /* 0x000000ffff5e7224 */ /* 0x100fe400078e0097 */
[--C-:B------:R-:W-:Y:S02]  /*1ba0*/  IMAD.MOV.U32 R90, RZ, RZ, R151.reuse ;  /* 0x000000ffff5a7224 */ /* 0x100fe400078e0097 */
[--C-:B------:R-:W-:Y:S02]  /*1bb0*/  IMAD.MOV.U32 R88, RZ, RZ, R151.reuse ;  /* 0x000000ffff587224 */ /* 0x100fe400078e0097 */
[----:B------:R-:W-:-:S02]  /*1bc0*/  IMAD.MOV.U32 R84, RZ, RZ, R151 ;  /* 0x000000ffff547224 */ /* 0x000fc400078e0097 */
[--C-:B------:R-:W-:Y:S02]  /*1bd0*/  IMAD.MOV.U32 R82, RZ, RZ, R151.reuse ;  /* 0x000000ffff527224 */ /* 0x100fe400078e0097 */
[--C-:B------:R-:W-:Y:S02]  /*1be0*/  IMAD.MOV.U32 R78, RZ, RZ, R151.reuse ;  /* 0x000000ffff4e7224 */ /* 0x100fe400078e0097 */
[--C-:B------:R-:W-:Y:S02]  /*1bf0*/  IMAD.MOV.U32 R76, RZ, RZ, R151.reuse ;  /* 0x000000ffff4c7224 */ /* 0x100fe400078e0097 */
[--C-:B------:R-:W-:Y:S02]  /*1c00*/  IMAD.MOV.U32 R72, RZ, RZ, R151.reuse ;  /* 0x000000ffff487224 */ /* 0x100fe400078e0097 */
[----:B------:R-:W-:Y:S01]  /*1c10*/  IMAD.MOV.U32 R70, RZ, RZ, R151 ;  /* 0x000000ffff467224 */ /* 0x000fe200078e0097 */
[----:B------:R-:W-:Y:S02]  /*1c20*/  WARPGROUP.DEPBAR.LE gsb0, 0x0 ;  /* 0x00008000000079c5 */ /* 0x000fe40000010000 */
[----:B------:R-:W-:-:S06]  /*1c30*/  WARPGROUP.ARRIVE ;  /* 0x00000000000079c5 */ /* 0x000fcc0000000000 */
[----:B------:R-:W-:Y:S01]  /*1c40*/  HGMMA.64x16x16.F32 R32, gdesc[UR8], RZ, !UPT, gsb0 ;  /* 0x00200000082079f0 */ /* 0x000fe2000c0008ff */
[----:B------:R-:W-:Y:S01]  /*1c50*/  UMOV UR8, UR14 ;  /* 0x0000000e00087c82 */ /* 0x000fe20008000000 */
[----:B------:R-:W-:Y:S01]  /*1c60*/  UMOV UR9, UR15 ;  /* 0x0000000f00097c82 */ /* 0x000fe20008000000 */
[----:B------:R-:W-:Y:S01]  /*1c70*/  UMOV UR10, UR6 ;  /* 0x00000006000a7c82 */ /* 0x000fe20008000000 */
[----:B------:R-:W-:Y:S01]  /*1c80*/  UMOV UR11, 0x40000040 ;  /* 0x40000040000b7882 */ /* 0x000fe20000000000 */
[----:B------:R-:W-:Y:S01]  /*1c90*/  UMOV UR14, UR16 ;  /* 0x00000010000e7c82 */ /* 0x000fe20008000000 */
[----:B------:R-:W-:Y:S01]  /*1ca0*/  UMOV UR15, UR17 ;  /* 0x00000011000f7c82 */ /* 0x000fe20008000000 */
[----:B------:R-:W-:Y:S01]  /*1cb0*/  UIADD3 UR6, UR4, 0x202, URZ ;  /* 0x0000020204067890 */ /* 0x000fe2000fffe03f */
[----:B------:R-:W-:Y:S02]  /*1cc0*/  WARPGROUP.DEPBAR.LE gsb0, 0x0 ;  /* 0x00008000000079c5 */ /* 0x000fe40000010000 */
[----:B------:R-:W-:-:S06]  /*1cd0*/  WARPGROUP.ARRIVE ;  /* 0x00000000000079c5 */ /* 0x000fcc0000000000 */
[----:B------:R-:W-:Y:S01]  /*1ce0*/  HGMMA.64x16x16.F32 R24, gdesc[UR8], RZ, !UPT, gsb0 ;  /* 0x00200000081879f0 */ /* 0x000fe2000c0008ff */
[----:B------:R-:W-:Y:S01]  /*1cf0*/  UIADD3 UR10, UR4, 0x82, URZ ;  /* 0x00000082040a7890 */ /* 0x000fe2000fffe03f */
[----:B------:R-:W-:Y:S01]  /*1d00*/  UMOV UR8, UR14 ;  /* 0x0000000e00087c82 */ /* 0x000fe20008000000 */
[----:B------:R-:W-:Y:S01]  /*1d10*/  UMOV UR9, UR15 ;  /* 0x0000000f00097c82 */ /* 0x000fe20008000000 */
[----:B------:R-:W-:Y:S01]  /*1d20*/  UMOV UR11, 0x40000040 ;  /* 0x40000040000b7882 */ /* 0x000fe20000000000 */
[----:B------:R-:W-:Y:S02]  /*1d30*/  WARPGROUP.DEPBAR.LE gsb0, 0x0 ;  /* 0x00008000000079c5 */ /* 0x000fe40000010000 */
[----:B------:R-:W-:-:S06]  /*1d40*/  WARPGROUP.ARRIVE ;  /* 0x00000000000079c5 */ /* 0x000fcc0000000000 */
[----:B------:R-:W-:Y:S01]  /*1d50*/  HGMMA.64x16x16.F32 R56, gdesc[UR16], R56, gsb0 ;  /* 0x00200000103879f0 */ /* 0x000fe20008000838 */
[----:B------:R-:W-:Y:S01]  /*1d60*/  UMOV UR16, UR7 ;  /* 0x0000000700107c82 */ /* 0x000fe20008000000 */
[----:B------:R-:W-:Y:S01]  /*1d70*/  UMOV UR17, 0x40000040 ;  /* 0x4000004000117882 */ /* 0x000fe20000000000 */
[----:B------:R-:W-:Y:S01]  /*1d80*/  UMOV UR18, UR12 ;  /* 0x0000000c00127c82 */ /* 0x000fe20008000000 */
[----:B------:R-:W-:Y:S01]  /*1d90*/  UMOV UR19, 0x40000040 ;  /* 0x4000004000137882 */ /* 0x000fe20000000000 */
[----:B------:R-:W-:Y:S01]  /*1da0*/  UIADD3 UR7, UR5, 0x6, URZ ;  /* 0x0000000605077890 */ /* 0x000fe2000fffe03f */
[----:B------:R-:W-:Y:S01]  /*1db0*/  IMAD.U32 R10, RZ, RZ, UR16 ;  /* 0x00000010ff0a7e24 */ /* 0x000fe2000f8e00ff */
[----:B------:R-:W-:Y:S01]  /*1dc0*/  UIADD3 UR12, UR4, 0x6, URZ ;  /* 0x00000006040c7890 */ /* 0x000fe2000fffe03f */
[----:B------:R-:W-:Y:S01]  /*1dd0*/  IMAD.U32 R11, RZ, RZ, UR17 ;  /* 0x00000011ff0b7e24 */ /* 0x000fe2000f8e00ff */
[----:B------:R-:W-:Y:S02]  /*1de0*/  WARPGROUP.DEPBAR.LE gsb0, 0x0 ;  /* 0x00008000000079c5 */ /* 0x000fe40000010000 */
[----:B------:R-:W-:-:S06]  /*1df0*/  WARPGROUP.ARRIVE ;  /* 0x00000000000079c5 */ /* 0x000fcc0000000000 */
[----:B------:R-:W-:Y:S01]  /*1e00*/  HGMMA.64x16x16.F32 R48, gdesc[UR8], R48, gsb0 ;  /* 0x00200000083079f0 */ /* 0x000fe20008000830 */
[----:B------:R-:W-:Y:S01]  /*1e10*/  UIADD3 UR10, UR4, 0x102, URZ ;  /* 0x00000102040a7890 */ /* 0x000fe2000fffe03f */
[----:B------:R-:W-:Y:S01]  /*1e20*/  UMOV UR8, UR14 ;  /* 0x0000000e00087c82 */ /* 0x000fe20008000000 */
[----:B------:R-:W-:Y:S01]  /*1e30*/  UMOV UR9, UR15 ;  /* 0x0000000f00097c82 */ /* 0x000fe20008000000 */
[----:B------:R-:W-:Y:S01]  /*1e40*/  UMOV UR11, 0x40000040 ;  /* 0x40000040000b7882 */ /* 0x000fe20000000000 */
        /* <DEDUP_REMOVED lines=34> */
[----:B------:R-:W-:Y:S01]  /*2070*/  MOV R9, UR17 ;  /* 0x0000001100097c02 */ /* 0x000fe20008000f00 */
        /* <DEDUP_REMOVED lines=34> */
[----:B------:R-:W-:Y:S02]  /*22a0*/  UIADD3 UR16, UR5, 0x404, URZ ;  /* 0x0000040405107890 */ /* 0x000fe4000fffe03f */
[----:B------:R-:W-:Y:S01]  /*22b0*/  UIADD3 UR18, UR4, 0x284, URZ ;  /* 0x0000028404127890 */ /* 0x000fe2000fffe03f */
[----:B------:R-:W-:Y:S01]  /*22c0*/  UMOV UR17, 0x40000040 ;  /* 0x4000004000117882 */ /* 0x000fe20000000000 */
        /* <DEDUP_REMOVED lines=22> */
[----:B------:R-:W-:Y:S02]  /*2430*/  UIADD3 UR6, UR4, 0x480, URZ ;  /* 0x0000048004067890 */ /* 0x000fe4000fffe03f */
[----:B------:R-:W-:Y:S01]  /*2440*/  UIADD3 UR14, UR4, 0x282, URZ ;  /* 0x00000282040e7890 */ /* 0x000fe2000fffe03f */
        /* <DEDUP_REMOVED lines=8> */
[----:B------:R-:W-:Y:S02]  /*24d0*/  UIADD3 UR12, UR5, 0x402, URZ ;  /* 0x00000402050c7890 */ /* 0x000fe4000fffe03f */
[----:B------:R-:W-:-:S07]  /*24e0*/  UIADD3 UR7, UR4, 0x786, URZ ;  /* 0x0000078604077890 */ /* 0x000fce000fffe03f */
[----:B------:R-:W-:Y:S01]  /*24f0*/  UMOV UR58, UR7 ;  /* 0x00000007003a7c82 */ /* 0x000fe20008000000 */
[----:B------:R-:W-:Y:S01]  /*2500*/  UMOV UR7, 0x40000040 ;  /* 0x4000004000077882 */ /* 0x000fe20000000000 */
[----:B------:R-:W-:Y:S02]  /*2510*/  WARPGROUP.DEPBAR.LE gsb0, 0x0 ;  /* 0x00008000000079c5 */ /* 0x000fe40000010000 */
[----:B------:R-:W-:-:S06]  /*2520*/  WARPGROUP.ARRIVE ;  /* 0x00000000000079c5 */ /* 0x000fcc0000000000 */
[----:B------:R-:W-:Y:S01]  /*2530*/  HGMMA.64x16x16.F32 R56, gdesc[UR8], R56, gsb0 ;  /* 0x00200000083879f0 */ /* 0x000fe20008000838 */
[----:B------:R-:W-:Y:S01]  /*2540*/  UIADD3 UR10, UR4, 0x300, URZ ;  /* 0x00000300040a7890 */ /* 0x000fe2000fffe03f */
        /* <DEDUP_REMOVED lines=14> */
[----:B------:R-:W-:Y:S01]  /*2630*/  UMOV UR10, UR6 ;  /* 0x00000006000a7c82 */ /* 0x000fe20008000000 */
[----:B------:R-:W-:Y:S01]  /*2640*/  UMOV UR11, 0x40000040 ;  /* 0x40000040000b7882 */ /* 0x000fe20000000000 */
[----:B------:R-:W-:Y:S01]  /*2650*/  UIADD3 UR6, UR4, 0x482, URZ ;  /* 0x0000048204067890 */ /* 0x000fe2000fffe03f */
[----:B------:R-:W-:Y:S02]  /*2660*/  WARPGROUP.DEPBAR.LE gsb0, 0x0 ;  /* 0x00008000000079c5 */ /* 0x000fe40000010000 */
[----:B------:R-:W-:-:S06]  /*2670*/  WARPGROUP.ARRIVE ;  /* 0x00000000000079c5 */ /* 0x000fcc0000000000 */
[----:B------:R-:W-:Y:S01]  /*2680*/  HGMMA.64x16x16.F32 R24, gdesc[UR8], R24, gsb0 ;  /* 0x00200000081879f0 */ /* 0x000fe20008000818 */
[----:B------:R-:W-:Y:S02]  /*2690*/  UMOV UR11, UR57 ;  /* 0x00000039000b7c82 */ /* 0x000fe40008000000 */
        /* <DEDUP_REMOVED lines=23> */
[----:B------:R-:W-:Y:S03]  /*2810*/  HGMMA.64x16x16.F32 R24, gdesc[UR12], R24, gsb0 ;  /* 0x002000000c1879f0 */ /* 0x000fe60008000818 */
        /* <DEDUP_REMOVED lines=188> */
[----:B------:R-:W-:Y:S02]  /*33e0*/  UIADD3 UR6, UR5, 0xc06, URZ ;  /* 0x00000c0605067890 */ /* 0x000fe4000fffe03f */
[----:B------:R-:W-:-:S05]  /*33f0*/  UIADD3 UR5, UR4, 0x984, URZ ;  /* 0x0000098404057890 */ /* 0x000fca000fffe03f */
[----:B------:R-:W-:Y:S01]  /*3400*/  UMOV UR56, UR6 ;  /* 0x0000000600387c82 */ /* 0x000fe20008000000 */
[----:B------:R-:W-:Y:S01]  /*3410*/  UIADD3 UR6, UR4, 0x986, URZ ;  /* 0x0000098604067890 */ /* 0x000fe2000fffe03f */
[----:B------:R-:W-:Y:S01]  /*3420*/  IMAD.U32 R6, RZ, RZ, UR56 ;  /* 0x00000038ff067e24 */ /* 0x000fe2000f8e00ff */
[----:B------:R-:W-:Y:S01]  /*3430*/  UMOV UR10, UR56 ;  /* 0x00000038000a7c82 */ /* 0x000fe20008000000 */
        /* <DEDUP_REMOVED lines=35> */
[----:B------:R-:W-:Y:S01]  /*3670*/  WARPGROUP.ARRIVE ;  /* 0x00000000000079c5 */ /* 0x000fe20000000000 */
[----:B------:R-:W-:Y:S02]  /*3680*/  FSEL R65, R56, -INF , P6 ;  /* 0xff80000038417808 */ /* 0x000fe40003000000 */
[----:B------:R-:W-:-:S02]  /*3690*/  FSEL R57, R57, -INF , P5 ;  /* 0xff80000039397808 */ /* 0x000fc40002800000 */
[----:B------:R-:W-:Y:S01]  /*36a0*/  FSEL R67, R60, -INF , P4 ;  /* 0xff8000003c437808 */ /* 0x000fe20002000000 */
[----:B------:R-:W-:Y:S01]  /*36b0*/  HGMMA.64x16x16.F32 R48, gdesc[UR56], R48, gsb0 ;  /* 0x00200000383079f0 */ /* 0x000fe20008000830 */
[----:B------:R-:W-:Y:S01]  /*36c0*/  UIADD3 UR58, UR4, 0x886, URZ ;  /* 0x00000886043a7890 */ /* 0x000fe2000fffe03f */
[----:B------:R-:W-:Y:S01]  /*36d0*/  FMNMX.FTZ R2, R65, R57, !PT ;  /* 0x0000003941027209 */ /* 0x000fe20007810000 */
[----:B------:R-:W-:Y:S01]  /*36e0*/  UMOV UR56, UR10 ;  /* 0x0000000a00387c82 */ /* 0x000fe20008000000 */
[----:B------:R-:W-:Y:S01]  /*36f0*/  UMOV UR57, UR11 ;  /* 0x0000000b00397c82 */ /* 0x000fe20008000000 */
[----:B------:R-:W-:Y:S01]  /*3700*/  UMOV UR59, 0x40000040 ;  /* 0x40000040003b7882 */ /* 0x000fe20000000000 */
[----:B------:R-:W-:Y:S01]  /*3710*/  FSEL R61, R61, -INF , P3 ;  /* 0xff8000003d3d7808 */ /* 0x000fe20001800000 */
[--C-:B------:R-:W-:Y:S01]  /*3720*/  IMAD.MOV.U32 R60, RZ, RZ, R151.reuse ;  /* 0x000000ffff3c7224 */ /* 0x100fe200078e0097 */
[----:B------:R-:W-:Y:S02]  /*3730*/  FMNMX.FTZ R2, R67, R2, !PT ;  /* 0x0000000243027209 */ /* 0x000fe40007810000 */
[----:B------:R-:W-:Y:S01]  /*3740*/  FSEL R19, R58, -INF , P6 ;  /* 0xff8000003a137808 */ /* 0x000fe20003000000 */
[----:B------:R-:W-:Y:S01]  /*3750*/  IMAD.MOV.U32 R58, RZ, RZ, R151 ;  /* 0x000000ffff3a7224 */ /* 0x000fe200078e0097 */
[----:B------:R-:W-:-:S02]  /*3760*/  ISETP.GT.AND P6, PT, R3, 0x11, PT ;  /* 0x000000110300780c */ /* 0x000fc40003fc4270 */
[----:B------:R-:W-:Y:S02]  /*3770*/  FMNMX.FTZ R2, R61, R2, !PT ;  /* 0x000000023d027209 */ /* 0x000fe40007810000 */
[----:B------:R-:W-:Y:S02]  /*3780*/  FSEL R59, R59, -INF , P5 ;  /* 0xff8000003b3b7808 */ /* 0x000fe40002800000 */
[----:B------:R-:W-:Y:S02]  /*3790*/  ISETP.GT.AND P5, PT, R3, 0x18, PT ;  /* 0x000000180300780c */ /* 0x000fe40003fa4270 */
[----:B------:R-:W-:Y:S02]  /*37a0*/  FSEL R63, R63, -INF , P3 ;  /* 0xff8000003f3f7808 */ /* 0x000fe40001800000 */
[----:B------:R-:W-:Y:S02]  /*37b0*/  ISETP.GT.AND P3, PT, R3, 0x20, PT ;  /* 0x000000200300780c */ /* 0x000fe40003f64270 */
[----:B------:R-:W-:Y:S01]  /*37c0*/  MOV R56, R151 ;  /* 0x0000009700387202 */ /* 0x000fe20000000f00 */
[----:B------:R-:W-:-:S02]  /*37d0*/  WARPGROUP.DEPBAR.LE gsb0, 0x0 ;  /* 0x00008000000079c5 */ /* 0x000fc40000010000 */
[----:B------:R-:W-:Y:S01]  /*37e0*/  WARPGROUP.ARRIVE ;  /* 0x00000000000079c5 */ /* 0x000fe20000000000 */
[----:B------:R-:W-:Y:S01]  /*37f0*/  FSEL R69, R48, -INF , P2 ;  /* 0xff80000030457808 */ /* 0x000fe20001000000 */
[----:B------:R-:W-:Y:S01]  /*3800*/  IMAD.MOV.U32 R48, RZ, RZ, R151 ;  /* 0x000000ffff307224 */ /* 0x000fe200078e0097 */
[----:B------:R-:W-:Y:S02]  /*3810*/  FSEL R71, R49, -INF , P6 ;  /* 0xff80000031477808 */ /* 0x000fe40003000000 */
[----:B------:R-:W-:Y:S01]  /*3820*/  FMNMX.FTZ R2, R69, R2, !PT ;  /* 0x0000000245027209 */ /* 0x000fe20007810000 */
[----:B------:R-:W-:Y:S01]  /*3830*/  HGMMA.64x16x16.F32 R40, gdesc[UR56], R40, gsb0 ;  /* 0x00200000382879f0 */ /* 0x000fe20008000828 */
[----:B------:R-:W-:Y:S01]  /*3840*/  UIADD3 UR58, UR4, 0x906, URZ ;  /* 0x00000906043a7890 */ /* 0x000fe2000fffe03f */
[----:B------:R-:W-:Y:S01]  /*3850*/  FSEL R49, R62, -INF , P4 ;  /* 0xff8000003e317808 */ /* 0x000fe20002000000 */
[----:B------:R-:W-:Y:S01]  /*3860*/  UMOV UR56, UR10 ;  /* 0x0000000a00387c82 */ /* 0x000fe20008000000 */
[----:B------:R-:W-:Y:S01]  /*3870*/  UMOV UR57, UR11 ;  /* 0x0000000b00397c82 */ /* 0x000fe20008000000 */
[----:B------:R-:W-:Y:S01]  /*3880*/  UMOV UR59, 0x40000040 ;  /* 0x40000040003b7882 */ /* 0x000fe20000000000 */
[----:B------:R-:W-:Y:S01]  /*3890*/  UMOV UR4, UR10 ;  /* 0x0000000a00047c82 */ /* 0x000fe20008000000 */
[----:B------:R-:W-:-:S02]  /*38a0*/  ISETP.GT.AND P4, PT, R3, 0x19, PT ;  /* 0x000000190300780c */ /* 0x000fc40003f84270 */
[----:B------:R-:W-:Y:S01]  /*38b0*/  FSEL R73, R52, -INF , P5 ;  /* 0xff80000034497808 */ /* 0x000fe20002800000 */
[----:B------:R-:W-:Y:S01]  /*38c0*/  IMAD.MOV.U32 R52, RZ, RZ, R151 ;  /* 0x000000ffff347224 */ /* 0x000fe200078e0097 */
[----:B------:R-:W-:Y:S02]  /*38d0*/  FMNMX.FTZ R2, R71, R2, !PT ;  /* 0x0000000247027209 */ /* 0x000fe40007810000 */
[----:B------:R-:W-:Y:S02]  /*38e0*/  FSEL R75, R53, -INF , P4 ;  /* 0xff800000354b7808 */ /* 0x000fe40002000000 */
[----:B------:R-:W-:Y:S02]  /*38f0*/  FMNMX.FTZ R2, R73, R2, !PT ;  /* 0x0000000249027209 */ /* 0x000fe40007810000 */
[----:B------:R-:W-:Y:S02]  /*3900*/  FSEL R53, R50, -INF , P2 ;  /* 0xff80000032357808 */ /* 0x000fe40001000000 */
[----:B------:R-:W-:-:S02]  /*3910*/  ISETP.GT.AND P2, PT, R3, 0x21, PT ;  /* 0x000000210300780c */ /* 0x000fc40003f44270 */
[----:B------:R-:W-:Y:S02]  /*3920*/  FMNMX.FTZ R2, R75, R2, !PT ;  /* 0x000000024b027209 */ /* 0x000fe40007810000 */
[----:B------:R-:W-:Y:S02]  /*3930*/  FSEL R51, R51, -INF , P6 ;  /* 0xff80000033337808 */ /* 0x000fe40003000000 */
[----:B------:R-:W-:Y:S02]  /*3940*/  ISETP.GT.AND P6, PT, R3, 0x28, PT ;  /* 0x000000280300780c */ /* 0x000fe40003fc4270 */
[----:B------:R-:W-:Y:S02]  /*3950*/  FSEL R55, R55, -INF , P4 ;  /* 0xff80000037377808 */ /* 0x000fe40002000000 */
[----:B------:R-:W-:Y:S02]  /*3960*/  ISETP.GT.AND P4, PT, R3, 0x30, PT ;  /* 0x000000300300780c */ /* 0x000fe40003f84270 */
[----:B------:R-:W-:-:S02]  /*3970*/  MOV R62, R151 ;  /* 0x00000097003e7202 */ /* 0x000fc40000000f00 */
[----:B------:R-:W-:Y:S01]  /*3980*/  MOV R50, R151 ;  /* 0x0000009700327202 */ /* 0x000fe20000000f00 */
[----:B------:R-:W-:Y:S02]  /*3990*/  WARPGROUP.DEPBAR.LE gsb0, 0x0 ;  /* 0x00008000000079c5 */ /* 0x000fe40000010000 */
[----:B------:R-:W-:Y:S01]  /*39a0*/  WARPGROUP.ARRIVE ;  /* 0x00000000000079c5 */ /* 0x000fe20000000000 */
[----:B------:R-:W-:Y:S02]  /*39b0*/  FSEL R77, R40, -INF , P3 ;  /* 0xff800000284d7808 */ /* 0x000fe40001800000 */
[----:B------:R-:W-:Y:S02]  /*39c0*/  FSEL R79, R41, -INF , P2 ;  /* 0xff800000294f7808 */ /* 0x000fe40001000000 */
[----:B------:R-:W-:Y:S01]  /*39d0*/  FMNMX.FTZ R2, R77, R2, !PT ;  /* 0x000000024d027209 */ /* 0x000fe20007810000 */
[----:B------:R-:W-:Y:S01]  /*39e0*/  HGMMA.64x16x16.F32 R32, gdesc[UR56], R32, gsb0 ;  /* 0x00200000382079f0 */ /* 0x000fe20008000820 */
[----:B------:R-:W-:Y:S01]  /*39f0*/  FSEL R41, R54, -INF , P5 ;  /* 0xff80000036297808 */ /* 0x000fe20002800000 */
[----:B------:R-:W-:Y:S01]  /*3a00*/  IMAD.MOV.U32 R54, RZ, RZ, R151 ;  /* 0x000000ffff367224 */ /* 0x000fe200078e0097 */
[----:B------:R-:W-:-:S02]  /*3a10*/  ISETP.GT.AND P5, PT, R3, 0x29, PT ;  /* 0x000000290300780c */ /* 0x000fc40003fa4270 */
[----:B------:R-:W-:Y:S02]  /*3a20*/  FSEL R81, R44, -INF , P6 ;  /* 0xff8000002c517808 */ /* 0x000fe40003000000 */
        /* <DEDUP_REMOVED lines=9> */
[----:B------:R-:W-:Y:S01]  /*3ac0*/  ISETP.GT.AND P5, PT, R3, 0x40, PT ;  /* 0x000000400300780c */ /* 0x000fe20003fa4270 */
[----:B------:R-:W-:Y:S02]  /*3ad0*/  WARPGROUP.DEPBAR.LE gsb0, 0x0 ;  /* 0x00008000000079c5 */ /* 0x000fe40000010000 */
[----:B------:R-:W-:Y:S01]  /*3ae0*/  WARPGROUP.ARRIVE ;  /* 0x00000000000079c5 */ /* 0x000fe20000000000 */
[----:B------:R-:W-:-:S02]  /*3af0*/  FSEL R85, R32, -INF , P4 ;  /* 0xff80000020557808 */ /* 0x000fc40002000000 */
[----:B------:R-:W-:Y:S02]  /*3b00*/  FSEL R87, R33, -INF , P3 ;  /* 0xff80000021577808 */ /* 0x000fe40001800000 */
[----:B------:R-:W-:Y:S01]  /*3b10*/  FMNMX.FTZ R2, R85, R2, !PT ;  /* 0x0000000255027209 */ /* 0x000fe20007810000 */
[----:B------:R-:W-:Y:S01]  /*3b20*/  HGMMA.64x16x16.F32 R24, gdesc[UR4], R24, gsb0 ;  /* 0x00200000041879f0 */ /* 0x000fe20008000818 */
[----:B------:R-:W-:Y:S01]  /*3b30*/  FSEL R33, R46, -INF , P6 ;  /* 0xff8000002e217808 */ /* 0x000fe20003000000 */
[----:B------:R-:W-:Y:S01]  /*3b40*/  ULDC UR4, c[0x0][0x988] ;  /* 0x0002620000047ab9 */ /* 0x000fe20000000800 */
[----:B------:R-:W-:Y:S01]  /*3b50*/  ISETP.GT.AND P6, PT, R3, 0x39, PT ;  /* 0x000000390300780c */ /* 0x000fe20003fc4270 */
[----:B------:R-:W-:Y:S01]  /*3b60*/  IMAD.MOV.U32 R46, RZ, RZ, R151 ;  /* 0x000000ffff2e7224 */ /* 0x000fe200078e0097 */
[----:B------:R-:W-:Y:S02]  /*3b70*/  FSEL R89, R36, -INF , P2 ;  /* 0xff80000024597808 */ /* 0x000fe40001000000 */
[----:B------:R-:W-:-:S02]  /*3b80*/  FMNMX.FTZ R2, R87, R2, !PT ;  /* 0x0000000257027209 */ /* 0x000fc40007810000 */
[----:B------:R-:W-:Y:S02]  /*3b90*/  FSEL R91, R37, -INF , P6 ;  /* 0xff800000255b7808 */ /* 0x000fe40003000000 */
[----:B------:R-:W-:Y:S02]  /*3ba0*/  FMNMX.FTZ R2, R89, R2, !PT ;  /* 0x0000000259027209 */ /* 0x000fe40007810000 */
[----:B------:R-:W-:Y:S02]  /*3bb0*/  FSEL R37, R34, -INF , P4 ;  /* 0xff80000022257808 */ /* 0x000fe40002000000 */
[----:B------:R-:W-:Y:S02]  /*3bc0*/  ISETP.GT.AND P4, PT, R3, 0x41, PT ;  /* 0x000000410300780c */ /* 0x000fe40003f84270 */
[----:B------:R-:W-:Y:S02]  /*3bd0*/  FMNMX.FTZ R2, R91, R2, !PT ;  /* 0x000000025b027209 */ /* 0x000fe40007810000 */
[----:B------:R-:W-:-:S02]  /*3be0*/  FSEL R35, R35, -INF , P3 ;  /* 0xff80000023237808 */ /* 0x000fc40001800000 */
[----:B------:R-:W-:Y:S02]  /*3bf0*/  ISETP.GT.AND P3, PT, R3, 0x48, PT ;  /* 0x000000480300780c */ /* 0x000fe40003f64270 */
[----:B------:R-:W-:Y:S01]  /*3c00*/  FSEL R39, R39, -INF , P6 ;  /* 0xff80000027277808 */ /* 0x000fe20003000000 */
[----:B------:R-:W-:Y:S02]  /*3c10*/  WARPGROUP.DEPBAR.LE gsb0, 0x0 ;  /* 0x00008000000079c5 */ /* 0x000fe40000010000 */
[----:B------:R-:W-:Y:S01]  /*3c20*/  FSEL R93, R24, -INF , P5 ;  /* 0xff800000185d7808 */ /* 0x000fe20002800000 */
[----:B------:R1:W-:Y:S01]  /*3c30*/  @!P1 SYNCS.ARRIVE.TRANS64.RED.A1T0 RZ, [R0+URZ], RZ ;  /* 0x000000ff00ff99a7 */ /* 0x0003e2000810043f */
[----:B------:R-:W-:Y:S02]  /*3c40*/  FSEL R95, R25, -INF , P4 ;  /* 0xff800000195f7808 */ /* 0x000fe40002000000 */
[----:B------:R-:W-:Y:S02]  /*3c50*/  FMNMX.FTZ R2, R93, R2, !PT ;  /* 0x000000025d027209 */ /* 0x000fe40007810000 */
[----:B------:R-:W-:-:S02]  /*3c60*/  FSEL R25, R38, -INF , P2 ;  /* 0xff80000026197808 */ /* 0x000fc40001000000 */
[----:B------:R-:W-:Y:S02]  /*3c70*/  ISETP.GT.AND P2, PT, R3, 0x49, PT ;  /* 0x000000490300780c */ /* 0x000fe40003f44270 */
[----:B------:R-:W-:Y:S02]  /*3c80*/  FSEL R97, R28, -INF , P3 ;  /* 0xff8000001c617808 */ /* 0x000fe40001800000 */
[----:B------:R-:W-:Y:S02]  /*3c90*/  FMNMX.FTZ R2, R95, R2, !PT ;  /* 0x000000025f027209 */ /* 0x000fe40007810000 */
[----:B------:R-:W-:Y:S02]  /*3ca0*/  FSEL R99, R29, -INF , P2 ;  /* 0xff8000001d637808 */ /* 0x000fe40001000000 */
[----:B------:R-:W-:Y:S02]  /*3cb0*/  FMNMX.FTZ R2, R97, R2, !PT ;  /* 0x0000000261027209 */ /* 0x000fe40007810000 */
[----:B------:R-:W-:-:S02]  /*3cc0*/  FSEL R27, R27, -INF , P4 ;  /* 0xff8000001b1b7808 */ /* 0x000fc40002000000 */
[----:B------:R-:W-:Y:S02]  /*3cd0*/  FMNMX.FTZ R3, R99, R2, !PT ;  /* 0x0000000263037209 */ /* 0x000fe40007810000 */
[----:B------:R-:W-:Y:S02]  /*3ce0*/  FSEL R29, R30, -INF , P3 ;  /* 0xff8000001e1d7808 */ /* 0x000fe40001800000 */
[----:B------:R-:W-:Y:S01]  /*3cf0*/  FSEL R31, R31, -INF , P2 ;  /* 0xff8000001f1f7808 */ /* 0x000fe20001000000 */
[----:B------:R-:W2:Y:S02]  /*3d00*/  SHFL.BFLY PT, R2, R3, 0x2, 0x1f ;  /* 0x0c401f0003027f89 */ /* 0x000ea400000e0000 */
[----:B--2---:R-:W-:Y:S02]  /*3d10*/  FMNMX.FTZ R20, R3, R2, !PT ;  /* 0x0000000203147209 */ /* 0x004fe40007810000 */
[----:B------:R-:W-:Y:S02]  /*3d20*/  MOV R2, UR4 ;  /* 0x0000000400027c02 */ /* 0x000fe40008000f00 */
[----:B------:R-:W-:Y:S01]  /*3d30*/  FSEL R3, R26, -INF , P5 ;  /* 0xff8000001a037808 */ /* 0x000fe20002800000 */
[----:B------:R-:W2:Y:S02]  /*3d40*/  SHFL.BFLY PT, R5, R20, 0x1, 0x1f ;  /* 0x0c201f0014057f89 */ /* 0x000ea400000e0000 */
[----:B--2---:R-:W-:-:S04]  /*3d50*/  FMNMX.FTZ R5, R20, R5, !PT ;  /* 0x0000000514057209 */ /* 0x004fc80007810000 */
[C---:B------:R-:W-:Y:S01]  /*3d60*/  FSETP.NEU.FTZ.AND P0, PT, R5.reuse, -INF , PT ;  /* 0xff8000000500780b */ /* 0x040fe20003f1d000 */
[----:B------:R-:W-:-:S05]  /*3d70*/  FMUL.FTZ R4, R5, R2 ;  /* 0x0000000205047220 */ /* 0x000fca0000410000 */
[----:B------:R-:W-:Y:S02]  /*3d80*/  FSEL R24, R4, RZ, P0 ;  /* 0x000000ff04187208 */ /* 0x000fe40000000000 */
[----:B------:R-:W-:Y:S02]  /*3d90*/  FMNMX.FTZ R4, R19, R59, !PT ;  /* 0x0000003b13047209 */ /* 0x000fe40007810000 */
[----:B------:R-:W-:Y:S01]  /*3da0*/  ISETP.NE.AND P0, PT, R66, RZ, PT ;  /* 0x000000ff4200720c */ /* 0x000fe20003f05270 */
[--C-:B------:R-:W-:Y:S01]  /*3db0*/  FFMA.FTZ R57, R57, R2, -R24.reuse ;  /* 0x0000000239397223 */ /* 0x100fe20000010818 */
[----:B------:R-:W-:Y:S01]  /*3dc0*/  FMNMX.FTZ R4, R49, R4, !PT ;  /* 0x0000000431047209 */ /* 0x000fe20007810000 */
[-CC-:B------:R-:W-:Y:S01]  /*3dd0*/  FFMA.FTZ R65, R65, R2.reuse, -R24.reuse ;  /* 0x0000000241417223 */ /* 0x180fe20000010818 */
[--C-:B------:R-:W-:Y:S01]  /*3de0*/  FFMA.FTZ R67, R67, R2, -R24.reuse ;  /* 0x0000000243437223 */ /* 0x100fe20000010818 */
[----:B------:R-:W-:Y:S01]  /*3df0*/  MUFU.EX2 R208, R57 ;  /* 0x0000003900d07308 */ /* 0x000fe20000000800 */
[----:B------:R-:W-:Y:S01]  /*3e00*/  FMNMX.FTZ R4, R63, R4, !PT ;  /* 0x000000043f047209 */ /* 0x000fe20007810000 */
[-CC-:B------:R-:W-:Y:S01]  /*3e10*/  FFMA.FTZ R61, R61, R2.reuse, -R24.reuse ;  /* 0x000000023d3d7223 */ /* 0x180fe20000010818 */
[-CC-:B------:R-:W-:Y:S01]  /*3e20*/  FFMA.FTZ R69, R69, R2.reuse, -R24.reuse ;  /* 0x0000000245457223 */ /* 0x180fe20000010818 */
[--C-:B------:R-:W-:Y:S01]  /*3e30*/  FFMA.FTZ R71, R71, R2, -R24.reuse ;  /* 0x0000000247477223 */ /* 0x100fe20000010818 */
[----:B------:R-:W-:Y:S01]  /*3e40*/  FMNMX.FTZ R4, R53, R4, !PT ;  /* 0x0000000435047209 */ /* 0x000fe20007810000 */
[-CC-:B------:R-:W-:Y:S01]  /*3e50*/  FFMA.FTZ R73, R73, R2.reuse, -R24.reuse ;  /* 0x0000000249497223 */ /* 0x180fe20000010818 */
[--C-:B------:R-:W-:Y:S01]  /*3e60*/  FFMA.FTZ R75, R75, R2, -R24.reuse ;  /* 0x000000024b4b7223 */ /* 0x100fe20000010818 */
[----:B------:R-:W2:Y:S01]  /*3e70*/  MUFU.EX2 R65, R65 ;  /* 0x0000004100417308 */ /* 0x000ea20000000800 */
[----:B------:R-:W-:Y:S01]  /*3e80*/  FMNMX.FTZ R4, R51, R4, !PT ;  /* 0x0000000433047209 */ /* 0x000fe20007810000 */
[-CC-:B------:R-:W-:Y:S01]  /*3e90*/  FFMA.FTZ R77, R77, R2.reuse, -R24.reuse ;  /* 0x000000024d4d7223 */ /* 0x180fe20000010818 */
[-CC-:B------:R-:W-:Y:S01]  /*3ea0*/  FFMA.FTZ R79, R79, R2.reuse, -R24.reuse ;  /* 0x000000024f4f7223 */ /* 0x180fe20000010818 */
        /* <DEDUP_REMOVED lines=11> */
[----:B------:R-:W-:Y:S01]  /*3f60*/  FFMA.FTZ R95, R95, R2, -R24 ;  /* 0x000000025f5f7223 */ /* 0x000fe20000010818 */
[----:B------:R3:W-:Y:S01]  /*3f70*/  MUFU.EX2 R210, R61 ;  /* 0x0000003d00d27308 */ /* 0x0007e20000000800 */
[----:B------:R-:W-:Y:S01]  /*3f80*/  FMNMX.FTZ R4, R43, R4, !PT ;  /* 0x000000042b047209 */ /* 0x000fe20007810000 */
[----:B--2---:R-:W-:Y:S01]  /*3f90*/  FADD.FTZ R36, R65, R208 ;  /* 0x000000d041247221 */ /* 0x004fe20000010000 */
[-CC-:B------:R-:W-:Y:S01]  /*3fa0*/  FFMA.FTZ R97, R97, R2.reuse, -R24.reuse ;  /* 0x0000000261617223 */ /* 0x180fe20000010818 */
[----:B------:R-:W-:Y:S01]  /*3fb0*/  FFMA.FTZ R24, R99, R2, -R24 ;  /* 0x0000000263187223 */ /* 0x000fe20000010818 */
[----:B------:R-:W-:Y:S01]  /*3fc0*/  FMNMX.FTZ R4, R33, R4, !PT ;  /* 0x0000000421047209 */ /* 0x000fe20007810000 */
[--C-:B------:R-:W-:Y:S01]  /*3fd0*/  IMAD.MOV.U32 R99, RZ, RZ, R151.reuse ;  /* 0x000000ffff637224 */ /* 0x100fe200078e0097 */
[----:B------:R-:W-:Y:S01]  /*3fe0*/  F2FP.F16.F32.PACK_AB R208, R208, R65 ;  /* 0x00000041d0d0723e */ /* 0x000fe200000000ff */
[----:B------:R-:W-:Y:S01]  /*3ff0*/  MUFU.EX2 R69, R69 ;  /* 0x0000004500457308 */ /* 0x000fe20000000800 */
[----:B------:R-:W-:Y:S01]  /*4000*/  FMNMX.FTZ R4, R47, R4, !PT ;  /* 0x000000042f047209 */ /* 0x000fe20007810000 */
[--C-:B------:R-:W-:Y:S01]  /*4010*/  IMAD.MOV.U32 R66, RZ, RZ, R151.reuse ;  /* 0x000000ffff427224 */ /* 0x100fe200078e0097 */
[----:B------:R-:W-:Y:S01]  /*4020*/  MOV R65, R151 ;  /* 0x0000009700417202 */ /* 0x000fe20000000f00 */
[----:B---3--:R-:W-:Y:S01]  /*4030*/  IMAD.MOV.U32 R61, RZ, RZ, R151 ;  /* 0x000000ffff3d7224 */ /* 0x008fe200078e0097 */
[----:B------:R-:W-:-:S03]  /*4040*/  FMNMX.FTZ R4, R37, R4, !PT ;  /* 0x0000000425047209 */ /* 0x000fc60007810000 */
[----:B------:R2:W-:Y:S01]  /*4050*/  MUFU.EX2 R204, R71 ;  /* 0x0000004700cc7308 */ /* 0x0005e20000000800 */
[----:B------:R-:W-:-:S04]  /*4060*/  FMNMX.FTZ R4, R35, R4, !PT ;  /* 0x0000000423047209 */ /* 0x000fc80007810000 */
[----:B------:R-:W-:-:S03]  /*4070*/  FMNMX.FTZ R4, R25, R4, !PT ;  /* 0x0000000419047209 */ /* 0x000fc60007810000 */
[----:B------:R-:W-:Y:S01]  /*4080*/  MUFU.EX2 R73, R73 ;  /* 0x0000004900497308 */ /* 0x000fe20000000800 */
[----:B------:R-:W-:Y:S02]  /*4090*/  FMNMX.FTZ R4, R39, R4, !PT ;  /* 0x0000000427047209 */ /* 0x000fe40007810000 */
[----:B--2---:R-:W-:Y:S02]  /*40a0*/  MOV R71, R151 ;  /* 0x0000009700477202 */ /* 0x004fe40000000f00 */
[----:B------:R-:W-:-:S03]  /*40b0*/  FMNMX.FTZ R4, R3, R4, !PT ;  /* 0x0000000403047209 */ /* 0x000fc60007810000 */
[----:B------:R2:W-:Y:S01]  /*40c0*/  MUFU.EX2 R206, R75 ;  /* 0x0000004b00ce7308 */ /* 0x0005e20000000800 */
[----:B------:R-:W-:-:S04]  /*40d0*/  FMNMX.FTZ R4, R27, R4, !PT ;  /* 0x000000041b047209 */ /* 0x000fc80007810000 */
[----:B------:R-:W-:-:S03]  /*40e0*/  FMNMX.FTZ R4, R29, R4, !PT ;  /* 0x000000041d047209 */ /* 0x000fc60007810000 */
[----:B------:R-:W-:Y:S01]  /*40f0*/  MUFU.EX2 R77, R77 ;  /* 0x0000004d004d7308 */ /* 0x000fe20000000800 */
[----:B------:R-:W-:Y:S01]  /*4100*/  FMNMX.FTZ R4, R31, R4, !PT ;  /* 0x000000041f047209 */ /* 0x000fe20007810000 */
[----:B--2---:R-:W-:-:S04]  /*4110*/  IMAD.MOV.U32 R75, RZ, RZ, R151 ;  /* 0x000000ffff4b7224 */ /* 0x004fc800078e0097 */
[----:B------:R-:W2:Y:S02]  /*4120*/  SHFL.BFLY PT, R57, R4, 0x2, 0x1f ;  /* 0x0c401f0004397f89 */ /* 0x000ea400000e0000 */
[----:B------:R3:W-:Y:S08]  /*4130*/  MUFU.EX2 R200, R79 ;  /* 0x0000004f00c87308 */ /* 0x0007f00000000800 */
[----:B------:R-:W-:Y:S01]  /*4140*/  MUFU.EX2 R81, R81 ;  /* 0x0000005100517308 */ /* 0x000fe20000000800 */
[----:B---3--:R-:W-:-:S07]  /*4150*/  IMAD.MOV.U32 R79, RZ, RZ, R151 ;  /* 0x000000ffff4f7224 */ /* 0x008fce00078e0097 */
[----:B------:R3:W-:Y:S01]  /*4160*/  MUFU.EX2 R202, R83 ;  /* 0x0000005300ca7308 */ /* 0x0007e20000000800 */
[----:B--2---:R-:W-:-:S07]  /*4170*/  FMNMX.FTZ R57, R4, R57, !PT ;  /* 0x0000003904397209 */ /* 0x004fce0007810000 */
[----:B------:R-:W-:Y:S01]  /*4180*/  MUFU.EX2 R85, R85 ;  /* 0x0000005500557308 */ /* 0x000fe20000000800 */
[----:B---3--:R-:W-:Y:S01]  /*4190*/  MOV R83, R151 ;  /* 0x0000009700537202 */ /* 0x008fe20000000f00 */
[----:B------:R-:W2:Y:S06]  /*41a0*/  SHFL.BFLY PT, R4, R57, 0x1, 0x1f ;  /* 0x0c201f0039047f89 */ /* 0x000eac00000e0000 */
[----:B------:R3:W-:Y:S08]  /*41b0*/  MUFU.EX2 R196, R87 ;  /* 0x0000005700c47308 */ /* 0x0007f00000000800 */
[----:B------:R-:W-:Y:S01]  /*41c0*/  MUFU.EX2 R89, R89 ;  /* 0x0000005900597308 */ /* 0x000fe20000000800 */
[----:B---3--:R-:W-:-:S07]  /*41d0*/  IMAD.MOV.U32 R87, RZ, RZ, R151 ;  /* 0x000000ffff577224 */ /* 0x008fce00078e0097 */
[----:B------:R3:W-:Y:S01]  /*41e0*/  MUFU.EX2 R198, R91 ;  /* 0x0000005b00c67308 */ /* 0x0007e20000000800 */
[----:B--2---:R-:W-:Y:S01]  /*41f0*/  FMNMX.FTZ R4, R57, R4, !PT ;  /* 0x0000000439047209 */ /* 0x004fe20007810000 */
[----:B------:R-:W-:-:S03]  /*4200*/  IMAD.MOV.U32 R57, RZ, RZ, R151 ;  /* 0x000000ffff397224 */ /* 0x000fc600078e0097 */
[C---:B------:R-:W-:Y:S01]  /*4210*/  FSETP.NEU.FTZ.AND P2, PT, R4.reuse, -INF , PT ;  /* 0xff8000000400780b */ /* 0x040fe20003f5d000 */
[-C--:B------:R-:W-:Y:S02]  /*4220*/  FMUL.FTZ R20, R4, R2.reuse ;  /* 0x0000000204147220 */ /* 0x080fe40000410000 */
[----:B------:R-:W-:Y:S01]  /*4230*/  MUFU.EX2 R93, R93 ;  /* 0x0000005d005d7308 */ /* 0x000fe20000000800 */
[--C-:B---3--:R-:W-:Y:S02]  /*4240*/  IMAD.MOV.U32 R91, RZ, RZ, R151.reuse ;  /* 0x000000ffff5b7224 */ /* 0x108fe400078e0097 */
[----:B------:R-:W-:Y:S02]  /*4250*/  FSEL R20, R20, RZ, P2 ;  /* 0x000000ff14147208 */ /* 0x000fe40001000000 */
[----:B------:R-:W-:Y:S01]  /*4260*/  ISETP.GE.AND P2, PT, R64, 0x51, PT ;  /* 0x000000514000780c */ /* 0x000fe20003f46270 */
[----:B------:R-:W-:Y:S02]  /*4270*/  IMAD.MOV.U32 R64, RZ, RZ, R151 ;  /* 0x000000ffff407224 */ /* 0x000fe400078e0097 */
[----:B------:R2:W-:Y:S01]  /*4280*/  MUFU.EX2 R192, R95 ;  /* 0x0000005f00c07308 */ /* 0x0005e20000000800 */
[-CC-:B------:R-:W-:Y:S01]  /*4290*/  FFMA.FTZ R19, R19, R2.reuse, -R20.reuse ;  /* 0x0000000213137223 */ /* 0x180fe20000010814 */
[-CC-:B------:R-:W-:Y:S01]  /*42a0*/  FFMA.FTZ R59, R59, R2.reuse, -R20.reuse ;  /* 0x000000023b3b7223 */ /* 0x180fe20000010814 */
[-CC-:B------:R-:W-:Y:S01]  /*42b0*/  FFMA.FTZ R49, R49, R2.reuse, -R20.reuse ;  /* 0x0000000231317223 */ /* 0x180fe20000010814 */
[-CC-:B------:R-:W-:Y:S01]  /*42c0*/  FFMA.FTZ R51, R51, R2.reuse, -R20.reuse ;  /* 0x0000000233337223 */ /* 0x180fe20000010814 */
[-CC-:B------:R-:W-:Y:S01]  /*42d0*/  FFMA.FTZ R63, R63, R2.reuse, -R20.reuse ;  /* 0x000000023f3f7223 */ /* 0x180fe20000010814 */
[-CC-:B------:R-:W-:Y:S01]  /*42e0*/  FFMA.FTZ R53, R53, R2.reuse, -R20.reuse ;  /* 0x0000000235357223 */ /* 0x180fe20000010814 */
[-CC-:B------:R-:W-:Y:S01]  /*42f0*/  FFMA.FTZ R41, R41, R2.reuse, -R20.reuse ;  /* 0x0000000229297223 */ /* 0x180fe20000010814 */
[----:B------:R-:W-:Y:S01]  /*4300*/  MUFU.EX2 R19, R19 ;  /* 0x0000001300137308 */ /* 0x000fe20000000800 */
[-CC-:B------:R-:W-:Y:S01]  /*4310*/  FFMA.FTZ R43, R43, R2.reuse, -R20.reuse ;  /* 0x000000022b2b7223 */ /* 0x180fe20000010814 */
[-CC-:B------:R-:W-:Y:S01]  /*4320*/  FFMA.FTZ R55, R55, R2.reuse, -R20.reuse ;  /* 0x0000000237377223 */ /* 0x180fe20000010814 */
[-CC-:B------:R-:W-:Y:S01]  /*4330*/  FFMA.FTZ R45, R45, R2.reuse, -R20.reuse ;  /* 0x000000022d2d7223 */ /* 0x180fe20000010814 */
[-CC-:B------:R-:W-:Y:S01]  /*4340*/  FFMA.FTZ R47, R47, R2.reuse, -R20.reuse ;  /* 0x000000022f2f7223 */ /* 0x180fe20000010814 */
[-CC-:B------:R-:W-:Y:S01]  /*4350*/  FFMA.FTZ R33, R33, R2.reuse, -R20.reuse ;  /* 0x0000000221217223 */ /* 0x180fe20000010814 */
[-CC-:B------:R-:W-:Y:S01]  /*4360*/  FFMA.FTZ R35, R35, R2.reuse, -R20.reuse ;  /* 0x0000000223237223 */ /* 0x180fe20000010814 */
[-CC-:B------:R-:W-:Y:S01]  /*4370*/  FFMA.FTZ R37, R37, R2.reuse, -R20.reuse ;  /* 0x0000000225257223 */ /* 0x180fe20000010814 */
[----:B------:R3:W4:Y:S01]  /*4380*/  MUFU.EX2 R26, R59 ;  /* 0x0000003b001a7308 */ /* 0x0007220000000800 */
[-CC-:B------:R-:W-:Y:S01]  /*4390*/  FFMA.FTZ R25, R25, R2.reuse, -R20.reuse ;  /* 0x0000000219197223 */ /* 0x180fe20000010814 */
[-CC-:B------:R-:W-:Y:S01]  /*43a0*/  FFMA.FTZ R39, R39, R2.reuse, -R20.reuse ;  /* 0x0000000227277223 */ /* 0x180fe20000010814 */
[-CC-:B------:R-:W-:Y:S01]  /*43b0*/  FFMA.FTZ R3, R3, R2.reuse, -R20.reuse ;  /* 0x0000000203037223 */ /* 0x180fe20000010814 */
[-CC-:B------:R-:W-:Y:S01]  /*43c0*/  FFMA.FTZ R27, R27, R2.reuse, -R20.reuse ;  /* 0x000000021b1b7223 */ /* 0x180fe20000010814 */
[-CC-:B------:R-:W-:Y:S01]  /*43d0*/  FFMA.FTZ R29, R29, R2.reuse, -R20.reuse ;  /* 0x000000021d1d7223 */ /* 0x180fe20000010814 */
[----:B------:R-:W-:Y:S01]  /*43e0*/  FFMA.FTZ R31, R31, R2, -R20 ;  /* 0x000000021f1f7223 */ /* 0x000fe20000010814 */
[-C--:B--2---:R-:W-:Y:S01]  /*43f0*/  MOV R95, R151.reuse ;  /* 0x00000097005f7202 */ /* 0x084fe20000000f00 */
[----:B------:R-:W-:Y:S01]  /*4400*/  MUFU.EX2 R49, R49 ;  /* 0x0000003100317308 */ /* 0x000fe20000000800 */
[----:B---3--:R-:W-:-:S07]  /*4410*/  MOV R59, R151 ;  /* 0x00000097003b7202 */ /* 0x008fce0000000f00 */
[----:B------:R2:W-:Y:S01]  /*4420*/  MUFU.EX2 R30, R51 ;  /* 0x00000033001e7308 */ /* 0x0005e20000000800 */
[----:B----4-:R-:W-:-:S07]  /*4430*/  F2FP.F16.F32.PACK_AB R209, R26, R19 ;  /* 0x000000131ad1723e */ /* 0x010fce00000000ff */
[----:B------:R3:W4:Y:S01]  /*4440*/  MUFU.EX2 R28, R63 ;  /* 0x0000003f001c7308 */ /* 0x0007220000000800 */
[----:B--2---:R-:W-:-:S04]  /*4450*/  FADD.FTZ R51, R67, R36 ;  /* 0x0000002443337221 */ /* 0x004fc80000010000 */
[C---:B------:R-:W-:Y:S01]  /*4460*/  FADD.FTZ R38, R210.reuse, R51 ;  /* 0x00000033d2267221 */ /* 0x040fe20000010000 */
[----:B------:R-:W-:Y:S01]  /*4470*/  F2FP.F16.F32.PACK_AB R210, R210, R67 ;  /* 0x00000043d2d2723e */ /* 0x000fe200000000ff */
[--C-:B------:R-:W-:Y:S01]  /*4480*/  IMAD.MOV.U32 R67, RZ, RZ, R151.reuse ;  /* 0x000000ffff437224 */ /* 0x100fe200078e0097 */
[----:B------:R-:W2:Y:S01]  /*4490*/  MUFU.EX2 R53, R53 ;  /* 0x0000003500357308 */ /* 0x000ea20000000800 */
[----:B------:R-:W-:Y:S01]  /*44a0*/  FADD.FTZ R51, R69, R38 ;  /* 0x0000002645337221 */ /* 0x000fe20000010000 */
[----:B------:R-:W-:Y:S01]  /*44b0*/  FADD.FTZ R38, R19, R26 ;  /* 0x0000001a13267221 */ /* 0x000fe20000010000 */
[----:B---3--:R-:W-:Y:S01]  /*44c0*/  IMAD.MOV.U32 R63, RZ, RZ, R151 ;  /* 0x000000ffff3f7224 */ /* 0x008fe200078e0097 */
[----:B------:R-:W-:Y:S01]  /*44d0*/  MOV R26, R151 ;  /* 0x00000097001a7202 */ /* 0x000fe20000000f00 */
[C---:B------:R-:W-:Y:S01]  /*44e0*/  FADD.FTZ R40, R204.reuse, R51 ;  /* 0x00000033cc287221 */ /* 0x040fe20000010000 */
[----:B------:R-:W-:Y:S01]  /*44f0*/  F2FP.F16.F32.PACK_AB R204, R204, R69 ;  /* 0x00000045cccc723e */ /* 0x000fe200000000ff */
[----:B------:R-:W-:Y:S01]  /*4500*/  IMAD.MOV.U32 R69, RZ, RZ, R151 ;  /* 0x000000ffff457224 */ /* 0x000fe200078e0097 */
[----:B------:R-:W-:Y:S01]  /*4510*/  MUFU.EX2 R41, R41 ;  /* 0x0000002900297308 */ /* 0x000fe20000000800 */
[----:B------:R-:W-:Y:S01]  /*4520*/  FADD.FTZ R51, R73, R40 ;  /* 0x0000002849337221 */ /* 0x000fe20000010000 */
[----:B----4-:R-:W-:-:S03]  /*4530*/  F2FP.F16.F32.PACK_AB R211, R28, R49 ;  /* 0x000000311cd3723e */ /* 0x010fc600000000ff */
[C---:B------:R-:W-:Y:S01]  /*4540*/  FADD.FTZ R42, R206.reuse, R51 ;  /* 0x00000033ce2a7221 */ /* 0x040fe20000010000 */
[----:B------:R-:W-:Y:S01]  /*4550*/  F2FP.F16.F32.PACK_AB R206, R206, R73 ;  /* 0x00000049cece723e */ /* 0x000fe200000000ff */
[--C-:B------:R-:W-:Y:S01]  /*4560*/  IMAD.MOV.U32 R73, RZ, RZ, R151.reuse ;  /* 0x000000ffff497224 */ /* 0x100fe200078e0097 */
[----:B------:R3:W-:Y:S01]  /*4570*/  MUFU.EX2 R34, R43 ;  /* 0x0000002b00227308 */ /* 0x0007e20000000800 */
[----:B--2---:R-:W-:Y:S01]  /*4580*/  F2FP.F16.F32.PACK_AB R205, R30, R53 ;  /* 0x000000351ecd723e */ /* 0x004fe200000000ff */
[----:B------:R-:W-:-:S06]  /*4590*/  IMAD.MOV.U32 R51, RZ, RZ, R151 ;  /* 0x000000ffff337224 */ /* 0x000fcc00078e0097 */
[----:B------:R2:W4:Y:S01]  /*45a0*/  MUFU.EX2 R32, R55 ;  /* 0x0000003700207308 */ /* 0x0005220000000800 */
[----:B---3--:R-:W-:Y:S01]  /*45b0*/  FADD.FTZ R43, R49, R38 ;  /* 0x00000026312b7221 */ /* 0x008fe20000010000 */
[----:B------:R-:W-:-:S03]  /*45c0*/  IMAD.MOV.U32 R49, RZ, RZ, R151 ;  /* 0x000000ffff317224 */ /* 0x000fc600078e0097 */
[----:B------:R-:W-:Y:S01]  /*45d0*/  FADD.FTZ R40, R28, R43 ;  /* 0x0000002b1c287221 */ /* 0x000fe20000010000 */
[--C-:B------:R-:W-:Y:S02]  /*45e0*/  IMAD.MOV.U32 R28, RZ, RZ, R151.reuse ;  /* 0x000000ffff1c7224 */ /* 0x100fe400078e0097 */
[----:B------:R-:W3:Y:S01]  /*45f0*/  MUFU.EX2 R45, R45 ;  /* 0x0000002d002d7308 */ /* 0x000ee20000000800 */
[----:B------:R-:W-:Y:S01]  /*4600*/  FADD.FTZ R43, R53, R40 ;  /* 0x00000028352b7221 */ /* 0x000fe20000010000 */
[----:B--2---:R-:W-:Y:S01]  /*4610*/  IMAD.MOV.U32 R55, RZ, RZ, R151 ;  /* 0x000000ffff377224 */ /* 0x004fe200078e0097 */
[----:B------:R-:W-:Y:S02]  /*4620*/  MOV R53, R151 ;  /* 0x0000009700357202 */ /* 0x000fe40000000f00 */
[----:B------:R-:W-:Y:S01]  /*4630*/  FADD.FTZ R40, R30, R43 ;  /* 0x0000002b1e287221 */ /* 0x000fe20000010000 */
[----:B------:R-:W-:Y:S02]  /*4640*/  IMAD.MOV.U32 R30, RZ, RZ, R151 ;  /* 0x000000ffff1e7224 */ /* 0x000fe400078e0097 */
[----:B------:R2:W-:Y:S01]  /*4650*/  MUFU.EX2 R36, R47 ;  /* 0x0000002f00247308 */ /* 0x0005e20000000800 */
[----:B----4-:R-:W-:-:S07]  /*4660*/  F2FP.F16.F32.PACK_AB R207, R32, R41 ;  /* 0x0000002920cf723e */ /* 0x010fce00000000ff */
[----:B------:R-:W4:Y:S01]  /*4670*/  MUFU.EX2 R33, R33 ;  /* 0x0000002100217308 */ /* 0x000f220000000800 */
[----:B--2---:R-:W-:Y:S01]  /*4680*/  FADD.FTZ R47, R77, R42 ;  /* 0x0000002a4d2f7221 */ /* 0x004fe20000010000 */
[----:B---3--:R-:W-:-:S03]  /*4690*/  F2FP.F16.F32.PACK_AB R201, R34, R45 ;  /* 0x0000002d22c9723e */ /* 0x008fc600000000ff */
[C---:B------:R-:W-:Y:S01]  /*46a0*/  FADD.FTZ R42, R200.reuse, R47 ;  /* 0x0000002fc82a7221 */ /* 0x040fe20000010000 */
[----:B------:R-:W-:Y:S02]  /*46b0*/  F2FP.F16.F32.PACK_AB R200, R200, R77 ;  /* 0x0000004dc8c8723e */ /* 0x000fe400000000ff */
[----:B------:R2:W-:Y:S01]  /*46c0*/  MUFU.EX2 R38, R35 ;  /* 0x0000002300267308 */ /* 0x0005e20000000800 */
[----:B------:R-:W-:Y:S01]  /*46d0*/  FADD.FTZ R43, R81, R42 ;  /* 0x0000002a512b7221 */ /* 0x000fe20000010000 */
[-C--:B------:R-:W-:Y:S02]  /*46e0*/  MOV R77, R151.reuse ;  /* 0x00000097004d7202 */ /* 0x080fe40000000f00 */
[----:B------:R-:W-:Y:S01]  /*46f0*/  MOV R47, R151 ;  /* 0x00000097002f7202 */ /* 0x000fe20000000f00 */
[C---:B------:R-:W-:Y:S01]  /*4700*/  FADD.FTZ R42, R202.reuse, R43 ;  /* 0x0000002bca2a7221 */ /* 0x040fe20000010000 */
[----:B------:R-:W-:Y:S01]  /*4710*/  F2FP.F16.F32.PACK_AB R202, R202, R81 ;  /* 0x00000051caca723e */ /* 0x000fe200000000ff */
[----:B------:R-:W-:Y:S01]  /*4720*/  IMAD.MOV.U32 R81, RZ, RZ, R151 ;  /* 0x000000ffff517224 */ /* 0x000fe200078e0097 */
[----:B------:R-:W3:Y:S01]  /*4730*/  MUFU.EX2 R37, R37 ;  /* 0x0000002500257308 */ /* 0x000ee20000000800 */
[----:B--2---:R-:W-:Y:S01]  /*4740*/  FADD.FTZ R35, R41, R40 ;  /* 0x0000002829237221 */ /* 0x004fe20000010000 */
[----:B------:R-:W-:Y:S01]  /*4750*/  FADD.FTZ R43, R85, R42 ;  /* 0x0000002a552b7221 */ /* 0x000fe20000010000 */
[----:B----4-:R-:W-:-:S02]  /*4760*/  F2FP.F16.F32.PACK_AB R203, R36, R33 ;  /* 0x0000002124cb723e */ /* 0x010fc400000000ff */
[----:B------:R-:W-:Y:S01]  /*4770*/  FADD.FTZ R40, R32, R35 ;  /* 0x0000002320287221 */ /* 0x000fe20000010000 */
[C---:B------:R-:W-:Y:S01]  /*4780*/  FADD.FTZ R20, R196.reuse, R43 ;  /* 0x0000002bc4147221 */ /* 0x040fe20000010000 */
[----:B------:R-:W-:Y:S01]  /*4790*/  F2FP.F16.F32.PACK_AB R196, R196, R85 ;  /* 0x00000055c4c4723e */ /* 0x000fe200000000ff */
[----:B------:R-:W-:Y:S01]  /*47a0*/  MUFU.EX2 R25, R25 ;  /* 0x0000001900197308 */ /* 0x000fe20000000800 */
[----:B------:R-:W-:Y:S01]  /*47b0*/  FADD.FTZ R35, R45, R40 ;  /* 0x000000282d237221 */ /* 0x000fe20000010000 */
[--C-:B------:R-:W-:Y:S01]  /*47c0*/  IMAD.MOV.U32 R85, RZ, RZ, R151.reuse ;  /* 0x000000ffff557224 */ /* 0x100fe200078e0097 */
[-C--:B------:R-:W-:Y:S01]  /*47d0*/  MOV R41, R151.reuse ;  /* 0x0000009700297202 */ /* 0x080fe20000000f00 */
[----:B------:R-:W-:Y:S02]  /*47e0*/  IMAD.MOV.U32 R45, RZ, RZ, R151 ;  /* 0x000000ffff2d7224 */ /* 0x000fe400078e0097 */
[----:B------:R-:W-:Y:S01]  /*47f0*/  FADD.FTZ R40, R34, R35 ;  /* 0x0000002322287221 */ /* 0x000fe20000010000 */
[--C-:B------:R-:W-:Y:S01]  /*4800*/  IMAD.MOV.U32 R43, RZ, RZ, R151.reuse ;  /* 0x000000ffff2b7224 */ /* 0x100fe200078e0097 */
[----:B------:R-:W-:Y:S01]  /*4810*/  MOV R32, R151 ;  /* 0x0000009700207202 */ /* 0x000fe20000000f00 */
[----:B-1----:R1:W2:Y:S01]  /*4820*/  MUFU.EX2 R0, R39 ;  /* 0x0000002700007308 */ /* 0x0022a20000000800 */
[----:B------:R-:W-:Y:S01]  /*4830*/  FADD.FTZ R35, R33, R40 ;  /* 0x0000002821237221 */ /* 0x000fe20000010000 */
[----:B---3--:R-:W-:Y:S01]  /*4840*/  F2FP.F16.F32.PACK_AB R197, R38, R37 ;  /* 0x0000002526c5723e */ /* 0x008fe200000000ff */
[----:B------:R-:W-:-:S02]  /*4850*/  IMAD.MOV.U32 R34, RZ, RZ, R151 ;  /* 0x000000ffff227224 */ /* 0x000fc400078e0097 */
[----:B------:R-:W-:-:S03]  /*4860*/  IMAD.MOV.U32 R33, RZ, RZ, R151 ;  /* 0x000000ffff217224 */ /* 0x000fc600078e0097 */
[----:B------:R-:W3:Y:S01]  /*4870*/  MUFU.EX2 R97, R97 ;  /* 0x0000006100617308 */ /* 0x000ee20000000800 */
[----:B-1----:R-:W-:Y:S01]  /*4880*/  FADD.FTZ R39, R89, R20 ;  /* 0x0000001459277221 */ /* 0x002fe20000010000 */
[----:B------:R-:W-:Y:S01]  /*4890*/  FADD.FTZ R20, R36, R35 ;  /* 0x0000002324147221 */ /* 0x000fe20000010000 */
[----:B------:R-:W-:Y:S02]  /*48a0*/  IMAD.MOV.U32 R36, RZ, RZ, R151 ;  /* 0x000000ffff247224 */ /* 0x000fe400078e0097 */
[C---:B------:R-:W-:Y:S01]  /*48b0*/  FADD.FTZ R42, R198.reuse, R39 ;  /* 0x00000027c62a7221 */ /* 0x040fe20000010000 */
[----:B------:R-:W-:Y:S01]  /*48c0*/  FADD.FTZ R35, R37, R20 ;  /* 0x0000001425237221 */ /* 0x000fe20000010000 */
[----:B------:R-:W-:Y:S01]  /*48d0*/  F2FP.F16.F32.PACK_AB R198, R198, R89 ;  /* 0x00000059c6c6723e */ /* 0x000fe200000000ff */
[----:B------:R-:W-:Y:S01]  /*48e0*/  MUFU.EX2 R3, R3 ;  /* 0x0000000300037308 */ /* 0x000fe20000000800 */
[----:B------:R-:W-:Y:S01]  /*48f0*/  FADD.FTZ R39, R93, R42 ;  /* 0x0000002a5d277221 */ /* 0x000fe20000010000 */
[----:B------:R-:W-:Y:S01]  /*4900*/  FADD.FTZ R20, R38, R35 ;  /* 0x0000002326147221 */ /* 0x000fe20000010000 */
[----:B--2---:R-:W-:Y:S01]  /*4910*/  F2FP.F16.F32.PACK_AB R199, R0, R25 ;  /* 0x0000001900c7723e */ /* 0x004fe200000000ff */
[----:B------:R-:W-:-:S02]  /*4920*/  IMAD.MOV.U32 R37, RZ, RZ, R151 ;  /* 0x000000ffff257224 */ /* 0x000fc400078e0097 */
[C---:B------:R-:W-:Y:S01]  /*4930*/  FADD.FTZ R42, R192.reuse, R39 ;  /* 0x00000027c02a7221 */ /* 0x040fe20000010000 */
[----:B------:R-:W-:Y:S01]  /*4940*/  F2FP.F16.F32.PACK_AB R192, R192, R93 ;  /* 0x0000005dc0c0723e */ /* 0x000fe200000000ff */
[--C-:B------:R-:W-:Y:S01]  /*4950*/  IMAD.MOV.U32 R93, RZ, RZ, R151.reuse ;  /* 0x000000ffff5d7224 */ /* 0x100fe200078e0097 */
[----:B------:R-:W1:Y:S01]  /*4960*/  MUFU.EX2 R24, R24 ;  /* 0x0000001800187308 */ /* 0x000e620000000800 */
[----:B---3--:R-:W-:Y:S01]  /*4970*/  FADD.FTZ R35, R97, R42 ;  /* 0x0000002a61237221 */ /* 0x008fe20000010000 */
[-C--:B------:R-:W-:Y:S01]  /*4980*/  MOV R89, R151.reuse ;  /* 0x0000009700597202 */ /* 0x080fe20000000f00 */
[----:B------:R-:W-:Y:S01]  /*4990*/  IMAD.MOV.U32 R39, RZ, RZ, R151 ;  /* 0x000000ffff277224 */ /* 0x000fe200078e0097 */
[----:B------:R-:W-:-:S04]  /*49a0*/  MOV R38, R151 ;  /* 0x0000009700267202 */ /* 0x000fc80000000f00 */
[----:B------:R2:W3:Y:S08]  /*49b0*/  MUFU.EX2 R40, R27 ;  /* 0x0000001b00287308 */ /* 0x0004f00000000800 */
[----:B------:R-:W4:Y:S01]  /*49c0*/  MUFU.EX2 R29, R29 ;  /* 0x0000001d001d7308 */ /* 0x000f220000000800 */
[----:B--2---:R-:W-:Y:S01]  /*49d0*/  FADD.FTZ R27, R25, R20 ;  /* 0x00000014191b7221 */ /* 0x004fe20000010000 */
[C---:B-1----:R-:W-:Y:S01]  /*49e0*/  FADD.FTZ R20, R24.reuse, R35 ;  /* 0x0000002318147221 */ /* 0x042fe20000010000 */
[----:B------:R-:W-:Y:S01]  /*49f0*/  F2FP.F16.F32.PACK_AB R194, R24, R97 ;  /* 0x0000006118c2723e */ /* 0x000fe200000000ff */
[----:B------:R-:W-:-:S02]  /*4a00*/  IMAD.MOV.U32 R97, RZ, RZ, R151 ;  /* 0x000000ffff617224 */ /* 0x000fc400078e0097 */
[----:B------:R-:W-:Y:S01]  /*4a10*/  FADD.FTZ R44, R0, R27 ;  /* 0x0000001b002c7221 */ /* 0x000fe20000010000 */
[----:B------:R-:W-:Y:S01]  /*4a20*/  IMAD.MOV.U32 R0, RZ, RZ, 0x3f800000 ;  /* 0x3f800000ff007424 */ /* 0x000fe200078e00ff */
[----:B------:R-:W-:Y:S01]  /*4a30*/  MOV R35, R151 ;  /* 0x0000009700237202 */ /* 0x000fe20000000f00 */
[----:B------:R1:W2:Y:S01]  /*4a40*/  MUFU.EX2 R42, R31 ;  /* 0x0000001f002a7308 */ /* 0x0002a20000000800 */
[----:B------:R-:W-:Y:S01]  /*4a50*/  FADD.FTZ R27, R3, R44 ;  /* 0x0000002c031b7221 */ /* 0x000fe20000010000 */
[C---:B---3--:R-:W-:Y:S01]  /*4a60*/  F2FP.F16.F32.PACK_AB R193, R40.reuse, R3 ;  /* 0x0000000328c1723e */ /* 0x048fe200000000ff */
[----:B------:R-:W-:Y:S01]  /*4a70*/  IMAD.MOV.U32 R3, RZ, RZ, 0x3f800000 ;  /* 0x3f800000ff037424 */ /* 0x000fe200078e00ff */
[----:B------:R-:W-:Y:S01]  /*4a80*/  MOV R44, R151 ;  /* 0x00000097002c7202 */ /* 0x000fe20000000f00 */
[----:B------:R-:W-:Y:S01]  /*4a90*/  FADD.FTZ R24, R40, R27 ;  /* 0x0000001b28187221 */ /* 0x000fe20000010000 */
[--C-:B------:R-:W-:Y:S02]  /*4aa0*/  IMAD.MOV.U32 R40, RZ, RZ, R151.reuse ;  /* 0x000000ffff287224 */ /* 0x100fe400078e0097 */
[----:B------:R-:W-:-:S02]  /*4ab0*/  IMAD.MOV.U32 R27, RZ, RZ, R151 ;  /* 0x000000ffff1b7224 */ /* 0x000fc400078e0097 */
[----:B----4-:R-:W-:Y:S01]  /*4ac0*/  FADD.FTZ R19, R29, R24 ;  /* 0x000000181d137221 */ /* 0x010fe20000010000 */
[--C-:B-1----:R-:W-:Y:S02]  /*4ad0*/  IMAD.MOV.U32 R31, RZ, RZ, R151.reuse ;  /* 0x000000ffff1f7224 */ /* 0x102fe400078e0097 */
[--C-:B------:R-:W-:Y:S02]  /*4ae0*/  IMAD.MOV.U32 R25, RZ, RZ, R151.reuse ;  /* 0x000000ffff197224 */ /* 0x100fe400078e0097 */
[----:B------:R-:W-:Y:S02]  /*4af0*/  IMAD.MOV.U32 R24, RZ, RZ, R151 ;  /* 0x000000ffff187224 */ /* 0x000fe400078e0097 */
[C---:B--2---:R-:W-:Y:S01]  /*4b00*/  FADD.FTZ R19, R42.reuse, R19 ;  /* 0x000000132a137221 */ /* 0x044fe20000010000 */
[----:B------:R-:W-:Y:S01]  /*4b10*/  F2FP.F16.F32.PACK_AB R195, R42, R29 ;  /* 0x0000001d2ac3723e */ /* 0x000fe200000000ff */
[----:B------:R-:W-:Y:S01]  /*4b20*/  IMAD.MOV.U32 R42, RZ, RZ, R151 ;  /* 0x000000ffff2a7224 */ /* 0x000fe200078e0097 */
[----:B------:R-:W-:Y:S01]  /*4b30*/  MOV R29, R151 ;  /* 0x00000097001d7202 */ /* 0x000fe20000000f00 */
[----:B------:R-:W-:Y:S06]  /*4b40*/  @!P2 BRA `(.L_x_15) ;  /* 0x0000003c0098a947 */ /* 0x000fec0003800000 */
[----:B------:R-:W-:Y:S01]  /*4b50*/  R2UR UR60, R18 ;  /* 0x00000000123c72ca */ /* 0x000fe200000e0000 */
[----:B------:R-:W-:Y:S01]  /*4b60*/  IMAD.MOV.U32 R221, RZ, RZ, R4 ;  /* 0x000000ffffdd7224 */ /* 0x000fe200078e0004 */
[----:B------:R-:W-:Y:S01]  /*4b70*/  IADD3 R220, R152, -0x2, RZ ;  /* 0xfffffffe98dc7810 */ /* 0x000fe20007ffe0ff */
[----:B------:R-:W-:Y:S01]  /*4b80*/  IMAD.MOV.U32 R222, RZ, RZ, R5 ;  /* 0x000000ffffde7224 */ /* 0x000fe200078e0005 */
[----:B------:R-:W-:Y:S02]  /*4b90*/  MOV R0, 0x3f800000 ;  /* 0x3f80000000007802 */ /* 0x000fe40000000f00 */
[----:B------:R-:W-:Y:S02]  /*4ba0*/  CS2R R150, SRZ ;  /* 0x0000000000967805 */ /* 0x000fe4000001ff00 */
[----:B------:R-:W-:Y:S02]  /*4bb0*/  CS2R R146, SRZ ;  /* 0x0000000000927805 */ /* 0x000fe4000001ff00 */
[----:B------:R-:W-:-:S02]  /*4bc0*/  CS2R R142, SRZ ;  /* 0x00000000008e7805 */ /* 0x000fc4000001ff00 */
[----:B------:R-:W-:Y:S02]  /*4bd0*/  CS2R R138, SRZ ;  /* 0x00000000008a7805 */ /* 0x000fe4000001ff00 */
[----:B------:R-:W-:Y:S02]  /*4be0*/  CS2R R134, SRZ ;  /* 0x0000000000867805 */ /* 0x000fe4000001ff00 */
[----:B------:R-:W-:Y:S02]  /*4bf0*/  CS2R R130, SRZ ;  /* 0x0000000000827805 */ /* 0x000fe4000001ff00 */
        /* <DEDUP_REMOVED lines=57> */
[----:B------:R-:W-:Y:S01]  /*4f90*/  CS2R R24, SRZ ;  /* 0x0000000000187805 */ /* 0x000fe2000001ff00 */
[----:B------:R-:W-:-:S06]  /*4fa0*/  UMOV UR37, UR38 ;  /* 0x0000002600257c82 */ /* 0x000fcc0008000000 */
.L_x_24:
[----:B------:R-:W-:-:S04]  /*4fb0*/  UIADD3 UR4, UR37, 0x1, URZ ;  /* 0x0000000125047890 */ /* 0x000fc8000fffe03f */
[----:B------:R-:W-:-:S04]  /*4fc0*/  UISETP.NE.AND UP0, UPT, UR4, 0x2, UPT ;  /* 0x000000020400788c */ /* 0x000fc8000bf05270 */
[----:B------:R-:W-:Y:S02]  /*4fd0*/  USEL UR5, URZ, 0x1, UP0 ;  /* 0x000000013f057887 */ /* 0x000fe40008000000 */
[----:B------:R-:W-:Y:S02]  /*4fe0*/  USEL UR38, UR4, URZ, UP0 ;  /* 0x0000003f04267287 */ /* 0x000fe40008000000 */
[----:B------:R-:W-:-:S06]  /*4ff0*/  ULOP3.LUT UR4, UR60, UR5, URZ, 0x3c, !UPT ;  /* 0x000000053c047292 */ /* 0x000fcc000f8e3c3f */
[----:B------:R-:W-:Y:S01]  /*5000*/  IMAD.U32 R18, RZ, RZ, UR4 ;  /* 0x00000004ff127e24 */ /* 0x000fe2000f8e00ff */
[----:B------:R-:W-:Y:S06]  /*5010*/  @!P0 BRA `(.L_x_16) ;  /* 0x0000000000048947 */ /* 0x000fec0003800000 */
[----:B------:R-:W-:Y:S01]  /*5020*/  BPT.TRAP 0x1 ;  /* 0x000000040000795c */ /* 0x000fe20000300000 */
.L_x_16:
[----:B------:R-:W-:Y:S01]  /*5030*/  R2UR UR4, R18 ;  /* 0x00000000120472ca */ /* 0x000fe200000e0000 */
[----:B------:R-:W-:-:S12]  /*5040*/  ULEA UR39, UR38, UR61, 0x3 ;  /* 0x0000003d26277291 */ /* 0x000fd8000f8e183f */
[----:B------:R-:W-:-:S05]  /*5050*/  IMAD.U32 R2, RZ, RZ, UR4 ;  /* 0x00000004ff027e24 */ /* 0x000fca000f8e00ff */
[----:B------:R-:W-:-:S04]  /*5060*/  SHF.L.U32 R2, R2, 0x1f, RZ ;  /* 0x0000001f02027819 */ /* 0x000fc800000006ff */
[----:B------:R1:W2:Y:S01]  /*5070*/  SYNCS.PHASECHK.TRANS64.TRYWAIT P2, [UR39+0x38830], R2 ;  /* 0x03883002ff0075a7 */ /* 0x0002a20008040167 */
[----:B------:R-:W-:Y:S05]  /*5080*/  @!P0 BRA `(.L_x_17) ;  /* 0x0000000000048947 */ /* 0x000fea0003800000 */
[----:B------:R-:W-:Y:S01]  /*5090*/  BPT.TRAP 0x1 ;  /* 0x000000040000795c */ /* 0x000fe20000300000 */
.L_x_17:
[----:B--2---:R-:W-:Y:S05]  /*50a0*/  @P2 BRA `(.L_x_18) ;  /* 0x0000000000082947 */ /* 0x004fea0003800000 */
[----:B------:R-:W2:Y:S02]  /*50b0*/  SYNCS.PHASECHK.TRANS64.TRYWAIT P2, [UR39+0x38830], R2 ;  /* 0x03883002ff0075a7 */ /* 0x000ea40008040167 */
[----:B--2---:R-:W-:Y:S05]  /*50c0*/  @!P2 BRA `(.L_x_19) ;  /* 0x00000094007ca947 */ /* 0x004fea0003800000 */
.L_x_18:
[----:B------:R-:W-:Y:S01]  /*50d0*/  R2UR UR4, R21 ;  /* 0x00000000150472ca */ /* 0x000fe200000e0000 */
[----:B------:R-:W-:Y:S01]  /*50e0*/  WARPGROUP.ARRIVE ;  /* 0x00000000000079c5 */ /* 0x000fe20000000000 */
[----:B------:R-:W-:Y:S01]  /*50f0*/  R2UR UR10, R14 ;  /* 0x000000000e0a72ca */ /* 0x000fe200000e0000 */
[----:B------:R-:W-:Y:S01]  /*5100*/  UMOV UR59, 0x40000040 ;  /* 0x40000040003b7882 */ /* 0x000fe20000000000 */
        /* <DEDUP_REMOVED lines=9> */
[----:B------:R-:W-:Y:S01]  /*51a0*/  UIMAD UR4, UR38, 0xa00, UR4 ;  /* 0x00000a00260478a4 */ /* 0x000fe2000f8e0204 */
[-C--:B------:R-:W-:Y:S01]  /*51b0*/  FMUL.FTZ R24, R24, R3.reuse ;  /* 0x0000000318187220 */ /* 0x080fe20000410000 */
[----:B------:R-:W-:Y:S01]  /*51c0*/  UMOV UR56, UR10 ;  /* 0x0000000a00387c82 */ /* 0x000fe20008000000 */
[----:B------:R-:W-:Y:S01]  /*51d0*/  UMOV UR43, 0x40000040 ;  /* 0x40000040002b7882 */ /* 0x000fe20000000000 */
[----:B------:R-:W-:Y:S01]  /*51e0*/  UMOV UR57, UR11 ;  /* 0x0000000b00397c82 */ /* 0x000fe20008000000 */
[----:B------:R-:W-:Y:S01]  /*51f0*/  UIADD3 UR5, UR4, 0x80, URZ ;  /* 0x0000008004057890 */ /* 0x000fe2000fffe03f */
[-C--:B------:R-:W-:Y:S01]  /*5200*/  FMUL.FTZ R25, R25, R3.reuse ;  /* 0x0000000319197220 */ /* 0x080fe20000410000 */
[----:B------:R-:W-:Y:S01]  /*5210*/  UMOV UR58, UR4 ;  /* 0x00000004003a7c82 */ /* 0x000fe20008000000 */
[----:B------:R-:W-:Y:S01]  /*5220*/  UIADD3 UR6, UR4, 0x100, URZ ;  /* 0x0000010004067890 */ /* 0x000fe2000fffe03f */
[----:B------:R-:W-:Y:S01]  /*5230*/  HGMMA.64x16x16.F32 R184, gdesc[UR56], RZ, !UPT, gsb0 ;  /* 0x0020000038b879f0 */ /* 0x000fe2000c0008ff */
[----:B------:R-:W-:Y:S01]  /*5240*/  UMOV UR56, UR10 ;  /* 0x0000000a00387c82 */ /* 0x000fe20008000000 */
[----:B------:R-:W-:Y:S01]  /*5250*/  UMOV UR57, UR11 ;  /* 0x0000000b00397c82 */ /* 0x000fe20008000000 */
[----:B------:R-:W-:Y:S01]  /*5260*/  UMOV UR58, UR5 ;  /* 0x00000005003a7c82 */ /* 0x000fe20008000000 */
[----:B------:R-:W-:Y:S01]  /*5270*/  UMOV UR59, 0x40000040 ;  /* 0x40000040003b7882 */ /* 0x000fe20000000000 */
[----:B------:R-:W-:Y:S01]  /*5280*/  UIADD3 UR5, UR4, 0x180, URZ ;  /* 0x0000018004057890 */ /* 0x000fe2000fffe03f */
[-C--:B------:R-:W-:Y:S01]  /*5290*/  FMUL.FTZ R28, R28, R3.reuse ;  /* 0x000000031c1c7220 */ /* 0x080fe20000410000 */
        /* <DEDUP_REMOVED lines=12> */
[----:B------:R-:W-:Y:S01]  /*5360*/  UMOV UR47, 0x40000040 ;  /* 0x40000040002f7882 */ /* 0x000fe20000000000 */
[----:B------:R-:W-:Y:S01]  /*5370*/  UIADD3 UR50, UR4, 0x782, URZ ;  /* 0x0000078204327890 */ /* 0x000fe2000fffe03f */
[-C--:B------:R-:W-:Y:S01]  /*5380*/  FMUL.FTZ R41, R41, R3.reuse ;  /* 0x0000000329297220 */ /* 0x080fe20000410000 */
[----:B------:R-:W-:Y:S01]  /*5390*/  UMOV UR51, 0x40000040 ;  /* 0x4000004000337882 */ /* 0x000fe20000000000 */
[----:B------:R-:W-:Y:S01]  /*53a0*/  UIADD3 UR54, UR4, 0x784, URZ ;  /* 0x0000078404367890 */ /* 0x000fe2000fffe03f */
[-C--:B------:R-:W-:Y:S01]  /*53b0*/  FMUL.FTZ R44, R44, R3.reuse ;  /* 0x000000032c2c7220 */ /* 0x080fe20000410000 */
[----:B------:R-:W-:Y:S01]  /*53c0*/  UMOV UR55, 0x40000040 ;  /* 0x4000004000377882 */ /* 0x000fe20000000000 */
[----:B------:R-:W-:Y:S01]  /*53d0*/  UMOV UR7, 0x40000040 ;  /* 0x4000004000077882 */ /* 0x000fe20000000000 */
[-C--:B------:R-:W-:Y:S01]  /*53e0*/  FMUL.FTZ R45, R45, R3.reuse ;  /* 0x000000032d2d7220 */ /* 0x080fe20000410000 */
        /* <DEDUP_REMOVED lines=23> */
[----:B------:R-:W-:Y:S01]  /*5560*/  FMUL.FTZ R93, R93, R3 ;  /* 0x000000035d5d7220 */ /* 0x000fe20000410000 */
[----:B------:R-:W-:-:S02]  /*5570*/  WARPGROUP.DEPBAR.LE gsb0, 0x0 ;  /* 0x00008000000079c5 */ /* 0x000fc40000010000 */
[----:B------:R-:W-:Y:S01]  /*5580*/  WARPGROUP.ARRIVE ;  /* 0x00000000000079c5 */ /* 0x000fe20000000000 */
[-C--:B------:R-:W-:Y:S01]  /*5590*/  FMUL.FTZ R96, R96, R3.reuse ;  /* 0x0000000360607220 */ /* 0x080fe20000410000 */
[-C--:B------:R-:W-:Y:S01]  /*55a0*/  FMUL.FTZ R97, R97, R3.reuse ;  /* 0x0000000361617220 */ /* 0x080fe20000410000 */
[-C--:B------:R-:W-:Y:S01]  /*55b0*/  FMUL.FTZ R100, R100, R3.reuse ;  /* 0x0000000364647220 */ /* 0x080fe20000410000 */
[-C--:B------:R-:W-:Y:S01]  /*55c0*/  FMUL.FTZ R101, R101, R3.reuse ;  /* 0x0000000365657220 */ /* 0x080fe20000410000 */
[-C--:B------:R-:W-:Y:S01]  /*55d0*/  FMUL.FTZ R104, R104, R3.reuse ;  /* 0x0000000368687220 */ /* 0x080fe20000410000 */
[----:B------:R-:W-:Y:S01]  /*55e0*/  HGMMA.64x16x16.F32 R176, gdesc[UR56], RZ, !UPT, gsb0 ;  /* 0x0020000038b079f0 */ /* 0x000fe2000c0008ff */
[----:B------:R-:W-:Y:S01]  /*55f0*/  UMOV UR56, UR10 ;  /* 0x0000000a00387c82 */ /* 0x000fe20008000000 */
[----:B------:R-:W-:Y:S01]  /*5600*/  UMOV UR57, UR11 ;  /* 0x0000000b00397c82 */ /* 0x000fe20008000000 */
[----:B------:R-:W-:Y:S01]  /*5610*/  UMOV UR58, UR6 ;  /* 0x00000006003a7c82 */ /* 0x000fe20008000000 */
[----:B------:R-:W-:Y:S01]  /*5620*/  UMOV UR59, 0x40000040 ;  /* 0x40000040003b7882 */ /* 0x000fe20000000000 */
[----:B------:R-:W-:Y:S01]  /*5630*/  UIADD3 UR6, UR4, 0x200, URZ ;  /* 0x0000020004067890 */ /* 0x000fe2000fffe03f */
        /* <DEDUP_REMOVED lines=96> */
[----:B------:R-:W-:-:S06]  /*5c40*/  WARPGROUP.ARRIVE ;  /* 0x00000000000079c5 */ /* 0x000fcc0000000000 */
[----:B------:R-:W-:Y:S01]  /*5c50*/  HGMMA.64x16x16.F32 R160, gdesc[UR56], RZ, !UPT, gsb0 ;  /* 0x0020000038a079f0 */ /* 0x000fe2000c0008ff */
[----:B------:R-:W-:Y:S01]  /*5c60*/  UMOV UR56, UR10 ;  /* 0x0000000a00387c82 */ /* 0x000fe20008000000 */
[----:B------:R-:W-:Y:S01]  /*5c70*/  UMOV UR57, UR11 ;  /* 0x0000000b00397c82 */ /* 0x000fe20008000000 */
[----:B------:R-:W-:Y:S01]  /*5c80*/  UMOV UR58, UR6 ;  /* 0x00000006003a7c82 */ /* 0x000fe20008000000 */
[----:B------:R-:W-:Y:S01]  /*5c90*/  UMOV UR59, 0x40000040 ;  /* 0x40000040003b7882 */ /* 0x000fe20000000000 */
[----:B------:R-:W-:Y:S01]  /*5ca0*/  UIADD3 UR6, UR4, 0x102, URZ ;  /* 0x0000010204067890 */ /* 0x000fe2000fffe03f */
[----:B------:R-:W-:Y:S02]  /*5cb0*/  R2UR UR10, R8 ;  /* 0x00000000080a72ca */ /* 0x000fe400000e0000 */
[----:B------:R-:W-:Y:S01]  /*5cc0*/  R2UR UR11, R9 ;  /* 0x00000000090b72ca */ /* 0x000fe200000e0000 */
        /* <DEDUP_REMOVED lines=14> */
[----:B------:R-:W-:Y:S01]  /*5db0*/  UIADD3 UR5, UR4, 0x182, URZ ;  /* 0x0000018204057890 */ /* 0x000fe2000fffe03f */
        /* <DEDUP_REMOVED lines=106> */
[----:B------:R-:W-:Y:S01]  /*6460*/  UMOV UR11, 0x40000040 ;  /* 0x40000040000b7882 */ /* 0x000fe20000000000 */
[----:B------:R-:W-:Y:S01]  /*6470*/  UIADD3 UR6, UR4, 0x380, URZ ;  /* 0x0000038004067890 */ /* 0x000fe2000fffe03f */
        /* <DEDUP_REMOVED lines=32> */
[----:B------:R-:W-:Y:S02]  /*6680*/  UIADD3 UR10, UR4, 0x906, URZ ;  /* 0x00000906040a7890 */ /* 0x000fe4000fffe03f */
        /* <DEDUP_REMOVED lines=28> */
[----:B------:R-:W-:Y:S02]  /*6850*/  R2UR UR14, R6 ;  /* 0x00000000060e72ca */ /* 0x000fe400000e0000 */
[----:B------:R-:W-:-:S11]  /*6860*/  R2UR UR15, R7 ;  /* 0x00000000070f72ca */ /* 0x000fd600000e0000 */
[----:B------:R-:W-:Y:S02]  /*6870*/  UMOV UR56, UR14 ;  /* 0x0000000e00387c82 */ /* 0x000fe40008000000 */
[----:B------:R-:W-:Y:S01]  /*6880*/  UMOV UR57, UR15 ;  /* 0x0000000f00397c82 */ /* 0x000fe20008000000 */
        /* <DEDUP_REMOVED lines=239> */
[----:B------:R-:W-:-:S03]  /*7780*/  UIADD3 UR6, UR4, 0x886, URZ ;  /* 0x0000088604067890 */ /* 0x000fc6000fffe03f */
[----:B------:R-:W-:Y:S01]  /*7790*/  UMOV UR4, UR14 ;  /* 0x0000000e00047c82 */ /* 0x000fe20008000000 */
[----:B------:R-:W-:Y:S02]  /*77a0*/  WARPGROUP.DEPBAR.LE gsb0, 0x0 ;  /* 0x00008000000079c5 */ /* 0x000fe40000010000 */
[----:B------:R-:W-:-:S06]  /*77b0*/  WARPGROUP.ARRIVE ;  /* 0x00000000000079c5 */ /* 0x000fcc0000000000 */
[----:B------:R-:W-:Y:S03]  /*77c0*/  HGMMA.64x16x16.F32 R152, gdesc[UR52], R152, gsb0 ;  /* 0x00200000349879f0 */ /* 0x000fe60008000898 */
        /* <DEDUP_REMOVED lines=26> */
[----:B------:R-:W-:Y:S02]  /*7970*/  WARPGROUP.DEPBAR.LE gsb0, 0x0 ;  /* 0x00008000000079c5 */ /* 0x000fe40000010000 */
[----:B------:R-:W-:-:S06]  /*7980*/  WARPGROUP.ARRIVE ;  /* 0x00000000000079c5 */ /* 0x000fcc0000000000 */
[----:B------:R-:W-:Y:S03]  /*7990*/  HGMMA.64x16x16.F32 R152, gdesc[UR4], R152, gsb0 ;  /* 0x00200000049879f0 */ /* 0x000fe60008000898 */
[----:B------:R-:W-:Y:S02]  /*79a0*/  WARPGROUP.DEPBAR.LE gsb0, 0x0 ;  /* 0x00008000000079c5 */ /* 0x000fe40000010000 */
[----:B------:R-:W-:Y:S05]  /*79b0*/  @!P0 BRA `(.L_x_20) ;  /* 0x0000000000048947 */ /* 0x000fea0003800000 */
[----:B------:R-:W-:Y:S01]  /*79c0*/  BPT.TRAP 0x1 ;  /* 0x000000040000795c */ /* 0x000fe20000300000 */
.L_x_20:
[----:B------:R-:W-:Y:S01]  /*79d0*/  ULEA UR5, UR37, UR61, 0x3 ;  /* 0x0000003d25057291 */ /* 0x000fe2000f8e183f */
[----:B------:R-:W-:-:S04]  /*79e0*/  MOV R0, UR60 ;  /* 0x0000003c00007c02 */ /* 0x000fc80008000f00 */
[----:B------:R-:W-:-:S04]  /*79f0*/  SHF.L.U32 R0, R0, 0x1f, RZ ;  /* 0x0000001f00007819 */ /* 0x000fc800000006ff */
[----:B------:R3:W4:Y:S01]  /*7a00*/  SYNCS.PHASECHK.TRANS64.TRYWAIT P2, [UR5+0x38850], R0 ;  /* 0x03885000ff0075a7 */ /* 0x0007220008040145 */
[----:B------:R-:W-:Y:S05]  /*7a10*/  @!P0 BRA `(.L_x_21) ;  /* 0x0000000000048947 */ /* 0x000fea0003800000 */
[----:B------:R-:W-:Y:S01]  /*7a20*/  BPT.TRAP 0x1 ;  /* 0x000000040000795c */ /* 0x000fe20000300000 */
.L_x_21:
[----:B----4-:R-:W-:Y:S05]  /*7a30*/  @P2 BRA `(.L_x_22) ;  /* 0x0000000000082947 */ /* 0x010fea0003800000 */
[----:B------:R-:W4:Y:S02]  /*7a40*/  SYNCS.PHASECHK.TRANS64.TRYWAIT P2, [UR5+0x38850], R0 ;  /* 0x03885000ff0075a7 */ /* 0x000f240008040145 */
[----:B----4-:R-:W-:Y:S05]  /*7a50*/  @!P2 BRA `(.L_x_23) ;  /* 0x0000006c0030a947 */ /* 0x010fea0003800000 */
.L_x_22:
[----:B------:R-:W-:Y:S01]  /*7a60*/  UIADD3 UR4, UR61, 0x400, URZ ;  /* 0x000004003d047890 */ /* 0x000fe2000fffe03f */
[----:B------:R-:W-:Y:S01]  /*7a70*/  WARPGROUP.ARRIVE ;  /* 0x00000000000079c5 */ /* 0x000fe20000000000 */
[----:B------:R-:W-:Y:S01]  /*7a80*/  UMOV UR7, 0x40000040 ;  /* 0x4000004000077882 */ /* 0x000fe20000000000 */
[----:B---34-:R-:W-:Y:S01]  /*7a90*/  FMNMX.FTZ R0, R184, R222, !PT ;  /* 0x000000deb8007209 */ /* 0x018fe20007810000 */
[----:B------:R-:W-:Y:S01]  /*7aa0*/  USHF.R.U32.HI UR4, URZ, 0x4, UR4 ;  /* 0x000000043f047899 */ /* 0x000fe20008011604 */
[----:B-12---:R-:W1:Y:S01]  /*7ab0*/  LDC R2, c[0x0][0x988] ;  /* 0x00026200ff027b82 */ /* 0x006e620000000800 */
[C---:B------:R-:W-:Y:S01]  /*7ac0*/  ISETP.GT.AND P2, PT, R220.reuse, RZ, PT ;  /* 0x000000ffdc00720c */ /* 0x040fe20003f44270 */
[----:B------:R-:W-:Y:S01]  /*7ad0*/  VIADD R220, R220, 0xffffffff ;  /* 0xffffffffdcdc7836 */ /* 0x000fe20000000000 */
[----:B------:R-:W-:Y:S01]  /*7ae0*/  ULOP3.LUT UR4, UR4, 0x3fff, URZ, 0xc0, !UPT ;  /* 0x00003fff04047892 */ /* 0x000fe2000f8ec03f */
[----:B------:R-:W-:Y:S02]  /*7af0*/  FMNMX.FTZ R3, R185, R0, !PT ;  /* 0x00000000b9037209 */ /* 0x000fe40007810000 */
[----:B------:R-:W-:Y:S01]  /*7b00*/  R2UR UR60, R18 ;  /* 0x00000000123c72ca */ /* 0x000fe200000e0000 */
[----:B------:R-:W-:Y:S01]  /*7b10*/  ULOP3.LUT UR4, UR4, 0x2800000, URZ, 0xfc, !UPT ;  /* 0x0280000004047892 */ /* 0x000fe2000f8efc3f */
[----:B------:R-:W-:-:S03]  /*7b20*/  FMNMX.FTZ R0, R188, R3, !PT ;  /* 0x00000003bc007209 */ /* 0x000fc60007810000 */
[----:B------:R-:W-:Y:S01]  /*7b30*/  UIMAD UR4, UR37, 0xa00, UR4 ;  /* 0x00000a00250478a4 */ /* 0x000fe2000f8e0204 */
[----:B------:R-:W-:Y:S02]  /*7b40*/  FMNMX.FTZ R3, R189, R0, !PT ;  /* 0x00000000bd037209 */ /* 0x000fe40007810000 */
[----:B------:R-:W-:Y:S02]  /*7b50*/  UMOV UR37, UR38 ;  /* 0x0000002600257c82 */ /* 0x000fe40008000000 */
[----:B------:R-:W-:Y:S02]  /*7b60*/  FMNMX.FTZ R0, R176, R3, !PT ;  /* 0x00000003b0007209 */ /* 0x000fe40007810000 */
[----:B------:R-:W-:Y:S02]  /*7b70*/  UMOV UR6, UR4 ;  /* 0x0000000400067c82 */ /* 0x000fe40008000000 */
[----:B------:R-:W-:Y:S01]  /*7b80*/  HGMMA.64x256x16.F32 R24, R208, gdesc[UR4].tnspB, R24, gsb0 ;  /* 0x43e00004d0187df0 */ /* 0x000fe20008000818 */
[----:B------:R-:W-:Y:S01]  /*7b90*/  UIADD3 UR6, UR4, 0x80, URZ ;  /* 0x0000008004067890 */ /* 0x000fe2000fffe03f */
[----:B------:R-:W-:Y:S01]  /*7ba0*/  FMNMX.FTZ R3, R177, R0, !PT ;  /* 0x00000000b1037209 */ /* 0x000fe20007810000 */
[----:B------:R-:W-:-:S03]  /*7bb0*/  UMOV UR7, 0x40000040 ;  /* 0x4000004000077882 */ /* 0x000fc60000000000 */
[----:B------:R-:W-:-:S04]  /*7bc0*/  FMNMX.FTZ R0, R180, R3, !PT ;  /* 0x00000003b4007209 */ /* 0x000fc80007810000 */
        /* <DEDUP_REMOVED lines=12> */
[----:B------:R-:W-:Y:S02]  /*7c90*/  FMNMX.FTZ R4, R157, R0, !PT ;  /* 0x000000009d047209 */ /* 0x000fe40007810000 */
[----:B------:R-:W-:-:S03]  /*7ca0*/  FMNMX.FTZ R0, R186, R221, !PT ;  /* 0x000000ddba007209 */ /* 0x000fc60007810000 */
[----:B------:R-:W2:Y:S01]  /*7cb0*/  SHFL.BFLY PT, R3, R4, 0x2, 0x1f ;  /* 0x0c401f0004037f89 */ /* 0x000ea200000e0000 */
[----:B------:R-:W-:Y:S02]  /*7cc0*/  WARPGROUP.DEPBAR.LE gsb0, 0x0 ;  /* 0x00008000000079c5 */ /* 0x000fe40000010000 */
[----:B------:R-:W-:-:S06]  /*7cd0*/  WARPGROUP.ARRIVE ;  /* 0x00000000000079c5 */ /* 0x000fcc0000000000 */
[----:B------:R-:W-:Y:S01]  /*7ce0*/  HGMMA.64x256x16.F32 R24, R204, gdesc[UR4].tnspB, R24, gsb0 ;  /* 0x43e00004cc187df0 */ /* 0x000fe20008000818 */
[----:B------:R-:W-:Y:S01]  /*7cf0*/  UIADD3 UR6, UR4, 0x100, URZ ;  /* 0x0000010004067890 */ /* 0x000fe2000fffe03f */
[----:B------:R-:W-:Y:S01]  /*7d00*/  UMOV UR7, 0x40000040 ;  /* 0x4000004000077882 */ /* 0x000fe20000000000 */
[----:B------:R-:W-:Y:S02]  /*7d10*/  WARPGROUP.DEPBAR.LE gsb0, 0x0 ;  /* 0x00008000000079c5 */ /* 0x000fe40000010000 */
[----:B------:R-:W-:-:S15]  /*7d20*/  WARPGROUP.ARRIVE ;  /* 0x00000000000079c5 */ /* 0x000fde0000000000 */
[----:B------:R-:W-:-:S08]  /*7d30*/  NOP ;  /* 0x0000000000007918 */ /* 0x000fd00000000000 */
[----:B------:R-:W-:Y:S01]  /*7d40*/  HGMMA.64x256x16.F32 R24, R200, gdesc[UR4].tnspB, R24, gsb0 ;  /* 0x43e00004c8187df0 */ /* 0x000fe20008000818 */
[----:B------:R-:W-:Y:S01]  /*7d50*/  UIADD3 UR6, UR4, 0x180, URZ ;  /* 0x0000018004067890 */ /* 0x000fe2000fffe03f */
[----:B------:R-:W-:Y:S01]  /*7d60*/  UMOV UR7, 0x40000040 ;  /* 0x4000004000077882 */ /* 0x000fe20000000000 */
[----:B------:R-:W-:Y:S01]  /*7d70*/  UIADD3 UR4, UR4, 0x200, URZ ;  /* 0x0000020004047890 */ /* 0x000fe2000fffe03f */
[----:B------:R-:W-:Y:S02]  /*7d80*/  WARPGROUP.DEPBAR.LE gsb0, 0x0 ;  /* 0x00008000000079c5 */ /* 0x000fe40000010000 */
[----:B------:R-:W-:Y:S01]  /*7d90*/  WARPGROUP.ARRIVE ;  /* 0x00000000000079c5 */ /* 0x000fe20000000000 */
[----:B--2---:R-:W-:Y:S02]  /*7da0*/  FMNMX.FTZ R200, R4, R3, !PT ;  /* 0x0000000304c87209 */ /* 0x004fe40007810000 */
[----:B------:R-:W-:-:S15]  /*7db0*/  FMNMX.FTZ R3, R187, R0, !PT ;  /* 0x00000000bb037209 */ /* 0x000fde0007810000 */
[----:B------:R-:W-:-:S04]  /*7dc0*/  NOP ;  /* 0x0000000000007918 */ /* 0x000fc80000000000 */
[----:B------:R-:W-:Y:S01]  /*7dd0*/  HGMMA.64x256x16.F32 R24, R196, gdesc[UR4].tnspB, R24, gsb0 ;  /* 0x43e00004c4187df0 */ /* 0x000fe20008000818 */
[----:B------:R-:W2:Y:S01]  /*7de0*/  SHFL.BFLY PT, R5, R200, 0x1, 0x1f ;  /* 0x0c201f00c8057f89 */ /* 0x000ea200000e0000 */
[----:B------:R-:W-:Y:S01]  /*7df0*/  UMOV UR6, UR4 ;  /* 0x0000000400067c82 */ /* 0x000fe20008000000 */
[----:B------:R-:W-:Y:S01]  /*7e00*/  UMOV UR7, 0x40000040 ;  /* 0x4000004000077882 */ /* 0x000fe20000000000 */
[----:B------:R-:W-:Y:S02]  /*7e10*/  FMNMX.FTZ R0, R190, R3, !PT ;  /* 0x00000003be007209 */ /* 0x000fe40007810000 */
[----:B--2---:R-:W-:Y:S01]  /*7e20*/  FMNMX.FTZ R5, R200, R5, !PT ;  /* 0x00000005c8057209 */ /* 0x004fe20007810000 */
[----:B------:R-:W-:Y:S02]  /*7e30*/  WARPGROUP.DEPBAR.LE gsb0, 0x0 ;  /* 0x00008000000079c5 */ /* 0x000fe40000010000 */
[----:B------:R-:W-:Y:S02]  /*7e40*/  WARPGROUP.ARRIVE ;  /* 0x00000000000079c5 */ /* 0x000fe40000000000 */
[C---:B------:R-:W-:Y:S01]  /*7e50*/  FADD.FTZ R197, -R5.reuse, R222 ;  /* 0x000000de05c57221 */ /* 0x040fe20000010100 */
[----:B-1----:R-:W-:Y:S01]  /*7e60*/  FMUL.FTZ R199, R5, R2 ;  /* 0x0000000205c77220 */ /* 0x002fe20000410000 */
[----:B------:R-:W-:-:S02]  /*7e70*/  IMAD.MOV.U32 R222, RZ, RZ, R5 ;  /* 0x000000ffffde7224 */ /* 0x000fc400078e0005 */
[----:B------:R-:W-:-:S13]  /*7e80*/  FMUL.FTZ R4, R197, R2 ;  /* 0x00000002c5047220 */ /* 0x000fda0000410000 */
[----:B------:R-:W-:Y:S01]  /*7e90*/  HGMMA.64x256x16.F32 R24, R192, gdesc[UR4].tnspB, R24, gsb0 ;  /* 0x43e00004c0187df0 */ /* 0x000fe20008000818 */
[----:B------:R-:W-:Y:S01]  /*7ea0*/  FMNMX.FTZ R197, R191, R0, !PT ;  /* 0x00000000bfc57209 */ /* 0x000fe20007810000 */
[-CC-:B------:R-:W-:Y:S01]  /*7eb0*/  FFMA.FTZ R196, R160, R2.reuse, -R199.reuse ;  /* 0x00000002a0c47223 */ /* 0x180fe200000108c7 */
[----:B------:R1:W-:Y:S01]  /*7ec0*/  MUFU.EX2 R3, R4 ;  /* 0x0000000400037308 */ /* 0x0003e20000000800 */
[-CC-:B------:R-:W-:Y:S01]  /*7ed0*/  FFMA.FTZ R160, R161, R2.reuse, -R199.reuse ;  /* 0x00000002a1a07223 */ /* 0x180fe200000108c7 */
[----:B------:R-:W-:Y:S01]  /*7ee0*/  FMNMX.FTZ R0, R178, R197, !PT ;  /* 0x000000c5b2007209 */ /* 0x000fe20007810000 */
[-CC-:B------:R-:W-:Y:S01]  /*7ef0*/  FFMA.FTZ R161, R165, R2.reuse, -R199.reuse ;  /* 0x00000002a5a17223 */ /* 0x180fe200000108c7 */
[-CC-:B------:R-:W-:Y:S01]  /*7f00*/  FFMA.FTZ R208, R184, R2.reuse, -R199.reuse ;  /* 0x00000002b8d07223 */ /* 0x180fe200000108c7 */
[--C-:B------:R-:W-:Y:S01]  /*7f10*/  FFMA.FTZ R185, R185, R2, -R199.reuse ;  /* 0x00000002b9b97223 */ /* 0x100fe200000108c7 */
[----:B------:R-:W-:Y:S01]  /*7f20*/  FMNMX.FTZ R197, R179, R0, !PT ;  /* 0x00000000b3c57209 */ /* 0x000fe20007810000 */
[-CC-:B------:R-:W-:Y:S01]  /*7f30*/  FFMA.FTZ R210, R188, R2.reuse, -R199.reuse ;  /* 0x00000002bcd27223 */ /* 0x180fe200000108c7 */
[-CC-:B------:R-:W-:Y:S01]  /*7f40*/  FFMA.FTZ R189, R189, R2.reuse, -R199.reuse ;  /* 0x00000002bdbd7223 */ /* 0x180fe200000108c7 */
[-CC-:B-1----:R-:W-:Y:S01]  /*7f50*/  FFMA.FTZ R4, R177, R2.reuse, -R199.reuse ;  /* 0x00000002b1047223 */ /* 0x182fe200000108c7 */
[----:B------:R-:W-:Y:S01]  /*7f60*/  FMNMX.FTZ R0, R182, R197, !PT ;  /* 0x000000c5b6007209 */ /* 0x000fe20007810000 */
[----:B------:R-:W1:Y:S01]  /*7f70*/  MUFU.EX2 R208, R208 ;  /* 0x000000d000d07308 */ /* 0x000e620000000800 */
[-CC-:B------:R-:W-:Y:S01]  /*7f80*/  FFMA.FTZ R198, R164, R2.reuse, -R199.reuse ;  /* 0x00000002a4c67223 */ /* 0x180fe200000108c7 */
[--C-:B------:R-:W-:Y:S01]  /*7f90*/  FFMA.FTZ R204, R176, R2, -R199.reuse ;  /* 0x00000002b0cc7223 */ /* 0x100fe200000108c7 */
[----:B------:R-:W-:Y:S01]  /*7fa0*/  FMNMX.FTZ R197, R183, R0, !PT ;  /* 0x00000000b7c57209 */ /* 0x000fe20007810000 */
[-CC-:B------:R-:W-:Y:S01]  /*7fb0*/  FFMA.FTZ R200, R168, R2.reuse, -R199.reuse ;  /* 0x00000002a8c87223 */ /* 0x180fe200000108c7 */
[-CC-:B------:R-:W-:Y:S01]  /*7fc0*/  FFMA.FTZ R206, R180, R2.reuse, -R199.reuse ;  /* 0x00000002b4ce7223 */ /* 0x180fe200000108c7 */
[-CC-:B------:R-:W-:Y:S01]  /*7fd0*/  FFMA.FTZ R181, R181, R2.reuse, -R199.reuse ;  /* 0x00000002b5b57223 */ /* 0x180fe200000108c7 */
[----:B------:R-:W-:Y:S01]  /*7fe0*/  FMNMX.FTZ R0, R170, R197, !PT ;  /* 0x000000c5aa007209 */ /* 0x000fe20007810000 */
[----:B------:R-:W2:Y:S01]  /*7ff0*/  MUFU.EX2 R185, R185 ;  /* 0x000000b900b97308 */ /* 0x000ea20000000800 */
[-CC-:B------:R-:W-:Y:S01]  /*8000*/  FFMA.FTZ R202, R172, R2.reuse, -R199.reuse ;  /* 0x00000002acca7223 */ /* 0x180fe200000108c7 */
[--C-:B------:R-:W-:Y:S01]  /*8010*/  FFMA.FTZ R169, R169, R2, -R199.reuse ;  /* 0x00000002a9a97223 */ /* 0x100fe200000108c7 */
[----:B------:R-:W-:Y:S01]  /*8020*/  FMNMX.FTZ R197, R171, R0, !PT ;  /* 0x00000000abc57209 */ /* 0x000fe20007810000 */
[-CC-:B------:R-:W-:Y:S01]  /*8030*/  FFMA.FTZ R173, R173, R2.reuse, -R199.reuse ;  /* 0x00000002adad7223 */ /* 0x180fe200000108c7 */
[-CC-:B------:R-:W-:Y:S01]  /*8040*/  FFMA.FTZ R152, R152, R2.reuse, -R199.reuse ;  /* 0x0000000298987223 */ /* 0x180fe200000108c7 */
[--C-:B------:R-:W-:Y:S01]  /*8050*/  FFMA.FTZ R153, R153, R2, -R199.reuse ;  /* 0x0000000299997223 */ /* 0x100fe200000108c7 */
[----:B------:R-:W-:Y:S01]  /*8060*/  FMNMX.FTZ R0, R174, R197, !PT ;  /* 0x000000c5ae007209 */ /* 0x000fe20007810000 */
[----:B------:R-:W-:Y:S01]  /*8070*/  MUFU.EX2 R210, R210 ;  /* 0x000000d200d27308 */ /* 0x000fe20000000800 */
[----:B-1----:R-:W-:Y:S01]  /*8080*/  FFMA.FTZ R20, R3, R20, R208 ;  /* 0x0000001403147223 */ /* 0x002fe200000100d0 */
[--C-:B------:R-:W-:Y:S01]  /*8090*/  FFMA.FTZ R156, R156, R2, -R199.reuse ;  /* 0x000000029c9c7223 */ /* 0x100fe200000108c7 */
[----:B------:R-:W-:Y:S01]  /*80a0*/  FMNMX.FTZ R197, R175, R0, !PT ;  /* 0x00000000afc57209 */ /* 0x000fe20007810000 */
[----:B------:R-:W-:-:S03]  /*80b0*/  FFMA.FTZ R157, R157, R2, -R199 ;  /* 0x000000029d9d7223 */ /* 0x000fc600000108c7 */
[----:B------:R-:W-:Y:S01]  /*80c0*/  FMNMX.FTZ R0, R162, R197, !PT ;  /* 0x000000c5a2007209 */ /* 0x000fe20007810000 */
[----:B------:R-:W-:Y:S01]  /*80d0*/  MUFU.EX2 R189, R189 ;  /* 0x000000bd00bd7308 */ /* 0x000fe20000000800 */
[----:B--2---:R-:W-:Y:S02]  /*80e0*/  F2FP.F16.F32.PACK_AB R208, R185, R208 ;  /* 0x000000d0b9d0723e */ /* 0x004fe400000000ff */
[----:B------:R-:W-:-:S04]  /*80f0*/  FMNMX.FTZ R197, R163, R0, !PT ;  /* 0x00000000a3c57209 */ /* 0x000fc80007810000 */
[----:B------:R-:W-:Y:S01]  /*8100*/  FMNMX.FTZ R0, R166, R197, !PT ;  /* 0x000000c5a6007209 */ /* 0x000fe20007810000 */
[----:B------:R-:W-:Y:S03]  /*8110*/  MUFU.EX2 R204, R204 ;  /* 0x000000cc00cc7308 */ /* 0x000fe60000000800 */
[----:B------:R-:W-:-:S04]  /*8120*/  FMNMX.FTZ R177, R167, R0, !PT ;  /* 0x00000000a7b17209 */ /* 0x000fc80007810000 */
[----:B------:R-:W-:Y:S01]  /*8130*/  FMNMX.FTZ R0, R154, R177, !PT ;  /* 0x000000b19a007209 */ /* 0x000fe20007810000 */
[----:B------:R1:W-:Y:S03]  /*8140*/  MUFU.EX2 R197, R4 ;  /* 0x0000000400c57308 */ /* 0x0003e60000000800 */
[----:B------:R-:W-:-:S04]  /*8150*/  FMNMX.FTZ R177, R155, R0, !PT ;  /* 0x000000009bb17209 */ /* 0x000fc80007810000 */
[----:B------:R-:W-:Y:S01]  /*8160*/  FMNMX.FTZ R0, R158, R177, !PT ;  /* 0x000000b19e007209 */ /* 0x000fe20007810000 */
[----:B------:R-:W-:Y:S03]  /*8170*/  MUFU.EX2 R206, R206 ;  /* 0x000000ce00ce7308 */ /* 0x000fe60000000800 */
[----:B------:R-:W-:-:S05]  /*8180*/  FMNMX.FTZ R0, R159, R0, !PT ;  /* 0x000000009f007209 */ /* 0x000fca0007810000 */
[----:B------:R-:W1:Y:S01]  /*8190*/  SHFL.BFLY PT, R177, R0, 0x2, 0x1f ;  /* 0x0c401f0000b17f89 */ /* 0x000e6200000e0000 */
[----:B------:R-:W-:Y:S08]  /*81a0*/  MUFU.EX2 R181, R181 ;  /* 0x000000b500b57308 */ /* 0x000ff00000000800 */
[----:B------:R-:W-:Y:S08]  /*81b0*/  MUFU.EX2 R200, R200 ;  /* 0x000000c800c87308 */ /* 0x000ff00000000800 */
[----:B------:R-:W-:Y:S01]  /*81c0*/  MUFU.EX2 R169, R169 ;  /* 0x000000a900a97308 */ /* 0x000fe20000000800 */
[----:B-1----:R-:W-:-:S07]  /*81d0*/  FMNMX.FTZ R4, R0, R177, !PT ;  /* 0x000000b100047209 */ /* 0x002fce0007810000 */
[----:B------:R-:W-:Y:S01]  /*81e0*/  MUFU.EX2 R202, R202 ;  /* 0x000000ca00ca7308 */ /* 0x000fe20000000800 */
[----:B------:R-:W1:Y:S07]  /*81f0*/  SHFL.BFLY PT, R201, R4, 0x1, 0x1f ;  /* 0x0c201f0004c97f89 */ /* 0x000e6e00000e0000 */
[----:B------:R2:W-:Y:S08]  /*8200*/  MUFU.EX2 R177, R160 ;  /* 0x000000a000b17308 */ /* 0x0005f00000000800 */
[----:B------:R-:W-:Y:S08]  /*8210*/  MUFU.EX2 R173, R173 ;  /* 0x000000ad00ad7308 */ /* 0x000ff00000000800 */
[----:B------:R-:W-:Y:S01]  /*8220*/  MUFU.EX2 R196, R196 ;  /* 0x000000c400c47308 */ /* 0x000fe20000000800 */
[----:B-1----:R-:W-:-:S07]  /*8230*/  FMNMX.FTZ R4, R4, R201, !PT ;  /* 0x000000c904047209 */ /* 0x002fce0007810000 */
[----:B------:R-:W-:Y:S01]  /*8240*/  MUFU.EX2 R198, R198 ;  /* 0x000000c600c67308 */ /* 0x000fe20000000800 */
[----:B------:R-:W-:Y:S01]  /*8250*/  FADD.FTZ R165, -R4, R221 ;  /* 0x000000dd04a57221 */ /* 0x000fe20000010100 */
[----:B------:R-:W-:-:S03]  /*8260*/  MOV R221, R4 ;  /* 0x0000000400dd7202 */ /* 0x000fc60000000f00 */
[-C--:B------:R-:W-:Y:S01]  /*8270*/  FMUL.FTZ R0, R165, R2.reuse ;  /* 0x00000002a5007220 */ /* 0x080fe20000410000 */
[-C--:B------:R-:W-:Y:S02]  /*8280*/  FMUL.FTZ R165, R4, R2.reuse ;  /* 0x0000000204a57220 */ /* 0x080fe40000410000 */
[----:B------:R-:W-:Y:S02]  /*8290*/  MUFU.EX2 R161, R161 ;  /* 0x000000a100a17308 */ /* 0x000fe40000000800 */
[-CC-:B------:R-:W-:Y:S01]  /*82a0*/  FFMA.FTZ R209, R186, R2.reuse, -R165.reuse ;  /* 0x00000002bad17223 */ /* 0x180fe200000108a5 */
[-CC-:B--2---:R-:W-:Y:S01]  /*82b0*/  FFMA.FTZ R160, R187, R2.reuse, -R165.reuse ;  /* 0x00000002bba07223 */ /* 0x184fe200000108a5 */
[-CC-:B------:R-:W-:Y:S01]  /*82c0*/  FFMA.FTZ R201, R170, R2.reuse, -R165.reuse ;  /* 0x00000002aac97223 */ /* 0x180fe200000108a5 */
[-CC-:B------:R-:W-:Y:S01]  /*82d0*/  FFMA.FTZ R211, R190, R2.reuse, -R165.reuse ;  /* 0x00000002bed37223 */ /* 0x180fe200000108a5 */
[-CC-:B------:R-:W-:Y:S01]  /*82e0*/  FFMA.FTZ R170, R171, R2.reuse, -R165.reuse ;  /* 0x00000002abaa7223 */ /* 0x180fe200000108a5 */
[----:B------:R-:W-:Y:S01]  /*82f0*/  IMAD.U32 R171, RZ, RZ, UR39 ;  /* 0x00000027ffab7e24 */ /* 0x000fe2000f8e00ff */
[----:B------:R-:W-:Y:S01]  /*8300*/  MUFU.EX2 R0, R0 ;  /* 0x0000000000007308 */ /* 0x000fe20000000800 */
[-CC-:B------:R-:W-:Y:S01]  /*8310*/  FFMA.FTZ R164, R191, R2.reuse, -R165.reuse ;  /* 0x00000002bfa47223 */ /* 0x180fe200000108a5 */
[----:B------:R-:W-:Y:S01]  /*8320*/  FFMA.FTZ R203, R174, R2, -R165 ;  /* 0x00000002aecb7223 */ /* 0x000fe200000108a5 */
[----:B------:R-:W-:-:S02]  /*8330*/  @!P1 VIADD R171, R171, 0x38840 ;  /* 0x00038840abab9836 */ /* 0x000fc40000000000 */
[-CC-:B------:R-:W-:Y:S01]  /*8340*/  FFMA.FTZ R174, R175, R2.reuse, -R165.reuse ;  /* 0x00000002afae7223 */ /* 0x180fe200000108a5 */
[----:B------:R-:W-:Y:S01]  /*8350*/  MOV R175, UR5 ;  /* 0x0000000500af7c02 */ /* 0x000fe20008000f00 */
[-CC-:B------:R-:W-:Y:S01]  /*8360*/  FFMA.FTZ R205, R178, R2.reuse, -R165.reuse ;  /* 0x00000002b2cd7223 */ /* 0x180fe200000108a5 */
[-C--:B------:R-:W-:Y:S01]  /*8370*/  FFMA.FTZ R168, R179, R2.reuse, -R165 ;  /* 0x00000002b3a87223 */ /* 0x080fe200000108a5 */
[----:B------:R-:W1:Y:S01]  /*8380*/  MUFU.EX2 R209, R209 ;  /* 0x000000d100d17308 */ /* 0x000e620000000800 */
[----:B------:R-:W-:Y:S01]  /*8390*/  @!P1 PRMT R171, RZ, 0x654, R171 ;  /* 0x00000654ffab9816 */ /* 0x000fe200000000ab */
[----:B------:R-:W-:Y:S02]  /*83a0*/  @!P1 VIADD R175, R175, 0x38860 ;  /* 0x00038860afaf9836 */ /* 0x000fe40000000000 */
[-CC-:B------:R-:W-:Y:S01]  /*83b0*/  FFMA.FTZ R207, R182, R2.reuse, -R165.reuse ;  /* 0x00000002b6cf7223 */ /* 0x180fe200000108a5 */
[-CC-:B------:R-:W-:Y:S01]  /*83c0*/  FFMA.FTZ R172, R183, R2.reuse, -R165.reuse ;  /* 0x00000002b7ac7223 */ /* 0x180fe200000108a5 */
[-CC-:B------:R-:W-:Y:S01]  /*83d0*/  FFMA.FTZ R162, R162, R2.reuse, -R165.reuse ;  /* 0x00000002a2a27223 */ /* 0x180fe200000108a5 */
[-C--:B------:R-:W-:Y:S01]  /*83e0*/  FFMA.FTZ R199, R166, R2.reuse, -R165 ;  /* 0x00000002a6c77223 */ /* 0x080fe200000108a5 */
[----:B------:R-:W-:Y:S01]  /*83f0*/  @!P1 PRMT R178, RZ, 0x654, R175 ;  /* 0x00000654ffb29816 */ /* 0x000fe200000000af */
[----:B------:R-:W2:Y:S01]  /*8400*/  MUFU.EX2 R160, R160 ;  /* 0x000000a000a07308 */ /* 0x000ea20000000800 */
[----:B------:R-:W-:Y:S01]  /*8410*/  FADD.FTZ R175, R185, R20 ;  /* 0x00000014b9af7221 */ /* 0x000fe20000010000 */
[-CC-:B------:R-:W-:Y:S01]  /*8420*/  FFMA.FTZ R20, R163, R2.reuse, -R165.reuse ;  /* 0x00000002a3147223 */ /* 0x180fe200000108a5 */
[-CC-:B------:R-:W-:Y:S01]  /*8430*/  FFMA.FTZ R167, R167, R2.reuse, -R165.reuse ;  /* 0x00000002a7a77223 */ /* 0x180fe200000108a5 */
[-CC-:B------:R-:W-:Y:S01]  /*8440*/  FFMA.FTZ R154, R154, R2.reuse, -R165.reuse ;  /* 0x000000029a9a7223 */ /* 0x180fe200000108a5 */
[-CC-:B------:R-:W-:Y:S01]  /*8450*/  FFMA.FTZ R155, R155, R2.reuse, -R165.reuse ;  /* 0x000000029b9b7223 */ /* 0x180fe200000108a5 */
[-CC-:B------:R-:W-:Y:S01]  /*8460*/  FFMA.FTZ R158, R158, R2.reuse, -R165.reuse ;  /* 0x000000029e9e7223 */ /* 0x180fe200000108a5 */
[----:B------:R-:W-:Y:S01]  /*8470*/  FFMA.FTZ R159, R159, R2, -R165 ;  /* 0x000000029f9f7223 */ /* 0x000fe200000108a5 */
[----:B------:R-:W3:Y:S08]  /*8480*/  MUFU.EX2 R211, R211 ;  /* 0x000000d300d37308 */ /* 0x000ef00000000800 */
[----:B------:R-:W4:Y:S08]  /*8490*/  MUFU.EX2 R164, R164 ;  /* 0x000000a400a47308 */ /* 0x000f300000000800 */
[----:B------:R-:W5:Y:S08]  /*84a0*/  MUFU.EX2 R205, R205 ;  /* 0x000000cd00cd7308 */ /* 0x000f700000000800 */
[----:B------:R-:W5:Y:S08]  /*84b0*/  MUFU.EX2 R168, R168 ;  /* 0x000000a800a87308 */ /* 0x000f700000000800 */
[----:B------:R-:W-:Y:S08]  /*84c0*/  MUFU.EX2 R207, R207 ;  /* 0x000000cf00cf7308 */ /* 0x000ff00000000800 */
[----:B------:R-:W-:Y:S08]  /*84d0*/  MUFU.EX2 R172, R172 ;  /* 0x000000ac00ac7308 */ /* 0x000ff00000000800 */
[----:B------:R-:W-:Y:S08]  /*84e0*/  MUFU.EX2 R201, R201 ;  /* 0x000000c900c97308 */ /* 0x000ff00000000800 */
[----:B------:R-:W-:Y:S08]  /*84f0*/  MUFU.EX2 R170, R170 ;  /* 0x000000aa00aa7308 */ /* 0x000ff00000000800 */
[----:B------:R-:W-:Y:S08]  /*8500*/  MUFU.EX2 R203, R203 ;  /* 0x000000cb00cb7308 */ /* 0x000ff00000000800 */
[----:B------:R-:W-:Y:S08]  /*8510*/  MUFU.EX2 R174, R174 ;  /* 0x000000ae00ae7308 */ /* 0x000ff00000000800 */
[----:B------:R-:W-:Y:S08]  /*8520*/  MUFU.EX2 R20, R20 ;  /* 0x0000001400147308 */ /* 0x000ff00000000800 */
[----:B------:R-:W-:Y:S08]  /*8530*/  MUFU.EX2 R199, R199 ;  /* 0x000000c700c77308 */ /* 0x000ff00000000800 */
[----:B------:R-:W-:Y:S01]  /*8540*/  MUFU.EX2 R167, R167 ;  /* 0x000000a700a77308 */ /* 0x000fe20000000800 */
[----:B------:R-:W-:-:S02]  /*8550*/  WARPGROUP.DEPBAR.LE gsb0, 0x0 ;  /* 0x00008000000079c5 */ /* 0x000fc40000010000 */
[----:B------:R1:W-:Y:S05]  /*8560*/  @!P1 SYNCS.ARRIVE.TRANS64.RED.A1T0 RZ, [R171+URZ], RZ ;  /* 0x000000ffabff99a7 */ /* 0x0003ea000810043f */
[----:B------:R-:W-:Y:S01]  /*8570*/  MUFU.EX2 R193, R154 ;  /* 0x0000009a00c17308 */ /* 0x000fe20000000800 */
[----:B-1----:R-:W-:Y:S01]  /*8580*/  FFMA.FTZ R171, R0, R19, R209 ;  /* 0x0000001300ab7223 */ /* 0x002fe200000100d1 */
[----:B------:R1:W-:Y:S06]  /*8590*/  @!P1 SYNCS.ARRIVE.TRANS64.RED.A1T0 RZ, [R178+URZ], RZ ;  /* 0x000000ffb2ff99a7 */ /* 0x0003ec000810043f */
[----:B------:R5:W5:Y:S01]  /*85a0*/  MUFU.EX2 R19, R162 ;  /* 0x000000a200137308 */ /* 0x000b620000000800 */
[C---:B--2---:R-:W-:Y:S01]  /*85b0*/  F2FP.F16.F32.PACK_AB R209, R160.reuse, R209 ;  /* 0x000000d1a0d1723e */ /* 0x044fe200000000ff */
[----:B------:R-:W-:-:S04]  /*85c0*/  FADD.FTZ R176, R160, R171 ;  /* 0x000000aba0b07221 */ /* 0x000fc80000010000 */
[----:B---3--:R-:W-:Y:S01]  /*85d0*/  FADD.FTZ R163, R211, R176 ;  /* 0x000000b0d3a37221 */ /* 0x008fe20000010000 */
[----:B-1----:R-:W-:Y:S01]  /*85e0*/  FADD.FTZ R178, R210, R175 ;  /* 0x000000afd2b27221 */ /* 0x002fe20000010000 */
[----:B------:R-:W1:Y:S01]  /*85f0*/  MUFU.EX2 R152, R152 ;  /* 0x0000009800987308 */ /* 0x000e620000000800 */
[C---:B------:R-:W-:Y:S01]  /*8600*/  F2FP.F16.F32.PACK_AB R210, R189.reuse, R210 ;  /* 0x000000d2bdd2723e */ /* 0x040fe200000000ff */
[C---:B----4-:R-:W-:Y:S01]  /*8610*/  FADD.FTZ R166, R164.reuse, R163 ;  /* 0x000000a3a4a67221 */ /* 0x050fe20000010000 */
[----:B------:R-:W-:Y:S01]  /*8620*/  FADD.FTZ R171, R189, R178 ;  /* 0x000000b2bdab7221 */ /* 0x000fe20000010000 */
[----:B------:R-:W-:Y:S02]  /*8630*/  F2FP.F16.F32.PACK_AB R211, R164, R211 ;  /* 0x000000d3a4d3723e */ /* 0x000fe400000000ff */
[----:B-----5:R-:W-:Y:S01]  /*8640*/  FADD.FTZ R163, R205, R166 ;  /* 0x000000a6cda37221 */ /* 0x020fe20000010000 */
[----:B------:R-:W-:Y:S01]  /*8650*/  FADD.FTZ R162, R204, R171 ;  /* 0x000000abcca27221 */ /* 0x000fe20000010000 */
[----:B------:R-:W2:Y:S01]  /*8660*/  MUFU.EX2 R153, R153 ;  /* 0x0000009900997308 */ /* 0x000ea20000000800 */
[----:B------:R-:W-:-:S02]  /*8670*/  F2FP.F16.F32.PACK_AB R204, R197, R204 ;  /* 0x000000ccc5cc723e */ /* 0x000fc400000000ff */
[----:B------:R-:W-:Y:S01]  /*8680*/  FADD.FTZ R171, R197, R162 ;  /* 0x000000a2c5ab7221 */ /* 0x000fe20000010000 */
[----:B------:R-:W-:Y:S01]  /*8690*/  FADD.FTZ R162, R168, R163 ;  /* 0x000000a3a8a27221 */ /* 0x000fe20000010000 */
[----:B------:R-:W-:Y:S02]  /*86a0*/  F2FP.F16.F32.PACK_AB R197, R20, R19 ;  /* 0x0000001314c5723e */ /* 0x000fe400000000ff */
[----:B------:R-:W-:Y:S01]  /*86b0*/  FADD.FTZ R166, R206, R171 ;  /* 0x000000abcea67221 */ /* 0x000fe20000010000 */
[----:B------:R-:W-:Y:S01]  /*86c0*/  FADD.FTZ R163, R207, R162 ;  /* 0x000000a2cfa37221 */ /* 0x000fe20000010000 */
[----:B------:R-:W-:Y:S01]  /*86d0*/  MUFU.EX2 R156, R156 ;  /* 0x0000009c009c7308 */ /* 0x000fe20000000800 */
[----:B------:R-:W-:Y:S01]  /*86e0*/  F2FP.F16.F32.PACK_AB R205, R168, R205 ;  /* 0x000000cda8cd723e */ /* 0x000fe200000000ff */
[C---:B------:R-:W-:Y:S01]  /*86f0*/  FADD.FTZ R165, R181.reuse, R166 ;  /* 0x000000a6b5a57221 */ /* 0x040fe20000010000 */
[----:B------:R-:W-:Y:S01]  /*8700*/  FADD.FTZ R162, R172, R163 ;  /* 0x000000a3aca27221 */ /* 0x000fe20000010000 */
[----:B------:R-:W-:-:S02]  /*8710*/  F2FP.F16.F32.PACK_AB R206, R181, R206 ;  /* 0x000000ceb5ce723e */ /* 0x000fc400000000ff */
[----:B------:R-:W-:Y:S01]  /*8720*/  FADD.FTZ R166, R200, R165 ;  /* 0x000000a5c8a67221 */ /* 0x000fe20000010000 */
[----:B------:R-:W-:Y:S01]  /*8730*/  FADD.FTZ R163, R201, R162 ;  /* 0x000000a2c9a37221 */ /* 0x000fe20000010000 */
[----:B------:R-:W-:Y:S01]  /*8740*/  MUFU.EX2 R195, R158 ;  /* 0x0000009e00c37308 */ /* 0x000fe20000000800 */
[----:B------:R-:W-:Y:S01]  /*8750*/  F2FP.F16.F32.PACK_AB R207, R172, R207 ;  /* 0x000000cfaccf723e */ /* 0x000fe200000000ff */
[C---:B------:R-:W-:Y:S01]  /*8760*/  FADD.FTZ R165, R169.reuse, R166 ;  /* 0x000000a6a9a57221 */ /* 0x040fe20000010000 */
        /* <DEDUP_REMOVED lines=11> */
[----:B------:R3:W4:Y:S01]  /*8820*/  MUFU.EX2 R162, R155 ;  /* 0x0000009b00a27308 */ /* 0x0007220000000800 */
[----:B------:R-:W-:Y:S01]  /*8830*/  F2FP.F16.F32.PACK_AB R203, R174, R203 ;  /* 0x000000cbaecb723e */ /* 0x000fe200000000ff */
[C---:B------:R-:W-:Y:S01]  /*8840*/  FADD.FTZ R165, R177.reuse, R154 ;  /* 0x0000009ab1a57221 */ /* 0x040fe20000010000 */
[----:B------:R-:W-:Y:S01]  /*8850*/  FADD.FTZ R154, R20, R163 ;  /* 0x000000a3149a7221 */ /* 0x000fe20000010000 */
[----:B------:R-:W-:Y:S02]  /*8860*/  F2FP.F16.F32.PACK_AB R196, R177, R196 ;  /* 0x000000c4b1c4723e */ /* 0x000fe400000000ff */
[----:B------:R-:W-:Y:S01]  /*8870*/  FADD.FTZ R160, R198, R165 ;  /* 0x000000a5c6a07221 */ /* 0x000fe20000010000 */
[----:B------:R-:W-:Y:S01]  /*8880*/  FADD.FTZ R154, R199, R154 ;  /* 0x0000009ac79a7221 */ /* 0x000fe20000010000 */
[----:B------:R-:W5:Y:S01]  /*8890*/  MUFU.EX2 R159, R159 ;  /* 0x0000009f009f7308 */ /* 0x000f620000000800 */
[C---:B------:R-:W-:Y:S01]  /*88a0*/  F2FP.F16.F32.PACK_AB R198, R161.reuse, R198 ;  /* 0x000000c6a1c6723e */ /* 0x040fe200000000ff */
[----:B---3--:R-:W-:Y:S01]  /*88b0*/  FADD.FTZ R155, R161, R160 ;  /* 0x000000a0a19b7221 */ /* 0x008fe20000010000 */
[C---:B------:R-:W-:Y:S01]  /*88c0*/  FADD.FTZ R154, R167.reuse, R154 ;  /* 0x0000009aa79a7221 */ /* 0x040fe20000010000 */
[----:B------:R-:W-:-:S02]  /*88d0*/  F2FP.F16.F32.PACK_AB R199, R167, R199 ;  /* 0x000000c7a7c7723e */ /* 0x000fc400000000ff */
[----:B-1----:R-:W-:Y:S01]  /*88e0*/  FADD.FTZ R20, R152, R155 ;  /* 0x0000009b98147221 */ /* 0x002fe20000010000 */
[----:B------:R-:W-:Y:S01]  /*88f0*/  FADD.FTZ R154, R193, R154 ;  /* 0x0000009ac19a7221 */ /* 0x000fe20000010000 */
[C---:B--2---:R-:W-:Y:S02]  /*8900*/  F2FP.F16.F32.PACK_AB R192, R153.reuse, R152 ;  /* 0x0000009899c0723e */ /* 0x044fe400000000ff */
[----:B------:R-:W-:Y:S01]  /*8910*/  FADD.FTZ R19, R153, R20 ;  /* 0x0000001499137221 */ /* 0x000fe20000010000 */
[C---:B----4-:R-:W-:Y:S01]  /*8920*/  FADD.FTZ R154, R162.reuse, R154 ;  /* 0x0000009aa29a7221 */ /* 0x050fe20000010000 */
[----:B------:R-:W-:Y:S02]  /*8930*/  F2FP.F16.F32.PACK_AB R193, R162, R193 ;  /* 0x000000c1a2c1723e */ /* 0x000fe400000000ff */
[----:B------:R-:W-:Y:S01]  /*8940*/  FADD.FTZ R20, R156, R19 ;  /* 0x000000139c147221 */ /* 0x000fe20000010000 */
[----:B------:R-:W-:Y:S01]  /*8950*/  FADD.FTZ R154, R195, R154 ;  /* 0x0000009ac39a7221 */ /* 0x000fe20000010000 */
[----:B------:R-:W-:-:S02]  /*8960*/  F2FP.F16.F32.PACK_AB R194, R157, R156 ;  /* 0x0000009c9dc2723e */ /* 0x000fc400000000ff */
[----:B------:R-:W-:Y:S01]  /*8970*/  FADD.FTZ R20, R157, R20 ;  /* 0x000000149d147221 */ /* 0x000fe20000010000 */
[C---:B-----5:R-:W-:Y:S01]  /*8980*/  FADD.FTZ R19, R159.reuse, R154 ;  /* 0x0000009a9f137221 */ /* 0x060fe20000010000 */
[----:B------:R-:W-:Y:S01]  /*8990*/  F2FP.F16.F32.PACK_AB R195, R159, R195 ;  /* 0x000000c39fc3723e */ /* 0x000fe200000000ff */
[----:B------:R-:W-:Y:S06]  /*89a0*/  @P2 BRA `(.L_x_24) ;  /* 0xffffffc400802947 */ /* 0x000fec000383ffff */
.L_x_15:
[----:B------:R-:W-:Y:S06]  /*89b0*/  BAR.ARV 0x8, 0x120 ;  /* 0x0204800000007b1d */ /* 0x000fec0000002000 */
        /* <DEDUP_REMOVED lines=128> */
[----:B------:R-:W-:Y:S06]  /*91c0*/  @!P0 BRA `(.L_x_25) ;  /* 0x0000000000048947 */ /* 0x000fec0003800000 */
[----:B------:R-:W-:Y:S01]  /*91d0*/  BPT.TRAP 0x1 ;  /* 0x000000040000795c */ /* 0x000fe20000300000 */
.L_x_25:
[----:B------:R-:W-:Y:S01]  /*91e0*/  R2UR UR4, R18 ;  /* 0x00000000120472ca */ /* 0x000fe200000e0000 */
[----:B------:R-:W-:-:S12]  /*91f0*/  ULEA UR7, UR38, UR61, 0x3 ;  /* 0x0000003d26077291 */ /* 0x000fd8000f8e183f */
[----:B------:R-:W-:-:S05]  /*9200*/  IMAD.U32 R0, RZ, RZ, UR4 ;  /* 0x00000004ff007e24 */ /* 0x000fca000f8e00ff */
[----:B------:R-:W-:-:S04]  /*9210*/  SHF.L.U32 R0, R0, 0x1f, RZ ;  /* 0x0000001f00007819 */ /* 0x000fc800000006ff */
[----:B------:R1:W2:Y:S01]  /*9220*/  SYNCS.PHASECHK.TRANS64.TRYWAIT P2, [UR7+0x38850], R0 ;  /* 0x03885000ff0075a7 */ /* 0x0002a20008040147 */
[----:B------:R-:W-:Y:S05]  /*9230*/  @!P0 BRA `(.L_x_26) ;  /* 0x0000000000048947 */ /* 0x000fea0003800000 */
[----:B------:R-:W-:Y:S01]  /*9240*/  BPT.TRAP 0x1 ;  /* 0x000000040000795c */ /* 0x000fe20000300000 */
.L_x_26:
[----:B--2---:R-:W-:Y:S05]  /*9250*/  @P2 BRA `(.L_x_27) ;  /* 0x0000000000082947 */ /* 0x004fea0003800000 */
[----:B------:R-:W2:Y:S02]  /*9260*/  SYNCS.PHASECHK.TRANS64.TRYWAIT P0, [UR7+0x38850], R0 ;  /* 0x03885000ff0075a7 */ /* 0x000ea40008000147 */
[----:B--2---:R-:W-:Y:S05]  /*9270*/  @!P0 BRA `(.L_x_28) ;  /* 0x0000005400408947 */ /* 0x004fea0003800000 */
.L_x_27:
[----:B------:R-:W-:Y:S01]  /*9280*/  UIADD3 UR4, UR61, 0x400, URZ ;  /* 0x000004003d047890 */ /* 0x000fe2000fffe03f */
[----:B------:R-:W-:Y:S01]  /*9290*/  WARPGROUP.ARRIVE ;  /* 0x00000000000079c5 */ /* 0x000fe20000000000 */
[----:B------:R-:W-:Y:S01]  /*92a0*/  UMOV UR11, 0x40000040 ;  /* 0x40000040000b7882 */ /* 0x000fe20000000000 */
[----:B--2---:R-:W2:Y:S01]  /*92b0*/  SHFL.BFLY PT, R3, R20, 0x2, 0x1f ;  /* 0x0c401f0014037f89 */ /* 0x004ea200000e0000 */
[----:B------:R-:W-:Y:S01]  /*92c0*/  USHF.R.U32.HI UR4, URZ, 0x4, UR4 ;  /* 0x000000043f047899 */ /* 0x000fe20008011604 */
[C---:B------:R-:W-:Y:S01]  /*92d0*/  IADD3 R11, P3, R16.reuse, 0x60, RZ ;  /* 0x00000060100b7810 */ /* 0x040fe20007f7e0ff */
[----:B------:R-:W-:Y:S01]  /*92e0*/  UIADD3 UR35, -UR36, URZ, URZ ;  /* 0x0000003f24237290 */ /* 0x000fe2000fffe13f */
[----:B------:R-:W3:Y:S01]  /*92f0*/  SHFL.BFLY PT, R152, R19, 0x2, 0x1f ;  /* 0x0c401f0013987f89 */ /* 0x000ee200000e0000 */
[----:B------:R-:W-:Y:S01]  /*9300*/  ULOP3.LUT UR4, UR4, 0x3fff, URZ, 0xc0, !UPT ;  /* 0x00003fff04047892 */ /* 0x000fe2000f8ec03f */
[----:B------:R-:W-:Y:S01]  /*9310*/  LOP3.LUT R10, R11, 0x380, RZ, 0xc0, !PT ;  /* 0x000003800b0a7812 */ /* 0x000fe200078ec0ff */
[----:B------:R-:W-:Y:S01]  /*9320*/  ULDC.64 UR8, c[0x0][0xb70] ;  /* 0x0002dc0000087ab9 */ /* 0x000fe20000000a00 */
[----:B------:R-:W-:Y:S01]  /*9330*/  IADD3 R9, P4, R16, 0x4000, RZ ;  /* 0x0000400010097810 */ /* 0x000fe20007f9e0ff */
[----:B------:R-:W-:Y:S01]  /*9340*/  ULOP3.LUT UR4, UR4, 0x2800000, URZ, 0xfc, !UPT ;  /* 0x0280000004047892 */ /* 0x000fe2000f8efc3f */
[----:B------:R-:W-:-:S02]  /*9350*/  SHF.R.U64 R10, R10, 0x3, RZ ;  /* 0x000000030a0a7819 */ /* 0x000fc400000012ff */
[----:B------:R-:W-:Y:S01]  /*9360*/  IADD3 R7, P2, R16, 0x40, RZ ;  /* 0x0000004010077810 */ /* 0x000fe20007f5e0ff */
[----:B------:R-:W-:Y:S01]  /*9370*/  UIMAD UR4, UR38, 0xa00, UR4 ;  /* 0x00000a00260478a4 */ /* 0x000fe2000f8e0204 */
[----:B------:R-:W-:Y:S01]  /*9380*/  LOP3.LUT R10, R10, R11, RZ, 0x3c, !PT ;  /* 0x0000000b0a0a7212 */ /* 0x000fe200078e3cff */
[----:B------:R-:W-:Y:S01]  /*9390*/  IMAD.X R11, RZ, RZ, R17, P3 ;  /* 0x000000ffff0b7224 */ /* 0x000fe200018e0611 */
[----:B------:R-:W-:Y:S01]  /*93a0*/  LOP3.LUT R8, R9, 0x380, RZ, 0xc0, !PT ;  /* 0x0000038009087812 */ /* 0x000fe200078ec0ff */
[----:B------:R-:W-:Y:S01]  /*93b0*/  UIADD3 UR6, UR4, 0x80, URZ ;  /* 0x0000008004067890 */ /* 0x000fe2000fffe03f */
[----:B------:R-:W-:Y:S02]  /*93c0*/  IADD3 R13, P5, R16, 0x4020, RZ ;  /* 0x00004020100d7810 */ /* 0x000fe40007fbe0ff */
[----:B------:R-:W-:Y:S01]  /*93d0*/  UMOV UR10, UR4 ;  /* 0x00000004000a7c82 */ /* 0x000fe20008000000 */
[----:B------:R-:W-:Y:S01]  /*93e0*/  MOV R163, R10 ;  /* 0x0000000a00a37202 */ /* 0x000fe20000000f00 */
[----:B------:R-:W-:Y:S01]  /*93f0*/  HGMMA.64x256x16.F32 R24, R208, gdesc[UR8].tnspB, R24, gsb0 ;  /* 0x43e00008d0187df0 */ /* 0x000fe20008000818 */
[----:B------:R-:W-:Y:S01]  /*9400*/  UMOV UR11, 0x40000040 ;  /* 0x40000040000b7882 */ /* 0x000fe20000000000 */
[----:B------:R-:W-:Y:S01]  /*9410*/  UMOV UR10, UR6 ;  /* 0x00000006000a7c82 */ /* 0x000fe20008000000 */
[----:B------:R-:W-:Y:S01]  /*9420*/  UIADD3 UR6, UR4, 0x100, URZ ;  /* 0x0000010004067890 */ /* 0x000fe2000fffe03f */
[----:B--2---:R-:W-:Y:S01]  /*9430*/  FADD.FTZ R3, R3, R20 ;  /* 0x0000001403037221 */ /* 0x004fe20000010000 */
[----:B------:R-:W-:Y:S01]  /*9440*/  LOP3.LUT R6, R7, 0x380, RZ, 0xc0, !PT ;  /* 0x0000038007067812 */ /* 0x000fe200078ec0ff */
[----:B---3--:R-:W-:Y:S01]  /*9450*/  FADD.FTZ R19, R152, R19 ;  /* 0x0000001398137221 */ /* 0x008fe20000010000 */
[----:B------:R-:W-:-:S02]  /*9460*/  SHF.R.U64 R8, R8, 0x3, RZ ;  /* 0x0000000308087819 */ /* 0x000fc400000012ff */
[----:B-1----:R-:W1:Y:S01]  /*9470*/  SHFL.BFLY PT, R0, R3, 0x1, 0x1f ;  /* 0x0c201f0003007f89 */ /* 0x002e6200000e0000 */
[----:B------:R-:W-:Y:S02]  /*9480*/  IADD3 R161, P0, R16, 0x20, RZ ;  /* 0x0000002010a17810 */ /* 0x000fe40007f1e0ff */
[----:B------:R-:W-:Y:S01]  /*9490*/  LOP3.LUT R12, R13, 0x380, RZ, 0xc0, !PT ;  /* 0x000003800d0c7812 */ /* 0x000fe200078ec0ff */
[----:B------:R-:W2:Y:S01]  /*94a0*/  SHFL.BFLY PT, R10, R19, 0x1, 0x1f ;  /* 0x0c201f00130a7f89 */ /* 0x000ea200000e0000 */
[----:B------:R-:W-:Y:S02]  /*94b0*/  SHF.R.U64 R6, R6, 0x3, RZ ;  /* 0x0000000306067819 */ /* 0x000fe400000012ff */
[----:B------:R-:W-:Y:S02]  /*94c0*/  LOP3.LUT R8, R8, R9, RZ, 0x3c, !PT ;  /* 0x0000000908087212 */ /* 0x000fe400078e3cff */
[----:B------:R-:W-:Y:S02]  /*94d0*/  IADD3.X R9, RZ, R17, RZ, P4, !PT ;  /* 0x00000011ff097210 */ /* 0x000fe400027fe4ff */
[----:B------:R-:W-:-:S02]  /*94e0*/  LOP3.LUT R160, R161, 0x380, RZ, 0xc0, !PT ;  /* 0x00000380a1a07812 */ /* 0x000fc400078ec0ff */
[----:B------:R-:W-:Y:S02]  /*94f0*/  SHF.R.U64 R12, R12, 0x3, RZ ;  /* 0x000000030c0c7819 */ /* 0x000fe400000012ff */
[----:B------:R-:W-:Y:S02]  /*9500*/  IADD3 R169, P4, R16, 0x8040, RZ ;  /* 0x0000804010a97810 */ /* 0x000fe40007f9e0ff */
[----:B------:R-:W-:Y:S01]  /*9510*/  LOP3.LUT R6, R6, R7, RZ, 0x3c, !PT ;  /* 0x0000000706067212 */ /* 0x000fe200078e3cff */
[--C-:B------:R-:W-:Y:S01]  /*9520*/  IMAD.X R7, RZ, RZ, R17.reuse, P2 ;  /* 0x000000ffff077224 */ /* 0x100fe200010e0611 */
[----:B------:R-:W-:Y:S02]  /*9530*/  SHF.R.U64 R160, R160, 0x3, RZ ;  /* 0x00000003a0a07819 */ /* 0x000fe400000012ff */
[----:B------:R-:W-:Y:S01]  /*9540*/  LOP3.LUT R12, R12, R13, RZ, 0x3c, !PT ;  /* 0x0000000d0c0c7212 */ /* 0x000fe200078e3cff */
[----:B------:R-:W-:Y:S01]  /*9550*/  IMAD.X R13, RZ, RZ, R17, P5 ;  /* 0x000000ffff0d7224 */ /* 0x000fe200028e0611 */
[----:B------:R-:W-:-:S02]  /*9560*/  LOP3.LUT R168, R169, 0x380, RZ, 0xc0, !PT ;  /* 0x00000380a9a87812 */ /* 0x000fc400078ec0ff */
[----:B------:R-:W-:Y:S02]  /*9570*/  IADD3 R173, P5, R16, 0x8060, RZ ;  /* 0x0000806010ad7810 */ /* 0x000fe40007fbe0ff */
[----:B------:R-:W-:Y:S02]  /*9580*/  LOP3.LUT R160, R160, R161, RZ, 0x3c, !PT ;  /* 0x000000a1a0a07212 */ /* 0x000fe400078e3cff */
[----:B------:R-:W-:Y:S02]  /*9590*/  SHF.R.U64 R168, R168, 0x3, RZ ;  /* 0x00000003a8a87819 */ /* 0x000fe400000012ff */
[----:B------:R-:W-:Y:S01]  /*95a0*/  MOV R164, R6 ;  /* 0x0000000600a47202 */ /* 0x000fe20000000f00 */
[----:B-1----:R-:W-:Y:S01]  /*95b0*/  FADD.FTZ R7, R3, R0 ;  /* 0x0000000003077221 */ /* 0x002fe20000010000 */
[----:B------:R-:W-:Y:S01]  /*95c0*/  IADD3.X R161, RZ, R17, RZ, P0, !PT ;  /* 0x00000011ffa17210 */ /* 0x000fe200007fe4ff */
[----:B------:R-:W-:Y:S01]  /*95d0*/  IMAD.MOV.U32 R6, RZ, RZ, RZ ;  /* 0x000000ffff067224 */ /* 0x000fe200078e00ff */
[----:B------:R-:W-:-:S02]  /*95e0*/  LOP3.LUT R172, R173, 0x380, RZ, 0xc0, !PT ;  /* 0x00000380adac7812 */ /* 0x000fc400078ec0ff */
[----:B------:R-:W-:Y:S01]  /*95f0*/  LOP3.LUT R168, R168, R169, RZ, 0x3c, !PT ;  /* 0x000000a9a8a87212 */ /* 0x000fe200078e3cff */
[----:B------:R-:W-:Y:S01]  /*9600*/  IMAD.X R169, RZ, RZ, R17, P4 ;  /* 0x000000ffffa97224 */ /* 0x000fe200020e0611 */
[----:B------:R-:W-:Y:S02]  /*9610*/  MOV R160, R160 ;  /* 0x000000a000a07202 */ /* 0x000fe40000000f00 */
[----:B------:R-:W-:Y:S02]  /*9620*/  SHF.R.U64 R172, R172, 0x3, RZ ;  /* 0x00000003acac7819 */ /* 0x000fe400000012ff */
[----:B------:R-:W-:Y:S01]  /*9630*/  MOV R161, R12 ;  /* 0x0000000c00a17202 */ /* 0x000fe20000000f00 */
[----:B--2---:R-:W-:Y:S01]  /*9640*/  FADD.FTZ R12, R19, R10 ;  /* 0x0000000a130c7221 */ /* 0x004fe20000010000 */
[----:B------:R-:W-:Y:S02]  /*9650*/  FSETP.NE.FTZ.AND P4, PT, R7, RZ, PT ;  /* 0x000000ff0700720b */ /* 0x000fe40003f95000 */
[----:B------:R-:W-:-:S02]  /*9660*/  IADD3 R167, P3, R16, 0x8020, RZ ;  /* 0x0000802010a77810 */ /* 0x000fc40007f7e0ff */
[----:B------:R-:W-:Y:S01]  /*9670*/  LOP3.LUT R172, R172, R173, RZ, 0x3c, !PT ;  /* 0x000000adacac7212 */ /* 0x000fe200078e3cff */
[----:B------:R-:W-:Y:S01]  /*9680*/  IMAD.X R173, RZ, RZ, R17, P5 ;  /* 0x000000ffffad7224 */ /* 0x000fe200028e0611 */
[----:B------:R-:W-:Y:S02]  /*9690*/  LOP3.LUT R166, R167, 0x380, RZ, 0xc0, !PT ;  /* 0x00000380a7a67812 */ /* 0x000fe400078ec0ff */
[----:B------:R-:W-:Y:S02]  /*96a0*/  FSETP.NE.FTZ.AND P5, PT, R12, RZ, PT ;  /* 0x000000ff0c00720b */ /* 0x000fe40003fb5000 */
[----:B------:R-:W-:Y:S02]  /*96b0*/  R2UR UR5, R215 ;  /* 0x00000000d70572ca */ /* 0x000fe400000e0000 */
[----:B------:R-:W-:Y:S01]  /*96c0*/  SHF.R.U64 R166, R166, 0x3, RZ ;  /* 0x00000003a6a67819 */ /* 0x000fe200000012ff */
[----:B------:R-:W1:Y:S01]  /*96d0*/  @P4 MUFU.LG2 R3, R7 ;  /* 0x0000000700034308 */ /* 0x000e620000000c00 */
[----:B------:R-:W-:-:S02]  /*96e0*/  IADD3 R155, P6, R16, 0x4040, RZ ;  /* 0x00004040109b7810 */ /* 0x000fc40007fde0ff */
[----:B------:R-:W-:Y:S02]  /*96f0*/  R2UR UR12, R214 ;  /* 0x00000000d60c72ca */ /* 0x000fe400000e0000 */
[C---:B------:R-:W-:Y:S02]  /*9700*/  IADD3 R15, P0, R16.reuse, 0x4060, RZ ;  /* 0x00004060100f7810 */ /* 0x040fe40007f1e0ff */
[----:B------:R-:W-:Y:S01]  /*9710*/  IADD3 R157, P2, R16, 0x8000, RZ ;  /* 0x00008000109d7810 */ /* 0x000fe20007f5e0ff */
[----:B------:R1:W-:Y:S01]  /*9720*/  @P4 MUFU.RCP R6, R7 ;  /* 0x0000000700064308 */ /* 0x0003e20000001000 */
[----:B------:R-:W-:Y:S01]  /*9730*/  LOP3.LUT R166, R166, R167, RZ, 0x3c, !PT ;  /* 0x000000a7a6a67212 */ /* 0x000fe200078e3cff */
[----:B------:R-:W-:Y:S01]  /*9740*/  IMAD.X R167, RZ, RZ, R17, P3 ;  /* 0x000000ffffa77224 */ /* 0x000fe200018e0611 */
[----:B------:R-:W-:Y:S01]  /*9750*/  LOP3.LUT R154, R155, 0x380, RZ, 0xc0, !PT ;  /* 0x000003809b9a7812 */ /* 0x000fe200078ec0ff */
[----:B------:R-:W-:Y:S01]  /*9760*/  UIADD3 UR34, -UR5, URZ, URZ ;  /* 0x0000003f05227290 */ /* 0x000fe2000fffe13f */
[----:B------:R-:W-:-:S02]  /*9770*/  LOP3.LUT R14, R15, 0x380, RZ, 0xc0, !PT ;  /* 0x000003800f0e7812 */ /* 0x000fc400078ec0ff */
[----:B------:R-:W-:Y:S02]  /*9780*/  IADD3 R159, P3, R16, 0xc060, RZ ;  /* 0x0000c060109f7810 */ /* 0x000fe40007f7e0ff */
[----:B------:R-:W-:Y:S01]  /*9790*/  MOV R13, UR7 ;  /* 0x00000007000d7c02 */ /* 0x000fe20008000f00 */
[----:B-1----:R-:W-:Y:S01]  /*97a0*/  @P4 FMUL.FTZ R7, R3, 0.69314718246459960938 ;  /* 0x3f31721803074820 */ /* 0x002fe20000410000 */
[----:B------:R-:W-:Y:S01]  /*97b0*/  LOP3.LUT R156, R157, 0x380, RZ, 0xc0, !PT ;  /* 0x000003809d9c7812 */ /* 0x000fe200078ec0ff */
[----:B------:R-:W-:Y:S01]  /*97c0*/  ULDC UR7, c[0x0][0xa88] ;  /* 0x0002a20000077ab9 */ /* 0x000fe20000000800 */
[----:B------:R-:W-:Y:S01]  /*97d0*/  MOV R162, R8 ;  /* 0x0000000800a27202 */ /* 0x000fe20000000f00 */
[----:B------:R-:W-:Y:S01]  /*97e0*/  IMAD.MOV.U32 R8, RZ, RZ, RZ ;  /* 0x000000ffff087224 */ /* 0x000fe200078e00ff */
[----:B------:R-:W-:Y:S01]  /*97f0*/  SHF.R.U64 R154, R154, 0x3, RZ ;  /* 0x000000039a9a7819 */ /* 0x000fe200000012ff */
[----:B------:R-:W1:Y:S01]  /*9800*/  @P5 MUFU.LG2 R9, R12 ;  /* 0x0000000c00095308 */ /* 0x000e620000000c00 */
[----:B------:R-:W-:-:S02]  /*9810*/  SHF.R.U64 R14, R14, 0x3, RZ ;  /* 0x000000030e0e7819 */ /* 0x000fc400000012ff */
[----:B------:R-:W-:Y:S02]  /*9820*/  LOP3.LUT R158, R159, 0x380, RZ, 0xc0, !PT ;  /* 0x000003809f9e7812 */ /* 0x000fe400078ec0ff */
[----:B------:R-:W-:Y:S02]  /*9830*/  @!P1 IADD3 R13, R13, 0x38860, RZ ;  /* 0x000388600d0d9810 */ /* 0x000fe40007ffe0ff */
[----:B------:R-:W-:Y:S01]  /*9840*/  SHF.R.U64 R156, R156, 0x3, RZ ;  /* 0x000000039c9c7819 */ /* 0x000fe200000012ff */
[----:B------:R2:W3:Y:S01]  /*9850*/  @P5 MUFU.RCP R8, R12 ;  /* 0x0000000c00085308 */ /* 0x0004e20000001000 */
[----:B------:R-:W-:Y:S01]  /*9860*/  LOP3.LUT R154, R154, R155, RZ, 0x3c, !PT ;  /* 0x0000009b9a9a7212 */ /* 0x000fe200078e3cff */
[----:B------:R-:W-:Y:S01]  /*9870*/  IMAD.X R155, RZ, RZ, R17, P6 ;  /* 0x000000ffff9b7224 */ /* 0x000fe200030e0611 */
[----:B------:R-:W-:Y:S02]  /*9880*/  LOP3.LUT R14, R14, R15, RZ, 0x3c, !PT ;  /* 0x0000000f0e0e7212 */ /* 0x000fe400078e3cff */
[----:B------:R-:W-:-:S02]  /*9890*/  SHF.R.U64 R158, R158, 0x3, RZ ;  /* 0x000000039e9e7819 */ /* 0x000fc400000012ff */
[----:B------:R-:W-:Y:S02]  /*98a0*/  @!P1 PRMT R13, RZ, 0x654, R13 ;  /* 0x00000654ff0d9816 */ /* 0x000fe4000000000d */
[----:B------:R-:W-:Y:S01]  /*98b0*/  IADD3 R171, P6, R16, 0xc000, RZ ;  /* 0x0000c00010ab7810 */ /* 0x000fe20007fde0ff */
[C---:B--2---:R-:W-:Y:S01]  /*98c0*/  @P4 FMUL.FTZ R12, R2.reuse, 0.69314718246459960938 ;  /* 0x3f317218020c4820 */ /* 0x044fe20000410000 */
[----:B------:R-:W-:Y:S01]  /*98d0*/  IADD3.X R15, RZ, R17, RZ, P0, !PT ;  /* 0x00000011ff0f7210 */ /* 0x000fe200007fe4ff */
[----:B------:R-:W-:Y:S01]  /*98e0*/  @P5 FMUL.FTZ R2, R2, 0.69314718246459960938 ;  /* 0x3f31721802025820 */ /* 0x000fe20000410000 */
[----:B------:R-:W-:Y:S01]  /*98f0*/  LOP3.LUT R156, R156, R157, RZ, 0x3c, !PT ;  /* 0x0000009d9c9c7212 */ /* 0x000fe200078e3cff */
[----:B------:R-:W-:Y:S01]  /*9900*/  IMAD.X R157, RZ, RZ, R17, P2 ;  /* 0x000000ffff9d7224 */ /* 0x000fe200010e0611 */
[C---:B------:R-:W-:Y:S01]  /*9910*/  IADD3 R177, P0, R16.reuse, 0xc020, RZ ;  /* 0x0000c02010b17810 */ /* 0x040fe20007f1e0ff */
[----:B-1----:R-:W-:Y:S01]  /*9920*/  @P5 FMUL.FTZ R9, R9, 0.69314718246459960938 ;  /* 0x3f31721809095820 */ /* 0x002fe20000410000 */
[----:B------:R-:W-:-:S02]  /*9930*/  LOP3.LUT R21, R16, 0x380, RZ, 0xc0, !PT ;  /* 0x0000038010157812 */ /* 0x000fc400078ec0ff */
[----:B------:R-:W-:Y:S01]  /*9940*/  LOP3.LUT R158, R158, R159, RZ, 0x3c, !PT ;  /* 0x0000009f9e9e7212 */ /* 0x000fe200078e3cff */
[----:B------:R-:W-:Y:S01]  /*9950*/  IMAD.X R159, RZ, RZ, R17, P3 ;  /* 0x000000ffff9f7224 */ /* 0x000fe200018e0611 */
[----:B------:R-:W-:Y:S02]  /*9960*/  LOP3.LUT R170, R171, 0x380, RZ, 0xc0, !PT ;  /* 0x00000380abaa7812 */ /* 0x000fe400078ec0ff */
[----:B------:R-:W-:Y:S02]  /*9970*/  IADD3 R175, P2, R16, 0xc040, RZ ;  /* 0x0000c04010af7810 */ /* 0x000fe40007f5e0ff */
[----:B------:R-:W-:Y:S02]  /*9980*/  LOP3.LUT R176, R177, 0x380, RZ, 0xc0, !PT ;  /* 0x00000380b1b07812 */ /* 0x000fe400078ec0ff */
[----:B------:R-:W-:Y:S02]  /*9990*/  SHF.R.U64 R21, R21, 0x3, RZ ;  /* 0x0000000315157819 */ /* 0x000fe400000012ff */
[----:B------:R-:W-:Y:S01]  /*99a0*/  MOV R156, R156 ;  /* 0x0000009c009c7202 */ /* 0x000fe20000000f00 */
[----:B------:R-:W-:Y:S01]  /*99b0*/  IMAD.MOV.U32 R157, RZ, RZ, -0x800000 ;  /* 0xff800000ff9d7424 */ /* 0x000fe200078e00ff */
[----:B------:R-:W-:Y:S01]  /*99c0*/  SHF.R.U64 R170, R170, 0x3, RZ ;  /* 0x00000003aaaa7819 */ /* 0x000fe200000012ff */
[----:B------:R-:W-:Y:S01]  /*99d0*/  @P4 FFMA.FTZ R157, R12, R5, R7 ;  /* 0x000000050c9d4223 */ /* 0x000fe20000010007 */
[----:B------:R-:W-:-:S02]  /*99e0*/  LOP3.LUT R174, R175, 0x380, RZ, 0xc0, !PT ;  /* 0x00000380afae7812 */ /* 0x000fc400078ec0ff */
[----:B------:R-:W-:Y:S02]  /*99f0*/  SHF.R.U64 R176, R176, 0x3, RZ ;  /* 0x00000003b0b07819 */ /* 0x000fe400000012ff */
[----:B------:R-:W-:Y:S02]  /*9a00*/  MOV R158, R158 ;  /* 0x0000009e009e7202 */ /* 0x000fe40000000f00 */
[----:B------:R-:W-:Y:S02]  /*9a10*/  LOP3.LUT R20, R21, R16, RZ, 0x3c, !PT ;  /* 0x0000001015147212 */ /* 0x000fe400078e3cff */
[----:B------:R-:W-:Y:S02]  /*9a20*/  MOV R21, R17 ;  /* 0x0000001100157202 */ /* 0x000fe40000000f00 */
[----:B------:R-:W-:Y:S02]  /*9a30*/  LOP3.LUT R170, R170, R171, RZ, 0x3c, !PT ;  /* 0x000000abaaaa7212 */ /* 0x000fe400078e3cff */
[----:B------:R-:W-:-:S02]  /*9a40*/  SHF.R.U64 R174, R174, 0x3, RZ ;  /* 0x00000003aeae7819 */ /* 0x000fc400000012ff */
[----:B------:R-:W-:Y:S01]  /*9a50*/  LOP3.LUT R176, R176, R177, RZ, 0x3c, !PT ;  /* 0x000000b1b0b07212 */ /* 0x000fe200078e3cff */
[----:B------:R-:W-:Y:S01]  /*9a60*/  IMAD.X R177, RZ, RZ, R17, P0 ;  /* 0x000000ffffb17224 */ /* 0x000fe200000e0611 */
[----:B------:R-:W-:Y:S02]  /*9a70*/  IADD3.X R171, RZ, R17, RZ, P6, !PT ;  /* 0x00000011ffab7210 */ /* 0x000fe400037fe4ff */
[----:B------:R-:W-:Y:S02]  /*9a80*/  MOV R165, R20 ;  /* 0x0000001400a57202 */ /* 0x000fe40000000f00 */
[----:B------:R-:W-:Y:S02]  /*9a90*/  LOP3.LUT P0, RZ, R213, 0x3, RZ, 0xc0, !PT ;  /* 0x00000003d5ff7812 */ /* 0x000fe4000780c0ff */
[----:B------:R-:W-:Y:S02]  /*9aa0*/  MOV R154, R154 ;  /* 0x0000009a009a7202 */ /* 0x000fe40000000f00 */
[----:B------:R-:W-:-:S02]  /*9ab0*/  MOV R20, R168 ;  /* 0x000000a800147202 */ /* 0x000fc40000000f00 */
[----:B------:R-:W-:Y:S02]  /*9ac0*/  LOP3.LUT R174, R174, R175, RZ, 0x3c, !PT ;  /* 0x000000afaeae7212 */ /* 0x000fe400078e3cff */
[----:B------:R-:W-:Y:S02]  /*9ad0*/  MOV R155, R166 ;  /* 0x000000a6009b7202 */ /* 0x000fe40000000f00 */
[----:B------:R-:W-:Y:S02]  /*9ae0*/  MOV R152, R172 ;  /* 0x000000ac00987202 */ /* 0x000fe40000000f00 */
[----:B------:R-:W-:Y:S02]  /*9af0*/  MOV R21, R170 ;  /* 0x000000aa00157202 */ /* 0x000fe40000000f00 */
[----:B------:R-:W-:Y:S02]  /*9b00*/  IADD3.X R175, RZ, R17, RZ, P2, !PT ;  /* 0x00000011ffaf7210 */ /* 0x000fe400017fe4ff */
[----:B------:R-:W-:-:S02]  /*9b10*/  MOV R153, R14 ;  /* 0x0000000e00997202 */ /* 0x000fc40000000f00 */
[----:B------:R-:W-:Y:S02]  /*9b20*/  MOV R0, R176 ;  /* 0x000000b000007202 */ /* 0x000fe40000000f00 */
[----:B------:R-:W-:Y:S01]  /*9b30*/  MOV R19, R174 ;  /* 0x000000ae00137202 */ /* 0x000fe20000000f00 */
[----:B------:R-:W-:Y:S02]  /*9b40*/  WARPGROUP.DEPBAR.LE gsb0, 0x0 ;  /* 0x00008000000079c5 */ /* 0x000fe40000010000 */
[----:B------:R-:W-:-:S06]  /*9b50*/  WARPGROUP.ARRIVE ;  /* 0x00000000000079c5 */ /* 0x000fcc0000000000 */
[----:B------:R-:W-:Y:S01]  /*9b60*/  HGMMA.64x256x16.F32 R24, R204, gdesc[UR8].tnspB, R24, gsb0 ;  /* 0x43e00008cc187df0 */ /* 0x000fe20008000818 */
[----:B------:R-:W-:Y:S01]  /*9b70*/  UMOV UR10, UR6 ;  /* 0x00000006000a7c82 */ /* 0x000fe20008000000 */
[----:B------:R-:W-:Y:S01]  /*9b80*/  UMOV UR11, 0x40000040 ;  /* 0x40000040000b7882 */ /* 0x000fe20000000000 */
[----:B------:R-:W-:Y:S02]  /*9b90*/  UIADD3 UR6, UR4, 0x180, URZ ;  /* 0x0000018004067890 */ /* 0x000fe4000fffe03f */
[----:B------:R-:W-:Y:S01]  /*9ba0*/  UIADD3 UR4, UR4, 0x200, URZ ;  /* 0x0000020004047890 */ /* 0x000fe2000fffe03f */
[----:B------:R-:W-:Y:S02]  /*9bb0*/  WARPGROUP.DEPBAR.LE gsb0, 0x0 ;  /* 0x00008000000079c5 */ /* 0x000fe40000010000 */
[----:B------:R-:W-:-:S15]  /*9bc0*/  WARPGROUP.ARRIVE ;  /* 0x00000000000079c5 */ /* 0x000fde0000000000 */
[----:B------:R-:W-:-:S05]  /*9bd0*/  NOP ;  /* 0x0000000000007918 */ /* 0x000fca0000000000 */
[----:B------:R-:W-:Y:S01]  /*9be0*/  HGMMA.64x256x16.F32 R24, R200, gdesc[UR8].tnspB, R24, gsb0 ;  /* 0x43e00008c8187df0 */ /* 0x000fe20008000818 */
[----:B------:R-:W-:Y:S01]  /*9bf0*/  UMOV UR10, UR6 ;  /* 0x00000006000a7c82 */ /* 0x000fe20008000000 */
[----:B------:R-:W-:Y:S01]  /*9c00*/  UMOV UR11, 0x40000040 ;  /* 0x40000040000b7882 */ /* 0x000fe20000000000 */
[----:B------:R-:W-:Y:S02]  /*9c10*/  WARPGROUP.DEPBAR.LE gsb0, 0x0 ;  /* 0x00008000000079c5 */ /* 0x000fe40000010000 */
[----:B------:R-:W-:-:S15]  /*9c20*/  WARPGROUP.ARRIVE ;  /* 0x00000000000079c5 */ /* 0x000fde0000000000 */
[----:B------:R-:W-:-:S08]  /*9c30*/  NOP ;  /* 0x0000000000007918 */ /* 0x000fd00000000000 */
[----:B------:R-:W-:Y:S01]  /*9c40*/  HGMMA.64x256x16.F32 R24, R196, gdesc[UR8].tnspB, R24, gsb0 ;  /* 0x43e00008c4187df0 */ /* 0x000fe20008000818 */
[----:B------:R-:W-:Y:S01]  /*9c50*/  UMOV UR10, UR4 ;  /* 0x00000004000a7c82 */ /* 0x000fe20008000000 */
[----:B------:R-:W-:Y:S01]  /*9c60*/  UMOV UR11, 0x40000040 ;  /* 0x40000040000b7882 */ /* 0x000fe20000000000 */
[----:B------:R-:W-:Y:S02]  /*9c70*/  ULDC UR4, c[0x0][0xdb4] ;  /* 0x00036d0000047ab9 */ /* 0x000fe40000000800 */
[----:B------:R-:W-:-:S03]  /*9c80*/  UIMAD UR35, UR4, UR35, UR5 ;  /* 0x00000023042372a4 */ /* 0x000fc6000f8e0205 */
[----:B------:R-:W-:Y:S01]  /*9c90*/  ULDC UR5, c[0x0][0xda8] ;  /* 0x00036a0000057ab9 */ /* 0x000fe20000000800 */
[----:B------:R-:W-:Y:S02]  /*9ca0*/  USHF.R.S32.HI UR4, URZ, 0x1f, UR35 ;  /* 0x0000001f3f047899 */ /* 0x000fe40008011423 */
[----:B------:R-:W-:Y:S02]  /*9cb0*/  UIMAD UR34, UR5, UR34, UR12 ;  /* 0x00000022052272a4 */ /* 0x000fe4000f8e020c */
[----:B------:R-:W-:Y:S02]  /*9cc0*/  UIMAD UR6, UR4, UR8, URZ ;  /* 0x00000008040672a4 */ /* 0x000fe4000f8e023f */
[----:B------:R-:W-:Y:S02]  /*9cd0*/  USHF.L.U32 UR34, UR34, 0x7, URZ ;  /* 0x0000000722227899 */ /* 0x000fe4000800063f */
[----:B------:R-:W-:Y:S02]  /*9ce0*/  UIMAD.WIDE.U32 UR4, UR35, UR8, URZ ;  /* 0x00000008230472a5 */ /* 0x000fe4000f8e003f */
[----:B------:R-:W-:-:S02]  /*9cf0*/  UIMAD UR6, UR35, UR9, UR6 ;  /* 0x00000009230672a4 */ /* 0x000fc4000f8e0206 */
[----:B------:R-:W-:Y:S01]  /*9d00*/  VIADD R159, R218, UR34 ;  /* 0x00000022da9f7c36 */ /* 0x000fe20008000000 */
[----:B------:R-:W-:Y:S01]  /*9d10*/  ULDC.64 UR12, c[0x0][0x208] ;  /* 0x00008200000c7ab9 */ /* 0x000fe20000000a00 */
[----:B------:R-:W-:Y:S01]  /*9d20*/  MOV R11, UR5 ;  /* 0x00000005000b7c02 */ /* 0x000fe20008000f00 */
[----:B------:R-:W-:Y:S01]  /*9d30*/  IMAD.U32 R10, RZ, RZ, UR4 ;  /* 0x00000004ff0a7e24 */ /* 0x000fe2000f8e00ff */
[----:B------:R-:W-:Y:S01]  /*9d40*/  UIADD3 UR4, UR5, UR6, URZ ;  /* 0x0000000605047290 */ /* 0x000fe2000fffe03f */
[----:B------:R-:W-:-:S05]  /*9d50*/  VIADD R11, R159, 0x8 ;  /* 0x000000089f0b7836 */ /* 0x000fca0000000000 */
[----:B------:R-:W-:Y:S01]  /*9d60*/  ISETP.GE.OR P2, PT, R11, UR7, P0 ;  /* 0x000000070b007c0c */ /* 0x000fe20008746670 */
[----:B------:R-:W-:Y:S01]  /*9d70*/  IMAD.U32 R3, RZ, RZ, UR4 ;  /* 0x00000004ff037e24 */ /* 0x000fe2000f8e00ff */
[----:B------:R-:W-:Y:S01]  /*9d80*/  USHF.R.S32.HI UR4, URZ, 0x1f, UR36 ;  /* 0x0000001f3f047899 */ /* 0x000fe20008011424 */
[----:B------:R-:W-:Y:S01]  /*9d90*/  ISETP.GE.OR P0, PT, R159, UR7, P0 ;  /* 0x000000079f007c0c */ /* 0x000fe20008706670 */
[----:B------:R-:W-:Y:S02]  /*9da0*/  WARPGROUP.DEPBAR.LE gsb0, 0x0 ;  /* 0x00008000000079c5 */ /* 0x000fe40000010000 */
[----:B------:R-:W-:-:S06]  /*9db0*/  WARPGROUP.ARRIVE ;  /* 0x00000000000079c5 */ /* 0x000fcc0000000000 */
[----:B------:R-:W-:Y:S01]  /*9dc0*/  HGMMA.64x256x16.F32 R24, R192, gdesc[UR8].tnspB, R24, gsb0 ;  /* 0x43e00008c0187df0 */ /* 0x000fe20008000818 */
[----:B------:R-:W-:Y:S01]  /*9dd0*/  R2UR UR10, R23 ;  /* 0x00000000170a72ca */ /* 0x000fe200000e0000 */
[----:B------:R-:W-:Y:S02]  /*9de0*/  IMAD.MOV.U32 R23, RZ, RZ, -0x800000 ;  /* 0xff800000ff177424 */ /* 0x000fe400078e00ff */
[----:B------:R-:W-:Y:S01]  /*9df0*/  @P5 FFMA.FTZ R23, R2, R4, R9 ;  /* 0x0000000402175223 */ /* 0x000fe20000010009 */
[----:B------:R-:W-:Y:S01]  /*9e00*/  MOV R2, R10 ;  /* 0x0000000a00027202 */ /* 0x000fe20000000f00 */
[----:B------:R-:W-:Y:S02]  /*9e10*/  WARPGROUP.DEPBAR.LE gsb0, 0x0 ;  /* 0x00008000000079c5 */ /* 0x000fe40000010000 */
[----:B------:R1:W-:Y:S01]  /*9e20*/  @!P1 SYNCS.ARRIVE.TRANS64.RED.A1T0 RZ, [R13+URZ], RZ ;  /* 0x000000ff0dff99a7 */ /* 0x0003e2000810043f */
[-C--:B------:R-:W-:Y:S01]  /*9e30*/  FMUL.FTZ R12, R41, R6.reuse ;  /* 0x00000006290c7220 */ /* 0x080fe20000410000 */
[-C--:B------:R-:W-:Y:S01]  /*9e40*/  FMUL.FTZ R4, R25, R6.reuse ;  /* 0x0000000619047220 */ /* 0x080fe20000410000 */
[----:B------:R-:W-:Y:S01]  /*9e50*/  FMUL.FTZ R5, R24, R6 ;  /* 0x0000000618057220 */ /* 0x000fe20000410000 */
[-C--:B---3--:R-:W-:Y:S01]  /*9e60*/  FMUL.FTZ R7, R27, R8.reuse ;  /* 0x000000081b077220 */ /* 0x088fe20000410000 */
[----:B------:R-:W-:Y:S01]  /*9e70*/  FMUL.FTZ R168, R26, R8 ;  /* 0x000000081aa87220 */ /* 0x000fe20000410000 */
[-C--:B------:R-:W-:Y:S01]  /*9e80*/  FMUL.FTZ R167, R29, R6.reuse ;  /* 0x000000061da77220 */ /* 0x080fe20000410000 */
[-C--:B------:R-:W-:Y:S01]  /*9e90*/  FMUL.FTZ R170, R28, R6.reuse ;  /* 0x000000061caa7220 */ /* 0x080fe20000410000 */
[----:B-1----:R-:W-:Y:S01]  /*9ea0*/  FMUL.FTZ R13, R40, R6 ;  /* 0x00000006280d7220 */ /* 0x002fe20000410000 */
[-C--:B------:R-:W-:Y:S01]  /*9eb0*/  FMUL.FTZ R169, R31, R8.reuse ;  /* 0x000000081fa97220 */ /* 0x080fe20000410000 */
[----:B------:R-:W1:Y:S01]  /*9ec0*/  LDC.64 R40, c[0x0][0xb78] ;  /* 0x0002de00ff287b82 */ /* 0x000e620000000a00 */
[----:B------:R-:W-:Y:S01]  /*9ed0*/  FMUL.FTZ R172, R30, R8 ;  /* 0x000000081eac7220 */ /* 0x000fe20000410000 */
[-C--:B------:R-:W-:Y:S01]  /*9ee0*/  FMUL.FTZ R9, R33, R6.reuse ;  /* 0x0000000621097220 */ /* 0x080fe20000410000 */
[-C--:B------:R-:W-:Y:S01]  /*9ef0*/  FMUL.FTZ R166, R32, R6.reuse ;  /* 0x0000000620a67220 */ /* 0x080fe20000410000 */
[-C--:B------:R-:W-:Y:S01]  /*9f00*/  FMUL.FTZ R10, R37, R6.reuse ;  /* 0x00000006250a7220 */ /* 0x080fe20000410000 */
[-C--:B------:R-:W-:Y:S01]  /*9f10*/  FMUL.FTZ R11, R36, R6.reuse ;  /* 0x00000006240b7220 */ /* 0x080fe20000410000 */
[-C--:B------:R-:W-:Y:S01]  /*9f20*/  FMUL.FTZ R14, R45, R6.reuse ;  /* 0x000000062d0e7220 */ /* 0x080fe20000410000 */
[----:B------:R-:W-:Y:S01]  /*9f30*/  FMUL.FTZ R15, R44, R6 ;  /* 0x000000062c0f7220 */ /* 0x000fe20000410000 */
[----:B------:R-:W-:Y:S01]  /*9f40*/  F2FP.F16.F32.PACK_AB R4, R4, R5 ;  /* 0x000000050404723e */ /* 0x000fe200000000ff */
        /* <DEDUP_REMOVED lines=61> */
[----:B------:R-:W-:Y:S01]  /*a320*/  F2FP.F16.F32.PACK_AB R6, R167, R170 ;  /* 0x000000aaa706723e */ /* 0x000fe200000000ff */
[----:B------:R-:W-:Y:S01]  /*a330*/  FMUL.FTZ R51, R51, R8 ;  /* 0x0000000833337220 */ /* 0x000fe20000410000 */
[----:B------:R-:W-:Y:S01]  /*a340*/  F2FP.F16.F32.PACK_AB R7, R169, R172 ;  /* 0x000000aca907723e */ /* 0x000fe200000000ff */
[----:B------:R-:W-:Y:S01]  /*a350*/  BAR.SYNC.DEFER_BLOCKING 0x1, 0x100 ;  /* 0x0044000000007b1d */ /* 0x000fe20000010000 */
        /* <DEDUP_REMOVED lines=52> */
[----:B------:R2:W-:Y:S01]  /*a6a0*/  STSM.16.M88.4 [R165], R4 ;  /* 0x00000004a5007844 */ /* 0x0005e20000000200 */
[----:B------:R-:W-:Y:S01]  /*a6b0*/  F2FP.F16.F32.PACK_AB R10, R10, R11 ;  /* 0x0000000b0a0a723e */ /* 0x000fe200000000ff */
[----:B-1----:R-:W-:Y:S01]  /*a6c0*/  IMAD.WIDE.U32 R2, R40, UR36, R2 ;  /* 0x0000002428027c25 */ /* 0x002fe2000f8e0002 */
[----:B------:R-:W-:-:S02]  /*a6d0*/  F2FP.F16.F32.PACK_AB R9, R35, R34 ;  /* 0x000000222309723e */ /* 0x000fc400000000ff */
[----:B------:R-:W-:Y:S02]  /*a6e0*/  F2FP.F16.F32.PACK_AB R11, R39, R38 ;  /* 0x00000026270b723e */ /* 0x000fe400000000ff */
[----:B------:R-:W-:Y:S02]  /*a6f0*/  F2FP.F16.F32.PACK_AB R12, R12, R13 ;  /* 0x0000000d0c0c723e */ /* 0x000fe400000000ff */
[----:B------:R-:W-:Y:S01]  /*a700*/  F2FP.F16.F32.PACK_AB R14, R14, R15 ;  /* 0x0000000f0e0e723e */ /* 0x000fe200000000ff */
[----:B------:R-:W-:Y:S01]  /*a710*/  STSM.16.M88.4 [R160], R8 ;  /* 0x00000008a0007844 */ /* 0x000fe20000000200 */
[----:B------:R-:W-:Y:S02]  /*a720*/  F2FP.F16.F32.PACK_AB R13, R43, R42 ;  /* 0x0000002a2b0d723e */ /* 0x000fe400000000ff */
[----:B------:R-:W-:Y:S02]  /*a730*/  F2FP.F16.F32.PACK_AB R15, R47, R46 ;  /* 0x0000002e2f0f723e */ /* 0x000fe400000000ff */
[----:B------:R-:W-:-:S02]  /*a740*/  F2FP.F16.F32.PACK_AB R24, R24, R25 ;  /* 0x000000191818723e */ /* 0x000fc400000000ff */
[----:B------:R-:W-:Y:S01]  /*a750*/  F2FP.F16.F32.PACK_AB R26, R26, R27 ;  /* 0x0000001b1a1a723e */ /* 0x000fe200000000ff */
[----:B------:R-:W-:Y:S01]  /*a760*/  STSM.16.M88.4 [R164], R12 ;  /* 0x0000000ca4007844 */ /* 0x000fe20000000200 */
[----:B------:R-:W-:Y:S02]  /*a770*/  F2FP.F16.F32.PACK_AB R25, R51, R50 ;  /* 0x000000323319723e */ /* 0x000fe400000000ff */
[----:B------:R-:W-:Y:S02]  /*a780*/  F2FP.F16.F32.PACK_AB R27, R55, R54 ;  /* 0x00000036371b723e */ /* 0x000fe400000000ff */
[----:B--2---:R-:W-:Y:S02]  /*a790*/  F2FP.F16.F32.PACK_AB R4, R57, R56 ;  /* 0x000000383904723e */ /* 0x004fe400000000ff */
[----:B------:R-:W-:Y:S01]  /*a7a0*/  F2FP.F16.F32.PACK_AB R5, R59, R58 ;  /* 0x0000003a3b05723e */ /* 0x000fe200000000ff */
[----:B------:R-:W-:Y:S01]  /*a7b0*/  STSM.16.M88.4 [R163], R24 ;  /* 0x00000018a3007844 */ /* 0x000fe20000000200 */
[----:B------:R-:W-:-:S02]  /*a7c0*/  F2FP.F16.F32.PACK_AB R6, R61, R60 ;  /* 0x0000003c3d06723e */ /* 0x000fc400000000ff */
[----:B------:R-:W-:Y:S02]  /*a7d0*/  F2FP.F16.F32.PACK_AB R7, R63, R62 ;  /* 0x0000003e3f07723e */ /* 0x000fe400000000ff */
[----:B------:R-:W-:Y:S02]  /*a7e0*/  F2FP.F16.F32.PACK_AB R28, R28, R29 ;  /* 0x0000001d1c1c723e */ /* 0x000fe400000000ff */
[----:B------:R-:W-:Y:S01]  /*a7f0*/  F2FP.F16.F32.PACK_AB R30, R30, R31 ;  /* 0x0000001f1e1e723e */ /* 0x000fe200000000ff */
[----:B------:R1:W-:Y:S01]  /*a800*/  STSM.16.M88.4 [R162], R4 ;  /* 0x00000004a2007844 */ /* 0x0003e20000000200 */
[----:B------:R-:W-:Y:S02]  /*a810*/  F2FP.F16.F32.PACK_AB R29, R67, R66 ;  /* 0x00000042431d723e */ /* 0x000fe400000000ff */
[----:B------:R-:W-:Y:S02]  /*a820*/  F2FP.F16.F32.PACK_AB R31, R71, R70 ;  /* 0x00000046471f723e */ /* 0x000fe400000000ff */
[----:B------:R-:W-:-:S02]  /*a830*/  F2FP.F16.F32.PACK_AB R32, R32, R33 ;  /* 0x000000212020723e */ /* 0x000fc400000000ff */
[----:B------:R-:W-:Y:S01]  /*a840*/  F2FP.F16.F32.PACK_AB R33, R75, R74 ;  /* 0x0000004a4b21723e */ /* 0x000fe200000000ff */
[----:B------:R-:W-:Y:S01]  /*a850*/  STSM.16.M88.4 [R161], R28 ;  /* 0x0000001ca1007844 */ /* 0x000fe20000000200 */
[----:B------:R-:W-:Y:S02]  /*a860*/  F2FP.F16.F32.PACK_AB R34, R77, R76 ;  /* 0x0000004c4d22723e */ /* 0x000fe400000000ff */
[----:B------:R-:W-:Y:S02]  /*a870*/  F2FP.F16.F32.PACK_AB R35, R79, R78 ;  /* 0x0000004e4f23723e */ /* 0x000fe400000000ff */
[----:B------:R-:W-:Y:S02]  /*a880*/  F2FP.F16.F32.PACK_AB R36, R36, R37 ;  /* 0x000000252424723e */ /* 0x000fe400000000ff */
[----:B------:R-:W-:Y:S01]  /*a890*/  F2FP.F16.F32.PACK_AB R37, R83, R82 ;  /* 0x000000525325723e */ /* 0x000fe200000000ff */
[----:B-1----:R-:W-:Y:S01]  /*a8a0*/  IMAD R4, R40, UR4, RZ ;  /* 0x0000000428047c24 */ /* 0x002fe2000f8e02ff */
[----:B------:R-:W-:Y:S01]  /*a8b0*/  F2FP.F16.F32.PACK_AB R38, R85, R84 ;  /* 0x000000545526723e */ /* 0x000fe200000000ff */
[----:B------:R-:W-:Y:S01]  /*a8c0*/  STSM.16.M88.4 [R154], R32 ;  /* 0x000000209a007844 */ /* 0x000fe20000000200 */
[----:B------:R-:W-:Y:S01]  /*a8d0*/  F2FP.F16.F32.PACK_AB R39, R87, R86 ;  /* 0x000000565727723e */ /* 0x000fe200000000ff */
[----:B------:R-:W-:Y:S01]  /*a8e0*/  IMAD R4, R41, UR36, R4 ;  /* 0x0000002429047c24 */ /* 0x000fe2000f8e0204 */
[----:B------:R-:W-:Y:S01]  /*a8f0*/  F2FP.F16.F32.PACK_AB R96, R97, R96 ;  /* 0x000000606160723e */ /* 0x000fe200000000ff */
[----:B------:R-:W-:Y:S01]  /*a900*/  ULDC.64 UR4, c[0x0][0xb40] ;  /* 0x0002d00000047ab9 */ /* 0x000fe20000000a00 */
[----:B------:R-:W-:Y:S01]  /*a910*/  F2FP.F16.F32.PACK_AB R8, R89, R88 ;  /* 0x000000585908723e */ /* 0x000fe200000000ff */
[----:B------:R-:W-:Y:S01]  /*a920*/  STSM.16.M88.4 [R153], R36 ;  /* 0x0000002499007844 */ /* 0x000fe20000000200 */
[----:B------:R-:W-:-:S02]  /*a930*/  F2FP.F16.F32.PACK_AB R9, R91, R90 ;  /* 0x0000005a5b09723e */ /* 0x000fc400000000ff */
[----:B------:R-:W-:Y:S02]  /*a940*/  F2FP.F16.F32.PACK_AB R10, R93, R92 ;  /* 0x0000005c5d0a723e */ /* 0x000fe400000000ff */
[----:B------:R-:W-:Y:S02]  /*a950*/  F2FP.F16.F32.PACK_AB R11, R95, R94 ;  /* 0x0000005e5f0b723e */ /* 0x000fe400000000ff */
[----:B------:R-:W-:Y:S02]  /*a960*/  F2FP.F16.F32.PACK_AB R97, R99, R98 ;  /* 0x000000626361723e */ /* 0x000fe400000000ff */
[----:B------:R-:W-:Y:S01]  /*a970*/  F2FP.F16.F32.PACK_AB R104, R105, R104 ;  /* 0x000000686968723e */ /* 0x000fe200000000ff */
[----:B------:R-:W-:Y:S01]  /*a980*/  STSM.16.M88.4 [R156], R8 ;  /* 0x000000089c007844 */ /* 0x000fe20000000200 */
[----:B------:R-:W-:Y:S02]  /*a990*/  F2FP.F16.F32.PACK_AB R98, R101, R100 ;  /* 0x000000646562723e */ /* 0x000fe400000000ff */
[----:B------:R-:W-:-:S02]  /*a9a0*/  F2FP.F16.F32.PACK_AB R99, R103, R102 ;  /* 0x000000666763723e */ /* 0x000fc400000000ff */
[----:B------:R-:W-:Y:S02]  /*a9b0*/  F2FP.F16.F32.PACK_AB R105, R107, R106 ;  /* 0x0000006a6b69723e */ /* 0x000fe400000000ff */
[----:B------:R-:W-:Y:S01]  /*a9c0*/  F2FP.F16.F32.PACK_AB R112, R113, R112 ;  /* 0x000000707170723e */ /* 0x000fe200000000ff */
[----:B------:R-:W-:Y:S01]  /*a9d0*/  STSM.16.M88.4 [R155], R96 ;  /* 0x000000609b007844 */ /* 0x000fe20000000200 */
[----:B------:R-:W-:Y:S02]  /*a9e0*/  F2FP.F16.F32.PACK_AB R106, R109, R108 ;  /* 0x0000006c6d6a723e */ /* 0x000fe400000000ff */
[----:B------:R-:W-:Y:S02]  /*a9f0*/  F2FP.F16.F32.PACK_AB R107, R111, R110 ;  /* 0x0000006e6f6b723e */ /* 0x000fe400000000ff */
[----:B------:R-:W-:Y:S02]  /*aa00*/  F2FP.F16.F32.PACK_AB R113, R115, R114 ;  /* 0x000000727371723e */ /* 0x000fe400000000ff */
[----:B------:R-:W-:Y:S01]  /*aa10*/  F2FP.F16.F32.PACK_AB R120, R121, R120 ;  /* 0x000000787978723e */ /* 0x000fe200000000ff */
[----:B------:R-:W-:Y:S01]  /*aa20*/  STSM.16.M88.4 [R20], R104 ;  /* 0x0000006814007844 */ /* 0x000fe20000000200 */
[----:B------:R-:W-:-:S02]  /*aa30*/  F2FP.F16.F32.PACK_AB R114, R117, R116 ;  /* 0x000000747572723e */ /* 0x000fc400000000ff */
[----:B------:R-:W-:Y:S02]  /*aa40*/  F2FP.F16.F32.PACK_AB R115, R119, R118 ;  /* 0x000000767773723e */ /* 0x000fe400000000ff */
[----:B------:R-:W-:Y:S02]  /*aa50*/  F2FP.F16.F32.PACK_AB R121, R123, R122 ;  /* 0x0000007a7b79723e */ /* 0x000fe400000000ff */
[----:B------:R-:W-:Y:S01]  /*aa60*/  F2FP.F16.F32.PACK_AB R128, R129, R128 ;  /* 0x000000808180723e */ /* 0x000fe200000000ff */
[----:B------:R-:W-:Y:S01]  /*aa70*/  STSM.16.M88.4 [R152], R112 ;  /* 0x0000007098007844 */ /* 0x000fe20000000200 */
[----:B------:R-:W-:Y:S02]  /*aa80*/  F2FP.F16.F32.PACK_AB R122, R125, R124 ;  /* 0x0000007c7d7a723e */ /* 0x000fe400000000ff */
[----:B------:R-:W-:Y:S02]  /*aa90*/  F2FP.F16.F32.PACK_AB R123, R127, R126 ;  /* 0x0000007e7f7b723e */ /* 0x000fe400000000ff */
[----:B------:R-:W-:-:S02]  /*aaa0*/  SHF.R.S32.HI R5, RZ, 0x1f, R159 ;  /* 0x0000001fff057819 */ /* 0x000fc4000001149f */
[----:B------:R-:W-:Y:S01]  /*aab0*/  F2FP.F16.F32.PACK_AB R129, R131, R130 ;  /* 0x000000828381723e */ /* 0x000fe200000000ff */
[----:B------:R-:W-:Y:S01]  /*aac0*/  STSM.16.M88.4 [R21], R120 ;  /* 0x0000007815007844 */ /* 0x000fe20000000200 */
[----:B------:R-:W-:Y:S02]  /*aad0*/  F2FP.F16.F32.PACK_AB R136, R137, R136 ;  /* 0x000000888988723e */ /* 0x000fe400000000ff */
[----:B------:R-:W-:Y:S02]  /*aae0*/  IADD3 R159, P1, R159, R2, RZ ;  /* 0x000000029f9f7210 */ /* 0x000fe40007f3e0ff */
        /* <DEDUP_REMOVED lines=11> */
[----:B------:R-:W-:Y:S02]  /*aba0*/  IADD3.X R4, R5, R3, R4, P1, !PT ;  /* 0x0000000305047210 */ /* 0x000fe40000ffe404 */
[C---:B------:R-:W-:Y:S01]  /*abb0*/  LEA R2, P1, R159.reuse, UR4, 0x2 ;  /* 0x000000049f027c11 */ /* 0x040fe2000f8210ff */
[----:B------:R-:W-:Y:S01]  /*abc0*/  STSM.16.M88.4 [R158], R144 ;  /* 0x000000909e007844 */ /* 0x000fe20000000200 */
[----:B------:R-:W-:Y:S02]  /*abd0*/  ULDC UR4, c[0x0][0xc] ;  /* 0x0000030000047ab9 */ /* 0x000fe40000000800 */
[----:B------:R-:W-:Y:S01]  /*abe0*/  LEA.HI.X R3, R159, UR5, R4, 0x2, P1 ;  /* 0x000000059f037c11 */ /* 0x000fe200088f1404 */
[----:B------:R-:W-:Y:S01]  /*abf0*/  @!PT LDS RZ, [RZ] ;  /* 0x00000000fffff984 */ /* 0x000fe20000000800 */
[----:B------:R-:W-:Y:S01]  /*ac00*/  @!PT LDS RZ, [RZ] ;  /* 0x00000000fffff984 */ /* 0x000fe20000000800 */
[----:B------:R-:W-:Y:S01]  /*ac10*/  @!PT LDS RZ, [RZ] ;  /* 0x00000000fffff984 */ /* 0x000fe20000000800 */
[----:B------:R-:W-:Y:S01]  /*ac20*/  @!PT LDS RZ, [RZ] ;  /* 0x00000000fffff984 */ /* 0x000fe20000000800 */
[----:B------:R1:W-:Y:S06]  /*ac30*/  MEMBAR.ALL.CTA ;  /* 0x0000000000007992 */ /* 0x0003ec0000008000 */
[----:B-1----:R-:W1:Y:S01]  /*ac40*/  FENCE.VIEW.ASYNC.S ;  /* 0x00000000000073c6 */ /* 0x002e620000000000 */
[----:B------:R-:W-:-:S03]  /*ac50*/  UIADD3 UR10, UR4, UR10, URZ ;  /* 0x0000000a040a7290 */ /* 0x000fc6000fffe03f */
[----:B-1----:R-:W1:Y:S01]  /*ac60*/  SHFL.IDX PT, R4, R217, RZ, 0x1f ;  /* 0x00001fffd9047589 */ /* 0x002e6200000e0000 */
[----:B------:R-:W-:Y:S06]  /*ac70*/  BAR.ARV 0x1, 0x120 ;  /* 0x0044800000007b1d */ /* 0x000fec0000002000 */
[----:B------:R-:W-:Y:S01]  /*ac80*/  @!P0 STG.E desc[UR12][R2.64], R157 ;  /* 0x0000009d02008986 */ /* 0x000fe2000c10190c */
[----:B-1----:R-:W-:-:S03]  /*ac90*/  ISETP.NE.AND P0, PT, R4, 0x7, PT ;  /* 0x000000070400780c */ /* 0x002fc60003f05270 */
[----:B------:R1:W-:Y:S02]  /*aca0*/  @!P2 STG.E desc[UR12][R2.64+0x20], R23 ;  /* 0x000020170200a986 */ /* 0x0003e4000c10190c */
[----:B-1----:R-:W-:-:S08]  /*acb0*/  IMAD.U32 R23, RZ, RZ, UR10 ;  /* 0x0000000aff177e24 */ /* 0x002fd0000f8e00ff */
[----:B------:R-:W-:Y:S05]  /*acc0*/  @P0 BRA `(.L_x_29) ;  /* 0x0000000000800947 */ /* 0x000fea0003800000 */
[----:B------:R-:W-:Y:S01]  /*acd0*/  BAR.SYNC.DEFER_BLOCKING 0x1, 0x120 ;  /* 0x0044800000007b1d */ /* 0x000fe20000010000 */
[----:B------:R-:W-:-:S05]  /*ace0*/  ELECT P0, URZ, PT ;  /* 0x00000000003f782f */ /* 0x000fca0003800000 */
[----:B------:R-:W-:Y:S08]  /*acf0*/  BSSY B0, `(.L_x_29) ;  /* 0x000001d000007945 */ /* 0x000ff00003800000 */
[----:B------:R-:W-:Y:S05]  /*ad00*/  @!P0 BRA `(.L_x_30) ;  /* 0x00000000006c8947 */ /* 0x000fea0003800000 */
[----:B------:R-:W-:Y:S01]  /*ad10*/  ULDC.64 UR10, c[0x0][0x198] ;  /* 0x00006600000a7ab9 */ /* 0x000fe20000000a00 */
[----:B------:R-:W-:Y:S02]  /*ad20*/  UIADD3 UR6, UR61, 0x4000, URZ ;  /* 0x000040003d067890 */ /* 0x000fe4000fffe03f */
[----:B------:R-:W-:Y:S02]  /*ad30*/  UIADD3 UR4, UP0, UR10, 0x9f0, URZ ;  /* 0x000009f00a047890 */ /* 0x000fe4000ff1e03f */
[----:B------:R-:W-:Y:S02]  /*ad40*/  UIADD3 UR8, UR61, 0x8000, URZ ;  /* 0x000080003d087890 */ /* 0x000fe4000fffe03f */
[----:B------:R-:W-:Y:S01]  /*ad50*/  UIADD3.X UR5, URZ, UR11, URZ, UP0, !UPT ;  /* 0x0000000b3f057290 */ /* 0x000fe200087fe43f */
[----:B------:R-:W-:Y:S01]  /*ad60*/  UMOV UR33, URZ ;  /* 0x0000003f00217c82 */ /* 0x000fe20008000000 */
[----:B------:R-:W-:Y:S01]  /*ad70*/  UMOV UR37, URZ ;  /* 0x0000003f00257c82 */ /* 0x000fe20008000000 */
[----:B------:R-:W-:Y:S01]  /*ad80*/  UMOV UR32, UR61 ;  /* 0x0000003d00207c82 */ /* 0x000fe20008000000 */
[----:B------:R-:W-:Y:S01]  /*ad90*/  UMOV UR7, 0x40 ;  /* 0x0000004000077882 */ /* 0x000fe20000000000 */
[----:B------:R-:W-:-:S04]  /*ada0*/  UIADD3 UR9, UR61, 0xc000, URZ ;  /* 0x0000c0003d097890 */ /* 0x000fc8000fffe03f */
[----:B------:R1:W-:Y:S02]  /*adb0*/  UTMASTG.5D [UR32], [UR4] ;  /* 0x00000020040073b5 */ /* 0x0003e40008020000 */
[----:B-1----:R-:W-:Y:S01]  /*adc0*/  UMOV UR32, UR6 ;  /* 0x0000000600207c82 */ /* 0x002fe20008000000 */
[----:B------:R-:W-:Y:S01]  /*add0*/  UMOV UR33, UR7 ;  /* 0x0000000700217c82 */ /* 0x000fe20008000000 */
[----:B------:R-:W-:Y:S01]  /*ade0*/  UMOV UR6, 0x80 ;  /* 0x0000008000067882 */ /* 0x000fe20000000000 */
[----:B------:R1:W-:Y:S02]  /*adf0*/  UTMASTG.5D [UR32], [UR4] ;  /* 0x00000020040073b5 */ /* 0x0003e40008020000 */
[----:B-1----:R-:W-:Y:S01]  /*ae00*/  UMOV UR32, UR8 ;  /* 0x0000000800207c82 */ /* 0x002fe20008000000 */
[----:B------:R-:W-:Y:S01]  /*ae10*/  UMOV UR33, UR6 ;  /* 0x0000000600217c82 */ /* 0x000fe20008000000 */
[----:B------:R-:W-:Y:S01]  /*ae20*/  UMOV UR6, 0xc0 ;  /* 0x000000c000067882 */ /* 0x000fe20000000000 */
[----:B------:R1:W-:Y:S02]  /*ae30*/  UTMASTG.5D [UR32], [UR4] ;  /* 0x00000020040073b5 */ /* 0x0003e40008020000 */
[----:B-1----:R-:W-:Y:S01]  /*ae40*/  UMOV UR32, UR9 ;  /* 0x0000000900207c82 */ /* 0x002fe20008000000 */
[----:B------:R-:W-:Y:S01]  /*ae50*/  UMOV UR33, UR6 ;  /* 0x0000000600217c82 */ /* 0x000fe20008000000 */
[----:B------:R-:W-:Y:S01]  /*ae60*/  UIADD3 UR6, UR61, 0x38820, URZ ;  /* 0x000388203d067890 */ /* 0x000fe2000fffe03f */
[----:B------:R1:W-:Y:S03]  /*ae70*/  UTMASTG.5D [UR32], [UR4] ;  /* 0x00000020040073b5 */ /* 0x0003e60008020000 */
[----:B------:R-:W-:Y:S01]  /*ae80*/  UPRMT UR6, URZ, 0x654, UR6 ;  /* 0x000006543f067896 */ /* 0x000fe20008000006 */
[----:B------:R0:W-:Y:S01]  /*ae90*/  UTMACMDFLUSH ;  /* 0x00000000000079b7 */ /* 0x0001e20000000000 */
[----:B------:R-:W-:-:S07]  /*aea0*/  DEPBAR.LE SB0, 0x0 ;  /* 0x000080000000791a */ /* 0x000fce0000000000 */
[----:B-1----:R-:W-:Y:S03]  /*aeb0*/  SYNCS.ARRIVE.TRANS64.RED.A1T0 RZ, [UR6], RZ ;  /* 0x000000ffffff79a7 */ /* 0x002fe60008100406 */
.L_x_30:
[----:B------:R-:W-:Y:S05]  /*aec0*/  BSYNC B0 ;  /* 0x0000000000007941 */ /* 0x000fea0003800000 */
.L_x_29:
[----:B------:R-:W1:Y:S01]  /*aed0*/  LDC R0, c[0x0][0xda4] ;  /* 0x00036900ff007b82 */ /* 0x000e620000000800 */
[----:B------:R-:W-:Y:S01]  /*aee0*/  R2UR UR6, R23 ;  /* 0x00000000170672ca */ /* 0x000fe200000e0000 */
[----:B------:R-:W-:Y:S01]  /*aef0*/  UIADD3 UR38, UR38, 0x1, URZ ;  /* 0x0000000126267890 */ /* 0x000fe2000fffe03f */
[----:B------:R-:W-:Y:S01]  /*af00*/  R2UR UR5, R18 ;  /* 0x00000000120572ca */ /* 0x000fe200000e0000 */
[----:B------:R-:W-:Y:S02]  /*af10*/  VIADD R212, R212, 0x1 ;  /* 0x00000001d4d47836 */ /* 0x000fe40000000000 */
[----:B------:R-:W-:-:S04]  /*af20*/  UISETP.NE.AND UP0, UPT, UR38, 0x2, UPT ;  /* 0x000000022600788c */ /* 0x000fc8000bf05270 */
[----:B------:R-:W-:Y:S02]  /*af30*/  USEL UR4, URZ, 0x1, UP0 ;  /* 0x000000013f047887 */ /* 0x000fe40008000000 */
[----:B------:R-:W-:-:S04]  /*af40*/  USEL UR38, UR38, URZ, UP0 ;  /* 0x0000003f26267287 */ /* 0x000fc80008000000 */
[----:B------:R-:W-:-:S06]  /*af50*/  ULOP3.LUT UR5, UR5, UR4, URZ, 0x3c, !UPT ;  /* 0x0000000405057292 */ /* 0x000fcc000f8e3c3f */
[----:B------:R-:W-:Y:S02]  /*af60*/  MOV R18, UR5 ;  /* 0x0000000500127c02 */ /* 0x000fe40008000f00 */
[----:B-1----:R-:W-:-:S13]  /*af70*/  ISETP.LE.AND P0, PT, R0, UR6, PT ;  /* 0x0000000600007c0c */ /* 0x002fda000bf03270 */
[----:B------:R-:W-:Y:S05]  /*af80*/  @!P0 BRA `(.L_x_31) ;  /* 0xffffff5c006c8947 */ /* 0x000fea000383ffff */
[----:B------:R-:W-:Y:S05]  /*af90*/  EXIT ;  /* 0x000000000000794d */ /* 0x000fea0003800000 */
.L_x_7:
[----:B------:R-:W-:-:S08]  /*afa0*/  NOP ;  /* 0x0000000000007918 */ /* 0x000fd00000000000 */
[----:B-1----:R-:W1:-:S00]  /*afb0*/  USETMAXREG.DEALLOC.CTAPOOL 0x18 ;  /* 0x00000018000079c8 */ /* 0x002e4000080e0500 */
[----:B-1----:R-:W-:-:S06]  /*afc0*/  LOP3.LUT R0, R0, 0x3, RZ, 0xc0, !PT ;  /* 0x0000000300007812 */ /* 0x002fcc00078ec0ff */
[----:B------:R-:W1:Y:S02]  /*afd0*/  SHFL.IDX PT, R0, R0, RZ, 0x1f ;  /* 0x00001fff00007589 */ /* 0x000e6400000e0000 */
[----:B-1----:R-:W-:-:S13]  /*afe0*/  ISETP.NE.AND P0, PT, R0, RZ, PT ;  /* 0x000000ff0000720c */ /* 0x002fda0003f05270 */
[----:B--2---:R-:W-:Y:S05]  /*aff0*/  @P0 EXIT ;  /* 0x000000000000094d */ /* 0x004fea0003800000 */
[----:B------:R-:W1:Y:S01]  /*b000*/  S2UR UR4, SR_CTAID.X ;  /* 0x00000000000479c3 */ /* 0x000e620000002500 */
[----:B------:R-:W-:Y:S01]  /*b010*/  IMAD.MOV.U32 R16, RZ, RZ, RZ ;  /* 0x000000ffff107224 */ /* 0x000fe200078e00ff */
[----:B------:R-:W-:Y:S01]  /*b020*/  MOV R19, 0x1 ;  /* 0x0000000100137802 */ /* 0x000fe20000000f00 */
[----:B------:R-:W-:-:S05]  /*b030*/  IMAD.MOV.U32 R2, RZ, RZ, 0x1 ;  /* 0x00000001ff027424 */ /* 0x000fca00078e00ff */
[----:B------:R-:W1:Y:S02]  /*b040*/  LDC R0, c[0x0][0xda4] ;  /* 0x00036900ff007b82 */ /* 0x000e640000000800 */
[----:B-1----:R-:W-:-:S13]  /*b050*/  ISETP.LE.AND P0, PT, R0, UR4, PT ;  /* 0x0000000400007c0c */ /* 0x002fda000bf03270 */
[----:B------:R-:W-:Y:S05]  /*b060*/  @P0 BRA `(.L_x_32) ;  /* 0x0000003000940947 */ /* 0x000fea0003800000 */
[----:B------:R-:W-:Y:S01]  /*b070*/  IMAD.U32 R0, RZ, RZ, UR4 ;  /* 0x00000004ff007e24 */ /* 0x000fe2000f8e00ff */
[----:B------:R-:W-:Y:S01]  /*b080*/  MOV R19, 0x1 ;  /* 0x0000000100137802 */ /* 0x000fe20000000f00 */
[----:B------:R-:W-:Y:S01]  /*b090*/  IMAD.MOV.U32 R16, RZ, RZ, RZ ;  /* 0x000000ffff107224 */ /* 0x000fe200078e00ff */
[----:B------:R-:W-:Y:S01]  /*b0a0*/  ULDC.64 UR36, c[0x0][0x198] ;  /* 0x0000660000247ab9 */ /* 0x000fe20000000a00 */
[----:B------:R-:W-:Y:S01]  /*b0b0*/  ULDC UR38, c[0x0][0xc] ;  /* 0x0000030000267ab9 */ /* 0x000fe20000000800 */
[----:B------:R1:W-:Y:S04]  /*b0c0*/  STL [R1+0x10], R0 ;  /* 0x0000100001007387 */ /* 0x0003e80000100800 */
[----:B------:R1:W-:Y:S02]  /*b0d0*/  STL [R1+0x18], RZ ;  /* 0x000018ff01007387 */ /* 0x0003e40000100800 */
.L_x_77:
[----:B------:R-:W2:Y:S01]  /*b0e0*/  LDL R2, [R1+0x10] ;  /* 0x0000100001027983 */ /* 0x000ea20000100800 */
[----:B-1----:R-:W1:Y:S01]  /*b0f0*/  LDC R0, c[0x0][0xda8] ;  /* 0x00036a00ff007b82 */ /* 0x002e620000000800 */
[----:B------:R-:W-:Y:S05]  /*b100*/  YIELD ;  /* 0x0000000000007946 */ /* 0x000fea0003800000 */
[----:B------:R-:W3:Y:S01]  /*b110*/  S2R R5, SR_CgaCtaId ;  /* 0x0000000000057919 */ /* 0x000ee20000008800 */
[----:B------:R-:W-:Y:S01]  /*b120*/  ULDC.64 UR4, c[0x0][0x3f8] ;  /* 0x0000fe0000047ab9 */ /* 0x000fe20000000a00 */
[----:B------:R-:W4:Y:S01]  /*b130*/  LDC R18, c[0x0][0xdb4] ;  /* 0x00036d00ff127b82 */ /* 0x000f220000000800 */
[----:B------:R-:W-:-:S03]  /*b140*/  UISETP.NE.U32.AND UP0, UPT, UR4, URZ, UPT ;  /* 0x0000003f0400728c */ /* 0x000fc6000bf05070 */
[----:B------:R-:W-:Y:S01]  /*b150*/  ULDC UR4, c[0x0][0x404] ;  /* 0x0001010000047ab9 */ /* 0x000fe20000000800 */
[----:B------:R-:W-:-:S04]  /*b160*/  UISETP.NE.AND.EX UP0, UPT, UR5, URZ, UPT, UP0 ;  /* 0x0000003f0500728c */ /* 0x000fc8000bf05300 */
[----:B------:R-:W-:Y:S01]  /*b170*/  USEL UR4, UR4, 0x1, UP0 ;  /* 0x0000000104047887 */ /* 0x000fe20008000000 */
[----:B-1----:R-:W-:Y:S02]  /*b180*/  ISETP.NE.AND P0, PT, R0, 0x1, PT ;  /* 0x000000010000780c */ /* 0x002fe40003f05270 */
[----:B----4-:R-:W-:-:S11]  /*b190*/  ISETP.NE.AND P1, PT, R18, 0x1, PT ;  /* 0x000000011200780c */ /* 0x010fd60003f25270 */
[----:B------:R-:W2:Y:S08]  /*b1a0*/  @P0 LDC R0, c[0x0][0xdac] ;  /* 0x00036b00ff000b82 */ /* 0x000eb00000000800 */
[----:B------:R-:W1:Y:S01]  /*b1b0*/  @P0 LDC R3, c[0x0][0xdb0] ;  /* 0x00036c00ff030b82 */ /* 0x000e620000000800 */
[----:B--2---:R-:W-:-:S04]  /*b1c0*/  @P0 IMAD.HI.U32 R0, R2, R0, RZ ;  /* 0x0000000002000227 */ /* 0x004fc800078e00ff */
[----:B------:R-:W-:Y:S01]  /*b1d0*/  IMAD.MOV.U32 R4, RZ, RZ, R2 ;  /* 0x000000ffff047224 */ /* 0x000fe200078e0002 */
[----:B-1----:R-:W-:Y:S02]  /*b1e0*/  @P0 SHF.R.U32.HI R4, RZ, R3, R0 ;  /* 0x00000003ff040219 */ /* 0x002fe40000011600 */
[----:B------:R-:W1:Y:S03]  /*b1f0*/  LDC R0, c[0x0][0x2e0] ;  /* 0x0000b800ff007b82 */ /* 0x000e660000000800 */
[----:B------:R-:W-:Y:S01]  /*b200*/  IMAD.MOV.U32 R17, RZ, RZ, R4 ;  /* 0x000000ffff117224 */ /* 0x000fe200078e0004 */
[----:B------:R2:W-:Y:S04]  /*b210*/  STL [R1+0x8], R4 ;  /* 0x0000080401007387 */ /* 0x0005e80000100800 */
[----:B------:R-:W4:Y:S01]  /*b220*/  @P1 LDC.64 R2, c[0x0][0xdb8] ;  /* 0x00036e00ff021b82 */ /* 0x000f220000000a00 */
[----:B-1----:R-:W-:Y:S01]  /*b230*/  IMAD R7, R0, UR4, RZ ;  /* 0x0000000400077c24 */ /* 0x002fe2000f8e02ff */
[----:B------:R-:W-:-:S04]  /*b240*/  MOV R0, 0x400 ;  /* 0x0000040000007802 */ /* 0x000fc80000000f00 */
[----:B---3--:R-:W-:Y:S01]  /*b250*/  LEA R6, R5, R0, 0x18 ;  /* 0x0000000005067211 */ /* 0x008fe200078ec0ff */
[----:B------:R2:W-:Y:S01]  /*b260*/  STL [R1+0x14], R7 ;  /* 0x0000140701007387 */ /* 0x0005e20000100800 */
[----:B------:R-:W-:Y:S01]  /*b270*/  IADD3 R0, R7, 0x4f, RZ ;  /* 0x0000004f07007810 */ /* 0x000fe20007ffe0ff */
[----:B----4-:R-:W-:Y:S02]  /*b280*/  @P1 IMAD.HI.U32 R2, R4, R2, RZ ;  /* 0x0000000204021227 */ /* 0x010fe400078e00ff */
[----:B------:R2:W-:Y:S02]  /*b290*/  STL [R1+0x4], R6 ;  /* 0x0000040601007387 */ /* 0x0005e40000100800 */
[----:B------:R-:W-:Y:S01]  /*b2a0*/  IMAD.HI R0, R0, 0x66666667, RZ ;  /* 0x6666666700007827 */ /* 0x000fe200078e02ff */
[----:B------:R-:W-:-:S03]  /*b2b0*/  @P1 SHF.R.U32.HI R17, RZ, R3, R2 ;  /* 0x00000003ff111219 */ /* 0x000fc60000011602 */
[----:B------:R-:W-:Y:S02]  /*b2c0*/  VIADD R2, R6, 0x24400 ;  /* 0x0002440006027836 */ /* 0x000fe40000000000 */
[----:B------:R-:W-:-:S03]  /*b2d0*/  IMAD.MOV R3, RZ, RZ, -R17 ;  /* 0x000000ffff037224 */ /* 0x000fc600078e0a11 */
[----:B------:R-:W-:Y:S01]  /*b2e0*/  LOP3.LUT P0, RZ, R2, 0x3ff, RZ, 0xc0, !PT ;  /* 0x000003ff02ff7812 */ /* 0x000fe2000780c0ff */
[----:B------:R-:W-:Y:S01]  /*b2f0*/  IMAD R18, R18, R3, R4 ;  /* 0x0000000312127224 */ /* 0x000fe200078e0204 */
[----:B------:R-:W-:-:S04]  /*b300*/  SHF.R.U32.HI R3, RZ, 0x1f, R0 ;  /* 0x0000001fff037819 */ /* 0x000fc80000011600 */
[----:B------:R-:W-:-:S05]  /*b310*/  LEA.HI.SX32 R0, R0, R3, 0x1b ;  /* 0x0000000300007211 */ /* 0x000fca00078fdaff */
[----:B------:R2:W-:Y:S02]  /*b320*/  STL [R1+0xc], R0 ;  /* 0x00000c0001007387 */ /* 0x0005e40000100800 */
[----:B------:R-:W-:Y:S05]  /*b330*/  @!P0 BRA `(.L_x_33) ;  /* 0x0000000000408947 */ /* 0x000fea0003800000 */
[----:B------:R-:W-:Y:S01]  /*b340*/  MOV R2, 0x0 ;  /* 0x0000000000027802 */ /* 0x000fe20000000f00 */
[----:B------:R-:W-:Y:S01]  /*b350*/  ULDC.64 UR6, c[0x4][0x1b8] ;  /* 0x01006e0000067ab9 */ /* 0x000fe20000000a00 */
[----:B------:R-:W-:Y:S01]  /*b360*/  ULDC.64 UR8, c[0x4][0x1c0] ;  /* 0x0100700000087ab9 */ /* 0x000fe20000000a00 */
[----:B------:R-:W-:Y:S01]  /*b370*/  ULDC.64 UR4, c[0x4][0x118] ;  /* 0x0100460000047ab9 */ /* 0x000fe20000000a00 */
[----:B--2---:R-:W-:Y:S01]  /*b380*/  MOV R4, UR6 ;  /* 0x0000000600047c02 */ /* 0x004fe20008000f00 */
[----:B------:R-:W-:Y:S01]  /*b390*/  IMAD.U32 R5, RZ, RZ, UR7 ;  /* 0x00000007ff057e24 */ /* 0x000fe2000f8e00ff */
[----:B------:R-:W1:Y:S01]  /*b3a0*/  LDC.64 R2, c[0x4][R2] ;  /* 0x0100000002027b82 */ /* 0x000e620000000a00 */
[----:B------:R-:W-:Y:S01]  /*b3b0*/  IMAD.U32 R6, RZ, RZ, UR8 ;  /* 0x00000008ff067e24 */ /* 0x000fe2000f8e00ff */
[----:B------:R-:W-:Y:S01]  /*b3c0*/  MOV R7, UR9 ;  /* 0x0000000900077c02 */ /* 0x000fe20008000f00 */
[----:B------:R-:W-:Y:S01]  /*b3d0*/  IMAD.U32 R10, RZ, RZ, UR4 ;  /* 0x00000004ff0a7e24 */ /* 0x000fe2000f8e00ff */
[----:B------:R-:W-:Y:S01]  /*b3e0*/  MOV R8, 0x70 ;  /* 0x0000007000087802 */ /* 0x000fe20000000f00 */
[----:B------:R-:W-:-:S02]  /*b3f0*/  IMAD.U32 R11, RZ, RZ, UR5 ;  /* 0x00000005ff0b7e24 */ /* 0x000fc4000f8e00ff */
[----:B------:R-:W-:Y:S02]  /*b400*/  IMAD.MOV.U32 R12, RZ, RZ, 0x1 ;  /* 0x00000001ff0c7424 */ /* 0x000fe400078e00ff */
[----:B------:R-:W-:-:S07]  /*b410*/  IMAD.MOV.U32 R13, RZ, RZ, RZ ;  /* 0x000000ffff0d7224 */ /* 0x000fce00078e00ff */
[----:B------:R-:W-:-:S07]  /*b420*/  LEPC R20, `(.L_x_33) ;  /* 0x000000001014794e */ /* 0x000fce0000000000 */
[----:B-1----:R-:W-:Y:S05]  /*b430*/  CALL.ABS.NOINC R2 ;  /* 0x0000000002007343 */ /* 0x002fea0003c00000 */
.L_x_33:
[----:B------:R-:W2:Y:S02]  /*b440*/  LDL R2, [R1+0x4] ;  /* 0x0000040001027983 */ /* 0x000ea40000100800 */
[----:B--2---:R-:W-:-:S04]  /*b450*/  IADD3 R0, R2, 0x400, RZ ;  /* 0x0000040002007810 */ /* 0x004fc80007ffe0ff */
[----:B------:R-:W-:-:S13]  /*b460*/  LOP3.LUT P0, RZ, R0, 0x3ff, RZ, 0xc0, !PT ;  /* 0x000003ff00ff7812 */ /* 0x000fda000780c0ff */
[----:B------:R-:W-:Y:S05]  /*b470*/  @!P0 BRA `(.L_x_34) ;  /* 0x0000000000808947 */ /* 0x000fea0003800000 */
[----:B------:R-:W-:Y:S01]  /*b480*/  MOV R0, 0x0 ;  /* 0x0000000000007802 */ /* 0x000fe20000000f00 */
[----:B------:R-:W-:Y:S01]  /*b490*/  ULDC.64 UR6, c[0x4][0x1b8] ;  /* 0x01006e0000067ab9 */ /* 0x000fe20000000a00 */
[----:B------:R-:W-:Y:S01]  /*b4a0*/  ULDC.64 UR8, c[0x4][0x1c0] ;  /* 0x0100700000087ab9 */ /* 0x000fe20000000a00 */
[----:B------:R-:W-:Y:S01]  /*b4b0*/  ULDC.64 UR4, c[0x4][0x120] ;  /* 0x0100480000047ab9 */ /* 0x000fe20000000a00 */
[----:B------:R1:W2:Y:S01]  /*b4c0*/  LDC.64 R2, c[0x4][R0] ;  /* 0x0100000000027b82 */ /* 0x0002a20000000a00 */
[----:B------:R-:W-:Y:S01]  /*b4d0*/  IMAD.U32 R4, RZ, RZ, UR6 ;  /* 0x00000006ff047e24 */ /* 0x000fe2000f8e00ff */
[----:B------:R-:W-:Y:S01]  /*b4e0*/  MOV R6, UR8 ;  /* 0x0000000800067c02 */ /* 0x000fe20008000f00 */
[----:B------:R-:W-:Y:S01]  /*b4f0*/  IMAD.U32 R5, RZ, RZ, UR7 ;  /* 0x00000007ff057e24 */ /* 0x000fe2000f8e00ff */
[----:B------:R-:W-:Y:S01]  /*b500*/  MOV R11, UR5 ;  /* 0x00000005000b7c02 */ /* 0x000fe20008000f00 */
[----:B------:R-:W-:Y:S01]  /*b510*/  IMAD.U32 R7, RZ, RZ, UR9 ;  /* 0x00000009ff077e24 */ /* 0x000fe2000f8e00ff */
[----:B------:R-:W-:Y:S01]  /*b520*/  MOV R13, RZ ;  /* 0x000000ff000d7202 */ /* 0x000fe20000000f00 */
[----:B------:R-:W-:-:S02]  /*b530*/  IMAD.U32 R10, RZ, RZ, UR4 ;  /* 0x00000004ff0a7e24 */ /* 0x000fc4000f8e00ff */
[----:B------:R-:W-:Y:S02]  /*b540*/  IMAD.MOV.U32 R8, RZ, RZ, 0x70 ;  /* 0x00000070ff087424 */ /* 0x000fe400078e00ff */
[----:B-1----:R-:W-:-:S07]  /*b550*/  IMAD.MOV.U32 R12, RZ, RZ, 0x1 ;  /* 0x00000001ff0c7424 */ /* 0x002fce00078e00ff */
[----:B------:R-:W-:-:S07]  /*b560*/  LEPC R20, `(.L_x_35) ;  /* 0x000000001014794e */ /* 0x000fce0000000000 */
[----:B--2---:R-:W-:Y:S05]  /*b570*/  CALL.ABS.NOINC R2 ;  /* 0x0000000002007343 */ /* 0x004fea0003c00000 */
.L_x_35:
[----:B------:R-:W-:Y:S01]  /*b580*/  MOV R2, 0x0 ;  /* 0x0000000000027802 */ /* 0x000fe20000000f00 */
[----:B------:R-:W-:Y:S01]  /*b590*/  ULDC.64 UR6, c[0x4][0x1b8] ;  /* 0x01006e0000067ab9 */ /* 0x000fe20000000a00 */
[----:B------:R-:W-:Y:S01]  /*b5a0*/  ULDC.64 UR8, c[0x4][0x1c0] ;  /* 0x0100700000087ab9 */ /* 0x000fe20000000a00 */
[----:B------:R-:W-:Y:S01]  /*b5b0*/  ULDC.64 UR4, c[0x4][0x128] ;  /* 0x01004a0000047ab9 */ /* 0x000fe20000000a00 */
[----:B------:R-:W-:Y:S01]  /*b5c0*/  IMAD.U32 R4, RZ, RZ, UR6 ;  /* 0x00000006ff047e24 */ /* 0x000fe2000f8e00ff */
[----:B------:R-:W-:Y:S01]  /*b5d0*/  MOV R6, UR8 ;  /* 0x0000000800067c02 */ /* 0x000fe20008000f00 */
[----:B------:R-:W1:Y:S01]  /*b5e0*/  LDC.64 R2, c[0x4][R2] ;  /* 0x0100000002027b82 */ /* 0x000e620000000a00 */
[----:B------:R-:W-:Y:S01]  /*b5f0*/  IMAD.U32 R5, RZ, RZ, UR7 ;  /* 0x00000007ff057e24 */ /* 0x000fe2000f8e00ff */
[----:B------:R-:W-:Y:S01]  /*b600*/  MOV R11, UR5 ;  /* 0x00000005000b7c02 */ /* 0x000fe20008000f00 */
[----:B------:R-:W-:Y:S01]  /*b610*/  IMAD.U32 R7, RZ, RZ, UR9 ;  /* 0x00000009ff077e24 */ /* 0x000fe2000f8e00ff */
[----:B------:R-:W-:Y:S01]  /*b620*/  MOV R13, RZ ;  /* 0x000000ff000d7202 */ /* 0x000fe20000000f00 */
[----:B------:R-:W-:-:S02]  /*b630*/  IMAD.U32 R10, RZ, RZ, UR4 ;  /* 0x00000004ff0a7e24 */ /* 0x000fc4000f8e00ff */
[----:B------:R-:W-:Y:S02]  /*b640*/  IMAD.MOV.U32 R8, RZ, RZ, 0x70 ;  /* 0x00000070ff087424 */ /* 0x000fe400078e00ff */
[----:B------:R-:W-:-:S07]  /*b650*/  IMAD.MOV.U32 R12, RZ, RZ, 0x1 ;  /* 0x00000001ff0c7424 */ /* 0x000fce00078e00ff */
[----:B------:R-:W-:-:S07]  /*b660*/  LEPC R20, `(.L_x_34) ;  /* 0x000000001014794e */ /* 0x000fce0000000000 */
[----:B-1----:R-:W-:Y:S05]  /*b670*/  CALL.ABS.NOINC R2 ;  /* 0x0000000002007343 */ /* 0x002fea0003c00000 */
.L_x_34:
[----:B------:R-:W1:Y:S01]  /*b680*/  LDC R0, c[0x0][0x428] ;  /* 0x00010a00ff007b82 */ /* 0x000e620000000800 */
[----:B------:R-:W-:Y:S01]  /*b690*/  ULDC.64 UR4, c[0x0][0x9f8] ;  /* 0x00027e0000047ab9 */ /* 0x000fe20000000a00 */
[----:B------:R-:W2:Y:S01]  /*b6a0*/  LDL.LU R7, [R1+0x8] ;  /* 0x0000080001077983 */ /* 0x000ea20000300800 */
[----:B------:R-:W-:Y:S01]  /*b6b0*/  ISETP.NE.U32.AND P0, PT, RZ, UR4, PT ;  /* 0x00000004ff007c0c */ /* 0x000fe2000bf05070 */
[----:B------:R-:W-:Y:S01]  /*b6c0*/  IMAD.MOV.U32 R4, RZ, RZ, R18 ;  /* 0x000000ffff047224 */ /* 0x000fe200078e0012 */
[----:B------:R-:W-:Y:S01]  /*b6d0*/  ULDC.64 UR6, c[0x0][0x208] ;  /* 0x0000820000067ab9 */ /* 0x000fe20000000a00 */
[----:B------:R-:W3:Y:S01]  /*b6e0*/  LDL R6, [R1+0x10] ;  /* 0x0000100001067983 */ /* 0x000ee20000100800 */
[----:B------:R-:W-:Y:S01]  /*b6f0*/  ISETP.NE.AND.EX P0, PT, RZ, UR5, PT, P0 ;  /* 0x00000005ff007c0c */ /* 0x000fe2000bf05300 */
[----:B------:R-:W-:Y:S01]  /*b700*/  ULDC UR4, c[0x0][0xda8] ;  /* 0x00036a0000047ab9 */ /* 0x000fe20000000800 */
[----:B------:R-:W4:Y:S01]  /*b710*/  S2R R8, SR_TID.X ;  /* 0x0000000000087919 */ /* 0x000f220000002100 */
[----:B-1----:R-:W-:-:S13]  /*b720*/  ISETP.NE.AND P1, PT, R0, 0x1, PT ;  /* 0x000000010000780c */ /* 0x002fda0003f25270 */
[----:B------:R-:W1:Y:S01]  /*b730*/  @P1 LDC R3, c[0x0][0x42c] ;  /* 0x00010b00ff031b82 */ /* 0x000e620000000800 */
[----:B----4-:R-:W-:-:S07]  /*b740*/  LOP3.LUT R8, R8, 0x1f, RZ, 0xc0, !PT ;  /* 0x0000001f08087812 */ /* 0x010fce00078ec0ff */
[----:B------:R-:W4:Y:S01]  /*b750*/  @P1 LDC R5, c[0x0][0x430] ;  /* 0x00010c00ff051b82 */ /* 0x000f220000000800 */
[----:B-1----:R-:W-:-:S07]  /*b760*/  @P1 IMAD.HI.U32 R0, R18, R3, RZ ;  /* 0x0000000312001227 */ /* 0x002fce00078e00ff */
[----:B------:R-:W1:Y:S01]  /*b770*/  @P0 LDC.64 R2, c[0x0][0x9f8] ;  /* 0x00027e00ff020b82 */ /* 0x000e620000000a00 */
[----:B----4-:R-:W-:Y:S01]  /*b780*/  @P1 SHF.R.U32.HI R4, RZ, R5, R0 ;  /* 0x00000005ff041219 */ /* 0x010fe20000011600 */
[----:B------:R-:W-:Y:S02]  /*b790*/  IMAD.MOV.U32 R0, RZ, RZ, R17 ;  /* 0x000000ffff007224 */ /* 0x000fe400078e0011 */
[----:B-1----:R-:W-:-:S05]  /*b7a0*/  @P0 IMAD.WIDE R2, R17, 0x4, R2 ;  /* 0x0000000411020825 */ /* 0x002fca00078e0202 */
[----:B------:R1:W5:Y:S01]  /*b7b0*/  @P0 LDG.E R0, desc[UR6][R2.64] ;  /* 0x0000000602000981 */ /* 0x000362000c1e1900 */
[----:B------:R-:W-:-:S04]  /*b7c0*/  ISETP.NE.AND P1, PT, R8, RZ, PT ;  /* 0x000000ff0800720c */ /* 0x000fc80003f25270 */
[----:B------:R-:W-:-:S09]  /*b7d0*/  PLOP3.LUT P2, PT, P1, PT, PT, 0x8, 0x0 ;  /* 0x000000000000781c */ /* 0x000fd20000f4e170 */
[----:B------:R-:W-:-:S05]  /*b7e0*/  VOTEU.ALL UP1, P1 ;  /* 0x00000000003f7886 */ /* 0x000fca0000820000 */
[----:B------:R-:W-:-:S04]  /*b7f0*/  @!UP1 UIADD3 UR8, UP0, UR36, 0x270, URZ ;  /* 0x0000027024089890 */ /* 0x000fc8000ff1e03f */
[----:B------:R-:W-:-:S03]  /*b800*/  @!UP1 UIADD3.X UR9, URZ, UR37, URZ, UP0, !UPT ;  /* 0x000000253f099290 */ /* 0x000fc600087fe43f */
[----:B------:R-:W-:Y:S01]  /*b810*/  VOTEU.ALL UP0, P1 ;  /* 0x00000000003f7886 */ /* 0x000fe20000800000 */
[----:B--2---:R-:W-:-:S05]  /*b820*/  IADD3 R8, -R7, RZ, RZ ;  /* 0x000000ff07087210 */ /* 0x004fca0007ffe1ff */
[----:B---3--:R-:W-:-:S04]  /*b830*/  IMAD R8, R8, UR4, R6 ;  /* 0x0000000408087c24 */ /* 0x008fc8000f8e0206 */
[----:B-1----:R-:W-:-:S07]  /*b840*/  IMAD.SHL.U32 R8, R8, 0x80, RZ ;  /* 0x0000008008087824 */ /* 0x002fce00078e00ff */
.L_x_36:
[----:B------:R-:W-:Y:S02]  /*b850*/  PLOP3.LUT P0, PT, P0, P2, PT, 0xa2, 0x0 ;  /* 0x000000000000781c */ /* 0x000fe40000705472 */
[----:B------:R-:W-:Y:S01]  /*b860*/  @P2 R2UR P0, UR7, R17 ;  /* 0x00000000110722ca */ /* 0x000fe20000000000 */
[----:B------:R-:W-:-:S07]  /*b870*/  UMOV UR4, URZ ;  /* 0x0000003f00047c82 */ /* 0x000fce0008000000 */
[----:B------:R-:W-:Y:S02]  /*b880*/  PLOP3.LUT P0, PT, P0, P2, PT, 0xa2, 0x0 ;  /* 0x000000000000781c */ /* 0x000fe40000705472 */
[----:B------:R-:W-:-:S08]  /*b890*/  @P2 R2UR.OR P0, UR6, R18 ;  /* 0x00000000120622ca */ /* 0x000fd00000100000 */
[----:B------:R-:W-:Y:S02]  /*b8a0*/  PLOP3.LUT P0, PT, P0, P2, PT, 0xa2, 0x0 ;  /* 0x000000000000781c */ /* 0x000fe40000705472 */
[----:B------:R-:W-:-:S08]  /*b8b0*/  @P2 R2UR.OR P0, UR5, R8 ;  /* 0x00000000080522ca */ /* 0x000fd00000100000 */
[----:B------:R-:W-:-:S05]  /*b8c0*/  @P2 PLOP3.LUT P2, PT, P0, PT, PT, 0x80, 0x0 ;  /* 0x000000000000281c */ /* 0x000fca000074f070 */
[----:B------:R1:W-:Y:S08]  /*b8d0*/  @!UP0 UTMAPF.L2.4D [UR4], [UR8] ;  /* 0x00000004080085b8 */ /* 0x0003f00008018000 */
[----:B-1----:R-:W-:Y:S05]  /*b8e0*/  @P2 BRA.U.ANY `(.L_x_36) ;  /* 0xfffffffd00d82947 */ /* 0x002fea000393ffff */
[----:B------:R-:W-:Y:S01]  /*b8f0*/  PLOP3.LUT P2, PT, P1, PT, PT, 0x8, 0x0 ;  /* 0x000000000000781c */ /* 0x000fe20000f4e170 */
[----:B------:R-:W-:Y:S01]  /*b900*/  VOTEU.ALL UP0, P1 ;  /* 0x00000000003f7886 */ /* 0x000fe20000800000 */
[----:B------:R-:W-:-:S11]  /*b910*/  UMOV UR4, 0x40 ;  /* 0x0000004000047882 */ /* 0x000fd60000000000 */
.L_x_37:
[----:B------:R-:W-:Y:S02]  /*b920*/  PLOP3.LUT P0, PT, P0, P2, PT, 0xa2, 0x0 ;  /* 0x000000000000781c */ /* 0x000fe40000705472 */
[----:B------:R-:W-:-:S08]  /*b930*/  @P2 R2UR P0, UR7, R17 ;  /* 0x00000000110722ca */ /* 0x000fd00000000000 */
        /* <DEDUP_REMOVED lines=10> */
.L_x_38:
        /* <DEDUP_REMOVED lines=12> */
.L_x_39:
        /* <DEDUP_REMOVED lines=9> */
[----:B------:R-:W1:Y:S01]  /*bb30*/  LDC.64 R2, c[0x0][0x3f8] ;  /* 0x0000fe00ff027b82 */ /* 0x000e620000000a00 */
[----:B------:R-:W-:Y:S01]  /*bb40*/  UMOV UR4, 0xffffffff ;  /* 0xffffffff00047882 */ /* 0x000fe20000000000 */
[----:B-1----:R-:W-:-:S04]  /*bb50*/  ISETP.NE.U32.AND P0, PT, R2, RZ, PT ;  /* 0x000000ff0200720c */ /* 0x002fc80003f05070 */
[----:B------:R-:W-:-:S04]  /*bb60*/  ISETP.NE.AND.EX P0, PT, R3, RZ, PT, P0 ;  /* 0x000000ff0300720c */ /* 0x000fc80003f05300 */
[----:B-----5:R-:W-:Y:S01]  /*bb70*/  SEL R5, R0, RZ, !P0 ;  /* 0x000000ff00057207 */ /* 0x020fe20004000000 */
[----:B------:R-:W-:Y:S08]  /*bb80*/  BRA.DIV UR4, `(.L_x_40) ;  /* 0x0000002e04147947 */ /* 0x000ff0000b800000 */
.L_x_93:
[----:B------:R-:W2:Y:S01]  /*bb90*/  LDL R6, [R1+0xc] ;  /* 0x00000c0001067983 */ /* 0x000ea20000100800 */
[----:B------:R-:W-:Y:S01]  /*bba0*/  UMOV UR4, 0xffffffff ;  /* 0xffffffff00047882 */ /* 0x000fe20000000000 */
[----:B------:R-:W-:Y:S01]  /*bbb0*/  SHF.R.S32.HI R11, RZ, 0x1f, R0 ;  /* 0x0000001fff0b7819 */ /* 0x000fe20000011400 */
[----:B--2---:R-:W-:Y:S01]  /*bbc0*/  VIADD R10, R6, 0xffffffff ;  /* 0xffffffff060a7836 */ /* 0x004fe20000000000 */
[----:B------:R-:W-:Y:S06]  /*bbd0*/  BRA.DIV UR4, `(.L_x_41) ;  /* 0x0000002e04347947 */ /* 0x000fec000b800000 */
[----:B------:R-:W-:-:S13]  /*bbe0*/  ELECT P6, URZ, PT ;  /* 0x00000000003f782f */ /* 0x000fda00038c0000 */
.L_x_96:
[----:B------:R-:W-:Y:S05]  /*bbf0*/  @!P6 BRA `(.L_x_42) ;  /* 0x000000040030e947 */ /* 0x000fea0003800000 */
[----:B------:R1:W-:Y:S01]  /*bc00*/  STL [R1], R10 ;  /* 0x0000000a01007387 */ /* 0x0003e20000100800 */
[----:B------:R-:W-:Y:S01]  /*bc10*/  MOV R5, R0 ;  /* 0x0000000000057202 */ /* 0x000fe20000000f00 */
[----:B------:R-:W-:Y:S06]  /*bc20*/  @!P0 BRA `(.L_x_43) ;  /* 0x0000000000508947 */ /* 0x000fec0003800000 */
[----:B------:R-:W2:Y:S01]  /*bc30*/  LDC R9, c[0x0][0x41c] ;  /* 0x00010700ff097b82 */ /* 0x000ea20000000800 */
[----:B------:R-:W-:Y:S01]  /*bc40*/  IMAD.MOV.U32 R5, RZ, RZ, R10 ;  /* 0x000000ffff057224 */ /* 0x000fe200078e000a */
[----:B------:R-:W-:Y:S01]  /*bc50*/  ULDC.64 UR4, c[0x0][0x408] ;  /* 0x0001020000047ab9 */ /* 0x000fe20000000a00 */
[----:B------:R-:W-:Y:S01]  /*bc60*/  ULDC.64 UR6, c[0x0][0x208] ;  /* 0x0000820000067ab9 */ /* 0x000fe20000000a00 */
[----:B--2---:R-:W-:-:S13]  /*bc70*/  ISETP.NE.AND P1, PT, R9, 0x1, PT ;  /* 0x000000010900780c */ /* 0x004fda0003f25270 */
[----:B------:R-:W2:Y:S02]  /*bc80*/  @P1 LDC.64 R6, c[0x0][0x420] ;  /* 0x00010800ff061b82 */ /* 0x000ea40000000a00 */
[----:B--2---:R-:W-:-:S05]  /*bc90*/  @P1 IMAD.HI.U32 R6, R10, R6, RZ ;  /* 0x000000060a061227 */ /* 0x004fca00078e00ff */
[----:B------:R-:W-:-:S05]  /*bca0*/  @P1 SHF.R.U32.HI R5, RZ, R7, R6 ;  /* 0x00000007ff051219 */ /* 0x000fca0000011606 */
[----:B------:R-:W-:-:S04]  /*bcb0*/  IMAD.MOV R6, RZ, RZ, -R5 ;  /* 0x000000ffff067224 */ /* 0x000fc800078e0a05 */
[----:B------:R-:W-:Y:S02]  /*bcc0*/  IMAD R7, R9, R6, R10 ;  /* 0x0000000609077224 */ /* 0x000fe400078e020a */
[----:B------:R-:W-:-:S03]  /*bcd0*/  IMAD R6, R11, UR4, RZ ;  /* 0x000000040b067c24 */ /* 0x000fc6000f8e02ff */
[----:B------:R2:W-:Y:S01]  /*bce0*/  STL [R1], R7 ;  /* 0x0000000701007387 */ /* 0x0005e20000100800 */
[----:B------:R-:W-:Y:S01]  /*bcf0*/  IMAD R9, R0, UR5, R6 ;  /* 0x0000000500097c24 */ /* 0x000fe2000f8e0206 */
[----:B------:R-:W-:Y:S02]  /*bd00*/  MOV R6, R5 ;  /* 0x0000000500067202 */ /* 0x000fe40000000f00 */
[----:B--2---:R-:W-:-:S03]  /*bd10*/  SHF.R.S32.HI R7, RZ, 0x1f, R5 ;  /* 0x0000001fff077819 */ /* 0x004fc60000011405 */
[----:B------:R-:W-:-:S04]  /*bd20*/  IMAD.WIDE.U32 R6, R0, UR4, R6 ;  /* 0x0000000400067c25 */ /* 0x000fc8000f8e0006 */
[----:B------:R-:W-:Y:S01]  /*bd30*/  IMAD.IADD R5, R7, 0x1, R9 ;  /* 0x0000000107057824 */ /* 0x000fe200078e0209 */
[----:B------:R-:W-:-:S04]  /*bd40*/  LEA R12, P1, R6, R2, 0x2 ;  /* 0x00000002060c7211 */ /* 0x000fc800078210ff */
[----:B------:R-:W-:-:S05]  /*bd50*/  LEA.HI.X R13, R6, R3, R5, 0x2, P1 ;  /* 0x00000003060d7211 */ /* 0x000fca00008f1405 */
[----:B------:R2:W5:Y:S04]  /*bd60*/  LDG.E R5, desc[UR6][R12.64] ;  /* 0x000000060c057981 */ /* 0x000568000c1e1900 */
.L_x_43:
[----:B------:R-:W3:Y:S01]  /*bd70*/  S2R R7, SR_CgaCtaId ;  /* 0x0000000000077919 */ /* 0x000ee20000008800 */
[----:B------:R-:W-:-:S04]  /*bd80*/  MOV R6, 0x400 ;  /* 0x0000040000067802 */ /* 0x000fc80000000f00 */
[----:B---3--:R-:W-:Y:S02]  /*bd90*/  LEA R6, R7, R6, 0x18 ;  /* 0x0000000607067211 */ /* 0x008fe400078ec0ff */
[----:B------:R-:W-:-:S03]  /*bda0*/  SHF.L.U32 R7, R19, 0x1f, RZ ;  /* 0x0000001f13077819 */ /* 0x000fc600000006ff */
[----:B------:R-:W-:-:S04]  /*bdb0*/  IMAD R6, R16, 0x8, R6 ;  /* 0x0000000810067824 */ /* 0x000fc800078e0206 */
[----:B------:R-:W3:Y:S02]  /*bdc0*/  SYNCS.PHASECHK.TRANS64.TRYWAIT P1, [R6+URZ+0x38840], R7 ;  /* 0x03884007060075a7 */ /* 0x000ee4000802017f */
[----:B---3--:R-:W-:Y:S05]  /*bdd0*/  @!P1 BRA `(.L_x_44) ;  /* 0x0000002800d49947 */ /* 0x008fea0003800000 */
.L_x_97:
[----:B------:R-:W4:Y:S02]  /*bde0*/  S2R R9, SR_TID.X ;  /* 0x0000000000097919 */ /* 0x000f240000002100 */
[----:B----4-:R-:W-:-:S04]  /*bdf0*/  LOP3.LUT R9, R9, 0x7f, RZ, 0xc0, !PT ;  /* 0x0000007f09097812 */ /* 0x010fc800078ec0ff */
[----:B------:R-:W-:-:S13]  /*be00*/  ISETP.NE.AND P1, PT, R9, RZ, PT ;  /* 0x000000ff0900720c */ /* 0x000fda0003f25270 */
[----:B------:R-:W-:Y:S05]  /*be10*/  @P1 BRA `(.L_x_45) ;  /* 0x00000000001c1947 */ /* 0x000fea0003800000 */
[----:B------:R-:W4:Y:S01]  /*be20*/  S2R R9, SR_TID.X ;  /* 0x0000000000097919 */ /* 0x000f220000002100 */
[----:B---3--:R-:W-:-:S04]  /*be30*/  MOV R7, 0xa000 ;  /* 0x0000a00000077802 */ /* 0x008fc80000000f00 */
[----:B------:R3:W-:Y:S01]  /*be40*/  SYNCS.ARRIVE.TRANS64 RZ, [R6+URZ+0x38830], R7 ;  /* 0x0388300706ff79a7 */ /* 0x0007e2000800003f */
[----:B----4-:R-:W-:-:S04]  /*be50*/  LOP3.LUT R9, R9, 0x1f, RZ, 0xc0, !PT ;  /* 0x0000001f09097812 */ /* 0x010fc800078ec0ff */
[----:B------:R-:W-:-:S13]  /*be60*/  ISETP.NE.AND P1, PT, R9, RZ, PT ;  /* 0x000000ff0900720c */ /* 0x000fda0003f25270 */
[----:B---3--:R-:W-:Y:S05]  /*be70*/  @!P1 BRA `(.L_x_45) ;  /* 0x0000000000049947 */ /* 0x008fea0003800000 */
[----:B------:R-:W-:Y:S01]  /*be80*/  BPT.TRAP 0x1 ;  /* 0x000000040000795c */ /* 0x000fe20000300000 */
.L_x_45:
[----:B---3--:R-:W3:Y:S01]  /*be90*/  LDL R7, [R1] ;  /* 0x0000000001077983 */ /* 0x008ee20000100800 */
[----:B------:R-:W-:Y:S01]  /*bea0*/  MOV R9, 0x400 ;  /* 0x0000040000097802 */ /* 0x000fe20000000f00 */
[----:B--2---:R-:W2:Y:S01]  /*beb0*/  S2R R12, SR_CgaCtaId ;  /* 0x00000000000c7919 */ /* 0x004ea20000008800 */
[----:B------:R-:W-:Y:S01]  /*bec0*/  R2UR UR9, R6 ;  /* 0x00000000060972ca */ /* 0x000fe200000e0000 */
[----:B------:R-:W-:Y:S01]  /*bed0*/  UIADD3 UR4, UP0, UR36, 0x370, URZ ;  /* 0x0000037024047890 */ /* 0x000fe2000ff1e03f */
[----:B------:R-:W-:Y:S02]  /*bee0*/  R2UR UR12, R4 ;  /* 0x00000000040c72ca */ /* 0x000fe400000e0000 */
[----:B-----5:R-:W-:Y:S01]  /*bef0*/  R2UR UR13, R5 ;  /* 0x00000000050d72ca */ /* 0x020fe200000e0000 */
[----:B------:R-:W-:Y:S01]  /*bf00*/  UIADD3.X UR5, URZ, UR37, URZ, UP0, !UPT ;  /* 0x000000253f057290 */ /* 0x000fe200087fe43f */
[----:B--2---:R-:W-:-:S05]  /*bf10*/  LEA R9, R12, R9, 0x18 ;  /* 0x000000090c097211 */ /* 0x004fca00078ec0ff */
[----:B------:R-:W-:-:S05]  /*bf20*/  IMAD R6, R16, 0xa000, R9 ;  /* 0x0000a00010067824 */ /* 0x000fca00078e0209 */
[----:B------:R-:W-:Y:S01]  /*bf30*/  R2UR UR14, R6 ;  /* 0x00000000060e72ca */ /* 0x000fe200000e0000 */
[----:B------:R-:W-:Y:S01]  /*bf40*/  UIADD3 UR9, UR9, 0x38830, URZ ;  /* 0x0003883009097890 */ /* 0x000fe2000fffe03f */
[----:B------:R-:W-:Y:S01]  /*bf50*/  UMOV UR10, URZ ;  /* 0x0000003f000a7c82 */ /* 0x000fe20008000000 */
[----:B------:R-:W-:Y:S01]  /*bf60*/  UMOV UR6, 0x0 ;  /* 0x0000000000067882 */ /* 0x000fe20000000000 */
[----:B------:R-:W-:-:S09]  /*bf70*/  UMOV UR7, 0x14f00000 ;  /* 0x14f0000000077882 */ /* 0x000fd20000000000 */
[----:B------:R-:W-:Y:S02]  /*bf80*/  UIADD3 UR8, UR14, 0x24400, URZ ;  /* 0x000244000e087890 */ /* 0x000fe4000fffe03f */
[----:B------:R-:W-:Y:S02]  /*bf90*/  UIADD3 UR15, UR14, 0x26c00, URZ ;  /* 0x00026c000e0f7890 */ /* 0x000fe4000fffe03f */
[----:B------:R-:W-:Y:S01]  /*bfa0*/  UIADD3 UR17, UR14, 0x29400, URZ ;  /* 0x000294000e117890 */ /* 0x000fe2000fffe03f */
[----:B------:R-:W-:Y:S01]  /*bfb0*/  UMOV UR16, 0x40 ;  /* 0x0000004000107882 */ /* 0x000fe20000000000 */
[----:B------:R-:W-:-:S03]  /*bfc0*/  UIADD3 UR18, UR14, 0x2bc00, URZ ;  /* 0x0002bc000e127890 */ /* 0x000fc6000fffe03f */
[----:B------:R-:W-:Y:S01]  /*bfd0*/  UMOV UR14, 0x80 ;  /* 0x00000080000e7882 */ /* 0x000fe20000000000 */
[----:B---3--:R-:W-:-:S13]  /*bfe0*/  R2UR UR11, R7 ;  /* 0x00000000070b72ca */ /* 0x008fda00000e0000 */
[----:B------:R-:W-:-:S09]  /*bff0*/  UIMAD UR11, UR11, 0x50, URZ ;  /* 0x000000500b0b78a4 */ /* 0x000fd2000f8e023f */
[----:B------:R2:W-:Y:S02]  /*c000*/  UTMALDG.4D [UR8], [UR4], desc[UR6] ;  /* 0x00000608040075b4 */ /* 0x0005e40008019000 */
[----:B--2---:R-:W-:Y:S01]  /*c010*/  UMOV UR8, UR15 ;  /* 0x0000000f00087c82 */ /* 0x004fe20008000000 */
[----:B------:R-:W-:Y:S02]  /*c020*/  UMOV UR10, UR16 ;  /* 0x00000010000a7c82 */ /* 0x000fe40008000000 */
[----:B------:R2:W-:Y:S02]  /*c030*/  UTMALDG.4D [UR8], [UR4], desc[UR6] ;  /* 0x00000608040075b4 */ /* 0x0005e40008019000 */
[----:B--2---:R-:W-:Y:S01]  /*c040*/  UMOV UR8, UR17 ;  /* 0x0000001100087c82 */ /* 0x004fe20008000000 */
[----:B------:R-:W-:Y:S01]  /*c050*/  UMOV UR10, UR14 ;  /* 0x0000000e000a7c82 */ /* 0x000fe20008000000 */
[----:B------:R-:W-:Y:S01]  /*c060*/  UMOV UR14, 0xc0 ;  /* 0x000000c0000e7882 */ /* 0x000fe20000000000 */
[----:B------:R2:W-:Y:S02]  /*c070*/  UTMALDG.4D [UR8], [UR4], desc[UR6] ;  /* 0x00000608040075b4 */ /* 0x0005e40008019000 */
[----:B--2---:R-:W-:Y:S01]  /*c080*/  UMOV UR8, UR18 ;  /* 0x0000001200087c82 */ /* 0x004fe20008000000 */
[----:B------:R-:W-:-:S02]  /*c090*/  UMOV UR10, UR14 ;  /* 0x0000000e000a7c82 */ /* 0x000fc40008000000 */
[----:B------:R2:W-:Y:S02]  /*c0a0*/  UTMALDG.4D [UR8], [UR4], desc[UR6] ;  /* 0x00000608040075b4 */ /* 0x0005e40008019000 */
[----:B--2---:R-:W-:Y:S01]  /*c0b0*/  NOP ;  /* 0x0000000000007918 */ /* 0x004fe20000000000 */
.L_x_42:
[----:B------:R-:W2:Y:S01]  /*c0c0*/  LDL R13, [R1+0x18] ;  /* 0x00001800010d7983 */ /* 0x000ea20000100800 */
[----:B------:R-:W-:-:S03]  /*c0d0*/  MOV R9, 0x400 ;  /* 0x0000040000097802 */ /* 0x000fc60000000f00 */
[----:B------:R-:W3:Y:S01]  /*c0e0*/  LDL.LU R7, [R1+0x14] ;  /* 0x0000140001077983 */ /* 0x000ee20000300800 */
[----:B------:R-:W4:Y:S01]  /*c0f0*/  S2R R12, SR_CgaCtaId ;  /* 0x00000000000c7919 */ /* 0x000f220000008800 */
[----:B------:R-:W-:Y:S05]  /*c100*/  WARPSYNC.ALL ;  /* 0x0000000000007948 */ /* 0x000fea0003800000 */
[----:B------:R-:W-:-:S13]  /*c110*/  ELECT P1, URZ, PT ;  /* 0x00000000003f782f */ /* 0x000fda0003820000 */
[----:B------:R-:W-:Y:S01]  /*c120*/  @P1 R2UR UR13, R17 ;  /* 0x00000000110d12ca */ /* 0x000fe200000e0000 */
[----:B------:R-:W-:Y:S01]  /*c130*/  UIADD3 UR4, UP0, UR36, 0x270, URZ ;  /* 0x0000027024047890 */ /* 0x000fe2000ff1e03f */
[----:B------:R-:W-:Y:S02]  /*c140*/  @P1 R2UR UR12, R18 ;  /* 0x00000000120c12ca */ /* 0x000fe400000e0000 */
[----:B------:R-:W-:Y:S01]  /*c150*/  @P1 R2UR UR11, R8 ;  /* 0x00000000080b12ca */ /* 0x000fe200000e0000 */
[----:B------:R-:W-:Y:S01]  /*c160*/  UIADD3.X UR5, URZ, UR37, URZ, UP0, !UPT ;  /* 0x000000253f057290 */ /* 0x000fe200087fe43f */
[----:B----4-:R-:W-:-:S04]  /*c170*/  LEA R9, R12, R9, 0x18 ;  /* 0x000000090c097211 */ /* 0x010fc800078ec0ff */
[----:B------:R-:W-:Y:S01]  /*c180*/  R2UR UR30, R9 ;  /* 0x00000000091e72ca */ /* 0x000fe200000e0000 */
[----:B------:R-:W-:Y:S01]  /*c190*/  @P1 IMAD.MOV.U32 R6, RZ, RZ, 0x10000 ;  /* 0x00010000ff061424 */ /* 0x000fe200078e00ff */
[----:B------:R-:W-:Y:S01]  /*c1a0*/  BAR.SYNC.DEFER_BLOCKING 0x8, 0x120 ;  /* 0x0204800000007b1d */ /* 0x000fe20000010000 */
[----:B------:R-:W-:Y:S02]  /*c1b0*/  @P1 R2UR UR29, R17 ;  /* 0x00000000111d12ca */ /* 0x000fe400000e0000 */
[----:B------:R-:W-:-:S08]  /*c1c0*/  @P1 R2UR UR28, R18 ;  /* 0x00000000121c12ca */ /* 0x000fd000000e0000 */
[----:B------:R-:W-:Y:S02]  /*c1d0*/  UIADD3 UR8, UR30, 0x14400, URZ ;  /* 0x000144001e087890 */ /* 0x000fe4000fffe03f */
[----:B------:R-:W-:Y:S01]  /*c1e0*/  UIADD3 UR9, UR30, 0x38800, URZ ;  /* 0x000388001e097890 */ /* 0x000fe2000fffe03f */
[----:B------:R-:W-:Y:S01]  /*c1f0*/  @P1 R2UR UR27, R8 ;  /* 0x00000000081b12ca */ /* 0x000fe200000e0000 */
[----:B------:R-:W-:Y:S01]  /*c200*/  UMOV UR6, 0x0 ;  /* 0x0000000000067882 */ /* 0x000fe20000000000 */
[----:B------:R-:W-:Y:S01]  /*c210*/  UMOV UR7, 0x12f00000 ;  /* 0x12f0000000077882 */ /* 0x000fe20000000000 */
[----:B------:R-:W-:Y:S01]  /*c220*/  UMOV UR10, URZ ;  /* 0x0000003f000a7c82 */ /* 0x000fe20008000000 */
[----:B------:R-:W-:Y:S02]  /*c230*/  @P1 R2UR UR21, R17 ;  /* 0x00000000111512ca */ /* 0x000fe400000e0000 */
[----:B------:R-:W-:Y:S02]  /*c240*/  @P1 R2UR UR20, R18 ;  /* 0x00000000121412ca */ /* 0x000fe400000e0000 */
[----:B------:R-:W-:Y:S01]  /*c250*/  @P1 R2UR UR19, R8 ;  /* 0x00000000081312ca */ /* 0x000fe200000e0000 */
[----:B------:R2:W-:Y:S01]  /*c260*/  @P1 SYNCS.ARRIVE.TRANS64 RZ, [R9+URZ+0x38800], R6 ;  /* 0x0388000609ff19a7 */ /* 0x0005e2000800003f */
[----:B------:R4:W-:Y:S01]  /*c270*/  UTMALDG.4D [UR8], [UR4], desc[UR6] ;  /* 0x00000608040075b4 */ /* 0x0009e20008019000 */
[----:B------:R-:W-:-:S02]  /*c280*/  UIADD3 UR24, UR30, 0x18400, URZ ;  /* 0x000184001e187890 */ /* 0x000fc4000fffe03f */
[----:B------:R-:W-:Y:S01]  /*c290*/  UIADD3 UR16, UR30, 0x1c400, URZ ;  /* 0x0001c4001e107890 */ /* 0x000fe2000fffe03f */
[----:B------:R-:W-:Y:S01]  /*c2a0*/  UMOV UR14, 0x0 ;  /* 0x00000000000e7882 */ /* 0x000fe20000000000 */
[----:B------:R-:W-:Y:S01]  /*c2b0*/  UMOV UR15, 0x12f00000 ;  /* 0x12f00000000f7882 */ /* 0x000fe20000000000 */
[----:B------:R-:W-:Y:S01]  /*c2c0*/  UMOV UR26, 0x40 ;  /* 0x00000040001a7882 */ /* 0x000fe20000000000 */
[----:B------:R-:W-:Y:S01]  /*c2d0*/  UMOV UR25, UR9 ;  /* 0x0000000900197c82 */ /* 0x000fe20008000000 */
[----:B------:R-:W-:Y:S01]  /*c2e0*/  UMOV UR22, 0x0 ;  /* 0x0000000000167882 */ /* 0x000fe20000000000 */
[----:B------:R-:W-:Y:S01]  /*c2f0*/  UMOV UR23, 0x12f00000 ;  /* 0x12f0000000177882 */ /* 0x000fe20000000000 */
[----:B------:R-:W-:Y:S01]  /*c300*/  UMOV UR18, 0x80 ;  /* 0x0000008000127882 */ /* 0x000fe20000000000 */
[----:B------:R-:W-:Y:S01]  /*c310*/  UMOV UR17, UR9 ;  /* 0x0000000900117c82 */ /* 0x000fe20008000000 */
[----:B------:R1:W-:Y:S01]  /*c320*/  UTMALDG.4D [UR24], [UR4], desc[UR14] ;  /* 0x00000e18040075b4 */ /* 0x0003e20008019000 */
[----:B------:R1:W-:Y:S01]  /*c330*/  UTMALDG.4D [UR16], [UR4], desc[UR22] ;  /* 0x00001610040075b4 */ /* 0x0003e20008019000 */
[----:B----4-:R-:W-:-:S02]  /*c340*/  @P1 R2UR UR13, R17 ;  /* 0x00000000110d12ca */ /* 0x010fc400000e0000 */
[----:B------:R-:W-:Y:S02]  /*c350*/  @P1 R2UR UR12, R18 ;  /* 0x00000000120c12ca */ /* 0x000fe400000e0000 */
[----:B------:R-:W-:Y:S01]  /*c360*/  @P1 R2UR UR11, R8 ;  /* 0x00000000080b12ca */ /* 0x000fe200000e0000 */
[----:B------:R-:W-:Y:S01]  /*c370*/  UIADD3 UR8, UR30, 0x20400, URZ ;  /* 0x000204001e087890 */ /* 0x000fe2000fffe03f */
[----:B------:R-:W-:Y:S01]  /*c380*/  UMOV UR6, 0x0 ;  /* 0x0000000000067882 */ /* 0x000fe20000000000 */
[----:B------:R-:W-:Y:S01]  /*c390*/  UMOV UR7, 0x12f00000 ;  /* 0x12f0000000077882 */ /* 0x000fe20000000000 */
[----:B------:R-:W-:-:S09]  /*c3a0*/  UMOV UR10, 0xc0 ;  /* 0x000000c0000a7882 */ /* 0x000fd20000000000 */
[----:B------:R1:W-:Y:S01]  /*c3b0*/  UTMALDG.4D [UR8], [UR4], desc[UR6] ;  /* 0x00000608040075b4 */ /* 0x0003e20008019000 */
[----:B------:R-:W-:Y:S01]  /*c3c0*/  BSSY B0, `(.L_x_46) ;  /* 0x0000006000007945 */ /* 0x000fe20003800000 */
[----:B--2---:R-:W-:-:S04]  /*c3d0*/  LOP3.LUT R6, R13, 0x1, RZ, 0xc, !PT ;  /* 0x000000010d067812 */ /* 0x004fc800078e0cff */
[----:B------:R-:W-:-:S04]  /*c3e0*/  SHF.L.U32 R6, R6, 0x1f, RZ ;  /* 0x0000001f06067819 */ /* 0x000fc800000006ff */
[----:B------:R-:W2:Y:S01]  /*c3f0*/  SYNCS.PHASECHK.TRANS64.TRYWAIT P1, [R9+URZ+0x38820], R6 ;  /* 0x03882006090075a7 */ /* 0x000ea2000802017f */
[----:B---3--:R-:W-:Y:S01]  /*c400*/  ISETP.GE.AND P2, PT, R7, 0x51, PT ;  /* 0x000000510700780c */ /* 0x008fe20003f46270 */
[----:B-12---:R-:W-:-:S12]  /*c410*/  @!P1 BRA `(.L_x_47) ;  /* 0x0000002400589947 */ /* 0x006fd80003800000 */
.L_x_98:
[----:B------:R-:W-:Y:S05]  /*c420*/  BSYNC B0 ;  /* 0x0000000000007941 */ /* 0x000fea0003800000 */
.L_x_46:
[----:B------:R-:W-:Y:S05]  /*c430*/  @!P2 BRA `(.L_x_48) ;  /* 0x000000180084a947 */ /* 0x000fea0003800000 */
[----:B-1----:R-:W2:Y:S01]  /*c440*/  LDL R7, [R1+0xc] ;  /* 0x00000c0001077983 */ /* 0x002ea20000100800 */
[----:B------:R-:W-:Y:S01]  /*c450*/  MOV R6, 0x1 ;  /* 0x0000000100067802 */ /* 0x000fe20000000f00 */
[----:B--2---:R-:W-:-:S05]  /*c460*/  IMAD.MOV R13, RZ, RZ, -R7 ;  /* 0x000000ffff0d7224 */ /* 0x004fca00078e0a07 */
[----:B------:R-:W-:-:S05]  /*c470*/  VIADDMNMX R13, R13, R6, 0xffffffff, !PT ;  /* 0xffffffff0d0d7446 */ /* 0x000fca0007800106 */
[----:B------:R-:W-:-:S05]  /*c480*/  IMAD.IADD R6, R7, 0x1, R13 ;  /* 0x0000000107067824 */ /* 0x000fca00078e020d */
[----:B------:R-:W-:-:S04]  /*c490*/  LOP3.LUT R6, R6, 0x1, RZ, 0xc0, !PT ;  /* 0x0000000106067812 */ /* 0x000fc800078ec0ff */
[----:B------:R-:W-:Y:S01]  /*c4a0*/  ISETP.NE.U32.AND P1, PT, R6, 0x1, PT ;  /* 0x000000010600780c */ /* 0x000fe20003f25070 */
[----:B------:R-:W-:-:S12]  /*c4b0*/  VIADD R6, R7, 0xfffffffe ;  /* 0xfffffffe07067836 */ /* 0x000fd80000000000 */
[----:B------:R-:W-:Y:S05]  /*c4c0*/  @P1 BRA `(.L_x_49) ;  /* 0x0000000800281947 */ /* 0x000fea0003800000 */
[----:B------:R-:W-:Y:S01]  /*c4d0*/  IADD3 R7, R16, 0x1, RZ ;  /* 0x0000000110077810 */ /* 0x000fe20007ffe0ff */
[----:B------:R-:W-:Y:S03]  /*c4e0*/  BSSY B0, `(.L_x_50) ;  /* 0x0000084000007945 */ /* 0x000fe60003800000 */
[----:B------:R-:W-:-:S04]  /*c4f0*/  ISETP.NE.AND P1, PT, R7, 0x2, PT ;  /* 0x000000020700780c */ /* 0x000fc80003f25270 */
[----:B------:R-:W-:Y:S02]  /*c500*/  SEL R12, RZ, 0x1, P1 ;  /* 0x00000001ff0c7807 */ /* 0x000fe40000800000 */
[----:B------:R-:W-:Y:S02]  /*c510*/  SEL R7, R7, RZ, P1 ;  /* 0x000000ff07077207 */ /* 0x000fe40000800000 */
[----:B------:R-:W-:Y:S01]  /*c520*/  LOP3.LUT R12, R19, R12, RZ, 0x3c, !PT ;  /* 0x0000000c130c7212 */ /* 0x000fe200078e3cff */
[----:B------:R-:W-:Y:S06]  /*c530*/  @!P6 BRA `(.L_x_51) ;  /* 0x0000000400f8e947 */ /* 0x000fec0003800000 */
[----:B------:R-:W-:Y:S01]  /*c540*/  IMAD.MOV.U32 R8, RZ, RZ, R5 ;  /* 0x000000ffff087224 */ /* 0x000fe200078e0005 */
[----:B------:R-:W-:Y:S06]  /*c550*/  @!P0 BRA `(.L_x_52) ;  /* 0x0000000000488947 */ /* 0x000fec0003800000 */
[----:B------:R-:W1:Y:S01]  /*c560*/  LDC R15, c[0x0][0x41c] ;  /* 0x00010700ff0f7b82 */ /* 0x000e620000000800 */
[----:B------:R-:W-:Y:S01]  /*c570*/  ULDC.64 UR4, c[0x0][0x408] ;  /* 0x0001020000047ab9 */ /* 0x000fe20000000a00 */
[----:B------:R-:W-:Y:S01]  /*c580*/  ULDC.64 UR6, c[0x0][0x208] ;  /* 0x0000820000067ab9 */ /* 0x000fe20000000a00 */
[----:B-1----:R-:W-:-:S13]  /*c590*/  ISETP.NE.AND P1, PT, R15, 0x1, PT ;  /* 0x000000010f00780c */ /* 0x002fda0003f25270 */
[----:B------:R-:W1:Y:S02]  /*c5a0*/  @P1 LDC.64 R8, c[0x0][0x420] ;  /* 0x00010800ff081b82 */ /* 0x000e640000000a00 */
[----:B-1----:R-:W-:-:S04]  /*c5b0*/  @P1 IMAD.HI.U32 R14, R6, R8, RZ ;  /* 0x00000008060e1227 */ /* 0x002fc800078e00ff */
[----:B------:R-:W-:Y:S01]  /*c5c0*/  IMAD.MOV.U32 R8, RZ, RZ, R6 ;  /* 0x000000ffff087224 */ /* 0x000fe200078e0006 */
[----:B------:R-:W-:Y:S01]  /*c5d0*/  @P1 SHF.R.U32.HI R8, RZ, R9, R14 ;  /* 0x00000009ff081219 */ /* 0x000fe2000001160e */
[----:B------:R-:W-:-:S03]  /*c5e0*/  IMAD R14, R11, UR4, RZ ;  /* 0x000000040b0e7c24 */ /* 0x000fc6000f8e02ff */
[----:B------:R-:W-:Y:S01]  /*c5f0*/  IADD3 R9, -R8, RZ, RZ ;  /* 0x000000ff08097210 */ /* 0x000fe20007ffe1ff */
[----:B------:R-:W-:-:S04]  /*c600*/  IMAD R14, R0, UR5, R14 ;  /* 0x00000005000e7c24 */ /* 0x000fc8000f8e020e */
[----:B------:R-:W-:Y:S01]  /*c610*/  IMAD R6, R15, R9, R6 ;  /* 0x000000090f067224 */ /* 0x000fe200078e0206 */
[----:B------:R-:W-:-:S03]  /*c620*/  SHF.R.S32.HI R9, RZ, 0x1f, R8 ;  /* 0x0000001fff097819 */ /* 0x000fc60000011408 */
[----:B------:R-:W-:-:S04]  /*c630*/  IMAD.WIDE.U32 R8, R0, UR4, R8 ;  /* 0x0000000400087c25 */ /* 0x000fc8000f8e0008 */
[----:B------:R-:W-:Y:S01]  /*c640*/  IMAD.IADD R9, R14, 0x1, R9 ;  /* 0x000000010e097824 */ /* 0x000fe200078e0209 */
[----:B------:R-:W-:-:S04]  /*c650*/  LEA R2, P1, R8, R2, 0x2 ;  /* 0x0000000208027211 */ /* 0x000fc800078210ff */
[----:B------:R-:W-:-:S05]  /*c660*/  LEA.HI.X R3, R8, R3, R9, 0x2, P1 ;  /* 0x0000000308037211 */ /* 0x000fca00008f1409 */
[----:B------:R1:W5:Y:S04]  /*c670*/  LDG.E R8, desc[UR6][R2.64] ;  /* 0x0000000602087981 */ /* 0x000368000c1e1900 */
.L_x_52:
[----:B-1----:R-:W1:Y:S01]  /*c680*/  S2R R3, SR_CgaCtaId ;  /* 0x0000000000037919 */ /* 0x002e620000008800 */
[----:B------:R-:W-:-:S04]  /*c690*/  MOV R2, 0x400 ;  /* 0x0000040000027802 */ /* 0x000fc80000000f00 */
[----:B-1----:R-:W-:Y:S02]  /*c6a0*/  LEA R2, R3, R2, 0x18 ;  /* 0x0000000203027211 */ /* 0x002fe400078ec0ff */
[----:B------:R-:W-:-:S03]  /*c6b0*/  SHF.L.U32 R3, R12, 0x1f, RZ ;  /* 0x0000001f0c037819 */ /* 0x000fc600000006ff */
[----:B------:R-:W-:-:S04]  /*c6c0*/  IMAD R2, R7, 0x8, R2 ;  /* 0x0000000807027824 */ /* 0x000fc800078e0202 */
[----:B------:R-:W1:Y:S02]  /*c6d0*/  SYNCS.PHASECHK.TRANS64.TRYWAIT P1, [R2+URZ+0x38840], R3 ;  /* 0x03884003020075a7 */ /* 0x000e64000802017f */
[----:B-1----:R-:W-:Y:S05]  /*c6e0*/  @!P1 BRA `(.L_x_53) ;  /* 0x0000002000c49947 */ /* 0x002fea0003800000 */
.L_x_99:
[----:B------:R-:W2:Y:S02]  /*c6f0*/  S2R R9, SR_TID.X ;  /* 0x0000000000097919 */ /* 0x000ea40000002100 */
[----:B--2---:R-:W-:-:S04]  /*c700*/  LOP3.LUT R9, R9, 0x7f, RZ, 0xc0, !PT ;  /* 0x0000007f09097812 */ /* 0x004fc800078ec0ff */
[----:B------:R-:W-:-:S13]  /*c710*/  ISETP.NE.AND P2, PT, R9, RZ, PT ;  /* 0x000000ff0900720c */ /* 0x000fda0003f45270 */
[----:B------:R-:W-:Y:S05]  /*c720*/  @P2 BRA `(.L_x_54) ;  /* 0x00000000001c2947 */ /* 0x000fea0003800000 */
[----:B------:R-:W2:Y:S01]  /*c730*/  S2R R9, SR_TID.X ;  /* 0x0000000000097919 */ /* 0x000ea20000002100 */
[----:B-1----:R-:W-:-:S04]  /*c740*/  MOV R3, 0xa000 ;  /* 0x0000a00000037802 */ /* 0x002fc80000000f00 */
[----:B------:R3:W-:Y:S01]  /*c750*/  SYNCS.ARRIVE.TRANS64 RZ, [R2+URZ+0x38830], R3 ;  /* 0x0388300302ff79a7 */ /* 0x0007e2000800003f */
[----:B--2---:R-:W-:-:S04]  /*c760*/  LOP3.LUT R9, R9, 0x1f, RZ, 0xc0, !PT ;  /* 0x0000001f09097812 */ /* 0x004fc800078ec0ff */
[----:B------:R-:W-:-:S13]  /*c770*/  ISETP.NE.AND P1, PT, R9, RZ, PT ;  /* 0x000000ff0900720c */ /* 0x000fda0003f25270 */
[----:B---3--:R-:W-:Y:S05]  /*c780*/  @!P1 BRA `(.L_x_54) ;  /* 0x0000000000049947 */ /* 0x008fea0003800000 */
[----:B------:R-:W-:Y:S01]  /*c790*/  BPT.TRAP 0x1 ;  /* 0x000000040000795c */ /* 0x000fe20000300000 */
.L_x_54:
[----:B------:R-:W2:Y:S01]  /*c7a0*/  S2R R14, SR_CgaCtaId ;  /* 0x00000000000e7919 */ /* 0x000ea20000008800 */
[----:B------:R-:W-:Y:S01]  /*c7b0*/  MOV R9, 0x400 ;  /* 0x0000040000097802 */ /* 0x000fe20000000f00 */
[----:B------:R-:W-:Y:S01]  /*c7c0*/  UIADD3 UR4, UP0, UR36, 0x370, URZ ;  /* 0x0000037024047890 */ /* 0x000fe2000ff1e03f */
[----:B------:R-:W-:Y:S01]  /*c7d0*/  R2UR UR9, R2 ;  /* 0x00000000020972ca */ /* 0x000fe200000e0000 */
[----:B------:R-:W-:Y:S01]  /*c7e0*/  UMOV UR10, URZ ;  /* 0x0000003f000a7c82 */ /* 0x000fe20008000000 */
[----:B------:R-:W-:Y:S01]  /*c7f0*/  R2UR UR11, R6 ;  /* 0x00000000060b72ca */ /* 0x000fe200000e0000 */
[----:B------:R-:W-:Y:S01]  /*c800*/  UIADD3.X UR5, URZ, UR37, URZ, UP0, !UPT ;  /* 0x000000253f057290 */ /* 0x000fe200087fe43f */
[----:B------:R-:W-:Y:S01]  /*c810*/  R2UR UR12, R4 ;  /* 0x00000000040c72ca */ /* 0x000fe200000e0000 */
[----:B------:R-:W-:Y:S01]  /*c820*/  UMOV UR6, 0x0 ;  /* 0x0000000000067882 */ /* 0x000fe20000000000 */
[----:B-----5:R-:W-:Y:S01]  /*c830*/  R2UR UR13, R8 ;  /* 0x00000000080d72ca */ /* 0x020fe200000e0000 */
[----:B------:R-:W-:Y:S01]  /*c840*/  UMOV UR7, 0x14f00000 ;  /* 0x14f0000000077882 */ /* 0x000fe20000000000 */
[----:B------:R-:W-:Y:S01]  /*c850*/  UMOV UR17, 0x40 ;  /* 0x0000004000117882 */ /* 0x000fe20000000000 */
[----:B------:R-:W-:Y:S01]  /*c860*/  UMOV UR18, 0x80 ;  /* 0x0000008000127882 */ /* 0x000fe20000000000 */
[----:B------:R-:W-:Y:S01]  /*c870*/  UMOV UR19, 0xc0 ;  /* 0x000000c000137882 */ /* 0x000fe20000000000 */
[----:B-1----:R-:W-:-:S02]  /*c880*/  SHF.L.U32 R3, R19, 0x1f, RZ ;  /* 0x0000001f13037819 */ /* 0x002fc400000006ff */
[----:B------:R-:W-:Y:S02]  /*c890*/  UIADD3 UR9, UR9, 0x38830, URZ ;  /* 0x0003883009097890 */ /* 0x000fe4000fffe03f */
[----:B------:R-:W-:Y:S01]  /*c8a0*/  UIMAD UR11, UR11, 0x50, URZ ;  /* 0x000000500b0b78a4 */ /* 0x000fe2000f8e023f */
[----:B--2---:R-:W-:-:S05]  /*c8b0*/  LEA R9, R14, R9, 0x18 ;  /* 0x000000090e097211 */ /* 0x004fca00078ec0ff */
[----:B------:R-:W-:-:S05]  /*c8c0*/  IMAD R2, R7, 0xa000, R9 ;  /* 0x0000a00007027824 */ /* 0x000fca00078e0209 */
[----:B------:R-:W-:Y:S01]  /*c8d0*/  R2UR UR14, R2 ;  /* 0x00000000020e72ca */ /* 0x000fe200000e0000 */
[----:B------:R-:W-:-:S04]  /*c8e0*/  VIADD R2, R9, 0x38800 ;  /* 0x0003880009027836 */ /* 0x000fc80000000000 */
[----:B------:R-:W-:-:S08]  /*c8f0*/  IMAD R2, R16, 0x8, R2 ;  /* 0x0000000810027824 */ /* 0x000fd000078e0202 */
[----:B------:R-:W-:Y:S02]  /*c900*/  UIADD3 UR8, UR14, 0x24400, URZ ;  /* 0x000244000e087890 */ /* 0x000fe4000fffe03f */
[----:B------:R-:W-:Y:S02]  /*c910*/  UIADD3 UR15, UR14, 0x26c00, URZ ;  /* 0x00026c000e0f7890 */ /* 0x000fe4000fffe03f */
[----:B------:R-:W-:Y:S02]  /*c920*/  UIADD3 UR16, UR14, 0x29400, URZ ;  /* 0x000294000e107890 */ /* 0x000fe4000fffe03f */
[----:B------:R-:W-:-:S03]  /*c930*/  UIADD3 UR14, UR14, 0x2bc00, URZ ;  /* 0x0002bc000e0e7890 */ /* 0x000fc6000fffe03f */
[----:B------:R1:W-:Y:S02]  /*c940*/  UTMALDG.4D [UR8], [UR4], desc[UR6] ;  /* 0x00000608040075b4 */ /* 0x0003e40008019000 */
[----:B-1----:R-:W-:Y:S01]  /*c950*/  UMOV UR8, UR15 ;  /* 0x0000000f00087c82 */ /* 0x002fe20008000000 */
[----:B------:R-:W-:Y:S02]  /*c960*/  UMOV UR10, UR17 ;  /* 0x00000011000a7c82 */ /* 0x000fe40008000000 */
[----:B------:R1:W-:Y:S02]  /*c970*/  UTMALDG.4D [UR8], [UR4], desc[UR6] ;  /* 0x00000608040075b4 */ /* 0x0003e40008019000 */
[----:B-1----:R-:W-:Y:S01]  /*c980*/  UMOV UR8, UR16 ;  /* 0x0000001000087c82 */ /* 0x002fe20008000000 */
[----:B------:R-:W-:Y:S02]  /*c990*/  UMOV UR10, UR18 ;  /* 0x00000012000a7c82 */ /* 0x000fe40008000000 */
[----:B------:R1:W-:Y:S02]  /*c9a0*/  UTMALDG.4D [UR8], [UR4], desc[UR6] ;  /* 0x00000608040075b4 */ /* 0x0003e40008019000 */
[----:B-1----:R-:W-:Y:S01]  /*c9b0*/  UMOV UR8, UR14 ;  /* 0x0000000e00087c82 */ /* 0x002fe20008000000 */
[----:B------:R-:W-:-:S02]  /*c9c0*/  UMOV UR10, UR19 ;  /* 0x00000013000a7c82 */ /* 0x000fc40008000000 */
[----:B------:R1:W-:Y:S01]  /*c9d0*/  UTMALDG.4D [UR8], [UR4], desc[UR6] ;  /* 0x00000608040075b4 */ /* 0x0003e20008019000 */
[----:B------:R-:W2:Y:S02]  /*c9e0*/  SYNCS.PHASECHK.TRANS64.TRYWAIT P1, [R2+URZ+0x60], R3 ;  /* 0x00006003020075a7 */ /* 0x000ea4000802017f */
[----:B-12---:R-:W-:Y:S05]  /*c9f0*/  @!P1 BRA `(.L_x_55) ;  /* 0x0000002000149947 */ /* 0x006fea0003800000 */
.L_x_100:
[----:B------:R-:W-:Y:S05]  /*ca00*/  @P2 BRA `(.L_x_56) ;  /* 0x00000000002c2947 */ /* 0x000fea0003800000 */
[----:B------:R-:W2:Y:S01]  /*ca10*/  S2R R9, SR_TID.X ;  /* 0x0000000000097919 */ /* 0x000ea20000002100 */
[----:B------:R-:W-:Y:S01]  /*ca20*/  MOV R14, 0x400 ;  /* 0x00000400000e7802 */ /* 0x000fe20000000f00 */
[----:B-1----:R-:W-:Y:S01]  /*ca30*/  IMAD.MOV.U32 R3, RZ, RZ, 0xa000 ;  /* 0x0000a000ff037424 */ /* 0x002fe200078e00ff */
[----:B------:R-:W1:Y:S01]  /*ca40*/  S2R R15, SR_CgaCtaId ;  /* 0x00000000000f7919 */ /* 0x000e620000008800 */
[----:B--2---:R-:W-:-:S04]  /*ca50*/  LOP3.LUT R9, R9, 0x1f, RZ, 0xc0, !PT ;  /* 0x0000001f09097812 */ /* 0x004fc800078ec0ff */
[----:B------:R-:W-:Y:S02]  /*ca60*/  ISETP.NE.AND P1, PT, R9, RZ, PT ;  /* 0x000000ff0900720c */ /* 0x000fe40003f25270 */
[----:B-1----:R-:W-:-:S04]  /*ca70*/  LEA R14, R15, R14, 0x18 ;  /* 0x0000000e0f0e7211 */ /* 0x002fc800078ec0ff */
[----:B------:R-:W-:-:S04]  /*ca80*/  LEA R2, R16, R14, 0x3 ;  /* 0x0000000e10027211 */ /* 0x000fc800078e18ff */
[----:B------:R2:W-:Y:S03]  /*ca90*/  SYNCS.ARRIVE.TRANS64 RZ, [R2+URZ+0x38850], R3 ;  /* 0x0388500302ff79a7 */ /* 0x0005e6000800003f */
[----:B------:R-:W-:Y:S05]  /*caa0*/  @!P1 BRA `(.L_x_56) ;  /* 0x0000000000049947 */ /* 0x000fea0003800000 */
[----:B------:R-:W-:Y:S01]  /*cab0*/  BPT.TRAP 0x1 ;  /* 0x000000040000795c */ /* 0x000fe20000300000 */
.L_x_56:
[----:B-12---:R-:W2:Y:S01]  /*cac0*/  LDL.LU R3, [R1] ;  /* 0x0000000001037983 */ /* 0x006ea20000300800 */
[----:B------:R-:W-:Y:S01]  /*cad0*/  MOV R9, 0x400 ;  /* 0x0000040000097802 */ /* 0x000fe20000000f00 */
[----:B------:R-:W1:Y:S01]  /*cae0*/  S2R R14, SR_CgaCtaId ;  /* 0x00000000000e7919 */ /* 0x000e620000008800 */
[----:B------:R-:W-:Y:S01]  /*caf0*/  R2UR UR13, R5 ;  /* 0x00000000050d72ca */ /* 0x000fe200000e0000 */
[----:B------:R-:W-:Y:S01]  /*cb00*/  UIADD3 UR4, UP0, UR36, 0x470, URZ ;  /* 0x0000047024047890 */ /* 0x000fe2000ff1e03f */
[----:B------:R-:W-:Y:S02]  /*cb10*/  R2UR UR12, R4 ;  /* 0x00000000040c72ca */ /* 0x000fe400000e0000 */
[----:B-1----:R-:W-:-:S05]  /*cb20*/  LEA R9, R14, R9, 0x18 ;  /* 0x000000090e097211 */ /* 0x002fca00078ec0ff */
[----:B------:R-:W-:-:S05]  /*cb30*/  IMAD R2, R16, 0x8, R9 ;  /* 0x0000000810027824 */ /* 0x000fca00078e0209 */
[----:B------:R-:W-:Y:S01]  /*cb40*/  R2UR UR9, R2 ;  /* 0x00000000020972ca */ /* 0x000fe200000e0000 */
[----:B------:R-:W-:-:S05]  /*cb50*/  IMAD R2, R16, 0xa000, R9 ;  /* 0x0000a00010027824 */ /* 0x000fca00078e0209 */
[----:B------:R-:W-:Y:S01]  /*cb60*/  R2UR UR16, R2 ;  /* 0x00000000021072ca */ /* 0x000fe200000e0000 */
[----:B------:R-:W-:-:S06]  /*cb70*/  UIADD3.X UR5, URZ, UR37, URZ, UP0, !UPT ;  /* 0x000000253f057290 */ /* 0x000fcc00087fe43f */
[----:B------:R-:W-:-:S06]  /*cb80*/  UIADD3 UR9, UR9, 0x38850, URZ ;  /* 0x0003885009097890 */ /* 0x000fcc000fffe03f */
[----:B------:R-:W-:Y:S02]  /*cb90*/  UIADD3 UR8, UR16, 0x400, URZ ;  /* 0x0000040010087890 */ /* 0x000fe4000fffe03f */
[----:B------:R-:W-:Y:S02]  /*cba0*/  UIADD3 UR14, UR16, 0x2c00, URZ ;  /* 0x00002c00100e7890 */ /* 0x000fe4000fffe03f */
[----:B------:R-:W-:Y:S01]  /*cbb0*/  UIADD3 UR15, UR16, 0x5400, URZ ;  /* 0x00005400100f7890 */ /* 0x000fe2000fffe03f */
[----:B------:R-:W-:Y:S01]  /*cbc0*/  UMOV UR10, URZ ;  /* 0x0000003f000a7c82 */ /* 0x000fe20008000000 */
[----:B------:R-:W-:Y:S01]  /*cbd0*/  UMOV UR6, 0x0 ;  /* 0x0000000000067882 */ /* 0x000fe20000000000 */
[----:B------:R-:W-:Y:S01]  /*cbe0*/  UMOV UR7, 0x14f00000 ;  /* 0x14f0000000077882 */ /* 0x000fe20000000000 */
[----:B------:R-:W-:Y:S01]  /*cbf0*/  UMOV UR17, 0x40 ;  /* 0x0000004000117882 */ /* 0x000fe20000000000 */
[----:B------:R-:W-:Y:S01]  /*cc00*/  UIADD3 UR16, UR16, 0x7c00, URZ ;  /* 0x00007c0010107890 */ /* 0x000fe2000fffe03f */
[----:B------:R1:W-:Y:S01]  /*cc10*/  STL [R1], R6 ;  /* 0x0000000601007387 */ /* 0x0003e20000100800 */
[----:B------:R-:W-:-:S02]  /*cc20*/  MOV R5, R8 ;  /* 0x0000000800057202 */ /* 0x000fc40000000f00 */
[----:B--2---:R-:W-:-:S13]  /*cc30*/  R2UR UR11, R3 ;  /* 0x00000000030b72ca */ /* 0x004fda00000e0000 */
[----:B------:R-:W-:-:S09]  /*cc40*/  UIMAD UR11, UR11, 0x50, URZ ;  /* 0x000000500b0b78a4 */ /* 0x000fd2000f8e023f */
[----:B------:R2:W-:Y:S02]  /*cc50*/  UTMALDG.4D [UR8], [UR4], desc[UR6] ;  /* 0x00000608040075b4 */ /* 0x0005e40008019000 */
[----:B--2---:R-:W-:Y:S01]  /*cc60*/  UMOV UR8, UR14 ;  /* 0x0000000e00087c82 */ /* 0x004fe20008000000 */
[----:B------:R-:W-:Y:S01]  /*cc70*/  UMOV UR10, UR17 ;  /* 0x00000011000a7c82 */ /* 0x000fe20008000000 */
[----:B------:R-:W-:Y:S01]  /*cc80*/  UMOV UR14, 0x80 ;  /* 0x00000080000e7882 */ /* 0x000fe20000000000 */
        /* <DEDUP_REMOVED lines=8> */
[----:B-1----:R-:W-:Y:S01]  /*cd10*/  NOP ;  /* 0x0000000000007918 */ /* 0x002fe20000000000 */
.L_x_51:
[----:B------:R-:W-:Y:S05]  /*cd20*/  BSYNC B0 ;  /* 0x0000000000007941 */ /* 0x000fea0003800000 */
.L_x_50:
[----:B------:R-:W2:Y:S01]  /*cd30*/  LDL.LU R2, [R1+0xc] ;  /* 0x00000c0001027983 */ /* 0x000ea20000300800 */
[----:B------:R-:W-:Y:S01]  /*cd40*/  IMAD.MOV.U32 R16, RZ, RZ, R7 ;  /* 0x000000ffff107224 */ /* 0x000fe200078e0007 */
[----:B------:R-:W-:Y:S01]  /*cd50*/  MOV R19, R12 ;  /* 0x0000000c00137202 */ /* 0x000fe20000000f00 */
[----:B--2---:R-:W-:-:S07]  /*cd60*/  VIADD R6, R2, 0xfffffffd ;  /* 0xfffffffd02067836 */ /* 0x004fce0000000000 */
.L_x_49:
[----:B------:R-:W-:Y:S01]  /*cd70*/  IMAD.MOV R13, RZ, RZ, -R13 ;  /* 0x000000ffff0d7224 */ /* 0x000fe200078e0a0d */
[----:B------:R-:W-:Y:S04]  /*cd80*/  BSSY B0, `(.L_x_48) ;  /* 0x000010c000007945 */ /* 0x000fe80003800000 */
[----:B------:R-:W-:-:S13]  /*cd90*/  ISETP.NE.AND P1, PT, R10, R13, PT ;  /* 0x0000000d0a00720c */ /* 0x000fda0003f25270 */
[----:B------:R-:W-:Y:S05]  /*cda0*/  @!P1 BRA `(.L_x_57) ;  /* 0x0000001000249947 */ /* 0x000fea0003800000 */
[----:B------:R-:W-:-:S07]  /*cdb0*/  IMAD.MOV.U32 R8, RZ, RZ, R5 ;  /* 0x000000ffff087224 */ /* 0x000fce00078e0005 */
.L_x_72:
        /* <DEDUP_REMOVED lines=12> */
[----:B------:R-:W-:-:S04]  /*ce80*/  IMAD R13, R11, UR4, RZ ;  /* 0x000000040b0d7c24 */ /* 0x000fc8000f8e02ff */
[----:B------:R-:W-:Y:S01]  /*ce90*/  IMAD R13, R0, UR5, R13 ;  /* 0x00000005000d7c24 */ /* 0x000fe2000f8e020d */
[----:B-1----:R-:W-:-:S13]  /*cea0*/  ISETP.NE.AND P1, PT, R9, 0x1, PT ;  /* 0x000000010900780c */ /* 0x002fda0003f25270 */
[----:B------:R-:W1:Y:S02]  /*ceb0*/  @P1 LDC.64 R2, c[0x0][0x420] ;  /* 0x00010800ff021b82 */ /* 0x000e640000000a00 */
[----:B-1----:R-:W-:-:S04]  /*cec0*/  @P1 IMAD.HI.U32 R8, R6, R2, RZ ;  /* 0x0000000206081227 */ /* 0x002fc800078e00ff */
[----:B------:R-:W-:Y:S01]  /*ced0*/  IMAD.MOV.U32 R2, RZ, RZ, R6 ;  /* 0x000000ffff027224 */ /* 0x000fe200078e0006 */
[----:B------:R-:W-:-:S04]  /*cee0*/  @P1 SHF.R.U32.HI R2, RZ, R3, R8 ;  /* 0x00000003ff021219 */ /* 0x000fc80000011608 */
[----:B------:R-:W-:Y:S02]  /*cef0*/  IADD3 R12, -R2, RZ, RZ ;  /* 0x000000ff020c7210 */ /* 0x000fe40007ffe1ff */
[----:B------:R-:W-:-:S03]  /*cf00*/  SHF.R.S32.HI R3, RZ, 0x1f, R2 ;  /* 0x0000001fff037819 */ /* 0x000fc60000011402 */
[----:B------:R-:W-:Y:S02]  /*cf10*/  IMAD R12, R9, R12, R6 ;  /* 0x0000000c090c7224 */ /* 0x000fe400078e0206 */
[----:B------:R-:W1:Y:S01]  /*cf20*/  LDC.64 R8, c[0x0][0x3f8] ;  /* 0x0000fe00ff087b82 */ /* 0x000e620000000a00 */
[----:B------:R-:W-:-:S04]  /*cf30*/  IMAD.WIDE.U32 R2, R0, UR4, R2 ;  /* 0x0000000400027c25 */ /* 0x000fc8000f8e0002 */
[----:B------:R-:W-:Y:S01]  /*cf40*/  IMAD.IADD R13, R13, 0x1, R3 ;  /* 0x000000010d0d7824 */ /* 0x000fe200078e0203 */
[----:B-1----:R-:W-:-:S04]  /*cf50*/  LEA R8, P1, R2, R8, 0x2 ;  /* 0x0000000802087211 */ /* 0x002fc800078210ff */
[----:B------:R-:W-:-:S05]  /*cf60*/  LEA.HI.X R9, R2, R9, R13, 0x2, P1 ;  /* 0x0000000902097211 */ /* 0x000fca00008f140d */
[----:B------:R1:W5:Y:S04]  /*cf70*/  LDG.E R8, desc[UR6][R8.64] ;  /* 0x0000000608087981 */ /* 0x000368000c1e1900 */
.L_x_60:
[----:B------:R-:W2:Y:S01]  /*cf80*/  S2R R3, SR_CgaCtaId ;  /* 0x0000000000037919 */ /* 0x000ea20000008800 */
[----:B------:R-:W-:-:S04]  /*cf90*/  MOV R2, 0x400 ;  /* 0x0000040000027802 */ /* 0x000fc80000000f00 */
[----:B--2---:R-:W-:Y:S02]  /*cfa0*/  LEA R2, R3, R2, 0x18 ;  /* 0x0000000203027211 */ /* 0x004fe400078ec0ff */
[----:B------:R-:W-:-:S03]  /*cfb0*/  SHF.L.U32 R3, R10, 0x1f, RZ ;  /* 0x0000001f0a037819 */ /* 0x000fc600000006ff */
[----:B------:R-:W-:-:S04]  /*cfc0*/  IMAD R2, R7, 0x8, R2 ;  /* 0x0000000807027824 */ /* 0x000fc800078e0202 */
[----:B------:R-:W2:Y:S02]  /*cfd0*/  SYNCS.PHASECHK.TRANS64.TRYWAIT P1, [R2+URZ+0x38840], R3 ;  /* 0x03884003020075a7 */ /* 0x000ea4000802017f */
[----:B--2---:R-:W-:Y:S05]  /*cfe0*/  @!P1 BRA `(.L_x_61) ;  /* 0x0000001800ac9947 */ /* 0x004fea0003800000 */
.L_x_101:
[----:B-1----:R-:W1:Y:S02]  /*cff0*/  S2R R9, SR_TID.X ;  /* 0x0000000000097919 */ /* 0x002e640000002100 */
[----:B-1----:R-:W-:-:S04]  /*d000*/  LOP3.LUT R9, R9, 0x7f, RZ, 0xc0, !PT ;  /* 0x0000007f09097812 */ /* 0x002fc800078ec0ff */
[----:B------:R-:W-:-:S13]  /*d010*/  ISETP.NE.AND P2, PT, R9, RZ, PT ;  /* 0x000000ff0900720c */ /* 0x000fda0003f45270 */
[----:B------:R-:W-:Y:S05]  /*d020*/  @P2 BRA `(.L_x_62) ;  /* 0x00000000001c2947 */ /* 0x000fea0003800000 */
[----:B------:R-:W1:Y:S01]  /*d030*/  S2R R9, SR_TID.X ;  /* 0x0000000000097919 */ /* 0x000e620000002100 */
[----:B--2---:R-:W-:-:S04]  /*d040*/  MOV R3, 0xa000 ;  /* 0x0000a00000037802 */ /* 0x004fc80000000f00 */
[----:B------:R3:W-:Y:S01]  /*d050*/  SYNCS.ARRIVE.TRANS64 RZ, [R2+URZ+0x38830], R3 ;  /* 0x0388300302ff79a7 */ /* 0x0007e2000800003f */
[----:B-1----:R-:W-:-:S04]  /*d060*/  LOP3.LUT R9, R9, 0x1f, RZ, 0xc0, !PT ;  /* 0x0000001f09097812 */ /* 0x002fc800078ec0ff */
[----:B------:R-:W-:-:S13]  /*d070*/  ISETP.NE.AND P1, PT, R9, RZ, PT ;  /* 0x000000ff0900720c */ /* 0x000fda0003f25270 */
[----:B---3--:R-:W-:Y:S05]  /*d080*/  @!P1 BRA `(.L_x_62) ;  /* 0x0000000000049947 */ /* 0x008fea0003800000 */
[----:B------:R-:W-:Y:S01]  /*d090*/  BPT.TRAP 0x1 ;  /* 0x000000040000795c */ /* 0x000fe20000300000 */
.L_x_62:
[----:B------:R-:W1:Y:S01]  /*d0a0*/  S2R R9, SR_CgaCtaId ;  /* 0x0000000000097919 */ /* 0x000e620000008800 */
[----:B--2---:R-:W-:Y:S01]  /*d0b0*/  MOV R3, 0x400 ;  /* 0x0000040000037802 */ /* 0x004fe20000000f00 */
        /* <DEDUP_REMOVED lines=12> */
[----:B------:R-:W-:-:S02]  /*d180*/  SHF.L.U32 R19, R19, 0x1f, RZ ;  /* 0x0000001f13137819 */ /* 0x000fc400000006ff */
[----:B------:R-:W-:Y:S02]  /*d190*/  UIADD3 UR9, UR9, 0x38830, URZ ;  /* 0x0003883009097890 */ /* 0x000fe4000fffe03f */
[----:B------:R-:W-:Y:S01]  /*d1a0*/  UIMAD UR11, UR11, 0x50, URZ ;  /* 0x000000500b0b78a4 */ /* 0x000fe2000f8e023f */
[----:B-1----:R-:W-:-:S05]  /*d1b0*/  LEA R3, R9, R3, 0x18 ;  /* 0x0000000309037211 */ /* 0x002fca00078ec0ff */
[----:B------:R-:W-:Y:S02]  /*d1c0*/  IMAD R2, R7, 0xa000, R3 ;  /* 0x0000a00007027824 */ /* 0x000fe400078e0203 */
[----:B------:R-:W-:-:S03]  /*d1d0*/  VIADD R3, R3, 0x38800 ;  /* 0x0003880003037836 */ /* 0x000fc60000000000 */
[----:B------:R-:W-:Y:S01]  /*d1e0*/  R2UR UR14, R2 ;  /* 0x00000000020e72ca */ /* 0x000fe200000e0000 */
[----:B------:R-:W-:-:S12]  /*d1f0*/  IMAD R2, R16, 0x8, R3 ;  /* 0x0000000810027824 */ /* 0x000fd800078e0203 */
        /* <DEDUP_REMOVED lines=16> */
.L_x_102:
[----:B------:R-:W-:Y:S05]  /*d300*/  @P2 BRA `(.L_x_64) ;  /* 0x00000000001c2947 */ /* 0x000fea0003800000 */
[----:B------:R-:W2:Y:S01]  /*d310*/  S2R R9, SR_TID.X ;  /* 0x0000000000097919 */ /* 0x000ea20000002100 */
[----:B------:R-:W-:-:S04]  /*d320*/  MOV R3, 0xa000 ;  /* 0x0000a00000037802 */ /* 0x000fc80000000f00 */
[----:B------:R3:W-:Y:S01]  /*d330*/  SYNCS.ARRIVE.TRANS64 RZ, [R2+URZ+0x50], R3 ;  /* 0x0000500302ff79a7 */ /* 0x0007e2000800003f */
[----:B--2---:R-:W-:-:S04]  /*d340*/  LOP3.LUT R9, R9, 0x1f, RZ, 0xc0, !PT ;  /* 0x0000001f09097812 */ /* 0x004fc800078ec0ff */
[----:B------:R-:W-:-:S13]  /*d350*/  ISETP.NE.AND P1, PT, R9, RZ, PT ;  /* 0x000000ff0900720c */ /* 0x000fda0003f25270 */
[----:B---3--:R-:W-:Y:S05]  /*d360*/  @!P1 BRA `(.L_x_64) ;  /* 0x0000000000049947 */ /* 0x008fea0003800000 */
[----:B------:R-:W-:Y:S01]  /*d370*/  BPT.TRAP 0x1 ;  /* 0x000000040000795c */ /* 0x000fe20000300000 */
.L_x_64:
[----:B------:R-:W2:Y:S01]  /*d380*/  LDL.LU R3, [R1] ;  /* 0x0000000001037983 */ /* 0x000ea20000300800 */
[----:B------:R-:W-:Y:S01]  /*d390*/  MOV R9, 0x400 ;  /* 0x0000040000097802 */ /* 0x000fe20000000f00 */
[----:B------:R-:W3:Y:S01]  /*d3a0*/  S2R R13, SR_CgaCtaId ;  /* 0x00000000000d7919 */ /* 0x000ee20000008800 */
[----:B------:R-:W-:Y:S01]  /*d3b0*/  R2UR UR9, R2 ;  /* 0x00000000020972ca */ /* 0x000fe200000e0000 */
[----:B------:R-:W-:Y:S01]  /*d3c0*/  UIADD3 UR4, UP0, UR36, 0x470, URZ ;  /* 0x0000047024047890 */ /* 0x000fe2000ff1e03f */
[----:B------:R-:W-:Y:S02]  /*d3d0*/  R2UR UR13, R5 ;  /* 0x00000000050d72ca */ /* 0x000fe400000e0000 */
[----:B------:R-:W-:Y:S01]  /*d3e0*/  R2UR UR12, R4 ;  /* 0x00000000040c72ca */ /* 0x000fe200000e0000 */
[----:B------:R-:W-:Y:S01]  /*d3f0*/  UIADD3.X UR5, URZ, UR37, URZ, UP0, !UPT ;  /* 0x000000253f057290 */ /* 0x000fe200087fe43f */
[----:B---3--:R-:W-:-:S05]  /*d400*/  LEA R9, R13, R9, 0x18 ;  /* 0x000000090d097211 */ /* 0x008fca00078ec0ff */
        /* <DEDUP_REMOVED lines=10> */
[----:B------:R-:W-:Y:S01]  /*d4b0*/  UIADD3 UR14, UR14, 0x7c00, URZ ;  /* 0x00007c000e0e7890 */ /* 0x000fe2000fffe03f */
[----:B------:R3:W-:Y:S01]  /*d4c0*/  STL [R1], R12 ;  /* 0x0000000c01007387 */ /* 0x0007e20000100800 */
[----:B------:R-:W-:Y:S01]  /*d4d0*/  IMAD.MOV.U32 R5, RZ, RZ, R8 ;  /* 0x000000ffff057224 */ /* 0x000fe200078e0008 */
        /* <DEDUP_REMOVED lines=14> */
[----:B---3--:R-:W-:Y:S01]  /*d5c0*/  NOP ;  /* 0x0000000000007918 */ /* 0x008fe20000000000 */
.L_x_59:
[----:B------:R-:W-:Y:S05]  /*d5d0*/  BSYNC B1 ;  /* 0x0000000000017941 */ /* 0x000fea0003800000 */
.L_x_58:
[----:B------:R-:W-:Y:S01]  /*d5e0*/  VIADD R16, R7, 0x1 ;  /* 0x0000000107107836 */ /* 0x000fe20000000000 */
[----:B------:R-:W-:Y:S04]  /*d5f0*/  BSSY B1, `(.L_x_65) ;  /* 0x0000081000017945 */ /* 0x000fe80003800000 */
[----:B------:R-:W-:-:S04]  /*d600*/  ISETP.NE.AND P1, PT, R16, 0x2, PT ;  /* 0x000000021000780c */ /* 0x000fc80003f25270 */
[----:B-1----:R-:W-:Y:S02]  /*d610*/  SEL R19, RZ, 0x1, P1 ;  /* 0x00000001ff137807 */ /* 0x002fe40000800000 */
[----:B------:R-:W-:Y:S02]  /*d620*/  SEL R16, R16, RZ, P1 ;  /* 0x000000ff10107207 */ /* 0x000fe40000800000 */
[----:B------:R-:W-:Y:S01]  /*d630*/  LOP3.LUT R19, R10, R19, RZ, 0x3c, !PT ;  /* 0x000000130a137212 */ /* 0x000fe200078e3cff */
[----:B------:R-:W-:Y:S06]  /*d640*/  @!P6 BRA `(.L_x_66) ;  /* 0x0000000400ece947 */ /* 0x000fec0003800000 */
[----:B------:R-:W-:Y:S01]  /*d650*/  IADD3 R12, R6, -0x1, RZ ;  /* 0xffffffff060c7810 */ /* 0x000fe20007ffe0ff */
        /* <DEDUP_REMOVED lines=10> */
[----:B------:R-:W-:-:S05]  /*d700*/  @P1 SHF.R.U32.HI R2, RZ, R3, R9 ;  /* 0x00000003ff021219 */ /* 0x000fca0000011609 */
[----:B------:R-:W-:-:S04]  /*d710*/  IMAD.MOV R3, RZ, RZ, -R2 ;  /* 0x000000ffff037224 */ /* 0x000fc800078e0a02 */
[----:B------:R-:W-:Y:S01]  /*d720*/  IMAD R12, R8, R3, R12 ;  /* 0x00000003080c7224 */ /* 0x000fe200078e020c */
[--C-:B------:R-:W-:Y:S01]  /*d730*/  SHF.R.S32.HI R3, RZ, 0x1f, R2.reuse ;  /* 0x0000001fff037819 */ /* 0x100fe20000011402 */
[----:B------:R-:W1:Y:S02]  /*d740*/  LDC.64 R8, c[0x0][0x3f8] ;  /* 0x0000fe00ff087b82 */ /* 0x000e640000000a00 */
[----:B------:R-:W-:-:S05]  /*d750*/  IMAD.WIDE.U32 R2, R0, UR4, R2 ;  /* 0x0000000400027c25 */ /* 0x000fca000f8e0002 */
[----:B------:R-:W-:Y:S02]  /*d760*/  IADD3 R13, R13, R3, RZ ;  /* 0x000000030d0d7210 */ /* 0x000fe40007ffe0ff */
[----:B-1----:R-:W-:-:S04]  /*d770*/  LEA R8, P1, R2, R8, 0x2 ;  /* 0x0000000802087211 */ /* 0x002fc800078210ff */
[----:B------:R-:W-:-:S05]  /*d780*/  LEA.HI.X R9, R2, R9, R13, 0x2, P1 ;  /* 0x0000000902097211 */ /* 0x000fca00008f140d */
[----:B------:R1:W5:Y:S04]  /*d790*/  LDG.E R8, desc[UR6][R8.64] ;  /* 0x0000000608087981 */ /* 0x000368000c1e1900 */
.L_x_67:
[----:B------:R-:W2:Y:S01]  /*d7a0*/  S2R R3, SR_CgaCtaId ;  /* 0x0000000000037919 */ /* 0x000ea20000008800 */
[----:B------:R-:W-:-:S04]  /*d7b0*/  MOV R2, 0x400 ;  /* 0x0000040000027802 */ /* 0x000fc80000000f00 */
[----:B--2---:R-:W-:Y:S02]  /*d7c0*/  LEA R2, R3, R2, 0x18 ;  /* 0x0000000203027211 */ /* 0x004fe400078ec0ff */
[----:B------:R-:W-:-:S03]  /*d7d0*/  SHF.L.U32 R3, R19, 0x1f, RZ ;  /* 0x0000001f13037819 */ /* 0x000fc600000006ff */
[----:B------:R-:W-:-:S04]  /*d7e0*/  IMAD R2, R16, 0x8, R2 ;  /* 0x0000000810027824 */ /* 0x000fc800078e0202 */
[----:B------:R-:W2:Y:S02]  /*d7f0*/  SYNCS.PHASECHK.TRANS64.TRYWAIT P1, [R2+URZ+0x38840], R3 ;  /* 0x03884003020075a7 */ /* 0x000ea4000802017f */
[----:B--2---:R-:W-:Y:S05]  /*d800*/  @!P1 BRA `(.L_x_68) ;  /* 0x0000001000cc9947 */ /* 0x004fea0003800000 */
.L_x_103:
[----:B-1----:R-:W1:Y:S02]  /*d810*/  S2R R9, SR_TID.X ;  /* 0x0000000000097919 */ /* 0x002e640000002100 */
[----:B-1----:R-:W-:-:S04]  /*d820*/  LOP3.LUT R9, R9, 0x7f, RZ, 0xc0, !PT ;  /* 0x0000007f09097812 */ /* 0x002fc800078ec0ff */
[----:B------:R-:W-:-:S13]  /*d830*/  ISETP.NE.AND P2, PT, R9, RZ, PT ;  /* 0x000000ff0900720c */ /* 0x000fda0003f45270 */
[----:B------:R-:W-:Y:S05]  /*d840*/  @P2 BRA `(.L_x_69) ;  /* 0x00000000001c2947 */ /* 0x000fea0003800000 */
[----:B------:R-:W1:Y:S01]  /*d850*/  S2R R9, SR_TID.X ;  /* 0x0000000000097919 */ /* 0x000e620000002100 */
[----:B--2---:R-:W-:-:S04]  /*d860*/  IMAD.MOV.U32 R3, RZ, RZ, 0xa000 ;  /* 0x0000a000ff037424 */ /* 0x004fc800078e00ff */
[----:B------:R3:W-:Y:S01]  /*d870*/  SYNCS.ARRIVE.TRANS64 RZ, [R2+URZ+0x38830], R3 ;  /* 0x0388300302ff79a7 */ /* 0x0007e2000800003f */
[----:B-1----:R-:W-:-:S04]  /*d880*/  LOP3.LUT R9, R9, 0x1f, RZ, 0xc0, !PT ;  /* 0x0000001f09097812 */ /* 0x002fc800078ec0ff */
[----:B------:R-:W-:-:S13]  /*d890*/  ISETP.NE.AND P1, PT, R9, RZ, PT ;  /* 0x000000ff0900720c */ /* 0x000fda0003f25270 */
[----:B---3--:R-:W-:Y:S05]  /*d8a0*/  @!P1 BRA `(.L_x_69) ;  /* 0x0000000000049947 */ /* 0x008fea0003800000 */
[----:B------:R-:W-:Y:S01]  /*d8b0*/  BPT.TRAP 0x1 ;  /* 0x000000040000795c */ /* 0x000fe20000300000 */
.L_x_69:
[----:B------:R-:W1:Y:S01]  /*d8c0*/  S2R R13, SR_CgaCtaId ;  /* 0x00000000000d7919 */ /* 0x000e620000008800 */
[----:B------:R-:W-:Y:S01]  /*d8d0*/  MOV R9, 0x400 ;  /* 0x0000040000097802 */ /* 0x000fe20000000f00 */
[----:B------:R-:W-:Y:S01]  /*d8e0*/  UIADD3 UR4, UP0, UR36, 0x370, URZ ;  /* 0x0000037024047890 */ /* 0x000fe2000ff1e03f */
[----:B------:R-:W-:Y:S01]  /*d8f0*/  R2UR UR11, R12 ;  /* 0x000000000c0b72ca */ /* 0x000fe200000e0000 */
[----:B------:R-:W-:Y:S01]  /*d900*/  UMOV UR10, URZ ;  /* 0x0000003f000a7c82 */ /* 0x000fe20008000000 */
[----:B------:R-:W-:Y:S01]  /*d910*/  R2UR UR12, R4 ;  /* 0x00000000040c72ca */ /* 0x000fe200000e0000 */
[----:B------:R-:W-:Y:S01]  /*d920*/  UIADD3.X UR5, URZ, UR37, URZ, UP0, !UPT ;  /* 0x000000253f057290 */ /* 0x000fe200087fe43f */
[----:B-----5:R-:W-:Y:S01]  /*d930*/  R2UR UR13, R8 ;  /* 0x00000000080d72ca */ /* 0x020fe200000e0000 */
[----:B------:R-:W-:Y:S01]  /*d940*/  UMOV UR6, 0x0 ;  /* 0x0000000000067882 */ /* 0x000fe20000000000 */
[----:B------:R-:W-:Y:S01]  /*d950*/  UMOV UR7, 0x14f00000 ;  /* 0x14f0000000077882 */ /* 0x000fe20000000000 */
[----:B------:R-:W-:Y:S01]  /*d960*/  UMOV UR17, 0x40 ;  /* 0x0000004000117882 */ /* 0x000fe20000000000 */
[----:B------:R-:W-:Y:S01]  /*d970*/  UMOV UR18, 0x80 ;  /* 0x0000008000127882 */ /* 0x000fe20000000000 */
[----:B------:R-:W-:-:S04]  /*d980*/  UMOV UR19, 0xc0 ;  /* 0x000000c000137882 */ /* 0x000fc80000000000 */
[----:B------:R-:W-:Y:S01]  /*d990*/  UIMAD UR11, UR11, 0x50, URZ ;  /* 0x000000500b0b78a4 */ /* 0x000fe2000f8e023f */
[----:B-1----:R-:W-:-:S04]  /*d9a0*/  LEA R9, R13, R9, 0x18 ;  /* 0x000000090d097211 */ /* 0x002fc800078ec0ff */
[----:B--2---:R-:W-:-:S05]  /*d9b0*/  IADD3 R2, R9, 0x38800, RZ ;  /* 0x0003880009027810 */ /* 0x004fca0007ffe0ff */
[--C-:B------:R-:W-:Y:S02]  /*d9c0*/  IMAD R3, R16, 0x8, R2.reuse ;  /* 0x0000000810037824 */ /* 0x100fe400078e0202 */
[----:B------:R-:W-:-:S03]  /*d9d0*/  IMAD R2, R7, 0x8, R2 ;  /* 0x0000000807027824 */ /* 0x000fc600078e0202 */
[----:B------:R-:W-:Y:S01]  /*d9e0*/  R2UR UR9, R3 ;  /* 0x00000000030972ca */ /* 0x000fe200000e0000 */
[----:B------:R-:W-:-:S05]  /*d9f0*/  IMAD R3, R16, 0xa000, R9 ;  /* 0x0000a00010037824 */ /* 0x000fca00078e0209 */
[----:B------:R-:W-:Y:S02]  /*da00*/  R2UR UR14, R3 ;  /* 0x00000000030e72ca */ /* 0x000fe400000e0000 */
[----:B------:R-:W-:-:S05]  /*da10*/  SHF.L.U32 R3, R10, 0x1f, RZ ;  /* 0x0000001f0a037819 */ /* 0x000fca00000006ff */
[----:B------:R-:W-:-:S06]  /*da20*/  UIADD3 UR9, UR9, 0x30, URZ ;  /* 0x0000003009097890 */ /* 0x000fcc000fffe03f */
        /* <DEDUP_REMOVED lines=16> */
.L_x_104:
        /* <DEDUP_REMOVED lines=8> */
.L_x_71:
[----:B-1----:R-:W2:Y:S01]  /*dbb0*/  LDL.LU R3, [R1] ;  /* 0x0000000001037983 */ /* 0x002ea20000300800 */
[----:B------:R-:W-:Y:S01]  /*dbc0*/  MOV R9, 0x400 ;  /* 0x0000040000097802 */ /* 0x000fe20000000f00 */
[----:B------:R-:W1:Y:S01]  /*dbd0*/  S2R R10, SR_CgaCtaId ;  /* 0x00000000000a7919 */ /* 0x000e620000008800 */
[----:B------:R-:W-:Y:S01]  /*dbe0*/  R2UR UR9, R2 ;  /* 0x00000000020972ca */ /* 0x000fe200000e0000 */
[----:B------:R-:W-:Y:S01]  /*dbf0*/  UIADD3 UR4, UP0, UR36, 0x470, URZ ;  /* 0x0000047024047890 */ /* 0x000fe2000ff1e03f */
[----:B------:R-:W-:Y:S02]  /*dc00*/  R2UR UR13, R5 ;  /* 0x00000000050d72ca */ /* 0x000fe400000e0000 */
[----:B------:R-:W-:Y:S01]  /*dc10*/  R2UR UR12, R4 ;  /* 0x00000000040c72ca */ /* 0x000fe200000e0000 */
[----:B------:R-:W-:Y:S01]  /*dc20*/  UIADD3.X UR5, URZ, UR37, URZ, UP0, !UPT ;  /* 0x000000253f057290 */ /* 0x000fe200087fe43f */
[----:B-1----:R-:W-:-:S05]  /*dc30*/  LEA R9, R10, R9, 0x18 ;  /* 0x000000090a097211 */ /* 0x002fca00078ec0ff */
        /* <DEDUP_REMOVED lines=28> */
.L_x_66:
[----:B------:R-:W-:Y:S05]  /*de00*/  BSYNC B1 ;  /* 0x0000000000017941 */ /* 0x000fea0003800000 */
.L_x_65:
[C---:B------:R-:W-:Y:S01]  /*de10*/  ISETP.GT.AND P1, PT, R6.reuse, 0x1, PT ;  /* 0x000000010600780c */ /* 0x040fe20003f24270 */
[----:B------:R-:W-:-:S12]  /*de20*/  VIADD R6, R6, 0xfffffffe ;  /* 0xfffffffe06067836 */ /* 0x000fd80000000000 */
[----:B------:R-:W-:Y:S05]  /*de30*/  @P1 BRA `(.L_x_72) ;  /* 0xffffffec00e01947 */ /* 0x000fea000383ffff */
.L_x_57:
[----:B------:R-:W-:Y:S05]  /*de40*/  BSYNC B0 ;  /* 0x0000000000007941 */ /* 0x000fea0003800000 */
.L_x_48:
[----:B------:R-:W-:Y:S04]  /*de50*/  BSSY B0, `(.L_x_73) ;  /* 0x0000037000007945 */ /* 0x000fe80003800000 */
[----:B------:R-:W-:Y:S05]  /*de60*/  @!P6 BRA `(.L_x_74) ;  /* 0x0000000000d4e947 */ /* 0x000fea0003800000 */
[----:B------:R-:W2:Y:S01]  /*de70*/  S2R R3, SR_CgaCtaId ;  /* 0x0000000000037919 */ /* 0x000ea20000008800 */
[----:B------:R-:W-:Y:S01]  /*de80*/  MOV R0, 0x400 ;  /* 0x0000040000007802 */ /* 0x000fe20000000f00 */
[----:B------:R-:W3:Y:S03]  /*de90*/  S2R R2, SR_TID.X ;  /* 0x0000000000027919 */ /* 0x000ee60000002100 */
[----:B--2---:R-:W-:-:S04]  /*dea0*/  LEA R0, R3, R0, 0x18 ;  /* 0x0000000003007211 */ /* 0x004fc800078ec0ff */
[----:B------:R-:W-:Y:S02]  /*deb0*/  LEA R3, R16, R0, 0x3 ;  /* 0x0000000010037211 */ /* 0x000fe400078e18ff */
[----:B------:R-:W-:Y:S02]  /*dec0*/  SHF.L.U32 R0, R19, 0x1f, RZ ;  /* 0x0000001f13007819 */ /* 0x000fe400000006ff */
[----:B---3--:R-:W-:Y:S02]  /*ded0*/  LOP3.LUT R2, R2, 0x7f, RZ, 0xc0, !PT ;  /* 0x0000007f02027812 */ /* 0x008fe400078ec0ff */
[----:B------:R-:W2:Y:S02]  /*dee0*/  SYNCS.PHASECHK.TRANS64.TRYWAIT P0, [R3+URZ+0x38860], R0 ;  /* 0x03886000030075a7 */ /* 0x000ea4000800017f */
[----:B------:R-:W-:Y:S01]  /*def0*/  ISETP.NE.AND P1, PT, R2, RZ, PT ;  /* 0x000000ff0200720c */ /* 0x000fe20003f25270 */
[----:B--2---:R-:W-:-:S12]  /*df00*/  @!P0 BRA `(.L_x_75) ;  /* 0x0000000c00348947 */ /* 0x004fd80003800000 */
.L_x_105:
[----:B------:R-:W-:Y:S05]  /*df10*/  @P1 BRA `(.L_x_76) ;  /* 0x00000000001c1947 */ /* 0x000fea0003800000 */
[----:B------:R-:W3:Y:S01]  /*df20*/  S2R R2, SR_TID.X ;  /* 0x0000000000027919 */ /* 0x000ee20000002100 */
[----:B--2---:R-:W-:-:S04]  /*df30*/  IMAD.MOV.U32 R0, RZ, RZ, 0xa000 ;  /* 0x0000a000ff007424 */ /* 0x004fc800078e00ff */
[----:B------:R4:W-:Y:S01]  /*df40*/  SYNCS.ARRIVE.TRANS64 RZ, [R3+URZ+0x38850], R0 ;  /* 0x0388500003ff79a7 */ /* 0x0009e2000800003f */
[----:B---3--:R-:W-:-:S04]  /*df50*/  LOP3.LUT R2, R2, 0x1f, RZ, 0xc0, !PT ;  /* 0x0000001f02027812 */ /* 0x008fc800078ec0ff */
[----:B------:R-:W-:-:S13]  /*df60*/  ISETP.NE.AND P0, PT, R2, RZ, PT ;  /* 0x000000ff0200720c */ /* 0x000fda0003f05270 */
[----:B----4-:R-:W-:Y:S05]  /*df70*/  @!P0 BRA `(.L_x_76) ;  /* 0x0000000000048947 */ /* 0x010fea0003800000 */
[----:B------:R-:W-:Y:S01]  /*df80*/  BPT.TRAP 0x1 ;  /* 0x000000040000795c */ /* 0x000fe20000300000 */
.L_x_76:
[----:B------:R-:W3:Y:S01]  /*df90*/  LDL R2, [R1] ;  /* 0x0000000001027983 */ /* 0x000ee20000100800 */
[----:B--2---:R-:W-:Y:S01]  /*dfa0*/  MOV R0, 0x400 ;  /* 0x0000040000007802 */ /* 0x004fe20000000f00 */
[----:B-1----:R-:W1:Y:S01]  /*dfb0*/  S2R R6, SR_CgaCtaId ;  /* 0x0000000000067919 */ /* 0x002e620000008800 */
        /* <DEDUP_REMOVED lines=17> */
[----:B---3--:R-:W-:-:S13]  /*e0d0*/  R2UR UR11, R2 ;  /* 0x00000000020b72ca */ /* 0x008fda00000e0000 */
[----:B------:R-:W-:-:S09]  /*e0e0*/  UIMAD UR11, UR11, 0x50, URZ ;  /* 0x000000500b0b78a4 */ /* 0x000fd2000f8e023f */
[----:B------:R1:W-:Y:S02]  /*e0f0*/  UTMALDG.4D [UR8], [UR4], desc[UR6] ;  /* 0x00000608040075b4 */ /* 0x0003e40008019000 */
[----:B-1----:R-:W-:Y:S01]  /*e100*/  UMOV UR8, UR15 ;  /* 0x0000000f00087c82 */ /* 0x002fe20008000000 */
[----:B------:R-:W-:Y:S01]  /*e110*/  UMOV UR10, UR17 ;  /* 0x00000011000a7c82 */ /* 0x000fe20008000000 */
[----:B------:R-:W-:Y:S01]  /*e120*/  UMOV UR15, 0x80 ;  /* 0x00000080000f7882 */ /* 0x000fe20000000000 */
[----:B------:R1:W-:Y:S02]  /*e130*/  UTMALDG.4D [UR8], [UR4], desc[UR6] ;  /* 0x00000608040075b4 */ /* 0x0003e40008019000 */
[----:B-1----:R-:W-:Y:S01]  /*e140*/  UMOV UR8, UR16 ;  /* 0x0000001000087c82 */ /* 0x002fe20008000000 */
[----:B------:R-:W-:Y:S01]  /*e150*/  UMOV UR10, UR15 ;  /* 0x0000000f000a7c82 */ /* 0x000fe20008000000 */
[----:B------:R-:W-:Y:S01]  /*e160*/  UMOV UR15, 0xc0 ;  /* 0x000000c0000f7882 */ /* 0x000fe20000000000 */
[----:B------:R1:W-:Y:S02]  /*e170*/  UTMALDG.4D [UR8], [UR4], desc[UR6] ;  /* 0x00000608040075b4 */ /* 0x0003e40008019000 */
[----:B-1----:R-:W-:Y:S01]  /*e180*/  UMOV UR8, UR14 ;  /* 0x0000000e00087c82 */ /* 0x002fe20008000000 */
[----:B------:R-:W-:-:S02]  /*e190*/  UMOV UR10, UR15 ;  /* 0x0000000f000a7c82 */ /* 0x000fc40008000000 */
[----:B------:R2:W-:Y:S02]  /*e1a0*/  UTMALDG.4D [UR8], [UR4], desc[UR6] ;  /* 0x00000608040075b4 */ /* 0x0005e40008019000 */
[----:B--2---:R-:W-:Y:S01]  /*e1b0*/  NOP ;  /* 0x0000000000007918 */ /* 0x004fe20000000000 */
.L_x_74:
[----:B------:R-:W-:Y:S05]  /*e1c0*/  BSYNC B0 ;  /* 0x0000000000007941 */ /* 0x000fea0003800000 */
.L_x_73:
[----:B------:R-:W2:Y:S01]  /*e1d0*/  LDL.LU R0, [R1+0x10] ;  /* 0x0000100001007983 */ /* 0x000ea20000300800 */
[----:B------:R-:W-:-:S03]  /*e1e0*/  ULDC UR4, c[0x0][0xda4] ;  /* 0x0003690000047ab9 */ /* 0x000fc60000000800 */
[----:B------:R-:W3:Y:S01]  /*e1f0*/  LDL.LU R2, [R1+0x18] ;  /* 0x0000180001027983 */ /* 0x000ee20000300800 */
[----:B------:R-:W-:-:S05]  /*e200*/  VIADD R16, R16, 0x1 ;  /* 0x0000000110107836 */ /* 0x000fca0000000000 */
[----:B------:R-:W-:-:S04]  /*e210*/  ISETP.NE.AND P0, PT, R16, 0x2, PT ;  /* 0x000000021000780c */ /* 0x000fc80003f05270 */
[----:B------:R-:W-:Y:S02]  /*e220*/  SEL R16, R16, RZ, P0 ;  /* 0x000000ff10107207 */ /* 0x000fe40000000000 */
[----:B--2---:R-:W-:Y:S01]  /*e230*/  IADD3 R0, R0, UR38, RZ ;  /* 0x0000002600007c10 */ /* 0x004fe2000fffe0ff */
[----:B---3--:R-:W-:-:S04]  /*e240*/  VIADD R2, R2, 0x1 ;  /* 0x0000000102027836 */ /* 0x008fc80000000000 */
[----:B------:R2:W-:Y:S01]  /*e250*/  STL [R1+0x10], R0 ;  /* 0x0000100001007387 */ /* 0x0005e20000100800 */
[----:B------:R-:W-:-:S03]  /*e260*/  ISETP.GE.AND P1, PT, R0, UR4, PT ;  /* 0x0000000400007c0c */ /* 0x000fc6000bf26270 */
[----:B------:R3:W-:Y:S01]  /*e270*/  STL [R1+0x18], R2 ;  /* 0x0000180201007387 */ /* 0x0007e20000100800 */
[----:B--2---:R-:W-:-:S04]  /*e280*/  SEL R0, RZ, 0x1, P0 ;  /* 0x00000001ff007807 */ /* 0x004fc80000000000 */
[----:B------:R-:W-:-:S05]  /*e290*/  LOP3.LUT R19, R19, R0, RZ, 0x3c, !PT ;  /* 0x0000000013137212 */ /* 0x000fca00078e3cff */
[----:B---3--:R-:W-:Y:S05]  /*e2a0*/  @!P1 BRA `(.L_x_77) ;  /* 0xffffffcc008c9947 */ /* 0x008fea000383ffff */
[----:B------:R-:W-:-:S07]  /*e2b0*/  LOP3.LUT R2, R2, 0x1, RZ, 0xc, !PT ;  /* 0x0000000102027812 */ /* 0x000fce00078e0cff */
.L_x_32:
[----:B------:R-:W2:Y:S01]  /*e2c0*/  S2R R3, SR_CgaCtaId ;  /* 0x0000000000037919 */ /* 0x000ea20000008800 */
[----:B------:R-:W-:Y:S01]  /*e2d0*/  MOV R0, 0x400 ;  /* 0x0000040000007802 */ /* 0x000fe20000000f00 */
[----:B------:R-:W-:Y:S03]  /*e2e0*/  BSSY B0, `(.L_x_78) ;  /* 0x0000005000007945 */ /* 0x000fe60003800000 */
[----:B--2---:R-:W-:Y:S02]  /*e2f0*/  LEA R0, R3, R0, 0x18 ;  /* 0x0000000003007211 */ /* 0x004fe400078ec0ff */
[----:B------:R-:W-:-:S04]  /*e300*/  SHF.L.U32 R3, R2, 0x1f, RZ ;  /* 0x0000001f02037819 */ /* 0x000fc800000006ff */
[----:B------:R-:W2:Y:S02]  /*e310*/  SYNCS.PHASECHK.TRANS64.TRYWAIT P0, [R0+URZ+0x38820], R3 ;  /* 0x03882003000075a7 */ /* 0x000ea4000800017f */
[----:B--2---:R-:W-:Y:S05]  /*e320*/  @!P0 BRA `(.L_x_79) ;  /* 0x0000000800408947 */ /* 0x004fea0003800000 */
.L_x_106:
[----:B------:R-:W-:Y:S05]  /*e330*/  BSYNC B0 ;  /* 0x0000000000007941 */ /* 0x000fea0003800000 */
.L_x_78:
[----:B------:R-:W-:-:S03]  /*e340*/  UMOV UR4, 0xffffffff ;  /* 0xffffffff00047882 */ /* 0x000fc60000000000 */
[----:B------:R-:W-:Y:S05]  /*e350*/  BRA.DIV UR4, `(.L_x_80) ;  /* 0x0000000a04487947 */ /* 0x000fea000b800000 */
[----:B------:R-:W3:Y:S02]  /*e360*/  S2R R2, SR_TID.X ;  /* 0x0000000000027919 */ /* 0x000ee40000002100 */
[----:B---3--:R-:W-:-:S04]  /*e370*/  SHF.R.U32.HI R2, RZ, 0x5, R2 ;  /* 0x00000005ff027819 */ /* 0x008fc80000011602 */
[----:B------:R-:W-:-:S05]  /*e380*/  LOP3.LUT R2, R2, 0x3, RZ, 0xc0, !PT ;  /* 0x0000000302027812 */ /* 0x000fca00078ec0ff */
[----:B------:R3:W4:Y:S02]  /*e390*/  SHFL.IDX PT, R14, R2, RZ, 0x1f ;  /* 0x00001fff020e7589 */ /* 0x00072400000e0000 */
.L_x_109:
[----:B----4-:R-:W-:Y:S01]  /*e3a0*/  ISETP.NE.AND P0, PT, R14, RZ, PT ;  /* 0x000000ff0e00720c */ /* 0x010fe20003f05270 */
[----:B------:R-:W-:-:S12]  /*e3b0*/  BSSY B0, `(.L_x_81) ;  /* 0x0000024000007945 */ /* 0x000fd80003800000 */
[----:B------:R-:W-:Y:S05]  /*e3c0*/  @P0 BRA `(.L_x_82) ;  /* 0x0000000000880947 */ /* 0x000fea0003800000 */
[----:B------:R-:W-:-:S03]  /*e3d0*/  UMOV UR4, 0xffffffff ;  /* 0xffffffff00047882 */ /* 0x000fc60000000000 */
[----:B------:R-:W-:Y:S05]  /*e3e0*/  BRA.DIV UR4, `(.L_x_83) ;  /* 0x0000000a04587947 */ /* 0x000fea000b800000 */
[----:B------:R-:W-:-:S13]  /*e3f0*/  ELECT P6, URZ, PT ;  /* 0x00000000003f782f */ /* 0x000fda00038c0000 */
.L_x_112:
[----:B------:R-:W-:Y:S05]  /*e400*/  @!P6 BRA `(.L_x_82) ;  /* 0x000000000078e947 */ /* 0x000fea0003800000 */
[----:B---3--:R-:W3:Y:S02]  /*e410*/  LDL.LU R2, [R1+0x1c] ;  /* 0x00001c0001027983 */ /* 0x008ee40000300800 */
[----:B---3--:R-:W-:-:S04]  /*e420*/  LOP3.LUT R2, R2, 0x2, RZ, 0xfc, !PT ;  /* 0x0000000202027812 */ /* 0x008fc800078efcff */
[----:B------:R-:W-:-:S13]  /*e430*/  ISETP.NE.AND P2, PT, R2, 0x3, PT ;  /* 0x000000030200780c */ /* 0x000fda0003f45270 */
[----:B------:R-:W-:Y:S05]  /*e440*/  @!P2 BRA `(.L_x_84) ;  /* 0x000000000004a947 */ /* 0x000fea0003800000 */
[----:B------:R-:W-:Y:S01]  /*e450*/  BPT.TRAP 0x1 ;  /* 0x000000040000795c */ /* 0x000fe20000300000 */
.L_x_84:
[----:B--2---:R-:W-:Y:S01]  /*e460*/  VIADD R3, R0, 0x38840 ;  /* 0x0003884000037836 */ /* 0x004fe20000000000 */
[----:B------:R-:W-:Y:S01]  /*e470*/  SHF.L.U32 R5, R19, 0x1f, RZ ;  /* 0x0000001f13057819 */ /* 0x000fe200000006ff */
[----:B------:R-:W-:-:S03]  /*e480*/  VIADD R2, R16, 0x1 ;  /* 0x0000000110027836 */ /* 0x000fc60000000000 */
[----:B-1----:R-:W-:Y:S02]  /*e490*/  LEA R6, R16, R3, 0x3 ;  /* 0x0000000310067211 */ /* 0x002fe400078e18ff */
[----:B------:R-:W-:Y:S02]  /*e4a0*/  ISETP.NE.AND P1, PT, R2, 0x2, PT ;  /* 0x000000020200780c */ /* 0x000fe40003f25270 */
[----:B------:R-:W1:Y:S02]  /*e4b0*/  SYNCS.PHASECHK.TRANS64.TRYWAIT P0, [R6+URZ], R5 ;  /* 0x00000005060075a7 */ /* 0x000e64000800017f */
[----:B------:R-:W-:-:S04]  /*e4c0*/  SEL R4, RZ, 0x1, P1 ;  /* 0x00000001ff047807 */ /* 0x000fc80000800000 */
[----:B------:R-:W-:Y:S02]  /*e4d0*/  LOP3.LUT R19, R19, R4, RZ, 0x3c, !PT ;  /* 0x0000000413137212 */ /* 0x000fe400078e3cff */
[----:B------:R-:W-:Y:S02]  /*e4e0*/  SEL R4, R2, RZ, P1 ;  /* 0x000000ff02047207 */ /* 0x000fe40000800000 */
[----:B------:R-:W-:-:S03]  /*e4f0*/  SHF.L.U32 R2, R19, 0x1f, RZ ;  /* 0x0000001f13027819 */ /* 0x000fc600000006ff */
[----:B------:R-:W-:Y:S01]  /*e500*/  IMAD R3, R4, 0x8, R3 ;  /* 0x0000000804037824 */ /* 0x000fe200078e0203 */
[----:B-1----:R-:W-:Y:S06]  /*e510*/  @!P0 BRA `(.L_x_85) ;  /* 0x00000008002c8947 */ /* 0x002fec0003800000 */
.L_x_113:
[----:B------:R-:W2:Y:S02]  /*e520*/  SYNCS.PHASECHK.TRANS64.TRYWAIT P0, [R3+URZ], R2 ;  /* 0x00000002030075a7 */ /* 0x000ea4000800017f */
[----:B--2---:R-:W-:Y:S05]  /*e530*/  @!P0 BRA `(.L_x_86) ;  /* 0x0000000800388947 */ /* 0x004fea0003800000 */
.L_x_114:
[----:B------:R-:W-:Y:S05]  /*e540*/  @!P2 BRA `(.L_x_87) ;  /* 0x000000000004a947 */ /* 0x000fea0003800000 */
[----:B------:R-:W-:Y:S01]  /*e550*/  BPT.TRAP 0x1 ;  /* 0x000000040000795c */ /* 0x000fe20000300000 */
.L_x_87:
[----:B--2---:R-:W-:-:S05]  /*e560*/  IADD3 R3, R0, 0x38860, RZ ;  /* 0x0003886000037810 */ /* 0x004fca0007ffe0ff */
[----:B------:R-:W-:-:S04]  /*e570*/  IMAD R16, R16, 0x8, R3 ;  /* 0x0000000810107824 */ /* 0x000fc800078e0203 */
[----:B------:R-:W2:Y:S02]  /*e580*/  SYNCS.PHASECHK.TRANS64.TRYWAIT P0, [R16+URZ], R5 ;  /* 0x00000005100075a7 */ /* 0x000ea4000800017f */
[----:B--2---:R-:W-:Y:S05]  /*e590*/  @!P0 BRA `(.L_x_88) ;  /* 0x0000000800348947 */ /* 0x004fea0003800000 */
.L_x_115:
[----:B------:R-:W-:-:S07]  /*e5a0*/  IMAD R3, R4, 0x8, R3 ;  /* 0x0000000804037824 */ /* 0x000fce00078e0203 */
.L_x_89:
[----:B---3--:R3:W4:Y:S02]  /*e5b0*/  SYNCS.PHASECHK.TRANS64.TRYWAIT P0, [R3+URZ], R2 ;  /* 0x00000002030075a7 */ /* 0x008724000800017f */
[----:B----4-:R-:W-:Y:S05]  /*e5c0*/  @!P0 NANOSLEEP.SYNCS 0x989680 ;  /* 0x009896800000895d */ /* 0x010fea0003900000 */
[----:B------:R-:W4:Y:S02]  /*e5d0*/  @!P0 SYNCS.PHASECHK.TRANS64 P0, [R3+URZ], R2 ;  /* 0x00000002030085a7 */ /* 0x000f24000800007f */
[----:B----4-:R-:W-:Y:S05]  /*e5e0*/  @!P0 BRA `(.L_x_89) ;  /* 0xfffffffc00f08947 */ /* 0x010fea000383ffff */
.L_x_82:
[----:B------:R-:W-:Y:S05]  /*e5f0*/  BSYNC B0 ;  /* 0x0000000000007941 */ /* 0x000fea0003800000 */
.L_x_81:
[----:B------:R-:W-:Y:S05]  /*e600*/  EXIT ;  /* 0x000000000000794d */ /* 0x000fea0003800000 */
.L_x_10:
[----:B-1----:R-:W-:-:S04]  /*e610*/  MOV R3, UR61 ;  /* 0x0000003d00037c02 */ /* 0x002fc80008000f00 */
[----:B------:R1:W2:Y:S03]  /*e620*/  SYNCS.PHASECHK.TRANS64.TRYWAIT P1, [R3+URZ+0x38800], R0 ;  /* 0x03880000030075a7 */ /* 0x0002a6000802017f */
[----:B--2---:R-:W-:Y:S05]  /*e630*/  @!P1 NANOSLEEP.SYNCS 0x989680 ;  /* 0x009896800000995d */ /* 0x004fea0003900000 */
[----:B------:R-:W2:Y:S02]  /*e640*/  @!P1 SYNCS.PHASECHK.TRANS64 P1, [R3+URZ+0x38800], R0 ;  /* 0x03880000030095a7 */ /* 0x000ea4000802007f */
[----:B--2---:R-:W-:Y:S05]  /*e650*/  @!P1 BRA `(.L_x_10) ;  /* 0xfffffffc00ec9947 */ /* 0x004fea000383ffff */
[----:B------:R-:W-:Y:S05]  /*e660*/  BRA `(.L_x_90) ;  /* 0xffffff2800a87947 */ /* 0x000fea000383ffff */
.L_x_14:
[----:B--2---:R2:W3:Y:S02]  /*e670*/  SYNCS.PHASECHK.TRANS64.TRYWAIT P2, [R0+URZ+0x38830], R3 ;  /* 0x03883003000075a7 */ /* 0x0044e4000804017f */
[----:B---3--:R-:W-:Y:S05]  /*e680*/  @!P2 NANOSLEEP.SYNCS 0x989680 ;  /* 0x009896800000a95d */ /* 0x008fea0003900000 */
[----:B------:R-:W3:Y:S02]  /*e690*/  @!P2 SYNCS.PHASECHK.TRANS64 P2, [R0+URZ+0x38830], R3 ;  /* 0x038830030000a5a7 */ /* 0x000ee4000804007f */
[----:B---3--:R-:W-:Y:S05]  /*e6a0*/  @!P2 BRA `(.L_x_14) ;  /* 0xfffffffc00f0a947 */ /* 0x008fea000383ffff */
[----:B------:R-:W-:Y:S05]  /*e6b0*/  BRA `(.L_x_13) ;  /* 0xffffff2800d87947 */ /* 0x000fea000383ffff */
.L_x_19:
[----:B--2---:R-:W-:-:S04]  /*e6c0*/  IMAD.U32 R5, RZ, RZ, UR39 ;  /* 0x00000027ff057e24 */ /* 0x004fc8000f8e00ff */
[----:B------:R2:W3:Y:S03]  /*e6d0*/  SYNCS.PHASECHK.TRANS64.TRYWAIT P2, [R5+URZ+0x38830], R2 ;  /* 0x03883002050075a7 */ /* 0x0004e6000804017f */
[----:B---3--:R-:W-:Y:S05]  /*e6e0*/  @!P2 NANOSLEEP.SYNCS 0x989680 ;  /* 0x009896800000a95d */ /* 0x008fea0003900000 */
[----:B------:R-:W3:Y:S02]  /*e6f0*/  @!P2 SYNCS.PHASECHK.TRANS64 P2, [R5+URZ+0x38830], R2 ;  /* 0x038830020500a5a7 */ /* 0x000ee4000804007f */
[----:B---3--:R-:W-:Y:S05]  /*e700*/  @!P2 BRA `(.L_x_19) ;  /* 0xfffffffc00eca947 */ /* 0x008fea000383ffff */
[----:B------:R-:W-:Y:S05]  /*e710*/  BRA `(.L_x_18) ;  /* 0xffffff68006c7947 */ /* 0x000fea000383ffff */
.L_x_23:
[----:B----4-:R-:W-:-:S04]  /*e720*/  IMAD.U32 R3, RZ, RZ, UR5 ;  /* 0x00000005ff037e24 */ /* 0x010fc8000f8e00ff */
[----:B------:R4:W1:Y:S03]  /*e730*/  SYNCS.PHASECHK.TRANS64.TRYWAIT P2, [R3+URZ+0x38850], R0 ;  /* 0x03885000030075a7 */ /* 0x000866000804017f */
[----:B-1----:R-:W-:Y:S05]  /*e740*/  @!P2 NANOSLEEP.SYNCS 0x989680 ;  /* 0x009896800000a95d */ /* 0x002fea0003900000 */
[----:B------:R-:W1:Y:S02]  /*e750*/  @!P2 SYNCS.PHASECHK.TRANS64 P2, [R3+URZ+0x38850], R0 ;  /* 0x038850000300a5a7 */ /* 0x000e64000804007f */
[----:B-1----:R-:W-:Y:S05]  /*e760*/  @!P2 BRA `(.L_x_23) ;  /* 0xfffffffc00eca947 */ /* 0x002fea000383ffff */
[----:B------:R-:W-:Y:S05]  /*e770*/  BRA `(.L_x_22) ;  /* 0xffffff9000b87947 */ /* 0x000fea000383ffff */
.L_x_28:
[----:B--2---:R-:W-:-:S04]  /*e780*/  MOV R3, UR7 ;  /* 0x0000000700037c02 */ /* 0x004fc80008000f00 */
[----:B------:R2:W3:Y:S03]  /*e790*/  SYNCS.PHASECHK.TRANS64.TRYWAIT P0, [R3+URZ+0x38850], R0 ;  /* 0x03885000030075a7 */ /* 0x0004e6000800017f */
[----:B---3--:R-:W-:Y:S05]  /*e7a0*/  @!P0 NANOSLEEP.SYNCS 0x989680 ;  /* 0x009896800000895d */ /* 0x008fea0003900000 */
[----:B------:R-:W3:Y:S02]  /*e7b0*/  @!P0 SYNCS.PHASECHK.TRANS64 P0, [R3+URZ+0x38850], R0 ;  /* 0x03885000030085a7 */ /* 0x000ee4000800007f */
[----:B---3--:R-:W-:Y:S05]  /*e7c0*/  @!P0 BRA `(.L_x_28) ;  /* 0xfffffffc00ec8947 */ /* 0x008fea000383ffff */
[----:B------:R-:W-:Y:S05]  /*e7d0*/  BRA `(.L_x_27) ;  /* 0xffffffa800a87947 */ /* 0x000fea000383ffff */
.L_x_40:
[----:B------:R-:W1:Y:S01]  /*e7e0*/  S2R R6, SR_TID.X ;  /* 0x0000000000067919 */ /* 0x000e620000002100 */
[----:B------:R-:W-:Y:S01]  /*e7f0*/  BSSY B0, `(.L_x_91) ;  /* 0x000000a000007945 */ /* 0x000fe20003800000 */
[----:B------:R-:W-:Y:S01]  /*e800*/  IMAD.MOV.U32 R12, RZ, RZ, RZ ;  /* 0x000000ffff0c7224 */ /* 0x000fe200078e00ff */
[----:B------:R-:W-:Y:S01]  /*e810*/  MOV R11, 0x1f ;  /* 0x0000001f000b7802 */ /* 0x000fe20000000f00 */
[----:B------:R-:W-:Y:S01]  /*e820*/  IMAD.MOV.U32 R15, RZ, RZ, -0x1 ;  /* 0xffffffffff0f7424 */ /* 0x000fe200078e00ff */
[----:B-1----:R-:W-:-:S04]  /*e830*/  SHF.R.U32.HI R6, RZ, 0x5, R6 ;  /* 0x00000005ff067819 */ /* 0x002fc80000011606 */
[----:B------:R-:W-:-:S05]  /*e840*/  LOP3.LUT R6, R6, 0x3, RZ, 0xc0, !PT ;  /* 0x0000000306067812 */ /* 0x000fca00078ec0ff */
[----:B------:R-:W-:-:S07]  /*e850*/  IMAD.MOV.U32 R13, RZ, RZ, R6 ;  /* 0x000000ffff0d7224 */ /* 0x000fce00078e0006 */
[----:B------:R-:W-:Y:S05]  /*e860*/  WARPSYNC.COLLECTIVE R15, `(.L_x_92) ;  /* 0x000000000f087348 */ /* 0x000fea0003c00000 */
[----:B------:R1:W2:Y:S02]  /*e870*/  SHFL.IDX P6, R14, R13, R12, R11 ;  /* 0x0000000c0d0e7389 */ /* 0x0002a400000c000b */
[----:B-12---:R-:W-:Y:S01]  /*e880*/  ENDCOLLECTIVE ;  /* 0x000000000000791b */ /* 0x006fe20003800000 */
.L_x_92:
[----:B------:R-:W-:Y:S05]  /*e890*/  BSYNC B0 ;  /* 0x0000000000007941 */ /* 0x000fea0003800000 */
.L_x_91:
[----:B------:R-:W-:Y:S05]  /*e8a0*/  BRA `(.L_x_93) ;  /* 0xffffffd000b87947 */ /* 0x000fea000383ffff */
.L_x_41:
[----:B------:R-:W-:Y:S01]  /*e8b0*/  BSSY B0, `(.L_x_94) ;  /* 0x0000006000007945 */ /* 0x000fe20003800000 */
[----:B------:R-:W-:-:S07]  /*e8c0*/  IMAD.MOV.U32 R15, RZ, RZ, -0x1 ;  /* 0xffffffffff0f7424 */ /* 0x000fce00078e00ff */
[----:B------:R-:W-:Y:S05]  /*e8d0*/  WARPSYNC.COLLECTIVE R15, `(.L_x_95) ;  /* 0x000000000f0c7348 */ /* 0x000fea0003c00000 */
[----:B------:R-:W-:Y:S02]  /*e8e0*/  ELECT P6, UR62, PT ;  /* 0x00000000003e782f */ /* 0x000fe400038c0000 */
[----:B------:R-:W-:Y:S01]  /*e8f0*/  MOV R14, UR62 ;  /* 0x0000003e000e7c02 */ /* 0x000fe20008000f00 */
[----:B------:R-:W-:Y:S10]  /*e900*/  ENDCOLLECTIVE ;  /* 0x000000000000791b */ /* 0x000ff40003800000 */
.L_x_95:
[----:B------:R-:W-:Y:S05]  /*e910*/  BSYNC B0 ;  /* 0x0000000000007941 */ /* 0x000fea0003800000 */
.L_x_94:
[----:B------:R-:W-:Y:S05]  /*e920*/  BRA `(.L_x_96) ;  /* 0xffffffd000b07947 */ /* 0x000fea000383ffff */
.L_x_44:
[----:B---3--:R3:W4:Y:S02]  /*e930*/  SYNCS.PHASECHK.TRANS64.TRYWAIT P1, [R6+URZ+0x38840], R7 ;  /* 0x03884007060075a7 */ /* 0x008724000802017f */
[----:B----4-:R-:W-:Y:S05]  /*e940*/  @!P1 NANOSLEEP.SYNCS 0x989680 ;  /* 0x009896800000995d */ /* 0x010fea0003900000 */
[----:B------:R-:W4:Y:S02]  /*e950*/  @!P1 SYNCS.PHASECHK.TRANS64 P1, [R6+URZ+0x38840], R7 ;  /* 0x03884007060095a7 */ /* 0x000f24000802007f */
[----:B----4-:R-:W-:Y:S05]  /*e960*/  @!P1 BRA `(.L_x_44) ;  /* 0xfffffffc00f09947 */ /* 0x010fea000383ffff */
[----:B------:R-:W-:Y:S05]  /*e970*/  BRA `(.L_x_97) ;  /* 0xffffffd400187947 */ /* 0x000fea000383ffff */
.L_x_47:
[----:B-1----:R-:W1:Y:S01]  /*e980*/  S2R R8, SR_CgaCtaId ;  /* 0x0000000000087919 */ /* 0x002e620000008800 */
[----:B------:R-:W-:-:S04]  /*e990*/  MOV R7, 0x400 ;  /* 0x0000040000077802 */ /* 0x000fc80000000f00 */
[----:B-1----:R-:W-:-:S04]  /*e9a0*/  LEA R7, R8, R7, 0x18 ;  /* 0x0000000708077211 */ /* 0x002fc800078ec0ff */
[----:B------:R1:W2:Y:S03]  /*e9b0*/  SYNCS.PHASECHK.TRANS64.TRYWAIT P1, [R7+URZ+0x38820], R6 ;  /* 0x03882006070075a7 */ /* 0x0002a6000802017f */
[----:B--2---:R-:W-:Y:S05]  /*e9c0*/  @!P1 NANOSLEEP.SYNCS 0x989680 ;  /* 0x009896800000995d */ /* 0x004fea0003900000 */
[----:B------:R-:W2:Y:S02]  /*e9d0*/  @!P1 SYNCS.PHASECHK.TRANS64 P1, [R7+URZ+0x38820], R6 ;  /* 0x03882006070095a7 */ /* 0x000ea4000802007f */
[----:B--2---:R-:W-:Y:S05]  /*e9e0*/  @!P1 BRA `(.L_x_47) ;  /* 0xfffffffc00e49947 */ /* 0x004fea000383ffff */
[----:B------:R-:W-:Y:S05]  /*e9f0*/  BRA `(.L_x_98) ;  /* 0xffffffd800887947 */ /* 0x000fea000383ffff */
.L_x_53:
[----:B-1----:R1:W2:Y:S02]  /*ea00*/  SYNCS.PHASECHK.TRANS64.TRYWAIT P1, [R2+URZ+0x38840], R3 ;  /* 0x03884003020075a7 */ /* 0x0022a4000802017f */
[----:B--2---:R-:W-:Y:S05]  /*ea10*/  @!P1 NANOSLEEP.SYNCS 0x989680 ;  /* 0x009896800000995d */ /* 0x004fea0003900000 */
[----:B------:R-:W2:Y:S02]  /*ea20*/  @!P1 SYNCS.PHASECHK.TRANS64 P1, [R2+URZ+0x38840], R3 ;  /* 0x03884003020095a7 */ /* 0x000ea4000802007f */
[----:B--2---:R-:W-:Y:S05]  /*ea30*/  @!P1 BRA `(.L_x_53) ;  /* 0xfffffffc00f09947 */ /* 0x004fea000383ffff */
[----:B------:R-:W-:Y:S05]  /*ea40*/  BRA `(.L_x_99) ;  /* 0xffffffdc00287947 */ /* 0x000fea000383ffff */
.L_x_55:
[----:B-1----:R1:W2:Y:S02]  /*ea50*/  SYNCS.PHASECHK.TRANS64.TRYWAIT P1, [R2+URZ+0x60], R3 ;  /* 0x00006003020075a7 */ /* 0x0022a4000802017f */
[----:B--2---:R-:W-:Y:S05]  /*ea60*/  @!P1 NANOSLEEP.SYNCS 0x989680 ;  /* 0x009896800000995d */ /* 0x004fea0003900000 */
[----:B------:R-:W2:Y:S02]  /*ea70*/  @!P1 SYNCS.PHASECHK.TRANS64 P1, [R2+URZ+0x60], R3 ;  /* 0x00006003020095a7 */ /* 0x000ea4000802007f */
[----:B--2---:R-:W-:Y:S05]  /*ea80*/  @!P1 BRA `(.L_x_55) ;  /* 0xfffffffc00f09947 */ /* 0x004fea000383ffff */
[----:B------:R-:W-:Y:S05]  /*ea90*/  BRA `(.L_x_100) ;  /* 0xffffffdc00d87947 */ /* 0x000fea000383ffff */
.L_x_61:
[----:B--2---:R2:W3:Y:S02]  /*eaa0*/  SYNCS.PHASECHK.TRANS64.TRYWAIT P1, [R2+URZ+0x38840], R3 ;  /* 0x03884003020075a7 */ /* 0x0044e4000802017f */
[----:B---3--:R-:W-:Y:S05]  /*eab0*/  @!P1 NANOSLEEP.SYNCS 0x989680 ;  /* 0x009896800000995d */ /* 0x008fea0003900000 */
[----:B------:R-:W3:Y:S02]  /*eac0*/  @!P1 SYNCS.PHASECHK.TRANS64 P1, [R2+URZ+0x38840], R3 ;  /* 0x03884003020095a7 */ /* 0x000ee4000802007f */
[----:B---3--:R-:W-:Y:S05]  /*ead0*/  @!P1 BRA `(.L_x_61) ;  /* 0xfffffffc00f09947 */ /* 0x008fea000383ffff */
[----:B------:R-:W-:Y:S05]  /*eae0*/  BRA `(.L_x_101) ;  /* 0xffffffe400407947 */ /* 0x000fea000383ffff */
.L_x_63:
[----:B-1----:R1:W2:Y:S02]  /*eaf0*/  SYNCS.PHASECHK.TRANS64.TRYWAIT P1, [R2+URZ+0x60], R19 ;  /* 0x00006013020075a7 */ /* 0x0022a4000802017f */
[----:B--2---:R-:W-:Y:S05]  /*eb00*/  @!P1 NANOSLEEP.SYNCS 0x989680 ;  /* 0x009896800000995d */ /* 0x004fea0003900000 */
[----:B------:R-:W2:Y:S02]  /*eb10*/  @!P1 SYNCS.PHASECHK.TRANS64 P1, [R2+URZ+0x60], R19 ;  /* 0x00006013020095a7 */ /* 0x000ea4000802007f */
[----:B--2---:R-:W-:Y:S05]  /*eb20*/  @!P1 BRA `(.L_x_63) ;  /* 0xfffffffc00f09947 */ /* 0x004fea000383ffff */
[----:B------:R-:W-:Y:S05]  /*eb30*/  BRA `(.L_x_102) ;  /* 0xffffffe400f07947 */ /* 0x000fea000383ffff */
.L_x_68:
[----:B--2---:R2:W3:Y:S02]  /*eb40*/  SYNCS.PHASECHK.TRANS64.TRYWAIT P1, [R2+URZ+0x38840], R3 ;  /* 0x03884003020075a7 */ /* 0x0044e4000802017f */
[----:B---3--:R-:W-:Y:S05]  /*eb50*/  @!P1 NANOSLEEP.SYNCS 0x989680 ;  /* 0x009896800000995d */ /* 0x008fea0003900000 */
[----:B------:R-:W3:Y:S02]  /*eb60*/  @!P1 SYNCS.PHASECHK.TRANS64 P1, [R2+URZ+0x38840], R3 ;  /* 0x03884003020095a7 */ /* 0x000ee4000802007f */
[----:B---3--:R-:W-:Y:S05]  /*eb70*/  @!P1 BRA `(.L_x_68) ;  /* 0xfffffffc00f09947 */ /* 0x008fea000383ffff */
[----:B------:R-:W-:Y:S05]  /*eb80*/  BRA `(.L_x_103) ;  /* 0xffffffec00207947 */ /* 0x000fea000383ffff */
.L_x_70:
[----:B-1----:R1:W2:Y:S02]  /*eb90*/  SYNCS.PHASECHK.TRANS64.TRYWAIT P1, [R2+URZ+0x60], R3 ;  /* 0x00006003020075a7 */ /* 0x0022a4000802017f */
[----:B--2---:R-:W-:Y:S05]  /*eba0*/  @!P1 NANOSLEEP.SYNCS 0x989680 ;  /* 0x009896800000995d */ /* 0x004fea0003900000 */
[----:B------:R-:W2:Y:S02]  /*ebb0*/  @!P1 SYNCS.PHASECHK.TRANS64 P1, [R2+URZ+0x60], R3 ;  /* 0x00006003020095a7 */ /* 0x000ea4000802007f */
[----:B--2---:R-:W-:Y:S05]  /*ebc0*/  @!P1 BRA `(.L_x_70) ;  /* 0xfffffffc00f09947 */ /* 0x004fea000383ffff */
[----:B------:R-:W-:Y:S05]  /*ebd0*/  BRA `(.L_x_104) ;  /* 0xffffffec00d47947 */ /* 0x000fea000383ffff */
.L_x_75:
[----:B--2---:R2:W3:Y:S02]  /*ebe0*/  SYNCS.PHASECHK.TRANS64.TRYWAIT P0, [R3+URZ+0x38860], R0 ;  /* 0x03886000030075a7 */ /* 0x0044e4000800017f */
[----:B---3--:R-:W-:Y:S05]  /*ebf0*/  @!P0 NANOSLEEP.SYNCS 0x989680 ;  /* 0x009896800000895d */ /* 0x008fea0003900000 */
[----:B------:R-:W3:Y:S02]  /*ec00*/  @!P0 SYNCS.PHASECHK.TRANS64 P0, [R3+URZ+0x38860], R0 ;  /* 0x03886000030085a7 */ /* 0x000ee4000800007f */
[----:B---3--:R-:W-:Y:S05]  /*ec10*/  @!P0 BRA `(.L_x_75) ;  /* 0xfffffffc00f08947 */ /* 0x008fea000383ffff */
[----:B------:R-:W-:Y:S05]  /*ec20*/  BRA `(.L_x_105) ;  /* 0xfffffff000b87947 */ /* 0x000fea000383ffff */
.L_x_79:
[----:B--2---:R2:W3:Y:S02]  /*ec30*/  SYNCS.PHASECHK.TRANS64.TRYWAIT P0, [R0+URZ+0x38820], R3 ;  /* 0x03882003000075a7 */ /* 0x0044e4000800017f */
[----:B---3--:R-:W-:Y:S05]  /*ec40*/  @!P0 NANOSLEEP.SYNCS 0x989680 ;  /* 0x009896800000895d */ /* 0x008fea0003900000 */
[----:B------:R-:W3:Y:S02]  /*ec50*/  @!P0 SYNCS.PHASECHK.TRANS64 P0, [R0+URZ+0x38820], R3 ;  /* 0x03882003000085a7 */ /* 0x000ee4000800007f */
[----:B---3--:R-:W-:Y:S05]  /*ec60*/  @!P0 BRA `(.L_x_79) ;  /* 0xfffffffc00f08947 */ /* 0x008fea000383ffff */
[----:B------:R-:W-:Y:S05]  /*ec70*/  BRA `(.L_x_106) ;  /* 0xfffffff400ac7947 */ /* 0x000fea000383ffff */
.L_x_80:
[----:B------:R-:W3:Y:S01]  /*ec80*/  S2R R2, SR_TID.X ;  /* 0x0000000000027919 */ /* 0x000ee20000002100 */
[----:B------:R-:W-:Y:S01]  /*ec90*/  BSSY B0, `(.L_x_107) ;  /* 0x000000a000007945 */ /* 0x000fe20003800000 */
[----:B------:R-:W-:Y:S01]  /*eca0*/  IMAD.MOV.U32 R12, RZ, RZ, RZ ;  /* 0x000000ffff0c7224 */ /* 0x000fe200078e00ff */
[----:B------:R-:W-:Y:S01]  /*ecb0*/  MOV R15, 0xffffffff ;  /* 0xffffffff000f7802 */ /* 0x000fe20000000f00 */
[----:B------:R-:W-:Y:S01]  /*ecc0*/  IMAD.MOV.U32 R11, RZ, RZ, 0x1f ;  /* 0x0000001fff0b7424 */ /* 0x000fe200078e00ff */
[----:B---3--:R-:W-:-:S04]  /*ecd0*/  SHF.R.U32.HI R2, RZ, 0x5, R2 ;  /* 0x00000005ff027819 */ /* 0x008fc80000011602 */
[----:B------:R-:W-:-:S04]  /*ece0*/  LOP3.LUT R2, R2, 0x3, RZ, 0xc0, !PT ;  /* 0x0000000302027812 */ /* 0x000fc800078ec0ff */
[----:B------:R-:W-:-:S07]  /*ecf0*/  MOV R13, R2 ;  /* 0x00000002000d7202 */ /* 0x000fce0000000f00 */
[----:B-12---:R-:W-:Y:S05]  /*ed00*/  WARPSYNC.COLLECTIVE R15, `(.L_x_108) ;  /* 0x000000000f087348 */ /* 0x006fea0003c00000 */
[----:B------:R3:W4:Y:S02]  /*ed10*/  SHFL.IDX P6, R14, R13, R12, R11 ;  /* 0x0000000c0d0e7389 */ /* 0x00072400000c000b */
[----:B-1234-:R-:W-:Y:S01]  /*ed20*/  ENDCOLLECTIVE ;  /* 0x000000000000791b */ /* 0x01efe20003800000 */
.L_x_108:
[----:B------:R-:W-:Y:S05]  /*ed30*/  BSYNC B0 ;  /* 0x0000000000007941 */ /* 0x000fea0003800000 */
.L_x_107:
[----:B------:R-:W-:Y:S05]  /*ed40*/  BRA `(.L_x_109) ;  /* 0xfffffff400947947 */ /* 0x000fea000383ffff */
.L_x_83:
[----:B------:R-:W-:Y:S01]  /*ed50*/  BSSY B1, `(.L_x_110) ;  /* 0x0000006000017945 */ /* 0x000fe20003800000 */
[----:B------:R-:W-:-:S07]  /*ed60*/  IMAD.MOV.U32 R15, RZ, RZ, -0x1 ;  /* 0xffffffffff0f7424 */ /* 0x000fce00078e00ff */
[----:B-123--:R-:W-:Y:S05]  /*ed70*/  WARPSYNC.COLLECTIVE R15, `(.L_x_111) ;  /* 0x000000000f0c7348 */ /* 0x00efea0003c00000 */
[----:B------:R-:W-:Y:S02]  /*ed80*/  ELECT P6, UR62, PT ;  /* 0x00000000003e782f */ /* 0x000fe400038c0000 */
[----:B------:R-:W-:Y:S01]  /*ed90*/  MOV R14, UR62 ;  /* 0x0000003e000e7c02 */ /* 0x000fe20008000f00 */
[----:B-123--:R-:W-:Y:S10]  /*eda0*/  ENDCOLLECTIVE ;  /* 0x000000000000791b */ /* 0x00eff40003800000 */
.L_x_111:
[----:B------:R-:W-:Y:S05]  /*edb0*/  BSYNC B1 ;  /* 0x0000000000017941 */ /* 0x000fea0003800000 */
.L_x_110:
[----:B------:R-:W-:Y:S05]  /*edc0*/  BRA `(.L_x_112) ;  /* 0xfffffff4008c7947 */ /* 0x000fea000383ffff */
.L_x_85:
[----:B-1----:R1:W2:Y:S02]  /*edd0*/  SYNCS.PHASECHK.TRANS64.TRYWAIT P0, [R6+URZ], R5 ;  /* 0x00000005060075a7 */ /* 0x0022a4000800017f */
[----:B--2---:R-:W-:Y:S05]  /*ede0*/  @!P0 NANOSLEEP.SYNCS 0x989680 ;  /* 0x009896800000895d */ /* 0x004fea0003900000 */
[----:B------:R-:W2:Y:S02]  /*edf0*/  @!P0 SYNCS.PHASECHK.TRANS64 P0, [R6+URZ], R5 ;  /* 0x00000005060085a7 */ /* 0x000ea4000800007f */
[----:B--2---:R-:W-:Y:S05]  /*ee00*/  @!P0 BRA `(.L_x_85) ;  /* 0xfffffffc00f08947 */ /* 0x004fea000383ffff */
[----:B------:R-:W-:Y:S05]  /*ee10*/  BRA `(.L_x_113) ;  /* 0xfffffff400c07947 */ /* 0x000fea000383ffff */
.L_x_86:
[----:B--2---:R2:W3:Y:S02]  /*ee20*/  SYNCS.PHASECHK.TRANS64.TRYWAIT P0, [R3+URZ], R2 ;  /* 0x00000002030075a7 */ /* 0x0044e4000800017f */
[----:B---3--:R-:W-:Y:S05]  /*ee30*/  @!P0 NANOSLEEP.SYNCS 0x989680 ;  /* 0x009896800000895d */ /* 0x008fea0003900000 */
[----:B------:R-:W3:Y:S02]  /*ee40*/  @!P0 SYNCS.PHASECHK.TRANS64 P0, [R3+URZ], R2 ;  /* 0x00000002030085a7 */ /* 0x000ee4000800007f */
[----:B---3--:R-:W-:Y:S05]  /*ee50*/  @!P0 BRA `(.L_x_86) ;  /* 0xfffffffc00f08947 */ /* 0x008fea000383ffff */
[----:B------:R-:W-:Y:S05]  /*ee60*/  BRA `(.L_x_114) ;  /* 0xfffffff400b47947 */ /* 0x000fea000383ffff */
.L_x_88:
[----:B--2---:R2:W3:Y:S02]  /*ee70*/  SYNCS.PHASECHK.TRANS64.TRYWAIT P0, [R16+URZ], R5 ;  /* 0x00000005100075a7 */ /* 0x0044e4000800017f */
[----:B---3--:R-:W-:Y:S05]  /*ee80*/  @!P0 NANOSLEEP.SYNCS 0x989680 ;  /* 0x009896800000895d */ /* 0x008fea0003900000 */
[----:B------:R-:W3:Y:S02]  /*ee90*/  @!P0 SYNCS.PHASECHK.TRANS64 P0, [R16+URZ], R5 ;  /* 0x00000005100085a7 */ /* 0x000ee4000800007f */
[----:B---3--:R-:W-:Y:S05]  /*eea0*/  @!P0 BRA `(.L_x_88) ;  /* 0xfffffffc00f08947 */ /* 0x008fea000383ffff */
[----:B------:R-:W-:Y:S05]  /*eeb0*/  BRA `(.L_x_115) ;  /* 0xfffffff400b87947 */ /* 0x000fea000383ffff */
.L_x_116:
[----:B------:R-:W-:-:S00]  /*eec0*/  BRA `(.L_x_116) ;  /* 0xfffffffc00fc7947 */ /* 0x000fc0000383ffff */
[----:B------:R-:W-:-:S00]  /*eed0*/  NOP ;  /* 0x0000000000007918 */ /* 0x000fc00000000000 */
        /* <DEDUP_REMOVED lines=10> */
.L_x_12749:


//--------------------- .text._ZN7cutlass13device_kernelIN5flash11enable_sm90INS1_16FlashAttnFwdSm90INS1_25CollectiveMainloopFwdSm90ILi2EN4cute5tupleIJNS5_1CILi2EEENS7_ILi1EEES9_EEENS6_IJNS7_ILi128EEENS7_ILi80EEENS7_ILi256EEEEEELi256ENS_6half_tEfNS_4arch4Sm90ELb0ELb0ELb0ELb0ELb0ELb0ELb0ELb1ELb1ELb0ELb0ELb0EEENS1_21CollectiveEpilogueFwdINS6_IJSB_SD_SC_EEESA_SF_SH_Li256ELb0ELb0ELb0ELb0EEENS1_29StaticPersistentTileSchedulerILb0EEEEEEEEEvNT_6ParamsE --------------------------
	.section	.text._ZN7cutlass13device_kernelIN5flash11enable_sm90INS1_16FlashAttnFwdSm90INS1_25CollectiveMainloopFwdSm90ILi2EN4cute5tupleIJNS5_1CILi2EEENS7_ILi1EEES9_EEENS6_IJNS7_ILi128EEENS7_ILi80EEENS7_ILi256EEEEEELi256ENS_6half_tEfNS_4arch4Sm90ELb0ELb0ELb0ELb0ELb0ELb0ELb0ELb1ELb1ELb0ELb0ELb0EEENS1_21CollectiveEpilogueFwdINS6_IJSB_SD_SC_EEESA_SF_SH_Li256ELb0ELb0ELb0ELb0EEENS1_29StaticPersistentTileSchedulerILb0EEEEEEEEEvNT_6ParamsE,"ax",@progbits
	.align	128
.text._ZN7cutlass13device_kernelIN5flash11enable_sm90INS1_16FlashAttnFwdSm90INS1_25CollectiveMainloopFwdSm90ILi2EN4cute5tupleIJNS5_1CILi2EEENS7_ILi1EEES9_EEENS6_IJNS7_ILi128EEENS7_ILi80EEENS7_ILi256EEEEEELi256ENS_6half_tEfNS_4arch4Sm90ELb0ELb0ELb0ELb0ELb0ELb0ELb0ELb1ELb1ELb0ELb0ELb0EEENS1_21CollectiveEpilogueFwdINS6_IJSB_SD_SC_EEESA_SF_SH_Li256ELb0ELb0ELb0ELb0EEENS1_29StaticPersistentTileSchedulerILb0EEEEEEEEEvNT_6ParamsE:
        .type           _ZN7cutlass13device_kernelIN5flash11enable_sm90INS1_16FlashAttnFwdSm90INS1_25CollectiveMainloopFwdSm90ILi2EN4cute5tupleIJNS5_1CILi2EEENS7_ILi1EEES9_EEENS6_IJNS7_ILi128EEENS7_ILi80EEENS7_ILi256EEEEEELi256ENS_6half_tEfNS_4arch4Sm90ELb0ELb0ELb0ELb0ELb0ELb0ELb0ELb1ELb1ELb0ELb0ELb0EEENS1_21CollectiveEpilogueFwdINS6_IJSB_SD_SC_EEESA_SF_SH_Li256ELb0ELb0ELb0ELb0EEENS1_29StaticPersistentTileSchedulerILb0EEEEEEEEEvNT_6ParamsE,@function
        .size           _ZN7cutlass13device_kernelIN5flash11enable_sm90INS1_16FlashAttnFwdSm90INS1_25CollectiveMainloopFwdSm90ILi2EN4cute5tupleIJNS5_1CILi2EEENS7_ILi1EEES9_EEENS6_IJNS7_ILi128EEENS7_ILi80EEENS7_ILi256EEEEEELi256ENS_6half_tEfNS_4arch4Sm90ELb0ELb0ELb0ELb0ELb0ELb0ELb0ELb1ELb1ELb0ELb0ELb0EEENS1_21CollectiveEpilogueFwdINS6_IJSB_SD_SC_EEESA_SF_SH_Li256ELb0ELb0ELb0ELb0EEENS1_29StaticPersistentTileSchedulerILb0EEEEEEEEEvNT_6ParamsE,(.L_x_12750 - _ZN7cutlass13device_kernelIN5flash11enable_sm90INS1_16FlashAttnFwdSm90INS1_25CollectiveMainloopFwdSm90ILi2EN4cute5tupleIJNS5_1CILi2EEENS7_ILi1EEES9_EEENS6_IJNS7_ILi128EEENS7_ILi80EEENS7_ILi256EEEEEELi256ENS_6half_tEfNS_4arch4Sm90ELb0ELb0ELb0ELb0ELb0ELb0ELb0ELb1ELb1ELb0ELb0ELb0EEENS1_21CollectiveEpilogueFwdINS6_IJSB_SD_SC_EEESA_SF_SH_Li256ELb0ELb0ELb0ELb0EEENS1_29StaticPersistentTileSchedulerILb0EEEEEEEEEvNT_6ParamsE)
        .other          _ZN7cutlass13device_kernelIN5flash11enable_sm90INS1_16FlashAttnFwdSm90INS1_25CollectiveMainloopFwdSm90ILi2EN4cute5tupleIJNS5_1CILi2EEENS7_ILi1EEES9_EEENS6_IJNS7_ILi128EEENS7_ILi80EEENS7_ILi256EEEEEELi256ENS_6half_tEfNS_4arch4Sm90ELb0ELb0ELb0ELb0ELb0ELb0ELb0ELb1ELb1ELb0ELb0ELb0EEENS1_21CollectiveEpilogueFwdINS6_IJSB_SD_SC_EEESA_SF_SH_Li256ELb0ELb0ELb0ELb0EEENS1_29StaticPersistentTileSchedulerILb0EEEEEEEEEvNT_6ParamsE,@"STO_CUDA_ENTRY STV_DEFAULT"
_ZN7cutlass13device_kernelIN5flash11enable_sm90INS1_16FlashAttnFwdSm90INS1_25CollectiveMainloopFwdSm90ILi2EN4cute5tupleIJNS5_1CILi2EEENS7_ILi1EEES9_EEENS6_IJNS7_ILi128EEENS7_ILi80EEENS7_ILi256EEEEEELi256ENS_6half_tEfNS_4arch4Sm90ELb0ELb0ELb0ELb0ELb0ELb0ELb0ELb1ELb1ELb0ELb0ELb0EEENS1_21CollectiveEpilogueFwdINS6_IJSB_SD_SC_EEESA_SF_SH_Li256ELb0ELb0ELb0ELb0EEENS1_29StaticPersistentTileSchedulerILb0EEEEEEEEEvNT_6ParamsE:
[----:B------:R-:W1:Y:S02]  /*0000*/  LDC R1, c[0x0][0x28] ;  /* 0x00000a00ff017b82 */ /* 0x000e640000000800 */
[----:B-1----:R-:W-:Y:S01]  /*0010*/  VIADD R1, R1, 0xffffffd8 ;  /* 0xffffffd801017836 */ /* 0x002fe20000000000 */
[----:B------:R-:W1:Y:S01]  /*0020*/  S2R R8, SR_TID.X ;  /* 0x0000000000087919 */ /* 0x000e620000002100 */
[----:B------:R-:W-:Y:S01]  /*0030*/  ELECT P0, URZ, PT ;  /* 0x00000000003f782f */ /* 0x000fe20003800000 */
[----:B------:R-:W-:Y:S01]  /*0040*/  BSSY B0, `(.L_x_117) ;  /* 0x0000014000007945 */ /* 0x000fe20003800000 */
[----:B-1----:R-:W-:-:S05]  /*0050*/  SHF.R.U32.HI R0, RZ, 0x5, R8 ;  /* 0x00000005ff007819 */ /* 0x002fca0000011608 */
[----:B------:R-:W1:Y:S02]  /*0060*/  SHFL.IDX PT, R2, R0, RZ, 0x1f ;  /* 0x00001fff00027589 */ /* 0x000e6400000e0000 */
[----:B-1----:R-:W-:Y:S02]  /*0070*/  ISETP.EQ.AND P0, PT, R2, RZ, P0 ;  /* 0x000000ff0200720c */ /* 0x002fe40000702270 */
[----:B------:R-:W-:-:S11]  /*0080*/  SHF.R.U32.HI R2, RZ, 0x7, R8 ;  /* 0x00000007ff027819 */ /* 0x000fd60000011608 */
        /* <DEDUP_REMOVED lines=15> */
.L_x_118:
[----:B------:R-:W-:Y:S05]  /*0180*/  BSYNC B0 ;  /* 0x0000000000007941 */ /* 0x000fea0003800000 */
.L_x_117:
[----:B------:R-:W-:Y:S01]  /*0190*/  VOTEU.ANY UP0, P0 ;  /* 0x00000000003f7886 */ /* 0x000fe20000000100 */
[----:B------:R-:W1:Y:S01]  /*01a0*/  SHFL.IDX PT, R2, R2, RZ, 0x1f ;  /* 0x00001fff02027589 */ /* 0x000e6200000e0000 */
[----:B------:R-:W-:Y:S01]  /*01b0*/  UMOV UR4, 0x1 ;  /* 0x0000000100047882 */ /* 0x000fe20000000000 */
[----:B------:R-:W-:Y:S01]  /*01c0*/  UMOV UR7, 0x2 ;  /* 0x0000000200077882 */ /* 0x000fe20000000000 */
[----:B------:R-:W-:Y:S01]  /*01d0*/  VOTEU.ANY UP1, P0 ;  /* 0x00000000003f7886 */ /* 0x000fe20000020100 */
[----:B------:R-:W2:Y:S01]  /*01e0*/  @UP0 S2UR UR8, SR_CgaCtaId ;  /* 0x00000000000809c3 */ /* 0x000ea20000008800 */
[----:B------:R-:W3:Y:S01]  /*01f0*/  SHFL.IDX PT, R3, R0, RZ, 0x1f ;  /* 0x00001fff00037589 */ /* 0x000ee200000e0000 */
[----:B------:R-:W-:Y:S01]  /*0200*/  @UP0 UMOV UR6, 0x400 ;  /* 0x0000040000060882 */ /* 0x000fe20000000000 */
[----:B------:R-:W-:-:S04]  /*0210*/  @UP0 UIADD3 UR4, -UR4, 0x100000, URZ ;  /* 0x0010000004040890 */ /* 0x000fc8000fffe13f */
[----:B------:R-:W-:Y:S02]  /*0220*/  @UP0 USHF.L.U32 UR5, UR4, 0xb, URZ ;  /* 0x0000000b04050899 */ /* 0x000fe4000800063f */
[----:B------:R-:W-:Y:S01]  /*0230*/  @UP0 USHF.L.U32 UR4, UR4, 0x1, URZ ;  /* 0x0000000104040899 */ /* 0x000fe2000800063f */
[----:B------:R-:W-:Y:S01]  /*0240*/  VOTEU.ANY UP2, P0 ;  /* 0x00000000003f7886 */ /* 0x000fe20000040100 */
[----:B-1----:R-:W-:Y:S01]  /*0250*/  R2UR UR9, R2 ;  /* 0x00000000020972ca */ /* 0x002fe200000e0000 */
[----:B--2---:R-:W-:Y:S01]  /*0260*/  @UP0 ULEA UR8, UR8, UR6, 0x18 ;  /* 0x0000000608080291 */ /* 0x004fe2000f8ec03f */
[----:B---3--:R-:W-:Y:S01]  /*0270*/  ISETP.NE.AND P1, PT, R3, RZ, PT ;  /* 0x000000ff0300720c */ /* 0x008fe20003f25270 */
[----:B------:R-:W-:-:S04]  /*0280*/  @UP0 UIADD3 UR6, -UR7, 0x100000, URZ ;  /* 0x0010000007060890 */ /* 0x000fc8000fffe13f */
[----:B------:R-:W-:Y:S02]  /*0290*/  @UP0 USHF.L.U32 UR7, UR6, 0xb, URZ ;  /* 0x0000000b06070899 */ /* 0x000fe4000800063f */
[----:B------:R-:W-:-:S04]  /*02a0*/  @UP0 USHF.L.U32 UR6, UR6, 0x1, URZ ;  /* 0x0000000106060899 */ /* 0x000fc8000800063f */
[----:B------:R-:W-:Y:S01]  /*02b0*/  UISETP.NE.AND UP0, UPT, UR9, URZ, UPT ;  /* 0x0000003f0900728c */ /* 0x000fe2000bf05270 */
[----:B------:R-:W1:Y:S02]  /*02c0*/  FENCE.VIEW.ASYNC.S ;  /* 0x00000000000073c6 */ /* 0x000e640000000000 */
[----:B-1----:R1:W2:Y:S05]  /*02d0*/  @UP1 SYNCS.EXCH.64 URZ, [UR8+0x38800], UR4 ;  /* 0x03880004083f15b2 */ /* 0x0022aa0008000100 */
[----:B------:R1:W3:Y:S01]  /*02e0*/  @UP2 SYNCS.EXCH.64 URZ, [UR8+0x38820], UR6 ;  /* 0x03882006083f25b2 */ /* 0x0002e20008000100 */
[----:B------:R-:W-:Y:S05]  /*02f0*/  @P1 BRA `(.L_x_119) ;  /* 0x0000000000481947 */ /* 0x000fea0003800000 */
[----:B-1----:R-:W1:Y:S01]  /*0300*/  S2UR UR5, SR_CgaCtaId ;  /* 0x00000000000579c3 */ /* 0x002e620000008800 */
[----:B------:R-:W-:Y:S01]  /*0310*/  UMOV UR4, 0x400 ;  /* 0x0000040000047882 */ /* 0x000fe20000000000 */
[----:B------:R-:W-:Y:S01]  /*0320*/  UMOV UR6, 0x1 ;  /* 0x0000000100067882 */ /* 0x000fe20000000000 */
[----:B------:R-:W-:Y:S01]  /*0330*/  UMOV UR9, 0x4 ;  /* 0x0000000400097882 */ /* 0x000fe20000000000 */
[----:B------:R-:W-:-:S04]  /*0340*/  UIADD3 UR6, -UR6, 0x100000, URZ ;  /* 0x0010000006067890 */ /* 0x000fc8000fffe13f */
[----:B------:R-:W-:Y:S02]  /*0350*/  USHF.L.U32 UR7, UR6, 0xb, URZ ;  /* 0x0000000b06077899 */ /* 0x000fe4000800063f */
[----:B------:R-:W-:Y:S01]  /*0360*/  USHF.L.U32 UR6, UR6, 0x1, URZ ;  /* 0x0000000106067899 */ /* 0x000fe2000800063f */
[----:B------:R-:W-:Y:S01]  /*0370*/  ELECT P0, URZ, PT ;  /* 0x00000000003f782f */ /* 0x000fe20003800000 */
[----:B-1----:R-:W-:Y:S02]  /*0380*/  ULEA UR8, UR5, UR4, 0x18 ;  /* 0x0000000405087291 */ /* 0x002fe4000f8ec03f */
[----:B------:R-:W-:-:S04]  /*0390*/  UIADD3 UR4, -UR9, 0x100000, URZ ;  /* 0x0010000009047890 */ /* 0x000fc8000fffe13f */
[----:B------:R-:W-:Y:S02]  /*03a0*/  USHF.L.U32 UR5, UR4, 0xb, URZ ;  /* 0x0000000b04057899 */ /* 0x000fe4000800063f */
[----:B------:R-:W-:Y:S01]  /*03b0*/  USHF.L.U32 UR4, UR4, 0x1, URZ ;  /* 0x0000000104047899 */ /* 0x000fe2000800063f */
[----:B------:R-:W1:Y:S03]  /*03c0*/  FENCE.VIEW.ASYNC.S ;  /* 0x00000000000073c6 */ /* 0x000e660000000000 */
[----:B-1----:R4:W1:Y:S08]  /*03d0*/  SYNCS.EXCH.64 URZ, [UR8+0x38830], UR6 ;  /* 0x03883006083f75b2 */ /* 0x0028700008000100 */
[----:B------:R4:W1:Y:S01]  /*03e0*/  SYNCS.EXCH.64 URZ, [UR8+0x38840], UR4 ;  /* 0x03884004083f75b2 */ /* 0x0008620008000100 */
[----:B------:R4:W1:Y:S01]  /*03f0*/  SYNCS.EXCH.64 URZ, [UR8+0x38838], UR6 ;  /* 0x03883806083f75b2 */ /* 0x0008620008000100 */
[----:B------:R4:W1:Y:S02]  /*0400*/  SYNCS.EXCH.64 URZ, [UR8+0x38848], UR4 ;  /* 0x03884804083f75b2 */ /* 0x0008640008000100 */
[----:B----4-:R-:W-:Y:S01]  /*0410*/  NOP ;  /* 0x0000000000007918 */ /* 0x010fe20000000000 */
.L_x_119:
[----:B-1----:R-:W1:Y:S01]  /*0420*/  S2UR UR4, SR_CTAID.Y ;  /* 0x00000000000479c3 */ /* 0x002e620000002600 */
[----:B------:R-:W4:Y:S01]  /*0430*/  SHFL.IDX PT, R7, R0, RZ, 0x1f ;  /* 0x00001fff00077589 */ /* 0x000f2200000e0000 */
[----:B------:R-:W-:Y:S01]  /*0440*/  ULDC UR5, c[0x0][0x154] ;  /* 0x0000550000057ab9 */ /* 0x000fe20000000800 */
[----:B------:R-:W-:-:S05]  /*0450*/  NOP ;  /* 0x0000000000007918 */ /* 0x000fca0000000000 */
[----:B------:R-:W5:Y:S08]  /*0460*/  S2UR UR6, SR_CTAID.X ;  /* 0x00000000000679c3 */ /* 0x000f700000002500 */
[----:B------:R-:W2:Y:S01]  /*0470*/  LDC R6, c[0x0][0x148] ;  /* 0x00005200ff067b82 */ /* 0x000ea20000000800 */
[----:B-1----:R-:W-:Y:S02]  /*0480*/  I2FP.F32.U32 R2, UR4 ;  /* 0x0000000400027c45 */ /* 0x002fe40008201000 */
[----:B----4-:R-:W-:-:S03]  /*0490*/  ISETP.NE.AND P0, PT, R7, RZ, PT ;  /* 0x000000ff0700720c */ /* 0x010fc60003f05270 */
[----:B------:R-:W-:Y:S01]  /*04a0*/  FMUL R5, R2, UR5 ;  /* 0x0000000502057c20 */ /* 0x000fe20008400000 */
[----:B------:R-:W-:Y:S02]  /*04b0*/  SHF.R.S32.HI R2, RZ, 0x1f, R8 ;  /* 0x0000001fff027819 */ /* 0x000fe40000011408 */
[----:B-----5:R-:W-:Y:S02]  /*04c0*/  I2FP.F32.U32 R4, UR6 ;  /* 0x0000000600047c45 */ /* 0x020fe40008201000 */
[----:B------:R-:W-:Y:S01]  /*04d0*/  LEA.HI R2, R2, R8, RZ, 0x7 ;  /* 0x0000000802027211 */ /* 0x000fe200078f38ff */
[----:B------:R-:W1:Y:S02]  /*04e0*/  F2I.U32.TRUNC.NTZ R5, R5 ;  /* 0x0000000500057305 */ /* 0x000e64000020f000 */
[----:B-1----:R-:W-:-:S04]  /*04f0*/  IMAD.MOV R11, RZ, RZ, -R5 ;  /* 0x000000ffff0b7224 */ /* 0x002fc800078e0a05 */
[----:B--2---:R-:W-:Y:S01]  /*0500*/  IMAD R11, R6, R11, UR4 ;  /* 0x00000004060b7e24 */ /* 0x004fe2000f8e020b */
[----:B------:R-:W-:Y:S02]  /*0510*/  ULDC UR4, c[0x0][0x150] ;  /* 0x0000540000047ab9 */ /* 0x000fe40000000800 */
[----:B------:R-:W-:Y:S01]  /*0520*/  FMUL R9, R4, UR4 ;  /* 0x0000000404097c20 */ /* 0x000fe20008400000 */
[----:B------:R-:W-:Y:S06]  /*0530*/  @P0 BRA `(.L_x_120) ;  /* 0x0000000000480947 */ /* 0x000fec0003800000 */
[----:B------:R-:W1:Y:S01]  /*0540*/  S2UR UR5, SR_CgaCtaId ;  /* 0x00000000000579c3 */ /* 0x000e620000008800 */
[----:B------:R-:W-:Y:S01]  /*0550*/  UMOV UR4, 0x400 ;  /* 0x0000040000047882 */ /* 0x000fe20000000000 */
[----:B------:R-:W-:Y:S01]  /*0560*/  UMOV UR6, 0x1 ;  /* 0x0000000100067882 */ /* 0x000fe20000000000 */
[----:B------:R-:W-:Y:S01]  /*0570*/  UMOV UR7, 0x4 ;  /* 0x0000000400077882 */ /* 0x000fe20000000000 */
[----:B------:R-:W-:Y:S01]  /*0580*/  ELECT P0, URZ, PT ;  /* 0x00000000003f782f */ /* 0x000fe20003800000 */
[----:B-1----:R-:W-:Y:S02]  /*0590*/  ULEA UR8, UR5, UR4, 0x18 ;  /* 0x0000000405087291 */ /* 0x002fe4000f8ec03f */
[----:B------:R-:W-:-:S04]  /*05a0*/  UIADD3 UR4, -UR6, 0x100000, URZ ;  /* 0x0010000006047890 */ /* 0x000fc8000fffe13f */
[----:B------:R-:W-:Y:S02]  /*05b0*/  USHF.L.U32 UR5, UR4, 0xb, URZ ;  /* 0x0000000b04057899 */ /* 0x000fe4000800063f */
[----:B------:R-:W-:Y:S02]  /*05c0*/  USHF.L.U32 UR4, UR4, 0x1, URZ ;  /* 0x0000000104047899 */ /* 0x000fe4000800063f */
[----:B------:R-:W-:-:S04]  /*05d0*/  UIADD3 UR6, -UR7, 0x100000, URZ ;  /* 0x0010000007067890 */ /* 0x000fc8000fffe13f */
[----:B------:R-:W-:Y:S02]  /*05e0*/  USHF.L.U32 UR7, UR6, 0xb, URZ ;  /* 0x0000000b06077899 */ /* 0x000fe4000800063f */
[----:B------:R-:W-:Y:S01]  /*05f0*/  USHF.L.U32 UR6, UR6, 0x1, URZ ;  /* 0x0000000106067899 */ /* 0x000fe2000800063f */
[----:B------:R-:W1:Y:S03]  /*0600*/  FENCE.VIEW.ASYNC.S ;  /* 0x00000000000073c6 */ /* 0x000e660000000000 */
[----:B-1----:R1:W2:Y:S08]  /*0610*/  SYNCS.EXCH.64 URZ, [UR8+0x38850], UR4 ;  /* 0x03885004083f75b2 */ /* 0x0022b00008000100 */
[----:B------:R1:W4:Y:S01]  /*0620*/  SYNCS.EXCH.64 URZ, [UR8+0x38860], UR6 ;  /* 0x03886006083f75b2 */ /* 0x0003220008000100 */
[----:B------:R1:W1:Y:S01]  /*0630*/  SYNCS.EXCH.64 URZ, [UR8+0x38858], UR4 ;  /* 0x03885804083f75b2 */ /* 0x0002620008000100 */
[----:B------:R1:W1:Y:S01]  /*0640*/  SYNCS.EXCH.64 URZ, [UR8+0x38868], UR6 ;  /* 0x03886806083f75b2 */ /* 0x0002620008000100 */
[----:B------:R-:W-:Y:S01]  /*0650*/  NOP ;  /* 0x0000000000007918 */ /* 0x000fe20000000000 */
.L_x_120:
[----:B------:R-:W5:Y:S01]  /*0660*/  SHFL.IDX PT, R6, R0, RZ, 0x1f ;  /* 0x00001fff00067589 */ /* 0x000f6200000e0000 */
[----:B------:R-:W-:Y:S01]  /*0670*/  LOP3.LUT R2, R2, 0xffffff80, RZ, 0xc0, !PT ;  /* 0xffffff8002027812 */ /* 0x000fe200078ec0ff */
[----:B------:R-:W1:Y:S01]  /*0680*/  LDC R10, c[0x0][0x144] ;  /* 0x00005100ff0a7b82 */ /* 0x000e620000000800 */
[----:B------:R-:W1:Y:S01]  /*0690*/  F2I.U32.TRUNC.NTZ R9, R9 ;  /* 0x0000000900097305 */ /* 0x000e62000020f000 */
[----:B------:R-:W-:Y:S02]  /*06a0*/  NOP ;  /* 0x0000000000007918 */ /* 0x000fe40000000000 */
[----:B------:R-:W-:Y:S01]  /*06b0*/  IMAD.IADD R2, R8, 0x1, -R2 ;  /* 0x0000000108027824 */ /* 0x000fe200078e0a02 */
[----:B------:R-:W-:-:S04]  /*06c0*/  SHF.R.S32.HI R8, RZ, 0x1f, R7 ;  /* 0x0000001fff087819 */ /* 0x000fc80000011407 */
[----:B------:R-:W-:-:S04]  /*06d0*/  SHF.R.S32.HI R5, RZ, 0x1f, R2 ;  /* 0x0000001fff057819 */ /* 0x000fc80000011402 */
[----:B------:R-:W-:-:S04]  /*06e0*/  LEA.HI R5, R5, R2, RZ, 0x3 ;  /* 0x0000000205057211 */ /* 0x000fc800078f18ff */
[--C-:B------:R-:W-:Y:S02]  /*06f0*/  SHF.R.S32.HI R4, RZ, 0x3, R5.reuse ;  /* 0x00000003ff047819 */ /* 0x100fe40000011405 */
[----:B------:R-:W-:Y:S02]  /*0700*/  SHF.R.S32.HI R5, RZ, 0x1f, R5 ;  /* 0x0000001fff057819 */ /* 0x000fe40000011405 */
[----:B-----5:R-:W-:Y:S02]  /*0710*/  ISETP.NE.AND P0, PT, R6, RZ, PT ;  /* 0x000000ff0600720c */ /* 0x020fe40003f05270 */
[----:B------:R-:W-:Y:S02]  /*0720*/  LEA.HI R5, R5, R4, RZ, 0x2 ;  /* 0x0000000405057211 */ /* 0x000fe400078f10ff */
[----:B------:R-:W-:Y:S02]  /*0730*/  SHF.R.S32.HI R6, RZ, 0x1f, R3 ;  /* 0x0000001fff067819 */ /* 0x000fe40000011403 */
[----:B------:R-:W-:-:S02]  /*0740*/  LOP3.LUT R5, R5, 0xfffffffc, RZ, 0xc0, !PT ;  /* 0xfffffffc05057812 */ /* 0x000fc400078ec0ff */
[----:B------:R-:W-:-:S05]  /*0750*/  LEA.HI R6, R6, R3, RZ, 0x2 ;  /* 0x0000000306067211 */ /* 0x000fca00078f10ff */
[----:B------:R-:W-:Y:S05]  /*0760*/  @P0 BRA `(.L_x_121) ;  /* 0x0000000000480947 */ /* 0x000fea0003800000 */
[----:B-1----:R-:W1:Y:S01]  /*0770*/  S2UR UR5, SR_CgaCtaId ;  /* 0x00000000000579c3 */ /* 0x002e620000008800 */
        /* <DEDUP_REMOVED lines=12> */
[----:B-1----:R1:W1:Y:S08]  /*0840*/  SYNCS.EXCH.64 URZ, [UR8+0x38870], UR4 ;  /* 0x03887004083f75b2 */ /* 0x0022700008000100 */
[----:B------:R1:W1:Y:S01]  /*0850*/  SYNCS.EXCH.64 URZ, [UR8+0x38880], UR6 ;  /* 0x03888006083f75b2 */ /* 0x0002620008000100 */
[----:B------:R1:W1:Y:S01]  /*0860*/  SYNCS.EXCH.64 URZ, [UR8+0x38878], UR4 ;  /* 0x03887804083f75b2 */ /* 0x0002620008000100 */
[----:B------:R1:W1:Y:S01]  /*0870*/  SYNCS.EXCH.64 URZ, [UR8+0x38888], UR6 ;  /* 0x03888806083f75b2 */ /* 0x0002620008000100 */
[----:B------:R-:W-:Y:S01]  /*0880*/  NOP ;  /* 0x0000000000007918 */ /* 0x000fe20000000000 */
.L_x_121:
[----:B------:R-:W5:Y:S01]  /*0890*/  SHFL.IDX PT, R12, R0, RZ, 0x1f ;  /* 0x00001fff000c7589 */ /* 0x000f6200000e0000 */
[----:B-1----:R-:W1:Y:S01]  /*08a0*/  S2UR UR4, SR_CTAID.X ;  /* 0x00000000000479c3 */ /* 0x002e620000002500 */
[----:B------:R-:W-:Y:S01]  /*08b0*/  LOP3.LUT R6, R6, 0x3ffffffc, RZ, 0xc0, !PT ;  /* 0x3ffffffc06067812 */ /* 0x000fe200078ec0ff */
[----:B------:R-:W-:Y:S01]  /*08c0*/  IMAD.IADD R5, R4, 0x1, -R5 ;  /* 0x0000000104057824 */ /* 0x000fe200078e0a05 */
[----:B------:R-:W-:Y:S01]  /*08d0*/  LEA.HI R8, R8, R7, RZ, 0x2 ;  /* 0x0000000708087211 */ /* 0x000fe200078f10ff */
[----:B------:R-:W-:Y:S01]  /*08e0*/  IMAD.MOV R9, RZ, RZ, -R9 ;  /* 0x000000ffff097224 */ /* 0x000fe200078e0a09 */
[----:B------:R-:W-:Y:S01]  /*08f0*/  NOP ;  /* 0x0000000000007918 */ /* 0x000fe20000000000 */
[----:B------:R-:W-:Y:S01]  /*0900*/  IMAD.IADD R6, R3, 0x1, -R6 ;  /* 0x0000000103067824 */ /* 0x000fe200078e0a06 */
[----:B------:R-:W-:-:S03]  /*0910*/  LOP3.LUT R8, R8, 0x3ffffffc, RZ, 0xc0, !PT ;  /* 0x3ffffffc08087812 */ /* 0x000fc600078ec0ff */
[--C-:B------:R-:W-:Y:S02]  /*0920*/  IMAD R6, R6, 0x4, R5.reuse ;  /* 0x0000000406067824 */ /* 0x100fe400078e0205 */
[----:B------:R-:W-:Y:S02]  /*0930*/  IMAD.IADD R8, R7, 0x1, -R8 ;  /* 0x0000000107087824 */ /* 0x000fe400078e0a08 */
[----:B------:R-:W2:Y:S01]  /*0940*/  LDC R7, c[0x0][0x140] ;  /* 0x00005000ff077b82 */ /* 0x000ea20000000800 */
[----:B------:R-:W-:Y:S01]  /*0950*/  LEA.HI R3, R6, R6, RZ, 0x1 ;  /* 0x0000000606037211 */ /* 0x000fe200078f08ff */
[----:B------:R-:W-:-:S03]  /*0960*/  IMAD R8, R8, 0x4, R5 ;  /* 0x0000000408087824 */ /* 0x000fc600078e0205 */
[----:B------:R-:W-:Y:S02]  /*0970*/  LOP3.LUT R3, R3, 0xfffffffe, RZ, 0xc0, !PT ;  /* 0xfffffffe03037812 */ /* 0x000fe400078ec0ff */
[----:B------:R-:W-:Y:S02]  /*0980*/  LEA.HI R4, R8, R8, RZ, 0x1 ;  /* 0x0000000808047211 */ /* 0x000fe400078f08ff */
[----:B-----5:R-:W-:Y:S01]  /*0990*/  ISETP.NE.AND P0, PT, R12, RZ, PT ;  /* 0x000000ff0c00720c */ /* 0x020fe20003f05270 */
[----:B-1----:R-:W-:Y:S01]  /*09a0*/  IMAD R10, R10, R9, UR4 ;  /* 0x000000040a0a7e24 */ /* 0x002fe2000f8e0209 */
[----:B------:R-:W-:-:S04]  /*09b0*/  IADD3 R3, R6, -R3, RZ ;  /* 0x8000000306037210 */ /* 0x000fc80007ffe0ff */
[----:B------:R-:W-:Y:S02]  /*09c0*/  ISETP.NE.AND P6, PT, R3, R10, PT ;  /* 0x0000000a0300720c */ /* 0x000fe40003fc5270 */
[----:B------:R-:W-:-:S05]  /*09d0*/  LOP3.LUT R3, R4, 0xfffffffe, RZ, 0xc0, !PT ;  /* 0xfffffffe04037812 */ /* 0x000fca00078ec0ff */
[----:B------:R-:W-:Y:S01]  /*09e0*/  IMAD.IADD R3, R8, 0x1, -R3 ;  /* 0x0000000108037824 */ /* 0x000fe200078e0a03 */
        /* <DEDUP_REMOVED lines=19> */
.L_x_122:
[----:B------:R-:W5:Y:S01]  /*0b20*/  SHFL.IDX PT, R9, R0, RZ, 0x1f ;  /* 0x00001fff00097589 */ /* 0x000f6200000e0000 */
[----:B------:R-:W-:Y:S01]  /*0b30*/  ISETP.NE.AND P4, PT, R3, R10, PT ;  /* 0x0000000a0300720c */ /* 0x000fe20003f85270 */
[----:B------:R-:W-:Y:S01]  /*0b40*/  IMAD.SHL.U32 R3, R6, 0x4, RZ ;  /* 0x0000000406037824 */ /* 0x000fe200078e00ff */
[----:B------:R-:W-:Y:S01]  /*0b50*/  LOP3.LUT P0, RZ, R2, 0x7, RZ, 0xc0, !PT ;  /* 0x0000000702ff7812 */ /* 0x000fe2000780c0ff */
[----:B------:R-:W-:Y:S01]  /*0b60*/  IMAD.SHL.U32 R5, R8, 0x4, RZ ;  /* 0x0000000408057824 */ /* 0x000fe200078e00ff */
[----:B--2---:R-:W-:Y:S01]  /*0b70*/  ISETP.EQ.U32.AND P1, PT, R7, 0x1, PT ;  /* 0x000000010700780c */ /* 0x004fe20003f22070 */
[----:B------:R-:W-:Y:S01]  /*0b80*/  IMAD.MOV.U32 R23, RZ, RZ, 0x1 ;  /* 0x00000001ff177424 */ /* 0x000fe200078e00ff */
[----:B------:R-:W-:Y:S01]  /*0b90*/  LOP3.LUT R13, R6, 0xc, R3, 0x78, !PT ;  /* 0x0000000c060d7812 */ /* 0x000fe200078e7803 */
[----:B------:R-:W-:Y:S01]  /*0ba0*/  IMAD.MOV.U32 R22, RZ, RZ, 0x1 ;  /* 0x00000001ff167424 */ /* 0x000fe200078e00ff */
[----:B------:R-:W-:Y:S01]  /*0bb0*/  LOP3.LUT R12, R8, 0xc, R5, 0x78, !PT ;  /* 0x0000000c080c7812 */ /* 0x000fe200078e7805 */
[----:B------:R-:W-:Y:S01]  /*0bc0*/  NOP ;  /* 0x0000000000007918 */ /* 0x000fe20000000000 */
[C---:B------:R-:W-:Y:S01]  /*0bd0*/  ISETP.LT.U32.AND P2, PT, R13.reuse, 0x2, !P0 ;  /* 0x000000020d00780c */ /* 0x040fe20004741070 */
[----:B------:R2:W-:Y:S01]  /*0be0*/  STL [R1+0x4], R13 ;  /* 0x0000040d01007387 */ /* 0x0005e20000100800 */
[----:B------:R-:W-:-:S02]  /*0bf0*/  @P6 LEA.HI R3, R13, R13, RZ, 0x1 ;  /* 0x0000000d0d036211 */ /* 0x000fc400078f08ff */
[----:B------:R-:W-:Y:S01]  /*0c00*/  SEL R2, RZ, 0x1, !P2 ;  /* 0x00000001ff027807 */ /* 0x000fe20005000000 */
[----:B------:R2:W-:Y:S01]  /*0c10*/  STL [R1], R12 ;  /* 0x0000000c01007387 */ /* 0x0005e20000100800 */
[----:B------:R-:W-:Y:S02]  /*0c20*/  @P4 LEA.HI R4, R12, R12, RZ, 0x1 ;  /* 0x0000000c0c044211 */ /* 0x000fe400078f08ff */
[----:B------:R-:W-:Y:S02]  /*0c30*/  @P6 SHF.R.S32.HI R3, RZ, 0x1, R3 ;  /* 0x00000001ff036819 */ /* 0x000fe40000011403 */
[----:B------:R-:W-:Y:S02]  /*0c40*/  @P4 SHF.R.S32.HI R4, RZ, 0x1, R4 ;  /* 0x00000001ff044819 */ /* 0x000fe40000011404 */
[----:B------:R-:W-:Y:S02]  /*0c50*/  @P6 ISETP.NE.AND P5, PT, R3, R11, PT ;  /* 0x0000000b0300620c */ /* 0x000fe40003fa5270 */
[----:B-----5:R-:W-:-:S02]  /*0c60*/  ISETP.NE.AND P2, PT, R9, RZ, PT ;  /* 0x000000ff0900720c */ /* 0x020fc40003f45270 */
[----:B------:R-:W-:Y:S02]  /*0c70*/  @P4 ISETP.NE.AND P3, PT, R4, R11, PT ;  /* 0x0000000b0400420c */ /* 0x000fe40003f65270 */
[----:B------:R-:W-:Y:S02]  /*0c80*/  ISETP.LT.U32.AND P0, PT, R12, 0x2, !P0 ;  /* 0x000000020c00780c */ /* 0x000fe40004701070 */
[----:B------:R-:W-:Y:S02]  /*0c90*/  @P6 SEL R23, RZ, 0x1, P5 ;  /* 0x00000001ff176807 */ /* 0x000fe40002800000 */
[----:B------:R-:W-:Y:S02]  /*0ca0*/  SEL R3, RZ, 0x1, !P0 ;  /* 0x00000001ff037807 */ /* 0x000fe40004000000 */
[----:B------:R-:W-:-:S03]  /*0cb0*/  @P4 SEL R22, RZ, 0x1, P3 ;  /* 0x00000001ff164807 */ /* 0x000fc60001800000 */
[----:B--2---:R-:W-:Y:S05]  /*0cc0*/  @P2 BRA `(.L_x_123) ;  /* 0x0000000000482947 */ /* 0x004fea0003800000 */
        /* <DEDUP_REMOVED lines=17> */
[----:B--2---:R-:W-:Y:S01]  /*0de0*/  NOP ;  /* 0x0000000000007918 */ /* 0x004fe20000000000 */
.L_x_123:
[----:B------:R-:W-:Y:S01]  /*0df0*/  LOP3.LUT R23, R23, R2, RZ, 0xc0, !PT ;  /* 0x0000000217177212 */ /* 0x000fe200078ec0ff */
[----:B------:R-:W-:Y:S01]  /*0e00*/  NOP ;  /* 0x0000000000007918 */ /* 0x000fe20000000000 */
[----:B------:R-:W-:Y:S01]  /*0e10*/  LOP3.LUT R22, R22, R3, RZ, 0xc0, !PT ;  /* 0x0000000316167212 */ /* 0x000fe200078ec0ff */
[----:B------:R-:W-:Y:S06]  /*0e20*/  @!P1 BRA `(.L_x_124) ;  /* 0x0000000000089947 */ /* 0x000fec0003800000 */
[----:B-1-34-:R-:W-:Y:S01]  /*0e30*/  UCGABAR_ARV ;  /* 0x00000000000079c7 */ /* 0x01afe20008000000 */
[----:B------:R-:W-:Y:S05]  /*0e40*/  BRA `(.L_x_125) ;  /* 0x0000000000047947 */ /* 0x000fea0003800000 */
.L_x_124:
[----:B-1-34-:R-:W-:Y:S01]  /*0e50*/  NOP ;  /* 0x0000000000007918 */ /* 0x01afe20000000000 */
.L_x_125:
[----:B------:R-:W-:Y:S05]  /*0e60*/  @!P1 BRA `(.L_x_126) ;  /* 0x00000000000c9947 */ /* 0x000fea0003800000 */
[----:B------:R-:W-:Y:S01]  /*0e70*/  UCGABAR_WAIT ;  /* 0x0000000000007dc7 */ /* 0x000fe20008000000 */
[----:B------:R-:W-:Y:S01]  /*0e80*/  CCTL.IVALL ;  /* 0x00000000ff00798f */ /* 0x000fe20002000000 */
[----:B------:R-:W-:Y:S05]  /*0e90*/  BRA `(.L_x_127) ;  /* 0x0000000000047947 */ /* 0x000fea0003800000 */
.L_x_126:
[----:B------:R-:W-:Y:S06]  /*0ea0*/  BAR.SYNC.DEFER_BLOCKING 0x0 ;  /* 0x0000000000007b1d */ /* 0x000fec0000010000 */
.L_x_127:
[----:B------:R-:W-:Y:S01]  /*0eb0*/  UMOV UR4, 0x1 ;  /* 0x0000000100047882 */ /* 0x000fe20000000000 */
[----:B------:R-:W-:Y:S01]  /*0ec0*/  PLOP3.LUT P0, PT, PT, PT, UP0, 0x80, 0x0 ;  /* 0x000000000000781c */ /* 0x000fe20003f0f008 */
[----:B------:R-:W-:-:S06]  /*0ed0*/  USEL UR4, UR4, 0x2, !UP0 ;  /* 0x0000000204047887 */ /* 0x000fcc000c000000 */
[----:B------:R-:W-:-:S05]  /*0ee0*/  IMAD.U32 R2, RZ, RZ, UR4 ;  /* 0x00000004ff027e24 */ /* 0x000fca000f8e00ff */
[----:B------:R1:W-:Y:S01]  /*0ef0*/  STL [R1+0x24], R2 ;  /* 0x0000240201007387 */ /* 0x0003e20000100800 */
[----:B------:R-:W-:Y:S05]  /*0f00*/  @!P0 BRA `(.L_x_128) ;  /* 0x0000009c00b88947 */ /* 0x000fea0003800000 */
.L_x_129:
[----:B------:R-:W-:-:S08]  /*0f10*/  NOP ;  /* 0x0000000000007918 */ /* 0x000fd00000000000 */
[----:B------:R-:W2:Y:S02]  /*0f20*/  USETMAXREG.TRY_ALLOC.CTAPOOL UP0, 0xf0 ;  /* 0x000000f0000079c8 */ /* 0x000ea40008000600 */
[----:B--2---:R-:W-:-:S13]  /*0f30*/  PLOP3.LUT P0, PT, PT, PT, UP0, 0x80, 0x0 ;  /* 0x000000000000781c */ /* 0x004fda0003f0f008 */
[----:B------:R-:W-:Y:S05]  /*0f40*/  @!P0 BRA `(.L_x_129) ;  /* 0xfffffffc00f08947 */ /* 0x000fea000383ffff */
[----:B------:R-:W2:Y:S08]  /*0f50*/  S2UR UR7, SR_CTAID.X ;  /* 0x00000000000779c3 */ /* 0x000eb00000002500 */
[----:B------:R-:W-:Y:S08]  /*0f60*/  BAR.ARV 0x8, 0x120 ;  /* 0x0204800000007b1d */ /* 0x000ff00000002000 */
[----:B------:R-:W2:Y:S02]  /*0f70*/  LDC R0, c[0x0][0xda4] ;  /* 0x00036900ff007b82 */ /* 0x000ea40000000800 */
[----:B--2---:R-:W-:-:S13]  /*0f80*/  ISETP.LE.AND P0, PT, R0, UR7, PT ;  /* 0x0000000700007c0c */ /* 0x004fda000bf03270 */
[----:B------:R-:W-:Y:S05]  /*0f90*/  @P0 EXIT ;  /* 0x000000000000094d */ /* 0x000fea0003800000 */
[----:B------:R-:W2:Y:S01]  /*0fa0*/  LDL R3, [R1+0x24] ;  /* 0x0000240001037983 */ /* 0x000ea20000100800 */
[----:B------:R-:W3:Y:S01]  /*0fb0*/  S2UR UR5, SR_CgaCtaId ;  /* 0x00000000000579c3 */ /* 0x000ee20000008800 */
[----:B------:R-:W-:Y:S01]  /*0fc0*/  UMOV UR4, 0x400 ;  /* 0x0000040000047882 */ /* 0x000fe20000000000 */
[----:B------:R-:W-:Y:S01]  /*0fd0*/  IMAD.MOV.U32 R220, RZ, RZ, -0x2 ;  /* 0xfffffffeffdc7424 */ /* 0x000fe200078e00ff */
[----:B-1----:R-:W1:Y:S01]  /*0fe0*/  S2R R2, SR_TID.X ;  /* 0x0000000000027919 */ /* 0x002e620000002100 */
[----:B------:R-:W-:Y:S01]  /*0ff0*/  IMAD.U32 R212, RZ, RZ, UR7 ;  /* 0x00000007ffd47e24 */ /* 0x000fe2000f8e00ff */
[----:B------:R-:W-:-:S03]  /*1000*/  UMOV UR38, URZ ;  /* 0x0000003f00267c82 */ /* 0x000fc60008000000 */
[----:B------:R-:W4:Y:S01]  /*1010*/  S2UR UR6, SR_SWINHI ;  /* 0x00000000000679c3 */ /* 0x000f220000002f00 */
[----:B---3--:R-:W-:-:S06]  /*1020*/  ULEA UR9, UR5, UR4, 0x18 ;  /* 0x0000000405097291 */ /* 0x008fcc000f8ec03f */
[----:B------:R-:W-:Y:S01]  /*1030*/  IMAD.U32 R18, RZ, RZ, UR9 ;  /* 0x00000009ff127e24 */ /* 0x000fe2000f8e00ff */
[----:B------:R-:W-:Y:S01]  /*1040*/  UMOV UR4, UR9 ;  /* 0x0000000900047c82 */ /* 0x000fe20008000000 */
[----:B----4-:R-:W-:Y:S01]  /*1050*/  UMOV UR5, UR6 ;  /* 0x0000000600057c82 */ /* 0x010fe20008000000 */
[----:B------:R-:W-:Y:S02]  /*1060*/  IMAD.U32 R16, RZ, RZ, UR4 ;  /* 0x00000004ff107e24 */ /* 0x000fe4000f8e00ff */
[----:B-1----:R-:W-:Y:S02]  /*1070*/  VIADD R0, R2, 0xffffff80 ;  /* 0xffffff8002007836 */ /* 0x002fe40000000000 */
[----:B------:R-:W-:Y:S01]  /*1080*/  IMAD.U32 R17, RZ, RZ, UR5 ;  /* 0x00000005ff117e24 */ /* 0x000fe2000f8e00ff */
[----:B------:R-:W-:Y:S02]  /*1090*/  UMOV UR5, URZ ;  /* 0x0000003f00057c82 */ /* 0x000fe40008000000 */
[----:B------:R-:W-:Y:S01]  /*10a0*/  IMAD.U32 R213, RZ, RZ, UR5 ;  /* 0x00000005ffd57e24 */ /* 0x000fe2000f8e00ff */
[----:B--2---:R-:W-:-:S02]  /*10b0*/  R2UR UR8, R3 ;  /* 0x00000000030872ca */ /* 0x004fc400000e0000 */
[----:B------:R-:W-:-:S04]  /*10c0*/  SHF.R.S32.HI R3, RZ, 0x1f, R0 ;  /* 0x0000001fff037819 */ /* 0x000fc80000011400 */
[CC--:B------:R-:W-:Y:S02]  /*10d0*/  LEA.HI R2, R3.reuse, R0.reuse, RZ, 0x7 ;  /* 0x0000000003027211 */ /* 0x0c0fe400078f38ff */
[CC--:B------:R-:W-:Y:S02]  /*10e0*/  LEA.HI R6, R3.reuse, R0.reuse, RZ, 0x4 ;  /* 0x0000000003067211 */ /* 0x0c0fe400078f20ff */
[----:B------:R-:W-:Y:S02]  /*10f0*/  LOP3.LUT R5, R2, 0xffffff80, RZ, 0xc0, !PT ;  /* 0xffffff8002057812 */ /* 0x000fe400078ec0ff */
[----:B------:R-:W-:Y:S01]  /*1100*/  SHF.R.S32.HI R7, RZ, 0x4, R6 ;  /* 0x00000004ff077819 */ /* 0x000fe20000011406 */
[----:B------:R-:W-:Y:S01]  /*1110*/  ULOP3.LUT UR4, UR8, 0x1, URZ, 0xfc, !UPT ;  /* 0x0000000108047892 */ /* 0x000fe2000f8efc3f */
[----:B------:R-:W-:Y:S01]  /*1120*/  LEA.HI R218, R3, R0, RZ, 0x5 ;  /* 0x0000000003da7211 */ /* 0x000fe200078f28ff */
[----:B------:R-:W-:Y:S01]  /*1130*/  IMAD.IADD R214, R0, 0x1, -R5 ;  /* 0x0000000100d67824 */ /* 0x000fe200078e0a05 */
[----:B------:R-:W-:-:S02]  /*1140*/  LEA.HI R8, R6, R7, RZ, 0x1 ;  /* 0x0000000706087211 */ /* 0x000fc400078f08ff */
[----:B------:R-:W-:Y:S01]  /*1150*/  LOP3.LUT R3, R6, 0x3fffff0, RZ, 0xc0, !PT ;  /* 0x03fffff006037812 */ /* 0x000fe200078ec0ff */
[----:B------:R-:W-:Y:S01]  /*1160*/  IMAD.U32 R221, RZ, RZ, UR4 ;  /* 0x00000004ffdd7e24 */ /* 0x000fe2000f8e00ff */
[----:B------:R-:W-:Y:S01]  /*1170*/  SHF.R.S32.HI R5, RZ, 0x1f, R214 ;  /* 0x0000001fff057819 */ /* 0x000fe200000114d6 */
[----:B------:R-:W-:Y:S01]  /*1180*/  UMOV UR4, URZ ;  /* 0x0000003f00047c82 */ /* 0x000fe20008000000 */
[----:B------:R-:W-:Y:S01]  /*1190*/  LOP3.LUT R8, R8, 0x1ffffffe, RZ, 0xc0, !PT ;  /* 0x1ffffffe08087812 */ /* 0x000fe200078ec0ff */
[----:B------:R-:W-:Y:S01]  /*11a0*/  IMAD.IADD R3, R0, 0x1, -R3 ;  /* 0x0000000100037824 */ /* 0x000fe200078e0a03 */
[----:B------:R-:W-:Y:S01]  /*11b0*/  LEA.HI R4, R5, R214, RZ, 0x2 ;  /* 0x000000d605047211 */ /* 0x000fe200078f10ff */
[----:B------:R-:W-:Y:S01]  /*11c0*/  IMAD.U32 R19, RZ, RZ, UR4 ;  /* 0x00000004ff137e24 */ /* 0x000fe2000f8e00ff */
[----:B------:R-:W-:Y:S02]  /*11d0*/  SHF.R.S32.HI R218, RZ, 0x5, R218 ;  /* 0x00000005ffda7819 */ /* 0x000fe400000114da */
[----:B------:R-:W-:-:S02]  /*11e0*/  SHF.R.S32.HI R6, RZ, 0x2, R4 ;  /* 0x00000002ff067819 */ /* 0x000fc40000011404 */
[----:B------:R-:W-:Y:S01]  /*11f0*/  SHF.R.S32.HI R9, RZ, 0x1f, R4 ;  /* 0x0000001fff097819 */ /* 0x000fe20000011404 */
[----:B------:R-:W-:Y:S01]  /*1200*/  IMAD R3, R218, 0x10, R3 ;  /* 0x00000010da037824 */ /* 0x000fe200078e0203 */
[----:B------:R-:W-:Y:S02]  /*1210*/  SHF.R.S32.HI R217, RZ, 0x7, R2 ;  /* 0x00000007ffd97819 */ /* 0x000fe40000011402 */
[----:B------:R-:W-:Y:S02]  /*1220*/  LEA.HI R9, R9, R6, RZ, 0x3 ;  /* 0x0000000609097211 */ /* 0x000fe400078f18ff */
[----:B------:R-:W-:Y:S02]  /*1230*/  IADD3 R8, R7, -R8, RZ ;  /* 0x8000000807087210 */ /* 0x000fe40007ffe0ff */
[----:B------:R-:W-:Y:S02]  /*1240*/  LOP3.LUT R9, R9, 0xfffffff8, RZ, 0xc0, !PT ;  /* 0xfffffff809097812 */ /* 0x000fe400078ec0ff */
[----:B------:R-:W-:Y:S01]  /*1250*/  LEA.HI R2, R2, R217, RZ, 0x1 ;  /* 0x000000d902027211 */ /* 0x000fe200078f08ff */
[----:B------:R-:W-:Y:S01]  /*1260*/  IMAD R8, R3, 0x8, R8 ;  /* 0x0000000803087824 */ /* 0x000fe200078e0208 */
[----:B------:R-:W-:Y:S01]  /*1270*/  LEA.HI R5, R5, R214, RZ, 0x5 ;  /* 0x000000d605057211 */ /* 0x000fe200078f28ff */
[----:B------:R-:W-:Y:S01]  /*1280*/  IMAD.IADD R9, R6, 0x1, -R9 ;  /* 0x0000000106097824 */ /* 0x000fe200078e0a09 */
[----:B------:R-:W-:-:S02]  /*1290*/  LOP3.LUT R3, R4, 0x7ffffffc, RZ, 0xc0, !PT ;  /* 0x7ffffffc04037812 */ /* 0x000fc400078ec0ff */
[----:B------:R-:W-:Y:S02]  /*12a0*/  LOP3.LUT R2, R2, 0x3fffffe, RZ, 0xc0, !PT ;  /* 0x03fffffe02027812 */ /* 0x000fe400078ec0ff */
[----:B------:R-:W-:Y:S01]  /*12b0*/  SHF.R.S32.HI R0, RZ, 0x5, R5 ;  /* 0x00000005ff007819 */ /* 0x000fe20000011405 */
[----:B------:R-:W-:Y:S02]  /*12c0*/  IMAD.IADD R3, R214, 0x1, -R3 ;  /* 0x00000001d6037824 */ /* 0x000fe400078e0a03 */
[----:B------:R-:W-:Y:S01]  /*12d0*/  IMAD.SHL.U32 R5, R8, 0x8, RZ ;  /* 0x0000000808057824 */ /* 0x000fe200078e00ff */
[----:B------:R-:W-:Y:S01]  /*12e0*/  LEA R9, R0, R9, 0x4 ;  /* 0x0000000900097211 */ /* 0x000fe200078e20ff */
[----:B------:R-:W-:Y:S02]  /*12f0*/  IMAD.IADD R2, R217, 0x1, -R2 ;  /* 0x00000001d9027824 */ /* 0x000fe400078e0a02 */
[----:B------:R-:W-:Y:S02]  /*1300*/  IMAD R220, R3, R220, 0x50 ;  /* 0x0000005003dc7424 */ /* 0x000fe400078e02dc */
[----:B------:R-:W-:-:S04]  /*1310*/  IMAD.WIDE R16, R5, 0x2, R16 ;  /* 0x0000000205107825 */ /* 0x000fc800078e0210 */
[----:B------:R-:W-:-:S07]  /*1320*/  IMAD R219, R2, 0x40, R9 ;  /* 0x0000004002db7824 */ /* 0x000fce00078e0209 */
.L_x_156:
[----:B------:R-:W1:Y:S01]  /*1330*/  SHFL.IDX PT, R0, R217, RZ, 0x1f ;  /* 0x00001fffd9007589 */ /* 0x000e6200000e0000 */
[----:B------:R-:W-:Y:S01]  /*1340*/  R2UR UR5, R18 ;  /* 0x00000000120572ca */ /* 0x000fe200000e0000 */
[----:B------:R-:W-:Y:S01]  /*1350*/  ULDC.64 UR6, c[0x0][0x3f8] ;  /* 0x0000fe0000067ab9 */ /* 0x000fe20000000a00 */
[----:B------:R-:W-:Y:S01]  /*1360*/  ULDC UR4, c[0x0][0xda8] ;  /* 0x00036a0000047ab9 */ /* 0x000fe20000000800 */
[----:B------:R-:W-:Y:S01]  /*1370*/  UISETP.NE.U32.AND UP0, UPT, UR6, URZ, UPT ;  /* 0x0000003f0600728c */ /* 0x000fe2000bf05070 */
[----:B------:R-:W-:Y:S01]  /*1380*/  R2UR UR13, R212 ;  /* 0x00000000d40d72ca */ /* 0x000fe200000e0000 */
[----:B------:R-:W-:Y:S02]  /*1390*/  UISETP.NE.AND UP1, UPT, UR4, 0x1, UPT ;  /* 0x000000010400788c */ /* 0x000fe4000bf25270 */
[----:B------:R-:W-:Y:S01]  /*13a0*/  UISETP.NE.AND.EX UP0, UPT, UR7, URZ, UPT, UP0 ;  /* 0x0000003f0700728c */ /* 0x000fe2000bf05300 */
[----:B------:R-:W-:Y:S01]  /*13b0*/  ULDC UR4, c[0x0][0xdb4] ;  /* 0x00036d0000047ab9 */ /* 0x000fe20000000800 */
[----:B------:R-:W-:Y:S01]  /*13c0*/  ULDC UR37, c[0x0][0x404] ;  /* 0x0001010000257ab9 */ /* 0x000fe20000000800 */
[----:B------:R-:W-:-:S03]  /*13d0*/  UISETP.NE.AND UP2, UPT, UR4, 0x1, UPT ;  /* 0x000000010400788c */ /* 0x000fc6000bf45270 */
[----:B------:R-:W-:Y:S02]  /*13e0*/  UIADD3 UR11, UR5, 0x14400, URZ ;  /* 0x00014400050b7890 */ /* 0x000fe4000fffe03f */
[----:B------:R-:W-:Y:S01]  /*13f0*/  USEL UR37, UR37, 0x1, UP0 ;  /* 0x0000000125257887 */ /* 0x000fe20008000000 */
[----:B------:R-:W-:Y:S01]  /*1400*/  ULDC UR10, c[0x0][0x2e0] ;  /* 0x0000b800000a7ab9 */ /* 0x000fe20000000800 */
[----:B------:R-:W-:Y:S02]  /*1410*/  ULOP3.LUT UP0, URZ, UR11, 0x9f, URZ, 0xc0, !UPT ;  /* 0x0000009f0b3f7892 */ /* 0x000fe4000f80c03f */
[----:B------:R-:W-:Y:S01]  /*1420*/  UIMAD UR37, UR37, UR10, URZ ;  /* 0x0000000a252572a4 */ /* 0x000fe2000f8e023f */
[----:B------:R-:W-:Y:S01]  /*1430*/  @UP1 ULDC UR6, c[0x0][0xdac] ;  /* 0x00036b0000061ab9 */ /* 0x000fe20000000800 */
[----:B-1----:R-:W-:Y:S01]  /*1440*/  R2UR UR8, R0 ;  /* 0x00000000000872ca */ /* 0x002fe200000e0000 */
[----:B------:R-:W-:Y:S01]  /*1450*/  UIMAD.WIDE.U32 UR6, UR13, UR6, URZ ;  /* 0x000000060d0672a5 */ /* 0x000fe2000f8e003f */
[----:B------:R-:W-:Y:S01]  /*1460*/  PLOP3.LUT P0, PT, PT, PT, UP0, 0x80, 0x0 ;  /* 0x000000000000781c */ /* 0x000fe20003f0f008 */
[----:B------:R-:W-:Y:S01]  /*1470*/  @UP1 ULDC UR12, c[0x0][0xdb0] ;  /* 0x00036c00000c1ab9 */ /* 0x000fe20000000800 */
[----:B------:R-:W-:Y:S01]  /*1480*/  UMOV UR14, UR13 ;  /* 0x0000000d000e7c82 */ /* 0x000fe20008000000 */
[----:B------:R-:W-:-:S06]  /*1490*/  @UP1 USHF.R.U32.HI UR14, URZ, UR12, UR7 ;  /* 0x0000000c3f0e1299 */ /* 0x000fcc0008011607 */
[----:B------:R-:W-:Y:S01]  /*14a0*/  IMAD.U32 R216, RZ, RZ, UR14 ;  /* 0x0000000effd87e24 */ /* 0x000fe2000f8e00ff */
[----:B------:R-:W-:Y:S01]  /*14b0*/  UMOV UR36, UR14 ;  /* 0x0000000e00247c82 */ /* 0x000fe20008000000 */
[----:B------:R-:W-:-:S04]  /*14c0*/  ULEA.HI UR4, UR8, UR8, URZ, 0x1 ;  /* 0x0000000808047291 */ /* 0x000fc8000f8f083f */
[----:B------:R-:W-:-:S03]  /*14d0*/  ULOP3.LUT UR9, UR4, 0x1e, URZ, 0xc0, !UPT ;  /* 0x0000001e04097892 */ /* 0x000fc6000f8ec03f */
[----:B------:R-:W-:Y:S01]  /*14e0*/  @UP2 ULDC.64 UR4, c[0x0][0xdb8] ;  /* 0x00036e0000042ab9 */ /* 0x000fe20000000a00 */
[----:B------:R-:W-:Y:S02]  /*14f0*/  UIADD3 UR9, UR8, -UR9, URZ ;  /* 0x8000000908097290 */ /* 0x000fe4000fffe03f */
[----:B------:R-:W-:Y:S02]  /*1500*/  UIADD3 UR8, UR37, 0x4f, URZ ;  /* 0x0000004f25087890 */ /* 0x000fe4000fffe03f */
[----:B------:R-:W-:Y:S02]  /*1510*/  ULEA UR10, UR9, UR11, 0xd ;  /* 0x0000000b090a7291 */ /* 0x000fe4000f8e683f */
[----:B------:R-:W-:Y:S02]  /*1520*/  UIMAD.WIDE UR8, UR8, 0x66666667, URZ ;  /* 0x66666667080878a5 */ /* 0x000fe4000f8e023f */
[----:B------:R-:W-:Y:S02]  /*1530*/  UIMAD.WIDE.U32 UR6, UR14, UR4, URZ ;  /* 0x000000040e0672a5 */ /* 0x000fe4000f8e003f */
[----:B------:R-:W-:-:S02]  /*1540*/  USHF.R.U32.HI UR10, URZ, 0x4, UR10 ;  /* 0x000000043f0a7899 */ /* 0x000fc4000801160a */
[----:B------:R-:W-:Y:S01]  /*1550*/  USHF.R.U32.HI UR61, URZ, 0x1f, UR9 ;  /* 0x0000001f3f3d7899 */ /* 0x000fe20008011609 */
[----:B------:R-:W-:Y:S01]  /*1560*/  UMOV UR4, UR13 ;  /* 0x0000000d00047c82 */ /* 0x000fe20008000000 */
[----:B------:R-:W-:Y:S01]  /*1570*/  ULOP3.LUT UR39, UR10, 0x3fff, URZ, 0xc0, !UPT ;  /* 0x00003fff0a277892 */ /* 0x000fe2000f8ec03f */
[----:B------:R-:W-:Y:S01]  /*1580*/  IMAD.U32 R215, RZ, RZ, UR4 ;  /* 0x00000004ffd77e24 */ /* 0x000fe2000f8e00ff */
[----:B------:R-:W-:Y:S02]  /*1590*/  @UP2 USHF.R.U32.HI UR36, URZ, UR5, UR7 ;  /* 0x000000053f242299 */ /* 0x000fe40008011607 */
[----:B------:R-:W-:Y:S01]  /*15a0*/  ULEA.HI.SX32 UR61, UR9, UR61, 0x1b ;  /* 0x0000003d093d7291 */ /* 0x000fe2000f8fda3f */
[----:B------:R-:W-:Y:S11]  /*15b0*/  @!P0 BRA `(.L_x_130) ;  /* 0x0000000000408947 */ /* 0x000ff60003800000 */
[----:B------:R-:W-:Y:S01]  /*15c0*/  MOV R0, 0x0 ;  /* 0x0000000000007802 */ /* 0x000fe20000000f00 */
[----:B------:R-:W-:Y:S01]  /*15d0*/  ULDC.64 UR4, c[0x4][0x1b8] ;  /* 0x01006e0000047ab9 */ /* 0x000fe20000000a00 */
[----:B------:R-:W-:Y:S01]  /*15e0*/  ULDC.64 UR6, c[0x4][0x130] ;  /* 0x01004c0000067ab9 */ /* 0x000fe20000000a00 */
[----:B------:R-:W-:Y:S01]  /*15f0*/  IMAD.U32 R4, RZ, RZ, UR4 ;  /* 0x00000004ff047e24 */ /* 0x000fe2000f8e00ff */
[----:B------:R1:W2:Y:S01]  /*1600*/  LDC.64 R2, c[0x4][R0] ;  /* 0x0100000000027b82 */ /* 0x0002a20000000a00 */
[----:B------:R-:W-:Y:S01]  /*1610*/  MOV R5, UR5 ;  /* 0x0000000500057c02 */ /* 0x000fe20008000f00 */
[----:B------:R-:W-:Y:S01]  /*1620*/  ULDC.64 UR4, c[0x4][0x1c0] ;  /* 0x0100700000047ab9 */ /* 0x000fe20000000a00 */
[----:B------:R-:W-:Y:S02]  /*1630*/  IMAD.U32 R10, RZ, RZ, UR6 ;  /* 0x00000006ff0a7e24 */ /* 0x000fe4000f8e00ff */
[----:B------:R-:W-:Y:S02]  /*1640*/  IMAD.U32 R6, RZ, RZ, UR4 ;  /* 0x00000004ff067e24 */ /* 0x000fe4000f8e00ff */
[----:B------:R-:W-:-:S02]  /*1650*/  IMAD.U32 R7, RZ, RZ, UR5 ;  /* 0x00000005ff077e24 */ /* 0x000fc4000f8e00ff */
[----:B------:R-:W-:Y:S02]  /*1660*/  IMAD.U32 R11, RZ, RZ, UR7 ;  /* 0x00000007ff0b7e24 */ /* 0x000fe4000f8e00ff */
[----:B------:R-:W-:Y:S02]  /*1670*/  IMAD.MOV.U32 R8, RZ, RZ, 0x70 ;  /* 0x00000070ff087424 */ /* 0x000fe400078e00ff */
[----:B------:R-:W-:Y:S02]  /*1680*/  IMAD.MOV.U32 R12, RZ, RZ, 0x1 ;  /* 0x00000001ff0c7424 */ /* 0x000fe400078e00ff */
[----:B-1----:R-:W-:-:S07]  /*1690*/  IMAD.MOV.U32 R13, RZ, RZ, RZ ;  /* 0x000000ffff0d7224 */ /* 0x002fce00078e00ff */
[----:B------:R-:W-:-:S07]  /*16a0*/  LEPC R20, `(.L_x_130) ;  /* 0x000000001014794e */ /* 0x000fce0000000000 */
[----:B--2---:R-:W-:Y:S05]  /*16b0*/  CALL.ABS.NOINC R2 ;  /* 0x0000000002007343 */ /* 0x004fea0003c00000 */
.L_x_130:
[----:B------:R-:W-:Y:S02]  /*16c0*/  R2UR UR4, R213 ;  /* 0x00000000d50472ca */ /* 0x000fe400000e0000 */
[----:B------:R-:W-:Y:S02]  /*16d0*/  R2UR UR6, R18 ;  /* 0x00000000120672ca */ /* 0x000fe400000e0000 */
[----:B------:R-:W-:-:S09]  /*16e0*/  R2UR UR5, R221 ;  /* 0x00000000dd0572ca */ /* 0x000fd200000e0000 */
[----:B------:R-:W-:-:S04]  /*16f0*/  ULOP3.LUT UR4, UR4, 0x1, URZ, 0xc0, !UPT ;  /* 0x0000000104047892 */ /* 0x000fc8000f8ec03f */
[----:B------:R-:W-:Y:S02]  /*1700*/  MOV R2, UR5 ;  /* 0x0000000500027c02 */ /* 0x000fe40008000f00 */
[----:B------:R-:W-:Y:S02]  /*1710*/  IMAD.U32 R0, RZ, RZ, UR4 ;  /* 0x00000004ff007e24 */ /* 0x000fe4000f8e00ff */
[----:B------:R-:W-:-:S03]  /*1720*/  ISETP.NE.AND P0, PT, R2, 0x3, PT ;  /* 0x000000030200780c */ /* 0x000fc60003f05270 */
[----:B------:R-:W-:-:S04]  /*1730*/  SHF.L.U32 R0, R0, 0x1f, RZ ;  /* 0x0000001f00007819 */ /* 0x000fc800000006ff */
[----:B------:R-:W1:Y:S02]  /*1740*/  SYNCS.PHASECHK.TRANS64.TRYWAIT P1, [UR6+0x38800], R0 ;  /* 0x03880000ff0075a7 */ /* 0x000e640008020146 */
[----:B-1----:R-:W-:Y:S05]  /*1750*/  @!P1 BRA `(.L_x_131) ;  /* 0x000000d000049947 */ /* 0x002fea0003800000 */
.L_x_223:
[----:B------:R-:W-:Y:S05]  /*1760*/  @!P0 BRA `(.L_x_132) ;  /* 0x0000000000048947 */ /* 0x000fea0003800000 */
[----:B------:R-:W-:Y:S01]  /*1770*/  BPT.TRAP 0x1 ;  /* 0x000000040000795c */ /* 0x000fe20000300000 */
.L_x_132:
[----:B------:R-:W-:Y:S01]  /*1780*/  R2UR UR5, R19 ;  /* 0x00000000130572ca */ /* 0x000fe200000e0000 */
[----:B-1----:R-:W-:Y:S01]  /*1790*/  IMAD.U32 R0, RZ, RZ, UR38 ;  /* 0x00000026ff007e24 */ /* 0x002fe2000f8e00ff */
[----:B------:R-:W-:-:S11]  /*17a0*/  R2UR UR4, R18 ;  /* 0x00000000120472ca */ /* 0x000fd600000e0000 */
[----:B------:R-:W-:Y:S02]  /*17b0*/  IMAD.U32 R3, RZ, RZ, UR5 ;  /* 0x00000005ff037e24 */ /* 0x000fe4000f8e00ff */
[----:B------:R-:W-:-:S03]  /*17c0*/  LEA R0, R0, UR4, 0x3 ;  /* 0x0000000400007c11 */ /* 0x000fc6000f8e18ff */
[----:B------:R-:W-:-:S04]  /*17d0*/  SHF.L.U32 R3, R3, 0x1f, RZ ;  /* 0x0000001f03037819 */ /* 0x000fc800000006ff */
[----:B------:R1:W2:Y:S01]  /*17e0*/  SYNCS.PHASECHK.TRANS64.TRYWAIT P1, [R0+URZ+0x38830], R3 ;  /* 0x03883003000075a7 */ /* 0x0002a2000802017f */
[----:B------:R-:W-:Y:S05]  /*17f0*/  @!P0 BRA `(.L_x_133) ;  /* 0x0000000000048947 */ /* 0x000fea0003800000 */
[----:B------:R-:W-:Y:S01]  /*1800*/  BPT.TRAP 0x1 ;  /* 0x000000040000795c */ /* 0x000fe20000300000 */
.L_x_133:
[----:B--2---:R-:W-:Y:S05]  /*1810*/  @P1 BRA `(.L_x_134) ;  /* 0x0000000000081947 */ /* 0x004fea0003800000 */
[----:B------:R-:W2:Y:S02]  /*1820*/  SYNCS.PHASECHK.TRANS64.TRYWAIT P1, [R0+URZ+0x38830], R3 ;  /* 0x03883003000075a7 */ /* 0x000ea4000802017f */
[----:B--2---:R-:W-:Y:S05]  /*1830*/  @!P1 BRA `(.L_x_135) ;  /* 0x000000cc00e89947 */ /* 0x004fea0003800000 */
.L_x_134:
[----:B------:R-:W-:Y:S05]  /*1840*/  WARPSYNC.ALL ;  /* 0x0000000000007948 */ /* 0x000fea0003800000 */
[----:B------:R-:W-:Y:S01]  /*1850*/  R2UR UR4, R18 ;  /* 0x00000000120472ca */ /* 0x000fe200000e0000 */
[----:B------:R-:W-:Y:S01]  /*1860*/  ULOP3.LUT UR5, UR39, 0x10000, URZ, 0xfc, !UPT ;  /* 0x0001000027057892 */ /* 0x000fe2000f8efc3f */
[----:B------:R-:W-:Y:S01]  /*1870*/  WARPGROUP.ARRIVE ;  /* 0x00000000000079c5 */ /* 0x000fe20000000000 */
[----:B------:R-:W-:Y:S01]  /*1880*/  UMOV UR17, 0x40000040 ;  /* 0x4000004000117882 */ /* 0x000fe20000000000 */
[----:B------:R-:W-:Y:S01]  /*1890*/  UMOV UR19, 0x40000040 ;  /* 0x4000004000137882 */ /* 0x000fe20000000000 */
[----:B------:R-:W-:Y:S01]  /*18a0*/  UMOV UR9, UR17 ;  /* 0x0000001100097c82 */ /* 0x000fe20008000000 */
[----:B------:R-:W-:Y:S01]  /*18b0*/  UMOV UR11, 0x40000040 ;  /* 0x40000040000b7882 */ /* 0x000fe20000000000 */
[----:B------:R-:W-:Y:S01]  /*18c0*/  UMOV UR13, UR17 ;  /* 0x00000011000d7c82 */ /* 0x000fe20008000000 */
[----:B------:R-:W-:Y:S01]  /*18d0*/  UMOV UR16, UR5 ;  /* 0x0000000500107c82 */ /* 0x000fe20008000000 */
[----:B------:R-:W-:Y:S01]  /*18e0*/  UMOV UR15, 0x40000040 ;  /* 0x40000040000f7882 */ /* 0x000fe20000000000 */
[----:B------:R-:W-:Y:S01]  /*18f0*/  UMOV UR8, UR16 ;  /* 0x0000001000087c82 */ /* 0x000fe20008000000 */
[----:B------:R-:W-:Y:S01]  /*1900*/  UMOV UR12, UR16 ;  /* 0x00000010000c7c82 */ /* 0x000fe20008000000 */
[----:B------:R-:W-:Y:S01]  /*1910*/  IMAD.U32 R14, RZ, RZ, UR16 ;  /* 0x00000010ff0e7e24 */ /* 0x000fe2000f8e00ff */
[----:B------:R-:W-:Y:S01]  /*1920*/  UIADD3 UR4, UR4, 0x24400, URZ ;  /* 0x0002440004047890 */ /* 0x000fe2000fffe03f */
[----:B------:R-:W-:Y:S01]  /*1930*/  IMAD.U32 R15, RZ, RZ, UR17 ;  /* 0x00000011ff0f7e24 */ /* 0x000fe2000f8e00ff */
[----:B------:R-:W-:Y:S01]  /*1940*/  UMOV UR23, 0x40000040 ;  /* 0x4000004000177882 */ /* 0x000fe20000000000 */
[----:B------:R-:W-:Y:S01]  /*1950*/  UMOV UR27, 0x40000040 ;  /* 0x40000040001b7882 */ /* 0x000fe20000000000 */
[----:B------:R-:W-:Y:S01]  /*1960*/  USHF.R.U32.HI UR4, URZ, 0x4, UR4 ;  /* 0x000000043f047899 */ /* 0x000fe20008011604 */
[----:B------:R-:W-:Y:S01]  /*1970*/  MOV R4, UR38 ;  /* 0x0000002600047c02 */ /* 0x000fe20008000f00 */
[----:B------:R-:W-:Y:S01]  /*1980*/  UMOV UR31, 0x40000040 ;  /* 0x40000040001f7882 */ /* 0x000fe20000000000 */
[----:B------:R-:W-:Y:S01]  /*1990*/  UMOV UR35, 0x40000040 ;  /* 0x4000004000237882 */ /* 0x000fe20000000000 */
[----:B------:R-:W-:Y:S01]  /*19a0*/  ULOP3.LUT UR4, UR4, 0x3fff, URZ, 0xc0, !UPT ;  /* 0x00003fff04047892 */ /* 0x000fe2000f8ec03f */
[----:B------:R-:W-:Y:S01]  /*19b0*/  MOV R5, UR37 ;  /* 0x0000002500057c02 */ /* 0x000fe20008000f00 */
[----:B------:R-:W-:Y:S01]  /*19c0*/  UMOV UR43, 0x40000040 ;  /* 0x40000040002b7882 */ /* 0x000fe20000000000 */
[----:B------:R-:W-:Y:S01]  /*19d0*/  UMOV UR47, 0x40000040 ;  /* 0x40000040002f7882 */ /* 0x000fe20000000000 */
[----:B------:R-:W-:Y:S01]  /*19e0*/  ULOP3.LUT UR6, UR4, 0x10000, URZ, 0xfc, !UPT ;  /* 0x0001000004067892 */ /* 0x000fe2000f8efc3f */
[----:B------:R-:W-:Y:S01]  /*19f0*/  MOV R20, UR36 ;  /* 0x0000002400147c02 */ /* 0x000fe20008000f00 */
[----:B------:R-:W-:Y:S01]  /*1a00*/  UMOV UR51, 0x40000040 ;  /* 0x4000004000337882 */ /* 0x000fe20000000000 */
[----:B------:R-:W-:Y:S01]  /*1a10*/  UMOV UR55, 0x40000040 ;  /* 0x4000004000377882 */ /* 0x000fe20000000000 */
[----:B------:R-:W-:-:S02]  /*1a20*/  UIMAD UR4, UR38, 0xa00, UR6 ;  /* 0x00000a00260478a4 */ /* 0x000fc4000f8e0206 */
[----:B------:R-:W-:Y:S01]  /*1a30*/  IMAD.U32 R21, RZ, RZ, UR6 ;  /* 0x00000006ff157e24 */ /* 0x000fe2000f8e00ff */
[----:B------:R-:W-:Y:S01]  /*1a40*/  UMOV UR59, 0x40000040 ;  /* 0x40000040003b7882 */ /* 0x000fe20000000000 */
[----:B------:R-:W-:Y:S02]  /*1a50*/  UIADD3 UR10, UR4, 0x80, URZ ;  /* 0x00000080040a7890 */ /* 0x000fe4000fffe03f */
[----:B------:R-:W-:Y:S02]  /*1a60*/  UIADD3 UR14, UR4, 0x100, URZ ;  /* 0x00000100040e7890 */ /* 0x000fe4000fffe03f */
[----:B------:R-:W-:Y:S01]  /*1a70*/  UMOV UR18, UR4 ;  /* 0x0000000400127c82 */ /* 0x000fe20008000000 */
[----:B------:R-:W-:Y:S01]  /*1a80*/  UIADD3 UR6, UR4, 0x200, URZ ;  /* 0x0000020004067890 */ /* 0x000fe2000fffe03f */
[----:B------:R-:W-:Y:S01]  /*1a90*/  HGMMA.64x16x16.F32 R56, gdesc[UR16], RZ, !UPT, gsb0 ;  /* 0x00200000103879f0 */ /* 0x000fe2000c0008ff */
[----:B------:R-:W-:Y:S01]  /*1aa0*/  UIADD3 UR7, UR4, 0x2, URZ ;  /* 0x0000000204077890 */ /* 0x000fe2000fffe03f */
[----:B------:R-:W-:Y:S01]  /*1ab0*/  UMOV UR19, 0x40000040 ;  /* 0x4000004000137882 */ /* 0x000fe20000000000 */
[----:B------:R-:W-:-:S02]  /*1ac0*/  UIADD3 UR22, UR4, 0x384, URZ ;  /* 0x0000038404167890 */ /* 0x000fc4000fffe03f */
[----:B------:R-:W-:-:S03]  /*1ad0*/  UIADD3 UR26, UR4, 0x386, URZ ;  /* 0x00000386041a7890 */ /* 0x000fc6000fffe03f */
[----:B------:R-:W-:Y:S01]  /*1ae0*/  UMOV UR18, UR7 ;  /* 0x0000000700127c82 */ /* 0x000fe20008000000 */
[----:B------:R-:W-:Y:S02]  /*1af0*/  UIADD3 UR7, UR4, 0x4, URZ ;  /* 0x0000000404077890 */ /* 0x000fe4000fffe03f */
[----:B------:R-:W-:Y:S02]  /*1b00*/  UIADD3 UR30, UR4, 0x600, URZ ;  /* 0x00000600041e7890 */ /* 0x000fe4000fffe03f */
[----:B------:R-:W-:Y:S02]  /*1b10*/  UIADD3 UR34, UR4, 0x602, URZ ;  /* 0x0000060204227890 */ /* 0x000fe4000fffe03f */
[----:B------:R-:W-:Y:S02]  /*1b20*/  UIADD3 UR42, UR4, 0x584, URZ ;  /* 0x00000584042a7890 */ /* 0x000fe4000fffe03f */
[----:B------:R-:W-:Y:S02]  /*1b30*/  UIADD3 UR46, UR4, 0x586, URZ ;  /* 0x00000586042e7890 */ /* 0x000fe4000fffe03f */
[----:B------:R-:W-:-:S02]  /*1b40*/  UIADD3 UR50, UR4, 0x800, URZ ;  /* 0x0000080004327890 */ /* 0x000fc4000fffe03f */
[----:B------:R-:W-:Y:S02]  /*1b50*/  UIADD3 UR54, UR4, 0x802, URZ ;  /* 0x0000080204367890 */ /* 0x000fe4000fffe03f */
[----:B------:R-:W-:Y:S01]  /*1b60*/  UIADD3 UR58, UR4, 0x804, URZ ;  /* 0x00000804043a7890 */ /* 0x000fe2000fffe03f */
[----:B------:R-:W-:Y:S01]  /*1b70*/  UMOV UR39, 0x40000040 ;  /* 0x4000004000277882 */ /* 0x000fe20000000000 */
        /* <DEDUP_REMOVED lines=9> */
[----:B------:R-:W-:Y:S01]  /*1c10*/  HGMMA.64x16x16.F32 R40, gdesc[UR12], RZ, !UPT, gsb0 ;  /* 0x002000000c2879f0 */ /* 0x000fe2000c0008ff */
[----:B------:R-:W-:Y:S01]  /*1c20*/  UIADD3 UR14, UR4, 0x102, URZ ;  /* 0x00000102040e7890 */ /* 0x000fe2000fffe03f */
[----:B------:R-:W-:Y:S01]  /*1c30*/  UMOV UR15, 0x40000040 ;  /* 0x40000040000f7882 */ /* 0x000fe20000000000 */
[----:B------:R-:W-:Y:S02]  /*1c40*/  WARPGROUP.DEPBAR.LE gsb0, 0x0 ;  /* 0x00008000000079c5 */ /* 0x000fe40000010000 */
[----:B------:R-:W-:-:S06]  /*1c50*/  WARPGROUP.ARRIVE ;  /* 0x00000000000079c5 */ /* 0x000fcc0000000000 */
[----:B------:R-:W-:Y:S01]  /*1c60*/  HGMMA.64x16x16.F32 R32, gdesc[UR8], RZ, !UPT, gsb0 ;  /* 0x00200000082079f0 */ /* 0x000fe2000c0008ff */
[----:B------:R-:W-:Y:S01]  /*1c70*/  UMOV UR8, UR16 ;  /* 0x0000001000087c82 */ /* 0x000fe20008000000 */
[----:B------:R-:W-:Y:S01]  /*1c80*/  UMOV UR9, UR17 ;  /* 0x0000001100097c82 */ /* 0x000fe20008000000 */
[----:B------:R-:W-:Y:S01]  /*1c90*/  UMOV UR10, UR6 ;  /* 0x00000006000a7c82 */ /* 0x000fe20008000000 */
[----:B------:R-:W-:Y:S01]  /*1ca0*/  UMOV UR11, 0x40000040 ;  /* 0x40000040000b7882 */ /* 0x000fe20000000000 */
[----:B------:R-:W-:Y:S01]  /*1cb0*/  UIADD3 UR6, UR5, 0x2, URZ ;  /* 0x0000000205067890 */ /* 0x000fe2000fffe03f */
[----:B------:R-:W-:Y:S02]  /*1cc0*/  UMOV UR17, 0x40000040 ;  /* 0x4000004000117882 */ /* 0x000fe40000000000 */
[----:B------:R-:W-:Y:S01]  /*1cd0*/  UMOV UR13, UR17 ;  /* 0x00000011000d7c82 */ /* 0x000fe20008000000 */
[----:B------:R-:W-:-:S03]  /*1ce0*/  IMAD.U32 R13, RZ, RZ, UR17 ;  /* 0x00000011ff0d7e24 */ /* 0x000fc6000f8e00ff */
[----:B------:R-:W-:Y:S01]  /*1cf0*/  UMOV UR16, UR6 ;  /* 0x0000000600107c82 */ /* 0x000fe20008000000 */
[----:B------:R-:W-:Y:S01]  /*1d00*/  UIADD3 UR6, UR4, 0x202, URZ ;  /* 0x0000020204067890 */ /* 0x000fe2000fffe03f */
[----:B------:R-:W-:Y:S01]  /*1d10*/  IMAD.U32 R12, RZ, RZ, UR16 ;  /* 0x00000010ff0c7e24 */ /* 0x000fe2000f8e00ff */
[----:B------:R-:W-:Y:S01]  /*1d20*/  UMOV UR12, UR16 ;  /* 0x00000010000c7c82 */ /* 0x000fe20008000000 */
        /* <DEDUP_REMOVED lines=33> */
[----:B------:R-:W-:Y:S02]  /*1f40*/  UMOV UR17, 0x40000040 ;  /* 0x4000004000117882 */ /* 0x000fe40000000000 */
[----:B------:R-:W-:Y:S01]  /*1f50*/  UMOV UR13, UR17 ;  /* 0x00000011000d7c82 */ /* 0x000fe20008000000 */
[----:B------:R-:W-:-:S03]  /*1f60*/  MOV R11, UR17 ;  /* 0x00000011000b7c02 */ /* 0x000fc60008000f00 */
[----:B------:R-:W-:Y:S01]  /*1f70*/  UMOV UR16, UR6 ;  /* 0x0000000600107c82 */ /* 0x000fe20008000000 */
[----:B------:R-:W-:Y:S01]  /*1f80*/  UIADD3 UR6, UR4, 0x204, URZ ;  /* 0x0000020404067890 */ /* 0x000fe2000fffe03f */
[----:B------:R-:W-:Y:S01]  /*1f90*/  IMAD.U32 R10, RZ, RZ, UR16 ;  /* 0x00000010ff0a7e24 */ /* 0x000fe2000f8e00ff */
[----:B------:R-:W-:Y:S01]  /*1fa0*/  UMOV UR12, UR16 ;  /* 0x00000010000c7c82 */ /* 0x000fe20008000000 */
        /* <DEDUP_REMOVED lines=77> */
[----:B------:R-:W-:Y:S01]  /*2480*/  UMOV UR9, 0x40000040 ;  /* 0x4000004000097882 */ /* 0x000fe20000000000 */
[----:B------:R-:W-:Y:S01]  /*2490*/  UMOV UR11, 0x40000040 ;  /* 0x40000040000b7882 */ /* 0x000fe20000000000 */
[----:B------:R-:W-:Y:S02]  /*24a0*/  UMOV UR13, UR9 ;  /* 0x00000009000d7c82 */ /* 0x000fe40008000000 */
[----:B------:R-:W-:Y:S01]  /*24b0*/  UMOV UR12, UR8 ;  /* 0x00000008000c7c82 */ /* 0x000fe20008000000 */
[----:B------:R-:W-:Y:S02]  /*24c0*/  MOV R2, UR9 ;  /* 0x0000000900027c02 */ /* 0x000fe40008000f00 */
[----:B-12---:R-:W-:Y:S01]  /*24d0*/  MOV R3, UR8 ;  /* 0x0000000800037c02 */ /* 0x006fe20008000f00 */
[----:B------:R-:W-:-:S02]  /*24e0*/  WARPGROUP.DEPBAR.LE gsb0, 0x0 ;  /* 0x00008000000079c5 */ /* 0x000fc40000010000 */
        /* <DEDUP_REMOVED lines=28> */
[----:B------:R-:W-:Y:S01]  /*26b0*/  UMOV UR9, 0x40000040 ;  /* 0x4000004000097882 */ /* 0x000fe20000000000 */
[----:B------:R-:W-:Y:S01]  /*26c0*/  UMOV UR11, 0x40000040 ;  /* 0x40000040000b7882 */ /* 0x000fe20000000000 */
[----:B------:R-:W-:Y:S01]  /*26d0*/  UMOV UR37, UR9 ;  /* 0x0000000900257c82 */ /* 0x000fe20008000000 */
[----:B------:R-:W-:Y:S01]  /*26e0*/  IMAD.U32 R7, RZ, RZ, UR9 ;  /* 0x00000009ff077e24 */ /* 0x000fe2000f8e00ff */
        /* <DEDUP_REMOVED lines=247> */
[----:B------:R-:W-:-:S07]  /*3660*/  UIADD3 UR5, UR5, 0xc06, URZ ;  /* 0x00000c0605057890 */ /* 0x000fce000fffe03f */
[----:B------:R-:W-:Y:S01]  /*3670*/  UMOV UR8, UR5 ;  /* 0x0000000500087c82 */ /* 0x000fe20008000000 */
[----:B------:R-:W-:Y:S01]  /*3680*/  UIADD3 UR5, UR4, 0x806, URZ ;  /* 0x0000080604057890 */ /* 0x000fe2000fffe03f */
[----:B------:R-:W-:Y:S01]  /*3690*/  IMAD.U32 R6, RZ, RZ, UR8 ;  /* 0x00000008ff067e24 */ /* 0x000fe2000f8e00ff */
[----:B------:R-:W-:Y:S01]  /*36a0*/  UMOV UR36, UR8 ;  /* 0x0000000800247c82 */ /* 0x000fe20008000000 */
[----:B------:R-:W-:-:S04]  /*36b0*/  UMOV UR14, UR8 ;  /* 0x00000008000e7c82 */ /* 0x000fc80008000000 */
[----:B------:R-:W-:Y:S01]  /*36c0*/  UMOV UR38, UR5 ;  /* 0x0000000500267c82 */ /* 0x000fe20008000000 */
        /* <DEDUP_REMOVED lines=33> */
[----:B------:R-:W-:Y:S01]  /*38e0*/  UMOV UR7, 0x40000040 ;  /* 0x4000004000077882 */ /* 0x000fe20000000000 */
[----:B------:R-:W-:Y:S02]  /*38f0*/  WARPGROUP.DEPBAR.LE gsb0, 0x0 ;  /* 0x00008000000079c5 */ /* 0x000fe40000010000 */
[----:B------:R-:W-:-:S06]  /*3900*/  WARPGROUP.ARRIVE ;  /* 0x00000000000079c5 */ /* 0x000fcc0000000000 */
[----:B------:R-:W-:Y:S01]  /*3910*/  HGMMA.64x16x16.F32 R32, gdesc[UR52], R32, gsb0 ;  /* 0x00200000342079f0 */ /* 0x000fe20008000820 */
[----:B------:R-:W-:Y:S01]  /*3920*/  UMOV UR54, UR6 ;  /* 0x0000000600367c82 */ /* 0x000fe20008000000 */
[----:B------:R-:W-:Y:S01]  /*3930*/  UMOV UR55, 0x40000040 ;  /* 0x4000004000377882 */ /* 0x000fe20000000000 */
[----:B------:R-:W-:-:S07]  /*3940*/  UIADD3 UR6, UR4, 0x786, URZ ;  /* 0x0000078604067890 */ /* 0x000fce000fffe03f */
[----:B------:R-:W-:Y:S01]  /*3950*/  UMOV UR10, UR6 ;  /* 0x00000006000a7c82 */ /* 0x000fe20008000000 */
        /* <DEDUP_REMOVED lines=8> */
[----:B------:R-:W-:Y:S02]  /*39e0*/  R2UR UR9, R2 ;  /* 0x00000000020972ca */ /* 0x000fe400000e0000 */
[----:B------:R-:W-:Y:S01]  /*39f0*/  UMOV UR4, UR14 ;  /* 0x0000000e00047c82 */ /* 0x000fe20008000000 */
[----:B------:R-:W-:Y:S01]  /*3a00*/  R2UR UR8, R3 ;  /* 0x00000000030872ca */ /* 0x000fe200000e0000 */
[----:B------:R-:W-:Y:S02]  /*3a10*/  WARPGROUP.DEPBAR.LE gsb0, 0x0 ;  /* 0x00008000000079c5 */ /* 0x000fe40000010000 */
[----:B------:R-:W-:-:S06]  /*3a20*/  WARPGROUP.ARRIVE ;  /* 0x00000000000079c5 */ /* 0x000fcc0000000000 */
[----:B------:R-:W-:Y:S01]  /*3a30*/  HGMMA.64x16x16.F32 R48, gdesc[UR36], R48, gsb0 ;  /* 0x00200000243079f0 */ /* 0x000fe20008000830 */
[----:B------:R-:W-:Y:S02]  /*3a40*/  R2UR UR38, R4 ;  /* 0x00000000042672ca */ /* 0x000fe400000e0000 */
[----:B------:R-:W-:Y:S02]  /*3a50*/  R2UR UR37, R5 ;  /* 0x00000000052572ca */ /* 0x000fe400000e0000 */
[----:B------:R-:W-:Y:S01]  /*3a60*/  R2UR UR36, R20 ;  /* 0x00000000142472ca */ /* 0x000fe200000e0000 */
        /* <DEDUP_REMOVED lines=16> */
.L_x_136:
[----:B------:R-:W-:Y:S01]  /*3b70*/  VIADD R2, R220, UR37 ;  /* 0x00000025dc027c36 */ /* 0x000fe20008000000 */
[----:B------:R-:W2:Y:S01]  /*3b80*/  LDL R66, [R1+0x4] ;  /* 0x0000040001427983 */ /* 0x000ea20000100800 */
[----:B------:R-:W-:Y:S01]  /*3b90*/  IMAD.U32 R3, RZ, RZ, UR61 ;  /* 0x0000003dff037e24 */ /* 0x000fe2000f8e00ff */
[----:B------:R-:W-:Y:S01]  /*3ba0*/  ULDC UR5, c[0x0][0x988] ;  /* 0x0002620000057ab9 */ /* 0x000fe20000000800 */
[----:B------:R-:W-:Y:S01]  /*3bb0*/  P2R R65, PR, RZ, 0x1 ;  /* 0x00000001ff417803 */ /* 0x000fe20000000000 */
[----:B------:R-:W-:Y:S01]  /*3bc0*/  UISETP.GE.AND UP0, UPT, UR37, 0x51, UPT ;  /* 0x000000512500788c */ /* 0x000fe2000bf06270 */
[----:B------:R-:W-:Y:S01]  /*3bd0*/  IMAD R2, R3, -0x50, R2 ;  /* 0xffffffb003027824 */ /* 0x000fe200078e0202 */
[----:B------:R-:W-:Y:S02]  /*3be0*/  CS2R R150, SRZ ;  /* 0x0000000000967805 */ /* 0x000fe4000001ff00 */
[----:B------:R-:W-:Y:S02]  /*3bf0*/  CS2R R148, SRZ ;  /* 0x0000000000947805 */ /* 0x000fe4000001ff00 */
[----:B------:R-:W-:-:S02]  /*3c00*/  CS2R R146, SRZ ;  /* 0x0000000000927805 */ /* 0x000fc4000001ff00 */
[----:B------:R-:W-:Y:S02]  /*3c10*/  CS2R R144, SRZ ;  /* 0x0000000000907805 */ /* 0x000fe4000001ff00 */
[C---:B------:R-:W-:Y:S02]  /*3c20*/  ISETP.GT.AND P2, PT, R2.reuse, RZ, PT ;  /* 0x000000ff0200720c */ /* 0x040fe40003f44270 */
[----:B------:R-:W-:Y:S02]  /*3c30*/  CS2R R142, SRZ ;  /* 0x00000000008e7805 */ /* 0x000fe4000001ff00 */
[C---:B------:R-:W-:Y:S02]  /*3c40*/  ISETP.GT.AND P1, PT, R2.reuse, 0x1, PT ;  /* 0x000000010200780c */ /* 0x040fe40003f24270 */
[----:B------:R-:W-:Y:S02]  /*3c50*/  CS2R R140, SRZ ;  /* 0x00000000008c7805 */ /* 0x000fe4000001ff00 */
[----:B------:R-:W-:-:S02]  /*3c60*/  ISETP.GT.AND P6, PT, R2, 0x8, PT ;  /* 0x000000080200780c */ /* 0x000fc40003fc4270 */
[----:B------:R-:W-:Y:S02]  /*3c70*/  CS2R R138, SRZ ;  /* 0x00000000008a7805 */ /* 0x000fe4000001ff00 */
[----:B------:R-:W-:Y:S02]  /*3c80*/  FSEL R56, R56, -INF , P2 ;  /* 0xff80000038387808 */ /* 0x000fe40001000000 */
[----:B------:R-:W-:Y:S02]  /*3c90*/  CS2R R136, SRZ ;  /* 0x0000000000887805 */ /* 0x000fe4000001ff00 */
[----:B------:R-:W-:Y:S02]  /*3ca0*/  FSEL R57, R57, -INF , P1 ;  /* 0xff80000039397808 */ /* 0x000fe40000800000 */
[----:B------:R-:W-:Y:S02]  /*3cb0*/  CS2R R134, SRZ ;  /* 0x0000000000867805 */ /* 0x000fe4000001ff00 */
[----:B------:R-:W-:-:S02]  /*3cc0*/  ISETP.GT.AND P5, PT, R2, 0x9, PT ;  /* 0x000000090200780c */ /* 0x000fc40003fa4270 */
[----:B------:R-:W-:Y:S02]  /*3cd0*/  CS2R R132, SRZ ;  /* 0x0000000000847805 */ /* 0x000fe4000001ff00 */
[----:B------:R-:W-:Y:S02]  /*3ce0*/  FSEL R60, R60, -INF , P6 ;  /* 0xff8000003c3c7808 */ /* 0x000fe40003000000 */
[----:B------:R-:W-:Y:S02]  /*3cf0*/  CS2R R130, SRZ ;  /* 0x0000000000827805 */ /* 0x000fe4000001ff00 */
[----:B------:R-:W-:Y:S02]  /*3d00*/  FMNMX.FTZ R3, R56, R57, !PT ;  /* 0x0000003938037209 */ /* 0x000fe40007810000 */
        /* <DEDUP_REMOVED lines=13> */
[----:B------:R-:W-:-:S02]  /*3de0*/  FSEL R58, R58, -INF , P2 ;  /* 0xff8000003a3a7808 */ /* 0x000fc40001000000 */
[----:B------:R-:W-:Y:S02]  /*3df0*/  CS2R R114, SRZ ;  /* 0x0000000000727805 */ /* 0x000fe4000001ff00 */
[----:B------:R-:W-:Y:S02]  /*3e00*/  ISETP.GT.AND P2, PT, R2, 0x18, PT ;  /* 0x000000180200780c */ /* 0x000fe40003f44270 */
[----:B------:R-:W-:Y:S02]  /*3e10*/  CS2R R112, SRZ ;  /* 0x0000000000707805 */ /* 0x000fe4000001ff00 */
[----:B------:R-:W-:Y:S02]  /*3e20*/  FSEL R49, R49, -INF , P3 ;  /* 0xff80000031317808 */ /* 0x000fe40001800000 */
[----:B------:R-:W-:Y:S02]  /*3e30*/  CS2R R110, SRZ ;  /* 0x00000000006e7805 */ /* 0x000fe4000001ff00 */
[----:B------:R-:W-:-:S02]  /*3e40*/  FMNMX.FTZ R4, R48, R3, !PT ;  /* 0x0000000330047209 */ /* 0x000fc40007810000 */
[----:B------:R-:W-:Y:S02]  /*3e50*/  CS2R R108, SRZ ;  /* 0x00000000006c7805 */ /* 0x000fe4000001ff00 */
[----:B------:R-:W-:Y:S02]  /*3e60*/  FSEL R59, R59, -INF , P1 ;  /* 0xff8000003b3b7808 */ /* 0x000fe40000800000 */
[----:B------:R-:W-:Y:S02]  /*3e70*/  CS2R R106, SRZ ;  /* 0x00000000006a7805 */ /* 0x000fe4000001ff00 */
[----:B------:R-:W-:Y:S02]  /*3e80*/  ISETP.GT.AND P1, PT, R2, 0x19, PT ;  /* 0x000000190200780c */ /* 0x000fe40003f24270 */
[----:B------:R-:W-:Y:S02]  /*3e90*/  CS2R R104, SRZ ;  /* 0x0000000000687805 */ /* 0x000fe4000001ff00 */
[----:B------:R-:W-:-:S02]  /*3ea0*/  FSEL R52, R52, -INF , P2 ;  /* 0xff80000034347808 */ /* 0x000fc40001000000 */
[----:B------:R-:W-:Y:S02]  /*3eb0*/  CS2R R102, SRZ ;  /* 0x0000000000667805 */ /* 0x000fe4000001ff00 */
[----:B------:R-:W-:Y:S02]  /*3ec0*/  FMNMX.FTZ R3, R49, R4, !PT ;  /* 0x0000000431037209 */ /* 0x000fe40007810000 */
        /* <DEDUP_REMOVED lines=34> */
[----:B------:R-:W-:Y:S02]  /*40f0*/  ISETP.GT.AND P2, PT, R2, 0x30, PT ;  /* 0x000000300200780c */ /* 0x000fe40003f44270 */
[----:B------:R-:W-:Y:S02]  /*4100*/  FSEL R45, R45, -INF , P3 ;  /* 0xff8000002d2d7808 */ /* 0x000fe40001800000 */
[----:B------:R-:W-:Y:S02]  /*4110*/  FMNMX.FTZ R4, R44, R3, !PT ;  /* 0x000000032c047209 */ /* 0x000fe40007810000 */
[----:B------:R-:W-:Y:S02]  /*4120*/  FSEL R55, R55, -INF , P1 ;  /* 0xff80000037377808 */ /* 0x000fe40000800000 */
[----:B------:R-:W-:Y:S02]  /*4130*/  ISETP.GT.AND P1, PT, R2, 0x31, PT ;  /* 0x000000310200780c */ /* 0x000fe40003f24270 */
[----:B------:R-:W-:-:S02]  /*4140*/  FSEL R32, R32, -INF , P2 ;  /* 0xff80000020207808 */ /* 0x000fc40001000000 */
[----:B------:R-:W-:Y:S02]  /*4150*/  FMNMX.FTZ R3, R45, R4, !PT ;  /* 0x000000042d037209 */ /* 0x000fe40007810000 */
[----:B------:R-:W-:Y:S02]  /*4160*/  FSEL R42, R42, -INF , P6 ;  /* 0xff8000002a2a7808 */ /* 0x000fe40003000000 */
[----:B------:R-:W-:Y:S02]  /*4170*/  ISETP.GT.AND P6, PT, R2, 0x38, PT ;  /* 0x000000380200780c */ /* 0x000fe40003fc4270 */
[----:B------:R-:W-:Y:S02]  /*4180*/  FSEL R33, R33, -INF , P1 ;  /* 0xff80000021217808 */ /* 0x000fe40000800000 */
[----:B------:R-:W-:Y:S02]  /*4190*/  FMNMX.FTZ R4, R32, R3, !PT ;  /* 0x0000000320047209 */ /* 0x000fe40007810000 */
        /* <DEDUP_REMOVED lines=21> */
[----:B------:R-:W-:Y:S02]  /*42f0*/  FMNMX.FTZ R2, R28, R3, !PT ;  /* 0x000000031c027209 */ /* 0x000fe40007810000 */
[----:B------:R-:W-:Y:S02]  /*4300*/  FSEL R38, R38, -INF , P6 ;  /* 0xff80000026267808 */ /* 0x000fe40003000000 */
[----:B------:R-:W-:Y:S02]  /*4310*/  FMNMX.FTZ R5, R29, R2, !PT ;  /* 0x000000021d057209 */ /* 0x000fe40007810000 */
[----:B------:R-:W-:-:S02]  /*4320*/  FSEL R39, R39, -INF , P5 ;  /* 0xff80000027277808 */ /* 0x000fc40002800000 */
[----:B------:R-:W-:Y:S01]  /*4330*/  FSEL R26, R26, -INF , P4 ;  /* 0xff8000001a1a7808 */ /* 0x000fe20002000000 */
[----:B------:R-:W1:Y:S01]  /*4340*/  SHFL.BFLY PT, R2, R5, 0x2, 0x1f ;  /* 0x0c401f0005027f89 */ /* 0x000e6200000e0000 */
[----:B------:R-:W-:Y:S02]  /*4350*/  FSEL R27, R27, -INF , P3 ;  /* 0xff8000001b1b7808 */ /* 0x000fe40001800000 */
[----:B------:R-:W-:Y:S02]  /*4360*/  FSEL R30, R30, -INF , P2 ;  /* 0xff8000001e1e7808 */ /* 0x000fe40001000000 */
[----:B------:R-:W-:Y:S02]  /*4370*/  FSEL R31, R31, -INF , P1 ;  /* 0xff8000001f1f7808 */ /* 0x000fe40000800000 */
[----:B-1----:R-:W-:-:S05]  /*4380*/  FMNMX.FTZ R20, R5, R2, !PT ;  /* 0x0000000205147209 */ /* 0x002fca0007810000 */
[----:B------:R-:W1:Y:S02]  /*4390*/  SHFL.BFLY PT, R3, R20, 0x1, 0x1f ;  /* 0x0c201f0014037f89 */ /* 0x000e6400000e0000 */
[----:B-1----:R-:W-:Y:S02]  /*43a0*/  FMNMX.FTZ R4, R20, R3, !PT ;  /* 0x0000000314047209 */ /* 0x002fe40007810000 */
[----:B------:R-:W-:Y:S02]  /*43b0*/  FMNMX.FTZ R3, R58, R59, !PT ;  /* 0x0000003b3a037209 */ /* 0x000fe40007810000 */
[C---:B------:R-:W-:Y:S01]  /*43c0*/  FSETP.NEU.FTZ.AND P0, PT, R4.reuse, -INF , PT ;  /* 0xff8000000400780b */ /* 0x040fe20003f1d000 */
[----:B------:R-:W-:-:S05]  /*43d0*/  FMUL.FTZ R2, R4, UR5 ;  /* 0x0000000504027c20 */ /* 0x000fca0008410000 */
[----:B------:R-:W-:Y:S02]  /*43e0*/  FSEL R64, R2, RZ, P0 ;  /* 0x000000ff02407208 */ /* 0x000fe40000000000 */
[----:B------:R-:W-:Y:S02]  /*43f0*/  FMNMX.FTZ R2, R62, R3, !PT ;  /* 0x000000033e027209 */ /* 0x000fe40007810000 */
[----:B------:R-:W-:Y:S01]  /*4400*/  ISETP.NE.AND P0, PT, R65, RZ, PT ;  /* 0x000000ff4100720c */ /* 0x000fe20003f05270 */
[--C-:B------:R-:W-:Y:S01]  /*4410*/  FFMA.FTZ R56, R56, UR5, -R64.reuse ;  /* 0x0000000538387c23 */ /* 0x100fe20008010840 */
[----:B------:R-:W-:Y:S01]  /*4420*/  FMNMX.FTZ R3, R63, R2, !PT ;  /* 0x000000023f037209 */ /* 0x000fe20007810000 */
[--C-:B------:R-:W-:Y:S01]  /*4430*/  FFMA.FTZ R57, R57, UR5, -R64.reuse ;  /* 0x0000000539397c23 */ /* 0x100fe20008010840 */
[--C-:B------:R-:W-:Y:S01]  /*4440*/  FFMA.FTZ R60, R60, UR5, -R64.reuse ;  /* 0x000000053c3c7c23 */ /* 0x100fe20008010840 */
[--C-:B------:R-:W-:Y:S01]  /*4450*/  FFMA.FTZ R61, R61, UR5, -R64.reuse ;  /* 0x000000053d3d7c23 */ /* 0x100fe20008010840 */
[----:B------:R-:W-:Y:S01]  /*4460*/  FMNMX.FTZ R2, R50, R3, !PT ;  /* 0x0000000332027209 */ /* 0x000fe20007810000 */
[----:B------:R-:W-:Y:S01]  /*4470*/  MUFU.EX2 R56, R56 ;  /* 0x0000003800387308 */ /* 0x000fe20000000800 */
[--C-:B------:R-:W-:Y:S01]  /*4480*/  FFMA.FTZ R48, R48, UR5, -R64.reuse ;  /* 0x0000000530307c23 */ /* 0x100fe20008010840 */
[--C-:B------:R-:W-:Y:S01]  /*4490*/  FFMA.FTZ R49, R49, UR5, -R64.reuse ;  /* 0x0000000531317c23 */ /* 0x100fe20008010840 */
[----:B------:R-:W-:Y:S01]  /*44a0*/  FMNMX.FTZ R3, R51, R2, !PT ;  /* 0x0000000233037209 */ /* 0x000fe20007810000 */
[--C-:B------:R-:W-:Y:S01]  /*44b0*/  FFMA.FTZ R52, R52, UR5, -R64.reuse ;  /* 0x0000000534347c23 */ /* 0x100fe20008010840 */
[--C-:B------:R-:W-:Y:S01]  /*44c0*/  FFMA.FTZ R53, R53, UR5, -R64.reuse ;  /* 0x0000000535357c23 */ /* 0x100fe20008010840 */
[--C-:B------:R-:W-:Y:S01]  /*44d0*/  FFMA.FTZ R40, R40, UR5, -R64.reuse ;  /* 0x0000000528287c23 */ /* 0x100fe20008010840 */
[----:B------:R-:W-:Y:S01]  /*44e0*/  FMNMX.FTZ R2, R54, R3, !PT ;  /* 0x0000000336027209 */ /* 0x000fe20007810000 */
[----:B------:R-:W1:Y:S01]  /*44f0*/  MUFU.EX2 R57, R57 ;  /* 0x0000003900397308 */ /* 0x000e620000000800 */
[--C-:B------:R-:W-:Y:S01]  /*4500*/  FFMA.FTZ R41, R41, UR5, -R64.reuse ;  /* 0x0000000529297c23 */ /* 0x100fe20008010840 */
        /* <DEDUP_REMOVED lines=14> */
[----:B------:R-:W3:Y:S01]  /*45f0*/  MUFU.EX2 R61, R61 ;  /* 0x0000003d003d7308 */ /* 0x000ee20000000800 */
[----:B------:R-:W-:Y:S01]  /*4600*/  FFMA.FTZ R29, R29, UR5, -R64 ;  /* 0x000000051d1d7c23 */ /* 0x000fe20008010840 */
[----:B-1----:R-:W-:-:S02]  /*4610*/  F2FP.F16.F32.PACK_AB R208, R57, R56 ;  /* 0x0000003839d0723e */ /* 0x002fc400000000ff */
[----:B------:R-:W-:-:S04]  /*4620*/  FMNMX.FTZ R3, R47, R2, !PT ;  /* 0x000000022f037209 */ /* 0x000fc80007810000 */
[----:B------:R-:W-:Y:S01]  /*4630*/  FMNMX.FTZ R2, R34, R3, !PT ;  /* 0x0000000322027209 */ /* 0x000fe20007810000 */
[----:B------:R-:W-:Y:S03]  /*4640*/  MUFU.EX2 R48, R48 ;  /* 0x0000003000307308 */ /* 0x000fe60000000800 */
[----:B------:R-:W-:-:S04]  /*4650*/  FMNMX.FTZ R3, R35, R2, !PT ;  /* 0x0000000223037209 */ /* 0x000fc80007810000 */
[----:B------:R-:W-:Y:S01]  /*4660*/  FMNMX.FTZ R2, R38, R3, !PT ;  /* 0x0000000326027209 */ /* 0x000fe20007810000 */
[----:B------:R-:W1:Y:S01]  /*4670*/  MUFU.EX2 R49, R49 ;  /* 0x0000003100317308 */ /* 0x000e620000000800 */
[----:B---3--:R-:W-:Y:S02]  /*4680*/  F2FP.F16.F32.PACK_AB R210, R61, R60 ;  /* 0x0000003c3dd2723e */ /* 0x008fe400000000ff */
[----:B------:R-:W-:-:S04]  /*4690*/  FMNMX.FTZ R3, R39, R2, !PT ;  /* 0x0000000227037209 */ /* 0x000fc80007810000 */
[----:B------:R-:W-:Y:S01]  /*46a0*/  FMNMX.FTZ R2, R26, R3, !PT ;  /* 0x000000031a027209 */ /* 0x000fe20007810000 */
[----:B------:R-:W-:Y:S03]  /*46b0*/  MUFU.EX2 R52, R52 ;  /* 0x0000003400347308 */ /* 0x000fe60000000800 */
[----:B------:R-:W-:-:S04]  /*46c0*/  FMNMX.FTZ R3, R27, R2, !PT ;  /* 0x000000021b037209 */ /* 0x000fc80007810000 */
[----:B------:R-:W-:Y:S01]  /*46d0*/  FMNMX.FTZ R2, R30, R3, !PT ;  /* 0x000000031e027209 */ /* 0x000fe20007810000 */
[----:B------:R-:W3:Y:S01]  /*46e0*/  MUFU.EX2 R53, R53 ;  /* 0x0000003500357308 */ /* 0x000ee20000000800 */
[----:B-1----:R-:W-:Y:S02]  /*46f0*/  F2FP.F16.F32.PACK_AB R204, R49, R48 ;  /* 0x0000003031cc723e */ /* 0x002fe400000000ff */
[----:B------:R-:W-:-:S05]  /*4700*/  FMNMX.FTZ R2, R31, R2, !PT ;  /* 0x000000021f027209 */ /* 0x000fca0007810000 */
[----:B------:R-:W1:Y:S01]  /*4710*/  SHFL.BFLY PT, R3, R2, 0x2, 0x1f ;  /* 0x0c401f0002037f89 */ /* 0x000e6200000e0000 */
[----:B------:R-:W-:Y:S08]  /*4720*/  MUFU.EX2 R40, R40 ;  /* 0x0000002800287308 */ /* 0x000ff00000000800 */
[----:B------:R-:W4:Y:S01]  /*4730*/  MUFU.EX2 R41, R41 ;  /* 0x0000002900297308 */ /* 0x000f220000000800 */
[----:B---3--:R-:W-:-:S07]  /*4740*/  F2FP.F16.F32.PACK_AB R206, R53, R52 ;  /* 0x0000003435ce723e */ /* 0x008fce00000000ff */
[----:B------:R-:W-:Y:S01]  /*4750*/  MUFU.EX2 R44, R44 ;  /* 0x0000002c002c7308 */ /* 0x000fe20000000800 */
[----:B-1----:R-:W-:-:S07]  /*4760*/  FMNMX.FTZ R5, R2, R3, !PT ;  /* 0x0000000302057209 */ /* 0x002fce0007810000 */
[----:B------:R-:W1:Y:S01]  /*4770*/  MUFU.EX2 R45, R45 ;  /* 0x0000002d002d7308 */ /* 0x000e620000000800 */
[----:B----4-:R-:W-:Y:S01]  /*4780*/  F2FP.F16.F32.PACK_AB R200, R41, R40 ;  /* 0x0000002829c8723e */ /* 0x010fe200000000ff */
[----:B------:R-:W3:Y:S06]  /*4790*/  SHFL.BFLY PT, R2, R5, 0x1, 0x1f ;  /* 0x0c201f0005027f89 */ /* 0x000eec00000e0000 */
[----:B------:R-:W-:Y:S08]  /*47a0*/  MUFU.EX2 R32, R32 ;  /* 0x0000002000207308 */ /* 0x000ff00000000800 */
[----:B------:R-:W4:Y:S01]  /*47b0*/  MUFU.EX2 R33, R33 ;  /* 0x0000002100217308 */ /* 0x000f220000000800 */
[----:B-1----:R-:W-:-:S07]  /*47c0*/  F2FP.F16.F32.PACK_AB R202, R45, R44 ;  /* 0x0000002c2dca723e */ /* 0x002fce00000000ff */
[----:B------:R-:W-:Y:S01]  /*47d0*/  MUFU.EX2 R36, R36 ;  /* 0x0000002400247308 */ /* 0x000fe20000000800 */
[----:B---3--:R-:W-:Y:S01]  /*47e0*/  FMNMX.FTZ R3, R5, R2, !PT ;  /* 0x0000000205037209 */ /* 0x008fe20007810000 */
[----:B------:R-:W-:Y:S01]  /*47f0*/  FADD.FTZ R5, R56, R57 ;  /* 0x0000003938057221 */ /* 0x000fe20000010000 */
[----:B------:R-:W-:Y:S02]  /*4800*/  CS2R R56, SRZ ;  /* 0x0000000000387805 */ /* 0x000fe4000001ff00 */
[C---:B------:R-:W-:Y:S01]  /*4810*/  FSETP.NEU.FTZ.AND P1, PT, R3.reuse, -INF , PT ;  /* 0xff8000000300780b */ /* 0x040fe20003f3d000 */
[----:B------:R-:W-:Y:S01]  /*4820*/  FMUL.FTZ R2, R3, UR5 ;  /* 0x0000000503027c20 */ /* 0x000fe20008410000 */
[----:B------:R-:W-:Y:S01]  /*4830*/  FADD.FTZ R20, R60, R5 ;  /* 0x000000053c147221 */ /* 0x000fe20000010000 */
[----:B------:R-:W-:Y:S01]  /*4840*/  MUFU.EX2 R37, R37 ;  /* 0x0000002500257308 */ /* 0x000fe20000000800 */
[----:B----4-:R-:W-:Y:S02]  /*4850*/  F2FP.F16.F32.PACK_AB R196, R33, R32 ;  /* 0x0000002021c4723e */ /* 0x010fe400000000ff */
[----:B------:R-:W-:Y:S01]  /*4860*/  FSEL R2, R2, RZ, P1 ;  /* 0x000000ff02027208 */ /* 0x000fe20000800000 */
[----:B------:R-:W-:Y:S01]  /*4870*/  FADD.FTZ R5, R61, R20 ;  /* 0x000000143d057221 */ /* 0x000fe20000010000 */
[----:B------:R-:W-:-:S02]  /*4880*/  ISETP.NE.AND P1, PT, R23, RZ, PT ;  /* 0x000000ff1700720c */ /* 0x000fc40003f25270 */
[----:B------:R-:W-:Y:S01]  /*4890*/  CS2R R60, SRZ ;  /* 0x00000000003c7805 */ /* 0x000fe2000001ff00 */
[--C-:B------:R-:W-:Y:S01]  /*48a0*/  FFMA.FTZ R58, R58, UR5, -R2.reuse ;  /* 0x000000053a3a7c23 */ /* 0x100fe20008010802 */
[--C-:B------:R-:W-:Y:S01]  /*48b0*/  FFMA.FTZ R59, R59, UR5, -R2.reuse ;  /* 0x000000053b3b7c23 */ /* 0x100fe20008010802 */
[--C-:B------:R-:W-:Y:S01]  /*48c0*/  FFMA.FTZ R62, R62, UR5, -R2.reuse ;  /* 0x000000053e3e7c23 */ /* 0x100fe20008010802 */
[--C-:B------:R-:W-:Y:S01]  /*48d0*/  FFMA.FTZ R63, R63, UR5, -R2.reuse ;  /* 0x000000053f3f7c23 */ /* 0x100fe20008010802 */
[--C-:B------:R-:W-:Y:S01]  /*48e0*/  FFMA.FTZ R50, R50, UR5, -R2.reuse ;  /* 0x0000000532327c23 */ /* 0x100fe20008010802 */
[--C-:B------:R-:W-:Y:S01]  /*48f0*/  FFMA.FTZ R51, R51, UR5, -R2.reuse ;  /* 0x0000000533337c23 */ /* 0x100fe20008010802 */
[----:B------:R-:W-:Y:S01]  /*4900*/  MUFU.EX2 R58, R58 ;  /* 0x0000003a003a7308 */ /* 0x000fe20000000800 */
[--C-:B------:R-:W-:Y:S01]  /*4910*/  FFMA.FTZ R54, R54, UR5, -R2.reuse ;  /* 0x0000000536367c23 */ /* 0x100fe20008010802 */
[----:B------:R-:W-:Y:S01]  /*4920*/  FADD.FTZ R20, R48, R5 ;  /* 0x0000000530147221 */ /* 0x000fe20000010000 */
[--C-:B------:R-:W-:Y:S01]  /*4930*/  FFMA.FTZ R55, R55, UR5, -R2.reuse ;  /* 0x0000000537377c23 */ /* 0x100fe20008010802 */
[--C-:B------:R-:W-:Y:S01]  /*4940*/  FFMA.FTZ R42, R42, UR5, -R2.reuse ;  /* 0x000000052a2a7c23 */ /* 0x100fe20008010802 */
[----:B------:R-:W-:Y:S01]  /*4950*/  FFMA.FTZ R43, R43, UR5, -R2 ;  /* 0x000000052b2b7c23 */ /* 0x000fe20008010802 */
[----:B------:R-:W-:Y:S01]  /*4960*/  FADD.FTZ R65, R49, R20 ;  /* 0x0000001431417221 */ /* 0x000fe20000010000 */
[----:B------:R-:W-:Y:S01]  /*4970*/  FFMA.FTZ R46, R46, UR5, -R2 ;  /* 0x000000052e2e7c23 */ /* 0x000fe20008010802 */
[----:B------:R-:W1:Y:S01]  /*4980*/  MUFU.EX2 R59, R59 ;  /* 0x0000003b003b7308 */ /* 0x000e620000000800 */
[----:B------:R-:W-:-:S02]  /*4990*/  @P1 VIADD R0, R0, 0x38840 ;  /* 0x0003884000001836 */ /* 0x000fc40000000000 */
[----:B------:R-:W-:Y:S01]  /*49a0*/  FADD.FTZ R64, R52, R65 ;  /* 0x0000004134407221 */ /* 0x000fe20000010000 */
[--C-:B------:R-:W-:Y:S01]  /*49b0*/  FFMA.FTZ R47, R47, UR5, -R2.reuse ;  /* 0x000000052f2f7c23 */ /* 0x100fe20008010802 */
[--C-:B------:R-:W-:Y:S01]  /*49c0*/  FFMA.FTZ R34, R34, UR5, -R2.reuse ;  /* 0x0000000522227c23 */ /* 0x100fe20008010802 */
[----:B------:R-:W-:Y:S01]  /*49d0*/  FFMA.FTZ R35, R35, UR5, -R2 ;  /* 0x0000000523237c23 */ /* 0x000fe20008010802 */
[----:B------:R-:W-:Y:S01]  /*49e0*/  FADD.FTZ R65, R53, R64 ;  /* 0x0000004035417221 */ /* 0x000fe20000010000 */
[----:B--2---:R-:W-:Y:S01]  /*49f0*/  @P1 PRMT R0, R66, 0x654, R0 ;  /* 0x0000065442001816 */ /* 0x004fe20000000000 */
[----:B------:R-:W2:Y:S01]  /*4a00*/  MUFU.EX2 R62, R62 ;  /* 0x0000003e003e7308 */ /* 0x000ea20000000800 */
[--C-:B------:R-:W-:Y:S01]  /*4a10*/  FFMA.FTZ R38, R38, UR5, -R2.reuse ;  /* 0x0000000526267c23 */ /* 0x100fe20008010802 */
[----:B------:R-:W-:Y:S01]  /*4a20*/  FADD.FTZ R64, R40, R65 ;  /* 0x0000004128407221 */ /* 0x000fe20000010000 */
[----:B------:R3:W-:Y:S01]  /*4a30*/  @P1 SYNCS.ARRIVE.TRANS64.RED.A1T0 RZ, [R0+URZ], RZ ;  /* 0x000000ff00ff19a7 */ /* 0x0007e2000810043f */
[--C-:B------:R-:W-:Y:S01]  /*4a40*/  FFMA.FTZ R39, R39, UR5, -R2.reuse ;  /* 0x0000000527277c23 */ /* 0x100fe20008010802 */
[----:B------:R-:W-:Y:S01]  /*4a50*/  FFMA.FTZ R26, R26, UR5, -R2 ;  /* 0x000000051a1a7c23 */ /* 0x000fe20008010802 */
[----:B------:R-:W-:Y:S01]  /*4a60*/  FADD.FTZ R65, R41, R64 ;  /* 0x0000004029417221 */ /* 0x000fe20000010000 */
[--C-:B------:R-:W-:Y:S01]  /*4a70*/  FFMA.FTZ R27, R27, UR5, -R2.reuse ;  /* 0x000000051b1b7c23 */ /* 0x100fe20008010802 */
[----:B------:R-:W4:Y:S01]  /*4a80*/  MUFU.EX2 R63, R63 ;  /* 0x0000003f003f7308 */ /* 0x000f220000000800 */
[----:B-1----:R-:W-:Y:S01]  /*4a90*/  FADD.FTZ R5, R58, R59 ;  /* 0x0000003b3a057221 */ /* 0x002fe20000010000 */
[--C-:B------:R-:W-:Y:S01]  /*4aa0*/  FFMA.FTZ R30, R30, UR5, -R2.reuse ;  /* 0x000000051e1e7c23 */ /* 0x100fe20008010802 */
[----:B---3--:R-:W-:Y:S01]  /*4ab0*/  FADD.FTZ R0, R44, R65 ;  /* 0x000000412c007221 */ /* 0x008fe20000010000 */
[----:B------:R-:W-:Y:S01]  /*4ac0*/  FFMA.FTZ R2, R31, UR5, -R2 ;  /* 0x000000051f027c23 */ /* 0x000fe20008010802 */
[----:B------:R-:W-:-:S02]  /*4ad0*/  PLOP3.LUT P1, PT, PT, PT, UP0, 0x80, 0x0 ;  /* 0x000000000000781c */ /* 0x000fc40003f2f008 */
[----:B------:R-:W-:Y:S01]  /*4ae0*/  CS2R R66, SRZ ;  /* 0x0000000000427805 */ /* 0x000fe2000001ff00 */
[----:B------:R-:W-:Y:S01]  /*4af0*/  FADD.FTZ R65, R45, R0 ;  /* 0x000000002d417221 */ /* 0x000fe20000010000 */
[----:B------:R-:W1:Y:S01]  /*4b00*/  MUFU.EX2 R50, R50 ;  /* 0x0000003200327308 */ /* 0x000e620000000800 */
[----:B--2---:R-:W-:Y:S01]  /*4b10*/  FADD.FTZ R20, R62, R5 ;  /* 0x000000053e147221 */ /* 0x004fe20000010000 */
[----:B------:R-:W-:Y:S02]  /*4b20*/  F2FP.F16.F32.PACK_AB R198, R37, R36 ;  /* 0x0000002425c6723e */ /* 0x000fe400000000ff */
[----:B------:R-:W-:Y:S02]  /*4b30*/  CS2R R52, SRZ ;  /* 0x0000000000347805 */ /* 0x000fe4000001ff00 */
[----:B------:R-:W-:Y:S02]  /*4b40*/  F2FP.F16.F32.PACK_AB R209, R59, R58 ;  /* 0x0000003a3bd1723e */ /* 0x000fe400000000ff */
[----:B------:R-:W-:-:S02]  /*4b50*/  CS2R R58, SRZ ;  /* 0x00000000003a7805 */ /* 0x000fc4000001ff00 */
[----:B------:R-:W-:Y:S02]  /*4b60*/  CS2R R48, SRZ ;  /* 0x0000000000307805 */ /* 0x000fe4000001ff00 */
[----:B------:R-:W-:Y:S01]  /*4b70*/  CS2R R44, SRZ ;  /* 0x00000000002c7805 */ /* 0x000fe2000001ff00 */
[----:B------:R-:W2:Y:S01]  /*4b80*/  MUFU.EX2 R51, R51 ;  /* 0x0000003300337308 */ /* 0x000ea20000000800 */
[C---:B----4-:R-:W-:Y:S01]  /*4b90*/  FADD.FTZ R5, R63.reuse, R20 ;  /* 0x000000143f057221 */ /* 0x050fe20000010000 */
[----:B------:R-:W-:Y:S02]  /*4ba0*/  F2FP.F16.F32.PACK_AB R211, R63, R62 ;  /* 0x0000003e3fd3723e */ /* 0x000fe400000000ff */
[----:B------:R-:W-:Y:S02]  /*4bb0*/  CS2R R62, SRZ ;  /* 0x00000000003e7805 */ /* 0x000fe4000001ff00 */
[----:B------:R-:W-:Y:S02]  /*4bc0*/  CS2R R40, SRZ ;  /* 0x0000000000287805 */ /* 0x000fe4000001ff00 */
[----:B------:R-:W3:Y:S01]  /*4bd0*/  MUFU.EX2 R54, R54 ;  /* 0x0000003600367308 */ /* 0x000ee20000000800 */
[----:B-1----:R-:W-:-:S07]  /*4be0*/  FADD.FTZ R20, R50, R5 ;  /* 0x0000000532147221 */ /* 0x002fce0000010000 */
[----:B------:R-:W1:Y:S01]  /*4bf0*/  MUFU.EX2 R55, R55 ;  /* 0x0000003700377308 */ /* 0x000e620000000800 */
[C---:B--2---:R-:W-:Y:S01]  /*4c00*/  FADD.FTZ R5, R51.reuse, R20 ;  /* 0x0000001433057221 */ /* 0x044fe20000010000 */
[----:B------:R-:W-:Y:S02]  /*4c10*/  F2FP.F16.F32.PACK_AB R205, R51, R50 ;  /* 0x0000003233cd723e */ /* 0x000fe400000000ff */
[----:B------:R-:W-:-:S04]  /*4c20*/  CS2R R50, SRZ ;  /* 0x0000000000327805 */ /* 0x000fc8000001ff00 */
[----:B------:R-:W2:Y:S01]  /*4c30*/  MUFU.EX2 R42, R42 ;  /* 0x0000002a002a7308 */ /* 0x000ea20000000800 */
[----:B---3--:R-:W-:-:S07]  /*4c40*/  FADD.FTZ R20, R54, R5 ;  /* 0x0000000536147221 */ /* 0x008fce0000010000 */
[----:B------:R-:W3:Y:S01]  /*4c50*/  MUFU.EX2 R43, R43 ;  /* 0x0000002b002b7308 */ /* 0x000ee20000000800 */
[C---:B-1----:R-:W-:Y:S01]  /*4c60*/  FADD.FTZ R5, R55.reuse, R20 ;  /* 0x0000001437057221 */ /* 0x042fe20000010000 */
[----:B------:R-:W-:Y:S01]  /*4c70*/  FADD.FTZ R20, R32, R65 ;  /* 0x0000004120147221 */ /* 0x000fe20000010000 */
[----:B------:R-:W-:Y:S02]  /*4c80*/  F2FP.F16.F32.PACK_AB R207, R55, R54 ;  /* 0x0000003637cf723e */ /* 0x000fe400000000ff */
[----:B------:R-:W-:Y:S02]  /*4c90*/  CS2R R64, SRZ ;  /* 0x0000000000407805 */ /* 0x000fe4000001ff00 */
[----:B------:R-:W-:Y:S01]  /*4ca0*/  CS2R R54, SRZ ;  /* 0x0000000000367805 */ /* 0x000fe2000001ff00 */
[----:B------:R-:W-:Y:S01]  /*4cb0*/  FADD.FTZ R31, R33, R20 ;  /* 0x00000014211f7221 */ /* 0x000fe20000010000 */
[----:B------:R-:W-:Y:S01]  /*4cc0*/  CS2R R32, SRZ ;  /* 0x0000000000207805 */ /* 0x000fe2000001ff00 */
[----:B------:R-:W1:Y:S01]  /*4cd0*/  MUFU.EX2 R46, R46 ;  /* 0x0000002e002e7308 */ /* 0x000e620000000800 */
[----:B--2---:R-:W-:Y:S01]  /*4ce0*/  FADD.FTZ R0, R42, R5 ;  /* 0x000000052a007221 */ /* 0x004fe20000010000 */
[----:B------:R-:W-:-:S04]  /*4cf0*/  FADD.FTZ R20, R36, R31 ;  /* 0x0000001f24147221 */ /* 0x000fc80000010000 */
[----:B------:R-:W-:Y:S01]  /*4d00*/  FADD.FTZ R31, R37, R20 ;  /* 0x00000014251f7221 */ /* 0x000fe20000010000 */
[----:B------:R-:W-:Y:S01]  /*4d10*/  CS2R R36, SRZ ;  /* 0x0000000000247805 */ /* 0x000fe2000001ff00 */
[----:B------:R-:W2:Y:S01]  /*4d20*/  MUFU.EX2 R47, R47 ;  /* 0x0000002f002f7308 */ /* 0x000ea20000000800 */
[C---:B---3--:R-:W-:Y:S01]  /*4d30*/  FADD.FTZ R5, R43.reuse, R0 ;  /* 0x000000002b057221 */ /* 0x048fe20000010000 */
[----:B------:R-:W-:Y:S02]  /*4d40*/  F2FP.F16.F32.PACK_AB R201, R43, R42 ;  /* 0x0000002a2bc9723e */ /* 0x000fe400000000ff */
[----:B------:R-:W-:-:S04]  /*4d50*/  CS2R R42, SRZ ;  /* 0x00000000002a7805 */ /* 0x000fc8000001ff00 */
        /* <DEDUP_REMOVED lines=10> */
[----:B------:R-:W-:Y:S02]  /*4e00*/  F2FP.F16.F32.PACK_AB R197, R35, R34 ;  /* 0x0000002223c5723e */ /* 0x000fe400000000ff */
[----:B------:R-:W-:-:S04]  /*4e10*/  CS2R R34, SRZ ;  /* 0x0000000000227805 */ /* 0x000fc8000001ff00 */
[----:B------:R-:W1:Y:S01]  /*4e20*/  MUFU.EX2 R26, R26 ;  /* 0x0000001a001a7308 */ /* 0x000e620000000800 */
[----:B--2---:R-:W-:-:S07]  /*4e30*/  FADD.FTZ R0, R38, R5 ;  /* 0x0000000526007221 */ /* 0x004fce0000010000 */
[----:B------:R-:W2:Y:S01]  /*4e40*/  MUFU.EX2 R24, R24 ;  /* 0x0000001800187308 */ /* 0x000ea20000000800 */
[C---:B---3--:R-:W-:Y:S01]  /*4e50*/  FADD.FTZ R5, R39.reuse, R0 ;  /* 0x0000000027057221 */ /* 0x048fe20000010000 */
[----:B------:R-:W-:Y:S02]  /*4e60*/  F2FP.F16.F32.PACK_AB R199, R39, R38 ;  /* 0x0000002627c7723e */ /* 0x000fe400000000ff */
[----:B------:R-:W-:-:S04]  /*4e70*/  CS2R R38, SRZ ;  /* 0x0000000000267805 */ /* 0x000fc8000001ff00 */
[----:B------:R-:W3:Y:S01]  /*4e80*/  MUFU.EX2 R27, R27 ;  /* 0x0000001b001b7308 */ /* 0x000ee20000000800 */
[----:B-1----:R-:W-:-:S07]  /*4e90*/  FADD.FTZ R0, R26, R5 ;  /* 0x000000051a007221 */ /* 0x002fce0000010000 */
[----:B------:R-:W1:Y:S01]  /*4ea0*/  MUFU.EX2 R25, R25 ;  /* 0x0000001900197308 */ /* 0x000e620000000800 */
[----:B--2---:R-:W-:-:S07]  /*4eb0*/  FADD.FTZ R20, R24, R31 ;  /* 0x0000001f18147221 */ /* 0x004fce0000010000 */
[----:B------:R-:W2:Y:S01]  /*4ec0*/  MUFU.EX2 R30, R30 ;  /* 0x0000001e001e7308 */ /* 0x000ea20000000800 */
[C---:B---3--:R-:W-:Y:S01]  /*4ed0*/  FADD.FTZ R5, R27.reuse, R0 ;  /* 0x000000001b057221 */ /* 0x048fe20000010000 */
[----:B------:R-:W-:Y:S02]  /*4ee0*/  F2FP.F16.F32.PACK_AB R193, R27, R26 ;  /* 0x0000001a1bc1723e */ /* 0x000fe400000000ff */
[----:B------:R-:W-:-:S04]  /*4ef0*/  CS2R R26, SRZ ;  /* 0x00000000001a7805 */ /* 0x000fc8000001ff00 */
[----:B------:R-:W3:Y:S01]  /*4f00*/  MUFU.EX2 R28, R28 ;  /* 0x0000001c001c7308 */ /* 0x000ee20000000800 */
[C---:B-1----:R-:W-:Y:S01]  /*4f10*/  FADD.FTZ R31, R25.reuse, R20 ;  /* 0x00000014191f7221 */ /* 0x042fe20000010000 */
[----:B------:R-:W-:Y:S02]  /*4f20*/  F2FP.F16.F32.PACK_AB R192, R25, R24 ;  /* 0x0000001819c0723e */ /* 0x000fe400000000ff */
[----:B------:R-:W-:-:S04]  /*4f30*/  CS2R R24, SRZ ;  /* 0x0000000000187805 */ /* 0x000fc8000001ff00 */
[----:B------:R1:W4:Y:S01]  /*4f40*/  MUFU.EX2 R195, R2 ;  /* 0x0000000200c37308 */ /* 0x0003220000000800 */
[----:B--2---:R-:W-:-:S07]  /*4f50*/  FADD.FTZ R0, R30, R5 ;  /* 0x000000051e007221 */ /* 0x004fce0000010000 */
[----:B------:R-:W2:Y:S01]  /*4f60*/  MUFU.EX2 R29, R29 ;  /* 0x0000001d001d7308 */ /* 0x000ea20000000800 */
[----:B---3--:R-:W-:Y:S01]  /*4f70*/  FADD.FTZ R20, R28, R31 ;  /* 0x0000001f1c147221 */ /* 0x008fe20000010000 */
[----:B-1----:R-:W-:Y:S01]  /*4f80*/  MOV R2, 0x3f800000 ;  /* 0x3f80000000027802 */ /* 0x002fe20000000f00 */
[C---:B----4-:R-:W-:Y:S01]  /*4f90*/  FADD.FTZ R5, R195.reuse, R0 ;  /* 0x00000000c3057221 */ /* 0x050fe20000010000 */
[----:B------:R-:W-:Y:S01]  /*4fa0*/  F2FP.F16.F32.PACK_AB R195, R195, R30 ;  /* 0x0000001ec3c3723e */ /* 0x000fe200000000ff */
[----:B------:R-:W-:Y:S01]  /*4fb0*/  IMAD.MOV.U32 R0, RZ, RZ, 0x3f800000 ;  /* 0x3f800000ff007424 */ /* 0x000fe200078e00ff */
[----:B------:R-:W-:Y:S01]  /*4fc0*/  CS2R R30, SRZ ;  /* 0x00000000001e7805 */ /* 0x000fe2000001ff00 */
[C---:B--2---:R-:W-:Y:S01]  /*4fd0*/  FADD.FTZ R20, R29.reuse, R20 ;  /* 0x000000141d147221 */ /* 0x044fe20000010000 */
[----:B------:R-:W-:Y:S02]  /*4fe0*/  F2FP.F16.F32.PACK_AB R194, R29, R28 ;  /* 0x0000001c1dc2723e */ /* 0x000fe400000000ff */
[----:B------:R-:W-:Y:S01]  /*4ff0*/  CS2R R28, SRZ ;  /* 0x00000000001c7805 */ /* 0x000fe2000001ff00 */
[----:B------:R-:W-:Y:S06]  /*5000*/  @!P1 BRA `(.L_x_137) ;  /* 0x0000003400d09947 */ /* 0x000fec0003800000 */
[----:B------:R-:W-:Y:S01]  /*5010*/  R2UR UR60, R19 ;  /* 0x00000000133c72ca */ /* 0x000fe200000e0000 */
[----:B------:R-:W-:Y:S01]  /*5020*/  IMAD.MOV.U32 R222, RZ, RZ, R3 ;  /* 0x000000ffffde7224 */ /* 0x000fe200078e0003 */
[----:B------:R-:W-:Y:S01]  /*5030*/  UIADD3 UR61, UR61, -0x2, URZ ;  /* 0xfffffffe3d3d7890 */ /* 0x000fe2000fffe03f */
[----:B------:R-:W-:Y:S01]  /*5040*/  IMAD.MOV.U32 R223, RZ, RZ, R4 ;  /* 0x000000ffffdf7224 */ /* 0x000fe200078e0004 */
[----:B------:R-:W-:Y:S01]  /*5050*/  UMOV UR37, UR38 ;  /* 0x0000002600257c82 */ /* 0x000fe20008000000 */
[----:B------:R-:W-:Y:S02]  /*5060*/  IMAD.MOV.U32 R0, RZ, RZ, 0x3f800000 ;  /* 0x3f800000ff007424 */ /* 0x000fe400078e00ff */
[----:B------:R-:W-:-:S08]  /*5070*/  IMAD.MOV.U32 R151, RZ, RZ, RZ ;  /* 0x000000ffff977224 */ /* 0x000fd000078e00ff */
.L_x_148:
        /* <DEDUP_REMOVED lines=8> */
.L_x_138:
[----:B------:R-:W-:Y:S02]  /*5100*/  R2UR UR5, R18 ;  /* 0x00000000120572ca */ /* 0x000fe400000e0000 */
[----:B------:R-:W-:-:S11]  /*5110*/  R2UR UR4, R19 ;  /* 0x00000000130472ca */ /* 0x000fd600000e0000 */
[----:B------:R-:W-:Y:S02]  /*5120*/  ULEA UR39, UR38, UR5, 0x3 ;  /* 0x0000000526277291 */ /* 0x000fe4000f8e183f */
[----:B------:R-:W-:-:S05]  /*5130*/  IMAD.U32 R3, RZ, RZ, UR4 ;  /* 0x00000004ff037e24 */ /* 0x000fca000f8e00ff */
[----:B------:R-:W-:-:S04]  /*5140*/  SHF.L.U32 R3, R3, 0x1f, RZ ;  /* 0x0000001f03037819 */ /* 0x000fc800000006ff */
[----:B------:R1:W2:Y:S01]  /*5150*/  SYNCS.PHASECHK.TRANS64.TRYWAIT P1, [UR39+0x38830], R3 ;  /* 0x03883003ff0075a7 */ /* 0x0002a20008020167 */
[----:B------:R-:W-:Y:S05]  /*5160*/  @!P0 BRA `(.L_x_139) ;  /* 0x0000000000048947 */ /* 0x000fea0003800000 */
[----:B------:R-:W-:Y:S01]  /*5170*/  BPT.TRAP 0x1 ;  /* 0x000000040000795c */ /* 0x000fe20000300000 */
.L_x_139:
[----:B--2---:R-:W-:Y:S05]  /*5180*/  @P1 BRA `(.L_x_140) ;  /* 0x0000000000081947 */ /* 0x004fea0003800000 */
[----:B------:R-:W2:Y:S02]  /*5190*/  SYNCS.PHASECHK.TRANS64.TRYWAIT P1, [UR39+0x38830], R3 ;  /* 0x03883003ff0075a7 */ /* 0x000ea40008020167 */
[----:B--2---:R-:W-:Y:S05]  /*51a0*/  @!P1 BRA `(.L_x_141) ;  /* 0x0000009400a09947 */ /* 0x004fea0003800000 */
.L_x_140:
        /* <DEDUP_REMOVED lines=23> */
[----:B------:R-:W-:Y:S01]  /*5320*/  UIADD3 UR58, UR4, 0x80, URZ ;  /* 0x00000080043a7890 */ /* 0x000fe2000fffe03f */
[-C--:B------:R-:W-:Y:S01]  /*5330*/  FMUL.FTZ R28, R28, R2.reuse ;  /* 0x000000021c1c7220 */ /* 0x080fe20000410000 */
        /* <DEDUP_REMOVED lines=57> */
[----:B------:R-:W-:Y:S01]  /*56d0*/  UIADD3 UR58, UR4, 0x100, URZ ;  /* 0x00000100043a7890 */ /* 0x000fe2000fffe03f */
[-C--:B------:R-:W-:Y:S01]  /*56e0*/  FMUL.FTZ R109, R109, R2.reuse ;  /* 0x000000026d6d7220 */ /* 0x080fe20000410000 */
[----:B------:R-:W-:Y:S01]  /*56f0*/  UMOV UR56, UR6 ;  /* 0x0000000600387c82 */ /* 0x000fe20008000000 */
[----:B------:R-:W-:Y:S01]  /*5700*/  UMOV UR57, UR7 ;  /* 0x0000000700397c82 */ /* 0x000fe20008000000 */
        /* <DEDUP_REMOVED lines=95> */
[----:B------:R-:W-:Y:S01]  /*5d00*/  UIADD3 UR58, UR4, 0x200, URZ ;  /* 0x00000200043a7890 */ /* 0x000fe2000fffe03f */
[----:B------:R-:W-:Y:S01]  /*5d10*/  UMOV UR56, UR6 ;  /* 0x0000000600387c82 */ /* 0x000fe20008000000 */
[----:B------:R-:W-:Y:S01]  /*5d20*/  UMOV UR57, UR7 ;  /* 0x0000000700397c82 */ /* 0x000fe20008000000 */
[----:B------:R-:W-:Y:S01]  /*5d30*/  UMOV UR59, 0x40000040 ;  /* 0x40000040003b7882 */ /* 0x000fe20000000000 */
        /* <DEDUP_REMOVED lines=165> */
[----:B------:R-:W-:Y:S02]  /*6790*/  R2UR UR14, R6 ;  /* 0x00000000060e72ca */ /* 0x000fe400000e0000 */
[----:B------:R-:W-:-:S11]  /*67a0*/  R2UR UR15, R7 ;  /* 0x00000000070f72ca */ /* 0x000fd600000e0000 */
[----:B------:R-:W-:Y:S02]  /*67b0*/  UMOV UR56, UR14 ;  /* 0x0000000e00387c82 */ /* 0x000fe40008000000 */
[----:B------:R-:W-:Y:S01]  /*67c0*/  UMOV UR57, UR15 ;  /* 0x0000000f00397c82 */ /* 0x000fe20008000000 */
[----:B------:R-:W-:Y:S01]  /*67d0*/  UMOV UR5, UR15 ;  /* 0x0000000f00057c82 */ /* 0x000fe20008000000 */
        /* <DEDUP_REMOVED lines=238> */
.L_x_142:
[----:B------:R-:W-:Y:S01]  /*76c0*/  R2UR UR4, R18 ;  /* 0x00000000120472ca */ /* 0x000fe200000e0000 */
[----:B------:R-:W-:-:S05]  /*76d0*/  IMAD.U32 R0, RZ, RZ, UR60 ;  /* 0x0000003cff007e24 */ /* 0x000fca000f8e00ff */
[----:B------:R-:W-:-:S07]  /*76e0*/  SHF.L.U32 R0, R0, 0x1f, RZ ;  /* 0x0000001f00007819 */ /* 0x000fce00000006ff */
[----:B------:R-:W-:-:S09]  /*76f0*/  ULEA UR4, UR37, UR4, 0x3 ;  /* 0x0000000425047291 */ /* 0x000fd2000f8e183f */
[----:B------:R3:W4:Y:S01]  /*7700*/  SYNCS.PHASECHK.TRANS64.TRYWAIT P1, [UR4+0x38850], R0 ;  /* 0x03885000ff0075a7 */ /* 0x0007220008020144 */
[----:B------:R-:W-:Y:S05]  /*7710*/  @!P0 BRA `(.L_x_143) ;  /* 0x0000000000048947 */ /* 0x000fea0003800000 */
[----:B------:R-:W-:Y:S01]  /*7720*/  BPT.TRAP 0x1 ;  /* 0x000000040000795c */ /* 0x000fe20000300000 */
.L_x_143:
[----:B----4-:R-:W-:Y:S05]  /*7730*/  @P1 BRA `(.L_x_144) ;  /* 0x0000000000081947 */ /* 0x010fea0003800000 */
[----:B------:R-:W4:Y:S02]  /*7740*/  SYNCS.PHASECHK.TRANS64.TRYWAIT P1, [UR4+0x38850], R0 ;  /* 0x03885000ff0075a7 */ /* 0x000f240008020144 */
[----:B----4-:R-:W-:Y:S05]  /*7750*/  @!P1 BRA `(.L_x_145) ;  /* 0x00000070004c9947 */ /* 0x010fea0003800000 */
.L_x_144:
[----:B------:R-:W-:Y:S01]  /*7760*/  R2UR UR5, R18 ;  /* 0x00000000120572ca */ /* 0x000fe200000e0000 */
[----:B------:R-:W-:Y:S01]  /*7770*/  WARPGROUP.ARRIVE ;  /* 0x00000000000079c5 */ /* 0x000fe20000000000 */
[----:B------:R-:W-:-:S11]  /*7780*/  UMOV UR7, 0x40000040 ;  /* 0x4000004000077882 */ /* 0x000fd60000000000 */
[----:B------:R-:W-:-:S04]  /*7790*/  UIADD3 UR5, UR5, 0x400, URZ ;  /* 0x0000040005057890 */ /* 0x000fc8000fffe03f */
[----:B------:R-:W-:-:S04]  /*77a0*/  USHF.R.U32.HI UR5, URZ, 0x4, UR5 ;  /* 0x000000043f057899 */ /* 0x000fc80008011605 */
[----:B------:R-:W-:-:S04]  /*77b0*/  ULOP3.LUT UR5, UR5, 0x3fff, URZ, 0xc0, !UPT ;  /* 0x00003fff05057892 */ /* 0x000fc8000f8ec03f */
[----:B------:R-:W-:-:S04]  /*77c0*/  ULOP3.LUT UR5, UR5, 0x2800000, URZ, 0xfc, !UPT ;  /* 0x0280000005057892 */ /* 0x000fc8000f8efc3f */
[----:B------:R-:W-:-:S07]  /*77d0*/  UIMAD UR5, UR37, 0xa00, UR5 ;  /* 0x00000a00250578a4 */ /* 0x000fce000f8e0205 */
[----:B------:R-:W-:Y:S02]  /*77e0*/  UMOV UR6, UR5 ;  /* 0x0000000500067c82 */ /* 0x000fe40008000000 */
        /* <DEDUP_REMOVED lines=24> */
[----:B------:R-:W-:Y:S03]  /*7970*/  HGMMA.64x256x16.F32 R24, R192, gdesc[UR4].tnspB, R24, gsb0 ;  /* 0x43e00004c0187df0 */ /* 0x000fe60008000818 */
[----:B------:R-:W-:Y:S02]  /*7980*/  WARPGROUP.DEPBAR.LE gsb0, 0x0 ;  /* 0x00008000000079c5 */ /* 0x000fe40000010000 */
[----:B------:R-:W-:Y:S05]  /*7990*/  @!P0 BRA `(.L_x_146) ;  /* 0x0000000000048947 */ /* 0x000fea0003800000 */
[----:B------:R-:W-:Y:S01]  /*79a0*/  BPT.TRAP 0x1 ;  /* 0x000000040000795c */ /* 0x000fe20000300000 */
.L_x_146:
[----:B------:R-:W4:Y:S01]  /*79b0*/  LDL R224, [R1+0x4] ;  /* 0x0000040001e07983 */ /* 0x000f220000100800 */
[----:B-1-3--:R-:W-:Y:S01]  /*79c0*/  FMNMX.FTZ R0, R184, R223, !PT ;  /* 0x000000dfb8007209 */ /* 0x00afe20007810000 */
[----:B------:R-:W-:Y:S01]  /*79d0*/  ULDC UR5, c[0x0][0x988] ;  /* 0x0002620000057ab9 */ /* 0x000fe20000000800 */
[----:B------:R-:W-:Y:S02]  /*79e0*/  FMNMX.FTZ R2, R186, R222, !PT ;  /* 0x000000deba027209 */ /* 0x000fe40007810000 */
[----:B--2---:R-:W-:Y:S02]  /*79f0*/  FMNMX.FTZ R3, R185, R0, !PT ;  /* 0x00000000b9037209 */ /* 0x004fe40007810000 */
[----:B------:R-:W-:Y:S02]  /*7a00*/  FMNMX.FTZ R193, R187, R2, !PT ;  /* 0x00000002bbc17209 */ /* 0x000fe40007810000 */
[----:B------:R-:W-:Y:S02]  /*7a10*/  FMNMX.FTZ R0, R188, R3, !PT ;  /* 0x00000003bc007209 */ /* 0x000fe40007810000 */
[----:B------:R-:W-:-:S02]  /*7a20*/  FMNMX.FTZ R2, R190, R193, !PT ;  /* 0x000000c1be027209 */ /* 0x000fc40007810000 */
[----:B------:R-:W-:Y:S02]  /*7a30*/  FMNMX.FTZ R3, R189, R0, !PT ;  /* 0x00000000bd037209 */ /* 0x000fe40007810000 */
[----:B------:R-:W-:Y:S02]  /*7a40*/  FMNMX.FTZ R193, R191, R2, !PT ;  /* 0x00000002bfc17209 */ /* 0x000fe40007810000 */
[----:B------:R-:W-:Y:S02]  /*7a50*/  FMNMX.FTZ R0, R176, R3, !PT ;  /* 0x00000003b0007209 */ /* 0x000fe40007810000 */
        /* <DEDUP_REMOVED lines=31> */
[----:B------:R-:W-:Y:S01]  /*7c50*/  ISETP.NE.AND P1, PT, R23, RZ, PT ;  /* 0x000000ff1700720c */ /* 0x000fe20003f25270 */
[----:B------:R-:W1:Y:S04]  /*7c60*/  SHFL.BFLY PT, R3, R0, 0x2, 0x1f ;  /* 0x0c401f0000037f89 */ /* 0x000e6800000e0000 */
[----:B------:R-:W2:Y:S01]  /*7c70*/  SHFL.BFLY PT, R193, R2, 0x2, 0x1f ;  /* 0x0c401f0002c17f89 */ /* 0x000ea200000e0000 */
[----:B-1----:R-:W-:-:S02]  /*7c80*/  FMNMX.FTZ R192, R0, R3, !PT ;  /* 0x0000000300c07209 */ /* 0x002fc40007810000 */
[----:B--2---:R-:W-:-:S03]  /*7c90*/  FMNMX.FTZ R193, R2, R193, !PT ;  /* 0x000000c102c17209 */ /* 0x004fc60007810000 */
[----:B------:R-:W1:Y:S04]  /*7ca0*/  SHFL.BFLY PT, R3, R192, 0x1, 0x1f ;  /* 0x0c201f00c0037f89 */ /* 0x000e6800000e0000 */
[----:B------:R-:W2:Y:S01]  /*7cb0*/  SHFL.BFLY PT, R194, R193, 0x1, 0x1f ;  /* 0x0c201f00c1c27f89 */ /* 0x000ea200000e0000 */
[----:B-1----:R-:W-:Y:S02]  /*7cc0*/  FMNMX.FTZ R4, R192, R3, !PT ;  /* 0x00000003c0047209 */ /* 0x002fe40007810000 */
[----:B--2---:R-:W-:-:S03]  /*7cd0*/  FMNMX.FTZ R3, R193, R194, !PT ;  /* 0x000000c2c1037209 */ /* 0x004fc60007810000 */
[C---:B------:R-:W-:Y:S01]  /*7ce0*/  FMUL.FTZ R195, R4.reuse, UR5 ;  /* 0x0000000504c37c20 */ /* 0x040fe20008410000 */
[----:B------:R-:W-:-:S03]  /*7cf0*/  FADD.FTZ R194, -R4, R223 ;  /* 0x000000df04c27221 */ /* 0x000fc60000010100 */
[--C-:B------:R-:W-:Y:S01]  /*7d00*/  FFMA.FTZ R192, R152, UR5, -R195.reuse ;  /* 0x0000000598c07c23 */ /* 0x100fe200080108c3 */
[C---:B------:R-:W-:Y:S01]  /*7d10*/  FADD.FTZ R0, -R3.reuse, R222 ;  /* 0x000000de03007221 */ /* 0x040fe20000010100 */
[----:B------:R-:W-:Y:S01]  /*7d20*/  FMUL.FTZ R152, R3, UR5 ;  /* 0x0000000503987c20 */ /* 0x000fe20008410000 */
[----:B------:R-:W-:Y:S01]  /*7d30*/  FMUL.FTZ R194, R194, UR5 ;  /* 0x00000005c2c27c20 */ /* 0x000fe20008410000 */
[--C-:B------:R-:W-:Y:S01]  /*7d40*/  FFMA.FTZ R193, R184, UR5, -R195.reuse ;  /* 0x00000005b8c17c23 */ /* 0x100fe200080108c3 */
[----:B------:R-:W-:Y:S01]  /*7d50*/  FMUL.FTZ R0, R0, UR5 ;  /* 0x0000000500007c20 */ /* 0x000fe20008410000 */
[--C-:B------:R-:W-:Y:S01]  /*7d60*/  FFMA.FTZ R209, R186, UR5, -R152.reuse ;  /* 0x00000005bad17c23 */ /* 0x100fe20008010898 */
[----:B------:R1:W-:Y:S01]  /*7d70*/  MUFU.EX2 R2, R194 ;  /* 0x000000c200027308 */ /* 0x0003e20000000800 */
[--C-:B------:R-:W-:Y:S01]  /*7d80*/  FFMA.FTZ R208, R185, UR5, -R195.reuse ;  /* 0x00000005b9d07c23 */ /* 0x100fe200080108c3 */
[--C-:B------:R-:W-:Y:S01]  /*7d90*/  FFMA.FTZ R210, R188, UR5, -R195.reuse ;  /* 0x00000005bcd27c23 */ /* 0x100fe200080108c3 */
[--C-:B------:R-:W-:Y:S01]  /*7da0*/  FFMA.FTZ R211, R190, UR5, -R152.reuse ;  /* 0x00000005bed37c23 */ /* 0x100fe20008010898 */
[--C-:B------:R-:W-:Y:S01]  /*7db0*/  FFMA.FTZ R189, R189, UR5, -R195.reuse ;  /* 0x00000005bdbd7c23 */ /* 0x100fe200080108c3 */
[--C-:B------:R-:W-:Y:S01]  /*7dc0*/  FFMA.FTZ R196, R160, UR5, -R195.reuse ;  /* 0x00000005a0c47c23 */ /* 0x100fe200080108c3 */
[--C-:B------:R-:W-:Y:S01]  /*7dd0*/  FFMA.FTZ R160, R191, UR5, -R152.reuse ;  /* 0x00000005bfa07c23 */ /* 0x100fe20008010898 */
[--C-:B------:R-:W-:Y:S01]  /*7de0*/  FFMA.FTZ R204, R176, UR5, -R195.reuse ;  /* 0x00000005b0cc7c23 */ /* 0x100fe200080108c3 */
[----:B------:R-:W2:Y:S01]  /*7df0*/  MUFU.EX2 R193, R193 ;  /* 0x000000c100c17308 */ /* 0x000ea20000000800 */
[--C-:B-1----:R-:W-:Y:S01]  /*7e00*/  FFMA.FTZ R194, R156, UR5, -R195.reuse ;  /* 0x000000059cc27c23 */ /* 0x102fe200080108c3 */
        /* <DEDUP_REMOVED lines=8> */
[--C-:B------:R-:W-:Y:S01]  /*7e90*/  FFMA.FTZ R161, R165, UR5, -R195.reuse ;  /* 0x00000005a5a17c23 */ /* 0x100fe200080108c3 */
[--C-:B------:R-:W-:Y:S01]  /*7ea0*/  FFMA.FTZ R206, R180, UR5, -R195.reuse ;  /* 0x00000005b4ce7c23 */ /* 0x100fe200080108c3 */
[--C-:B------:R-:W-:Y:S01]  /*7eb0*/  FFMA.FTZ R207, R182, UR5, -R152.reuse ;  /* 0x00000005b6cf7c23 */ /* 0x100fe20008010898 */
[--C-:B------:R-:W-:Y:S01]  /*7ec0*/  FFMA.FTZ R181, R181, UR5, -R195.reuse ;  /* 0x00000005b5b57c23 */ /* 0x100fe200080108c3 */
[----:B------:R-:W-:Y:S01]  /*7ed0*/  FFMA.FTZ R200, R168, UR5, -R195 ;  /* 0x00000005a8c87c23 */ /* 0x000fe200080108c3 */
[--C-:B------:R-:W-:Y:S01]  /*7ee0*/  FFMA.FTZ R168, R183, UR5, -R152.reuse ;  /* 0x00000005b7a87c23 */ /* 0x100fe20008010898 */
[----:B------:R-:W1:Y:S01]  /*7ef0*/  MUFU.EX2 R209, R209 ;  /* 0x000000d100d17308 */ /* 0x000e620000000800 */
[----:B--2---:R-:W-:Y:S01]  /*7f00*/  FFMA.FTZ R165, R2, R20, R193 ;  /* 0x0000001402a57223 */ /* 0x004fe200000100c1 */
[--C-:B------:R-:W-:Y:S01]  /*7f10*/  FFMA.FTZ R203, R174, UR5, -R152.reuse ;  /* 0x00000005aecb7c23 */ /* 0x100fe20008010898 */
[--C-:B------:R-:W-:Y:S01]  /*7f20*/  FFMA.FTZ R201, R170, UR5, -R152.reuse ;  /* 0x00000005aac97c23 */ /* 0x100fe20008010898 */
[--C-:B------:R-:W-:Y:S01]  /*7f30*/  FFMA.FTZ R197, R162, UR5, -R152.reuse ;  /* 0x00000005a2c57c23 */ /* 0x100fe20008010898 */
[--C-:B------:R-:W-:Y:S01]  /*7f40*/  FFMA.FTZ R162, R163, UR5, -R152.reuse ;  /* 0x00000005a3a27c23 */ /* 0x100fe20008010898 */
[--C-:B------:R-:W-:Y:S01]  /*7f50*/  FFMA.FTZ R170, R171, UR5, -R152.reuse ;  /* 0x00000005abaa7c23 */ /* 0x100fe20008010898 */
[--C-:B------:R-:W-:Y:S01]  /*7f60*/  FFMA.FTZ R199, R166, UR5, -R152.reuse ;  /* 0x00000005a6c77c23 */ /* 0x100fe20008010898 */
[----:B------:R-:W2:Y:S01]  /*7f70*/  MUFU.EX2 R208, R208 ;  /* 0x000000d000d07308 */ /* 0x000ea20000000800 */
[--C-:B------:R-:W-:Y:S01]  /*7f80*/  FFMA.FTZ R202, R172, UR5, -R195.reuse ;  /* 0x00000005acca7c23 */ /* 0x100fe200080108c3 */
[--C-:B------:R-:W-:Y:S01]  /*7f90*/  FFMA.FTZ R173, R173, UR5, -R195.reuse ;  /* 0x00000005adad7c23 */ /* 0x100fe200080108c3 */
[--C-:B------:R-:W-:Y:S01]  /*7fa0*/  FFMA.FTZ R172, R175, UR5, -R152.reuse ;  /* 0x00000005afac7c23 */ /* 0x100fe20008010898 */
[--C-:B------:R-:W-:Y:S01]  /*7fb0*/  FFMA.FTZ R154, R154, UR5, -R152.reuse ;  /* 0x000000059a9a7c23 */ /* 0x100fe20008010898 */
[--C-:B------:R-:W-:Y:S01]  /*7fc0*/  FFMA.FTZ R153, R153, UR5, -R195.reuse ;  /* 0x0000000599997c23 */ /* 0x100fe200080108c3 */
[----:B------:R-:W-:Y:S01]  /*7fd0*/  FFMA.FTZ R157, R157, UR5, -R195 ;  /* 0x000000059d9d7c23 */ /* 0x000fe200080108c3 */
[--C-:B------:R-:W-:Y:S01]  /*7fe0*/  FFMA.FTZ R155, R155, UR5, -R152.reuse ;  /* 0x000000059b9b7c23 */ /* 0x100fe20008010898 */
[----:B------:R-:W3:Y:S01]  /*7ff0*/  MUFU.EX2 R156, R156 ;  /* 0x0000009c009c7308 */ /* 0x000ee20000000800 */
[----:B-1----:R-:W-:Y:S01]  /*8000*/  FFMA.FTZ R5, R0, R5, R209 ;  /* 0x0000000500057223 */ /* 0x002fe200000100d1 */
[----:B------:R-:W-:-:S06]  /*8010*/  FFMA.FTZ R195, R158, UR5, -R152 ;  /* 0x000000059ec37c23 */ /* 0x000fcc0008010898 */
[----:B------:R-:W1:Y:S01]  /*8020*/  MUFU.EX2 R210, R210 ;  /* 0x000000d200d27308 */ /* 0x000e620000000800 */
[----:B--2---:R-:W-:-:S07]  /*8030*/  FADD.FTZ R165, R208, R165 ;  /* 0x000000a5d0a57221 */ /* 0x004fce0000010000 */
[----:B------:R-:W2:Y:S01]  /*8040*/  MUFU.EX2 R211, R211 ;  /* 0x000000d300d37308 */ /* 0x000ea20000000800 */
[----:B---3--:R-:W-:-:S07]  /*8050*/  FADD.FTZ R20, R156, R5 ;  /* 0x000000059c147221 */ /* 0x008fce0000010000 */
[----:B------:R-:W3:Y:S01]  /*8060*/  MUFU.EX2 R189, R189 ;  /* 0x000000bd00bd7308 */ /* 0x000ee20000000800 */
[----:B-1----:R-:W-:-:S07]  /*8070*/  FADD.FTZ R174, R210, R165 ;  /* 0x000000a5d2ae7221 */ /* 0x002fce0000010000 */
        /* <DEDUP_REMOVED lines=11> */
[----:B-1----:R-:W-:Y:S01]  /*8130*/  FADD.FTZ R163, R185, R166 ;  /* 0x000000a6b9a37221 */ /* 0x002fe20000010000 */
[--C-:B------:R-:W-:Y:S01]  /*8140*/  FFMA.FTZ R166, R167, UR5, -R152.reuse ;  /* 0x00000005a7a67c23 */ /* 0x100fe20008010898 */
[----:B------:R-:W-:-:S05]  /*8150*/  FFMA.FTZ R152, R159, UR5, -R152 ;  /* 0x000000059f987c23 */ /* 0x000fca0008010898 */
        /* <DEDUP_REMOVED lines=25> */
[----:B--2---:R-:W-:Y:S01]  /*82f0*/  FADD.FTZ R20, R172, R5 ;  /* 0x00000005ac147221 */ /* 0x004fe20000010000 */
[----:B------:R-:W-:-:S05]  /*8300*/  IMAD.U32 R5, RZ, RZ, UR39 ;  /* 0x00000027ff057e24 */ /* 0x000fca000f8e00ff */
[----:B------:R-:W-:Y:S01]  /*8310*/  @P1 IADD3 R5, R5, 0x38840, RZ ;  /* 0x0003884005051810 */ /* 0x000fe20007ffe0ff */
[----:B------:R-:W2:Y:S01]  /*8320*/  MUFU.EX2 R169, R169 ;  /* 0x000000a900a97308 */ /* 0x000ea20000000800 */
[----:B---3--:R-:W-:Y:S02]  /*8330*/  FADD.FTZ R158, R196, R163 ;  /* 0x000000a3c49e7221 */ /* 0x008fe40000010000 */
[----:B----4-:R-:W-:-:S04]  /*8340*/  @P1 PRMT R5, R224, 0x654, R5 ;  /* 0x00000654e0051816 */ /* 0x010fc80000000005 */
[----:B------:R3:W-:Y:S01]  /*8350*/  @P1 SYNCS.ARRIVE.TRANS64.RED.A1T0 RZ, [R5+URZ], RZ ;  /* 0x000000ff05ff19a7 */ /* 0x0007e2000810043f */
[----:B------:R-:W4:Y:S01]  /*8360*/  MUFU.EX2 R162, R162 ;  /* 0x000000a200a27308 */ /* 0x000f220000000800 */
[----:B-1----:R-:W-:-:S07]  /*8370*/  FADD.FTZ R163, R197, R20 ;  /* 0x00000014c5a37221 */ /* 0x002fce0000010000 */
[----:B------:R-:W1:Y:S01]  /*8380*/  MUFU.EX2 R198, R198 ;  /* 0x000000c600c67308 */ /* 0x000e620000000800 */
[----:B--2---:R-:W-:-:S07]  /*8390*/  FADD.FTZ R165, R169, R158 ;  /* 0x0000009ea9a57221 */ /* 0x004fce0000010000 */
[----:B------:R-:W2:Y:S01]  /*83a0*/  MUFU.EX2 R199, R199 ;  /* 0x000000c700c77308 */ /* 0x000ea20000000800 */
[----:B----4-:R-:W-:-:S07]  /*83b0*/  FADD.FTZ R20, R162, R163 ;  /* 0x000000a3a2147221 */ /* 0x010fce0000010000 */
        /* <DEDUP_REMOVED lines=20> */
[----:B--2---:R-:W-:-:S03]  /*8500*/  FADD.FTZ R20, R157, R20 ;  /* 0x000000149d147221 */ /* 0x004fc60000010000 */
[----:B---3--:R-:W-:Y:S01]  /*8510*/  FADD.FTZ R5, R163, R158 ;  /* 0x0000009ea3057221 */ /* 0x008fe20000010000 */
[----:B------:R-:W-:Y:S06]  /*8520*/  @!P0 BRA `(.L_x_147) ;  /* 0x0000000000048947 */ /* 0x000fec0003800000 */
[----:B------:R-:W-:Y:S01]  /*8530*/  BPT.TRAP 0x1 ;  /* 0x000000040000795c */ /* 0x000fe20000300000 */
.L_x_147:
[----:B------:R-:W2:Y:S01]  /*8540*/  LDL R158, [R1] ;  /* 0x00000000019e7983 */ /* 0x000ea20000100800 */
[----:B------:R-:W-:Y:S01]  /*8550*/  ISETP.NE.AND P1, PT, R22, RZ, PT ;  /* 0x000000ff1600720c */ /* 0x000fe20003f25270 */
[----:B------:R-:W-:Y:S01]  /*8560*/  IMAD.U32 R152, RZ, RZ, UR4 ;  /* 0x00000004ff987e24 */ /* 0x000fe2000f8e00ff */
[----:B------:R-:W-:Y:S01]  /*8570*/  R2UR UR60, R19 ;  /* 0x00000000133c72ca */ /* 0x000fe200000e0000 */
[----:B------:R-:W-:Y:S01]  /*8580*/  UMOV UR37, UR38 ;  /* 0x0000002600257c82 */ /* 0x000fe20008000000 */
[----:B------:R-:W-:Y:S01]  /*8590*/  F2FP.F16.F32.PACK_AB R208, R208, R193 ;  /* 0x000000c1d0d0723e */ /* 0x000fe200000000ff */
[----:B------:R-:W-:Y:S01]  /*85a0*/  IMAD.MOV.U32 R222, RZ, RZ, R3 ;  /* 0x000000ffffde7224 */ /* 0x000fe200078e0003 */
[----:B------:R-:W-:Y:S01]  /*85b0*/  F2FP.F16.F32.PACK_AB R209, R156, R209 ;  /* 0x000000d19cd1723e */ /* 0x000fe200000000ff */
[----:B------:R-:W-:Y:S01]  /*85c0*/  IMAD.MOV.U32 R223, RZ, RZ, R4 ;  /* 0x000000ffffdf7224 */ /* 0x000fe200078e0004 */
[----:B------:R-:W-:Y:S02]  /*85d0*/  F2FP.F16.F32.PACK_AB R210, R189, R210 ;  /* 0x000000d2bdd2723e */ /* 0x000fe400000000ff */
[----:B------:R-:W-:-:S02]  /*85e0*/  F2FP.F16.F32.PACK_AB R211, R160, R211 ;  /* 0x000000d3a0d3723e */ /* 0x000fc400000000ff */
[----:B------:R-:W-:Y:S01]  /*85f0*/  F2FP.F16.F32.PACK_AB R204, R185, R204 ;  /* 0x000000ccb9cc723e */ /* 0x000fe200000000ff */
[----:B------:R-:W-:Y:S01]  /*8600*/  @P1 VIADD R152, R152, 0x38860 ;  /* 0x0003886098981836 */ /* 0x000fe20000000000 */
[----:B------:R-:W-:Y:S02]  /*8610*/  F2FP.F16.F32.PACK_AB R205, R164, R205 ;  /* 0x000000cda4cd723e */ /* 0x000fe400000000ff */
[----:B------:R-:W-:Y:S02]  /*8620*/  F2FP.F16.F32.PACK_AB R206, R181, R206 ;  /* 0x000000ceb5ce723e */ /* 0x000fe400000000ff */
[----:B------:R-:W-:Y:S02]  /*8630*/  F2FP.F16.F32.PACK_AB R207, R168, R207 ;  /* 0x000000cfa8cf723e */ /* 0x000fe400000000ff */
[----:B------:R-:W-:Y:S02]  /*8640*/  F2FP.F16.F32.PACK_AB R200, R177, R200 ;  /* 0x000000c8b1c8723e */ /* 0x000fe400000000ff */
[----:B------:R-:W-:-:S02]  /*8650*/  F2FP.F16.F32.PACK_AB R201, R170, R201 ;  /* 0x000000c9aac9723e */ /* 0x000fc400000000ff */
[----:B------:R-:W-:Y:S02]  /*8660*/  F2FP.F16.F32.PACK_AB R202, R173, R202 ;  /* 0x000000caadca723e */ /* 0x000fe400000000ff */
        /* <DEDUP_REMOVED lines=9> */
[----:B--2---:R-:W-:-:S04]  /*8700*/  @P1 PRMT R152, R158, 0x654, R152 ;  /* 0x000006549e981816 */ /* 0x004fc80000000098 */
[----:B------:R1:W-:Y:S01]  /*8710*/  @P1 SYNCS.ARRIVE.TRANS64.RED.A1T0 RZ, [R152+URZ], RZ ;  /* 0x000000ff98ff19a7 */ /* 0x0003e2000810043f */
[----:B------:R-:W-:Y:S01]  /*8720*/  ISETP.LT.AND P1, PT, RZ, UR61, PT ;  /* 0x0000003dff007c0c */ /* 0x000fe2000bf21270 */
[----:B------:R-:W-:-:S12]  /*8730*/  UIADD3 UR61, UR61, -0x1, URZ ;  /* 0xffffffff3d3d7890 */ /* 0x000fd8000fffe03f */
[----:B-1----:R-:W-:Y:S05]  /*8740*/  @P1 BRA `(.L_x_148) ;  /* 0xffffffc8004c1947 */ /* 0x002fea000383ffff */
.L_x_137:
        /* <DEDUP_REMOVED lines=131> */
.L_x_149:
        /* <DEDUP_REMOVED lines=8> */
.L_x_150:
[----:B--2---:R-:W-:Y:S05]  /*9000*/  @P1 BRA `(.L_x_151) ;  /* 0x0000000000081947 */ /* 0x004fea0003800000 */
[----:B------:R-:W2:Y:S02]  /*9010*/  SYNCS.PHASECHK.TRANS64.TRYWAIT P1, [UR8+0x38850], R0 ;  /* 0x03885000ff0075a7 */ /* 0x000ea40008020148 */
[----:B--2---:R-:W-:Y:S05]  /*9020*/  @!P1 BRA `(.L_x_152) ;  /* 0x0000005800309947 */ /* 0x004fea0003800000 */
.L_x_151:
[----:B------:R-:W-:Y:S01]  /*9030*/  R2UR UR4, R18 ;  /* 0x00000000120472ca */ /* 0x000fe200000e0000 */
[----:B------:R-:W-:Y:S01]  /*9040*/  WARPGROUP.ARRIVE ;  /* 0x00000000000079c5 */ /* 0x000fe20000000000 */
[----:B------:R-:W-:Y:S01]  /*9050*/  UMOV UR7, 0x40000040 ;  /* 0x4000004000077882 */ /* 0x000fe20000000000 */
[----:B--2---:R-:W2:Y:S04]  /*9060*/  SHFL.BFLY PT, R7, R20, 0x2, 0x1f ;  /* 0x0c401f0014077f89 */ /* 0x004ea800000e0000 */
[----:B-1----:R-:W1:Y:S06]  /*9070*/  SHFL.BFLY PT, R0, R5, 0x2, 0x1f ;  /* 0x0c401f0005007f89 */ /* 0x002e6c00000e0000 */
[----:B------:R-:W-:-:S04]  /*9080*/  UIADD3 UR4, UR4, 0x400, URZ ;  /* 0x0000040004047890 */ /* 0x000fc8000fffe03f */
[----:B------:R-:W-:-:S04]  /*9090*/  USHF.R.U32.HI UR4, URZ, 0x4, UR4 ;  /* 0x000000043f047899 */ /* 0x000fc80008011604 */
[----:B------:R-:W-:-:S04]  /*90a0*/  ULOP3.LUT UR4, UR4, 0x3fff, URZ, 0xc0, !UPT ;  /* 0x00003fff04047892 */ /* 0x000fc8000f8ec03f */
[----:B------:R-:W-:Y:S01]  /*90b0*/  ULOP3.LUT UR4, UR4, 0x2800000, URZ, 0xfc, !UPT ;  /* 0x0280000004047892 */ /* 0x000fe2000f8efc3f */
[----:B--2---:R-:W-:Y:S01]  /*90c0*/  FADD.FTZ R7, R7, R20 ;  /* 0x0000001407077221 */ /* 0x004fe20000010000 */
[----:B------:R-:W-:Y:S02]  /*90d0*/  IMAD.MOV.U32 R20, RZ, RZ, RZ ;  /* 0x000000ffff147224 */ /* 0x000fe400078e00ff */
[----:B------:R-:W-:Y:S01]  /*90e0*/  UIMAD UR4, UR38, 0xa00, UR4 ;  /* 0x00000a00260478a4 */ /* 0x000fe2000f8e0204 */
[----:B-1----:R-:W-:Y:S01]  /*90f0*/  FADD.FTZ R2, R0, R5 ;  /* 0x0000000500027221 */ /* 0x002fe20000010000 */
[----:B------:R-:W-:Y:S01]  /*9100*/  IMAD.U32 R5, RZ, RZ, UR5 ;  /* 0x00000005ff057e24 */ /* 0x000fe2000f8e00ff */
[----:B------:R-:W1:Y:S04]  /*9110*/  SHFL.BFLY PT, R0, R7, 0x1, 0x1f ;  /* 0x0c201f0007007f89 */ /* 0x000e6800000e0000 */
[----:B------:R-:W-:Y:S01]  /*9120*/  UMOV UR6, UR4 ;  /* 0x0000000400067c82 */ /* 0x000fe20008000000 */
[----:B------:R-:W2:Y:S01]  /*9130*/  SHFL.BFLY PT, R9, R2, 0x1, 0x1f ;  /* 0x0c201f0002097f89 */ /* 0x000ea200000e0000 */
[----:B------:R-:W-:Y:S01]  /*9140*/  HGMMA.64x256x16.F32 R24, R208, gdesc[UR4].tnspB, R24, gsb0 ;  /* 0x43e00004d0187df0 */ /* 0x000fe20008000818 */
[----:B------:R-:W-:Y:S01]  /*9150*/  UIADD3 UR6, UR4, 0x80, URZ ;  /* 0x0000008004067890 */ /* 0x000fe2000fffe03f */
[----:B------:R-:W-:Y:S01]  /*9160*/  UMOV UR7, 0x40000040 ;  /* 0x4000004000077882 */ /* 0x000fe20000000000 */
[----:B-1----:R-:W-:Y:S01]  /*9170*/  FADD.FTZ R10, R7, R0 ;  /* 0x00000000070a7221 */ /* 0x002fe20000010000 */
[----:B------:R-:W-:Y:S01]  /*9180*/  MOV R7, UR5 ;  /* 0x0000000500077c02 */ /* 0x000fe20008000f00 */
[----:B------:R-:W-:-:S02]  /*9190*/  IMAD.MOV.U32 R0, RZ, RZ, -0x800000 ;  /* 0xff800000ff007424 */ /* 0x000fc400078e00ff */
[----:B--2---:R-:W-:Y:S01]  /*91a0*/  FADD.FTZ R11, R2, R9 ;  /* 0x00000009020b7221 */ /* 0x004fe20000010000 */
[----:B------:R-:W-:Y:S01]  /*91b0*/  FSETP.NE.FTZ.AND P1, PT, R10, RZ, PT ;  /* 0x000000ff0a00720b */ /* 0x000fe20003f35000 */
[----:B------:R-:W-:Y:S02]  /*91c0*/  IMAD.MOV.U32 R9, RZ, RZ, RZ ;  /* 0x000000ffff097224 */ /* 0x000fe400078e00ff */
[----:B------:R-:W-:Y:S01]  /*91d0*/  IMAD.MOV.U32 R2, RZ, RZ, -0x800000 ;  /* 0xff800000ff027424 */ /* 0x000fe200078e00ff */
[----:B------:R-:W-:-:S09]  /*91e0*/  FSETP.NE.FTZ.AND P2, PT, R11, RZ, PT ;  /* 0x000000ff0b00720b */ /* 0x000fd20003f55000 */
[----:B------:R-:W1:Y:S01]  /*91f0*/  @P1 MUFU.LG2 R6, R10 ;  /* 0x0000000a00061308 */ /* 0x000e620000000c00 */
[----:B------:R-:W-:-:S03]  /*9200*/  @P1 FMUL.FTZ R5, R5, 0.69314718246459960938 ;  /* 0x3f31721805051820 */ /* 0x000fc60000410000 */
[----:B------:R-:W-:-:S04]  /*9210*/  @P2 FMUL.FTZ R7, R7, 0.69314718246459960938 ;  /* 0x3f31721807072820 */ /* 0x000fc80000410000 */
[----:B------:R-:W2:Y:S08]  /*9220*/  @P2 MUFU.LG2 R8, R11 ;  /* 0x0000000b00082308 */ /* 0x000eb00000000c00 */
[----:B------:R3:W4:Y:S01]  /*9230*/  @P1 MUFU.RCP R20, R10 ;  /* 0x0000000a00141308 */ /* 0x0007220000001000 */
[----:B-1----:R-:W-:-:S04]  /*9240*/  @P1 FMUL.FTZ R6, R6, 0.69314718246459960938 ;  /* 0x3f31721806061820 */ /* 0x002fc80000410000 */
[----:B------:R-:W-:-:S03]  /*9250*/  @P1 FFMA.FTZ R2, R5, R4, R6 ;  /* 0x0000000405021223 */ /* 0x000fc60000010006 */
[----:B------:R3:W1:Y:S01]  /*9260*/  @P2 MUFU.RCP R9, R11 ;  /* 0x0000000b00092308 */ /* 0x0006620000001000 */
[----:B--2---:R-:W-:-:S04]  /*9270*/  @P2 FMUL.FTZ R8, R8, 0.69314718246459960938 ;  /* 0x3f31721808082820 */ /* 0x004fc80000410000 */
[----:B------:R-:W-:Y:S01]  /*9280*/  @P2 FFMA.FTZ R0, R7, R3, R8 ;  /* 0x0000000307002223 */ /* 0x000fe20000010008 */
        /* <DEDUP_REMOVED lines=13> */
[----:B------:R-:W-:-:S15]  /*9360*/  WARPGROUP.ARRIVE ;  /* 0x00000000000079c5 */ /* 0x000fde0000000000 */
[----:B------:R-:W-:-:S07]  /*9370*/  NOP ;  /* 0x0000000000007918 */ /* 0x000fce0000000000 */
[----:B------:R-:W-:Y:S01]  /*9380*/  HGMMA.64x256x16.F32 R24, R196, gdesc[UR4].tnspB, R24, gsb0 ;  /* 0x43e00004c4187df0 */ /* 0x000fe20008000818 */
[----:B------:R-:W-:Y:S01]  /*9390*/  UMOV UR6, UR4 ;  /* 0x0000000400067c82 */ /* 0x000fe20008000000 */
[----:B------:R-:W-:Y:S01]  /*93a0*/  UMOV UR7, 0x40000040 ;  /* 0x4000004000077882 */ /* 0x000fe20000000000 */
[----:B------:R-:W-:Y:S02]  /*93b0*/  WARPGROUP.DEPBAR.LE gsb0, 0x0 ;  /* 0x00008000000079c5 */ /* 0x000fe40000010000 */
[----:B------:R-:W-:-:S15]  /*93c0*/  WARPGROUP.ARRIVE ;  /* 0x00000000000079c5 */ /* 0x000fde0000000000 */
[----:B------:R-:W-:-:S08]  /*93d0*/  NOP ;  /* 0x0000000000007918 */ /* 0x000fd00000000000 */
[----:B------:R-:W-:Y:S03]  /*93e0*/  HGMMA.64x256x16.F32 R24, R192, gdesc[UR4].tnspB, R24, gsb0 ;  /* 0x43e00004c0187df0 */ /* 0x000fe60008000818 */
[----:B------:R-:W-:Y:S02]  /*93f0*/  WARPGROUP.DEPBAR.LE gsb0, 0x0 ;  /* 0x00008000000079c5 */ /* 0x000fe40000010000 */
[----:B-1-34-:R-:W-:Y:S05]  /*9400*/  @!P0 BRA `(.L_x_153) ;  /* 0x0000000000048947 */ /* 0x01afea0003800000 */
[----:B------:R-:W-:Y:S01]  /*9410*/  BPT.TRAP 0x1 ;  /* 0x000000040000795c */ /* 0x000fe20000300000 */
.L_x_153:
[----:B------:R-:W2:Y:S01]  /*9420*/  LDL R21, [R1] ;  /* 0x0000000001157983 */ /* 0x000ea20000100800 */
[----:B------:R-:W-:Y:S01]  /*9430*/  ISETP.NE.AND P0, PT, R22, RZ, PT ;  /* 0x000000ff1600720c */ /* 0x000fe20003f05270 */
        /* <DEDUP_REMOVED lines=64> */
[----:B------:R-:W-:Y:S01]  /*9840*/  IMAD.U32 R20, RZ, RZ, UR8 ;  /* 0x00000008ff147e24 */ /* 0x000fe2000f8e00ff */
[----:B------:R-:W-:Y:S01]  /*9850*/  IADD3 R29, P4, R16, 0x60, RZ ;  /* 0x00000060101d7810 */ /* 0x000fe20007f9e0ff */
[-C--:B------:R-:W-:Y:S01]  /*9860*/  FMUL.FTZ R156, R35, R9.reuse ;  /* 0x00000009239c7220 */ /* 0x080fe20000410000 */
[----:B------:R-:W-:Y:S01]  /*9870*/  R2UR UR5, R216 ;  /* 0x00000000d80572ca */ /* 0x000fe200000e0000 */
[----:B------:R-:W-:Y:S01]  /*9880*/  @P0 VIADD R20, R20, 0x38860 ;  /* 0x0003886014140836 */ /* 0x000fe20000000000 */
[----:B------:R-:W-:Y:S01]  /*9890*/  LOP3.LUT R28, R29, 0x380, RZ, 0xc0, !PT ;  /* 0x000003801d1c7812 */ /* 0x000fe200078ec0ff */
[-C--:B------:R-:W-:Y:S01]  /*98a0*/  FMUL.FTZ R49, R27, R9.reuse ;  /* 0x000000091b317220 */ /* 0x080fe20000410000 */
[-C--:B------:R-:W-:Y:S01]  /*98b0*/  FMUL.FTZ R25, R39, R9.reuse ;  /* 0x0000000927197220 */ /* 0x080fe20000410000 */
[----:B------:R-:W-:Y:S01]  /*98c0*/  IADD3 R35, P6, R16, 0x4020, RZ ;  /* 0x0000402010237810 */ /* 0x000fe20007fde0ff */
[-C--:B------:R-:W-:Y:S01]  /*98d0*/  FMUL.FTZ R56, R26, R9.reuse ;  /* 0x000000091a387220 */ /* 0x080fe20000410000 */
[----:B------:R-:W-:Y:S01]  /*98e0*/  SHF.R.U64 R28, R28, 0x3, RZ ;  /* 0x000000031c1c7819 */ /* 0x000fe200000012ff */
[-C--:B------:R-:W-:Y:S01]  /*98f0*/  FMUL.FTZ R53, R31, R9.reuse ;  /* 0x000000091f357220 */ /* 0x080fe20000410000 */
[----:B------:R-:W-:Y:S01]  /*9900*/  R2UR UR6, R215 ;  /* 0x00000000d70672ca */ /* 0x000fe200000e0000 */
[----:B------:R-:W-:Y:S01]  /*9910*/  FMUL.FTZ R164, R30, R9 ;  /* 0x000000091ea47220 */ /* 0x000fe20000410000 */
[----:B------:R-:W-:Y:S01]  /*9920*/  LOP3.LUT R28, R28, R29, RZ, 0x3c, !PT ;  /* 0x0000001d1c1c7212 */ /* 0x000fe200078e3cff */
        /* <DEDUP_REMOVED lines=58> */
[C---:B------:R-:W-:Y:S01]  /*9cd0*/  IADD3 R39, P5, R16.reuse, 0x4040, RZ ;  /* 0x0000404010277810 */ /* 0x040fe20007fbe0ff */
[--C-:B------:R-:W-:Y:S01]  /*9ce0*/  IMAD.X R29, RZ, RZ, R17.reuse, P4 ;  /* 0x000000ffff1d7224 */ /* 0x100fe200020e0611 */
[C---:B------:R-:W-:Y:S01]  /*9cf0*/  IADD3 R9, P4, R16.reuse, 0x8040, RZ ;  /* 0x0000804010097810 */ /* 0x040fe20007f9e0ff */
[----:B------:R-:W-:Y:S01]  /*9d00*/  UIADD3 UR34, -UR5, URZ, URZ ;  /* 0x0000003f05227290 */ /* 0x000fe2000fffe13f */
[----:B------:R-:W-:Y:S01]  /*9d10*/  LOP3.LUT R34, R35, 0x380, RZ, 0xc0, !PT ;  /* 0x0000038023227812 */ /* 0x000fe200078ec0ff */
[----:B------:R-:W-:Y:S01]  /*9d20*/  ULDC UR4, c[0x0][0xda8] ;  /* 0x00036a0000047ab9 */ /* 0x000fe20000000800 */
[C---:B------:R-:W-:Y:S01]  /*9d30*/  LOP3.LUT R55, R16.reuse, 0x380, RZ, 0xc0, !PT ;  /* 0x0000038010377812 */ /* 0x040fe200078ec0ff */
[----:B------:R-:W-:Y:S01]  /*9d40*/  UIMAD UR34, UR4, UR34, UR6 ;  /* 0x00000022042272a4 */ /* 0x000fe2000f8e0206 */
[----:B------:R-:W-:Y:S01]  /*9d50*/  IADD3 R31, P3, R16, 0x4000, RZ ;  /* 0x00004000101f7810 */ /* 0x000fe20007f7e0ff */
[----:B------:R-:W-:Y:S01]  /*9d60*/  UIADD3 UR35, -UR36, URZ, URZ ;  /* 0x0000003f24237290 */ /* 0x000fe2000fffe13f */
[----:B------:R-:W-:Y:S01]  /*9d70*/  LOP3.LUT R38, R39, 0x380, RZ, 0xc0, !PT ;  /* 0x0000038027267812 */ /* 0x000fe200078ec0ff */
[----:B------:R-:W-:Y:S01]  /*9d80*/  ULDC UR4, c[0x0][0xdb4] ;  /* 0x00036d0000047ab9 */ /* 0x000fe20000000800 */
[----:B------:R-:W-:Y:S01]  /*9d90*/  LOP3.LUT R48, R9, 0x380, RZ, 0xc0, !PT ;  /* 0x0000038009307812 */ /* 0x000fe200078ec0ff */
[----:B------:R-:W-:Y:S01]  /*9da0*/  USHF.L.U32 UR34, UR34, 0x7, URZ ;  /* 0x0000000722227899 */ /* 0x000fe2000800063f */
[----:B------:R-:W-:Y:S01]  /*9db0*/  SHF.R.U64 R34, R34, 0x3, RZ ;  /* 0x0000000322227819 */ /* 0x000fe200000012ff */
[----:B------:R-:W-:Y:S01]  /*9dc0*/  UIMAD UR35, UR4, UR35, UR5 ;  /* 0x00000023042372a4 */ /* 0x000fe2000f8e0205 */
[----:B------:R-:W-:Y:S01]  /*9dd0*/  SHF.R.U64 R55, R55, 0x3, RZ ;  /* 0x0000000337377819 */ /* 0x000fe200000012ff */
[----:B------:R-:W-:Y:S01]  /*9de0*/  ULDC.64 UR8, c[0x0][0xb70] ;  /* 0x0002dc0000087ab9 */ /* 0x000fe20000000a00 */
[----:B------:R-:W-:Y:S01]  /*9df0*/  LOP3.LUT R30, R31, 0x380, RZ, 0xc0, !PT ;  /* 0x000003801f1e7812 */ /* 0x000fe200078ec0ff */
[----:B------:R-:W-:Y:S01]  /*9e00*/  USHF.R.S32.HI UR4, URZ, 0x1f, UR35 ;  /* 0x0000001f3f047899 */ /* 0x000fe20008011423 */
[----:B------:R-:W-:Y:S01]  /*9e10*/  SHF.R.U64 R38, R38, 0x3, RZ ;  /* 0x0000000326267819 */ /* 0x000fe200000012ff */
[----:B------:R-:W-:Y:S01]  /*9e20*/  ULDC UR7, c[0x0][0xa88] ;  /* 0x0002a20000077ab9 */ /* 0x000fe20000000800 */
[----:B------:R-:W-:Y:S01]  /*9e30*/  SHF.R.U64 R48, R48, 0x3, RZ ;  /* 0x0000000330307819 */ /* 0x000fe200000012ff */
[----:B------:R-:W-:Y:S01]  /*9e40*/  UIMAD UR6, UR4, UR8, URZ ;  /* 0x00000008040672a4 */ /* 0x000fe2000f8e023f */
[----:B------:R-:W-:Y:S01]  /*9e50*/  LOP3.LUT R34, R34, R35, RZ, 0x3c, !PT ;  /* 0x0000002322227212 */ /* 0x000fe200078e3cff */
[----:B------:R-:W-:Y:S01]  /*9e60*/  UIMAD.WIDE.U32 UR4, UR35, UR8, URZ ;  /* 0x00000008230472a5 */ /* 0x000fe2000f8e003f */
[----:B------:R-:W-:Y:S01]  /*9e70*/  LOP3.LUT R54, R55, R16, RZ, 0x3c, !PT ;  /* 0x0000001037367212 */ /* 0x000fe200078e3cff */
[----:B------:R-:W-:Y:S01]  /*9e80*/  IMAD.MOV.U32 R55, RZ, RZ, R17 ;  /* 0x000000ffff377224 */ /* 0x000fe200078e0011 */
[----:B------:R-:W-:Y:S01]  /*9e90*/  SHF.R.U64 R30, R30, 0x3, RZ ;  /* 0x000000031e1e7819 */ /* 0x000fe200000012ff */
[----:B------:R-:W-:Y:S01]  /*9ea0*/  UIMAD UR6, UR35, UR9, UR6 ;  /* 0x00000009230672a4 */ /* 0x000fe2000f8e0206 */
[----:B------:R-:W-:Y:S01]  /*9eb0*/  LOP3.LUT R38, R38, R39, RZ, 0x3c, !PT ;  /* 0x0000002726267212 */ /* 0x000fe200078e3cff */
[----:B------:R-:W-:Y:S01]  /*9ec0*/  ULDC.64 UR12, c[0x0][0x208] ;  /* 0x00008200000c7ab9 */ /* 0x000fe20000000a00 */
[----:B------:R-:W-:Y:S01]  /*9ed0*/  IADD3.X R35, RZ, R17, RZ, P6, !PT ;  /* 0x00000011ff237210 */ /* 0x000fe200037fe4ff */
[----:B------:R-:W-:Y:S01]  /*9ee0*/  UIADD3 UR6, UR5, UR6, URZ ;  /* 0x0000000605067290 */ /* 0x000fe2000fffe03f */
[----:B------:R-:W-:-:S02]  /*9ef0*/  IADD3 R43, P2, R16, 0x4060, RZ ;  /* 0x00004060102b7810 */ /* 0x000fc40007f5e0ff */
[----:B------:R-:W-:Y:S02]  /*9f00*/  IADD3 R39, P6, R16, 0xc000, RZ ;  /* 0x0000c00010277810 */ /* 0x000fe40007fde0ff */
[----:B------:R-:W-:Y:S02]  /*9f10*/  LOP3.LUT R48, R48, R9, RZ, 0x3c, !PT ;  /* 0x0000000930307212 */ /* 0x000fe400078e3cff */
[----:B------:R-:W-:Y:S01]  /*9f20*/  LOP3.LUT R30, R30, R31, RZ, 0x3c, !PT ;  /* 0x0000001f1e1e7212 */ /* 0x000fe200078e3cff */
[----:B------:R-:W-:Y:S01]  /*9f30*/  IMAD.X R31, RZ, RZ, R17, P3 ;  /* 0x000000ffff1f7224 */ /* 0x000fe200018e0611 */
[----:B------:R-:W-:Y:S02]  /*9f40*/  LOP3.LUT R42, R43, 0x380, RZ, 0xc0, !PT ;  /* 0x000003802b2a7812 */ /* 0x000fe400078ec0ff */
[----:B------:R-:W-:Y:S02]  /*9f50*/  LOP3.LUT R52, R39, 0x380, RZ, 0xc0, !PT ;  /* 0x0000038027347812 */ /* 0x000fe400078ec0ff */
[----:B------:R-:W-:-:S02]  /*9f60*/  MOV R55, R54 ;  /* 0x0000003600377202 */ /* 0x000fc40000000f00 */
[----:B------:R-:W-:Y:S02]  /*9f70*/  F2FP.F16.F32.PACK_AB R6, R6, R7 ;  /* 0x000000070606723e */ /* 0x000fe400000000ff */
[----:B------:R-:W-:Y:S01]  /*9f80*/  F2FP.F16.F32.PACK_AB R7, R53, R164 ;  /* 0x000000a43507723e */ /* 0x000fe200000000ff */
[----:B------:R-:W-:Y:S01]  /*9f90*/  IMAD.X R53, RZ, RZ, R17, P6 ;  /* 0x000000ffff357224 */ /* 0x000fe200030e0611 */
[----:B------:R-:W-:Y:S02]  /*9fa0*/  MOV R164, R28 ;  /* 0x0000001c00a47202 */ /* 0x000fe40000000f00 */
[----:B------:R-:W1:Y:S01]  /*9fb0*/  LDC.64 R28, c[0x0][0xb78] ;  /* 0x0002de00ff1c7b82 */ /* 0x000e620000000a00 */
[----:B------:R-:W-:Y:S02]  /*9fc0*/  SHF.R.U64 R42, R42, 0x3, RZ ;  /* 0x000000032a2a7819 */ /* 0x000fe400000012ff */
[----:B------:R-:W-:Y:S02]  /*9fd0*/  SHF.R.U64 R52, R52, 0x3, RZ ;  /* 0x0000000334347819 */ /* 0x000fe400000012ff */
[----:B------:R-:W-:Y:S01]  /*9fe0*/  MOV R30, R30 ;  /* 0x0000001e001e7202 */ /* 0x000fe20000000f00 */
[----:B------:R-:W-:Y:S01]  /*9ff0*/  VIADD R31, R219, UR34 ;  /* 0x00000022db1f7c36 */ /* 0x000fe20008000000 */
[----:B------:R-:W-:-:S02]  /*a000*/  F2FP.F16.F32.PACK_AB R4, R4, R5 ;  /* 0x000000050404723e */ /* 0x000fc400000000ff */
[----:B------:R-:W-:Y:S02]  /*a010*/  IADD3 R51, P3, R16, 0x8060, RZ ;  /* 0x0000806010337810 */ /* 0x000fe40007f7e0ff */
[----:B------:R-:W-:Y:S01]  /*a020*/  F2FP.F16.F32.PACK_AB R5, R49, R56 ;  /* 0x000000383105723e */ /* 0x000fe200000000ff */
[--C-:B------:R-:W-:Y:S01]  /*a030*/  IMAD.X R49, RZ, RZ, R17.reuse, P4 ;  /* 0x000000ffff317224 */ /* 0x100fe200020e0611 */
[----:B------:R-:W-:Y:S01]  /*a040*/  LOP3.LUT R42, R42, R43, RZ, 0x3c, !PT ;  /* 0x0000002b2a2a7212 */ /* 0x000fe200078e3cff */
[--C-:B------:R-:W-:Y:S01]  /*a050*/  IMAD.X R43, RZ, RZ, R17.reuse, P2 ;  /* 0x000000ffff2b7224 */ /* 0x100fe200010e0611 */
[----:B------:R-:W-:Y:S01]  /*a060*/  LOP3.LUT R52, R52, R39, RZ, 0x3c, !PT ;  /* 0x0000002734347212 */ /* 0x000fe200078e3cff */
[----:B------:R-:W-:Y:S01]  /*a070*/  IMAD.X R39, RZ, RZ, R17, P5 ;  /* 0x000000ffff277224 */ /* 0x000fe200028e0611 */
[C---:B------:R-:W-:Y:S02]  /*a080*/  IADD3 R57, P5, R16.reuse, 0xc020, RZ ;  /* 0x0000c02010397810 */ /* 0x040fe40007fbe0ff */
[----:B------:R-:W-:-:S02]  /*a090*/  IADD3 R59, P2, R16, 0xc040, RZ ;  /* 0x0000c040103b7810 */ /* 0x000fc40007f5e0ff */
[----:B------:R-:W-:Y:S02]  /*a0a0*/  LOP3.LUT R50, R51, 0x380, RZ, 0xc0, !PT ;  /* 0x0000038033327812 */ /* 0x000fe400078ec0ff */
[----:B------:R-:W-:Y:S02]  /*a0b0*/  LOP3.LUT R56, R57, 0x380, RZ, 0xc0, !PT ;  /* 0x0000038039387812 */ /* 0x000fe400078ec0ff */
[----:B------:R-:W-:Y:S02]  /*a0c0*/  LOP3.LUT R58, R59, 0x380, RZ, 0xc0, !PT ;  /* 0x000003803b3a7812 */ /* 0x000fe400078ec0ff */
[----:B------:R-:W-:Y:S02]  /*a0d0*/  SHF.R.U64 R50, R50, 0x3, RZ ;  /* 0x0000000332327819 */ /* 0x000fe400000012ff */
[----:B------:R-:W-:Y:S02]  /*a0e0*/  F2FP.F16.F32.PACK_AB R10, R10, R11 ;  /* 0x0000000b0a0a723e */ /* 0x000fe400000000ff */
[----:B------:R-:W-:-:S02]  /*a0f0*/  F2FP.F16.F32.PACK_AB R8, R41, R8 ;  /* 0x000000082908723e */ /* 0x000fc400000000ff */
[----:B------:R-:W-:Y:S02]  /*a100*/  F2FP.F16.F32.PACK_AB R11, R40, R163 ;  /* 0x000000a3280b723e */ /* 0x000fe400000000ff */
[----:B------:R-:W-:Y:S02]  /*a110*/  F2FP.F16.F32.PACK_AB R12, R12, R13 ;  /* 0x0000000d0c0c723e */ /* 0x000fe400000000ff */
[----:B------:R-:W-:Y:S02]  /*a120*/  F2FP.F16.F32.PACK_AB R14, R14, R15 ;  /* 0x0000000f0e0e723e */ /* 0x000fe400000000ff */
[----:B------:R-:W-:Y:S02]  /*a130*/  F2FP.F16.F32.PACK_AB R13, R153, R160 ;  /* 0x000000a0990d723e */ /* 0x000fe400000000ff */
[----:B------:R-:W-:Y:S02]  /*a140*/  F2FP.F16.F32.PACK_AB R15, R154, R161 ;  /* 0x000000a19a0f723e */ /* 0x000fe400000000ff */
[----:B------:R-:W-:-:S02]  /*a150*/  SHF.R.U64 R56, R56, 0x3, RZ ;  /* 0x0000000338387819 */ /* 0x000fc400000012ff */
[----:B------:R-:W-:Y:S02]  /*a160*/  SHF.R.U64 R58, R58, 0x3, RZ ;  /* 0x000000033a3a7819 */ /* 0x000fe400000012ff */
[----:B------:R-:W-:Y:S02]  /*a170*/  F2FP.F16.F32.PACK_AB R24, R24, R3 ;  /* 0x000000031818723e */ /* 0x000fe400000000ff */
[----:B------:R-:W-:Y:S02]  /*a180*/  F2FP.F16.F32.PACK_AB R72, R73, R72 ;  /* 0x000000484948723e */ /* 0x000fe400000000ff */
[----:B------:R-:W-:Y:S01]  /*a190*/  LOP3.LUT R50, R50, R51, RZ, 0x3c, !PT ;  /* 0x0000003332327212 */ /* 0x000fe200078e3cff */
[----:B------:R-:W-:Y:S01]  /*a1a0*/  IMAD.X R51, RZ, RZ, R17, P3 ;  /* 0x000000ffff337224 */ /* 0x000fe200018e0611 */
[----:B------:R-:W-:Y:S02]  /*a1b0*/  MOV R34, R34 ;  /* 0x0000002200227202 */ /* 0x000fe40000000f00 */
[----:B------:R-:W-:-:S02]  /*a1c0*/  F2FP.F16.F32.PACK_AB R73, R75, R74 ;  /* 0x0000004a4b49723e */ /* 0x000fc400000000ff */
[----:B------:R-:W-:Y:S02]  /*a1d0*/  F2FP.F16.F32.PACK_AB R80, R81, R80 ;  /* 0x000000505150723e */ /* 0x000fe400000000ff */
[----:B------:R-:W-:Y:S02]  /*a1e0*/  MOV R38, R38 ;  /* 0x0000002600267202 */ /* 0x000fe40000000f00 */
[----:B------:R-:W-:Y:S02]  /*a1f0*/  F2FP.F16.F32.PACK_AB R74, R77, R76 ;  /* 0x0000004c4d4a723e */ /* 0x000fe400000000ff */
[----:B------:R-:W-:Y:S02]  /*a200*/  F2FP.F16.F32.PACK_AB R75, R79, R78 ;  /* 0x0000004e4f4b723e */ /* 0x000fe400000000ff */
[----:B------:R-:W-:Y:S02]  /*a210*/  F2FP.F16.F32.PACK_AB R81, R83, R82 ;  /* 0x000000525351723e */ /* 0x000fe400000000ff */
[----:B------:R-:W-:-:S02]  /*a220*/  F2FP.F16.F32.PACK_AB R88, R89, R88 ;  /* 0x000000585958723e */ /* 0x000fc400000000ff */
[----:B------:R-:W-:Y:S02]  /*a230*/  MOV R42, R42 ;  /* 0x0000002a002a7202 */ /* 0x000fe40000000f00 */
[----:B------:R-:W-:Y:S02]  /*a240*/  F2FP.F16.F32.PACK_AB R82, R85, R84 ;  /* 0x000000545552723e */ /* 0x000fe400000000ff */
[----:B------:R-:W-:Y:S02]  /*a250*/  F2FP.F16.F32.PACK_AB R83, R87, R86 ;  /* 0x000000565753723e */ /* 0x000fe400000000ff */
[----:B------:R-:W-:Y:S02]  /*a260*/  F2FP.F16.F32.PACK_AB R89, R91, R90 ;  /* 0x0000005a5b59723e */ /* 0x000fe400000000ff */
[----:B------:R-:W-:Y:S02]  /*a270*/  F2FP.F16.F32.PACK_AB R96, R97, R96 ;  /* 0x000000606160723e */ /* 0x000fe400000000ff */
[----:B------:R-:W-:-:S02]  /*a280*/  LOP3.LUT R56, R56, R57, RZ, 0x3c, !PT ;  /* 0x0000003938387212 */ /* 0x000fc400078e3cff */
[----:B------:R-:W-:Y:S01]  /*a290*/  LOP3.LUT R58, R58, R59, RZ, 0x3c, !PT ;  /* 0x0000003b3a3a7212 */ /* 0x000fe200078e3cff */
[----:B------:R-:W-:Y:S01]  /*a2a0*/  IMAD.X R59, RZ, RZ, R17, P2 ;  /* 0x000000ffff3b7224 */ /* 0x000fe200010e0611 */
[----:B------:R-:W-:Y:S02]  /*a2b0*/  F2FP.F16.F32.PACK_AB R90, R93, R92 ;  /* 0x0000005c5d5a723e */ /* 0x000fe400000000ff */
[----:B------:R-:W-:Y:S02]  /*a2c0*/  F2FP.F16.F32.PACK_AB R91, R95, R94 ;  /* 0x0000005e5f5b723e */ /* 0x000fe400000000ff */
[----:B------:R-:W-:Y:S02]  /*a2d0*/  F2FP.F16.F32.PACK_AB R97, R99, R98 ;  /* 0x000000626361723e */ /* 0x000fe400000000ff */
[----:B------:R-:W-:Y:S02]  /*a2e0*/  F2FP.F16.F32.PACK_AB R104, R105, R104 ;  /* 0x000000686968723e */ /* 0x000fe400000000ff */
[----:B------:R-:W-:-:S02]  /*a2f0*/  IADD3.X R57, RZ, R17, RZ, P5, !PT ;  /* 0x00000011ff397210 */ /* 0x000fc40002ffe4ff */
[----:B------:R-:W-:Y:S02]  /*a300*/  F2FP.F16.F32.PACK_AB R98, R101, R100 ;  /* 0x000000646562723e */ /* 0x000fe400000000ff */
[----:B------:R-:W-:Y:S02]  /*a310*/  F2FP.F16.F32.PACK_AB R99, R103, R102 ;  /* 0x000000666763723e */ /* 0x000fe400000000ff */
[----:B------:R-:W-:Y:S02]  /*a320*/  F2FP.F16.F32.PACK_AB R105, R107, R106 ;  /* 0x0000006a6b69723e */ /* 0x000fe400000000ff */
[----:B------:R-:W-:Y:S02]  /*a330*/  F2FP.F16.F32.PACK_AB R112, R113, R112 ;  /* 0x000000707170723e */ /* 0x000fe400000000ff */
[----:B------:R-:W-:Y:S02]  /*a340*/  MOV R48, R48 ;  /* 0x0000003000307202 */ /* 0x000fe40000000f00 */
[----:B------:R-:W-:-:S02]  /*a350*/  F2FP.F16.F32.PACK_AB R106, R109, R108 ;  /* 0x0000006c6d6a723e */ /* 0x000fc400000000ff */
[----:B------:R-:W-:Y:S02]  /*a360*/  F2FP.F16.F32.PACK_AB R107, R111, R110 ;  /* 0x0000006e6f6b723e */ /* 0x000fe400000000ff */
[----:B--2---:R-:W-:Y:S02]  /*a370*/  @P0 PRMT R20, R21, 0x654, R20 ;  /* 0x0000065415140816 */ /* 0x004fe40000000014 */
[C---:B------:R-:W-:Y:S02]  /*a380*/  IADD3 R21, P1, R16.reuse, 0x20, RZ ;  /* 0x0000002010157810 */ /* 0x040fe40007f3e0ff */
[----:B------:R2:W-:Y:S01]  /*a390*/  @P0 SYNCS.ARRIVE.TRANS64.RED.A1T0 RZ, [R20+URZ], RZ ;  /* 0x000000ff14ff09a7 */ /* 0x0005e2000810043f */
[----:B------:R-:W-:Y:S01]  /*a3a0*/  IADD3 R27, P0, R16, 0x40, RZ ;  /* 0x00000040101b7810 */ /* 0x000fe20007f1e0ff */
[----:B------:R-:W-:Y:S01]  /*a3b0*/  BAR.SYNC.DEFER_BLOCKING 0x1, 0x100 ;  /* 0x0044000000007b1d */ /* 0x000fe20000010000 */
[----:B------:R-:W-:Y:S02]  /*a3c0*/  F2FP.F16.F32.PACK_AB R113, R115, R114 ;  /* 0x000000727371723e */ /* 0x000fe400000000ff */
[----:B------:R-:W-:-:S02]  /*a3d0*/  LOP3.LUT R26, R27, 0x380, RZ, 0xc0, !PT ;  /* 0x000003801b1a7812 */ /* 0x000fc400078ec0ff */
[----:B------:R-:W-:Y:S02]  /*a3e0*/  F2FP.F16.F32.PACK_AB R120, R121, R120 ;  /* 0x000000787978723e */ /* 0x000fe400000000ff */
[----:B--2---:R-:W-:Y:S02]  /*a3f0*/  LOP3.LUT R20, R21, 0x380, RZ, 0xc0, !PT ;  /* 0x0000038015147812 */ /* 0x004fe400078ec0ff */
[----:B------:R-:W-:Y:S02]  /*a400*/  SHF.R.U64 R26, R26, 0x3, RZ ;  /* 0x000000031a1a7819 */ /* 0x000fe400000012ff */
[----:B------:R-:W-:Y:S02]  /*a410*/  SHF.R.U64 R20, R20, 0x3, RZ ;  /* 0x0000000314147819 */ /* 0x000fe400000012ff */
[----:B------:R-:W-:Y:S01]  /*a420*/  LOP3.LUT R26, R26, R27, RZ, 0x3c, !PT ;  /* 0x0000001b1a1a7212 */ /* 0x000fe200078e3cff */
[--C-:B------:R-:W-:Y:S01]  /*a430*/  IMAD.X R27, RZ, RZ, R17.reuse, P0 ;  /* 0x000000ffff1b7224 */ /* 0x100fe200000e0611 */
[----:B------:R-:W-:Y:S01]  /*a440*/  LOP3.LUT R20, R20, R21, RZ, 0x3c, !PT ;  /* 0x0000001514147212 */ /* 0x000fe200078e3cff */
[----:B------:R-:W-:Y:S01]  /*a450*/  IMAD.X R21, RZ, RZ, R17, P1 ;  /* 0x000000ffff157224 */ /* 0x000fe200008e0611 */
[----:B------:R-:W-:-:S02]  /*a460*/  IADD3 R45, P1, R16, 0x8000, RZ ;  /* 0x00008000102d7810 */ /* 0x000fc40007f3e0ff */
[----:B------:R-:W-:Y:S02]  /*a470*/  IADD3 R47, P0, R16, 0x8020, RZ ;  /* 0x00008020102f7810 */ /* 0x000fe40007f1e0ff */
[----:B------:R-:W-:Y:S02]  /*a480*/  LOP3.LUT R44, R45, 0x380, RZ, 0xc0, !PT ;  /* 0x000003802d2c7812 */ /* 0x000fe400078ec0ff */
[----:B------:R-:W-:Y:S01]  /*a490*/  LOP3.LUT R46, R47, 0x380, RZ, 0xc0, !PT ;  /* 0x000003802f2e7812 */ /* 0x000fe200078ec0ff */
[----:B------:R2:W-:Y:S01]  /*a4a0*/  STSM.16.M88.4 [R55], R4 ;  /* 0x0000000437007844 */ /* 0x0005e20000000200 */
[----:B------:R-:W-:Y:S02]  /*a4b0*/  SHF.R.U64 R44, R44, 0x3, RZ ;  /* 0x000000032c2c7819 */ /* 0x000fe400000012ff */
[----:B------:R-:W-:Y:S02]  /*a4c0*/  SHF.R.U64 R46, R46, 0x3, RZ ;  /* 0x000000032e2e7819 */ /* 0x000fe400000012ff */
[----:B------:R-:W-:Y:S01]  /*a4d0*/  LOP3.LUT R44, R44, R45, RZ, 0x3c, !PT ;  /* 0x0000002d2c2c7212 */ /* 0x000fe200078e3cff */
[----:B------:R-:W-:Y:S01]  /*a4e0*/  IMAD.X R45, RZ, RZ, R17, P1 ;  /* 0x000000ffff2d7224 */ /* 0x000fe200008e0611 */
[----:B------:R-:W-:-:S02]  /*a4f0*/  IADD3 R9, P1, R16, 0xc060, RZ ;  /* 0x0000c06010097810 */ /* 0x000fc40007f3e0ff */
[----:B------:R-:W-:Y:S01]  /*a500*/  LOP3.LUT R46, R46, R47, RZ, 0x3c, !PT ;  /* 0x0000002f2e2e7212 */ /* 0x000fe200078e3cff */
[--C-:B------:R-:W-:Y:S01]  /*a510*/  IMAD.X R47, RZ, RZ, R17.reuse, P0 ;  /* 0x000000ffff2f7224 */ /* 0x100fe200000e0611 */
[----:B------:R-:W-:Y:S02]  /*a520*/  LOP3.LUT R54, R9, 0x380, RZ, 0xc0, !PT ;  /* 0x0000038009367812 */ /* 0x000fe400078ec0ff */
[----:B------:R-:W-:Y:S02]  /*a530*/  LOP3.LUT P0, RZ, R214, 0x3, RZ, 0xc0, !PT ;  /* 0x00000003d6ff7812 */ /* 0x000fe4000780c0ff */
[----:B------:R-:W-:Y:S01]  /*a540*/  SHF.R.U64 R54, R54, 0x3, RZ ;  /* 0x0000000336367819 */ /* 0x000fe200000012ff */
[----:B--2---:R-:W-:Y:S01]  /*a550*/  IMAD.X R55, RZ, RZ, R17, P1 ;  /* 0x000000ffff377224 */ /* 0x004fe200008e0611 */
[----:B------:R-:W-:Y:S01]  /*a560*/  MOV R20, R20 ;  /* 0x0000001400147202 */ /* 0x000fe20000000f00 */
[----:B------:R-:W-:Y:S01]  /*a570*/  IMAD.U32 R21, RZ, RZ, UR5 ;  /* 0x00000005ff157e24 */ /* 0x000fe2000f8e00ff */
[----:B------:R-:W-:Y:S01]  /*a580*/  LOP3.LUT R54, R54, R9, RZ, 0x3c, !PT ;  /* 0x0000000936367212 */ /* 0x000fe200078e3cff */
[----:B------:R-:W-:Y:S01]  /*a590*/  VIADD R9, R31, 0x8 ;  /* 0x000000081f097836 */ /* 0x000fe20000000000 */
[----:B------:R-:W-:Y:S01]  /*a5a0*/  F2FP.F16.F32.PACK_AB R4, R33, R32 ;  /* 0x000000202104723e */ /* 0x000fe200000000ff */
[----:B------:R-:W-:Y:S01]  /*a5b0*/  IMAD.U32 R21, RZ, RZ, UR6 ;  /* 0x00000006ff157e24 */ /* 0x000fe2000f8e00ff */
[----:B------:R-:W-:-:S02]  /*a5c0*/  F2FP.F16.F32.PACK_AB R5, R156, R157 ;  /* 0x0000009d9c05723e */ /* 0x000fc400000000ff */
[----:B------:R-:W-:Y:S02]  /*a5d0*/  F2FP.F16.F32.PACK_AB R6, R37, R36 ;  /* 0x000000242506723e */ /* 0x000fe400000000ff */
[----:B------:R-:W-:Y:S02]  /*a5e0*/  F2FP.F16.F32.PACK_AB R7, R25, R158 ;  /* 0x0000009e1907723e */ /* 0x000fe400000000ff */
[----:B------:R-:W-:Y:S02]  /*a5f0*/  ISETP.GE.OR P1, PT, R9, UR7, P0 ;  /* 0x0000000709007c0c */ /* 0x000fe40008726670 */
[----:B------:R-:W-:Y:S01]  /*a600*/  MOV R165, R26 ;  /* 0x0000001a00a57202 */ /* 0x000fe20000000f00 */
[----:B------:R2:W-:Y:S01]  /*a610*/  STSM.16.M88.4 [R20], R4 ;  /* 0x0000000414007844 */ /* 0x0005e20000000200 */
[----:B------:R-:W-:Y:S02]  /*a620*/  F2FP.F16.F32.PACK_AB R9, R155, R162 ;  /* 0x000000a29b09723e */ /* 0x000fe400000000ff */
[----:B------:R-:W-:-:S02]  /*a630*/  F2FP.F16.F32.PACK_AB R25, R152, R159 ;  /* 0x0000009f9819723e */ /* 0x000fc400000000ff */
[----:B------:R-:W-:Y:S01]  /*a640*/  F2FP.F16.F32.PACK_AB R26, R61, R60 ;  /* 0x0000003c3d1a723e */ /* 0x000fe200000000ff */
[----:B------:R-:W-:Y:S01]  /*a650*/  STSM.16.M88.4 [R165], R8 ;  /* 0x00000008a5007844 */ /* 0x000fe20000000200 */
[----:B------:R-:W-:Y:S02]  /*a660*/  F2FP.F16.F32.PACK_AB R27, R63, R62 ;  /* 0x0000003e3f1b723e */ /* 0x000fe400000000ff */
[----:B------:R-:W-:Y:S01]  /*a670*/  MOV R44, R44 ;  /* 0x0000002c002c7202 */ /* 0x000fe20000000f00 */
[----:B------:R-:W-:Y:S01]  /*a680*/  STSM.16.M88.4 [R164], R12 ;  /* 0x0000000ca4007844 */ /* 0x000fe20000000200 */
[----:B------:R-:W-:Y:S02]  /*a690*/  MOV R46, R46 ;  /* 0x0000002e002e7202 */ /* 0x000fe40000000f00 */
[----:B------:R-:W-:Y:S01]  /*a6a0*/  MOV R50, R50 ;  /* 0x0000003200327202 */ /* 0x000fe20000000f00 */
[----:B------:R-:W-:Y:S01]  /*a6b0*/  STSM.16.M88.4 [R30], R24 ;  /* 0x000000181e007844 */ /* 0x000fe20000000200 */
[----:B------:R-:W-:Y:S01]  /*a6c0*/  F2FP.F16.F32.PACK_AB R114, R117, R116 ;  /* 0x000000747572723e */ /* 0x000fe200000000ff */
[----:B--2---:R-:W-:Y:S01]  /*a6d0*/  IMAD.U32 R20, RZ, RZ, UR4 ;  /* 0x00000004ff147e24 */ /* 0x004fe2000f8e00ff */
[----:B------:R-:W-:Y:S01]  /*a6e0*/  F2FP.F16.F32.PACK_AB R4, R65, R64 ;  /* 0x000000404104723e */ /* 0x000fe200000000ff */
[----:B------:R-:W-:Y:S01]  /*a6f0*/  USHF.R.S32.HI UR4, URZ, 0x1f, UR36 ;  /* 0x0000001f3f047899 */ /* 0x000fe20008011424 */
[----:B------:R-:W-:Y:S01]  /*a700*/  F2FP.F16.F32.PACK_AB R5, R67, R66 ;  /* 0x000000424305723e */ /* 0x000fe200000000ff */
[----:B-1----:R-:W-:Y:S01]  /*a710*/  IMAD.WIDE.U32 R20, R28, UR36, R20 ;  /* 0x000000241c147c25 */ /* 0x002fe2000f8e0014 */
[----:B------:R-:W-:-:S02]  /*a720*/  F2FP.F16.F32.PACK_AB R6, R69, R68 ;  /* 0x000000444506723e */ /* 0x000fc400000000ff */
[----:B------:R-:W-:Y:S02]  /*a730*/  F2FP.F16.F32.PACK_AB R7, R71, R70 ;  /* 0x000000464707723e */ /* 0x000fe400000000ff */
[----:B------:R-:W-:Y:S02]  /*a740*/  F2FP.F16.F32.PACK_AB R115, R119, R118 ;  /* 0x000000767773723e */ /* 0x000fe400000000ff */
[----:B------:R-:W-:Y:S01]  /*a750*/  F2FP.F16.F32.PACK_AB R121, R123, R122 ;  /* 0x0000007a7b79723e */ /* 0x000fe200000000ff */
[----:B------:R1:W-:Y:S01]  /*a760*/  STSM.16.M88.4 [R34], R4 ;  /* 0x0000000422007844 */ /* 0x0003e20000000200 */
[----:B------:R-:W-:Y:S02]  /*a770*/  F2FP.F16.F32.PACK_AB R128, R129, R128 ;  /* 0x000000808180723e */ /* 0x000fe400000000ff */
[----:B------:R-:W-:Y:S01]  /*a780*/  MOV R52, R52 ;  /* 0x0000003400347202 */ /* 0x000fe20000000f00 */
[----:B------:R-:W-:Y:S01]  /*a790*/  STSM.16.M88.4 [R38], R72 ;  /* 0x0000004826007844 */ /* 0x000fe20000000200 */
[----:B------:R-:W-:-:S02]  /*a7a0*/  F2FP.F16.F32.PACK_AB R122, R125, R124 ;  /* 0x0000007c7d7a723e */ /* 0x000fc400000000ff */
[----:B------:R-:W-:Y:S01]  /*a7b0*/  F2FP.F16.F32.PACK_AB R123, R127, R126 ;  /* 0x0000007e7f7b723e */ /* 0x000fe200000000ff */
[----:B------:R-:W-:Y:S01]  /*a7c0*/  STSM.16.M88.4 [R42], R80 ;  /* 0x000000502a007844 */ /* 0x000fe20000000200 */
[----:B------:R-:W-:Y:S02]  /*a7d0*/  F2FP.F16.F32.PACK_AB R129, R131, R130 ;  /* 0x000000828381723e */ /* 0x000fe400000000ff */
[----:B------:R-:W-:Y:S01]  /*a7e0*/  F2FP.F16.F32.PACK_AB R136, R137, R136 ;  /* 0x000000888988723e */ /* 0x000fe200000000ff */
[----:B------:R-:W-:Y:S01]  /*a7f0*/  STSM.16.M88.4 [R44], R88 ;  /* 0x000000582c007844 */ /* 0x000fe20000000200 */
[----:B------:R-:W-:Y:S02]  /*a800*/  MOV R56, R56 ;  /* 0x0000003800387202 */ /* 0x000fe40000000f00 */
[----:B------:R-:W-:Y:S01]  /*a810*/  F2FP.F16.F32.PACK_AB R130, R133, R132 ;  /* 0x000000848582723e */ /* 0x000fe200000000ff */
[----:B-1----:R-:W-:Y:S01]  /*a820*/  IMAD R4, R28, UR4, RZ ;  /* 0x000000041c047c24 */ /* 0x002fe2000f8e02ff */
[----:B------:R-:W-:Y:S01]  /*a830*/  F2FP.F16.F32.PACK_AB R131, R135, R134 ;  /* 0x000000868783723e */ /* 0x000fe200000000ff */
[----:B------:R-:W-:Y:S01]  /*a840*/  STSM.16.M88.4 [R46], R96 ;  /* 0x000000602e007844 */ /* 0x000fe20000000200 */
[----:B------:R-:W-:Y:S01]  /*a850*/  F2FP.F16.F32.PACK_AB R137, R139, R138 ;  /* 0x0000008a8b89723e */ /* 0x000fe200000000ff */
[----:B------:R-:W-:Y:S01]  /*a860*/  IMAD R4, R29, UR36, R4 ;  /* 0x000000241d047c24 */ /* 0x000fe2000f8e0204 */
[----:B------:R-:W-:Y:S01]  /*a870*/  F2FP.F16.F32.PACK_AB R144, R145, R144 ;  /* 0x000000909190723e */ /* 0x000fe200000000ff */
[----:B------:R-:W-:Y:S01]  /*a880*/  STSM.16.M88.4 [R48], R104 ;  /* 0x0000006830007844 */ /* 0x000fe20000000200 */
[----:B------:R-:W-:Y:S01]  /*a890*/  MOV R58, R58 ;  /* 0x0000003a003a7202 */ /* 0x000fe20000000f00 */
[----:B------:R-:W-:Y:S01]  /*a8a0*/  ULDC.64 UR4, c[0x0][0xb40] ;  /* 0x0002d00000047ab9 */ /* 0x000fe20000000a00 */
[----:B------:R-:W-:Y:S01]  /*a8b0*/  F2FP.F16.F32.PACK_AB R138, R141, R140 ;  /* 0x0000008c8d8a723e */ /* 0x000fe200000000ff */
[----:B------:R-:W-:Y:S01]  /*a8c0*/  STSM.16.M88.4 [R50], R112 ;  /* 0x0000007032007844 */ /* 0x000fe20000000200 */
[----:B------:R-:W-:-:S02]  /*a8d0*/  F2FP.F16.F32.PACK_AB R139, R143, R142 ;  /* 0x0000008e8f8b723e */ /* 0x000fc400000000ff */
[----:B------:R-:W-:Y:S01]  /*a8e0*/  F2FP.F16.F32.PACK_AB R145, R147, R146 ;  /* 0x000000929391723e */ /* 0x000fe200000000ff */
[----:B------:R-:W-:Y:S01]  /*a8f0*/  STSM.16.M88.4 [R52], R120 ;  /* 0x0000007834007844 */ /* 0x000fe20000000200 */
[----:B------:R-:W-:Y:S02]  /*a900*/  MOV R54, R54 ;  /* 0x0000003600367202 */ /* 0x000fe40000000f00 */
[----:B------:R-:W-:Y:S01]  /*a910*/  F2FP.F16.F32.PACK_AB R146, R149, R148 ;  /* 0x000000949592723e */ /* 0x000fe200000000ff */
[----:B------:R-:W-:Y:S01]  /*a920*/  STSM.16.M88.4 [R56], R128 ;  /* 0x0000008038007844 */ /* 0x000fe20000000200 */
[----:B------:R-:W-:Y:S02]  /*a930*/  F2FP.F16.F32.PACK_AB R147, R151, R150 ;  /* 0x000000969793723e */ /* 0x000fe400000000ff */
[----:B------:R-:W-:Y:S01]  /*a940*/  SHF.R.S32.HI R3, RZ, 0x1f, R31 ;  /* 0x0000001fff037819 */ /* 0x000fe2000001141f */
[----:B------:R-:W-:Y:S01]  /*a950*/  STSM.16.M88.4 [R58], R136 ;  /* 0x000000883a007844 */ /* 0x000fe20000000200 */
[----:B------:R-:W-:-:S02]  /*a960*/  IADD3 R5, P2, R31, R20, RZ ;  /* 0x000000141f057210 */ /* 0x000fc40007f5e0ff */
[----:B------:R-:W-:Y:S01]  /*a970*/  ISETP.GE.OR P0, PT, R31, UR7, P0 ;  /* 0x000000071f007c0c */ /* 0x000fe20008706670 */
[----:B------:R-:W-:Y:S01]  /*a980*/  STSM.16.M88.4 [R54], R144 ;  /* 0x0000009036007844 */ /* 0x000fe20000000200 */
[----:B------:R-:W-:Y:S02]  /*a990*/  IADD3.X R20, R3, R21, R4, P2, !PT ;  /* 0x0000001503147210 */ /* 0x000fe400017fe404 */
[C---:B------:R-:W-:Y:S01]  /*a9a0*/  LEA R4, P2, R5.reuse, UR4, 0x2 ;  /* 0x0000000405047c11 */ /* 0x040fe2000f8410ff */
[----:B------:R-:W-:Y:S01]  /*a9b0*/  @!PT LDS RZ, [RZ] ;  /* 0x00000000fffff984 */ /* 0x000fe20000000800 */
[----:B------:R-:W-:Y:S01]  /*a9c0*/  @!PT LDS RZ, [RZ] ;  /* 0x00000000fffff984 */ /* 0x000fe20000000800 */
[----:B------:R-:W-:Y:S01]  /*a9d0*/  @!PT LDS RZ, [RZ] ;  /* 0x00000000fffff984 */ /* 0x000fe20000000800 */
[----:B------:R-:W-:Y:S01]  /*a9e0*/  @!PT LDS RZ, [RZ] ;  /* 0x00000000fffff984 */ /* 0x000fe20000000800 */
[----:B------:R1:W-:Y:S06]  /*a9f0*/  MEMBAR.ALL.CTA ;  /* 0x0000000000007992 */ /* 0x0003ec0000008000 */
[----:B-1----:R-:W1:Y:S01]  /*aa00*/  FENCE.VIEW.ASYNC.S ;  /* 0x00000000000073c6 */ /* 0x002e620000000000 */
[----:B------:R-:W-:Y:S01]  /*aa10*/  R2UR UR10, R212 ;  /* 0x00000000d40a72ca */ /* 0x000fe200000e0000 */
[----:B------:R-:W-:Y:S01]  /*aa20*/  ULDC UR4, c[0x0][0xc] ;  /* 0x0000030000047ab9 */ /* 0x000fe20000000800 */
[----:B------:R-:W-:Y:S01]  /*aa30*/  LEA.HI.X R5, R5, UR5, R20, 0x2, P2 ;  /* 0x0000000505057c11 */ /* 0x000fe200090f1414 */
[----:B-1----:R-:W1:Y:S10]  /*aa40*/  SHFL.IDX PT, R3, R218, RZ, 0x1f ;  /* 0x00001fffda037589 */ /* 0x002e7400000e0000 */
[----:B------:R-:W-:-:S06]  /*aa50*/  UIADD3 UR10, UR4, UR10, URZ ;  /* 0x0000000a040a7290 */ /* 0x000fcc000fffe03f */
[----:B------:R-:W-:Y:S01]  /*aa60*/  IMAD.U32 R212, RZ, RZ, UR10 ;  /* 0x0000000affd47e24 */ /* 0x000fe2000f8e00ff */
[----:B------:R-:W-:Y:S06]  /*aa70*/  BAR.ARV 0x1, 0x120 ;  /* 0x0044800000007b1d */ /* 0x000fec0000002000 */
[----:B------:R2:W-:Y:S01]  /*aa80*/  @!P0 STG.E desc[UR12][R4.64], R2 ;  /* 0x0000000204008986 */ /* 0x0005e2000c10190c */
[----:B-1----:R-:W-:-:S03]  /*aa90*/  ISETP.NE.AND P0, PT, R3, 0x7, PT ;  /* 0x000000070300780c */ /* 0x002fc60003f05270 */
[----:B------:R2:W-:Y:S10]  /*aaa0*/  @!P1 STG.E desc[UR12][R4.64+0x20], R0 ;  /* 0x0000200004009986 */ /* 0x0005f4000c10190c */
[----:B------:R-:W-:Y:S05]  /*aab0*/  @P0 BRA `(.L_x_154) ;  /* 0x0000000000900947 */ /* 0x000fea0003800000 */
[----:B------:R-:W-:Y:S01]  /*aac0*/  BAR.SYNC.DEFER_BLOCKING 0x1, 0x120 ;  /* 0x0044800000007b1d */ /* 0x000fe20000010000 */
[----:B------:R-:W-:-:S05]  /*aad0*/  ELECT P0, URZ, PT ;  /* 0x00000000003f782f */ /* 0x000fca0003800000 */
[----:B------:R-:W-:Y:S08]  /*aae0*/  BSSY B0, `(.L_x_154) ;  /* 0x0000021000007945 */ /* 0x000ff00003800000 */
[----:B------:R-:W-:Y:S05]  /*aaf0*/  @!P0 BRA `(.L_x_155) ;  /* 0x00000000007c8947 */ /* 0x000fea0003800000 */
[----:B------:R-:W-:Y:S01]  /*ab00*/  R2UR UR10, R18 ;  /* 0x00000000120a72ca */ /* 0x000fe200000e0000 */
[----:B------:R-:W-:Y:S01]  /*ab10*/  ULDC.64 UR12, c[0x0][0x198] ;  /* 0x00006600000c7ab9 */ /* 0x000fe20000000a00 */
[----:B------:R-:W-:Y:S01]  /*ab20*/  UMOV UR33, URZ ;  /* 0x0000003f00217c82 */ /* 0x000fe20008000000 */
[----:B------:R-:W-:Y:S01]  /*ab30*/  UIADD3 UR4, UP0, UR12, 0x9f0, URZ ;  /* 0x000009f00c047890 */ /* 0x000fe2000ff1e03f */
[----:B------:R-:W-:Y:S01]  /*ab40*/  UMOV UR37, URZ ;  /* 0x0000003f00257c82 */ /* 0x000fe20008000000 */
[----:B------:R-:W-:Y:S02]  /*ab50*/  UMOV UR7, 0x40 ;  /* 0x0000004000077882 */ /* 0x000fe40000000000 */
[----:B------:R-:W-:-:S06]  /*ab60*/  UIADD3.X UR5, URZ, UR13, URZ, UP0, !UPT ;  /* 0x0000000d3f057290 */ /* 0x000fcc00087fe43f */
[----:B------:R-:W-:Y:S02]  /*ab70*/  UIADD3 UR6, UR10, 0x4000, URZ ;  /* 0x000040000a067890 */ /* 0x000fe4000fffe03f */
[----:B------:R-:W-:Y:S02]  /*ab80*/  UIADD3 UR8, UR10, 0x8000, URZ ;  /* 0x000080000a087890 */ /* 0x000fe4000fffe03f */
[----:B------:R-:W-:Y:S01]  /*ab90*/  UMOV UR32, UR10 ;  /* 0x0000000a00207c82 */ /* 0x000fe20008000000 */
[----:B------:R-:W-:Y:S01]  /*aba0*/  UIADD3 UR9, UR10, 0xc000, URZ ;  /* 0x0000c0000a097890 */ /* 0x000fe2000fffe03f */
        /* <DEDUP_REMOVED lines=8> */
[----:B------:R1:W-:Y:S01]  /*ac30*/  UTMASTG.5D [UR32], [UR4] ;  /* 0x00000020040073b5 */ /* 0x0003e20008020000 */
[----:B------:R-:W-:Y:S01]  /*ac40*/  UMOV UR8, 0x1 ;  /* 0x0000000100087882 */ /* 0x000fe20000000000 */
[----:B-1----:R-:W-:Y:S01]  /*ac50*/  UMOV UR32, UR9 ;  /* 0x0000000900207c82 */ /* 0x002fe20008000000 */
[----:B------:R-:W-:Y:S01]  /*ac60*/  UMOV UR33, UR6 ;  /* 0x0000000600217c82 */ /* 0x000fe20008000000 */
[----:B------:R-:W-:Y:S01]  /*ac70*/  UIADD3 UR6, UR10, 0x38820, URZ ;  /* 0x000388200a067890 */ /* 0x000fe2000fffe03f */
[----:B------:R1:W-:Y:S03]  /*ac80*/  UTMASTG.5D [UR32], [UR4] ;  /* 0x00000020040073b5 */ /* 0x0003e60008020000 */
[----:B------:R-:W-:-:S02]  /*ac90*/  UPRMT UR7, URZ, 0x654, UR6 ;  /* 0x000006543f077896 */ /* 0x000fc40008000006 */
[----:B------:R-:W-:Y:S01]  /*aca0*/  UPRMT UR6, UR8, 0x654, UR6 ;  /* 0x0000065408067896 */ /* 0x000fe20008000006 */
[----:B------:R0:W-:Y:S01]  /*acb0*/  UTMACMDFLUSH ;  /* 0x00000000000079b7 */ /* 0x0001e20000000000 */
[----:B------:R-:W-:-:S05]  /*acc0*/  DEPBAR.LE SB0, 0x0 ;  /* 0x000080000000791a */ /* 0x000fca0000000000 */
[----:B------:R-:W-:Y:S02]  /*acd0*/  SYNCS.ARRIVE.TRANS64.RED.A1T0 RZ, [UR7], RZ ;  /* 0x000000ffffff79a7 */ /* 0x000fe40008100407 */
[----:B-1----:R-:W-:Y:S03]  /*ace0*/  SYNCS.ARRIVE.TRANS64.RED.A1T0 RZ, [UR6], RZ ;  /* 0x000000ffffff79a7 */ /* 0x002fe60008100406 */
.L_x_155:
[----:B------:R-:W-:Y:S05]  /*acf0*/  BSYNC B0 ;  /* 0x0000000000007941 */ /* 0x000fea0003800000 */
.L_x_154:
[----:B--2---:R-:W1:Y:S01]  /*ad00*/  LDC R0, c[0x0][0xda4] ;  /* 0x00036900ff007b82 */ /* 0x004e620000000800 */
[----:B------:R-:W-:Y:S01]  /*ad10*/  R2UR UR4, R213 ;  /* 0x00000000d50472ca */ /* 0x000fe200000e0000 */
[----:B------:R-:W-:Y:S01]  /*ad20*/  UIADD3 UR38, UR38, 0x1, URZ ;  /* 0x0000000126267890 */ /* 0x000fe2000fffe03f */
[----:B------:R-:W-:Y:S02]  /*ad30*/  R2UR UR6, R212 ;  /* 0x00000000d40672ca */ /* 0x000fe400000e0000 */
[----:B------:R-:W-:Y:S01]  /*ad40*/  R2UR UR5, R19 ;  /* 0x00000000130572ca */ /* 0x000fe200000e0000 */
[----:B------:R-:W-:-:S04]  /*ad50*/  UISETP.NE.AND UP0, UPT, UR38, 0x2, UPT ;  /* 0x000000022600788c */ /* 0x000fc8000bf05270 */
[----:B------:R-:W-:-:S04]  /*ad60*/  USEL UR38, UR38, URZ, UP0 ;  /* 0x0000003f26267287 */ /* 0x000fc80008000000 */
[----:B------:R-:W-:-:S06]  /*ad70*/  UIADD3 UR4, UR4, 0x1, URZ ;  /* 0x0000000104047890 */ /* 0x000fcc000fffe03f */
[----:B------:R-:W-:Y:S01]  /*ad80*/  MOV R213, UR4 ;  /* 0x0000000400d57c02 */ /* 0x000fe20008000f00 */
[----:B------:R-:W-:Y:S01]  /*ad90*/  USEL UR4, URZ, 0x1, UP0 ;  /* 0x000000013f047887 */ /* 0x000fe20008000000 */
[----:B-1----:R-:W-:-:S03]  /*ada0*/  ISETP.LE.AND P0, PT, R0, UR6, PT ;  /* 0x0000000600007c0c */ /* 0x002fc6000bf03270 */
[----:B------:R-:W-:-:S06]  /*adb0*/  ULOP3.LUT UR5, UR5, UR4, URZ, 0x3c, !UPT ;  /* 0x0000000405057292 */ /* 0x000fcc000f8e3c3f */
[----:B------:R-:W-:-:S04]  /*adc0*/  IMAD.U32 R19, RZ, RZ, UR5 ;  /* 0x00000005ff137e24 */ /* 0x000fc8000f8e00ff */
[----:B------:R-:W-:Y:S05]  /*add0*/  @!P0 BRA `(.L_x_156) ;  /* 0xffffff6400548947 */ /* 0x000fea000383ffff */
[----:B------:R-:W-:Y:S05]  /*ade0*/  EXIT ;  /* 0x000000000000794d */ /* 0x000fea0003800000 */
.L_x_128:
[----:B------:R-:W-:-:S08]  /*adf0*/  NOP ;  /* 0x0000000000007918 */ /* 0x000fd00000000000 */
[----:B-1----:R-:W1:-:S00]  /*ae00*/  USETMAXREG.DEALLOC.CTAPOOL 0x18 ;  /* 0x00000018000079c8 */ /* 0x002e4000080e0500 */
[----:B-1----:R-:W-:-:S06]  /*ae10*/  LOP3.LUT R0, R0, 0x3, RZ, 0xc0, !PT ;  /* 0x0000000300007812 */ /* 0x002fcc00078ec0ff */
[----:B------:R-:W1:Y:S02]  /*ae20*/  SHFL.IDX PT, R0, R0, RZ, 0x1f ;  /* 0x00001fff00007589 */ /* 0x000e6400000e0000 */
[----:B-1----:R-:W-:-:S13]  /*ae30*/  ISETP.NE.AND P0, PT, R0, RZ, PT ;  /* 0x000000ff0000720c */ /* 0x002fda0003f05270 */
[----:B------:R-:W-:Y:S05]  /*ae40*/  @P0 EXIT ;  /* 0x000000000000094d */ /* 0x000fea0003800000 */
[----:B------:R-:W1:Y:S01]  /*ae50*/  S2UR UR4, SR_CTAID.X ;  /* 0x00000000000479c3 */ /* 0x000e620000002500 */
[----:B------:R-:W-:Y:S02]  /*ae60*/  IMAD.MOV.U32 R16, RZ, RZ, RZ ;  /* 0x000000ffff107224 */ /* 0x000fe400078e00ff */
[----:B------:R-:W-:Y:S02]  /*ae70*/  IMAD.MOV.U32 R2, RZ, RZ, 0x1 ;  /* 0x00000001ff027424 */ /* 0x000fe400078e00ff */
[----:B------:R-:W-:-:S03]  /*ae80*/  IMAD.MOV.U32 R19, RZ, RZ, 0x1 ;  /* 0x00000001ff137424 */ /* 0x000fc600078e00ff */
[----:B------:R-:W1:Y:S02]  /*ae90*/  LDC R0, c[0x0][0xda4] ;  /* 0x00036900ff007b82 */ /* 0x000e640000000800 */
[----:B-1----:R-:W-:-:S13]  /*aea0*/  ISETP.LE.AND P0, PT, R0, UR4, PT ;  /* 0x0000000400007c0c */ /* 0x002fda000bf03270 */
[----:B------:R-:W-:Y:S05]  /*aeb0*/  @P0 BRA `(.L_x_157) ;  /* 0x0000003400500947 */ /* 0x000fea0003800000 */
[----:B------:R-:W2:Y:S01]  /*aec0*/  LDL R4, [R1+0x24] ;  /* 0x0000240001047983 */ /* 0x000ea20000100800 */
[----:B------:R-:W1:Y:S01]  /*aed0*/  S2UR UR4, SR_CTAID.X ;  /* 0x00000000000479c3 */ /* 0x000e620000002500 */
[----:B------:R-:W-:Y:S01]  /*aee0*/  IMAD.MOV.U32 R16, RZ, RZ, RZ ;  /* 0x000000ffff107224 */ /* 0x000fe200078e00ff */
[----:B------:R-:W-:Y:S01]  /*aef0*/  ULDC.64 UR36, c[0x0][0x198] ;  /* 0x0000660000247ab9 */ /* 0x000fe20000000a00 */
[----:B------:R-:W3:Y:S01]  /*af00*/  S2R R3, SR_TID.X ;  /* 0x0000000000037919 */ /* 0x000ee20000002100 */
[----:B------:R-:W-:Y:S01]  /*af10*/  IMAD.MOV.U32 R19, RZ, RZ, 0x1 ;  /* 0x00000001ff137424 */ /* 0x000fe200078e00ff */
[----:B------:R-:W-:Y:S01]  /*af20*/  ULDC UR39, c[0x0][0xc] ;  /* 0x0000030000277ab9 */ /* 0x000fe20000000800 */
[C---:B---3--:R-:W-:Y:S02]  /*af30*/  LOP3.LUT P1, RZ, R3.reuse, 0x7f, RZ, 0xc0, !PT ;  /* 0x0000007f03ff7812 */ /* 0x048fe4000782c0ff */
[----:B------:R-:W-:-:S04]  /*af40*/  LOP3.LUT P0, R0, R3, 0x1f, RZ, 0xc0, !PT ;  /* 0x0000001f03007812 */ /* 0x000fc8000780c0ff */
[----:B------:R-:W-:Y:S01]  /*af50*/  PLOP3.LUT P0, PT, P0, P1, PT, 0x8a, 0x0 ;  /* 0x000000000000781c */ /* 0x000fe20000703172 */
[----:B------:R1:W-:Y:S03]  /*af60*/  STL [R1+0x20], R0 ;  /* 0x0000200001007387 */ /* 0x0003e60000100800 */
[----:B------:R-:W-:-:S05]  /*af70*/  P2R R2, PR, RZ, 0x1 ;  /* 0x00000001ff027803 */ /* 0x000fca0000000000 */
[----:B------:R3:W-:Y:S01]  /*af80*/  STL [R1+0x4], R2 ;  /* 0x0000040201007387 */ /* 0x0007e20000100800 */
[----:B-1----:R-:W-:-:S05]  /*af90*/  IMAD.U32 R0, RZ, RZ, UR4 ;  /* 0x00000004ff007e24 */ /* 0x002fca000f8e00ff */
[----:B------:R3:W-:Y:S04]  /*afa0*/  STL [R1+0x14], R0 ;  /* 0x0000140001007387 */ /* 0x0007e80000100800 */
[----:B------:R3:W-:Y:S01]  /*afb0*/  STL [R1+0x1c], RZ ;  /* 0x00001cff01007387 */ /* 0x0007e20000100800 */
[----:B--2---:R-:W-:-:S13]  /*afc0*/  R2UR UR5, R4 ;  /* 0x00000000040572ca */ /* 0x004fda00000e0000 */
[----:B---3--:R-:W-:-:S12]  /*afd0*/  ULOP3.LUT UR38, UR5, 0x2, URZ, 0xfc, !UPT ;  /* 0x0000000205267892 */ /* 0x008fd8000f8efc3f */
.L_x_210:
[----:B--2---:R-:W2:Y:S01]  /*afe0*/  LDL R2, [R1+0x14] ;  /* 0x0000140001027983 */ /* 0x004ea20000100800 */
        /* <DEDUP_REMOVED lines=16> */
[----:B------:R-:W1:Y:S02]  /*b0f0*/  @P1 LDC.64 R2, c[0x0][0xdb8] ;  /* 0x00036e00ff021b82 */ /* 0x000e640000000a00 */
[----:B------:R-:W-:Y:S01]  /*b100*/  MOV R17, R4 ;  /* 0x0000000400117202 */ /* 0x000fe20000000f00 */
[----:B------:R2:W-:Y:S05]  /*b110*/  STL [R1+0xc], R4 ;  /* 0x00000c0401007387 */ /* 0x0005ea0000100800 */
[----:B------:R-:W4:Y:S01]  /*b120*/  LDC R0, c[0x0][0x2e0] ;  /* 0x0000b800ff007b82 */ /* 0x000f220000000800 */
[----:B-1----:R-:W-:-:S05]  /*b130*/  @P1 IMAD.HI.U32 R2, R4, R2, RZ ;  /* 0x0000000204021227 */ /* 0x002fca00078e00ff */
[----:B------:R-:W-:Y:S01]  /*b140*/  @P1 SHF.R.U32.HI R17, RZ, R3, R2 ;  /* 0x00000003ff111219 */ /* 0x000fe20000011602 */
[----:B----4-:R-:W-:Y:S01]  /*b150*/  IMAD R7, R0, UR4, RZ ;  /* 0x0000000400077c24 */ /* 0x010fe2000f8e02ff */
[----:B------:R-:W-:-:S03]  /*b160*/  MOV R0, 0x400 ;  /* 0x0000040000007802 */ /* 0x000fc60000000f00 */
[----:B------:R-:W-:Y:S01]  /*b170*/  IMAD.MOV R3, RZ, RZ, -R17 ;  /* 0x000000ffff037224 */ /* 0x000fe200078e0a11 */
[----:B---3--:R-:W-:Y:S01]  /*b180*/  LEA R6, R5, R0, 0x18 ;  /* 0x0000000005067211 */ /* 0x008fe200078ec0ff */
[----:B------:R-:W-:Y:S01]  /*b190*/  VIADD R0, R7, 0x4f ;  /* 0x0000004f07007836 */ /* 0x000fe20000000000 */
[----:B------:R2:W-:Y:S01]  /*b1a0*/  STL [R1+0x18], R7 ;  /* 0x0000180701007387 */ /* 0x0005e20000100800 */
[----:B------:R-:W-:Y:S02]  /*b1b0*/  IMAD R18, R18, R3, R4 ;  /* 0x0000000312127224 */ /* 0x000fe400078e0204 */
[----:B------:R-:W-:Y:S01]  /*b1c0*/  IMAD.HI R0, R0, 0x66666667, RZ ;  /* 0x6666666700007827 */ /* 0x000fe200078e02ff */
[----:B------:R2:W-:Y:S03]  /*b1d0*/  STL [R1+0x8], R6 ;  /* 0x0000080601007387 */ /* 0x0005e60000100800 */
[----:B------:R-:W-:Y:S01]  /*b1e0*/  VIADD R2, R6, 0x24400 ;  /* 0x0002440006027836 */ /* 0x000fe20000000000 */
[----:B------:R-:W-:-:S04]  /*b1f0*/  SHF.R.U32.HI R3, RZ, 0x1f, R0 ;  /* 0x0000001fff037819 */ /* 0x000fc80000011600 */
[----:B------:R-:W-:Y:S02]  /*b200*/  LEA.HI.SX32 R0, R0, R3, 0x1b ;  /* 0x0000000300007211 */ /* 0x000fe400078fdaff */
[----:B------:R-:W-:-:S03]  /*b210*/  LOP3.LUT P0, RZ, R2, 0x3ff, RZ, 0xc0, !PT ;  /* 0x000003ff02ff7812 */ /* 0x000fc6000780c0ff */
[----:B------:R2:W-:Y:S10]  /*b220*/  STL [R1+0x10], R0 ;  /* 0x0000100001007387 */ /* 0x0005f40000100800 */
[----:B--2---:R-:W-:Y:S05]  /*b230*/  @!P0 BRA `(.L_x_158) ;  /* 0x0000000000408947 */ /* 0x004fea0003800000 */
[----:B------:R-:W-:Y:S01]  /*b240*/  MOV R2, 0x0 ;  /* 0x0000000000027802 */ /* 0x000fe20000000f00 */
[----:B------:R-:W-:Y:S01]  /*b250*/  ULDC.64 UR6, c[0x4][0x1b8] ;  /* 0x01006e0000067ab9 */ /* 0x000fe20000000a00 */
[----:B------:R-:W-:Y:S01]  /*b260*/  ULDC.64 UR8, c[0x4][0x1c0] ;  /* 0x0100700000087ab9 */ /* 0x000fe20000000a00 */
[----:B------:R-:W-:Y:S01]  /*b270*/  ULDC.64 UR4, c[0x4][0x118] ;  /* 0x0100460000047ab9 */ /* 0x000fe20000000a00 */
[----:B------:R-:W-:Y:S01]  /*b280*/  IMAD.U32 R4, RZ, RZ, UR6 ;  /* 0x00000006ff047e24 */ /* 0x000fe2000f8e00ff */
[----:B------:R-:W-:Y:S01]  /*b290*/  MOV R11, UR5 ;  /* 0x00000005000b7c02 */ /* 0x000fe20008000f00 */
[----:B------:R-:W1:Y:S01]  /*b2a0*/  LDC.64 R2, c[0x4][R2] ;  /* 0x0100000002027b82 */ /* 0x000e620000000a00 */
[----:B------:R-:W-:Y:S02]  /*b2b0*/  IMAD.U32 R5, RZ, RZ, UR7 ;  /* 0x00000007ff057e24 */ /* 0x000fe4000f8e00ff */
[----:B------:R-:W-:Y:S02]  /*b2c0*/  IMAD.U32 R6, RZ, RZ, UR8 ;  /* 0x00000008ff067e24 */ /* 0x000fe4000f8e00ff */
[----:B------:R-:W-:-:S02]  /*b2d0*/  IMAD.U32 R7, RZ, RZ, UR9 ;  /* 0x00000009ff077e24 */ /* 0x000fc4000f8e00ff */
[----:B------:R-:W-:Y:S02]  /*b2e0*/  IMAD.U32 R10, RZ, RZ, UR4 ;  /* 0x00000004ff0a7e24 */ /* 0x000fe4000f8e00ff */
[----:B------:R-:W-:Y:S02]  /*b2f0*/  IMAD.MOV.U32 R8, RZ, RZ, 0x70 ;  /* 0x00000070ff087424 */ /* 0x000fe400078e00ff */
[----:B------:R-:W-:Y:S02]  /*b300*/  IMAD.MOV.U32 R12, RZ, RZ, 0x1 ;  /* 0x00000001ff0c7424 */ /* 0x000fe400078e00ff */
[----:B------:R-:W-:-:S07]  /*b310*/  IMAD.MOV.U32 R13, RZ, RZ, RZ ;  /* 0x000000ffff0d7224 */ /* 0x000fce00078e00ff */
[----:B------:R-:W-:-:S07]  /*b320*/  LEPC R20, `(.L_x_158) ;  /* 0x000000001014794e */ /* 0x000fce0000000000 */
[----:B-1----:R-:W-:Y:S05]  /*b330*/  CALL.ABS.NOINC R2 ;  /* 0x0000000002007343 */ /* 0x002fea0003c00000 */
.L_x_158:
[----:B------:R-:W2:Y:S02]  /*b340*/  LDL R2, [R1+0x8] ;  /* 0x0000080001027983 */ /* 0x000ea40000100800 */
[----:B--2---:R-:W-:-:S05]  /*b350*/  VIADD R0, R2, 0x400 ;  /* 0x0000040002007836 */ /* 0x004fca0000000000 */
        /* <DEDUP_REMOVED lines=18> */
.L_x_160:
        /* <DEDUP_REMOVED lines=16> */
.L_x_159:
[----:B------:R-:W-:Y:S01]  /*b580*/  ULDC.64 UR4, c[0x0][0x9f8] ;  /* 0x00027e0000047ab9 */ /* 0x000fe20000000a00 */
[----:B------:R-:W2:Y:S01]  /*b590*/  LDL R9, [R1+0x20] ;  /* 0x0000200001097983 */ /* 0x000ea20000100800 */
[----:B------:R-:W-:Y:S01]  /*b5a0*/  ISETP.NE.U32.AND P0, PT, RZ, UR4, PT ;  /* 0x00000004ff007c0c */ /* 0x000fe2000bf05070 */
[----:B------:R-:W-:Y:S01]  /*b5b0*/  IMAD.MOV.U32 R7, RZ, RZ, R17 ;  /* 0x000000ffff077224 */ /* 0x000fe200078e0011 */
[----:B------:R-:W-:Y:S01]  /*b5c0*/  ULDC.64 UR6, c[0x0][0x208] ;  /* 0x0000820000067ab9 */ /* 0x000fe20000000a00 */
[----:B------:R-:W3:Y:S01]  /*b5d0*/  LDL.LU R6, [R1+0xc] ;  /* 0x00000c0001067983 */ /* 0x000ee20000300800 */
[----:B------:R-:W-:Y:S01]  /*b5e0*/  ISETP.NE.AND.EX P0, PT, RZ, UR5, PT, P0 ;  /* 0x00000005ff007c0c */ /* 0x000fe2000bf05300 */
[----:B------:R-:W1:Y:S01]  /*b5f0*/  LDC R0, c[0x0][0x428] ;  /* 0x00010a00ff007b82 */ /* 0x000e620000000800 */
[----:B------:R-:W-:Y:S01]  /*b600*/  ULDC UR4, c[0x0][0xda8] ;  /* 0x00036a0000047ab9 */ /* 0x000fe20000000800 */
[----:B------:R-:W4:Y:S10]  /*b610*/  LDL R8, [R1+0x14] ;  /* 0x0000140001087983 */ /* 0x000f340000100800 */
[----:B------:R-:W1:Y:S02]  /*b620*/  @P0 LDC.64 R2, c[0x0][0x9f8] ;  /* 0x00027e00ff020b82 */ /* 0x000e640000000a00 */
[----:B-1----:R-:W-:Y:S01]  /*b630*/  ISETP.NE.AND P1, PT, R0, 0x1, PT ;  /* 0x000000010000780c */ /* 0x002fe20003f25270 */
[----:B------:R-:W-:-:S02]  /*b640*/  IMAD.MOV.U32 R0, RZ, RZ, R18 ;  /* 0x000000ffff007224 */ /* 0x000fc400078e0012 */
[----:B------:R-:W-:-:S10]  /*b650*/  @P0 IMAD.WIDE R2, R17, 0x4, R2 ;  /* 0x0000000411020825 */ /* 0x000fd400078e0202 */
[----:B------:R-:W1:Y:S01]  /*b660*/  @P1 LDC R5, c[0x0][0x42c] ;  /* 0x00010b00ff051b82 */ /* 0x000e620000000800 */
[----:B------:R1:W5:Y:S07]  /*b670*/  @P0 LDG.E R7, desc[UR6][R2.64] ;  /* 0x0000000602070981 */ /* 0x00036e000c1e1900 */
[----:B------:R-:W1:Y:S02]  /*b680*/  @P1 LDC R4, c[0x0][0x430] ;  /* 0x00010c00ff041b82 */ /* 0x000e640000000800 */
[----:B-1----:R-:W-:-:S05]  /*b690*/  @P1 IMAD.HI.U32 R5, R18, R5, RZ ;  /* 0x0000000512051227 */ /* 0x002fca00078e00ff */
[----:B------:R-:W-:Y:S02]  /*b6a0*/  @P1 SHF.R.U32.HI R0, RZ, R4, R5 ;  /* 0x00000004ff001219 */ /* 0x000fe40000011605 */
[----:B------:R-:W1:Y:S01]  /*b6b0*/  S2R R4, SR_CgaCtaId ;  /* 0x0000000000047919 */ /* 0x000e620000008800 */
[----:B--2---:R-:W-:Y:S01]  /*b6c0*/  ISETP.NE.AND P1, PT, R9, RZ, PT ;  /* 0x000000ff0900720c */ /* 0x004fe20003f25270 */
[----:B---3--:R-:W-:-:S04]  /*b6d0*/  IMAD.MOV R6, RZ, RZ, -R6 ;  /* 0x000000ffff067224 */ /* 0x008fc800078e0a06 */
[----:B----4-:R-:W-:-:S08]  /*b6e0*/  IMAD R6, R6, UR4, R8 ;  /* 0x0000000406067c24 */ /* 0x010fd0000f8e0208 */
[----:B------:R-:W-:Y:S01]  /*b6f0*/  VOTEU.ALL UP1, P1 ;  /* 0x00000000003f7886 */ /* 0x000fe20000820000 */
[----:B------:R-:W-:-:S04]  /*b700*/  PLOP3.LUT P2, PT, P1, PT, PT, 0x8, 0x0 ;  /* 0x000000000000781c */ /* 0x000fc80000f4e170 */
[----:B------:R-:W-:Y:S01]  /*b710*/  @!UP1 UIADD3 UR8, UP0, UR36, 0x270, URZ ;  /* 0x0000027024089890 */ /* 0x000fe2000ff1e03f */
[----:B------:R-:W-:-:S03]  /*b720*/  IMAD.SHL.U32 R6, R6, 0x80, RZ ;  /* 0x0000008006067824 */ /* 0x000fc600078e00ff */
[----:B------:R-:W-:-:S03]  /*b730*/  @!UP1 UIADD3.X UR9, URZ, UR37, URZ, UP0, !UPT ;  /* 0x000000253f099290 */ /* 0x000fc600087fe43f */
[----:B-1----:R-:W-:-:S09]  /*b740*/  VOTEU.ALL UP0, P1 ;  /* 0x00000000003f7886 */ /* 0x002fd20000800000 */
.L_x_161:
        /* <DEDUP_REMOVED lines=13> */
.L_x_162:
        /* <DEDUP_REMOVED lines=12> */
.L_x_163:
        /* <DEDUP_REMOVED lines=12> */
.L_x_164:
        /* <DEDUP_REMOVED lines=10> */
[----:B------:R-:W-:Y:S01]  /*ba40*/  LOP3.LUT R4, R4, 0x1, RZ, 0xc0, !PT ;  /* 0x0000000104047812 */ /* 0x000fe200078ec0ff */
[----:B------:R-:W-:-:S04]  /*ba50*/  UMOV UR4, 0xffffffff ;  /* 0xffffffff00047882 */ /* 0x000fc80000000000 */
[C---:B------:R-:W-:Y:S02]  /*ba60*/  IMAD R20, R4.reuse, 0x28, RZ ;  /* 0x0000002804147824 */ /* 0x040fe400078e02ff */
[----:B------:R-:W-:Y:S01]  /*ba70*/  IMAD R21, R4, 0xa00, RZ ;  /* 0x00000a0004157824 */ /* 0x000fe200078e02ff */
[----:B-1----:R-:W-:-:S04]  /*ba80*/  ISETP.NE.U32.AND P0, PT, R2, RZ, PT ;  /* 0x000000ff0200720c */ /* 0x002fc80003f05070 */
[----:B------:R-:W-:-:S04]  /*ba90*/  ISETP.NE.AND.EX P0, PT, R3, RZ, PT, P0 ;  /* 0x000000ff0300720c */ /* 0x000fc80003f05300 */
[----:B-----5:R-:W-:Y:S01]  /*baa0*/  SEL R4, R7, RZ, !P0 ;  /* 0x000000ff07047207 */ /* 0x020fe20004000000 */
[----:B------:R-:W-:Y:S08]  /*bab0*/  BRA.DIV UR4, `(.L_x_165) ;  /* 0x0000002e04a47947 */ /* 0x000ff0000b800000 */
.L_x_226:
[----:B------:R-:W2:Y:S01]  /*bac0*/  LDL R8, [R1+0x10] ;  /* 0x0000100001087983 */ /* 0x000ea20000100800 */
[----:B------:R-:W-:Y:S01]  /*bad0*/  UMOV UR4, 0xffffffff ;  /* 0xffffffff00047882 */ /* 0x000fe20000000000 */
[----:B------:R-:W-:Y:S02]  /*bae0*/  SHF.R.S32.HI R12, RZ, 0x1f, R7 ;  /* 0x0000001fff0c7819 */ /* 0x000fe40000011407 */
[----:B------:R-:W-:Y:S01]  /*baf0*/  MOV R5, R7 ;  /* 0x0000000700057202 */ /* 0x000fe20000000f00 */
[----:B--2---:R-:W-:Y:S01]  /*bb00*/  VIADD R8, R8, 0xffffffff ;  /* 0xffffffff08087836 */ /* 0x004fe20000000000 */
[----:B------:R-:W-:Y:S06]  /*bb10*/  BRA.DIV UR4, `(.L_x_166) ;  /* 0x0000002e04c07947 */ /* 0x000fec000b800000 */
[----:B------:R-:W-:-:S13]  /*bb20*/  ELECT P6, URZ, PT ;  /* 0x00000000003f782f */ /* 0x000fda00038c0000 */
.L_x_229:
[----:B------:R-:W-:Y:S05]  /*bb30*/  @!P6 BRA `(.L_x_167) ;  /* 0x000000040044e947 */ /* 0x000fea0003800000 */
[----:B------:R1:W-:Y:S01]  /*bb40*/  STL [R1], R8 ;  /* 0x0000000801007387 */ /* 0x0003e20000100800 */
[----:B------:R-:W-:Y:S05]  /*bb50*/  @!P0 BRA `(.L_x_168) ;  /* 0x0000000000508947 */ /* 0x000fea0003800000 */
[----:B------:R-:W2:Y:S01]  /*bb60*/  LDC R13, c[0x0][0x41c] ;  /* 0x00010700ff0d7b82 */ /* 0x000ea20000000800 */
[----:B------:R-:W-:Y:S01]  /*bb70*/  IMAD.MOV.U32 R4, RZ, RZ, R8 ;  /* 0x000000ffff047224 */ /* 0x000fe200078e0008 */
[----:B------:R-:W-:Y:S01]  /*bb80*/  ULDC.64 UR4, c[0x0][0x408] ;  /* 0x0001020000047ab9 */ /* 0x000fe20000000a00 */
[----:B------:R-:W-:Y:S01]  /*bb90*/  ULDC.64 UR6, c[0x0][0x208] ;  /* 0x0000820000067ab9 */ /* 0x000fe20000000a00 */
[----:B--2---:R-:W-:-:S13]  /*bba0*/  ISETP.NE.AND P1, PT, R13, 0x1, PT ;  /* 0x000000010d00780c */ /* 0x004fda0003f25270 */
[----:B------:R-:W2:Y:S02]  /*bbb0*/  @P1 LDC.64 R10, c[0x0][0x420] ;  /* 0x00010800ff0a1b82 */ /* 0x000ea40000000a00 */
[----:B--2---:R-:W-:-:S05]  /*bbc0*/  @P1 IMAD.HI.U32 R10, R8, R10, RZ ;  /* 0x0000000a080a1227 */ /* 0x004fca00078e00ff */
[----:B------:R-:W-:-:S04]  /*bbd0*/  @P1 SHF.R.U32.HI R4, RZ, R11, R10 ;  /* 0x0000000bff041219 */ /* 0x000fc8000001160a */
[--C-:B------:R-:W-:Y:S01]  /*bbe0*/  SHF.R.S32.HI R11, RZ, 0x1f, R4.reuse ;  /* 0x0000001fff0b7819 */ /* 0x100fe20000011404 */
[--C-:B------:R-:W-:Y:S02]  /*bbf0*/  IMAD.MOV R9, RZ, RZ, -R4.reuse ;  /* 0x000000ffff097224 */ /* 0x100fe400078e0a04 */
[----:B------:R-:W-:Y:S02]  /*bc00*/  IMAD.MOV.U32 R10, RZ, RZ, R4 ;  /* 0x000000ffff0a7224 */ /* 0x000fe400078e0004 */
[----:B------:R-:W-:Y:S02]  /*bc10*/  IMAD R9, R13, R9, R8 ;  /* 0x000000090d097224 */ /* 0x000fe400078e0208 */
[----:B------:R-:W-:-:S03]  /*bc20*/  IMAD.WIDE.U32 R10, R7, UR4, R10 ;  /* 0x00000004070a7c25 */ /* 0x000fc6000f8e000a */
[----:B------:R2:W-:Y:S01]  /*bc30*/  STL [R1], R9 ;  /* 0x0000000901007387 */ /* 0x0005e20000100800 */
[----:B------:R-:W-:Y:S01]  /*bc40*/  LEA R14, P1, R10, R2, 0x2 ;  /* 0x000000020a0e7211 */ /* 0x000fe200078210ff */
[----:B--2---:R-:W-:-:S04]  /*bc50*/  IMAD R9, R12, UR4, RZ ;  /* 0x000000040c097c24 */ /* 0x004fc8000f8e02ff */
[----:B------:R-:W-:-:S04]  /*bc60*/  IMAD R4, R7, UR5, R9 ;  /* 0x0000000507047c24 */ /* 0x000fc8000f8e0209 */
[----:B------:R-:W-:-:S05]  /*bc70*/  IMAD.IADD R4, R11, 0x1, R4 ;  /* 0x000000010b047824 */ /* 0x000fca00078e0204 */
[----:B------:R-:W-:-:S05]  /*bc80*/  LEA.HI.X R15, R10, R3, R4, 0x2, P1 ;  /* 0x000000030a0f7211 */ /* 0x000fca00008f1404 */
[----:B------:R2:W5:Y:S02]  /*bc90*/  LDG.E R7, desc[UR6][R14.64] ;  /* 0x000000060e077981 */ /* 0x000564000c1e1900 */
.L_x_168:
[----:B------:R-:W3:Y:S01]  /*bca0*/  S2R R9, SR_CgaCtaId ;  /* 0x0000000000097919 */ /* 0x000ee20000008800 */
[----:B------:R-:W-:-:S04]  /*bcb0*/  MOV R4, 0x400 ;  /* 0x0000040000047802 */ /* 0x000fc80000000f00 */
[----:B---3--:R-:W-:Y:S02]  /*bcc0*/  LEA R4, R9, R4, 0x18 ;  /* 0x0000000409047211 */ /* 0x008fe400078ec0ff */
[----:B------:R-:W-:-:S03]  /*bcd0*/  SHF.L.U32 R9, R19, 0x1f, RZ ;  /* 0x0000001f13097819 */ /* 0x000fc600000006ff */
[----:B------:R-:W-:-:S04]  /*bce0*/  IMAD R4, R16, 0x8, R4 ;  /* 0x0000000810047824 */ /* 0x000fc800078e0204 */
[----:B------:R-:W3:Y:S02]  /*bcf0*/  SYNCS.PHASECHK.TRANS64.TRYWAIT P1, [R4+URZ+0x38840], R9 ;  /* 0x03884009040075a7 */ /* 0x000ee4000802017f */
[----:B---3--:R-:W-:Y:S05]  /*bd00*/  @!P1 BRA `(.L_x_169) ;  /* 0x0000002c00649947 */ /* 0x008fea0003800000 */
.L_x_230:
[----:B------:R-:W4:Y:S01]  /*bd10*/  S2R R10, SR_TID.X ;  /* 0x00000000000a7919 */ /* 0x000f220000002100 */
[----:B------:R-:W-:-:S04]  /*bd20*/  UPRMT UR4, UR38, 0x9910, URZ ;  /* 0x0000991026047896 */ /* 0x000fc8000800003f */
[----:B------:R-:W-:Y:S01]  /*bd30*/  UISETP.NE.AND UP0, UPT, UR4, 0x2, UPT ;  /* 0x000000020400788c */ /* 0x000fe2000bf05270 */
[----:B----4-:R-:W-:-:S13]  /*bd40*/  LOP3.LUT P1, RZ, R10, 0x7f, RZ, 0xc0, !PT ;  /* 0x0000007f0aff7812 */ /* 0x010fda000782c0ff */
[----:B---3--:R-:W-:-:S04]  /*bd50*/  @!P1 IMAD.MOV.U32 R9, RZ, RZ, 0xa000 ;  /* 0x0000a000ff099424 */ /* 0x008fc800078e00ff */
[----:B------:R3:W-:Y:S01]  /*bd60*/  @!P1 SYNCS.ARRIVE.TRANS64 RZ, [R4+URZ+0x38830], R9 ;  /* 0x0388300904ff99a7 */ /* 0x0007e2000800003f */
[----:B------:R-:W-:-:S13]  /*bd70*/  PLOP3.LUT P1, PT, PT, PT, UP0, 0x80, 0x0 ;  /* 0x000000000000781c */ /* 0x000fda0003f2f008 */
[----:B---3--:R-:W-:Y:S05]  /*bd80*/  @P1 BRA `(.L_x_170) ;  /* 0x0000000000041947 */ /* 0x008fea0003800000 */
[----:B------:R-:W-:Y:S01]  /*bd90*/  BPT.TRAP 0x1 ;  /* 0x000000040000795c */ /* 0x000fe20000300000 */
.L_x_170:
[----:B------:R-:W3:Y:S02]  /*bda0*/  LDL R9, [R1+0x4] ;  /* 0x0000040001097983 */ /* 0x000ee40000100800 */
[----:B---3--:R-:W-:-:S13]  /*bdb0*/  ISETP.NE.AND P1, PT, R9, RZ, PT ;  /* 0x000000ff0900720c */ /* 0x008fda0003f25270 */
[----:B------:R-:W-:Y:S05]  /*bdc0*/  @P1 BRA `(.L_x_171) ;  /* 0x0000000000041947 */ /* 0x000fea0003800000 */
[----:B------:R-:W-:Y:S01]  /*bdd0*/  BPT.TRAP 0x1 ;  /* 0x000000040000795c */ /* 0x000fe20000300000 */
.L_x_171:
[----:B------:R-:W3:Y:S01]  /*bde0*/  LDL R9, [R1] ;  /* 0x0000000001097983 */ /* 0x000ee20000100800 */
[----:B------:R-:W-:Y:S01]  /*bdf0*/  MOV R10, 0x400 ;  /* 0x00000400000a7802 */ /* 0x000fe20000000f00 */
[----:B------:R-:W4:Y:S01]  /*be00*/  S2R R11, SR_CgaCtaId ;  /* 0x00000000000b7919 */ /* 0x000f220000008800 */
[----:B------:R-:W-:Y:S01]  /*be10*/  R2UR UR9, R4 ;  /* 0x00000000040972ca */ /* 0x000fe200000e0000 */
[----:B------:R-:W-:Y:S01]  /*be20*/  IMAD R4, R16, 0x5000, R21 ;  /* 0x0000500010047824 */ /* 0x000fe200078e0215 */
[----:B------:R-:W-:Y:S01]  /*be30*/  R2UR UR5, R20 ;  /* 0x00000000140572ca */ /* 0x000fe200000e0000 */
[----:B------:R-:W-:Y:S01]  /*be40*/  UIADD3 UR4, UP0, UR36, 0x370, URZ ;  /* 0x0000037024047890 */ /* 0x000fe2000ff1e03f */
[----:B------:R-:W-:Y:S02]  /*be50*/  R2UR UR12, R0 ;  /* 0x00000000000c72ca */ /* 0x000fe400000e0000 */
[----:B-----5:R-:W-:Y:S02]  /*be60*/  R2UR UR13, R7 ;  /* 0x00000000070d72ca */ /* 0x020fe400000e0000 */
[----:B----4-:R-:W-:-:S05]  /*be70*/  LEA R10, R11, R10, 0x18 ;  /* 0x0000000a0b0a7211 */ /* 0x010fca00078ec0ff */
[----:B------:R-:W-:-:S05]  /*be80*/  IMAD R4, R4, 0x2, R10 ;  /* 0x0000000204047824 */ /* 0x000fca00078e020a */
[----:B------:R-:W-:Y:S01]  /*be90*/  R2UR UR14, R4 ;  /* 0x00000000040e72ca */ /* 0x000fe200000e0000 */
[----:B------:R-:W-:Y:S01]  /*bea0*/  UIADD3 UR9, UR9, 0x38830, URZ ;  /* 0x0003883009097890 */ /* 0x000fe2000fffe03f */
[----:B------:R-:W-:Y:S01]  /*beb0*/  UMOV UR10, URZ ;  /* 0x0000003f000a7c82 */ /* 0x000fe20008000000 */
[----:B------:R-:W-:Y:S01]  /*bec0*/  UMOV UR19, 0x30000 ;  /* 0x0003000000137882 */ /* 0x000fe20000000000 */
[----:B------:R-:W-:Y:S01]  /*bed0*/  UMOV UR6, 0x0 ;  /* 0x0000000000067882 */ /* 0x000fe20000000000 */
[----:B------:R-:W-:-:S08]  /*bee0*/  UMOV UR7, 0x14f00000 ;  /* 0x14f0000000077882 */ /* 0x000fd00000000000 */
[----:B------:R-:W-:Y:S02]  /*bef0*/  UIADD3 UR8, UR14, 0x24400, URZ ;  /* 0x000244000e087890 */ /* 0x000fe4000fffe03f */
[----:B------:R-:W-:Y:S02]  /*bf00*/  UIADD3 UR15, UR14, 0x26c00, URZ ;  /* 0x00026c000e0f7890 */ /* 0x000fe4000fffe03f */
[----:B------:R-:W-:Y:S01]  /*bf10*/  UIADD3 UR17, UR14, 0x29400, URZ ;  /* 0x000294000e117890 */ /* 0x000fe2000fffe03f */
[----:B------:R-:W-:Y:S01]  /*bf20*/  UMOV UR16, 0x40 ;  /* 0x0000004000107882 */ /* 0x000fe20000000000 */
[----:B------:R-:W-:-:S03]  /*bf30*/  UIADD3 UR18, UR14, 0x2bc00, URZ ;  /* 0x0002bc000e127890 */ /* 0x000fc6000fffe03f */
[----:B------:R-:W-:Y:S01]  /*bf40*/  UMOV UR14, 0x80 ;  /* 0x00000080000e7882 */ /* 0x000fe20000000000 */
[----:B------:R-:W-:Y:S02]  /*bf50*/  MOV R4, R7 ;  /* 0x0000000700047202 */ /* 0x000fe40000000f00 */
[----:B---3--:R-:W-:-:S13]  /*bf60*/  R2UR UR11, R9 ;  /* 0x00000000090b72ca */ /* 0x008fda00000e0000 */
[----:B------:R-:W-:Y:S02]  /*bf70*/  UIMAD UR11, UR11, 0x50, UR5 ;  /* 0x000000500b0b78a4 */ /* 0x000fe4000f8e0205 */
[----:B------:R-:W-:-:S09]  /*bf80*/  UIADD3.X UR5, URZ, UR37, URZ, UP0, !UPT ;  /* 0x000000253f057290 */ /* 0x000fd200087fe43f */
[----:B------:R3:W-:Y:S02]  /*bf90*/  UTMALDG.4D.MULTICAST [UR8], [UR4], UR19, desc[UR6] ;  /* 0x00000608040073b4 */ /* 0x0007e40008019813 */
[----:B---3--:R-:W-:Y:S01]  /*bfa0*/  UMOV UR8, UR15 ;  /* 0x0000000f00087c82 */ /* 0x008fe20008000000 */
[----:B------:R-:W-:Y:S02]  /*bfb0*/  UMOV UR10, UR16 ;  /* 0x00000010000a7c82 */ /* 0x000fe40008000000 */
[----:B------:R3:W-:Y:S02]  /*bfc0*/  UTMALDG.4D.MULTICAST [UR8], [UR4], UR19, desc[UR6] ;  /* 0x00000608040073b4 */ /* 0x0007e40008019813 */
[----:B---3--:R-:W-:Y:S01]  /*bfd0*/  UMOV UR8, UR17 ;  /* 0x0000001100087c82 */ /* 0x008fe20008000000 */
[----:B------:R-:W-:Y:S01]  /*bfe0*/  UMOV UR10, UR14 ;  /* 0x0000000e000a7c82 */ /* 0x000fe20008000000 */
[----:B------:R-:W-:Y:S01]  /*bff0*/  UMOV UR14, 0xc0 ;  /* 0x000000c0000e7882 */ /* 0x000fe20000000000 */
[----:B------:R3:W-:Y:S02]  /*c000*/  UTMALDG.4D.MULTICAST [UR8], [UR4], UR19, desc[UR6] ;  /* 0x00000608040073b4 */ /* 0x0007e40008019813 */
[----:B---3--:R-:W-:Y:S01]  /*c010*/  UMOV UR8, UR18 ;  /* 0x0000001200087c82 */ /* 0x008fe20008000000 */
[----:B------:R-:W-:-:S02]  /*c020*/  UMOV UR10, UR14 ;  /* 0x0000000e000a7c82 */ /* 0x000fc40008000000 */
[----:B------:R3:W-:Y:S02]  /*c030*/  UTMALDG.4D.MULTICAST [UR8], [UR4], UR19, desc[UR6] ;  /* 0x00000608040073b4 */ /* 0x0007e40008019813 */
[----:B---3--:R-:W-:Y:S01]  /*c040*/  NOP ;  /* 0x0000000000007918 */ /* 0x008fe20000000000 */
.L_x_167:
[----:B------:R-:W3:Y:S01]  /*c050*/  LDL R13, [R1+0x1c] ;  /* 0x00001c00010d7983 */ /* 0x000ee20000100800 */
[----:B------:R-:W-:-:S03]  /*c060*/  MOV R10, 0x400 ;  /* 0x00000400000a7802 */ /* 0x000fc60000000f00 */
[----:B------:R-:W4:Y:S01]  /*c070*/  LDL.LU R9, [R1+0x18] ;  /* 0x0000180001097983 */ /* 0x000f220000300800 */
[----:B------:R-:W5:Y:S01]  /*c080*/  S2R R11, SR_CgaCtaId ;  /* 0x00000000000b7919 */ /* 0x000f620000008800 */
[----:B------:R-:W-:Y:S05]  /*c090*/  WARPSYNC.ALL ;  /* 0x0000000000007948 */ /* 0x000fea0003800000 */
[----:B------:R-:W-:-:S13]  /*c0a0*/  ELECT P1, URZ, PT ;  /* 0x00000000003f782f */ /* 0x000fda0003820000 */
[----:B------:R-:W-:Y:S01]  /*c0b0*/  @P1 R2UR UR13, R17 ;  /* 0x00000000110d12ca */ /* 0x000fe200000e0000 */
[----:B------:R-:W-:Y:S01]  /*c0c0*/  UIADD3 UR4, UP0, UR36, 0x270, URZ ;  /* 0x0000027024047890 */ /* 0x000fe2000ff1e03f */
[----:B------:R-:W-:Y:S02]  /*c0d0*/  @P1 R2UR UR12, R18 ;  /* 0x00000000120c12ca */ /* 0x000fe400000e0000 */
[----:B------:R-:W-:Y:S01]  /*c0e0*/  @P1 R2UR UR11, R6 ;  /* 0x00000000060b12ca */ /* 0x000fe200000e0000 */
[----:B------:R-:W-:Y:S01]  /*c0f0*/  UIADD3.X UR5, URZ, UR37, URZ, UP0, !UPT ;  /* 0x000000253f057290 */ /* 0x000fe200087fe43f */
[----:B-----5:R-:W-:-:S04]  /*c100*/  LEA R10, R11, R10, 0x18 ;  /* 0x0000000a0b0a7211 */ /* 0x020fc800078ec0ff */
        /* <DEDUP_REMOVED lines=28> */
[----:B-----5:R-:W-:-:S02]  /*c2d0*/  @P1 R2UR UR13, R17 ;  /* 0x00000000110d12ca */ /* 0x020fc400000e0000 */
        /* <DEDUP_REMOVED lines=8> */
[----:B---3--:R-:W-:-:S04]  /*c360*/  LOP3.LUT R6, R13, 0x1, RZ, 0xc, !PT ;  /* 0x000000010d067812 */ /* 0x008fc800078e0cff */
[----:B------:R-:W-:-:S04]  /*c370*/  SHF.L.U32 R6, R6, 0x1f, RZ ;  /* 0x0000001f06067819 */ /* 0x000fc800000006ff */
[----:B------:R-:W3:Y:S01]  /*c380*/  SYNCS.PHASECHK.TRANS64.TRYWAIT P1, [R10+URZ+0x38820], R6 ;  /* 0x038820060a0075a7 */ /* 0x000ee2000802017f */
[----:B----4-:R-:W-:Y:S01]  /*c390*/  ISETP.GE.AND P2, PT, R9, 0x51, PT ;  /* 0x000000510900780c */ /* 0x010fe20003f46270 */
[----:B-1-3--:R-:W-:-:S12]  /*c3a0*/  @!P1 BRA `(.L_x_173) ;  /* 0x0000002400d09947 */ /* 0x00afd80003800000 */
.L_x_231:
[----:B------:R-:W-:Y:S05]  /*c3b0*/  BSYNC B0 ;  /* 0x0000000000007941 */ /* 0x000fea0003800000 */
.L_x_172:
[----:B------:R-:W-:Y:S05]  /*c3c0*/  @!P2 BRA `(.L_x_174) ;  /* 0x0000001800dca947 */ /* 0x000fea0003800000 */
[----:B-1----:R-:W2:Y:S01]  /*c3d0*/  LDL R7, [R1+0x10] ;  /* 0x0000100001077983 */ /* 0x002ea20000100800 */
[----:B------:R-:W-:Y:S02]  /*c3e0*/  IMAD.MOV.U32 R6, RZ, RZ, 0x1 ;  /* 0x00000001ff067424 */ /* 0x000fe400078e00ff */
[----:B--2---:R-:W-:-:S05]  /*c3f0*/  IMAD.MOV R14, RZ, RZ, -R7 ;  /* 0x000000ffff0e7224 */ /* 0x004fca00078e0a07 */
[----:B------:R-:W-:-:S05]  /*c400*/  VIADDMNMX R14, R14, R6, 0xffffffff, !PT ;  /* 0xffffffff0e0e7446 */ /* 0x000fca0007800106 */
[----:B------:R-:W-:-:S05]  /*c410*/  IMAD.IADD R6, R7, 0x1, R14 ;  /* 0x0000000107067824 */ /* 0x000fca00078e020e */
[----:B------:R-:W-:-:S04]  /*c420*/  LOP3.LUT R6, R6, 0x1, RZ, 0xc0, !PT ;  /* 0x0000000106067812 */ /* 0x000fc800078ec0ff */
[----:B------:R-:W-:Y:S01]  /*c430*/  ISETP.NE.U32.AND P1, PT, R6, 0x1, PT ;  /* 0x000000010600780c */ /* 0x000fe20003f25070 */
[----:B------:R-:W-:-:S12]  /*c440*/  VIADD R6, R7, 0xfffffffe ;  /* 0xfffffffe07067836 */ /* 0x000fd80000000000 */
[----:B------:R-:W-:Y:S05]  /*c450*/  @P1 BRA `(.L_x_175) ;  /* 0x00000008003c1947 */ /* 0x000fea0003800000 */
[----:B------:R-:W-:Y:S01]  /*c460*/  VIADD R9, R16, 0x1 ;  /* 0x0000000110097836 */ /* 0x000fe20000000000 */
[----:B------:R-:W-:Y:S04]  /*c470*/  BSSY B0, `(.L_x_176) ;  /* 0x0000089000007945 */ /* 0x000fe80003800000 */
        /* <DEDUP_REMOVED lines=8> */
[----:B------:R-:W-:Y:S01]  /*c500*/  IMAD.MOV.U32 R7, RZ, RZ, R6 ;  /* 0x000000ffff077224 */ /* 0x000fe200078e0006 */
[----:B------:R-:W-:Y:S01]  /*c510*/  ULDC.64 UR4, c[0x0][0x408] ;  /* 0x0001020000047ab9 */ /* 0x000fe20000000a00 */
[----:B------:R-:W-:Y:S01]  /*c520*/  ULDC.64 UR6, c[0x0][0x208] ;  /* 0x0000820000067ab9 */ /* 0x000fe20000000a00 */
[----:B-1----:R-:W-:-:S13]  /*c530*/  ISETP.NE.AND P1, PT, R15, 0x1, PT ;  /* 0x000000010f00780c */ /* 0x002fda0003f25270 */
[----:B------:R-:W1:Y:S02]  /*c540*/  @P1 LDC.64 R10, c[0x0][0x420] ;  /* 0x00010800ff0a1b82 */ /* 0x000e640000000a00 */
[----:B-1----:R-:W-:-:S05]  /*c550*/  @P1 IMAD.HI.U32 R10, R6, R10, RZ ;  /* 0x0000000a060a1227 */ /* 0x002fca00078e00ff */
[----:B------:R-:W-:-:S04]  /*c560*/  @P1 SHF.R.U32.HI R7, RZ, R11, R10 ;  /* 0x0000000bff071219 */ /* 0x000fc8000001160a */
[----:B------:R-:W-:Y:S02]  /*c570*/  IADD3 R10, -R7, RZ, RZ ;  /* 0x000000ff070a7210 */ /* 0x000fe40007ffe1ff */
[----:B------:R-:W-:-:S03]  /*c580*/  SHF.R.S32.HI R11, RZ, 0x1f, R7 ;  /* 0x0000001fff0b7819 */ /* 0x000fc60000011407 */
[----:B------:R-:W-:Y:S02]  /*c590*/  IMAD R6, R15, R10, R6 ;  /* 0x0000000a0f067224 */ /* 0x000fe400078e0206 */
[----:B------:R-:W-:Y:S02]  /*c5a0*/  IMAD R15, R12, UR4, RZ ;  /* 0x000000040c0f7c24 */ /* 0x000fe4000f8e02ff */
[----:B------:R-:W-:Y:S02]  /*c5b0*/  IMAD.MOV.U32 R10, RZ, RZ, R7 ;  /* 0x000000ffff0a7224 */ /* 0x000fe400078e0007 */
[C---:B------:R-:W-:Y:S02]  /*c5c0*/  IMAD R7, R5.reuse, UR5, R15 ;  /* 0x0000000505077c24 */ /* 0x040fe4000f8e020f */
[----:B------:R-:W-:-:S04]  /*c5d0*/  IMAD.WIDE.U32 R10, R5, UR4, R10 ;  /* 0x00000004050a7c25 */ /* 0x000fc8000f8e000a */
[----:B------:R-:W-:Y:S01]  /*c5e0*/  IMAD.IADD R7, R7, 0x1, R11 ;  /* 0x0000000107077824 */ /* 0x000fe200078e020b */
[----:B------:R-:W-:-:S04]  /*c5f0*/  LEA R2, P1, R10, R2, 0x2 ;  /* 0x000000020a027211 */ /* 0x000fc800078210ff */
[----:B------:R-:W-:-:S05]  /*c600*/  LEA.HI.X R3, R10, R3, R7, 0x2, P1 ;  /* 0x000000030a037211 */ /* 0x000fca00008f1407 */
[----:B------:R1:W5:Y:S04]  /*c610*/  LDG.E R7, desc[UR6][R2.64] ;  /* 0x0000000602077981 */ /* 0x000368000c1e1900 */
.L_x_178:
[----:B-1----:R-:W1:Y:S01]  /*c620*/  S2R R3, SR_CgaCtaId ;  /* 0x0000000000037919 */ /* 0x002e620000008800 */
[----:B------:R-:W-:-:S04]  /*c630*/  MOV R2, 0x400 ;  /* 0x0000040000027802 */ /* 0x000fc80000000f00 */
[----:B-1----:R-:W-:Y:S02]  /*c640*/  LEA R2, R3, R2, 0x18 ;  /* 0x0000000203027211 */ /* 0x002fe400078ec0ff */
[----:B------:R-:W-:-:S03]  /*c650*/  SHF.L.U32 R3, R13, 0x1f, RZ ;  /* 0x0000001f0d037819 */ /* 0x000fc600000006ff */
[----:B------:R-:W-:-:S04]  /*c660*/  IMAD R2, R9, 0x8, R2 ;  /* 0x0000000809027824 */ /* 0x000fc800078e0202 */
[----:B------:R-:W1:Y:S02]  /*c670*/  SYNCS.PHASECHK.TRANS64.TRYWAIT P1, [R2+URZ+0x38840], R3 ;  /* 0x03884003020075a7 */ /* 0x000e64000802017f */
[----:B-1----:R-:W-:Y:S05]  /*c680*/  @!P1 BRA `(.L_x_179) ;  /* 0x0000002400389947 */ /* 0x002fea0003800000 */
.L_x_232:
[----:B------:R-:W2:Y:S01]  /*c690*/  S2R R10, SR_TID.X ;  /* 0x00000000000a7919 */ /* 0x000ea20000002100 */
[----:B------:R-:W-:Y:S01]  /*c6a0*/  UPRMT UR4, UR38, 0x9910, URZ ;  /* 0x0000991026047896 */ /* 0x000fe2000800003f */
[----:B--2---:R-:W-:-:S13]  /*c6b0*/  LOP3.LUT P1, RZ, R10, 0x7f, RZ, 0xc0, !PT ;  /* 0x0000007f0aff7812 */ /* 0x004fda000782c0ff */
[----:B-1----:R-:W-:-:S04]  /*c6c0*/  @!P1 IMAD.MOV.U32 R3, RZ, RZ, 0xa000 ;  /* 0x0000a000ff039424 */ /* 0x002fc800078e00ff */
[----:B------:R1:W-:Y:S02]  /*c6d0*/  @!P1 SYNCS.ARRIVE.TRANS64 RZ, [R2+URZ+0x38830], R3 ;  /* 0x0388300302ff99a7 */ /* 0x0003e4000800003f */
[----:B-1----:R-:W-:-:S05]  /*c6e0*/  IMAD.U32 R3, RZ, RZ, UR4 ;  /* 0x00000004ff037e24 */ /* 0x002fca000f8e00ff */
[----:B------:R-:W-:-:S13]  /*c6f0*/  ISETP.NE.AND P2, PT, R3, 0x2, PT ;  /* 0x000000020300780c */ /* 0x000fda0003f45270 */
[----:B------:R-:W-:Y:S05]  /*c700*/  @P2 BRA `(.L_x_180) ;  /* 0x0000000000042947 */ /* 0x000fea0003800000 */
[----:B------:R-:W-:Y:S01]  /*c710*/  BPT.TRAP 0x1 ;  /* 0x000000040000795c */ /* 0x000fe20000300000 */
.L_x_180:
[----:B------:R-:W2:Y:S02]  /*c720*/  LDL R3, [R1+0x4] ;  /* 0x0000040001037983 */ /* 0x000ea40000100800 */
[----:B--2---:R-:W-:-:S13]  /*c730*/  ISETP.NE.AND P1, PT, R3, RZ, PT ;  /* 0x000000ff0300720c */ /* 0x004fda0003f25270 */
[----:B------:R-:W-:Y:S05]  /*c740*/  @P1 BRA `(.L_x_181) ;  /* 0x0000000000041947 */ /* 0x000fea0003800000 */
[----:B------:R-:W-:Y:S01]  /*c750*/  BPT.TRAP 0x1 ;  /* 0x000000040000795c */ /* 0x000fe20000300000 */
.L_x_181:
[----:B------:R-:W1:Y:S01]  /*c760*/  S2R R11, SR_CgaCtaId ;  /* 0x00000000000b7919 */ /* 0x000e620000008800 */
[----:B------:R-:W-:Y:S01]  /*c770*/  MOV R10, 0x400 ;  /* 0x00000400000a7802 */ /* 0x000fe20000000f00 */
[----:B------:R-:W-:Y:S01]  /*c780*/  UIADD3 UR4, UP0, UR36, 0x370, URZ ;  /* 0x0000037024047890 */ /* 0x000fe2000ff1e03f */
[----:B------:R-:W-:Y:S01]  /*c790*/  R2UR UR9, R2 ;  /* 0x00000000020972ca */ /* 0x000fe200000e0000 */
[----:B------:R-:W-:Y:S01]  /*c7a0*/  IMAD R2, R9, 0x5000, R21 ;  /* 0x0000500009027824 */ /* 0x000fe200078e0215 */
[----:B------:R-:W-:Y:S01]  /*c7b0*/  R2UR UR11, R6 ;  /* 0x00000000060b72ca */ /* 0x000fe200000e0000 */
[----:B------:R-:W-:Y:S01]  /*c7c0*/  UMOV UR10, URZ ;  /* 0x0000003f000a7c82 */ /* 0x000fe20008000000 */
[----:B------:R-:W-:Y:S01]  /*c7d0*/  R2UR UR5, R20 ;  /* 0x00000000140572ca */ /* 0x000fe200000e0000 */
[----:B------:R-:W-:Y:S01]  /*c7e0*/  UMOV UR19, 0x30000 ;  /* 0x0003000000137882 */ /* 0x000fe20000000000 */
[----:B------:R-:W-:Y:S01]  /*c7f0*/  R2UR UR12, R0 ;  /* 0x00000000000c72ca */ /* 0x000fe200000e0000 */
[----:B------:R-:W-:Y:S01]  /*c800*/  UMOV UR6, 0x0 ;  /* 0x0000000000067882 */ /* 0x000fe20000000000 */
[----:B-----5:R-:W-:Y:S01]  /*c810*/  R2UR UR13, R7 ;  /* 0x00000000070d72ca */ /* 0x020fe200000e0000 */
[----:B------:R-:W-:Y:S01]  /*c820*/  UMOV UR7, 0x14f00000 ;  /* 0x14f0000000077882 */ /* 0x000fe20000000000 */
[----:B------:R-:W-:Y:S01]  /*c830*/  UMOV UR17, 0x40 ;  /* 0x0000004000117882 */ /* 0x000fe20000000000 */
[----:B------:R-:W-:Y:S01]  /*c840*/  UMOV UR18, 0x80 ;  /* 0x0000008000127882 */ /* 0x000fe20000000000 */
[----:B------:R-:W-:Y:S01]  /*c850*/  SHF.L.U32 R3, R19, 0x1f, RZ ;  /* 0x0000001f13037819 */ /* 0x000fe200000006ff */
[----:B------:R-:W-:-:S04]  /*c860*/  UIADD3 UR9, UR9, 0x38830, URZ ;  /* 0x0003883009097890 */ /* 0x000fc8000fffe03f */
[----:B------:R-:W-:Y:S02]  /*c870*/  UIMAD UR11, UR11, 0x50, UR5 ;  /* 0x000000500b0b78a4 */ /* 0x000fe4000f8e0205 */
[----:B------:R-:W-:Y:S01]  /*c880*/  UIADD3.X UR5, URZ, UR37, URZ, UP0, !UPT ;  /* 0x000000253f057290 */ /* 0x000fe200087fe43f */
[----:B-1----:R-:W-:-:S05]  /*c890*/  LEA R10, R11, R10, 0x18 ;  /* 0x0000000a0b0a7211 */ /* 0x002fca00078ec0ff */
[----:B------:R-:W-:-:S05]  /*c8a0*/  IMAD R2, R2, 0x2, R10 ;  /* 0x0000000202027824 */ /* 0x000fca00078e020a */
[----:B------:R-:W-:Y:S01]  /*c8b0*/  R2UR UR14, R2 ;  /* 0x00000000020e72ca */ /* 0x000fe200000e0000 */
[----:B------:R-:W-:-:S12]  /*c8c0*/  IMAD R2, R16, 0x8, R10 ;  /* 0x0000000810027824 */ /* 0x000fd800078e020a */
[----:B------:R-:W-:Y:S02]  /*c8d0*/  UIADD3 UR8, UR14, 0x24400, URZ ;  /* 0x000244000e087890 */ /* 0x000fe4000fffe03f */
[----:B------:R-:W-:Y:S02]  /*c8e0*/  UIADD3 UR15, UR14, 0x26c00, URZ ;  /* 0x00026c000e0f7890 */ /* 0x000fe4000fffe03f */
[----:B------:R-:W-:Y:S02]  /*c8f0*/  UIADD3 UR16, UR14, 0x29400, URZ ;  /* 0x000294000e107890 */ /* 0x000fe4000fffe03f */
[----:B------:R-:W-:-:S03]  /*c900*/  UIADD3 UR14, UR14, 0x2bc00, URZ ;  /* 0x0002bc000e0e7890 */ /* 0x000fc6000fffe03f */
[----:B------:R1:W-:Y:S02]  /*c910*/  UTMALDG.4D.MULTICAST [UR8], [UR4], UR19, desc[UR6] ;  /* 0x00000608040073b4 */ /* 0x0003e40008019813 */
[----:B-1----:R-:W-:Y:S01]  /*c920*/  UMOV UR8, UR15 ;  /* 0x0000000f00087c82 */ /* 0x002fe20008000000 */
[----:B------:R-:W-:Y:S01]  /*c930*/  UMOV UR10, UR17 ;  /* 0x00000011000a7c82 */ /* 0x000fe20008000000 */
[----:B------:R-:W-:Y:S01]  /*c940*/  UMOV UR15, 0xc0 ;  /* 0x000000c0000f7882 */ /* 0x000fe20000000000 */
[----:B------:R1:W-:Y:S02]  /*c950*/  UTMALDG.4D.MULTICAST [UR8], [UR4], UR19, desc[UR6] ;  /* 0x00000608040073b4 */ /* 0x0003e40008019813 */
[----:B-1----:R-:W-:Y:S01]  /*c960*/  UMOV UR8, UR16 ;  /* 0x0000001000087c82 */ /* 0x002fe20008000000 */
[----:B------:R-:W-:Y:S02]  /*c970*/  UMOV UR10, UR18 ;  /* 0x00000012000a7c82 */ /* 0x000fe40008000000 */
[----:B------:R1:W-:Y:S02]  /*c980*/  UTMALDG.4D.MULTICAST [UR8], [UR4], UR19, desc[UR6] ;  /* 0x00000608040073b4 */ /* 0x0003e40008019813 */
[----:B-1----:R-:W-:Y:S01]  /*c990*/  UMOV UR8, UR14 ;  /* 0x0000000e00087c82 */ /* 0x002fe20008000000 */
[----:B------:R-:W-:-:S02]  /*c9a0*/  UMOV UR10, UR15 ;  /* 0x0000000f000a7c82 */ /* 0x000fc40008000000 */
[----:B------:R1:W-:Y:S01]  /*c9b0*/  UTMALDG.4D.MULTICAST [UR8], [UR4], UR19, desc[UR6] ;  /* 0x00000608040073b4 */ /* 0x0003e20008019813 */
[----:B------:R-:W2:Y:S02]  /*c9c0*/  SYNCS.PHASECHK.TRANS64.TRYWAIT P1, [R2+URZ+0x38860], R3 ;  /* 0x03886003020075a7 */ /* 0x000ea4000802017f */
[----:B-12---:R-:W-:Y:S05]  /*c9d0*/  @!P1 BRA `(.L_x_182) ;  /* 0x0000002000789947 */ /* 0x006fea0003800000 */
.L_x_233:
[----:B------:R-:W2:Y:S02]  /*c9e0*/  S2R R10, SR_TID.X ;  /* 0x00000000000a7919 */ /* 0x000ea40000002100 */
[----:B--2---:R-:W-:-:S13]  /*c9f0*/  LOP3.LUT P1, RZ, R10, 0x7f, RZ, 0xc0, !PT ;  /* 0x0000007f0aff7812 */ /* 0x004fda000782c0ff */
[----:B-1----:R-:W-:-:S04]  /*ca00*/  @!P1 IMAD.MOV.U32 R3, RZ, RZ, 0xa000 ;  /* 0x0000a000ff039424 */ /* 0x002fc800078e00ff */
[----:B------:R1:W-:Y:S01]  /*ca10*/  @!P1 SYNCS.ARRIVE.TRANS64 RZ, [R2+URZ+0x38850], R3 ;  /* 0x0388500302ff99a7 */ /* 0x0003e2000800003f */
[----:B------:R-:W-:Y:S05]  /*ca20*/  @P2 BRA `(.L_x_183) ;  /* 0x0000000000042947 */ /* 0x000fea0003800000 */
[----:B------:R-:W-:Y:S01]  /*ca30*/  BPT.TRAP 0x1 ;  /* 0x000000040000795c */ /* 0x000fe20000300000 */
.L_x_183:
[----:B-1----:R-:W2:Y:S02]  /*ca40*/  LDL R3, [R1+0x4] ;  /* 0x0000040001037983 */ /* 0x002ea40000100800 */
[----:B--2---:R-:W-:-:S13]  /*ca50*/  ISETP.NE.AND P1, PT, R3, RZ, PT ;  /* 0x000000ff0300720c */ /* 0x004fda0003f25270 */
[----:B------:R-:W-:Y:S05]  /*ca60*/  @P1 BRA `(.L_x_184) ;  /* 0x0000000000041947 */ /* 0x000fea0003800000 */
[----:B------:R-:W-:Y:S01]  /*ca70*/  BPT.TRAP 0x1 ;  /* 0x000000040000795c */ /* 0x000fe20000300000 */
.L_x_184:
[----:B------:R-:W2:Y:S01]  /*ca80*/  LDL.LU R3, [R1] ;  /* 0x0000000001037983 */ /* 0x000ea20000300800 */
[----:B------:R-:W-:Y:S01]  /*ca90*/  MOV R10, 0x400 ;  /* 0x00000400000a7802 */ /* 0x000fe20000000f00 */
[----:B------:R-:W-:Y:S01]  /*caa0*/  UIADD3 UR4, UP0, UR36, 0x470, URZ ;  /* 0x0000047024047890 */ /* 0x000fe2000ff1e03f */
[----:B------:R-:W-:Y:S01]  /*cab0*/  R2UR UR5, R20 ;  /* 0x00000000140572ca */ /* 0x000fe200000e0000 */
[----:B------:R-:W1:Y:S01]  /*cac0*/  S2R R11, SR_CgaCtaId ;  /* 0x00000000000b7919 */ /* 0x000e620000008800 */
[----:B------:R-:W-:Y:S01]  /*cad0*/  R2UR UR9, R2 ;  /* 0x00000000020972ca */ /* 0x000fe200000e0000 */
[----:B------:R-:W-:Y:S01]  /*cae0*/  UMOV UR10, URZ ;  /* 0x0000003f000a7c82 */ /* 0x000fe20008000000 */
[----:B------:R-:W-:Y:S01]  /*caf0*/  R2UR UR13, R4 ;  /* 0x00000000040d72ca */ /* 0x000fe200000e0000 */
[----:B------:R-:W-:Y:S01]  /*cb00*/  UMOV UR18, 0x30000 ;  /* 0x0003000000127882 */ /* 0x000fe20000000000 */
[----:B------:R-:W-:Y:S01]  /*cb10*/  R2UR UR12, R0 ;  /* 0x00000000000c72ca */ /* 0x000fe200000e0000 */
[----:B------:R-:W-:Y:S01]  /*cb20*/  UMOV UR6, 0x0 ;  /* 0x0000000000067882 */ /* 0x000fe20000000000 */
[----:B------:R-:W-:Y:S01]  /*cb30*/  UMOV UR7, 0x14f00000 ;  /* 0x14f0000000077882 */ /* 0x000fe20000000000 */
[----:B------:R-:W-:Y:S01]  /*cb40*/  UMOV UR17, 0x40 ;  /* 0x0000004000117882 */ /* 0x000fe20000000000 */
[----:B------:R3:W-:Y:S01]  /*cb50*/  STL [R1], R6 ;  /* 0x0000000601007387 */ /* 0x0007e20000100800 */
[----:B------:R-:W-:-:S04]  /*cb60*/  IMAD.MOV.U32 R4, RZ, RZ, R7 ;  /* 0x000000ffff047224 */ /* 0x000fc800078e0007 */
[----:B------:R-:W-:Y:S01]  /*cb70*/  UIADD3 UR9, UR9, 0x38850, URZ ;  /* 0x0003885009097890 */ /* 0x000fe2000fffe03f */
[----:B-1----:R-:W-:Y:S02]  /*cb80*/  LEA R10, R11, R10, 0x18 ;  /* 0x0000000a0b0a7211 */ /* 0x002fe400078ec0ff */
[----:B--2---:R-:W-:Y:S01]  /*cb90*/  R2UR UR11, R3 ;  /* 0x00000000030b72ca */ /* 0x004fe200000e0000 */
[----:B------:R-:W-:-:S05]  /*cba0*/  IMAD R3, R16, 0x5000, R21 ;  /* 0x0000500010037824 */ /* 0x000fca00078e0215 */
[----:B------:R-:W-:-:S04]  /*cbb0*/  LEA R3, R3, R10, 0x1 ;  /* 0x0000000a03037211 */ /* 0x000fc800078e08ff */
[----:B------:R-:W-:-:S03]  /*cbc0*/  R2UR UR16, R3 ;  /* 0x00000000031072ca */ /* 0x000fc600000e0000 */
[----:B------:R-:W-:Y:S02]  /*cbd0*/  UIMAD UR11, UR11, 0x50, UR5 ;  /* 0x000000500b0b78a4 */ /* 0x000fe4000f8e0205 */
[----:B------:R-:W-:-:S08]  /*cbe0*/  UIADD3.X UR5, URZ, UR37, URZ, UP0, !UPT ;  /* 0x000000253f057290 */ /* 0x000fd000087fe43f */
        /* <DEDUP_REMOVED lines=10> */
[----:B------:R-:W-:Y:S01]  /*cc90*/  UMOV UR10, UR14 ;  /* 0x0000000e000a7c82 */ /* 0x000fe20008000000 */
[----:B------:R-:W-:Y:S01]  /*cca0*/  UMOV UR14, 0xc0 ;  /* 0x000000c0000e7882 */ /* 0x000fe20000000000 */
[----:B------:R1:W-:Y:S02]  /*ccb0*/  UTMALDG.4D.MULTICAST [UR8], [UR4], UR18, desc[UR6] ;  /* 0x00000608040073b4 */ /* 0x0003e40008019812 */
[----:B-1----:R-:W-:Y:S01]  /*ccc0*/  UMOV UR8, UR16 ;  /* 0x0000001000087c82 */ /* 0x002fe20008000000 */
[----:B------:R-:W-:-:S02]  /*ccd0*/  UMOV UR10, UR14 ;  /* 0x0000000e000a7c82 */ /* 0x000fc40008000000 */
[----:B------:R3:W-:Y:S02]  /*cce0*/  UTMALDG.4D.MULTICAST [UR8], [UR4], UR18, desc[UR6] ;  /* 0x00000608040073b4 */ /* 0x0007e40008019812 */
[----:B---3--:R-:W-:Y:S01]  /*ccf0*/  NOP ;  /* 0x0000000000007918 */ /* 0x008fe20000000000 */
.L_x_177:
[----:B------:R-:W-:Y:S05]  /*cd00*/  BSYNC B0 ;  /* 0x0000000000007941 */ /* 0x000fea0003800000 */
.L_x_176:
[----:B------:R-:W2:Y:S01]  /*cd10*/  LDL.LU R2, [R1+0x10] ;  /* 0x0000100001027983 */ /* 0x000ea20000300800 */
[----:B------:R-:W-:Y:S02]  /*cd20*/  IMAD.MOV.U32 R16, RZ, RZ, R9 ;  /* 0x000000ffff107224 */ /* 0x000fe400078e0009 */
[----:B------:R-:W-:Y:S02]  /*cd30*/  IMAD.MOV.U32 R19, RZ, RZ, R13 ;  /* 0x000000ffff137224 */ /* 0x000fe400078e000d */
[----:B--2---:R-:W-:-:S07]  /*cd40*/  VIADD R6, R2, 0xfffffffd ;  /* 0xfffffffd02067836 */ /* 0x004fce0000000000 */
.L_x_175:
[----:B------:R-:W-:Y:S01]  /*cd50*/  IMAD.MOV R3, RZ, RZ, -R14 ;  /* 0x000000ffff037224 */ /* 0x000fe200078e0a0e */
[----:B------:R-:W-:Y:S04]  /*cd60*/  BSSY B0, `(.L_x_174) ;  /* 0x000011d000007945 */ /* 0x000fe80003800000 */
[----:B------:R-:W-:-:S13]  /*cd70*/  ISETP.NE.AND P1, PT, R8, R3, PT ;  /* 0x000000030800720c */ /* 0x000fda0003f25270 */
[----:B------:R-:W-:Y:S05]  /*cd80*/  @!P1 BRA `(.L_x_185) ;  /* 0x0000001000689947 */ /* 0x000fea0003800000 */
[----:B------:R-:W-:-:S07]  /*cd90*/  IMAD.MOV.U32 R8, RZ, RZ, R4 ;  /* 0x000000ffff087224 */ /* 0x000fce00078e0004 */
.L_x_204:
        /* <DEDUP_REMOVED lines=16> */
[----:B-1----:R-:W-:Y:S01]  /*cea0*/  @P1 IMAD.HI.U32 R8, R6, R2, RZ ;  /* 0x0000000206081227 */ /* 0x002fe200078e00ff */
[----:B------:R-:W-:-:S04]  /*ceb0*/  MOV R2, R6 ;  /* 0x0000000600027202 */ /* 0x000fc80000000f00 */
[----:B------:R-:W-:Y:S02]  /*cec0*/  @P1 SHF.R.U32.HI R2, RZ, R3, R8 ;  /* 0x00000003ff021219 */ /* 0x000fe40000011608 */
[----:B------:R-:W1:Y:S03]  /*ced0*/  LDC.64 R8, c[0x0][0x3f8] ;  /* 0x0000fe00ff087b82 */ /* 0x000e660000000a00 */
[----:B------:R-:W-:-:S04]  /*cee0*/  IMAD.MOV R3, RZ, RZ, -R2 ;  /* 0x000000ffff037224 */ /* 0x000fc800078e0a02 */
[----:B------:R-:W-:Y:S01]  /*cef0*/  IMAD R11, R11, R3, R6 ;  /* 0x000000030b0b7224 */ /* 0x000fe200078e0206 */
[----:B------:R-:W-:-:S03]  /*cf00*/  SHF.R.S32.HI R3, RZ, 0x1f, R2 ;  /* 0x0000001fff037819 */ /* 0x000fc60000011402 */
[----:B------:R-:W-:-:S04]  /*cf10*/  IMAD.WIDE.U32 R2, R5, UR4, R2 ;  /* 0x0000000405027c25 */ /* 0x000fc8000f8e0002 */
[----:B------:R-:W-:Y:S01]  /*cf20*/  IMAD.IADD R13, R13, 0x1, R3 ;  /* 0x000000010d0d7824 */ /* 0x000fe200078e0203 */
[----:B-1----:R-:W-:-:S04]  /*cf30*/  LEA R8, P1, R2, R8, 0x2 ;  /* 0x0000000802087211 */ /* 0x002fc800078210ff */
[----:B------:R-:W-:-:S05]  /*cf40*/  LEA.HI.X R9, R2, R9, R13, 0x2, P1 ;  /* 0x0000000902097211 */ /* 0x000fca00008f140d */
[----:B------:R1:W5:Y:S04]  /*cf50*/  LDG.E R8, desc[UR6][R8.64] ;  /* 0x0000000608087981 */ /* 0x000368000c1e1900 */
.L_x_188:
[----:B------:R-:W2:Y:S01]  /*cf60*/  S2R R3, SR_CgaCtaId ;  /* 0x0000000000037919 */ /* 0x000ea20000008800 */
[----:B------:R-:W-:-:S04]  /*cf70*/  MOV R2, 0x400 ;  /* 0x0000040000027802 */ /* 0x000fc80000000f00 */
[----:B--2---:R-:W-:Y:S02]  /*cf80*/  LEA R2, R3, R2, 0x18 ;  /* 0x0000000203027211 */ /* 0x004fe400078ec0ff */
[----:B------:R-:W-:-:S03]  /*cf90*/  SHF.L.U32 R3, R10, 0x1f, RZ ;  /* 0x0000001f0a037819 */ /* 0x000fc600000006ff */
[----:B------:R-:W-:-:S04]  /*cfa0*/  IMAD R2, R7, 0x8, R2 ;  /* 0x0000000807027824 */ /* 0x000fc800078e0202 */
[----:B------:R-:W2:Y:S02]  /*cfb0*/  SYNCS.PHASECHK.TRANS64.TRYWAIT P1, [R2+URZ+0x38840], R3 ;  /* 0x03884003020075a7 */ /* 0x000ea4000802017f */
[----:B--2---:R-:W-:Y:S05]  /*cfc0*/  @!P1 BRA `(.L_x_189) ;  /* 0x0000001c00109947 */ /* 0x004fea0003800000 */
.L_x_234:
[----:B-1----:R-:W1:Y:S01]  /*cfd0*/  S2R R9, SR_TID.X ;  /* 0x0000000000097919 */ /* 0x002e620000002100 */
[----:B------:R-:W-:Y:S01]  /*cfe0*/  UPRMT UR4, UR38, 0x9910, URZ ;  /* 0x0000991026047896 */ /* 0x000fe2000800003f */
[----:B-1----:R-:W-:-:S13]  /*cff0*/  LOP3.LUT P1, RZ, R9, 0x7f, RZ, 0xc0, !PT ;  /* 0x0000007f09ff7812 */ /* 0x002fda000782c0ff */
[----:B--2---:R-:W-:-:S04]  /*d000*/  @!P1 IMAD.MOV.U32 R3, RZ, RZ, 0xa000 ;  /* 0x0000a000ff039424 */ /* 0x004fc800078e00ff */
[----:B------:R1:W-:Y:S02]  /*d010*/  @!P1 SYNCS.ARRIVE.TRANS64 RZ, [R2+URZ+0x38830], R3 ;  /* 0x0388300302ff99a7 */ /* 0x0003e4000800003f */
[----:B-1----:R-:W-:-:S05]  /*d020*/  IMAD.U32 R3, RZ, RZ, UR4 ;  /* 0x00000004ff037e24 */ /* 0x002fca000f8e00ff */
[----:B------:R-:W-:-:S13]  /*d030*/  ISETP.NE.AND P2, PT, R3, 0x2, PT ;  /* 0x000000020300780c */ /* 0x000fda0003f45270 */
[----:B------:R-:W-:Y:S05]  /*d040*/  @P2 BRA `(.L_x_190) ;  /* 0x0000000000042947 */ /* 0x000fea0003800000 */
[----:B------:R-:W-:Y:S01]  /*d050*/  BPT.TRAP 0x1 ;  /* 0x000000040000795c */ /* 0x000fe20000300000 */
.L_x_190:
[----:B------:R-:W2:Y:S02]  /*d060*/  LDL R3, [R1+0x4] ;  /* 0x0000040001037983 */ /* 0x000ea40000100800 */
[----:B--2---:R-:W-:-:S13]  /*d070*/  ISETP.NE.AND P1, PT, R3, RZ, PT ;  /* 0x000000ff0300720c */ /* 0x004fda0003f25270 */
[----:B------:R-:W-:Y:S05]  /*d080*/  @P1 BRA `(.L_x_191) ;  /* 0x0000000000041947 */ /* 0x000fea0003800000 */
[----:B------:R-:W-:Y:S01]  /*d090*/  BPT.TRAP 0x1 ;  /* 0x000000040000795c */ /* 0x000fe20000300000 */
.L_x_191:
        /* <DEDUP_REMOVED lines=40> */
.L_x_235:
[----:B------:R-:W2:Y:S02]  /*d320*/  S2R R3, SR_TID.X ;  /* 0x0000000000037919 */ /* 0x000ea40000002100 */
[----:B--2---:R-:W-:-:S13]  /*d330*/  LOP3.LUT P1, RZ, R3, 0x7f, RZ, 0xc0, !PT ;  /* 0x0000007f03ff7812 */ /* 0x004fda000782c0ff */
[----:B------:R-:W-:-:S04]  /*d340*/  @!P1 IMAD.MOV.U32 R3, RZ, RZ, 0xa000 ;  /* 0x0000a000ff039424 */ /* 0x000fc800078e00ff */
[----:B------:R2:W-:Y:S01]  /*d350*/  @!P1 SYNCS.ARRIVE.TRANS64 RZ, [R2+URZ+0x38850], R3 ;  /* 0x0388500302ff99a7 */ /* 0x0005e2000800003f */
[----:B------:R-:W-:Y:S05]  /*d360*/  @P2 BRA `(.L_x_193) ;  /* 0x0000000000042947 */ /* 0x000fea0003800000 */
[----:B------:R-:W-:Y:S01]  /*d370*/  BPT.TRAP 0x1 ;  /* 0x000000040000795c */ /* 0x000fe20000300000 */
.L_x_193:
[----:B--2---:R-:W2:Y:S02]  /*d380*/  LDL R3, [R1+0x4] ;  /* 0x0000040001037983 */ /* 0x004ea40000100800 */
[----:B--2---:R-:W-:-:S13]  /*d390*/  ISETP.NE.AND P1, PT, R3, RZ, PT ;  /* 0x000000ff0300720c */ /* 0x004fda0003f25270 */
[----:B------:R-:W-:Y:S05]  /*d3a0*/  @P1 BRA `(.L_x_194) ;  /* 0x0000000000041947 */ /* 0x000fea0003800000 */
[----:B------:R-:W-:Y:S01]  /*d3b0*/  BPT.TRAP 0x1 ;  /* 0x000000040000795c */ /* 0x000fe20000300000 */
.L_x_194:
[----:B------:R-:W2:Y:S01]  /*d3c0*/  LDL.LU R13, [R1] ;  /* 0x00000000010d7983 */ /* 0x000ea20000300800 */
[----:B------:R-:W-:Y:S01]  /*d3d0*/  MOV R3, 0x400 ;  /* 0x0000040000037802 */ /* 0x000fe20000000f00 */
[----:B------:R-:W-:Y:S01]  /*d3e0*/  IMAD R16, R16, 0x5000, R21 ;  /* 0x0000500010107824 */ /* 0x000fe200078e0215 */
[----:B------:R-:W-:Y:S01]  /*d3f0*/  R2UR UR5, R20 ;  /* 0x00000000140572ca */ /* 0x000fe200000e0000 */
[----:B------:R-:W3:Y:S01]  /*d400*/  S2R R9, SR_CgaCtaId ;  /* 0x0000000000097919 */ /* 0x000ee20000008800 */
[----:B------:R-:W-:Y:S01]  /*d410*/  R2UR UR9, R2 ;  /* 0x00000000020972ca */ /* 0x000fe200000e0000 */
[----:B------:R-:W-:Y:S01]  /*d420*/  UIADD3 UR4, UP0, UR36, 0x470, URZ ;  /* 0x0000047024047890 */ /* 0x000fe2000ff1e03f */
[----:B------:R-:W-:Y:S01]  /*d430*/  R2UR UR13, R4 ;  /* 0x00000000040d72ca */ /* 0x000fe200000e0000 */
[----:B------:R-:W-:Y:S01]  /*d440*/  UMOV UR10, URZ ;  /* 0x0000003f000a7c82 */ /* 0x000fe20008000000 */
[----:B------:R-:W-:Y:S01]  /*d450*/  R2UR UR12, R0 ;  /* 0x00000000000c72ca */ /* 0x000fe200000e0000 */
[----:B------:R-:W-:Y:S01]  /*d460*/  UMOV UR18, 0x30000 ;  /* 0x0003000000127882 */ /* 0x000fe20000000000 */
[----:B------:R-:W-:Y:S01]  /*d470*/  UMOV UR6, 0x0 ;  /* 0x0000000000067882 */ /* 0x000fe20000000000 */
[----:B------:R-:W-:Y:S01]  /*d480*/  UMOV UR7, 0x14f00000 ;  /* 0x14f0000000077882 */ /* 0x000fe20000000000 */
[----:B------:R-:W-:Y:S01]  /*d490*/  UMOV UR17, 0x40 ;  /* 0x0000004000117882 */ /* 0x000fe20000000000 */
[----:B------:R4:W-:Y:S01]  /*d4a0*/  STL [R1], R11 ;  /* 0x0000000b01007387 */ /* 0x0009e20000100800 */
[----:B------:R-:W-:-:S03]  /*d4b0*/  IMAD.MOV.U32 R4, RZ, RZ, R8 ;  /* 0x000000ffff047224 */ /* 0x000fc600078e0008 */
[----:B------:R-:W-:Y:S01]  /*d4c0*/  UIADD3 UR9, UR9, 0x38850, URZ ;  /* 0x0003885009097890 */ /* 0x000fe2000fffe03f */
[----:B---3--:R-:W-:-:S04]  /*d4d0*/  LEA R3, R9, R3, 0x18 ;  /* 0x0000000309037211 */ /* 0x008fc800078ec0ff */
[----:B------:R-:W-:-:S04]  /*d4e0*/  LEA R16, R16, R3, 0x1 ;  /* 0x0000000310107211 */ /* 0x000fc800078e08ff */
[----:B------:R-:W-:-:S13]  /*d4f0*/  R2UR UR14, R16 ;  /* 0x00000000100e72ca */ /* 0x000fda00000e0000 */
[----:B------:R-:W-:Y:S02]  /*d500*/  UIADD3 UR8, UR14, 0x400, URZ ;  /* 0x000004000e087890 */ /* 0x000fe4000fffe03f */
[----:B------:R-:W-:Y:S02]  /*d510*/  UIADD3 UR15, UR14, 0x2c00, URZ ;  /* 0x00002c000e0f7890 */ /* 0x000fe4000fffe03f */
[----:B------:R-:W-:Y:S02]  /*d520*/  UIADD3 UR16, UR14, 0x5400, URZ ;  /* 0x000054000e107890 */ /* 0x000fe4000fffe03f */
[----:B------:R-:W-:Y:S01]  /*d530*/  UIADD3 UR14, UR14, 0x7c00, URZ ;  /* 0x00007c000e0e7890 */ /* 0x000fe2000fffe03f */
[----:B--2---:R-:W-:-:S13]  /*d540*/  R2UR UR11, R13 ;  /* 0x000000000d0b72ca */ /* 0x004fda00000e0000 */
[----:B------:R-:W-:Y:S02]  /*d550*/  UIMAD UR11, UR11, 0x50, UR5 ;  /* 0x000000500b0b78a4 */ /* 0x000fe4000f8e0205 */
[----:B------:R-:W-:-:S09]  /*d560*/  UIADD3.X UR5, URZ, UR37, URZ, UP0, !UPT ;  /* 0x000000253f057290 */ /* 0x000fd200087fe43f */
[----:B------:R2:W-:Y:S02]  /*d570*/  UTMALDG.4D.MULTICAST [UR8], [UR4], UR18, desc[UR6] ;  /* 0x00000608040073b4 */ /* 0x0005e40008019812 */
[----:B--2---:R-:W-:Y:S01]  /*d580*/  UMOV UR8, UR15 ;  /* 0x0000000f00087c82 */ /* 0x004fe20008000000 */
[----:B------:R-:W-:Y:S01]  /*d590*/  UMOV UR10, UR17 ;  /* 0x00000011000a7c82 */ /* 0x000fe20008000000 */
[----:B------:R-:W-:Y:S01]  /*d5a0*/  UMOV UR15, 0x80 ;  /* 0x00000080000f7882 */ /* 0x000fe20000000000 */
[----:B------:R2:W-:Y:S02]  /*d5b0*/  UTMALDG.4D.MULTICAST [UR8], [UR4], UR18, desc[UR6] ;  /* 0x00000608040073b4 */ /* 0x0005e40008019812 */
[----:B--2---:R-:W-:Y:S01]  /*d5c0*/  UMOV UR8, UR16 ;  /* 0x0000001000087c82 */ /* 0x004fe20008000000 */
[----:B------:R-:W-:Y:S01]  /*d5d0*/  UMOV UR10, UR15 ;  /* 0x0000000f000a7c82 */ /* 0x000fe20008000000 */
[----:B------:R-:W-:Y:S01]  /*d5e0*/  UMOV UR15, 0xc0 ;  /* 0x000000c0000f7882 */ /* 0x000fe20000000000 */
[----:B------:R2:W-:Y:S02]  /*d5f0*/  UTMALDG.4D.MULTICAST [UR8], [UR4], UR18, desc[UR6] ;  /* 0x00000608040073b4 */ /* 0x0005e40008019812 */
[----:B--2---:R-:W-:Y:S01]  /*d600*/  UMOV UR8, UR14 ;  /* 0x0000000e00087c82 */ /* 0x004fe20008000000 */
[----:B------:R-:W-:-:S02]  /*d610*/  UMOV UR10, UR15 ;  /* 0x0000000f000a7c82 */ /* 0x000fc40008000000 */
[----:B------:R4:W-:Y:S02]  /*d620*/  UTMALDG.4D.MULTICAST [UR8], [UR4], UR18, desc[UR6] ;  /* 0x00000608040073b4 */ /* 0x0009e40008019812 */
[----:B----4-:R-:W-:Y:S01]  /*d630*/  NOP ;  /* 0x0000000000007918 */ /* 0x010fe20000000000 */
.L_x_187:
[----:B------:R-:W-:Y:S05]  /*d640*/  BSYNC B1 ;  /* 0x0000000000017941 */ /* 0x000fea0003800000 */
.L_x_186:
[----:B------:R-:W-:Y:S01]  /*d650*/  VIADD R16, R7, 0x1 ;  /* 0x0000000107107836 */ /* 0x000fe20000000000 */
[----:B------:R-:W-:Y:S04]  /*d660*/  BSSY B1, `(.L_x_195) ;  /* 0x0000089000017945 */ /* 0x000fe80003800000 */
[----:B------:R-:W-:-:S04]  /*d670*/  ISETP.NE.AND P1, PT, R16, 0x2, PT ;  /* 0x000000021000780c */ /* 0x000fc80003f25270 */
[----:B-1----:R-:W-:Y:S02]  /*d680*/  SEL R19, RZ, 0x1, P1 ;  /* 0x00000001ff137807 */ /* 0x002fe40000800000 */
[----:B------:R-:W-:Y:S02]  /*d690*/  SEL R16, R16, RZ, P1 ;  /* 0x000000ff10107207 */ /* 0x000fe40000800000 */
[----:B------:R-:W-:Y:S01]  /*d6a0*/  LOP3.LUT R19, R10, R19, RZ, 0x3c, !PT ;  /* 0x000000130a137212 */ /* 0x000fe200078e3cff */
[----:B------:R-:W-:Y:S06]  /*d6b0*/  @!P6 BRA `(.L_x_196) ;  /* 0x00000008000ce947 */ /* 0x000fec0003800000 */
[----:B------:R-:W-:Y:S01]  /*d6c0*/  VIADD R11, R6, 0xffffffff ;  /* 0xffffffff060b7836 */ /* 0x000fe20000000000 */
        /* <DEDUP_REMOVED lines=15> */
[----:B------:R-:W-:-:S04]  /*d7c0*/  IMAD.WIDE.U32 R2, R5, UR4, R2 ;  /* 0x0000000405027c25 */ /* 0x000fc8000f8e0002 */
[----:B------:R-:W-:Y:S01]  /*d7d0*/  IMAD.IADD R13, R13, 0x1, R3 ;  /* 0x000000010d0d7824 */ /* 0x000fe200078e0203 */
[----:B-1----:R-:W-:-:S04]  /*d7e0*/  LEA R8, P1, R2, R8, 0x2 ;  /* 0x0000000802087211 */ /* 0x002fc800078210ff */
[----:B------:R-:W-:-:S05]  /*d7f0*/  LEA.HI.X R9, R2, R9, R13, 0x2, P1 ;  /* 0x0000000902097211 */ /* 0x000fca00008f140d */
[----:B------:R1:W5:Y:S04]  /*d800*/  LDG.E R8, desc[UR6][R8.64] ;  /* 0x0000000608087981 */ /* 0x000368000c1e1900 */
.L_x_197:
[----:B------:R-:W2:Y:S01]  /*d810*/  S2R R3, SR_CgaCtaId ;  /* 0x0000000000037919 */ /* 0x000ea20000008800 */
[----:B------:R-:W-:-:S04]  /*d820*/  MOV R2, 0x400 ;  /* 0x0000040000027802 */ /* 0x000fc80000000f00 */
[----:B--2---:R-:W-:Y:S02]  /*d830*/  LEA R2, R3, R2, 0x18 ;  /* 0x0000000203027211 */ /* 0x004fe400078ec0ff */
[----:B------:R-:W-:-:S03]  /*d840*/  SHF.L.U32 R3, R19, 0x1f, RZ ;  /* 0x0000001f13037819 */ /* 0x000fc600000006ff */
[----:B------:R-:W-:-:S04]  /*d850*/  IMAD R2, R16, 0x8, R2 ;  /* 0x0000000810027824 */ /* 0x000fc800078e0202 */
[----:B------:R-:W2:Y:S02]  /*d860*/  SYNCS.PHASECHK.TRANS64.TRYWAIT P1, [R2+URZ+0x38840], R3 ;  /* 0x03884003020075a7 */ /* 0x000ea4000802017f */
[----:B--2---:R-:W-:Y:S05]  /*d870*/  @!P1 BRA `(.L_x_198) ;  /* 0x00000014000c9947 */ /* 0x004fea0003800000 */
.L_x_236:
[----:B-1----:R-:W1:Y:S01]  /*d880*/  S2R R9, SR_TID.X ;  /* 0x0000000000097919 */ /* 0x002e620000002100 */
[----:B------:R-:W-:Y:S01]  /*d890*/  UPRMT UR4, UR38, 0x9910, URZ ;  /* 0x0000991026047896 */ /* 0x000fe2000800003f */
[----:B-1----:R-:W-:-:S13]  /*d8a0*/  LOP3.LUT P1, RZ, R9, 0x7f, RZ, 0xc0, !PT ;  /* 0x0000007f09ff7812 */ /* 0x002fda000782c0ff */
[----:B--2---:R-:W-:-:S04]  /*d8b0*/  @!P1 IMAD.MOV.U32 R3, RZ, RZ, 0xa000 ;  /* 0x0000a000ff039424 */ /* 0x004fc800078e00ff */
[----:B------:R1:W-:Y:S02]  /*d8c0*/  @!P1 SYNCS.ARRIVE.TRANS64 RZ, [R2+URZ+0x38830], R3 ;  /* 0x0388300302ff99a7 */ /* 0x0003e4000800003f */
[----:B-1----:R-:W-:-:S04]  /*d8d0*/  MOV R3, UR4 ;  /* 0x0000000400037c02 */ /* 0x002fc80008000f00 */
[----:B------:R-:W-:-:S13]  /*d8e0*/  ISETP.NE.AND P2, PT, R3, 0x2, PT ;  /* 0x000000020300780c */ /* 0x000fda0003f45270 */
[----:B------:R-:W-:Y:S05]  /*d8f0*/  @P2 BRA `(.L_x_199) ;  /* 0x0000000000042947 */ /* 0x000fea0003800000 */
[----:B------:R-:W-:Y:S01]  /*d900*/  BPT.TRAP 0x1 ;  /* 0x000000040000795c */ /* 0x000fe20000300000 */
.L_x_199:
[----:B------:R-:W2:Y:S02]  /*d910*/  LDL R3, [R1+0x4] ;  /* 0x0000040001037983 */ /* 0x000ea40000100800 */
[----:B--2---:R-:W-:-:S13]  /*d920*/  ISETP.NE.AND P1, PT, R3, RZ, PT ;  /* 0x000000ff0300720c */ /* 0x004fda0003f25270 */
[----:B------:R-:W-:Y:S05]  /*d930*/  @P1 BRA `(.L_x_200) ;  /* 0x0000000000041947 */ /* 0x000fea0003800000 */
[----:B------:R-:W-:Y:S01]  /*d940*/  BPT.TRAP 0x1 ;  /* 0x000000040000795c */ /* 0x000fe20000300000 */
.L_x_200:
        /* <DEDUP_REMOVED lines=40> */
.L_x_237:
[----:B------:R-:W2:Y:S02]  /*dbd0*/  S2R R3, SR_TID.X ;  /* 0x0000000000037919 */ /* 0x000ea40000002100 */
[----:B--2---:R-:W-:-:S13]  /*dbe0*/  LOP3.LUT P1, RZ, R3, 0x7f, RZ, 0xc0, !PT ;  /* 0x0000007f03ff7812 */ /* 0x004fda000782c0ff */
[----:B------:R-:W-:-:S04]  /*dbf0*/  @!P1 IMAD.MOV.U32 R3, RZ, RZ, 0xa000 ;  /* 0x0000a000ff039424 */ /* 0x000fc800078e00ff */
[----:B------:R2:W-:Y:S01]  /*dc00*/  @!P1 SYNCS.ARRIVE.TRANS64 RZ, [R2+URZ+0x38850], R3 ;  /* 0x0388500302ff99a7 */ /* 0x0005e2000800003f */
[----:B------:R-:W-:Y:S05]  /*dc10*/  @P2 BRA `(.L_x_202) ;  /* 0x0000000000042947 */ /* 0x000fea0003800000 */
[----:B------:R-:W-:Y:S01]  /*dc20*/  BPT.TRAP 0x1 ;  /* 0x000000040000795c */ /* 0x000fe20000300000 */
.L_x_202:
[----:B--2---:R-:W2:Y:S02]  /*dc30*/  LDL R3, [R1+0x4] ;  /* 0x0000040001037983 */ /* 0x004ea40000100800 */
[----:B--2---:R-:W-:-:S13]  /*dc40*/  ISETP.NE.AND P1, PT, R3, RZ, PT ;  /* 0x000000ff0300720c */ /* 0x004fda0003f25270 */
[----:B------:R-:W-:Y:S05]  /*dc50*/  @P1 BRA `(.L_x_203) ;  /* 0x0000000000041947 */ /* 0x000fea0003800000 */
[----:B------:R-:W-:Y:S01]  /*dc60*/  BPT.TRAP 0x1 ;  /* 0x000000040000795c */ /* 0x000fe20000300000 */
.L_x_203:
[----:B-1----:R-:W2:Y:S01]  /*dc70*/  LDL.LU R10, [R1] ;  /* 0x00000000010a7983 */ /* 0x002ea20000300800 */
[----:B------:R-:W-:Y:S01]  /*dc80*/  MOV R3, 0x400 ;  /* 0x0000040000037802 */ /* 0x000fe20000000f00 */
[----:B------:R-:W-:Y:S01]  /*dc90*/  IMAD R7, R7, 0x5000, R21 ;  /* 0x0000500007077824 */ /* 0x000fe200078e0215 */
[----:B------:R-:W-:Y:S01]  /*dca0*/  R2UR UR5, R20 ;  /* 0x00000000140572ca */ /* 0x000fe200000e0000 */
[----:B------:R-:W1:Y:S01]  /*dcb0*/  S2R R9, SR_CgaCtaId ;  /* 0x0000000000097919 */ /* 0x000e620000008800 */
        /* <DEDUP_REMOVED lines=12> */
[----:B-1----:R-:W-:-:S05]  /*dd80*/  LEA R3, R9, R3, 0x18 ;  /* 0x0000000309037211 */ /* 0x002fca00078ec0ff */
[----:B------:R-:W-:-:S05]  /*dd90*/  IMAD R7, R7, 0x2, R3 ;  /* 0x0000000207077824 */ /* 0x000fca00078e0203 */
        /* <DEDUP_REMOVED lines=21> */
.L_x_196:
[----:B------:R-:W-:Y:S05]  /*def0*/  BSYNC B1 ;  /* 0x0000000000017941 */ /* 0x000fea0003800000 */
.L_x_195:
[C---:B------:R-:W-:Y:S01]  /*df00*/  ISETP.GT.AND P1, PT, R6.reuse, 0x1, PT ;  /* 0x000000010600780c */ /* 0x040fe20003f24270 */
[----:B------:R-:W-:-:S12]  /*df10*/  VIADD R6, R6, 0xfffffffe ;  /* 0xfffffffe06067836 */ /* 0x000fd80000000000 */
[----:B------:R-:W-:Y:S05]  /*df20*/  @P1 BRA `(.L_x_204) ;  /* 0xffffffec009c1947 */ /* 0x000fea000383ffff */
.L_x_185:
[----:B------:R-:W-:Y:S05]  /*df30*/  BSYNC B0 ;  /* 0x0000000000007941 */ /* 0x000fea0003800000 */
.L_x_174:
[----:B------:R-:W-:Y:S04]  /*df40*/  BSSY B0, `(.L_x_205) ;  /* 0x000003c000007945 */ /* 0x000fe80003800000 */
[----:B------:R-:W-:Y:S05]  /*df50*/  @!P6 BRA `(.L_x_206) ;  /* 0x0000000000e8e947 */ /* 0x000fea0003800000 */
[----:B------:R-:W3:Y:S01]  /*df60*/  S2R R3, SR_CgaCtaId ;  /* 0x0000000000037919 */ /* 0x000ee20000008800 */
[----:B------:R-:W-:-:S04]  /*df70*/  MOV R2, 0x400 ;  /* 0x0000040000027802 */ /* 0x000fc80000000f00 */
[----:B---3--:R-:W-:-:S05]  /*df80*/  LEA R2, R3, R2, 0x18 ;  /* 0x0000000203027211 */ /* 0x008fca00078ec0ff */
[----:B------:R-:W-:Y:S01]  /*df90*/  IMAD R3, R16, 0x8, R2 ;  /* 0x0000000810037824 */ /* 0x000fe200078e0202 */
[----:B------:R-:W-:-:S04]  /*dfa0*/  SHF.L.U32 R2, R19, 0x1f, RZ ;  /* 0x0000001f13027819 */ /* 0x000fc800000006ff */
[----:B------:R-:W3:Y:S02]  /*dfb0*/  SYNCS.PHASECHK.TRANS64.TRYWAIT P0, [R3+URZ+0x38860], R2 ;  /* 0x03886002030075a7 */ /* 0x000ee4000800017f */
[----:B---3--:R-:W-:Y:S05]  /*dfc0*/  @!P0 BRA `(.L_x_207) ;  /* 0x0000000c00608947 */ /* 0x008fea0003800000 */
.L_x_238:
        /* <DEDUP_REMOVED lines=9> */
.L_x_208:
[----:B------:R-:W3:Y:S02]  /*e060*/  LDL R2, [R1+0x4] ;  /* 0x0000040001027983 */ /* 0x000ee40000100800 */
[----:B---3--:R-:W-:-:S13]  /*e070*/  ISETP.NE.AND P0, PT, R2, RZ, PT ;  /* 0x000000ff0200720c */ /* 0x008fda0003f05270 */
[----:B------:R-:W-:Y:S05]  /*e080*/  @P0 BRA `(.L_x_209) ;  /* 0x0000000000040947 */ /* 0x000fea0003800000 */
[----:B------:R-:W-:Y:S01]  /*e090*/  BPT.TRAP 0x1 ;  /* 0x000000040000795c */ /* 0x000fe20000300000 */
.L_x_209:
[----:B------:R-:W3:Y:S01]  /*e0a0*/  LDL R2, [R1] ;  /* 0x0000000001027983 */ /* 0x000ee20000100800 */
[----:B------:R-:W-:Y:S01]  /*e0b0*/  MOV R5, 0x400 ;  /* 0x0000040000057802 */ /* 0x000fe20000000f00 */
[----:B-1----:R-:W1:Y:S01]  /*e0c0*/  S2R R6, SR_CgaCtaId ;  /* 0x0000000000067919 */ /* 0x002e620000008800 */
[----:B------:R-:W-:Y:S01]  /*e0d0*/  IMAD R21, R16, 0x5000, R21 ;  /* 0x0000500010157824 */ /* 0x000fe200078e0215 */
[----:B------:R-:W-:Y:S02]  /*e0e0*/  R2UR UR5, R20 ;  /* 0x00000000140572ca */ /* 0x000fe400000e0000 */
[----:B------:R-:W-:Y:S01]  /*e0f0*/  R2UR UR9, R3 ;  /* 0x00000000030972ca */ /* 0x000fe200000e0000 */
[----:B------:R-:W-:Y:S01]  /*e100*/  UIADD3 UR4, UP0, UR36, 0x470, URZ ;  /* 0x0000047024047890 */ /* 0x000fe2000ff1e03f */
[----:B------:R-:W-:Y:S02]  /*e110*/  R2UR UR12, R0 ;  /* 0x00000000000c72ca */ /* 0x000fe400000e0000 */
[----:B------:R-:W-:-:S02]  /*e120*/  R2UR UR13, R4 ;  /* 0x00000000040d72ca */ /* 0x000fc400000e0000 */
[----:B-1----:R-:W-:-:S04]  /*e130*/  LEA R5, R6, R5, 0x18 ;  /* 0x0000000506057211 */ /* 0x002fc800078ec0ff */
[----:B------:R-:W-:-:S04]  /*e140*/  LEA R21, R21, R5, 0x1 ;  /* 0x0000000515157211 */ /* 0x000fc800078e08ff */
        /* <DEDUP_REMOVED lines=10> */
[----:B------:R-:W-:Y:S01]  /*e1f0*/  UIADD3 UR14, UR14, 0x7c00, URZ ;  /* 0x00007c000e0e7890 */ /* 0x000fe2000fffe03f */
[----:B---3--:R-:W-:-:S13]  /*e200*/  R2UR UR11, R2 ;  /* 0x00000000020b72ca */ /* 0x008fda00000e0000 */
        /* <DEDUP_REMOVED lines=15> */
.L_x_206:
[----:B------:R-:W-:Y:S05]  /*e300*/  BSYNC B0 ;  /* 0x0000000000007941 */ /* 0x000fea0003800000 */
.L_x_205:
[----:B------:R-:W3:Y:S01]  /*e310*/  LDL.LU R0, [R1+0x14] ;  /* 0x0000140001007983 */ /* 0x000ee20000300800 */
[----:B------:R-:W-:-:S03]  /*e320*/  ULDC UR4, c[0x0][0xda4] ;  /* 0x0003690000047ab9 */ /* 0x000fc60000000800 */
[----:B------:R-:W4:Y:S01]  /*e330*/  LDL.LU R2, [R1+0x1c] ;  /* 0x00001c0001027983 */ /* 0x000f220000300800 */
[----:B------:R-:W-:-:S05]  /*e340*/  VIADD R16, R16, 0x1 ;  /* 0x0000000110107836 */ /* 0x000fca0000000000 */
[----:B------:R-:W-:-:S04]  /*e350*/  ISETP.NE.AND P0, PT, R16, 0x2, PT ;  /* 0x000000021000780c */ /* 0x000fc80003f05270 */
[----:B------:R-:W-:Y:S01]  /*e360*/  SEL R16, R16, RZ, P0 ;  /* 0x000000ff10107207 */ /* 0x000fe20000000000 */
[----:B---3--:R-:W-:Y:S02]  /*e370*/  VIADD R0, R0, UR39 ;  /* 0x0000002700007c36 */ /* 0x008fe40008000000 */
[----:B----4-:R-:W-:-:S03]  /*e380*/  VIADD R2, R2, 0x1 ;  /* 0x0000000102027836 */ /* 0x010fc60000000000 */
[----:B------:R3:W-:Y:S01]  /*e390*/  STL [R1+0x14], R0 ;  /* 0x0000140001007387 */ /* 0x0007e20000100800 */
[----:B------:R-:W-:-:S03]  /*e3a0*/  ISETP.GE.AND P1, PT, R0, UR4, PT ;  /* 0x0000000400007c0c */ /* 0x000fc6000bf26270 */
[----:B------:R4:W-:Y:S01]  /*e3b0*/  STL [R1+0x1c], R2 ;  /* 0x00001c0201007387 */ /* 0x0009e20000100800 */
[----:B---3--:R-:W-:-:S04]  /*e3c0*/  SEL R0, RZ, 0x1, P0 ;  /* 0x00000001ff007807 */ /* 0x008fc80000000000 */
[----:B------:R-:W-:-:S05]  /*e3d0*/  LOP3.LUT R19, R19, R0, RZ, 0x3c, !PT ;  /* 0x0000000013137212 */ /* 0x000fca00078e3cff */
[----:B----4-:R-:W-:Y:S05]  /*e3e0*/  @!P1 BRA `(.L_x_210) ;  /* 0xffffffc800fc9947 */ /* 0x010fea000383ffff */
[----:B------:R-:W-:-:S07]  /*e3f0*/  LOP3.LUT R2, R2, 0x1, RZ, 0xc, !PT ;  /* 0x0000000102027812 */ /* 0x000fce00078e0cff */
.L_x_157:
[----:B------:R-:W3:Y:S01]  /*e400*/  S2R R3, SR_CgaCtaId ;  /* 0x0000000000037919 */ /* 0x000ee20000008800 */
[----:B------:R-:W-:Y:S01]  /*e410*/  MOV R0, 0x400 ;  /* 0x0000040000007802 */ /* 0x000fe20000000f00 */
[----:B------:R-:W-:Y:S03]  /*e420*/  BSSY B0, `(.L_x_211) ;  /* 0x0000005000007945 */ /* 0x000fe60003800000 */
[----:B---3--:R-:W-:Y:S02]  /*e430*/  LEA R0, R3, R0, 0x18 ;  /* 0x0000000003007211 */ /* 0x008fe400078ec0ff */
[----:B------:R-:W-:-:S04]  /*e440*/  SHF.L.U32 R3, R2, 0x1f, RZ ;  /* 0x0000001f02037819 */ /* 0x000fc800000006ff */
[----:B------:R-:W3:Y:S02]  /*e450*/  SYNCS.PHASECHK.TRANS64.TRYWAIT P0, [R0+URZ+0x38820], R3 ;  /* 0x03882003000075a7 */ /* 0x000ee4000800017f */
[----:B---3--:R-:W-:Y:S05]  /*e460*/  @!P0 BRA `(.L_x_212) ;  /* 0x00000008004c8947 */ /* 0x008fea0003800000 */
.L_x_239:
[----:B------:R-:W-:Y:S05]  /*e470*/  BSYNC B0 ;  /* 0x0000000000007941 */ /* 0x000fea0003800000 */
.L_x_211:
[----:B------:R-:W-:-:S03]  /*e480*/  UMOV UR4, 0xffffffff ;  /* 0xffffffff00047882 */ /* 0x000fc60000000000 */
[----:B------:R-:W-:Y:S05]  /*e490*/  BRA.DIV UR4, `(.L_x_213) ;  /* 0x0000000a04547947 */ /* 0x000fea000b800000 */
[----:B------:R-:W4:Y:S02]  /*e4a0*/  S2R R2, SR_TID.X ;  /* 0x0000000000027919 */ /* 0x000f240000002100 */
[----:B----4-:R-:W-:-:S04]  /*e4b0*/  SHF.R.U32.HI R2, RZ, 0x5, R2 ;  /* 0x00000005ff027819 */ /* 0x010fc80000011602 */
[----:B------:R-:W-:-:S05]  /*e4c0*/  LOP3.LUT R2, R2, 0x3, RZ, 0xc0, !PT ;  /* 0x0000000302027812 */ /* 0x000fca00078ec0ff */
[----:B--2---:R2:W4:Y:S02]  /*e4d0*/  SHFL.IDX PT, R14, R2, RZ, 0x1f ;  /* 0x00001fff020e7589 */ /* 0x00452400000e0000 */
.L_x_242:
[----:B----4-:R-:W-:Y:S01]  /*e4e0*/  ISETP.NE.AND P0, PT, R14, RZ, PT ;  /* 0x000000ff0e00720c */ /* 0x010fe20003f05270 */
[----:B------:R-:W-:-:S12]  /*e4f0*/  BSSY B0, `(.L_x_214) ;  /* 0x0000026000007945 */ /* 0x000fd80003800000 */
[----:B------:R-:W-:Y:S05]  /*e500*/  @P0 BRA `(.L_x_215) ;  /* 0x0000000000900947 */ /* 0x000fea0003800000 */
[----:B------:R-:W-:-:S03]  /*e510*/  UMOV UR4, 0xffffffff ;  /* 0xffffffff00047882 */ /* 0x000fc60000000000 */
[----:B------:R-:W-:Y:S05]  /*e520*/  BRA.DIV UR4, `(.L_x_216) ;  /* 0x0000000a04647947 */ /* 0x000fea000b800000 */
[----:B------:R-:W-:-:S13]  /*e530*/  ELECT P6, URZ, PT ;  /* 0x00000000003f782f */ /* 0x000fda00038c0000 */
.L_x_245:
[----:B------:R-:W-:Y:S05]  /*e540*/  @!P6 BRA `(.L_x_215) ;  /* 0x000000000080e947 */ /* 0x000fea0003800000 */
[----:B--2---:R-:W2:Y:S02]  /*e550*/  LDL R2, [R1+0x24] ;  /* 0x0000240001027983 */ /* 0x004ea40000100800 */
[----:B--2---:R-:W-:-:S13]  /*e560*/  R2UR UR4, R2 ;  /* 0x00000000020472ca */ /* 0x004fda00000e0000 */
[----:B------:R-:W-:-:S06]  /*e570*/  ULOP3.LUT UR4, UR4, 0x2, URZ, 0xfc, !UPT ;  /* 0x0000000204047892 */ /* 0x000fcc000f8efc3f */
[----:B------:R-:W-:-:S05]  /*e580*/  IMAD.U32 R2, RZ, RZ, UR4 ;  /* 0x00000004ff027e24 */ /* 0x000fca000f8e00ff */
[----:B------:R-:W-:-:S13]  /*e590*/  ISETP.NE.AND P2, PT, R2, 0x3, PT ;  /* 0x000000030200780c */ /* 0x000fda0003f45270 */
[----:B------:R-:W-:Y:S05]  /*e5a0*/  @!P2 BRA `(.L_x_217) ;  /* 0x000000000004a947 */ /* 0x000fea0003800000 */
[----:B------:R-:W-:Y:S01]  /*e5b0*/  BPT.TRAP 0x1 ;  /* 0x000000040000795c */ /* 0x000fe20000300000 */
.L_x_217:
[----:B---3--:R-:W-:Y:S01]  /*e5c0*/  VIADD R3, R0, 0x38840 ;  /* 0x0003884000037836 */ /* 0x008fe20000000000 */
[----:B------:R-:W-:Y:S01]  /*e5d0*/  SHF.L.U32 R5, R19, 0x1f, RZ ;  /* 0x0000001f13057819 */ /* 0x000fe200000006ff */
[C---:B------:R-:W-:Y:S02]  /*e5e0*/  VIADD R2, R16.reuse, 0x1 ;  /* 0x0000000110027836 */ /* 0x040fe40000000000 */
[----:B-1----:R-:W-:-:S03]  /*e5f0*/  IMAD R6, R16, 0x8, R3 ;  /* 0x0000000810067824 */ /* 0x002fc600078e0203 */
[----:B------:R-:W-:Y:S01]  /*e600*/  ISETP.NE.AND P1, PT, R2, 0x2, PT ;  /* 0x000000020200780c */ /* 0x000fe20003f25270 */
[----:B------:R-:W1:Y:S03]  /*e610*/  SYNCS.PHASECHK.TRANS64.TRYWAIT P0, [R6+URZ], R5 ;  /* 0x00000005060075a7 */ /* 0x000e66000800017f */
[----:B------:R-:W-:-:S04]  /*e620*/  SEL R4, RZ, 0x1, P1 ;  /* 0x00000001ff047807 */ /* 0x000fc80000800000 */
[----:B------:R-:W-:Y:S02]  /*e630*/  LOP3.LUT R19, R19, R4, RZ, 0x3c, !PT ;  /* 0x0000000413137212 */ /* 0x000fe400078e3cff */
[----:B------:R-:W-:Y:S02]  /*e640*/  SEL R4, R2, RZ, P1 ;  /* 0x000000ff02047207 */ /* 0x000fe40000800000 */
[----:B------:R-:W-:-:S03]  /*e650*/  SHF.L.U32 R2, R19, 0x1f, RZ ;  /* 0x0000001f13027819 */ /* 0x000fc600000006ff */
[----:B------:R-:W-:Y:S01]  /*e660*/  IMAD R3, R4, 0x8, R3 ;  /* 0x0000000804037824 */ /* 0x000fe200078e0203 */
[----:B-1----:R-:W-:Y:S06]  /*e670*/  @!P0 BRA `(.L_x_218) ;  /* 0x0000000800308947 */ /* 0x002fec0003800000 */
.L_x_246:
[----:B------:R-:W2:Y:S02]  /*e680*/  SYNCS.PHASECHK.TRANS64.TRYWAIT P0, [R3+URZ], R2 ;  /* 0x00000002030075a7 */ /* 0x000ea4000800017f */
[----:B--2---:R-:W-:Y:S05]  /*e690*/  @!P0 BRA `(.L_x_219) ;  /* 0x00000008003c8947 */ /* 0x004fea0003800000 */
.L_x_247:
[----:B------:R-:W-:Y:S05]  /*e6a0*/  @!P2 BRA `(.L_x_220) ;  /* 0x000000000004a947 */ /* 0x000fea0003800000 */
[----:B------:R-:W-:Y:S01]  /*e6b0*/  BPT.TRAP 0x1 ;  /* 0x000000040000795c */ /* 0x000fe20000300000 */
.L_x_220:
[----:B--2---:R-:W-:-:S05]  /*e6c0*/  IADD3 R3, R0, 0x38860, RZ ;  /* 0x0003886000037810 */ /* 0x004fca0007ffe0ff */
[----:B------:R-:W-:-:S04]  /*e6d0*/  IMAD R16, R16, 0x8, R3 ;  /* 0x0000000810107824 */ /* 0x000fc800078e0203 */
[----:B------:R-:W2:Y:S02]  /*e6e0*/  SYNCS.PHASECHK.TRANS64.TRYWAIT P0, [R16+URZ], R5 ;  /* 0x00000005100075a7 */ /* 0x000ea4000800017f */
[----:B--2---:R-:W-:Y:S05]  /*e6f0*/  @!P0 BRA `(.L_x_221) ;  /* 0x0000000800388947 */ /* 0x004fea0003800000 */
.L_x_248:
[----:B------:R-:W-:-:S07]  /*e700*/  IMAD R3, R4, 0x8, R3 ;  /* 0x0000000804037824 */ /* 0x000fce00078e0203 */
.L_x_222:
[----:B---3--:R3:W4:Y:S02]  /*e710*/  SYNCS.PHASECHK.TRANS64.TRYWAIT P0, [R3+URZ], R2 ;  /* 0x00000002030075a7 */ /* 0x008724000800017f */
[----:B----4-:R-:W-:Y:S05]  /*e720*/  @!P0 NANOSLEEP.SYNCS 0x989680 ;  /* 0x009896800000895d */ /* 0x010fea0003900000 */
[----:B------:R-:W4:Y:S02]  /*e730*/  @!P0 SYNCS.PHASECHK.TRANS64 P0, [R3+URZ], R2 ;  /* 0x00000002030085a7 */ /* 0x000f24000800007f */
[----:B----4-:R-:W-:Y:S05]  /*e740*/  @!P0 BRA `(.L_x_222) ;  /* 0xfffffffc00f08947 */ /* 0x010fea000383ffff */
.L_x_215:
[----:B------:R-:W-:Y:S05]  /*e750*/  BSYNC B0 ;  /* 0x0000000000007941 */ /* 0x000fea0003800000 */
.L_x_214:
[----:B------:R-:W-:Y:S05]  /*e760*/  EXIT ;  /* 0x000000000000794d */ /* 0x000fea0003800000 */
.L_x_131:
[----:B------:R-:W-:-:S13]  /*e770*/  R2UR UR4, R18 ;  /* 0x00000000120472ca */ /* 0x000fda00000e0000 */
[----:B-1----:R-:W-:-:S04]  /*e780*/  IMAD.U32 R3, RZ, RZ, UR4 ;  /* 0x00000004ff037e24 */ /* 0x002fc8000f8e00ff */
[----:B------:R1:W2:Y:S03]  /*e790*/  SYNCS.PHASECHK.TRANS64.TRYWAIT P1, [R3+URZ+0x38800], R0 ;  /* 0x03880000030075a7 */ /* 0x0002a6000802017f */
[----:B--2---:R-:W-:Y:S05]  /*e7a0*/  @!P1 NANOSLEEP.SYNCS 0x989680 ;  /* 0x009896800000995d */ /* 0x004fea0003900000 */
[----:B------:R-:W2:Y:S02]  /*e7b0*/  @!P1 SYNCS.PHASECHK.TRANS64 P1, [R3+URZ+0x38800], R0 ;  /* 0x03880000030095a7 */ /* 0x000ea4000802007f */
[----:B--2---:R-:W-:Y:S05]  /*e7c0*/  @!P1 BRA `(.L_x_131) ;  /* 0xfffffffc00e89947 */ /* 0x004fea000383ffff */
[----:B------:R-:W-:Y:S05]  /*e7d0*/  BRA `(.L_x_223) ;  /* 0xffffff2c00e07947 */ /* 0x000fea000383ffff */
.L_x_135:
[----:B--2---:R2:W3:Y:S02]  /*e7e0*/  SYNCS.PHASECHK.TRANS64.TRYWAIT P1, [R0+URZ+0x38830], R3 ;  /* 0x03883003000075a7 */ /* 0x0044e4000802017f */
[----:B---3--:R-:W-:Y:S05]  /*e7f0*/  @!P1 NANOSLEEP.SYNCS 0x989680 ;  /* 0x009896800000995d */ /* 0x008fea0003900000 */
[----:B------:R-:W3:Y:S02]  /*e800*/  @!P1 SYNCS.PHASECHK.TRANS64 P1, [R0+URZ+0x38830], R3 ;  /* 0x03883003000095a7 */ /* 0x000ee4000802007f */
[----:B---3--:R-:W-:Y:S05]  /*e810*/  @!P1 BRA `(.L_x_135) ;  /* 0xfffffffc00f09947 */ /* 0x008fea000383ffff */
[----:B------:R-:W-:Y:S05]  /*e820*/  BRA `(.L_x_134) ;  /* 0xffffff3000047947 */ /* 0x000fea000383ffff */
.L_x_141:
[----:B--2---:R-:W-:-:S04]  /*e830*/  IMAD.U32 R4, RZ, RZ, UR39 ;  /* 0x00000027ff047e24 */ /* 0x004fc8000f8e00ff */
[----:B------:R2:W3:Y:S03]  /*e840*/  SYNCS.PHASECHK.TRANS64.TRYWAIT P1, [R4+URZ+0x38830], R3 ;  /* 0x03883003040075a7 */ /* 0x0004e6000802017f */
[----:B---3--:R-:W-:Y:S05]  /*e850*/  @!P1 NANOSLEEP.SYNCS 0x989680 ;  /* 0x009896800000995d */ /* 0x008fea0003900000 */
[----:B------:R-:W3:Y:S02]  /*e860*/  @!P1 SYNCS.PHASECHK.TRANS64 P1, [R4+URZ+0x38830], R3 ;  /* 0x03883003040095a7 */ /* 0x000ee4000802007f */
[----:B---3--:R-:W-:Y:S05]  /*e870*/  @!P1 BRA `(.L_x_141) ;  /* 0xfffffffc00ec9947 */ /* 0x008fea000383ffff */
[----:B------:R-:W-:Y:S05]  /*e880*/  BRA `(.L_x_140) ;  /* 0xffffff6800487947 */ /* 0x000fea000383ffff */
.L_x_145:
[----:B-12---:R-:W-:-:S04]  /*e890*/  IMAD.U32 R3, RZ, RZ, UR4 ;  /* 0x00000004ff037e24 */ /* 0x006fc8000f8e00ff */
[----:B------:R1:W2:Y:S03]  /*e8a0*/  SYNCS.PHASECHK.TRANS64.TRYWAIT P1, [R3+URZ+0x38850], R0 ;  /* 0x03885000030075a7 */ /* 0x0002a6000802017f */
[----:B--2---:R-:W-:Y:S05]  /*e8b0*/  @!P1 NANOSLEEP.SYNCS 0x989680 ;  /* 0x009896800000995d */ /* 0x004fea0003900000 */
[----:B------:R-:W2:Y:S02]  /*e8c0*/  @!P1 SYNCS.PHASECHK.TRANS64 P1, [R3+URZ+0x38850], R0 ;  /* 0x03885000030095a7 */ /* 0x000ea4000802007f */
[----:B--2---:R-:W-:Y:S05]  /*e8d0*/  @!P1 BRA `(.L_x_145) ;  /* 0xfffffffc00ec9947 */ /* 0x004fea000383ffff */
[----:B------:R-:W-:Y:S05]  /*e8e0*/  BRA `(.L_x_144) ;  /* 0xffffff8c009c7947 */ /* 0x000fea000383ffff */
.L_x_152:
[----:B--2---:R-:W-:-:S04]  /*e8f0*/  IMAD.U32 R7, RZ, RZ, UR8 ;  /* 0x00000008ff077e24 */ /* 0x004fc8000f8e00ff */
[----:B------:R2:W3:Y:S03]  /*e900*/  SYNCS.PHASECHK.TRANS64.TRYWAIT P1, [R7+URZ+0x38850], R0 ;  /* 0x03885000070075a7 */ /* 0x0004e6000802017f */
[----:B---3--:R-:W-:Y:S05]  /*e910*/  @!P1 NANOSLEEP.SYNCS 0x989680 ;  /* 0x009896800000995d */ /* 0x008fea0003900000 */
[----:B------:R-:W3:Y:S02]  /*e920*/  @!P1 SYNCS.PHASECHK.TRANS64 P1, [R7+URZ+0x38850], R0 ;  /* 0x03885000070095a7 */ /* 0x000ee4000802007f */
[----:B---3--:R-:W-:Y:S05]  /*e930*/  @!P1 BRA `(.L_x_152) ;  /* 0xfffffffc00ec9947 */ /* 0x008fea000383ffff */
[----:B------:R-:W-:Y:S05]  /*e940*/  BRA `(.L_x_151) ;  /* 0xffffffa400b87947 */ /* 0x000fea000383ffff */
.L_x_165:
        /* <DEDUP_REMOVED lines=11> */
.L_x_225:
[----:B------:R-:W-:Y:S05]  /*ea00*/  BSYNC B0 ;  /* 0x0000000000007941 */ /* 0x000fea0003800000 */
.L_x_224:
[----:B------:R-:W-:Y:S05]  /*ea10*/  BRA `(.L_x_226) ;  /* 0xffffffd000287947 */ /* 0x000fea000383ffff */
.L_x_166:
[----:B------:R-:W-:Y:S01]  /*ea20*/  BSSY B0, `(.L_x_227) ;  /* 0x0000006000007945 */ /* 0x000fe20003800000 */
[----:B------:R-:W-:-:S07]  /*ea30*/  IMAD.MOV.U32 R15, RZ, RZ, -0x1 ;  /* 0xffffffffff0f7424 */ /* 0x000fce00078e00ff */
[----:B------:R-:W-:Y:S05]  /*ea40*/  WARPSYNC.COLLECTIVE R15, `(.L_x_228) ;  /* 0x000000000f0c7348 */ /* 0x000fea0003c00000 */
[----:B------:R-:W-:Y:S02]  /*ea50*/  ELECT P6, UR62, PT ;  /* 0x00000000003e782f */ /* 0x000fe400038c0000 */
[----:B------:R-:W-:Y:S01]  /*ea60*/  MOV R14, UR62 ;  /* 0x0000003e000e7c02 */ /* 0x000fe20008000f00 */
[----:B------:R-:W-:Y:S10]  /*ea70*/  ENDCOLLECTIVE ;  /* 0x000000000000791b */ /* 0x000ff40003800000 */
.L_x_228:
[----:B------:R-:W-:Y:S05]  /*ea80*/  BSYNC B0 ;  /* 0x0000000000007941 */ /* 0x000fea0003800000 */
.L_x_227:
[----:B------:R-:W-:Y:S05]  /*ea90*/  BRA `(.L_x_229) ;  /* 0xffffffd000247947 */ /* 0x000fea000383ffff */
.L_x_169:
[----:B---3--:R3:W4:Y:S02]  /*eaa0*/  SYNCS.PHASECHK.TRANS64.TRYWAIT P1, [R4+URZ+0x38840], R9 ;  /* 0x03884009040075a7 */ /* 0x008724000802017f */
[----:B----4-:R-:W-:Y:S05]  /*eab0*/  @!P1 NANOSLEEP.SYNCS 0x989680 ;  /* 0x009896800000995d */ /* 0x010fea0003900000 */
[----:B------:R-:W4:Y:S02]  /*eac0*/  @!P1 SYNCS.PHASECHK.TRANS64 P1, [R4+URZ+0x38840], R9 ;  /* 0x03884009040095a7 */ /* 0x000f24000802007f */
[----:B----4-:R-:W-:Y:S05]  /*ead0*/  @!P1 BRA `(.L_x_169) ;  /* 0xfffffffc00f09947 */ /* 0x010fea000383ffff */
[----:B------:R-:W-:Y:S05]  /*eae0*/  BRA `(.L_x_230) ;  /* 0xffffffd000887947 */ /* 0x000fea000383ffff */
.L_x_173:
[----:B-1----:R-:W1:Y:S01]  /*eaf0*/  S2R R9, SR_CgaCtaId ;  /* 0x0000000000097919 */ /* 0x002e620000008800 */
[----:B------:R-:W-:-:S04]  /*eb00*/  MOV R7, 0x400 ;  /* 0x0000040000077802 */ /* 0x000fc80000000f00 */
[----:B-1----:R-:W-:-:S04]  /*eb10*/  LEA R7, R9, R7, 0x18 ;  /* 0x0000000709077211 */ /* 0x002fc800078ec0ff */
[----:B------:R1:W3:Y:S03]  /*eb20*/  SYNCS.PHASECHK.TRANS64.TRYWAIT P1, [R7+URZ+0x38820], R6 ;  /* 0x03882006070075a7 */ /* 0x0002e6000802017f */
[----:B---3--:R-:W-:Y:S05]  /*eb30*/  @!P1 NANOSLEEP.SYNCS 0x989680 ;  /* 0x009896800000995d */ /* 0x008fea0003900000 */
[----:B------:R-:W3:Y:S02]  /*eb40*/  @!P1 SYNCS.PHASECHK.TRANS64 P1, [R7+URZ+0x38820], R6 ;  /* 0x03882006070095a7 */ /* 0x000ee4000802007f */
[----:B---3--:R-:W-:Y:S05]  /*eb50*/  @!P1 BRA `(.L_x_173) ;  /* 0xfffffffc00e49947 */ /* 0x008fea000383ffff */
[----:B------:R-:W-:Y:S05]  /*eb60*/  BRA `(.L_x_231) ;  /* 0xffffffd800107947 */ /* 0x000fea000383ffff */
.L_x_179:
[----:B-1----:R1:W2:Y:S02]  /*eb70*/  SYNCS.PHASECHK.TRANS64.TRYWAIT P1, [R2+URZ+0x38840], R3 ;  /* 0x03884003020075a7 */ /* 0x0022a4000802017f */
[----:B--2---:R-:W-:Y:S05]  /*eb80*/  @!P1 NANOSLEEP.SYNCS 0x989680 ;  /* 0x009896800000995d */ /* 0x004fea0003900000 */
[----:B------:R-:W2:Y:S02]  /*eb90*/  @!P1 SYNCS.PHASECHK.TRANS64 P1, [R2+URZ+0x38840], R3 ;  /* 0x03884003020095a7 */ /* 0x000ea4000802007f */
[----:B--2---:R-:W-:Y:S05]  /*eba0*/  @!P1 BRA `(.L_x_179) ;  /* 0xfffffffc00f09947 */ /* 0x004fea000383ffff */
[----:B------:R-:W-:Y:S05]  /*ebb0*/  BRA `(.L_x_232) ;  /* 0xffffffd800b47947 */ /* 0x000fea000383ffff */
.L_x_182:
[----:B-1----:R1:W2:Y:S02]  /*ebc0*/  SYNCS.PHASECHK.TRANS64.TRYWAIT P1, [R2+URZ+0x38860], R3 ;  /* 0x03886003020075a7 */ /* 0x0022a4000802017f */
[----:B--2---:R-:W-:Y:S05]  /*ebd0*/  @!P1 NANOSLEEP.SYNCS 0x989680 ;  /* 0x009896800000995d */ /* 0x004fea0003900000 */
[----:B------:R-:W2:Y:S02]  /*ebe0*/  @!P1 SYNCS.PHASECHK.TRANS64 P1, [R2+URZ+0x38860], R3 ;  /* 0x03886003020095a7 */ /* 0x000ea4000802007f */
[----:B--2---:R-:W-:Y:S05]  /*ebf0*/  @!P1 BRA `(.L_x_182) ;  /* 0xfffffffc00f09947 */ /* 0x004fea000383ffff */
[----:B------:R-:W-:Y:S05]  /*ec00*/  BRA `(.L_x_233) ;  /* 0xffffffdc00747947 */ /* 0x000fea000383ffff */
.L_x_189:
[----:B--2---:R2:W3:Y:S02]  /*ec10*/  SYNCS.PHASECHK.TRANS64.TRYWAIT P1, [R2+URZ+0x38840], R3 ;  /* 0x03884003020075a7 */ /* 0x0044e4000802017f */
[----:B---3--:R-:W-:Y:S05]  /*ec20*/  @!P1 NANOSLEEP.SYNCS 0x989680 ;  /* 0x009896800000995d */ /* 0x008fea0003900000 */
[----:B------:R-:W3:Y:S02]  /*ec30*/  @!P1 SYNCS.PHASECHK.TRANS64 P1, [R2+URZ+0x38840], R3 ;  /* 0x03884003020095a7 */ /* 0x000ee4000802007f */
[----:B---3--:R-:W-:Y:S05]  /*ec40*/  @!P1 BRA `(.L_x_189) ;  /* 0xfffffffc00f09947 */ /* 0x008fea000383ffff */
[----:B------:R-:W-:Y:S05]  /*ec50*/  BRA `(.L_x_234) ;  /* 0xffffffe000dc7947 */ /* 0x000fea000383ffff */
.L_x_192:
[----:B-1----:R1:W2:Y:S02]  /*ec60*/  SYNCS.PHASECHK.TRANS64.TRYWAIT P1, [R2+URZ+0x38860], R19 ;  /* 0x03886013020075a7 */ /* 0x0022a4000802017f */
[----:B--2---:R-:W-:Y:S05]  /*ec70*/  @!P1 NANOSLEEP.SYNCS 0x989680 ;  /* 0x009896800000995d */ /* 0x004fea0003900000 */
[----:B------:R-:W2:Y:S02]  /*ec80*/  @!P1 SYNCS.PHASECHK.TRANS64 P1, [R2+URZ+0x38860], R19 ;  /* 0x03886013020095a7 */ /* 0x000ea4000802007f */
[----:B--2---:R-:W-:Y:S05]  /*ec90*/  @!P1 BRA `(.L_x_192) ;  /* 0xfffffffc00f09947 */ /* 0x004fea000383ffff */
[----:B------:R-:W-:Y:S05]  /*eca0*/  BRA `(.L_x_235) ;  /* 0xffffffe4009c7947 */ /* 0x000fea000383ffff */
.L_x_198:
[----:B--2---:R2:W3:Y:S02]  /*ecb0*/  SYNCS.PHASECHK.TRANS64.TRYWAIT P1, [R2+URZ+0x38840], R3 ;  /* 0x03884003020075a7 */ /* 0x0044e4000802017f */
[----:B---3--:R-:W-:Y:S05]  /*ecc0*/  @!P1 NANOSLEEP.SYNCS 0x989680 ;  /* 0x009896800000995d */ /* 0x008fea0003900000 */
[----:B------:R-:W3:Y:S02]  /*ecd0*/  @!P1 SYNCS.PHASECHK.TRANS64 P1, [R2+URZ+0x38840], R3 ;  /* 0x03884003020095a7 */ /* 0x000ee4000802007f */
[----:B---3--:R-:W-:Y:S05]  /*ece0*/  @!P1 BRA `(.L_x_198) ;  /* 0xfffffffc00f09947 */ /* 0x008fea000383ffff */
[----:B------:R-:W-:Y:S05]  /*ecf0*/  BRA `(.L_x_236) ;  /* 0xffffffe800e07947 */ /* 0x000fea000383ffff */
.L_x_201:
[----:B-1----:R1:W2:Y:S02]  /*ed00*/  SYNCS.PHASECHK.TRANS64.TRYWAIT P1, [R2+URZ+0x38860], R10 ;  /* 0x0388600a020075a7 */ /* 0x0022a4000802017f */
[----:B--2---:R-:W-:Y:S05]  /*ed10*/  @!P1 NANOSLEEP.SYNCS 0x989680 ;  /* 0x009896800000995d */ /* 0x004fea0003900000 */
[----:B------:R-:W2:Y:S02]  /*ed20*/  @!P1 SYNCS.PHASECHK.TRANS64 P1, [R2+URZ+0x38860], R10 ;  /* 0x0388600a020095a7 */ /* 0x000ea4000802007f */
[----:B--2---:R-:W-:Y:S05]  /*ed30*/  @!P1 BRA `(.L_x_201) ;  /* 0xfffffffc00f09947 */ /* 0x004fea000383ffff */
[----:B------:R-:W-:Y:S05]  /*ed40*/  BRA `(.L_x_237) ;  /* 0xffffffec00a07947 */ /* 0x000fea000383ffff */
.L_x_207:
[----:B---3--:R3:W4:Y:S02]  /*ed50*/  SYNCS.PHASECHK.TRANS64.TRYWAIT P0, [R3+URZ+0x38860], R2 ;  /* 0x03886002030075a7 */ /* 0x008724000800017f */
[----:B----4-:R-:W-:Y:S05]  /*ed60*/  @!P0 NANOSLEEP.SYNCS 0x989680 ;  /* 0x009896800000895d */ /* 0x010fea0003900000 */
[----:B------:R-:W4:Y:S02]  /*ed70*/  @!P0 SYNCS.PHASECHK.TRANS64 P0, [R3+URZ+0x38860], R2 ;  /* 0x03886002030085a7 */ /* 0x000f24000800007f */
[----:B----4-:R-:W-:Y:S05]  /*ed80*/  @!P0 BRA `(.L_x_207) ;  /* 0xfffffffc00f08947 */ /* 0x010fea000383ffff */
[----:B------:R-:W-:Y:S05]  /*ed90*/  BRA `(.L_x_238) ;  /* 0xfffffff0008c7947 */ /* 0x000fea000383ffff */
.L_x_212:
[----:B---3--:R3:W4:Y:S02]  /*eda0*/  SYNCS.PHASECHK.TRANS64.TRYWAIT P0, [R0+URZ+0x38820], R3 ;  /* 0x03882003000075a7 */ /* 0x008724000800017f */
[----:B----4-:R-:W-:Y:S05]  /*edb0*/  @!P0 NANOSLEEP.SYNCS 0x989680 ;  /* 0x009896800000895d */ /* 0x010fea0003900000 */
[----:B------:R-:W4:Y:S02]  /*edc0*/  @!P0 SYNCS.PHASECHK.TRANS64 P0, [R0+URZ+0x38820], R3 ;  /* 0x03882003000085a7 */ /* 0x000f24000800007f */
[----:B----4-:R-:W-:Y:S05]  /*edd0*/  @!P0 BRA `(.L_x_212) ;  /* 0xfffffffc00f08947 */ /* 0x010fea000383ffff */
[----:B------:R-:W-:Y:S05]  /*ede0*/  BRA `(.L_x_239) ;  /* 0xfffffff400a07947 */ /* 0x000fea000383ffff */
.L_x_213:
[----:B------:R-:W4:Y:S01]  /*edf0*/  S2R R2, SR_TID.X ;  /* 0x0000000000027919 */ /* 0x000f220000002100 */
[----:B------:R-:W-:Y:S01]  /*ee00*/  BSSY B0, `(.L_x_240) ;  /* 0x000000a000007945 */ /* 0x000fe20003800000 */
[----:B------:R-:W-:Y:S02]  /*ee10*/  IMAD.MOV.U32 R12, RZ, RZ, RZ ;  /* 0x000000ffff0c7224 */ /* 0x000fe400078e00ff */
[----:B------:R-:W-:Y:S02]  /*ee20*/  IMAD.MOV.U32 R11, RZ, RZ, 0x1f ;  /* 0x0000001fff0b7424 */ /* 0x000fe400078e00ff */
[----:B--2---:R-:W-:Y:S01]  /*ee30*/  IMAD.MOV.U32 R15, RZ, RZ, -0x1 ;  /* 0xffffffffff0f7424 */ /* 0x004fe200078e00ff */
[----:B----4-:R-:W-:-:S04]  /*ee40*/  SHF.R.U32.HI R2, RZ, 0x5, R2 ;  /* 0x00000005ff027819 */ /* 0x010fc80000011602 */
[----:B------:R-:W-:-:S05]  /*ee50*/  LOP3.LUT R2, R2, 0x3, RZ, 0xc0, !PT ;  /* 0x0000000302027812 */ /* 0x000fca00078ec0ff */
[----:B------:R-:W-:-:S07]  /*ee60*/  IMAD.MOV.U32 R13, RZ, RZ, R2 ;  /* 0x000000ffff0d7224 */ /* 0x000fce00078e0002 */
[----:B-1-3--:R-:W-:Y:S05]  /*ee70*/  WARPSYNC.COLLECTIVE R15, `(.L_x_241) ;  /* 0x000000000f087348 */ /* 0x00afea0003c00000 */
[----:B------:R2:W4:Y:S02]  /*ee80*/  SHFL.IDX P6, R14, R13, R12, R11 ;  /* 0x0000000c0d0e7389 */ /* 0x00052400000c000b */
[----:B-1234-:R-:W-:Y:S01]  /*ee90*/  ENDCOLLECTIVE ;  /* 0x000000000000791b */ /* 0x01efe20003800000 */
.L_x_241:
[----:B------:R-:W-:Y:S05]  /*eea0*/  BSYNC B0 ;  /* 0x0000000000007941 */ /* 0x000fea0003800000 */
.L_x_240:
[----:B------:R-:W-:Y:S05]  /*eeb0*/  BRA `(.L_x_242) ;  /* 0xfffffff400887947 */ /* 0x000fea000383ffff */
.L_x_216:
[----:B------:R-:W-:Y:S01]  /*eec0*/  BSSY B1, `(.L_x_243) ;  /* 0x0000006000017945 */ /* 0x000fe20003800000 */
[----:B------:R-:W-:-:S07]  /*eed0*/  IMAD.MOV.U32 R15, RZ, RZ, -0x1 ;  /* 0xffffffffff0f7424 */ /* 0x000fce00078e00ff */
[----:B-123--:R-:W-:Y:S05]  /*eee0*/  WARPSYNC.COLLECTIVE R15, `(.L_x_244) ;  /* 0x000000000f0c7348 */ /* 0x00efea0003c00000 */
[----:B------:R-:W-:Y:S02]  /*eef0*/  ELECT P6, UR62, PT ;  /* 0x00000000003e782f */ /* 0x000fe400038c0000 */
[----:B------:R-:W-:Y:S01]  /*ef00*/  MOV R14, UR62 ;  /* 0x0000003e000e7c02 */ /* 0x000fe20008000f00 */
[----:B-123--:R-:W-:Y:S10]  /*ef10*/  ENDCOLLECTIVE ;  /* 0x000000000000791b */ /* 0x00eff40003800000 */
.L_x_244:
[----:B------:R-:W-:Y:S05]  /*ef20*/  BSYNC B1 ;  /* 0x0000000000017941 */ /* 0x000fea0003800000 */
.L_x_243:
[----:B------:R-:W-:Y:S05]  /*ef30*/  BRA `(.L_x_245) ;  /* 0xfffffff400807947 */ /* 0x000fea000383ffff */
.L_x_218:
[----:B-1----:R1:W2:Y:S02]  /*ef40*/  SYNCS.PHASECHK.TRANS64.TRYWAIT P0, [R6+URZ], R5 ;  /* 0x00000005060075a7 */ /* 0x0022a4000800017f */
[----:B--2---:R-:W-:Y:S05]  /*ef50*/  @!P0 NANOSLEEP.SYNCS 0x989680 ;  /* 0x009896800000895d */ /* 0x004fea0003900000 */
[----:B------:R-:W2:Y:S02]  /*ef60*/  @!P0 SYNCS.PHASECHK.TRANS64 P0, [R6+URZ], R5 ;  /* 0x00000005060085a7 */ /* 0x000ea4000800007f */
[----:B--2---:R-:W-:Y:S05]  /*ef70*/  @!P0 BRA `(.L_x_218) ;  /* 0xfffffffc00f08947 */ /* 0x004fea000383ffff */
[----:B------:R-:W-:Y:S05]  /*ef80*/  BRA `(.L_x_246) ;  /* 0xfffffff400bc7947 */ /* 0x000fea000383ffff */
.L_x_219:
[----:B--2---:R2:W3:Y:S02]  /*ef90*/  SYNCS.PHASECHK.TRANS64.TRYWAIT P0, [R3+URZ], R2 ;  /* 0x00000002030075a7 */ /* 0x0044e4000800017f */
[----:B---3--:R-:W-:Y:S05]  /*efa0*/  @!P0 NANOSLEEP.SYNCS 0x989680 ;  /* 0x009896800000895d */ /* 0x008fea0003900000 */
[----:B------:R-:W3:Y:S02]  /*efb0*/  @!P0 SYNCS.PHASECHK.TRANS64 P0, [R3+URZ], R2 ;  /* 0x00000002030085a7 */ /* 0x000ee4000800007f */
[----:B---3--:R-:W-:Y:S05]  /*efc0*/  @!P0 BRA `(.L_x_219) ;  /* 0xfffffffc00f08947 */ /* 0x008fea000383ffff */
[----:B------:R-:W-:Y:S05]  /*efd0*/  BRA `(.L_x_247) ;  /* 0xfffffff400b07947 */ /* 0x000fea000383ffff */
.L_x_221:
[----:B--2---:R2:W3:Y:S02]  /*efe0*/  SYNCS.PHASECHK.TRANS64.TRYWAIT P0, [R16+URZ], R5 ;  /* 0x00000005100075a7 */ /* 0x0044e4000800017f */
[----:B---3--:R-:W-:Y:S05]  /*eff0*/  @!P0 NANOSLEEP.SYNCS 0x989680 ;  /* 0x009896800000895d */ /* 0x008fea0003900000 */
[----:B------:R-:W3:Y:S02]  /*f000*/  @!P0 SYNCS.PHASECHK.TRANS64 P0, [R16+URZ], R5 ;  /* 0x00000005100085a7 */ /* 0x000ee4000800007f */
[----:B---3--:R-:W-:Y:S05]  /*f010*/  @!P0 BRA `(.L_x_221) ;  /* 0xfffffffc00f08947 */ /* 0x008fea000383ffff */
[----:B------:R-:W-:Y:S05]  /*f020*/  BRA `(.L_x_248) ;  /* 0xfffffff400b47947 */ /* 0x000fea000383ffff */
.L_x_249:
        /* <DEDUP_REMOVED lines=13> */
.L_x_12750:


//--------------------- .text._ZN7cutlass13device_kernelIN5flash11enable_sm90INS1_16FlashAttnFwdSm90INS1_25CollectiveMainloopFwdSm90ILi2EN4cute5tupleIJNS5_1CILi1EEES8_S8_EEENS6_IJNS7_ILi128EEENS7_ILi80EEENS7_ILi256EEEEEELi256ENS_6half_tEfNS_4arch4Sm90ELb0ELb0ELb0ELb1ELb0ELb0ELb0ELb1ELb1ELb0ELb0ELb0EEENS1_21CollectiveEpilogueFwdINS6_IJSA_SC_SB_EEES9_SE_SG_Li256ELb1ELb0ELb0ELb0EEENS1_36VarlenDynamicPersistentTileSchedulerILi128ELi80ELi256ELi32ELb0ELb0ELb1ELb0ELb1ELb1EEEEEEEEEvNT_6ParamsE --------------------------
	.section	.text._ZN7cutlass13device_kernelIN5flash11enable_sm90INS1_16FlashAttnFwdSm90INS1_25CollectiveMainloopFwdSm90ILi2EN4cute5tupleIJNS5_1CILi1EEES8_S8_EEENS6_IJNS7_ILi128EEENS7_ILi80EEENS7_ILi256EEEEEELi256ENS_6half_tEfNS_4arch4Sm90ELb0ELb0ELb0ELb1ELb0ELb0ELb0ELb1ELb1ELb0ELb0ELb0EEENS1_21CollectiveEpilogueFwdINS6_IJSA_SC_SB_EEES9_SE_SG_Li256ELb1ELb0ELb0ELb0EEENS1_36VarlenDynamicPersistentTileSchedulerILi128ELi80ELi256ELi32ELb0ELb0ELb1ELb0ELb1ELb1EEEEEEEEEvNT_6ParamsE,"ax",@progbits
	.align	128
.text._ZN7cutlass13device_kernelIN5flash11enable_sm90INS1_16FlashAttnFwdSm90INS1_25CollectiveMainloopFwdSm90ILi2EN4cute5tupleIJNS5_1CILi1EEES8_S8_EEENS6_IJNS7_ILi128EEENS7_ILi80EEENS7_ILi256EEEEEELi256ENS_6half_tEfNS_4arch4Sm90ELb0ELb0ELb0ELb1ELb0ELb0ELb0ELb1ELb1ELb0ELb0ELb0EEENS1_21CollectiveEpilogueFwdINS6_IJSA_SC_SB_EEES9_SE_SG_Li256ELb1ELb0ELb0ELb0EEENS1_36VarlenDynamicPersistentTileSchedulerILi128ELi80ELi256ELi32ELb0ELb0ELb1ELb0ELb1ELb1EEEEEEEEEvNT_6ParamsE:
        .type           _ZN7cutlass13device_kernelIN5flash11enable_sm90INS1_16FlashAttnFwdSm90INS1_25CollectiveMainloopFwdSm90ILi2EN4cute5tupleIJNS5_1CILi1EEES8_S8_EEENS6_IJNS7_ILi128EEENS7_ILi80EEENS7_ILi256EEEEEELi256ENS_6half_tEfNS_4arch4Sm90ELb0ELb0ELb0ELb1ELb0ELb0ELb0ELb1ELb1ELb0ELb0ELb0EEENS1_21CollectiveEpilogueFwdINS6_IJSA_SC_SB_EEES9_SE_SG_Li256ELb1ELb0ELb0ELb0EEENS1_36VarlenDynamicPersistentTileSchedulerILi128ELi80ELi256ELi32ELb0ELb0ELb1ELb0ELb1ELb1EEEEEEEEEvNT_6ParamsE,@function
        .size           _ZN7cutlass13device_kernelIN5flash11enable_sm90INS1_16FlashAttnFwdSm90INS1_25CollectiveMainloopFwdSm90ILi2EN4cute5tupleIJNS5_1CILi1EEES8_S8_EEENS6_IJNS7_ILi128EEENS7_ILi80EEENS7_ILi256EEEEEELi256ENS_6half_tEfNS_4arch4Sm90ELb0ELb0ELb0ELb1ELb0ELb0ELb0ELb1ELb1ELb0ELb0ELb0EEENS1_21CollectiveEpilogueFwdINS6_IJSA_SC_SB_EEES9_SE_SG_Li256ELb1ELb0ELb0ELb0EEENS1_36VarlenDynamicPersistentTileSchedulerILi128ELi80ELi256ELi32ELb0ELb0ELb1ELb0ELb1ELb1EEEEEEEEEvNT_6ParamsE,(.L_x_12751 - _ZN7cutlass13device_kernelIN5flash11enable_sm90INS1_16FlashAttnFwdSm90INS1_25CollectiveMainloopFwdSm90ILi2EN4cute5tupleIJNS5_1CILi1EEES8_S8_EEENS6_IJNS7_ILi128EEENS7_ILi80EEENS7_ILi256EEEEEELi256ENS_6half_tEfNS_4arch4Sm90ELb0ELb0ELb0ELb1ELb0ELb0ELb0ELb1ELb1ELb0ELb0ELb0EEENS1_21CollectiveEpilogueFwdINS6_IJSA_SC_SB_EEES9_SE_SG_Li256ELb1ELb0ELb0ELb0EEENS1_36VarlenDynamicPersistentTileSchedulerILi128ELi80ELi256ELi32ELb0ELb0ELb1ELb0ELb1ELb1EEEEEEEEEvNT_6ParamsE)
        .other          _ZN7cutlass13device_kernelIN5flash11enable_sm90INS1_16FlashAttnFwdSm90INS1_25CollectiveMainloopFwdSm90ILi2EN4cute5tupleIJNS5_1CILi1EEES8_S8_EEENS6_IJNS7_ILi128EEENS7_ILi80EEENS7_ILi256EEEEEELi256ENS_6half_tEfNS_4arch4Sm90ELb0ELb0ELb0ELb1ELb0ELb0ELb0ELb1ELb1ELb0ELb0ELb0EEENS1_21CollectiveEpilogueFwdINS6_IJSA_SC_SB_EEES9_SE_SG_Li256ELb1ELb0ELb0ELb0EEENS1_36VarlenDynamicPersistentTileSchedulerILi128ELi80ELi256ELi32ELb0ELb0ELb1ELb0ELb1ELb1EEEEEEEEEvNT_6ParamsE,@"STO_CUDA_ENTRY STV_DEFAULT"
_ZN7cutlass13device_kernelIN5flash11enable_sm90INS1_16FlashAttnFwdSm90INS1_25CollectiveMainloopFwdSm90ILi2EN4cute5tupleIJNS5_1CILi1EEES8_S8_EEENS6_IJNS7_ILi128EEENS7_ILi80EEENS7_ILi256EEEEEELi256ENS_6half_tEfNS_4arch4Sm90ELb0ELb0ELb0ELb1ELb0ELb0ELb0ELb1ELb1ELb0ELb0ELb0EEENS1_21CollectiveEpilogueFwdINS6_IJSA_SC_SB_EEES9_SE_SG_Li256ELb1ELb0ELb0ELb0EEENS1_36VarlenDynamicPersistentTileSchedulerILi128ELi80ELi256ELi32ELb0ELb0ELb1ELb0ELb1ELb1EEEEEEEEEvNT_6ParamsE:
[----:B------:R-:W0:Y:S02]  /*0000*/  LDC R1, c[0x0][0x28] ;  /* 0x00000a00ff017b82 */ /* 0x000e240000000800 */
[----:B0-----:R-:W-:Y:S01]  /*0010*/  VIADD R1, R1, 0xffffffc8 ;  /* 0xffffffc801017836 */ /* 0x001fe20000000000 */
[----:B------:R-:W0:Y:S01]  /*0020*/  S2R R3, SR_TID.X ;  /* 0x0000000000037919 */ /* 0x000e220000002100 */
[----:B------:R-:W-:Y:S01]  /*0030*/  ELECT P0, URZ, PT ;  /* 0x00000000003f782f */ /* 0x000fe20003800000 */
[----:B------:R-:W-:Y:S01]  /*0040*/  BSSY B0, `(.L_x_250) ;  /* 0x0000011000007945 */ /* 0x000fe20003800000 */
[----:B0-----:R-:W-:-:S05]  /*0050*/  SHF.R.U32.HI R0, RZ, 0x5, R3 ;  /* 0x00000005ff007819 */ /* 0x001fca0000011603 */
[----:B------:R-:W0:Y:S02]  /*0060*/  SHFL.IDX PT, R2, R0, RZ, 0x1f ;  /* 0x00001fff00027589 */ /* 0x000e2400000e0000 */
[----:B0-----:R-:W-:Y:S02]  /*0070*/  ISETP.EQ.AND P0, PT, R2, RZ, P0 ;  /* 0x000000ff0200720c */ /* 0x001fe40000702270 */
[----:B------:R-:W-:-:S11]  /*0080*/  SHF.R.U32.HI R2, RZ, 0x7, R3 ;  /* 0x00000007ff027819 */ /* 0x000fd60000011603 */
[----:B------:R-:W-:Y:S05]  /*0090*/  @!P0 BRA `(.L_x_251) ;  /* 0x00000000002c8947 */ /* 0x000fea0003800000 */
[----:B------:R-:W-:Y:S02]  /*00a0*/  ULDC.64 UR4, c[0x0][0x198] ;  /* 0x0000660000047ab9 */ /* 0x000fe40000000a00 */
[----:B------:R-:W-:Y:S02]  /*00b0*/  UIADD3 UR6, UP0, UR4, 0x270, URZ ;  /* 0x0000027004067890 */ /* 0x000fe4000ff1e03f */
[----:B------:R-:W-:Y:S02]  /*00c0*/  UIADD3 UR8, UP1, UR4, 0x370, URZ ;  /* 0x0000037004087890 */ /* 0x000fe4000ff3e03f */
[----:B------:R-:W-:Y:S02]  /*00d0*/  UIADD3 UR4, UP2, UR4, 0x470, URZ ;  /* 0x0000047004047890 */ /* 0x000fe4000ff5e03f */
[----:B------:R-:W-:Y:S02]  /*00e0*/  UIADD3.X UR7, URZ, UR5, URZ, UP0, !UPT ;  /* 0x000000053f077290 */ /* 0x000fe400087fe43f */
[----:B------:R-:W-:-:S02]  /*00f0*/  UIADD3.X UR9, URZ, UR5, URZ, UP1, !UPT ;  /* 0x000000053f097290 */ /* 0x000fc40008ffe43f */
[----:B------:R-:W-:-:S05]  /*0100*/  UIADD3.X UR5, URZ, UR5, URZ, UP2, !UPT ;  /* 0x000000053f057290 */ /* 0x000fca00097fe43f */
[----:B------:R0:W-:Y:S02]  /*0110*/  UTMACCTL.PF [UR6] ;  /* 0x00000000060079b9 */ /* 0x0001e40008040000 */
[----:B------:R0:W-:Y:S02]  /*0120*/  UTMACCTL.PF [UR8] ;  /* 0x00000000080079b9 */ /* 0x0001e40008040000 */
[----:B------:R0:W-:Y:S02]  /*0130*/  UTMACCTL.PF [UR4] ;  /* 0x00000000040079b9 */ /* 0x0001e40008040000 */
[----:B0-----:R-:W-:Y:S01]  /*0140*/  NOP ;  /* 0x0000000000007918 */ /* 0x001fe20000000000 */
.L_x_251:
[----:B------:R-:W-:Y:S05]  /*0150*/  BSYNC B0 ;  /* 0x0000000000007941 */ /* 0x000fea0003800000 */
.L_x_250:
[----:B------:R-:W-:Y:S01]  /*0160*/  VOTEU.ANY UP0, P0 ;  /* 0x00000000003f7886 */ /* 0x000fe20000000100 */
[----:B------:R-:W0:Y:S01]  /*0170*/  SHFL.IDX PT, R2, R2, RZ, 0x1f ;  /* 0x00001fff02027589 */ /* 0x000e2200000e0000 */
[----:B------:R-:W-:Y:S01]  /*0180*/  UMOV UR4, 0x1 ;  /* 0x0000000100047882 */ /* 0x000fe20000000000 */
[----:B------:R-:W-:Y:S01]  /*0190*/  UMOV UR7, 0x100 ;  /* 0x0000010000077882 */ /* 0x000fe20000000000 */
[----:B------:R-:W-:Y:S01]  /*01a0*/  VOTEU.ANY UP1, P0 ;  /* 0x00000000003f7886 */ /* 0x000fe20000020100 */
[----:B------:R-:W1:Y:S01]  /*01b0*/  @UP0 S2UR UR8, SR_CgaCtaId ;  /* 0x00000000000809c3 */ /* 0x000e620000008800 */
[----:B------:R-:W2:Y:S01]  /*01c0*/  SHFL.IDX PT, R3, R0, RZ, 0x1f ;  /* 0x00001fff00037589 */ /* 0x000ea200000e0000 */
[----:B------:R-:W-:Y:S01]  /*01d0*/  @UP0 UMOV UR6, 0x400 ;  /* 0x0000040000060882 */ /* 0x000fe20000000000 */
[----:B------:R-:W-:-:S04]  /*01e0*/  @UP0 UIADD3 UR4, -UR4, 0x100000, URZ ;  /* 0x0010000004040890 */ /* 0x000fc8000fffe13f */
[----:B------:R-:W-:Y:S02]  /*01f0*/  @UP0 USHF.L.U32 UR5, UR4, 0xb, URZ ;  /* 0x0000000b04050899 */ /* 0x000fe4000800063f */
[----:B------:R-:W-:Y:S01]  /*0200*/  @UP0 USHF.L.U32 UR4, UR4, 0x1, URZ ;  /* 0x0000000104040899 */ /* 0x000fe2000800063f */
[----:B------:R-:W-:Y:S01]  /*0210*/  VOTEU.ANY UP2, P0 ;  /* 0x00000000003f7886 */ /* 0x000fe20000040100 */
[----:B0-----:R-:W-:Y:S01]  /*0220*/  R2UR UR9, R2 ;  /* 0x00000000020972ca */ /* 0x001fe200000e0000 */
[----:B-1----:R-:W-:Y:S01]  /*0230*/  @UP0 ULEA UR8, UR8, UR6, 0x18 ;  /* 0x0000000608080291 */ /* 0x002fe2000f8ec03f */
[----:B--2---:R-:W-:Y:S01]  /*0240*/  ISETP.NE.AND P1, PT, R3, RZ, PT ;  /* 0x000000ff0300720c */ /* 0x004fe20003f25270 */
[----:B------:R-:W-:-:S04]  /*0250*/  @UP0 UIADD3 UR6, -UR7, 0x100000, URZ ;  /* 0x0010000007060890 */ /* 0x000fc8000fffe13f */
[----:B------:R-:W-:Y:S02]  /*0260*/  @UP0 USHF.L.U32 UR7, UR6, 0xb, URZ ;  /* 0x0000000b06070899 */ /* 0x000fe4000800063f */
[----:B------:R-:W-:-:S04]  /*0270*/  @UP0 USHF.L.U32 UR6, UR6, 0x1, URZ ;  /* 0x0000000106060899 */ /* 0x000fc8000800063f */
[----:B------:R-:W-:Y:S01]  /*0280*/  UISETP.NE.AND UP0, UPT, UR9, URZ, UPT ;  /* 0x0000003f0900728c */ /* 0x000fe2000bf05270 */
[----:B------:R-:W0:Y:S02]  /*0290*/  FENCE.VIEW.ASYNC.S ;  /* 0x00000000000073c6 */ /* 0x000e240000000000 */
[----:B0-----:R0:W1:Y:S05]  /*02a0*/  @UP1 SYNCS.EXCH.64 URZ, [UR8+0x38800], UR4 ;  /* 0x03880004083f15b2 */ /* 0x00106a0008000100 */
[----:B------:R0:W2:Y:S01]  /*02b0*/  @UP2 SYNCS.EXCH.64 URZ, [UR8+0x38820], UR6 ;  /* 0x03882006083f25b2 */ /* 0x0000a20008000100 */
[----:B------:R-:W-:Y:S05]  /*02c0*/  @P1 BRA `(.L_x_252) ;  /* 0x0000000000481947 */ /* 0x000fea0003800000 */
[----:B0-----:R-:W0:Y:S01]  /*02d0*/  S2UR UR5, SR_CgaCtaId ;  /* 0x00000000000579c3 */ /* 0x001e220000008800 */
[----:B------:R-:W-:Y:S01]  /*02e0*/  UMOV UR4, 0x400 ;  /* 0x0000040000047882 */ /* 0x000fe20000000000 */
[----:B------:R-:W-:Y:S01]  /*02f0*/  UMOV UR6, 0x1 ;  /* 0x0000000100067882 */ /* 0x000fe20000000000 */
[----:B------:R-:W-:Y:S01]  /*0300*/  UMOV UR9, 0x2 ;  /* 0x0000000200097882 */ /* 0x000fe20000000000 */
[----:B------:R-:W-:-:S04]  /*0310*/  UIADD3 UR6, -UR6, 0x100000, URZ ;  /* 0x0010000006067890 */ /* 0x000fc8000fffe13f */
[----:B------:R-:W-:Y:S02]  /*0320*/  USHF.L.U32 UR7, UR6, 0xb, URZ ;  /* 0x0000000b06077899 */ /* 0x000fe4000800063f */
[----:B------:R-:W-:Y:S01]  /*0330*/  USHF.L.U32 UR6, UR6, 0x1, URZ ;  /* 0x0000000106067899 */ /* 0x000fe2000800063f */
[----:B------:R-:W-:Y:S01]  /*0340*/  ELECT P0, URZ, PT ;  /* 0x00000000003f782f */ /* 0x000fe20003800000 */
[----:B0-----:R-:W-:Y:S02]  /*0350*/  ULEA UR8, UR5, UR4, 0x18 ;  /* 0x0000000405087291 */ /* 0x001fe4000f8ec03f */
[----:B------:R-:W-:-:S04]  /*0360*/  UIADD3 UR4, -UR9, 0x100000, URZ ;  /* 0x0010000009047890 */ /* 0x000fc8000fffe13f */
[----:B------:R-:W-:Y:S02]  /*0370*/  USHF.L.U32 UR5, UR4, 0xb, URZ ;  /* 0x0000000b04057899 */ /* 0x000fe4000800063f */
[----:B------:R-:W-:Y:S01]  /*0380*/  USHF.L.U32 UR4, UR4, 0x1, URZ ;  /* 0x0000000104047899 */ /* 0x000fe2000800063f */
[----:B------:R-:W0:Y:S03]  /*0390*/  FENCE.VIEW.ASYNC.S ;  /* 0x00000000000073c6 */ /* 0x000e260000000000 */
[----:B0-----:R3:W4:Y:S08]  /*03a0*/  SYNCS.EXCH.64 URZ, [UR8+0x38830], UR6 ;  /* 0x03883006083f75b2 */ /* 0x0017300008000100 */
[----:B------:R3:W0:Y:S01]  /*03b0*/  SYNCS.EXCH.64 URZ, [UR8+0x38840], UR4 ;  /* 0x03884004083f75b2 */ /* 0x0006220008000100 */
[----:B------:R3:W0:Y:S01]  /*03c0*/  SYNCS.EXCH.64 URZ, [UR8+0x38838], UR6 ;  /* 0x03883806083f75b2 */ /* 0x0006220008000100 */
[----:B------:R3:W0:Y:S02]  /*03d0*/  SYNCS.EXCH.64 URZ, [UR8+0x38848], UR4 ;  /* 0x03884804083f75b2 */ /* 0x0006240008000100 */
[----:B---3--:R-:W-:Y:S01]  /*03e0*/  NOP ;  /* 0x0000000000007918 */ /* 0x008fe20000000000 */
.L_x_252:
[----:B------:R-:W3:Y:S01]  /*03f0*/  SHFL.IDX PT, R2, R0, RZ, 0x1f ;  /* 0x00001fff00027589 */ /* 0x000ee200000e0000 */
[----:B------:R-:W-:Y:S01]  /*0400*/  NOP ;  /* 0x0000000000007918 */ /* 0x000fe20000000000 */
[----:B---3--:R-:W-:-:S13]  /*0410*/  ISETP.NE.AND P0, PT, R2, RZ, PT ;  /* 0x000000ff0200720c */ /* 0x008fda0003f05270 */
[----:B------:R-:W-:Y:S05]  /*0420*/  @P0 BRA `(.L_x_253) ;  /* 0x0000000000480947 */ /* 0x000fea0003800000 */
[----:B0-----:R-:W0:Y:S01]  /*0430*/  S2UR UR5, SR_CgaCtaId ;  /* 0x00000000000579c3 */ /* 0x001e220000008800 */
[----:B------:R-:W-:Y:S01]  /*0440*/  UMOV UR4, 0x400 ;  /* 0x0000040000047882 */ /* 0x000fe20000000000 */
[----:B------:R-:W-:Y:S01]  /*0450*/  UMOV UR6, 0x1 ;  /* 0x0000000100067882 */ /* 0x000fe20000000000 */
[----:B------:R-:W-:Y:S01]  /*0460*/  UMOV UR7, 0x2 ;  /* 0x0000000200077882 */ /* 0x000fe20000000000 */
[----:B------:R-:W-:Y:S01]  /*0470*/  ELECT P0, URZ, PT ;  /* 0x00000000003f782f */ /* 0x000fe20003800000 */
[----:B0-----:R-:W-:Y:S02]  /*0480*/  ULEA UR8, UR5, UR4, 0x18 ;  /* 0x0000000405087291 */ /* 0x001fe4000f8ec03f */
[----:B------:R-:W-:-:S04]  /*0490*/  UIADD3 UR4, -UR6, 0x100000, URZ ;  /* 0x0010000006047890 */ /* 0x000fc8000fffe13f */
[----:B------:R-:W-:Y:S02]  /*04a0*/  USHF.L.U32 UR5, UR4, 0xb, URZ ;  /* 0x0000000b04057899 */ /* 0x000fe4000800063f */
[----:B------:R-:W-:Y:S02]  /*04b0*/  USHF.L.U32 UR4, UR4, 0x1, URZ ;  /* 0x0000000104047899 */ /* 0x000fe4000800063f */
[----:B------:R-:W-:-:S04]  /*04c0*/  UIADD3 UR6, -UR7, 0x100000, URZ ;  /* 0x0010000007067890 */ /* 0x000fc8000fffe13f */
[----:B------:R-:W-:Y:S02]  /*04d0*/  USHF.L.U32 UR7, UR6, 0xb, URZ ;  /* 0x0000000b06077899 */ /* 0x000fe4000800063f */
[----:B------:R-:W-:Y:S01]  /*04e0*/  USHF.L.U32 UR6, UR6, 0x1, URZ ;  /* 0x0000000106067899 */ /* 0x000fe2000800063f */
[----:B------:R-:W0:Y:S03]  /*04f0*/  FENCE.VIEW.ASYNC.S ;  /* 0x00000000000073c6 */ /* 0x000e260000000000 */
[----:B0-----:R3:W0:Y:S08]  /*0500*/  SYNCS.EXCH.64 URZ, [UR8+0x38850], UR4 ;  /* 0x03885004083f75b2 */ /* 0x0016300008000100 */
[----:B------:R3:W0:Y:S01]  /*0510*/  SYNCS.EXCH.64 URZ, [UR8+0x38860], UR6 ;  /* 0x03886006083f75b2 */ /* 0x0006220008000100 */
[----:B------:R3:W0:Y:S01]  /*0520*/  SYNCS.EXCH.64 URZ, [UR8+0x38858], UR4 ;  /* 0x03885804083f75b2 */ /* 0x0006220008000100 */
[----:B------:R3:W0:Y:S02]  /*0530*/  SYNCS.EXCH.64 URZ, [UR8+0x38868], UR6 ;  /* 0x03886806083f75b2 */ /* 0x0006240008000100 */
[----:B---3--:R-:W-:Y:S01]  /*0540*/  NOP ;  /* 0x0000000000007918 */ /* 0x008fe20000000000 */
.L_x_253:
[----:B------:R-:W3:Y:S01]  /*0550*/  SHFL.IDX PT, R2, R0, RZ, 0x1f ;  /* 0x00001fff00027589 */ /* 0x000ee200000e0000 */
[----:B------:R-:W-:Y:S01]  /*0560*/  NOP ;  /* 0x0000000000007918 */ /* 0x000fe20000000000 */
[----:B---3--:R-:W-:-:S13]  /*0570*/  ISETP.NE.AND P0, PT, R2, RZ, PT ;  /* 0x000000ff0200720c */ /* 0x008fda0003f05270 */
[----:B------:R-:W-:Y:S05]  /*0580*/  @P0 BRA `(.L_x_254) ;  /* 0x0000000000380947 */ /* 0x000fea0003800000 */
[----:B0-----:R-:W0:Y:S01]  /*0590*/  S2UR UR5, SR_CgaCtaId ;  /* 0x00000000000579c3 */ /* 0x001e220000008800 */
[----:B------:R-:W-:Y:S01]  /*05a0*/  UMOV UR4, 0x400 ;  /* 0x0000040000047882 */ /* 0x000fe20000000000 */
[----:B------:R-:W-:Y:S01]  /*05b0*/  UMOV UR7, 0x1 ;  /* 0x0000000100077882 */ /* 0x000fe20000000000 */
[----:B------:R-:W-:Y:S01]  /*05c0*/  ELECT P0, URZ, PT ;  /* 0x00000000003f782f */ /* 0x000fe20003800000 */
[----:B0-----:R-:W-:Y:S02]  /*05d0*/  ULEA UR6, UR5, UR4, 0x18 ;  /* 0x0000000405067291 */ /* 0x001fe4000f8ec03f */
[----:B------:R-:W-:-:S04]  /*05e0*/  UIADD3 UR4, -UR7, 0x100000, URZ ;  /* 0x0010000007047890 */ /* 0x000fc8000fffe13f */
[----:B------:R-:W-:Y:S02]  /*05f0*/  USHF.L.U32 UR5, UR4, 0xb, URZ ;  /* 0x0000000b04057899 */ /* 0x000fe4000800063f */
[----:B------:R-:W-:Y:S01]  /*0600*/  USHF.L.U32 UR4, UR4, 0x1, URZ ;  /* 0x0000000104047899 */ /* 0x000fe2000800063f */
[----:B------:R-:W0:Y:S11]  /*0610*/  FENCE.VIEW.ASYNC.S ;  /* 0x00000000000073c6 */ /* 0x000e360000000000 */
[----:B0-----:R3:W0:Y:S01]  /*0620*/  SYNCS.EXCH.64 URZ, [UR6+0x38870], UR4 ;  /* 0x03887004063f75b2 */ /* 0x0016220008000100 */
[----:B------:R3:W0:Y:S01]  /*0630*/  SYNCS.EXCH.64 URZ, [UR6+0x38880], UR4 ;  /* 0x03888004063f75b2 */ /* 0x0006220008000100 */
[----:B------:R3:W0:Y:S01]  /*0640*/  SYNCS.EXCH.64 URZ, [UR6+0x38878], UR4 ;  /* 0x03887804063f75b2 */ /* 0x0006220008000100 */
[----:B------:R3:W0:Y:S02]  /*0650*/  SYNCS.EXCH.64 URZ, [UR6+0x38888], UR4 ;  /* 0x03888804063f75b2 */ /* 0x0006240008000100 */
[----:B---3--:R-:W-:Y:S01]  /*0660*/  NOP ;  /* 0x0000000000007918 */ /* 0x008fe20000000000 */
.L_x_254:
        /* <DEDUP_REMOVED lines=22> */
.L_x_255:
        /* <DEDUP_REMOVED lines=22> */
.L_x_256:
[----:B0-----:R-:W-:Y:S01]  /*0930*/  UMOV UR4, 0x1 ;  /* 0x0000000100047882 */ /* 0x001fe20000000000 */
[----:B------:R-:W-:Y:S01]  /*0940*/  PLOP3.LUT P0, PT, PT, PT, UP0, 0x80, 0x0 ;  /* 0x000000000000781c */ /* 0x000fe20003f0f008 */
[----:B------:R-:W-:Y:S01]  /*0950*/  USEL UR4, UR4, 0x2, !UP0 ;  /* 0x0000000204047887 */ /* 0x000fe2000c000000 */
[----:B------:R-:W-:-:S05]  /*0960*/  NOP ;  /* 0x0000000000007918 */ /* 0x000fca0000000000 */
[----:B------:R-:W-:-:S05]  /*0970*/  IMAD.U32 R2, RZ, RZ, UR4 ;  /* 0x00000004ff027e24 */ /* 0x000fca000f8e00ff */
[----:B------:R0:W-:Y:S01]  /*0980*/  STL [R1+0x30], R2 ;  /* 0x0000300201007387 */ /* 0x0001e20000100800 */
[----:B-12-4-:R-:W-:Y:S06]  /*0990*/  BAR.SYNC.DEFER_BLOCKING 0x0 ;  /* 0x0000000000007b1d */ /* 0x016fec0000010000 */
[----:B------:R-:W-:Y:S05]  /*09a0*/  @!P0 BRA `(.L_x_257) ;  /* 0x000000c800248947 */ /* 0x000fea0003800000 */
.L_x_258:
[----:B------:R-:W-:-:S08]  /*09b0*/  NOP ;  /* 0x0000000000007918 */ /* 0x000fd00000000000 */
[----:B------:R-:W1:Y:S02]  /*09c0*/  USETMAXREG.TRY_ALLOC.CTAPOOL UP0, 0xf0 ;  /* 0x000000f0000079c8 */ /* 0x000e640008000600 */
[----:B-1----:R-:W-:-:S13]  /*09d0*/  PLOP3.LUT P0, PT, PT, PT, UP0, 0x80, 0x0 ;  /* 0x000000000000781c */ /* 0x002fda0003f0f008 */
[----:B------:R-:W-:Y:S05]  /*09e0*/  @!P0 BRA `(.L_x_258) ;  /* 0xfffffffc00f08947 */ /* 0x000fea000383ffff */
[----:B------:R-:W1:Y:S08]  /*09f0*/  S2UR UR5, SR_CgaCtaId ;  /* 0x00000000000579c3 */ /* 0x000e700000008800 */
[----:B------:R-:W-:Y:S06]  /*0a00*/  BAR.ARV 0x8, 0x120 ;  /* 0x0204800000007b1d */ /* 0x000fec0000002000 */
[----:B------:R-:W-:-:S02]  /*0a10*/  UMOV UR4, 0x400 ;  /* 0x0000040000047882 */ /* 0x000fc40000000000 */
[----:B------:R-:W-:Y:S01]  /*0a20*/  BAR.SYNC.DEFER_BLOCKING 0x5, 0x120 ;  /* 0x0144800000007b1d */ /* 0x000fe20000010000 */
[----:B-1----:R-:W-:-:S09]  /*0a30*/  ULEA UR4, UR5, UR4, 0x18 ;  /* 0x0000000405047291 */ /* 0x002fd2000f8ec03f */
[----:B------:R-:W1:Y:S01]  /*0a40*/  LDS.128 R12, [UR4+0x388d0] ;  /* 0x0388d004ff0c7984 */ /* 0x000e620008000c00 */
[----:B------:R-:W-:Y:S01]  /*0a50*/  ULDC UR4, c[0x0][0xc14] ;  /* 0x0003050000047ab9 */ /* 0x000fe20000000800 */
[----:B------:R-:W-:Y:S06]  /*0a60*/  BAR.ARV 0x4, 0x120 ;  /* 0x0104800000007b1d */ /* 0x000fec0000002000 */
[----:B-1----:R-:W-:-:S13]  /*0a70*/  ISETP.GE.AND P0, PT, R15, UR4, PT ;  /* 0x000000040f007c0c */ /* 0x002fda000bf06270 */
[----:B------:R-:W-:Y:S05]  /*0a80*/  @P0 EXIT ;  /* 0x000000000000094d */ /* 0x000fea0003800000 */
[----:B0-----:R-:W2:Y:S01]  /*0a90*/  LDL R2, [R1+0x30] ;  /* 0x0000300001027983 */ /* 0x001ea20000100800 */
[----:B------:R-:W-:Y:S01]  /*0aa0*/  R2UR UR5, R14 ;  /* 0x000000000e0572ca */ /* 0x000fe200000e0000 */
[----:B------:R-:W-:Y:S01]  /*0ab0*/  IMAD.MOV.U32 R219, RZ, RZ, -0x2 ;  /* 0xfffffffeffdb7424 */ /* 0x000fe200078e00ff */
[----:B------:R-:W-:Y:S01]  /*0ac0*/  CS2R R16, SRZ ;  /* 0x0000000000107805 */ /* 0x000fe2000001ff00 */
[----:B------:R-:W0:Y:S01]  /*0ad0*/  S2R R0, SR_TID.X ;  /* 0x0000000000007919 */ /* 0x000e220000002100 */
[----:B------:R-:W-:Y:S02]  /*0ae0*/  IMAD.MOV.U32 R216, RZ, RZ, RZ ;  /* 0x000000ffffd87224 */ /* 0x000fe400078e00ff */
[----:B0-----:R-:W-:-:S05]  /*0af0*/  VIADD R223, R0, 0xffffff80 ;  /* 0xffffff8000df7836 */ /* 0x001fca0000000000 */
[----:B------:R-:W-:-:S04]  /*0b00*/  SHF.R.S32.HI R0, RZ, 0x1f, R223 ;  /* 0x0000001fff007819 */ /* 0x000fc800000114df */
[CC--:B------:R-:W-:Y:S02]  /*0b10*/  LEA.HI R3, R0.reuse, R223.reuse, RZ, 0x7 ;  /* 0x000000df00037211 */ /* 0x0c0fe400078f38ff */
[----:B------:R-:W-:Y:S02]  /*0b20*/  LEA.HI R4, R0, R223, RZ, 0x5 ;  /* 0x000000df00047211 */ /* 0x000fe400078f28ff */
[----:B------:R-:W-:-:S03]  /*0b30*/  SHF.R.S32.HI R218, RZ, 0x7, R3 ;  /* 0x00000007ffda7819 */ /* 0x000fc60000011403 */
[----:B------:R-:W-:-:S05]  /*0b40*/  IMAD.SHL.U32 R6, R4, 0x20, RZ ;  /* 0x0000002004067824 */ /* 0x000fca00078e00ff */
[----:B------:R-:W-:Y:S02]  /*0b50*/  LOP3.LUT R7, R6, 0xfffffc00, RZ, 0xc0, !PT ;  /* 0xfffffc0006077812 */ /* 0x000fe400078ec0ff */
[----:B--2---:R-:W-:Y:S02]  /*0b60*/  R2UR UR4, R2 ;  /* 0x00000000020472ca */ /* 0x004fe400000e0000 */
[C---:B------:R-:W-:Y:S02]  /*0b70*/  LOP3.LUT R2, R3.reuse, 0xffffff80, RZ, 0xc0, !PT ;  /* 0xffffff8003027812 */ /* 0x040fe400078ec0ff */
[----:B------:R-:W-:-:S03]  /*0b80*/  LEA.HI R3, R3, R218, RZ, 0x1 ;  /* 0x000000da03037211 */ /* 0x000fc600078f08ff */
[----:B------:R-:W-:Y:S01]  /*0b90*/  IMAD.IADD R217, R223, 0x1, -R2 ;  /* 0x00000001dfd97824 */ /* 0x000fe200078e0a02 */
[CC--:B------:R-:W-:Y:S02]  /*0ba0*/  LEA.HI R2, R0.reuse, R223.reuse, RZ, 0x4 ;  /* 0x000000df00027211 */ /* 0x0c0fe400078f20ff */
[----:B------:R-:W-:Y:S02]  /*0bb0*/  LEA.HI R0, R0, R223, RZ, 0x3 ;  /* 0x000000df00007211 */ /* 0x000fe400078f18ff */
[----:B------:R-:W-:Y:S01]  /*0bc0*/  SHF.R.S32.HI R8, RZ, 0x1f, R217 ;  /* 0x0000001fff087819 */ /* 0x000fe200000114d9 */
[----:B------:R-:W-:Y:S01]  /*0bd0*/  ULOP3.LUT UR4, UR4, 0x1, URZ, 0xfc, !UPT ;  /* 0x0000000104047892 */ /* 0x000fe2000f8efc3f */
[----:B------:R-:W-:Y:S02]  /*0be0*/  SHF.R.S32.HI R5, RZ, 0x4, R2 ;  /* 0x00000004ff057819 */ /* 0x000fe40000011402 */
[----:B------:R-:W-:Y:S02]  /*0bf0*/  LEA.HI R9, R8, R217, RZ, 0x2 ;  /* 0x000000d908097211 */ /* 0x000fe400078f10ff */
[C---:B------:R-:W-:Y:S01]  /*0c00*/  LOP3.LUT R4, R2.reuse, 0x3fffff0, RZ, 0xc0, !PT ;  /* 0x03fffff002047812 */ /* 0x040fe200078ec0ff */
[----:B------:R-:W-:Y:S01]  /*0c10*/  IMAD.U32 R222, RZ, RZ, UR4 ;  /* 0x00000004ffde7e24 */ /* 0x000fe2000f8e00ff */
[----:B------:R-:W-:-:S02]  /*0c20*/  LEA.HI R2, R2, R5, RZ, 0x1 ;  /* 0x0000000502027211 */ /* 0x000fc400078f08ff */
[--C-:B------:R-:W-:Y:S01]  /*0c30*/  SHF.R.S32.HI R6, RZ, 0x2, R9.reuse ;  /* 0x00000002ff067819 */ /* 0x100fe20000011409 */
[----:B------:R-:W-:Y:S01]  /*0c40*/  IMAD.IADD R4, R223, 0x1, -R4 ;  /* 0x00000001df047824 */ /* 0x000fe200078e0a04 */
[----:B------:R-:W-:Y:S02]  /*0c50*/  SHF.R.S32.HI R11, RZ, 0x1f, R9 ;  /* 0x0000001fff0b7819 */ /* 0x000fe40000011409 */
[----:B------:R-:W-:Y:S01]  /*0c60*/  LOP3.LUT R2, R2, 0x1ffffffe, RZ, 0xc0, !PT ;  /* 0x1ffffffe02027812 */ /* 0x000fe200078ec0ff */
[----:B------:R-:W-:Y:S01]  /*0c70*/  IMAD R7, R4, 0x40, R7 ;  /* 0x0000004004077824 */ /* 0x000fe200078e0207 */
[----:B------:R-:W-:Y:S02]  /*0c80*/  LEA.HI R11, R11, R6, RZ, 0x3 ;  /* 0x000000060b0b7211 */ /* 0x000fe400078f18ff */
[----:B------:R-:W-:Y:S01]  /*0c90*/  LEA.HI R8, R8, R217, RZ, 0x5 ;  /* 0x000000d908087211 */ /* 0x000fe200078f28ff */
[----:B------:R-:W-:Y:S01]  /*0ca0*/  IMAD.IADD R2, R5, 0x1, -R2 ;  /* 0x0000000105027824 */ /* 0x000fe200078e0a02 */
[----:B------:R-:W-:Y:S01]  /*0cb0*/  LOP3.LUT R11, R11, 0xfffffff8, RZ, 0xc0, !PT ;  /* 0xfffffff80b0b7812 */ /* 0x000fe200078ec0ff */
[----:B------:R-:W-:Y:S01]  /*0cc0*/  IMAD.MOV.U32 R5, RZ, RZ, R13 ;  /* 0x000000ffff057224 */ /* 0x000fe200078e000d */
[----:B------:R-:W-:Y:S01]  /*0cd0*/  LOP3.LUT R4, R9, 0x7ffffffc, RZ, 0xc0, !PT ;  /* 0x7ffffffc09047812 */ /* 0x000fe200078ec0ff */
[----:B------:R-:W-:Y:S01]  /*0ce0*/  IMAD R221, R2, 0x8, R7 ;  /* 0x0000000802dd7824 */ /* 0x000fe200078e0207 */
[----:B------:R-:W-:Y:S01]  /*0cf0*/  SHF.R.S32.HI R8, RZ, 0x5, R8 ;  /* 0x00000005ff087819 */ /* 0x000fe20000011408 */
[----:B------:R-:W-:Y:S01]  /*0d00*/  IMAD.IADD R11, R6, 0x1, -R11 ;  /* 0x00000001060b7824 */ /* 0x000fe200078e0a0b */
[----:B------:R-:W-:Y:S01]  /*0d10*/  LOP3.LUT R3, R3, 0x3fffffe, RZ, 0xc0, !PT ;  /* 0x03fffffe03037812 */ /* 0x000fe200078ec0ff */
[----:B------:R-:W-:Y:S01]  /*0d20*/  IMAD.MOV.U32 R7, RZ, RZ, R15 ;  /* 0x000000ffff077224 */ /* 0x000fe200078e000f */
[----:B------:R-:W-:Y:S01]  /*0d30*/  LOP3.LUT R2, R0, 0x1ffffff8, RZ, 0xc0, !PT ;  /* 0x1ffffff800027812 */ /* 0x000fe200078ec0ff */
[----:B------:R-:W-:Y:S01]  /*0d40*/  IMAD R8, R8, 0x10, R11 ;  /* 0x0000001008087824 */ /* 0x000fe200078e020b */
[----:B------:R-:W-:Y:S01]  /*0d50*/  IADD3 R4, R217, -R4, RZ ;  /* 0x80000004d9047210 */ /* 0x000fe20007ffe0ff */
[----:B------:R-:W-:Y:S01]  /*0d60*/  IMAD.IADD R3, R218, 0x1, -R3 ;  /* 0x00000001da037824 */ /* 0x000fe200078e0a03 */
[----:B------:R-:W-:Y:S01]  /*0d70*/  SHF.R.S32.HI R22, RZ, 0x3, R0 ;  /* 0x00000003ff167819 */ /* 0x000fe20000011400 */
[----:B------:R-:W-:-:S02]  /*0d80*/  IMAD.IADD R2, R223, 0x1, -R2 ;  /* 0x00000001df027824 */ /* 0x000fc400078e0a02 */
[----:B------:R-:W-:Y:S02]  /*0d90*/  IMAD R219, R4, R219, 0x50 ;  /* 0x0000005004db7424 */ /* 0x000fe400078e02db */
[----:B------:R-:W-:Y:S02]  /*0da0*/  IMAD R220, R3, 0x40, R8 ;  /* 0x0000004003dc7824 */ /* 0x000fe400078e0208 */
[----:B------:R-:W-:-:S07]  /*0db0*/  IMAD.SHL.U32 R18, R2, 0x8, RZ ;  /* 0x0000000802127824 */ /* 0x000fce00078e00ff */
.L_x_301:
[----:B0-----:R-:W0:Y:S01]  /*0dc0*/  LDC.64 R2, c[0x0][0xc60] ;  /* 0x00031800ff027b82 */ /* 0x001e220000000a00 */
[----:B------:R-:W-:Y:S01]  /*0dd0*/  ULDC.64 UR10, c[0x0][0x208] ;  /* 0x00008200000a7ab9 */ /* 0x000fe20000000a00 */
[----:B------:R-:W-:Y:S01]  /*0de0*/  ULDC.64 UR6, c[0x0][0xa28] ;  /* 0x00028a0000067ab9 */ /* 0x000fe20000000a00 */
[----:B------:R-:W-:Y:S01]  /*0df0*/  ULDC.64 UR8, c[0x0][0xa20] ;  /* 0x0002880000087ab9 */ /* 0x000fe20000000a00 */
[----:B0-----:R-:W-:-:S06]  /*0e00*/  IMAD.WIDE R2, R7, 0x4, R2 ;  /* 0x0000000407027825 */ /* 0x001fcc00078e0202 */
[----:B--2---:R-:W2:Y:S01]  /*0e10*/  LDG.E R2, desc[UR10][R2.64] ;  /* 0x0000000a02027981 */ /* 0x004ea2000c1e1900 */
[----:B------:R-:W-:Y:S02]  /*0e20*/  UISETP.NE.U32.AND UP0, UPT, UR6, URZ, UPT ;  /* 0x0000003f0600728c */ /* 0x000fe4000bf05070 */
[----:B------:R-:W-:Y:S02]  /*0e30*/  UISETP.NE.U32.AND UP1, UPT, UR8, URZ, UPT ;  /* 0x0000003f0800728c */ /* 0x000fe4000bf25070 */
[----:B------:R-:W-:Y:S02]  /*0e40*/  UISETP.NE.AND.EX UP0, UPT, UR7, URZ, UPT, UP0 ;  /* 0x0000003f0700728c */ /* 0x000fe4000bf05300 */
[----:B------:R-:W-:-:S04]  /*0e50*/  UISETP.NE.AND.EX UP1, UPT, UR9, URZ, UPT, UP1 ;  /* 0x0000003f0900728c */ /* 0x000fc8000bf25310 */
[----:B------:R-:W-:Y:S02]  /*0e60*/  PLOP3.LUT P0, PT, PT, PT, UP0, 0x80, 0x0 ;  /* 0x000000000000781c */ /* 0x000fe40003f0f008 */
[----:B------:R-:W-:Y:S02]  /*0e70*/  PLOP3.LUT P1, PT, PT, PT, UP1, 0x80, 0x0 ;  /* 0x000000000000781c */ /* 0x000fe40003f2f018 */
[----:B--2---:R-:W-:-:S13]  /*0e80*/  R2UR UR4, R2 ;  /* 0x00000000020472ca */ /* 0x004fda00000e0000 */
[----:B------:R-:W-:Y:S02]  /*0e90*/  USHF.R.S32.HI UR12, URZ, 0x1f, UR4 ;  /* 0x0000001f3f0c7899 */ /* 0x000fe40008011404 */
[----:B------:R-:W-:Y:S01]  /*0ea0*/  MOV R214, UR4 ;  /* 0x0000000400d67c02 */ /* 0x000fe20008000f00 */
[----:B------:R-:W-:Y:S02]  /*0eb0*/  @UP0 ULEA UR6, UP2, UR4, UR6, 0x2 ;  /* 0x0000000604060291 */ /* 0x000fe4000f84103f */
[----:B------:R-:W-:Y:S02]  /*0ec0*/  @UP1 ULEA UR8, UP3, UR4, UR8, 0x2 ;  /* 0x0000000804081291 */ /* 0x000fe4000f86103f */
[----:B------:R-:W-:Y:S02]  /*0ed0*/  @UP0 ULEA.HI.X UR7, UR4, UR7, UR12, 0x2, UP2 ;  /* 0x0000000704070291 */ /* 0x000fe400090f140c */
[----:B------:R-:W-:Y:S01]  /*0ee0*/  IMAD.U32 R215, RZ, RZ, UR12 ;  /* 0x0000000cffd77e24 */ /* 0x000fe2000f8e00ff */
[----:B------:R-:W-:Y:S01]  /*0ef0*/  @UP1 ULEA.HI.X UR9, UR4, UR9, UR12, 0x2, UP3 ;  /* 0x0000000904091291 */ /* 0x000fe200098f140c */
[----:B------:R-:W-:-:S02]  /*0f00*/  IMAD.U32 R2, RZ, RZ, UR6 ;  /* 0x00000006ff027e24 */ /* 0x000fc4000f8e00ff */
[----:B------:R-:W-:Y:S01]  /*0f10*/  IMAD.U32 R6, RZ, RZ, UR8 ;  /* 0x00000008ff067e24 */ /* 0x000fe2000f8e00ff */
[----:B------:R-:W-:Y:S01]  /*0f20*/  ULDC UR4, c[0x0][0x404] ;  /* 0x0001010000047ab9 */ /* 0x000fe20000000800 */
[----:B------:R-:W-:Y:S01]  /*0f30*/  IMAD.U32 R3, RZ, RZ, UR7 ;  /* 0x00000007ff037e24 */ /* 0x000fe2000f8e00ff */
[----:B------:R-:W-:Y:S01]  /*0f40*/  ULDC.64 UR6, c[0x0][0x3f8] ;  /* 0x0000fe0000067ab9 */ /* 0x000fe20000000a00 */
[----:B------:R-:W-:-:S03]  /*0f50*/  IMAD.U32 R7, RZ, RZ, UR9 ;  /* 0x00000009ff077e24 */ /* 0x000fc6000f8e00ff */
[----:B------:R-:W2:Y:S04]  /*0f60*/  @P0 LDG.E R2, desc[UR10][R2.64] ;  /* 0x0000000a02020981 */ /* 0x000ea8000c1e1900 */
[----:B---3--:R-:W3:Y:S01]  /*0f70*/  @P1 LDG.E R6, desc[UR10][R6.64] ;  /* 0x0000000a06061981 */ /* 0x008ee2000c1e1900 */
[----:B------:R-:W-:Y:S01]  /*0f80*/  UISETP.NE.U32.AND UP0, UPT, UR6, URZ, UPT ;  /* 0x0000003f0600728c */ /* 0x000fe2000bf05070 */
[----:B------:R-:W-:Y:S01]  /*0f90*/  IMAD.MOV.U32 R212, RZ, RZ, R5 ;  /* 0x000000ffffd47224 */ /* 0x000fe200078e0005 */
[----:B------:R-:W-:Y:S01]  /*0fa0*/  UMOV UR60, URZ ;  /* 0x0000003f003c7c82 */ /* 0x000fe20008000000 */
[----:B------:R-:W-:Y:S01]  /*0fb0*/  ULDC UR6, c[0x0][0x2e0] ;  /* 0x0000b80000067ab9 */ /* 0x000fe20000000800 */
[----:B------:R-:W-:Y:S01]  /*0fc0*/  UISETP.NE.AND.EX UP0, UPT, UR7, URZ, UPT, UP0 ;  /* 0x0000003f0700728c */ /* 0x000fe2000bf05300 */
[----:B------:R-:W-:Y:S01]  /*0fd0*/  IMAD.MOV.U32 R0, RZ, RZ, RZ ;  /* 0x000000ffff007224 */ /* 0x000fe200078e00ff */
[----:B------:R-:W-:-:S02]  /*0fe0*/  CS2R R150, SRZ ;  /* 0x0000000000967805 */ /* 0x000fc4000001ff00 */
[----:B------:R-:W-:Y:S01]  /*0ff0*/  CS2R R148, SRZ ;  /* 0x0000000000947805 */ /* 0x000fe2000001ff00 */
[----:B------:R-:W-:Y:S01]  /*1000*/  USEL UR4, UR4, 0x1, UP0 ;  /* 0x0000000104047887 */ /* 0x000fe20008000000 */
[----:B------:R-:W-:Y:S02]  /*1010*/  CS2R R146, SRZ ;  /* 0x0000000000927805 */ /* 0x000fe4000001ff00 */
[----:B------:R-:W-:Y:S02]  /*1020*/  CS2R R144, SRZ ;  /* 0x0000000000907805 */ /* 0x000fe4000001ff00 */
[----:B------:R-:W-:Y:S01]  /*1030*/  CS2R R142, SRZ ;  /* 0x00000000008e7805 */ /* 0x000fe2000001ff00 */
[----:B------:R-:W-:Y:S01]  /*1040*/  UIMAD UR4, UR4, UR6, URZ ;  /* 0x00000006040472a4 */ /* 0x000fe2000f8e023f */
        /* <DEDUP_REMOVED lines=15> */
[----:B------:R-:W-:Y:S01]  /*1140*/  IMAD.MOV.U32 R172, RZ, RZ, RZ ;  /* 0x000000ffffac7224 */ /* 0x000fe200078e00ff */
        /* <DEDUP_REMOVED lines=12> */
[----:B-1----:R-:W-:Y:S02]  /*1210*/  CS2R R82, SRZ ;  /* 0x0000000000527805 */ /* 0x002fe4000001ff00 */
[----:B------:R-:W-:Y:S02]  /*1220*/  CS2R R84, SRZ ;  /* 0x0000000000547805 */ /* 0x000fe4000001ff00 */
[----:B------:R-:W-:Y:S01]  /*1230*/  CS2R R80, SRZ ;  /* 0x0000000000507805 */ /* 0x000fe2000001ff00 */
[----:B------:R-:W-:Y:S01]  /*1240*/  IMAD.MOV.U32 R19, RZ, RZ, RZ ;  /* 0x000000ffff137224 */ /* 0x000fe200078e00ff */
[----:B-----5:R-:W-:Y:S02]  /*1250*/  CS2R R74, SRZ ;  /* 0x00000000004a7805 */ /* 0x020fe4000001ff00 */
        /* <DEDUP_REMOVED lines=16> */
[----:B----4-:R-:W-:Y:S01]  /*1360*/  CS2R R44, SRZ ;  /* 0x00000000002c7805 */ /* 0x010fe2000001ff00 */
[----:B------:R-:W-:Y:S01]  /*1370*/  IMAD.MOV.U32 R160, RZ, RZ, RZ ;  /* 0x000000ffffa07224 */ /* 0x000fe200078e00ff */
[----:B------:R-:W-:Y:S01]  /*1380*/  MOV R41, RZ ;  /* 0x000000ff00297202 */ /* 0x000fe20000000f00 */
[----:B------:R-:W-:Y:S01]  /*1390*/  IMAD.U32 R213, RZ, RZ, UR5 ;  /* 0x00000005ffd57e24 */ /* 0x000fe2000f8e00ff */
[----:B--2---:R-:W-:-:S02]  /*13a0*/  @P0 R2UR UR60, R2 ;  /* 0x00000000023c02ca */ /* 0x004fc400000e0000 */
[----:B------:R-:W-:Y:S02]  /*13b0*/  CS2R R2, SRZ ;  /* 0x0000000000027805 */ /* 0x000fe4000001ff00 */
[----:B------:R-:W-:Y:S02]  /*13c0*/  PLOP3.LUT P0, PT, PT, PT, PT, 0x80, 0x0 ;  /* 0x000000000000781c */ /* 0x000fe40003f0f070 */
[----:B---3--:R-:W-:Y:S01]  /*13d0*/  @P1 R2UR UR4, R6 ;  /* 0x00000000060412ca */ /* 0x008fe200000e0000 */
[----:B------:R-:W-:-:S14]  /*13e0*/  @P1 BRA `(.L_x_259) ;  /* 0x00000000003c1947 */ /* 0x000fdc0003800000 */
[----:B------:R-:W-:Y:S02]  /*13f0*/  ULDC.64 UR6, c[0x0][0xa08] ;  /* 0x0002820000067ab9 */ /* 0x000fe40000000a00 */
[----:B------:R-:W-:-:S04]  /*1400*/  ISETP.NE.U32.AND P1, PT, RZ, UR6, PT ;  /* 0x00000006ff007c0c */ /* 0x000fc8000bf25070 */
[----:B------:R-:W-:-:S13]  /*1410*/  ISETP.NE.AND.EX P1, PT, RZ, UR7, PT, P1 ;  /* 0x00000007ff007c0c */ /* 0x000fda000bf25310 */
[----:B------:R-:W-:Y:S05]  /*1420*/  @!P1 BRA `(.L_x_259) ;  /* 0x00000000002c9947 */ /* 0x000fea0003800000 */
[----:B------:R-:W-:Y:S01]  /*1430*/  R2UR UR8, R214 ;  /* 0x00000000d60872ca */ /* 0x000fe200000e0000 */
[----:B------:R-:W-:Y:S01]  /*1440*/  ULDC.64 UR4, c[0x0][0xa08] ;  /* 0x0002820000047ab9 */ /* 0x000fe20000000a00 */
[----:B------:R-:W-:-:S11]  /*1450*/  ULDC.64 UR6, c[0x0][0x208] ;  /* 0x0000820000067ab9 */ /* 0x000fd60000000a00 */
[----:B------:R-:W-:-:S06]  /*1460*/  UIMAD.WIDE UR4, UR8, 0x4, UR4 ;  /* 0x00000004080478a5 */ /* 0x000fcc000f8e0204 */
[----:B------:R-:W-:Y:S02]  /*1470*/  IMAD.U32 R4, RZ, RZ, UR4 ;  /* 0x00000004ff047e24 */ /* 0x000fe4000f8e00ff */
[----:B------:R-:W-:-:S05]  /*1480*/  IMAD.U32 R5, RZ, RZ, UR5 ;  /* 0x00000005ff057e24 */ /* 0x000fca000f8e00ff */
[----:B------:R-:W2:Y:S04]  /*1490*/  LDG.E R7, desc[UR6][R4.64] ;  /* 0x0000000604077981 */ /* 0x000ea8000c1e1900 */
[----:B------:R-:W3:Y:S01]  /*14a0*/  LDG.E R6, desc[UR6][R4.64+0x4] ;  /* 0x0000040604067981 */ /* 0x000ee2000c1e1900 */
[----:B--2---:R-:W-:Y:S02]  /*14b0*/  R2UR UR4, R7 ;  /* 0x00000000070472ca */ /* 0x004fe400000e0000 */
[----:B---3--:R-:W-:-:S13]  /*14c0*/  R2UR UR5, R6 ;  /* 0x00000000060572ca */ /* 0x008fda00000e0000 */
[----:B------:R-:W-:-:S12]  /*14d0*/  UIADD3 UR4, -UR4, UR5, URZ ;  /* 0x0000000504047290 */ /* 0x000fd8000fffe13f */
.L_x_259:
[----:B------:R-:W-:Y:S01]  /*14e0*/  UIADD3 UR60, -UR60, UR4, URZ ;  /* 0x000000043c3c7290 */ /* 0x000fe2000fffe13f */
[----:B------:R-:W-:Y:S01]  /*14f0*/  IMAD.MOV.U32 R40, RZ, RZ, RZ ;  /* 0x000000ffff287224 */ /* 0x000fe200078e00ff */
[----:B------:R-:W-:Y:S01]  /*1500*/  CS2R R34, SRZ ;  /* 0x0000000000227805 */ /* 0x000fe2000001ff00 */
[----:B------:R-:W-:Y:S01]  /*1510*/  IMAD.MOV.U32 R161, RZ, RZ, RZ ;  /* 0x000000ffffa17224 */ /* 0x000fe200078e00ff */
[----:B------:R-:W-:Y:S01]  /*1520*/  UISETP.GE.AND UP0, UPT, UR60, 0x1, UPT ;  /* 0x000000013c00788c */ /* 0x000fe2000bf06270 */
[----:B------:R-:W-:Y:S01]  /*1530*/  CS2R R36, SRZ ;  /* 0x0000000000247805 */ /* 0x000fe2000001ff00 */
[----:B------:R-:W-:Y:S01]  /*1540*/  UIADD3 UR4, UR60, 0x4f, URZ ;  /* 0x0000004f3c047890 */ /* 0x000fe2000fffe03f */
[----:B------:R-:W-:Y:S02]  /*1550*/  CS2R R162, SRZ ;  /* 0x0000000000a27805 */ /* 0x000fe4000001ff00 */
[----:B------:R-:W-:Y:S01]  /*1560*/  CS2R R32, SRZ ;  /* 0x0000000000207805 */ /* 0x000fe2000001ff00 */
[----:B------:R-:W-:Y:S01]  /*1570*/  IMAD.MOV.U32 R10, RZ, RZ, RZ ;  /* 0x000000ffff0a7224 */ /* 0x000fe200078e00ff */
[----:B------:R-:W-:Y:S01]  /*1580*/  PLOP3.LUT P1, PT, PT, PT, UP0, 0x80, 0x0 ;  /* 0x000000000000781c */ /* 0x000fe20003f2f008 */
[----:B------:R-:W-:Y:S01]  /*1590*/  UIMAD.WIDE UR4, UR4, 0x66666667, URZ ;  /* 0x66666667040478a5 */ /* 0x000fe2000f8e023f */
[----:B------:R-:W-:-:S02]  /*15a0*/  CS2R R26, SRZ ;  /* 0x00000000001a7805 */ /* 0x000fc4000001ff00 */
[----:B------:R-:W-:Y:S02]  /*15b0*/  CS2R R28, SRZ ;  /* 0x00000000001c7805 */ /* 0x000fe4000001ff00 */
[----:B------:R-:W-:Y:S01]  /*15c0*/  CS2R R24, SRZ ;  /* 0x0000000000187805 */ /* 0x000fe2000001ff00 */
[----:B------:R-:W-:-:S04]  /*15d0*/  USHF.R.U32.HI UR61, URZ, 0x1f, UR5 ;  /* 0x0000001f3f3d7899 */ /* 0x000fc80008011605 */
[----:B------:R-:W-:Y:S02]  /*15e0*/  ULEA.HI.SX32 UR61, UR5, UR61, 0x1b ;  /* 0x0000003d053d7291 */ /* 0x000fe4000f8fda3f */
[----:B------:R-:W-:Y:S10]  /*15f0*/  @!P1 BRA `(.L_x_260) ;  /* 0x0000008c00f89947 */ /* 0x000ff40003800000 */
[----:B------:R-:W0:Y:S01]  /*1600*/  SHFL.IDX PT, R0, R218, RZ, 0x1f ;  /* 0x00001fffda007589 */ /* 0x000e2200000e0000 */
[----:B------:R-:W1:Y:S01]  /*1610*/  S2UR UR7, SR_CgaCtaId ;  /* 0x00000000000779c3 */ /* 0x000e620000008800 */
[----:B------:R-:W-:Y:S01]  /*1620*/  UMOV UR6, 0x400 ;  /* 0x0000040000067882 */ /* 0x000fe20000000000 */
[----:B0-----:R-:W-:Y:S01]  /*1630*/  R2UR UR4, R0 ;  /* 0x00000000000472ca */ /* 0x001fe200000e0000 */
[----:B-1----:R-:W-:-:S04]  /*1640*/  ULEA UR6, UR7, UR6, 0x18 ;  /* 0x0000000607067291 */ /* 0x002fc8000f8ec03f */
[----:B------:R-:W-:-:S04]  /*1650*/  UIADD3 UR6, UR6, 0x14400, URZ ;  /* 0x0001440006067890 */ /* 0x000fc8000fffe03f */
[----:B------:R-:W-:-:S04]  /*1660*/  ULOP3.LUT UP0, URZ, UR6, 0x9f, URZ, 0xc0, !UPT ;  /* 0x0000009f063f7892 */ /* 0x000fc8000f80c03f */
[----:B------:R-:W-:Y:S02]  /*1670*/  ULEA.HI UR5, UR4, UR4, URZ, 0x1 ;  /* 0x0000000404057291 */ /* 0x000fe4000f8f083f */
[----:B------:R-:W-:Y:S02]  /*1680*/  PLOP3.LUT P0, PT, PT, PT, UP0, 0x80, 0x0 ;  /* 0x000000000000781c */ /* 0x000fe40003f0f008 */
[----:B------:R-:W-:-:S04]  /*1690*/  ULOP3.LUT UR5, UR5, 0x1e, URZ, 0xc0, !UPT ;  /* 0x0000001e05057892 */ /* 0x000fc8000f8ec03f */
[----:B------:R-:W-:-:S04]  /*16a0*/  UIADD3 UR5, UR4, -UR5, URZ ;  /* 0x8000000504057290 */ /* 0x000fc8000fffe03f */
[----:B------:R-:W-:-:S04]  /*16b0*/  ULEA UR5, UR5, UR6, 0xd ;  /* 0x0000000605057291 */ /* 0x000fc8000f8e683f */
[----:B------:R-:W-:-:S04]  /*16c0*/  USHF.R.U32.HI UR5, URZ, 0x4, UR5 ;  /* 0x000000043f057899 */ /* 0x000fc80008011605 */
[----:B------:R-:W-:Y:S01]  /*16d0*/  ULOP3.LUT UR36, UR5, 0x3fff, URZ, 0xc0, !UPT ;  /* 0x00003fff05247892 */ /* 0x000fe2000f8ec03f */
[----:B------:R-:W-:Y:S11]  /*16e0*/  @!P0 BRA `(.L_x_261) ;  /* 0x0000000000408947 */ /* 0x000ff60003800000 */
[----:B------:R-:W-:Y:S01]  /*16f0*/  MOV R0, 0x0 ;  /* 0x0000000000007802 */ /* 0x000fe20000000f00 */
[----:B------:R-:W-:Y:S01]  /*1700*/  ULDC.64 UR4, c[0x4][0x1b8] ;  /* 0x01006e0000047ab9 */ /* 0x000fe20000000a00 */
[----:B------:R-:W-:Y:S01]  /*1710*/  ULDC.64 UR6, c[0x4][0x130] ;  /* 0x01004c0000067ab9 */ /* 0x000fe20000000a00 */
[----:B------:R-:W-:Y:S01]  /*1720*/  IMAD.U32 R4, RZ, RZ, UR4 ;  /* 0x00000004ff047e24 */ /* 0x000fe2000f8e00ff */
[----:B------:R0:W1:Y:S01]  /*1730*/  LDC.64 R2, c[0x4][R0] ;  /* 0x0100000000027b82 */ /* 0x0000620000000a00 */
[----:B------:R-:W-:Y:S01]  /*1740*/  IMAD.U32 R5, RZ, RZ, UR5 ;  /* 0x00000005ff057e24 */ /* 0x000fe2000f8e00ff */
[----:B------:R-:W-:Y:S01]  /*1750*/  ULDC.64 UR4, c[0x4][0x1c0] ;  /* 0x0100700000047ab9 */ /* 0x000fe20000000a00 */
[----:B------:R-:W-:Y:S01]  /*1760*/  MOV R10, UR6 ;  /* 0x00000006000a7c02 */ /* 0x000fe20008000f00 */
[----:B------:R-:W-:Y:S02]  /*1770*/  IMAD.U32 R6, RZ, RZ, UR4 ;  /* 0x00000004ff067e24 */ /* 0x000fe4000f8e00ff */
[----:B------:R-:W-:-:S02]  /*1780*/  IMAD.U32 R7, RZ, RZ, UR5 ;  /* 0x00000005ff077e24 */ /* 0x000fc4000f8e00ff */
[----:B------:R-:W-:Y:S02]  /*1790*/  IMAD.U32 R11, RZ, RZ, UR7 ;  /* 0x00000007ff0b7e24 */ /* 0x000fe4000f8e00ff */
[----:B------:R-:W-:Y:S02]  /*17a0*/  IMAD.MOV.U32 R8, RZ, RZ, 0x70 ;  /* 0x00000070ff087424 */ /* 0x000fe400078e00ff */
[----:B------:R-:W-:Y:S02]  /*17b0*/  IMAD.MOV.U32 R12, RZ, RZ, 0x1 ;  /* 0x00000001ff0c7424 */ /* 0x000fe400078e00ff */
[----:B0-----:R-:W-:-:S07]  /*17c0*/  IMAD.MOV.U32 R13, RZ, RZ, RZ ;  /* 0x000000ffff0d7224 */ /* 0x001fce00078e00ff */
[----:B------:R-:W-:-:S07]  /*17d0*/  LEPC R20, `(.L_x_261) ;  /* 0x000000001014794e */ /* 0x000fce0000000000 */
[----:B-1----:R-:W-:Y:S05]  /*17e0*/  CALL.ABS.NOINC R2 ;  /* 0x0000000002007343 */ /* 0x002fea0003c00000 */
.L_x_261:
[----:B------:R-:W0:Y:S01]  /*17f0*/  S2UR UR5, SR_CgaCtaId ;  /* 0x00000000000579c3 */ /* 0x000e220000008800 */
[----:B------:R-:W-:Y:S01]  /*1800*/  LEA.HI R0, R216, R216, RZ, 0x1 ;  /* 0x000000d8d8007211 */ /* 0x000fe200078f08ff */
[----:B------:R-:W-:Y:S01]  /*1810*/  UMOV UR4, 0x400 ;  /* 0x0000040000047882 */ /* 0x000fe20000000000 */
[----:B------:R-:W-:Y:S01]  /*1820*/  R2UR UR6, R222 ;  /* 0x00000000de0672ca */ /* 0x000fe200000e0000 */
[----:B------:R-:W-:Y:S01]  /*1830*/  BSSY B0, `(.L_x_262) ;  /* 0x000000a000007945 */ /* 0x000fe20003800000 */
[----:B------:R-:W-:-:S05]  /*1840*/  LOP3.LUT R3, R0, 0xfffffffe, RZ, 0xc0, !PT ;  /* 0xfffffffe00037812 */ /* 0x000fca00078ec0ff */
[----:B------:R-:W-:-:S05]  /*1850*/  IMAD.IADD R0, R216, 0x1, -R3 ;  /* 0x00000001d8007824 */ /* 0x000fca00078e0a03 */
[----:B------:R-:W-:Y:S01]  /*1860*/  SHF.L.U32 R0, R0, 0x1f, RZ ;  /* 0x0000001f00007819 */ /* 0x000fe200000006ff */
[----:B------:R-:W-:-:S05]  /*1870*/  IMAD.U32 R2, RZ, RZ, UR6 ;  /* 0x00000006ff027e24 */ /* 0x000fca000f8e00ff */
[----:B------:R-:W-:Y:S01]  /*1880*/  ISETP.NE.AND P0, PT, R2, 0x3, PT ;  /* 0x000000030200780c */ /* 0x000fe20003f05270 */
[----:B0-----:R-:W-:-:S06]  /*1890*/  ULEA UR4, UR5, UR4, 0x18 ;  /* 0x0000000405047291 */ /* 0x001fcc000f8ec03f */
[----:B------:R-:W-:-:S04]  /*18a0*/  IMAD.U32 R5, RZ, RZ, UR4 ;  /* 0x00000004ff057e24 */ /* 0x000fc8000f8e00ff */
[----:B------:R-:W0:Y:S02]  /*18b0*/  SYNCS.PHASECHK.TRANS64.TRYWAIT P1, [R5+URZ+0x38800], R0 ;  /* 0x03880000050075a7 */ /* 0x000e24000802017f */
[----:B0-----:R-:W-:Y:S05]  /*18c0*/  @!P1 BRA `(.L_x_263) ;  /* 0x0000010800fc9947 */ /* 0x001fea0003800000 */
.L_x_388:
[----:B------:R-:W-:Y:S05]  /*18d0*/  BSYNC B0 ;  /* 0x0000000000007941 */ /* 0x000fea0003800000 */
.L_x_262:
[----:B------:R-:W-:Y:S05]  /*18e0*/  @!P0 BRA `(.L_x_264) ;  /* 0x0000000000048947 */ /* 0x000fea0003800000 */
[----:B------:R-:W-:Y:S01]  /*18f0*/  BPT.TRAP 0x1 ;  /* 0x000000040000795c */ /* 0x000fe20000300000 */
.L_x_264:
[----:B0-----:R-:W-:Y:S01]  /*1900*/  IMAD R0, R16, 0x8, R5 ;  /* 0x0000000810007824 */ /* 0x001fe200078e0205 */
[----:B------:R-:W-:-:S04]  /*1910*/  SHF.L.U32 R3, R17, 0x1f, RZ ;  /* 0x0000001f11037819 */ /* 0x000fc800000006ff */
[----:B------:R0:W1:Y:S01]  /*1920*/  SYNCS.PHASECHK.TRANS64.TRYWAIT P2, [R0+URZ+0x38830], R3 ;  /* 0x03883003000075a7 */ /* 0x000062000804017f */
[----:B------:R-:W-:Y:S05]  /*1930*/  @!P0 BRA `(.L_x_265) ;  /* 0x0000000000048947 */ /* 0x000fea0003800000 */
[----:B------:R-:W-:Y:S01]  /*1940*/  BPT.TRAP 0x1 ;  /* 0x000000040000795c */ /* 0x000fe20000300000 */
.L_x_265:
[----:B------:R-:W2:Y:S01]  /*1950*/  S2R R2, SR_TID.X ;  /* 0x0000000000027919 */ /* 0x000ea20000002100 */
[----:B------:R-:W-:Y:S01]  /*1960*/  IMAD.MOV.U32 R151, RZ, RZ, RZ ;  /* 0x000000ffff977224 */ /* 0x000fe200078e00ff */
[----:B--2---:R-:W-:Y:S01]  /*1970*/  LOP3.LUT P1, RZ, R2, 0x7f, RZ, 0xc0, !PT ;  /* 0x0000007f02ff7812 */ /* 0x004fe2000782c0ff */
[----:B-1----:R-:W-:-:S12]  /*1980*/  @P2 BRA `(.L_x_266) ;  /* 0x0000000000082947 */ /* 0x002fd80003800000 */
[----:B------:R-:W1:Y:S02]  /*1990*/  SYNCS.PHASECHK.TRANS64.TRYWAIT P2, [R0+URZ+0x38830], R3 ;  /* 0x03883003000075a7 */ /* 0x000e64000804017f */
[----:B-1----:R-:W-:Y:S05]  /*19a0*/  @!P2 BRA `(.L_x_267) ;  /* 0x0000010800d8a947 */ /* 0x002fea0003800000 */
.L_x_266:
[----:B------:R-:W-:Y:S05]  /*19b0*/  WARPSYNC.ALL ;  /* 0x0000000000007948 */ /* 0x000fea0003800000 */
[----:B------:R-:W-:Y:S01]  /*19c0*/  R2UR UR4, R5 ;  /* 0x00000000050472ca */ /* 0x000fe200000e0000 */
[----:B------:R-:W-:Y:S01]  /*19d0*/  ULOP3.LUT UR5, UR36, 0x10000, URZ, 0xfc, !UPT ;  /* 0x0001000024057892 */ /* 0x000fe2000f8efc3f */
[----:B------:R-:W-:Y:S01]  /*19e0*/  R2UR UR6, R16 ;  /* 0x00000000100672ca */ /* 0x000fe200000e0000 */
[----:B------:R-:W-:Y:S01]  /*19f0*/  WARPGROUP.ARRIVE ;  /* 0x00000000000079c5 */ /* 0x000fe20000000000 */
[----:B------:R-:W-:Y:S01]  /*1a00*/  UMOV UR9, 0x40000040 ;  /* 0x4000004000097882 */ /* 0x000fe20000000000 */
[----:B------:R-:W-:Y:S01]  /*1a10*/  UMOV UR11, 0x40000040 ;  /* 0x40000040000b7882 */ /* 0x000fe20000000000 */
[----:B------:R-:W-:Y:S01]  /*1a20*/  UMOV UR15, UR9 ;  /* 0x00000009000f7c82 */ /* 0x000fe20008000000 */
[----:B------:R-:W-:Y:S01]  /*1a30*/  IMAD.U32 R13, RZ, RZ, UR9 ;  /* 0x00000009ff0d7e24 */ /* 0x000fe2000f8e00ff */
[----:B------:R-:W-:Y:S01]  /*1a40*/  UMOV UR8, UR5 ;  /* 0x0000000500087c82 */ /* 0x000fe20008000000 */
[----:B------:R-:W-:Y:S01]  /*1a50*/  UMOV UR17, 0x40000040 ;  /* 0x4000004000117882 */ /* 0x000fe20000000000 */
[----:B------:R-:W-:Y:S01]  /*1a60*/  UMOV UR14, UR8 ;  /* 0x00000008000e7c82 */ /* 0x000fe20008000000 */
[----:B------:R-:W-:Y:S01]  /*1a70*/  MOV R12, UR8 ;  /* 0x00000008000c7c02 */ /* 0x000fe20008000f00 */
[----:B------:R-:W-:Y:S01]  /*1a80*/  UMOV UR19, 0x40000040 ;  /* 0x4000004000137882 */ /* 0x000fe20000000000 */
[----:B------:R-:W-:Y:S01]  /*1a90*/  UIADD3 UR4, UR4, 0x24400, URZ ;  /* 0x0002440004047890 */ /* 0x000fe2000fffe03f */
[----:B------:R-:W-:Y:S01]  /*1aa0*/  IMAD.U32 R11, RZ, RZ, UR17 ;  /* 0x00000011ff0b7e24 */ /* 0x000fe2000f8e00ff */
[----:B------:R-:W-:Y:S01]  /*1ab0*/  UMOV UR13, 0x40000040 ;  /* 0x40000040000d7882 */ /* 0x000fe20000000000 */
[----:B------:R-:W-:Y:S01]  /*1ac0*/  UIADD3 UR20, UR5, 0x404, URZ ;  /* 0x0000040405147890 */ /* 0x000fe2000fffe03f */
[----:B------:R-:W-:Y:S01]  /*1ad0*/  VIADD R2, R219, UR60 ;  /* 0x0000003cdb027c36 */ /* 0x000fe20008000000 */
[----:B------:R-:W-:Y:S01]  /*1ae0*/  USHF.R.U32.HI UR4, URZ, 0x4, UR4 ;  /* 0x000000043f047899 */ /* 0x000fe20008011604 */
[----:B01----:R-:W-:Y:S01]  /*1af0*/  IMAD.U32 R3, RZ, RZ, UR61 ;  /* 0x0000003dff037e24 */ /* 0x003fe2000f8e00ff */
[----:B------:R-:W-:Y:S01]  /*1b00*/  UMOV UR21, 0x40000040 ;  /* 0x4000004000157882 */ /* 0x000fe20000000000 */
[----:B------:R-:W-:Y:S01]  /*1b10*/  UMOV UR23, 0x40000040 ;  /* 0x4000004000177882 */ /* 0x000fe20000000000 */
[----:B------:R-:W-:Y:S01]  /*1b20*/  ULOP3.LUT UR4, UR4, 0x3fff, URZ, 0xc0, !UPT ;  /* 0x00003fff04047892 */ /* 0x000fe2000f8ec03f */
[----:B------:R-:W-:Y:S01]  /*1b30*/  IMAD R2, R3, -0x50, R2 ;  /* 0xffffffb003027824 */ /* 0x000fe200078e0202 */
[----:B------:R-:W-:Y:S01]  /*1b40*/  UIADD3 UR24, UR5, 0x406, URZ ;  /* 0x0000040605187890 */ /* 0x000fe2000fffe03f */
[----:B------:R-:W-:Y:S01]  /*1b50*/  P2R R21, PR, RZ, 0x1 ;  /* 0x00000001ff157803 */ /* 0x000fe20000000000 */
[----:B------:R-:W-:Y:S01]  /*1b60*/  ULOP3.LUT UR7, UR4, 0x10000, URZ, 0xfc, !UPT ;  /* 0x0001000004077892 */ /* 0x000fe2000f8efc3f */
[----:B------:R-:W-:Y:S01]  /*1b70*/  @!P1 VIADD R0, R0, 0x38840 ;  /* 0x0003884000009836 */ /* 0x000fe20000000000 */
[----:B------:R-:W-:Y:S01]  /*1b80*/  UMOV UR25, 0x40000040 ;  /* 0x4000004000197882 */ /* 0x000fe20000000000 */
[----:B------:R-:W-:Y:S01]  /*1b90*/  UMOV UR27, 0x40000040 ;  /* 0x40000040001b7882 */ /* 0x000fe20000000000 */
[----:B------:R-:W-:Y:S01]  /*1ba0*/  UIMAD UR4, UR6, 0xa00, UR7 ;  /* 0x00000a00060478a4 */ /* 0x000fe2000f8e0207 */
[C---:B------:R-:W-:Y:S01]  /*1bb0*/  ISETP.GT.AND P6, PT, R2.reuse, RZ, PT ;  /* 0x000000ff0200720c */ /* 0x040fe20003fc4270 */
[----:B------:R-:W-:Y:S01]  /*1bc0*/  IMAD.U32 R19, RZ, RZ, UR7 ;  /* 0x00000007ff137e24 */ /* 0x000fe2000f8e00ff */
[----:B------:R-:W-:Y:S01]  /*1bd0*/  UIADD3 UR7, UR5, 0x2, URZ ;  /* 0x0000000205077890 */ /* 0x000fe2000fffe03f */
[C---:B------:R-:W-:Y:S01]  /*1be0*/  ISETP.GT.AND P5, PT, R2.reuse, 0x1, PT ;  /* 0x000000010200780c */ /* 0x040fe20003fa4270 */
[----:B------:R-:W-:Y:S01]  /*1bf0*/  UIADD3 UR6, UR4, 0x200, URZ ;  /* 0x0000020004067890 */ /* 0x000fe2000fffe03f */
[C---:B------:R-:W-:Y:S01]  /*1c00*/  ISETP.GT.AND P4, PT, R2.reuse, 0x8, PT ;  /* 0x000000080200780c */ /* 0x040fe20003f84270 */
[----:B------:R-:W-:Y:S01]  /*1c10*/  UMOV UR10, UR4 ;  /* 0x00000004000a7c82 */ /* 0x000fe20008000000 */
[----:B------:R-:W-:Y:S01]  /*1c20*/  UIADD3 UR12, UR4, 0x2, URZ ;  /* 0x00000002040c7890 */ /* 0x000fe2000fffe03f */
[----:B------:R-:W-:Y:S01]  /*1c30*/  HGMMA.64x16x16.F32 R56, gdesc[UR8], RZ, !UPT, gsb0 ;  /* 0x00200000083879f0 */ /* 0x000fe2000c0008ff */
[----:B------:R-:W-:Y:S01]  /*1c40*/  UIADD3 UR10, UR4, 0x80, URZ ;  /* 0x00000080040a7890 */ /* 0x000fe2000fffe03f */
[C---:B------:R-:W-:Y:S01]  /*1c50*/  ISETP.GT.AND P3, PT, R2.reuse, 0x9, PT ;  /* 0x000000090200780c */ /* 0x040fe20003f64270 */
[----:B------:R-:W-:Y:S01]  /*1c60*/  UMOV UR8, UR14 ;  /* 0x0000000e00087c82 */ /* 0x000fe20008000000 */
[----:B------:R-:W-:Y:S01]  /*1c70*/  UMOV UR9, UR15 ;  /* 0x0000000f00097c82 */ /* 0x000fe20008000000 */
[----:B------:R-:W-:Y:S01]  /*1c80*/  UMOV UR11, 0x40000040 ;  /* 0x40000040000b7882 */ /* 0x000fe20000000000 */
[----:B------:R-:W-:Y:S01]  /*1c90*/  UMOV UR16, UR7 ;  /* 0x0000000700107c82 */ /* 0x000fe20008000000 */
[----:B------:R-:W-:Y:S01]  /*1ca0*/  UMOV UR18, UR12 ;  /* 0x0000000c00127c82 */ /* 0x000fe20008000000 */
[----:B------:R-:W-:Y:S01]  /*1cb0*/  UIADD3 UR7, UR5, 0x4, URZ ;  /* 0x0000000405077890 */ /* 0x000fe2000fffe03f */
[----:B------:R-:W-:Y:S01]  /*1cc0*/  IMAD.U32 R10, RZ, RZ, UR16 ;  /* 0x00000010ff0a7e24 */ /* 0x000fe2000f8e00ff */
[----:B------:R-:W-:Y:S01]  /*1cd0*/  UIADD3 UR12, UR4, 0x4, URZ ;  /* 0x00000004040c7890 */ /* 0x000fe2000fffe03f */
[----:B------:R-:W-:Y:S01]  /*1ce0*/  ISETP.GT.AND P2, PT, R2, 0x10, PT ;  /* 0x000000100200780c */ /* 0x000fe20003f44270 */
[----:B------:R-:W-:Y:S01]  /*1cf0*/  UIADD3 UR22, UR4, 0x284, URZ ;  /* 0x0000028404167890 */ /* 0x000fe2000fffe03f */
[----:B------:R-:W-:Y:S01]  /*1d00*/  @!P1 PRMT R0, RZ, 0x654, R0 ;  /* 0x00000654ff009816 */ /* 0x000fe20000000000 */
[----:B------:R-:W-:Y:S01]  /*1d10*/  UIADD3 UR26, UR4, 0x286, URZ ;  /* 0x00000286041a7890 */ /* 0x000fe2000fffe03f */
[--C-:B------:R-:W-:Y:S01]  /*1d20*/  IMAD.MOV.U32 R150, RZ, RZ, R151.reuse ;  /* 0x000000ffff967224 */ /* 0x100fe200078e0097 */
[----:B------:R-:W-:Y:S01]  /*1d30*/  UIADD3 UR28, UR5, 0x800, URZ ;  /* 0x00000800051c7890 */ /* 0x000fe2000fffe03f */
[--C-:B------:R-:W-:Y:S01]  /*1d40*/  IMAD.MOV.U32 R149, RZ, RZ, R151.reuse ;  /* 0x000000ffff957224 */ /* 0x100fe200078e0097 */
        /* <DEDUP_REMOVED lines=25> */
[--C-:B------:R-:W-:Y:S01]  /*1ee0*/  IMAD.MOV.U32 R140, RZ, RZ, R151.reuse ;  /* 0x000000ffff8c7224 */ /* 0x100fe200078e0097 */
[----:B------:R-:W-:Y:S01]  /*1ef0*/  UMOV UR45, 0x40000040 ;  /* 0x40000040002d7882 */ /* 0x000fe20000000000 */
[----:B------:R-:W-:Y:S01]  /*1f00*/  UMOV UR47, 0x40000040 ;  /* 0x40000040002f7882 */ /* 0x000fe20000000000 */
[----:B------:R-:W-:Y:S01]  /*1f10*/  UIADD3 UR48, UR5, 0xc02, URZ ;  /* 0x00000c0205307890 */ /* 0x000fe2000fffe03f */
[--C-:B------:R-:W-:Y:S01]  /*1f20*/  IMAD.MOV.U32 R139, RZ, RZ, R151.reuse ;  /* 0x000000ffff8b7224 */ /* 0x100fe200078e0097 */
[----:B------:R-:W-:Y:S01]  /*1f30*/  UIADD3 UR50, UR4, 0x782, URZ ;  /* 0x0000078204327890 */ /* 0x000fe2000fffe03f */
[----:B------:R-:W-:Y:S01]  /*1f40*/  IMAD.MOV.U32 R138, RZ, RZ, R151 ;  /* 0x000000ffff8a7224 */ /* 0x000fe200078e0097 */
[----:B------:R-:W-:Y:S01]  /*1f50*/  UMOV UR49, 0x40000040 ;  /* 0x4000004000317882 */ /* 0x000fe20000000000 */
[----:B------:R-:W-:Y:S01]  /*1f60*/  UMOV UR51, 0x40000040 ;  /* 0x4000004000337882 */ /* 0x000fe20000000000 */
[----:B------:R-:W-:-:S02]  /*1f70*/  WARPGROUP.DEPBAR.LE gsb0, 0x0 ;  /* 0x00008000000079c5 */ /* 0x000fc40000010000 */
[----:B------:R-:W-:Y:S01]  /*1f80*/  WARPGROUP.ARRIVE ;  /* 0x00000000000079c5 */ /* 0x000fe20000000000 */
[----:B------:R-:W-:Y:S01]  /*1f90*/  UIADD3 UR52, UR5, 0xc04, URZ ;  /* 0x00000c0405347890 */ /* 0x000fe2000fffe03f */
[--C-:B------:R-:W-:Y:S01]  /*1fa0*/  IMAD.MOV.U32 R137, RZ, RZ, R151.reuse ;  /* 0x000000ffff897224 */ /* 0x100fe200078e0097 */
[----:B------:R-:W-:Y:S01]  /*1fb0*/  UIADD3 UR54, UR4, 0x784, URZ ;  /* 0x0000078404367890 */ /* 0x000fe2000fffe03f */
[--C-:B------:R-:W-:Y:S01]  /*1fc0*/  IMAD.MOV.U32 R136, RZ, RZ, R151.reuse ;  /* 0x000000ffff887224 */ /* 0x100fe200078e0097 */
[----:B------:R-:W-:Y:S01]  /*1fd0*/  UMOV UR53, 0x40000040 ;  /* 0x4000004000357882 */ /* 0x000fe20000000000 */
        /* <DEDUP_REMOVED lines=9> */
[----:B------:R-:W-:Y:S01]  /*2070*/  IMAD.U32 R7, RZ, RZ, UR57 ;  /* 0x00000039ff077e24 */ /* 0x000fe2000f8e00ff */
[----:B------:R-:W-:Y:S01]  /*2080*/  UISETP.GE.AND UP0, UPT, UR60, 0x51, UPT ;  /* 0x000000513c00788c */ /* 0x000fe2000bf06270 */
        /* <DEDUP_REMOVED lines=25> */
[--C-:B------:R-:W-:Y:S02]  /*2220*/  IMAD.MOV.U32 R114, RZ, RZ, R151.reuse ;  /* 0x000000ffff727224 */ /* 0x100fe400078e0097 */
        /* <DEDUP_REMOVED lines=35> */
[--C-:B------:R-:W-:Y:S01]  /*2460*/  IMAD.MOV.U32 R82, RZ, RZ, R151.reuse ;  /* 0x000000ffff527224 */ /* 0x100fe200078e0097 */
[----:B------:R-:W-:Y:S02]  /*2470*/  WARPGROUP.DEPBAR.LE gsb0, 0x0 ;  /* 0x00008000000079c5 */ /* 0x000fe40000010000 */
[----:B------:R-:W-:Y:S01]  /*2480*/  WARPGROUP.ARRIVE ;  /* 0x00000000000079c5 */ /* 0x000fe20000000000 */
[----:B------:R-:W-:-:S02]  /*2490*/  IMAD.MOV.U32 R81, RZ, RZ, R151 ;  /* 0x000000ffff517224 */ /* 0x000fc400078e0097 */
[--C-:B------:R-:W-:Y:S02]  /*24a0*/  IMAD.MOV.U32 R80, RZ, RZ, R151.reuse ;  /* 0x000000ffff507224 */ /* 0x100fe400078e0097 */
[--C-:B------:R-:W-:Y:S01]  /*24b0*/  IMAD.MOV.U32 R79, RZ, RZ, R151.reuse ;  /* 0x000000ffff4f7224 */ /* 0x100fe200078e0097 */
        /* <DEDUP_REMOVED lines=20> */
[----:B------:R-:W-:Y:S01]  /*2600*/  IMAD.MOV.U32 R65, RZ, RZ, R151 ;  /* 0x000000ffff417224 */ /* 0x000fe200078e0097 */
[----:B------:R-:W-:-:S02]  /*2610*/  WARPGROUP.DEPBAR.LE gsb0, 0x0 ;  /* 0x00008000000079c5 */ /* 0x000fc40000010000 */
        /* <DEDUP_REMOVED lines=402> */
[----:B------:R-:W-:Y:S02]  /*3f40*/  FSEL R61, R61, -INF , P3 ;  /* 0xff8000003d3d7808 */ /* 0x000fe40001800000 */
[----:B------:R-:W-:Y:S02]  /*3f50*/  FMNMX.FTZ R4, R60, R3, !PT ;  /* 0x000000033c047209 */ /* 0x000fe40007810000 */
[----:B------:R-:W-:-:S02]  /*3f60*/  FSEL R58, R58, -INF , P6 ;  /* 0xff8000003a3a7808 */ /* 0x000fc40003000000 */
[C---:B------:R-:W-:Y:S02]  /*3f70*/  ISETP.GT.AND P6, PT, R2.reuse, 0x11, PT ;  /* 0x000000110200780c */ /* 0x040fe40003fc4270 */
[----:B------:R-:W-:Y:S02]  /*3f80*/  FMNMX.FTZ R3, R61, R4, !PT ;  /* 0x000000043d037209 */ /* 0x000fe40007810000 */
[----:B------:R-:W-:Y:S02]  /*3f90*/  FSEL R59, R59, -INF , P5 ;  /* 0xff8000003b3b7808 */ /* 0x000fe40002800000 */
[----:B------:R-:W-:Y:S02]  /*3fa0*/  ISETP.GT.AND P5, PT, R2, 0x18, PT ;  /* 0x000000180200780c */ /* 0x000fe40003fa4270 */
[----:B------:R-:W-:Y:S02]  /*3fb0*/  FSEL R62, R62, -INF , P4 ;  /* 0xff8000003e3e7808 */ /* 0x000fe40002000000 */
[----:B------:R-:W-:-:S02]  /*3fc0*/  ISETP.GT.AND P4, PT, R2, 0x19, PT ;  /* 0x000000190200780c */ /* 0x000fc40003f84270 */
[----:B------:R-:W-:Y:S02]  /*3fd0*/  FSEL R63, R63, -INF , P3 ;  /* 0xff8000003f3f7808 */ /* 0x000fe40001800000 */
[----:B------:R-:W-:Y:S01]  /*3fe0*/  ISETP.GT.AND P3, PT, R2, 0x20, PT ;  /* 0x000000200200780c */ /* 0x000fe20003f64270 */
[----:B------:R-:W-:Y:S02]  /*3ff0*/  WARPGROUP.DEPBAR.LE gsb0, 0x0 ;  /* 0x00008000000079c5 */ /* 0x000fe40000010000 */
[----:B------:R-:W-:Y:S01]  /*4000*/  WARPGROUP.ARRIVE ;  /* 0x00000000000079c5 */ /* 0x000fe20000000000 */
[----:B------:R-:W-:Y:S02]  /*4010*/  FSEL R48, R48, -INF , P2 ;  /* 0xff80000030307808 */ /* 0x000fe40001000000 */
        /* <DEDUP_REMOVED lines=17> */
[----:B------:R-:W-:Y:S02]  /*4130*/  FSEL R54, R54, -INF , P5 ;  /* 0xff80000036367808 */ /* 0x000fe40002800000 */
[C---:B------:R-:W-:Y:S02]  /*4140*/  ISETP.GT.AND P5, PT, R2.reuse, 0x29, PT ;  /* 0x000000290200780c */ /* 0x040fe40003fa4270 */
        /* <DEDUP_REMOVED lines=8> */
[----:B------:R-:W-:Y:S02]  /*41d0*/  FSEL R44, R44, -INF , P6 ;  /* 0xff8000002c2c7808 */ /* 0x000fe40003000000 */
[----:B------:R-:W-:Y:S02]  /*41e0*/  FMNMX.FTZ R3, R41, R4, !PT ;  /* 0x0000000429037209 */ /* 0x000fe40007810000 */
[----:B------:R-:W-:Y:S02]  /*41f0*/  FSEL R45, R45, -INF , P5 ;  /* 0xff8000002d2d7808 */ /* 0x000fe40002800000 */
[----:B------:R-:W-:-:S02]  /*4200*/  FMNMX.FTZ R4, R44, R3, !PT ;  /* 0x000000032c047209 */ /* 0x000fc40007810000 */
[----:B------:R-:W-:Y:S02]  /*4210*/  FSEL R42, R42, -INF , P3 ;  /* 0xff8000002a2a7808 */ /* 0x000fe40001800000 */
[C---:B------:R-:W-:Y:S02]  /*4220*/  ISETP.GT.AND P3, PT, R2.reuse, 0x31, PT ;  /* 0x000000310200780c */ /* 0x040fe40003f64270 */
[----:B------:R-:W-:Y:S02]  /*4230*/  FMNMX.FTZ R3, R45, R4, !PT ;  /* 0x000000042d037209 */ /* 0x000fe40007810000 */
[----:B------:R-:W-:Y:S02]  /*4240*/  FSEL R43, R43, -INF , P2 ;  /* 0xff8000002b2b7808 */ /* 0x000fe40001000000 */
[----:B------:R-:W-:Y:S02]  /*4250*/  ISETP.GT.AND P2, PT, R2, 0x38, PT ;  /* 0x000000380200780c */ /* 0x000fe40003f44270 */
[----:B------:R-:W-:-:S02]  /*4260*/  FSEL R46, R46, -INF , P6 ;  /* 0xff8000002e2e7808 */ /* 0x000fc40003000000 */
[C---:B------:R-:W-:Y:S02]  /*4270*/  ISETP.GT.AND P6, PT, R2.reuse, 0x39, PT ;  /* 0x000000390200780c */ /* 0x040fe40003fc4270 */
[----:B------:R-:W-:Y:S02]  /*4280*/  FSEL R47, R47, -INF , P5 ;  /* 0xff8000002f2f7808 */ /* 0x000fe40002800000 */
[----:B------:R-:W-:Y:S01]  /*4290*/  ISETP.GT.AND P5, PT, R2, 0x40, PT ;  /* 0x000000400200780c */ /* 0x000fe20003fa4270 */
[----:B------:R-:W-:Y:S02]  /*42a0*/  WARPGROUP.DEPBAR.LE gsb0, 0x0 ;  /* 0x00008000000079c5 */ /* 0x000fe40000010000 */
[----:B------:R-:W-:Y:S01]  /*42b0*/  WARPGROUP.ARRIVE ;  /* 0x00000000000079c5 */ /* 0x000fe20000000000 */
[----:B------:R-:W-:Y:S02]  /*42c0*/  FSEL R32, R32, -INF , P4 ;  /* 0xff80000020207808 */ /* 0x000fe40002000000 */
[----:B------:R-:W-:-:S02]  /*42d0*/  FSEL R33, R33, -INF , P3 ;  /* 0xff80000021217808 */ /* 0x000fc40001800000 */
[----:B------:R-:W-:Y:S01]  /*42e0*/  FMNMX.FTZ R4, R32, R3, !PT ;  /* 0x0000000320047209 */ /* 0x000fe20007810000 */
[----:B------:R-:W-:Y:S01]  /*42f0*/  HGMMA.64x16x16.F32 R24, gdesc[UR4], R24, gsb0 ;  /* 0x00200000041879f0 */ /* 0x000fe20008000818 */
[----:B------:R-:W-:Y:S01]  /*4300*/  FSEL R36, R36, -INF , P2 ;  /* 0xff80000024247808 */ /* 0x000fe20001000000 */
[----:B------:R-:W-:Y:S01]  /*4310*/  ULDC UR5, c[0x0][0x988] ;  /* 0x0002620000057ab9 */ /* 0x000fe20000000800 */
[----:B------:R-:W-:Y:S02]  /*4320*/  FMNMX.FTZ R3, R33, R4, !PT ;  /* 0x0000000421037209 */ /* 0x000fe40007810000 */
        /* <DEDUP_REMOVED lines=9> */
[----:B------:R-:W-:Y:S01]  /*43c0*/  FSEL R39, R39, -INF , P6 ;  /* 0xff80000027277808 */ /* 0x000fe20003000000 */
[----:B------:R-:W-:Y:S02]  /*43d0*/  WARPGROUP.DEPBAR.LE gsb0, 0x0 ;  /* 0x00008000000079c5 */ /* 0x000fe40000010000 */
[----:B------:R-:W-:Y:S01]  /*43e0*/  FSEL R24, R24, -INF , P5 ;  /* 0xff80000018187808 */ /* 0x000fe20002800000 */
[----:B------:R0:W-:Y:S01]  /*43f0*/  @!P1 SYNCS.ARRIVE.TRANS64.RED.A1T0 RZ, [R0+URZ], RZ ;  /* 0x000000ff00ff99a7 */ /* 0x0001e2000810043f */
[----:B------:R-:W-:Y:S02]  /*4400*/  FSEL R25, R25, -INF , P4 ;  /* 0xff80000019197808 */ /* 0x000fe40002000000 */
[----:B------:R-:W-:Y:S02]  /*4410*/  FMNMX.FTZ R4, R24, R3, !PT ;  /* 0x0000000318047209 */ /* 0x000fe40007810000 */
[----:B------:R-:W-:Y:S02]  /*4420*/  FSEL R28, R28, -INF , P3 ;  /* 0xff8000001c1c7808 */ /* 0x000fe40001800000 */
[----:B------:R-:W-:-:S02]  /*4430*/  FMNMX.FTZ R3, R25, R4, !PT ;  /* 0x0000000419037209 */ /* 0x000fc40007810000 */
[----:B------:R-:W-:Y:S02]  /*4440*/  FSEL R29, R29, -INF , P2 ;  /* 0xff8000001d1d7808 */ /* 0x000fe40001000000 */
[----:B------:R-:W-:Y:S02]  /*4450*/  FMNMX.FTZ R2, R28, R3, !PT ;  /* 0x000000031c027209 */ /* 0x000fe40007810000 */
[----:B------:R-:W-:Y:S02]  /*4460*/  FSEL R26, R26, -INF , P5 ;  /* 0xff8000001a1a7808 */ /* 0x000fe40002800000 */
[----:B------:R-:W-:Y:S02]  /*4470*/  FMNMX.FTZ R14, R29, R2, !PT ;  /* 0x000000021d0e7209 */ /* 0x000fe40007810000 */
[----:B------:R-:W-:Y:S02]  /*4480*/  FSEL R27, R27, -INF , P4 ;  /* 0xff8000001b1b7808 */ /* 0x000fe40002000000 */
[----:B------:R-:W-:Y:S01]  /*4490*/  FSEL R30, R30, -INF , P3 ;  /* 0xff8000001e1e7808 */ /* 0x000fe20001800000 */
[----:B------:R-:W1:Y:S01]  /*44a0*/  SHFL.BFLY PT, R3, R14, 0x2, 0x1f ;  /* 0x0c401f000e037f89 */ /* 0x000e6200000e0000 */
[----:B------:R-:W-:-:S02]  /*44b0*/  FSEL R31, R31, -INF , P2 ;  /* 0xff8000001f1f7808 */ /* 0x000fc40001000000 */
[----:B-1----:R-:W-:Y:S02]  /*44c0*/  FMNMX.FTZ R15, R14, R3, !PT ;  /* 0x000000030e0f7209 */ /* 0x002fe40007810000 */
[----:B------:R-:W-:-:S03]  /*44d0*/  FMNMX.FTZ R3, R58, R59, !PT ;  /* 0x0000003b3a037209 */ /* 0x000fc60007810000 */
[----:B------:R-:W1:Y:S02]  /*44e0*/  SHFL.BFLY PT, R4, R15, 0x1, 0x1f ;  /* 0x0c201f000f047f89 */ /* 0x000e6400000e0000 */
[----:B-1----:R-:W-:-:S04]  /*44f0*/  FMNMX.FTZ R4, R15, R4, !PT ;  /* 0x000000040f047209 */ /* 0x002fc80007810000 */
        /* <DEDUP_REMOVED lines=35> */
[----:B------:R-:W2:Y:S01]  /*4730*/  MUFU.EX2 R61, R61 ;  /* 0x0000003d003d7308 */ /* 0x000ea20000000800 */
[----:B-1----:R-:W-:Y:S01]  /*4740*/  FADD.FTZ R15, R56, R57 ;  /* 0x00000039380f7221 */ /* 0x002fe20000010000 */
[----:B------:R-:W-:Y:S01]  /*4750*/  FFMA.FTZ R20, R29, UR5, -R20 ;  /* 0x000000051d147c23 */ /* 0x000fe20008010814 */
[----:B------:R-:W-:-:S02]  /*4760*/  FMNMX.FTZ R3, R47, R2, !PT ;  /* 0x000000022f037209 */ /* 0x000fc40007810000 */
[----:B------:R-:W-:Y:S01]  /*4770*/  F2FP.F16.F32.PACK_AB R208, R57, R56 ;  /* 0x0000003839d0723e */ /* 0x000fe200000000ff */
[--C-:B------:R-:W-:Y:S01]  /*4780*/  IMAD.MOV.U32 R57, RZ, RZ, R151.reuse ;  /* 0x000000ffff397224 */ /* 0x100fe200078e0097 */
[----:B------:R-:W-:Y:S01]  /*4790*/  FMNMX.FTZ R2, R34, R3, !PT ;  /* 0x0000000322027209 */ /* 0x000fe20007810000 */
[----:B------:R-:W-:Y:S01]  /*47a0*/  MUFU.EX2 R48, R48 ;  /* 0x0000003000307308 */ /* 0x000fe20000000800 */
[----:B------:R-:W-:Y:S02]  /*47b0*/  IMAD.MOV.U32 R56, RZ, RZ, R151 ;  /* 0x000000ffff387224 */ /* 0x000fe400078e0097 */
[----:B------:R-:W-:-:S04]  /*47c0*/  FMNMX.FTZ R3, R35, R2, !PT ;  /* 0x0000000223037209 */ /* 0x000fc80007810000 */
[----:B------:R-:W-:Y:S01]  /*47d0*/  FMNMX.FTZ R2, R38, R3, !PT ;  /* 0x0000000326027209 */ /* 0x000fe20007810000 */
[----:B------:R-:W1:Y:S01]  /*47e0*/  MUFU.EX2 R49, R49 ;  /* 0x0000003100317308 */ /* 0x000e620000000800 */
[----:B--2---:R-:W-:Y:S02]  /*47f0*/  F2FP.F16.F32.PACK_AB R210, R61, R60 ;  /* 0x0000003c3dd2723e */ /* 0x004fe400000000ff */
[----:B------:R-:W-:-:S04]  /*4800*/  FMNMX.FTZ R3, R39, R2, !PT ;  /* 0x0000000227037209 */ /* 0x000fc80007810000 */
[----:B------:R-:W-:Y:S01]  /*4810*/  FMNMX.FTZ R2, R26, R3, !PT ;  /* 0x000000031a027209 */ /* 0x000fe20007810000 */
[----:B------:R-:W-:Y:S03]  /*4820*/  MUFU.EX2 R52, R52 ;  /* 0x0000003400347308 */ /* 0x000fe60000000800 */
[----:B------:R-:W-:-:S04]  /*4830*/  FMNMX.FTZ R3, R27, R2, !PT ;  /* 0x000000021b037209 */ /* 0x000fc80007810000 */
[----:B------:R-:W-:Y:S01]  /*4840*/  FMNMX.FTZ R2, R30, R3, !PT ;  /* 0x000000031e027209 */ /* 0x000fe20007810000 */
[----:B------:R-:W2:Y:S01]  /*4850*/  MUFU.EX2 R53, R53 ;  /* 0x0000003500357308 */ /* 0x000ea20000000800 */
[----:B-1----:R-:W-:Y:S02]  /*4860*/  F2FP.F16.F32.PACK_AB R204, R49, R48 ;  /* 0x0000003031cc723e */ /* 0x002fe400000000ff */
[----:B------:R-:W-:-:S05]  /*4870*/  FMNMX.FTZ R2, R31, R2, !PT ;  /* 0x000000021f027209 */ /* 0x000fca0007810000 */
[----:B------:R-:W1:Y:S01]  /*4880*/  SHFL.BFLY PT, R3, R2, 0x2, 0x1f ;  /* 0x0c401f0002037f89 */ /* 0x000e6200000e0000 */
[----:B------:R-:W-:Y:S08]  /*4890*/  MUFU.EX2 R40, R40 ;  /* 0x0000002800287308 */ /* 0x000ff00000000800 */
[----:B------:R-:W3:Y:S01]  /*48a0*/  MUFU.EX2 R41, R41 ;  /* 0x0000002900297308 */ /* 0x000ee20000000800 */
[----:B--2---:R-:W-:-:S07]  /*48b0*/  F2FP.F16.F32.PACK_AB R206, R53, R52 ;  /* 0x0000003435ce723e */ /* 0x004fce00000000ff */
[----:B------:R-:W-:Y:S01]  /*48c0*/  MUFU.EX2 R44, R44 ;  /* 0x0000002c002c7308 */ /* 0x000fe20000000800 */
[----:B-1----:R-:W-:-:S07]  /*48d0*/  FMNMX.FTZ R14, R2, R3, !PT ;  /* 0x00000003020e7209 */ /* 0x002fce0007810000 */
[----:B------:R-:W-:Y:S01]  /*48e0*/  MUFU.EX2 R21, R20 ;  /* 0x0000001400157308 */ /* 0x000fe20000000800 */
[----:B---3--:R-:W-:Y:S01]  /*48f0*/  F2FP.F16.F32.PACK_AB R200, R41, R40 ;  /* 0x0000002829c8723e */ /* 0x008fe200000000ff */
[----:B------:R-:W1:Y:S06]  /*4900*/  SHFL.BFLY PT, R3, R14, 0x1, 0x1f ;  /* 0x0c201f000e037f89 */ /* 0x000e6c00000e0000 */
[----:B------:R-:W2:Y:S08]  /*4910*/  MUFU.EX2 R45, R45 ;  /* 0x0000002d002d7308 */ /* 0x000eb00000000800 */
[----:B------:R-:W-:Y:S08]  /*4920*/  MUFU.EX2 R32, R32 ;  /* 0x0000002000207308 */ /* 0x000ff00000000800 */
[----:B------:R-:W3:Y:S01]  /*4930*/  MUFU.EX2 R33, R33 ;  /* 0x0000002100217308 */ /* 0x000ee20000000800 */
[----:B--2---:R-:W-:-:S02]  /*4940*/  F2FP.F16.F32.PACK_AB R202, R45, R44 ;  /* 0x0000002c2dca723e */ /* 0x004fc400000000ff */
[----:B-1----:R-:W-:Y:S01]  /*4950*/  FMNMX.FTZ R3, R14, R3, !PT ;  /* 0x000000030e037209 */ /* 0x002fe20007810000 */
[----:B------:R-:W-:Y:S01]  /*4960*/  FADD.FTZ R14, R60, R15 ;  /* 0x0000000f3c0e7221 */ /* 0x000fe20000010000 */
[--C-:B------:R-:W-:Y:S02]  /*4970*/  IMAD.MOV.U32 R60, RZ, RZ, R151.reuse ;  /* 0x000000ffff3c7224 */ /* 0x100fe400078e0097 */
[C---:B------:R-:W-:Y:S01]  /*4980*/  FSETP.NEU.FTZ.AND P2, PT, R3.reuse, -INF , PT ;  /* 0xff8000000300780b */ /* 0x040fe20003f5d000 */
[----:B------:R-:W-:Y:S01]  /*4990*/  FMUL.FTZ R2, R3, UR5 ;  /* 0x0000000503027c20 */ /* 0x000fe20008410000 */
[----:B------:R-:W-:Y:S01]  /*49a0*/  FADD.FTZ R15, R61, R14 ;  /* 0x0000000e3d0f7221 */ /* 0x000fe20000010000 */
[----:B------:R-:W-:Y:S01]  /*49b0*/  MUFU.EX2 R36, R36 ;  /* 0x0000002400247308 */ /* 0x000fe20000000800 */
[----:B------:R-:W-:Y:S02]  /*49c0*/  IMAD.MOV.U32 R61, RZ, RZ, R151 ;  /* 0x000000ffff3d7224 */ /* 0x000fe400078e0097 */
[----:B------:R-:W-:Y:S01]  /*49d0*/  FSEL R2, R2, RZ, P2 ;  /* 0x000000ff02027208 */ /* 0x000fe20001000000 */
[----:B------:R-:W-:Y:S01]  /*49e0*/  FADD.FTZ R14, R48, R15 ;  /* 0x0000000f300e7221 */ /* 0x000fe20000010000 */
[----:B------:R-:W-:Y:S01]  /*49f0*/  PLOP3.LUT P2, PT, PT, PT, UP0, 0x80, 0x0 ;  /* 0x000000000000781c */ /* 0x000fe20003f4f008 */
[----:B------:R-:W-:Y:S01]  /*4a00*/  IMAD.MOV.U32 R48, RZ, RZ, R151 ;  /* 0x000000ffff307224 */ /* 0x000fe200078e0097 */
[----:B---3--:R-:W-:Y:S01]  /*4a10*/  F2FP.F16.F32.PACK_AB R196, R33, R32 ;  /* 0x0000002021c4723e */ /* 0x008fe200000000ff */
        /* <DEDUP_REMOVED lines=8> */
[----:B------:R-:W-:Y:S01]  /*4aa0*/  FFMA.FTZ R55, R55, UR5, -R2 ;  /* 0x0000000537377c23 */ /* 0x000fe20008010802 */
[----:B------:R-:W-:Y:S01]  /*4ab0*/  FADD.FTZ R29, R49, R14 ;  /* 0x0000000e311d7221 */ /* 0x000fe20000010000 */
[--C-:B------:R-:W-:Y:S01]  /*4ac0*/  FFMA.FTZ R42, R42, UR5, -R2.reuse ;  /* 0x000000052a2a7c23 */ /* 0x100fe20008010802 */
[--C-:B------:R-:W-:Y:S01]  /*4ad0*/  FFMA.FTZ R43, R43, UR5, -R2.reuse ;  /* 0x000000052b2b7c23 */ /* 0x100fe20008010802 */
[--C-:B------:R-:W-:Y:S01]  /*4ae0*/  FFMA.FTZ R46, R46, UR5, -R2.reuse ;  /* 0x000000052e2e7c23 */ /* 0x100fe20008010802 */
[----:B------:R-:W-:Y:S01]  /*4af0*/  FADD.FTZ R20, R52, R29 ;  /* 0x0000001d34147221 */ /* 0x000fe20000010000 */
[----:B------:R-:W1:Y:S01]  /*4b00*/  MUFU.EX2 R59, R59 ;  /* 0x0000003b003b7308 */ /* 0x000e620000000800 */
[--C-:B------:R-:W-:Y:S01]  /*4b10*/  FFMA.FTZ R47, R47, UR5, -R2.reuse ;  /* 0x000000052f2f7c23 */ /* 0x100fe20008010802 */
[----:B------:R-:W-:Y:S01]  /*4b20*/  FFMA.FTZ R34, R34, UR5, -R2 ;  /* 0x0000000522227c23 */ /* 0x000fe20008010802 */
[----:B------:R-:W-:Y:S01]  /*4b30*/  FADD.FTZ R29, R53, R20 ;  /* 0x00000014351d7221 */ /* 0x000fe20000010000 */
[--C-:B------:R-:W-:Y:S01]  /*4b40*/  FFMA.FTZ R35, R35, UR5, -R2.reuse ;  /* 0x0000000523237c23 */ /* 0x100fe20008010802 */
[--C-:B------:R-:W-:Y:S01]  /*4b50*/  FFMA.FTZ R38, R38, UR5, -R2.reuse ;  /* 0x0000000526267c23 */ /* 0x100fe20008010802 */
[--C-:B------:R-:W-:Y:S01]  /*4b60*/  FFMA.FTZ R39, R39, UR5, -R2.reuse ;  /* 0x0000000527277c23 */ /* 0x100fe20008010802 */
[----:B------:R-:W-:Y:S01]  /*4b70*/  FADD.FTZ R20, R40, R29 ;  /* 0x0000001d28147221 */ /* 0x000fe20000010000 */
[----:B------:R-:W2:Y:S01]  /*4b80*/  MUFU.EX2 R62, R62 ;  /* 0x0000003e003e7308 */ /* 0x000ea20000000800 */
[--C-:B------:R-:W-:Y:S01]  /*4b90*/  FFMA.FTZ R26, R26, UR5, -R2.reuse ;  /* 0x000000051a1a7c23 */ /* 0x100fe20008010802 */
[----:B------:R-:W-:Y:S01]  /*4ba0*/  FFMA.FTZ R27, R27, UR5, -R2 ;  /* 0x000000051b1b7c23 */ /* 0x000fe20008010802 */
[----:B------:R-:W-:Y:S01]  /*4bb0*/  FADD.FTZ R29, R41, R20 ;  /* 0x00000014291d7221 */ /* 0x000fe20000010000 */
[--C-:B------:R-:W-:Y:S01]  /*4bc0*/  FFMA.FTZ R30, R30, UR5, -R2.reuse ;  /* 0x000000051e1e7c23 */ /* 0x100fe20008010802 */
[----:B------:R-:W-:Y:S01]  /*4bd0*/  FFMA.FTZ R2, R31, UR5, -R2 ;  /* 0x000000051f027c23 */ /* 0x000fe20008010802 */
[-C--:B------:R-:W-:Y:S01]  /*4be0*/  MOV R53, R151.reuse ;  /* 0x0000009700357202 */ /* 0x080fe20000000f00 */
[----:B0-----:R-:W-:Y:S01]  /*4bf0*/  FADD.FTZ R0, R44, R29 ;  /* 0x0000001d2c007221 */ /* 0x001fe20000010000 */
[----:B------:R-:W0:Y:S01]  /*4c00*/  MUFU.EX2 R63, R63 ;  /* 0x0000003f003f7308 */ /* 0x000e220000000800 */
[----:B-1----:R-:W-:Y:S01]  /*4c10*/  FADD.FTZ R15, R58, R59 ;  /* 0x0000003b3a0f7221 */ /* 0x002fe20000010000 */
[----:B------:R-:W-:Y:S01]  /*4c20*/  F2FP.F16.F32.PACK_AB R209, R59, R58 ;  /* 0x0000003a3bd1723e */ /* 0x000fe200000000ff */
[----:B------:R-:W-:Y:S01]  /*4c30*/  FADD.FTZ R29, R45, R0 ;  /* 0x000000002d1d7221 */ /* 0x000fe20000010000 */
[--C-:B------:R-:W-:Y:S01]  /*4c40*/  IMAD.MOV.U32 R59, RZ, RZ, R151.reuse ;  /* 0x000000ffff3b7224 */ /* 0x100fe200078e0097 */
[----:B------:R-:W-:Y:S01]  /*4c50*/  MOV R31, R151 ;  /* 0x00000097001f7202 */ /* 0x000fe20000000f00 */
[----:B------:R-:W-:-:S02]  /*4c60*/  IMAD.MOV.U32 R58, RZ, RZ, R151 ;  /* 0x000000ffff3a7224 */ /* 0x000fc400078e0097 */
[----:B------:R-:W1:Y:S01]  /*4c70*/  MUFU.EX2 R50, R50 ;  /* 0x0000003200327308 */ /* 0x000e620000000800 */
[----:B--2---:R-:W-:Y:S01]  /*4c80*/  FADD.FTZ R14, R62, R15 ;  /* 0x0000000f3e0e7221 */ /* 0x004fe20000010000 */
[--C-:B------:R-:W-:Y:S02]  /*4c90*/  IMAD.MOV.U32 R52, RZ, RZ, R151.reuse ;  /* 0x000000ffff347224 */ /* 0x100fe400078e0097 */
[--C-:B------:R-:W-:Y:S02]  /*4ca0*/  IMAD.MOV.U32 R49, RZ, RZ, R151.reuse ;  /* 0x000000ffff317224 */ /* 0x100fe400078e0097 */
[--C-:B------:R-:W-:Y:S02]  /*4cb0*/  IMAD.MOV.U32 R45, RZ, RZ, R151.reuse ;  /* 0x000000ffff2d7224 */ /* 0x100fe400078e0097 */
[----:B------:R-:W2:Y:S01]  /*4cc0*/  MUFU.EX2 R51, R51 ;  /* 0x0000003300337308 */ /* 0x000ea20000000800 */
[C---:B0-----:R-:W-:Y:S01]  /*4cd0*/  FADD.FTZ R15, R63.reuse, R14 ;  /* 0x0000000e3f0f7221 */ /* 0x041fe20000010000 */
[----:B------:R-:W-:Y:S01]  /*4ce0*/  F2FP.F16.F32.PACK_AB R211, R63, R62 ;  /* 0x0000003e3fd3723e */ /* 0x000fe200000000ff */
[----:B------:R-:W-:-:S02]  /*4cf0*/  IMAD.MOV.U32 R63, RZ, RZ, R151 ;  /* 0x000000ffff3f7224 */ /* 0x000fc400078e0097 */
[--C-:B------:R-:W-:Y:S02]  /*4d00*/  IMAD.MOV.U32 R62, RZ, RZ, R151.reuse ;  /* 0x000000ffff3e7224 */ /* 0x100fe400078e0097 */
[----:B------:R-:W-:Y:S01]  /*4d10*/  IMAD.MOV.U32 R44, RZ, RZ, R151 ;  /* 0x000000ffff2c7224 */ /* 0x000fe200078e0097 */
[----:B------:R-:W0:Y:S01]  /*4d20*/  MUFU.EX2 R54, R54 ;  /* 0x0000003600367308 */ /* 0x000e220000000800 */
[----:B-1----:R-:W-:Y:S01]  /*4d30*/  FADD.FTZ R14, R50, R15 ;  /* 0x0000000f320e7221 */ /* 0x002fe20000010000 */
[--C-:B------:R-:W-:Y:S02]  /*4d40*/  IMAD.MOV.U32 R41, RZ, RZ, R151.reuse ;  /* 0x000000ffff297224 */ /* 0x100fe400078e0097 */
[----:B------:R-:W-:-:S04]  /*4d50*/  IMAD.MOV.U32 R40, RZ, RZ, R151 ;  /* 0x000000ffff287224 */ /* 0x000fc800078e0097 */
[----:B------:R-:W1:Y:S01]  /*4d60*/  MUFU.EX2 R55, R55 ;  /* 0x0000003700377308 */ /* 0x000e620000000800 */
[C---:B--2---:R-:W-:Y:S01]  /*4d70*/  FADD.FTZ R15, R51.reuse, R14 ;  /* 0x0000000e330f7221 */ /* 0x044fe20000010000 */
[----:B------:R-:W-:Y:S01]  /*4d80*/  F2FP.F16.F32.PACK_AB R205, R51, R50 ;  /* 0x0000003233cd723e */ /* 0x000fe200000000ff */
[--C-:B------:R-:W-:Y:S02]  /*4d90*/  IMAD.MOV.U32 R51, RZ, RZ, R151.reuse ;  /* 0x000000ffff337224 */ /* 0x100fe400078e0097 */
[----:B------:R-:W-:-:S03]  /*4da0*/  IMAD.MOV.U32 R50, RZ, RZ, R151 ;  /* 0x000000ffff327224 */ /* 0x000fc600078e0097 */
[----:B------:R-:W2:Y:S01]  /*4db0*/  MUFU.EX2 R42, R42 ;  /* 0x0000002a002a7308 */ /* 0x000ea20000000800 */
[----:B0-----:R-:W-:-:S07]  /*4dc0*/  FADD.FTZ R14, R54, R15 ;  /* 0x0000000f360e7221 */ /* 0x001fce0000010000 */
[----:B------:R-:W0:Y:S01]  /*4dd0*/  MUFU.EX2 R43, R43 ;  /* 0x0000002b002b7308 */ /* 0x000e220000000800 */
[C---:B-1----:R-:W-:Y:S01]  /*4de0*/  FADD.FTZ R15, R55.reuse, R14 ;  /* 0x0000000e370f7221 */ /* 0x042fe20000010000 */
[----:B------:R-:W-:Y:S01]  /*4df0*/  FADD.FTZ R14, R32, R29 ;  /* 0x0000001d200e7221 */ /* 0x000fe20000010000 */
[----:B------:R-:W-:Y:S01]  /*4e00*/  F2FP.F16.F32.PACK_AB R207, R55, R54 ;  /* 0x0000003637cf723e */ /* 0x000fe200000000ff */
[--C-:B------:R-:W-:Y:S02]  /*4e10*/  IMAD.MOV.U32 R55, RZ, RZ, R151.reuse ;  /* 0x000000ffff377224 */ /* 0x100fe400078e0097 */
[----:B------:R-:W-:Y:S01]  /*4e20*/  FADD.FTZ R29, R33, R14 ;  /* 0x0000000e211d7221 */ /* 0x000fe20000010000 */
[----:B------:R-:W-:Y:S01]  /*4e30*/  IMAD.MOV.U32 R54, RZ, RZ, R151 ;  /* 0x000000ffff367224 */ /* 0x000fe200078e0097 */
[----:B------:R-:W1:Y:S01]  /*4e40*/  MUFU.EX2 R46, R46 ;  /* 0x0000002e002e7308 */ /* 0x000e620000000800 */
[----:B--2---:R-:W-:Y:S01]  /*4e50*/  FADD.FTZ R0, R42, R15 ;  /* 0x0000000f2a007221 */ /* 0x004fe20000010000 */
[----:B------:R-:W-:Y:S01]  /*4e60*/  FADD.FTZ R14, R36, R29 ;  /* 0x0000001d240e7221 */ /* 0x000fe20000010000 */
[----:B------:R-:W-:-:S02]  /*4e70*/  IMAD.MOV.U32 R33, RZ, RZ, R151 ;  /* 0x000000ffff217224 */ /* 0x000fc400078e0097 */
[----:B------:R-:W-:-:S03]  /*4e80*/  IMAD.MOV.U32 R32, RZ, RZ, R151 ;  /* 0x000000ffff207224 */ /* 0x000fc600078e0097 */
[----:B------:R-:W2:Y:S01]  /*4e90*/  MUFU.EX2 R47, R47 ;  /* 0x0000002f002f7308 */ /* 0x000ea20000000800 */
[C---:B0-----:R-:W-:Y:S01]  /*4ea0*/  FADD.FTZ R15, R43.reuse, R0 ;  /* 0x000000002b0f7221 */ /* 0x041fe20000010000 */
[----:B------:R-:W-:Y:S01]  /*4eb0*/  F2FP.F16.F32.PACK_AB R201, R43, R42 ;  /* 0x0000002a2bc9723e */ /* 0x000fe200000000ff */
[----:B------:R-:W-:Y:S01]  /*4ec0*/  IMAD.MOV.U32 R43, RZ, RZ, R151 ;  /* 0x000000ffff2b7224 */ /* 0x000fe200078e0097 */
[----:B------:R-:W-:-:S04]  /*4ed0*/  MOV R42, R151 ;  /* 0x00000097002a7202 */ /* 0x000fc80000000f00 */
[----:B------:R-:W0:Y:S01]  /*4ee0*/  MUFU.EX2 R37, R37 ;  /* 0x0000002500257308 */ /* 0x000e220000000800 */
[----:B-1----:R-:W-:-:S07]  /*4ef0*/  FADD.FTZ R0, R46, R15 ;  /* 0x0000000f2e007221 */ /* 0x002fce0000010000 */
[----:B------:R-:W1:Y:S01]  /*4f00*/  MUFU.EX2 R34, R34 ;  /* 0x0000002200227308 */ /* 0x000e620000000800 */
[C---:B--2---:R-:W-:Y:S01]  /*4f10*/  FADD.FTZ R15, R47.reuse, R0 ;  /* 0x000000002f0f7221 */ /* 0x044fe20000010000 */
[----:B------:R-:W-:Y:S01]  /*4f20*/  F2FP.F16.F32.PACK_AB R203, R47, R46 ;  /* 0x0000002e2fcb723e */ /* 0x000fe200000000ff */
[--C-:B------:R-:W-:Y:S02]  /*4f30*/  IMAD.MOV.U32 R47, RZ, RZ, R151.reuse ;  /* 0x000000ffff2f7224 */ /* 0x100fe400078e0097 */
[----:B------:R-:W-:-:S03]  /*4f40*/  IMAD.MOV.U32 R46, RZ, RZ, R151 ;  /* 0x000000ffff2e7224 */ /* 0x000fc600078e0097 */
[----:B------:R-:W2:Y:S01]  /*4f50*/  MUFU.EX2 R24, R24 ;  /* 0x0000001800187308 */ /* 0x000ea20000000800 */
[C---:B0-----:R-:W-:Y:S01]  /*4f60*/  FADD.FTZ R29, R37.reuse, R14 ;  /* 0x0000000e251d7221 */ /* 0x041fe20000010000 */
[----:B------:R-:W-:Y:S01]  /*4f70*/  F2FP.F16.F32.PACK_AB R198, R37, R36 ;  /* 0x0000002425c6723e */ /* 0x000fe200000000ff */
[--C-:B------:R-:W-:Y:S02]  /*4f80*/  IMAD.MOV.U32 R37, RZ, RZ, R151.reuse ;  /* 0x000000ffff257224 */ /* 0x100fe400078e0097 */
[----:B------:R-:W-:-:S03]  /*4f90*/  IMAD.MOV.U32 R36, RZ, RZ, R151 ;  /* 0x000000ffff247224 */ /* 0x000fc600078e0097 */
[----:B------:R-:W0:Y:S01]  /*4fa0*/  MUFU.EX2 R35, R35 ;  /* 0x0000002300237308 */ /* 0x000e220000000800 */
[----:B-1----:R-:W-:-:S07]  /*4fb0*/  FADD.FTZ R0, R34, R15 ;  /* 0x0000000f22007221 */ /* 0x002fce0000010000 */
[----:B------:R-:W1:Y:S01]  /*4fc0*/  MUFU.EX2 R25, R25 ;  /* 0x0000001900197308 */ /* 0x000e620000000800 */
[----:B--2---:R-:W-:-:S07]  /*4fd0*/  FADD.FTZ R14, R24, R29 ;  /* 0x0000001d180e7221 */ /* 0x004fce0000010000 */
[----:B------:R-:W2:Y:S01]  /*4fe0*/  MUFU.EX2 R38, R38 ;  /* 0x0000002600267308 */ /* 0x000ea20000000800 */
[C---:B0-----:R-:W-:Y:S01]  /*4ff0*/  FADD.FTZ R15, R35.reuse, R0 ;  /* 0x00000000230f7221 */ /* 0x041fe20000010000 */
[----:B------:R-:W-:Y:S01]  /*5000*/  F2FP.F16.F32.PACK_AB R197, R35, R34 ;  /* 0x0000002223c5723e */ /* 0x000fe200000000ff */
[--C-:B------:R-:W-:Y:S02]  /*5010*/  IMAD.MOV.U32 R35, RZ, RZ, R151.reuse ;  /* 0x000000ffff237224 */ /* 0x100fe400078e0097 */
[----:B------:R-:W-:-:S03]  /*5020*/  IMAD.MOV.U32 R34, RZ, RZ, R151 ;  /* 0x000000ffff227224 */ /* 0x000fc600078e0097 */
[----:B------:R-:W0:Y:S01]  /*5030*/  MUFU.EX2 R28, R28 ;  /* 0x0000001c001c7308 */ /* 0x000e220000000800 */
[C---:B-1----:R-:W-:Y:S01]  /*5040*/  FADD.FTZ R29, R25.reuse, R14 ;  /* 0x0000000e191d7221 */ /* 0x042fe20000010000 */
[----:B------:R-:W-:Y:S01]  /*5050*/  F2FP.F16.F32.PACK_AB R192, R25, R24 ;  /* 0x0000001819c0723e */ /* 0x000fe200000000ff */
[--C-:B------:R-:W-:Y:S02]  /*5060*/  IMAD.MOV.U32 R25, RZ, RZ, R151.reuse ;  /* 0x000000ffff197224 */ /* 0x100fe400078e0097 */
[----:B------:R-:W-:-:S03]  /*5070*/  IMAD.MOV.U32 R24, RZ, RZ, R151 ;  /* 0x000000ffff187224 */ /* 0x000fc600078e0097 */
[----:B------:R-:W1:Y:S01]  /*5080*/  MUFU.EX2 R39, R39 ;  /* 0x0000002700277308 */ /* 0x000e620000000800 */
[----:B--2---:R-:W-:-:S07]  /*5090*/  FADD.FTZ R0, R38, R15 ;  /* 0x0000000f26007221 */ /* 0x004fce0000010000 */
[----:B------:R-:W2:Y:S01]  /*50a0*/  MUFU.EX2 R26, R26 ;  /* 0x0000001a001a7308 */ /* 0x000ea20000000800 */
[----:B0-----:R-:W-:Y:S01]  /*50b0*/  FADD.FTZ R14, R28, R29 ;  /* 0x0000001d1c0e7221 */ /* 0x001fe20000010000 */
[C---:B------:R-:W-:Y:S01]  /*50c0*/  F2FP.F16.F32.PACK_AB R194, R21.reuse, R28 ;  /* 0x0000001c15c2723e */ /* 0x040fe200000000ff */
[----:B------:R-:W-:Y:S02]  /*50d0*/  IMAD.MOV.U32 R28, RZ, RZ, R151 ;  /* 0x000000ffff1c7224 */ /* 0x000fe400078e0097 */
[----:B------:R-:W-:-:S03]  /*50e0*/  FADD.FTZ R15, R21, R14 ;  /* 0x0000000e150f7221 */ /* 0x000fc60000010000 */
[----:B------:R-:W0:Y:S01]  /*50f0*/  MUFU.EX2 R27, R27 ;  /* 0x0000001b001b7308 */ /* 0x000e220000000800 */
[C---:B-1----:R-:W-:Y:S01]  /*5100*/  FADD.FTZ R29, R39.reuse, R0 ;  /* 0x00000000271d7221 */ /* 0x042fe20000010000 */
[----:B------:R-:W-:Y:S01]  /*5110*/  F2FP.F16.F32.PACK_AB R199, R39, R38 ;  /* 0x0000002627c7723e */ /* 0x000fe200000000ff */
[--C-:B------:R-:W-:Y:S02]  /*5120*/  IMAD.MOV.U32 R39, RZ, RZ, R151.reuse ;  /* 0x000000ffff277224 */ /* 0x100fe400078e0097 */
[----:B------:R-:W-:-:S03]  /*5130*/  IMAD.MOV.U32 R38, RZ, RZ, R151 ;  /* 0x000000ffff267224 */ /* 0x000fc600078e0097 */
[----:B------:R-:W1:Y:S01]  /*5140*/  MUFU.EX2 R30, R30 ;  /* 0x0000001e001e7308 */ /* 0x000e620000000800 */
[----:B--2---:R-:W-:Y:S01]  /*5150*/  FADD.FTZ R0, R26, R29 ;  /* 0x0000001d1a007221 */ /* 0x004fe20000010000 */
[----:B------:R-:W-:-:S06]  /*5160*/  IMAD.MOV.U32 R29, RZ, RZ, R151 ;  /* 0x000000ffff1d7224 */ /* 0x000fcc00078e0097 */
[----:B------:R2:W3:Y:S01]  /*5170*/  MUFU.EX2 R195, R2 ;  /* 0x0000000200c37308 */ /* 0x0004e20000000800 */
[C---:B0-----:R-:W-:Y:S01]  /*5180*/  FADD.FTZ R21, R27.reuse, R0 ;  /* 0x000000001b157221 */ /* 0x041fe20000010000 */
[----:B------:R-:W-:Y:S01]  /*5190*/  F2FP.F16.F32.PACK_AB R193, R27, R26 ;  /* 0x0000001a1bc1723e */ /* 0x000fe200000000ff */
[--C-:B------:R-:W-:Y:S01]  /*51a0*/  IMAD.MOV.U32 R27, RZ, RZ, R151.reuse ;  /* 0x000000ffff1b7224 */ /* 0x100fe200078e0097 */
[----:B------:R-:W-:Y:S01]  /*51b0*/  MOV R0, 0x3f800000 ;  /* 0x3f80000000007802 */ /* 0x000fe20000000f00 */
[----:B------:R-:W-:Y:S02]  /*51c0*/  IMAD.MOV.U32 R26, RZ, RZ, R151 ;  /* 0x000000ffff1a7224 */ /* 0x000fe400078e0097 */
[----:B-1----:R-:W-:Y:S01]  /*51d0*/  FADD.FTZ R14, R30, R21 ;  /* 0x000000151e0e7221 */ /* 0x002fe20000010000 */
[----:B--2---:R-:W-:-:S03]  /*51e0*/  IMAD.MOV.U32 R2, RZ, RZ, 0x3f800000 ;  /* 0x3f800000ff027424 */ /* 0x004fc600078e00ff */
[C---:B---3--:R-:W-:Y:S01]  /*51f0*/  FADD.FTZ R14, R195.reuse, R14 ;  /* 0x0000000ec30e7221 */ /* 0x048fe20000010000 */
[----:B------:R-:W-:Y:S01]  /*5200*/  F2FP.F16.F32.PACK_AB R195, R195, R30 ;  /* 0x0000001ec3c3723e */ /* 0x000fe200000000ff */
[----:B------:R-:W-:Y:S01]  /*5210*/  IMAD.MOV.U32 R30, RZ, RZ, R151 ;  /* 0x000000ffff1e7224 */ /* 0x000fe200078e0097 */
[----:B------:R-:W-:Y:S06]  /*5220*/  @!P2 BRA `(.L_x_268) ;  /* 0x0000003c0088a947 */ /* 0x000fec0003800000 */
[----:B------:R-:W-:Y:S01]  /*5230*/  R2UR UR60, R16 ;  /* 0x00000000103c72ca */ /* 0x000fe200000e0000 */
[----:B------:R-:W-:Y:S01]  /*5240*/  UIADD3 UR4, UR61, -0x2, URZ ;  /* 0xfffffffe3d047890 */ /* 0x000fe2000fffe03f */
[----:B------:R-:W-:Y:S01]  /*5250*/  IMAD.MOV.U32 R20, RZ, RZ, R3 ;  /* 0x000000ffff147224 */ /* 0x000fe200078e0003 */
[----:B------:R-:W-:Y:S01]  /*5260*/  MOV R224, R17 ;  /* 0x0000001100e07202 */ /* 0x000fe20000000f00 */
[----:B------:R-:W-:Y:S01]  /*5270*/  IMAD.MOV.U32 R21, RZ, RZ, R4 ;  /* 0x000000ffff157224 */ /* 0x000fe200078e0004 */
[----:B------:R-:W-:Y:S01]  /*5280*/  CS2R R150, SRZ ;  /* 0x0000000000967805 */ /* 0x000fe2000001ff00 */
[----:B------:R-:W-:Y:S01]  /*5290*/  IMAD.MOV.U32 R0, RZ, RZ, 0x3f800000 ;  /* 0x3f800000ff007424 */ /* 0x000fe200078e00ff */
[----:B------:R-:W-:Y:S01]  /*52a0*/  CS2R R146, SRZ ;  /* 0x0000000000927805 */ /* 0x000fe2000001ff00 */
[----:B------:R-:W-:Y:S01]  /*52b0*/  IMAD.U32 R225, RZ, RZ, UR4 ;  /* 0x00000004ffe17e24 */ /* 0x000fe2000f8e00ff */
        /* <DEDUP_REMOVED lines=61> */
[----:B------:R-:W-:-:S07]  /*5690*/  CS2R R24, SRZ ;  /* 0x0000000000187805 */ /* 0x000fce000001ff00 */
.L_x_277:
[----:B------:R-:W-:-:S04]  /*56a0*/  UIADD3 UR4, UR60, 0x1, URZ ;  /* 0x000000013c047890 */ /* 0x000fc8000fffe03f */
[----:B------:R-:W-:-:S04]  /*56b0*/  UISETP.NE.AND UP0, UPT, UR4, 0x2, UPT ;  /* 0x000000020400788c */ /* 0x000fc8000bf05270 */
[----:B------:R-:W-:Y:S02]  /*56c0*/  USEL UR5, URZ, 0x1, UP0 ;  /* 0x000000013f057887 */ /* 0x000fe40008000000 */
[----:B------:R-:W-:-:S04]  /*56d0*/  USEL UR4, UR4, URZ, UP0 ;  /* 0x0000003f04047287 */ /* 0x000fc80008000000 */
[----:B------:R-:W-:Y:S02]  /*56e0*/  LOP3.LUT R17, R224, UR5, RZ, 0x3c, !PT ;  /* 0x00000005e0117c12 */ /* 0x000fe4000f8e3cff */
[----:B------:R-:W-:Y:S01]  /*56f0*/  IMAD.U32 R16, RZ, RZ, UR4 ;  /* 0x00000004ff107e24 */ /* 0x000fe2000f8e00ff */
[----:B------:R-:W-:Y:S06]  /*5700*/  @!P0 BRA `(.L_x_269) ;  /* 0x0000000000048947 */ /* 0x000fec0003800000 */
[----:B------:R-:W-:Y:S01]  /*5710*/  BPT.TRAP 0x1 ;  /* 0x000000040000795c */ /* 0x000fe20000300000 */
.L_x_269:
[----:B------:R-:W0:Y:S01]  /*5720*/  S2UR UR6, SR_CgaCtaId ;  /* 0x00000000000679c3 */ /* 0x000e220000008800 */
[----:B------:R-:W-:Y:S01]  /*5730*/  UMOV UR5, 0x400 ;  /* 0x0000040000057882 */ /* 0x000fe20000000000 */
[----:B------:R-:W-:Y:S01]  /*5740*/  SHF.L.U32 R3, R17, 0x1f, RZ ;  /* 0x0000001f11037819 */ /* 0x000fe200000006ff */
[----:B0-----:R-:W-:-:S06]  /*5750*/  ULEA UR5, UR6, UR5, 0x18 ;  /* 0x0000000506057291 */ /* 0x001fcc000f8ec03f */
[----:B------:R-:W-:-:S05]  /*5760*/  IMAD.U32 R5, RZ, RZ, UR5 ;  /* 0x00000005ff057e24 */ /* 0x000fca000f8e00ff */
[----:B------:R-:W-:-:S13]  /*5770*/  R2UR UR61, R5 ;  /* 0x00000000053d72ca */ /* 0x000fda00000e0000 */
[----:B------:R-:W-:-:S09]  /*5780*/  ULEA UR61, UR4, UR61, 0x3 ;  /* 0x0000003d043d7291 */ /* 0x000fd2000f8e183f */
[----:B------:R0:W1:Y:S01]  /*5790*/  SYNCS.PHASECHK.TRANS64.TRYWAIT P2, [UR61+0x38830], R3 ;  /* 0x03883003ff0075a7 */ /* 0x000062000804017d */
[----:B------:R-:W-:Y:S05]  /*57a0*/  @!P0 BRA `(.L_x_270) ;  /* 0x0000000000048947 */ /* 0x000fea0003800000 */
[----:B------:R-:W-:Y:S01]  /*57b0*/  BPT.TRAP 0x1 ;  /* 0x000000040000795c */ /* 0x000fe20000300000 */
.L_x_270:
[----:B-1----:R-:W-:Y:S05]  /*57c0*/  @P2 BRA `(.L_x_271) ;  /* 0x0000000000082947 */ /* 0x002fea0003800000 */
[----:B------:R-:W1:Y:S02]  /*57d0*/  SYNCS.PHASECHK.TRANS64.TRYWAIT P2, [UR61+0x38830], R3 ;  /* 0x03883003ff0075a7 */ /* 0x000e64000804017d */
[----:B-1----:R-:W-:Y:S05]  /*57e0*/  @!P2 BRA `(.L_x_272) ;  /* 0x000000cc005ca947 */ /* 0x002fea0003800000 */
.L_x_271:
        /* <DEDUP_REMOVED lines=645> */
.L_x_273:
[----:B------:R-:W-:Y:S02]  /*8040*/  R2UR UR4, R5 ;  /* 0x00000000050472ca */ /* 0x000fe400000e0000 */
[----:B------:R-:W-:-:S11]  /*8050*/  SHF.L.U32 R0, R224, 0x1f, RZ ;  /* 0x0000001fe0007819 */ /* 0x000fd600000006ff */
[----:B------:R-:W-:-:S09]  /*8060*/  ULEA UR4, UR60, UR4, 0x3 ;  /* 0x000000043c047291 */ /* 0x000fd2000f8e183f */
[----:B------:R2:W3:Y:S01]  /*8070*/  SYNCS.PHASECHK.TRANS64.TRYWAIT P2, [UR4+0x38850], R0 ;  /* 0x03885000ff0075a7 */ /* 0x0004e20008040144 */
[----:B------:R-:W-:Y:S05]  /*8080*/  @!P0 BRA `(.L_x_274) ;  /* 0x0000000000048947 */ /* 0x000fea0003800000 */
[----:B------:R-:W-:Y:S01]  /*8090*/  BPT.TRAP 0x1 ;  /* 0x000000040000795c */ /* 0x000fe20000300000 */
.L_x_274:
[----:B---3--:R-:W-:Y:S05]  /*80a0*/  @P2 BRA `(.L_x_275) ;  /* 0x0000000000082947 */ /* 0x008fea0003800000 */
[----:B------:R-:W3:Y:S02]  /*80b0*/  SYNCS.PHASECHK.TRANS64.TRYWAIT P2, [UR4+0x38850], R0 ;  /* 0x03885000ff0075a7 */ /* 0x000ee40008040144 */
[----:B---3--:R-:W-:Y:S05]  /*80c0*/  @!P2 BRA `(.L_x_276) ;  /* 0x000000a4003ca947 */ /* 0x008fea0003800000 */
.L_x_275:
[----:B------:R-:W-:Y:S01]  /*80d0*/  R2UR UR5, R5 ;  /* 0x00000000050572ca */ /* 0x000fe200000e0000 */
[----:B------:R-:W-:Y:S01]  /*80e0*/  WARPGROUP.ARRIVE ;  /* 0x00000000000079c5 */ /* 0x000fe20000000000 */
[----:B------:R-:W-:Y:S01]  /*80f0*/  UMOV UR7, 0x40000040 ;  /* 0x4000004000077882 */ /* 0x000fe20000000000 */
[----:B0-2---:R-:W-:Y:S01]  /*8100*/  FMNMX.FTZ R0, R184, R21, !PT ;  /* 0x00000015b8007209 */ /* 0x005fe20007810000 */
[----:B------:R-:W-:Y:S01]  /*8110*/  ULDC UR10, c[0x0][0x988] ;  /* 0x00026200000a7ab9 */ /* 0x000fe20000000800 */
[----:B------:R-:W-:Y:S01]  /*8120*/  VOTEU.ALL UP0, P1 ;  /* 0x00000000003f7886 */ /* 0x000fe20000800000 */
[----:B------:R-:W-:Y:S01]  /*8130*/  IMAD.MOV.U32 R224, RZ, RZ, R17 ;  /* 0x000000ffffe07224 */ /* 0x000fe200078e0011 */
[----:B-1----:R-:W-:-:S03]  /*8140*/  FMNMX.FTZ R3, R185, R0, !PT ;  /* 0x00000000b9037209 */ /* 0x002fc60007810000 */
[----:B------:R-:W-:Y:S01]  /*8150*/  @!UP0 UIADD3 UR61, UR61, 0x38840, URZ ;  /* 0x000388403d3d8890 */ /* 0x000fe2000fffe03f */
[----:B------:R-:W-:Y:S01]  /*8160*/  FMNMX.FTZ R0, R188, R3, !PT ;  /* 0x00000003bc007209 */ /* 0x000fe20007810000 */
[----:B------:R-:W-:Y:S02]  /*8170*/  @!UP0 UIADD3 UR4, UR4, 0x38860, URZ ;  /* 0x0003886004048890 */ /* 0x000fe4000fffe03f */
[----:B------:R-:W-:Y:S01]  /*8180*/  UIADD3 UR5, UR5, 0x400, URZ ;  /* 0x0000040005057890 */ /* 0x000fe2000fffe03f */
[----:B------:R-:W-:Y:S01]  /*8190*/  FMNMX.FTZ R3, R189, R0, !PT ;  /* 0x00000000bd037209 */ /* 0x000fe20007810000 */
[----:B------:R-:W-:Y:S02]  /*81a0*/  @!UP0 UPRMT UR61, URZ, 0x654, UR61 ;  /* 0x000006543f3d8896 */ /* 0x000fe4000800003d */
[----:B------:R-:W-:Y:S01]  /*81b0*/  USHF.R.U32.HI UR5, URZ, 0x4, UR5 ;  /* 0x000000043f057899 */ /* 0x000fe20008011605 */
[----:B------:R-:W-:Y:S01]  /*81c0*/  FMNMX.FTZ R0, R176, R3, !PT ;  /* 0x00000003b0007209 */ /* 0x000fe20007810000 */
[----:B------:R-:W-:-:S02]  /*81d0*/  @!UP0 UPRMT UR4, URZ, 0x654, UR4 ;  /* 0x000006543f048896 */ /* 0x000fc40008000004 */
[----:B------:R-:W-:Y:S01]  /*81e0*/  ULOP3.LUT UR5, UR5, 0x3fff, URZ, 0xc0, !UPT ;  /* 0x00003fff05057892 */ /* 0x000fe2000f8ec03f */
[----:B------:R-:W-:-:S03]  /*81f0*/  FMNMX.FTZ R3, R177, R0, !PT ;  /* 0x00000000b1037209 */ /* 0x000fc60007810000 */
[----:B------:R-:W-:Y:S01]  /*8200*/  ULOP3.LUT UR5, UR5, 0x2800000, URZ, 0xfc, !UPT ;  /* 0x0280000005057892 */ /* 0x000fe2000f8efc3f */
[----:B------:R-:W-:-:S03]  /*8210*/  FMNMX.FTZ R0, R180, R3, !PT ;  /* 0x00000003b4007209 */ /* 0x000fc60007810000 */
[----:B------:R-:W-:Y:S01]  /*8220*/  UIMAD UR60, UR60, 0xa00, UR5 ;  /* 0x00000a003c3c78a4 */ /* 0x000fe2000f8e0205 */
[----:B------:R-:W-:Y:S02]  /*8230*/  FMNMX.FTZ R3, R181, R0, !PT ;  /* 0x00000000b5037209 */ /* 0x000fe40007810000 */
[----:B------:R-:W-:Y:S01]  /*8240*/  UMOV UR5, UR10 ;  /* 0x0000000a00057c82 */ /* 0x000fe20008000000 */
[----:B------:R-:W-:Y:S02]  /*8250*/  R2UR UR10, R225 ;  /* 0x00000000e10a72ca */ /* 0x000fe400000e0000 */
[----:B------:R-:W-:Y:S01]  /*8260*/  FMNMX.FTZ R0, R168, R3, !PT ;  /* 0x00000003a8007209 */ /* 0x000fe20007810000 */
[----:B------:R-:W-:Y:S02]  /*8270*/  UMOV UR6, UR60 ;  /* 0x0000003c00067c82 */ /* 0x000fe40008000000 */
[----:B------:R-:W-:Y:S01]  /*8280*/  HGMMA.64x256x16.F32 R24, R208, gdesc[UR4].tnspB, R24, gsb0 ;  /* 0x43e00004d0187df0 */ /* 0x000fe20008000818 */
[----:B------:R-:W-:Y:S01]  /*8290*/  UIADD3 UR6, UR60, 0x80, URZ ;  /* 0x000000803c067890 */ /* 0x000fe2000fffe03f */
[----:B------:R-:W-:Y:S01]  /*82a0*/  FMNMX.FTZ R3, R169, R0, !PT ;  /* 0x00000000a9037209 */ /* 0x000fe20007810000 */
[----:B------:R-:W-:-:S03]  /*82b0*/  UMOV UR7, 0x40000040 ;  /* 0x4000004000077882 */ /* 0x000fc60000000000 */
[----:B------:R-:W-:Y:S02]  /*82c0*/  FMNMX.FTZ R0, R172, R3, !PT ;  /* 0x00000003ac007209 */ /* 0x000fe40007810000 */
[----:B------:R-:W-:Y:S02]  /*82d0*/  ISETP.LT.AND P2, PT, RZ, UR10, PT ;  /* 0x0000000aff007c0c */ /* 0x000fe4000bf41270 */
        /* <DEDUP_REMOVED lines=10> */
[----:B------:R-:W0:Y:S01]  /*8380*/  SHFL.BFLY PT, R3, R2, 0x2, 0x1f ;  /* 0x0c401f0002037f89 */ /* 0x000e2200000e0000 */
        /* <DEDUP_REMOVED lines=14> */
[----:B0-----:R-:W-:-:S15]  /*8470*/  FMNMX.FTZ R200, R2, R3, !PT ;  /* 0x0000000302c87209 */ /* 0x001fde0007810000 */
[----:B------:R-:W-:-:S06]  /*8480*/  NOP ;  /* 0x0000000000007918 */ /* 0x000fcc0000000000 */
[----:B------:R-:W-:Y:S01]  /*8490*/  HGMMA.64x256x16.F32 R24, R196, gdesc[UR4].tnspB, R24, gsb0 ;  /* 0x43e00004c4187df0 */ /* 0x000fe20008000818 */
[----:B------:R-:W0:Y:S01]  /*84a0*/  SHFL.BFLY PT, R3, R200, 0x1, 0x1f ;  /* 0x0c201f00c8037f89 */ /* 0x000e2200000e0000 */
[----:B------:R-:W-:Y:S01]  /*84b0*/  UMOV UR6, UR60 ;  /* 0x0000003c00067c82 */ /* 0x000fe20008000000 */
[----:B------:R-:W-:Y:S01]  /*84c0*/  UMOV UR7, 0x40000040 ;  /* 0x4000004000077882 */ /* 0x000fe20000000000 */
[----:B------:R-:W-:Y:S02]  /*84d0*/  R2UR UR60, R16 ;  /* 0x00000000103c72ca */ /* 0x000fe400000e0000 */
[----:B0-----:R-:W-:Y:S02]  /*84e0*/  FMNMX.FTZ R4, R200, R3, !PT ;  /* 0x00000003c8047209 */ /* 0x001fe40007810000 */
[----:B------:R-:W-:-:S03]  /*84f0*/  FMNMX.FTZ R3, R187, R0, !PT ;  /* 0x00000000bb037209 */ /* 0x000fc60007810000 */
[C---:B------:R-:W-:Y:S01]  /*8500*/  FMUL.FTZ R0, R4.reuse, UR5 ;  /* 0x0000000504007c20 */ /* 0x040fe20008410000 */
[----:B------:R-:W-:-:S03]  /*8510*/  FADD.FTZ R21, -R4, R21 ;  /* 0x0000001504157221 */ /* 0x000fc60000010100 */
[--C-:B------:R-:W-:Y:S01]  /*8520*/  FFMA.FTZ R204, R176, UR5, -R0.reuse ;  /* 0x00000005b0cc7c23 */ /* 0x100fe20008010800 */
[----:B------:R-:W-:Y:S01]  /*8530*/  FMUL.FTZ R21, R21, UR5 ;  /* 0x0000000515157c20 */ /* 0x000fe20008410000 */
[--C-:B------:R-:W-:Y:S01]  /*8540*/  FFMA.FTZ R208, R185, UR5, -R0.reuse ;  /* 0x00000005b9d07c23 */ /* 0x100fe20008010800 */
[--C-:B------:R-:W-:Y:S01]  /*8550*/  FFMA.FTZ R185, R181, UR5, -R0.reuse ;  /* 0x00000005b5b97c23 */ /* 0x100fe20008010800 */
        /* <DEDUP_REMOVED lines=9> */
[--C-:B------:R-:W-:Y:S01]  /*85f0*/  FFMA.FTZ R173, R173, UR5, -R0.reuse ;  /* 0x00000005adad7c23 */ /* 0x100fe20008010800 */
[--C-:B0-----:R-:W-:Y:S01]  /*8600*/  FFMA.FTZ R21, R152, UR5, -R0.reuse ;  /* 0x0000000598157c23 */ /* 0x101fe20008010800 */
[--C-:B------:R-:W-:Y:S01]  /*8610*/  FFMA.FTZ R152, R153, UR5, -R0.reuse ;  /* 0x0000000599987c23 */ /* 0x100fe20008010800 */
[--C-:B------:R-:W-:Y:S01]  /*8620*/  FFMA.FTZ R161, R165, UR5, -R0.reuse ;  /* 0x00000005a5a17c23 */ /* 0x100fe20008010800 */
[--C-:B------:R-:W-:Y:S01]  /*8630*/  FFMA.FTZ R153, R156, UR5, -R0.reuse ;  /* 0x000000059c997c23 */ /* 0x100fe20008010800 */
[----:B------:R-:W-:Y:S01]  /*8640*/  FFMA.FTZ R157, R157, UR5, -R0 ;  /* 0x000000059d9d7c23 */ /* 0x000fe20008010800 */
        /* <DEDUP_REMOVED lines=17> */
[----:B------:R-:W-:Y:S01]  /*8760*/  FMNMX.FTZ R196, R190, R3, !PT ;  /* 0x00000003bec47209 */ /* 0x000fe20007810000 */
[--C-:B------:R-:W-:Y:S01]  /*8770*/  FFMA.FTZ R197, R184, UR5, -R0.reuse ;  /* 0x00000005b8c57c23 */ /* 0x100fe20008010800 */
[----:B------:R-:W-:Y:S01]  /*8780*/  WARPGROUP.ARRIVE ;  /* 0x00000000000079c5 */ /* 0x000fe20000000000 */
[--C-:B------:R-:W-:Y:S01]  /*8790*/  FFMA.FTZ R198, R164, UR5, -R0.reuse ;  /* 0x00000005a4c67c23 */ /* 0x100fe20008010800 */
[----:B------:R-:W-:Y:S01]  /*87a0*/  FMNMX.FTZ R3, R191, R196, !PT ;  /* 0x000000c4bf037209 */ /* 0x000fe20007810000 */
[----:B------:R-:W-:Y:S02]  /*87b0*/  FFMA.FTZ R196, R160, UR5, -R0 ;  /* 0x00000005a0c47c23 */ /* 0x000fe40008010800 */
[----:B------:R-:W0:Y:S01]  /*87c0*/  MUFU.EX2 R197, R197 ;  /* 0x000000c500c57308 */ /* 0x000e220000000800 */
[----:B------:R-:W-:Y:S01]  /*87d0*/  FMNMX.FTZ R184, R178, R3, !PT ;  /* 0x00000003b2b87209 */ /* 0x000fe20007810000 */
[----:B------:R-:W-:Y:S03]  /*87e0*/  HGMMA.64x256x16.F32 R24, R192, gdesc[UR4].tnspB, R24, gsb0 ;  /* 0x43e00004c0187df0 */ /* 0x000fe60008000818 */
[----:B------:R-:W-:-:S03]  /*87f0*/  FMNMX.FTZ R3, R179, R184, !PT ;  /* 0x000000b8b3037209 */ /* 0x000fc60007810000 */
[----:B------:R-:W-:Y:S01]  /*8800*/  MUFU.EX2 R196, R196 ;  /* 0x000000c400c47308 */ /* 0x000fe20000000800 */
[----:B------:R-:W-:-:S04]  /*8810*/  FMNMX.FTZ R184, R182, R3, !PT ;  /* 0x00000003b6b87209 */ /* 0x000fc80007810000 */
[----:B------:R-:W-:-:S03]  /*8820*/  FMNMX.FTZ R3, R183, R184, !PT ;  /* 0x000000b8b7037209 */ /* 0x000fc60007810000 */
[----:B------:R-:W-:Y:S01]  /*8830*/  MUFU.EX2 R198, R198 ;  /* 0x000000c600c67308 */ /* 0x000fe20000000800 */
[----:B------:R-:W-:Y:S01]  /*8840*/  FMNMX.FTZ R184, R170, R3, !PT ;  /* 0x00000003aab87209 */ /* 0x000fe20007810000 */
[----:B0-----:R-:W-:-:S03]  /*8850*/  FFMA.FTZ R15, R2, R15, R197 ;  /* 0x0000000f020f7223 */ /* 0x001fc600000100c5 */
[----:B------:R-:W-:Y:S01]  /*8860*/  FMNMX.FTZ R3, R171, R184, !PT ;  /* 0x000000b8ab037209 */ /* 0x000fe20007810000 */
[C---:B------:R-:W-:Y:S01]  /*8870*/  FADD.FTZ R15, R208.reuse, R15 ;  /* 0x0000000fd00f7221 */ /* 0x040fe20000010000 */
[----:B------:R-:W-:Y:S02]  /*8880*/  F2FP.F16.F32.PACK_AB R208, R208, R197 ;  /* 0x000000c5d0d0723e */ /* 0x000fe400000000ff */
        /* <DEDUP_REMOVED lines=9> */
[----:B------:R-:W-:-:S05]  /*8920*/  FMNMX.FTZ R176, R159, R176, !PT ;  /* 0x000000b09fb07209 */ /* 0x000fca0007810000 */
[----:B------:R-:W0:Y:S02]  /*8930*/  SHFL.BFLY PT, R3, R176, 0x2, 0x1f ;  /* 0x0c401f00b0037f89 */ /* 0x000e2400000e0000 */
[----:B0-----:R-:W-:-:S05]  /*8940*/  FMNMX.FTZ R3, R176, R3, !PT ;  /* 0x00000003b0037209 */ /* 0x001fca0007810000 */
[----:B------:R-:W0:Y:S02]  /*8950*/  SHFL.BFLY PT, R160, R3, 0x1, 0x1f ;  /* 0x0c201f0003a07f89 */ /* 0x000e2400000e0000 */
[----:B0-----:R-:W-:-:S05]  /*8960*/  FMNMX.FTZ R3, R3, R160, !PT ;  /* 0x000000a003037209 */ /* 0x001fca0007810000 */
[C---:B------:R-:W-:Y:S01]  /*8970*/  FADD.FTZ R0, -R3.reuse, R20 ;  /* 0x0000001403007221 */ /* 0x040fe20000010100 */
[----:B------:R-:W-:Y:S01]  /*8980*/  FMUL.FTZ R156, R3, UR5 ;  /* 0x00000005039c7c20 */ /* 0x000fe20008410000 */
[----:B------:R0:W-:Y:S02]  /*8990*/  MUFU.EX2 R20, R157 ;  /* 0x0000009d00147308 */ /* 0x0001e40000000800 */
[----:B------:R-:W-:Y:S01]  /*89a0*/  FMUL.FTZ R0, R0, UR5 ;  /* 0x0000000500007c20 */ /* 0x000fe20008410000 */
        /* <DEDUP_REMOVED lines=11> */
[----:B------:R-:W-:Y:S01]  /*8a60*/  FADD.FTZ R174, R210, R15 ;  /* 0x0000000fd2ae7221 */ /* 0x000fe20000010000 */
[--C-:B------:R-:W-:Y:S01]  /*8a70*/  FFMA.FTZ R201, R170, UR5, -R156.reuse ;  /* 0x00000005aac97c23 */ /* 0x100fe2000801089c */
[----:B------:R-:W1:Y:S01]  /*8a80*/  MUFU.EX2 R209, R209 ;  /* 0x000000d100d17308 */ /* 0x000e620000000800 */
[--C-:B------:R-:W-:Y:S01]  /*8a90*/  FFMA.FTZ R170, R171, UR5, -R156.reuse ;  /* 0x00000005abaa7c23 */ /* 0x100fe2000801089c */
[----:B0-----:R-:W-:Y:S01]  /*8aa0*/  FFMA.FTZ R157, R162, UR5, -R156 ;  /* 0x00000005a29d7c23 */ /* 0x001fe2000801089c */
[----:B------:R-:W-:Y:S01]  /*8ab0*/  FADD.FTZ R171, R189, R174 ;  /* 0x000000aebdab7221 */ /* 0x000fe20000010000 */
[--C-:B------:R-:W-:Y:S01]  /*8ac0*/  FFMA.FTZ R175, R175, UR5, -R156.reuse ;  /* 0x00000005afaf7c23 */ /* 0x100fe2000801089c */
[--C-:B------:R-:W-:Y:S01]  /*8ad0*/  FFMA.FTZ R163, R163, UR5, -R156.reuse ;  /* 0x00000005a3a37c23 */ /* 0x100fe2000801089c */
[--C-:B------:R-:W-:Y:S01]  /*8ae0*/  FFMA.FTZ R167, R167, UR5, -R156.reuse ;  /* 0x00000005a7a77c23 */ /* 0x100fe2000801089c */
[----:B------:R-:W-:Y:S01]  /*8af0*/  FADD.FTZ R174, R204, R171 ;  /* 0x000000abccae7221 */ /* 0x000fe20000010000 */
[----:B------:R-:W0:Y:S01]  /*8b00*/  MUFU.EX2 R160, R160 ;  /* 0x000000a000a07308 */ /* 0x000e220000000800 */
[--C-:B------:R-:W-:Y:S01]  /*8b10*/  FFMA.FTZ R154, R154, UR5, -R156.reuse ;  /* 0x000000059a9a7c23 */ /* 0x100fe2000801089c */
[--C-:B------:R-:W-:Y:S01]  /*8b20*/  FFMA.FTZ R155, R155, UR5, -R156.reuse ;  /* 0x000000059b9b7c23 */ /* 0x100fe2000801089c */
[--C-:B------:R-:W-:Y:S01]  /*8b30*/  FFMA.FTZ R158, R158, UR5, -R156.reuse ;  /* 0x000000059e9e7c23 */ /* 0x100fe2000801089c */
[----:B------:R-:W-:Y:S01]  /*8b40*/  FFMA.FTZ R156, R159, UR5, -R156 ;  /* 0x000000059f9c7c23 */ /* 0x000fe2000801089c */
[----:B------:R-:W-:Y:S01]  /*8b50*/  FADD.FTZ R159, R177, R174 ;  /* 0x000000aeb19f7221 */ /* 0x000fe20000010000 */
[----:B------:R-:W-:-:S02]  /*8b60*/  F2FP.F16.F32.PACK_AB R210, R189, R210 ;  /* 0x000000d2bdd2723e */ /* 0x000fc400000000ff */
[----:B------:R-:W2:Y:S01]  /*8b70*/  MUFU.EX2 R211, R211 ;  /* 0x000000d300d37308 */ /* 0x000ea20000000800 */
[----:B-1----:R-:W-:Y:S01]  /*8b80*/  FFMA.FTZ R165, R0, R14, R209 ;  /* 0x0000000e00a57223 */ /* 0x002fe200000100d1 */
[----:B------:R-:W-:-:S06]  /*8b90*/  F2FP.F16.F32.PACK_AB R204, R177, R204 ;  /* 0x000000ccb1cc723e */ /* 0x000fcc00000000ff */
[----:B------:R-:W1:Y:S01]  /*8ba0*/  MUFU.EX2 R164, R164 ;  /* 0x000000a400a47308 */ /* 0x000e620000000800 */
[C---:B0-----:R-:W-:Y:S01]  /*8bb0*/  FADD.FTZ R166, R160.reuse, R165 ;  /* 0x000000a5a0a67221 */ /* 0x041fe20000010000 */
[----:B------:R-:W-:-:S06]  /*8bc0*/  F2FP.F16.F32.PACK_AB R209, R160, R209 ;  /* 0x000000d1a0d1723e */ /* 0x000fcc00000000ff */
[----:B------:R-:W0:Y:S01]  /*8bd0*/  MUFU.EX2 R205, R205 ;  /* 0x000000cd00cd7308 */ /* 0x000e220000000800 */
[----:B--2---:R-:W-:-:S07]  /*8be0*/  FADD.FTZ R165, R211, R166 ;  /* 0x000000a6d3a57221 */ /* 0x004fce0000010000 */
[----:B------:R-:W2:Y:S01]  /*8bf0*/  MUFU.EX2 R168, R168 ;  /* 0x000000a800a87308 */ /* 0x000ea20000000800 */
[C---:B-1----:R-:W-:Y:S01]  /*8c00*/  FADD.FTZ R166, R164.reuse, R165 ;  /* 0x000000a5a4a67221 */ /* 0x042fe20000010000 */
[----:B------:R-:W-:-:S06]  /*8c10*/  F2FP.F16.F32.PACK_AB R211, R164, R211 ;  /* 0x000000d3a4d3723e */ /* 0x000fcc00000000ff */
[----:B------:R-:W1:Y:S08]  /*8c20*/  MUFU.EX2 R207, R207 ;  /* 0x000000cf00cf7308 */ /* 0x000e700000000800 */
[----:B------:R-:W3:Y:S08]  /*8c30*/  MUFU.EX2 R172, R172 ;  /* 0x000000ac00ac7308 */ /* 0x000ef00000000800 */
[----:B------:R-:W4:Y:S08]  /*8c40*/  MUFU.EX2 R201, R201 ;  /* 0x000000c900c97308 */ /* 0x000f300000000800 */
[----:B------:R0:W-:Y:S08]  /*8c50*/  MUFU.EX2 R14, R157 ;  /* 0x0000009d000e7308 */ /* 0x0001f00000000800 */
[----:B------:R-:W5:Y:S01]  /*8c60*/  MUFU.EX2 R170, R170 ;  /* 0x000000aa00aa7308 */ /* 0x000f620000000800 */
[----:B0-----:R-:W-:Y:S01]  /*8c70*/  FADD.FTZ R157, R205, R166 ;  /* 0x000000a6cd9d7221 */ /* 0x001fe20000010000 */
[----:B------:R-:W-:Y:S01]  /*8c80*/  FADD.FTZ R166, R206, R159 ;  /* 0x0000009fcea67221 */ /* 0x000fe20000010000 */
[----:B--2---:R-:W-:-:S02]  /*8c90*/  F2FP.F16.F32.PACK_AB R205, R168, R205 ;  /* 0x000000cda8cd723e */ /* 0x004fc400000000ff */
[----:B------:R-:W-:Y:S01]  /*8ca0*/  FADD.FTZ R160, R168, R157 ;  /* 0x0000009da8a07221 */ /* 0x000fe20000010000 */
[C---:B------:R-:W-:Y:S01]  /*8cb0*/  FADD.FTZ R159, R185.reuse, R166 ;  /* 0x000000a6b99f7221 */ /* 0x040fe20000010000 */
[----:B------:R-:W-:Y:S01]  /*8cc0*/  F2FP.F16.F32.PACK_AB R206, R185, R206 ;  /* 0x000000ceb9ce723e */ /* 0x000fe200000000ff */
[----:B------:R-:W0:Y:S01]  /*8cd0*/  MUFU.EX2 R203, R203 ;  /* 0x000000cb00cb7308 */ /* 0x000e220000000800 */
[----:B-1----:R-:W-:Y:S01]  /*8ce0*/  FADD.FTZ R157, R207, R160 ;  /* 0x000000a0cf9d7221 */ /* 0x002fe20000010000 */
[----:B------:R-:W-:Y:S01]  /*8cf0*/  FADD.FTZ R164, R200, R159 ;  /* 0x0000009fc8a47221 */ /* 0x000fe20000010000 */
[C---:B---3--:R-:W-:Y:S02]  /*8d00*/  F2FP.F16.F32.PACK_AB R207, R172.reuse, R207 ;  /* 0x000000cfaccf723e */ /* 0x048fe400000000ff */
[----:B------:R-:W-:Y:S01]  /*8d10*/  FADD.FTZ R160, R172, R157 ;  /* 0x0000009daca07221 */ /* 0x000fe20000010000 */
[C---:B------:R-:W-:Y:S01]  /*8d20*/  FADD.FTZ R159, R169.reuse, R164 ;  /* 0x000000a4a99f7221 */ /* 0x040fe20000010000 */
[----:B------:R-:W-:Y:S01]  /*8d30*/  F2FP.F16.F32.PACK_AB R200, R169, R200 ;  /* 0x000000c8a9c8723e */ /* 0x000fe200000000ff */
[----:B------:R-:W1:Y:S01]  /*8d40*/  MUFU.EX2 R162, R175 ;  /* 0x000000af00a27308 */ /* 0x000e620000000800 */
[----:B----4-:R-:W-:Y:S01]  /*8d50*/  FADD.FTZ R157, R201, R160 ;  /* 0x000000a0c99d7221 */ /* 0x010fe20000010000 */
[----:B------:R-:W-:Y:S01]  /*8d60*/  FADD.FTZ R164, R202, R159 ;  /* 0x0000009fcaa47221 */ /* 0x000fe20000010000 */
[----:B-----5:R-:W-:-:S02]  /*8d70*/  F2FP.F16.F32.PACK_AB R201, R170, R201 ;  /* 0x000000c9aac9723e */ /* 0x020fc400000000ff */
[----:B------:R-:W-:Y:S01]  /*8d80*/  FADD.FTZ R160, R170, R157 ;  /* 0x0000009daaa07221 */ /* 0x000fe20000010000 */
[C---:B------:R-:W-:Y:S01]  /*8d90*/  FADD.FTZ R159, R173.reuse, R164 ;  /* 0x000000a4ad9f7221 */ /* 0x040fe20000010000 */
[----:B------:R-:W-:Y:S01]  /*8da0*/  F2FP.F16.F32.PACK_AB R202, R173, R202 ;  /* 0x000000caadca723e */ /* 0x000fe200000000ff */
[----:B------:R-:W2:Y:S01]  /*8db0*/  MUFU.EX2 R15, R163 ;  /* 0x000000a3000f7308 */ /* 0x000ea20000000800 */
[----:B0-----:R-:W-:-:S07]  /*8dc0*/  FADD.FTZ R157, R203, R160 ;  /* 0x000000a0cb9d7221 */ /* 0x001fce0000010000 */
[----:B------:R-:W0:Y:S01]  /*8dd0*/  MUFU.EX2 R199, R199 ;  /* 0x000000c700c77308 */ /* 0x000e220000000800 */
[C---:B-1----:R-:W-:Y:S01]  /*8de0*/  FADD.FTZ R157, R162.reuse, R157 ;  /* 0x0000009da29d7221 */ /* 0x042fe20000010000 */
[----:B------:R-:W-:-:S03]  /*8df0*/  F2FP.F16.F32.PACK_AB R203, R162, R203 ;  /* 0x000000cba2cb723e */ /* 0x000fc600000000ff */
[----:B------:R-:W-:-:S03]  /*8e00*/  FADD.FTZ R160, R14, R157 ;  /* 0x0000009d0ea07221 */ /* 0x000fc60000010000 */
[----:B------:R-:W1:Y:S01]  /*8e10*/  MUFU.EX2 R167, R167 ;  /* 0x000000a700a77308 */ /* 0x000e620000000800 */
[C---:B--2---:R-:W-:Y:S01]  /*8e20*/  FADD.FTZ R160, R15.reuse, R160 ;  /* 0x000000a00fa07221 */ /* 0x044fe20000010000 */
[----:B------:R-:W-:-:S06]  /*8e30*/  F2FP.F16.F32.PACK_AB R197, R15, R14 ;  /* 0x0000000e0fc5723e */ /* 0x000fcc00000000ff */
[----:B------:R-:W-:Y:S01]  /*8e40*/  MUFU.EX2 R155, R155 ;  /* 0x0000009b009b7308 */ /* 0x000fe20000000800 */
[----:B0-----:R-:W-:Y:S01]  /*8e50*/  FADD.FTZ R160, R199, R160 ;  /* 0x000000a0c7a07221 */ /* 0x001fe20000010000 */
[----:B------:R-:W-:Y:S02]  /*8e60*/  WARPGROUP.DEPBAR.LE gsb0, 0x0 ;  /* 0x00008000000079c5 */ /* 0x000fe40000010000 */
[----:B------:R-:W-:Y:S01]  /*8e70*/  @!P1 SYNCS.ARRIVE.TRANS64.RED.A1T0 RZ, [UR61], RZ ;  /* 0x000000ffffff99a7 */ /* 0x000fe2000810043d */
[----:B------:R-:W-:Y:S02]  /*8e80*/  F2FP.F16.F32.PACK_AB R192, R152, R21 ;  /* 0x0000001598c0723e */ /* 0x000fe400000000ff */
[----:B------:R-:W-:Y:S01]  /*8e90*/  F2FP.F16.F32.PACK_AB R194, R20, R153 ;  /* 0x0000009914c2723e */ /* 0x000fe200000000ff */
[----:B------:R0:W2:Y:S01]  /*8ea0*/  MUFU.EX2 R193, R154 ;  /* 0x0000009a00c17308 */ /* 0x0000a20000000800 */
[C---:B-1----:R-:W-:Y:S01]  /*8eb0*/  FADD.FTZ R160, R167.reuse, R160 ;  /* 0x000000a0a7a07221 */ /* 0x042fe20000010000 */
[----:B------:R-:W-:Y:S01]  /*8ec0*/  F2FP.F16.F32.PACK_AB R199, R167, R199 ;  /* 0x000000c7a7c7723e */ /* 0x000fe200000000ff */
[----:B------:R-:W-:Y:S01]  /*8ed0*/  @!P1 SYNCS.ARRIVE.TRANS64.RED.A1T0 RZ, [UR4], RZ ;  /* 0x000000ffffff99a7 */ /* 0x000fe20008100404 */
[----:B------:R-:W-:-:S04]  /*8ee0*/  UIADD3 UR4, UR10, -0x1, URZ ;  /* 0xffffffff0a047890 */ /* 0x000fc8000fffe03f */
[----:B------:R-:W1:Y:S01]  /*8ef0*/  MUFU.EX2 R195, R158 ;  /* 0x0000009e00c37308 */ /* 0x000e620000000800 */
[----:B0-----:R-:W-:Y:S01]  /*8f00*/  FADD.FTZ R154, R196, R159 ;  /* 0x0000009fc49a7221 */ /* 0x001fe20000010000 */
[C---:B------:R-:W-:Y:S01]  /*8f10*/  F2FP.F16.F32.PACK_AB R196, R181.reuse, R196 ;  /* 0x000000c4b5c4723e */ /* 0x040fe200000000ff */
[----:B------:R-:W-:Y:S02]  /*8f20*/  IMAD.U32 R225, RZ, RZ, UR4 ;  /* 0x00000004ffe17e24 */ /* 0x000fe4000f8e00ff */
[----:B------:R-:W-:-:S03]  /*8f30*/  FADD.FTZ R157, R181, R154 ;  /* 0x0000009ab59d7221 */ /* 0x000fc60000010000 */
[----:B------:R-:W0:Y:S01]  /*8f40*/  MUFU.EX2 R156, R156 ;  /* 0x0000009c009c7308 */ /* 0x000e220000000800 */
[----:B------:R-:W-:Y:S01]  /*8f50*/  FADD.FTZ R154, R198, R157 ;  /* 0x0000009dc69a7221 */ /* 0x000fe20000010000 */
[----:B--2---:R-:W-:Y:S01]  /*8f60*/  FADD.FTZ R160, R193, R160 ;  /* 0x000000a0c1a07221 */ /* 0x004fe20000010000 */
[C---:B------:R-:W-:Y:S02]  /*8f70*/  F2FP.F16.F32.PACK_AB R198, R161.reuse, R198 ;  /* 0x000000c6a1c6723e */ /* 0x040fe400000000ff */
[----:B------:R-:W-:Y:S01]  /*8f80*/  FADD.FTZ R154, R161, R154 ;  /* 0x0000009aa19a7221 */ /* 0x000fe20000010000 */
[C---:B------:R-:W-:Y:S01]  /*8f90*/  FADD.FTZ R160, R155.reuse, R160 ;  /* 0x000000a09ba07221 */ /* 0x040fe20000010000 */
[----:B------:R-:W-:Y:S02]  /*8fa0*/  F2FP.F16.F32.PACK_AB R193, R155, R193 ;  /* 0x000000c19bc1723e */ /* 0x000fe400000000ff */
[----:B------:R-:W-:Y:S01]  /*8fb0*/  FADD.FTZ R15, R21, R154 ;  /* 0x0000009a150f7221 */ /* 0x000fe20000010000 */
[----:B-1----:R-:W-:Y:S01]  /*8fc0*/  FADD.FTZ R160, R195, R160 ;  /* 0x000000a0c3a07221 */ /* 0x002fe20000010000 */
[----:B------:R-:W-:-:S02]  /*8fd0*/  IMAD.MOV.U32 R21, RZ, RZ, R4 ;  /* 0x000000ffff157224 */ /* 0x000fc400078e0004 */
[----:B------:R-:W-:-:S04]  /*8fe0*/  FADD.FTZ R14, R152, R15 ;  /* 0x0000000f980e7221 */ /* 0x000fc80000010000 */
[----:B------:R-:W-:Y:S01]  /*8ff0*/  FADD.FTZ R15, R153, R14 ;  /* 0x0000000e990f7221 */ /* 0x000fe20000010000 */
[C---:B0-----:R-:W-:Y:S01]  /*9000*/  FADD.FTZ R14, R156.reuse, R160 ;  /* 0x000000a09c0e7221 */ /* 0x041fe20000010000 */
[----:B------:R-:W-:Y:S02]  /*9010*/  F2FP.F16.F32.PACK_AB R195, R156, R195 ;  /* 0x000000c39cc3723e */ /* 0x000fe400000000ff */
[----:B------:R-:W-:Y:S01]  /*9020*/  FADD.FTZ R15, R20, R15 ;  /* 0x0000000f140f7221 */ /* 0x000fe20000010000 */
[----:B------:R-:W-:Y:S01]  /*9030*/  IMAD.MOV.U32 R20, RZ, RZ, R3 ;  /* 0x000000ffff147224 */ /* 0x000fe200078e0003 */
[----:B------:R-:W-:Y:S06]  /*9040*/  @P2 BRA `(.L_x_277) ;  /* 0xffffffc400942947 */ /* 0x000fec000383ffff */
.L_x_268:
        /* <DEDUP_REMOVED lines=131> */
.L_x_278:
[----:B------:R-:W-:Y:S01]  /*9880*/  IMAD R11, R16, 0x8, R5 ;  /* 0x00000008100b7824 */ /* 0x000fe200078e0205 */
[----:B------:R-:W-:-:S04]  /*9890*/  SHF.L.U32 R0, R17, 0x1f, RZ ;  /* 0x0000001f11007819 */ /* 0x000fc800000006ff */
[----:B------:R0:W1:Y:S01]  /*98a0*/  SYNCS.PHASECHK.TRANS64.TRYWAIT P2, [R11+URZ+0x38850], R0 ;  /* 0x038850000b0075a7 */ /* 0x000062000804017f */
[----:B------:R-:W-:Y:S05]  /*98b0*/  @!P0 BRA `(.L_x_279) ;  /* 0x0000000000048947 */ /* 0x000fea0003800000 */
[----:B------:R-:W-:Y:S01]  /*98c0*/  BPT.TRAP 0x1 ;  /* 0x000000040000795c */ /* 0x000fe20000300000 */
.L_x_279:
[----:B-1----:R-:W-:Y:S05]  /*98d0*/  @P2 BRA `(.L_x_280) ;  /* 0x0000000000082947 */ /* 0x002fea0003800000 */
[----:B------:R-:W1:Y:S02]  /*98e0*/  SYNCS.PHASECHK.TRANS64.TRYWAIT P0, [R11+URZ+0x38850], R0 ;  /* 0x038850000b0075a7 */ /* 0x000e64000800017f */
[----:B-1----:R-:W-:Y:S05]  /*98f0*/  @!P0 BRA `(.L_x_281) ;  /* 0x0000008c00488947 */ /* 0x002fea0003800000 */
.L_x_280:
[----:B------:R-:W-:Y:S05]  /*9900*/  WARPSYNC.ALL ;  /* 0x0000000000007948 */ /* 0x000fea0003800000 */
[----:B------:R-:W-:Y:S01]  /*9910*/  VIADD R5, R5, 0x400 ;  /* 0x0000040005057836 */ /* 0x000fe20000000000 */
[----:B------:R-:W-:Y:S01]  /*9920*/  WARPGROUP.ARRIVE ;  /* 0x00000000000079c5 */ /* 0x000fe20000000000 */
[----:B------:R-:W-:Y:S01]  /*9930*/  IMAD.MOV.U32 R7, RZ, RZ, 0x40000040 ;  /* 0x40000040ff077424 */ /* 0x000fe200078e00ff */
[----:B01----:R-:W0:Y:S01]  /*9940*/  SHFL.BFLY PT, R0, R15, 0x2, 0x1f ;  /* 0x0c401f000f007f89 */ /* 0x003e2200000e0000 */
[----:B------:R-:W-:Y:S01]  /*9950*/  IMAD.MOV.U32 R9, RZ, RZ, 0x40000040 ;  /* 0x40000040ff097424 */ /* 0x000fe200078e00ff */
[----:B------:R-:W-:Y:S01]  /*9960*/  SHF.R.U32.HI R5, RZ, 0x4, R5 ;  /* 0x00000004ff057819 */ /* 0x000fe20000011605 */
[----:B------:R-:W-:Y:S01]  /*9970*/  @!P1 VIADD R11, R11, 0x38860 ;  /* 0x000388600b0b9836 */ /* 0x000fe20000000000 */
[----:B------:R-:W-:Y:S01]  /*9980*/  R2UR UR7, R7 ;  /* 0x00000000070772ca */ /* 0x000fe200000e0000 */
[----:B------:R-:W-:Y:S01]  /*9990*/  IMAD.MOV.U32 R7, RZ, RZ, 0x40000040 ;  /* 0x40000040ff077424 */ /* 0x000fe200078e00ff */
[----:B------:R-:W-:Y:S01]  /*99a0*/  LOP3.LUT R5, R5, 0x3fff, RZ, 0xc0, !PT ;  /* 0x00003fff05057812 */ /* 0x000fe200078ec0ff */
[----:B------:R-:W-:Y:S01]  /*99b0*/  IMAD.U32 R13, RZ, RZ, UR5 ;  /* 0x00000005ff0d7e24 */ /* 0x000fe2000f8e00ff */
[----:B------:R-:W-:Y:S01]  /*99c0*/  @!P1 PRMT R11, RZ, 0x654, R11 ;  /* 0x00000654ff0b9816 */ /* 0x000fe2000000000b */
[----:B------:R-:W-:Y:S01]  /*99d0*/  VIADD R216, R216, 0x1 ;  /* 0x00000001d8d87836 */ /* 0x000fe20000000000 */
[----:B------:R-:W-:-:S05]  /*99e0*/  LOP3.LUT R5, R5, 0x2800000, RZ, 0xfc, !PT ;  /* 0x0280000005057812 */ /* 0x000fca00078efcff */
[C---:B------:R-:W-:Y:S02]  /*99f0*/  IMAD R6, R16.reuse, 0xa00, R5 ;  /* 0x00000a0010067824 */ /* 0x040fe400078e0205 */
[----:B------:R-:W1:Y:S01]  /*9a00*/  SHFL.BFLY PT, R5, R14, 0x2, 0x1f ;  /* 0x0c401f000e057f89 */ /* 0x000e6200000e0000 */
[----:B------:R-:W-:Y:S02]  /*9a10*/  VIADD R16, R16, 0x1 ;  /* 0x0000000110107836 */ /* 0x000fe40000000000 */
[C---:B------:R-:W-:Y:S02]  /*9a20*/  R2UR UR6, R6.reuse ;  /* 0x00000000060672ca */ /* 0x040fe400000e0000 */
[----:B------:R-:W-:Y:S01]  /*9a30*/  IADD3 R8, R6, 0x80, RZ ;  /* 0x0000008006087810 */ /* 0x000fe20007ffe0ff */
[----:B0-----:R-:W-:Y:S01]  /*9a40*/  FADD.FTZ R0, R0, R15 ;  /* 0x0000000f00007221 */ /* 0x001fe20000010000 */
[----:B------:R-:W-:-:S04]  /*9a50*/  ISETP.NE.AND P2, PT, R16, 0x2, PT ;  /* 0x000000021000780c */ /* 0x000fc80003f45270 */
[----:B------:R-:W-:-:S05]  /*9a60*/  SEL R16, R16, RZ, P2 ;  /* 0x000000ff10107207 */ /* 0x000fca0001000000 */
[----:B------:R-:W-:Y:S01]  /*9a70*/  HGMMA.64x256x16.F32 R24, R208, gdesc[UR4].tnspB, R24, gsb0 ;  /* 0x43e00004d0187df0 */ /* 0x000fe20008000818 */
[----:B------:R-:W-:Y:S01]  /*9a80*/  R2UR UR6, R8 ;  /* 0x00000000080672ca */ /* 0x000fe200000e0000 */
[----:B------:R-:W-:Y:S01]  /*9a90*/  VIADD R8, R6, 0x100 ;  /* 0x0000010006087836 */ /* 0x000fe20000000000 */
[----:B------:R-:W-:Y:S01]  /*9aa0*/  R2UR UR7, R9 ;  /* 0x00000000090772ca */ /* 0x000fe200000e0000 */
[----:B------:R-:W-:Y:S02]  /*9ab0*/  IMAD.MOV.U32 R9, RZ, RZ, 0x40000040 ;  /* 0x40000040ff097424 */ /* 0x000fe400078e00ff */
[----:B-1----:R-:W-:Y:S02]  /*9ac0*/  FADD.FTZ R2, R5, R14 ;  /* 0x0000000e05027221 */ /* 0x002fe40000010000 */
[----:B------:R-:W0:Y:S02]  /*9ad0*/  SHFL.BFLY PT, R5, R0, 0x1, 0x1f ;  /* 0x0c201f0000057f89 */ /* 0x000e2400000e0000 */
[----:B0-----:R-:W-:Y:S01]  /*9ae0*/  FADD.FTZ R10, R0, R5 ;  /* 0x00000005000a7221 */ /* 0x001fe20000010000 */
[----:B------:R-:W-:Y:S01]  /*9af0*/  IMAD.MOV.U32 R5, RZ, RZ, RZ ;  /* 0x000000ffff057224 */ /* 0x000fe200078e00ff */
[----:B------:R-:W-:-:S03]  /*9b00*/  SEL R0, RZ, 0x1, P2 ;  /* 0x00000001ff007807 */ /* 0x000fc60001000000 */
[----:B------:R-:W-:Y:S02]  /*9b10*/  FSETP.NE.FTZ.AND P0, PT, R10, RZ, PT ;  /* 0x000000ff0a00720b */ /* 0x000fe40003f15000 */
[----:B------:R-:W-:Y:S01]  /*9b20*/  LOP3.LUT R17, R17, R0, RZ, 0x3c, !PT ;  /* 0x0000000011117212 */ /* 0x000fe200078e3cff */
[----:B------:R-:W-:Y:S01]  /*9b30*/  IMAD.MOV.U32 R0, RZ, RZ, -0x800000 ;  /* 0xff800000ff007424 */ /* 0x000fe200078e00ff */
[----:B------:R-:W-:Y:S02]  /*9b40*/  WARPGROUP.DEPBAR.LE gsb0, 0x0 ;  /* 0x00008000000079c5 */ /* 0x000fe40000010000 */
[----:B------:R-:W-:-:S07]  /*9b50*/  WARPGROUP.ARRIVE ;  /* 0x00000000000079c5 */ /* 0x000fce0000000000 */
[----:B------:R-:W-:Y:S01]  /*9b60*/  HGMMA.64x256x16.F32 R24, R204, gdesc[UR4].tnspB, R24, gsb0 ;  /* 0x43e00004cc187df0 */ /* 0x000fe20008000818 */
[----:B------:R-:W-:Y:S01]  /*9b70*/  R2UR UR6, R8 ;  /* 0x00000000080672ca */ /* 0x000fe200000e0000 */
[C---:B------:R-:W-:Y:S01]  /*9b80*/  VIADD R8, R6.reuse, 0x180 ;  /* 0x0000018006087836 */ /* 0x040fe20000000000 */
[----:B------:R-:W-:Y:S01]  /*9b90*/  R2UR UR7, R9 ;  /* 0x00000000090772ca */ /* 0x000fe200000e0000 */
[----:B------:R-:W-:Y:S02]  /*9ba0*/  IMAD.MOV.U32 R9, RZ, RZ, 0x40000040 ;  /* 0x40000040ff097424 */ /* 0x000fe400078e00ff */
[----:B------:R-:W-:Y:S01]  /*9bb0*/  VIADD R6, R6, 0x200 ;  /* 0x0000020006067836 */ /* 0x000fe20000000000 */
[----:B------:R-:W-:Y:S02]  /*9bc0*/  WARPGROUP.DEPBAR.LE gsb0, 0x0 ;  /* 0x00008000000079c5 */ /* 0x000fe40000010000 */
[----:B------:R-:W-:-:S15]  /*9bd0*/  WARPGROUP.ARRIVE ;  /* 0x00000000000079c5 */ /* 0x000fde0000000000 */
[----:B------:R-:W-:-:S04]  /*9be0*/  NOP ;  /* 0x0000000000007918 */ /* 0x000fc80000000000 */
[----:B------:R-:W-:Y:S01]  /*9bf0*/  HGMMA.64x256x16.F32 R24, R200, gdesc[UR4].tnspB, R24, gsb0 ;  /* 0x43e00004c8187df0 */ /* 0x000fe20008000818 */
[----:B------:R-:W-:Y:S02]  /*9c00*/  R2UR UR6, R8 ;  /* 0x00000000080672ca */ /* 0x000fe400000e0000 */
[----:B------:R-:W-:Y:S01]  /*9c10*/  R2UR UR7, R9 ;  /* 0x00000000090772ca */ /* 0x000fe200000e0000 */
[----:B------:R-:W0:Y:S02]  /*9c20*/  @P0 MUFU.LG2 R8, R10 ;  /* 0x0000000a00080308 */ /* 0x000e240000000c00 */
[----:B0-----:R-:W-:Y:S01]  /*9c30*/  @P0 FMUL.FTZ R8, R8, 0.69314718246459960938 ;  /* 0x3f31721808080820 */ /* 0x001fe20000410000 */
[----:B------:R-:W-:Y:S02]  /*9c40*/  WARPGROUP.DEPBAR.LE gsb0, 0x0 ;  /* 0x00008000000079c5 */ /* 0x000fe40000010000 */
[----:B------:R-:W-:-:S15]  /*9c50*/  WARPGROUP.ARRIVE ;  /* 0x00000000000079c5 */ /* 0x000fde0000000000 */
[----:B------:R-:W-:-:S04]  /*9c60*/  NOP ;  /* 0x0000000000007918 */ /* 0x000fc80000000000 */
[----:B------:R-:W-:Y:S01]  /*9c70*/  HGMMA.64x256x16.F32 R24, R196, gdesc[UR4].tnspB, R24, gsb0 ;  /* 0x43e00004c4187df0 */ /* 0x000fe20008000818 */
[----:B------:R-:W-:Y:S01]  /*9c80*/  R2UR UR6, R6 ;  /* 0x00000000060672ca */ /* 0x000fe200000e0000 */
[----:B------:R-:W-:Y:S01]  /*9c90*/  IMAD.MOV.U32 R6, RZ, RZ, RZ ;  /* 0x000000ffff067224 */ /* 0x000fe200078e00ff */
[----:B------:R-:W-:Y:S02]  /*9ca0*/  R2UR UR7, R7 ;  /* 0x00000000070772ca */ /* 0x000fe400000e0000 */
[----:B------:R-:W0:Y:S03]  /*9cb0*/  SHFL.BFLY PT, R7, R2, 0x1, 0x1f ;  /* 0x0c201f0002077f89 */ /* 0x000e2600000e0000 */
[----:B------:R-:W-:Y:S01]  /*9cc0*/  @P0 MUFU.RCP R6, R10 ;  /* 0x0000000a00060308 */ /* 0x000fe20000001000 */
[----:B0-----:R-:W-:Y:S01]  /*9cd0*/  FADD.FTZ R12, R2, R7 ;  /* 0x00000007020c7221 */ /* 0x001fe20000010000 */
[----:B------:R-:W-:Y:S01]  /*9ce0*/  MOV R7, UR5 ;  /* 0x0000000500077c02 */ /* 0x000fe20008000f00 */
[----:B------:R-:W-:-:S03]  /*9cf0*/  IMAD.MOV.U32 R2, RZ, RZ, -0x800000 ;  /* 0xff800000ff027424 */ /* 0x000fc600078e00ff */
[----:B------:R-:W-:Y:S01]  /*9d00*/  FSETP.NE.FTZ.AND P3, PT, R12, RZ, PT ;  /* 0x000000ff0c00720b */ /* 0x000fe20003f75000 */
[----:B------:R-:W-:-:S04]  /*9d10*/  @P0 FMUL.FTZ R7, R7, 0.69314718246459960938 ;  /* 0x3f31721807070820 */ /* 0x000fc80000410000 */
[----:B------:R-:W-:Y:S01]  /*9d20*/  @P0 FFMA.FTZ R2, R7, R4, R8 ;  /* 0x0000000407020223 */ /* 0x000fe20000010008 */
[----:B------:R-:W-:-:S07]  /*9d30*/  PLOP3.LUT P0, PT, PT, PT, PT, 0x8, 0x0 ;  /* 0x000000000000781c */ /* 0x000fce0003f0e170 */
[----:B------:R-:W0:Y:S01]  /*9d40*/  @P3 MUFU.LG2 R9, R12 ;  /* 0x0000000c00093308 */ /* 0x000e220000000c00 */
[----:B------:R-:W-:-:S07]  /*9d50*/  @P3 FMUL.FTZ R13, R13, 0.69314718246459960938 ;  /* 0x3f3172180d0d3820 */ /* 0x000fce0000410000 */
[----:B------:R-:W1:Y:S01]  /*9d60*/  @P3 MUFU.RCP R5, R12 ;  /* 0x0000000c00053308 */ /* 0x000e620000001000 */
[----:B0-----:R-:W-:-:S04]  /*9d70*/  @P3 FMUL.FTZ R10, R9, 0.69314718246459960938 ;  /* 0x3f317218090a3820 */ /* 0x001fc80000410000 */
[----:B------:R-:W-:Y:S01]  /*9d80*/  @P3 FFMA.FTZ R0, R13, R3, R10 ;  /* 0x000000030d003223 */ /* 0x000fe2000001000a */
[----:B------:R-:W-:Y:S02]  /*9d90*/  WARPGROUP.DEPBAR.LE gsb0, 0x0 ;  /* 0x00008000000079c5 */ /* 0x000fe40000010000 */
[----:B------:R-:W-:-:S06]  /*9da0*/  WARPGROUP.ARRIVE ;  /* 0x00000000000079c5 */ /* 0x000fcc0000000000 */
[----:B------:R-:W-:Y:S03]  /*9db0*/  HGMMA.64x256x16.F32 R24, R192, gdesc[UR4].tnspB, R24, gsb0 ;  /* 0x43e00004c0187df0 */ /* 0x000fe60008000818 */
[----:B------:R-:W-:Y:S02]  /*9dc0*/  WARPGROUP.DEPBAR.LE gsb0, 0x0 ;  /* 0x00008000000079c5 */ /* 0x000fe40000010000 */
[----:B------:R0:W-:Y:S01]  /*9dd0*/  @!P1 SYNCS.ARRIVE.TRANS64.RED.A1T0 RZ, [R11+URZ], RZ ;  /* 0x000000ff0bff99a7 */ /* 0x0001e2000810043f */
[-C--:B-1----:R-:W-:Y:S01]  /*9de0*/  FMUL.FTZ R3, R83, R5.reuse ;  /* 0x0000000553037220 */ /* 0x082fe20000410000 */
        /* <DEDUP_REMOVED lines=126> */
[----:B0-----:R-:W-:-:S07]  /*a5d0*/  FMUL.FTZ R151, R151, R5 ;  /* 0x0000000597977220 */ /* 0x001fce0000410000 */
.L_x_260:
[----:B------:R-:W0:Y:S01]  /*a5e0*/  S2R R4, SR_CgaCtaId ;  /* 0x0000000000047919 */ /* 0x000e220000008800 */
[----:B------:R-:W-:Y:S01]  /*a5f0*/  MOV R173, 0x400 ;  /* 0x0000040000ad7802 */ /* 0x000fe20000000f00 */
[----:B------:R-:W-:Y:S01]  /*a600*/  BSSY B0, `(.L_x_282) ;  /* 0x00002bf000007945 */ /* 0x000fe20003800000 */
[----:B------:R-:W-:Y:S02]  /*a610*/  BAR.SYNC.DEFER_BLOCKING 0x5, 0x120 ;  /* 0x0144800000007b1d */ /* 0x000fe40000010000 */
[----:B0-----:R-:W-:-:S05]  /*a620*/  LEA R173, R4, R173, 0x18 ;  /* 0x000000ad04ad7211 */ /* 0x001fca00078ec0ff */
[----:B------:R-:W0:Y:S02]  /*a630*/  LDS.128 R4, [R173+0x388d0] ;  /* 0x0388d000ad047984 */ /* 0x000e240000000c00 */
[----:B0-----:R-:W-:Y:S01]  /*a640*/  R2UR UR5, R6 ;  /* 0x00000000060572ca */ /* 0x001fe200000e0000 */
[----:B------:R-:W-:Y:S06]  /*a650*/  BAR.ARV 0x4, 0x120 ;  /* 0x0104800000007b1d */ /* 0x000fec0000002000 */
[----:B------:R-:W-:Y:S08]  /*a660*/  @P0 BRA `(.L_x_283) ;  /* 0x0000001c00a80947 */ /* 0x000ff00003800000 */
[----:B------:R-:W0:Y:S01]  /*a670*/  S2R R4, SR_SWINHI ;  /* 0x0000000000047919 */ /* 0x000e220000002f00 */
[----:B------:R-:W-:Y:S01]  /*a680*/  F2FP.F16.F32.PACK_AB R24, R25, R24 ;  /* 0x000000181918723e */ /* 0x000fe200000000ff */
[----:B------:R-:W-:Y:S01]  /*a690*/  ULDC.64 UR10, c[0x0][0x208] ;  /* 0x00008200000a7ab9 */ /* 0x000fe20000000a00 */
[----:B------:R-:W-:Y:S01]  /*a6a0*/  F2FP.F16.F32.PACK_AB R25, R163, R26 ;  /* 0x0000001aa319723e */ /* 0x000fe200000000ff */
[----:B------:R-:W-:Y:S01]  /*a6b0*/  BAR.SYNC.DEFER_BLOCKING 0x1, 0x100 ;  /* 0x0044000000007b1d */ /* 0x000fe20000010000 */
        /* <DEDUP_REMOVED lines=14> */
[----:B------:R-:W-:Y:S02]  /*a7a0*/  MOV R8, R173 ;  /* 0x000000ad00087202 */ /* 0x000fe40000000f00 */
[----:B0-----:R-:W-:-:S02]  /*a7b0*/  MOV R9, R4 ;  /* 0x0000000400097202 */ /* 0x001fc40000000f00 */
[----:B------:R-:W-:Y:S02]  /*a7c0*/  F2FP.F16.F32.PACK_AB R51, R157, R51 ;  /* 0x000000339d33723e */ /* 0x000fe400000000ff */
[----:B------:R-:W-:Y:S01]  /*a7d0*/  F2FP.F16.F32.PACK_AB R57, R156, R58 ;  /* 0x0000003a9c39723e */ /* 0x000fe200000000ff */
[----:B------:R-:W-:Y:S01]  /*a7e0*/  IMAD.WIDE R110, R221, 0x2, R8 ;  /* 0x00000002dd6e7825 */ /* 0x000fe200078e0208 */
[----:B------:R-:W-:Y:S02]  /*a7f0*/  F2FP.F16.F32.PACK_AB R64, R65, R64 ;  /* 0x000000404140723e */ /* 0x000fe400000000ff */
[----:B------:R-:W-:Y:S02]  /*a800*/  F2FP.F16.F32.PACK_AB R58, R61, R60 ;  /* 0x0000003c3d3a723e */ /* 0x000fe400000000ff */
[C---:B------:R-:W-:Y:S02]  /*a810*/  IADD3 R175, P1, R110.reuse, 0x20, RZ ;  /* 0x000000206eaf7810 */ /* 0x040fe40007f3e0ff */
[----:B------:R-:W-:-:S02]  /*a820*/  IADD3 R177, P0, R110, 0x40, RZ ;  /* 0x000000406eb17810 */ /* 0x000fc40007f1e0ff */
[C---:B------:R-:W-:Y:S01]  /*a830*/  IADD3 R179, P4, R110.reuse, 0x60, RZ ;  /* 0x000000606eb37810 */ /* 0x040fe20007f9e0ff */
[--C-:B------:R-:W-:Y:S01]  /*a840*/  IMAD.X R13, RZ, RZ, R111.reuse, P1 ;  /* 0x000000ffff0d7224 */ /* 0x100fe200008e066f */
[C---:B------:R-:W-:Y:S01]  /*a850*/  LOP3.LUT R11, R110.reuse, 0x380, RZ, 0xc0, !PT ;  /* 0x000003806e0b7812 */ /* 0x040fe200078ec0ff */
[--C-:B------:R-:W-:Y:S01]  /*a860*/  IMAD.X R15, RZ, RZ, R111.reuse, P0 ;  /* 0x000000ffff0f7224 */ /* 0x100fe200000e066f */
[C---:B------:R-:W-:Y:S01]  /*a870*/  IADD3 R181, P3, R110.reuse, 0x4000, RZ ;  /* 0x000040006eb57810 */ /* 0x040fe20007f7e0ff */
[--C-:B------:R-:W-:Y:S01]  /*a880*/  IMAD.X R21, RZ, RZ, R111.reuse, P4 ;  /* 0x000000ffff157224 */ /* 0x100fe200020e066f */
[C---:B------:R-:W-:Y:S02]  /*a890*/  IADD3 R183, P6, R110.reuse, 0x4020, RZ ;  /* 0x000040206eb77810 */ /* 0x040fe40007fde0ff */
[C---:B------:R-:W-:Y:S01]  /*a8a0*/  IADD3 R187, P2, R110.reuse, 0x4060, RZ ;  /* 0x000040606ebb7810 */ /* 0x040fe20007f5e0ff */
[--C-:B------:R-:W-:Y:S01]  /*a8b0*/  IMAD.X R31, RZ, RZ, R111.reuse, P3 ;  /* 0x000000ffff1f7224 */ /* 0x100fe200018e066f */
[C---:B------:R-:W-:Y:S01]  /*a8c0*/  IADD3 R189, P1, R110.reuse, 0x8000, RZ ;  /* 0x000080006ebd7810 */ /* 0x040fe20007f3e0ff */
[--C-:B------:R-:W-:Y:S01]  /*a8d0*/  IMAD.X R39, RZ, RZ, R111.reuse, P6 ;  /* 0x000000ffff277224 */ /* 0x100fe200030e066f */
[----:B------:R-:W-:Y:S01]  /*a8e0*/  LOP3.LUT R12, R175, 0x380, RZ, 0xc0, !PT ;  /* 0x00000380af0c7812 */ /* 0x000fe200078ec0ff */
[--C-:B------:R-:W-:Y:S01]  /*a8f0*/  IMAD.X R55, RZ, RZ, R111.reuse, P2 ;  /* 0x000000ffff377224 */ /* 0x100fe200010e066f */
[----:B------:R-:W-:Y:S01]  /*a900*/  IADD3 R185, P5, R110, 0x4040, RZ ;  /* 0x000040406eb97810 */ /* 0x000fe20007fbe0ff */
[----:B------:R-:W-:Y:S01]  /*a910*/  IMAD.X R63, RZ, RZ, R111, P1 ;  /* 0x000000ffff3f7224 */ /* 0x000fe200008e066f */
[----:B------:R-:W-:-:S02]  /*a920*/  LOP3.LUT R14, R177, 0x380, RZ, 0xc0, !PT ;  /* 0x00000380b10e7812 */ /* 0x000fc400078ec0ff */
[----:B------:R-:W-:Y:S02]  /*a930*/  LOP3.LUT R20, R179, 0x380, RZ, 0xc0, !PT ;  /* 0x00000380b3147812 */ /* 0x000fe400078ec0ff */
[----:B------:R-:W-:Y:S02]  /*a940*/  SHF.R.U64 R11, R11, 0x3, RZ ;  /* 0x000000030b0b7819 */ /* 0x000fe400000012ff */
[----:B------:R-:W-:Y:S02]  /*a950*/  LOP3.LUT R30, R181, 0x380, RZ, 0xc0, !PT ;  /* 0x00000380b51e7812 */ /* 0x000fe400078ec0ff */
[----:B------:R-:W-:Y:S02]  /*a960*/  IADD3 R191, P0, R110, 0x8020, RZ ;  /* 0x000080206ebf7810 */ /* 0x000fe40007f1e0ff */
[----:B------:R-:W-:Y:S02]  /*a970*/  SHF.R.U64 R12, R12, 0x3, RZ ;  /* 0x000000030c0c7819 */ /* 0x000fe400000012ff */
[----:B------:R-:W-:Y:S01]  /*a980*/  LOP3.LUT R38, R183, 0x380, RZ, 0xc0, !PT ;  /* 0x00000380b7267812 */ /* 0x000fe200078ec0ff */
[----:B------:R-:W-:Y:S01]  /*a990*/  IMAD.X R71, RZ, RZ, R111, P0 ;  /* 0x000000ffff477224 */ /* 0x000fe200000e066f */
[----:B------:R-:W-:-:S02]  /*a9a0*/  IADD3 R193, P4, R110, 0x8040, RZ ;  /* 0x000080406ec17810 */ /* 0x000fc40007f9e0ff */
[----:B------:R-:W-:Y:S02]  /*a9b0*/  IADD3.X R47, RZ, R111, RZ, P5, !PT ;  /* 0x0000006fff2f7210 */ /* 0x000fe40002ffe4ff */
[----:B------:R-:W-:Y:S01]  /*a9c0*/  SHF.R.U64 R14, R14, 0x3, RZ ;  /* 0x000000030e0e7819 */ /* 0x000fe200000012ff */
[--C-:B------:R-:W-:Y:S01]  /*a9d0*/  IMAD.X R79, RZ, RZ, R111.reuse, P4 ;  /* 0x000000ffff4f7224 */ /* 0x100fe200020e066f */
[----:B------:R-:W-:Y:S02]  /*a9e0*/  LOP3.LUT R46, R185, 0x380, RZ, 0xc0, !PT ;  /* 0x00000380b92e7812 */ /* 0x000fe400078ec0ff */
[C---:B------:R-:W-:Y:S02]  /*a9f0*/  IADD3 R195, P3, R110.reuse, 0x8060, RZ ;  /* 0x000080606ec37810 */ /* 0x040fe40007f7e0ff */
[C---:B------:R-:W-:Y:S02]  /*aa00*/  IADD3 R197, P6, R110.reuse, 0xc000, RZ ;  /* 0x0000c0006ec57810 */ /* 0x040fe40007fde0ff */
[C---:B------:R-:W-:Y:S01]  /*aa10*/  IADD3 R4, P5, R110.reuse, 0xc020, RZ ;  /* 0x0000c0206e047810 */ /* 0x040fe20007fbe0ff */
[--C-:B------:R-:W-:Y:S01]  /*aa20*/  IMAD.X R95, RZ, RZ, R111.reuse, P3 ;  /* 0x000000ffff5f7224 */ /* 0x100fe200018e066f */
[C---:B------:R-:W-:Y:S01]  /*aa30*/  IADD3 R106, P2, R110.reuse, 0xc040, RZ ;  /* 0x0000c0406e6a7810 */ /* 0x040fe20007f5e0ff */
[--C-:B------:R-:W-:Y:S01]  /*aa40*/  IMAD.X R99, RZ, RZ, R111.reuse, P6 ;  /* 0x000000ffff637224 */ /* 0x100fe200030e066f */
[----:B------:R-:W-:Y:S01]  /*aa50*/  IADD3 R6, P1, R110, 0xc060, RZ ;  /* 0x0000c0606e067810 */ /* 0x000fe20007f3e0ff */
[--C-:B------:R-:W-:Y:S01]  /*aa60*/  IMAD.X R103, RZ, RZ, R111.reuse, P5 ;  /* 0x000000ffff677224 */ /* 0x100fe200028e066f */
[----:B------:R-:W-:Y:S01]  /*aa70*/  SHF.R.U64 R20, R20, 0x3, RZ ;  /* 0x0000000314147819 */ /* 0x000fe200000012ff */
[----:B------:R-:W-:Y:S01]  /*aa80*/  IMAD.X R107, RZ, RZ, R111, P2 ;  /* 0x000000ffff6b7224 */ /* 0x000fe200010e066f */
[----:B------:R-:W-:-:S02]  /*aa90*/  LOP3.LUT R54, R187, 0x380, RZ, 0xc0, !PT ;  /* 0x00000380bb367812 */ /* 0x000fc400078ec0ff */
[----:B------:R-:W-:Y:S01]  /*aaa0*/  LOP3.LUT R110, R11, R110, RZ, 0x3c, !PT ;  /* 0x0000006e0b6e7212 */ /* 0x000fe200078e3cff */
[----:B------:R-:W-:Y:S01]  /*aab0*/  IMAD.X R11, RZ, RZ, R111, P1 ;  /* 0x000000ffff0b7224 */ /* 0x000fe200008e066f */
[----:B------:R-:W-:Y:S02]  /*aac0*/  SHF.R.U64 R30, R30, 0x3, RZ ;  /* 0x000000031e1e7819 */ /* 0x000fe400000012ff */
[----:B------:R-:W-:Y:S02]  /*aad0*/  LOP3.LUT R62, R189, 0x380, RZ, 0xc0, !PT ;  /* 0x00000380bd3e7812 */ /* 0x000fe400078ec0ff */
[----:B------:R-:W-:Y:S02]  /*aae0*/  LOP3.LUT R12, R12, R175, RZ, 0x3c, !PT ;  /* 0x000000af0c0c7212 */ /* 0x000fe400078e3cff */
[----:B------:R-:W-:Y:S02]  /*aaf0*/  SHF.R.U64 R38, R38, 0x3, RZ ;  /* 0x0000000326267819 */ /* 0x000fe400000012ff */
[----:B------:R-:W-:-:S02]  /*ab00*/  LOP3.LUT R70, R191, 0x380, RZ, 0xc0, !PT ;  /* 0x00000380bf467812 */ /* 0x000fc400078ec0ff */
[----:B------:R-:W-:Y:S02]  /*ab10*/  LOP3.LUT R14, R14, R177, RZ, 0x3c, !PT ;  /* 0x000000b10e0e7212 */ /* 0x000fe400078e3cff */
        /* <DEDUP_REMOVED lines=8> */
[----:B------:R-:W-:Y:S02]  /*aba0*/  MOV R110, R110 ;  /* 0x0000006e006e7202 */ /* 0x000fe40000000f00 */
[----:B------:R-:W-:Y:S02]  /*abb0*/  LOP3.LUT R38, R38, R183, RZ, 0x3c, !PT ;  /* 0x000000b726267212 */ /* 0x000fe400078e3cff */
[----:B------:R-:W-:Y:S01]  /*abc0*/  SHF.R.U64 R70, R70, 0x3, RZ ;  /* 0x0000000346467819 */ /* 0x000fe200000012ff */
[----:B------:R-:W-:Y:S01]  /*abd0*/  STSM.16.M88.4 [R110], R24 ;  /* 0x000000186e007844 */ /* 0x000fe20000000200 */
[----:B------:R-:W-:-:S02]  /*abe0*/  LOP3.LUT R102, R4, 0x380, RZ, 0xc0, !PT ;  /* 0x0000038004667812 */ /* 0x000fc400078ec0ff */
[----:B------:R-:W-:Y:S02]  /*abf0*/  MOV R12, R12 ;  /* 0x0000000c000c7202 */ /* 0x000fe40000000f00 */
[----:B------:R-:W-:Y:S02]  /*ac00*/  LOP3.LUT R46, R46, R185, RZ, 0x3c, !PT ;  /* 0x000000b92e2e7212 */ /* 0x000fe400078e3cff */
[----:B------:R-:W-:Y:S01]  /*ac10*/  SHF.R.U64 R78, R78, 0x3, RZ ;  /* 0x000000034e4e7819 */ /* 0x000fe200000012ff */
[----:B------:R-:W-:Y:S01]  /*ac20*/  STSM.16.M88.4 [R12], R32 ;  /* 0x000000200c007844 */ /* 0x000fe20000000200 */
[----:B------:R-:W-:Y:S02]  /*ac30*/  LOP3.LUT R111, R106, 0x380, RZ, 0xc0, !PT ;  /* 0x000003806a6f7812 */ /* 0x000fe400078ec0ff */
[----:B------:R-:W-:Y:S02]  /*ac40*/  MOV R14, R14 ;  /* 0x0000000e000e7202 */ /* 0x000fe40000000f00 */
[----:B------:R-:W-:-:S02]  /*ac50*/  LOP3.LUT R54, R54, R187, RZ, 0x3c, !PT ;  /* 0x000000bb36367212 */ /* 0x000fc400078e3cff */
[----:B------:R-:W-:Y:S01]  /*ac60*/  SHF.R.U64 R94, R94, 0x3, RZ ;  /* 0x000000035e5e7819 */ /* 0x000fe200000012ff */
[----:B------:R-:W-:Y:S01]  /*ac70*/  STSM.16.M88.4 [R14], R40 ;  /* 0x000000280e007844 */ /* 0x000fe20000000200 */
[----:B------:R-:W-:Y:S02]  /*ac80*/  LOP3.LUT R163, R6, 0x380, RZ, 0xc0, !PT ;  /* 0x0000038006a37812 */ /* 0x000fe400078ec0ff */
[----:B------:R-:W-:Y:S02]  /*ac90*/  MOV R20, R20 ;  /* 0x0000001400147202 */ /* 0x000fe40000000f00 */
[----:B------:R-:W-:Y:S02]  /*aca0*/  LOP3.LUT R62, R62, R189, RZ, 0x3c, !PT ;  /* 0x000000bd3e3e7212 */ /* 0x000fe400078e3cff */
[----:B------:R-:W-:Y:S01]  /*acb0*/  SHF.R.U64 R98, R98, 0x3, RZ ;  /* 0x0000000362627819 */ /* 0x000fe200000012ff */
[----:B------:R-:W-:Y:S01]  /*acc0*/  STSM.16.M88.4 [R20], R48 ;  /* 0x0000003014007844 */ /* 0x000fe20000000200 */
[----:B------:R-:W-:-:S02]  /*acd0*/  MOV R30, R30 ;  /* 0x0000001e001e7202 */ /* 0x000fc40000000f00 */
[----:B------:R-:W-:Y:S02]  /*ace0*/  F2FP.F16.F32.PACK_AB R59, R155, R59 ;  /* 0x0000003b9b3b723e */ /* 0x000fe400000000ff */
[----:B------:R-:W-:Y:S02]  /*acf0*/  F2FP.F16.F32.PACK_AB R65, R154, R66 ;  /* 0x000000429a41723e */ /* 0x000fe400000000ff */
[----:B------:R-:W-:Y:S01]  /*ad00*/  F2FP.F16.F32.PACK_AB R72, R73, R72 ;  /* 0x000000484948723e */ /* 0x000fe200000000ff */
[----:B------:R-:W-:Y:S01]  /*ad10*/  STSM.16.M88.4 [R30], R56 ;  /* 0x000000381e007844 */ /* 0x000fe20000000200 */
[----:B------:R-:W-:Y:S02]  /*ad20*/  LOP3.LUT R70, R70, R191, RZ, 0x3c, !PT ;  /* 0x000000bf46467212 */ /* 0x000fe400078e3cff */
[----:B------:R-:W-:Y:S02]  /*ad30*/  SHF.R.U64 R29, R102, 0x3, RZ ;  /* 0x00000003661d7819 */ /* 0x000fe400000012ff */
[----:B------:R-:W-:-:S02]  /*ad40*/  MOV R38, R38 ;  /* 0x0000002600267202 */ /* 0x000fc40000000f00 */
[----:B------:R-:W-:Y:S02]  /*ad50*/  F2FP.F16.F32.PACK_AB R66, R69, R68 ;  /* 0x000000444542723e */ /* 0x000fe400000000ff */
[----:B------:R-:W-:Y:S02]  /*ad60*/  F2FP.F16.F32.PACK_AB R67, R153, R67 ;  /* 0x000000439943723e */ /* 0x000fe400000000ff */
[----:B------:R-:W-:Y:S02]  /*ad70*/  F2FP.F16.F32.PACK_AB R73, R152, R74 ;  /* 0x0000004a9849723e */ /* 0x000fe400000000ff */
[----:B------:R-:W-:Y:S01]  /*ad80*/  F2FP.F16.F32.PACK_AB R80, R81, R80 ;  /* 0x000000505150723e */ /* 0x000fe200000000ff */
[----:B------:R-:W-:Y:S01]  /*ad90*/  STSM.16.M88.4 [R38], R64 ;  /* 0x0000004026007844 */ /* 0x000fe20000000200 */
[----:B------:R-:W-:Y:S02]  /*ada0*/  R2UR UR6, R215 ;  /* 0x00000000d70672ca */ /* 0x000fe400000e0000 */
[----:B------:R-:W-:-:S02]  /*adb0*/  R2UR UR4, R214 ;  /* 0x00000000d60472ca */ /* 0x000fc400000e0000 */
[----:B------:R-:W-:Y:S02]  /*adc0*/  LOP3.LUT R78, R78, R193, RZ, 0x3c, !PT ;  /* 0x000000c14e4e7212 */ /* 0x000fe400078e3cff */
[----:B------:R-:W-:Y:S02]  /*add0*/  SHF.R.U64 R111, R111, 0x3, RZ ;  /* 0x000000036f6f7819 */ /* 0x000fe400000012ff */
[----:B------:R-:W-:Y:S02]  /*ade0*/  MOV R46, R46 ;  /* 0x0000002e002e7202 */ /* 0x000fe40000000f00 */
[----:B------:R-:W-:Y:S02]  /*adf0*/  F2FP.F16.F32.PACK_AB R74, R77, R76 ;  /* 0x0000004c4d4a723e */ /* 0x000fe400000000ff */
[----:B------:R-:W-:Y:S02]  /*ae00*/  F2FP.F16.F32.PACK_AB R75, R19, R75 ;  /* 0x0000004b134b723e */ /* 0x000fe400000000ff */
[----:B------:R-:W-:Y:S01]  /*ae10*/  F2FP.F16.F32.PACK_AB R81, R3, R82 ;  /* 0x000000520351723e */ /* 0x000fe200000000ff */
[----:B------:R-:W-:Y:S01]  /*ae20*/  USHF.L.U64.HI UR9, UR4, 0x2, UR6 ;  /* 0x0000000204097899 */ /* 0x000fe20008010206 */
[----:B------:R-:W-:Y:S01]  /*ae30*/  LOP3.LUT R94, R94, R195, RZ, 0x3c, !PT ;  /* 0x000000c35e5e7212 */ /* 0x000fe200078e3cff */
[----:B------:R-:W-:Y:S01]  /*ae40*/  STSM.16.M88.4 [R46], R72 ;  /* 0x000000482e007844 */ /* 0x000fe20000000200 */
[----:B------:R-:W-:Y:S01]  /*ae50*/  SHF.R.U64 R163, R163, 0x3, RZ ;  /* 0x00000003a3a37819 */ /* 0x000fe200000012ff */
[----:B------:R-:W-:Y:S01]  /*ae60*/  ULDC.64 UR6, c[0x0][0xbd8] ;  /* 0x0002f60000067ab9 */ /* 0x000fe20000000a00 */
[----:B------:R-:W-:Y:S01]  /*ae70*/  MOV R54, R54 ;  /* 0x0000003600367202 */ /* 0x000fe20000000f00 */
[----:B------:R-:W-:Y:S01]  /*ae80*/  UISETP.NE.U32.AND UP0, UPT, UR6, URZ, UPT ;  /* 0x0000003f0600728c */ /* 0x000fe2000bf05070 */
[----:B------:R-:W-:Y:S01]  /*ae90*/  F2FP.F16.F32.PACK_AB R82, R85, R84 ;  /* 0x000000545552723e */ /* 0x000fe200000000ff */
[----:B------:R-:W-:Y:S01]  /*aea0*/  USHF.L.U32 UR8, UR4, 0x2, URZ ;  /* 0x0000000204087899 */ /* 0x000fe2000800063f */
[----:B------:R-:W-:Y:S01]  /*aeb0*/  F2FP.F16.F32.PACK_AB R83, R83, R86 ;  /* 0x000000565353723e */ /* 0x000fe200000000ff */
[----:B------:R-:W-:Y:S01]  /*aec0*/  UISETP.NE.AND.EX UP0, UPT, UR7, URZ, UPT, UP0 ;  /* 0x0000003f0700728c */ /* 0x000fe2000bf05300 */
[----:B------:R-:W-:Y:S01]  /*aed0*/  LOP3.LUT R98, R98, R197, RZ, 0x3c, !PT ;  /* 0x000000c562627212 */ /* 0x000fe200078e3cff */
[----:B------:R-:W-:Y:S01]  /*aee0*/  UIADD3 UR4, UP1, UR8, UR6, URZ ;  /* 0x0000000608047290 */ /* 0x000fe2000ff3e03f */
[----:B------:R-:W-:Y:S01]  /*aef0*/  MOV R62, R62 ;  /* 0x0000003e003e7202 */ /* 0x000fe20000000f00 */
[----:B------:R0:W-:Y:S01]  /*af00*/  STSM.16.M88.4 [R54], R80 ;  /* 0x0000005036007844 */ /* 0x0001e20000000200 */
[----:B------:R-:W-:Y:S01]  /*af10*/  F2FP.F16.F32.PACK_AB R84, R89, R88 ;  /* 0x000000585954723e */ /* 0x000fe200000000ff */
[----:B------:R-:W-:Y:S01]  /*af20*/  UIADD3.X UR6, UR9, UR7, URZ, UP1, !UPT ;  /* 0x0000000709067290 */ /* 0x000fe20008ffe43f */
[----:B------:R-:W-:-:S02]  /*af30*/  F2FP.F16.F32.PACK_AB R85, R91, R90 ;  /* 0x0000005a5b55723e */ /* 0x000fc400000000ff */
[----:B------:R-:W-:Y:S02]  /*af40*/  F2FP.F16.F32.PACK_AB R86, R93, R92 ;  /* 0x0000005c5d56723e */ /* 0x000fe400000000ff */
[----:B------:R-:W-:Y:S02]  /*af50*/  F2FP.F16.F32.PACK_AB R87, R164, R87 ;  /* 0x00000057a457723e */ /* 0x000fe400000000ff */
[----:B------:R-:W-:Y:S02]  /*af60*/  F2FP.F16.F32.PACK_AB R165, R166, R165 ;  /* 0x000000a5a6a5723e */ /* 0x000fe400000000ff */
[----:B------:R-:W-:Y:S01]  /*af70*/  LOP3.LUT R102, R29, R4, RZ, 0x3c, !PT ;  /* 0x000000041d667212 */ /* 0x000fe200078e3cff */
[----:B------:R1:W-:Y:S01]  /*af80*/  STSM.16.M88.4 [R62], R84 ;  /* 0x000000543e007844 */ /* 0x0003e20000000200 */
[----:B------:R-:W-:Y:S02]  /*af90*/  MOV R70, R70 ;  /* 0x0000004600467202 */ /* 0x000fe40000000f00 */
[----:B------:R-:W-:-:S02]  /*afa0*/  F2FP.F16.F32.PACK_AB R164, R97, R96 ;  /* 0x0000006061a4723e */ /* 0x000fc400000000ff */
[----:B------:R-:W-:Y:S02]  /*afb0*/  F2FP.F16.F32.PACK_AB R166, R101, R100 ;  /* 0x0000006465a6723e */ /* 0x000fe400000000ff */
[----:B------:R-:W-:Y:S02]  /*afc0*/  F2FP.F16.F32.PACK_AB R167, R168, R167 ;  /* 0x000000a7a8a7723e */ /* 0x000fe400000000ff */
[----:B------:R-:W-:Y:S02]  /*afd0*/  F2FP.F16.F32.PACK_AB R169, R170, R169 ;  /* 0x000000a9aaa9723e */ /* 0x000fe400000000ff */
[----:B------:R-:W-:Y:S01]  /*afe0*/  F2FP.F16.F32.PACK_AB R112, R113, R112 ;  /* 0x000000707170723e */ /* 0x000fe200000000ff */
[----:B------:R1:W-:Y:S01]  /*aff0*/  STSM.16.M88.4 [R70], R164 ;  /* 0x000000a446007844 */ /* 0x0003e20000000200 */
[----:B------:R-:W-:Y:S02]  /*b000*/  LOP3.LUT R106, R111, R106, RZ, 0x3c, !PT ;  /* 0x0000006a6f6a7212 */ /* 0x000fe400078e3cff */
[----:B------:R-:W-:-:S02]  /*b010*/  MOV R78, R78 ;  /* 0x0000004e004e7202 */ /* 0x000fc40000000f00 */
[----:B------:R-:W-:Y:S02]  /*b020*/  F2FP.F16.F32.PACK_AB R168, R105, R104 ;  /* 0x0000006869a8723e */ /* 0x000fe400000000ff */
[----:B------:R-:W-:Y:S02]  /*b030*/  F2FP.F16.F32.PACK_AB R170, R109, R108 ;  /* 0x0000006c6daa723e */ /* 0x000fe400000000ff */
[----:B------:R-:W-:Y:S02]  /*b040*/  F2FP.F16.F32.PACK_AB R171, R172, R171 ;  /* 0x000000abacab723e */ /* 0x000fe400000000ff */
[----:B------:R-:W-:Y:S02]  /*b050*/  F2FP.F16.F32.PACK_AB R113, R115, R114 ;  /* 0x000000727371723e */ /* 0x000fe400000000ff */
[----:B------:R-:W-:Y:S01]  /*b060*/  F2FP.F16.F32.PACK_AB R120, R121, R120 ;  /* 0x000000787978723e */ /* 0x000fe200000000ff */
[----:B------:R1:W-:Y:S01]  /*b070*/  STSM.16.M88.4 [R78], R168 ;  /* 0x000000a84e007844 */ /* 0x0003e20000000200 */
[----:B------:R-:W-:-:S02]  /*b080*/  LOP3.LUT R10, R163, R6, RZ, 0x3c, !PT ;  /* 0x00000006a30a7212 */ /* 0x000fc400078e3cff */
[----:B------:R-:W-:Y:S02]  /*b090*/  MOV R94, R94 ;  /* 0x0000005e005e7202 */ /* 0x000fe40000000f00 */
[----:B------:R-:W-:Y:S02]  /*b0a0*/  F2FP.F16.F32.PACK_AB R114, R117, R116 ;  /* 0x000000747572723e */ /* 0x000fe400000000ff */
[----:B------:R-:W-:Y:S02]  /*b0b0*/  F2FP.F16.F32.PACK_AB R115, R119, R118 ;  /* 0x000000767773723e */ /* 0x000fe400000000ff */
[----:B------:R-:W-:Y:S02]  /*b0c0*/  F2FP.F16.F32.PACK_AB R121, R123, R122 ;  /* 0x0000007a7b79723e */ /* 0x000fe400000000ff */
[----:B------:R-:W-:Y:S01]  /*b0d0*/  F2FP.F16.F32.PACK_AB R128, R129, R128 ;  /* 0x000000808180723e */ /* 0x000fe200000000ff */
[----:B------:R1:W-:Y:S01]  /*b0e0*/  STSM.16.M88.4 [R94], R112 ;  /* 0x000000705e007844 */ /* 0x0003e20000000200 */
[----:B------:R-:W-:-:S02]  /*b0f0*/  MOV R98, R98 ;  /* 0x0000006200627202 */ /* 0x000fc40000000f00 */
[----:B------:R-:W-:Y:S02]  /*b100*/  F2FP.F16.F32.PACK_AB R122, R125, R124 ;  /* 0x0000007c7d7a723e */ /* 0x000fe400000000ff */
[----:B------:R-:W-:Y:S02]  /*b110*/  F2FP.F16.F32.PACK_AB R123, R127, R126 ;  /* 0x0000007e7f7b723e */ /* 0x000fe400000000ff */
[----:B------:R-:W-:Y:S02]  /*b120*/  F2FP.F16.F32.PACK_AB R129, R131, R130 ;  /* 0x000000828381723e */ /* 0x000fe400000000ff */
[----:B------:R-:W-:Y:S01]  /*b130*/  F2FP.F16.F32.PACK_AB R136, R137, R136 ;  /* 0x000000888988723e */ /* 0x000fe200000000ff */
[----:B------:R1:W-:Y:S01]  /*b140*/  STSM.16.M88.4 [R98], R120 ;  /* 0x0000007862007844 */ /* 0x0003e20000000200 */
[----:B------:R-:W-:Y:S02]  /*b150*/  MOV R102, R102 ;  /* 0x0000006600667202 */ /* 0x000fe40000000f00 */
[----:B------:R-:W-:-:S02]  /*b160*/  F2FP.F16.F32.PACK_AB R130, R133, R132 ;  /* 0x000000848582723e */ /* 0x000fc400000000ff */
[----:B------:R-:W-:Y:S02]  /*b170*/  F2FP.F16.F32.PACK_AB R131, R135, R134 ;  /* 0x000000868783723e */ /* 0x000fe400000000ff */
[----:B------:R-:W-:Y:S02]  /*b180*/  F2FP.F16.F32.PACK_AB R137, R139, R138 ;  /* 0x0000008a8b89723e */ /* 0x000fe400000000ff */
[----:B------:R-:W-:Y:S01]  /*b190*/  F2FP.F16.F32.PACK_AB R144, R145, R144 ;  /* 0x000000909190723e */ /* 0x000fe200000000ff */
[----:B------:R1:W-:Y:S01]  /*b1a0*/  STSM.16.M88.4 [R102], R128 ;  /* 0x0000008066007844 */ /* 0x0003e20000000200 */
[----:B------:R-:W-:Y:S02]  /*b1b0*/  MOV R106, R106 ;  /* 0x0000006a006a7202 */ /* 0x000fe40000000f00 */
[----:B------:R-:W-:Y:S02]  /*b1c0*/  F2FP.F16.F32.PACK_AB R138, R141, R140 ;  /* 0x0000008c8d8a723e */ /* 0x000fe400000000ff */
[----:B------:R-:W-:-:S02]  /*b1d0*/  F2FP.F16.F32.PACK_AB R139, R143, R142 ;  /* 0x0000008e8f8b723e */ /* 0x000fc400000000ff */
[----:B------:R-:W-:Y:S02]  /*b1e0*/  F2FP.F16.F32.PACK_AB R145, R147, R146 ;  /* 0x000000929391723e */ /* 0x000fe400000000ff */
[----:B------:R-:W-:Y:S01]  /*b1f0*/  MOV R4, R10 ;  /* 0x0000000a00047202 */ /* 0x000fe20000000f00 */
[----:B------:R1:W-:Y:S01]  /*b200*/  STSM.16.M88.4 [R106], R136 ;  /* 0x000000886a007844 */ /* 0x0003e20000000200 */
[----:B------:R-:W-:Y:S01]  /*b210*/  F2FP.F16.F32.PACK_AB R146, R149, R148 ;  /* 0x000000949592723e */ /* 0x000fe200000000ff */
[----:B------:R-:W-:Y:S01]  /*b220*/  IMAD.U32 R10, RZ, RZ, UR4 ;  /* 0x00000004ff0a7e24 */ /* 0x000fe2000f8e00ff */
[----:B------:R-:W-:Y:S02]  /*b230*/  F2FP.F16.F32.PACK_AB R147, R151, R150 ;  /* 0x000000969793723e */ /* 0x000fe400000000ff */
[----:B------:R-:W-:Y:S02]  /*b240*/  PLOP3.LUT P1, PT, PT, PT, UP0, 0x80, 0x0 ;  /* 0x000000000000781c */ /* 0x000fe40003f2f008 */
[----:B------:R-:W-:Y:S01]  /*b250*/  MOV R11, UR6 ;  /* 0x00000006000b7c02 */ /* 0x000fe20008000f00 */
[----:B------:R1:W-:Y:S01]  /*b260*/  STSM.16.M88.4 [R4], R144 ;  /* 0x0000009004007844 */ /* 0x0003e20000000200 */
[----:B------:R-:W-:Y:S01]  /*b270*/  ULDC.64 UR6, c[0x0][0xbe0] ;  /* 0x0002f80000067ab9 */ /* 0x000fe20000000a00 */
[----:B------:R-:W-:Y:S08]  /*b280*/  BAR.SYNC.DEFER_BLOCKING 0x1, 0x100 ;  /* 0x0044000000007b1d */ /* 0x000ff00000010000 */
[----:B------:R-:W2:Y:S01]  /*b290*/  @P1 LDG.E R3, desc[UR10][R10.64] ;  /* 0x0000000a0a031981 */ /* 0x000ea2000c1e1900 */
[----:B------:R-:W-:Y:S01]  /*b2a0*/  UISETP.NE.U32.AND UP1, UPT, UR6, URZ, UPT ;  /* 0x0000003f0600728c */ /* 0x000fe2000bf25070 */
[----:B0-----:R-:W0:Y:S01]  /*b2b0*/  LDC R81, c[0x0][0xa88] ;  /* 0x0002a200ff517b82 */ /* 0x001e220000000800 */
[----:B------:R-:W-:Y:S01]  /*b2c0*/  IMAD R13, R22, 0x40, R18 ;  /* 0x00000040160d7824 */ /* 0x000fe200078e0212 */
[----:B------:R-:W-:Y:S01]  /*b2d0*/  UMOV UR4, URZ ;  /* 0x0000003f00047c82 */ /* 0x000fe20008000000 */
[----:B------:R-:W-:-:S02]  /*b2e0*/  UISETP.NE.AND.EX UP1, UPT, UR7, URZ, UPT, UP1 ;  /* 0x0000003f0700728c */ /* 0x000fc4000bf25310 */
[----:B------:R-:W-:-:S04]  /*b2f0*/  IMAD.WIDE R8, R13, 0x2, R8 ;  /* 0x000000020d087825 */ /* 0x000fc800078e0208 */
[----:B------:R-:W-:Y:S02]  /*b300*/  PLOP3.LUT P2, PT, PT, PT, UP1, 0x80, 0x0 ;  /* 0x000000000000781c */ /* 0x000fe40003f4f018 */
[----:B------:R-:W-:-:S03]  /*b310*/  IADD3 R25, P0, R8, 0x1000, RZ ;  /* 0x0000100008197810 */ /* 0x000fc60007f1e0ff */
[----:B------:R-:W-:-:S04]  /*b320*/  @UP1 UIADD3 UR6, UP2, UR8, UR6, URZ ;  /* 0x0000000608061290 */ /* 0x000fc8000ff5e03f */
[----:B------:R-:W-:Y:S02]  /*b330*/  @UP1 UIADD3.X UR7, UR9, UR7, URZ, UP2, !UPT ;  /* 0x0000000709071290 */ /* 0x000fe400097fe43f */
[----:B------:R-:W-:-:S04]  /*b340*/  IMAD.U32 R12, RZ, RZ, UR6 ;  /* 0x00000006ff0c7e24 */ /* 0x000fc8000f8e00ff */
[----:B------:R-:W-:-:S05]  /*b350*/  IMAD.U32 R13, RZ, RZ, UR7 ;  /* 0x00000007ff0d7e24 */ /* 0x000fca000f8e00ff */
[----:B0-----:R1:W5:Y:S01]  /*b360*/  @P2 LDG.E R81, desc[UR10][R12.64] ;  /* 0x0000000a0c512981 */ /* 0x001362000c1e1900 */
[----:B--2---:R-:W-:Y:S01]  /*b370*/  @P1 R2UR UR4, R3 ;  /* 0x00000000030412ca */ /* 0x004fe200000e0000 */
[----:B-1----:R-:W-:-:S14]  /*b380*/  @P2 BRA `(.L_x_284) ;  /* 0x0000000000142947 */ /* 0x002fdc0003800000 */
[----:B------:R-:W-:Y:S05]  /*b390*/  @!P1 BRA `(.L_x_284) ;  /* 0x0000000000109947 */ /* 0x000fea0003800000 */
[----:B------:R-:W-:Y:S02]  /*b3a0*/  ULDC.64 UR6, c[0x0][0x208] ;  /* 0x0000820000067ab9 */ /* 0x000fe40000000a00 */
[----:B------:R-:W2:Y:S04]  /*b3b0*/  LDG.E R4, desc[UR6][R10.64] ;  /* 0x000000060a047981 */ /* 0x000ea8000c1e1900 */
[----:B-----5:R-:W2:Y:S02]  /*b3c0*/  LDG.E R81, desc[UR6][R10.64+0x4] ;  /* 0x000004060a517981 */ /* 0x020ea4000c1e1900 */
[----:B--2---:R-:W-:-:S07]  /*b3d0*/  IMAD.IADD R81, R81, 0x1, -R4 ;  /* 0x0000000151517824 */ /* 0x004fce00078e0a04 */
.L_x_284:
[----:B------:R-:W-:Y:S01]  /*b3e0*/  R2UR UR16, R213 ;  /* 0x00000000d51072ca */ /* 0x000fe200000e0000 */
[----:B------:R-:W-:Y:S01]  /*b3f0*/  ULDC.64 UR12, c[0x0][0xb70] ;  /* 0x0002dc00000c7ab9 */ /* 0x000fe20000000a00 */
[----:B------:R-:W-:Y:S01]  /*b400*/  R2UR UR15, R215 ;  /* 0x00000000d70f72ca */ /* 0x000fe200000e0000 */
[----:B------:R-:W-:Y:S01]  /*b410*/  USHF.R.S32.HI UR9, URZ, 0x1f, UR4 ;  /* 0x0000001f3f097899 */ /* 0x000fe20008011404 */
[----:B------:R-:W-:Y:S01]  /*b420*/  R2UR UR14, R214 ;  /* 0x00000000d60e72ca */ /* 0x000fe200000e0000 */
[----:B------:R-:W-:Y:S01]  /*b430*/  UMOV UR8, UR4 ;  /* 0x0000000400087c82 */ /* 0x000fe20008000000 */
[----:B------:R-:W-:Y:S01]  /*b440*/  IMAD R6, R212, 0x80, R220 ;  /* 0x00000080d4067824 */ /* 0x000fe200078e02dc */
[----:B------:R-:W-:Y:S01]  /*b450*/  LOP3.LUT R24, R25, 0x380, RZ, 0xc0, !PT ;  /* 0x0000038019187812 */ /* 0x000fe200078ec0ff */
[----:B------:R-:W-:Y:S01]  /*b460*/  ULDC.64 UR18, c[0x0][0x208] ;  /* 0x0000820000127ab9 */ /* 0x000fe20000000a00 */
[C---:B------:R-:W-:Y:S02]  /*b470*/  IADD3 R11, P1, R8.reuse, 0x2000, RZ ;  /* 0x00002000080b7810 */ /* 0x040fe40007f3e0ff */
[----:B------:R-:W-:-:S02]  /*b480*/  IADD3 R13, P2, R8, 0x3000, RZ ;  /* 0x00003000080d7810 */ /* 0x000fc40007f5e0ff */
[----:B------:R-:W-:Y:S01]  /*b490*/  USHF.R.S32.HI UR11, URZ, 0x1f, UR16 ;  /* 0x0000001f3f0b7899 */ /* 0x000fe20008011410 */
[----:B------:R-:W-:Y:S01]  /*b4a0*/  SHF.R.U64 R24, R24, 0x3, RZ ;  /* 0x0000000318187819 */ /* 0x000fe200000012ff */
[----:B------:R-:W-:Y:S01]  /*b4b0*/  USEL UR15, UR15, URZ, !UP0 ;  /* 0x0000003f0f0f7287 */ /* 0x000fe2000c000000 */
[----:B------:R-:W-:Y:S01]  /*b4c0*/  LOP3.LUT R10, R11, 0x380, RZ, 0xc0, !PT ;  /* 0x000003800b0a7812 */ /* 0x000fe200078ec0ff */
[----:B------:R-:W-:Y:S01]  /*b4d0*/  UIMAD UR10, UR11, UR12, URZ ;  /* 0x0000000c0b0a72a4 */ /* 0x000fe2000f8e023f */
[----:B------:R-:W-:Y:S01]  /*b4e0*/  SHF.R.S32.HI R3, RZ, 0x1f, R6 ;  /* 0x0000001fff037819 */ /* 0x000fe20000011406 */
[----:B------:R-:W-:Y:S01]  /*b4f0*/  UIMAD.WIDE.U32 UR6, UR16, UR12, UR8 ;  /* 0x0000000c100672a5 */ /* 0x000fe2000f8e0008 */
[----:B------:R-:W-:Y:S01]  /*b500*/  LOP3.LUT R12, R13, 0x380, RZ, 0xc0, !PT ;  /* 0x000003800d0c7812 */ /* 0x000fe200078ec0ff */
[----:B------:R-:W-:Y:S01]  /*b510*/  UIMAD UR10, UR16, UR13, UR10 ;  /* 0x0000000d100a72a4 */ /* 0x000fe2000f8e020a */
[----:B------:R-:W-:Y:S01]  /*b520*/  LOP3.LUT R24, R24, R25, RZ, 0x3c, !PT ;  /* 0x0000001918187212 */ /* 0x000fe200078e3cff */
[----:B------:R-:W-:Y:S01]  /*b530*/  USEL UR14, UR14, URZ, !UP0 ;  /* 0x0000003f0e0e7287 */ /* 0x000fe2000c000000 */
[----:B------:R-:W-:Y:S01]  /*b540*/  SHF.R.U64 R10, R10, 0x3, RZ ;  /* 0x000000030a0a7819 */ /* 0x000fe200000012ff */
[----:B------:R-:W-:Y:S01]  /*b550*/  ULDC.64 UR12, c[0x0][0xb78] ;  /* 0x0002de00000c7ab9 */ /* 0x000fe20000000a00 */
[----:B------:R-:W-:Y:S01]  /*b560*/  UIADD3 UR7, UR7, UR10, URZ ;  /* 0x0000000a07077290 */ /* 0x000fe2000fffe03f */
[----:B------:R-:W-:Y:S01]  /*b570*/  SHF.R.U64 R12, R12, 0x3, RZ ;  /* 0x000000030c0c7819 */ /* 0x000fe200000012ff */
[----:B------:R-:W-:Y:S01]  /*b580*/  UIMAD UR8, UR15, UR12, URZ ;  /* 0x0000000c0f0872a4 */ /* 0x000fe2000f8e023f */
[--C-:B------:R-:W-:Y:S01]  /*b590*/  IMAD.X R25, RZ, RZ, R9.reuse, P0 ;  /* 0x000000ffff197224 */ /* 0x100fe200000e0609 */
[----:B------:R-:W-:Y:S01]  /*b5a0*/  UIMAD.WIDE.U32 UR6, UR14, UR12, UR6 ;  /* 0x0000000c0e0672a5 */ /* 0x000fe2000f8e0006 */
[----:B------:R-:W-:Y:S01]  /*b5b0*/  IADD3 R73, P0, R8, 0x8000, RZ ;  /* 0x0000800008497810 */ /* 0x000fe20007f1e0ff */
[----:B------:R-:W-:Y:S01]  /*b5c0*/  UIMAD UR8, UR14, UR13, UR8 ;  /* 0x0000000d0e0872a4 */ /* 0x000fe2000f8e0208 */
[----:B------:R-:W-:Y:S01]  /*b5d0*/  LOP3.LUT R10, R10, R11, RZ, 0x3c, !PT ;  /* 0x0000000b0a0a7212 */ /* 0x000fe200078e3cff */
[--C-:B------:R-:W-:Y:S01]  /*b5e0*/  IMAD.X R11, RZ, RZ, R9.reuse, P1 ;  /* 0x000000ffff0b7224 */ /* 0x100fe200008e0609 */
[----:B------:R-:W-:Y:S01]  /*b5f0*/  LOP3.LUT R12, R12, R13, RZ, 0x3c, !PT ;  /* 0x0000000d0c0c7212 */ /* 0x000fe200078e3cff */
[----:B------:R-:W-:Y:S01]  /*b600*/  IMAD.X R13, RZ, RZ, R9, P2 ;  /* 0x000000ffff0d7224 */ /* 0x000fe200010e0609 */
[----:B------:R-:W-:Y:S01]  /*b610*/  IADD3 R4, P3, R6, UR6, RZ ;  /* 0x0000000606047c10 */ /* 0x000fe2000ff7e0ff */
[----:B------:R-:W-:Y:S01]  /*b620*/  IMAD.U32 R14, RZ, RZ, UR8 ;  /* 0x00000008ff0e7e24 */ /* 0x000fe2000f8e00ff */
[----:B------:R-:W-:Y:S01]  /*b630*/  IADD3 R65, P1, R8, 0x9000, RZ ;  /* 0x0000900008417810 */ /* 0x000fe20007f3e0ff */
[----:B------:R-:W-:Y:S01]  /*b640*/  ULDC.64 UR12, c[0x0][0xaa0] ;  /* 0x0002a800000c7ab9 */ /* 0x000fe20000000a00 */
[----:B------:R-:W-:-:S02]  /*b650*/  LOP3.LUT R72, R73, 0x380, RZ, 0xc0, !PT ;  /* 0x0000038049487812 */ /* 0x000fc400078ec0ff */
[----:B------:R-:W-:Y:S01]  /*b660*/  IADD3.X R3, R3, UR7, R14, P3, !PT ;  /* 0x0000000703037c10 */ /* 0x000fe20009ffe40e */
[----:B------:R-:W-:Y:S01]  /*b670*/  ULDC.64 UR6, c[0x0][0xb40] ;  /* 0x0002d00000067ab9 */ /* 0x000fe20000000a00 */
[----:B------:R-:W-:Y:S02]  /*b680*/  IADD3 R53, P2, R8, 0xa000, RZ ;  /* 0x0000a00008357810 */ /* 0x000fe40007f5e0ff */
[----:B------:R-:W-:Y:S02]  /*b690*/  LEA R20, P3, R4, UR6, 0x2 ;  /* 0x0000000604147c11 */ /* 0x000fe4000f8610ff */
[----:B------:R-:W-:Y:S02]  /*b6a0*/  IADD3 R49, P6, R8, 0x4000, RZ ;  /* 0x0000400008317810 */ /* 0x000fe40007fde0ff */
[----:B------:R-:W-:Y:S01]  /*b6b0*/  LEA.HI.X R21, R4, UR7, R3, 0x2, P3 ;  /* 0x0000000704157c11 */ /* 0x000fe200098f1403 */
[----:B------:R-:W-:Y:S01]  /*b6c0*/  VIADD R4, R6, 0x8 ;  /* 0x0000000806047836 */ /* 0x000fe20000000000 */
[----:B------:R-:W-:-:S02]  /*b6d0*/  IADD3 R41, P5, R8, 0x5000, RZ ;  /* 0x0000500008297810 */ /* 0x000fc40007fbe0ff */
[C---:B------:R-:W-:Y:S02]  /*b6e0*/  IADD3 R37, P4, R8.reuse, 0x6000, RZ ;  /* 0x0000600008257810 */ /* 0x040fe40007f9e0ff */
[----:B------:R-:W-:Y:S02]  /*b6f0*/  IADD3 R29, P3, R8, 0x7000, RZ ;  /* 0x00007000081d7810 */ /* 0x000fe40007f7e0ff */
[----:B------:R-:W-:Y:S02]  /*b700*/  LOP3.LUT R64, R65, 0x380, RZ, 0xc0, !PT ;  /* 0x0000038041407812 */ /* 0x000fe400078ec0ff */
[----:B------:R-:W-:Y:S02]  /*b710*/  SHF.R.U64 R72, R72, 0x3, RZ ;  /* 0x0000000348487819 */ /* 0x000fe400000012ff */
[----:B------:R-:W-:Y:S02]  /*b720*/  LOP3.LUT R52, R53, 0x380, RZ, 0xc0, !PT ;  /* 0x0000038035347812 */ /* 0x000fe400078ec0ff */
[----:B------:R-:W-:-:S02]  /*b730*/  LOP3.LUT R48, R49, 0x380, RZ, 0xc0, !PT ;  /* 0x0000038031307812 */ /* 0x000fc400078ec0ff */
[----:B------:R-:W-:Y:S02]  /*b740*/  LOP3.LUT R40, R41, 0x380, RZ, 0xc0, !PT ;  /* 0x0000038029287812 */ /* 0x000fe400078ec0ff */
[----:B------:R-:W-:Y:S02]  /*b750*/  LOP3.LUT R36, R37, 0x380, RZ, 0xc0, !PT ;  /* 0x0000038025247812 */ /* 0x000fe400078ec0ff */
[----:B------:R-:W-:Y:S02]  /*b760*/  LOP3.LUT R28, R29, 0x380, RZ, 0xc0, !PT ;  /* 0x000003801d1c7812 */ /* 0x000fe400078ec0ff */
[----:B------:R-:W-:Y:S02]  /*b770*/  SHF.R.U64 R64, R64, 0x3, RZ ;  /* 0x0000000340407819 */ /* 0x000fe400000012ff */
[----:B------:R-:W-:Y:S01]  /*b780*/  LOP3.LUT R72, R72, R73, RZ, 0x3c, !PT ;  /* 0x0000004948487212 */ /* 0x000fe200078e3cff */
[----:B------:R-:W-:Y:S01]  /*b790*/  IMAD.X R73, RZ, RZ, R9, P0 ;  /* 0x000000ffff497224 */ /* 0x000fe200000e0609 */
[----:B------:R-:W-:-:S02]  /*b7a0*/  SHF.R.U64 R52, R52, 0x3, RZ ;  /* 0x0000000334347819 */ /* 0x000fc400000012ff */
[----:B------:R-:W-:Y:S02]  /*b7b0*/  SHF.R.U64 R48, R48, 0x3, RZ ;  /* 0x0000000330307819 */ /* 0x000fe400000012ff */
[----:B------:R-:W-:Y:S02]  /*b7c0*/  SHF.R.U64 R40, R40, 0x3, RZ ;  /* 0x0000000328287819 */ /* 0x000fe400000012ff */
[----:B------:R-:W-:Y:S02]  /*b7d0*/  SHF.R.U64 R36, R36, 0x3, RZ ;  /* 0x0000000324247819 */ /* 0x000fe400000012ff */
[----:B------:R-:W-:Y:S02]  /*b7e0*/  SHF.R.U64 R28, R28, 0x3, RZ ;  /* 0x000000031c1c7819 */ /* 0x000fe400000012ff */
[----:B------:R-:W-:Y:S02]  /*b7f0*/  LOP3.LUT P0, RZ, R217, 0x3, RZ, 0xc0, !PT ;  /* 0x00000003d9ff7812 */ /* 0x000fe4000780c0ff */
[----:B------:R-:W-:Y:S01]  /*b800*/  LOP3.LUT R64, R64, R65, RZ, 0x3c, !PT ;  /* 0x0000004140407212 */ /* 0x000fe200078e3cff */
[--C-:B------:R-:W-:Y:S01]  /*b810*/  IMAD.X R65, RZ, RZ, R9.reuse, P1 ;  /* 0x000000ffff417224 */ /* 0x100fe200008e0609 */
[----:B------:R-:W-:Y:S01]  /*b820*/  LOP3.LUT R52, R52, R53, RZ, 0x3c, !PT ;  /* 0x0000003534347212 */ /* 0x000fe200078e3cff */
[--C-:B------:R-:W-:Y:S01]  /*b830*/  IMAD.X R53, RZ, RZ, R9.reuse, P2 ;  /* 0x000000ffff357224 */ /* 0x100fe200010e0609 */
[----:B------:R-:W-:Y:S01]  /*b840*/  LOP3.LUT R48, R48, R49, RZ, 0x3c, !PT ;  /* 0x0000003130307212 */ /* 0x000fe200078e3cff */
[----:B------:R-:W-:Y:S01]  /*b850*/  IMAD.X R49, RZ, RZ, R9, P6 ;  /* 0x000000ffff317224 */ /* 0x000fe200030e0609 */
[----:B------:R-:W-:-:S02]  /*b860*/  LOP3.LUT R40, R40, R41, RZ, 0x3c, !PT ;  /* 0x0000002928287212 */ /* 0x000fc400078e3cff */
[----:B------:R-:W-:Y:S01]  /*b870*/  LOP3.LUT R36, R36, R37, RZ, 0x3c, !PT ;  /* 0x0000002524247212 */ /* 0x000fe200078e3cff */
[--C-:B------:R-:W-:Y:S01]  /*b880*/  IMAD.X R37, RZ, RZ, R9.reuse, P4 ;  /* 0x000000ffff257224 */ /* 0x100fe200020e0609 */
[----:B------:R-:W-:Y:S01]  /*b890*/  LOP3.LUT R28, R28, R29, RZ, 0x3c, !PT ;  /* 0x0000001d1c1c7212 */ /* 0x000fe200078e3cff */
[----:B------:R-:W-:Y:S01]  /*b8a0*/  IMAD.X R29, RZ, RZ, R9, P3 ;  /* 0x000000ffff1d7224 */ /* 0x000fe200018e0609 */
[----:B-----5:R-:W-:Y:S02]  /*b8b0*/  ISETP.GE.OR P1, PT, R6, R81, P0 ;  /* 0x000000510600720c */ /* 0x020fe40000726670 */
[----:B------:R-:W-:Y:S02]  /*b8c0*/  IADD3.X R41, RZ, R9, RZ, P5, !PT ;  /* 0x00000009ff297210 */ /* 0x000fe40002ffe4ff */
[C---:B------:R-:W-:Y:S02]  /*b8d0*/  IADD3 R6, P2, R8.reuse, 0xf000, RZ ;  /* 0x0000f00008067810 */ /* 0x040fe40007f5e0ff */
[----:B------:R-:W-:-:S02]  /*b8e0*/  IADD3 R45, P6, R8, 0xb000, RZ ;  /* 0x0000b000082d7810 */ /* 0x000fc40007fde0ff */
[C---:B------:R-:W-:Y:S02]  /*b8f0*/  IADD3 R77, P5, R8.reuse, 0xc000, RZ ;  /* 0x0000c000084d7810 */ /* 0x040fe40007fbe0ff */
[C---:B------:R-:W-:Y:S02]  /*b900*/  IADD3 R69, P4, R8.reuse, 0xd000, RZ ;  /* 0x0000d00008457810 */ /* 0x040fe40007f9e0ff */
[C---:B------:R-:W-:Y:S02]  /*b910*/  IADD3 R61, P3, R8.reuse, 0xe000, RZ ;  /* 0x0000e000083d7810 */ /* 0x040fe40007f7e0ff */
[----:B------:R-:W-:Y:S01]  /*b920*/  LOP3.LUT R33, R8, 0x380, RZ, 0xc0, !PT ;  /* 0x0000038008217812 */ /* 0x000fe200078ec0ff */
[----:B------:R-:W-:Y:S01]  /*b930*/  UIMAD UR6, UR9, UR12, URZ ;  /* 0x0000000c090672a4 */ /* 0x000fe2000f8e023f */
[----:B------:R-:W-:Y:S01]  /*b940*/  LOP3.LUT R3, R6, 0x380, RZ, 0xc0, !PT ;  /* 0x0000038006037812 */ /* 0x000fe200078ec0ff */
[----:B------:R0:W-:Y:S01]  /*b950*/  @!P1 STG.E desc[UR18][R20.64], R2 ;  /* 0x0000000214009986 */ /* 0x0001e2000c101912 */
[----:B------:R-:W-:-:S02]  /*b960*/  LOP3.LUT R44, R45, 0x380, RZ, 0xc0, !PT ;  /* 0x000003802d2c7812 */ /* 0x000fc400078ec0ff */
[----:B------:R-:W-:Y:S02]  /*b970*/  LOP3.LUT R76, R77, 0x380, RZ, 0xc0, !PT ;  /* 0x000003804d4c7812 */ /* 0x000fe400078ec0ff */
[----:B------:R-:W-:Y:S02]  /*b980*/  LOP3.LUT R68, R69, 0x380, RZ, 0xc0, !PT ;  /* 0x0000038045447812 */ /* 0x000fe400078ec0ff */
[----:B------:R-:W-:Y:S02]  /*b990*/  LOP3.LUT R60, R61, 0x380, RZ, 0xc0, !PT ;  /* 0x000003803d3c7812 */ /* 0x000fe400078ec0ff */
[----:B------:R-:W-:Y:S02]  /*b9a0*/  ISETP.GE.OR P0, PT, R4, R81, P0 ;  /* 0x000000510400720c */ /* 0x000fe40000706670 */
[----:B------:R-:W-:Y:S02]  /*b9b0*/  SHF.R.U64 R3, R3, 0x3, RZ ;  /* 0x0000000303037819 */ /* 0x000fe400000012ff */
[----:B------:R-:W-:-:S02]  /*b9c0*/  SHF.R.U64 R44, R44, 0x3, RZ ;  /* 0x000000032c2c7819 */ /* 0x000fc400000012ff */
[----:B------:R-:W-:Y:S02]  /*b9d0*/  SHF.R.U64 R76, R76, 0x3, RZ ;  /* 0x000000034c4c7819 */ /* 0x000fe400000012ff */
[----:B------:R-:W-:Y:S02]  /*b9e0*/  SHF.R.U64 R68, R68, 0x3, RZ ;  /* 0x0000000344447819 */ /* 0x000fe400000012ff */
[----:B------:R-:W-:Y:S02]  /*b9f0*/  SHF.R.U64 R60, R60, 0x3, RZ ;  /* 0x000000033c3c7819 */ /* 0x000fe400000012ff */
[----:B------:R-:W-:Y:S02]  /*ba00*/  SHF.R.U64 R33, R33, 0x3, RZ ;  /* 0x0000000321217819 */ /* 0x000fe400000012ff */
[--C-:B------:R-:W-:Y:S01]  /*ba10*/  SHF.R.S32.HI R19, RZ, 0x1f, R18.reuse ;  /* 0x0000001fff137819 */ /* 0x100fe20000011412 */
[----:B------:R-:W-:Y:S01]  /*ba20*/  UIMAD UR6, UR4, UR13, UR6 ;  /* 0x0000000d040672a4 */ /* 0x000fe2000f8e0206 */
[----:B------:R-:W-:Y:S01]  /*ba30*/  LOP3.LUT R56, R3, R6, RZ, 0x3c, !PT ;  /* 0x0000000603387212 */ /* 0x000fe200078e3cff */
[----:B------:R-:W-:Y:S01]  /*ba40*/  IMAD.U32 R3, RZ, RZ, UR12 ;  /* 0x0000000cff037e24 */ /* 0x000fe2000f8e00ff */
[----:B------:R-:W-:Y:S01]  /*ba50*/  LOP3.LUT R44, R44, R45, RZ, 0x3c, !PT ;  /* 0x0000002d2c2c7212 */ /* 0x000fe200078e3cff */
[--C-:B------:R-:W-:Y:S01]  /*ba60*/  IMAD.X R45, RZ, RZ, R9.reuse, P6 ;  /* 0x000000ffff2d7224 */ /* 0x100fe200030e0609 */
[----:B------:R-:W-:Y:S01]  /*ba70*/  LOP3.LUT R76, R76, R77, RZ, 0x3c, !PT ;  /* 0x0000004d4c4c7212 */ /* 0x000fe200078e3cff */
[--C-:B------:R-:W-:Y:S01]  /*ba80*/  IMAD.X R77, RZ, RZ, R9.reuse, P5 ;  /* 0x000000ffff4d7224 */ /* 0x100fe200028e0609 */
[----:B------:R-:W-:Y:S01]  /*ba90*/  LOP3.LUT R68, R68, R69, RZ, 0x3c, !PT ;  /* 0x0000004544447212 */ /* 0x000fe200078e3cff */
[--C-:B------:R-:W-:Y:S01]  /*baa0*/  IMAD.X R69, RZ, RZ, R9.reuse, P4 ;  /* 0x000000ffff457224 */ /* 0x100fe200020e0609 */
[----:B------:R-:W-:Y:S01]  /*bab0*/  LOP3.LUT R60, R60, R61, RZ, 0x3c, !PT ;  /* 0x0000003d3c3c7212 */ /* 0x000fe200078e3cff */
[--C-:B------:R-:W-:Y:S01]  /*bac0*/  IMAD.X R61, RZ, RZ, R9.reuse, P3 ;  /* 0x000000ffff3d7224 */ /* 0x100fe200018e0609 */
[----:B------:R-:W-:Y:S01]  /*bad0*/  LOP3.LUT R32, R33, R8, RZ, 0x3c, !PT ;  /* 0x0000000821207212 */ /* 0x000fe200078e3cff */
[----:B------:R-:W-:Y:S01]  /*bae0*/  IMAD.MOV.U32 R33, RZ, RZ, R9 ;  /* 0x000000ffff217224 */ /* 0x000fe200078e0009 */
[----:B------:R-:W-:Y:S01]  /*baf0*/  IADD3.X R57, RZ, R9, RZ, P2, !PT ;  /* 0x00000009ff397210 */ /* 0x000fe200017fe4ff */
[----:B0-----:R-:W-:Y:S01]  /*bb00*/  IMAD.WIDE.U32 R2, R3, UR4, R18 ;  /* 0x0000000403027c25 */ /* 0x001fe2000f8e0012 */
[----:B------:R0:W-:Y:S03]  /*bb10*/  @!P0 STG.E desc[UR18][R20.64+0x20], R0 ;  /* 0x0000200014008986 */ /* 0x0001e6000c101912 */
[----:B------:R-:W-:Y:S01]  /*bb20*/  VIADD R3, R3, UR6 ;  /* 0x0000000603037c36 */ /* 0x000fe20008000000 */
[----:B------:R-:W5:Y:S01]  /*bb30*/  LD.E.128 R32, desc[UR18][R32.64] ;  /* 0x0000001220207980 */ /* 0x000f62000c101d00 */
[----:B------:R-:W-:-:S03]  /*bb40*/  ULDC.64 UR6, c[0x0][0xae0] ;  /* 0x0002b80000067ab9 */ /* 0x000fc60000000a00 */
[----:B------:R-:W5:Y:S04]  /*bb50*/  LD.E.128 R24, desc[UR18][R24.64] ;  /* 0x0000001218187980 */ /* 0x000f68000c101d00 */
        /* <DEDUP_REMOVED lines=13> */
[----:B------:R-:W5:Y:S01]  /*bc30*/  LD.E.128 R56, desc[UR18][R56.64] ;  /* 0x0000001238387980 */ /* 0x000f62000c101d00 */
[----:B------:R-:W-:Y:S01]  /*bc40*/  IMAD R81, R212, -0x80, R81 ;  /* 0xffffff80d4517824 */ /* 0x000fe200078e0251 */
[----:B------:R-:W-:Y:S01]  /*bc50*/  UIMAD UR4, UR11, UR6, URZ ;  /* 0x000000060b0472a4 */ /* 0x000fe2000f8e023f */
[C---:B0-----:R-:W-:Y:S01]  /*bc60*/  VIADD R0, R22.reuse, 0x20 ;  /* 0x0000002016007836 */ /* 0x041fe20000000000 */
[----:B------:R-:W-:Y:S01]  /*bc70*/  @!PT LDS RZ, [RZ] ;  /* 0x00000000fffff984 */ /* 0x000fe20000000800 */
[----:B------:R-:W-:Y:S01]  /*bc80*/  @!PT LDS RZ, [RZ] ;  /* 0x00000000fffff984 */ /* 0x000fe20000000800 */
[----:B------:R-:W-:Y:S01]  /*bc90*/  @!PT LDS RZ, [RZ] ;  /* 0x00000000fffff984 */ /* 0x000fe20000000800 */
[----:B------:R-:W-:Y:S01]  /*bca0*/  @!PT LDS RZ, [RZ] ;  /* 0x00000000fffff984 */ /* 0x000fe20000000800 */
[----:B------:R0:W-:Y:S06]  /*bcb0*/  MEMBAR.ALL.CTA ;  /* 0x0000000000007992 */ /* 0x0001ec0000008000 */
[----:B0-----:R-:W0:Y:S01]  /*bcc0*/  FENCE.VIEW.ASYNC.S ;  /* 0x00000000000073c6 */ /* 0x001e220000000000 */
[----:B------:R-:W-:Y:S01]  /*bcd0*/  IMAD.U32 R19, RZ, RZ, UR6 ;  /* 0x00000006ff137e24 */ /* 0x000fe2000f8e00ff */
[----:B------:R-:W-:Y:S01]  /*bce0*/  UIMAD UR4, UR16, UR7, UR4 ;  /* 0x00000007100472a4 */ /* 0x000fe2000f8e0204 */
[----:B------:R-:W-:Y:S01]  /*bcf0*/  VIADD R4, R22, 0x60 ;  /* 0x0000006016047836 */ /* 0x000fe20000000000 */
[-C--:B------:R-:W-:Y:S01]  /*bd00*/  ISETP.GE.AND P0, PT, R0, R81.reuse, PT ;  /* 0x000000510000720c */ /* 0x080fe20003f06270 */
[C---:B------:R-:W-:Y:S01]  /*bd10*/  VIADD R0, R22.reuse, 0x40 ;  /* 0x0000004016007836 */ /* 0x040fe20000000000 */
[-C--:B------:R-:W-:Y:S01]  /*bd20*/  ISETP.GE.AND P3, PT, R22, R81.reuse, PT ;  /* 0x000000511600720c */ /* 0x080fe20003f66270 */
[----:B------:R-:W-:Y:S01]  /*bd30*/  IMAD.WIDE.U32 R2, R19, UR16, R2 ;  /* 0x0000001013027c25 */ /* 0x000fe2000f8e0002 */
[----:B------:R-:W-:Y:S01]  /*bd40*/  ULDC.64 UR6, c[0x0][0xae8] ;  /* 0x0002ba0000067ab9 */ /* 0x000fe20000000a00 */
[-C--:B------:R-:W-:Y:S01]  /*bd50*/  ISETP.GE.AND P2, PT, R4, R81.reuse, PT ;  /* 0x000000510400720c */ /* 0x080fe20003f46270 */
[----:B------:R-:W-:Y:S01]  /*bd60*/  BSSY B1, `(.L_x_285) ;  /* 0x0000025000017945 */ /* 0x000fe20003800000 */
[----:B------:R-:W-:Y:S01]  /*bd70*/  VIADD R3, R3, UR4 ;  /* 0x0000000403037c36 */ /* 0x000fe20008000000 */
[----:B------:R-:W-:Y:S01]  /*bd80*/  ISETP.GE.AND P1, PT, R0, R81, PT ;  /* 0x000000510000720c */ /* 0x000fe20003f26270 */
[----:B------:R-:W-:-:S02]  /*bd90*/  UIMAD UR4, UR15, UR6, URZ ;  /* 0x000000060f0472a4 */ /* 0x000fc4000f8e023f */
[----:B------:R-:W-:Y:S01]  /*bda0*/  IMAD.U32 R81, RZ, RZ, UR6 ;  /* 0x00000006ff517e24 */ /* 0x000fe2000f8e00ff */
[----:B------:R-:W-:Y:S01]  /*bdb0*/  SHF.R.S32.HI R23, RZ, 0x1f, R22 ;  /* 0x0000001fff177819 */ /* 0x000fe20000011416 */
[----:B------:R-:W-:Y:S01]  /*bdc0*/  VIADD R173, R173, 0x38820 ;  /* 0x00038820adad7836 */ /* 0x000fe20000000000 */
[----:B------:R-:W-:Y:S02]  /*bdd0*/  UIMAD UR4, UR14, UR7, UR4 ;  /* 0x000000070e0472a4 */ /* 0x000fe4000f8e0204 */
[----:B------:R-:W-:Y:S02]  /*bde0*/  IMAD.WIDE.U32 R80, R81, UR14, R2 ;  /* 0x0000000e51507c25 */ /* 0x000fe4000f8e0002 */
[----:B------:R-:W-:Y:S02]  /*bdf0*/  PRMT R173, RZ, 0x654, R173 ;  /* 0x00000654ffad7816 */ /* 0x000fe400000000ad */
[----:B------:R-:W-:Y:S01]  /*be00*/  IMAD.WIDE R20, R212, 0x80, R22 ;  /* 0x00000080d4147825 */ /* 0x000fe200078e0216 */
[----:B------:R-:W-:Y:S01]  /*be10*/  IADD3 R85, R81, UR4, RZ ;  /* 0x0000000451557c10 */ /* 0x000fe2000fffe0ff */
[----:B0-----:R0:W-:Y:S01]  /*be20*/  SYNCS.ARRIVE.TRANS64.RED.A1T0 RZ, [R173+URZ], RZ ;  /* 0x000000ffadff79a7 */ /* 0x0011e2000810043f */
[----:B------:R-:W-:Y:S05]  /*be30*/  @P3 BRA `(.L_x_286) ;  /* 0x00000000005c3947 */ /* 0x000fea0003800000 */
[----:B------:R-:W-:Y:S01]  /*be40*/  ULDC.64 UR6, c[0x0][0xad8] ;  /* 0x0002b60000067ab9 */ /* 0x000fe20000000a00 */
[----:B------:R-:W-:Y:S01]  /*be50*/  IMAD.MOV.U32 R2, RZ, RZ, R80 ;  /* 0x000000ffff027224 */ /* 0x000fe200078e0050 */
[----:B------:R-:W-:Y:S01]  /*be60*/  ULDC UR4, c[0x0][0xa8c] ;  /* 0x0002a30000047ab9 */ /* 0x000fe20000000800 */
[----:B------:R-:W-:Y:S01]  /*be70*/  IMAD R19, R21, UR6, RZ ;  /* 0x0000000615137c24 */ /* 0x000fe2000f8e02ff */
[C---:B------:R-:W-:Y:S01]  /*be80*/  ISETP.GE.AND P4, PT, R18.reuse, UR4, PT ;  /* 0x0000000412007c0c */ /* 0x040fe2000bf86270 */
[----:B------:R-:W-:Y:S01]  /*be90*/  IMAD.MOV.U32 R3, RZ, RZ, R85 ;  /* 0x000000ffff037224 */ /* 0x000fe200078e0055 */
[----:B------:R-:W-:Y:S01]  /*bea0*/  ULDC.64 UR8, c[0x0][0x208] ;  /* 0x0000820000087ab9 */ /* 0x000fe20000000a00 */
[----:B------:R-:W-:Y:S02]  /*beb0*/  VIADD R0, R18, 0x40 ;  /* 0x0000004012007836 */ /* 0x000fe40000000000 */
[----:B------:R-:W-:-:S03]  /*bec0*/  IMAD.WIDE.U32 R2, R20, UR6, R2 ;  /* 0x0000000614027c25 */ /* 0x000fc6000f8e0002 */
[----:B------:R-:W-:Y:S01]  /*bed0*/  ISETP.GE.AND P3, PT, R0, UR4, PT ;  /* 0x0000000400007c0c */ /* 0x000fe2000bf66270 */
[----:B------:R-:W-:Y:S01]  /*bee0*/  IMAD R19, R20, UR7, R19 ;  /* 0x0000000714137c24 */ /* 0x000fe2000f8e0213 */
[----:B------:R-:W-:Y:S01]  /*bef0*/  ULDC.64 UR6, c[0x0][0xa80] ;  /* 0x0002a00000067ab9 */ /* 0x000fe20000000a00 */
[----:B------:R-:W-:Y:S01]  /*bf00*/  VIADD R0, R18, 0x80 ;  /* 0x0000008012007836 */ /* 0x000fe20000000000 */
[----:B------:R-:W-:Y:S01]  /*bf10*/  LEA R82, P6, R2, UR6, 0x1 ;  /* 0x0000000602527c11 */ /* 0x000fe2000f8c08ff */
[----:B------:R-:W-:Y:S02]  /*bf20*/  IMAD.IADD R3, R3, 0x1, R19 ;  /* 0x0000000103037824 */ /* 0x000fe400078e0213 */
[----:B------:R-:W-:Y:S01]  /*bf30*/  VIADD R4, R18, 0xc0 ;  /* 0x000000c012047836 */ /* 0x000fe20000000000 */
[----:B------:R-:W-:Y:S02]  /*bf40*/  ISETP.GE.AND P5, PT, R0, UR4, PT ;  /* 0x0000000400007c0c */ /* 0x000fe4000bfa6270 */
[----:B------:R-:W-:-:S02]  /*bf50*/  LEA.HI.X R83, R2, UR7, R3, 0x1, P6 ;  /* 0x0000000702537c11 */ /* 0x000fc4000b0f0c03 */
[----:B------:R-:W-:-:S03]  /*bf60*/  ISETP.GE.AND P6, PT, R4, UR4, PT ;  /* 0x0000000404007c0c */ /* 0x000fc6000bfc6270 */
[----:B-----5:R1:W-:Y:S04]  /*bf70*/  @!P4 STG.E.128 desc[UR8][R82.64], R32 ;  /* 0x000000205200c986 */ /* 0x0203e8000c101d08 */
[----:B------:R1:W-:Y:S04]  /*bf80*/  @!P3 STG.E.128 desc[UR8][R82.64+0x80], R48 ;  /* 0x000080305200b986 */ /* 0x0003e8000c101d08 */
[----:B------:R1:W-:Y:S04]  /*bf90*/  @!P5 STG.E.128 desc[UR8][R82.64+0x100], R72 ;  /* 0x000100485200d986 */ /* 0x0003e8000c101d08 */
[----:B------:R1:W-:Y:S02]  /*bfa0*/  @!P6 STG.E.128 desc[UR8][R82.64+0x180], R76 ;  /* 0x0001804c5200e986 */ /* 0x0003e4000c101d08 */
.L_x_286:
[----:B------:R-:W-:Y:S05]  /*bfb0*/  BSYNC B1 ;  /* 0x0000000000017941 */ /* 0x000fea0003800000 */
.L_x_285:
[----:B------:R-:W-:Y:S04]  /*bfc0*/  BSSY B1, `(.L_x_287) ;  /* 0x000001b000017945 */ /* 0x000fe80003800000 */
[----:B------:R-:W-:Y:S05]  /*bfd0*/  @P0 BRA `(.L_x_288) ;  /* 0x0000000000640947 */ /* 0x000fea0003800000 */
[----:B------:R-:W-:Y:S01]  /*bfe0*/  IADD3 R19, P0, R20, 0x20, RZ ;  /* 0x0000002014137810 */ /* 0x000fe20007f1e0ff */
[C---:B------:R-:W-:Y:S01]  /*bff0*/  VIADD R2, R18.reuse, 0x40 ;  /* 0x0000004012027836 */ /* 0x040fe20000000000 */
[----:B------:R-:W-:Y:S01]  /*c000*/  ULDC UR4, c[0x0][0xa8c] ;  /* 0x0002a30000047ab9 */ /* 0x000fe20000000800 */
[----:B------:R-:W-:Y:S01]  /*c010*/  VIADD R3, R18, 0x80 ;  /* 0x0000008012037836 */ /* 0x000fe20000000000 */
[----:B------:R-:W-:Y:S01]  /*c020*/  ULDC.64 UR6, c[0x0][0xad8] ;  /* 0x0002b60000067ab9 */ /* 0x000fe20000000a00 */
[----:B------:R-:W-:Y:S01]  /*c030*/  IMAD.X R0, RZ, RZ, R21, P0 ;  /* 0x000000ffff007224 */ /* 0x000fe200000e0615 */
[----:B------:R-:W-:Y:S01]  /*c040*/  ISETP.GE.AND P4, PT, R2, UR4, PT ;  /* 0x0000000402007c0c */ /* 0x000fe2000bf86270 */
[----:B------:R-:W-:Y:S01]  /*c050*/  VIADD R4, R18, 0xc0 ;  /* 0x000000c012047836 */ /* 0x000fe20000000000 */
[----:B------:R-:W-:Y:S01]  /*c060*/  ISETP.GE.AND P5, PT, R3, UR4, PT ;  /* 0x0000000403007c0c */ /* 0x000fe2000bfa6270 */
[----:B------:R-:W-:Y:S01]  /*c070*/  IMAD.MOV.U32 R3, RZ, RZ, R85 ;  /* 0x000000ffff037224 */ /* 0x000fe200078e0055 */
[----:B------:R-:W-:Y:S01]  /*c080*/  MOV R2, R80 ;  /* 0x0000005000027202 */ /* 0x000fe20000000f00 */
[----:B------:R-:W-:Y:S01]  /*c090*/  IMAD R0, R0, UR6, RZ ;  /* 0x0000000600007c24 */ /* 0x000fe2000f8e02ff */
[----:B------:R-:W-:Y:S01]  /*c0a0*/  ISETP.GE.AND P3, PT, R18, UR4, PT ;  /* 0x0000000412007c0c */ /* 0x000fe2000bf66270 */
[----:B------:R-:W-:Y:S01]  /*c0b0*/  ULDC.64 UR8, c[0x0][0x208] ;  /* 0x0000820000087ab9 */ /* 0x000fe20000000a00 */
[----:B------:R-:W-:Y:S01]  /*c0c0*/  ISETP.GE.AND P6, PT, R4, UR4, PT ;  /* 0x0000000404007c0c */ /* 0x000fe2000bfc6270 */
[----:B------:R-:W-:-:S04]  /*c0d0*/  IMAD.WIDE.U32 R2, R19, UR6, R2 ;  /* 0x0000000613027c25 */ /* 0x000fc8000f8e0002 */
[----:B------:R-:W-:Y:S01]  /*c0e0*/  IMAD R19, R19, UR7, R0 ;  /* 0x0000000713137c24 */ /* 0x000fe2000f8e0200 */
[----:B------:R-:W-:Y:S02]  /*c0f0*/  ULDC.64 UR6, c[0x0][0xa80] ;  /* 0x0002a00000067ab9 */ /* 0x000fe40000000a00 */
[----:B-1---5:R-:W-:Y:S01]  /*c100*/  LEA R32, P0, R2, UR6, 0x1 ;  /* 0x0000000602207c11 */ /* 0x022fe2000f8008ff */
[----:B------:R-:W-:-:S05]  /*c110*/  IMAD.IADD R3, R3, 0x1, R19 ;  /* 0x0000000103037824 */ /* 0x000fca00078e0213 */
[----:B------:R-:W-:-:S05]  /*c120*/  LEA.HI.X R33, R2, UR7, R3, 0x1, P0 ;  /* 0x0000000702217c11 */ /* 0x000fca00080f0c03 */
[----:B------:R2:W-:Y:S04]  /*c130*/  @!P3 STG.E.128 desc[UR8][R32.64], R24 ;  /* 0x000000182000b986 */ /* 0x0005e8000c101d08 */
[----:B------:R2:W-:Y:S04]  /*c140*/  @!P4 STG.E.128 desc[UR8][R32.64+0x80], R40 ;  /* 0x000080282000c986 */ /* 0x0005e8000c101d08 */
[----:B------:R2:W-:Y:S04]  /*c150*/  @!P5 STG.E.128 desc[UR8][R32.64+0x100], R64 ;  /* 0x000100402000d986 */ /* 0x0005e8000c101d08 */
[----:B------:R2:W-:Y:S02]  /*c160*/  @!P6 STG.E.128 desc[UR8][R32.64+0x180], R68 ;  /* 0x000180442000e986 */ /* 0x0005e4000c101d08 */
.L_x_288:
[----:B------:R-:W-:Y:S05]  /*c170*/  BSYNC B1 ;  /* 0x0000000000017941 */ /* 0x000fea0003800000 */
.L_x_287:
        /* <DEDUP_REMOVED lines=9> */
[----:B------:R-:W-:Y:S01]  /*c210*/  IMAD.MOV.U32 R2, RZ, RZ, R80 ;  /* 0x000000ffff027224 */ /* 0x000fe200078e0050 */
[----:B------:R-:W-:Y:S01]  /*c220*/  ISETP.GE.AND P4, PT, R3, UR4, PT ;  /* 0x0000000403007c0c */ /* 0x000fe2000bf86270 */
[----:B------:R-:W-:Y:S01]  /*c230*/  IMAD.MOV.U32 R3, RZ, RZ, R85 ;  /* 0x000000ffff037224 */ /* 0x000fe200078e0055 */
[----:B------:R-:W-:Y:S01]  /*c240*/  ISETP.GE.AND P1, PT, R18, UR4, PT ;  /* 0x0000000412007c0c */ /* 0x000fe2000bf26270 */
[----:B------:R-:W-:Y:S01]  /*c250*/  IMAD R0, R0, UR6, RZ ;  /* 0x0000000600007c24 */ /* 0x000fe2000f8e02ff */
[----:B------:R-:W-:Y:S01]  /*c260*/  ULDC.64 UR8, c[0x0][0x208] ;  /* 0x0000820000087ab9 */ /* 0x000fe20000000a00 */
[----:B------:R-:W-:-:S02]  /*c270*/  VIADD R4, R18, 0xc0 ;  /* 0x000000c012047836 */ /* 0x000fc40000000000 */
[----:B------:R-:W-:-:S03]  /*c280*/  IMAD.WIDE.U32 R2, R19, UR6, R2 ;  /* 0x0000000613027c25 */ /* 0x000fc6000f8e0002 */
[----:B------:R-:W-:Y:S01]  /*c290*/  ISETP.GE.AND P5, PT, R4, UR4, PT ;  /* 0x0000000404007c0c */ /* 0x000fe2000bfa6270 */
[----:B------:R-:W-:Y:S01]  /*c2a0*/  IMAD R19, R19, UR7, R0 ;  /* 0x0000000713137c24 */ /* 0x000fe2000f8e0200 */
[----:B------:R-:W-:Y:S02]  /*c2b0*/  ULDC.64 UR6, c[0x0][0xa80] ;  /* 0x0002a00000067ab9 */ /* 0x000fe40000000a00 */
[----:B--2--5:R-:W-:Y:S01]  /*c2c0*/  LEA R24, P0, R2, UR6, 0x1 ;  /* 0x0000000602187c11 */ /* 0x024fe2000f8008ff */
[----:B------:R-:W-:-:S05]  /*c2d0*/  IMAD.IADD R3, R3, 0x1, R19 ;  /* 0x0000000103037824 */ /* 0x000fca00078e0213 */
[----:B------:R-:W-:-:S05]  /*c2e0*/  LEA.HI.X R25, R2, UR7, R3, 0x1, P0 ;  /* 0x0000000702197c11 */ /* 0x000fca00080f0c03 */
[----:B------:R3:W-:Y:S04]  /*c2f0*/  @!P1 STG.E.128 desc[UR8][R24.64], R8 ;  /* 0x0000000818009986 */ /* 0x0007e8000c101d08 */
[----:B------:R3:W-:Y:S04]  /*c300*/  @!P3 STG.E.128 desc[UR8][R24.64+0x80], R36 ;  /* 0x000080241800b986 */ /* 0x0007e8000c101d08 */
[----:B------:R3:W-:Y:S04]  /*c310*/  @!P4 STG.E.128 desc[UR8][R24.64+0x100], R52 ;  /* 0x000100341800c986 */ /* 0x0007e8000c101d08 */
[----:B------:R3:W-:Y:S02]  /*c320*/  @!P5 STG.E.128 desc[UR8][R24.64+0x180], R60 ;  /* 0x0001803c1800d986 */ /* 0x0007e4000c101d08 */
.L_x_290:
[----:B------:R-:W-:Y:S05]  /*c330*/  BSYNC B1 ;  /* 0x0000000000017941 */ /* 0x000fea0003800000 */
.L_x_289:
[----:B------:R-:W-:Y:S05]  /*c340*/  @P2 BRA `(.L_x_291) ;  /* 0x0000000c00a82947 */ /* 0x000fea0003800000 */
[----:B---3-5:R-:W-:Y:S01]  /*c350*/  IADD3 R9, P0, R20, 0x60, RZ ;  /* 0x0000006014097810 */ /* 0x028fe20007f1e0ff */
[----:B------:R-:W-:Y:S01]  /*c360*/  VIADD R0, R18, 0x40 ;  /* 0x0000004012007836 */ /* 0x000fe20000000000 */
[----:B------:R-:W-:Y:S01]  /*c370*/  ULDC.64 UR6, c[0x0][0xad8] ;  /* 0x0002b60000067ab9 */ /* 0x000fe20000000a00 */
[----:B------:R-:W-:Y:S01]  /*c380*/  IMAD.MOV.U32 R2, RZ, RZ, R80 ;  /* 0x000000ffff027224 */ /* 0x000fe200078e0050 */
[----:B------:R-:W-:Y:S01]  /*c390*/  IADD3.X R20, RZ, R21, RZ, P0, !PT ;  /* 0x00000015ff147210 */ /* 0x000fe200007fe4ff */
[----:B------:R-:W-:Y:S01]  /*c3a0*/  IMAD.MOV.U32 R3, RZ, RZ, R85 ;  /* 0x000000ffff037224 */ /* 0x000fe200078e0055 */
[----:B------:R-:W-:Y:S01]  /*c3b0*/  ULDC UR4, c[0x0][0xa8c] ;  /* 0x0002a30000047ab9 */ /* 0x000fe20000000800 */
[----:B------:R-:W-:Y:S01]  /*c3c0*/  ULDC.64 UR8, c[0x0][0x208] ;  /* 0x0000820000087ab9 */ /* 0x000fe20000000a00 */
[----:B------:R-:W-:Y:S01]  /*c3d0*/  ISETP.GE.AND P2, PT, R0, UR4, PT ;  /* 0x0000000400007c0c */ /* 0x000fe2000bf46270 */
[----:B------:R-:W-:Y:S01]  /*c3e0*/  IMAD R20, R20, UR6, RZ ;  /* 0x0000000614147c24 */ /* 0x000fe2000f8e02ff */
[C---:B------:R-:W-:Y:S01]  /*c3f0*/  ISETP.GE.AND P1, PT, R18.reuse, UR4, PT ;  /* 0x0000000412007c0c */ /* 0x040fe2000bf26270 */
[----:B------:R-:W-:-:S02]  /*c400*/  VIADD R0, R18, 0x80 ;  /* 0x0000008012007836 */ /* 0x000fc40000000000 */
[----:B------:R-:W-:-:S03]  /*c410*/  IMAD.WIDE.U32 R2, R9, UR6, R2 ;  /* 0x0000000609027c25 */ /* 0x000fc6000f8e0002 */
[----:B------:R-:W-:Y:S01]  /*c420*/  ISETP.GE.AND P3, PT, R0, UR4, PT ;  /* 0x0000000400007c0c */ /* 0x000fe2000bf66270 */
[----:B------:R-:W-:Y:S01]  /*c430*/  IMAD R9, R9, UR7, R20 ;  /* 0x0000000709097c24 */ /* 0x000fe2000f8e0214 */
[----:B------:R-:W-:Y:S01]  /*c440*/  ULDC.64 UR6, c[0x0][0xa80] ;  /* 0x0002a00000067ab9 */ /* 0x000fe20000000a00 */
[----:B------:R-:W-:Y:S01]  /*c450*/  VIADD R0, R18, 0xc0 ;  /* 0x000000c012007836 */ /* 0x000fe20000000000 */
[----:B------:R-:W-:Y:S01]  /*c460*/  LEA R8, P0, R2, UR6, 0x1 ;  /* 0x0000000602087c11 */ /* 0x000fe2000f8008ff */
[----:B------:R-:W-:-:S05]  /*c470*/  IMAD.IADD R3, R3, 0x1, R9 ;  /* 0x0000000103037824 */ /* 0x000fca00078e0209 */
[----:B------:R-:W-:Y:S02]  /*c480*/  LEA.HI.X R9, R2, UR7, R3, 0x1, P0 ;  /* 0x0000000702097c11 */ /* 0x000fe400080f0c03 */
[----:B------:R-:W-:-:S03]  /*c490*/  ISETP.GE.AND P0, PT, R0, UR4, PT ;  /* 0x0000000400007c0c */ /* 0x000fc6000bf06270 */
[----:B------:R4:W-:Y:S04]  /*c4a0*/  @!P1 STG.E.128 desc[UR8][R8.64], R12 ;  /* 0x0000000c08009986 */ /* 0x0009e8000c101d08 */
[----:B------:R4:W-:Y:S04]  /*c4b0*/  @!P2 STG.E.128 desc[UR8][R8.64+0x80], R28 ;  /* 0x0000801c0800a986 */ /* 0x0009e8000c101d08 */
[----:B------:R4:W-:Y:S02]  /*c4c0*/  @!P3 STG.E.128 desc[UR8][R8.64+0x100], R44 ;  /* 0x0001002c0800b986 */ /* 0x0009e4000c101d08 */
[----:B------:R-:W-:Y:S05]  /*c4d0*/  @P0 BRA `(.L_x_291) ;  /* 0x0000000c00440947 */ /* 0x000fea0003800000 */
[----:B------:R-:W-:Y:S02]  /*c4e0*/  ULDC.64 UR6, c[0x0][0x208] ;  /* 0x0000820000067ab9 */ /* 0x000fe40000000a00 */
[----:B------:R3:W-:Y:S01]  /*c4f0*/  STG.E.128 desc[UR6][R8.64+0x180], R56 ;  /* 0x0001803808007986 */ /* 0x0007e2000c101d06 */
[----:B------:R-:W-:Y:S05]  /*c500*/  BRA `(.L_x_291) ;  /* 0x0000000c00387947 */ /* 0x000fea0003800000 */
.L_x_283:
[----:B------:R-:W-:Y:S01]  /*c510*/  R2UR UR4, R214 ;  /* 0x00000000d60472ca */ /* 0x000fe200000e0000 */
[----:B------:R-:W-:Y:S01]  /*c520*/  ULDC.64 UR6, c[0x0][0xbd8] ;  /* 0x0002f60000067ab9 */ /* 0x000fe20000000a00 */
[----:B------:R-:W-:Y:S01]  /*c530*/  R2UR UR9, R215 ;  /* 0x00000000d70972ca */ /* 0x000fe200000e0000 */
[----:B------:R-:W-:Y:S01]  /*c540*/  UISETP.NE.U32.AND UP0, UPT, UR6, URZ, UPT ;  /* 0x0000003f0600728c */ /* 0x000fe2000bf05070 */
[----:B------:R-:W-:Y:S01]  /*c550*/  IMAD.MOV.U32 R13, RZ, RZ, RZ ;  /* 0x000000ffff0d7224 */ /* 0x000fe200078e00ff */
[----:B------:R-:W-:Y:S02]  /*c560*/  ULDC.64 UR10, c[0x0][0x208] ;  /* 0x00008200000a7ab9 */ /* 0x000fe40000000a00 */
[----:B------:R-:W-:-:S06]  /*c570*/  UISETP.NE.AND.EX UP0, UPT, UR7, URZ, UPT, UP0 ;  /* 0x0000003f0700728c */ /* 0x000fcc000bf05300 */
[----:B------:R-:W-:Y:S01]  /*c580*/  USHF.L.U32 UR8, UR4, 0x2, URZ ;  /* 0x0000000204087899 */ /* 0x000fe2000800063f */
[----:B------:R-:W0:Y:S01]  /*c590*/  LDC R11, c[0x0][0xa88] ;  /* 0x0002a200ff0b7b82 */ /* 0x000e220000000800 */
[----:B------:R-:W-:Y:S01]  /*c5a0*/  USHF.L.U64.HI UR9, UR4, 0x2, UR9 ;  /* 0x0000000204097899 */ /* 0x000fe20008010209 */
[----:B------:R-:W-:Y:S01]  /*c5b0*/  PLOP3.LUT P1, PT, PT, PT, UP0, 0x80, 0x0 ;  /* 0x000000000000781c */ /* 0x000fe20003f2f008 */
[----:B------:R-:W-:-:S04]  /*c5c0*/  UIADD3 UR4, UP1, UR8, UR6, URZ ;  /* 0x0000000608047290 */ /* 0x000fc8000ff3e03f */
[----:B------:R-:W-:Y:S02]  /*c5d0*/  UIADD3.X UR6, UR9, UR7, URZ, UP1, !UPT ;  /* 0x0000000709067290 */ /* 0x000fe40008ffe43f */
[----:B------:R-:W-:-:S04]  /*c5e0*/  IMAD.U32 R2, RZ, RZ, UR4 ;  /* 0x00000004ff027e24 */ /* 0x000fc8000f8e00ff */
[----:B------:R-:W-:Y:S01]  /*c5f0*/  IMAD.U32 R3, RZ, RZ, UR6 ;  /* 0x00000006ff037e24 */ /* 0x000fe2000f8e00ff */
[----:B------:R-:W-:Y:S02]  /*c600*/  ULDC.64 UR6, c[0x0][0xbe0] ;  /* 0x0002f80000067ab9 */ /* 0x000fe40000000a00 */
[----:B------:R-:W-:Y:S02]  /*c610*/  UISETP.NE.U32.AND UP1, UPT, UR6, URZ, UPT ;  /* 0x0000003f0600728c */ /* 0x000fe4000bf25070 */
[----:B------:R1:W5:Y:S02]  /*c620*/  @P1 LDG.E R13, desc[UR10][R2.64] ;  /* 0x0000000a020d1981 */ /* 0x000364000c1e1900 */
[----:B------:R-:W-:-:S06]  /*c630*/  UISETP.NE.AND.EX UP1, UPT, UR7, URZ, UPT, UP1 ;  /* 0x0000003f0700728c */ /* 0x000fcc000bf25310 */
[----:B------:R-:W-:-:S05]  /*c640*/  PLOP3.LUT P2, PT, PT, PT, UP1, 0x80, 0x0 ;  /* 0x000000000000781c */ /* 0x000fca0003f4f018 */
[----:B------:R-:W-:-:S04]  /*c650*/  @UP1 UIADD3 UR6, UP2, UR8, UR6, URZ ;  /* 0x0000000608061290 */ /* 0x000fc8000ff5e03f */
[----:B------:R-:W-:Y:S02]  /*c660*/  @UP1 UIADD3.X UR7, UR9, UR7, URZ, UP2, !UPT ;  /* 0x0000000709071290 */ /* 0x000fe400097fe43f */
[----:B------:R-:W-:-:S04]  /*c670*/  MOV R8, UR6 ;  /* 0x0000000600087c02 */ /* 0x000fc80008000f00 */
[----:B------:R-:W-:Y:S01]  /*c680*/  IMAD.U32 R9, RZ, RZ, UR7 ;  /* 0x00000007ff097e24 */ /* 0x000fe2000f8e00ff */
[----:B------:R-:W-:-:S04]  /*c690*/  ISETP.GE.AND P0, PT, R223, 0x80, PT ;  /* 0x00000080df00780c */ /* 0x000fc80003f06270 */
[----:B0-----:R1:W5:Y:S01]  /*c6a0*/  @P2 LDG.E R11, desc[UR10][R8.64] ;  /* 0x0000000a080b2981 */ /* 0x001362000c1e1900 */
[----:B------:R-:W-:Y:S08]  /*c6b0*/  @P2 BRA `(.L_x_292) ;  /* 0x0000000000142947 */ /* 0x000ff00003800000 */
[----:B------:R-:W-:Y:S05]  /*c6c0*/  @!P1 BRA `(.L_x_292) ;  /* 0x0000000000109947 */ /* 0x000fea0003800000 */
[----:B------:R-:W-:Y:S02]  /*c6d0*/  ULDC.64 UR6, c[0x0][0x208] ;  /* 0x0000820000067ab9 */ /* 0x000fe40000000a00 */
[----:B------:R-:W2:Y:S04]  /*c6e0*/  LDG.E R0, desc[UR6][R2.64] ;  /* 0x0000000602007981 */ /* 0x000ea8000c1e1900 */
[----:B-----5:R-:W2:Y:S02]  /*c6f0*/  LDG.E R11, desc[UR6][R2.64+0x4] ;  /* 0x00000406020b7981 */ /* 0x020ea4000c1e1900 */
[----:B--2---:R-:W-:-:S07]  /*c700*/  IMAD.IADD R11, R11, 0x1, -R0 ;  /* 0x000000010b0b7824 */ /* 0x004fce00078e0a00 */
.L_x_292:
[----:B------:R-:W-:Y:S01]  /*c710*/  R2UR UR7, R213 ;  /* 0x00000000d50772ca */ /* 0x000fe200000e0000 */
[----:B------:R-:W-:Y:S01]  /*c720*/  BSSY B1, `(.L_x_293) ;  /* 0x0000023000017945 */ /* 0x000fe20003800000 */
[----:B------:R-:W-:Y:S02]  /*c730*/  R2UR UR6, R214 ;  /* 0x00000000d60672ca */ /* 0x000fe400000e0000 */
[----:B------:R-:W-:Y:S02]  /*c740*/  R2UR UR4, R215 ;  /* 0x00000000d70472ca */ /* 0x000fe400000e0000 */
[----:B------:R-:W-:Y:S02]  /*c750*/  SHF.R.S32.HI R19, RZ, 0x1f, R18 ;  /* 0x0000001fff137819 */ /* 0x000fe40000011412 */
[----:B-----5:R-:W-:-:S05]  /*c760*/  SHF.R.S32.HI R4, RZ, 0x1f, R13 ;  /* 0x0000001fff047819 */ /* 0x020fca000001140d */
[----:B------:R-:W-:Y:S02]  /*c770*/  USHF.R.S32.HI UR7, URZ, 0x1f, UR7 ;  /* 0x0000001f3f077899 */ /* 0x000fe40008011407 */
[----:B------:R-:W-:Y:S02]  /*c780*/  USEL UR8, UR6, URZ, !UP0 ;  /* 0x0000003f06087287 */ /* 0x000fe4000c000000 */
[----:B------:R-:W-:Y:S01]  /*c790*/  USEL UR9, UR4, URZ, !UP0 ;  /* 0x0000003f04097287 */ /* 0x000fe2000c000000 */
[----:B------:R-:W-:Y:S11]  /*c7a0*/  @P0 BRA `(.L_x_294) ;  /* 0x0000000000680947 */ /* 0x000ff60003800000 */
[----:B------:R-:W0:Y:S02]  /*c7b0*/  S2R R0, SR_TID.X ;  /* 0x0000000000007919 */ /* 0x000e240000002100 */
[----:B0-----:R-:W-:-:S04]  /*c7c0*/  IMAD R0, R212, 0x80, R0 ;  /* 0x00000080d4007824 */ /* 0x001fc800078e0200 */
[----:B------:R-:W-:-:S05]  /*c7d0*/  VIADD R0, R0, 0xffffff80 ;  /* 0xffffff8000007836 */ /* 0x000fca0000000000 */
[----:B------:R-:W-:-:S13]  /*c7e0*/  ISETP.GE.AND P0, PT, R0, R11, PT ;  /* 0x0000000b0000720c */ /* 0x000fda0003f06270 */
[----:B------:R-:W-:Y:S05]  /*c7f0*/  @P0 BRA `(.L_x_294) ;  /* 0x0000000000540947 */ /* 0x000fea0003800000 */
[----:B------:R-:W-:Y:S01]  /*c800*/  R2UR UR6, R213 ;  /* 0x00000000d50672ca */ /* 0x000fe200000e0000 */
[----:B------:R-:W-:Y:S01]  /*c810*/  ULDC.64 UR10, c[0x0][0xb70] ;  /* 0x0002dc00000a7ab9 */ /* 0x000fe20000000a00 */
[C---:B-1----:R-:W-:Y:S01]  /*c820*/  IADD3 R2, P0, R0.reuse, R13, RZ ;  /* 0x0000000d00027210 */ /* 0x042fe20007f1e0ff */
[----:B------:R-:W-:Y:S02]  /*c830*/  UIMAD UR4, UR7, UR10, URZ ;  /* 0x0000000a070472a4 */ /* 0x000fe4000f8e023f */
[----:B------:R-:W-:Y:S01]  /*c840*/  IMAD.U32 R9, RZ, RZ, UR10 ;  /* 0x0000000aff097e24 */ /* 0x000fe2000f8e00ff */
[----:B------:R-:W-:Y:S01]  /*c850*/  ULDC.64 UR12, c[0x0][0x208] ;  /* 0x00008200000c7ab9 */ /* 0x000fe20000000a00 */
[----:B------:R-:W-:-:S06]  /*c860*/  LEA.HI.X.SX32 R3, R0, R4, 0x1, P0 ;  /* 0x0000000400037211 */ /* 0x000fcc00000f0eff */
[----:B------:R-:W-:Y:S02]  /*c870*/  UIMAD UR4, UR6, UR11, UR4 ;  /* 0x0000000b060472a4 */ /* 0x000fe4000f8e0204 */
[----:B------:R-:W-:Y:S01]  /*c880*/  IMAD.WIDE.U32 R2, R9, UR6, R2 ;  /* 0x0000000609027c25 */ /* 0x000fe2000f8e0002 */
[----:B------:R-:W-:Y:S02]  /*c890*/  ULDC.64 UR10, c[0x0][0xb78] ;  /* 0x0002de00000a7ab9 */ /* 0x000fe40000000a00 */
[----:B------:R-:W-:Y:S01]  /*c8a0*/  UIMAD UR6, UR9, UR10, URZ ;  /* 0x0000000a090672a4 */ /* 0x000fe2000f8e023f */
[----:B------:R-:W-:Y:S02]  /*c8b0*/  VIADD R3, R3, UR4 ;  /* 0x0000000403037c36 */ /* 0x000fe40008000000 */
[----:B------:R-:W-:Y:S01]  /*c8c0*/  IMAD.U32 R9, RZ, RZ, UR10 ;  /* 0x0000000aff097e24 */ /* 0x000fe2000f8e00ff */
[----:B------:R-:W-:-:S03]  /*c8d0*/  UIMAD UR6, UR8, UR11, UR6 ;  /* 0x0000000b080672a4 */ /* 0x000fc6000f8e0206 */
[----:B------:R-:W-:Y:S01]  /*c8e0*/  IMAD.WIDE.U32 R2, R9, UR8, R2 ;  /* 0x0000000809027c25 */ /* 0x000fe2000f8e0002 */
[----:B------:R-:W-:-:S03]  /*c8f0*/  ULDC.64 UR10, c[0x0][0xb40] ;  /* 0x0002d000000a7ab9 */ /* 0x000fc60000000a00 */
[----:B------:R-:W-:Y:S01]  /*c900*/  VIADD R3, R3, UR6 ;  /* 0x0000000603037c36 */ /* 0x000fe20008000000 */
[----:B------:R-:W-:-:S04]  /*c910*/  LEA R8, P0, R2, UR10, 0x2 ;  /* 0x0000000a02087c11 */ /* 0x000fc8000f8010ff */
[----:B------:R-:W-:Y:S01]  /*c920*/  LEA.HI.X R9, R2, UR11, R3, 0x2, P0 ;  /* 0x0000000b02097c11 */ /* 0x000fe200080f1403 */
[----:B------:R-:W-:-:S05]  /*c930*/  IMAD.MOV.U32 R3, RZ, RZ, -0x800000 ;  /* 0xff800000ff037424 */ /* 0x000fca00078e00ff */
[----:B------:R0:W-:Y:S03]  /*c940*/  STG.E desc[UR12][R8.64], R3 ;  /* 0x0000000308007986 */ /* 0x0001e6000c10190c */
.L_x_294:
[----:B------:R-:W-:Y:S05]  /*c950*/  BSYNC B1 ;  /* 0x0000000000017941 */ /* 0x000fea0003800000 */
.L_x_293:
[----:B------:R-:W-:Y:S01]  /*c960*/  ULDC.64 UR10, c[0x0][0xaa0] ;  /* 0x0002a800000a7ab9 */ /* 0x000fe20000000a00 */
[----:B------:R-:W-:Y:S01]  /*c970*/  R2UR UR6, R213 ;  /* 0x00000000d50672ca */ /* 0x000fe200000e0000 */
[----:B------:R-:W-:Y:S01]  /*c980*/  IMAD R0, R4, UR10, RZ ;  /* 0x0000000a04007c24 */ /* 0x000fe2000f8e02ff */
[----:B------:R-:W-:Y:S01]  /*c990*/  BSSY B1, `(.L_x_295) ;  /* 0x0000032000017945 */ /* 0x000fe20003800000 */
[----:B01----:R-:W-:-:S04]  /*c9a0*/  IMAD.WIDE.U32 R2, R13, UR10, R18 ;  /* 0x0000000a0d027c25 */ /* 0x003fc8000f8e0012 */
[----:B------:R-:W-:Y:S01]  /*c9b0*/  IMAD R13, R13, UR11, R0 ;  /* 0x0000000b0d0d7c24 */ /* 0x000fe2000f8e0200 */
[----:B------:R-:W-:Y:S01]  /*c9c0*/  ULDC.64 UR10, c[0x0][0xae0] ;  /* 0x0002b800000a7ab9 */ /* 0x000fe20000000a00 */
[----:B------:R-:W-:Y:S01]  /*c9d0*/  IMAD R15, R212, -0x80, R11 ;  /* 0xffffff80d40f7824 */ /* 0x000fe200078e020b */
[----:B------:R-:W-:Y:S02]  /*c9e0*/  UIMAD UR4, UR7, UR10, URZ ;  /* 0x0000000a070472a4 */ /* 0x000fe4000f8e023f */
[----:B------:R-:W-:Y:S01]  /*c9f0*/  IMAD.U32 R9, RZ, RZ, UR10 ;  /* 0x0000000aff097e24 */ /* 0x000fe2000f8e00ff */
[----:B------:R-:W-:Y:S01]  /*ca00*/  IADD3 R3, R3, R13, RZ ;  /* 0x0000000d03037210 */ /* 0x000fe20007ffe0ff */
[C---:B------:R-:W-:Y:S01]  /*ca10*/  VIADD R0, R22.reuse, 0x20 ;  /* 0x0000002016007836 */ /* 0x040fe20000000000 */
[----:B------:R-:W-:Y:S01]  /*ca20*/  UIMAD UR4, UR6, UR11, UR4 ;  /* 0x0000000b060472a4 */ /* 0x000fe2000f8e0204 */
[CC--:B------:R-:W-:Y:S01]  /*ca30*/  ISETP.GE.AND P2, PT, R22.reuse, R15.reuse, PT ;  /* 0x0000000f1600720c */ /* 0x0c0fe20003f46270 */
[----:B------:R-:W-:Y:S01]  /*ca40*/  VIADD R4, R22, 0x40 ;  /* 0x0000004016047836 */ /* 0x000fe20000000000 */
[----:B------:R-:W-:Y:S01]  /*ca50*/  SHF.R.S32.HI R11, RZ, 0x1f, R22 ;  /* 0x0000001fff0b7819 */ /* 0x000fe20000011416 */
[----:B------:R-:W-:Y:S01]  /*ca60*/  IMAD.WIDE.U32 R2, R9, UR6, R2 ;  /* 0x0000000609027c25 */ /* 0x000fe2000f8e0002 */
[----:B------:R-:W-:Y:S01]  /*ca70*/  ULDC.64 UR6, c[0x0][0xae8] ;  /* 0x0002ba0000067ab9 */ /* 0x000fe20000000a00 */
[----:B------:R-:W-:-:S02]  /*ca80*/  ISETP.GE.AND P1, PT, R0, R15, PT ;  /* 0x0000000f0000720c */ /* 0x000fc40003f26270 */
[----:B------:R-:W-:Y:S01]  /*ca90*/  VIADD R3, R3, UR4 ;  /* 0x0000000403037c36 */ /* 0x000fe20008000000 */
[----:B------:R-:W-:Y:S02]  /*caa0*/  UIMAD UR4, UR9, UR6, URZ ;  /* 0x00000006090472a4 */ /* 0x000fe4000f8e023f */
[----:B------:R-:W-:Y:S01]  /*cab0*/  IMAD.U32 R9, RZ, RZ, UR6 ;  /* 0x00000006ff097e24 */ /* 0x000fe2000f8e00ff */
[----:B------:R-:W-:Y:S01]  /*cac0*/  ISETP.GE.AND P0, PT, R4, R15, PT ;  /* 0x0000000f0400720c */ /* 0x000fe20003f06270 */
[----:B------:R-:W-:Y:S01]  /*cad0*/  IMAD.MOV.U32 R10, RZ, RZ, R22 ;  /* 0x000000ffff0a7224 */ /* 0x000fe200078e0016 */
[----:B------:R-:W-:Y:S02]  /*cae0*/  UIMAD UR4, UR8, UR7, UR4 ;  /* 0x00000007080472a4 */ /* 0x000fe4000f8e0204 */
[----:B------:R-:W-:-:S04]  /*caf0*/  IMAD.WIDE.U32 R8, R9, UR8, R2 ;  /* 0x0000000809087c25 */ /* 0x000fc8000f8e0002 */
[----:B------:R-:W-:-:S04]  /*cb00*/  IMAD.WIDE R10, R212, 0x80, R10 ;  /* 0x00000080d40a7825 */ /* 0x000fc800078e020a */
[----:B------:R-:W-:Y:S02]  /*cb10*/  VIADD R19, R9, UR4 ;  /* 0x0000000409137c36 */ /* 0x000fe40008000000 */
[----:B------:R-:W-:Y:S01]  /*cb20*/  VIADD R0, R22, 0x60 ;  /* 0x0000006016007836 */ /* 0x000fe20000000000 */
[----:B------:R-:W-:Y:S06]  /*cb30*/  @P2 BRA `(.L_x_296) ;  /* 0x00000000005c2947 */ /* 0x000fec0003800000 */
[C---:B------:R-:W-:Y:S01]  /*cb40*/  VIADD R2, R18.reuse, 0x40 ;  /* 0x0000004012027836 */ /* 0x040fe20000000000 */
[C---:B------:R-:W-:Y:S01]  /*cb50*/  IADD3 R3, R18.reuse, 0x80, RZ ;  /* 0x0000008012037810 */ /* 0x040fe20007ffe0ff */
[----:B------:R-:W-:Y:S01]  /*cb60*/  ULDC UR4, c[0x0][0xa8c] ;  /* 0x0002a30000047ab9 */ /* 0x000fe20000000800 */
[----:B------:R-:W-:Y:S01]  /*cb70*/  ULDC.64 UR6, c[0x0][0xad8] ;  /* 0x0002b60000067ab9 */ /* 0x000fe20000000a00 */
[----:B------:R-:W-:Y:S01]  /*cb80*/  VIADD R4, R18, 0xc0 ;  /* 0x000000c012047836 */ /* 0x000fe20000000000 */
[----:B------:R-:W-:Y:S01]  /*cb90*/  ISETP.GE.AND P4, PT, R2, UR4, PT ;  /* 0x0000000402007c0c */ /* 0x000fe2000bf86270 */
[----:B------:R-:W-:Y:S01]  /*cba0*/  IMAD R13, R11, UR6, RZ ;  /* 0x000000060b0d7c24 */ /* 0x000fe2000f8e02ff */
[----:B------:R-:W-:Y:S01]  /*cbb0*/  ISETP.GE.AND P5, PT, R3, UR4, PT ;  /* 0x0000000403007c0c */ /* 0x000fe2000bfa6270 */
[----:B------:R-:W-:Y:S01]  /*cbc0*/  IMAD.MOV.U32 R2, RZ, RZ, R8 ;  /* 0x000000ffff027224 */ /* 0x000fe200078e0008 */
[----:B------:R-:W-:Y:S01]  /*cbd0*/  ISETP.GE.AND P3, PT, R18, UR4, PT ;  /* 0x0000000412007c0c */ /* 0x000fe2000bf66270 */
[----:B------:R-:W-:Y:S01]  /*cbe0*/  IMAD.MOV.U32 R3, RZ, RZ, R19 ;  /* 0x000000ffff037224 */ /* 0x000fe200078e0013 */
[----:B------:R-:W-:Y:S01]  /*cbf0*/  ISETP.GE.AND P6, PT, R4, UR4, PT ;  /* 0x0000000404007c0c */ /* 0x000fe2000bfc6270 */
[C---:B------:R-:W-:Y:S01]  /*cc00*/  IMAD R13, R10.reuse, UR7, R13 ;  /* 0x000000070a0d7c24 */ /* 0x040fe2000f8e020d */
[----:B------:R-:W-:Y:S01]  /*cc10*/  ULDC.64 UR8, c[0x0][0x208] ;  /* 0x0000820000087ab9 */ /* 0x000fe20000000a00 */
[----:B------:R-:W-:Y:S01]  /*cc20*/  IMAD.WIDE.U32 R2, R10, UR6, R2 ;  /* 0x000000060a027c25 */ /* 0x000fe2000f8e0002 */
[----:B------:R-:W-:-:S03]  /*cc30*/  ULDC.64 UR6, c[0x0][0xa80] ;  /* 0x0002a00000067ab9 */ /* 0x000fc60000000a00 */
[----:B------:R-:W-:Y:S01]  /*cc40*/  IMAD.IADD R3, R3, 0x1, R13 ;  /* 0x0000000103037824 */ /* 0x000fe200078e020d */
[----:B------:R-:W-:-:S04]  /*cc50*/  LEA R12, P2, R2, UR6, 0x1 ;  /* 0x00000006020c7c11 */ /* 0x000fc8000f8408ff */
[----:B------:R-:W-:-:S05]  /*cc60*/  LEA.HI.X R13, R2, UR7, R3, 0x1, P2 ;  /* 0x00000007020d7c11 */ /* 0x000fca00090f0c03 */
[----:B------:R0:W-:Y:S04]  /*cc70*/  @!P3 STG.E.128 desc[UR8][R12.64], RZ ;  /* 0x000000ff0c00b986 */ /* 0x0001e8000c101d08 */
[----:B------:R0:W-:Y:S04]  /*cc80*/  @!P4 STG.E.128 desc[UR8][R12.64+0x80], RZ ;  /* 0x000080ff0c00c986 */ /* 0x0001e8000c101d08 */
[----:B------:R0:W-:Y:S04]  /*cc90*/  @!P5 STG.E.128 desc[UR8][R12.64+0x100], RZ ;  /* 0x000100ff0c00d986 */ /* 0x0001e8000c101d08 */
[----:B------:R0:W-:Y:S02]  /*cca0*/  @!P6 STG.E.128 desc[UR8][R12.64+0x180], RZ ;  /* 0x000180ff0c00e986 */ /* 0x0001e4000c101d08 */
.L_x_296:
[----:B------:R-:W-:Y:S05]  /*ccb0*/  BSYNC B1 ;  /* 0x0000000000017941 */ /* 0x000fea0003800000 */
.L_x_295:
[----:B------:R-:W-:Y:S01]  /*ccc0*/  BSSY B1, `(.L_x_297) ;  /* 0x000001c000017945 */ /* 0x000fe20003800000 */
[----:B------:R-:W-:-:S03]  /*ccd0*/  ISETP.GE.AND P2, PT, R0, R15, PT ;  /* 0x0000000f0000720c */ /* 0x000fc60003f46270 */
[----:B------:R-:W-:Y:S10]  /*cce0*/  @P1 BRA `(.L_x_298) ;  /* 0x0000000000641947 */ /* 0x000ff40003800000 */
[----:B0-----:R-:W-:Y:S01]  /*ccf0*/  IADD3 R13, P1, R10, 0x20, RZ ;  /* 0x000000200a0d7810 */ /* 0x001fe20007f3e0ff */
[C---:B------:R-:W-:Y:S01]  /*cd00*/  VIADD R3, R18.reuse, 0x80 ;  /* 0x0000008012037836 */ /* 0x040fe20000000000 */
[----:B------:R-:W-:Y:S01]  /*cd10*/  ULDC UR4, c[0x0][0xa8c] ;  /* 0x0002a30000047ab9 */ /* 0x000fe20000000800 */
[C---:B------:R-:W-:Y:S01]  /*cd20*/  VIADD R2, R18.reuse, 0x40 ;  /* 0x0000004012027836 */ /* 0x040fe20000000000 */
        /* <DEDUP_REMOVED lines=14> */
[----:B------:R-:W-:Y:S01]  /*ce10*/  LEA R12, P1, R2, UR6, 0x1 ;  /* 0x00000006020c7c11 */ /* 0x000fe2000f8208ff */
[----:B------:R-:W-:-:S05]  /*ce20*/  IMAD.IADD R3, R3, 0x1, R13 ;  /* 0x0000000103037824 */ /* 0x000fca00078e020d */
[----:B------:R-:W-:-:S05]  /*ce30*/  LEA.HI.X R13, R2, UR7, R3, 0x1, P1 ;  /* 0x00000007020d7c11 */ /* 0x000fca00088f0c03 */
[----:B------:R1:W-:Y:S04]  /*ce40*/  @!P3 STG.E.128 desc[UR8][R12.64], RZ ;  /* 0x000000ff0c00b986 */ /* 0x0003e8000c101d08 */
[----:B------:R1:W-:Y:S04]  /*ce50*/  @!P4 STG.E.128 desc[UR8][R12.64+0x80], RZ ;  /* 0x000080ff0c00c986 */ /* 0x0003e8000c101d08 */
[----:B------:R1:W-:Y:S04]  /*ce60*/  @!P5 STG.E.128 desc[UR8][R12.64+0x100], RZ ;  /* 0x000100ff0c00d986 */ /* 0x0003e8000c101d08 */
[----:B------:R1:W-:Y:S02]  /*ce70*/  @!P6 STG.E.128 desc[UR8][R12.64+0x180], RZ ;  /* 0x000180ff0c00e986 */ /* 0x0003e4000c101d08 */
.L_x_298:
[----:B------:R-:W-:Y:S05]  /*ce80*/  BSYNC B1 ;  /* 0x0000000000017941 */ /* 0x000fea0003800000 */
.L_x_297:
[----:B------:R-:W-:Y:S04]  /*ce90*/  BSSY B1, `(.L_x_299) ;  /* 0x000001b000017945 */ /* 0x000fe80003800000 */
[----:B------:R-:W-:Y:S05]  /*cea0*/  @P0 BRA `(.L_x_300) ;  /* 0x0000000000640947 */ /* 0x000fea0003800000 */
[----:B01----:R-:W-:Y:S01]  /*ceb0*/  IADD3 R13, P0, R10, 0x40, RZ ;  /* 0x000000400a0d7810 */ /* 0x003fe20007f1e0ff */
        /* <DEDUP_REMOVED lines=24> */
.L_x_300:
[----:B------:R-:W-:Y:S05]  /*d040*/  BSYNC B1 ;  /* 0x0000000000017941 */ /* 0x000fea0003800000 */
.L_x_299:
[----:B------:R-:W-:Y:S05]  /*d050*/  @P2 BRA `(.L_x_291) ;  /* 0x0000000000642947 */ /* 0x000fea0003800000 */
[----:B------:R-:W-:Y:S01]  /*d060*/  IADD3 R9, P0, R10, 0x60, RZ ;  /* 0x000000600a097810 */ /* 0x000fe20007f1e0ff */
[----:B------:R-:W-:Y:S01]  /*d070*/  VIADD R0, R18, 0x40 ;  /* 0x0000004012007836 */ /* 0x000fe20000000000 */
[----:B------:R-:W-:Y:S01]  /*d080*/  ULDC UR4, c[0x0][0xa8c] ;  /* 0x0002a30000047ab9 */ /* 0x000fe20000000800 */
[----:B------:R-:W-:Y:S01]  /*d090*/  MOV R3, R19 ;  /* 0x0000001300037202 */ /* 0x000fe20000000f00 */
[----:B------:R-:W-:Y:S01]  /*d0a0*/  ULDC.64 UR6, c[0x0][0xad8] ;  /* 0x0002b60000067ab9 */ /* 0x000fe20000000a00 */
[----:B------:R-:W-:Y:S01]  /*d0b0*/  IMAD.X R10, RZ, RZ, R11, P0 ;  /* 0x000000ffff0a7224 */ /* 0x000fe200000e060b */
[----:B------:R-:W-:Y:S01]  /*d0c0*/  ISETP.GE.AND P2, PT, R0, UR4, PT ;  /* 0x0000000400007c0c */ /* 0x000fe2000bf46270 */
[----:B------:R-:W-:Y:S01]  /*d0d0*/  IMAD.MOV.U32 R2, RZ, RZ, R8 ;  /* 0x000000ffff027224 */ /* 0x000fe200078e0008 */
[C---:B------:R-:W-:Y:S01]  /*d0e0*/  ISETP.GE.AND P1, PT, R18.reuse, UR4, PT ;  /* 0x0000000412007c0c */ /* 0x040fe2000bf26270 */
[----:B------:R-:W-:Y:S01]  /*d0f0*/  VIADD R4, R18, 0x80 ;  /* 0x0000008012047836 */ /* 0x000fe20000000000 */
[----:B------:R-:W-:Y:S01]  /*d100*/  ULDC.64 UR8, c[0x0][0x208] ;  /* 0x0000820000087ab9 */ /* 0x000fe20000000a00 */
[----:B------:R-:W-:-:S02]  /*d110*/  IMAD R10, R10, UR6, RZ ;  /* 0x000000060a0a7c24 */ /* 0x000fc4000f8e02ff */
[----:B------:R-:W-:Y:S01]  /*d120*/  VIADD R0, R18, 0xc0 ;  /* 0x000000c012007836 */ /* 0x000fe20000000000 */
[----:B------:R-:W-:Y:S01]  /*d130*/  ISETP.GE.AND P3, PT, R4, UR4, PT ;  /* 0x0000000404007c0c */ /* 0x000fe2000bf66270 */
        /* <DEDUP_REMOVED lines=11> */
.L_x_291:
[----:B------:R-:W-:Y:S05]  /*d1f0*/  BSYNC B0 ;  /* 0x0000000000007941 */ /* 0x000fea0003800000 */
.L_x_282:
[----:B------:R-:W-:Y:S02]  /*d200*/  ULDC UR4, c[0x0][0xc14] ;  /* 0x0003050000047ab9 */ /* 0x000fe40000000800 */
[----:B------:R-:W-:-:S13]  /*d210*/  ISETP.GE.AND P0, PT, R7, UR4, PT ;  /* 0x0000000407007c0c */ /* 0x000fda000bf06270 */
[----:B------:R-:W-:Y:S05]  /*d220*/  @!P0 BRA `(.L_x_301) ;  /* 0xffffff3800e48947 */ /* 0x000fea000383ffff */
[----:B------:R-:W-:Y:S05]  /*d230*/  EXIT ;  /* 0x000000000000794d */ /* 0x000fea0003800000 */
.L_x_257:
[----:B------:R-:W-:-:S08]  /*d240*/  NOP ;  /* 0x0000000000007918 */ /* 0x000fd00000000000 */
[----:B0-----:R-:W0:-:S00]  /*d250*/  USETMAXREG.DEALLOC.CTAPOOL 0x18 ;  /* 0x00000018000079c8 */ /* 0x001e0000080e0500 */
[----:B0-----:R-:W-:-:S06]  /*d260*/  LOP3.LUT R0, R0, 0x3, RZ, 0xc0, !PT ;  /* 0x0000000300007812 */ /* 0x001fcc00078ec0ff */
[----:B------:R-:W0:Y:S02]  /*d270*/  SHFL.IDX PT, R0, R0, RZ, 0x1f ;  /* 0x00001fff00007589 */ /* 0x000e2400000e0000 */
[----:B0-----:R-:W-:-:S13]  /*d280*/  ISETP.NE.AND P0, PT, R0, RZ, PT ;  /* 0x000000ff0000720c */ /* 0x001fda0003f05270 */
[----:B------:R-:W-:Y:S05]  /*d290*/  @P0 EXIT ;  /* 0x000000000000094d */ /* 0x000fea0003800000 */
[----:B------:R-:W0:Y:S01]  /*d2a0*/  S2R R2, SR_TID.X ;  /* 0x0000000000027919 */ /* 0x000e220000002100 */
[----:B------:R-:W-:Y:S01]  /*d2b0*/  LOP3.LUT R4, R4, 0xffffffdf, RZ, 0xc0, !PT ;  /* 0xffffffdf04047812 */ /* 0x000fe200078ec0ff */
[----:B------:R-:W-:Y:S01]  /*d2c0*/  ULDC UR5, c[0x0][0xc14] ;  /* 0x0003050000057ab9 */ /* 0x000fe20000000800 */
[----:B------:R-:W-:Y:S01]  /*d2d0*/  IMAD.MOV.U32 R0, RZ, RZ, RZ ;  /* 0x000000ffff007224 */ /* 0x000fe200078e00ff */
[----:B------:R-:W-:Y:S01]  /*d2e0*/  ULDC.64 UR6, c[0x0][0x208] ;  /* 0x0000820000067ab9 */ /* 0x000fe20000000a00 */
[----:B------:R-:W-:Y:S01]  /*d2f0*/  ULDC UR4, c[0x0][0xc10] ;  /* 0x0003040000047ab9 */ /* 0x000fe20000000800 */
[----:B0-----:R-:W-:-:S04]  /*d300*/  LOP3.LUT R8, R2, 0x1f, RZ, 0xc0, !PT ;  /* 0x0000001f02087812 */ /* 0x001fc800078ec0ff */
[----:B------:R-:W-:-:S13]  /*d310*/  ISETP.NE.AND P0, PT, R8, 0x1f, PT ;  /* 0x0000001f0800780c */ /* 0x000fda0003f05270 */
[----:B------:R-:W-:Y:S02]  /*d320*/  @P0 LOP3.LUT R4, R4, 0x20, RZ, 0xfc, !PT ;  /* 0x0000002004040812 */ /* 0x000fe400078efcff */
[----:B------:R-:W-:-:S13]  /*d330*/  ISETP.GE.OR P0, PT, R8, UR5, !P0 ;  /* 0x0000000508007c0c */ /* 0x000fda000c706670 */
[----:B------:R-:W0:Y:S02]  /*d340*/  @!P0 LDC.64 R2, c[0x0][0xc58] ;  /* 0x00031600ff028b82 */ /* 0x000e240000000a00 */
[----:B0-----:R-:W-:-:S05]  /*d350*/  @!P0 IMAD.WIDE.U32 R2, R8, 0x4, R2 ;  /* 0x0000000408028825 */ /* 0x001fca00078e0002 */
[----:B------:R-:W2:Y:S01]  /*d360*/  @!P0 LDG.E R0, desc[UR6][R2.64] ;  /* 0x0000000602008981 */ /* 0x000ea2000c1e1900 */
[C---:B------:R-:W-:Y:S01]  /*d370*/  ISETP.NE.AND P1, PT, R8.reuse, RZ, PT ;  /* 0x000000ff0800720c */ /* 0x040fe20003f25270 */
[----:B------:R-:W0:Y:S01]  /*d380*/  S2UR UR6, SR_CTAID.X ;  /* 0x00000000000679c3 */ /* 0x000e220000002500 */
[----:B------:R-:W-:Y:S01]  /*d390*/  ISETP.GE.U32.AND P0, PT, R8, 0x2, PT ;  /* 0x000000020800780c */ /* 0x000fe20003f06070 */
[----:B------:R-:W-:Y:S01]  /*d3a0*/  IMAD.MOV.U32 R16, RZ, RZ, RZ ;  /* 0x000000ffff107224 */ /* 0x000fe200078e00ff */
[----:B------:R-:W-:Y:S01]  /*d3b0*/  LOP3.LUT R4, R4, 0xfffffffe, RZ, 0xc0, !PT ;  /* 0xfffffffe04047812 */ /* 0x000fe200078ec0ff */
[----:B------:R-:W-:-:S08]  /*d3c0*/  IMAD.MOV.U32 R19, RZ, RZ, RZ ;  /* 0x000000ffff137224 */ /* 0x000fd000078e00ff */
[----:B------:R-:W-:-:S04]  /*d3d0*/  @P1 LOP3.LUT R4, R4, 0x1, RZ, 0xfc, !PT ;  /* 0x0000000104041812 */ /* 0x000fc800078efcff */
[----:B------:R-:W-:-:S04]  /*d3e0*/  LOP3.LUT R4, R4, 0xffffffef, RZ, 0xc0, !PT ;  /* 0xffffffef04047812 */ /* 0x000fc800078ec0ff */
[----:B------:R-:W-:-:S04]  /*d3f0*/  @P0 LOP3.LUT R4, R4, 0x10, RZ, 0xfc, !PT ;  /* 0x0000001004040812 */ /* 0x000fc800078efcff */
[----:B------:R-:W-:Y:S01]  /*d400*/  LOP3.LUT R4, R4, 0xfffffff7, RZ, 0xc0, !PT ;  /* 0xfffffff704047812 */ /* 0x000fe200078ec0ff */
[----:B--2---:R-:W1:Y:S02]  /*d410*/  SHFL.UP PT, R5, R0, 0x1, RZ ;  /* 0x0420000000057989 */ /* 0x004e6400000e00ff */
[----:B-1----:R-:W-:-:S05]  /*d420*/  SEL R5, R5, RZ, P1 ;  /* 0x000000ff05057207 */ /* 0x002fca0000800000 */
[----:B------:R-:W-:-:S05]  /*d430*/  IMAD.IADD R5, R0, 0x1, R5 ;  /* 0x0000000100057824 */ /* 0x000fca00078e0205 */
[----:B------:R-:W1:Y:S02]  /*d440*/  SHFL.UP PT, R6, R5, 0x2, RZ ;  /* 0x0440000005067989 */ /* 0x000e6400000e00ff */
[----:B-1----:R-:W-:Y:S02]  /*d450*/  SEL R6, R6, RZ, P0 ;  /* 0x000000ff06067207 */ /* 0x002fe40000000000 */
[----:B------:R-:W-:-:S03]  /*d460*/  ISETP.GE.U32.AND P0, PT, R8, 0x4, PT ;  /* 0x000000040800780c */ /* 0x000fc60003f06070 */
[----:B------:R-:W-:-:S05]  /*d470*/  IMAD.IADD R6, R5, 0x1, R6 ;  /* 0x0000000105067824 */ /* 0x000fca00078e0206 */
[----:B------:R-:W1:Y:S05]  /*d480*/  SHFL.UP PT, R7, R6, 0x4, RZ ;  /* 0x0480000006077989 */ /* 0x000e6a00000e00ff */
[----:B------:R-:W-:-:S04]  /*d490*/  @P0 LOP3.LUT R4, R4, 0x8, RZ, 0xfc, !PT ;  /* 0x0000000804040812 */ /* 0x000fc800078efcff */
[----:B------:R-:W-:Y:S02]  /*d4a0*/  LOP3.LUT R4, R4, 0xfffffffb, RZ, 0xc0, !PT ;  /* 0xfffffffb04047812 */ /* 0x000fe400078ec0ff */
[----:B-1----:R-:W-:Y:S02]  /*d4b0*/  SEL R7, R7, RZ, P0 ;  /* 0x000000ff07077207 */ /* 0x002fe40000000000 */
[----:B------:R-:W-:-:S03]  /*d4c0*/  ISETP.GE.U32.AND P0, PT, R8, 0x8, PT ;  /* 0x000000080800780c */ /* 0x000fc60003f06070 */
[----:B------:R-:W-:-:S05]  /*d4d0*/  IMAD.IADD R7, R6, 0x1, R7 ;  /* 0x0000000106077824 */ /* 0x000fca00078e0207 */
[----:B------:R-:W1:Y:S05]  /*d4e0*/  SHFL.UP PT, R2, R7, 0x8, RZ ;  /* 0x0500000007027989 */ /* 0x000e6a00000e00ff */
[----:B------:R-:W-:-:S04]  /*d4f0*/  @P0 LOP3.LUT R4, R4, 0x4, RZ, 0xfc, !PT ;  /* 0x0000000404040812 */ /* 0x000fc800078efcff */
[----:B------:R-:W-:Y:S02]  /*d500*/  LOP3.LUT R4, R4, 0xfffffffd, RZ, 0xc0, !PT ;  /* 0xfffffffd04047812 */ /* 0x000fe400078ec0ff */
[----:B-1----:R-:W-:Y:S02]  /*d510*/  SEL R2, R2, RZ, P0 ;  /* 0x000000ff02027207 */ /* 0x002fe40000000000 */
[----:B------:R-:W-:Y:S02]  /*d520*/  ISETP.GE.U32.AND P0, PT, R8, 0x10, PT ;  /* 0x000000100800780c */ /* 0x000fe40003f06070 */
[----:B------:R-:W-:-:S05]  /*d530*/  IADD3 R3, R7, R2, RZ ;  /* 0x0000000207037210 */ /* 0x000fca0007ffe0ff */
[----:B------:R-:W1:Y:S06]  /*d540*/  SHFL.UP PT, R2, R3, 0x10, RZ ;  /* 0x0600000003027989 */ /* 0x000e6c00000e00ff */
[----:B------:R-:W-:Y:S02]  /*d550*/  @P0 LOP3.LUT R4, R4, 0x2, RZ, 0xfc, !PT ;  /* 0x0000000204040812 */ /* 0x000fe400078efcff */
[----:B-1----:R-:W-:-:S05]  /*d560*/  SEL R2, R2, RZ, P0 ;  /* 0x000000ff02027207 */ /* 0x002fca0000000000 */
[----:B------:R-:W-:-:S05]  /*d570*/  IMAD.IADD R2, R3, 0x1, R2 ;  /* 0x0000000103027824 */ /* 0x000fca00078e0202 */
[----:B------:R-:W1:Y:S02]  /*d580*/  SHFL.IDX PT, R5, R2, 0x1f, 0x1f ;  /* 0x03e01f0002057f89 */ /* 0x000e6400000e0000 */
[----:B-1----:R-:W-:-:S04]  /*d590*/  IMAD R5, R5, UR4, RZ ;  /* 0x0000000405057c24 */ /* 0x002fc8000f8e02ff */
[----:B------:R-:W-:Y:S01]  /*d5a0*/  IMAD.MOV.U32 R6, RZ, RZ, R5 ;  /* 0x000000ffff067224 */ /* 0x000fe200078e0005 */
[----:B0-----:R-:W-:-:S13]  /*d5b0*/  ISETP.GT.AND P0, PT, R5, UR6, PT ;  /* 0x0000000605007c0c */ /* 0x001fda000bf04270 */
[----:B------:R-:W-:Y:S05]  /*d5c0*/  @P0 BRA `(.L_x_302) ;  /* 0x0000000000c40947 */ /* 0x000fea0003800000 */
[----:B------:R-:W-:Y:S01]  /*d5d0*/  IMAD.MOV.U32 R5, RZ, RZ, R6 ;  /* 0x000000ffff057224 */ /* 0x000fe200078e0006 */
[----:B------:R-:W-:Y:S01]  /*d5e0*/  ULDC UR5, c[0x0][0xc14] ;  /* 0x0003050000057ab9 */ /* 0x000fe20000000800 */
[----:B------:R-:W-:Y:S01]  /*d5f0*/  IMAD.MOV.U32 R19, RZ, RZ, RZ ;  /* 0x000000ffff137224 */ /* 0x000fe200078e00ff */
[----:B------:R-:W-:Y:S01]  /*d600*/  ULDC UR7, c[0x0][0xc14] ;  /* 0x0003050000077ab9 */ /* 0x000fe20000000800 */
[----:B------:R-:W-:-:S05]  /*d610*/  ULDC UR4, c[0x0][0xc10] ;  /* 0x0003040000047ab9 */ /* 0x000fca0000000800 */
.L_x_306:
[----:B------:R-:W-:Y:S02]  /*d620*/  VIADD R0, R19, 0x1f ;  /* 0x0000001f13007836 */ /* 0x000fe40000000000 */
[----:B------:R-:W-:-:S03]  /*d630*/  IMAD.U32 R19, RZ, RZ, UR7 ;  /* 0x00000007ff137e24 */ /* 0x000fc6000f8e00ff */
[----:B------:R-:W-:-:S13]  /*d640*/  ISETP.GE.AND P0, PT, R0, UR5, PT ;  /* 0x0000000500007c0c */ /* 0x000fda000bf06270 */
[----:B------:R-:W-:Y:S05]  /*d650*/  @P0 BRA `(.L_x_303) ;  /* 0x0000000400440947 */ /* 0x000fea0003800000 */
[----:B------:R-:W0:Y:S01]  /*d660*/  S2R R2, SR_TID.X ;  /* 0x0000000000027919 */ /* 0x000e220000002100 */
[----:B------:R-:W-:Y:S01]  /*d670*/  IMAD.MOV.U32 R19, RZ, RZ, R0 ;  /* 0x000000ffff137224 */ /* 0x000fe200078e0000 */
[----:B------:R-:W-:Y:S01]  /*d680*/  BSSY B0, `(.L_x_304) ;  /* 0x000000b000007945 */ /* 0x000fe20003800000 */
[----:B------:R-:W-:Y:S01]  /*d690*/  IMAD.MOV.U32 R0, RZ, RZ, RZ ;  /* 0x000000ffff007224 */ /* 0x000fe200078e00ff */
[----:B0-----:R-:W-:-:S04]  /*d6a0*/  LOP3.LUT R8, R2, 0x1f, RZ, 0xc0, !PT ;  /* 0x0000001f02087812 */ /* 0x001fc800078ec0ff */
[C---:B------:R-:W-:Y:S02]  /*d6b0*/  ISETP.NE.AND P1, PT, R8.reuse, 0x1f, PT ;  /* 0x0000001f0800780c */ /* 0x040fe40003f25270 */
[----:B------:R-:W-:-:S04]  /*d6c0*/  IADD3 R7, R8, R19, RZ ;  /* 0x0000001308077210 */ /* 0x000fc80007ffe0ff */
[----:B------:R-:W-:-:S13]  /*d6d0*/  ISETP.GE.OR P0, PT, R7, UR5, !P1 ;  /* 0x0000000507007c0c */ /* 0x000fda000cf06670 */
[----:B------:R-:W-:Y:S05]  /*d6e0*/  @P0 BRA `(.L_x_305) ;  /* 0x0000000000100947 */ /* 0x000fea0003800000 */
[----:B------:R-:W0:Y:S01]  /*d6f0*/  LDC.64 R2, c[0x0][0xc58] ;  /* 0x00031600ff027b82 */ /* 0x000e220000000a00 */
[----:B------:R-:W-:Y:S01]  /*d700*/  ULDC.64 UR8, c[0x0][0x208] ;  /* 0x0000820000087ab9 */ /* 0x000fe20000000a00 */
[----:B0-----:R-:W-:-:S05]  /*d710*/  IMAD.WIDE R2, R7, 0x4, R2 ;  /* 0x0000000407027825 */ /* 0x001fca00078e0202 */
[----:B------:R0:W5:Y:S02]  /*d720*/  LDG.E R0, desc[UR8][R2.64] ;  /* 0x0000000802007981 */ /* 0x000164000c1e1900 */
.L_x_305:
[----:B------:R-:W-:Y:S05]  /*d730*/  BSYNC B0 ;  /* 0x0000000000007941 */ /* 0x000fea0003800000 */
.L_x_304:
[----:B0----5:R-:W0:Y:S01]  /*d740*/  SHFL.UP PT, R2, R0, 0x1, RZ ;  /* 0x0420000000027989 */ /* 0x021e2200000e00ff */
[C---:B------:R-:W-:Y:S02]  /*d750*/  ISETP.NE.AND P0, PT, R8.reuse, RZ, PT ;  /* 0x000000ff0800720c */ /* 0x040fe40003f05270 */
[----:B------:R-:W-:Y:S02]  /*d760*/  ISETP.GE.U32.AND P1, PT, R8, 0x2, PT ;  /* 0x000000020800780c */ /* 0x000fe40003f26070 */
[----:B0-----:R-:W-:Y:S02]  /*d770*/  SEL R3, R2, RZ, P0 ;  /* 0x000000ff02037207 */ /* 0x001fe40000000000 */
[----:B------:R-:W-:-:S03]  /*d780*/  ISETP.GE.U32.AND P0, PT, R8, 0x4, PT ;  /* 0x000000040800780c */ /* 0x000fc60003f06070 */
[----:B------:R-:W-:-:S05]  /*d790*/  IMAD.IADD R3, R0, 0x1, R3 ;  /* 0x0000000100037824 */ /* 0x000fca00078e0203 */
[----:B------:R-:W0:Y:S02]  /*d7a0*/  SHFL.UP PT, R2, R3, 0x2, RZ ;  /* 0x0440000003027989 */ /* 0x000e2400000e00ff */
        /* <DEDUP_REMOVED lines=8> */
[----:B0-----:R-:W-:-:S05]  /*d830*/  SEL R6, R6, RZ, P1 ;  /* 0x000000ff06067207 */ /* 0x001fca0000800000 */
[----:B------:R-:W-:-:S05]  /*d840*/  IMAD.IADD R6, R7, 0x1, R6 ;  /* 0x0000000107067824 */ /* 0x000fca00078e0206 */
[----:B------:R-:W0:Y:S02]  /*d850*/  SHFL.UP PT, R8, R6, 0x10, RZ ;  /* 0x0600000006087989 */ /* 0x000e2400000e00ff */
[----:B0-----:R-:W-:-:S05]  /*d860*/  SEL R9, R8, RZ, P0 ;  /* 0x000000ff08097207 */ /* 0x001fca0000000000 */
[----:B------:R-:W-:-:S05]  /*d870*/  IMAD.IADD R9, R6, 0x1, R9 ;  /* 0x0000000106097824 */ /* 0x000fca00078e0209 */
[----:B------:R-:W0:Y:S02]  /*d880*/  SHFL.IDX PT, R3, R9, 0x1f, 0x1f ;  /* 0x03e01f0009037f89 */ /* 0x000e2400000e0000 */
[----:B0-----:R-:W-:-:S04]  /*d890*/  IMAD R6, R3, UR4, RZ ;  /* 0x0000000403067c24 */ /* 0x001fc8000f8e02ff */
[----:B------:R-:W-:-:S05]  /*d8a0*/  IMAD.IADD R5, R6, 0x1, R5 ;  /* 0x0000000106057824 */ /* 0x000fca00078e0205 */
[----:B------:R-:W-:-:S13]  /*d8b0*/  ISETP.GT.AND P0, PT, R5, UR6, PT ;  /* 0x0000000605007c0c */ /* 0x000fda000bf04270 */
[----:B------:R-:W-:Y:S05]  /*d8c0*/  @!P0 BRA `(.L_x_306) ;  /* 0xfffffffc00548947 */ /* 0x000fea000383ffff */
[----:B------:R-:W-:-:S07]  /*d8d0*/  IMAD.MOV.U32 R2, RZ, RZ, R9 ;  /* 0x000000ffff027224 */ /* 0x000fce00078e0009 */
.L_x_302:
[----:B------:R-:W-:-:S04]  /*d8e0*/  IMAD.IADD R7, R5, 0x1, -R6 ;  /* 0x0000000105077824 */ /* 0x000fc800078e0a06 */
[----:B------:R-:W-:-:S05]  /*d8f0*/  IMAD R3, R2, UR4, R7 ;  /* 0x0000000402037c24 */ /* 0x000fca000f8e0207 */
[----:B------:R-:W-:-:S13]  /*d900*/  ISETP.GT.AND P0, PT, R3, UR6, PT ;  /* 0x0000000603007c0c */ /* 0x000fda000bf04270 */
[----:B------:R-:W-:-:S04]  /*d910*/  VOTE.ANY R8, PT, !P0 ;  /* 0x0000000000087806 */ /* 0x000fc800040e0100 */
[----:B------:R-:W0:Y:S01]  /*d920*/  POPC R5, R8 ;  /* 0x0000000800057309 */ /* 0x000e220000000000 */
[----:B------:R-:W-:Y:S01]  /*d930*/  ISETP.NE.AND P0, PT, R8, RZ, PT ;  /* 0x000000ff0800720c */ /* 0x000fe20003f05270 */
[----:B0-----:R-:W0:Y:S02]  /*d940*/  SHFL.IDX PT, R0, R0, R5, 0x1f ;  /* 0x00001f0500007589 */ /* 0x001e2400000e0000 */
[----:B0-----:R-:W-:-:S04]  /*d950*/  IABS R6, R0 ;  /* 0x0000000000067213 */ /* 0x001fc80000000000 */
[----:B------:R-:W0:Y:S08]  /*d960*/  I2F.RP R9, R6 ;  /* 0x0000000600097306 */ /* 0x000e300000209400 */
[----:B0-----:R-:W0:Y:S02]  /*d970*/  MUFU.RCP R9, R9 ;  /* 0x0000000900097308 */ /* 0x001e240000001000 */
[----:B0-----:R-:W-:-:S06]  /*d980*/  IADD3 R3, R9, 0xffffffe, RZ ;  /* 0x0ffffffe09037810 */ /* 0x001fcc0007ffe0ff */
[----:B------:R-:W0:Y:S02]  /*d990*/  F2I.FTZ.U32.TRUNC.NTZ R3, R3 ;  /* 0x0000000300037305 */ /* 0x000e24000021f000 */
[----:B0-----:R-:W-:Y:S01]  /*d9a0*/  IMAD.MOV R11, RZ, RZ, -R3 ;  /* 0x000000ffff0b7224 */ /* 0x001fe200078e0a03 */
[----:B------:R-:W-:Y:S06]  /*d9b0*/  @!P0 BRA `(.L_x_307) ;  /* 0x0000000000088947 */ /* 0x000fec0003800000 */
[----:B------:R-:W-:-:S05]  /*d9c0*/  VIADD R9, R5, 0xffffffff ;  /* 0xffffffff05097836 */ /* 0x000fca0000000000 */
[----:B------:R0:W1:Y:S02]  /*d9d0*/  SHFL.IDX PT, R16, R2, R9, 0x1f ;  /* 0x00001f0902107589 */ /* 0x00006400000e0000 */
.L_x_307:
[----:B-1----:R-:W-:Y:S01]  /*d9e0*/  IMAD R16, R16, UR4, R7 ;  /* 0x0000000410107c24 */ /* 0x002fe2000f8e0207 */
[----:B------:R-:W-:Y:S01]  /*d9f0*/  IADD3 R19, R5, R19, RZ ;  /* 0x0000001305137210 */ /* 0x000fe20007ffe0ff */
[----:B------:R-:W-:Y:S02]  /*da00*/  IMAD R7, R11, R6, RZ ;  /* 0x000000060b077224 */ /* 0x000fe400078e02ff */
[----:B0-----:R-:W-:Y:S01]  /*da10*/  IMAD.MOV.U32 R2, RZ, RZ, RZ ;  /* 0x000000ffff027224 */ /* 0x001fe200078e00ff */
[----:B------:R-:W-:-:S03]  /*da20*/  IADD3 R17, -R16, UR6, RZ ;  /* 0x0000000610117c10 */ /* 0x000fc6000fffe1ff */
[----:B------:R-:W-:Y:S01]  /*da30*/  IMAD.HI.U32 R2, R3, R7, R2 ;  /* 0x0000000703027227 */ /* 0x000fe200078e0002 */
[----:B------:R-:W-:Y:S02]  /*da40*/  IABS R7, R0 ;  /* 0x0000000000077213 */ /* 0x000fe40000000000 */
[----:B------:R-:W-:-:S03]  /*da50*/  IABS R3, R17 ;  /* 0x0000001100037213 */ /* 0x000fc60000000000 */
[----:B------:R-:W-:Y:S02]  /*da60*/  IMAD.MOV R7, RZ, RZ, -R7 ;  /* 0x000000ffff077224 */ /* 0x000fe400078e0a07 */
[----:B------:R-:W-:-:S04]  /*da70*/  IMAD.HI.U32 R2, R2, R3, RZ ;  /* 0x0000000302027227 */ /* 0x000fc800078e00ff */
[----:B------:R-:W-:-:S05]  /*da80*/  IMAD R3, R2, R7, R3 ;  /* 0x0000000702037224 */ /* 0x000fca00078e0203 */
[----:B------:R-:W-:-:S13]  /*da90*/  ISETP.GT.U32.AND P0, PT, R6, R3, PT ;  /* 0x000000030600720c */ /* 0x000fda0003f04070 */
[----:B------:R-:W-:Y:S02]  /*daa0*/  @!P0 IMAD.IADD R3, R3, 0x1, -R6 ;  /* 0x0000000103038824 */ /* 0x000fe400078e0a06 */
[----:B------:R-:W-:-:S03]  /*dab0*/  @!P0 VIADD R2, R2, 0x1 ;  /* 0x0000000102028836 */ /* 0x000fc60000000000 */
[----:B------:R-:W-:Y:S02]  /*dac0*/  ISETP.GE.U32.AND P0, PT, R3, R6, PT ;  /* 0x000000060300720c */ /* 0x000fe40003f06070 */
[----:B------:R-:W-:-:S11]  /*dad0*/  LOP3.LUT R3, R17, R0, RZ, 0x3c, !PT ;  /* 0x0000000011037212 */ /* 0x000fd600078e3cff */
[----:B------:R-:W-:Y:S01]  /*dae0*/  @P0 VIADD R2, R2, 0x1 ;  /* 0x0000000102020836 */ /* 0x000fe20000000000 */
[----:B------:R-:W-:-:S13]  /*daf0*/  ISETP.GE.AND P0, PT, R3, RZ, PT ;  /* 0x000000ff0300720c */ /* 0x000fda0003f06270 */
[----:B------:R-:W-:Y:S01]  /*db00*/  @!P0 IMAD.MOV R2, RZ, RZ, -R2 ;  /* 0x000000ffff028224 */ /* 0x000fe200078e0a02 */
[----:B------:R-:W-:-:S13]  /*db10*/  ISETP.NE.AND P0, PT, R0, RZ, PT ;  /* 0x000000ff0000720c */ /* 0x000fda0003f05270 */
[----:B------:R-:W-:-:S05]  /*db20*/  @!P0 LOP3.LUT R2, RZ, R0, RZ, 0x33, !PT ;  /* 0x00000000ff028212 */ /* 0x000fca00078e33ff */
[--C-:B------:R-:W-:Y:S02]  /*db30*/  IMAD.MOV R3, RZ, RZ, -R2.reuse ;  /* 0x000000ffff037224 */ /* 0x100fe400078e0a02 */
[----:B------:R-:W-:Y:S02]  /*db40*/  IMAD.MOV.U32 R18, RZ, RZ, R2 ;  /* 0x000000ffff127224 */ /* 0x000fe400078e0002 */
[----:B------:R-:W-:Y:S01]  /*db50*/  IMAD R17, R0, R3, R17 ;  /* 0x0000000300117224 */ /* 0x000fe200078e0211 */
[----:B------:R-:W-:Y:S06]  /*db60*/  BRA `(.L_x_308) ;  /* 0x00000000000c7947 */ /* 0x000fec0003800000 */
.L_x_303:
[----:B------:R-:W-:Y:S02]  /*db70*/  IMAD.MOV.U32 R17, RZ, RZ, RZ ;  /* 0x000000ffff117224 */ /* 0x000fe400078e00ff */
[----:B------:R-:W-:Y:S02]  /*db80*/  IMAD.U32 R16, RZ, RZ, UR6 ;  /* 0x00000006ff107e24 */ /* 0x000fe4000f8e00ff */
[----:B------:R-:W-:-:S07]  /*db90*/  IMAD.MOV.U32 R18, RZ, RZ, RZ ;  /* 0x000000ffff127224 */ /* 0x000fce00078e00ff */
.L_x_308:
[----:B------:R-:W0:Y:S01]  /*dba0*/  S2R R0, SR_TID.X ;  /* 0x0000000000007919 */ /* 0x000e220000002100 */
[----:B------:R-:W-:Y:S01]  /*dbb0*/  STL [R1+0x28], RZ ;  /* 0x000028ff01007387 */ /* 0x000fe20000100800 */
[----:B0-----:R-:W-:-:S04]  /*dbc0*/  LOP3.LUT R0, R0, 0x1f, RZ, 0xc0, !PT ;  /* 0x0000001f00007812 */ /* 0x001fc800078ec0ff */
[----:B------:R-:W-:-:S13]  /*dbd0*/  ISETP.NE.AND P0, PT, R0, RZ, PT ;  /* 0x000000ff0000720c */ /* 0x000fda0003f05270 */
[----:B------:R-:W0:Y:S01]  /*dbe0*/  @!P0 S2R R3, SR_CgaCtaId ;  /* 0x0000000000038919 */ /* 0x000e220000008800 */
[----:B------:R-:W-:-:S04]  /*dbf0*/  @!P0 MOV R0, 0x400 ;  /* 0x0000040000008802 */ /* 0x000fc80000000f00 */
[----:B0-----:R-:W-:-:S05]  /*dc00*/  @!P0 LEA R0, R3, R0, 0x18 ;  /* 0x0000000003008211 */ /* 0x001fca00078ec0ff */
[----:B------:R0:W-:Y:S01]  /*dc10*/  @!P0 STS.128 [R0+0x388d0], R16 ;  /* 0x0388d01000008388 */ /* 0x0001e20000000c00 */
[----:B------:R-:W-:Y:S06]  /*dc20*/  BAR.ARV 0x5, 0x120 ;  /* 0x0144800000007b1d */ /* 0x000fec0000002000 */
[----:B------:R-:W-:Y:S01]  /*dc30*/  ISETP.GE.AND P0, PT, R19, UR5, PT ;  /* 0x0000000513007c0c */ /* 0x000fe2000bf06270 */
[----:B0-----:R-:W-:-:S05]  /*dc40*/  IMAD.MOV.U32 R0, RZ, RZ, 0x1 ;  /* 0x00000001ff007424 */ /* 0x001fca00078e00ff */
[----:B------:R0:W-:Y:S04]  /*dc50*/  STL [R1+0x8], R0 ;  /* 0x0000080001007387 */ /* 0x0001e80000100800 */
[----:B------:R0:W-:Y:S03]  /*dc60*/  STL [R1], RZ ;  /* 0x000000ff01007387 */ /* 0x0001e60000100800 */
[----:B------:R-:W-:Y:S05]  /*dc70*/  @P0 BRA `(.L_x_309) ;  /* 0x0000004400140947 */ /* 0x000fea0003800000 */
[----:B0-----:R-:W-:Y:S01]  /*dc80*/  IMAD.MOV.U32 R0, RZ, RZ, 0x1 ;  /* 0x00000001ff007424 */ /* 0x001fe200078e00ff */
[----:B------:R0:W-:Y:S01]  /*dc90*/  STL [R1], RZ ;  /* 0x000000ff01007387 */ /* 0x0001e20000100800 */
[----:B------:R-:W-:Y:S01]  /*dca0*/  ULDC UR38, c[0x0][0xc] ;  /* 0x0000030000267ab9 */ /* 0x000fe20000000800 */
[----:B------:R-:W-:Y:S02]  /*dcb0*/  ULDC.64 UR36, c[0x0][0x198] ;  /* 0x0000660000247ab9 */ /* 0x000fe40000000a00 */
[----:B------:R0:W-:Y:S04]  /*dcc0*/  STL [R1+0x8], R0 ;  /* 0x0000080001007387 */ /* 0x0001e80000100800 */
[----:B------:R0:W-:Y:S02]  /*dcd0*/  STL [R1+0x28], RZ ;  /* 0x000028ff01007387 */ /* 0x0001e40000100800 */
.L_x_375:
[----:B-1----:R-:W1:Y:S01]  /*dce0*/  LDC.64 R2, c[0x0][0xc60] ;  /* 0x00031800ff027b82 */ /* 0x002e620000000a00 */
[----:B------:R-:W-:Y:S01]  /*dcf0*/  ULDC.64 UR4, c[0x0][0x208] ;  /* 0x0000820000047ab9 */ /* 0x000fe20000000a00 */
[----:B-1----:R-:W-:-:S05]  /*dd00*/  IMAD.WIDE R2, R19, 0x4, R2 ;  /* 0x0000000413027825 */ /* 0x002fca00078e0202 */
[----:B------:R-:W2:Y:S01]  /*dd10*/  LDG.E R5, desc[UR4][R2.64] ;  /* 0x0000000402057981 */ /* 0x000ea2000c1e1900 */
[----:B------:R-:W-:Y:S05]  /*dd20*/  YIELD ;  /* 0x0000000000007946 */ /* 0x000fea0003800000 */
[----:B------:R-:W-:Y:S01]  /*dd30*/  ULDC.64 UR4, c[0x0][0xa28] ;  /* 0x00028a0000047ab9 */ /* 0x000fe20000000a00 */
[----:B0-----:R-:W-:Y:S01]  /*dd40*/  IMAD.MOV.U32 R0, RZ, RZ, RZ ;  /* 0x000000ffff007224 */ /* 0x001fe200078e00ff */
[----:B------:R-:W-:Y:S01]  /*dd50*/  ISETP.NE.U32.AND P0, PT, RZ, UR4, PT ;  /* 0x00000004ff007c0c */ /* 0x000fe2000bf05070 */
[----:B------:R-:W-:-:S03]  /*dd60*/  ULDC.64 UR6, c[0x0][0x208] ;  /* 0x0000820000067ab9 */ /* 0x000fc60000000a00 */
[----:B------:R-:W-:Y:S01]  /*dd70*/  ISETP.NE.AND.EX P0, PT, RZ, UR5, PT, P0 ;  /* 0x00000005ff007c0c */ /* 0x000fe2000bf05300 */
[----:B------:R-:W-:Y:S01]  /*dd80*/  IMAD.MOV.U32 R6, RZ, RZ, RZ ;  /* 0x000000ffff067224 */ /* 0x000fe200078e00ff */
[----:B--2---:R-:W-:Y:S01]  /*dd90*/  SHF.R.S32.HI R4, RZ, 0x1f, R5 ;  /* 0x0000001fff047819 */ /* 0x004fe20000011405 */
[----:B------:R-:W-:-:S10]  /*dda0*/  IMAD.SHL.U32 R7, R5, 0x4, RZ ;  /* 0x0000000405077824 */ /* 0x000fd400078e00ff */
[C---:B------:R-:W-:Y:S01]  /*ddb0*/  @P0 LEA R2, P1, R5.reuse, UR4, 0x2 ;  /* 0x0000000405020c11 */ /* 0x040fe2000f8210ff */
[----:B------:R-:W-:Y:S03]  /*ddc0*/  STL [R1+0x14], R5 ;  /* 0x0000140501007387 */ /* 0x000fe60000100800 */
[----:B------:R-:W-:Y:S01]  /*ddd0*/  @P0 LEA.HI.X R3, R5, UR5, R4, 0x2, P1 ;  /* 0x0000000505030c11 */ /* 0x000fe200088f1404 */
[----:B------:R-:W-:-:S04]  /*dde0*/  ULDC.64 UR4, c[0x0][0xa00] ;  /* 0x0002800000047ab9 */ /* 0x000fc80000000a00 */
[----:B------:R0:W5:Y:S01]  /*ddf0*/  @P0 LDG.E R0, desc[UR6][R2.64] ;  /* 0x0000000602000981 */ /* 0x000162000c1e1900 */
[----:B------:R-:W-:-:S04]  /*de00*/  ISETP.NE.U32.AND P0, PT, RZ, UR4, PT ;  /* 0x00000004ff007c0c */ /* 0x000fc8000bf05070 */
[----:B------:R-:W-:-:S13]  /*de10*/  ISETP.NE.AND.EX P0, PT, RZ, UR5, PT, P0 ;  /* 0x00000005ff007c0c */ /* 0x000fda000bf05300 */
[----:B0-----:R-:W-:-:S04]  /*de20*/  @P0 LEA R2, P1, R5, UR4, 0x2 ;  /* 0x0000000405020c11 */ /* 0x001fc8000f8210ff */
[----:B------:R-:W-:Y:S01]  /*de30*/  @P0 LEA.HI.X R3, R5, UR5, R4, 0x2, P1 ;  /* 0x0000000505030c11 */ /* 0x000fe200088f1404 */
[----:B------:R-:W-:-:S04]  /*de40*/  ULDC.64 UR4, c[0x0][0xa20] ;  /* 0x0002880000047ab9 */ /* 0x000fc80000000a00 */
[----:B------:R-:W2:Y:S01]  /*de50*/  @P0 LDG.E R6, desc[UR6][R2.64] ;  /* 0x0000000602060981 */ /* 0x000ea2000c1e1900 */
[----:B------:R-:W-:-:S04]  /*de60*/  ISETP.NE.U32.AND P0, PT, RZ, UR4, PT ;  /* 0x00000004ff007c0c */ /* 0x000fc8000bf05070 */
[----:B------:R-:W-:Y:S01]  /*de70*/  ISETP.NE.AND.EX P0, PT, RZ, UR5, PT, P0 ;  /* 0x00000005ff007c0c */ /* 0x000fe2000bf05300 */
[----:B--2---:R0:W-:Y:S04]  /*de80*/  STL [R1+0x2c], R6 ;  /* 0x00002c0601007387 */ /* 0x0041e80000100800 */
[----:B------:R1:W-:Y:S01]  /*de90*/  STL [R1+0x1c], R7 ;  /* 0x00001c0701007387 */ /* 0x0003e20000100800 */
[----:B0-----:R-:W-:-:S07]  /*dea0*/  SHF.L.U64.HI R6, R5, 0x2, R4 ;  /* 0x0000000205067819 */ /* 0x001fce0000010204 */
[C---:B------:R-:W-:Y:S01]  /*deb0*/  @P0 IADD3 R4, P1, R7.reuse, UR4, RZ ;  /* 0x0000000407040c10 */ /* 0x040fe2000ff3e0ff */
[----:B------:R0:W-:Y:S03]  /*dec0*/  STL [R1+0x20], R6 ;  /* 0x0000200601007387 */ /* 0x0001e60000100800 */
[C---:B------:R-:W-:Y:S01]  /*ded0*/  @P0 IADD3.X R5, R6.reuse, UR5, RZ, P1, !PT ;  /* 0x0000000506050c10 */ /* 0x040fe20008ffe4ff */
[----:B------:R-:W-:Y:S02]  /*dee0*/  ULDC.64 UR4, c[0x0][0xa08] ;  /* 0x0002820000047ab9 */ /* 0x000fe40000000a00 */
[----:B------:R-:W-:Y:S02]  /*def0*/  IADD3 R2, P1, R7, UR4, RZ ;  /* 0x0000000407027c10 */ /* 0x000fe4000ff3e0ff */
[----:B-1----:R-:W-:Y:S02]  /*df00*/  MOV R7, RZ ;  /* 0x000000ff00077202 */ /* 0x002fe40000000f00 */
[----:B------:R-:W-:-:S02]  /*df10*/  IADD3.X R3, R6, UR5, RZ, P1, !PT ;  /* 0x0000000506037c10 */ /* 0x000fc40008ffe4ff */
[----:B------:R-:W-:-:S04]  /*df20*/  ISETP.NE.U32.AND P1, PT, RZ, UR4, PT ;  /* 0x00000004ff007c0c */ /* 0x000fc8000bf25070 */
[----:B------:R-:W-:Y:S01]  /*df30*/  ISETP.NE.AND.EX P1, PT, RZ, UR5, PT, P1 ;  /* 0x00000005ff007c0c */ /* 0x000fe2000bf25310 */
[----:B------:R-:W-:Y:S02]  /*df40*/  ULDC.64 UR4, c[0x0][0x3f8] ;  /* 0x0000fe0000047ab9 */ /* 0x000fe40000000a00 */
[----:B------:R-:W-:-:S03]  /*df50*/  UISETP.NE.U32.AND UP0, UPT, UR4, URZ, UPT ;  /* 0x0000003f0400728c */ /* 0x000fc6000bf05070 */
[----:B------:R-:W-:Y:S01]  /*df60*/  ULDC UR4, c[0x0][0x404] ;  /* 0x0001010000047ab9 */ /* 0x000fe20000000800 */
[----:B------:R-:W-:-:S03]  /*df70*/  UISETP.NE.AND.EX UP0, UPT, UR5, URZ, UPT, UP0 ;  /* 0x0000003f0500728c */ /* 0x000fc6000bf05300 */
[----:B------:R-:W-:Y:S01]  /*df80*/  ULDC UR5, c[0x0][0x2e0] ;  /* 0x0000b80000057ab9 */ /* 0x000fe20000000800 */
[----:B------:R-:W-:Y:S02]  /*df90*/  USEL UR4, UR4, 0x1, UP0 ;  /* 0x0000000104047887 */ /* 0x000fe40008000000 */
[----:B------:R1:W5:Y:S02]  /*dfa0*/  @P1 LDG.E R7, desc[UR6][R2.64] ;  /* 0x0000000602071981 */ /* 0x000364000c1e1900 */
[----:B------:R-:W-:-:S06]  /*dfb0*/  UIMAD UR4, UR4, UR5, URZ ;  /* 0x00000005040472a4 */ /* 0x000fcc000f8e023f */
[----:B0-----:R-:W-:-:S06]  /*dfc0*/  IMAD.U32 R6, RZ, RZ, UR4 ;  /* 0x00000004ff067e24 */ /* 0x001fcc000f8e00ff */
[----:B------:R1:W5:Y:S01]  /*dfd0*/  @P0 LDG.E R6, desc[UR6][R4.64] ;  /* 0x0000000604060981 */ /* 0x000362000c1e1900 */
[----:B------:R-:W-:Y:S05]  /*dfe0*/  @P0 BRA `(.L_x_310) ;  /* 0x0000000000140947 */ /* 0x000fea0003800000 */
[----:B------:R-:W-:Y:S05]  /*dff0*/  @!P1 BRA `(.L_x_310) ;  /* 0x0000000000109947 */ /* 0x000fea0003800000 */
[----:B------:R-:W-:Y:S02]  /*e000*/  ULDC.64 UR4, c[0x0][0x208] ;  /* 0x0000820000047ab9 */ /* 0x000fe40000000a00 */
[----:B-----5:R-:W2:Y:S04]  /*e010*/  LDG.E R6, desc[UR4][R2.64] ;  /* 0x0000000402067981 */ /* 0x020ea8000c1e1900 */
[----:B-1----:R-:W2:Y:S02]  /*e020*/  LDG.E R5, desc[UR4][R2.64+0x4] ;  /* 0x0000040402057981 */ /* 0x002ea4000c1e1900 */
[----:B--2---:R-:W-:-:S07]  /*e030*/  IMAD.IADD R6, R5, 0x1, -R6 ;  /* 0x0000000105067824 */ /* 0x004fce00078e0a06 */
.L_x_310:
[--C-:B-1---5:R-:W-:Y:S01]  /*e040*/  IMAD.IADD R2, R6, 0x1, -R0.reuse ;  /* 0x0000000106027824 */ /* 0x122fe200078e0a00 */
[----:B------:R-:W-:Y:S01]  /*e050*/  BSSY B6, `(.L_x_311) ;  /* 0x0000368000067945 */ /* 0x000fe20003800000 */
[----:B------:R-:W-:Y:S02]  /*e060*/  IMAD.IADD R3, R7, 0x1, R0 ;  /* 0x0000000107037824 */ /* 0x000fe400078e0200 */
[C---:B------:R-:W-:Y:S01]  /*e070*/  VIADD R0, R2.reuse, 0x4f ;  /* 0x0000004f02007836 */ /* 0x040fe20000000000 */
[----:B------:R-:W-:Y:S01]  /*e080*/  STL [R1+0x24], R2 ;  /* 0x0000240201007387 */ /* 0x000fe20000100800 */
[----:B------:R-:W-:Y:S02]  /*e090*/  ISETP.GT.AND P0, PT, R2, RZ, PT ;  /* 0x000000ff0200720c */ /* 0x000fe40003f04270 */
[----:B------:R-:W-:Y:S01]  /*e0a0*/  IMAD.HI R0, R0, 0x66666667, RZ ;  /* 0x6666666700007827 */ /* 0x000fe200078e02ff */
[----:B------:R0:W-:Y:S04]  /*e0b0*/  STL [R1+0x4], R3 ;  /* 0x0000040301007387 */ /* 0x0001e80000100800 */
[----:B0-----:R-:W-:-:S04]  /*e0c0*/  SHF.R.U32.HI R3, RZ, 0x1f, R0 ;  /* 0x0000001fff037819 */ /* 0x001fc80000011600 */
[----:B------:R-:W-:-:S05]  /*e0d0*/  LEA.HI.SX32 R0, R0, R3, 0x1b ;  /* 0x0000000300007211 */ /* 0x000fca00078fdaff */
[----:B------:R0:W-:Y:S01]  /*e0e0*/  STL [R1+0x18], R0 ;  /* 0x0000180001007387 */ /* 0x0001e20000100800 */
[----:B------:R-:W-:Y:S05]  /*e0f0*/  @P0 BRA `(.L_x_312) ;  /* 0x0000000000480947 */ /* 0x000fea0003800000 */
[----:B------:R-:W1:Y:S02]  /*e100*/  S2R R2, SR_TID.X ;  /* 0x0000000000027919 */ /* 0x000e640000002100 */
[----:B-1----:R-:W-:-:S04]  /*e110*/  LOP3.LUT R2, R2, 0x1f, RZ, 0xc0, !PT ;  /* 0x0000001f02027812 */ /* 0x002fc800078ec0ff */
[----:B------:R-:W-:-:S13]  /*e120*/  ISETP.NE.AND P1, PT, R2, RZ, PT ;  /* 0x000000ff0200720c */ /* 0x000fda0003f25270 */
[----:B------:R-:W-:Y:S05]  /*e130*/  @P1 BRA `(.L_x_313) ;  /* 0x0000003400641947 */ /* 0x000fea0003800000 */
[----:B------:R-:W1:Y:S01]  /*e140*/  S2R R7, SR_LANEID ;  /* 0x0000000000077919 */ /* 0x000e620000000000 */
[----:B------:R-:W-:Y:S01]  /*e150*/  VOTEU.ANY UR4, UPT, PT ;  /* 0x0000000000047886 */ /* 0x000fe200038e0100 */
[----:B------:R-:W2:Y:S01]  /*e160*/  LDC.64 R2, c[0x0][0xc38] ;  /* 0x00030e00ff027b82 */ /* 0x000ea20000000a00 */
[----:B0-----:R-:W1:Y:S01]  /*e170*/  FLO.U32 R0, UR4 ;  /* 0x0000000400007d00 */ /* 0x001e6200080e0000 */
[----:B------:R-:W-:-:S07]  /*e180*/  ULDC.64 UR6, c[0x0][0x208] ;  /* 0x0000820000067ab9 */ /* 0x000fce0000000a00 */
[----:B------:R-:W2:Y:S01]  /*e190*/  POPC R5, UR4 ;  /* 0x0000000400057d09 */ /* 0x000ea20008000000 */
[----:B-1----:R-:W-:-:S13]  /*e1a0*/  ISETP.EQ.U32.AND P0, PT, R0, R7, PT ;  /* 0x000000070000720c */ /* 0x002fda0003f02070 */
[----:B--2---:R-:W2:Y:S01]  /*e1b0*/  @P0 ATOMG.E.ADD.STRONG.GPU PT, R3, desc[UR6][R2.64], R5 ;  /* 0x00000005020309a8 */ /* 0x004ea200081ee1c6 */
[----:B------:R-:W0:Y:S02]  /*e1c0*/  S2R R4, SR_LTMASK ;  /* 0x0000000000047919 */ /* 0x000e240000003900 */
[----:B0-----:R-:W-:-:S04]  /*e1d0*/  LOP3.LUT R4, R4, UR4, RZ, 0xc0, !PT ;  /* 0x0000000404047c12 */ /* 0x001fc8000f8ec0ff */
[----:B------:R-:W0:Y:S01]  /*e1e0*/  POPC R7, R4 ;  /* 0x0000000400077309 */ /* 0x000e220000000000 */
[----:B--2---:R-:W0:Y:S02]  /*e1f0*/  SHFL.IDX PT, R0, R3, R0, 0x1f ;  /* 0x00001f0003007589 */ /* 0x004e2400000e0000 */
[----:B0-----:R-:W-:Y:S01]  /*e200*/  IADD3 R16, R0, UR38, R7 ;  /* 0x0000002600107c10 */ /* 0x001fe2000fffe007 */
[----:B------:R-:W-:Y:S06]  /*e210*/  BRA `(.L_x_313) ;  /* 0x00000034002c7947 */ /* 0x000fec0003800000 */
.L_x_312:
[----:B------:R-:W1:Y:S01]  /*e220*/  S2R R3, SR_CgaCtaId ;  /* 0x0000000000037919 */ /* 0x000e620000008800 */
[----:B0-----:R-:W-:-:S04]  /*e230*/  MOV R0, 0x400 ;  /* 0x0000040000007802 */ /* 0x001fc80000000f00 */
[----:B-1----:R-:W-:-:S05]  /*e240*/  LEA R2, R3, R0, 0x18 ;  /* 0x0000000003027211 */ /* 0x002fca00078ec0ff */
[----:B------:R0:W-:Y:S01]  /*e250*/  STL [R1+0x10], R2 ;  /* 0x0000100201007387 */ /* 0x0001e20000100800 */
[----:B------:R-:W-:-:S05]  /*e260*/  VIADD R0, R2, 0x24400 ;  /* 0x0002440002007836 */ /* 0x000fca0000000000 */
[----:B------:R-:W-:-:S13]  /*e270*/  LOP3.LUT P0, RZ, R0, 0x3ff, RZ, 0xc0, !PT ;  /* 0x000003ff00ff7812 */ /* 0x000fda000780c0ff */
[----:B0-----:R-:W-:Y:S05]  /*e280*/  @!P0 BRA `(.L_x_314) ;  /* 0x0000000000408947 */ /* 0x001fea0003800000 */
[----:B------:R-:W-:Y:S01]  /*e290*/  MOV R2, 0x0 ;  /* 0x0000000000027802 */ /* 0x000fe20000000f00 */
[----:B------:R-:W-:Y:S01]  /*e2a0*/  ULDC.64 UR6, c[0x4][0x1b8] ;  /* 0x01006e0000067ab9 */ /* 0x000fe20000000a00 */
[----:B------:R-:W-:Y:S01]  /*e2b0*/  ULDC.64 UR8, c[0x4][0x1c0] ;  /* 0x0100700000087ab9 */ /* 0x000fe20000000a00 */
[----:B------:R-:W-:Y:S01]  /*e2c0*/  ULDC.64 UR4, c[0x4][0x118] ;  /* 0x0100460000047ab9 */ /* 0x000fe20000000a00 */
[----:B------:R-:W-:Y:S01]  /*e2d0*/  IMAD.U32 R4, RZ, RZ, UR6 ;  /* 0x00000006ff047e24 */ /* 0x000fe2000f8e00ff */
[----:B------:R-:W-:Y:S01]  /*e2e0*/  MOV R7, UR9 ;  /* 0x0000000900077c02 */ /* 0x000fe20008000f00 */
[----:B------:R-:W0:Y:S01]  /*e2f0*/  LDC.64 R2, c[0x4][R2] ;  /* 0x0100000002027b82 */ /* 0x000e220000000a00 */
        /* <DEDUP_REMOVED lines=8> */
[----:B0-----:R-:W-:Y:S05]  /*e380*/  CALL.ABS.NOINC R2 ;  /* 0x0000000002007343 */ /* 0x001fea0003c00000 */
.L_x_314:
        /* <DEDUP_REMOVED lines=8> */
[----:B------:R0:W1:Y:S01]  /*e410*/  LDC.64 R2, c[0x4][R0] ;  /* 0x0100000000027b82 */ /* 0x0000620000000a00 */
        /* <DEDUP_REMOVED lines=11> */
.L_x_316:
        /* <DEDUP_REMOVED lines=16> */
.L_x_315:
[----:B------:R-:W2:Y:S01]  /*e5d0*/  LDL.LU R2, [R1+0x1c] ;  /* 0x00001c0001027983 */ /* 0x000ea20000300800 */
[----:B------:R-:W-:-:S03]  /*e5e0*/  ULDC.64 UR4, c[0x0][0x9f8] ;  /* 0x00027e0000047ab9 */ /* 0x000fc60000000a00 */
[----:B------:R-:W3:Y:S04]  /*e5f0*/  LDL.LU R0, [R1+0x20] ;  /* 0x0000200001007983 */ /* 0x000ee80000300800 */
[----:B------:R-:W4:Y:S04]  /*e600*/  LDL.LU R4, [R1+0x2c] ;  /* 0x00002c0001047983 */ /* 0x000f280000300800 */
[----:B------:R-:W4:Y:S01]  /*e610*/  LDL.LU R8, [R1+0x14] ;  /* 0x0000140001087983 */ /* 0x000f220000300800 */
[----:B------:R-:W-:Y:S01]  /*e620*/  ISETP.NE.U32.AND P0, PT, RZ, UR4, PT ;  /* 0x00000004ff007c0c */ /* 0x000fe2000bf05070 */
[----:B------:R-:W-:-:S03]  /*e630*/  ULDC.64 UR6, c[0x0][0x208] ;  /* 0x0000820000067ab9 */ /* 0x000fc60000000a00 */
[----:B------:R-:W-:Y:S01]  /*e640*/  ISETP.NE.AND.EX P0, PT, RZ, UR5, PT, P0 ;  /* 0x00000005ff007c0c */ /* 0x000fe2000bf05300 */
[----:B------:R-:W0:Y:S02]  /*e650*/  S2R R9, SR_TID.X ;  /* 0x0000000000097919 */ /* 0x000e240000002100 */
[----:B0-----:R-:W-:-:S04]  /*e660*/  LOP3.LUT R9, R9, 0x1f, RZ, 0xc0, !PT ;  /* 0x0000001f09097812 */ /* 0x001fc800078ec0ff */
[----:B------:R-:W-:-:S13]  /*e670*/  ISETP.NE.AND P6, PT, R9, RZ, PT ;  /* 0x000000ff0900720c */ /* 0x000fda0003fc5270 */
[----:B------:R-:W-:-:S05]  /*e680*/  VOTEU.ALL UP1, P6 ;  /* 0x00000000003f7886 */ /* 0x000fca0003020000 */
[----:B------:R-:W-:-:S04]  /*e690*/  @!UP1 UIADD3 UR8, UP0, UR36, 0x270, URZ ;  /* 0x0000027024089890 */ /* 0x000fc8000ff1e03f */
[----:B------:R-:W-:-:S03]  /*e6a0*/  @!UP1 UIADD3.X UR9, URZ, UR37, URZ, UP0, !UPT ;  /* 0x000000253f099290 */ /* 0x000fc600087fe43f */
[----:B------:R-:W-:Y:S01]  /*e6b0*/  VOTEU.ALL UP0, P6 ;  /* 0x00000000003f7886 */ /* 0x000fe20003000000 */
[----:B--2---:R-:W-:-:S04]  /*e6c0*/  @P0 IADD3 R2, P1, R2, UR4, RZ ;  /* 0x0000000402020c10 */ /* 0x004fc8000ff3e0ff */
[----:B---3--:R-:W-:Y:S01]  /*e6d0*/  @P0 IADD3.X R3, R0, UR5, RZ, P1, !PT ;  /* 0x0000000500030c10 */ /* 0x008fe20008ffe4ff */
[----:B------:R-:W-:Y:S01]  /*e6e0*/  ULDC.64 UR4, c[0x0][0xa00] ;  /* 0x0002800000047ab9 */ /* 0x000fe20000000a00 */
[----:B----4-:R-:W-:Y:S02]  /*e6f0*/  IMAD R17, R17, 0x80, R4 ;  /* 0x0000008011117824 */ /* 0x010fe400078e0204 */
[----:B------:R-:W0:Y:S01]  /*e700*/  LDC R4, c[0x0][0x428] ;  /* 0x00010a00ff047b82 */ /* 0x000e220000000800 */
[----:B------:R-:W-:-:S06]  /*e710*/  IMAD.MOV.U32 R0, RZ, RZ, R8 ;  /* 0x000000ffff007224 */ /* 0x000fcc00078e0008 */
[----:B------:R1:W5:Y:S01]  /*e720*/  @P0 LDG.E R0, desc[UR6][R2.64] ;  /* 0x0000000602000981 */ /* 0x000362000c1e1900 */
[----:B------:R-:W-:Y:S02]  /*e730*/  PLOP3.LUT P1, PT, P6, PT, PT, 0x8, 0x0 ;  /* 0x000000000000781c */ /* 0x000fe4000372e170 */
[----:B0-----:R-:W-:Y:S01]  /*e740*/  ISETP.NE.AND P0, PT, R4, 0x1, PT ;  /* 0x000000010400780c */ /* 0x001fe20003f05270 */
[----:B------:R-:W-:-:S12]  /*e750*/  IMAD.MOV.U32 R4, RZ, RZ, R18 ;  /* 0x000000ffff047224 */ /* 0x000fd800078e0012 */
[----:B------:R-:W0:Y:S08]  /*e760*/  @P0 LDC R7, c[0x0][0x42c] ;  /* 0x00010b00ff070b82 */ /* 0x000e300000000800 */
[----:B------:R-:W2:Y:S01]  /*e770*/  @P0 LDC R5, c[0x0][0x430] ;  /* 0x00010c00ff050b82 */ /* 0x000ea20000000800 */
[----:B0-----:R-:W-:-:S05]  /*e780*/  @P0 IMAD.HI.U32 R6, R18, R7, RZ ;  /* 0x0000000712060227 */ /* 0x001fca00078e00ff */
[----:B--2---:R-:W-:Y:S02]  /*e790*/  @P0 SHF.R.U32.HI R4, RZ, R5, R6 ;  /* 0x00000005ff040219 */ /* 0x004fe40000011606 */
[----:B------:R-:W-:-:S04]  /*e7a0*/  ISETP.NE.U32.AND P0, PT, RZ, UR4, PT ;  /* 0x00000004ff007c0c */ /* 0x000fc8000bf05070 */
[----:B------:R-:W-:-:S04]  /*e7b0*/  ISETP.NE.AND.EX P0, PT, RZ, UR5, PT, P0 ;  /* 0x00000005ff007c0c */ /* 0x000fc8000bf05300 */
[----:B-1----:R-:W-:-:S09]  /*e7c0*/  SEL R6, R8, RZ, !P0 ;  /* 0x000000ff08067207 */ /* 0x002fd20004000000 */
.L_x_317:
        /* <DEDUP_REMOVED lines=9> */
[----:B0-----:R-:W-:Y:S05]  /*e860*/  @P1 BRA.U.ANY `(.L_x_317) ;  /* 0xfffffffd00d81947 */ /* 0x001fea000393ffff */
[----:B------:R-:W0:Y:S01]  /*e870*/  S2R R2, SR_TID.X ;  /* 0x0000000000027919 */ /* 0x000e220000002100 */
[----:B------:R-:W-:Y:S01]  /*e880*/  UMOV UR4, 0x40 ;  /* 0x0000004000047882 */ /* 0x000fe20000000000 */
[----:B0-----:R-:W-:-:S04]  /*e890*/  LOP3.LUT R2, R2, 0x1f, RZ, 0xc0, !PT ;  /* 0x0000001f02027812 */ /* 0x001fc800078ec0ff */
[----:B------:R-:W-:-:S04]  /*e8a0*/  ISETP.NE.AND P2, PT, R2, RZ, PT ;  /* 0x000000ff0200720c */ /* 0x000fc80003f45270 */
[----:B------:R-:W-:-:S09]  /*e8b0*/  PLOP3.LUT P1, PT, P2, PT, PT, 0x8, 0x0 ;  /* 0x000000000000781c */ /* 0x000fd2000172e170 */
[----:B------:R-:W-:-:S05]  /*e8c0*/  VOTEU.ALL UP0, P2 ;  /* 0x00000000003f7886 */ /* 0x000fca0001000000 */
.L_x_318:
        /* <DEDUP_REMOVED lines=15> */
.L_x_319:
        /* <DEDUP_REMOVED lines=15> */
.L_x_320:
        /* <DEDUP_REMOVED lines=9> */
[----:B------:R-:W0:Y:S01]  /*eb40*/  LDC.64 R2, c[0x0][0x3f8] ;  /* 0x0000fe00ff027b82 */ /* 0x000e220000000a00 */
[----:B------:R-:W-:Y:S02]  /*eb50*/  ULDC.64 UR4, c[0x0][0xa08] ;  /* 0x0002820000047ab9 */ /* 0x000fe40000000a00 */
[----:B0-----:R-:W-:Y:S01]  /*eb60*/  LOP3.LUT P0, RZ, R2, UR4, RZ, 0xfc, !PT ;  /* 0x0000000402ff7c12 */ /* 0x001fe2000f80fcff */
[----:B------:R-:W-:-:S03]  /*eb70*/  UMOV UR4, 0xffffffff ;  /* 0xffffffff00047882 */ /* 0x000fc60000000000 */
[----:B------:R-:W-:-:S04]  /*eb80*/  LOP3.LUT P0, RZ, R3, UR5, RZ, 0xfc, P0 ;  /* 0x0000000503ff7c12 */ /* 0x000fc8000800fcff */
[----:B-----5:R-:W-:Y:S01]  /*eb90*/  SEL R5, R0, RZ, !P0 ;  /* 0x000000ff00057207 */ /* 0x020fe20004000000 */
[----:B------:R-:W-:Y:S08]  /*eba0*/  BRA.DIV UR4, `(.L_x_321) ;  /* 0x0000003a04b07947 */ /* 0x000ff0000b800000 */
.L_x_391:
[----:B------:R-:W2:Y:S01]  /*ebb0*/  LDL R7, [R1+0x18] ;  /* 0x0000180001077983 */ /* 0x000ea20000100800 */
[----:B------:R-:W-:Y:S01]  /*ebc0*/  UMOV UR4, 0xffffffff ;  /* 0xffffffff00047882 */ /* 0x000fe20000000000 */
[----:B------:R-:W-:Y:S01]  /*ebd0*/  SHF.R.S32.HI R12, RZ, 0x1f, R0 ;  /* 0x0000001fff0c7819 */ /* 0x000fe20000011400 */
[----:B--2---:R-:W-:Y:S01]  /*ebe0*/  VIADD R7, R7, 0xffffffff ;  /* 0xffffffff07077836 */ /* 0x004fe20000000000 */
[----:B------:R-:W-:Y:S06]  /*ebf0*/  BRA.DIV UR4, `(.L_x_322) ;  /* 0x0000003a04d07947 */ /* 0x000fec000b800000 */
[----:B------:R-:W-:-:S13]  /*ec00*/  ELECT P6, URZ, PT ;  /* 0x00000000003f782f */ /* 0x000fda00038c0000 */
.L_x_394:
[----:B------:R-:W-:Y:S05]  /*ec10*/  @!P6 BRA `(.L_x_323) ;  /* 0x000000040048e947 */ /* 0x000fea0003800000 */
[----:B------:R0:W-:Y:S01]  /*ec20*/  STL [R1+0xc], R7 ;  /* 0x00000c0701007387 */ /* 0x0001e20000100800 */
[----:B------:R-:W-:-:S04]  /*ec30*/  ISETP.NE.U32.AND P0, PT, R2, RZ, PT ;  /* 0x000000ff0200720c */ /* 0x000fc80003f05070 */
[----:B------:R-:W-:-:S13]  /*ec40*/  ISETP.NE.AND.EX P0, PT, R3, RZ, PT, P0 ;  /* 0x000000ff0300720c */ /* 0x000fda0003f05300 */
[----:B0-----:R-:W-:Y:S05]  /*ec50*/  @!P0 BRA `(.L_x_324) ;  /* 0x0000000000508947 */ /* 0x001fea0003800000 */
[----:B------:R-:W0:Y:S01]  /*ec60*/  LDC R10, c[0x0][0x41c] ;  /* 0x00010700ff0a7b82 */ /* 0x000e220000000800 */
[----:B------:R-:W-:Y:S01]  /*ec70*/  IMAD.MOV.U32 R5, RZ, RZ, R7 ;  /* 0x000000ffff057224 */ /* 0x000fe200078e0007 */
[----:B------:R-:W-:Y:S01]  /*ec80*/  ULDC.64 UR4, c[0x0][0x408] ;  /* 0x0001020000047ab9 */ /* 0x000fe20000000a00 */
[----:B------:R-:W-:Y:S01]  /*ec90*/  ULDC.64 UR6, c[0x0][0x208] ;  /* 0x0000820000067ab9 */ /* 0x000fe20000000a00 */
[----:B0-----:R-:W-:-:S13]  /*eca0*/  ISETP.NE.AND P0, PT, R10, 0x1, PT ;  /* 0x000000010a00780c */ /* 0x001fda0003f05270 */
[----:B------:R-:W0:Y:S02]  /*ecb0*/  @P0 LDC.64 R8, c[0x0][0x420] ;  /* 0x00010800ff080b82 */ /* 0x000e240000000a00 */
[----:B0-----:R-:W-:-:S05]  /*ecc0*/  @P0 IMAD.HI.U32 R8, R7, R8, RZ ;  /* 0x0000000807080227 */ /* 0x001fca00078e00ff */
[----:B------:R-:W-:-:S04]  /*ecd0*/  @P0 SHF.R.U32.HI R5, RZ, R9, R8 ;  /* 0x00000009ff050219 */ /* 0x000fc80000011608 */
[----:B------:R-:W-:-:S05]  /*ece0*/  IADD3 R8, -R5, RZ, RZ ;  /* 0x000000ff05087210 */ /* 0x000fca0007ffe1ff */
[----:B------:R-:W-:Y:S02]  /*ecf0*/  IMAD R9, R10, R8, R7 ;  /* 0x000000080a097224 */ /* 0x000fe400078e0207 */
[----:B------:R-:W-:-:S03]  /*ed00*/  IMAD R8, R12, UR4, RZ ;  /* 0x000000040c087c24 */ /* 0x000fc6000f8e02ff */
[----:B------:R0:W-:Y:S01]  /*ed10*/  STL [R1+0xc], R9 ;  /* 0x00000c0901007387 */ /* 0x0001e20000100800 */
[----:B------:R-:W-:Y:S02]  /*ed20*/  IMAD R10, R0, UR5, R8 ;  /* 0x00000005000a7c24 */ /* 0x000fe4000f8e0208 */
[--C-:B------:R-:W-:Y:S01]  /*ed30*/  IMAD.MOV.U32 R8, RZ, RZ, R5.reuse ;  /* 0x000000ffff087224 */ /* 0x100fe200078e0005 */
[----:B0-----:R-:W-:-:S03]  /*ed40*/  SHF.R.S32.HI R9, RZ, 0x1f, R5 ;  /* 0x0000001fff097819 */ /* 0x001fc60000011405 */
[----:B------:R-:W-:-:S04]  /*ed50*/  IMAD.WIDE.U32 R8, R0, UR4, R8 ;  /* 0x0000000400087c25 */ /* 0x000fc8000f8e0008 */
[----:B------:R-:W-:Y:S01]  /*ed60*/  IMAD.IADD R5, R9, 0x1, R10 ;  /* 0x0000000109057824 */ /* 0x000fe200078e020a */
[----:B------:R-:W-:-:S04]  /*ed70*/  LEA R10, P0, R8, R2, 0x2 ;  /* 0x00000002080a7211 */ /* 0x000fc800078010ff */
[----:B------:R-:W-:-:S05]  /*ed80*/  LEA.HI.X R11, R8, R3, R5, 0x2, P0 ;  /* 0x00000003080b7211 */ /* 0x000fca00000f1405 */
[----:B------:R0:W5:Y:S04]  /*ed90*/  LDG.E R5, desc[UR6][R10.64] ;  /* 0x000000060a057981 */ /* 0x000168000c1e1900 */
.L_x_324:
[----:B------:R-:W2:Y:S01]  /*eda0*/  LDL R8, [R1] ;  /* 0x0000000001087983 */ /* 0x000ea20000100800 */
[----:B0-----:R-:W-:-:S03]  /*edb0*/  MOV R10, 0x400 ;  /* 0x00000400000a7802 */ /* 0x001fc60000000f00 */
[----:B------:R-:W3:Y:S01]  /*edc0*/  LDL R9, [R1+0x8] ;  /* 0x0000080001097983 */ /* 0x000ee20000100800 */
[----:B------:R-:W0:Y:S02]  /*edd0*/  S2R R11, SR_CgaCtaId ;  /* 0x00000000000b7919 */ /* 0x000e240000008800 */
[----:B0-----:R-:W-:-:S05]  /*ede0*/  LEA R10, R11, R10, 0x18 ;  /* 0x0000000a0b0a7211 */ /* 0x001fca00078ec0ff */
[----:B--2---:R-:W-:Y:S01]  /*edf0*/  IMAD R8, R8, 0x8, R10 ;  /* 0x0000000808087824 */ /* 0x004fe200078e020a */
[----:B---3--:R-:W-:-:S04]  /*ee00*/  SHF.L.U32 R9, R9, 0x1f, RZ ;  /* 0x0000001f09097819 */ /* 0x008fc800000006ff */
[----:B------:R-:W0:Y:S02]  /*ee10*/  SYNCS.PHASECHK.TRANS64.TRYWAIT P0, [R8+URZ+0x38840], R9 ;  /* 0x03884009080075a7 */ /* 0x000e24000800017f */
[----:B0-----:R-:W-:Y:S05]  /*ee20*/  @!P0 BRA `(.L_x_325) ;  /* 0x0000003800648947 */ /* 0x001fea0003800000 */
.L_x_395:
[----:B------:R-:W1:Y:S02]  /*ee30*/  S2R R10, SR_TID.X ;  /* 0x00000000000a7919 */ /* 0x000e640000002100 */
[----:B-1----:R-:W-:-:S04]  /*ee40*/  LOP3.LUT R10, R10, 0x7f, RZ, 0xc0, !PT ;  /* 0x0000007f0a0a7812 */ /* 0x002fc800078ec0ff */
[----:B------:R-:W-:-:S13]  /*ee50*/  ISETP.NE.AND P0, PT, R10, RZ, PT ;  /* 0x000000ff0a00720c */ /* 0x000fda0003f05270 */
[----:B------:R-:W-:Y:S05]  /*ee60*/  @P0 BRA `(.L_x_326) ;  /* 0x00000000001c0947 */ /* 0x000fea0003800000 */
[----:B------:R-:W1:Y:S01]  /*ee70*/  S2R R10, SR_TID.X ;  /* 0x00000000000a7919 */ /* 0x000e620000002100 */
[----:B0-----:R-:W-:-:S04]  /*ee80*/  IMAD.MOV.U32 R9, RZ, RZ, 0xa000 ;  /* 0x0000a000ff097424 */ /* 0x001fc800078e00ff */
[----:B------:R2:W-:Y:S01]  /*ee90*/  SYNCS.ARRIVE.TRANS64 RZ, [R8+URZ+0x38830], R9 ;  /* 0x0388300908ff79a7 */ /* 0x0005e2000800003f */
[----:B-1----:R-:W-:-:S04]  /*eea0*/  LOP3.LUT R10, R10, 0x1f, RZ, 0xc0, !PT ;  /* 0x0000001f0a0a7812 */ /* 0x002fc800078ec0ff */
[----:B------:R-:W-:-:S13]  /*eeb0*/  ISETP.NE.AND P1, PT, R10, RZ, PT ;  /* 0x000000ff0a00720c */ /* 0x000fda0003f25270 */
[----:B--2---:R-:W-:Y:S05]  /*eec0*/  @!P1 BRA `(.L_x_326) ;  /* 0x0000000000049947 */ /* 0x004fea0003800000 */
[----:B------:R-:W-:Y:S01]  /*eed0*/  BPT.TRAP 0x1 ;  /* 0x000000040000795c */ /* 0x000fe20000300000 */
.L_x_326:
[----:B------:R-:W2:Y:S01]  /*eee0*/  LDL R11, [R1] ;  /* 0x00000000010b7983 */ /* 0x000ea20000100800 */
[----:B------:R-:W-:-:S03]  /*eef0*/  MOV R13, 0x400 ;  /* 0x00000400000d7802 */ /* 0x000fc60000000f00 */
[----:B------:R-:W3:Y:S04]  /*ef00*/  LDL R10, [R1+0xc] ;  /* 0x00000c00010a7983 */ /* 0x000ee80000100800 */
[----:B0-----:R-:W4:Y:S01]  /*ef10*/  LDL R9, [R1+0x4] ;  /* 0x0000040001097983 */ /* 0x001f220000100800 */
[----:B------:R-:W0:Y:S01]  /*ef20*/  S2R R14, SR_CgaCtaId ;  /* 0x00000000000e7919 */ /* 0x000e220000008800 */
[----:B------:R-:W-:Y:S01]  /*ef30*/  R2UR UR9, R8 ;  /* 0x00000000080972ca */ /* 0x000fe200000e0000 */
[----:B------:R-:W-:Y:S01]  /*ef40*/  UIADD3 UR4, UP0, UR36, 0x370, URZ ;  /* 0x0000037024047890 */ /* 0x000fe2000ff1e03f */
[----:B------:R-:W-:Y:S02]  /*ef50*/  R2UR UR12, R4 ;  /* 0x00000000040c72ca */ /* 0x000fe400000e0000 */
[----:B-----5:R-:W-:-:S02]  /*ef60*/  R2UR UR13, R5 ;  /* 0x00000000050d72ca */ /* 0x020fc400000e0000 */
[----:B0-----:R-:W-:-:S07]  /*ef70*/  LEA R13, R14, R13, 0x18 ;  /* 0x0000000d0e0d7211 */ /* 0x001fce00078ec0ff */
[----:B------:R-:W-:Y:S01]  /*ef80*/  UIADD3 UR9, UR9, 0x38830, URZ ;  /* 0x0003883009097890 */ /* 0x000fe2000fffe03f */
[----:B------:R-:W-:Y:S01]  /*ef90*/  UMOV UR10, URZ ;  /* 0x0000003f000a7c82 */ /* 0x000fe20008000000 */
[----:B------:R-:W-:Y:S01]  /*efa0*/  UMOV UR6, 0x0 ;  /* 0x0000000000067882 */ /* 0x000fe20000000000 */
[----:B------:R-:W-:Y:S01]  /*efb0*/  UMOV UR7, 0x14f00000 ;  /* 0x14f0000000077882 */ /* 0x000fe20000000000 */
[----:B------:R-:W-:Y:S01]  /*efc0*/  UMOV UR16, 0x40 ;  /* 0x0000004000107882 */ /* 0x000fe20000000000 */
[----:B--2---:R-:W-:Y:S01]  /*efd0*/  IMAD R8, R11, 0xa000, R13 ;  /* 0x0000a0000b087824 */ /* 0x004fe200078e020d */
[----:B---3--:R-:W-:-:S04]  /*efe0*/  R2UR UR11, R10 ;  /* 0x000000000a0b72ca */ /* 0x008fc800000e0000 */
[----:B------:R-:W-:Y:S02]  /*eff0*/  R2UR UR14, R8 ;  /* 0x00000000080e72ca */ /* 0x000fe400000e0000 */
[----:B----4-:R-:W-:-:S11]  /*f000*/  R2UR UR5, R9 ;  /* 0x00000000090572ca */ /* 0x010fd600000e0000 */
[----:B------:R-:W-:Y:S02]  /*f010*/  UIADD3 UR8, UR14, 0x24400, URZ ;  /* 0x000244000e087890 */ /* 0x000fe4000fffe03f */
[----:B------:R-:W-:Y:S02]  /*f020*/  UIMAD UR11, UR11, 0x50, UR5 ;  /* 0x000000500b0b78a4 */ /* 0x000fe4000f8e0205 */
[----:B------:R-:W-:Y:S02]  /*f030*/  UIADD3.X UR5, URZ, UR37, URZ, UP0, !UPT ;  /* 0x000000253f057290 */ /* 0x000fe400087fe43f */
[----:B------:R-:W-:Y:S02]  /*f040*/  UIADD3 UR15, UR14, 0x26c00, URZ ;  /* 0x00026c000e0f7890 */ /* 0x000fe4000fffe03f */
[----:B------:R-:W-:Y:S02]  /*f050*/  UIADD3 UR17, UR14, 0x29400, URZ ;  /* 0x000294000e117890 */ /* 0x000fe4000fffe03f */
[----:B------:R-:W-:-:S03]  /*f060*/  UIADD3 UR18, UR14, 0x2bc00, URZ ;  /* 0x0002bc000e127890 */ /* 0x000fc6000fffe03f */
[----:B------:R0:W-:Y:S01]  /*f070*/  UTMALDG.4D [UR8], [UR4], desc[UR6] ;  /* 0x00000608040075b4 */ /* 0x0001e20008019000 */
[----:B------:R-:W-:Y:S01]  /*f080*/  UMOV UR14, 0x80 ;  /* 0x00000080000e7882 */ /* 0x000fe20000000000 */
[----:B0-----:R-:W-:Y:S01]  /*f090*/  UMOV UR8, UR15 ;  /* 0x0000000f00087c82 */ /* 0x001fe20008000000 */
[----:B------:R-:W-:Y:S02]  /*f0a0*/  UMOV UR10, UR16 ;  /* 0x00000010000a7c82 */ /* 0x000fe40008000000 */
[----:B------:R0:W-:Y:S02]  /*f0b0*/  UTMALDG.4D [UR8], [UR4], desc[UR6] ;  /* 0x00000608040075b4 */ /* 0x0001e40008019000 */
[----:B0-----:R-:W-:Y:S01]  /*f0c0*/  UMOV UR8, UR17 ;  /* 0x0000001100087c82 */ /* 0x001fe20008000000 */
[----:B------:R-:W-:Y:S01]  /*f0d0*/  UMOV UR10, UR14 ;  /* 0x0000000e000a7c82 */ /* 0x000fe20008000000 */
[----:B------:R-:W-:Y:S01]  /*f0e0*/  UMOV UR14, 0xc0 ;  /* 0x000000c0000e7882 */ /* 0x000fe20000000000 */
[----:B------:R0:W-:Y:S02]  /*f0f0*/  UTMALDG.4D [UR8], [UR4], desc[UR6] ;  /* 0x00000608040075b4 */ /* 0x0001e40008019000 */
[----:B0-----:R-:W-:Y:S01]  /*f100*/  UMOV UR8, UR18 ;  /* 0x0000001200087c82 */ /* 0x001fe20008000000 */
[----:B------:R-:W-:-:S02]  /*f110*/  UMOV UR10, UR14 ;  /* 0x0000000e000a7c82 */ /* 0x000fc40008000000 */
[----:B------:R0:W-:Y:S02]  /*f120*/  UTMALDG.4D [UR8], [UR4], desc[UR6] ;  /* 0x00000608040075b4 */ /* 0x0001e40008019000 */
[----:B0-----:R-:W-:Y:S01]  /*f130*/  NOP ;  /* 0x0000000000007918 */ /* 0x001fe20000000000 */
.L_x_323:
[----:B------:R-:W2:Y:S01]  /*f140*/  LDL.LU R11, [R1+0x28] ;  /* 0x00002800010b7983 */ /* 0x000ea20000300800 */
[----:B------:R-:W-:Y:S01]  /*f150*/  MOV R9, 0x400 ;  /* 0x0000040000097802 */ /* 0x000fe20000000f00 */
[----:B------:R-:W-:Y:S05]  /*f160*/  WARPSYNC.ALL ;  /* 0x0000000000007948 */ /* 0x000fea0003800000 */
[----:B------:R-:W0:Y:S01]  /*f170*/  S2R R10, SR_CgaCtaId ;  /* 0x00000000000a7919 */ /* 0x000e220000008800 */
[----:B------:R-:W-:-:S13]  /*f180*/  ELECT P0, URZ, PT ;  /* 0x00000000003f782f */ /* 0x000fda0003800000 */
[----:B------:R-:W-:Y:S01]  /*f190*/  @P0 R2UR UR13, R6 ;  /* 0x00000000060d02ca */ /* 0x000fe200000e0000 */
[----:B------:R-:W-:Y:S01]  /*f1a0*/  UIADD3 UR4, UP0, UR36, 0x270, URZ ;  /* 0x0000027024047890 */ /* 0x000fe2000ff1e03f */
[----:B------:R-:W-:Y:S01]  /*f1b0*/  @P0 R2UR UR12, R18 ;  /* 0x00000000120c02ca */ /* 0x000fe200000e0000 */
[----:B------:R-:W-:Y:S01]  /*f1c0*/  UMOV UR6, 0x0 ;  /* 0x0000000000067882 */ /* 0x000fe20000000000 */
[C---:B------:R-:W-:Y:S01]  /*f1d0*/  @P0 R2UR UR11, R17.reuse ;  /* 0x00000000110b02ca */ /* 0x040fe200000e0000 */
[----:B------:R-:W-:Y:S01]  /*f1e0*/  UIADD3.X UR5, URZ, UR37, URZ, UP0, !UPT ;  /* 0x000000253f057290 */ /* 0x000fe200087fe43f */
[----:B------:R-:W-:Y:S01]  /*f1f0*/  @P0 R2UR UR21, R6 ;  /* 0x00000000061502ca */ /* 0x000fe200000e0000 */
[----:B------:R-:W-:Y:S01]  /*f200*/  UMOV UR7, 0x12f00000 ;  /* 0x12f0000000077882 */ /* 0x000fe20000000000 */
[----:B------:R-:W-:Y:S01]  /*f210*/  UMOV UR10, URZ ;  /* 0x0000003f000a7c82 */ /* 0x000fe20008000000 */
[----:B------:R-:W-:Y:S01]  /*f220*/  @P0 R2UR UR20, R18 ;  /* 0x00000000121402ca */ /* 0x000fe200000e0000 */
[----:B------:R-:W-:Y:S01]  /*f230*/  UMOV UR14, 0x0 ;  /* 0x00000000000e7882 */ /* 0x000fe20000000000 */
[----:B------:R-:W-:Y:S01]  /*f240*/  @P0 R2UR UR19, R17 ;  /* 0x00000000111302ca */ /* 0x000fe200000e0000 */
[----:B------:R-:W-:Y:S01]  /*f250*/  @P0 IMAD.MOV.U32 R8, RZ, RZ, 0x10000 ;  /* 0x00010000ff080424 */ /* 0x000fe200078e00ff */
[----:B------:R-:W-:Y:S01]  /*f260*/  UMOV UR15, 0x12f00000 ;  /* 0x12f00000000f7882 */ /* 0x000fe20000000000 */
[----:B------:R-:W-:Y:S01]  /*f270*/  UMOV UR18, 0x40 ;  /* 0x0000004000127882 */ /* 0x000fe20000000000 */
[----:B------:R-:W-:Y:S01]  /*f280*/  UMOV UR22, 0x0 ;  /* 0x0000000000167882 */ /* 0x000fe20000000000 */
[----:B------:R-:W-:Y:S01]  /*f290*/  UMOV UR23, 0x12f00000 ;  /* 0x12f0000000177882 */ /* 0x000fe20000000000 */
[----:B------:R-:W-:Y:S01]  /*f2a0*/  BSSY B0, `(.L_x_327) ;  /* 0x0000021000007945 */ /* 0x000fe20003800000 */
[----:B0-----:R-:W-:Y:S01]  /*f2b0*/  LEA R9, R10, R9, 0x18 ;  /* 0x000000090a097211 */ /* 0x001fe200078ec0ff */
[----:B------:R-:W-:Y:S03]  /*f2c0*/  BAR.SYNC.DEFER_BLOCKING 0x8, 0x120 ;  /* 0x0204800000007b1d */ /* 0x000fe60000010000 */
[----:B------:R-:W-:-:S13]  /*f2d0*/  R2UR UR24, R9 ;  /* 0x00000000091872ca */ /* 0x000fda00000e0000 */
[----:B------:R-:W-:Y:S02]  /*f2e0*/  UIADD3 UR8, UR24, 0x14400, URZ ;  /* 0x0001440018087890 */ /* 0x000fe4000fffe03f */
[----:B------:R-:W-:Y:S02]  /*f2f0*/  UIADD3 UR9, UR24, 0x38800, URZ ;  /* 0x0003880018097890 */ /* 0x000fe4000fffe03f */
[----:B------:R-:W-:Y:S01]  /*f300*/  UIADD3 UR16, UR24, 0x18400, URZ ;  /* 0x0001840018107890 */ /* 0x000fe2000fffe03f */
[----:B------:R0:W-:Y:S04]  /*f310*/  @P0 SYNCS.ARRIVE.TRANS64 RZ, [R9+URZ+0x38800], R8 ;  /* 0x0388000809ff09a7 */ /* 0x0001e8000800003f */
[----:B------:R-:W-:Y:S02]  /*f320*/  UMOV UR17, UR9 ;  /* 0x0000000900117c82 */ /* 0x000fe40008000000 */
[----:B------:R1:W-:Y:S02]  /*f330*/  UTMALDG.4D [UR8], [UR4], desc[UR6] ;  /* 0x00000608040075b4 */ /* 0x0003e40008019000 */
[----:B------:R-:W-:Y:S01]  /*f340*/  UTMALDG.4D [UR16], [UR4], desc[UR14] ;  /* 0x00000e10040075b4 */ /* 0x000fe20008019000 */
[----:B-1----:R-:W-:Y:S01]  /*f350*/  @P0 R2UR UR13, R6 ;  /* 0x00000000060d02ca */ /* 0x002fe200000e0000 */
[----:B------:R-:W-:Y:S01]  /*f360*/  UIADD3 UR8, UR24, 0x1c400, URZ ;  /* 0x0001c40018087890 */ /* 0x000fe2000fffe03f */
[----:B------:R-:W-:Y:S01]  /*f370*/  @P0 R2UR UR12, R18 ;  /* 0x00000000120c02ca */ /* 0x000fe200000e0000 */
[----:B------:R-:W-:Y:S01]  /*f380*/  UMOV UR10, 0x80 ;  /* 0x00000080000a7882 */ /* 0x000fe20000000000 */
[----:B------:R-:W-:Y:S01]  /*f390*/  @P0 R2UR UR11, R17 ;  /* 0x00000000110b02ca */ /* 0x000fe200000e0000 */
[----:B------:R-:W-:Y:S01]  /*f3a0*/  UMOV UR6, 0x0 ;  /* 0x0000000000067882 */ /* 0x000fe20000000000 */
[----:B------:R-:W-:-:S11]  /*f3b0*/  UMOV UR7, 0x12f00000 ;  /* 0x12f0000000077882 */ /* 0x000fd60000000000 */
[----:B------:R1:W-:Y:S02]  /*f3c0*/  UTMALDG.4D [UR8], [UR4], desc[UR22] ;  /* 0x00001608040075b4 */ /* 0x0003e40008019000 */
[----:B-1----:R-:W-:Y:S01]  /*f3d0*/  @P0 R2UR UR13, R6 ;  /* 0x00000000060d02ca */ /* 0x002fe200000e0000 */
[----:B------:R-:W-:Y:S01]  /*f3e0*/  UIADD3 UR8, UR24, 0x20400, URZ ;  /* 0x0002040018087890 */ /* 0x000fe2000fffe03f */
[----:B------:R-:W-:Y:S01]  /*f3f0*/  @P0 R2UR UR12, R18 ;  /* 0x00000000120c02ca */ /* 0x000fe200000e0000 */
[----:B------:R-:W-:Y:S01]  /*f400*/  UMOV UR10, 0xc0 ;  /* 0x000000c0000a7882 */ /* 0x000fe20000000000 */
[----:B------:R-:W-:-:S13]  /*f410*/  @P0 R2UR UR11, R17 ;  /* 0x00000000110b02ca */ /* 0x000fda00000e0000 */
[----:B------:R0:W-:Y:S01]  /*f420*/  UTMALDG.4D [UR8], [UR4], desc[UR6] ;  /* 0x00000608040075b4 */ /* 0x0001e20008019000 */
[----:B--2---:R-:W-:-:S05]  /*f430*/  VIADD R11, R11, 0x1 ;  /* 0x000000010b0b7836 */ /* 0x004fca0000000000 */
[----:B------:R-:W-:Y:S01]  /*f440*/  LEA.HI R6, R11, R11, RZ, 0x1 ;  /* 0x0000000b0b067211 */ /* 0x000fe200078f08ff */
[----:B------:R0:W-:Y:S03]  /*f450*/  STL [R1+0x28], R11 ;  /* 0x0000280b01007387 */ /* 0x0001e60000100800 */
[----:B------:R-:W-:-:S05]  /*f460*/  LOP3.LUT R6, R6, 0xfffffffe, RZ, 0xc0, !PT ;  /* 0xfffffffe06067812 */ /* 0x000fca00078ec0ff */
[----:B------:R-:W-:-:S05]  /*f470*/  IMAD.IADD R6, R11, 0x1, -R6 ;  /* 0x000000010b067824 */ /* 0x000fca00078e0a06 */
[----:B------:R-:W-:-:S04]  /*f480*/  SHF.L.U32 R6, R6, 0x1f, RZ ;  /* 0x0000001f06067819 */ /* 0x000fc800000006ff */
[----:B------:R-:W1:Y:S02]  /*f490*/  SYNCS.PHASECHK.TRANS64.TRYWAIT P0, [R9+URZ+0x38820], R6 ;  /* 0x03882006090075a7 */ /* 0x000e64000800017f */
[----:B01----:R-:W-:Y:S05]  /*f4a0*/  @!P0 BRA `(.L_x_328) ;  /* 0x0000003000d88947 */ /* 0x003fea0003800000 */
.L_x_396:
[----:B------:R-:W-:Y:S05]  /*f4b0*/  BSYNC B0 ;  /* 0x0000000000007941 */ /* 0x000fea0003800000 */
.L_x_327:
[----:B0-----:R-:W2:Y:S01]  /*f4c0*/  LDL.LU R8, [R1+0x24] ;  /* 0x0000240001087983 */ /* 0x001ea20000300800 */
[----:B------:R-:W-:Y:S01]  /*f4d0*/  BSSY B0, `(.L_x_329) ;  /* 0x00001c6000007945 */ /* 0x000fe20003800000 */
[----:B--2---:R-:W-:-:S13]  /*f4e0*/  ISETP.GE.AND P0, PT, R8, 0x51, PT ;  /* 0x000000510800780c */ /* 0x004fda0003f06270 */
[----:B------:R-:W-:Y:S05]  /*f4f0*/  @!P0 BRA `(.L_x_330) ;  /* 0x0000001c000c8947 */ /* 0x000fea0003800000 */
[----:B------:R-:W2:Y:S01]  /*f500*/  LDL R8, [R1+0x18] ;  /* 0x0000180001087983 */ /* 0x000ea20000100800 */
[----:B------:R-:W-:Y:S01]  /*f510*/  IMAD.MOV.U32 R6, RZ, RZ, 0x1 ;  /* 0x00000001ff067424 */ /* 0x000fe200078e00ff */
[----:B------:R-:W-:Y:S01]  /*f520*/  BSSY B1, `(.L_x_331) ;  /* 0x000009e000017945 */ /* 0x000fe20003800000 */
[----:B--2---:R-:W-:-:S05]  /*f530*/  IMAD.MOV R14, RZ, RZ, -R8 ;  /* 0x000000ffff0e7224 */ /* 0x004fca00078e0a08 */
[----:B------:R-:W-:-:S04]  /*f540*/  VIADDMNMX R14, R14, R6, 0xffffffff, !PT ;  /* 0xffffffff0e0e7446 */ /* 0x000fc80007800106 */
[----:B------:R-:W-:-:S04]  /*f550*/  IADD3 R6, R8, R14, RZ ;  /* 0x0000000e08067210 */ /* 0x000fc80007ffe0ff */
[----:B------:R-:W-:-:S04]  /*f560*/  LOP3.LUT R6, R6, 0x1, RZ, 0xc0, !PT ;  /* 0x0000000106067812 */ /* 0x000fc800078ec0ff */
[----:B------:R-:W-:Y:S01]  /*f570*/  ISETP.NE.U32.AND P0, PT, R6, 0x1, PT ;  /* 0x000000010600780c */ /* 0x000fe20003f05070 */
[----:B------:R-:W-:-:S12]  /*f580*/  VIADD R6, R8, 0xfffffffe ;  /* 0xfffffffe08067836 */ /* 0x000fd80000000000 */
[----:B------:R-:W-:Y:S05]  /*f590*/  @P0 BRA `(.L_x_332) ;  /* 0x0000000800580947 */ /* 0x000fea0003800000 */
[----:B------:R-:W2:Y:S04]  /*f5a0*/  LDL R9, [R1] ;  /* 0x0000000001097983 */ /* 0x000ea80000100800 */
[----:B------:R-:W3:Y:S01]  /*f5b0*/  LDL R8, [R1+0x8] ;  /* 0x0000080001087983 */ /* 0x000ee20000100800 */
[----:B------:R-:W-:Y:S01]  /*f5c0*/  BSSY B2, `(.L_x_333) ;  /* 0x000008f000027945 */ /* 0x000fe20003800000 */
[----:B--2---:R-:W-:-:S05]  /*f5d0*/  VIADD R13, R9, 0x1 ;  /* 0x00000001090d7836 */ /* 0x004fca0000000000 */
[----:B------:R-:W-:-:S04]  /*f5e0*/  ISETP.NE.AND P0, PT, R13, 0x2, PT ;  /* 0x000000020d00780c */ /* 0x000fc80003f05270 */
[----:B------:R-:W-:Y:S02]  /*f5f0*/  SEL R15, RZ, 0x1, P0 ;  /* 0x00000001ff0f7807 */ /* 0x000fe40000000000 */
[----:B------:R-:W-:Y:S02]  /*f600*/  SEL R13, R13, RZ, P0 ;  /* 0x000000ff0d0d7207 */ /* 0x000fe40000000000 */
[----:B---3--:R-:W-:Y:S01]  /*f610*/  LOP3.LUT R15, R8, R15, RZ, 0x3c, !PT ;  /* 0x0000000f080f7212 */ /* 0x008fe200078e3cff */
[----:B------:R-:W-:Y:S06]  /*f620*/  @!P6 BRA `(.L_x_334) ;  /* 0x000000080020e947 */ /* 0x000fec0003800000 */
[----:B------:R-:W-:Y:S01]  /*f630*/  ISETP.NE.U32.AND P0, PT, R2, RZ, PT ;  /* 0x000000ff0200720c */ /* 0x000fe20003f05070 */
[----:B------:R-:W-:-:S03]  /*f640*/  IMAD.MOV.U32 R8, RZ, RZ, R5 ;  /* 0x000000ffff087224 */ /* 0x000fc600078e0005 */
[----:B------:R-:W-:-:S13]  /*f650*/  ISETP.NE.AND.EX P0, PT, R3, RZ, PT, P0 ;  /* 0x000000ff0300720c */ /* 0x000fda0003f05300 */
[----:B------:R-:W-:Y:S05]  /*f660*/  @!P0 BRA `(.L_x_335) ;  /* 0x0000000000488947 */ /* 0x000fea0003800000 */
[----:B------:R-:W0:Y:S01]  /*f670*/  LDC R18, c[0x0][0x41c] ;  /* 0x00010700ff127b82 */ /* 0x000e220000000800 */
[----:B------:R-:W-:Y:S01]  /*f680*/  ULDC.64 UR4, c[0x0][0x408] ;  /* 0x0001020000047ab9 */ /* 0x000fe20000000a00 */
[----:B------:R-:W-:Y:S01]  /*f690*/  ULDC.64 UR6, c[0x0][0x208] ;  /* 0x0000820000067ab9 */ /* 0x000fe20000000a00 */
[----:B0-----:R-:W-:-:S13]  /*f6a0*/  ISETP.NE.AND P0, PT, R18, 0x1, PT ;  /* 0x000000011200780c */ /* 0x001fda0003f05270 */
[----:B------:R-:W0:Y:S02]  /*f6b0*/  @P0 LDC.64 R8, c[0x0][0x420] ;  /* 0x00010800ff080b82 */ /* 0x000e240000000a00 */
[----:B0-----:R-:W-:-:S04]  /*f6c0*/  @P0 IMAD.HI.U32 R10, R6, R8, RZ ;  /* 0x00000008060a0227 */ /* 0x001fc800078e00ff */
[----:B------:R-:W-:Y:S01]  /*f6d0*/  IMAD.MOV.U32 R8, RZ, RZ, R6 ;  /* 0x000000ffff087224 */ /* 0x000fe200078e0006 */
[----:B------:R-:W-:Y:S01]  /*f6e0*/  @P0 SHF.R.U32.HI R8, RZ, R9, R10 ;  /* 0x00000009ff080219 */ /* 0x000fe2000001160a */
[----:B------:R-:W-:-:S03]  /*f6f0*/  IMAD R10, R12, UR4, RZ ;  /* 0x000000040c0a7c24 */ /* 0x000fc6000f8e02ff */
[----:B------:R-:W-:Y:S01]  /*f700*/  SHF.R.S32.HI R9, RZ, 0x1f, R8 ;  /* 0x0000001fff097819 */ /* 0x000fe20000011408 */
[C---:B------:R-:W-:Y:S02]  /*f710*/  IMAD R17, R0.reuse, UR5, R10 ;  /* 0x0000000500117c24 */ /* 0x040fe4000f8e020a */
[----:B------:R-:W-:-:S04]  /*f720*/  IMAD.WIDE.U32 R10, R0, UR4, R8 ;  /* 0x00000004000a7c25 */ /* 0x000fc8000f8e0008 */
[----:B------:R-:W-:Y:S01]  /*f730*/  IMAD.IADD R17, R17, 0x1, R11 ;  /* 0x0000000111117824 */ /* 0x000fe200078e020b */
[----:B------:R-:W-:Y:S01]  /*f740*/  LEA R2, P0, R10, R2, 0x2 ;  /* 0x000000020a027211 */ /* 0x000fe200078010ff */
[----:B------:R-:W-:-:S03]  /*f750*/  IMAD.MOV R8, RZ, RZ, -R8 ;  /* 0x000000ffff087224 */ /* 0x000fc600078e0a08 */
[----:B------:R-:W-:Y:S01]  /*f760*/  LEA.HI.X R3, R10, R3, R17, 0x2, P0 ;  /* 0x000000030a037211 */ /* 0x000fe200000f1411 */
[----:B------:R-:W-:-:S04]  /*f770*/  IMAD R6, R18, R8, R6 ;  /* 0x0000000812067224 */ /* 0x000fc800078e0206 */
[----:B------:R0:W5:Y:S04]  /*f780*/  LDG.E R8, desc[UR6][R2.64] ;  /* 0x0000000602087981 */ /* 0x000168000c1e1900 */
.L_x_335:
[----:B0-----:R-:W0:Y:S01]  /*f790*/  S2R R3, SR_CgaCtaId ;  /* 0x0000000000037919 */ /* 0x001e220000008800 */
[----:B------:R-:W-:-:S04]  /*f7a0*/  MOV R2, 0x400 ;  /* 0x0000040000027802 */ /* 0x000fc80000000f00 */
[----:B0-----:R-:W-:Y:S02]  /*f7b0*/  LEA R2, R3, R2, 0x18 ;  /* 0x0000000203027211 */ /* 0x001fe400078ec0ff */
[----:B------:R-:W-:-:S03]  /*f7c0*/  SHF.L.U32 R3, R15, 0x1f, RZ ;  /* 0x0000001f0f037819 */ /* 0x000fc600000006ff */
[----:B------:R-:W-:-:S04]  /*f7d0*/  IMAD R2, R13, 0x8, R2 ;  /* 0x000000080d027824 */ /* 0x000fc800078e0202 */
[----:B------:R-:W0:Y:S02]  /*f7e0*/  SYNCS.PHASECHK.TRANS64.TRYWAIT P0, [R2+URZ+0x38840], R3 ;  /* 0x03884003020075a7 */ /* 0x000e24000800017f */
[----:B0-----:R-:W-:Y:S05]  /*f7f0*/  @!P0 BRA `(.L_x_336) ;  /* 0x0000003000248947 */ /* 0x001fea0003800000 */
.L_x_397:
        /* <DEDUP_REMOVED lines=11> */
.L_x_337:
[----:B------:R-:W2:Y:S04]  /*f8b0*/  LDL R17, [R1+0x4] ;  /* 0x0000040001117983 */ /* 0x000ea80000100800 */
[----:B------:R-:W3:Y:S01]  /*f8c0*/  LDL.LU R11, [R1+0x8] ;  /* 0x00000800010b7983 */ /* 0x000ee20000300800 */
[----:B0-----:R-:W-:-:S03]  /*f8d0*/  MOV R3, 0x400 ;  /* 0x0000040000037802 */ /* 0x001fc60000000f00 */
[----:B------:R-:W4:Y:S01]  /*f8e0*/  LDL R9, [R1] ;  /* 0x0000000001097983 */ /* 0x000f220000100800 */
[----:B------:R-:W0:Y:S01]  /*f8f0*/  S2R R10, SR_CgaCtaId ;  /* 0x00000000000a7919 */ /* 0x000e220000008800 */
[----:B------:R-:W-:Y:S02]  /*f900*/  R2UR UR9, R2 ;  /* 0x00000000020972ca */ /* 0x000fe400000e0000 */
[----:B------:R-:W-:Y:S01]  /*f910*/  R2UR UR11, R6 ;  /* 0x00000000060b72ca */ /* 0x000fe200000e0000 */
[----:B------:R-:W-:Y:S01]  /*f920*/  UIADD3 UR4, UP0, UR36, 0x370, URZ ;  /* 0x0000037024047890 */ /* 0x000fe2000ff1e03f */
[----:B------:R-:W-:Y:S02]  /*f930*/  R2UR UR12, R4 ;  /* 0x00000000040c72ca */ /* 0x000fe400000e0000 */
[----:B-----5:R-:W-:Y:S02]  /*f940*/  R2UR UR13, R8 ;  /* 0x00000000080d72ca */ /* 0x020fe400000e0000 */
[----:B0-----:R-:W-:-:S05]  /*f950*/  LEA R3, R10, R3, 0x18 ;  /* 0x000000030a037211 */ /* 0x001fca00078ec0ff */
        /* <DEDUP_REMOVED lines=11> */
[----:B------:R-:W-:Y:S01]  /*fa10*/  VIADD R3, R3, 0x38800 ;  /* 0x0003880003037836 */ /* 0x000fe20000000000 */
[----:B------:R-:W-:Y:S01]  /*fa20*/  UMOV UR18, 0x80 ;  /* 0x0000008000127882 */ /* 0x000fe20000000000 */
[----:B------:R-:W-:Y:S01]  /*fa30*/  UMOV UR19, 0xc0 ;  /* 0x000000c000137882 */ /* 0x000fe20000000000 */
[----:B--2---:R-:W-:-:S13]  /*fa40*/  R2UR UR5, R17 ;  /* 0x00000000110572ca */ /* 0x004fda00000e0000 */
[----:B------:R-:W-:Y:S02]  /*fa50*/  UIMAD UR11, UR11, 0x50, UR5 ;  /* 0x000000500b0b78a4 */ /* 0x000fe4000f8e0205 */
[----:B------:R-:W-:Y:S01]  /*fa60*/  UIADD3.X UR5, URZ, UR37, URZ, UP0, !UPT ;  /* 0x000000253f057290 */ /* 0x000fe200087fe43f */
[----:B---3--:R-:W-:Y:S02]  /*fa70*/  SHF.L.U32 R2, R11, 0x1f, RZ ;  /* 0x0000001f0b027819 */ /* 0x008fe400000006ff */
[----:B----4-:R-:W-:-:S06]  /*fa80*/  LEA R3, R9, R3, 0x3 ;  /* 0x0000000309037211 */ /* 0x010fcc00078e18ff */
[----:B------:R0:W-:Y:S02]  /*fa90*/  UTMALDG.4D [UR8], [UR4], desc[UR6] ;  /* 0x00000608040075b4 */ /* 0x0001e40008019000 */
[----:B0-----:R-:W-:Y:S01]  /*faa0*/  UMOV UR8, UR15 ;  /* 0x0000000f00087c82 */ /* 0x001fe20008000000 */
[----:B------:R-:W-:Y:S02]  /*fab0*/  UMOV UR10, UR17 ;  /* 0x00000011000a7c82 */ /* 0x000fe40008000000 */
[----:B------:R0:W-:Y:S02]  /*fac0*/  UTMALDG.4D [UR8], [UR4], desc[UR6] ;  /* 0x00000608040075b4 */ /* 0x0001e40008019000 */
[----:B0-----:R-:W-:Y:S01]  /*fad0*/  UMOV UR8, UR16 ;  /* 0x0000001000087c82 */ /* 0x001fe20008000000 */
[----:B------:R-:W-:Y:S02]  /*fae0*/  UMOV UR10, UR18 ;  /* 0x00000012000a7c82 */ /* 0x000fe40008000000 */
[----:B------:R0:W-:Y:S02]  /*faf0*/  UTMALDG.4D [UR8], [UR4], desc[UR6] ;  /* 0x00000608040075b4 */ /* 0x0001e40008019000 */
[----:B0-----:R-:W-:Y:S01]  /*fb00*/  UMOV UR8, UR14 ;  /* 0x0000000e00087c82 */ /* 0x001fe20008000000 */
[----:B------:R-:W-:-:S02]  /*fb10*/  UMOV UR10, UR19 ;  /* 0x00000013000a7c82 */ /* 0x000fc40008000000 */
[----:B------:R0:W-:Y:S01]  /*fb20*/  UTMALDG.4D [UR8], [UR4], desc[UR6] ;  /* 0x00000608040075b4 */ /* 0x0001e20008019000 */
[----:B------:R-:W1:Y:S02]  /*fb30*/  SYNCS.PHASECHK.TRANS64.TRYWAIT P0, [R3+URZ+0x60], R2 ;  /* 0x00006002030075a7 */ /* 0x000e64000800017f */
[----:B01----:R-:W-:Y:S05]  /*fb40*/  @!P0 BRA `(.L_x_338) ;  /* 0x0000002c00648947 */ /* 0x003fea0003800000 */
.L_x_398:
[----:B------:R-:W-:Y:S05]  /*fb50*/  @P1 BRA `(.L_x_339) ;  /* 0x0000000000301947 */ /* 0x000fea0003800000 */
[----:B------:R-:W1:Y:S01]  /*fb60*/  S2R R9, SR_TID.X ;  /* 0x0000000000097919 */ /* 0x000e620000002100 */
[----:B------:R-:W-:Y:S01]  /*fb70*/  MOV R10, 0x400 ;  /* 0x00000400000a7802 */ /* 0x000fe20000000f00 */
[----:B------:R-:W2:Y:S01]  /*fb80*/  S2R R11, SR_CgaCtaId ;  /* 0x00000000000b7919 */ /* 0x000ea20000008800 */
[----:B-1----:R-:W-:Y:S02]  /*fb90*/  LOP3.LUT R17, R9, 0x1f, RZ, 0xc0, !PT ;  /* 0x0000001f09117812 */ /* 0x002fe400078ec0ff */
[----:B------:R-:W3:Y:S02]  /*fba0*/  LDL R9, [R1] ;  /* 0x0000000001097983 */ /* 0x000ee40000100800 */
[----:B------:R-:W-:Y:S02]  /*fbb0*/  ISETP.NE.AND P0, PT, R17, RZ, PT ;  /* 0x000000ff1100720c */ /* 0x000fe40003f05270 */
[----:B--2---:R-:W-:Y:S01]  /*fbc0*/  LEA R10, R11, R10, 0x18 ;  /* 0x0000000a0b0a7211 */ /* 0x004fe200078ec0ff */
[----:B0-----:R-:W-:-:S04]  /*fbd0*/  IMAD.MOV.U32 R3, RZ, RZ, 0xa000 ;  /* 0x0000a000ff037424 */ /* 0x001fc800078e00ff */
[----:B---3--:R-:W-:-:S04]  /*fbe0*/  IMAD R2, R9, 0x8, R10 ;  /* 0x0000000809027824 */ /* 0x008fc800078e020a */
[----:B------:R1:W-:Y:S02]  /*fbf0*/  SYNCS.ARRIVE.TRANS64 RZ, [R2+URZ+0x38850], R3 ;  /* 0x0388500302ff79a7 */ /* 0x0003e4000800003f */
[----:B------:R-:W-:Y:S05]  /*fc00*/  @!P0 BRA `(.L_x_339) ;  /* 0x0000000000048947 */ /* 0x000fea0003800000 */
[----:B------:R-:W-:Y:S01]  /*fc10*/  BPT.TRAP 0x1 ;  /* 0x000000040000795c */ /* 0x000fe20000300000 */
.L_x_339:
[----:B01----:R-:W2:Y:S01]  /*fc20*/  LDL.LU R2, [R1+0xc] ;  /* 0x00000c0001027983 */ /* 0x003ea20000300800 */
[----:B------:R-:W-:-:S03]  /*fc30*/  MOV R10, 0x400 ;  /* 0x00000400000a7802 */ /* 0x000fc60000000f00 */
[----:B------:R-:W3:Y:S04]  /*fc40*/  LDL.LU R9, [R1] ;  /* 0x0000000001097983 */ /* 0x000ee80000300800 */
[----:B------:R-:W4:Y:S01]  /*fc50*/  LDL R3, [R1+0x4] ;  /* 0x0000040001037983 */ /* 0x000f220000100800 */
[----:B------:R-:W0:Y:S01]  /*fc60*/  S2R R11, SR_CgaCtaId ;  /* 0x00000000000b7919 */ /* 0x000e220000008800 */
[----:B------:R-:W-:Y:S01]  /*fc70*/  R2UR UR13, R5 ;  /* 0x00000000050d72ca */ /* 0x000fe200000e0000 */
[----:B------:R-:W-:Y:S01]  /*fc80*/  UIADD3 UR4, UP0, UR36, 0x470, URZ ;  /* 0x0000047024047890 */ /* 0x000fe2000ff1e03f */
[----:B------:R-:W-:Y:S02]  /*fc90*/  R2UR UR12, R4 ;  /* 0x00000000040c72ca */ /* 0x000fe400000e0000 */
[----:B0-----:R-:W-:Y:S01]  /*fca0*/  LEA R10, R11, R10, 0x18 ;  /* 0x0000000a0b0a7211 */ /* 0x001fe200078ec0ff */
[----:B------:R-:W-:Y:S01]  /*fcb0*/  UMOV UR10, URZ ;  /* 0x0000003f000a7c82 */ /* 0x000fe20008000000 */
[----:B------:R-:W-:Y:S01]  /*fcc0*/  UMOV UR6, 0x0 ;  /* 0x0000000000067882 */ /* 0x000fe20000000000 */
[----:B------:R-:W-:Y:S01]  /*fcd0*/  UMOV UR7, 0x14f00000 ;  /* 0x14f0000000077882 */ /* 0x000fe20000000000 */
[----:B------:R-:W-:Y:S01]  /*fce0*/  UMOV UR17, 0x40 ;  /* 0x0000004000117882 */ /* 0x000fe20000000000 */
[----:B------:R0:W-:Y:S01]  /*fcf0*/  STL [R1+0xc], R6 ;  /* 0x00000c0601007387 */ /* 0x0001e20000100800 */
[----:B------:R-:W-:Y:S01]  /*fd00*/  IMAD.MOV.U32 R5, RZ, RZ, R8 ;  /* 0x000000ffff057224 */ /* 0x000fe200078e0008 */
[----:B--2---:R-:W-:Y:S01]  /*fd10*/  R2UR UR11, R2 ;  /* 0x00000000020b72ca */ /* 0x004fe200000e0000 */
[----:B---3--:R-:W-:-:S05]  /*fd20*/  IMAD R2, R9, 0x8, R10 ;  /* 0x0000000809027824 */ /* 0x008fca00078e020a */
[----:B------:R-:W-:Y:S01]  /*fd30*/  R2UR UR9, R2 ;  /* 0x00000000020972ca */ /* 0x000fe200000e0000 */
[----:B------:R-:W-:Y:S01]  /*fd40*/  IMAD R2, R9, 0xa000, R10 ;  /* 0x0000a00009027824 */ /* 0x000fe200078e020a */
[----:B----4-:R-:W-:-:S04]  /*fd50*/  R2UR UR5, R3 ;  /* 0x00000000030572ca */ /* 0x010fc800000e0000 */
[----:B------:R-:W-:-:S07]  /*fd60*/  R2UR UR16, R2 ;  /* 0x00000000021072ca */ /* 0x000fce00000e0000 */
[----:B------:R-:W-:Y:S02]  /*fd70*/  UIADD3 UR9, UR9, 0x38850, URZ ;  /* 0x0003885009097890 */ /* 0x000fe4000fffe03f */
[----:B------:R-:W-:Y:S02]  /*fd80*/  UIMAD UR11, UR11, 0x50, UR5 ;  /* 0x000000500b0b78a4 */ /* 0x000fe4000f8e0205 */
[----:B------:R-:W-:Y:S02]  /*fd90*/  UIADD3.X UR5, URZ, UR37, URZ, UP0, !UPT ;  /* 0x000000253f057290 */ /* 0x000fe400087fe43f */
[----:B------:R-:W-:Y:S02]  /*fda0*/  UIADD3 UR8, UR16, 0x400, URZ ;  /* 0x0000040010087890 */ /* 0x000fe4000fffe03f */
[----:B------:R-:W-:Y:S02]  /*fdb0*/  UIADD3 UR14, UR16, 0x2c00, URZ ;  /* 0x00002c00100e7890 */ /* 0x000fe4000fffe03f */
[----:B------:R-:W-:-:S02]  /*fdc0*/  UIADD3 UR15, UR16, 0x5400, URZ ;  /* 0x00005400100f7890 */ /* 0x000fc4000fffe03f */
[----:B------:R-:W-:-:S03]  /*fdd0*/  UIADD3 UR16, UR16, 0x7c00, URZ ;  /* 0x00007c0010107890 */ /* 0x000fc6000fffe03f */
        /* <DEDUP_REMOVED lines=12> */
[----:B0-----:R-:W-:Y:S01]  /*fea0*/  NOP ;  /* 0x0000000000007918 */ /* 0x001fe20000000000 */
.L_x_334:
[----:B------:R-:W-:Y:S05]  /*feb0*/  BSYNC B2 ;  /* 0x0000000000027941 */ /* 0x000fea0003800000 */
.L_x_333:
[----:B------:R-:W2:Y:S04]  /*fec0*/  LDL.LU R2, [R1+0x18] ;  /* 0x0000180001027983 */ /* 0x000ea80000300800 */
[----:B------:R0:W-:Y:S04]  /*fed0*/  STL [R1], R13 ;  /* 0x0000000d01007387 */ /* 0x0001e80000100800 */
[----:B------:R0:W-:Y:S02]  /*fee0*/  STL [R1+0x8], R15 ;  /* 0x0000080f01007387 */ /* 0x0001e40000100800 */
[----:B0-2---:R-:W-:-:S07]  /*fef0*/  VIADD R6, R2, 0xfffffffd ;  /* 0xfffffffd02067836 */ /* 0x005fce0000000000 */
.L_x_332:
[----:B------:R-:W-:Y:S05]  /*ff00*/  BSYNC B1 ;  /* 0x0000000000017941 */ /* 0x000fea0003800000 */
.L_x_331:
[----:B------:R-:W-:-:S05]  /*ff10*/  IMAD.MOV R14, RZ, RZ, -R14 ;  /* 0x000000ffff0e7224 */ /* 0x000fca00078e0a0e */
[----:B------:R-:W-:-:S13]  /*ff20*/  ISETP.NE.AND P0, PT, R7, R14, PT ;  /* 0x0000000e0700720c */ /* 0x000fda0003f05270 */
[----:B------:R-:W-:Y:S05]  /*ff30*/  @!P0 BRA `(.L_x_330) ;  /* 0x00000010007c8947 */ /* 0x000fea0003800000 */
[----:B------:R-:W-:-:S07]  /*ff40*/  IMAD.MOV.U32 R10, RZ, RZ, R5 ;  /* 0x000000ffff0a7224 */ /* 0x000fce00078e0005 */
.L_x_354:
[----:B------:R-:W2:Y:S04]  /*ff50*/  LDL R3, [R1] ;  /* 0x0000000001037983 */ /* 0x000ea80000100800 */
[----:B------:R-:W3:Y:S01]  /*ff60*/  LDL R2, [R1+0x8] ;  /* 0x0000080001027983 */ /* 0x000ee20000100800 */
[----:B------:R-:W-:Y:S05]  /*ff70*/  YIELD ;  /* 0x0000000000007946 */ /* 0x000fea0003800000 */
[----:B------:R-:W-:Y:S01]  /*ff80*/  BSSY B1, `(.L_x_340) ;  /* 0x000008a000017945 */ /* 0x000fe20003800000 */
[----:B--2---:R-:W-:-:S05]  /*ff90*/  VIADD R7, R3, 0x1 ;  /* 0x0000000103077836 */ /* 0x004fca0000000000 */
[----:B------:R-:W-:-:S04]  /*ffa0*/  ISETP.NE.AND P0, PT, R7, 0x2, PT ;  /* 0x000000020700780c */ /* 0x000fc80003f05270 */
[----:B------:R-:W-:Y:S02]  /*ffb0*/  SEL R8, RZ, 0x1, P0 ;  /* 0x00000001ff087807 */ /* 0x000fe40000000000 */
[----:B------:R-:W-:Y:S02]  /*ffc0*/  SEL R7, R7, RZ, P0 ;  /* 0x000000ff07077207 */ /* 0x000fe40000000000 */
[----:B---3--:R-:W-:Y:S01]  /*ffd0*/  LOP3.LUT R8, R2, R8, RZ, 0x3c, !PT ;  /* 0x0000000802087212 */ /* 0x008fe200078e3cff */
[----:B0-----:R-:W-:Y:S06]  /*ffe0*/  @!P6 BRA `(.L_x_341) ;  /* 0x00000008000ce947 */ /* 0x001fec0003800000 */
[----:B------:R-:W-:Y:S01]  /*fff0*/  ULDC.64 UR4, c[0x0][0x3f8] ;  /* 0x0000fe0000047ab9 */ /* 0x000fe20000000a00 */
[----:B------:R-:W-:Y:S01]  /*10000*/  IMAD.MOV.U32 R9, RZ, RZ, R6 ;  /* 0x000000ffff097224 */ /* 0x000fe200078e0006 */
[----:B------:R-:W-:-:S04]  /*10010*/  ISETP.NE.U32.AND P0, PT, RZ, UR4, PT ;  /* 0x00000004ff007c0c */ /* 0x000fc8000bf05070 */
[----:B------:R-:W-:-:S13]  /*10020*/  ISETP.NE.AND.EX P0, PT, RZ, UR5, PT, P0 ;  /* 0x00000005ff007c0c */ /* 0x000fda000bf05300 */
[----:B------:R-:W-:Y:S05]  /*10030*/  @!P0 BRA `(.L_x_342) ;  /* 0x0000000000488947 */ /* 0x000fea0003800000 */
[----:B------:R-:W0:Y:S01]  /*10040*/  LDC R9, c[0x0][0x41c] ;  /* 0x00010700ff097b82 */ /* 0x000e220000000800 */
[----:B------:R-:W-:Y:S01]  /*10050*/  ULDC.64 UR6, c[0x0][0x408] ;  /* 0x0001020000067ab9 */ /* 0x000fe20000000a00 */
[----:B------:R-:W-:Y:S01]  /*10060*/  ULDC.64 UR8, c[0x0][0x208] ;  /* 0x0000820000087ab9 */ /* 0x000fe20000000a00 */
[----:B0-----:R-:W-:-:S13]  /*10070*/  ISETP.NE.AND P0, PT, R9, 0x1, PT ;  /* 0x000000010900780c */ /* 0x001fda0003f05270 */
[----:B------:R-:W0:Y:S02]  /*10080*/  @P0 LDC.64 R2, c[0x0][0x420] ;  /* 0x00010800ff020b82 */ /* 0x000e240000000a00 */
[----:B0-----:R-:W-:Y:S01]  /*10090*/  @P0 IMAD.HI.U32 R10, R6, R2, RZ ;  /* 0x00000002060a0227 */ /* 0x001fe200078e00ff */
[----:B------:R-:W-:-:S04]  /*100a0*/  MOV R2, R6 ;  /* 0x0000000600027202 */ /* 0x000fc80000000f00 */
[----:B------:R-:W-:Y:S01]  /*100b0*/  @P0 SHF.R.U32.HI R2, RZ, R3, R10 ;  /* 0x00000003ff020219 */ /* 0x000fe2000001160a */
[----:B------:R-:W-:-:S04]  /*100c0*/  IMAD R10, R12, UR6, RZ ;  /* 0x000000060c0a7c24 */ /* 0x000fc8000f8e02ff */
[----:B------:R-:W-:Y:S02]  /*100d0*/  IMAD.MOV R3, RZ, RZ, -R2 ;  /* 0x000000ffff037224 */ /* 0x000fe400078e0a02 */
[----:B------:R-:W-:Y:S02]  /*100e0*/  IMAD R10, R0, UR7, R10 ;  /* 0x00000007000a7c24 */ /* 0x000fe4000f8e020a */
[----:B------:R-:W-:Y:S01]  /*100f0*/  IMAD R9, R9, R3, R6 ;  /* 0x0000000309097224 */ /* 0x000fe200078e0206 */
[----:B------:R-:W-:-:S03]  /*10100*/  SHF.R.S32.HI R3, RZ, 0x1f, R2 ;  /* 0x0000001fff037819 */ /* 0x000fc60000011402 */
[----:B------:R-:W-:-:S04]  /*10110*/  IMAD.WIDE.U32 R2, R0, UR6, R2 ;  /* 0x0000000600027c25 */ /* 0x000fc8000f8e0002 */
[----:B------:R-:W-:Y:S01]  /*10120*/  IMAD.IADD R3, R10, 0x1, R3 ;  /* 0x000000010a037824 */ /* 0x000fe200078e0203 */
[----:B------:R-:W-:-:S04]  /*10130*/  LEA R10, P0, R2, UR4, 0x2 ;  /* 0x00000004020a7c11 */ /* 0x000fc8000f8010ff */
[----:B------:R-:W-:-:S05]  /*10140*/  LEA.HI.X R11, R2, UR5, R3, 0x2, P0 ;  /* 0x00000005020b7c11 */ /* 0x000fca00080f1403 */
[----:B------:R0:W5:Y:S04]  /*10150*/  LDG.E R10, desc[UR8][R10.64] ;  /* 0x000000080a0a7981 */ /* 0x000168000c1e1900 */
.L_x_342:
[----:B------:R-:W1:Y:S01]  /*10160*/  S2R R3, SR_CgaCtaId ;  /* 0x0000000000037919 */ /* 0x000e620000008800 */
[----:B------:R-:W-:-:S04]  /*10170*/  MOV R2, 0x400 ;  /* 0x0000040000027802 */ /* 0x000fc80000000f00 */
[----:B-1----:R-:W-:Y:S02]  /*10180*/  LEA R2, R3, R2, 0x18 ;  /* 0x0000000203027211 */ /* 0x002fe400078ec0ff */
[----:B------:R-:W-:-:S03]  /*10190*/  SHF.L.U32 R3, R8, 0x1f, RZ ;  /* 0x0000001f08037819 */ /* 0x000fc600000006ff */
[----:B------:R-:W-:-:S04]  /*101a0*/  IMAD R2, R7, 0x8, R2 ;  /* 0x0000000807027824 */ /* 0x000fc800078e0202 */
[----:B------:R-:W1:Y:S02]  /*101b0*/  SYNCS.PHASECHK.TRANS64.TRYWAIT P0, [R2+URZ+0x38840], R3 ;  /* 0x03884003020075a7 */ /* 0x000e64000800017f */
[----:B-1----:R-:W-:Y:S05]  /*101c0*/  @!P0 BRA `(.L_x_343) ;  /* 0x0000002400d88947 */ /* 0x002fea0003800000 */
.L_x_399:
[----:B0-----:R-:W0:Y:S02]  /*101d0*/  S2R R11, SR_TID.X ;  /* 0x00000000000b7919 */ /* 0x001e240000002100 */
[----:B0-----:R-:W-:-:S04]  /*101e0*/  LOP3.LUT R11, R11, 0x7f, RZ, 0xc0, !PT ;  /* 0x0000007f0b0b7812 */ /* 0x001fc800078ec0ff */
[----:B------:R-:W-:-:S13]  /*101f0*/  ISETP.NE.AND P0, PT, R11, RZ, PT ;  /* 0x000000ff0b00720c */ /* 0x000fda0003f05270 */
[----:B------:R-:W-:Y:S05]  /*10200*/  @P0 BRA `(.L_x_344) ;  /* 0x00000000001c0947 */ /* 0x000fea0003800000 */
[----:B------:R-:W0:Y:S01]  /*10210*/  S2R R11, SR_TID.X ;  /* 0x00000000000b7919 */ /* 0x000e220000002100 */
[----:B-1----:R-:W-:-:S04]  /*10220*/  IMAD.MOV.U32 R3, RZ, RZ, 0xa000 ;  /* 0x0000a000ff037424 */ /* 0x002fc800078e00ff */
[----:B------:R2:W-:Y:S01]  /*10230*/  SYNCS.ARRIVE.TRANS64 RZ, [R2+URZ+0x38830], R3 ;  /* 0x0388300302ff79a7 */ /* 0x0005e2000800003f */
[----:B0-----:R-:W-:-:S04]  /*10240*/  LOP3.LUT R11, R11, 0x1f, RZ, 0xc0, !PT ;  /* 0x0000001f0b0b7812 */ /* 0x001fc800078ec0ff */
[----:B------:R-:W-:-:S13]  /*10250*/  ISETP.NE.AND P1, PT, R11, RZ, PT ;  /* 0x000000ff0b00720c */ /* 0x000fda0003f25270 */
[----:B--2---:R-:W-:Y:S05]  /*10260*/  @!P1 BRA `(.L_x_344) ;  /* 0x0000000000049947 */ /* 0x004fea0003800000 */
[----:B------:R-:W-:Y:S01]  /*10270*/  BPT.TRAP 0x1 ;  /* 0x000000040000795c */ /* 0x000fe20000300000 */
.L_x_344:
[----:B------:R-:W2:Y:S04]  /*10280*/  LDL R15, [R1+0x4] ;  /* 0x00000400010f7983 */ /* 0x000ea80000100800 */
[----:B-1----:R-:W3:Y:S01]  /*10290*/  LDL.LU R3, [R1+0x8] ;  /* 0x0000080001037983 */ /* 0x002ee20000300800 */
[----:B------:R-:W-:-:S03]  /*102a0*/  MOV R13, 0x400 ;  /* 0x00000400000d7802 */ /* 0x000fc60000000f00 */
        /* <DEDUP_REMOVED lines=25> */
[----:B---3--:R-:W-:Y:S01]  /*10440*/  SHF.L.U32 R3, R3, 0x1f, RZ ;  /* 0x0000001f03037819 */ /* 0x008fe200000006ff */
[----:B----4-:R-:W-:-:S07]  /*10450*/  IMAD R2, R11, 0x8, R2 ;  /* 0x000000080b027824 */ /* 0x010fce00078e0202 */
        /* <DEDUP_REMOVED lines=12> */
.L_x_400:
        /* <DEDUP_REMOVED lines=8> */
.L_x_346:
[----:B------:R-:W2:Y:S01]  /*105a0*/  LDL.LU R15, [R1+0xc] ;  /* 0x00000c00010f7983 */ /* 0x000ea20000300800 */
[----:B------:R-:W-:-:S03]  /*105b0*/  MOV R13, 0x400 ;  /* 0x00000400000d7802 */ /* 0x000fc60000000f00 */
[----:B0-----:R-:W3:Y:S04]  /*105c0*/  LDL.LU R3, [R1] ;  /* 0x0000000001037983 */ /* 0x001ee80000300800 */
[----:B------:R-:W4:Y:S01]  /*105d0*/  LDL R11, [R1+0x4] ;  /* 0x00000400010b7983 */ /* 0x000f220000100800 */
[----:B------:R-:W0:Y:S01]  /*105e0*/  S2R R14, SR_CgaCtaId ;  /* 0x00000000000e7919 */ /* 0x000e220000008800 */
[----:B------:R-:W-:Y:S01]  /*105f0*/  R2UR UR9, R2 ;  /* 0x00000000020972ca */ /* 0x000fe200000e0000 */
[----:B------:R-:W-:Y:S01]  /*10600*/  UIADD3 UR4, UP0, UR36, 0x470, URZ ;  /* 0x0000047024047890 */ /* 0x000fe2000ff1e03f */
[----:B------:R-:W-:Y:S02]  /*10610*/  R2UR UR13, R5 ;  /* 0x00000000050d72ca */ /* 0x000fe400000e0000 */
[----:B------:R-:W-:-:S02]  /*10620*/  R2UR UR12, R4 ;  /* 0x00000000040c72ca */ /* 0x000fc400000e0000 */
[----:B0-----:R-:W-:-:S07]  /*10630*/  LEA R13, R14, R13, 0x18 ;  /* 0x0000000d0e0d7211 */ /* 0x001fce00078ec0ff */
[----:B------:R-:W-:Y:S01]  /*10640*/  UIADD3 UR9, UR9, 0x50, URZ ;  /* 0x0000005009097890 */ /* 0x000fe2000fffe03f */
[----:B------:R-:W-:Y:S01]  /*10650*/  UMOV UR10, URZ ;  /* 0x0000003f000a7c82 */ /* 0x000fe20008000000 */
[----:B------:R-:W-:Y:S01]  /*10660*/  UMOV UR6, 0x0 ;  /* 0x0000000000067882 */ /* 0x000fe20000000000 */
[----:B------:R-:W-:Y:S01]  /*10670*/  UMOV UR7, 0x14f00000 ;  /* 0x14f0000000077882 */ /* 0x000fe20000000000 */
[----:B------:R-:W-:Y:S01]  /*10680*/  UMOV UR17, 0x40 ;  /* 0x0000004000117882 */ /* 0x000fe20000000000 */
[----:B------:R0:W-:Y:S01]  /*10690*/  STL [R1+0xc], R9 ;  /* 0x00000c0901007387 */ /* 0x0001e20000100800 */
[----:B------:R-:W-:Y:S01]  /*106a0*/  IMAD.MOV.U32 R5, RZ, RZ, R10 ;  /* 0x000000ffff057224 */ /* 0x000fe200078e000a */
[----:B--2---:R-:W-:Y:S01]  /*106b0*/  R2UR UR11, R15 ;  /* 0x000000000f0b72ca */ /* 0x004fe200000e0000 */
[----:B---3--:R-:W-:Y:S01]  /*106c0*/  IMAD R3, R3, 0xa000, R13 ;  /* 0x0000a00003037824 */ /* 0x008fe200078e020d */
[----:B----4-:R-:W-:-:S04]  /*106d0*/  R2UR UR5, R11 ;  /* 0x000000000b0572ca */ /* 0x010fc800000e0000 */
[----:B------:R-:W-:-:S09]  /*106e0*/  R2UR UR14, R3 ;  /* 0x00000000030e72ca */ /* 0x000fd200000e0000 */
[----:B------:R-:W-:-:S04]  /*106f0*/  UIMAD UR11, UR11, 0x50, UR5 ;  /* 0x000000500b0b78a4 */ /* 0x000fc8000f8e0205 */
[----:B------:R-:W-:Y:S02]  /*10700*/  UIADD3 UR8, UR14, 0x400, URZ ;  /* 0x000004000e087890 */ /* 0x000fe4000fffe03f */
[----:B------:R-:W-:Y:S02]  /*10710*/  UIADD3.X UR5, URZ, UR37, URZ, UP0, !UPT ;  /* 0x000000253f057290 */ /* 0x000fe400087fe43f */
[----:B------:R-:W-:Y:S02]  /*10720*/  UIADD3 UR15, UR14, 0x2c00, URZ ;  /* 0x00002c000e0f7890 */ /* 0x000fe4000fffe03f */
[----:B------:R-:W-:Y:S02]  /*10730*/  UIADD3 UR16, UR14, 0x5400, URZ ;  /* 0x000054000e107890 */ /* 0x000fe4000fffe03f */
        /* <DEDUP_REMOVED lines=14> */
.L_x_341:
[----:B------:R-:W-:Y:S05]  /*10820*/  BSYNC B1 ;  /* 0x0000000000017941 */ /* 0x000fea0003800000 */
.L_x_340:
[----:B------:R-:W-:Y:S01]  /*10830*/  VIADD R2, R7, 0x1 ;  /* 0x0000000107027836 */ /* 0x000fe20000000000 */
[----:B------:R-:W-:Y:S04]  /*10840*/  BSSY B1, `(.L_x_347) ;  /* 0x000008a000017945 */ /* 0x000fe80003800000 */
[----:B------:R-:W-:-:S04]  /*10850*/  ISETP.NE.AND P0, PT, R2, 0x2, PT ;  /* 0x000000020200780c */ /* 0x000fc80003f05270 */
[----:B------:R-:W-:Y:S02]  /*10860*/  SEL R3, RZ, 0x1, P0 ;  /* 0x00000001ff037807 */ /* 0x000fe40000000000 */
[----:B------:R-:W-:Y:S02]  /*10870*/  SEL R14, R2, RZ, P0 ;  /* 0x000000ff020e7207 */ /* 0x000fe40000000000 */
[----:B------:R-:W-:-:S05]  /*10880*/  LOP3.LUT R13, R8, R3, RZ, 0x3c, !PT ;  /* 0x00000003080d7212 */ /* 0x000fca00078e3cff */
[----:B------:R0:W-:Y:S04]  /*10890*/  STL [R1+0x8], R13 ;  /* 0x0000080d01007387 */ /* 0x0001e80000100800 */
[----:B------:R0:W-:Y:S01]  /*108a0*/  STL [R1], R14 ;  /* 0x0000000e01007387 */ /* 0x0001e20000100800 */
[----:B------:R-:W-:Y:S05]  /*108b0*/  @!P6 BRA `(.L_x_348) ;  /* 0x000000080008e947 */ /* 0x000fea0003800000 */
[----:B------:R-:W-:Y:S01]  /*108c0*/  ULDC.64 UR4, c[0x0][0x3f8] ;  /* 0x0000fe0000047ab9 */ /* 0x000fe20000000a00 */
[----:B------:R-:W-:Y:S02]  /*108d0*/  IADD3 R9, R6, -0x1, RZ ;  /* 0xffffffff06097810 */ /* 0x000fe40007ffe0ff */
[----:B------:R-:W-:-:S04]  /*108e0*/  ISETP.NE.U32.AND P0, PT, RZ, UR4, PT ;  /* 0x00000004ff007c0c */ /* 0x000fc8000bf05070 */
[----:B------:R-:W-:-:S13]  /*108f0*/  ISETP.NE.AND.EX P0, PT, RZ, UR5, PT, P0 ;  /* 0x00000005ff007c0c */ /* 0x000fda000bf05300 */
[----:B------:R-:W-:Y:S05]  /*10900*/  @!P0 BRA `(.L_x_349) ;  /* 0x0000000000488947 */ /* 0x000fea0003800000 */
        /* <DEDUP_REMOVED lines=18> */
.L_x_349:
[----:B------:R-:W2:Y:S01]  /*10a30*/  S2R R3, SR_CgaCtaId ;  /* 0x0000000000037919 */ /* 0x000ea20000008800 */
[----:B------:R-:W-:-:S04]  /*10a40*/  MOV R2, 0x400 ;  /* 0x0000040000027802 */ /* 0x000fc80000000f00 */
[----:B--2---:R-:W-:Y:S02]  /*10a50*/  LEA R2, R3, R2, 0x18 ;  /* 0x0000000203027211 */ /* 0x004fe400078ec0ff */
[----:B------:R-:W-:-:S03]  /*10a60*/  SHF.L.U32 R3, R13, 0x1f, RZ ;  /* 0x0000001f0d037819 */ /* 0x000fc600000006ff */
[----:B------:R-:W-:-:S04]  /*10a70*/  IMAD R2, R14, 0x8, R2 ;  /* 0x000000080e027824 */ /* 0x000fc800078e0202 */
[----:B------:R-:W2:Y:S02]  /*10a80*/  SYNCS.PHASECHK.TRANS64.TRYWAIT P0, [R2+URZ+0x38840], R3 ;  /* 0x03884003020075a7 */ /* 0x000ea4000800017f */
[----:B--2---:R-:W-:Y:S05]  /*10a90*/  @!P0 BRA `(.L_x_350) ;  /* 0x0000001c00cc8947 */ /* 0x004fea0003800000 */
.L_x_401:
        /* <DEDUP_REMOVED lines=11> */
.L_x_351:
[----:B0-----:R-:W3:Y:S01]  /*10b50*/  LDL R13, [R1] ;  /* 0x00000000010d7983 */ /* 0x001ee20000100800 */
[----:B------:R-:W-:-:S03]  /*10b60*/  MOV R14, 0x400 ;  /* 0x00000400000e7802 */ /* 0x000fc60000000f00 */
[----:B------:R-:W4:Y:S01]  /*10b70*/  LDL R11, [R1+0x4] ;  /* 0x00000400010b7983 */ /* 0x000f220000100800 */
[----:B------:R-:W0:Y:S01]  /*10b80*/  S2R R15, SR_CgaCtaId ;  /* 0x00000000000f7919 */ /* 0x000e220000008800 */
[----:B------:R-:W-:Y:S01]  /*10b90*/  R2UR UR11, R9 ;  /* 0x00000000090b72ca */ /* 0x000fe200000e0000 */
[----:B------:R-:W-:Y:S01]  /*10ba0*/  UIADD3 UR4, UP0, UR36, 0x370, URZ ;  /* 0x0000037024047890 */ /* 0x000fe2000ff1e03f */
[----:B------:R-:W-:Y:S02]  /*10bb0*/  R2UR UR12, R4 ;  /* 0x00000000040c72ca */ /* 0x000fe400000e0000 */
[----:B0-----:R-:W-:-:S05]  /*10bc0*/  LEA R14, R15, R14, 0x18 ;  /* 0x0000000e0f0e7211 */ /* 0x001fca00078ec0ff */
[----:B--2---:R-:W-:Y:S01]  /*10bd0*/  VIADD R2, R14, 0x38800 ;  /* 0x000388000e027836 */ /* 0x004fe20000000000 */
[----:B-----5:R-:W-:Y:S01]  /*10be0*/  R2UR UR13, R10 ;  /* 0x000000000a0d72ca */ /* 0x020fe200000e0000 */
[----:B------:R-:W-:Y:S01]  /*10bf0*/  UMOV UR10, URZ ;  /* 0x0000003f000a7c82 */ /* 0x000fe20008000000 */
[----:B------:R-:W-:Y:S01]  /*10c00*/  UMOV UR6, 0x0 ;  /* 0x0000000000067882 */ /* 0x000fe20000000000 */
[----:B------:R-:W-:Y:S01]  /*10c10*/  UMOV UR7, 0x14f00000 ;  /* 0x14f0000000077882 */ /* 0x000fe20000000000 */
[----:B------:R-:W-:Y:S01]  /*10c20*/  UMOV UR17, 0x40 ;  /* 0x0000004000117882 */ /* 0x000fe20000000000 */
[----:B------:R-:W-:Y:S01]  /*10c30*/  UMOV UR18, 0x80 ;  /* 0x0000008000127882 */ /* 0x000fe20000000000 */
[----:B------:R-:W-:Y:S01]  /*10c40*/  UMOV UR19, 0xc0 ;  /* 0x000000c000137882 */ /* 0x000fe20000000000 */
[----:B------:R-:W-:Y:S01]  /*10c50*/  SHF.L.U32 R8, R8, 0x1f, RZ ;  /* 0x0000001f08087819 */ /* 0x000fe200000006ff */
        /* <DEDUP_REMOVED lines=12> */
[----:B------:R0:W-:Y:S01]  /*10d20*/  UTMALDG.4D [UR8], [UR4], desc[UR6] ;  /* 0x00000608040075b4 */ /* 0x0001e20008019000 */
[----:B------:R-:W-:Y:S01]  /*10d30*/  IMAD R2, R7, 0x8, R2 ;  /* 0x0000000807027824 */ /* 0x000fe200078e0202 */
        /* <DEDUP_REMOVED lines=11> */
.L_x_402:
[----:B------:R-:W-:Y:S05]  /*10df0*/  @P0 BRA `(.L_x_353) ;  /* 0x00000000001c0947 */ /* 0x000fea0003800000 */
[----:B------:R-:W1:Y:S02]  /*10e00*/  S2R R3, SR_TID.X ;  /* 0x0000000000037919 */ /* 0x000e640000002100 */
[----:B-1----:R-:W-:-:S04]  /*10e10*/  LOP3.LUT R3, R3, 0x1f, RZ, 0xc0, !PT ;  /* 0x0000001f03037812 */ /* 0x002fc800078ec0ff */
[----:B------:R-:W-:Y:S01]  /*10e20*/  ISETP.NE.AND P1, PT, R3, RZ, PT ;  /* 0x000000ff0300720c */ /* 0x000fe20003f25270 */
[----:B------:R-:W-:-:S04]  /*10e30*/  IMAD.MOV.U32 R3, RZ, RZ, 0xa000 ;  /* 0x0000a000ff037424 */ /* 0x000fc800078e00ff */
[----:B------:R1:W-:Y:S08]  /*10e40*/  SYNCS.ARRIVE.TRANS64 RZ, [R2+URZ+0x50], R3 ;  /* 0x0000500302ff79a7 */ /* 0x0003f0000800003f */
[----:B------:R-:W-:Y:S05]  /*10e50*/  @!P1 BRA `(.L_x_353) ;  /* 0x0000000000049947 */ /* 0x000fea0003800000 */
[----:B------:R-:W-:Y:S01]  /*10e60*/  BPT.TRAP 0x1 ;  /* 0x000000040000795c */ /* 0x000fe20000300000 */
.L_x_353:
[----:B------:R-:W2:Y:S01]  /*10e70*/  LDL.LU R13, [R1+0xc] ;  /* 0x00000c00010d7983 */ /* 0x000ea20000300800 */
[----:B0-----:R-:W-:-:S03]  /*10e80*/  MOV R8, 0x400 ;  /* 0x0000040000087802 */ /* 0x001fc60000000f00 */
[----:B-1----:R-:W3:Y:S01]  /*10e90*/  LDL R3, [R1+0x4] ;  /* 0x0000040001037983 */ /* 0x002ee20000100800 */
[----:B------:R-:W0:Y:S01]  /*10ea0*/  S2R R11, SR_CgaCtaId ;  /* 0x00000000000b7919 */ /* 0x000e220000008800 */
[----:B------:R-:W-:Y:S01]  /*10eb0*/  R2UR UR9, R2 ;  /* 0x00000000020972ca */ /* 0x000fe200000e0000 */
[----:B------:R-:W-:Y:S01]  /*10ec0*/  UIADD3 UR4, UP0, UR36, 0x470, URZ ;  /* 0x0000047024047890 */ /* 0x000fe2000ff1e03f */
[----:B------:R-:W-:Y:S02]  /*10ed0*/  R2UR UR13, R5 ;  /* 0x00000000050d72ca */ /* 0x000fe400000e0000 */
[----:B------:R-:W-:Y:S02]  /*10ee0*/  R2UR UR12, R4 ;  /* 0x00000000040c72ca */ /* 0x000fe400000e0000 */
        /* <DEDUP_REMOVED lines=12> */
[----:B------:R1:W-:Y:S01]  /*10fb0*/  STL [R1+0xc], R9 ;  /* 0x00000c0901007387 */ /* 0x0003e20000100800 */
[----:B------:R-:W-:Y:S02]  /*10fc0*/  MOV R5, R10 ;  /* 0x0000000a00057202 */ /* 0x000fe40000000f00 */
[----:B--2---:R-:W-:-:S02]  /*10fd0*/  R2UR UR11, R13 ;  /* 0x000000000d0b72ca */ /* 0x004fc400000e0000 */
[----:B---3--:R-:W-:-:S13]  /*10fe0*/  R2UR UR5, R3 ;  /* 0x00000000030572ca */ /* 0x008fda00000e0000 */
[----:B------:R-:W-:Y:S02]  /*10ff0*/  UIMAD UR11, UR11, 0x50, UR5 ;  /* 0x000000500b0b78a4 */ /* 0x000fe4000f8e0205 */
[----:B------:R-:W-:-:S09]  /*11000*/  UIADD3.X UR5, URZ, UR37, URZ, UP0, !UPT ;  /* 0x000000253f057290 */ /* 0x000fd200087fe43f */
[----:B------:R0:W-:Y:S02]  /*11010*/  UTMALDG.4D [UR8], [UR4], desc[UR6] ;  /* 0x00000608040075b4 */ /* 0x0001e40008019000 */
[----:B0-----:R-:W-:Y:S01]  /*11020*/  UMOV UR8, UR14 ;  /* 0x0000000e00087c82 */ /* 0x001fe20008000000 */
[----:B------:R-:W-:Y:S01]  /*11030*/  UMOV UR10, UR17 ;  /* 0x00000011000a7c82 */ /* 0x000fe20008000000 */
[----:B------:R-:W-:Y:S01]  /*11040*/  UMOV UR14, 0x80 ;  /* 0x00000080000e7882 */ /* 0x000fe20000000000 */
        /* <DEDUP_REMOVED lines=8> */
[----:B-1----:R-:W-:Y:S01]  /*110d0*/  NOP ;  /* 0x0000000000007918 */ /* 0x002fe20000000000 */
.L_x_348:
[----:B------:R-:W-:Y:S05]  /*110e0*/  BSYNC B1 ;  /* 0x0000000000017941 */ /* 0x000fea0003800000 */
.L_x_347:
[C---:B------:R-:W-:Y:S01]  /*110f0*/  ISETP.GT.AND P0, PT, R6.reuse, 0x1, PT ;  /* 0x000000010600780c */ /* 0x040fe20003f04270 */
[----:B------:R-:W-:-:S04]  /*11100*/  VIADD R2, R6, 0xfffffffe ;  /* 0xfffffffe06027836 */ /* 0x000fc80000000000 */
[----:B------:R-:W-:-:S08]  /*11110*/  IMAD.MOV.U32 R6, RZ, RZ, R2 ;  /* 0x000000ffff067224 */ /* 0x000fd000078e0002 */
[----:B------:R-:W-:Y:S05]  /*11120*/  @P0 BRA `(.L_x_354) ;  /* 0xffffffec00880947 */ /* 0x000fea000383ffff */
.L_x_330:
[----:B------:R-:W-:Y:S05]  /*11130*/  BSYNC B0 ;  /* 0x0000000000007941 */ /* 0x000fea0003800000 */
.L_x_329:
[----:B------:R-:W1:Y:S01]  /*11140*/  S2R R2, SR_TID.X ;  /* 0x0000000000027919 */ /* 0x000e620000002100 */
[----:B------:R-:W-:Y:S01]  /*11150*/  BSSY B0, `(.L_x_355) ;  /* 0x0000011000007945 */ /* 0x000fe20003800000 */
[----:B-1----:R-:W-:-:S04]  /*11160*/  LOP3.LUT R2, R2, 0x1f, RZ, 0xc0, !PT ;  /* 0x0000001f02027812 */ /* 0x002fc800078ec0ff */
[----:B------:R-:W-:-:S13]  /*11170*/  ISETP.NE.AND P0, PT, R2, RZ, PT ;  /* 0x000000ff0200720c */ /* 0x000fda0003f05270 */
[----:B------:R-:W-:Y:S05]  /*11180*/  @P0 BRA `(.L_x_356) ;  /* 0x0000000000340947 */ /* 0x000fea0003800000 */
[----:B------:R-:W1:Y:S01]  /*11190*/  S2R R9, SR_LANEID ;  /* 0x0000000000097919 */ /* 0x000e620000000000 */
[----:B------:R-:W-:Y:S01]  /*111a0*/  VOTEU.ANY UR4, UPT, PT ;  /* 0x0000000000047886 */ /* 0x000fe200038e0100 */
[----:B------:R-:W2:Y:S01]  /*111b0*/  LDC.64 R2, c[0x0][0xc38] ;  /* 0x00030e00ff027b82 */ /* 0x000ea20000000a00 */
[----:B------:R-:W1:Y:S01]  /*111c0*/  FLO.U32 R0, UR4 ;  /* 0x0000000400007d00 */ /* 0x000e6200080e0000 */
[----:B------:R-:W-:-:S07]  /*111d0*/  ULDC.64 UR6, c[0x0][0x208] ;  /* 0x0000820000067ab9 */ /* 0x000fce0000000a00 */
[----:B------:R-:W2:Y:S01]  /*111e0*/  POPC R7, UR4 ;  /* 0x0000000400077d09 */ /* 0x000ea20008000000 */
[----:B-1----:R-:W-:-:S13]  /*111f0*/  ISETP.EQ.U32.AND P0, PT, R0, R9, PT ;  /* 0x000000090000720c */ /* 0x002fda0003f02070 */
[----:B--2---:R-:W2:Y:S01]  /*11200*/  @P0 ATOMG.E.ADD.STRONG.GPU PT, R3, desc[UR6][R2.64], R7 ;  /* 0x00000007020309a8 */ /* 0x004ea200081ee1c6 */
[----:B------:R-:W1:Y:S02]  /*11210*/  S2R R6, SR_LTMASK ;  /* 0x0000000000067919 */ /* 0x000e640000003900 */
[----:B-1----:R-:W-:-:S04]  /*11220*/  LOP3.LUT R6, R6, UR4, RZ, 0xc0, !PT ;  /* 0x0000000406067c12 */ /* 0x002fc8000f8ec0ff */
[----:B------:R-:W1:Y:S01]  /*11230*/  POPC R9, R6 ;  /* 0x0000000600097309 */ /* 0x000e620000000000 */
[----:B--2---:R-:W1:Y:S02]  /*11240*/  SHFL.IDX PT, R0, R3, R0, 0x1f ;  /* 0x00001f0003007589 */ /* 0x004e6400000e0000 */
[----:B-1----:R-:W-:-:S07]  /*11250*/  IADD3 R16, R0, UR38, R9 ;  /* 0x0000002600107c10 */ /* 0x002fce000fffe009 */
.L_x_356:
[----:B------:R-:W-:Y:S05]  /*11260*/  BSYNC B0 ;  /* 0x0000000000007941 */ /* 0x000fea0003800000 */
.L_x_355:
[----:B------:R-:W-:Y:S04]  /*11270*/  BSSY B0, `(.L_x_357) ;  /* 0x000003c000007945 */ /* 0x000fe80003800000 */
[----:B------:R-:W-:Y:S05]  /*11280*/  @!P6 BRA `(.L_x_358) ;  /* 0x0000000000e8e947 */ /* 0x000fea0003800000 */
[----:B------:R-:W2:Y:S01]  /*11290*/  LDL R2, [R1] ;  /* 0x0000000001027983 */ /* 0x000ea20000100800 */
[----:B------:R-:W-:-:S03]  /*112a0*/  MOV R3, 0x400 ;  /* 0x0000040000037802 */ /* 0x000fc60000000f00 */
[----:B------:R-:W3:Y:S01]  /*112b0*/  LDL R0, [R1+0x8] ;  /* 0x0000080001007983 */ /* 0x000ee20000100800 */
[----:B------:R-:W1:Y:S02]  /*112c0*/  S2R R6, SR_CgaCtaId ;  /* 0x0000000000067919 */ /* 0x000e640000008800 */
[----:B-1----:R-:W-:-:S05]  /*112d0*/  LEA R3, R6, R3, 0x18 ;  /* 0x0000000306037211 */ /* 0x002fca00078ec0ff */
[----:B--2---:R-:W-:Y:S01]  /*112e0*/  IMAD R3, R2, 0x8, R3 ;  /* 0x0000000802037824 */ /* 0x004fe200078e0203 */
[----:B---3--:R-:W-:-:S04]  /*112f0*/  SHF.L.U32 R0, R0, 0x1f, RZ ;  /* 0x0000001f00007819 */ /* 0x008fc800000006ff */
[----:B------:R-:W1:Y:S02]  /*11300*/  SYNCS.PHASECHK.TRANS64.TRYWAIT P0, [R3+URZ+0x38860], R0 ;  /* 0x03886000030075a7 */ /* 0x000e64000800017f */
[----:B-1----:R-:W-:Y:S05]  /*11310*/  @!P0 BRA `(.L_x_359) ;  /* 0x0000001400d48947 */ /* 0x002fea0003800000 */
.L_x_403:
[----:B------:R-:W2:Y:S02]  /*11320*/  S2R R2, SR_TID.X ;  /* 0x0000000000027919 */ /* 0x000ea40000002100 */
[----:B--2---:R-:W-:-:S04]  /*11330*/  LOP3.LUT R2, R2, 0x7f, RZ, 0xc0, !PT ;  /* 0x0000007f02027812 */ /* 0x004fc800078ec0ff */
[----:B------:R-:W-:-:S13]  /*11340*/  ISETP.NE.AND P0, PT, R2, RZ, PT ;  /* 0x000000ff0200720c */ /* 0x000fda0003f05270 */
[----:B------:R-:W-:Y:S05]  /*11350*/  @P0 BRA `(.L_x_360) ;  /* 0x00000000001c0947 */ /* 0x000fea0003800000 */
[----:B------:R-:W2:Y:S01]  /*11360*/  S2R R2, SR_TID.X ;  /* 0x0000000000027919 */ /* 0x000ea20000002100 */
[----:B-1----:R-:W-:-:S04]  /*11370*/  IMAD.MOV.U32 R0, RZ, RZ, 0xa000 ;  /* 0x0000a000ff007424 */ /* 0x002fc800078e00ff */
[----:B------:R3:W-:Y:S01]  /*11380*/  SYNCS.ARRIVE.TRANS64 RZ, [R3+URZ+0x38850], R0 ;  /* 0x0388500003ff79a7 */ /* 0x0007e2000800003f */
[----:B--2---:R-:W-:-:S04]  /*11390*/  LOP3.LUT R2, R2, 0x1f, RZ, 0xc0, !PT ;  /* 0x0000001f02027812 */ /* 0x004fc800078ec0ff */
[----:B------:R-:W-:-:S13]  /*113a0*/  ISETP.NE.AND P1, PT, R2, RZ, PT ;  /* 0x000000ff0200720c */ /* 0x000fda0003f25270 */
[----:B---3--:R-:W-:Y:S05]  /*113b0*/  @!P1 BRA `(.L_x_360) ;  /* 0x0000000000049947 */ /* 0x008fea0003800000 */
[----:B------:R-:W-:Y:S01]  /*113c0*/  BPT.TRAP 0x1 ;  /* 0x000000040000795c */ /* 0x000fe20000300000 */
.L_x_360:
[----:B-1----:R-:W2:Y:S01]  /*113d0*/  LDL R0, [R1] ;  /* 0x0000000001007983 */ /* 0x002ea20000100800 */
[----:B------:R-:W-:-:S03]  /*113e0*/  MOV R7, 0x400 ;  /* 0x0000040000077802 */ /* 0x000fc60000000f00 */
[----:B------:R-:W3:Y:S04]  /*113f0*/  LDL.LU R6, [R1+0x4] ;  /* 0x0000040001067983 */ /* 0x000ee80000300800 */
[----:B------:R-:W4:Y:S01]  /*11400*/  LDL R2, [R1+0xc] ;  /* 0x00000c0001027983 */ /* 0x000f220000100800 */
[----:B------:R-:W1:Y:S01]  /*11410*/  S2R R8, SR_CgaCtaId ;  /* 0x0000000000087919 */ /* 0x000e620000008800 */
[----:B------:R-:W-:Y:S01]  /*11420*/  R2UR UR9, R3 ;  /* 0x00000000030972ca */ /* 0x000fe200000e0000 */
[----:B------:R-:W-:Y:S01]  /*11430*/  UIADD3 UR4, UP0, UR36, 0x470, URZ ;  /* 0x0000047024047890 */ /* 0x000fe2000ff1e03f */
[----:B------:R-:W-:Y:S02]  /*11440*/  R2UR UR12, R4 ;  /* 0x00000000040c72ca */ /* 0x000fe400000e0000 */
[----:B------:R-:W-:-:S02]  /*11450*/  R2UR UR13, R5 ;  /* 0x00000000050d72ca */ /* 0x000fc400000e0000 */
[----:B-1----:R-:W-:-:S07]  /*11460*/  LEA R7, R8, R7, 0x18 ;  /* 0x0000000708077211 */ /* 0x002fce00078ec0ff */
        /* <DEDUP_REMOVED lines=27> */
[----:B-1----:R-:W-:Y:S01]  /*11620*/  NOP ;  /* 0x0000000000007918 */ /* 0x002fe20000000000 */
.L_x_358:
[----:B------:R-:W-:Y:S05]  /*11630*/  BSYNC B0 ;  /* 0x0000000000007941 */ /* 0x000fea0003800000 */
.L_x_357:
[----:B------:R-:W2:Y:S04]  /*11640*/  LDL.LU R0, [R1] ;  /* 0x0000000001007983 */ /* 0x000ea80000300800 */
[----:B------:R-:W3:Y:S01]  /*11650*/  LDL.LU R3, [R1+0x8] ;  /* 0x0000080001037983 */ /* 0x000ee20000300800 */
[----:B--2---:R-:W-:-:S05]  /*11660*/  VIADD R0, R0, 0x1 ;  /* 0x0000000100007836 */ /* 0x004fca0000000000 */
[----:B------:R-:W-:-:S04]  /*11670*/  ISETP.NE.AND P0, PT, R0, 0x2, PT ;  /* 0x000000020000780c */ /* 0x000fc80003f05270 */
[----:B------:R-:W-:Y:S02]  /*11680*/  SEL R2, RZ, 0x1, P0 ;  /* 0x00000001ff027807 */ /* 0x000fe40000000000 */
[----:B------:R-:W-:Y:S02]  /*11690*/  SEL R0, R0, RZ, P0 ;  /* 0x000000ff00007207 */ /* 0x000fe40000000000 */
[----:B---3--:R-:W-:-:S05]  /*116a0*/  LOP3.LUT R3, R3, R2, RZ, 0x3c, !PT ;  /* 0x0000000203037212 */ /* 0x008fca00078e3cff */
[----:B------:R1:W-:Y:S04]  /*116b0*/  STL [R1+0x8], R3 ;  /* 0x0000080301007387 */ /* 0x0003e80000100800 */
[----:B------:R1:W-:Y:S02]  /*116c0*/  STL [R1], R0 ;  /* 0x0000000001007387 */ /* 0x0003e40000100800 */
.L_x_313:
[----:B------:R-:W-:Y:S05]  /*116d0*/  BSYNC B6 ;  /* 0x0000000000067941 */ /* 0x000fea0003800000 */
.L_x_311:
[----:B------:R-:W-:-:S03]  /*116e0*/  UMOV UR4, 0xffffffff ;  /* 0xffffffff00047882 */ /* 0x000fc60000000000 */
[----:B------:R-:W-:Y:S05]  /*116f0*/  BRA.DIV UR4, `(.L_x_361) ;  /* 0x0000001204f07947 */ /* 0x000fea000b800000 */
[----:B------:R2:W3:Y:S04]  /*11700*/  SHFL.IDX PT, R4, R16, RZ, 0x1f ;  /* 0x00001fff10047589 */ /* 0x0004e800000e0000 */
[----:B------:R2:W4:Y:S02]  /*11710*/  SHFL.IDX PT, R5, R16, 0x1, 0x1f ;  /* 0x00201f0010057f89 */ /* 0x00052400000e0000 */
.L_x_407:
[----:B01----:R-:W0:Y:S01]  /*11720*/  S2R R0, SR_TID.X ;  /* 0x0000000000007919 */ /* 0x003e220000002100 */
[----:B------:R-:W-:Y:S01]  /*11730*/  ULDC UR4, c[0x0][0xc14] ;  /* 0x0003050000047ab9 */ /* 0x000fe20000000800 */
[----:B------:R-:W-:Y:S01]  /*11740*/  BSSY B0, `(.L_x_362) ;  /* 0x000000c000007945 */ /* 0x000fe20003800000 */
[----:B------:R-:W-:Y:S01]  /*11750*/  IMAD.MOV.U32 R3, RZ, RZ, RZ ;  /* 0x000000ffff037224 */ /* 0x000fe200078e00ff */
[----:B0-----:R-:W-:Y:S01]  /*11760*/  LOP3.LUT R9, R0, 0x1f, RZ, 0xc0, !PT ;  /* 0x0000001f00097812 */ /* 0x001fe200078ec0ff */
[----:B------:R-:W-:-:S03]  /*11770*/  IMAD.U32 R0, RZ, RZ, UR4 ;  /* 0x00000004ff007e24 */ /* 0x000fc6000f8e00ff */
[C---:B------:R-:W-:Y:S01]  /*11780*/  ISETP.NE.AND P0, PT, R9.reuse, 0x1f, PT ;  /* 0x0000001f0900780c */ /* 0x040fe20003f05270 */
[----:B------:R-:W-:-:S05]  /*11790*/  IMAD.IADD R7, R9, 0x1, R19 ;  /* 0x0000000109077824 */ /* 0x000fca00078e0213 */
[----:B------:R-:W-:-:S13]  /*117a0*/  ISETP.GE.OR P0, PT, R7, R0, !P0 ;  /* 0x000000000700720c */ /* 0x000fda0004706670 */
[----:B------:R-:W-:Y:S05]  /*117b0*/  @P0 BRA `(.L_x_363) ;  /* 0x0000000000100947 */ /* 0x000fea0003800000 */
[----:B------:R-:W0:Y:S01]  /*117c0*/  LDC.64 R2, c[0x0][0xc58] ;  /* 0x00031600ff027b82 */ /* 0x000e220000000a00 */
[----:B------:R-:W-:Y:S01]  /*117d0*/  ULDC.64 UR4, c[0x0][0x208] ;  /* 0x0000820000047ab9 */ /* 0x000fe20000000a00 */
[----:B0-----:R-:W-:-:S06]  /*117e0*/  IMAD.WIDE R2, R7, 0x4, R2 ;  /* 0x0000000407027825 */ /* 0x001fcc00078e0202 */
[----:B------:R0:W5:Y:S02]  /*117f0*/  LDG.E R3, desc[UR4][R2.64] ;  /* 0x0000000402037981 */ /* 0x000164000c1e1900 */
.L_x_363:
[----:B------:R-:W-:Y:S05]  /*11800*/  BSYNC B0 ;  /* 0x0000000000007941 */ /* 0x000fea0003800000 */
.L_x_362:
[----:B------:R-:W-:-:S03]  /*11810*/  UMOV UR4, 0xffffffff ;  /* 0xffffffff00047882 */ /* 0x000fc60000000000 */
[----:B------:R-:W-:Y:S05]  /*11820*/  BRA.DIV UR4, `(.L_x_364) ;  /* 0x0000001204f07947 */ /* 0x000fea000b800000 */
[----:B-----5:R-:W1:Y:S01]  /*11830*/  SHFL.UP PT, R14, R3, 0x1, RZ ;  /* 0x04200000030e7989 */ /* 0x020e6200000e00ff */
[C---:B------:R-:W-:Y:S02]  /*11840*/  ISETP.NE.AND P0, PT, R9.reuse, RZ, PT ;  /* 0x000000ff0900720c */ /* 0x040fe40003f05270 */
[C---:B------:R-:W-:Y:S02]  /*11850*/  ISETP.GE.U32.AND P1, PT, R9.reuse, 0x2, PT ;  /* 0x000000020900780c */ /* 0x040fe40003f26070 */
[----:B-1----:R-:W-:Y:S02]  /*11860*/  SEL R14, R14, RZ, P0 ;  /* 0x000000ff0e0e7207 */ /* 0x002fe40000000000 */
[----:B------:R-:W-:-:S03]  /*11870*/  ISETP.GE.U32.AND P0, PT, R9, 0x4, PT ;  /* 0x000000040900780c */ /* 0x000fc60003f06070 */
[----:B------:R-:W-:-:S05]  /*11880*/  IMAD.IADD R13, R3, 0x1, R14 ;  /* 0x00000001030d7824 */ /* 0x000fca00078e020e */
[----:B------:R-:W1:Y:S02]  /*11890*/  SHFL.UP PT, R14, R13, 0x2, RZ ;  /* 0x044000000d0e7989 */ /* 0x000e6400000e00ff */
[----:B-1----:R-:W-:Y:S02]  /*118a0*/  SEL R6, R14, RZ, P1 ;  /* 0x000000ff0e067207 */ /* 0x002fe40000800000 */
[----:B------:R-:W-:Y:S02]  /*118b0*/  ISETP.GE.U32.AND P1, PT, R9, 0x8, PT ;  /* 0x000000080900780c */ /* 0x000fe40003f26070 */
[----:B------:R-:W-:-:S05]  /*118c0*/  IADD3 R6, R13, R6, RZ ;  /* 0x000000060d067210 */ /* 0x000fca0007ffe0ff */
[----:B------:R-:W1:Y:S02]  /*118d0*/  SHFL.UP PT, R14, R6, 0x4, RZ ;  /* 0x04800000060e7989 */ /* 0x000e6400000e00ff */
[----:B-1----:R-:W-:Y:S02]  /*118e0*/  SEL R7, R14, RZ, P0 ;  /* 0x000000ff0e077207 */ /* 0x002fe40000000000 */
[----:B------:R-:W-:-:S03]  /*118f0*/  ISETP.GE.U32.AND P0, PT, R9, 0x10, PT ;  /* 0x000000100900780c */ /* 0x000fc60003f06070 */
[----:B------:R-:W-:-:S05]  /*11900*/  IMAD.IADD R7, R6, 0x1, R7 ;  /* 0x0000000106077824 */ /* 0x000fca00078e0207 */
[----:B------:R-:W1:Y:S02]  /*11910*/  SHFL.UP PT, R14, R7, 0x8, RZ ;  /* 0x05000000070e7989 */ /* 0x000e6400000e00ff */
[----:B-1----:R-:W-:-:S05]  /*11920*/  SEL R8, R14, RZ, P1 ;  /* 0x000000ff0e087207 */ /* 0x002fca0000800000 */
[----:B------:R-:W-:-:S05]  /*11930*/  IMAD.IADD R8, R7, 0x1, R8 ;  /* 0x0000000107087824 */ /* 0x000fca00078e0208 */
[----:B------:R-:W1:Y:S02]  /*11940*/  SHFL.UP PT, R14, R8, 0x10, RZ ;  /* 0x06000000080e7989 */ /* 0x000e6400000e00ff */
[----:B-1----:R-:W-:-:S05]  /*11950*/  SEL R9, R14, RZ, P0 ;  /* 0x000000ff0e097207 */ /* 0x002fca0000000000 */
[----:B0-----:R-:W-:-:S05]  /*11960*/  IMAD.IADD R2, R8, 0x1, R9 ;  /* 0x0000000108027824 */ /* 0x001fca00078e0209 */
[----:B------:R0:W1:Y:S02]  /*11970*/  SHFL.IDX PT, R14, R2, 0x1f, 0x1f ;  /* 0x03e01f00020e7f89 */ /* 0x00006400000e0000 */
.L_x_415:
[----:B------:R-:W-:Y:S02]  /*11980*/  ULDC UR4, c[0x0][0xc10] ;  /* 0x0003040000047ab9 */ /* 0x000fe40000000800 */
[----:B--2---:R-:W-:-:S04]  /*11990*/  IMAD.U32 R16, RZ, RZ, UR4 ;  /* 0x00000004ff107e24 */ /* 0x004fc8000f8e00ff */
[----:B-1----:R-:W-:-:S04]  /*119a0*/  IMAD R6, R14, R16, RZ ;  /* 0x000000100e067224 */ /* 0x002fc800078e02ff */
[----:B----4-:R-:W-:-:S05]  /*119b0*/  IMAD.IADD R5, R5, 0x1, R6 ;  /* 0x0000000105057824 */ /* 0x010fca00078e0206 */
[----:B---3--:R-:W-:-:S13]  /*119c0*/  ISETP.GT.AND P0, PT, R5, R4, PT ;  /* 0x000000040500720c */ /* 0x008fda0003f04270 */
[----:B------:R-:W-:Y:S05]  /*119d0*/  @P0 BRA `(.L_x_365) ;  /* 0x0000000000b80947 */ /* 0x000fea0003800000 */
[----:B------:R-:W1:Y:S02]  /*119e0*/  LDC R0, c[0x0][0xc14] ;  /* 0x00030500ff007b82 */ /* 0x000e640000000800 */
.L_x_370:
[----:B------:R-:W-:-:S05]  /*119f0*/  VIADD R19, R19, 0x1f ;  /* 0x0000001f13137836 */ /* 0x000fca0000000000 */
[----:B-1----:R-:W-:-:S13]  /*11a00*/  ISETP.GE.AND P0, PT, R19, R0, PT ;  /* 0x000000001300720c */ /* 0x002fda0003f06270 */
[----:B------:R-:W-:Y:S05]  /*11a10*/  @P0 BRA `(.L_x_366) ;  /* 0x0000000400600947 */ /* 0x000fea0003800000 */
[----:B0-----:R-:W0:Y:S01]  /*11a20*/  S2R R2, SR_TID.X ;  /* 0x0000000000027919 */ /* 0x001e220000002100 */
[----:B------:R-:W-:Y:S01]  /*11a30*/  BSSY B0, `(.L_x_367) ;  /* 0x000000b000007945 */ /* 0x000fe20003800000 */
[----:B------:R-:W-:Y:S01]  /*11a40*/  IMAD.MOV.U32 R3, RZ, RZ, RZ ;  /* 0x000000ffff037224 */ /* 0x000fe200078e00ff */
[----:B0-----:R-:W-:-:S04]  /*11a50*/  LOP3.LUT R8, R2, 0x1f, RZ, 0xc0, !PT ;  /* 0x0000001f02087812 */ /* 0x001fc800078ec0ff */
        /* <DEDUP_REMOVED lines=8> */
.L_x_368:
[----:B------:R-:W-:Y:S05]  /*11ae0*/  BSYNC B0 ;  /* 0x0000000000007941 */ /* 0x000fea0003800000 */
.L_x_367:
[----:B------:R-:W-:-:S03]  /*11af0*/  UMOV UR4, 0xffffffff ;  /* 0xffffffff00047882 */ /* 0x000fc60000000000 */
[----:B------:R-:W-:Y:S05]  /*11b00*/  BRA.DIV UR4, `(.L_x_369) ;  /* 0x0000001604087947 */ /* 0x000fea000b800000 */
[----:B-----5:R-:W1:Y:S01]  /*11b10*/  SHFL.UP PT, R14, R3, 0x1, RZ ;  /* 0x04200000030e7989 */ /* 0x020e6200000e00ff */
[C---:B------:R-:W-:Y:S02]  /*11b20*/  ISETP.NE.AND P0, PT, R8.reuse, RZ, PT ;  /* 0x000000ff0800720c */ /* 0x040fe40003f05270 */
[----:B------:R-:W-:Y:S02]  /*11b30*/  ISETP.GE.U32.AND P1, PT, R8, 0x2, PT ;  /* 0x000000020800780c */ /* 0x000fe40003f26070 */
[----:B-1----:R-:W-:Y:S02]  /*11b40*/  SEL R14, R14, RZ, P0 ;  /* 0x000000ff0e0e7207 */ /* 0x002fe40000000000 */
[----:B------:R-:W-:-:S03]  /*11b50*/  ISETP.GE.U32.AND P0, PT, R8, 0x4, PT ;  /* 0x000000040800780c */ /* 0x000fc60003f06070 */
[----:B------:R-:W-:-:S05]  /*11b60*/  IMAD.IADD R13, R3, 0x1, R14 ;  /* 0x00000001030d7824 */ /* 0x000fca00078e020e */
[----:B------:R-:W0:Y:S02]  /*11b70*/  SHFL.UP PT, R14, R13, 0x2, RZ ;  /* 0x044000000d0e7989 */ /* 0x000e2400000e00ff */
[----:B0-----:R-:W-:Y:S02]  /*11b80*/  SEL R2, R14, RZ, P1 ;  /* 0x000000ff0e027207 */ /* 0x001fe40000800000 */
[----:B------:R-:W-:Y:S02]  /*11b90*/  ISETP.GE.U32.AND P1, PT, R8, 0x8, PT ;  /* 0x000000080800780c */ /* 0x000fe40003f26070 */
[----:B------:R-:W-:-:S05]  /*11ba0*/  IADD3 R2, R13, R2, RZ ;  /* 0x000000020d027210 */ /* 0x000fca0007ffe0ff */
        /* <DEDUP_REMOVED lines=10> */
[----:B------:R0:W1:Y:S02]  /*11c50*/  SHFL.IDX PT, R14, R2, 0x1f, 0x1f ;  /* 0x03e01f00020e7f89 */ /* 0x00006400000e0000 */
.L_x_423:
[----:B------:R-:W-:Y:S02]  /*11c60*/  ULDC UR4, c[0x0][0xc10] ;  /* 0x0003040000047ab9 */ /* 0x000fe40000000800 */
[----:B------:R-:W-:-:S04]  /*11c70*/  IMAD.U32 R16, RZ, RZ, UR4 ;  /* 0x00000004ff107e24 */ /* 0x000fc8000f8e00ff */
[----:B-1----:R-:W-:-:S04]  /*11c80*/  IMAD R6, R14, R16, RZ ;  /* 0x000000100e067224 */ /* 0x002fc800078e02ff */
[----:B------:R-:W-:-:S05]  /*11c90*/  IMAD.IADD R5, R6, 0x1, R5 ;  /* 0x0000000106057824 */ /* 0x000fca00078e0205 */
[----:B------:R-:W-:-:S13]  /*11ca0*/  ISETP.GT.AND P0, PT, R5, R4, PT ;  /* 0x000000040500720c */ /* 0x000fda0003f04270 */
[----:B------:R-:W-:Y:S05]  /*11cb0*/  @!P0 BRA `(.L_x_370) ;  /* 0xfffffffc004c8947 */ /* 0x000fea000383ffff */
.L_x_365:
[----:B------:R-:W-:Y:S01]  /*11cc0*/  IMAD.IADD R6, R5, 0x1, -R6 ;  /* 0x0000000105067824 */ /* 0x000fe200078e0a06 */
[----:B------:R-:W-:-:S03]  /*11cd0*/  UMOV UR4, 0xffffffff ;  /* 0xffffffff00047882 */ /* 0x000fc60000000000 */
[----:B------:R-:W-:-:S05]  /*11ce0*/  IMAD R5, R2, R16, R6 ;  /* 0x0000001002057224 */ /* 0x000fca00078e0206 */
[----:B------:R-:W-:Y:S01]  /*11cf0*/  ISETP.GT.AND P6, PT, R5, R4, PT ;  /* 0x000000040500720c */ /* 0x000fe20003fc4270 */
[----:B------:R-:W-:-:S12]  /*11d00*/  BRA.DIV UR4, `(.L_x_371) ;  /* 0x0000001604587947 */ /* 0x000fd8000b800000 */
[----:B------:R-:W-:-:S04]  /*11d10*/  VOTE.ANY R7, PT, !P6 ;  /* 0x0000000000077806 */ /* 0x000fc800070e0100 */
[----:B------:R-:W1:Y:S02]  /*11d20*/  POPC R5, R7 ;  /* 0x0000000700057309 */ /* 0x000e640000000000 */
[----:B-1----:R1:W2:Y:S02]  /*11d30*/  SHFL.IDX PT, R17, R3, R5, 0x1f ;  /* 0x00001f0503117589 */ /* 0x0022a400000e0000 */
.L_x_427:
[----:B------:R-:W-:Y:S01]  /*11d40*/  ISETP.NE.AND P0, PT, R7, RZ, PT ;  /* 0x000000ff0700720c */ /* 0x000fe20003f05270 */
[----:B------:R-:W-:-:S12]  /*11d50*/  IMAD.MOV.U32 R14, RZ, RZ, RZ ;  /* 0x000000ffff0e7224 */ /* 0x000fd800078e00ff */
[----:B------:R-:W-:Y:S05]  /*11d60*/  @!P0 BRA `(.L_x_372) ;  /* 0x0000000000108947 */ /* 0x000fea0003800000 */
[----:B------:R-:W-:Y:S01]  /*11d70*/  UMOV UR4, 0xffffffff ;  /* 0xffffffff00047882 */ /* 0x000fe20000000000 */
[----:B------:R-:W-:Y:S02]  /*11d80*/  VIADD R12, R5, 0xffffffff ;  /* 0xffffffff050c7836 */ /* 0x000fe40000000000 */
[----:B------:R-:W-:Y:S05]  /*11d90*/  BRA.DIV UR4, `(.L_x_373) ;  /* 0x00000016047c7947 */ /* 0x000fea000b800000 */
[----:B------:R3:W4:Y:S02]  /*11da0*/  SHFL.IDX PT, R14, R2, R12, 0x1f ;  /* 0x00001f0c020e7589 */ /* 0x00072400000e0000 */
.L_x_372:
[-C--:B--2---:R-:W-:Y:S01]  /*11db0*/  IABS R7, R17.reuse ;  /* 0x0000001100077213 */ /* 0x084fe20000000000 */
[----:B----4-:R-:W-:Y:S01]  /*11dc0*/  IMAD R16, R14, R16, R6 ;  /* 0x000000100e107224 */ /* 0x010fe200078e0206 */
[----:B------:R-:W-:Y:S01]  /*11dd0*/  IABS R6, R17 ;  /* 0x0000001100067213 */ /* 0x000fe20000000000 */
[----:B------:R-:W-:Y:S01]  /*11de0*/  IMAD.IADD R19, R5, 0x1, R19 ;  /* 0x0000000105137824 */ /* 0x000fe200078e0213 */
[----:B------:R-:W2:Y:S03]  /*11df0*/  I2F.RP R8, R7 ;  /* 0x0000000700087306 */ /* 0x000ea60000209400 */
[----:B------:R-:W-:-:S05]  /*11e00*/  IMAD.MOV R6, RZ, RZ, -R6 ;  /* 0x000000ffff067224 */ /* 0x000fca00078e0a06 */
[----:B--2---:R-:W2:Y:S02]  /*11e10*/  MUFU.RCP R8, R8 ;  /* 0x0000000800087308 */ /* 0x004ea40000001000 */
[----:B--2---:R-:W-:-:S06]  /*11e20*/  VIADD R9, R8, 0xffffffe ;  /* 0x0ffffffe08097836 */ /* 0x004fcc0000000000 */
[----:B-1----:R-:W0:Y:S02]  /*11e30*/  F2I.FTZ.U32.TRUNC.NTZ R3, R9 ;  /* 0x0000000900037305 */ /* 0x002e24000021f000 */
[----:B0--3--:R-:W-:-:S05]  /*11e40*/  IADD3 R2, RZ, -R3, RZ ;  /* 0x80000003ff027210 */ /* 0x009fca0007ffe0ff */
[----:B------:R-:W-:Y:S02]  /*11e50*/  IMAD R11, R2, R7, RZ ;  /* 0x00000007020b7224 */ /* 0x000fe400078e02ff */
[----:B------:R-:W-:-:S04]  /*11e60*/  IMAD.MOV.U32 R2, RZ, RZ, RZ ;  /* 0x000000ffff027224 */ /* 0x000fc800078e00ff */
[----:B------:R-:W-:-:S04]  /*11e70*/  IMAD.HI.U32 R3, R3, R11, R2 ;  /* 0x0000000b03037227 */ /* 0x000fc800078e0002 */
[----:B------:R-:W-:-:S05]  /*11e80*/  IMAD.IADD R2, R4, 0x1, -R16 ;  /* 0x0000000104027824 */ /* 0x000fca00078e0a10 */
[----:B------:R-:W-:-:S05]  /*11e90*/  IABS R4, R2 ;  /* 0x0000000200047213 */ /* 0x000fca0000000000 */
        /* <DEDUP_REMOVED lines=11> */
[----:B------:R-:W-:-:S04]  /*11f50*/  @!P0 LOP3.LUT R3, RZ, R17, RZ, 0x33, !PT ;  /* 0x00000011ff038212 */ /* 0x000fc800078e33ff */
[----:B------:R-:W-:Y:S01]  /*11f60*/  MOV R18, R3 ;  /* 0x0000000300127202 */ /* 0x000fe20000000f00 */
[----:B------:R-:W-:-:S04]  /*11f70*/  IMAD.MOV R4, RZ, RZ, -R3 ;  /* 0x000000ffff047224 */ /* 0x000fc800078e0a03 */
[----:B------:R-:W-:Y:S01]  /*11f80*/  IMAD R17, R17, R4, R2 ;  /* 0x0000000411117224 */ /* 0x000fe200078e0202 */
[----:B------:R-:W-:Y:S06]  /*11f90*/  BRA `(.L_x_374) ;  /* 0x00000000001c7947 */ /* 0x000fec0003800000 */
.L_x_366:
[----:B------:R-:W-:Y:S01]  /*11fa0*/  UMOV UR4, URZ ;  /* 0x0000003f00047c82 */ /* 0x000fe20008000000 */
[----:B------:R-:W-:Y:S01]  /*11fb0*/  UMOV UR5, URZ ;  /* 0x0000003f00057c82 */ /* 0x000fe20008000000 */
[----:B------:R-:W-:Y:S01]  /*11fc0*/  ULDC UR6, c[0x0][0xc14] ;  /* 0x0003050000067ab9 */ /* 0x000fe20000000800 */
[----:B------:R-:W-:Y:S02]  /*11fd0*/  IMAD.MOV.U32 R16, RZ, RZ, R4 ;  /* 0x000000ffff107224 */ /* 0x000fe400078e0004 */
[----:B------:R-:W-:Y:S02]  /*11fe0*/  IMAD.U32 R17, RZ, RZ, UR4 ;  /* 0x00000004ff117e24 */ /* 0x000fe4000f8e00ff */
[----:B------:R-:W-:Y:S02]  /*11ff0*/  IMAD.U32 R18, RZ, RZ, UR5 ;  /* 0x00000005ff127e24 */ /* 0x000fe4000f8e00ff */
[----:B------:R-:W-:-:S07]  /*12000*/  IMAD.U32 R19, RZ, RZ, UR6 ;  /* 0x00000006ff137e24 */ /* 0x000fce000f8e00ff */
.L_x_374:
[----:B0-----:R-:W0:Y:S01]  /*12010*/  S2R R2, SR_TID.X ;  /* 0x0000000000027919 */ /* 0x001e220000002100 */
[----:B------:R-:W-:Y:S05]  /*12020*/  WARPSYNC.ALL ;  /* 0x0000000000007948 */ /* 0x000fea0003800000 */
[----:B------:R-:W-:Y:S01]  /*12030*/  BAR.SYNC.DEFER_BLOCKING 0x4, 0x120 ;  /* 0x0104800000007b1d */ /* 0x000fe20000010000 */
[----:B0-----:R-:W-:-:S04]  /*12040*/  LOP3.LUT R2, R2, 0x1f, RZ, 0xc0, !PT ;  /* 0x0000001f02027812 */ /* 0x001fc800078ec0ff */
[----:B------:R-:W-:-:S13]  /*12050*/  ISETP.NE.AND P0, PT, R2, RZ, PT ;  /* 0x000000ff0200720c */ /* 0x000fda0003f05270 */
[----:B------:R-:W0:Y:S01]  /*12060*/  @!P0 S2R R3, SR_CgaCtaId ;  /* 0x0000000000038919 */ /* 0x000e220000008800 */
[----:B------:R-:W-:-:S04]  /*12070*/  @!P0 MOV R2, 0x400 ;  /* 0x0000040000028802 */ /* 0x000fc80000000f00 */
[----:B0-----:R-:W-:-:S05]  /*12080*/  @!P0 LEA R2, R3, R2, 0x18 ;  /* 0x0000000203028211 */ /* 0x001fca00078ec0ff */
[----:B------:R1:W-:Y:S01]  /*12090*/  @!P0 STS.128 [R2+0x388d0], R16 ;  /* 0x0388d01002008388 */ /* 0x0003e20000000c00 */
[----:B------:R-:W-:Y:S06]  /*120a0*/  BAR.ARV 0x5, 0x120 ;  /* 0x0144800000007b1d */ /* 0x000fec0000002000 */
[----:B------:R-:W-:-:S13]  /*120b0*/  ISETP.GE.AND P0, PT, R19, R0, PT ;  /* 0x000000001300720c */ /* 0x000fda0003f06270 */
[----:B------:R-:W-:Y:S05]  /*120c0*/  @!P0 BRA `(.L_x_375) ;  /* 0xffffffbc00048947 */ /* 0x000fea000383ffff */
.L_x_309:
[----:B0-----:R-:W2:Y:S01]  /*120d0*/  LDL.LU R0, [R1+0x28] ;  /* 0x0000280001007983 */ /* 0x001ea20000300800 */
[----:B------:R-:W-:Y:S01]  /*120e0*/  BSSY B0, `(.L_x_376) ;  /* 0x000000b000007945 */ /* 0x000fe20003800000 */
[----:B------:R-:W0:Y:S01]  /*120f0*/  S2R R5, SR_CgaCtaId ;  /* 0x0000000000057919 */ /* 0x000e220000008800 */
[----:B--2---:R-:W-:-:S05]  /*12100*/  VIADD R0, R0, 0x1 ;  /* 0x0000000100007836 */ /* 0x004fca0000000000 */
[----:B-1----:R-:W-:-:S04]  /*12110*/  LEA.HI R2, R0, R0, RZ, 0x1 ;  /* 0x0000000000027211 */ /* 0x002fc800078f08ff */
[----:B------:R-:W-:-:S05]  /*12120*/  LOP3.LUT R3, R2, 0xfffffffe, RZ, 0xc0, !PT ;  /* 0xfffffffe02037812 */ /* 0x000fca00078ec0ff */
[----:B------:R-:W-:Y:S01]  /*12130*/  IMAD.IADD R3, R0, 0x1, -R3 ;  /* 0x0000000100037824 */ /* 0x000fe200078e0a03 */
[----:B------:R-:W-:-:S04]  /*12140*/  MOV R0, 0x400 ;  /* 0x0000040000007802 */ /* 0x000fc80000000f00 */
[----:B0-----:R-:W-:Y:S02]  /*12150*/  LEA R0, R5, R0, 0x18 ;  /* 0x0000000005007211 */ /* 0x001fe400078ec0ff */
[----:B------:R-:W-:-:S04]  /*12160*/  SHF.L.U32 R3, R3, 0x1f, RZ ;  /* 0x0000001f03037819 */ /* 0x000fc800000006ff */
[----:B------:R-:W0:Y:S02]  /*12170*/  SYNCS.PHASECHK.TRANS64.TRYWAIT P0, [R0+URZ+0x38820], R3 ;  /* 0x03882003000075a7 */ /* 0x000e24000800017f */
[----:B0-----:R-:W-:Y:S05]  /*12180*/  @!P0 BRA `(.L_x_377) ;  /* 0x0000001000a48947 */ /* 0x001fea0003800000 */
.L_x_430:
[----:B------:R-:W-:Y:S05]  /*12190*/  BSYNC B0 ;  /* 0x0000000000007941 */ /* 0x000fea0003800000 */
.L_x_376:
[----:B------:R-:W-:-:S03]  /*121a0*/  UMOV UR4, 0xffffffff ;  /* 0xffffffff00047882 */ /* 0x000fc60000000000 */
[----:B------:R-:W-:Y:S05]  /*121b0*/  BRA.DIV UR4, `(.L_x_378) ;  /* 0x0000001204ac7947 */ /* 0x000fea000b800000 */
[----:B------:R-:W1:Y:S02]  /*121c0*/  S2R R2, SR_TID.X ;  /* 0x0000000000027919 */ /* 0x000e640000002100 */
[----:B-1----:R-:W-:-:S04]  /*121d0*/  SHF.R.U32.HI R2, RZ, 0x5, R2 ;  /* 0x00000005ff027819 */ /* 0x002fc80000011602 */
[----:B------:R-:W-:-:S05]  /*121e0*/  LOP3.LUT R2, R2, 0x3, RZ, 0xc0, !PT ;  /* 0x0000000302027812 */ /* 0x000fca00078ec0ff */
[----:B------:R1:W2:Y:S02]  /*121f0*/  SHFL.IDX PT, R14, R2, RZ, 0x1f ;  /* 0x00001fff020e7589 */ /* 0x0002a400000e0000 */
.L_x_433:
[----:B--2---:R-:W-:Y:S01]  /*12200*/  ISETP.NE.AND P0, PT, R14, RZ, PT ;  /* 0x000000ff0e00720c */ /* 0x004fe20003f05270 */
[----:B------:R-:W-:-:S12]  /*12210*/  BSSY B0, `(.L_x_379) ;  /* 0x0000029000007945 */ /* 0x000fd80003800000 */
[----:B------:R-:W-:Y:S05]  /*12220*/  @P0 BRA `(.L_x_380) ;  /* 0x00000000009c0947 */ /* 0x000fea0003800000 */
[----:B------:R-:W-:-:S03]  /*12230*/  UMOV UR4, 0xffffffff ;  /* 0xffffffff00047882 */ /* 0x000fc60000000000 */
[----:B------:R-:W-:Y:S05]  /*12240*/  BRA.DIV UR4, `(.L_x_381) ;  /* 0x0000001204bc7947 */ /* 0x000fea000b800000 */
[----:B------:R-:W-:-:S13]  /*12250*/  ELECT P6, URZ, PT ;  /* 0x00000000003f782f */ /* 0x000fda00038c0000 */
.L_x_436:
[----:B------:R-:W-:Y:S05]  /*12260*/  @!P6 BRA `(.L_x_380) ;  /* 0x00000000008ce947 */ /* 0x000fea0003800000 */
[----:B-1----:R-:W2:Y:S02]  /*12270*/  LDL R2, [R1+0x30] ;  /* 0x0000300001027983 */ /* 0x002ea40000100800 */
[----:B--2---:R-:W-:-:S13]  /*12280*/  R2UR UR4, R2 ;  /* 0x00000000020472ca */ /* 0x004fda00000e0000 */
[----:B------:R-:W-:-:S06]  /*12290*/  ULOP3.LUT UR4, UR4, 0x2, URZ, 0xfc, !UPT ;  /* 0x0000000204047892 */ /* 0x000fcc000f8efc3f */
[----:B------:R-:W-:-:S05]  /*122a0*/  IMAD.U32 R2, RZ, RZ, UR4 ;  /* 0x00000004ff027e24 */ /* 0x000fca000f8e00ff */
[----:B------:R-:W-:-:S13]  /*122b0*/  ISETP.NE.AND P2, PT, R2, 0x3, PT ;  /* 0x000000030200780c */ /* 0x000fda0003f45270 */
[----:B------:R-:W-:Y:S05]  /*122c0*/  @!P2 BRA `(.L_x_382) ;  /* 0x000000000004a947 */ /* 0x000fea0003800000 */
[----:B------:R-:W-:Y:S01]  /*122d0*/  BPT.TRAP 0x1 ;  /* 0x000000040000795c */ /* 0x000fe20000300000 */
.L_x_382:
[----:B0-----:R-:W2:Y:S04]  /*122e0*/  LDL R3, [R1] ;  /* 0x0000000001037983 */ /* 0x001ea80000100800 */
[----:B------:R-:W3:Y:S01]  /*122f0*/  LDL.LU R7, [R1+0x8] ;  /* 0x0000080001077983 */ /* 0x000ee20000300800 */
[----:B------:R-:W-:-:S04]  /*12300*/  VIADD R2, R0, 0x38840 ;  /* 0x0003884000027836 */ /* 0x000fc80000000000 */
[C---:B--2---:R-:W-:Y:S01]  /*12310*/  IMAD R6, R3.reuse, 0x8, R2 ;  /* 0x0000000803067824 */ /* 0x044fe200078e0202 */
[----:B------:R-:W-:Y:S02]  /*12320*/  IADD3 R3, R3, 0x1, RZ ;  /* 0x0000000103037810 */ /* 0x000fe40007ffe0ff */
[----:B---3--:R-:W-:Y:S02]  /*12330*/  SHF.L.U32 R5, R7, 0x1f, RZ ;  /* 0x0000001f07057819 */ /* 0x008fe400000006ff */
[C---:B------:R-:W-:Y:S02]  /*12340*/  ISETP.NE.AND P1, PT, R3.reuse, 0x2, PT ;  /* 0x000000020300780c */ /* 0x040fe40003f25270 */
[----:B------:R-:W0:Y:S02]  /*12350*/  SYNCS.PHASECHK.TRANS64.TRYWAIT P0, [R6+URZ], R5 ;  /* 0x00000005060075a7 */ /* 0x000e24000800017f */
[----:B------:R-:W-:Y:S02]  /*12360*/  SEL R4, RZ, 0x1, P1 ;  /* 0x00000001ff047807 */ /* 0x000fe40000800000 */
[----:B------:R-:W-:-:S02]  /*12370*/  SEL R3, R3, RZ, P1 ;  /* 0x000000ff03037207 */ /* 0x000fc40000800000 */
[----:B------:R-:W-:-:S03]  /*12380*/  LOP3.LUT R4, R7, R4, RZ, 0x3c, !PT ;  /* 0x0000000407047212 */ /* 0x000fc600078e3cff */
[----:B------:R-:W-:Y:S01]  /*12390*/  IMAD R7, R3, 0x8, R2 ;  /* 0x0000000803077824 */ /* 0x000fe200078e0202 */
[----:B------:R-:W-:Y:S01]  /*123a0*/  SHF.L.U32 R2, R4, 0x1f, RZ ;  /* 0x0000001f04027819 */ /* 0x000fe200000006ff */
[----:B0-----:R-:W-:Y:S06]  /*123b0*/  @!P0 BRA `(.L_x_383) ;  /* 0x0000001000808947 */ /* 0x001fec0003800000 */
.L_x_437:
[----:B------:R-:W1:Y:S02]  /*123c0*/  SYNCS.PHASECHK.TRANS64.TRYWAIT P0, [R7+URZ], R2 ;  /* 0x00000002070075a7 */ /* 0x000e64000800017f */
[----:B-1----:R-:W-:Y:S05]  /*123d0*/  @!P0 BRA `(.L_x_384) ;  /* 0x00000010008c8947 */ /* 0x002fea0003800000 */
.L_x_438:
[----:B------:R-:W-:Y:S05]  /*123e0*/  @!P2 BRA `(.L_x_385) ;  /* 0x000000000004a947 */ /* 0x000fea0003800000 */
[----:B------:R-:W-:Y:S01]  /*123f0*/  BPT.TRAP 0x1 ;  /* 0x000000040000795c */ /* 0x000fe20000300000 */
.L_x_385:
[----:B------:R-:W2:Y:S01]  /*12400*/  LDL.LU R4, [R1] ;  /* 0x0000000001047983 */ /* 0x000ea20000300800 */
[----:B------:R-:W-:-:S04]  /*12410*/  VIADD R0, R0, 0x38860 ;  /* 0x0003886000007836 */ /* 0x000fc80000000000 */
[----:B--2---:R-:W-:-:S04]  /*12420*/  IMAD R4, R4, 0x8, R0 ;  /* 0x0000000804047824 */ /* 0x004fc800078e0200 */
[----:B------:R-:W2:Y:S02]  /*12430*/  SYNCS.PHASECHK.TRANS64.TRYWAIT P0, [R4+URZ], R5 ;  /* 0x00000005040075a7 */ /* 0x000ea4000800017f */
[----:B--2---:R-:W-:Y:S05]  /*12440*/  @!P0 BRA `(.L_x_386) ;  /* 0x0000001000848947 */ /* 0x004fea0003800000 */
.L_x_439:
[----:B------:R-:W-:-:S07]  /*12450*/  IMAD R3, R3, 0x8, R0 ;  /* 0x0000000803037824 */ /* 0x000fce00078e0200 */
.L_x_387:
[----:B---3--:R3:W4:Y:S02]  /*12460*/  SYNCS.PHASECHK.TRANS64.TRYWAIT P0, [R3+URZ], R2 ;  /* 0x00000002030075a7 */ /* 0x008724000800017f */
[----:B----4-:R-:W-:Y:S05]  /*12470*/  @!P0 NANOSLEEP.SYNCS 0x989680 ;  /* 0x009896800000895d */ /* 0x010fea0003900000 */
[----:B------:R-:W4:Y:S02]  /*12480*/  @!P0 SYNCS.PHASECHK.TRANS64 P0, [R3+URZ], R2 ;  /* 0x00000002030085a7 */ /* 0x000f24000800007f */
[----:B----4-:R-:W-:Y:S05]  /*12490*/  @!P0 BRA `(.L_x_387) ;  /* 0xfffffffc00f08947 */ /* 0x010fea000383ffff */
.L_x_380:
[----:B------:R-:W-:Y:S05]  /*124a0*/  BSYNC B0 ;  /* 0x0000000000007941 */ /* 0x000fea0003800000 */
.L_x_379:
[----:B------:R-:W-:Y:S05]  /*124b0*/  EXIT ;  /* 0x000000000000794d */ /* 0x000fea0003800000 */
.L_x_263:
[----:B0-----:R0:W1:Y:S02]  /*124c0*/  SYNCS.PHASECHK.TRANS64.TRYWAIT P1, [R5+URZ+0x38800], R0 ;  /* 0x03880000050075a7 */ /* 0x001064000802017f */
[----:B-1----:R-:W-:Y:S05]  /*124d0*/  @!P1 NANOSLEEP.SYNCS 0x989680 ;  /* 0x009896800000995d */ /* 0x002fea0003900000 */
[----:B------:R-:W1:Y:S02]  /*124e0*/  @!P1 SYNCS.PHASECHK.TRANS64 P1, [R5+URZ+0x38800], R0 ;  /* 0x03880000050095a7 */ /* 0x000e64000802007f */
[----:B-1----:R-:W-:Y:S05]  /*124f0*/  @!P1 BRA `(.L_x_263) ;  /* 0xfffffffc00f09947 */ /* 0x002fea000383ffff */
[----:B------:R-:W-:Y:S05]  /*12500*/  BRA `(.L_x_388) ;  /* 0xfffffef000f07947 */ /* 0x000fea000383ffff */
.L_x_267:
[----:B-1----:R1:W2:Y:S02]  /*12510*/  SYNCS.PHASECHK.TRANS64.TRYWAIT P2, [R0+URZ+0x38830], R3 ;  /* 0x03883003000075a7 */ /* 0x0022a4000804017f */
[----:B--2---:R-:W-:Y:S05]  /*12520*/  @!P2 NANOSLEEP.SYNCS 0x989680 ;  /* 0x009896800000a95d */ /* 0x004fea0003900000 */
[----:B------:R-:W2:Y:S02]  /*12530*/  @!P2 SYNCS.PHASECHK.TRANS64 P2, [R0+URZ+0x38830], R3 ;  /* 0x038830030000a5a7 */ /* 0x000ea4000804007f */
[----:B--2---:R-:W-:Y:S05]  /*12540*/  @!P2 BRA `(.L_x_267) ;  /* 0xfffffffc00f0a947 */ /* 0x004fea000383ffff */
[----:B------:R-:W-:Y:S05]  /*12550*/  BRA `(.L_x_266) ;  /* 0xfffffef400147947 */ /* 0x000fea000383ffff */
.L_x_272:
[----:B-1----:R-:W-:-:S04]  /*12560*/  IMAD.U32 R4, RZ, RZ, UR61 ;  /* 0x0000003dff047e24 */ /* 0x002fc8000f8e00ff */
[----:B------:R1:W2:Y:S03]  /*12570*/  SYNCS.PHASECHK.TRANS64.TRYWAIT P2, [R4+URZ+0x38830], R3 ;  /* 0x03883003040075a7 */ /* 0x0002a6000804017f */
[----:B--2---:R-:W-:Y:S05]  /*12580*/  @!P2 NANOSLEEP.SYNCS 0x989680 ;  /* 0x009896800000a95d */ /* 0x004fea0003900000 */
[----:B------:R-:W2:Y:S02]  /*12590*/  @!P2 SYNCS.PHASECHK.TRANS64 P2, [R4+URZ+0x38830], R3 ;  /* 0x038830030400a5a7 */ /* 0x000ea4000804007f */
[----:B--2---:R-:W-:Y:S05]  /*125a0*/  @!P2 BRA `(.L_x_272) ;  /* 0xfffffffc00eca947 */ /* 0x004fea000383ffff */
[----:B------:R-:W-:Y:S05]  /*125b0*/  BRA `(.L_x_271) ;  /* 0xffffff30008c7947 */ /* 0x000fea000383ffff */
.L_x_276:
[----:B01----:R-:W-:-:S04]  /*125c0*/  IMAD.U32 R3, RZ, RZ, UR4 ;  /* 0x00000004ff037e24 */ /* 0x003fc8000f8e00ff */
[----:B------:R0:W1:Y:S03]  /*125d0*/  SYNCS.PHASECHK.TRANS64.TRYWAIT P2, [R3+URZ+0x38850], R0 ;  /* 0x03885000030075a7 */ /* 0x000066000804017f */
[----:B-1----:R-:W-:Y:S05]  /*125e0*/  @!P2 NANOSLEEP.SYNCS 0x989680 ;  /* 0x009896800000a95d */ /* 0x002fea0003900000 */
[----:B------:R-:W1:Y:S02]  /*125f0*/  @!P2 SYNCS.PHASECHK.TRANS64 P2, [R3+URZ+0x38850], R0 ;  /* 0x038850000300a5a7 */ /* 0x000e64000804007f */
[----:B-1----:R-:W-:Y:S05]  /*12600*/  @!P2 BRA `(.L_x_276) ;  /* 0xfffffffc00eca947 */ /* 0x002fea000383ffff */
[----:B------:R-:W-:Y:S05]  /*12610*/  BRA `(.L_x_275) ;  /* 0xffffff5800ac7947 */ /* 0x000fea000383ffff */
.L_x_281:
[----:B-1----:R1:W2:Y:S02]  /*12620*/  SYNCS.PHASECHK.TRANS64.TRYWAIT P0, [R11+URZ+0x38850], R0 ;  /* 0x038850000b0075a7 */ /* 0x0022a4000800017f */
[----:B--2---:R-:W-:Y:S05]  /*12630*/  @!P0 NANOSLEEP.SYNCS 0x989680 ;  /* 0x009896800000895d */ /* 0x004fea0003900000 */
[----:B------:R-:W2:Y:S02]  /*12640*/  @!P0 SYNCS.PHASECHK.TRANS64 P0, [R11+URZ+0x38850], R0 ;  /* 0x038850000b0085a7 */ /* 0x000ea4000800007f */
[----:B--2---:R-:W-:Y:S05]  /*12650*/  @!P0 BRA `(.L_x_281) ;  /* 0xfffffffc00f08947 */ /* 0x004fea000383ffff */
[----:B------:R-:W-:Y:S05]  /*12660*/  BRA `(.L_x_280) ;  /* 0xffffff7000a47947 */ /* 0x000fea000383ffff */
.L_x_321:
[----:B------:R-:W0:Y:S01]  /*12670*/  S2R R7, SR_TID.X ;  /* 0x0000000000077919 */ /* 0x000e220000002100 */
[----:B------:R-:W-:Y:S01]  /*12680*/  BSSY B0, `(.L_x_389) ;  /* 0x000000a000007945 */ /* 0x000fe20003800000 */
[----:B------:R-:W-:Y:S01]  /*12690*/  IMAD.MOV.U32 R12, RZ, RZ, RZ ;  /* 0x000000ffff0c7224 */ /* 0x000fe200078e00ff */
[----:B------:R-:W-:Y:S01]  /*126a0*/  MOV R15, 0xffffffff ;  /* 0xffffffff000f7802 */ /* 0x000fe20000000f00 */
[----:B------:R-:W-:Y:S01]  /*126b0*/  IMAD.MOV.U32 R11, RZ, RZ, 0x1f ;  /* 0x0000001fff0b7424 */ /* 0x000fe200078e00ff */
[----:B0-----:R-:W-:-:S04]  /*126c0*/  SHF.R.U32.HI R7, RZ, 0x5, R7 ;  /* 0x00000005ff077819 */ /* 0x001fc80000011607 */
[----:B------:R-:W-:-:S05]  /*126d0*/  LOP3.LUT R7, R7, 0x3, RZ, 0xc0, !PT ;  /* 0x0000000307077812 */ /* 0x000fca00078ec0ff */
[----:B------:R-:W-:-:S07]  /*126e0*/  IMAD.MOV.U32 R13, RZ, RZ, R7 ;  /* 0x000000ffff0d7224 */ /* 0x000fce00078e0007 */
[----:B------:R-:W-:Y:S05]  /*126f0*/  WARPSYNC.COLLECTIVE R15, `(.L_x_390) ;  /* 0x000000000f087348 */ /* 0x000fea0003c00000 */
[----:B------:R0:W1:Y:S02]  /*12700*/  SHFL.IDX P6, R14, R13, R12, R11 ;  /* 0x0000000c0d0e7389 */ /* 0x00006400000c000b */
[----:B01----:R-:W-:Y:S01]  /*12710*/  ENDCOLLECTIVE ;  /* 0x000000000000791b */ /* 0x003fe20003800000 */
.L_x_390:
[----:B------:R-:W-:Y:S05]  /*12720*/  BSYNC B0 ;  /* 0x0000000000007941 */ /* 0x000fea0003800000 */
.L_x_389:
[----:B------:R-:W-:Y:S05]  /*12730*/  BRA `(.L_x_391) ;  /* 0xffffffc4001c7947 */ /* 0x000fea000383ffff */
.L_x_322:
[----:B------:R-:W-:Y:S01]  /*12740*/  BSSY B0, `(.L_x_392) ;  /* 0x0000006000007945 */ /* 0x000fe20003800000 */
[----:B------:R-:W-:-:S07]  /*12750*/  IMAD.MOV.U32 R15, RZ, RZ, -0x1 ;  /* 0xffffffffff0f7424 */ /* 0x000fce00078e00ff */
[----:B------:R-:W-:Y:S05]  /*12760*/  WARPSYNC.COLLECTIVE R15, `(.L_x_393) ;  /* 0x000000000f0c7348 */ /* 0x000fea0003c00000 */
[----:B------:R-:W-:Y:S02]  /*12770*/  ELECT P6, UR62, PT ;  /* 0x00000000003e782f */ /* 0x000fe400038c0000 */
[----:B------:R-:W-:Y:S01]  /*12780*/  MOV R14, UR62 ;  /* 0x0000003e000e7c02 */ /* 0x000fe20008000f00 */
[----:B------:R-:W-:Y:S10]  /*12790*/  ENDCOLLECTIVE ;  /* 0x000000000000791b */ /* 0x000ff40003800000 */
.L_x_393:
[----:B------:R-:W-:Y:S05]  /*127a0*/  BSYNC B0 ;  /* 0x0000000000007941 */ /* 0x000fea0003800000 */
.L_x_392:
[----:B------:R-:W-:Y:S05]  /*127b0*/  BRA `(.L_x_394) ;  /* 0xffffffc400147947 */ /* 0x000fea000383ffff */
.L_x_325:
[----:B0-----:R0:W1:Y:S02]  /*127c0*/  SYNCS.PHASECHK.TRANS64.TRYWAIT P0, [R8+URZ+0x38840], R9 ;  /* 0x03884009080075a7 */ /* 0x001064000800017f */
[----:B-1----:R-:W-:Y:S05]  /*127d0*/  @!P0 NANOSLEEP.SYNCS 0x989680 ;  /* 0x009896800000895d */ /* 0x002fea0003900000 */
[----:B------:R-:W1:Y:S02]  /*127e0*/  @!P0 SYNCS.PHASECHK.TRANS64 P0, [R8+URZ+0x38840], R9 ;  /* 0x03884009080085a7 */ /* 0x000e64000800007f */
[----:B-1----:R-:W-:Y:S05]  /*127f0*/  @!P0 BRA `(.L_x_325) ;  /* 0xfffffffc00f08947 */ /* 0x002fea000383ffff */
[----:B------:R-:W-:Y:S05]  /*12800*/  BRA `(.L_x_395) ;  /* 0xffffffc400887947 */ /* 0x000fea000383ffff */
.L_x_328:
[----:B0-----:R-:W0:Y:S01]  /*12810*/  S2R R9, SR_CgaCtaId ;  /* 0x0000000000097919 */ /* 0x001e220000008800 */
[----:B------:R-:W-:-:S04]  /*12820*/  MOV R8, 0x400 ;  /* 0x0000040000087802 */ /* 0x000fc80000000f00 */
[----:B0-----:R-:W-:-:S04]  /*12830*/  LEA R8, R9, R8, 0x18 ;  /* 0x0000000809087211 */ /* 0x001fc800078ec0ff */
[----:B------:R0:W1:Y:S03]  /*12840*/  SYNCS.PHASECHK.TRANS64.TRYWAIT P0, [R8+URZ+0x38820], R6 ;  /* 0x03882006080075a7 */ /* 0x000066000800017f */
[----:B-1----:R-:W-:Y:S05]  /*12850*/  @!P0 NANOSLEEP.SYNCS 0x989680 ;  /* 0x009896800000895d */ /* 0x002fea0003900000 */
[----:B------:R-:W1:Y:S02]  /*12860*/  @!P0 SYNCS.PHASECHK.TRANS64 P0, [R8+URZ+0x38820], R6 ;  /* 0x03882006080085a7 */ /* 0x000e64000800007f */
[----:B-1----:R-:W-:Y:S05]  /*12870*/  @!P0 BRA `(.L_x_328) ;  /* 0xfffffffc00e48947 */ /* 0x002fea000383ffff */
[----:B------:R-:W-:Y:S05]  /*12880*/  BRA `(.L_x_396) ;  /* 0xffffffcc00087947 */ /* 0x000fea000383ffff */
.L_x_336:
[----:B0-----:R0:W1:Y:S02]  /*12890*/  SYNCS.PHASECHK.TRANS64.TRYWAIT P0, [R2+URZ+0x38840], R3 ;  /* 0x03884003020075a7 */ /* 0x001064000800017f */
[----:B-1----:R-:W-:Y:S05]  /*128a0*/  @!P0 NANOSLEEP.SYNCS 0x989680 ;  /* 0x009896800000895d */ /* 0x002fea0003900000 */
[----:B------:R-:W1:Y:S02]  /*128b0*/  @!P0 SYNCS.PHASECHK.TRANS64 P0, [R2+URZ+0x38840], R3 ;  /* 0x03884003020085a7 */ /* 0x000e64000800007f */
[----:B-1----:R-:W-:Y:S05]  /*128c0*/  @!P0 BRA `(.L_x_336) ;  /* 0xfffffffc00f08947 */ /* 0x002fea000383ffff */
[----:B------:R-:W-:Y:S05]  /*128d0*/  BRA `(.L_x_397) ;  /* 0xffffffcc00c87947 */ /* 0x000fea000383ffff */
.L_x_338:
[----:B0-----:R0:W1:Y:S02]  /*128e0*/  SYNCS.PHASECHK.TRANS64.TRYWAIT P0, [R3+URZ+0x60], R2 ;  /* 0x00006002030075a7 */ /* 0x001064000800017f */
[----:B-1----:R-:W-:Y:S05]  /*128f0*/  @!P0 NANOSLEEP.SYNCS 0x989680 ;  /* 0x009896800000895d */ /* 0x002fea0003900000 */
[----:B------:R-:W1:Y:S02]  /*12900*/  @!P0 SYNCS.PHASECHK.TRANS64 P0, [R3+URZ+0x60], R2 ;  /* 0x00006002030085a7 */ /* 0x000e64000800007f */
[----:B-1----:R-:W-:Y:S05]  /*12910*/  @!P0 BRA `(.L_x_338) ;  /* 0xfffffffc00f08947 */ /* 0x002fea000383ffff */
[----:B------:R-:W-:Y:S05]  /*12920*/  BRA `(.L_x_398) ;  /* 0xffffffd000887947 */ /* 0x000fea000383ffff */
.L_x_343:
[----:B-1----:R1:W2:Y:S02]  /*12930*/  SYNCS.PHASECHK.TRANS64.TRYWAIT P0, [R2+URZ+0x38840], R3 ;  /* 0x03884003020075a7 */ /* 0x0022a4000800017f */
[----:B--2---:R-:W-:Y:S05]  /*12940*/  @!P0 NANOSLEEP.SYNCS 0x989680 ;  /* 0x009896800000895d */ /* 0x004fea0003900000 */
[----:B------:R-:W2:Y:S02]  /*12950*/  @!P0 SYNCS.PHASECHK.TRANS64 P0, [R2+URZ+0x38840], R3 ;  /* 0x03884003020085a7 */ /* 0x000ea4000800007f */
[----:B--2---:R-:W-:Y:S05]  /*12960*/  @!P0 BRA `(.L_x_343) ;  /* 0xfffffffc00f08947 */ /* 0x004fea000383ffff */
[----:B------:R-:W-:Y:S05]  /*12970*/  BRA `(.L_x_399) ;  /* 0xffffffd800147947 */ /* 0x000fea000383ffff */
.L_x_345:
[----:B0-----:R0:W1:Y:S02]  /*12980*/  SYNCS.PHASECHK.TRANS64.TRYWAIT P1, [R2+URZ+0x60], R3 ;  /* 0x00006003020075a7 */ /* 0x001064000802017f */
[----:B-1----:R-:W-:Y:S05]  /*12990*/  @!P1 NANOSLEEP.SYNCS 0x989680 ;  /* 0x009896800000995d */ /* 0x002fea0003900000 */
[----:B------:R-:W1:Y:S02]  /*129a0*/  @!P1 SYNCS.PHASECHK.TRANS64 P1, [R2+URZ+0x60], R3 ;  /* 0x00006003020095a7 */ /* 0x000e64000802007f */
[----:B-1----:R-:W-:Y:S05]  /*129b0*/  @!P1 BRA `(.L_x_345) ;  /* 0xfffffffc00f09947 */ /* 0x002fea000383ffff */
[----:B------:R-:W-:Y:S05]  /*129c0*/  BRA `(.L_x_400) ;  /* 0xffffffd800d47947 */ /* 0x000fea000383ffff */
.L_x_350:
[----:B--2---:R2:W3:Y:S02]  /*129d0*/  SYNCS.PHASECHK.TRANS64.TRYWAIT P0, [R2+URZ+0x38840], R3 ;  /* 0x03884003020075a7 */ /* 0x0044e4000800017f */
[----:B---3--:R-:W-:Y:S05]  /*129e0*/  @!P0 NANOSLEEP.SYNCS 0x989680 ;  /* 0x009896800000895d */ /* 0x008fea0003900000 */
[----:B------:R-:W3:Y:S02]  /*129f0*/  @!P0 SYNCS.PHASECHK.TRANS64 P0, [R2+URZ+0x38840], R3 ;  /* 0x03884003020085a7 */ /* 0x000ee4000800007f */
[----:B---3--:R-:W-:Y:S05]  /*12a00*/  @!P0 BRA `(.L_x_350) ;  /* 0xfffffffc00f08947 */ /* 0x008fea000383ffff */
[----:B------:R-:W-:Y:S05]  /*12a10*/  BRA `(.L_x_401) ;  /* 0xffffffe000207947 */ /* 0x000fea000383ffff */
.L_x_352:
[----:B0-----:R0:W1:Y:S02]  /*12a20*/  SYNCS.PHASECHK.TRANS64.TRYWAIT P1, [R2+URZ+0x60], R8 ;  /* 0x00006008020075a7 */ /* 0x001064000802017f */
[----:B-1----:R-:W-:Y:S05]  /*12a30*/  @!P1 NANOSLEEP.SYNCS 0x989680 ;  /* 0x009896800000995d */ /* 0x002fea0003900000 */
[----:B------:R-:W1:Y:S02]  /*12a40*/  @!P1 SYNCS.PHASECHK.TRANS64 P1, [R2+URZ+0x60], R8 ;  /* 0x00006008020095a7 */ /* 0x000e64000802007f */
[----:B-1----:R-:W-:Y:S05]  /*12a50*/  @!P1 BRA `(.L_x_352) ;  /* 0xfffffffc00f09947 */ /* 0x002fea000383ffff */
[----:B------:R-:W-:Y:S05]  /*12a60*/  BRA `(.L_x_402) ;  /* 0xffffffe000e07947 */ /* 0x000fea000383ffff */
.L_x_359:
[----:B-1----:R1:W2:Y:S02]  /*12a70*/  SYNCS.PHASECHK.TRANS64.TRYWAIT P0, [R3+URZ+0x38860], R0 ;  /* 0x03886000030075a7 */ /* 0x0022a4000800017f */
[----:B--2---:R-:W-:Y:S05]  /*12a80*/  @!P0 NANOSLEEP.SYNCS 0x989680 ;  /* 0x009896800000895d */ /* 0x004fea0003900000 */
[----:B------:R-:W2:Y:S02]  /*12a90*/  @!P0 SYNCS.PHASECHK.TRANS64 P0, [R3+URZ+0x38860], R0 ;  /* 0x03886000030085a7 */ /* 0x000ea4000800007f */
[----:B--2---:R-:W-:Y:S05]  /*12aa0*/  @!P0 BRA `(.L_x_359) ;  /* 0xfffffffc00f08947 */ /* 0x004fea000383ffff */
[----:B------:R-:W-:Y:S05]  /*12ab0*/  BRA `(.L_x_403) ;  /* 0xffffffe800187947 */ /* 0x000fea000383ffff */
.L_x_361:
[----:B------:R-:W-:Y:S01]  /*12ac0*/  BSSY B0, `(.L_x_404) ;  /* 0x0000008000007945 */ /* 0x000fe20003800000 */
[----:B0-----:R-:W-:Y:S02]  /*12ad0*/  IMAD.MOV.U32 R13, RZ, RZ, R16 ;  /* 0x000000ffff0d7224 */ /* 0x001fe400078e0010 */
[----:B------:R-:W-:Y:S02]  /*12ae0*/  IMAD.MOV.U32 R12, RZ, RZ, RZ ;  /* 0x000000ffff0c7224 */ /* 0x000fe400078e00ff */
[----:B------:R-:W-:Y:S02]  /*12af0*/  IMAD.MOV.U32 R11, RZ, RZ, 0x1f ;  /* 0x0000001fff0b7424 */ /* 0x000fe400078e00ff */
[----:B------:R-:W-:-:S07]  /*12b00*/  IMAD.MOV.U32 R15, RZ, RZ, -0x1 ;  /* 0xffffffffff0f7424 */ /* 0x000fce00078e00ff */
[----:B-1----:R-:W-:Y:S05]  /*12b10*/  WARPSYNC.COLLECTIVE R15, `(.L_x_405) ;  /* 0x000000000f087348 */ /* 0x002fea0003c00000 */
[----:B------:R0:W2:Y:S02]  /*12b20*/  SHFL.IDX P6, R14, R13, R12, R11 ;  /* 0x0000000c0d0e7389 */ /* 0x0000a400000c000b */
[----:B012---:R-:W-:Y:S01]  /*12b30*/  ENDCOLLECTIVE ;  /* 0x000000000000791b */ /* 0x007fe20003800000 */
.L_x_405:
[----:B------:R-:W-:Y:S05]  /*12b40*/  BSYNC B0 ;  /* 0x0000000000007941 */ /* 0x000fea0003800000 */
.L_x_404:
[----:B------:R-:W-:Y:S01]  /*12b50*/  IMAD.MOV.U32 R13, RZ, RZ, R16 ;  /* 0x000000ffff0d7224 */ /* 0x000fe200078e0010 */
[----:B------:R-:W-:Y:S01]  /*12b60*/  MOV R15, 0xffffffff ;  /* 0xffffffff000f7802 */ /* 0x000fe20000000f00 */
[----:B------:R-:W-:Y:S02]  /*12b70*/  IMAD.MOV.U32 R12, RZ, RZ, 0x1 ;  /* 0x00000001ff0c7424 */ /* 0x000fe400078e00ff */
[----:B------:R-:W-:Y:S02]  /*12b80*/  IMAD.MOV.U32 R11, RZ, RZ, 0x1f ;  /* 0x0000001fff0b7424 */ /* 0x000fe400078e00ff */
[----:B------:R-:W-:-:S07]  /*12b90*/  IMAD.MOV.U32 R4, RZ, RZ, R14 ;  /* 0x000000ffff047224 */ /* 0x000fce00078e000e */
[----:B------:R-:W-:Y:S05]  /*12ba0*/  WARPSYNC.COLLECTIVE R15, `(.L_x_406) ;  /* 0x000000000f087348 */ /* 0x000fea0003c00000 */
[----:B------:R0:W1:Y:S02]  /*12bb0*/  SHFL.IDX P6, R14, R13, R12, R11 ;  /* 0x0000000c0d0e7389 */ /* 0x00006400000c000b */
[----:B01----:R-:W-:Y:S01]  /*12bc0*/  ENDCOLLECTIVE ;  /* 0x000000000000791b */ /* 0x003fe20003800000 */
.L_x_406:
[----:B------:R-:W-:Y:S01]  /*12bd0*/  IMAD.MOV.U32 R5, RZ, RZ, R14 ;  /* 0x000000ffff057224 */ /* 0x000fe200078e000e */
[----:B------:R-:W-:Y:S06]  /*12be0*/  BRA `(.L_x_407) ;  /* 0xffffffe800cc7947 */ /* 0x000fec000383ffff */
.L_x_364:
[----:B------:R-:W-:Y:S01]  /*12bf0*/  BSSY B0, `(.L_x_408) ;  /* 0x0000008000007945 */ /* 0x000fe20003800000 */
[----:B-----5:R-:W-:Y:S02]  /*12c00*/  IMAD.MOV.U32 R13, RZ, RZ, R3 ;  /* 0x000000ffff0d7224 */ /* 0x020fe400078e0003 */
[----:B------:R-:W-:Y:S02]  /*12c10*/  IMAD.MOV.U32 R12, RZ, RZ, 0x1 ;  /* 0x00000001ff0c7424 */ /* 0x000fe400078e00ff */
[----:B------:R-:W-:Y:S02]  /*12c20*/  IMAD.MOV.U32 R11, RZ, RZ, RZ ;  /* 0x000000ffff0b7224 */ /* 0x000fe400078e00ff */
[----:B------:R-:W-:-:S07]  /*12c30*/  IMAD.MOV.U32 R15, RZ, RZ, -0x1 ;  /* 0xffffffffff0f7424 */ /* 0x000fce00078e00ff */
[----:B0-234-:R-:W-:Y:S05]  /*12c40*/  WARPSYNC.COLLECTIVE R15, `(.L_x_409) ;  /* 0x000000000f087348 */ /* 0x01dfea0003c00000 */
[----:B------:R1:W0:Y:S02]  /*12c50*/  SHFL.UP P6, R14, R13, R12, R11 ;  /* 0x0400000c0d0e7389 */ /* 0x00022400000c000b */
[----:B01234-:R-:W-:Y:S01]  /*12c60*/  ENDCOLLECTIVE ;  /* 0x000000000000791b */ /* 0x01ffe20003800000 */
.L_x_409:
[----:B------:R-:W-:Y:S05]  /*12c70*/  BSYNC B0 ;  /* 0x0000000000007941 */ /* 0x000fea0003800000 */
.L_x_408:
[C---:B------:R-:W-:Y:S01]  /*12c80*/  ISETP.NE.AND P0, PT, R9.reuse, RZ, PT ;  /* 0x000000ff0900720c */ /* 0x040fe20003f05270 */
[----:B------:R-:W-:Y:S02]  /*12c90*/  IMAD.MOV.U32 R12, RZ, RZ, 0x2 ;  /* 0x00000002ff0c7424 */ /* 0x000fe400078e00ff */
[----:B------:R-:W-:Y:S01]  /*12ca0*/  IMAD.MOV.U32 R11, RZ, RZ, RZ ;  /* 0x000000ffff0b7224 */ /* 0x000fe200078e00ff */
[----:B------:R-:W-:Y:S01]  /*12cb0*/  SEL R14, R14, RZ, P0 ;  /* 0x000000ff0e0e7207 */ /* 0x000fe20000000000 */
[----:B------:R-:W-:Y:S01]  /*12cc0*/  IMAD.MOV.U32 R15, RZ, RZ, -0x1 ;  /* 0xffffffffff0f7424 */ /* 0x000fe200078e00ff */
[----:B------:R-:W-:-:S03]  /*12cd0*/  ISETP.GE.U32.AND P0, PT, R9, 0x2, PT ;  /* 0x000000020900780c */ /* 0x000fc60003f06070 */
[----:B------:R-:W-:-:S10]  /*12ce0*/  IMAD.IADD R13, R3, 0x1, R14 ;  /* 0x00000001030d7824 */ /* 0x000fd400078e020e */
[----:B------:R-:W-:Y:S05]  /*12cf0*/  WARPSYNC.COLLECTIVE R15, `(.L_x_410) ;  /* 0x000000000f087348 */ /* 0x000fea0003c00000 */
[----:B------:R0:W1:Y:S02]  /*12d00*/  SHFL.UP P6, R14, R13, R12, R11 ;  /* 0x0400000c0d0e7389 */ /* 0x00006400000c000b */
[----:B01----:R-:W-:Y:S01]  /*12d10*/  ENDCOLLECTIVE ;  /* 0x000000000000791b */ /* 0x003fe20003800000 */
.L_x_410:
[----:B------:R-:W-:Y:S01]  /*12d20*/  IMAD.MOV.U32 R12, RZ, RZ, 0x4 ;  /* 0x00000004ff0c7424 */ /* 0x000fe200078e00ff */
[----:B------:R-:W-:Y:S02]  /*12d30*/  SEL R6, R14, RZ, P0 ;  /* 0x000000ff0e067207 */ /* 0x000fe40000000000 */
[----:B------:R-:W-:Y:S02]  /*12d40*/  ISETP.GE.U32.AND P0, PT, R9, 0x4, PT ;  /* 0x000000040900780c */ /* 0x000fe40003f06070 */
[----:B------:R-:W-:-:S05]  /*12d50*/  IADD3 R6, R13, R6, RZ ;  /* 0x000000060d067210 */ /* 0x000fca0007ffe0ff */
[----:B------:R-:W-:-:S07]  /*12d60*/  IMAD.MOV.U32 R13, RZ, RZ, R6 ;  /* 0x000000ffff0d7224 */ /* 0x000fce00078e0006 */
[----:B------:R-:W-:Y:S05]  /*12d70*/  WARPSYNC.COLLECTIVE R15, `(.L_x_411) ;  /* 0x000000000f087348 */ /* 0x000fea0003c00000 */
[----:B------:R0:W1:Y:S02]  /*12d80*/  SHFL.UP P6, R14, R13, R12, R11 ;  /* 0x0400000c0d0e7389 */ /* 0x00006400000c000b */
[----:B01----:R-:W-:Y:S01]  /*12d90*/  ENDCOLLECTIVE ;  /* 0x000000000000791b */ /* 0x003fe20003800000 */
.L_x_411:
[----:B------:R-:W-:Y:S01]  /*12da0*/  IMAD.MOV.U32 R12, RZ, RZ, 0x8 ;  /* 0x00000008ff0c7424 */ /* 0x000fe200078e00ff */
[----:B------:R-:W-:Y:S02]  /*12db0*/  SEL R7, R14, RZ, P0 ;  /* 0x000000ff0e077207 */ /* 0x000fe40000000000 */
[----:B------:R-:W-:-:S03]  /*12dc0*/  ISETP.GE.U32.AND P0, PT, R9, 0x8, PT ;  /* 0x000000080900780c */ /* 0x000fc60003f06070 */
[----:B------:R-:W-:-:S04]  /*12dd0*/  IMAD.IADD R7, R6, 0x1, R7 ;  /* 0x0000000106077824 */ /* 0x000fc800078e0207 */
[----:B------:R-:W-:-:S07]  /*12de0*/  IMAD.MOV.U32 R13, RZ, RZ, R7 ;  /* 0x000000ffff0d7224 */ /* 0x000fce00078e0007 */
[----:B------:R-:W-:Y:S05]  /*12df0*/  WARPSYNC.COLLECTIVE R15, `(.L_x_412) ;  /* 0x000000000f087348 */ /* 0x000fea0003c00000 */
[----:B------:R0:W1:Y:S02]  /*12e00*/  SHFL.UP P6, R14, R13, R12, R11 ;  /* 0x0400000c0d0e7389 */ /* 0x00006400000c000b */
[----:B01----:R-:W-:Y:S01]  /*12e10*/  ENDCOLLECTIVE ;  /* 0x000000000000791b */ /* 0x003fe20003800000 */
.L_x_412:
        /* <DEDUP_REMOVED lines=8> */
.L_x_413:
[----:B------:R-:W-:Y:S02]  /*12ea0*/  IMAD.MOV.U32 R12, RZ, RZ, 0x1f ;  /* 0x0000001fff0c7424 */ /* 0x000fe400078e00ff */
[----:B------:R-:W-:Y:S01]  /*12eb0*/  IMAD.MOV.U32 R11, RZ, RZ, 0x1f ;  /* 0x0000001fff0b7424 */ /* 0x000fe200078e00ff */
[----:B------:R-:W-:-:S05]  /*12ec0*/  SEL R7, R14, RZ, P0 ;  /* 0x000000ff0e077207 */ /* 0x000fca0000000000 */
[----:B------:R-:W-:-:S05]  /*12ed0*/  IMAD.IADD R2, R8, 0x1, R7 ;  /* 0x0000000108027824 */ /* 0x000fca00078e0207 */
[----:B------:R-:W-:-:S07]  /*12ee0*/  MOV R13, R2 ;  /* 0x00000002000d7202 */ /* 0x000fce0000000f00 */
[----:B------:R-:W-:Y:S05]  /*12ef0*/  WARPSYNC.COLLECTIVE R15, `(.L_x_414) ;  /* 0x000000000f087348 */ /* 0x000fea0003c00000 */
[----:B------:R0:W1:Y:S02]  /*12f00*/  SHFL.IDX P6, R14, R13, R12, R11 ;  /* 0x0000000c0d0e7389 */ /* 0x00006400000c000b */
[----:B01----:R-:W-:Y:S01]  /*12f10*/  ENDCOLLECTIVE ;  /* 0x000000000000791b */ /* 0x003fe20003800000 */
.L_x_414:
[----:B------:R-:W-:Y:S05]  /*12f20*/  BRA `(.L_x_415) ;  /* 0xffffffe800947947 */ /* 0x000fea000383ffff */
.L_x_369:
[----:B------:R-:W-:Y:S01]  /*12f30*/  BSSY B0, `(.L_x_416) ;  /* 0x0000008000007945 */ /* 0x000fe20003800000 */
[----:B-----5:R-:W-:Y:S02]  /*12f40*/  IMAD.MOV.U32 R13, RZ, RZ, R3 ;  /* 0x000000ffff0d7224 */ /* 0x020fe400078e0003 */
[----:B------:R-:W-:Y:S02]  /*12f50*/  IMAD.MOV.U32 R12, RZ, RZ, 0x1 ;  /* 0x00000001ff0c7424 */ /* 0x000fe400078e00ff */
[----:B------:R-:W-:Y:S02]  /*12f60*/  IMAD.MOV.U32 R11, RZ, RZ, RZ ;  /* 0x000000ffff0b7224 */ /* 0x000fe400078e00ff */
[----:B------:R-:W-:-:S07]  /*12f70*/  IMAD.MOV.U32 R15, RZ, RZ, -0x1 ;  /* 0xffffffffff0f7424 */ /* 0x000fce00078e00ff */
[----:B0-----:R-:W-:Y:S05]  /*12f80*/  WARPSYNC.COLLECTIVE R15, `(.L_x_417) ;  /* 0x000000000f087348 */ /* 0x001fea0003c00000 */
[----:B------:R1:W2:Y:S02]  /*12f90*/  SHFL.UP P6, R14, R13, R12, R11 ;  /* 0x0400000c0d0e7389 */ /* 0x0002a400000c000b */
[----:B012---:R-:W-:Y:S01]  /*12fa0*/  ENDCOLLECTIVE ;  /* 0x000000000000791b */ /* 0x007fe20003800000 */
.L_x_417:
[----:B------:R-:W-:Y:S05]  /*12fb0*/  BSYNC B0 ;  /* 0x0000000000007941 */ /* 0x000fea0003800000 */
.L_x_416:
[----:B------:R-:W-:Y:S01]  /*12fc0*/  ISETP.NE.AND P0, PT, R8, RZ, PT ;  /* 0x000000ff0800720c */ /* 0x000fe20003f05270 */
[----:B------:R-:W-:Y:S01]  /*12fd0*/  IMAD.MOV.U32 R12, RZ, RZ, 0x2 ;  /* 0x00000002ff0c7424 */ /* 0x000fe200078e00ff */
[----:B------:R-:W-:Y:S01]  /*12fe0*/  MOV R15, 0xffffffff ;  /* 0xffffffff000f7802 */ /* 0x000fe20000000f00 */
[----:B------:R-:W-:Y:S01]  /*12ff0*/  IMAD.MOV.U32 R11, RZ, RZ, RZ ;  /* 0x000000ffff0b7224 */ /* 0x000fe200078e00ff */
[----:B------:R-:W-:Y:S02]  /*13000*/  SEL R14, R14, RZ, P0 ;  /* 0x000000ff0e0e7207 */ /* 0x000fe40000000000 */
[----:B------:R-:W-:-:S03]  /*13010*/  ISETP.GE.U32.AND P0, PT, R8, 0x2, PT ;  /* 0x000000020800780c */ /* 0x000fc60003f06070 */
[----:B------:R-:W-:-:S10]  /*13020*/  IMAD.IADD R13, R3, 0x1, R14 ;  /* 0x00000001030d7824 */ /* 0x000fd400078e020e */
[----:B------:R-:W-:Y:S05]  /*13030*/  WARPSYNC.COLLECTIVE R15, `(.L_x_418) ;  /* 0x000000000f087348 */ /* 0x000fea0003c00000 */
[----:B------:R0:W1:Y:S02]  /*13040*/  SHFL.UP P6, R14, R13, R12, R11 ;  /* 0x0400000c0d0e7389 */ /* 0x00006400000c000b */
[----:B01----:R-:W-:Y:S01]  /*13050*/  ENDCOLLECTIVE ;  /* 0x000000000000791b */ /* 0x003fe20003800000 */
.L_x_418:
        /* <DEDUP_REMOVED lines=8> */
.L_x_419:
        /* <DEDUP_REMOVED lines=8> */
.L_x_420:
        /* <DEDUP_REMOVED lines=8> */
.L_x_421:
[----:B------:R-:W-:Y:S02]  /*131e0*/  IMAD.MOV.U32 R12, RZ, RZ, 0x1f ;  /* 0x0000001fff0c7424 */ /* 0x000fe400078e00ff */
[----:B------:R-:W-:Y:S01]  /*131f0*/  IMAD.MOV.U32 R11, RZ, RZ, 0x1f ;  /* 0x0000001fff0b7424 */ /* 0x000fe200078e00ff */
[----:B------:R-:W-:-:S04]  /*13200*/  SEL R2, R14, RZ, P0 ;  /* 0x000000ff0e027207 */ /* 0x000fc80000000000 */
[----:B------:R-:W-:-:S05]  /*13210*/  IADD3 R2, R7, R2, RZ ;  /* 0x0000000207027210 */ /* 0x000fca0007ffe0ff */
[----:B------:R-:W-:-:S07]  /*13220*/  IMAD.MOV.U32 R13, RZ, RZ, R2 ;  /* 0x000000ffff0d7224 */ /* 0x000fce00078e0002 */
[----:B------:R-:W-:Y:S05]  /*13230*/  WARPSYNC.COLLECTIVE R15, `(.L_x_422) ;  /* 0x000000000f087348 */ /* 0x000fea0003c00000 */
[----:B------:R0:W1:Y:S02]  /*13240*/  SHFL.IDX P6, R14, R13, R12, R11 ;  /* 0x0000000c0d0e7389 */ /* 0x00006400000c000b */
[----:B01----:R-:W-:Y:S01]  /*13250*/  ENDCOLLECTIVE ;  /* 0x000000000000791b */ /* 0x003fe20003800000 */
.L_x_422:
[----:B------:R-:W-:Y:S05]  /*13260*/  BRA `(.L_x_423) ;  /* 0xffffffe8007c7947 */ /* 0x000fea000383ffff */
.L_x_371:
[----:B------:R-:W-:Y:S01]  /*13270*/  BSSY B0, `(.L_x_424) ;  /* 0x0000006000007945 */ /* 0x000fe20003800000 */
[----:B------:R-:W-:Y:S01]  /*13280*/  PLOP3.LUT P6, PT, P6, PT, PT, 0x8, 0x0 ;  /* 0x000000000000781c */ /* 0x000fe200037ce170 */
[----:B------:R-:W-:-:S12]  /*13290*/  IMAD.MOV.U32 R15, RZ, RZ, -0x1 ;  /* 0xffffffffff0f7424 */ /* 0x000fd800078e00ff */
[----:B0-----:R-:W-:Y:S05]  /*132a0*/  WARPSYNC.COLLECTIVE R15, `(.L_x_425) ;  /* 0x000000000f087348 */ /* 0x001fea0003c00000 */
[----:B------:R-:W-:Y:S01]  /*132b0*/  VOTE.ANY R14, PT, P6 ;  /* 0x00000000000e7806 */ /* 0x000fe200030e0100 */
[----:B0-----:R-:W-:Y:S06]  /*132c0*/  ENDCOLLECTIVE ;  /* 0x000000000000791b */ /* 0x001fec0003800000 */
.L_x_425:
[----:B------:R-:W-:Y:S05]  /*132d0*/  BSYNC B0 ;  /* 0x0000000000007941 */ /* 0x000fea0003800000 */
.L_x_424:
[----:B------:R-:W-:Y:S02]  /*132e0*/  IMAD.MOV.U32 R7, RZ, RZ, R14 ;  /* 0x000000ffff077224 */ /* 0x000fe400078e000e */
[----:B------:R-:W-:Y:S02]  /*132f0*/  IMAD.MOV.U32 R13, RZ, RZ, R3 ;  /* 0x000000ffff0d7224 */ /* 0x000fe400078e0003 */
[----:B------:R-:W0:Y:S01]  /*13300*/  POPC R5, R7 ;  /* 0x0000000700057309 */ /* 0x000e220000000000 */
[----:B------:R-:W-:Y:S02]  /*13310*/  IMAD.MOV.U32 R11, RZ, RZ, 0x1f ;  /* 0x0000001fff0b7424 */ /* 0x000fe400078e00ff */
[----:B------:R-:W-:Y:S02]  /*13320*/  IMAD.MOV.U32 R15, RZ, RZ, -0x1 ;  /* 0xffffffffff0f7424 */ /* 0x000fe400078e00ff */
[----:B0-----:R-:W-:-:S07]  /*13330*/  IMAD.MOV.U32 R12, RZ, RZ, R5 ;  /* 0x000000ffff0c7224 */ /* 0x001fce00078e0005 */
[----:B------:R-:W-:Y:S05]  /*13340*/  WARPSYNC.COLLECTIVE R15, `(.L_x_426) ;  /* 0x000000000f087348 */ /* 0x000fea0003c00000 */
[----:B------:R0:W1:Y:S02]  /*13350*/  SHFL.IDX P6, R14, R13, R12, R11 ;  /* 0x0000000c0d0e7389 */ /* 0x00006400000c000b */
[----:B01----:R-:W-:Y:S01]  /*13360*/  ENDCOLLECTIVE ;  /* 0x000000000000791b */ /* 0x003fe20003800000 */
.L_x_426:
[----:B------:R-:W-:Y:S01]  /*13370*/  MOV R17, R14 ;  /* 0x0000000e00117202 */ /* 0x000fe20000000f00 */
[----:B------:R-:W-:Y:S06]  /*13380*/  BRA `(.L_x_427) ;  /* 0xffffffe8006c7947 */ /* 0x000fec000383ffff */
.L_x_373:
[----:B------:R-:W-:Y:S01]  /*13390*/  BSSY B0, `(.L_x_428) ;  /* 0x0000007000007945 */ /* 0x000fe20003800000 */
[----:B------:R-:W-:Y:S02]  /*133a0*/  IMAD.MOV.U32 R13, RZ, RZ, R2 ;  /* 0x000000ffff0d7224 */ /* 0x000fe400078e0002 */
[----:B------:R-:W-:Y:S02]  /*133b0*/  IMAD.MOV.U32 R11, RZ, RZ, 0x1f ;  /* 0x0000001fff0b7424 */ /* 0x000fe400078e00ff */
[----:B------:R-:W-:-:S07]  /*133c0*/  IMAD.MOV.U32 R15, RZ, RZ, -0x1 ;  /* 0xffffffffff0f7424 */ /* 0x000fce00078e00ff */
[----:B012---:R-:W-:Y:S05]  /*133d0*/  WARPSYNC.COLLECTIVE R15, `(.L_x_429) ;  /* 0x000000000f087348 */ /* 0x007fea0003c00000 */
[----:B------:R3:W4:Y:S02]  /*133e0*/  SHFL.IDX P6, R14, R13, R12, R11 ;  /* 0x0000000c0d0e7389 */ /* 0x00072400000c000b */
[----:B01234-:R-:W-:Y:S01]  /*133f0*/  ENDCOLLECTIVE ;  /* 0x000000000000791b */ /* 0x01ffe20003800000 */
.L_x_429:
[----:B------:R-:W-:Y:S05]  /*13400*/  BSYNC B0 ;  /* 0x0000000000007941 */ /* 0x000fea0003800000 */
.L_x_428:
[----:B------:R-:W-:Y:S05]  /*13410*/  BRA `(.L_x_372) ;  /* 0xffffffe800647947 */ /* 0x000fea000383ffff */
.L_x_377:
[----:B0-----:R0:W1:Y:S02]  /*13420*/  SYNCS.PHASECHK.TRANS64.TRYWAIT P0, [R0+URZ+0x38820], R3 ;  /* 0x03882003000075a7 */ /* 0x001064000800017f */
[----:B-1----:R-:W-:Y:S05]  /*13430*/  @!P0 NANOSLEEP.SYNCS 0x989680 ;  /* 0x009896800000895d */ /* 0x002fea0003900000 */
[----:B------:R-:W1:Y:S02]  /*13440*/  @!P0 SYNCS.PHASECHK.TRANS64 P0, [R0+URZ+0x38820], R3 ;  /* 0x03882003000085a7 */ /* 0x000e64000800007f */
[----:B-1----:R-:W-:Y:S05]  /*13450*/  @!P0 BRA `(.L_x_377) ;  /* 0xfffffffc00f08947 */ /* 0x002fea000383ffff */
[----:B------:R-:W-:Y:S05]  /*13460*/  BRA `(.L_x_430) ;  /* 0xffffffec00487947 */ /* 0x000fea000383ffff */
.L_x_378:
[----:B------:R-:W1:Y:S01]  /*13470*/  S2R R2, SR_TID.X ;  /* 0x0000000000027919 */ /* 0x000e620000002100 */
[----:B------:R-:W-:Y:S01]  /*13480*/  BSSY B0, `(.L_x_431) ;  /* 0x000000a000007945 */ /* 0x000fe20003800000 */
[----:B------:R-:W-:Y:S02]  /*13490*/  IMAD.MOV.U32 R12, RZ, RZ, RZ ;  /* 0x000000ffff0c7224 */ /* 0x000fe400078e00ff */
[----:B------:R-:W-:Y:S02]  /*134a0*/  IMAD.MOV.U32 R11, RZ, RZ, 0x1f ;  /* 0x0000001fff0b7424 */ /* 0x000fe400078e00ff */
[----:B------:R-:W-:Y:S01]  /*134b0*/  IMAD.MOV.U32 R15, RZ, RZ, -0x1 ;  /* 0xffffffffff0f7424 */ /* 0x000fe200078e00ff */
[----:B-1----:R-:W-:-:S04]  /*134c0*/  SHF.R.U32.HI R2, RZ, 0x5, R2 ;  /* 0x00000005ff027819 */ /* 0x002fc80000011602 */
[----:B------:R-:W-:-:S05]  /*134d0*/  LOP3.LUT R2, R2, 0x3, RZ, 0xc0, !PT ;  /* 0x0000000302027812 */ /* 0x000fca00078ec0ff */
[----:B------:R-:W-:-:S07]  /*134e0*/  IMAD.MOV.U32 R13, RZ, RZ, R2 ;  /* 0x000000ffff0d7224 */ /* 0x000fce00078e0002 */
[----:B0-----:R-:W-:Y:S05]  /*134f0*/  WARPSYNC.COLLECTIVE R15, `(.L_x_432) ;  /* 0x000000000f087348 */ /* 0x001fea0003c00000 */
[----:B------:R1:W2:Y:S02]  /*13500*/  SHFL.IDX P6, R14, R13, R12, R11 ;  /* 0x0000000c0d0e7389 */ /* 0x0002a400000c000b */
[----:B012---:R-:W-:Y:S01]  /*13510*/  ENDCOLLECTIVE ;  /* 0x000000000000791b */ /* 0x007fe20003800000 */
.L_x_432:
[----:B------:R-:W-:Y:S05]  /*13520*/  BSYNC B0 ;  /* 0x0000000000007941 */ /* 0x000fea0003800000 */
.L_x_431:
[----:B------:R-:W-:Y:S05]  /*13530*/  BRA `(.L_x_433) ;  /* 0xffffffec00307947 */ /* 0x000fea000383ffff */
.L_x_381:
[----:B------:R-:W-:Y:S01]  /*13540*/  BSSY B1, `(.L_x_434) ;  /* 0x0000006000017945 */ /* 0x000fe20003800000 */
[----:B------:R-:W-:-:S07]  /*13550*/  IMAD.MOV.U32 R15, RZ, RZ, -0x1 ;  /* 0xffffffffff0f7424 */ /* 0x000fce00078e00ff */
[----:B01----:R-:W-:Y:S05]  /*13560*/  WARPSYNC.COLLECTIVE R15, `(.L_x_435) ;  /* 0x000000000f0c7348 */ /* 0x003fea0003c00000 */
[----:B------:R-:W-:Y:S02]  /*13570*/  ELECT P6, UR62, PT ;  /* 0x00000000003e782f */ /* 0x000fe400038c0000 */
[----:B------:R-:W-:Y:S01]  /*13580*/  MOV R14, UR62 ;  /* 0x0000003e000e7c02 */ /* 0x000fe20008000f00 */
[----:B01----:R-:W-:Y:S10]  /*13590*/  ENDCOLLECTIVE ;  /* 0x000000000000791b */ /* 0x003ff40003800000 */
.L_x_435:
[----:B------:R-:W-:Y:S05]  /*135a0*/  BSYNC B1 ;  /* 0x0000000000017941 */ /* 0x000fea0003800000 */
.L_x_434:
[----:B------:R-:W-:Y:S05]  /*135b0*/  BRA `(.L_x_436) ;  /* 0xffffffec00287947 */ /* 0x000fea000383ffff */
.L_x_383:
[----:B0-----:R0:W1:Y:S02]  /*135c0*/  SYNCS.PHASECHK.TRANS64.TRYWAIT P0, [R6+URZ], R5 ;  /* 0x00000005060075a7 */ /* 0x001064000800017f */
[----:B-1----:R-:W-:Y:S05]  /*135d0*/  @!P0 NANOSLEEP.SYNCS 0x989680 ;  /* 0x009896800000895d */ /* 0x002fea0003900000 */
[----:B------:R-:W1:Y:S02]  /*135e0*/  @!P0 SYNCS.PHASECHK.TRANS64 P0, [R6+URZ], R5 ;  /* 0x00000005060085a7 */ /* 0x000e64000800007f */
[----:B-1----:R-:W-:Y:S05]  /*135f0*/  @!P0 BRA `(.L_x_383) ;  /* 0xfffffffc00f08947 */ /* 0x002fea000383ffff */
[----:B------:R-:W-:Y:S05]  /*13600*/  BRA `(.L_x_437) ;  /* 0xffffffec006c7947 */ /* 0x000fea000383ffff */
.L_x_384:
[----:B-1----:R1:W2:Y:S02]  /*13610*/  SYNCS.PHASECHK.TRANS64.TRYWAIT P0, [R7+URZ], R2 ;  /* 0x00000002070075a7 */ /* 0x0022a4000800017f */
[----:B--2---:R-:W-:Y:S05]  /*13620*/  @!P0 NANOSLEEP.SYNCS 0x989680 ;  /* 0x009896800000895d */ /* 0x004fea0003900000 */
[----:B------:R-:W2:Y:S02]  /*13630*/  @!P0 SYNCS.PHASECHK.TRANS64 P0, [R7+URZ], R2 ;  /* 0x00000002070085a7 */ /* 0x000ea4000800007f */
[----:B--2---:R-:W-:Y:S05]  /*13640*/  @!P0 BRA `(.L_x_384) ;  /* 0xfffffffc00f08947 */ /* 0x004fea000383ffff */
[----:B------:R-:W-:Y:S05]  /*13650*/  BRA `(.L_x_438) ;  /* 0xffffffec00607947 */ /* 0x000fea000383ffff */
.L_x_386:
[----:B--2---:R2:W3:Y:S02]  /*13660*/  SYNCS.PHASECHK.TRANS64.TRYWAIT P0, [R4+URZ], R5 ;  /* 0x00000005040075a7 */ /* 0x0044e4000800017f */
[----:B---3--:R-:W-:Y:S05]  /*13670*/  @!P0 NANOSLEEP.SYNCS 0x989680 ;  /* 0x009896800000895d */ /* 0x008fea0003900000 */
[----:B------:R-:W3:Y:S02]  /*13680*/  @!P0 SYNCS.PHASECHK.TRANS64 P0, [R4+URZ], R5 ;  /* 0x00000005040085a7 */ /* 0x000ee4000800007f */
[----:B---3--:R-:W-:Y:S05]  /*13690*/  @!P0 BRA `(.L_x_386) ;  /* 0xfffffffc00f08947 */ /* 0x008fea000383ffff */
[----:B------:R-:W-:Y:S05]  /*136a0*/  BRA `(.L_x_439) ;  /* 0xffffffec00687947 */ /* 0x000fea000383ffff */
.L_x_440:
        /* <DEDUP_REMOVED lines=13> */
.L_x_12751:


//--------------------- .text._ZN7cutlass13device_kernelIN5flash11enable_sm90INS1_16FlashAttnFwdSm90INS1_25CollectiveMainloopFwdSm90ILi2EN4cute5tupleIJNS5_1CILi1EEES8_S8_EEENS6_IJNS7_ILi128EEENS7_ILi80EEENS7_ILi256EEEEEELi256ENS_6half_tEfNS_4arch4Sm90ELb0ELb0ELb0ELb1ELb0ELb1ELb0ELb1ELb1ELb0ELb0ELb0EEENS1_21CollectiveEpilogueFwdINS6_IJSA_SC_SB_EEES9_SE_SG_Li256ELb1ELb0ELb0ELb0EEENS1_36VarlenDynamicPersistentTileSchedulerILi128ELi80ELi256ELi32ELb0ELb0ELb1ELb0ELb1ELb1EEEEEEEEEvNT_6ParamsE --------------------------
	.section	.text._ZN7cutlass13device_kernelIN5flash11enable_sm90INS1_16FlashAttnFwdSm90INS1_25CollectiveMainloopFwdSm90ILi2EN4cute5tupleIJNS5_1CILi1EEES8_S8_EEENS6_IJNS7_ILi128EEENS7_ILi80EEENS7_ILi256EEEEEELi256ENS_6half_tEfNS_4arch4Sm90ELb0ELb0ELb0ELb1ELb0ELb1ELb0ELb1ELb1ELb0ELb0ELb0EEENS1_21CollectiveEpilogueFwdINS6_IJSA_SC_SB_EEES9_SE_SG_Li256ELb1ELb0ELb0ELb0EEENS1_36VarlenDynamicPersistentTileSchedulerILi128ELi80ELi256ELi32ELb0ELb0ELb1ELb0ELb1ELb1EEEEEEEEEvNT_6ParamsE,"ax",@progbits
	.align	128
.text._ZN7cutlass13device_kernelIN5flash11enable_sm90INS1_16FlashAttnFwdSm90INS1_25CollectiveMainloopFwdSm90ILi2EN4cute5tupleIJNS5_1CILi1EEES8_S8_EEENS6_IJNS7_ILi128EEENS7_ILi80EEENS7_ILi256EEEEEELi256ENS_6half_tEfNS_4arch4Sm90ELb0ELb0ELb0ELb1ELb0ELb1ELb0ELb1ELb1ELb0ELb0ELb0EEENS1_21CollectiveEpilogueFwdINS6_IJSA_SC_SB_EEES9_SE_SG_Li256ELb1ELb0ELb0ELb0EEENS1_36VarlenDynamicPersistentTileSchedulerILi128ELi80ELi256ELi32ELb0ELb0ELb1ELb0ELb1ELb1EEEEEEEEEvNT_6ParamsE:
        .type           _ZN7cutlass13device_kernelIN5flash11enable_sm90INS1_16FlashAttnFwdSm90INS1_25CollectiveMainloopFwdSm90ILi2EN4cute5tupleIJNS5_1CILi1EEES8_S8_EEENS6_IJNS7_ILi128EEENS7_ILi80EEENS7_ILi256EEEEEELi256ENS_6half_tEfNS_4arch4Sm90ELb0ELb0ELb0ELb1ELb0ELb1ELb0ELb1ELb1ELb0ELb0ELb0EEENS1_21CollectiveEpilogueFwdINS6_IJSA_SC_SB_EEES9_SE_SG_Li256ELb1ELb0ELb0ELb0EEENS1_36VarlenDynamicPersistentTileSchedulerILi128ELi80ELi256ELi32ELb0ELb0ELb1ELb0ELb1ELb1EEEEEEEEEvNT_6ParamsE,@function
        .size           _ZN7cutlass13device_kernelIN5flash11enable_sm90INS1_16FlashAttnFwdSm90INS1_25CollectiveMainloopFwdSm90ILi2EN4cute5tupleIJNS5_1CILi1EEES8_S8_EEENS6_IJNS7_ILi128EEENS7_ILi80EEENS7_ILi256EEEEEELi256ENS_6half_tEfNS_4arch4Sm90ELb0ELb0ELb0ELb1ELb0ELb1ELb0ELb1ELb1ELb0ELb0ELb0EEENS1_21CollectiveEpilogueFwdINS6_IJSA_SC_SB_EEES9_SE_SG_Li256ELb1ELb0ELb0ELb0EEENS1_36VarlenDynamicPersistentTileSchedulerILi128ELi80ELi256ELi32ELb0ELb0ELb1ELb0ELb1ELb1EEEEEEEEEvNT_6ParamsE,(.L_x_12752 - _ZN7cutlass13device_kernelIN5flash11enable_sm90INS1_16FlashAttnFwdSm90INS1_25CollectiveMainloopFwdSm90ILi2EN4cute5tupleIJNS5_1CILi1EEES8_S8_EEENS6_IJNS7_ILi128EEENS7_ILi80EEENS7_ILi256EEEEEELi256ENS_6half_tEfNS_4arch4Sm90ELb0ELb0ELb0ELb1ELb0ELb1ELb0ELb1ELb1ELb0ELb0ELb0EEENS1_21CollectiveEpilogueFwdINS6_IJSA_SC_SB_EEES9_SE_SG_Li256ELb1ELb0ELb0ELb0EEENS1_36VarlenDynamicPersistentTileSchedulerILi128ELi80ELi256ELi32ELb0ELb0ELb1ELb0ELb1ELb1EEEEEEEEEvNT_6ParamsE)
        .other          _ZN7cutlass13device_kernelIN5flash11enable_sm90INS1_16FlashAttnFwdSm90INS1_25CollectiveMainloopFwdSm90ILi2EN4cute5tupleIJNS5_1CILi1EEES8_S8_EEENS6_IJNS7_ILi128EEENS7_ILi80EEENS7_ILi256EEEEEELi256ENS_6half_tEfNS_4arch4Sm90ELb0ELb0ELb0ELb1ELb0ELb1ELb0ELb1ELb1ELb0ELb0ELb0EEENS1_21CollectiveEpilogueFwdINS6_IJSA_SC_SB_EEES9_SE_SG_Li256ELb1ELb0ELb0ELb0EEENS1_36VarlenDynamicPersistentTileSchedulerILi128ELi80ELi256ELi32ELb0ELb0ELb1ELb0ELb1ELb1EEEEEEEEEvNT_6ParamsE,@"STO_CUDA_ENTRY STV_DEFAULT"
_ZN7cutlass13device_kernelIN5flash11enable_sm90INS1_16FlashAttnFwdSm90INS1_25CollectiveMainloopFwdSm90ILi2EN4cute5tupleIJNS5_1CILi1EEES8_S8_EEENS6_IJNS7_ILi128EEENS7_ILi80EEENS7_ILi256EEEEEELi256ENS_6half_tEfNS_4arch4Sm90ELb0ELb0ELb0ELb1ELb0ELb1ELb0ELb1ELb1ELb0ELb0ELb0EEENS1_21CollectiveEpilogueFwdINS6_IJSA_SC_SB_EEES9_SE_SG_Li256ELb1ELb0ELb0ELb0EEENS1_36VarlenDynamicPersistentTileSchedulerILi128ELi80ELi256ELi32ELb0ELb0ELb1ELb0ELb1ELb1EEEEEEEEEvNT_6ParamsE:
        /* <DEDUP_REMOVED lines=14> */
[----:B------:R-:W-:Y:S02]  /*00e0*/  UIADD3 UR12, UP3, UR4, 0x570, URZ ;  /* 0x00000570040c7890 */ /* 0x000fe4000ff7e03f */
[----:B------:R-:W-:-:S02]  /*00f0*/  UIADD3 UR4, UP4, UR4, 0x670, URZ ;  /* 0x0000067004047890 */ /* 0x000fc4000ff9e03f */
[----:B------:R-:W-:Y:S02]  /*0100*/  UIADD3.X UR7, URZ, UR5, URZ, UP0, !UPT ;  /* 0x000000053f077290 */ /* 0x000fe400087fe43f */
[----:B------:R-:W-:Y:S02]  /*0110*/  UIADD3.X UR9, URZ, UR5, URZ, UP1, !UPT ;  /* 0x000000053f097290 */ /* 0x000fe40008ffe43f */
[----:B------:R-:W-:Y:S02]  /*0120*/  UIADD3.X UR11, URZ, UR5, URZ, UP2, !UPT ;  /* 0x000000053f0b7290 */ /* 0x000fe400097fe43f */
[----:B------:R-:W-:Y:S02]  /*0130*/  UIADD3.X UR13, URZ, UR5, URZ, UP3, !UPT ;  /* 0x000000053f0d7290 */ /* 0x000fe40009ffe43f */
[----:B------:R-:W-:Y:S01]  /*0140*/  UIADD3.X UR5, URZ, UR5, URZ, UP4, !UPT ;  /* 0x000000053f057290 */ /* 0x000fe2000a7fe43f */
[----:B------:R0:W-:Y:S02]  /*0150*/  UTMACCTL.PF [UR6] ;  /* 0x00000000060079b9 */ /* 0x0001e40008040000 */
[----:B------:R0:W-:Y:S02]  /*0160*/  UTMACCTL.PF [UR8] ;  /* 0x00000000080079b9 */ /* 0x0001e40008040000 */
[----:B------:R0:W-:Y:S02]  /*0170*/  UTMACCTL.PF [UR10] ;  /* 0x000000000a0079b9 */ /* 0x0001e40008040000 */
[----:B------:R0:W-:Y:S02]  /*0180*/  UTMACCTL.PF [UR12] ;  /* 0x000000000c0079b9 */ /* 0x0001e40008040000 */
[----:B------:R0:W-:Y:S02]  /*0190*/  UTMACCTL.PF [UR4] ;  /* 0x00000000040079b9 */ /* 0x0001e40008040000 */
[----:B0-----:R-:W-:Y:S01]  /*01a0*/  NOP ;  /* 0x0000000000007918 */ /* 0x001fe20000000000 */
.L_x_442:
[----:B------:R-:W-:Y:S05]  /*01b0*/  BSYNC B0 ;  /* 0x0000000000007941 */ /* 0x000fea0003800000 */
.L_x_441:
        /* <DEDUP_REMOVED lines=41> */
.L_x_443:
        /* <DEDUP_REMOVED lines=22> */
.L_x_444:
        /* <DEDUP_REMOVED lines=18> */
.L_x_445:
        /* <DEDUP_REMOVED lines=22> */
.L_x_446:
        /* <DEDUP_REMOVED lines=22> */
.L_x_447:
[----:B------:R-:W-:Y:S01]  /*0990*/  PLOP3.LUT P0, PT, PT, PT, UP0, 0x80, 0x0 ;  /* 0x000000000000781c */ /* 0x000fe20003f0f008 */
[----:B------:R-:W-:Y:S01]  /*09a0*/  UMOV UR60, 0x1 ;  /* 0x00000001003c7882 */ /* 0x000fe20000000000 */
[----:B------:R-:W-:Y:S01]  /*09b0*/  NOP ;  /* 0x0000000000007918 */ /* 0x000fe20000000000 */
[----:B------:R-:W-:Y:S01]  /*09c0*/  USEL UR60, UR60, 0x2, !UP0 ;  /* 0x000000023c3c7887 */ /* 0x000fe2000c000000 */
[----:B------:R-:W-:Y:S01]  /*09d0*/  BSSY B7, `(.L_x_448) ;  /* 0x00024b3000077945 */ /* 0x000fe20003800000 */
[----:B012-4-:R-:W-:Y:S08]  /*09e0*/  BAR.SYNC.DEFER_BLOCKING 0x0 ;  /* 0x0000000000007b1d */ /* 0x017ff00000010000 */
[----:B------:R-:W-:Y:S05]  /*09f0*/  @!P0 BRA `(.L_x_449) ;  /* 0x000001e400888947 */ /* 0x000fea0003800000 */
.L_x_450:
[----:B------:R-:W-:-:S08]  /*0a00*/  NOP ;  /* 0x0000000000007918 */ /* 0x000fd00000000000 */
[----:B------:R-:W0:Y:S02]  /*0a10*/  USETMAXREG.TRY_ALLOC.CTAPOOL UP0, 0xf0 ;  /* 0x000000f0000079c8 */ /* 0x000e240008000600 */
[----:B0-----:R-:W-:-:S13]  /*0a20*/  PLOP3.LUT P0, PT, PT, PT, UP0, 0x80, 0x0 ;  /* 0x000000000000781c */ /* 0x001fda0003f0f008 */
[----:B------:R-:W-:Y:S05]  /*0a30*/  @!P0 BRA `(.L_x_450) ;  /* 0xfffffffc00f08947 */ /* 0x000fea000383ffff */
[----:B------:R-:W0:Y:S08]  /*0a40*/  S2UR UR5, SR_CgaCtaId ;  /* 0x00000000000579c3 */ /* 0x000e300000008800 */
[----:B------:R-:W-:Y:S06]  /*0a50*/  BAR.ARV 0x8, 0x120 ;  /* 0x0204800000007b1d */ /* 0x000fec0000002000 */
[----:B------:R-:W-:-:S02]  /*0a60*/  UMOV UR4, 0x400 ;  /* 0x0000040000047882 */ /* 0x000fc40000000000 */
[----:B------:R-:W-:Y:S01]  /*0a70*/  BAR.SYNC.DEFER_BLOCKING 0x5, 0x120 ;  /* 0x0144800000007b1d */ /* 0x000fe20000010000 */
[----:B0-----:R-:W-:-:S06]  /*0a80*/  ULEA UR4, UR5, UR4, 0x18 ;  /* 0x0000000405047291 */ /* 0x001fcc000f8ec03f */
[----:B------:R-:W-:Y:S01]  /*0a90*/  IMAD.U32 R16, RZ, RZ, UR4 ;  /* 0x00000004ff107e24 */ /* 0x000fe2000f8e00ff */
[----:B------:R-:W-:-:S04]  /*0aa0*/  ULDC UR4, c[0x0][0xc14] ;  /* 0x0003050000047ab9 */ /* 0x000fc80000000800 */
[----:B------:R-:W0:Y:S01]  /*0ab0*/  LDS.128 R148, [R16+0x388d0] ;  /* 0x0388d00010947984 */ /* 0x000e220000000c00 */
[----:B------:R-:W-:Y:S06]  /*0ac0*/  BAR.ARV 0x4, 0x120 ;  /* 0x0104800000007b1d */ /* 0x000fec0000002000 */
[----:B0-----:R-:W-:-:S13]  /*0ad0*/  ISETP.GE.AND P0, PT, R151, UR4, PT ;  /* 0x0000000497007c0c */ /* 0x001fda000bf06270 */
[----:B------:R-:W-:Y:S05]  /*0ae0*/  @P0 BRA `(.L_x_451) ;  /* 0x0000024800840947 */ /* 0x000fea0003800000 */
[----:B------:R-:W-:Y:S01]  /*0af0*/  IADD3 R220, R4, -0x80, RZ ;  /* 0xffffff8004dc7810 */ /* 0x000fe20007ffe0ff */
[----:B------:R-:W-:Y:S01]  /*0b00*/  ULOP3.LUT UR5, UR60, 0x1, URZ, 0xfc, !UPT ;  /* 0x000000013c057892 */ /* 0x000fe2000f8efc3f */
[----:B------:R-:W-:Y:S01]  /*0b10*/  R2UR UR4, R16 ;  /* 0x00000000100472ca */ /* 0x000fe200000e0000 */
[----:B------:R-:W-:Y:S01]  /*0b20*/  IMAD.MOV.U32 R219, RZ, RZ, RZ ;  /* 0x000000ffffdb7224 */ /* 0x000fe200078e00ff */
[----:B------:R-:W-:Y:S01]  /*0b30*/  SHF.R.S32.HI R3, RZ, 0x1f, R220 ;  /* 0x0000001fff037819 */ /* 0x000fe200000114dc */
[----:B------:R-:W-:Y:S01]  /*0b40*/  IMAD.MOV.U32 R221, RZ, RZ, RZ ;  /* 0x000000ffffdd7224 */ /* 0x000fe200078e00ff */
[----:B------:R-:W-:Y:S02]  /*0b50*/  MOV R17, RZ ;  /* 0x000000ff00117202 */ /* 0x000fe40000000f00 */
[CC--:B------:R-:W-:Y:S02]  /*0b60*/  LEA.HI R0, R3.reuse, R220.reuse, RZ, 0x7 ;  /* 0x000000dc03007211 */ /* 0x0c0fe400078f38ff */
[----:B------:R-:W-:-:S02]  /*0b70*/  LEA.HI R2, R3, R220, RZ, 0x4 ;  /* 0x000000dc03027211 */ /* 0x000fc400078f20ff */
[----:B------:R-:W-:Y:S02]  /*0b80*/  LOP3.LUT R5, R0, 0xffffff80, RZ, 0xc0, !PT ;  /* 0xffffff8000057812 */ /* 0x000fe400078ec0ff */
[----:B------:R-:W-:Y:S01]  /*0b90*/  SHF.R.S32.HI R7, RZ, 0x4, R2 ;  /* 0x00000004ff077819 */ /* 0x000fe20000011402 */
[----:B------:R-:W-:Y:S01]  /*0ba0*/  UIADD3 UR4, UR4, 0x14400, URZ ;  /* 0x0001440004047890 */ /* 0x000fe2000fffe03f */
[----:B------:R-:W-:Y:S01]  /*0bb0*/  LEA.HI R4, R3, R220, RZ, 0x5 ;  /* 0x000000dc03047211 */ /* 0x000fe200078f28ff */
[----:B------:R-:W-:Y:S01]  /*0bc0*/  IMAD.IADD R11, R220, 0x1, -R5 ;  /* 0x00000001dc0b7824 */ /* 0x000fe200078e0a05 */
[C---:B------:R-:W-:Y:S02]  /*0bd0*/  LOP3.LUT R5, R2.reuse, 0x3fffff0, RZ, 0xc0, !PT ;  /* 0x03fffff002057812 */ /* 0x040fe400078ec0ff */
[----:B------:R-:W-:Y:S01]  /*0be0*/  LEA.HI R2, R2, R7, RZ, 0x1 ;  /* 0x0000000702027211 */ /* 0x000fe200078f08ff */
[----:B------:R-:W-:Y:S01]  /*0bf0*/  IMAD.SHL.U32 R4, R4, 0x20, RZ ;  /* 0x0000002004047824 */ /* 0x000fe200078e00ff */
[----:B------:R-:W-:Y:S01]  /*0c00*/  SHF.R.S32.HI R6, RZ, 0x1f, R11 ;  /* 0x0000001fff067819 */ /* 0x000fe2000001140b */
[----:B------:R-:W-:Y:S01]  /*0c10*/  STL [R1+0x6c], R11 ;  /* 0x00006c0b01007387 */ /* 0x000fe20000100800 */
[----:B------:R-:W-:-:S02]  /*0c20*/  SHF.R.S32.HI R10, RZ, 0x7, R0 ;  /* 0x00000007ff0a7819 */ /* 0x000fc40000011400 */
[CC--:B------:R-:W-:Y:S02]  /*0c30*/  LEA.HI R8, R6.reuse, R11.reuse, RZ, 0x2 ;  /* 0x0000000b06087211 */ /* 0x0c0fe400078f10ff */
[----:B------:R-:W-:Y:S01]  /*0c40*/  LEA.HI R6, R6, R11, RZ, 0x5 ;  /* 0x0000000b06067211 */ /* 0x000fe200078f28ff */
[----:B------:R-:W-:Y:S01]  /*0c50*/  STL [R1+0x90], R10 ;  /* 0x0000900a01007387 */ /* 0x000fe20000100800 */
[--C-:B------:R-:W-:Y:S02]  /*0c60*/  SHF.R.S32.HI R9, RZ, 0x2, R8.reuse ;  /* 0x00000002ff097819 */ /* 0x100fe40000011408 */
[----:B------:R-:W-:Y:S02]  /*0c70*/  SHF.R.S32.HI R8, RZ, 0x1f, R8 ;  /* 0x0000001fff087819 */ /* 0x000fe40000011408 */
[----:B------:R-:W-:Y:S02]  /*0c80*/  LOP3.LUT R2, R2, 0x1ffffffe, RZ, 0xc0, !PT ;  /* 0x1ffffffe02027812 */ /* 0x000fe400078ec0ff */
[----:B------:R-:W-:-:S02]  /*0c90*/  LEA.HI R8, R8, R9, RZ, 0x3 ;  /* 0x0000000908087211 */ /* 0x000fc400078f18ff */
[----:B------:R-:W-:Y:S01]  /*0ca0*/  LEA.HI R0, R0, R10, RZ, 0x1 ;  /* 0x0000000a00007211 */ /* 0x000fe200078f08ff */
[----:B------:R-:W-:Y:S01]  /*0cb0*/  IMAD.IADD R2, R7, 0x1, -R2 ;  /* 0x0000000107027824 */ /* 0x000fe200078e0a02 */
[----:B------:R-:W-:Y:S02]  /*0cc0*/  LOP3.LUT R8, R8, 0xfffffff8, RZ, 0xc0, !PT ;  /* 0xfffffff808087812 */ /* 0x000fe400078ec0ff */
[----:B------:R-:W-:Y:S02]  /*0cd0*/  LEA.HI R18, R3, R220, RZ, 0x3 ;  /* 0x000000dc03127211 */ /* 0x000fe400078f18ff */
[----:B------:R-:W-:Y:S02]  /*0ce0*/  LOP3.LUT R4, R4, 0xfffffc00, RZ, 0xc0, !PT ;  /* 0xfffffc0004047812 */ /* 0x000fe400078ec0ff */
[----:B------:R-:W-:Y:S02]  /*0cf0*/  IADD3 R5, R220, -R5, RZ ;  /* 0x80000005dc057210 */ /* 0x000fe40007ffe0ff */
[----:B------:R-:W-:-:S02]  /*0d00*/  IADD3 R9, R9, -R8, RZ ;  /* 0x8000000809097210 */ /* 0x000fc40007ffe0ff */
[----:B------:R-:W-:Y:S01]  /*0d10*/  SHF.R.S32.HI R6, RZ, 0x5, R6 ;  /* 0x00000005ff067819 */ /* 0x000fe20000011406 */
[----:B------:R-:W-:Y:S01]  /*0d20*/  IMAD R5, R5, 0x40, R4 ;  /* 0x0000004005057824 */ /* 0x000fe200078e0204 */
[----:B------:R-:W-:Y:S02]  /*0d30*/  LOP3.LUT R0, R0, 0x3fffffe, RZ, 0xc0, !PT ;  /* 0x03fffffe00007812 */ /* 0x000fe400078ec0ff */
[----:B------:R-:W-:Y:S01]  /*0d40*/  LOP3.LUT R7, R18, 0xfffffff8, RZ, 0xc0, !PT ;  /* 0xfffffff812077812 */ /* 0x000fe200078ec0ff */
[----:B------:R-:W-:Y:S01]  /*0d50*/  IMAD R9, R6, 0x10, R9 ;  /* 0x0000001006097824 */ /* 0x000fe200078e0209 */
[----:B------:R-:W-:Y:S01]  /*0d60*/  IADD3 R0, R10, -R0, RZ ;  /* 0x800000000a007210 */ /* 0x000fe20007ffe0ff */
[----:B------:R-:W-:Y:S01]  /*0d70*/  IMAD R2, R2, 0x8, R5 ;  /* 0x0000000802027824 */ /* 0x000fe200078e0205 */
[----:B------:R-:W-:Y:S02]  /*0d80*/  SHF.R.S32.HI R18, RZ, 0x3, R18 ;  /* 0x00000003ff127819 */ /* 0x000fe40000011412 */
[----:B------:R-:W-:Y:S01]  /*0d90*/  LEA.HI R3, R3, R220, RZ, 0x6 ;  /* 0x000000dc03037211 */ /* 0x000fe200078f30ff */
[----:B------:R-:W-:Y:S01]  /*0da0*/  IMAD.IADD R220, R220, 0x1, -R7 ;  /* 0x00000001dcdc7824 */ /* 0x000fe200078e0a07 */
[----:B------:R-:W-:Y:S01]  /*0db0*/  LEA R0, R0, R9, 0x6 ;  /* 0x0000000900007211 */ /* 0x000fe200078e30ff */
[----:B------:R-:W-:Y:S01]  /*0dc0*/  VIADD R217, R18, 0x20 ;  /* 0x0000002012d97836 */ /* 0x000fe20000000000 */
[----:B------:R0:W-:Y:S01]  /*0dd0*/  STL [R1+0x98], R2 ;  /* 0x0000980201007387 */ /* 0x0001e20000100800 */
[----:B------:R-:W-:Y:S01]  /*0de0*/  IMAD.SHL.U32 R22, R220, 0x4, RZ ;  /* 0x00000004dc167824 */ /* 0x000fe200078e00ff */
[C---:B------:R-:W-:Y:S01]  /*0df0*/  IADD3 R218, R18.reuse, 0x40, RZ ;  /* 0x0000004012da7810 */ /* 0x040fe20007ffe0ff */
[----:B------:R-:W-:Y:S01]  /*0e00*/  IMAD.SHL.U32 R3, R3, 0x8, RZ ;  /* 0x0000000803037824 */ /* 0x000fe200078e00ff */
[----:B------:R1:W-:Y:S01]  /*0e10*/  STL [R1+0x94], R0 ;  /* 0x0000940001007387 */ /* 0x0003e20000100800 */
[----:B------:R-:W-:Y:S01]  /*0e20*/  VIADD R5, R18, 0x60 ;  /* 0x0000006012057836 */ /* 0x000fe20000000000 */
[----:B------:R-:W-:Y:S01]  /*0e30*/  IADD3 R214, R22, 0x40, RZ ;  /* 0x0000004016d67810 */ /* 0x000fe20007ffe0ff */
[----:B------:R-:W-:Y:S01]  /*0e40*/  IMAD.SHL.U32 R232, R18, 0x40, RZ ;  /* 0x0000004012e87824 */ /* 0x000fe200078e00ff */
[----:B------:R-:W-:Y:S01]  /*0e50*/  LOP3.LUT R234, R3, 0xfffffe00, RZ, 0xc0, !PT ;  /* 0xfffffe0003ea7812 */ /* 0x000fe200078ec0ff */
[----:B------:R-:W-:Y:S01]  /*0e60*/  IMAD.SHL.U32 R225, R218, 0x40, RZ ;  /* 0x00000040dae17824 */ /* 0x000fe200078e00ff */
[----:B------:R-:W-:Y:S01]  /*0e70*/  SHF.R.S32.HI R3, RZ, 0x1f, R218 ;  /* 0x0000001fff037819 */ /* 0x000fe200000114da */
[----:B0-----:R-:W-:Y:S01]  /*0e80*/  IMAD.SHL.U32 R2, R5, 0x40, RZ ;  /* 0x0000004005027824 */ /* 0x001fe200078e00ff */
[----:B------:R-:W-:Y:S01]  /*0e90*/  SHF.R.S32.HI R4, RZ, 0x1f, R5 ;  /* 0x0000001fff047819 */ /* 0x000fe20000011405 */
[----:B------:R-:W-:Y:S01]  /*0ea0*/  IMAD.IADD R213, R22, 0x1, R214 ;  /* 0x0000000116d57824 */ /* 0x000fe200078e02d6 */
[----:B-1----:R-:W-:Y:S01]  /*0eb0*/  SHF.R.S32.HI R0, RZ, 0x1f, R217 ;  /* 0x0000001fff007819 */ /* 0x002fe200000114d9 */
[----:B------:R0:W-:Y:S01]  /*0ec0*/  STL [R1+0x70], R5 ;  /* 0x0000700501007387 */ /* 0x0001e20000100800 */
[----:B------:R-:W-:Y:S01]  /*0ed0*/  LOP3.LUT R9, R2, 0x1c0, RZ, 0xc0, !PT ;  /* 0x000001c002097812 */ /* 0x000fe200078ec0ff */
[----:B------:R-:W-:Y:S01]  /*0ee0*/  IMAD.SHL.U32 R212, R220, 0x8, RZ ;  /* 0x00000008dcd47824 */ /* 0x000fe200078e00ff */
[----:B------:R-:W-:Y:S01]  /*0ef0*/  LEA.HI R0, R0, R217, RZ, 0x3 ;  /* 0x000000d900007211 */ /* 0x000fe200078f18ff */
[----:B------:R-:W-:Y:S01]  /*0f00*/  VIADD R215, R22, 0x20 ;  /* 0x0000002016d77836 */ /* 0x000fe20000000000 */
[----:B------:R-:W-:Y:S01]  /*0f10*/  LEA.HI R3, R3, R218, RZ, 0x3 ;  /* 0x000000da03037211 */ /* 0x000fe200078f18ff */
[----:B------:R1:W-:Y:S01]  /*0f20*/  STL [R1+0x74], R9 ;  /* 0x0000740901007387 */ /* 0x0003e20000100800 */
[----:B------:R-:W-:Y:S01]  /*0f30*/  SHF.R.S32.HI R2, RZ, 0x1f, R213 ;  /* 0x0000001fff027819 */ /* 0x000fe200000114d5 */
[----:B------:R-:W-:Y:S01]  /*0f40*/  IMAD.SHL.U32 R0, R0, 0x40, RZ ;  /* 0x0000004000007824 */ /* 0x000fe200078e00ff */
[----:B------:R-:W-:Y:S01]  /*0f50*/  LEA.HI R4, R4, R5, RZ, 0x3 ;  /* 0x0000000504047211 */ /* 0x000fe200078f18ff */
[----:B------:R-:W-:Y:S01]  /*0f60*/  VIADD R216, R22, 0x60 ;  /* 0x0000006016d87836 */ /* 0x000fe20000000000 */
[----:B------:R-:W-:Y:S01]  /*0f70*/  SHF.L.U32 R3, R3, 0x6, RZ ;  /* 0x0000000603037819 */ /* 0x000fe200000006ff */
[----:B------:R-:W-:Y:S01]  /*0f80*/  VIADD R223, R212, 0xc0 ;  /* 0x000000c0d4df7836 */ /* 0x000fe20000000000 */
[----:B------:R-:W-:Y:S01]  /*0f90*/  LOP3.LUT R231, R0, 0xfffffe00, RZ, 0xc0, !PT ;  /* 0xfffffe0000e77812 */ /* 0x000fe200078ec0ff */
[----:B------:R-:W-:Y:S01]  /*0fa0*/  IMAD.SHL.U32 R4, R4, 0x40, RZ ;  /* 0x0000004004047824 */ /* 0x000fe200078e00ff */
[----:B------:R-:W-:-:S02]  /*0fb0*/  LEA.HI R0, R2, R213, RZ, 0x6 ;  /* 0x000000d502007211 */ /* 0x000fc400078f30ff */
[----:B------:R-:W-:Y:S02]  /*0fc0*/  SHF.L.U32 R227, R217, 0x6, RZ ;  /* 0x00000006d9e37819 */ /* 0x000fe400000006ff */
[----:B------:R-:W-:Y:S02]  /*0fd0*/  LOP3.LUT R232, R232, 0x1c0, RZ, 0xc0, !PT ;  /* 0x000001c0e8e87812 */ /* 0x000fe400078ec0ff */
[----:B------:R-:W-:Y:S02]  /*0fe0*/  LEA.HI R2, R2, R213, RZ, 0x3 ;  /* 0x000000d502027211 */ /* 0x000fe400078f18ff */
[----:B------:R-:W-:Y:S01]  /*0ff0*/  LOP3.LUT R229, R3, 0xfffffe00, RZ, 0xc0, !PT ;  /* 0xfffffe0003e57812 */ /* 0x000fe200078ec0ff */
[----:B------:R-:W-:Y:S01]  /*1000*/  IMAD.SHL.U32 R3, R0, 0x80, RZ ;  /* 0x0000008000037824 */ /* 0x000fe200078e00ff */
[----:B------:R-:W-:Y:S02]  /*1010*/  LOP3.LUT R227, R227, 0x1c0, RZ, 0xc0, !PT ;  /* 0x000001c0e3e37812 */ /* 0x000fe400078ec0ff */
[----:B------:R-:W-:-:S02]  /*1020*/  LOP3.LUT R225, R225, 0x1c0, RZ, 0xc0, !PT ;  /* 0x000001c0e1e17812 */ /* 0x000fc400078ec0ff */
[----:B------:R-:W-:Y:S02]  /*1030*/  SHF.R.U32.HI R233, RZ, 0x3, R232 ;  /* 0x00000003ffe97819 */ /* 0x000fe400000116e8 */
[--C-:B------:R-:W-:Y:S02]  /*1040*/  LOP3.LUT R0, R232, 0x38, R2.reuse, 0xf8, !PT ;  /* 0x00000038e8007812 */ /* 0x100fe400078ef802 */
[----:B------:R-:W-:Y:S02]  /*1050*/  LOP3.LUT R6, R4, 0xfffffe00, RZ, 0xc0, !PT ;  /* 0xfffffe0004067812 */ /* 0x000fe400078ec0ff */
[--C-:B0-----:R-:W-:Y:S02]  /*1060*/  LOP3.LUT R5, R227, 0x38, R2.reuse, 0xf8, !PT ;  /* 0x00000038e3057812 */ /* 0x101fe400078ef802 */
[--C-:B------:R-:W-:Y:S02]  /*1070*/  LOP3.LUT R7, R225, 0x38, R2.reuse, 0xf8, !PT ;  /* 0x00000038e1077812 */ /* 0x100fe400078ef802 */
[----:B------:R-:W-:-:S02]  /*1080*/  LOP3.LUT R4, R9, 0x38, R2, 0xf8, !PT ;  /* 0x0000003809047812 */ /* 0x000fc400078ef802 */
[----:B------:R-:W-:Y:S02]  /*1090*/  SHF.R.U32.HI R8, RZ, 0x3, R9 ;  /* 0x00000003ff087819 */ /* 0x000fe40000011609 */
[----:B------:R-:W-:Y:S02]  /*10a0*/  LOP3.LUT R2, R3, 0xffffe000, RZ, 0xc0, !PT ;  /* 0xffffe00003027812 */ /* 0x000fe400078ec0ff */
[----:B------:R-:W-:Y:S01]  /*10b0*/  LOP3.LUT R3, R0, R233, RZ, 0x3c, !PT ;  /* 0x000000e900037212 */ /* 0x000fe200078e3cff */
[----:B------:R-:W-:Y:S01]  /*10c0*/  IMAD.U32 R0, RZ, RZ, UR5 ;  /* 0x00000005ff007e24 */ /* 0x000fe2000f8e00ff */
[----:B------:R-:W-:Y:S01]  /*10d0*/  SHF.R.U32.HI R230, RZ, 0x3, R227 ;  /* 0x00000003ffe67819 */ /* 0x000fe200000116e3 */
[----:B------:R-:W-:Y:S01]  /*10e0*/  STL [R1+0x78], R8 ;  /* 0x0000780801007387 */ /* 0x000fe20000100800 */
[----:B------:R-:W-:Y:S02]  /*10f0*/  MOV R0, UR4 ;  /* 0x0000000400007c02 */ /* 0x000fe40008000f00 */
[----:B------:R-:W-:Y:S01]  /*1100*/  SHF.R.U32.HI R228, RZ, 0x3, R225 ;  /* 0x00000003ffe47819 */ /* 0x000fe200000116e1 */
[----:B------:R-:W-:Y:S01]  /*1110*/  STL [R1+0x7c], R6 ;  /* 0x00007c0601007387 */ /* 0x000fe20000100800 */
[----:B------:R-:W-:-:S02]  /*1120*/  IADD3 R3, R3, R2, R234 ;  /* 0x0000000203037210 */ /* 0x000fc40007ffe0ea */
[----:B------:R-:W-:Y:S01]  /*1130*/  LOP3.LUT R5, R5, R230, RZ, 0x3c, !PT ;  /* 0x000000e605057212 */ /* 0x000fe200078e3cff */
[----:B------:R-:W-:Y:S01]  /*1140*/  STL [R1+0x60], RZ ;  /* 0x000060ff01007387 */ /* 0x000fe20000100800 */
[----:B-1----:R-:W-:Y:S02]  /*1150*/  LOP3.LUT R9, R4, R8, RZ, 0x3c, !PT ;  /* 0x0000000804097212 */ /* 0x002fe400078e3cff */
[----:B------:R-:W-:Y:S01]  /*1160*/  LOP3.LUT R7, R7, R228, RZ, 0x3c, !PT ;  /* 0x000000e407077212 */ /* 0x000fe200078e3cff */
[----:B------:R0:W-:Y:S01]  /*1170*/  STL [R1+0x68], R0 ;  /* 0x0000680001007387 */ /* 0x0001e20000100800 */
[-C--:B------:R-:W-:Y:S02]  /*1180*/  IADD3 R5, R5, R2.reuse, R231 ;  /* 0x0000000205057210 */ /* 0x080fe40007ffe0e7 */
[-C--:B------:R-:W-:Y:S02]  /*1190*/  IADD3 R9, R9, R2.reuse, R6 ;  /* 0x0000000209097210 */ /* 0x080fe40007ffe006 */
[----:B------:R-:W-:-:S02]  /*11a0*/  IADD3 R7, R7, R2, R229 ;  /* 0x0000000207077210 */ /* 0x000fc40007ffe0e5 */
[----:B------:R-:W-:Y:S02]  /*11b0*/  LOP3.LUT R235, R232, 0x38, R212, 0xf8, !PT ;  /* 0x00000038e8eb7812 */ /* 0x000fe400078ef8d4 */
[----:B------:R-:W-:Y:S02]  /*11c0*/  LEA R2, R7, UR4, 0x1 ;  /* 0x0000000407027c11 */ /* 0x000fe4000f8e08ff */
[----:B0-----:R-:W-:Y:S02]  /*11d0*/  LEA R0, R3, UR4, 0x1 ;  /* 0x0000000403007c11 */ /* 0x001fe4000f8e08ff */
[----:B------:R-:W-:Y:S02]  /*11e0*/  LEA R3, R5, UR4, 0x1 ;  /* 0x0000000405037c11 */ /* 0x000fe4000f8e08ff */
[----:B------:R-:W-:Y:S01]  /*11f0*/  MOV R222, RZ ;  /* 0x000000ff00de7202 */ /* 0x000fe20000000f00 */
[----:B------:R0:W-:Y:S01]  /*1200*/  STL [R1+0x8c], R0 ;  /* 0x00008c0001007387 */ /* 0x0001e20000100800 */
[----:B------:R-:W-:-:S02]  /*1210*/  SHF.R.S32.HI R237, RZ, 0x1f, R217 ;  /* 0x0000001fffed7819 */ /* 0x000fc400000114d9 */
[----:B------:R-:W-:Y:S01]  /*1220*/  SHF.R.S32.HI R236, RZ, 0x1f, R218 ;  /* 0x0000001fffec7819 */ /* 0x000fe200000114da */
[----:B------:R1:W-:Y:S01]  /*1230*/  STL [R1+0x88], R3 ;  /* 0x0000880301007387 */ /* 0x0003e20000100800 */
[----:B------:R-:W-:Y:S02]  /*1240*/  IADD3 R224, R212, 0x80, RZ ;  /* 0x00000080d4e07810 */ /* 0x000fe40007ffe0ff */
[----:B------:R-:W-:Y:S02]  /*1250*/  LOP3.LUT R235, R234, R235, R233, 0xf6, !PT ;  /* 0x000000ebeaeb7212 */ /* 0x000fe400078ef6e9 */
[----:B0-----:R-:W-:-:S05]  /*1260*/  LEA R0, R9, UR4, 0x1 ;  /* 0x0000000409007c11 */ /* 0x001fca000f8e08ff */
[----:B------:R1:W-:Y:S04]  /*1270*/  STL [R1+0x80], R0 ;  /* 0x0000800001007387 */ /* 0x0003e80000100800 */
[----:B------:R1:W-:Y:S02]  /*1280*/  STL [R1+0x84], R2 ;  /* 0x0000840201007387 */ /* 0x0003e40000100800 */
.L_x_682:
[----:B01----:R-:W0:Y:S01]  /*1290*/  LDC.64 R2, c[0x0][0xc60] ;  /* 0x00031800ff027b82 */ /* 0x003e220000000a00 */
[----:B------:R-:W-:Y:S01]  /*12a0*/  ULDC.64 UR10, c[0x0][0x208] ;  /* 0x00008200000a7ab9 */ /* 0x000fe20000000a00 */
[----:B------:R-:W-:Y:S01]  /*12b0*/  ULDC.64 UR4, c[0x0][0xa28] ;  /* 0x00028a0000047ab9 */ /* 0x000fe20000000a00 */
[----:B------:R-:W-:Y:S01]  /*12c0*/  ULDC.64 UR8, c[0x0][0xa18] ;  /* 0x0002860000087ab9 */ /* 0x000fe20000000a00 */
[----:B------:R-:W-:Y:S01]  /*12d0*/  ULDC.64 UR6, c[0x0][0xa08] ;  /* 0x0002820000067ab9 */ /* 0x000fe20000000a00 */
[----:B0-----:R-:W-:-:S05]  /*12e0*/  IMAD.WIDE R2, R151, 0x4, R2 ;  /* 0x0000000497027825 */ /* 0x001fca00078e0202 */
[----:B--2345:R-:W2:Y:S01]  /*12f0*/  LDG.E R8, desc[UR10][R2.64] ;  /* 0x0000000a02087981 */ /* 0x03cea2000c1e1900 */
[----:B------:R-:W-:Y:S01]  /*1300*/  ISETP.NE.U32.AND P2, PT, RZ, UR4, PT ;  /* 0x00000004ff007c0c */ /* 0x000fe2000bf45070 */
[----:B------:R-:W-:Y:S01]  /*1310*/  IMAD.MOV.U32 R26, RZ, RZ, RZ ;  /* 0x000000ffff1a7224 */ /* 0x000fe200078e00ff */
[----:B------:R-:W-:Y:S02]  /*1320*/  ISETP.NE.U32.AND P1, PT, RZ, UR8, PT ;  /* 0x00000008ff007c0c */ /* 0x000fe4000bf25070 */
[----:B------:R-:W-:Y:S02]  /*1330*/  ISETP.NE.AND.EX P2, PT, RZ, UR5, PT, P2 ;  /* 0x00000005ff007c0c */ /* 0x000fe4000bf45320 */
[----:B------:R-:W-:Y:S02]  /*1340*/  ISETP.NE.AND.EX P1, PT, RZ, UR9, PT, P1 ;  /* 0x00000009ff007c0c */ /* 0x000fe4000bf25310 */
[----:B------:R-:W-:-:S04]  /*1350*/  ISETP.NE.U32.AND P0, PT, RZ, UR6, PT ;  /* 0x00000006ff007c0c */ /* 0x000fc8000bf05070 */
[----:B------:R-:W-:Y:S02]  /*1360*/  ISETP.NE.AND.EX P0, PT, RZ, UR7, PT, P0 ;  /* 0x00000007ff007c0c */ /* 0x000fe4000bf05300 */
[----:B--2---:R-:W-:Y:S01]  /*1370*/  SHF.R.S32.HI R0, RZ, 0x1f, R8 ;  /* 0x0000001fff007819 */ /* 0x004fe20000011408 */
[----:B------:R0:W-:Y:S02]  /*1380*/  STL [R1+0x58], R8 ;  /* 0x0000580801007387 */ /* 0x0001e40000100800 */
[C---:B------:R-:W-:Y:S01]  /*1390*/  @P2 LEA R2, P3, R8.reuse, UR4, 0x2 ;  /* 0x0000000408022c11 */ /* 0x040fe2000f8610ff */
[----:B------:R-:W-:Y:S01]  /*13a0*/  ULDC UR4, c[0x0][0x288] ;  /* 0x0000a20000047ab9 */ /* 0x000fe20000000800 */
[C-C-:B------:R-:W-:Y:S01]  /*13b0*/  SHF.L.U64.HI R29, R8.reuse, 0x2, R0.reuse ;  /* 0x00000002081d7819 */ /* 0x140fe20000010200 */
[----:B------:R0:W-:Y:S01]  /*13c0*/  STL [R1+0x64], R149 ;  /* 0x0000649501007387 */ /* 0x0001e20000100800 */
[C---:B------:R-:W-:Y:S01]  /*13d0*/  @P2 LEA.HI.X R3, R8.reuse, UR5, R0, 0x2, P3 ;  /* 0x0000000508032c11 */ /* 0x040fe200098f1400 */
[----:B------:R-:W-:Y:S01]  /*13e0*/  IMAD.SHL.U32 R28, R8, 0x4, RZ ;  /* 0x00000004081c7824 */ /* 0x000fe200078e00ff */
[----:B------:R-:W-:Y:S01]  /*13f0*/  MOV R0, RZ ;  /* 0x000000ff00007202 */ /* 0x000fe20000000f00 */
[----:B------:R0:W-:Y:S01]  /*1400*/  STL [R1+0x5c], R150 ;  /* 0x00005c9601007387 */ /* 0x0001e20000100800 */
[----:B------:R-:W-:Y:S01]  /*1410*/  IMAD.U32 R151, RZ, RZ, UR4 ;  /* 0x00000004ff977e24 */ /* 0x000fe2000f8e00ff */
[----:B------:R-:W-:Y:S01]  /*1420*/  ULDC.64 UR4, c[0x0][0x3f8] ;  /* 0x0000fe0000047ab9 */ /* 0x000fe20000000a00 */
[C---:B------:R-:W-:Y:S01]  /*1430*/  IADD3 R6, P4, R28.reuse, UR6, RZ ;  /* 0x000000061c067c10 */ /* 0x040fe2000ff9e0ff */
[----:B------:R-:W-:Y:S01]  /*1440*/  UISETP.NE.U32.AND UP0, UPT, UR4, URZ, UPT ;  /* 0x0000003f0400728c */ /* 0x000fe2000bf05070 */
[----:B------:R0:W5:Y:S01]  /*1450*/  @P2 LDG.E R0, desc[UR10][R2.64] ;  /* 0x0000000a02002981 */ /* 0x000162000c1e1900 */
[----:B------:R-:W-:Y:S01]  /*1460*/  @P1 IADD3 R4, P2, R28, UR8, RZ ;  /* 0x000000081c041c10 */ /* 0x000fe2000ff5e0ff */
[----:B------:R-:W-:Y:S01]  /*1470*/  ULDC UR4, c[0x0][0x404] ;  /* 0x0001010000047ab9 */ /* 0x000fe20000000800 */
[----:B------:R-:W-:Y:S01]  /*1480*/  UISETP.NE.AND.EX UP0, UPT, UR5, URZ, UPT, UP0 ;  /* 0x0000003f0500728c */ /* 0x000fe2000bf05300 */
[C---:B------:R-:W-:Y:S01]  /*1490*/  IADD3.X R7, R29.reuse, UR7, RZ, P4, !PT ;  /* 0x000000071d077c10 */ /* 0x040fe2000a7fe4ff */
[----:B------:R-:W-:Y:S01]  /*14a0*/  ULDC.64 UR6, c[0x0][0xa20] ;  /* 0x0002880000067ab9 */ /* 0x000fe20000000a00 */
[----:B------:R-:W-:Y:S01]  /*14b0*/  @P1 IADD3.X R5, R29, UR9, RZ, P2, !PT ;  /* 0x000000091d051c10 */ /* 0x000fe200097fe4ff */
[----:B------:R-:W-:Y:S01]  /*14c0*/  USEL UR4, UR4, 0x1, UP0 ;  /* 0x0000000104047887 */ /* 0x000fe20008000000 */
[----:B------:R-:W-:Y:S01]  /*14d0*/  ISETP.NE.U32.AND P2, PT, RZ, UR6, PT ;  /* 0x00000006ff007c0c */ /* 0x000fe2000bf45070 */
[----:B------:R-:W-:Y:S01]  /*14e0*/  ULDC UR5, c[0x0][0x2e0] ;  /* 0x0000b80000057ab9 */ /* 0x000fe20000000800 */
[----:B------:R0:W5:Y:S01]  /*14f0*/  @P0 LDG.E R26, desc[UR10][R6.64] ;  /* 0x0000000a061a0981 */ /* 0x000162000c1e1900 */
[----:B------:R-:W-:Y:S01]  /*1500*/  UIMAD UR4, UR4, UR5, URZ ;  /* 0x00000005040472a4 */ /* 0x000fe2000f8e023f */
[----:B------:R-:W-:-:S02]  /*1510*/  ISETP.NE.AND.EX P2, PT, RZ, UR7, PT, P2 ;  /* 0x00000007ff007c0c */ /* 0x000fc4000bf45320 */
[----:B------:R0:W5:Y:S01]  /*1520*/  @P1 LDG.E R151, desc[UR10][R4.64] ;  /* 0x0000000a04971981 */ /* 0x000162000c1e1900 */
[----:B------:R-:W-:Y:S01]  /*1530*/  ULDC UR5, c[0x0][0x338] ;  /* 0x0000ce0000057ab9 */ /* 0x000fe20000000800 */
[----:B------:R-:W-:Y:S01]  /*1540*/  MOV R25, R8 ;  /* 0x0000000800197202 */ /* 0x000fe20000000f00 */
[----:B------:R-:W-:Y:S08]  /*1550*/  @P1 BRA `(.L_x_452) ;  /* 0x0000000000281947 */ /* 0x000ff00003800000 */
[----:B------:R-:W-:Y:S02]  /*1560*/  ULDC.64 UR8, c[0x0][0xa00] ;  /* 0x0002800000087ab9 */ /* 0x000fe40000000a00 */
[----:B------:R-:W-:-:S04]  /*1570*/  ISETP.NE.U32.AND P1, PT, RZ, UR8, PT ;  /* 0x00000008ff007c0c */ /* 0x000fc8000bf25070 */
[----:B------:R-:W-:-:S13]  /*1580*/  ISETP.NE.AND.EX P1, PT, RZ, UR9, PT, P1 ;  /* 0x00000009ff007c0c */ /* 0x000fda000bf25310 */
[----:B------:R-:W-:Y:S05]  /*1590*/  @!P1 BRA `(.L_x_452) ;  /* 0x0000000000189947 */ /* 0x000fea0003800000 */
[----:B0-----:R-:W0:Y:S01]  /*15a0*/  LDC.64 R2, c[0x0][0xa00] ;  /* 0x00028000ff027b82 */ /* 0x001e220000000a00 */
[----:B------:R-:W-:Y:S01]  /*15b0*/  ULDC.64 UR8, c[0x0][0x208] ;  /* 0x0000820000087ab9 */ /* 0x000fe20000000a00 */
[----:B0-----:R-:W-:-:S05]  /*15c0*/  IMAD.WIDE R2, R25, 0x4, R2 ;  /* 0x0000000419027825 */ /* 0x001fca00078e0202 */
[----:B-----5:R-:W2:Y:S04]  /*15d0*/  LDG.E R151, desc[UR8][R2.64] ;  /* 0x0000000802977981 */ /* 0x020ea8000c1e1900 */
[----:B------:R-:W2:Y:S02]  /*15e0*/  LDG.E R4, desc[UR8][R2.64+0x4] ;  /* 0x0000040802047981 */ /* 0x000ea4000c1e1900 */
[----:B--2---:R-:W-:-:S07]  /*15f0*/  IMAD.IADD R151, R4, 0x1, -R151 ;  /* 0x0000000104977824 */ /* 0x004fce00078e0a97 */
.L_x_452:
[----:B0-----:R-:W-:Y:S01]  /*1600*/  IMAD.U32 R2, RZ, RZ, UR5 ;  /* 0x00000005ff027e24 */ /* 0x001fe2000f8e00ff */
[----:B------:R-:W-:Y:S01]  /*1610*/  MOV R27, UR4 ;  /* 0x00000004001b7c02 */ /* 0x000fe20008000f00 */
[----:B------:R-:W-:Y:S06]  /*1620*/  @!P2 BRA `(.L_x_453) ;  /* 0x000000000014a947 */ /* 0x000fec0003800000 */
[----:B------:R-:W-:Y:S01]  /*1630*/  IADD3 R4, P0, R28, UR6, RZ ;  /* 0x000000061c047c10 */ /* 0x000fe2000ff1e0ff */
[----:B------:R-:W-:-:S03]  /*1640*/  ULDC.64 UR4, c[0x0][0x208] ;  /* 0x0000820000047ab9 */ /* 0x000fc60000000a00 */
[----:B------:R-:W-:-:S05]  /*1650*/  IADD3.X R5, R29, UR7, RZ, P0, !PT ;  /* 0x000000071d057c10 */ /* 0x000fca00087fe4ff */
[----:B------:R0:W5:Y:S01]  /*1660*/  LDG.E R27, desc[UR4][R4.64] ;  /* 0x00000004041b7981 */ /* 0x000162000c1e1900 */
[----:B------:R-:W-:Y:S05]  /*1670*/  BRA `(.L_x_454) ;  /* 0x0000000000147947 */ /* 0x000fea0003800000 */
.L_x_453:
[----:B------:R-:W-:Y:S05]  /*1680*/  @!P0 BRA `(.L_x_454) ;  /* 0x0000000000108947 */ /* 0x000fea0003800000 */
[----:B------:R-:W-:Y:S02]  /*1690*/  ULDC.64 UR4, c[0x0][0x208] ;  /* 0x0000820000047ab9 */ /* 0x000fe40000000a00 */
[----:B------:R-:W2:Y:S04]  /*16a0*/  LDG.E R4, desc[UR4][R6.64] ;  /* 0x0000000406047981 */ /* 0x000ea8000c1e1900 */
[----:B------:R-:W2:Y:S02]  /*16b0*/  LDG.E R27, desc[UR4][R6.64+0x4] ;  /* 0x00000404061b7981 */ /* 0x000ea4000c1e1900 */
[----:B--2---:R-:W-:-:S07]  /*16c0*/  IMAD.IADD R27, R27, 0x1, -R4 ;  /* 0x000000011b1b7824 */ /* 0x004fce00078e0a04 */
.L_x_454:
[----:B------:R-:W-:Y:S01]  /*16d0*/  ULDC.64 UR4, c[0x0][0xa10] ;  /* 0x0002840000047ab9 */ /* 0x000fe20000000a00 */
[----:B------:R-:W-:Y:S01]  /*16e0*/  ULDC.64 UR6, c[0x0][0x208] ;  /* 0x0000820000067ab9 */ /* 0x000fe20000000a00 */
[----:B------:R-:W-:-:S04]  /*16f0*/  ISETP.NE.U32.AND P0, PT, RZ, UR4, PT ;  /* 0x00000004ff007c0c */ /* 0x000fc8000bf05070 */
[----:B------:R-:W-:Y:S01]  /*1700*/  ISETP.NE.AND.EX P0, PT, RZ, UR5, PT, P0 ;  /* 0x00000005ff007c0c */ /* 0x000fe2000bf05300 */
[----:B------:R-:W-:-:S12]  /*1710*/  ULDC.64 UR4, c[0x0][0xa30] ;  /* 0x00028c0000047ab9 */ /* 0x000fd80000000a00 */
[----:B0-----:R-:W0:Y:S02]  /*1720*/  @P0 LDC.64 R4, c[0x0][0xa10] ;  /* 0x00028400ff040b82 */ /* 0x001e240000000a00 */
[----:B0-----:R-:W-:-:S05]  /*1730*/  @P0 IMAD.WIDE R4, R25, 0x4, R4 ;  /* 0x0000000419040825 */ /* 0x001fca00078e0204 */
[----:B------:R-:W2:Y:S04]  /*1740*/  @P0 LDG.E R3, desc[UR6][R4.64] ;  /* 0x0000000604030981 */ /* 0x000ea8000c1e1900 */
[----:B------:R0:W2:Y:S01]  /*1750*/  @P0 LDG.E R8, desc[UR6][R4.64+0x4] ;  /* 0x0000040604080981 */ /* 0x0000a2000c1e1900 */
[----:B-----5:R-:W-:Y:S01]  /*1760*/  IADD3 R9, R27, -R0, RZ ;  /* 0x800000001b097210 */ /* 0x020fe20007ffe0ff */
[----:B------:R-:W-:Y:S01]  /*1770*/  IMAD.MOV.U32 R147, RZ, RZ, R27 ;  /* 0x000000ffff937224 */ /* 0x000fe200078e001b */
[----:B------:R-:W-:-:S04]  /*1780*/  ISETP.NE.U32.AND P1, PT, RZ, UR4, PT ;  /* 0x00000004ff007c0c */ /* 0x000fc8000bf25070 */
[----:B------:R-:W-:Y:S01]  /*1790*/  ISETP.NE.AND.EX P1, PT, RZ, UR5, PT, P1 ;  /* 0x00000005ff007c0c */ /* 0x000fe2000bf25310 */
[----:B0-----:R-:W-:-:S05]  /*17a0*/  IMAD.MOV R4, RZ, RZ, -R9 ;  /* 0x000000ffff047224 */ /* 0x001fca00078e0a09 */
[----:B------:R-:W-:-:S07]  /*17b0*/  VIMNMX R4, RZ, R4, !PT ;  /* 0x00000004ff047248 */ /* 0x000fce0007fe0100 */
[----:B------:R-:W-:-:S04]  /*17c0*/  @P1 IADD3 R6, P2, R28, UR4, RZ ;  /* 0x000000041c061c10 */ /* 0x000fc8000ff5e0ff */
[----:B------:R-:W-:Y:S02]  /*17d0*/  @P1 IADD3.X R7, R29, UR5, RZ, P2, !PT ;  /* 0x000000051d071c10 */ /* 0x000fe400097fe4ff */
[----:B------:R-:W-:-:S03]  /*17e0*/  PLOP3.LUT P2, PT, PT, PT, PT, 0x80, 0x0 ;  /* 0x000000000000781c */ /* 0x000fc60003f4f070 */
[----:B------:R0:W5:Y:S01]  /*17f0*/  @P1 LDG.E R147, desc[UR6][R6.64] ;  /* 0x0000000606931981 */ /* 0x000162000c1e1900 */
[----:B--2---:R-:W-:-:S04]  /*1800*/  @P0 IMAD.IADD R2, R8, 0x1, -R3 ;  /* 0x0000000108020824 */ /* 0x004fc800078e0a03 */
[----:B------:R-:W-:-:S05]  /*1810*/  IMAD.IADD R148, R9, 0x1, R2 ;  /* 0x0000000109947824 */ /* 0x000fca00078e0202 */
[----:B------:R-:W-:-:S05]  /*1820*/  IADD3 R0, R148, 0x4f, RZ ;  /* 0x0000004f94007810 */ /* 0x000fca0007ffe0ff */
[----:B------:R-:W-:-:S05]  /*1830*/  IMAD.HI R0, R0, 0x66666667, RZ ;  /* 0x6666666700007827 */ /* 0x000fca00078e02ff */
[----:B------:R-:W-:-:S04]  /*1840*/  SHF.R.U32.HI R3, RZ, 0x1f, R0 ;  /* 0x0000001fff037819 */ /* 0x000fc80000011600 */
[----:B------:R-:W-:-:S05]  /*1850*/  LEA.HI.SX32 R180, R0, R3, 0x1b ;  /* 0x0000000300b47211 */ /* 0x000fca00078fdaff */
[----:B------:R-:W-:-:S05]  /*1860*/  IMAD R3, R180, 0x50, -R9 ;  /* 0x00000050b4037824 */ /* 0x000fca00078e0a09 */
[----:B------:R-:W-:-:S04]  /*1870*/  VIMNMX R3, R3, R2, PT ;  /* 0x0000000203037248 */ /* 0x000fc80003fe0100 */
[----:B------:R-:W-:Y:S01]  /*1880*/  ISETP.GT.AND P0, PT, R3, R4, PT ;  /* 0x000000040300720c */ /* 0x000fe20003f04270 */
[----:B------:R-:W-:-:S05]  /*1890*/  IMAD.WIDE.U32 R4, R4, -0x33333333, RZ ;  /* 0xcccccccd04047825 */ /* 0x000fca00078e00ff */
[----:B------:R-:W-:-:S04]  /*18a0*/  SHF.R.U32.HI R121, RZ, 0x6, R5 ;  /* 0x00000006ff797819 */ /* 0x000fc80000011605 */
[----:B------:R-:W-:-:S03]  /*18b0*/  MOV R24, R121 ;  /* 0x0000007900187202 */ /* 0x000fc60000000f00 */
[----:B------:R-:W-:-:S04]  /*18c0*/  @P0 VIADD R0, R3, 0x4f ;  /* 0x0000004f03000836 */ /* 0x000fc80000000000 */
[----:B------:R-:W-:-:S05]  /*18d0*/  @P0 IMAD.HI R0, R0, 0x66666667, RZ ;  /* 0x6666666700000827 */ /* 0x000fca00078e02ff */
[----:B------:R-:W-:-:S04]  /*18e0*/  @P0 SHF.R.U32.HI R3, RZ, 0x1f, R0 ;  /* 0x0000001fff030819 */ /* 0x000fc80000011600 */
[----:B------:R-:W-:-:S04]  /*18f0*/  @P0 LEA.HI.SX32 R24, R0, R3, 0x1b ;  /* 0x0000000300180211 */ /* 0x000fc800078fdaff */
[----:B------:R-:W-:-:S13]  /*1900*/  ISETP.GT.AND P0, PT, R24, R121, PT ;  /* 0x000000791800720c */ /* 0x000fda0003f04270 */
[----:B0-----:R-:W-:Y:S05]  /*1910*/  @!P0 BRA `(.L_x_455) ;  /* 0x0000008c00908947 */ /* 0x001fea0003800000 */
[----:B------:R-:W-:Y:S01]  /*1920*/  VIADD R0, R16, 0x24400 ;  /* 0x0002440010007836 */ /* 0x000fe20000000000 */
[----:B------:R-:W-:Y:S04]  /*1930*/  BSSY B6, `(.L_x_456) ;  /* 0x0000013000067945 */ /* 0x000fe80003800000 */
[----:B------:R-:W-:-:S13]  /*1940*/  LOP3.LUT P0, RZ, R0, 0x3ff, RZ, 0xc0, !PT ;  /* 0x000003ff00ff7812 */ /* 0x000fda000780c0ff */
[----:B------:R-:W-:Y:S05]  /*1950*/  @!P0 BRA `(.L_x_457) ;  /* 0x0000000000408947 */ /* 0x000fea0003800000 */
[----:B------:R-:W-:Y:S01]  /*1960*/  MOV R0, 0x0 ;  /* 0x0000000000007802 */ /* 0x000fe20000000f00 */
[----:B------:R-:W-:Y:S01]  /*1970*/  ULDC.64 UR4, c[0x4][0x1b8] ;  /* 0x01006e0000047ab9 */ /* 0x000fe20000000a00 */
[----:B------:R-:W-:Y:S01]  /*1980*/  ULDC.64 UR6, c[0x4][0x128] ;  /* 0x01004a0000067ab9 */ /* 0x000fe20000000a00 */
[----:B------:R-:W-:Y:S01]  /*1990*/  IMAD.U32 R4, RZ, RZ, UR4 ;  /* 0x00000004ff047e24 */ /* 0x000fe2000f8e00ff */
[----:B------:R0:W1:Y:S01]  /*19a0*/  LDC.64 R14, c[0x4][R0] ;  /* 0x01000000000e7b82 */ /* 0x0000620000000a00 */
[----:B------:R-:W-:Y:S01]  /*19b0*/  MOV R5, UR5 ;  /* 0x0000000500057c02 */ /* 0x000fe20008000f00 */
[----:B------:R-:W-:Y:S01]  /*19c0*/  ULDC.64 UR4, c[0x4][0x1c0] ;  /* 0x0100700000047ab9 */ /* 0x000fe20000000a00 */
[----:B------:R-:W-:Y:S01]  /*19d0*/  MOV R10, UR6 ;  /* 0x00000006000a7c02 */ /* 0x000fe20008000f00 */
[----:B------:R-:W-:Y:S01]  /*19e0*/  IMAD.U32 R6, RZ, RZ, UR4 ;  /* 0x00000004ff067e24 */ /* 0x000fe2000f8e00ff */
[----:B------:R-:W-:Y:S01]  /*19f0*/  MOV R12, 0x1 ;  /* 0x00000001000c7802 */ /* 0x000fe20000000f00 */
[----:B------:R-:W-:-:S02]  /*1a00*/  IMAD.U32 R7, RZ, RZ, UR5 ;  /* 0x00000005ff077e24 */ /* 0x000fc4000f8e00ff */
[----:B------:R-:W-:Y:S02]  /*1a10*/  IMAD.U32 R11, RZ, RZ, UR7 ;  /* 0x00000007ff0b7e24 */ /* 0x000fe4000f8e00ff */
[----:B------:R-:W-:Y:S02]  /*1a20*/  IMAD.MOV.U32 R8, RZ, RZ, 0x70 ;  /* 0x00000070ff087424 */ /* 0x000fe400078e00ff */
[----:B0-----:R-:W-:-:S07]  /*1a30*/  IMAD.MOV.U32 R13, RZ, RZ, RZ ;  /* 0x000000ffff0d7224 */ /* 0x001fce00078e00ff */
[----:B------:R-:W-:-:S07]  /*1a40*/  LEPC R20, `(.L_x_457) ;  /* 0x000000001014794e */ /* 0x000fce0000000000 */
[----:B-1---5:R-:W-:Y:S05]  /*1a50*/  CALL.ABS.NOINC R14 ;  /* 0x000000000e007343 */ /* 0x022fea0003c00000 */
.L_x_457:
[----:B------:R-:W-:Y:S05]  /*1a60*/  BSYNC B6 ;  /* 0x0000000000067941 */ /* 0x000fea0003800000 */
.L_x_456:
[----:B------:R-:W-:Y:S01]  /*1a70*/  VIADD R0, R16, 0x400 ;  /* 0x0000040010007836 */ /* 0x000fe20000000000 */
[----:B------:R-:W-:Y:S04]  /*1a80*/  BSSY B6, `(.L_x_458) ;  /* 0x0000013000067945 */ /* 0x000fe80003800000 */
[----:B------:R-:W-:-:S13]  /*1a90*/  LOP3.LUT P0, RZ, R0, 0x3ff, RZ, 0xc0, !PT ;  /* 0x000003ff00ff7812 */ /* 0x000fda000780c0ff */
[----:B------:R-:W-:Y:S05]  /*1aa0*/  @!P0 BRA `(.L_x_459) ;  /* 0x0000000000408947 */ /* 0x000fea0003800000 */
[----:B------:R-:W-:Y:S01]  /*1ab0*/  MOV R0, 0x0 ;  /* 0x0000000000007802 */ /* 0x000fe20000000f00 */
[----:B------:R-:W-:Y:S01]  /*1ac0*/  ULDC.64 UR4, c[0x4][0x1b8] ;  /* 0x01006e0000047ab9 */ /* 0x000fe20000000a00 */
[----:B------:R-:W-:Y:S01]  /*1ad0*/  ULDC.64 UR6, c[0x4][0x128] ;  /* 0x01004a0000067ab9 */ /* 0x000fe20000000a00 */
[----:B------:R-:W-:Y:S01]  /*1ae0*/  MOV R4, UR4 ;  /* 0x0000000400047c02 */ /* 0x000fe20008000f00 */
[----:B------:R0:W1:Y:S01]  /*1af0*/  LDC.64 R14, c[0x4][R0] ;  /* 0x01000000000e7b82 */ /* 0x0000620000000a00 */
[----:B------:R-:W-:Y:S01]  /*1b00*/  IMAD.U32 R5, RZ, RZ, UR5 ;  /* 0x00000005ff057e24 */ /* 0x000fe2000f8e00ff */
[----:B------:R-:W-:Y:S01]  /*1b10*/  ULDC.64 UR4, c[0x4][0x1c0] ;  /* 0x0100700000047ab9 */ /* 0x000fe20000000a00 */
[----:B------:R-:W-:Y:S01]  /*1b20*/  IMAD.U32 R10, RZ, RZ, UR6 ;  /* 0x00000006ff0a7e24 */ /* 0x000fe2000f8e00ff */
[----:B------:R-:W-:Y:S01]  /*1b30*/  MOV R7, UR5 ;  /* 0x0000000500077c02 */ /* 0x000fe20008000f00 */
[----:B------:R-:W-:Y:S01]  /*1b40*/  IMAD.U32 R6, RZ, RZ, UR4 ;  /* 0x00000004ff067e24 */ /* 0x000fe2000f8e00ff */
[----:B------:R-:W-:Y:S01]  /*1b50*/  MOV R8, 0x70 ;  /* 0x0000007000087802 */ /* 0x000fe20000000f00 */
[----:B------:R-:W-:-:S02]  /*1b60*/  IMAD.U32 R11, RZ, RZ, UR7 ;  /* 0x00000007ff0b7e24 */ /* 0x000fc4000f8e00ff */
[----:B------:R-:W-:Y:S02]  /*1b70*/  IMAD.MOV.U32 R12, RZ, RZ, 0x1 ;  /* 0x00000001ff0c7424 */ /* 0x000fe400078e00ff */
[----:B0-----:R-:W-:-:S07]  /*1b80*/  IMAD.MOV.U32 R13, RZ, RZ, RZ ;  /* 0x000000ffff0d7224 */ /* 0x001fce00078e00ff */
[----:B------:R-:W-:-:S07]  /*1b90*/  LEPC R20, `(.L_x_459) ;  /* 0x000000001014794e */ /* 0x000fce0000000000 */
[----:B-1---5:R-:W-:Y:S05]  /*1ba0*/  CALL.ABS.NOINC R14 ;  /* 0x000000000e007343 */ /* 0x022fea0003c00000 */
.L_x_459:
[----:B------:R-:W-:Y:S05]  /*1bb0*/  BSYNC B6 ;  /* 0x0000000000067941 */ /* 0x000fea0003800000 */
.L_x_458:
[----:B------:R-:W-:Y:S01]  /*1bc0*/  ULDC.64 UR4, c[0x0][0x9f8] ;  /* 0x00027e0000047ab9 */ /* 0x000fe20000000a00 */
[----:B------:R-:W-:Y:S01]  /*1bd0*/  ULDC.64 UR6, c[0x0][0x208] ;  /* 0x0000820000067ab9 */ /* 0x000fe20000000a00 */
[----:B------:R-:W-:Y:S01]  /*1be0*/  ISETP.NE.U32.AND P0, PT, RZ, UR4, PT ;  /* 0x00000004ff007c0c */ /* 0x000fe2000bf05070 */
[----:B------:R-:W0:Y:S08]  /*1bf0*/  LDC R0, c[0x0][0x428] ;  /* 0x00010a00ff007b82 */ /* 0x000e300000000800 */
[----:B------:R-:W1:Y:S01]  /*1c00*/  LDC.64 R98, c[0x0][0x2f0] ;  /* 0x0000bc00ff627b82 */ /* 0x000e620000000a00 */
[----:B------:R-:W-:Y:S01]  /*1c10*/  ISETP.NE.AND.EX P0, PT, RZ, UR5, PT, P0 ;  /* 0x00000005ff007c0c */ /* 0x000fe2000bf05300 */
[----:B------:R-:W-:Y:S01]  /*1c20*/  ULDC.64 UR8, c[0x0][0x320] ;  /* 0x0000c80000087ab9 */ /* 0x000fe20000000a00 */
[----:B------:R-:W-:-:S05]  /*1c30*/  IADD3 R113, R26, R27, RZ ;  /* 0x0000001b1a717210 */ /* 0x000fca0007ffe0ff */
[----:B------:R-:W2:Y:S06]  /*1c40*/  LDC.64 R104, c[0x0][0x3e8] ;  /* 0x0000fa00ff687b82 */ /* 0x000eac0000000a00 */
[----:B------:R-:W-:Y:S02]  /*1c50*/  @P0 IADD3 R4, P1, R28, UR4, RZ ;  /* 0x000000041c040c10 */ /* 0x000fe4000ff3e0ff */
[----:B------:R-:W3:Y:S02]  /*1c60*/  LDC R120, c[0x0][0x3d4] ;  /* 0x0000f500ff787b82 */ /* 0x000ee40000000800 */
[----:B------:R-:W-:Y:S01]  /*1c70*/  @P0 IADD3.X R5, R29, UR5, RZ, P1, !PT ;  /* 0x000000051d050c10 */ /* 0x000fe20008ffe4ff */
[----:B------:R-:W-:-:S04]  /*1c80*/  ULDC.64 UR4, c[0x0][0x2f8] ;  /* 0x0000be0000047ab9 */ /* 0x000fc80000000a00 */
[----:B------:R4:W3:Y:S01]  /*1c90*/  @P0 LDG.E R25, desc[UR6][R4.64] ;  /* 0x0000000604190981 */ /* 0x0008e2000c1e1900 */
[----:B0-----:R-:W-:Y:S01]  /*1ca0*/  ISETP.NE.AND P0, PT, R0, 0x1, PT ;  /* 0x000000010000780c */ /* 0x001fe20003f05270 */
[----:B------:R-:W-:Y:S01]  /*1cb0*/  ULDC UR6, c[0x0][0x2e4] ;  /* 0x0000b90000067ab9 */ /* 0x000fe20000000800 */
[----:B------:R-:W-:Y:S01]  /*1cc0*/  SHF.R.S32.HI R11, RZ, 0x1f, R113 ;  /* 0x0000001fff0b7819 */ /* 0x000fe20000011471 */
[----:B------:R-:W0:Y:S01]  /*1cd0*/  LDC.64 R110, c[0x0][0x3d8] ;  /* 0x0000f600ff6e7b82 */ /* 0x000e220000000a00 */
[----:B------:R-:W-:Y:S01]  /*1ce0*/  ISETP.GE.AND P1, PT, R213, UR6, PT ;  /* 0x00000006d5007c0c */ /* 0x000fe2000bf26270 */
[----:B-1----:R-:W-:Y:S01]  /*1cf0*/  IMAD.SHL.U32 R130, R98, 0x20, RZ ;  /* 0x0000002062827824 */ /* 0x002fe200078e00ff */
[----:B------:R-:W-:Y:S01]  /*1d00*/  SHF.R.S32.HI R117, RZ, 0x1f, R18 ;  /* 0x0000001fff757819 */ /* 0x000fe20000011412 */
[-C--:B------:R-:W-:Y:S01]  /*1d10*/  IMAD R6, R11, R98.reuse, RZ ;  /* 0x000000620b067224 */ /* 0x080fe200078e02ff */
[----:B------:R-:W-:Y:S01]  /*1d20*/  SHF.R.S32.HI R23, RZ, 0x1f, R22 ;  /* 0x0000001fff177819 */ /* 0x000fe20000011416 */
[----:B----4-:R-:W-:Y:S01]  /*1d30*/  IMAD.WIDE.U32 R4, R113, R98, RZ ;  /* 0x0000006271047225 */ /* 0x010fe200078e00ff */
[----:B------:R-:W-:-:S02]  /*1d40*/  ISETP.GE.AND P2, PT, R223, UR6, PT ;  /* 0x00000006df007c0c */ /* 0x000fc4000bf46270 */
[C---:B------:R-:W-:Y:S01]  /*1d50*/  IADD3 R112, P3, R18.reuse, R113, RZ ;  /* 0x0000007112707210 */ /* 0x040fe20007f7e0ff */
[----:B------:R-:W1:Y:S01]  /*1d60*/  @P0 LDC R3, c[0x0][0x42c] ;  /* 0x00010b00ff030b82 */ /* 0x000e620000000800 */
[----:B--2---:R-:W-:Y:S01]  /*1d70*/  IMAD.WIDE.U32 R100, R18, R104, R22 ;  /* 0x0000006812647225 */ /* 0x004fe200078e0016 */
[C-C-:B------:R-:W-:Y:S02]  /*1d80*/  SHF.L.U64.HI R129, R98.reuse, 0x5, R99.reuse ;  /* 0x0000000562817819 */ /* 0x140fe40000010263 */
[----:B------:R-:W-:Y:S01]  /*1d90*/  SHF.L.U64.HI R131, R98, 0x6, R99 ;  /* 0x0000000662837819 */ /* 0x000fe20000010263 */
[----:B------:R-:W-:Y:S01]  /*1da0*/  IMAD.SHL.U32 R32, R104, 0x20, RZ ;  /* 0x0000002068207824 */ /* 0x000fe200078e00ff */
[----:B------:R-:W-:Y:S01]  /*1db0*/  SHF.L.U32 R132, R98, 0x6, RZ ;  /* 0x0000000662847819 */ /* 0x000fe200000006ff */
[C---:B------:R-:W-:Y:S01]  /*1dc0*/  IMAD.SHL.U32 R31, R104.reuse, 0x40, RZ ;  /* 0x00000040681f7824 */ /* 0x040fe200078e00ff */
[----:B------:R-:W2:Y:S01]  /*1dd0*/  @P0 LDC R7, c[0x0][0x430] ;  /* 0x00010c00ff070b82 */ /* 0x000ea20000000800 */
[----:B------:R-:W-:-:S02]  /*1de0*/  SHF.L.U64.HI R34, R104, 0x5, R105 ;  /* 0x0000000568227819 */ /* 0x000fc40000010269 */
[----:B------:R-:W-:Y:S01]  /*1df0*/  SHF.L.U64.HI R33, R104, 0x6, R105 ;  /* 0x0000000668217819 */ /* 0x000fe20000010269 */
[----:B0-----:R-:W-:Y:S01]  /*1e00*/  IMAD.WIDE.U32 R106, R18, R110, R22 ;  /* 0x0000006e126a7225 */ /* 0x001fe200078e0016 */
[C-C-:B------:R-:W-:Y:S02]  /*1e10*/  SHF.L.U64.HI R30, R110.reuse, 0x5, R111.reuse ;  /* 0x000000056e1e7819 */ /* 0x140fe4000001026f */
[C---:B------:R-:W-:Y:S01]  /*1e20*/  SHF.L.U64.HI R29, R110.reuse, 0x6, R111 ;  /* 0x000000066e1d7819 */ /* 0x040fe2000001026f */
[----:B------:R-:W-:Y:S01]  /*1e30*/  IMAD R127, R111, 0x50, RZ ;  /* 0x000000506f7f7824 */ /* 0x000fe200078e02ff */
[C---:B------:R-:W-:Y:S01]  /*1e40*/  SHF.L.U32 R28, R110.reuse, 0x5, RZ ;  /* 0x000000056e1c7819 */ /* 0x040fe200000006ff */
[----:B------:R-:W-:Y:S02]  /*1e50*/  IMAD.SHL.U32 R27, R110, 0x40, RZ ;  /* 0x000000406e1b7824 */ /* 0x000fe400078e00ff */
[----:B-1----:R-:W-:-:S04]  /*1e60*/  @P0 IMAD.HI.U32 R0, R150, R3, RZ ;  /* 0x0000000396000227 */ /* 0x002fc800078e00ff */
[----:B------:R-:W-:Y:S01]  /*1e70*/  IMAD R3, R113, R99, R6 ;  /* 0x0000006371037224 */ /* 0x000fe200078e0206 */
[----:B------:R-:W-:Y:S02]  /*1e80*/  IADD3.X R113, R11, R117, RZ, P3, !PT ;  /* 0x000000750b717210 */ /* 0x000fe40001ffe4ff */
[----:B--2---:R-:W-:Y:S01]  /*1e90*/  @P0 SHF.R.U32.HI R150, RZ, R7, R0 ;  /* 0x00000007ff960219 */ /* 0x004fe20000011600 */
[----:B------:R-:W-:Y:S01]  /*1ea0*/  IMAD.IADD R5, R5, 0x1, R3 ;  /* 0x0000000105057824 */ /* 0x000fe200078e0203 */
[----:B------:R-:W-:Y:S02]  /*1eb0*/  SEL R3, RZ, 0xffffffff, P1 ;  /* 0xffffffffff037807 */ /* 0x000fe40000800000 */
[----:B------:R-:W-:Y:S01]  /*1ec0*/  SHF.R.S32.HI R6, RZ, 0x1f, R150 ;  /* 0x0000001fff067819 */ /* 0x000fe20000011496 */
[----:B------:R-:W-:Y:S01]  /*1ed0*/  IMAD.WIDE.U32 R4, R150, UR4, R4 ;  /* 0x0000000496047c25 */ /* 0x000fe2000f8e0004 */
[----:B------:R-:W-:Y:S02]  /*1ee0*/  ISETP.GE.AND P0, PT, R212, UR6, PT ;  /* 0x00000006d4007c0c */ /* 0x000fe4000bf06270 */
[----:B---3--:R-:W-:Y:S01]  /*1ef0*/  ISETP.GE.AND P1, PT, R213, R120, PT ;  /* 0x00000078d500720c */ /* 0x008fe20003f26270 */
[----:B------:R-:W-:Y:S01]  /*1f00*/  IMAD R7, R6, UR4, RZ ;  /* 0x0000000406077c24 */ /* 0x000fe2000f8e02ff */
[----:B------:R-:W-:Y:S01]  /*1f10*/  SEL R0, RZ, 0x1, P0 ;  /* 0x00000001ff007807 */ /* 0x000fe20000000000 */
[----:B------:R-:W-:Y:S01]  /*1f20*/  IMAD.SHL.U32 R3, R3, 0x2, RZ ;  /* 0x0000000203037824 */ /* 0x000fe200078e00ff */
[----:B------:R-:W-:Y:S01]  /*1f30*/  ISETP.GE.AND P0, PT, R224, UR6, PT ;  /* 0x00000006e0007c0c */ /* 0x000fe2000bf06270 */
[----:B------:R-:W-:Y:S01]  /*1f40*/  IMAD R7, R150, UR5, R7 ;  /* 0x0000000596077c24 */ /* 0x000fe2000f8e0207 */
[----:B------:R-:W-:Y:S01]  /*1f50*/  ULDC.64 UR4, c[0x0][0xa08] ;  /* 0x0002820000047ab9 */ /* 0x000fe20000000a00 */
[----:B------:R-:W-:Y:S01]  /*1f60*/  IMAD.MOV.U32 R38, RZ, RZ, R4 ;  /* 0x000000ffff267224 */ /* 0x000fe200078e0004 */
[----:B------:R-:W-:Y:S01]  /*1f70*/  LOP3.LUT R0, R3, 0x2, R0, 0xe2, !PT ;  /* 0x0000000203007812 */ /* 0x000fe200078ee200 */
[----:B------:R-:W-:Y:S01]  /*1f80*/  IMAD.MOV.U32 R4, RZ, RZ, R212 ;  /* 0x000000ffff047224 */ /* 0x000fe200078e00d4 */
[----:B------:R-:W-:-:S02]  /*1f90*/  SEL R3, RZ, 0x4, P0 ;  /* 0x00000004ff037807 */ /* 0x000fc40000000000 */
[----:B------:R-:W-:Y:S02]  /*1fa0*/  ISETP.NE.U32.AND P0, PT, RZ, UR4, PT ;  /* 0x00000004ff007c0c */ /* 0x000fe4000bf05070 */
[----:B------:R-:W-:Y:S02]  /*1fb0*/  LOP3.LUT R3, R0, R3, RZ, 0xfc, !PT ;  /* 0x0000000300037212 */ /* 0x000fe400078efcff */
[----:B------:R-:W-:Y:S01]  /*1fc0*/  ISETP.NE.AND.EX P0, PT, RZ, UR5, PT, P0 ;  /* 0x00000005ff007c0c */ /* 0x000fe2000bf05300 */
[----:B------:R-:W-:Y:S01]  /*1fd0*/  ULDC.64 UR4, c[0x0][0x300] ;  /* 0x0000c00000047ab9 */ /* 0x000fe20000000a00 */
[----:B------:R-:W-:Y:S01]  /*1fe0*/  IADD3 R39, R5, R7, RZ ;  /* 0x0000000705277210 */ /* 0x000fe20007ffe0ff */
[----:B------:R-:W-:Y:S01]  /*1ff0*/  IMAD R7, R6, UR8, RZ ;  /* 0x0000000806077c24 */ /* 0x000fe2000f8e02ff */
[----:B------:R-:W-:Y:S01]  /*2000*/  SHF.R.S32.HI R5, RZ, 0x1f, R212 ;  /* 0x0000001fff057819 */ /* 0x000fe200000114d4 */
[----:B------:R-:W-:Y:S01]  /*2010*/  IMAD R6, R117, R104, RZ ;  /* 0x0000006875067224 */ /* 0x000fe200078e02ff */
[----:B------:R-:W-:Y:S01]  /*2020*/  LOP3.LUT R26, R3, 0x1, RZ, 0xc0, !PT ;  /* 0x00000001031a7812 */ /* 0x000fe200078ec0ff */
[----:B------:R-:W-:-:S02]  /*2030*/  IMAD R21, R150, UR9, R7 ;  /* 0x0000000996157c24 */ /* 0x000fc4000f8e0207 */
[-C--:B------:R-:W-:Y:S02]  /*2040*/  IMAD R7, R117, R98.reuse, RZ ;  /* 0x0000006275077224 */ /* 0x080fe400078e02ff */
[C---:B------:R-:W-:Y:S02]  /*2050*/  IMAD R15, R18.reuse, R105, R6 ;  /* 0x00000069120f7224 */ /* 0x040fe400078e0206 */
[C---:B------:R-:W-:Y:S02]  /*2060*/  IMAD R35, R18.reuse, R99, R7 ;  /* 0x0000006312237224 */ /* 0x040fe400078e0207 */
[----:B------:R-:W-:-:S04]  /*2070*/  IMAD.WIDE.U32 R6, R18, R98, R4 ;  /* 0x0000006212067225 */ /* 0x000fc800078e0004 */
[--C-:B------:R-:W-:Y:S02]  /*2080*/  IMAD.WIDE.U32 R8, R150, UR8, R4.reuse ;  /* 0x0000000896087c25 */ /* 0x100fe4000f8e0004 */
[----:B------:R-:W0:Y:S02]  /*2090*/  S2R R150, SR_TID.X ;  /* 0x0000000000967919 */ /* 0x000e240000002100 */
[----:B------:R-:W-:Y:S01]  /*20a0*/  IMAD.WIDE.U32 R102, R18, R104, R4 ;  /* 0x0000006812667225 */ /* 0x000fe200078e0004 */
[----:B------:R-:W-:-:S03]  /*20b0*/  IADD3 R9, R9, R21, RZ ;  /* 0x0000001509097210 */ /* 0x000fc60007ffe0ff */
[----:B------:R-:W-:Y:S01]  /*20c0*/  IMAD.WIDE.U32 R108, R18, R110, R4 ;  /* 0x0000006e126c7225 */ /* 0x000fe200078e0004 */
[----:B------:R-:W-:Y:S02]  /*20d0*/  SEL R4, R120, RZ, P1 ;  /* 0x000000ff78047207 */ /* 0x000fe40000800000 */
[----:B------:R-:W-:Y:S01]  /*20e0*/  IADD3 R103, R15, R103, RZ ;  /* 0x000000670f677210 */ /* 0x000fe20007ffe0ff */
[----:B------:R-:W-:Y:S02]  /*20f0*/  IMAD.IADD R101, R101, 0x1, R15 ;  /* 0x0000000165657824 */ /* 0x000fe400078e020f */
[----:B-----5:R-:W-:-:S04]  /*2100*/  IMAD.WIDE.U32 R100, R147, R104, R100 ;  /* 0x0000006893647225 */ /* 0x020fc800078e0064 */
[----:B------:R-:W-:Y:S01]  /*2110*/  IMAD.WIDE.U32 R102, R147, R104, R102 ;  /* 0x0000006893667225 */ /* 0x000fe200078e0066 */
[----:B0-----:R-:W-:Y:S02]  /*2120*/  LEA.HI R150, R150, 0x8, RZ, 0x19 ;  /* 0x0000000896967811 */ /* 0x001fe400078fc8ff */
[----:B------:R-:W-:Y:S02]  /*2130*/  SHF.R.S32.HI R0, RZ, 0x1f, R25 ;  /* 0x0000001fff007819 */ /* 0x000fe40000011419 */
[----:B------:R-:W-:Y:S02]  /*2140*/  SEL R13, R25, RZ, !P0 ;  /* 0x000000ff190d7207 */ /* 0x000fe40004000000 */
[----:B------:R-:W-:-:S03]  /*2150*/  SEL R0, R0, RZ, !P0 ;  /* 0x000000ff00007207 */ /* 0x000fc60004000000 */
[----:B------:R-:W-:-:S04]  /*2160*/  IMAD.WIDE.U32 R38, R13, UR4, R38 ;  /* 0x000000040d267c25 */ /* 0x000fc8000f8e0026 */
[----:B------:R-:W-:Y:S01]  /*2170*/  IMAD R10, R0, UR4, RZ ;  /* 0x00000004000a7c24 */ /* 0x000fe2000f8e02ff */
[----:B------:R-:W-:-:S03]  /*2180*/  IADD3 R36, P0, R38, R6, RZ ;  /* 0x0000000626247210 */ /* 0x000fc60007f1e0ff */
[----:B------:R-:W-:Y:S01]  /*2190*/  IMAD R37, R13, UR5, R10 ;  /* 0x000000050d257c24 */ /* 0x000fe2000f8e020a */
[----:B------:R-:W-:Y:S02]  /*21a0*/  ULDC.64 UR4, c[0x0][0x328] ;  /* 0x0000ca0000047ab9 */ /* 0x000fe40000000a00 */
[----:B------:R-:W-:Y:S02]  /*21b0*/  IMAD R0, R0, UR4, RZ ;  /* 0x0000000400007c24 */ /* 0x000fe4000f8e02ff */
[----:B------:R-:W-:Y:S02]  /*21c0*/  IMAD.IADD R37, R39, 0x1, R37 ;  /* 0x0000000127257824 */ /* 0x000fe400078e0225 */
[----:B------:R-:W-:Y:S02]  /*21d0*/  IMAD R41, R13, UR5, R0 ;  /* 0x000000050d297c24 */ /* 0x000fe4000f8e0200 */
[----:B------:R-:W-:Y:S01]  /*21e0*/  IMAD R0, R117, R110, RZ ;  /* 0x0000006e75007224 */ /* 0x000fe200078e02ff */
[----:B------:R-:W-:Y:S01]  /*21f0*/  IADD3.X R35, R37, R7, R35, P0, !PT ;  /* 0x0000000725237210 */ /* 0x000fe200007fe423 */
[----:B------:R-:W-:Y:S01]  /*2200*/  IMAD.WIDE.U32 R96, R13, UR4, R8 ;  /* 0x000000040d607c25 */ /* 0x000fe2000f8e0008 */
[----:B------:R-:W-:-:S02]  /*2210*/  ISETP.GE.AND P0, PT, R212, R120, PT ;  /* 0x00000078d400720c */ /* 0x000fc40003f06270 */
[----:B------:R-:W-:Y:S01]  /*2220*/  IADD3 R8, R213, R4, RZ ;  /* 0x00000004d5087210 */ /* 0x000fe20007ffe0ff */
[----:B------:R-:W-:Y:S01]  /*2230*/  IMAD R9, R18, R111, R0 ;  /* 0x0000006f12097224 */ /* 0x000fe200078e0200 */
[C---:B------:R-:W-:Y:S01]  /*2240*/  SEL R7, R120.reuse, RZ, P0 ;  /* 0x000000ff78077207 */ /* 0x040fe20000000000 */
[----:B------:R-:W-:Y:S02]  /*2250*/  IMAD.SHL.U32 R120, R120, 0x2, RZ ;  /* 0x0000000278787824 */ /* 0x000fe400078e00ff */
[----:B------:R-:W-:Y:S02]  /*2260*/  IMAD.IADD R107, R107, 0x1, R9 ;  /* 0x000000016b6b7824 */ /* 0x000fe400078e0209 */
[----:B------:R-:W-:Y:S02]  /*2270*/  IMAD.IADD R7, R212, 0x1, R7 ;  /* 0x00000001d4077824 */ /* 0x000fe400078e0207 */
[----:B------:R-:W-:Y:S01]  /*2280*/  IMAD.IADD R109, R9, 0x1, R109 ;  /* 0x00000001096d7824 */ /* 0x000fe200078e026d */
[----:B------:R-:W-:Y:S01]  /*2290*/  SHF.R.S32.HI R9, RZ, 0x1f, R8 ;  /* 0x0000001fff097819 */ /* 0x000fe20000011408 */
[----:B------:R-:W-:Y:S01]  /*22a0*/  IMAD.WIDE.U32 R106, R147, R110, R106 ;  /* 0x0000006e936a7225 */ /* 0x000fe200078e006a */
[----:B------:R-:W-:-:S02]  /*22b0*/  SHF.R.S32.HI R0, RZ, 0x1f, R7 ;  /* 0x0000001fff007819 */ /* 0x000fc40000011407 */
[----:B------:R-:W-:Y:S01]  /*22c0*/  LEA.HI R10, R9, R8, RZ, 0x3 ;  /* 0x00000008090a7211 */ /* 0x000fe200078f18ff */
[----:B------:R-:W-:Y:S01]  /*22d0*/  IMAD.WIDE.U32 R108, R147, R110, R108 ;  /* 0x0000006e936c7225 */ /* 0x000fe200078e006c */
[CC--:B------:R-:W-:Y:S02]  /*22e0*/  LEA.HI R5, R0.reuse, R7.reuse, RZ, 0x6 ;  /* 0x0000000700057211 */ /* 0x0c0fe400078f30ff */
[----:B------:R-:W-:Y:S02]  /*22f0*/  LEA.HI R4, R0, R7, RZ, 0x3 ;  /* 0x0000000700047211 */ /* 0x000fe400078f18ff */
[----:B------:R-:W-:Y:S02]  /*2300*/  SHF.R.S32.HI R6, RZ, 0x6, R5 ;  /* 0x00000006ff067819 */ /* 0x000fe40000011405 */
[----:B------:R-:W-:Y:S02]  /*2310*/  LOP3.LUT R0, R232, 0x38, R4, 0xf8, !PT ;  /* 0x00000038e8007812 */ /* 0x000fe400078ef804 */
[----:B------:R-:W-:Y:S01]  /*2320*/  LEA.HI R8, R9, R8, RZ, 0x6 ;  /* 0x0000000809087211 */ /* 0x000fe200078f30ff */
[----:B------:R-:W-:Y:S01]  /*2330*/  IMAD R144, R6, 0x1400, R234 ;  /* 0x0000140006907824 */ /* 0x000fe200078e02ea */
[-C--:B------:R-:W-:Y:S01]  /*2340*/  LOP3.LUT R5, R0, R233.reuse, RZ, 0x3c, !PT ;  /* 0x000000e900057212 */ /* 0x080fe200078e3cff */
[C---:B------:R-:W-:Y:S01]  /*2350*/  IMAD R142, R6.reuse, 0x1400, R231 ;  /* 0x00001400068e7824 */ /* 0x040fe200078e02e7 */
[----:B------:R-:W-:Y:S01]  /*2360*/  SHF.R.S32.HI R8, RZ, 0x6, R8 ;  /* 0x00000006ff087819 */ /* 0x000fe20000011408 */
[----:B------:R-:W-:Y:S01]  /*2370*/  IMAD R134, R6, 0x1400, R229 ;  /* 0x0000140006867824 */ /* 0x000fe200078e02e5 */
[--C-:B------:R-:W-:Y:S01]  /*2380*/  LOP3.LUT R0, R232, 0x38, R10.reuse, 0xf8, !PT ;  /* 0x00000038e8007812 */ /* 0x100fe200078ef80a */
[----:B------:R-:W-:Y:S01]  /*2390*/  IMAD.IADD R144, R144, 0x1, R5 ;  /* 0x0000000190907824 */ /* 0x000fe200078e0205 */
[----:B------:R-:W-:Y:S01]  /*23a0*/  LOP3.LUT R5, R227, 0x38, R10, 0xf8, !PT ;  /* 0x00000038e3057812 */ /* 0x000fe200078ef80a */
[----:B------:R-:W-:Y:S01]  /*23b0*/  IMAD R143, R8, 0x1400, R234 ;  /* 0x00001400088f7824 */ /* 0x000fe200078e02ea */
[----:B------:R-:W-:Y:S01]  /*23c0*/  LOP3.LUT R0, R0, R233, RZ, 0x3c, !PT ;  /* 0x000000e900007212 */ /* 0x000fe200078e3cff */
[C---:B------:R-:W-:Y:S01]  /*23d0*/  IMAD R135, R8.reuse, 0x1400, R231 ;  /* 0x0000140008877824 */ /* 0x040fe200078e02e7 */
[----:B------:R-:W-:Y:S01]  /*23e0*/  LOP3.LUT R6, R5, R230, RZ, 0x3c, !PT ;  /* 0x000000e605067212 */ /* 0x000fe200078e3cff */
[----:B------:R-:W-:Y:S01]  /*23f0*/  IMAD R133, R8, 0x1400, R229 ;  /* 0x0000140008857824 */ /* 0x000fe200078e02e5 */
[----:B------:R-:W-:Y:S01]  /*2400*/  SHF.R.S32.HI R5, RZ, 0x1f, R147 ;  /* 0x0000001fff057819 */ /* 0x000fe20000011493 */
[----:B------:R-:W-:Y:S01]  /*2410*/  IMAD.IADD R143, R143, 0x1, R0 ;  /* 0x000000018f8f7824 */ /* 0x000fe200078e0200 */
[----:B------:R-:W-:-:S02]  /*2420*/  LOP3.LUT R7, R227, 0x38, R4, 0xf8, !PT ;  /* 0x00000038e3077812 */ /* 0x000fc400078ef804 */
[----:B------:R-:W-:Y:S01]  /*2430*/  LOP3.LUT R9, R225, 0x38, R4, 0xf8, !PT ;  /* 0x00000038e1097812 */ /* 0x000fe200078ef804 */
[----:B------:R-:W-:Y:S01]  /*2440*/  IMAD R0, R5, R104, RZ ;  /* 0x0000006805007224 */ /* 0x000fe200078e02ff */
[----:B------:R-:W-:Y:S02]  /*2450*/  LOP3.LUT R7, R7, R230, RZ, 0x3c, !PT ;  /* 0x000000e607077212 */ /* 0x000fe400078e3cff */
[----:B------:R-:W-:Y:S01]  /*2460*/  LOP3.LUT R9, R9, R228, RZ, 0x3c, !PT ;  /* 0x000000e409097212 */ /* 0x000fe200078e3cff */
[----:B------:R-:W-:Y:S01]  /*2470*/  IMAD R21, R147, R105, R0 ;  /* 0x0000006993157224 */ /* 0x000fe200078e0200 */
[----:B------:R-:W-:Y:S01]  /*2480*/  IADD3 R142, R142, R7, RZ ;  /* 0x000000078e8e7210 */ /* 0x000fe20007ffe0ff */
[----:B------:R-:W-:Y:S01]  /*2490*/  IMAD R0, R5, R110, RZ ;  /* 0x0000006e05007224 */ /* 0x000fe200078e02ff */
[----:B------:R-:W-:Y:S01]  /*24a0*/  LOP3.LUT R7, R225, 0x38, R10, 0xf8, !PT ;  /* 0x00000038e1077812 */ /* 0x000fe200078ef80a */
[----:B------:R-:W-:Y:S01]  /*24b0*/  IMAD.IADD R134, R134, 0x1, R9 ;  /* 0x0000000186867824 */ /* 0x000fe200078e0209 */
[----:B------:R-:W-:Y:S01]  /*24c0*/  LOP3.LUT R13, R4, 0xfffffff8, RZ, 0xc0, !PT ;  /* 0xfffffff8040d7812 */ /* 0x000fe200078ec0ff */
[----:B------:R-:W-:Y:S01]  /*24d0*/  IMAD R15, R147, R111, R0 ;  /* 0x0000006f930f7224 */ /* 0x000fe200078e0200 */
[----:B------:R-:W-:Y:S01]  /*24e0*/  SEL R0, RZ, 0x8, P2 ;  /* 0x00000008ff007807 */ /* 0x000fe20001000000 */
[----:B------:R-:W-:Y:S01]  /*24f0*/  IMAD R9, R105, 0x50, RZ ;  /* 0x0000005069097824 */ /* 0x000fe200078e02ff */
[----:B------:R-:W-:Y:S01]  /*2500*/  LOP3.LUT R8, R7, R228, RZ, 0x3c, !PT ;  /* 0x000000e407087212 */ /* 0x000fe200078e3cff */
[----:B------:R-:W-:Y:S01]  /*2510*/  IMAD R7, R99, 0x50, RZ ;  /* 0x0000005063077824 */ /* 0x000fe200078e02ff */
[----:B------:R-:W-:Y:S01]  /*2520*/  LOP3.LUT R0, R3, R0, RZ, 0xfc, !PT ;  /* 0x0000000003007212 */ /* 0x000fe200078efcff */
[----:B------:R-:W-:Y:S01]  /*2530*/  IMAD.WIDE.U32 R98, R98, 0x50, RZ ;  /* 0x0000005062627825 */ /* 0x000fe200078e00ff */
[----:B------:R-:W-:-:S02]  /*2540*/  LOP3.LUT R11, R10, 0xfffffff8, RZ, 0xc0, !PT ;  /* 0xfffffff80a0b7812 */ /* 0x000fc400078ec0ff */
[----:B------:R-:W-:Y:S01]  /*2550*/  IADD3 R135, R135, R6, RZ ;  /* 0x0000000687877210 */ /* 0x000fe20007ffe0ff */
[----:B------:R-:W-:Y:S01]  /*2560*/  IMAD.WIDE.U32 R104, R104, 0x50, RZ ;  /* 0x0000005068687825 */ /* 0x000fe200078e00ff */
[----:B------:R-:W-:Y:S02]  /*2570*/  IADD3 R20, R107, R15, RZ ;  /* 0x0000000f6b147210 */ /* 0x000fe40007ffe0ff */
[----:B------:R-:W-:Y:S01]  /*2580*/  SHF.R.S32.HI R12, RZ, 0x3, R10 ;  /* 0x00000003ff0c7819 */ /* 0x000fe2000001140a */
[----:B------:R-:W-:Y:S01]  /*2590*/  IMAD.WIDE.U32 R110, R110, 0x50, RZ ;  /* 0x000000506e6e7825 */ /* 0x000fe200078e00ff */
[----:B------:R-:W-:Y:S02]  /*25a0*/  SHF.R.S32.HI R14, RZ, 0x3, R4 ;  /* 0x00000003ff0e7819 */ /* 0x000fe40000011404 */
[C---:B------:R-:W-:Y:S01]  /*25b0*/  LOP3.LUT R10, R0.reuse, 0x2, RZ, 0xc0, !PT ;  /* 0x00000002000a7812 */ /* 0x040fe200078ec0ff */
[----:B------:R-:W-:Y:S01]  /*25c0*/  IMAD.IADD R133, R133, 0x1, R8 ;  /* 0x0000000185857824 */ /* 0x000fe200078e0208 */
[----:B------:R-:W-:Y:S01]  /*25d0*/  IADD3 R127, R111, R127, RZ ;  /* 0x0000007f6f7f7210 */ /* 0x000fe20007ffe0ff */
[----:B------:R-:W-:Y:S01]  /*25e0*/  IMAD.IADD R126, R99, 0x1, R7 ;  /* 0x00000001637e7824 */ /* 0x000fe200078e0207 */
[C---:B------:R-:W-:Y:S01]  /*25f0*/  LOP3.LUT R8, R0.reuse, 0x8, RZ, 0xc0, !PT ;  /* 0x0000000800087812 */ /* 0x040fe200078ec0ff */
[----:B------:R-:W-:Y:S01]  /*2600*/  IMAD.IADD R128, R105, 0x1, R9 ;  /* 0x0000000169807824 */ /* 0x000fe200078e0209 */
[----:B------:R-:W-:Y:S01]  /*2610*/  LOP3.LUT R9, R0, 0x4, RZ, 0xc0, !PT ;  /* 0x0000000400097812 */ /* 0x000fe200078ec0ff */
[----:B------:R-:W-:Y:S01]  /*2620*/  IMAD.IADD R25, R101, 0x1, R21 ;  /* 0x0000000165197824 */ /* 0x000fe200078e0215 */
[----:B------:R-:W-:Y:S01]  /*2630*/  SHF.R.S32.HI R7, RZ, 0x1f, R13 ;  /* 0x0000001fff077819 */ /* 0x000fe2000001140d */
[----:B------:R-:W-:Y:S01]  /*2640*/  IMAD.IADD R21, R21, 0x1, R103 ;  /* 0x0000000115157824 */ /* 0x000fe200078e0267 */
[----:B------:R-:W-:Y:S01]  /*2650*/  SHF.R.S32.HI R6, RZ, 0x1f, R11 ;  /* 0x0000001fff067819 */ /* 0x000fe2000001140b */
[----:B------:R-:W-:-:S02]  /*2660*/  IMAD.IADD R15, R15, 0x1, R109 ;  /* 0x000000010f0f7824 */ /* 0x000fc400078e026d */
[----:B------:R-:W-:-:S07]  /*2670*/  IMAD.IADD R5, R97, 0x1, R41 ;  /* 0x0000000161057824 */ /* 0x000fce00078e0229 */
.L_x_567:
[----:B------:R-:W0:Y:S01]  /*2680*/  LDC.64 R118, c[0x0][0x2d8] ;  /* 0x0000b600ff767b82 */ /* 0x000e220000000a00 */
[----:B---3--:R-:W-:Y:S01]  /*2690*/  IADD3 R45, R24, -0x1, RZ ;  /* 0xffffffff182d7810 */ /* 0x008fe20007ffe0ff */
[----:B------:R-:W-:Y:S05]  /*26a0*/  YIELD ;  /* 0x0000000000007946 */ /* 0x000fea0003800000 */
[----:B------:R-:W-:Y:S01]  /*26b0*/  SHF.R.S32.HI R42, RZ, 0x1f, R45 ;  /* 0x0000001fff2a7819 */ /* 0x000fe2000001142d */
[----:B-1----:R-:W1:Y:S01]  /*26c0*/  LDC R116, c[0x0][0x3d4] ;  /* 0x0000f500ff747b82 */ /* 0x002e620000000800 */
[-C--:B------:R-:W-:Y:S01]  /*26d0*/  IMAD R3, R126, R45.reuse, RZ ;  /* 0x0000002d7e037224 */ /* 0x080fe200078e02ff */
[----:B------:R-:W-:Y:S01]  /*26e0*/  BSSY B0, `(.L_x_460) ;  /* 0x000078c000007945 */ /* 0x000fe20003800000 */
[----:B------:R-:W-:-:S04]  /*26f0*/  IMAD.WIDE.U32 R124, R98, R45, RZ ;  /* 0x0000002d627c7225 */ /* 0x000fc800078e00ff */
[----:B------:R-:W-:Y:S01]  /*2700*/  IMAD R3, R42, R98, R3 ;  /* 0x000000622a037224 */ /* 0x000fe200078e0203 */
[CC--:B------:R-:W-:Y:S02]  /*2710*/  IADD3 R40, P2, R36.reuse, R124.reuse, RZ ;  /* 0x0000007c24287210 */ /* 0x0c0fe40007f5e0ff */
[CC--:B------:R-:W-:Y:S01]  /*2720*/  IADD3 R0, P3, P4, R36.reuse, R124.reuse, R132 ;  /* 0x0000007c24007210 */ /* 0x0c0fe20007c7e084 */
[----:B------:R-:W-:Y:S01]  /*2730*/  IMAD.IADD R92, R125, 0x1, R3 ;  /* 0x000000017d5c7824 */ /* 0x000fe200078e0203 */
[----:B------:R-:W-:-:S03]  /*2740*/  IADD3 R4, P5, P6, R36, R124, R130 ;  /* 0x0000007c24047210 */ /* 0x000fc60007ebe082 */
[----:B------:R-:W-:Y:S01]  /*2750*/  IMAD.X R41, R92, 0x1, R35, P2 ;  /* 0x000000015c297824 */ /* 0x000fe200010e0623 */
[C---:B0-----:R-:W-:Y:S02]  /*2760*/  LEA R52, P2, R0.reuse, R118, 0x1 ;  /* 0x0000007600347211 */ /* 0x041fe400078408ff */
[CC--:B------:R-:W-:Y:S02]  /*2770*/  IADD3.X R3, R35.reuse, R92.reuse, R131, P3, P4 ;  /* 0x0000005c23037210 */ /* 0x0c0fe40001fe8483 */
[----:B------:R-:W-:Y:S02]  /*2780*/  IADD3.X R24, R35, R92, R129, P5, P6 ;  /* 0x0000005c23187210 */ /* 0x000fe40002fec481 */
[----:B------:R-:W-:Y:S01]  /*2790*/  LEA.HI.X R53, R0, R119, R3, 0x1, P2 ;  /* 0x0000007700357211 */ /* 0x000fe200010f0c03 */
[----:B------:R-:W-:Y:S01]  /*27a0*/  IMAD R3, R17, 0x5000, R235 ;  /* 0x0000500011037824 */ /* 0x000fe200078e02eb */
[----:B-1----:R-:W-:Y:S02]  /*27b0*/  ISETP.GE.AND P2, PT, R116, 0x1, PT ;  /* 0x000000017400780c */ /* 0x002fe40003f46270 */
[----:B------:R-:W-:-:S02]  /*27c0*/  LEA R54, P5, R4, R118, 0x1 ;  /* 0x0000007604367211 */ /* 0x000fc400078a08ff */
[----:B------:R-:W-:Y:S02]  /*27d0*/  LEA R60, P6, R40, R118, 0x1 ;  /* 0x00000076283c7211 */ /* 0x000fe400078c08ff */
[----:B------:R-:W-:Y:S02]  /*27e0*/  ISETP.GT.AND P3, PT, R45, R121, PT ;  /* 0x000000792d00720c */ /* 0x000fe40003f64270 */
[-C--:B------:R-:W-:Y:S01]  /*27f0*/  LEA.HI.X R55, R4, R119.reuse, R24, 0x1, P5 ;  /* 0x0000007704377211 */ /* 0x080fe200028f0c18 */
[----:B------:R-:W-:Y:S01]  /*2800*/  IMAD.MOV.U32 R24, RZ, RZ, R45 ;  /* 0x000000ffff187224 */ /* 0x000fe200078e002d */
[----:B------:R-:W-:Y:S02]  /*2810*/  LEA.HI.X R61, R40, R119, R41, 0x1, P6 ;  /* 0x00000077283d7211 */ /* 0x000fe400030f0c29 */
[----:B------:R-:W-:Y:S02]  /*2820*/  P2R R114, PR, RZ, 0x8 ;  /* 0x00000008ff727803 */ /* 0x000fe40000000000 */
[----:B------:R-:W-:Y:S01]  /*2830*/  LEA R4, R3, R16, 0x1 ;  /* 0x0000001003047211 */ /* 0x000fe200078e08ff */
[----:B------:R-:W-:Y:S06]  /*2840*/  @!P2 BRA `(.L_x_461) ;  /* 0x0000007000dca947 */ /* 0x000fec0003800000 */
[----:B------:R-:W-:Y:S01]  /*2850*/  ULDC.U8 UR4, c[0x0][0x3f0] ;  /* 0x0000fc0000047ab9 */ /* 0x000fe20000000000 */
[-C--:B------:R-:W-:Y:S01]  /*2860*/  IMAD R3, R127, R45.reuse, RZ ;  /* 0x0000002d7f037224 */ /* 0x080fe200078e02ff */
[----:B------:R-:W-:Y:S01]  /*2870*/  ISETP.NE.AND P2, PT, RZ, UR4, PT ;  /* 0x00000004ff007c0c */ /* 0x000fe2000bf45270 */
[-C--:B------:R-:W-:Y:S02]  /*2880*/  IMAD R43, R128, R45.reuse, RZ ;  /* 0x0000002d802b7224 */ /* 0x080fe400078e02ff */
[C---:B------:R-:W-:Y:S02]  /*2890*/  IMAD R41, R42.reuse, R110, R3 ;  /* 0x0000006e2a297224 */ /* 0x040fe400078e0203 */
[----:B------:R-:W-:Y:S02]  /*28a0*/  IMAD R43, R42, R104, R43 ;  /* 0x000000682a2b7224 */ /* 0x000fe400078e022b */
[----:B------:R-:W-:Y:S02]  /*28b0*/  IMAD R3, R24, -0x50, R2 ;  /* 0xffffffb018037824 */ /* 0x000fe400078e0202 */
[----:B------:R-:W-:-:S03]  /*28c0*/  IMAD.WIDE.U32 R88, R104, R45, RZ ;  /* 0x0000002d68587225 */ /* 0x000fc600078e00ff */
[----:B------:R-:W-:Y:S01]  /*28d0*/  VIMNMX R3, R3, 0x50, PT ;  /* 0x0000005003037848 */ /* 0x000fe20003fe0100 */
[----:B------:R-:W-:Y:S01]  /*28e0*/  IMAD.WIDE.U32 R90, R110, R45, RZ ;  /* 0x0000002d6e5a7225 */ /* 0x000fe200078e00ff */
[----:B------:R-:W-:-:S03]  /*28f0*/  IADD3 R115, R89, R43, RZ ;  /* 0x0000002b59737210 */ /* 0x000fc60007ffe0ff */
[----:B------:R-:W-:Y:S01]  /*2900*/  IMAD.IADD R0, R91, 0x1, R41 ;  /* 0x000000015b007824 */ /* 0x000fe200078e0229 */
[----:B------:R-:W-:Y:S06]  /*2910*/  @!P2 BRA `(.L_x_462) ;  /* 0x00000034004ca947 */ /* 0x000fec0003800000 */
[----:B------:R-:W-:Y:S01]  /*2920*/  ISETP.GE.AND P3, PT, R18, R3, PT ;  /* 0x000000031200720c */ /* 0x000fe20003f66270 */
[----:B------:R-:W-:Y:S01]  /*2930*/  BSSY B1, `(.L_x_463) ;  /* 0x000002a000017945 */ /* 0x000fe20003800000 */
        /* <DEDUP_REMOVED lines=8> */
[----:B------:R-:W-:Y:S01]  /*29c0*/  CS2R R124, SRZ ;  /* 0x00000000007c7805 */ /* 0x000fe2000001ff00 */
[----:B------:R-:W-:Y:S06]  /*29d0*/  @P3 BRA `(.L_x_464) ;  /* 0x00000000007c3947 */ /* 0x000fec0003800000 */
[----:B------:R-:W-:Y:S01]  /*29e0*/  IADD3 R41, P2, R106, R90, RZ ;  /* 0x0000005a6a297210 */ /* 0x000fe20007f5e0ff */
[----:B------:R-:W-:Y:S01]  /*29f0*/  ULDC.64 UR4, c[0x0][0x3c8] ;  /* 0x0000f20000047ab9 */ /* 0x000fe20000000a00 */
[----:B------:R-:W-:Y:S02]  /*2a00*/  IADD3 R43, P4, R100, R88, RZ ;  /* 0x00000058642b7210 */ /* 0x000fe40007f9e0ff */
[----:B------:R-:W-:Y:S02]  /*2a10*/  CS2R R122, SRZ ;  /* 0x00000000007a7805 */ /* 0x000fe4000001ff00 */
[-C--:B------:R-:W-:Y:S01]  /*2a20*/  ISETP.GE.AND P5, PT, R22, R116.reuse, PT ;  /* 0x000000741600720c */ /* 0x080fe20003fa6270 */
[----:B------:R-:W-:Y:S01]  /*2a30*/  IMAD.X R42, R0, 0x1, R20, P2 ;  /* 0x00000001002a7824 */ /* 0x000fe200010e0614 */
[----:B------:R-:W-:Y:S01]  /*2a40*/  LEA R40, P2, R41, UR4, 0x1 ;  /* 0x0000000429287c11 */ /* 0x000fe2000f8408ff */
[----:B------:R-:W-:Y:S01]  /*2a50*/  IMAD.X R44, R115, 0x1, R25, P4 ;  /* 0x00000001732c7824 */ /* 0x000fe200020e0619 */
[----:B------:R-:W-:Y:S01]  /*2a60*/  CS2R R124, SRZ ;  /* 0x00000000007c7805 */ /* 0x000fe2000001ff00 */
[----:B------:R-:W-:Y:S01]  /*2a70*/  ULDC.64 UR6, c[0x0][0x208] ;  /* 0x0000820000067ab9 */ /* 0x000fe20000000a00 */
[----:B------:R-:W-:Y:S01]  /*2a80*/  LEA.HI.X R41, R41, UR5, R42, 0x1, P2 ;  /* 0x0000000529297c11 */ /* 0x000fe200090f0c2a */
[----:B------:R-:W-:Y:S01]  /*2a90*/  ULDC.64 UR4, c[0x0][0x3e0] ;  /* 0x0000f80000047ab9 */ /* 0x000fe20000000a00 */
[----:B------:R-:W-:-:S02]  /*2aa0*/  ISETP.GE.AND P4, PT, R215, R116, PT ;  /* 0x00000074d700720c */ /* 0x000fc40003f86270 */
[----:B------:R-:W-:-:S03]  /*2ab0*/  LEA R42, P2, R43, UR4, 0x1 ;  /* 0x000000042b2a7c11 */ /* 0x000fc6000f8408ff */
[----:B------:R0:W5:Y:S01]  /*2ac0*/  @!P5 LDG.E.64 R122, desc[UR6][R40.64] ;  /* 0x00000006287ad981 */ /* 0x000162000c1e1b00 */
[----:B------:R-:W-:Y:S02]  /*2ad0*/  LEA.HI.X R43, R43, UR5, R44, 0x1, P2 ;  /* 0x000000052b2b7c11 */ /* 0x000fe400090f0c2c */
[----:B------:R-:W-:-:S03]  /*2ae0*/  ISETP.GE.AND P2, PT, R214, R116, PT ;  /* 0x00000074d600720c */ /* 0x000fc60003f46270 */
[----:B------:R0:W5:Y:S01]  /*2af0*/  @!P5 LDG.E.64 R124, desc[UR6][R42.64] ;  /* 0x000000062a7cd981 */ /* 0x000162000c1e1b00 */
[----:B------:R-:W-:Y:S02]  /*2b00*/  ISETP.GE.AND P5, PT, R216, R116, PT ;  /* 0x00000074d800720c */ /* 0x000fe40003fa6270 */
[----:B------:R-:W-:Y:S02]  /*2b10*/  CS2R R94, SRZ ;  /* 0x00000000005e7805 */ /* 0x000fe4000001ff00 */
[----:B------:R-:W-:Y:S02]  /*2b20*/  CS2R R86, SRZ ;  /* 0x0000000000567805 */ /* 0x000fe4000001ff00 */
[----:B------:R-:W-:Y:S02]  /*2b30*/  CS2R R82, SRZ ;  /* 0x0000000000527805 */ /* 0x000fe4000001ff00 */
[----:B------:R-:W-:Y:S02]  /*2b40*/  CS2R R118, SRZ ;  /* 0x0000000000767805 */ /* 0x000fe4000001ff00 */
[----:B------:R-:W-:-:S02]  /*2b50*/  CS2R R92, SRZ ;  /* 0x00000000005c7805 */ /* 0x000fc4000001ff00 */
[----:B------:R-:W-:Y:S01]  /*2b60*/  CS2R R84, SRZ ;  /* 0x0000000000547805 */ /* 0x000fe2000001ff00 */
[----:B------:R0:W5:Y:S04]  /*2b70*/  @!P4 LDG.E.64 R94, desc[UR6][R40.64+0x40] ;  /* 0x00004006285ec981 */ /* 0x000168000c1e1b00 */
[----:B------:R0:W5:Y:S04]  /*2b80*/  @!P2 LDG.E.64 R86, desc[UR6][R40.64+0x80] ;  /* 0x000080062856a981 */ /* 0x000168000c1e1b00 */
[----:B------:R0:W5:Y:S04]  /*2b90*/  @!P5 LDG.E.64 R82, desc[UR6][R40.64+0xc0] ;  /* 0x0000c0062852d981 */ /* 0x000168000c1e1b00 */
[----:B------:R0:W5:Y:S04]  /*2ba0*/  @!P4 LDG.E.64 R118, desc[UR6][R42.64+0x40] ;  /* 0x000040062a76c981 */ /* 0x000168000c1e1b00 */
[----:B------:R0:W5:Y:S04]  /*2bb0*/  @!P2 LDG.E.64 R92, desc[UR6][R42.64+0x80] ;  /* 0x000080062a5ca981 */ /* 0x000168000c1e1b00 */
[----:B------:R0:W5:Y:S02]  /*2bc0*/  @!P5 LDG.E.64 R84, desc[UR6][R42.64+0xc0] ;  /* 0x0000c0062a54d981 */ /* 0x000164000c1e1b00 */
.L_x_464:
[----:B------:R-:W-:Y:S05]  /*2bd0*/  BSYNC B1 ;  /* 0x0000000000017941 */ /* 0x000fea0003800000 */
.L_x_463:
[----:B0----5:R-:W-:Y:S01]  /*2be0*/  IMAD.MOV.U32 R41, RZ, RZ, R83 ;  /* 0x000000ffff297224 */ /* 0x021fe200078e0053 */
[----:B------:R-:W-:Y:S01]  /*2bf0*/  MOV R40, R82 ;  /* 0x0000005200287202 */ /* 0x000fe20000000f00 */
[----:B------:R-:W-:Y:S01]  /*2c00*/  IMAD.MOV.U32 R42, RZ, RZ, R86 ;  /* 0x000000ffff2a7224 */ /* 0x000fe200078e0056 */
[----:B------:R-:W-:Y:S01]  /*2c10*/  ISETP.GE.AND P4, PT, R217, R3, PT ;  /* 0x00000003d900720c */ /* 0x000fe20003f86270 */
[----:B------:R-:W-:Y:S01]  /*2c20*/  BSSY B1, `(.L_x_465) ;  /* 0x000003d000017945 */ /* 0x000fe20003800000 */
[----:B------:R-:W-:Y:S01]  /*2c30*/  PRMT R162, R41, 0x5410, R40 ;  /* 0x0000541029a27816 */ /* 0x000fe20000000028 */
[----:B------:R-:W-:Y:S01]  /*2c40*/  IMAD.MOV.U32 R41, RZ, RZ, R94 ;  /* 0x000000ffff297224 */ /* 0x000fe200078e005e */
[----:B------:R-:W-:Y:S02]  /*2c50*/  MOV R40, R87 ;  /* 0x0000005700287202 */ /* 0x000fe40000000f00 */
[----:B------:R-:W-:Y:S02]  /*2c60*/  CS2R R70, SRZ ;  /* 0x0000000000467805 */ /* 0x000fe4000001ff00 */
[----:B------:R-:W-:-:S02]  /*2c70*/  CS2R R74, SRZ ;  /* 0x00000000004a7805 */ /* 0x000fc4000001ff00 */
[----:B------:R-:W-:Y:S02]  /*2c80*/  CS2R R78, SRZ ;  /* 0x00000000004e7805 */ /* 0x000fe4000001ff00 */
[----:B------:R-:W-:Y:S01]  /*2c90*/  PRMT R164, R42, 0x5410, R40 ;  /* 0x000054102aa47816 */ /* 0x000fe20000000028 */
[----:B------:R-:W-:Y:S01]  /*2ca0*/  IMAD.MOV.U32 R40, RZ, RZ, R95 ;  /* 0x000000ffff287224 */ /* 0x000fe200078e005f */
[----:B------:R-:W-:Y:S02]  /*2cb0*/  MOV R42, R122 ;  /* 0x0000007a002a7202 */ /* 0x000fe40000000f00 */
[----:B------:R-:W-:Y:S02]  /*2cc0*/  CS2R R68, SRZ ;  /* 0x0000000000447805 */ /* 0x000fe4000001ff00 */
[----:B------:R-:W-:Y:S02]  /*2cd0*/  CS2R R72, SRZ ;  /* 0x0000000000487805 */ /* 0x000fe4000001ff00 */
[----:B------:R-:W-:-:S02]  /*2ce0*/  CS2R R76, SRZ ;  /* 0x00000000004c7805 */ /* 0x000fc4000001ff00 */
[----:B------:R-:W-:Y:S01]  /*2cf0*/  PRMT R165, R41, 0x5410, R40 ;  /* 0x0000541029a57816 */ /* 0x000fe20000000028 */
[----:B------:R-:W-:Y:S01]  /*2d00*/  IMAD.MOV.U32 R41, RZ, RZ, R123 ;  /* 0x000000ffff297224 */ /* 0x000fe200078e007b */
[----:B------:R-:W-:Y:S01]  /*2d10*/  CS2R R80, SRZ ;  /* 0x0000000000507805 */ /* 0x000fe2000001ff00 */
[----:B------:R-:W-:-:S03]  /*2d20*/  IMAD.MOV.U32 R40, RZ, RZ, R84 ;  /* 0x000000ffff287224 */ /* 0x000fc600078e0054 */
[----:B------:R-:W-:Y:S01]  /*2d30*/  PRMT R157, R42, 0x5410, R41 ;  /* 0x000054102a9d7816 */ /* 0x000fe20000000029 */
[----:B------:R-:W-:Y:S01]  /*2d40*/  IMAD.MOV.U32 R42, RZ, RZ, R92 ;  /* 0x000000ffff2a7224 */ /* 0x000fe200078e005c */
[----:B------:R-:W-:-:S04]  /*2d50*/  MOV R41, R85 ;  /* 0x0000005500297202 */ /* 0x000fc80000000f00 */
[----:B------:R-:W-:Y:S01]  /*2d60*/  PRMT R163, R40, 0x5410, R41 ;  /* 0x0000541028a37816 */ /* 0x000fe20000000029 */
[----:B------:R-:W-:Y:S01]  /*2d70*/  IMAD.MOV.U32 R40, RZ, RZ, R93 ;  /* 0x000000ffff287224 */ /* 0x000fe200078e005d */
[----:B------:R-:W-:-:S04]  /*2d80*/  MOV R41, R118 ;  /* 0x0000007600297202 */ /* 0x000fc80000000f00 */
[----:B------:R-:W-:Y:S01]  /*2d90*/  PRMT R166, R42, 0x5410, R40 ;  /* 0x000054102aa67816 */ /* 0x000fe20000000028 */
[----:B------:R-:W-:Y:S02]  /*2da0*/  IMAD.MOV.U32 R40, RZ, RZ, R119 ;  /* 0x000000ffff287224 */ /* 0x000fe400078e0077 */
[----:B------:R-:W-:-:S03]  /*2db0*/  IMAD.MOV.U32 R42, RZ, RZ, R124 ;  /* 0x000000ffff2a7224 */ /* 0x000fc600078e007c */
[----:B------:R-:W-:Y:S02]  /*2dc0*/  PRMT R167, R41, 0x5410, R40 ;  /* 0x0000541029a77816 */ /* 0x000fe40000000028 */
[----:B------:R-:W-:-:S04]  /*2dd0*/  MOV R41, R125 ;  /* 0x0000007d00297202 */ /* 0x000fc80000000f00 */
[----:B------:R-:W-:Y:S01]  /*2de0*/  PRMT R159, R42, 0x5410, R41 ;  /* 0x000054102a9f7816 */ /* 0x000fe20000000029 */
[----:B------:R-:W-:Y:S06]  /*2df0*/  @P4 BRA `(.L_x_466) ;  /* 0x00000000007c4947 */ /* 0x000fec0003800000 */
[----:B------:R-:W-:Y:S01]  /*2e00*/  IADD3 R41, P2, P5, R106, R90, R28 ;  /* 0x0000005a6a297210 */ /* 0x000fe20007d5e01c */
[----:B------:R-:W-:Y:S01]  /*2e10*/  ULDC.64 UR4, c[0x0][0x3c8] ;  /* 0x0000f20000047ab9 */ /* 0x000fe20000000a00 */
[----:B------:R-:W-:Y:S01]  /*2e20*/  ULDC.64 UR6, c[0x0][0x3e0] ;  /* 0x0000f80000067ab9 */ /* 0x000fe20000000a00 */
[----:B------:R-:W-:Y:S02]  /*2e30*/  CS2R R78, SRZ ;  /* 0x00000000004e7805 */ /* 0x000fe4000001ff00 */
[----:B------:R-:W-:Y:S02]  /*2e40*/  IADD3.X R46, R20, R0, R30, P2, P5 ;  /* 0x00000000142e7210 */ /* 0x000fe400017ea41e */
[----:B------:R-:W-:Y:S02]  /*2e50*/  CS2R R74, SRZ ;  /* 0x00000000004a7805 */ /* 0x000fe4000001ff00 */
[----:B------:R-:W-:Y:S02]  /*2e60*/  IADD3 R43, P2, P5, R100, R88, R32 ;  /* 0x00000058642b7210 */ /* 0x000fe40007d5e020 */
[----:B------:R-:W-:-:S02]  /*2e70*/  CS2R R80, SRZ ;  /* 0x0000000000507805 */ /* 0x000fc4000001ff00 */
[----:B------:R-:W-:Y:S01]  /*2e80*/  CS2R R76, SRZ ;  /* 0x00000000004c7805 */ /* 0x000fe2000001ff00 */
[----:B------:R-:W-:Y:S01]  /*2e90*/  ULDC.64 UR8, c[0x0][0x208] ;  /* 0x0000820000087ab9 */ /* 0x000fe20000000a00 */
[----:B------:R-:W-:Y:S02]  /*2ea0*/  IADD3.X R44, R25, R115, R34, P2, P5 ;  /* 0x00000073192c7210 */ /* 0x000fe400017ea422 */
[----:B------:R-:W-:Y:S02]  /*2eb0*/  LEA R40, P2, R41, UR4, 0x1 ;  /* 0x0000000429287c11 */ /* 0x000fe4000f8408ff */
[----:B------:R-:W-:Y:S02]  /*2ec0*/  LEA R42, P5, R43, UR6, 0x1 ;  /* 0x000000062b2a7c11 */ /* 0x000fe4000f8a08ff */
[----:B------:R-:W-:Y:S02]  /*2ed0*/  LEA.HI.X R41, R41, UR5, R46, 0x1, P2 ;  /* 0x0000000529297c11 */ /* 0x000fe400090f0c2e */
[----:B------:R-:W-:-:S02]  /*2ee0*/  LEA.HI.X R43, R43, UR7, R44, 0x1, P5 ;  /* 0x000000072b2b7c11 */ /* 0x000fc4000a8f0c2c */
[-C--:B------:R-:W-:Y:S02]  /*2ef0*/  ISETP.GE.AND P2, PT, R22, R116.reuse, PT ;  /* 0x000000741600720c */ /* 0x080fe40003f46270 */
[----:B------:R-:W-:Y:S02]  /*2f00*/  ISETP.GE.AND P5, PT, R215, R116, PT ;  /* 0x00000074d700720c */ /* 0x000fe40003fa6270 */
[----:B------:R-:W-:Y:S02]  /*2f10*/  CS2R R70, SRZ ;  /* 0x0000000000467805 */ /* 0x000fe4000001ff00 */
[----:B------:R-:W-:Y:S02]  /*2f20*/  CS2R R66, SRZ ;  /* 0x0000000000427805 */ /* 0x000fe4000001ff00 */
[----:B------:R-:W-:-:S05]  /*2f30*/  CS2R R72, SRZ ;  /* 0x0000000000487805 */ /* 0x000fca000001ff00 */
[----:B------:R0:W5:Y:S04]  /*2f40*/  @!P2 LDG.E.64 R78, desc[UR8][R40.64] ;  /* 0x00000008284ea981 */ /* 0x000168000c1e1b00 */
[----:B------:R0:W5:Y:S01]  /*2f50*/  @!P2 LDG.E.64 R80, desc[UR8][R42.64] ;  /* 0x000000082a50a981 */ /* 0x000162000c1e1b00 */
[----:B------:R-:W-:-:S03]  /*2f60*/  ISETP.GE.AND P2, PT, R214, R116, PT ;  /* 0x00000074d600720c */ /* 0x000fc60003f46270 */
[----:B------:R0:W5:Y:S04]  /*2f70*/  @!P5 LDG.E.64 R74, desc[UR8][R40.64+0x40] ;  /* 0x00004008284ad981 */ /* 0x000168000c1e1b00 */
[----:B------:R0:W5:Y:S01]  /*2f80*/  @!P5 LDG.E.64 R76, desc[UR8][R42.64+0x40] ;  /* 0x000040082a4cd981 */ /* 0x000162000c1e1b00 */
[----:B------:R-:W-:Y:S02]  /*2f90*/  ISETP.GE.AND P5, PT, R216, R116, PT ;  /* 0x00000074d800720c */ /* 0x000fe40003fa6270 */
[----:B------:R-:W-:-:S03]  /*2fa0*/  CS2R R68, SRZ ;  /* 0x0000000000447805 */ /* 0x000fc6000001ff00 */
[----:B------:R0:W5:Y:S04]  /*2fb0*/  @!P2 LDG.E.64 R70, desc[UR8][R40.64+0x80] ;  /* 0x000080082846a981 */ /* 0x000168000c1e1b00 */
[----:B------:R0:W5:Y:S04]  /*2fc0*/  @!P2 LDG.E.64 R72, desc[UR8][R42.64+0x80] ;  /* 0x000080082a48a981 */ /* 0x000168000c1e1b00 */
[----:B------:R0:W5:Y:S04]  /*2fd0*/  @!P5 LDG.E.64 R66, desc[UR8][R40.64+0xc0] ;  /* 0x0000c0082842d981 */ /* 0x000168000c1e1b00 */
[----:B------:R0:W5:Y:S02]  /*2fe0*/  @!P5 LDG.E.64 R68, desc[UR8][R42.64+0xc0] ;  /* 0x0000c0082a44d981 */ /* 0x000164000c1e1b00 */
.L_x_466:
[----:B------:R-:W-:Y:S05]  /*2ff0*/  BSYNC B1 ;  /* 0x0000000000017941 */ /* 0x000fea0003800000 */
.L_x_465:
        /* <DEDUP_REMOVED lines=8> */
[----:B------:R-:W-:Y:S01]  /*3080*/  CS2R R58, SRZ ;  /* 0x00000000003a7805 */ /* 0x000fe2000001ff00 */
[----:B-----5:R-:W-:Y:S01]  /*3090*/  IMAD.MOV.U32 R136, RZ, RZ, R66 ;  /* 0x000000ffff887224 */ /* 0x020fe200078e0042 */
[----:B------:R-:W-:Y:S01]  /*30a0*/  CS2R R64, SRZ ;  /* 0x0000000000407805 */ /* 0x000fe2000001ff00 */
[----:B------:R-:W-:Y:S06]  /*30b0*/  @P5 BRA `(.L_x_468) ;  /* 0x00000000007c5947 */ /* 0x000fec0003800000 */
[----:B------:R-:W-:Y:S01]  /*30c0*/  IADD3 R90, P2, P6, R106, R27, R90 ;  /* 0x0000001b6a5a7210 */ /* 0x000fe20007e5e05a */
[----:B------:R-:W-:Y:S01]  /*30d0*/  ULDC.64 UR4, c[0x0][0x3c8] ;  /* 0x0000f20000047ab9 */ /* 0x000fe20000000a00 */
[----:B------:R-:W-:Y:S01]  /*30e0*/  ULDC.64 UR6, c[0x0][0x3e0] ;  /* 0x0000f80000067ab9 */ /* 0x000fe20000000a00 */
[----:B------:R-:W-:Y:S02]  /*30f0*/  CS2R R62, SRZ ;  /* 0x00000000003e7805 */ /* 0x000fe4000001ff00 */
[----:B0-----:R-:W-:Y:S02]  /*3100*/  IADD3.X R41, R20, R29, R0, P2, P6 ;  /* 0x0000001d14297210 */ /* 0x001fe400017ec400 */
[----:B------:R-:W-:Y:S02]  /*3110*/  CS2R R64, SRZ ;  /* 0x0000000000407805 */ /* 0x000fe4000001ff00 */
[----:B------:R-:W-:Y:S01]  /*3120*/  IADD3 R88, P2, P6, R100, R31, R88 ;  /* 0x0000001f64587210 */ /* 0x000fe20007e5e058 */
[----:B------:R-:W-:-:S03]  /*3130*/  ULDC.64 UR8, c[0x0][0x208] ;  /* 0x0000820000087ab9 */ /* 0x000fc60000000a00 */
[----:B------:R-:W-:Y:S02]  /*3140*/  IADD3.X R115, R25, R33, R115, P2, P6 ;  /* 0x0000002119737210 */ /* 0x000fe400017ec473 */
[----:B------:R-:W-:-:S04]  /*3150*/  LEA R40, P2, R90, UR4, 0x1 ;  /* 0x000000045a287c11 */ /* 0x000fc8000f8408ff */
[----:B------:R-:W-:Y:S02]  /*3160*/  LEA.HI.X R41, R90, UR5, R41, 0x1, P2 ;  /* 0x000000055a297c11 */ /* 0x000fe400090f0c29 */
[----:B------:R-:W-:-:S04]  /*3170*/  LEA R42, P2, R88, UR6, 0x1 ;  /* 0x00000006582a7c11 */ /* 0x000fc8000f8408ff */
[----:B------:R-:W-:Y:S02]  /*3180*/  LEA.HI.X R43, R88, UR7, R115, 0x1, P2 ;  /* 0x00000007582b7c11 */ /* 0x000fe400090f0c73 */
[----:B------:R-:W-:Y:S02]  /*3190*/  ISETP.GE.AND P2, PT, R22, R116, PT ;  /* 0x000000741600720c */ /* 0x000fe40003f46270 */
[----:B------:R-:W-:Y:S02]  /*31a0*/  CS2R R56, SRZ ;  /* 0x0000000000387805 */ /* 0x000fe4000001ff00 */
[----:B------:R-:W-:-:S09]  /*31b0*/  CS2R R58, SRZ ;  /* 0x00000000003a7805 */ /* 0x000fd2000001ff00 */
[----:B------:R1:W5:Y:S04]  /*31c0*/  @!P2 LDG.E.64 R62, desc[UR8][R40.64] ;  /* 0x00000008283ea981 */ /* 0x000368000c1e1b00 */
[----:B------:R1:W5:Y:S01]  /*31d0*/  @!P2 LDG.E.64 R64, desc[UR8][R42.64] ;  /* 0x000000082a40a981 */ /* 0x000362000c1e1b00 */
        /* <DEDUP_REMOVED lines=10> */
[----:B------:R-:W-:-:S13]  /*3280*/  ISETP.GE.AND P2, PT, R216, R116, PT ;  /* 0x00000074d800720c */ /* 0x000fda0003f46270 */
[----:B------:R1:W5:Y:S04]  /*3290*/  @!P2 LDG.E.64 R44, desc[UR8][R40.64+0xc0] ;  /* 0x0000c008282ca981 */ /* 0x000368000c1e1b00 */
[----:B------:R1:W5:Y:S02]  /*32a0*/  @!P2 LDG.E.64 R46, desc[UR8][R42.64+0xc0] ;  /* 0x0000c0082a2ea981 */ /* 0x000364000c1e1b00 */
.L_x_468:
[----:B------:R-:W-:Y:S05]  /*32b0*/  BSYNC B1 ;  /* 0x0000000000017941 */ /* 0x000fea0003800000 */
.L_x_467:
[----:B01----:R-:W-:Y:S01]  /*32c0*/  IMAD.MOV.U32 R41, RZ, RZ, R71 ;  /* 0x000000ffff297224 */ /* 0x003fe200078e0047 */
[----:B------:R-:W-:Y:S01]  /*32d0*/  MOV R40, R70 ;  /* 0x0000004600287202 */ /* 0x000fe20000000f00 */
[----:B------:R-:W-:Y:S01]  /*32e0*/  IMAD.MOV.U32 R0, RZ, RZ, R67 ;  /* 0x000000ffff007224 */ /* 0x000fe200078e0043 */
[----:B------:R-:W-:Y:S01]  /*32f0*/  PRMT R139, R136, 0x7610, R139 ;  /* 0x00007610888b7816 */ /* 0x000fe2000000008b */
[----:B------:R-:W-:Y:S01]  /*3300*/  IMAD.MOV.U32 R42, RZ, RZ, R74 ;  /* 0x000000ffff2a7224 */ /* 0x000fe200078e004a */
[----:B------:R-:W-:Y:S01]  /*3310*/  PRMT R141, R40, 0x5410, R41 ;  /* 0x00005410288d7816 */ /* 0x000fe20000000029 */
[----:B------:R-:W-:Y:S01]  /*3320*/  IMAD.MOV.U32 R40, RZ, RZ, R78 ;  /* 0x000000ffff287224 */ /* 0x000fe200078e004e */
[----:B------:R-:W-:Y:S01]  /*3330*/  PRMT R139, R139, 0x5410, R0 ;  /* 0x000054108b8b7816 */ /* 0x000fe20000000000 */
[----:B------:R-:W-:Y:S01]  /*3340*/  IMAD.MOV.U32 R41, RZ, RZ, R79 ;  /* 0x000000ffff297224 */ /* 0x000fe200078e004f */
[----:B------:R-:W-:Y:S01]  /*3350*/  PRMT R153, R42, 0x7610, R153 ;  /* 0x000076102a997816 */ /* 0x000fe20000000099 */
[----:B------:R-:W-:Y:S01]  /*3360*/  ULOP3.LUT UR4, UR60, 0x1, URZ, 0xfc, !UPT ;  /* 0x000000013c047892 */ /* 0x000fe2000f8efc3f */
[----:B------:R-:W-:-:S02]  /*3370*/  MOV R0, R75 ;  /* 0x0000004b00007202 */ /* 0x000fc40000000f00 */
[----:B------:R-:W-:Y:S01]  /*3380*/  MOV R42, R68 ;  /* 0x00000044002a7202 */ /* 0x000fe20000000f00 */
[----:B------:R-:W-:Y:S01]  /*3390*/  UISETP.NE.AND UP0, UPT, UR4, 0x3, UPT ;  /* 0x000000030400788c */ /* 0x000fe2000bf05270 */
[----:B------:R-:W-:Y:S01]  /*33a0*/  PRMT R153, R153, 0x5410, R0 ;  /* 0x0000541099997816 */ /* 0x000fe20000000000 */
[----:B------:R-:W-:Y:S01]  /*33b0*/  IMAD.MOV.U32 R0, RZ, RZ, R69 ;  /* 0x000000ffff007224 */ /* 0x000fe200078e0045 */
[----:B------:R-:W-:Y:S01]  /*33c0*/  PRMT R161, R161, 0x5410, R40 ;  /* 0x00005410a1a17816 */ /* 0x000fe20000000028 */
[----:B------:R-:W-:Y:S01]  /*33d0*/  IMAD.MOV.U32 R40, RZ, RZ, R72 ;  /* 0x000000ffff287224 */ /* 0x000fe200078e0048 */
[----:B------:R-:W-:Y:S02]  /*33e0*/  PRMT R160, R41, 0x7610, R160 ;  /* 0x0000761029a07816 */ /* 0x000fe400000000a0 */
[----:B------:R-:W-:Y:S01]  /*33f0*/  PRMT R140, R42, 0x7610, R140 ;  /* 0x000076102a8c7816 */ /* 0x000fe2000000008c */
[----:B------:R-:W-:Y:S01]  /*3400*/  IMAD.MOV.U32 R42, RZ, RZ, R76 ;  /* 0x000000ffff2a7224 */ /* 0x000fe200078e004c */
[----:B------:R-:W-:-:S02]  /*3410*/  MOV R41, R73 ;  /* 0x0000004900297202 */ /* 0x000fc40000000f00 */
[----:B------:R-:W-:Y:S01]  /*3420*/  PRMT R140, R140, 0x5410, R0 ;  /* 0x000054108c8c7816 */ /* 0x000fe20000000000 */
[----:B------:R-:W-:Y:S01]  /*3430*/  IMAD.MOV.U32 R0, RZ, RZ, R77 ;  /* 0x000000ffff007224 */ /* 0x000fe200078e004d */
[----:B------:R-:W-:Y:S01]  /*3440*/  PRMT R145, R40, 0x5410, R41 ;  /* 0x0000541028917816 */ /* 0x000fe20000000029 */
[----:B------:R-:W-:Y:S01]  /*3450*/  IMAD.MOV.U32 R41, RZ, RZ, R81 ;  /* 0x000000ffff297224 */ /* 0x000fe200078e0051 */
[----:B------:R-:W-:Y:S01]  /*3460*/  PRMT R154, R42, 0x7610, R154 ;  /* 0x000076102a9a7816 */ /* 0x000fe2000000009a */
[----:B-----5:R-:W-:Y:S01]  /*3470*/  IMAD.MOV.U32 R42, RZ, RZ, R44 ;  /* 0x000000ffff2a7224 */ /* 0x020fe200078e002c */
[----:B------:R-:W-:Y:S02]  /*3480*/  MOV R40, R80 ;  /* 0x0000005000287202 */ /* 0x000fe40000000f00 */
[----:B------:R-:W-:Y:S02]  /*3490*/  PRMT R154, R154, 0x5410, R0 ;  /* 0x000054109a9a7816 */ /* 0x000fe40000000000 */
[----:B------:R-:W-:Y:S01]  /*34a0*/  PRMT R161, R40, 0x7610, R161 ;  /* 0x0000761028a17816 */ /* 0x000fe200000000a1 */
[----:B------:R-:W-:Y:S01]  /*34b0*/  IMAD.MOV.U32 R40, RZ, RZ, R51 ;  /* 0x000000ffff287224 */ /* 0x000fe200078e0033 */
[----:B------:R-:W-:Y:S01]  /*34c0*/  PRMT R160, R160, 0x5410, R41 ;  /* 0x00005410a0a07816 */ /* 0x000fe20000000029 */
[----:B------:R-:W-:Y:S01]  /*34d0*/  IMAD.MOV.U32 R41, RZ, RZ, R50 ;  /* 0x000000ffff297224 */ /* 0x000fe200078e0032 */
[----:B------:R-:W-:-:S02]  /*34e0*/  MOV R0, R56 ;  /* 0x0000003800007202 */ /* 0x000fc40000000f00 */
[----:B------:R-:W-:Y:S02]  /*34f0*/  PRMT R88, R42, 0x7610, R88 ;  /* 0x000076102a587816 */ /* 0x000fe40000000058 */
[----:B------:R-:W-:Y:S01]  /*3500*/  PRMT R136, R0, 0x7610, R136 ;  /* 0x0000761000887816 */ /* 0x000fe20000000088 */
[----:B------:R-:W-:Y:S01]  /*3510*/  IMAD.MOV.U32 R0, RZ, RZ, R46 ;  /* 0x000000ffff007224 */ /* 0x000fe200078e002e */
[----:B------:R-:W-:Y:S01]  /*3520*/  PRMT R90, R41, 0x5410, R40 ;  /* 0x00005410295a7816 */ /* 0x000fe20000000028 */
[----:B------:R-:W-:Y:S01]  /*3530*/  IMAD.MOV.U32 R41, RZ, RZ, R62 ;  /* 0x000000ffff297224 */ /* 0x000fe200078e003e */
[----:B------:R-:W-:Y:S02]  /*3540*/  MOV R42, R45 ;  /* 0x0000002d002a7202 */ /* 0x000fe40000000f00 */
[----:B------:R-:W-:Y:S02]  /*3550*/  MOV R40, R63 ;  /* 0x0000003f00287202 */ /* 0x000fe40000000f00 */
[----:B------:R-:W-:-:S02]  /*3560*/  PLOP3.LUT P2, PT, PT, PT, UP0, 0x80, 0x0 ;  /* 0x000000000000781c */ /* 0x000fc40003f4f008 */
[----:B------:R-:W-:Y:S01]  /*3570*/  PRMT R88, R88, 0x5410, R42 ;  /* 0x0000541058587816 */ /* 0x000fe2000000002a */
[----:B------:R-:W-:Y:S01]  /*3580*/  IMAD.MOV.U32 R42, RZ, RZ, R57 ;  /* 0x000000ffff2a7224 */ /* 0x000fe200078e0039 */
[----:B------:R-:W-:Y:S01]  /*3590*/  PRMT R89, R0, 0x7610, R89 ;  /* 0x0000761000597816 */ /* 0x000fe20000000059 */
[----:B------:R-:W-:Y:S01]  /*35a0*/  IMAD.MOV.U32 R0, RZ, RZ, R49 ;  /* 0x000000ffff007224 */ /* 0x000fe200078e0031 */
[----:B------:R-:W-:Y:S01]  /*35b0*/  PRMT R138, R41, 0x5410, R40 ;  /* 0x00005410298a7816 */ /* 0x000fe20000000028 */
[----:B------:R-:W-:Y:S01]  /*35c0*/  IMAD.MOV.U32 R41, RZ, RZ, R47 ;  /* 0x000000ffff297224 */ /* 0x000fe200078e002f */
[----:B------:R-:W-:Y:S02]  /*35d0*/  MOV R40, R48 ;  /* 0x0000003000287202 */ /* 0x000fe40000000f00 */
[----:B------:R-:W-:Y:S01]  /*35e0*/  PRMT R136, R136, 0x5410, R42 ;  /* 0x0000541088887816 */ /* 0x000fe2000000002a */
[----:B------:R-:W-:Y:S01]  /*35f0*/  IMAD.MOV.U32 R42, RZ, RZ, R58 ;  /* 0x000000ffff2a7224 */ /* 0x000fe200078e003a */
[----:B------:R-:W-:Y:S01]  /*3600*/  PRMT R91, R40, 0x5410, R0 ;  /* 0x00005410285b7816 */ /* 0x000fe20000000000 */
[----:B------:R-:W-:Y:S01]  /*3610*/  IMAD.MOV.U32 R40, RZ, RZ, R64 ;  /* 0x000000ffff287224 */ /* 0x000fe200078e0040 */
[----:B------:R-:W-:Y:S01]  /*3620*/  PRMT R89, R89, 0x5410, R41 ;  /* 0x0000541059597816 */ /* 0x000fe20000000029 */
[----:B------:R-:W-:Y:S01]  /*3630*/  IMAD.MOV.U32 R0, RZ, RZ, R65 ;  /* 0x000000ffff007224 */ /* 0x000fe200078e0041 */
[----:B------:R-:W-:-:S04]  /*3640*/  MOV R41, R59 ;  /* 0x0000003b00297202 */ /* 0x000fc80000000f00 */
[----:B------:R-:W-:Y:S02]  /*3650*/  PRMT R137, R42, 0x5410, R41 ;  /* 0x000054102a897816 */ /* 0x000fe40000000029 */
[----:B------:R-:W-:Y:S01]  /*3660*/  PRMT R158, R40, 0x5410, R0 ;  /* 0x00005410289e7816 */ /* 0x000fe20000000000 */
[----:B------:R-:W-:Y:S06]  /*3670*/  @!P2 BRA `(.L_x_469) ;  /* 0x000000000004a947 */ /* 0x000fec0003800000 */
[----:B------:R-:W-:Y:S01]  /*3680*/  BPT.TRAP 0x1 ;  /* 0x000000040000795c */ /* 0x000fe20000300000 */
.L_x_469:
[----:B------:R-:W-:Y:S01]  /*3690*/  LEA R0, R17, R16, 0x3 ;  /* 0x0000001011007211 */ /* 0x000fe200078e18ff */
[----:B------:R-:W-:Y:S01]  /*36a0*/  BSSY B1, `(.L_x_470) ;  /* 0x0000004000017945 */ /* 0x000fe20003800000 */
[----:B------:R-:W-:-:S04]  /*36b0*/  SHF.L.U32 R115, R219, 0x1f, RZ ;  /* 0x0000001fdb737819 */ /* 0x000fc800000006ff */
[----:B------:R-:W0:Y:S02]  /*36c0*/  SYNCS.PHASECHK.TRANS64.TRYWAIT P6, [R0+URZ+0x38890], R115 ;  /* 0x03889073000075a7 */ /* 0x000e2400080c017f */
[----:B0-----:R-:W-:Y:S05]  /*36d0*/  @!P6 BRA `(.L_x_471) ;  /* 0x0000021c0090e947 */ /* 0x001fea0003800000 */
.L_x_790:
[----:B------:R-:W-:Y:S05]  /*36e0*/  BSYNC B1 ;  /* 0x0000000000017941 */ /* 0x000fea0003800000 */
.L_x_470:
[----:B------:R-:W-:Y:S04]  /*36f0*/  BSSY B1, `(.L_x_472) ;  /* 0x00000d3000017945 */ /* 0x000fe80003800000 */
[----:B------:R-:W-:Y:S05]  /*3700*/  @P3 BRA `(.L_x_473) ;  /* 0x0000000c00443947 */ /* 0x000fea0003800000 */
[----:B------:R-:W-:Y:S01]  /*3710*/  ISETP.NE.AND P3, PT, R26, RZ, PT ;  /* 0x000000ff1a00720c */ /* 0x000fe20003f65270 */
[----:B------:R-:W-:-:S12]  /*3720*/  BSSY B2, `(.L_x_474) ;  /* 0x0000033000027945 */ /* 0x000fd80003800000 */
[----:B------:R-:W-:Y:S05]  /*3730*/  @!P3 BRA `(.L_x_475) ;  /* 0x0000000000c4b947 */ /* 0x000fea0003800000 */
[----:B------:R1:W2:Y:S01]  /*3740*/  LDS.128 R40, [R4+0x24400] ;  /* 0x0244000004287984 */ /* 0x0002a20000000c00 */
[----:B------:R-:W-:Y:S01]  /*3750*/  ISETP.GE.AND P3, PT, R22, R116, PT ;  /* 0x000000741600720c */ /* 0x000fe20003f66270 */
[----:B------:R-:W-:-:S12]  /*3760*/  BSSY B3, `(.L_x_476) ;  /* 0x000002c000037945 */ /* 0x000fd80003800000 */
[----:B-1----:R-:W-:Y:S05]  /*3770*/  @P3 BRA `(.L_x_477) ;  /* 0x0000000000a83947 */ /* 0x002fea0003800000 */
[--C-:B------:R-:W-:Y:S01]  /*3780*/  SHF.R.U64 R146, R122, 0x10, R123.reuse ;  /* 0x000000107a927819 */ /* 0x100fe2000000127b */
[--C-:B--2---:R-:W-:Y:S01]  /*3790*/  HADD2.F32 R152, -RZ, R43.reuse.H0_H0 ;  /* 0x2000002bff987230 */ /* 0x104fe20000004100 */
[----:B------:R-:W-:Y:S02]  /*37a0*/  SHF.R.U32.HI R122, RZ, 0x10, R123 ;  /* 0x00000010ff7a7819 */ /* 0x000fe4000001167b */
[--C-:B------:R-:W-:Y:S01]  /*37b0*/  SHF.R.U64 R123, R124, 0x10, R125.reuse ;  /* 0x000000107c7b7819 */ /* 0x100fe2000000127d */
[----:B------:R-:W-:Y:S01]  /*37c0*/  HADD2.F32 R124, -RZ, R43.H1_H1 ;  /* 0x3000002bff7c7230 */ /* 0x000fe20000004100 */
[----:B------:R-:W-:Y:S01]  /*37d0*/  SHF.R.U32.HI R155, RZ, 0x10, R125 ;  /* 0x00000010ff9b7819 */ /* 0x000fe2000001167d */
[----:B------:R-:W-:Y:S02]  /*37e0*/  HADD2.F32 R146, -RZ, R146.H0_H0 ;  /* 0x20000092ff927230 */ /* 0x000fe40000004100 */
[----:B------:R-:W-:Y:S02]  /*37f0*/  HADD2.F32 R156, -RZ, R123.H0_H0 ;  /* 0x2000007bff9c7230 */ /* 0x000fe40000004100 */
[----:B------:R-:W-:-:S02]  /*3800*/  HADD2.F32 R155, -RZ, R155.H0_H0 ;  /* 0x2000009bff9b7230 */ /* 0x000fc40000004100 */
[--C-:B------:R-:W-:Y:S02]  /*3810*/  HADD2.F32 R123, -RZ, R41.reuse.H1_H1 ;  /* 0x30000029ff7b7230 */ /* 0x100fe40000004100 */
[----:B------:R-:W-:Y:S02]  /*3820*/  HADD2.F32 R41, -RZ, R41.H0_H0 ;  /* 0x20000029ff297230 */ /* 0x000fe40000004100 */
[-C--:B------:R-:W-:Y:S01]  /*3830*/  FMUL.FTZ R43, R124, R155.reuse ;  /* 0x0000009b7c2b7220 */ /* 0x080fe20000410000 */
[----:B------:R-:W-:Y:S02]  /*3840*/  HADD2.F32 R125, -RZ, R122.H0_H0 ;  /* 0x2000007aff7d7230 */ /* 0x000fe40000004100 */
[-C--:B------:R-:W-:Y:S01]  /*3850*/  FMUL.FTZ R122, R123, R156.reuse ;  /* 0x0000009c7b7a7220 */ /* 0x080fe20000410000 */
[C---:B------:R-:W-:Y:S01]  /*3860*/  FMUL.FTZ R155, R152.reuse, R155 ;  /* 0x0000009b989b7220 */ /* 0x040fe20000410000 */
[C---:B------:R-:W-:Y:S02]  /*3870*/  FMUL.FTZ R156, R41.reuse, R156 ;  /* 0x0000009c299c7220 */ /* 0x040fe40000410000 */
[-C--:B------:R-:W-:Y:S01]  /*3880*/  FFMA.FTZ R41, R41, R146.reuse, -R122 ;  /* 0x0000009229297223 */ /* 0x080fe2000001087a */
[-C--:B------:R-:W-:Y:S01]  /*3890*/  FFMA.FTZ R43, R152, R125.reuse, -R43 ;  /* 0x0000007d982b7223 */ /* 0x080fe2000001082b */
[----:B------:R-:W-:Y:S01]  /*38a0*/  FFMA.FTZ R124, R124, R125, R155 ;  /* 0x0000007d7c7c7223 */ /* 0x000fe2000001009b */
[----:B------:R-:W-:Y:S01]  /*38b0*/  FFMA.FTZ R122, R123, R146, R156 ;  /* 0x000000927b7a7223 */ /* 0x000fe2000001009c */
[----:B------:R-:W-:-:S02]  /*38c0*/  HADD2.F32 R125, -RZ, R159.H0_H0 ;  /* 0x2000009fff7d7230 */ /* 0x000fc40000004100 */
[--C-:B------:R-:W-:Y:S01]  /*38d0*/  HADD2.F32 R152, -RZ, R40.reuse.H1_H1 ;  /* 0x30000028ff987230 */ /* 0x100fe20000004100 */
[----:B------:R-:W-:Y:S01]  /*38e0*/  F2FP.F16.F32.PACK_AB R43, R124, R43 ;  /* 0x0000002b7c2b723e */ /* 0x000fe200000000ff */
[----:B------:R-:W-:Y:S01]  /*38f0*/  HADD2.F32 R155, -RZ, R40.H0_H0 ;  /* 0x20000028ff9b7230 */ /* 0x000fe20000004100 */
[----:B------:R-:W-:Y:S01]  /*3900*/  F2FP.F16.F32.PACK_AB R41, R122, R41 ;  /* 0x000000297a29723e */ /* 0x000fe200000000ff */
[----:B------:R-:W-:Y:S02]  /*3910*/  HADD2.F32 R123, -RZ, R159.H1_H1 ;  /* 0x3000009fff7b7230 */ /* 0x000fe40000004100 */
[--C-:B------:R-:W-:Y:S02]  /*3920*/  HADD2.F32 R40, -RZ, R42.reuse.H1_H1 ;  /* 0x3000002aff287230 */ /* 0x100fe40000004100 */
[-C--:B------:R-:W-:Y:S01]  /*3930*/  FMUL.FTZ R159, R155, R125.reuse ;  /* 0x0000007d9b9f7220 */ /* 0x080fe20000410000 */
[----:B------:R-:W-:Y:S02]  /*3940*/  HADD2.F32 R156, -RZ, R42.H0_H0 ;  /* 0x2000002aff9c7230 */ /* 0x000fe40000004100 */
[----:B------:R-:W-:Y:S01]  /*3950*/  FMUL.FTZ R42, R152, R125 ;  /* 0x0000007d982a7220 */ /* 0x000fe20000410000 */
[----:B------:R-:W-:-:S02]  /*3960*/  HADD2.F32 R146, -RZ, R157.H0_H0 ;  /* 0x2000009dff927230 */ /* 0x000fc40000004100 */
[-C--:B------:R-:W-:Y:S01]  /*3970*/  FMUL.FTZ R125, R40, R123.reuse ;  /* 0x0000007b287d7220 */ /* 0x080fe20000410000 */
[----:B------:R-:W-:Y:S02]  /*3980*/  HADD2.F32 R157, -RZ, R157.H1_H1 ;  /* 0x3000009dff9d7230 */ /* 0x000fe40000004100 */
[----:B------:R-:W-:Y:S01]  /*3990*/  FMUL.FTZ R123, R156, R123 ;  /* 0x0000007b9c7b7220 */ /* 0x000fe20000410000 */
[-C--:B------:R-:W-:Y:S01]  /*39a0*/  FFMA.FTZ R42, R155, R146.reuse, -R42 ;  /* 0x000000929b2a7223 */ /* 0x080fe2000001082a */
[----:B------:R-:W-:Y:S01]  /*39b0*/  FFMA.FTZ R159, R152, R146, R159 ;  /* 0x00000092989f7223 */ /* 0x000fe2000001009f */
[-C--:B------:R-:W-:Y:S01]  /*39c0*/  FFMA.FTZ R125, R156, R157.reuse, -R125 ;  /* 0x0000009d9c7d7223 */ /* 0x080fe2000001087d */
[----:B------:R-:W-:-:S03]  /*39d0*/  FFMA.FTZ R40, R40, R157, R123 ;  /* 0x0000009d28287223 */ /* 0x000fc6000001007b */
[----:B------:R-:W-:Y:S02]  /*39e0*/  F2FP.F16.F32.PACK_AB R42, R159, R42 ;  /* 0x0000002a9f2a723e */ /* 0x000fe400000000ff */
[----:B------:R-:W-:-:S03]  /*39f0*/  F2FP.F16.F32.PACK_AB R122, R40, R125 ;  /* 0x0000007d287a723e */ /* 0x000fc600000000ff */
[----:B------:R-:W-:Y:S02]  /*3a00*/  IMAD.MOV.U32 R40, RZ, RZ, R42 ;  /* 0x000000ffff287224 */ /* 0x000fe400078e002a */
[----:B------:R-:W-:-:S07]  /*3a10*/  IMAD.MOV.U32 R42, RZ, RZ, R122 ;  /* 0x000000ffff2a7224 */ /* 0x000fce00078e007a */
.L_x_477:
[----:B------:R-:W-:Y:S05]  /*3a20*/  BSYNC B3 ;  /* 0x0000000000037941 */ /* 0x000fea0003800000 */
.L_x_476:
[----:B------:R-:W-:Y:S02]  /*3a30*/  ULDC.64 UR4, c[0x0][0x208] ;  /* 0x0000820000047ab9 */ /* 0x000fe40000000a00 */
[----:B--2---:R1:W-:Y:S03]  /*3a40*/  STG.E.128 desc[UR4][R60.64], R40 ;  /* 0x000000283c007986 */ /* 0x0043e6000c101d04 */
.L_x_475:
[----:B------:R-:W-:Y:S05]  /*3a50*/  BSYNC B2 ;  /* 0x0000000000027941 */ /* 0x000fea0003800000 */
.L_x_474:
[----:B------:R-:W-:Y:S01]  /*3a60*/  ISETP.NE.AND P3, PT, R10, RZ, PT ;  /* 0x000000ff0a00720c */ /* 0x000fe20003f65270 */
[----:B------:R-:W-:-:S12]  /*3a70*/  BSSY B2, `(.L_x_478) ;  /* 0x0000032000027945 */ /* 0x000fd80003800000 */
[----:B------:R-:W-:Y:S05]  /*3a80*/  @!P3 BRA `(.L_x_479) ;  /* 0x0000000000c0b947 */ /* 0x000fea0003800000 */
[----:B-1----:R1:W2:Y:S01]  /*3a90*/  LDS.128 R40, [R4+0x26c00] ;  /* 0x026c000004287984 */ /* 0x0022a20000000c00 */
[----:B------:R-:W-:Y:S01]  /*3aa0*/  ISETP.GE.AND P3, PT, R215, R116, PT ;  /* 0x00000074d700720c */ /* 0x000fe20003f66270 */
[----:B------:R-:W-:-:S12]  /*3ab0*/  BSSY B3, `(.L_x_480) ;  /* 0x000002b000037945 */ /* 0x000fd80003800000 */
[----:B-1----:R-:W-:Y:S05]  /*3ac0*/  @P3 BRA `(.L_x_481) ;  /* 0x0000000000a43947 */ /* 0x002fea0003800000 */
[--C-:B------:R-:W-:Y:S01]  /*3ad0*/  SHF.R.U64 R122, R94, 0x10, R95.reuse ;  /* 0x000000105e7a7819 */ /* 0x100fe2000000125f */
[----:B--2---:R-:W-:Y:S01]  /*3ae0*/  HADD2.F32 R124, -RZ, R43.H0_H0 ;  /* 0x2000002bff7c7230 */ /* 0x004fe20000004100 */
[----:B------:R-:W-:Y:S01]  /*3af0*/  SHF.R.U32.HI R94, RZ, 0x10, R95 ;  /* 0x00000010ff5e7819 */ /* 0x000fe2000001165f */
[----:B------:R-:W-:Y:S01]  /*3b00*/  HADD2.F32 R155, -RZ, R165.H1_H1 ;  /* 0x300000a5ff9b7230 */ /* 0x000fe20000004100 */
[--C-:B------:R-:W-:Y:S01]  /*3b10*/  SHF.R.U32.HI R123, RZ, 0x10, R119.reuse ;  /* 0x00000010ff7b7819 */ /* 0x100fe20000011677 */
[----:B------:R-:W-:Y:S01]  /*3b20*/  HADD2.F32 R122, -RZ, R122.H0_H0 ;  /* 0x2000007aff7a7230 */ /* 0x000fe20000004100 */
[----:B------:R-:W-:Y:S01]  /*3b30*/  SHF.R.U64 R95, R118, 0x10, R119 ;  /* 0x00000010765f7819 */ /* 0x000fe20000001277 */
[----:B------:R-:W-:Y:S02]  /*3b40*/  HADD2.F32 R118, -RZ, R43.H1_H1 ;  /* 0x3000002bff767230 */ /* 0x000fe40000004100 */
[----:B------:R-:W-:Y:S02]  /*3b50*/  HADD2.F32 R123, -RZ, R123.H0_H0 ;  /* 0x2000007bff7b7230 */ /* 0x000fe40000004100 */
[----:B------:R-:W-:-:S02]  /*3b60*/  HADD2.F32 R146, -RZ, R95.H0_H0 ;  /* 0x2000005fff927230 */ /* 0x000fc40000004100 */
[--C-:B------:R-:W-:Y:S02]  /*3b70*/  HADD2.F32 R95, -RZ, R41.reuse.H1_H1 ;  /* 0x30000029ff5f7230 */ /* 0x100fe40000004100 */
[-C--:B------:R-:W-:Y:S01]  /*3b80*/  FMUL.FTZ R43, R118, R123.reuse ;  /* 0x0000007b762b7220 */ /* 0x080fe20000410000 */
[----:B------:R-:W-:Y:S02]  /*3b90*/  HADD2.F32 R41, -RZ, R41.H0_H0 ;  /* 0x20000029ff297230 */ /* 0x000fe40000004100 */
[C---:B------:R-:W-:Y:S01]  /*3ba0*/  FMUL.FTZ R123, R124.reuse, R123 ;  /* 0x0000007b7c7b7220 */ /* 0x040fe20000410000 */
[----:B------:R-:W-:Y:S02]  /*3bb0*/  HADD2.F32 R119, -RZ, R94.H0_H0 ;  /* 0x2000005eff777230 */ /* 0x000fe40000004100 */
[-C--:B------:R-:W-:Y:S01]  /*3bc0*/  FMUL.FTZ R94, R95, R146.reuse ;  /* 0x000000925f5e7220 */ /* 0x080fe20000410000 */
[C---:B------:R-:W-:Y:S02]  /*3bd0*/  FMUL.FTZ R146, R41.reuse, R146 ;  /* 0x0000009229927220 */ /* 0x040fe40000410000 */
[-C--:B------:R-:W-:Y:S01]  /*3be0*/  FFMA.FTZ R43, R124, R119.reuse, -R43 ;  /* 0x000000777c2b7223 */ /* 0x080fe2000001082b */
[----:B------:R-:W-:Y:S01]  /*3bf0*/  FFMA.FTZ R118, R118, R119, R123 ;  /* 0x0000007776767223 */ /* 0x000fe2000001007b */
[----:B------:R-:W-:Y:S01]  /*3c00*/  FFMA.FTZ R41, R41, R122, -R94 ;  /* 0x0000007a29297223 */ /* 0x000fe2000001085e */
[----:B------:R-:W-:-:S02]  /*3c10*/  HADD2.F32 R119, -RZ, R167.H0_H0 ;  /* 0x200000a7ff777230 */ /* 0x000fc40000004100 */
[----:B------:R-:W-:Y:S01]  /*3c20*/  FFMA.FTZ R94, R95, R122, R146 ;  /* 0x0000007a5f5e7223 */ /* 0x000fe20000010092 */
[--C-:B------:R-:W-:Y:S01]  /*3c30*/  HADD2.F32 R123, -RZ, R40.reuse.H1_H1 ;  /* 0x30000028ff7b7230 */ /* 0x100fe20000004100 */
[----:B------:R-:W-:Y:S01]  /*3c40*/  F2FP.F16.F32.PACK_AB R43, R118, R43 ;  /* 0x0000002b762b723e */ /* 0x000fe200000000ff */
[----:B------:R-:W-:Y:S02]  /*3c50*/  HADD2.F32 R124, -RZ, R40.H0_H0 ;  /* 0x20000028ff7c7230 */ /* 0x000fe40000004100 */
[----:B------:R-:W-:Y:S02]  /*3c60*/  HADD2.F32 R95, -RZ, R167.H1_H1 ;  /* 0x300000a7ff5f7230 */ /* 0x000fe40000004100 */
[-C--:B------:R-:W-:Y:S01]  /*3c70*/  FMUL.FTZ R125, R123, R119.reuse ;  /* 0x000000777b7d7220 */ /* 0x080fe20000410000 */
[--C-:B------:R-:W-:Y:S02]  /*3c80*/  HADD2.F32 R40, -RZ, R42.reuse.H1_H1 ;  /* 0x3000002aff287230 */ /* 0x100fe40000004100 */
[----:B------:R-:W-:Y:S01]  /*3c90*/  FMUL.FTZ R146, R124, R119 ;  /* 0x000000777c927220 */ /* 0x000fe20000410000 */
[----:B------:R-:W-:Y:S01]  /*3ca0*/  HADD2.F32 R42, -RZ, R42.H0_H0 ;  /* 0x2000002aff2a7230 */ /* 0x000fe20000004100 */
[----:B------:R-:W-:Y:S01]  /*3cb0*/  F2FP.F16.F32.PACK_AB R41, R94, R41 ;  /* 0x000000295e29723e */ /* 0x000fe200000000ff */
[----:B------:R-:W-:-:S02]  /*3cc0*/  HADD2.F32 R122, -RZ, R165.H0_H0 ;  /* 0x200000a5ff7a7230 */ /* 0x000fc40000004100 */
[-C--:B------:R-:W-:Y:S01]  /*3cd0*/  FMUL.FTZ R119, R40, R95.reuse ;  /* 0x0000005f28777220 */ /* 0x080fe20000410000 */
[----:B------:R-:W-:Y:S02]  /*3ce0*/  FMUL.FTZ R95, R42, R95 ;  /* 0x0000005f2a5f7220 */ /* 0x000fe40000410000 */
[-C--:B------:R-:W-:Y:S01]  /*3cf0*/  FFMA.FTZ R125, R124, R122.reuse, -R125 ;  /* 0x0000007a7c7d7223 */ /* 0x080fe2000001087d */
[----:B------:R-:W-:Y:S01]  /*3d00*/  FFMA.FTZ R146, R123, R122, R146 ;  /* 0x0000007a7b927223 */ /* 0x000fe20000010092 */
[-C--:B------:R-:W-:Y:S01]  /*3d10*/  FFMA.FTZ R119, R42, R155.reuse, -R119 ;  /* 0x0000009b2a777223 */ /* 0x080fe20000010877 */
[----:B------:R-:W-:-:S03]  /*3d20*/  FFMA.FTZ R40, R40, R155, R95 ;  /* 0x0000009b28287223 */ /* 0x000fc6000001005f */
[----:B------:R-:W-:Y:S02]  /*3d30*/  F2FP.F16.F32.PACK_AB R146, R146, R125 ;  /* 0x0000007d9292723e */ /* 0x000fe400000000ff */
[----:B------:R-:W-:Y:S02]  /*3d40*/  F2FP.F16.F32.PACK_AB R42, R40, R119 ;  /* 0x00000077282a723e */ /* 0x000fe400000000ff */
[----:B------:R-:W-:-:S07]  /*3d50*/  MOV R40, R146 ;  /* 0x0000009200287202 */ /* 0x000fce0000000f00 */
.L_x_481:
[----:B------:R-:W-:Y:S05]  /*3d60*/  BSYNC B3 ;  /* 0x0000000000037941 */ /* 0x000fea0003800000 */
.L_x_480:
[----:B------:R-:W-:Y:S02]  /*3d70*/  ULDC.64 UR4, c[0x0][0x208] ;  /* 0x0000820000047ab9 */ /* 0x000fe40000000a00 */
[----:B--2---:R2:W-:Y:S03]  /*3d80*/  STG.E.128 desc[UR4][R60.64+0x80], R40 ;  /* 0x000080283c007986 */ /* 0x0045e6000c101d04 */
.L_x_479:
[----:B------:R-:W-:Y:S05]  /*3d90*/  BSYNC B2 ;  /* 0x0000000000027941 */ /* 0x000fea0003800000 */
.L_x_478:
[----:B------:R-:W-:Y:S01]  /*3da0*/  ISETP.NE.AND P3, PT, R9, RZ, PT ;  /* 0x000000ff0900720c */ /* 0x000fe20003f65270 */
[----:B------:R-:W-:-:S12]  /*3db0*/  BSSY B2, `(.L_x_482) ;  /* 0x0000032000027945 */ /* 0x000fd80003800000 */
[----:B------:R-:W-:Y:S05]  /*3dc0*/  @!P3 BRA `(.L_x_483) ;  /* 0x0000000000c0b947 */ /* 0x000fea0003800000 */
[----:B-12---:R1:W2:Y:S01]  /*3dd0*/  LDS.128 R40, [R4+0x29400] ;  /* 0x0294000004287984 */ /* 0x0062a20000000c00 */
[----:B------:R-:W-:Y:S01]  /*3de0*/  ISETP.GE.AND P3, PT, R214, R116, PT ;  /* 0x00000074d600720c */ /* 0x000fe20003f66270 */
[----:B------:R-:W-:-:S12]  /*3df0*/  BSSY B3, `(.L_x_484) ;  /* 0x000002b000037945 */ /* 0x000fd80003800000 */
[----:B-1----:R-:W-:Y:S05]  /*3e00*/  @P3 BRA `(.L_x_485) ;  /* 0x0000000000a43947 */ /* 0x002fea0003800000 */
[----:B------:R-:W-:Y:S01]  /*3e10*/  SHF.R.U64 R94, R86, 0x10, R87 ;  /* 0x00000010565e7819 */ /* 0x000fe20000001257 */
[----:B--2---:R-:W-:Y:S01]  /*3e20*/  HADD2.F32 R118, -RZ, R43.H0_H0 ;  /* 0x2000002bff767230 */ /* 0x004fe20000004100 */
[----:B------:R-:W-:Y:S01]  /*3e30*/  SHF.R.U32.HI R95, RZ, 0x10, R93 ;  /* 0x00000010ff5f7819 */ /* 0x000fe2000001165d */
[----:B------:R-:W-:Y:S01]  /*3e40*/  HADD2.F32 R123, -RZ, R164.H1_H1 ;  /* 0x300000a4ff7b7230 */ /* 0x000fe20000004100 */
[----:B------:R-:W-:Y:S01]  /*3e50*/  SHF.R.U32.HI R86, RZ, 0x10, R87 ;  /* 0x00000010ff567819 */ /* 0x000fe20000011657 */
[----:B------:R-:W-:Y:S01]  /*3e60*/  HADD2.F32 R94, -RZ, R94.H0_H0 ;  /* 0x2000005eff5e7230 */ /* 0x000fe20000004100 */
[----:B------:R-:W-:Y:S01]  /*3e70*/  SHF.R.U64 R87, R92, 0x10, R93 ;  /* 0x000000105c577819 */ /* 0x000fe2000000125d */
[----:B------:R-:W-:Y:S02]  /*3e80*/  HADD2.F32 R95, -RZ, R95.H0_H0 ;  /* 0x2000005fff5f7230 */ /* 0x000fe40000004100 */
[----:B------:R-:W-:Y:S02]  /*3e90*/  HADD2.F32 R92, -RZ, R43.H1_H1 ;  /* 0x3000002bff5c7230 */ /* 0x000fe40000004100 */
[----:B------:R-:W-:-:S02]  /*3ea0*/  HADD2.F32 R122, -RZ, R87.H0_H0 ;  /* 0x20000057ff7a7230 */ /* 0x000fc40000004100 */
[--C-:B------:R-:W-:Y:S02]  /*3eb0*/  HADD2.F32 R87, -RZ, R41.reuse.H1_H1 ;  /* 0x30000029ff577230 */ /* 0x100fe40000004100 */
[-C--:B------:R-:W-:Y:S01]  /*3ec0*/  FMUL.FTZ R43, R92, R95.reuse ;  /* 0x0000005f5c2b7220 */ /* 0x080fe20000410000 */
[----:B------:R-:W-:Y:S02]  /*3ed0*/  HADD2.F32 R41, -RZ, R41.H0_H0 ;  /* 0x20000029ff297230 */ /* 0x000fe40000004100 */
[C---:B------:R-:W-:Y:S01]  /*3ee0*/  FMUL.FTZ R95, R118.reuse, R95 ;  /* 0x0000005f765f7220 */ /* 0x040fe20000410000 */
[----:B------:R-:W-:Y:S02]  /*3ef0*/  HADD2.F32 R93, -RZ, R86.H0_H0 ;  /* 0x20000056ff5d7230 */ /* 0x000fe40000004100 */
[-C--:B------:R-:W-:Y:S01]  /*3f00*/  FMUL.FTZ R86, R87, R122.reuse ;  /* 0x0000007a57567220 */ /* 0x080fe20000410000 */
[----:B------:R-:W-:Y:S02]  /*3f10*/  FMUL.FTZ R122, R41, R122 ;  /* 0x0000007a297a7220 */ /* 0x000fe40000410000 */
[-C--:B------:R-:W-:Y:S01]  /*3f20*/  FFMA.FTZ R43, R118, R93.reuse, -R43 ;  /* 0x0000005d762b7223 */ /* 0x080fe2000001082b */
[----:B------:R-:W-:Y:S01]  /*3f30*/  FFMA.FTZ R92, R92, R93, R95 ;  /* 0x0000005d5c5c7223 */ /* 0x000fe2000001005f */
[----:B------:R-:W-:-:S02]  /*3f40*/  HADD2.F32 R93, -RZ, R166.H0_H0 ;  /* 0x200000a6ff5d7230 */ /* 0x000fc40000004100 */
[-C--:B------:R-:W-:Y:S01]  /*3f50*/  FFMA.FTZ R41, R41, R94.reuse, -R86 ;  /* 0x0000005e29297223 */ /* 0x080fe20000010856 */
[--C-:B------:R-:W-:Y:S02]  /*3f60*/  HADD2.F32 R95, -RZ, R40.reuse.H1_H1 ;  /* 0x30000028ff5f7230 */ /* 0x100fe40000004100 */
[----:B------:R-:W-:Y:S01]  /*3f70*/  FFMA.FTZ R86, R87, R94, R122 ;  /* 0x0000005e57567223 */ /* 0x000fe2000001007a */
[----:B------:R-:W-:Y:S01]  /*3f80*/  HADD2.F32 R118, -RZ, R40.H0_H0 ;  /* 0x20000028ff767230 */ /* 0x000fe20000004100 */
[----:B------:R-:W-:Y:S01]  /*3f90*/  F2FP.F16.F32.PACK_AB R43, R92, R43 ;  /* 0x0000002b5c2b723e */ /* 0x000fe200000000ff */
[----:B------:R-:W-:Y:S02]  /*3fa0*/  HADD2.F32 R87, -RZ, R166.H1_H1 ;  /* 0x300000a6ff577230 */ /* 0x000fe40000004100 */
[-C--:B------:R-:W-:Y:S01]  /*3fb0*/  FMUL.FTZ R119, R95, R93.reuse ;  /* 0x0000005d5f777220 */ /* 0x080fe20000410000 */
[----:B------:R-:W-:Y:S02]  /*3fc0*/  HADD2.F32 R40, -RZ, R42.H1_H1 ;  /* 0x3000002aff287230 */ /* 0x000fe40000004100 */
[----:B------:R-:W-:Y:S01]  /*3fd0*/  FMUL.FTZ R122, R118, R93 ;  /* 0x0000005d767a7220 */ /* 0x000fe20000410000 */
[----:B------:R-:W-:Y:S01]  /*3fe0*/  HADD2.F32 R94, -RZ, R164.H0_H0 ;  /* 0x200000a4ff5e7230 */ /* 0x000fe20000004100 */
[----:B------:R-:W-:Y:S01]  /*3ff0*/  F2FP.F16.F32.PACK_AB R41, R86, R41 ;  /* 0x000000295629723e */ /* 0x000fe200000000ff */
[----:B------:R-:W-:-:S02]  /*4000*/  HADD2.F32 R42, -RZ, R42.H0_H0 ;  /* 0x2000002aff2a7230 */ /* 0x000fc40000004100 */
[-C--:B------:R-:W-:Y:S01]  /*4010*/  FMUL.FTZ R93, R40, R87.reuse ;  /* 0x00000057285d7220 */ /* 0x080fe20000410000 */
[-C--:B------:R-:W-:Y:S01]  /*4020*/  FFMA.FTZ R119, R118, R94.reuse, -R119 ;  /* 0x0000005e76777223 */ /* 0x080fe20000010877 */
[----:B------:R-:W-:Y:S01]  /*4030*/  FFMA.FTZ R122, R95, R94, R122 ;  /* 0x0000005e5f7a7223 */ /* 0x000fe2000001007a */
[C---:B------:R-:W-:Y:S01]  /*4040*/  FMUL.FTZ R87, R42.reuse, R87 ;  /* 0x000000572a577220 */ /* 0x040fe20000410000 */
[----:B------:R-:W-:-:S03]  /*4050*/  FFMA.FTZ R93, R42, R123, -R93 ;  /* 0x0000007b2a5d7223 */ /* 0x000fc6000001085d */
[----:B------:R-:W-:Y:S01]  /*4060*/  FFMA.FTZ R40, R40, R123, R87 ;  /* 0x0000007b28287223 */ /* 0x000fe20000010057 */
[----:B------:R-:W-:-:S04]  /*4070*/  F2FP.F16.F32.PACK_AB R122, R122, R119 ;  /* 0x000000777a7a723e */ /* 0x000fc800000000ff */
[----:B------:R-:W-:Y:S01]  /*4080*/  F2FP.F16.F32.PACK_AB R42, R40, R93 ;  /* 0x0000005d282a723e */ /* 0x000fe200000000ff */
[----:B------:R-:W-:-:S07]  /*4090*/  IMAD.MOV.U32 R40, RZ, RZ, R122 ;  /* 0x000000ffff287224 */ /* 0x000fce00078e007a */
.L_x_485:
[----:B------:R-:W-:Y:S05]  /*40a0*/  BSYNC B3 ;  /* 0x0000000000037941 */ /* 0x000fea0003800000 */
.L_x_484:
[----:B------:R-:W-:Y:S02]  /*40b0*/  ULDC.64 UR4, c[0x0][0x208] ;  /* 0x0000820000047ab9 */ /* 0x000fe40000000a00 */
[----:B--2---:R3:W-:Y:S03]  /*40c0*/  STG.E.128 desc[UR4][R60.64+0x100], R40 ;  /* 0x000100283c007986 */ /* 0x0047e6000c101d04 */
.L_x_483:
[----:B------:R-:W-:Y:S05]  /*40d0*/  BSYNC B2 ;  /* 0x0000000000027941 */ /* 0x000fea0003800000 */
.L_x_482:
[----:B------:R-:W-:-:S13]  /*40e0*/  ISETP.NE.AND P3, PT, R8, RZ, PT ;  /* 0x000000ff0800720c */ /* 0x000fda0003f65270 */
[----:B------:R-:W-:Y:S05]  /*40f0*/  @!P3 BRA `(.L_x_473) ;  /* 0x0000000000c8b947 */ /* 0x000fea0003800000 */
[----:B-123--:R1:W2:Y:S01]  /*4100*/  LDS.128 R40, [R4+0x2bc00] ;  /* 0x02bc000004287984 */ /* 0x00e2a20000000c00 */
[----:B------:R-:W-:Y:S01]  /*4110*/  ISETP.GE.AND P3, PT, R216, R116, PT ;  /* 0x00000074d800720c */ /* 0x000fe20003f66270 */
[----:B------:R-:W-:-:S12]  /*4120*/  BSSY B2, `(.L_x_486) ;  /* 0x000002d000027945 */ /* 0x000fd80003800000 */
[----:B-1----:R-:W-:Y:S05]  /*4130*/  @P3 BRA `(.L_x_487) ;  /* 0x0000000000ac3947 */ /* 0x002fea0003800000 */
[--C-:B------:R-:W-:Y:S02]  /*4140*/  SHF.R.U64 R94, R84, 0x10, R85.reuse ;  /* 0x00000010545e7819 */ /* 0x100fe40000001255 */
[----:B------:R-:W-:Y:S01]  /*4150*/  SHF.R.U32.HI R84, RZ, 0x10, R85 ;  /* 0x00000010ff547819 */ /* 0x000fe20000011655 */
[----:B--2---:R-:W-:Y:S01]  /*4160*/  IMAD.MOV.U32 R85, RZ, RZ, R41 ;  /* 0x000000ffff557224 */ /* 0x004fe200078e0029 */
[----:B------:R-:W-:Y:S01]  /*4170*/  MOV R92, R43 ;  /* 0x0000002b005c7202 */ /* 0x000fe20000000f00 */
[----:B------:R-:W-:Y:S01]  /*4180*/  HADD2.F32 R94, -RZ, R94.H0_H0 ;  /* 0x2000005eff5e7230 */ /* 0x000fe20000004100 */
[--C-:B------:R-:W-:Y:S01]  /*4190*/  SHF.R.U64 R86, R82, 0x10, R83.reuse ;  /* 0x0000001052567819 */ /* 0x100fe20000001253 */
[----:B------:R-:W-:Y:S01]  /*41a0*/  HADD2.F32 R41, -RZ, R84.H0_H0 ;  /* 0x20000054ff297230 */ /* 0x000fe20000004100 */
[----:B------:R-:W-:Y:S01]  /*41b0*/  SHF.R.U32.HI R82, RZ, 0x10, R83 ;  /* 0x00000010ff527819 */ /* 0x000fe20000011653 */
[--C-:B------:R-:W-:Y:S02]  /*41c0*/  HADD2.F32 R43, -RZ, R85.reuse.H1_H1 ;  /* 0x30000055ff2b7230 */ /* 0x100fe40000004100 */
[----:B------:R-:W-:-:S02]  /*41d0*/  HADD2.F32 R85, -RZ, R85.H0_H0 ;  /* 0x20000055ff557230 */ /* 0x000fc40000004100 */
[--C-:B------:R-:W-:Y:S02]  /*41e0*/  HADD2.F32 R84, -RZ, R92.reuse.H1_H1 ;  /* 0x3000005cff547230 */ /* 0x100fe40000004100 */
[----:B------:R-:W-:Y:S02]  /*41f0*/  HADD2.F32 R92, -RZ, R92.H0_H0 ;  /* 0x2000005cff5c7230 */ /* 0x000fe40000004100 */
[----:B------:R-:W-:Y:S02]  /*4200*/  HADD2.F32 R86, -RZ, R86.H0_H0 ;  /* 0x20000056ff567230 */ /* 0x000fe40000004100 */
[-C--:B------:R-:W-:Y:S01]  /*4210*/  FMUL.FTZ R87, R84, R41.reuse ;  /* 0x0000002954577220 */ /* 0x080fe20000410000 */
[----:B------:R-:W-:Y:S02]  /*4220*/  HADD2.F32 R83, -RZ, R82.H0_H0 ;  /* 0x20000052ff537230 */ /* 0x000fe40000004100 */
[-C--:B------:R-:W-:Y:S01]  /*4230*/  FMUL.FTZ R82, R43, R94.reuse ;  /* 0x0000005e2b527220 */ /* 0x080fe20000410000 */
[----:B------:R-:W-:Y:S01]  /*4240*/  FMUL.FTZ R94, R85, R94 ;  /* 0x0000005e555e7220 */ /* 0x000fe20000410000 */
[----:B------:R-:W-:-:S02]  /*4250*/  FMUL.FTZ R93, R92, R41 ;  /* 0x000000295c5d7220 */ /* 0x000fc40000410000 */
[-C--:B------:R-:W-:Y:S01]  /*4260*/  FFMA.FTZ R41, R85, R86.reuse, -R82 ;  /* 0x0000005655297223 */ /* 0x080fe20000010852 */
[----:B------:R-:W-:Y:S01]  /*4270*/  FFMA.FTZ R82, R43, R86, R94 ;  /* 0x000000562b527223 */ /* 0x000fe2000001005e */
[-C--:B------:R-:W-:Y:S01]  /*4280*/  FFMA.FTZ R43, R92, R83.reuse, -R87 ;  /* 0x000000535c2b7223 */ /* 0x080fe20000010857 */
[--C-:B------:R-:W-:Y:S02]  /*4290*/  HADD2.F32 R87, -RZ, R163.reuse.H0_H0 ;  /* 0x200000a3ff577230 */ /* 0x100fe40000004100 */
[----:B------:R-:W-:Y:S01]  /*42a0*/  FFMA.FTZ R84, R84, R83, R93 ;  /* 0x0000005354547223 */ /* 0x000fe2000001005d */
[--C-:B------:R-:W-:Y:S01]  /*42b0*/  HADD2.F32 R86, -RZ, R40.reuse.H1_H1 ;  /* 0x30000028ff567230 */ /* 0x100fe20000004100 */
[----:B------:R-:W-:Y:S01]  /*42c0*/  F2FP.F16.F32.PACK_AB R41, R82, R41 ;  /* 0x000000295229723e */ /* 0x000fe200000000ff */
[----:B------:R-:W-:Y:S02]  /*42d0*/  HADD2.F32 R92, -RZ, R40.H0_H0 ;  /* 0x20000028ff5c7230 */ /* 0x000fe40000004100 */
[----:B------:R-:W-:-:S02]  /*42e0*/  HADD2.F32 R163, -RZ, R163.H1_H1 ;  /* 0x300000a3ffa37230 */ /* 0x000fc40000004100 */
[-C--:B------:R-:W-:Y:S01]  /*42f0*/  FMUL.FTZ R93, R86, R87.reuse ;  /* 0x00000057565d7220 */ /* 0x080fe20000410000 */
[----:B------:R-:W-:Y:S02]  /*4300*/  HADD2.F32 R40, -RZ, R42.H1_H1 ;  /* 0x3000002aff287230 */ /* 0x000fe40000004100 */
[----:B------:R-:W-:Y:S01]  /*4310*/  FMUL.FTZ R87, R92, R87 ;  /* 0x000000575c577220 */ /* 0x000fe20000410000 */
[----:B------:R-:W-:Y:S01]  /*4320*/  HADD2.F32 R83, -RZ, R162.H1_H1 ;  /* 0x300000a2ff537230 */ /* 0x000fe20000004100 */
[----:B------:R-:W-:Y:S01]  /*4330*/  F2FP.F16.F32.PACK_AB R43, R84, R43 ;  /* 0x0000002b542b723e */ /* 0x000fe200000000ff */
[----:B------:R-:W-:Y:S02]  /*4340*/  HADD2.F32 R42, -RZ, R42.H0_H0 ;  /* 0x2000002aff2a7230 */ /* 0x000fe40000004100 */
[----:B------:R-:W-:Y:S01]  /*4350*/  FMUL.FTZ R95, R40, R163 ;  /* 0x000000a3285f7220 */ /* 0x000fe20000410000 */
[----:B------:R-:W-:Y:S02]  /*4360*/  HADD2.F32 R85, -RZ, R162.H0_H0 ;  /* 0x200000a2ff557230 */ /* 0x000fe40000004100 */
        /* <DEDUP_REMOVED lines=8> */
.L_x_487:
[----:B------:R-:W-:Y:S05]  /*43f0*/  BSYNC B2 ;  /* 0x0000000000027941 */ /* 0x000fea0003800000 */
.L_x_486:
[----:B------:R-:W-:Y:S02]  /*4400*/  ULDC.64 UR4, c[0x0][0x208] ;  /* 0x0000820000047ab9 */ /* 0x000fe40000000a00 */
[----:B--2---:R4:W-:Y:S03]  /*4410*/  STG.E.128 desc[UR4][R60.64+0x180], R40 ;  /* 0x000180283c007986 */ /* 0x0049e6000c101d04 */
.L_x_473:
[----:B------:R-:W-:Y:S05]  /*4420*/  BSYNC B1 ;  /* 0x0000000000017941 */ /* 0x000fea0003800000 */
.L_x_472:
[----:B------:R-:W-:Y:S04]  /*4430*/  BSSY B1, `(.L_x_488) ;  /* 0x00000d1000017945 */ /* 0x000fe80003800000 */
[----:B------:R-:W-:Y:S05]  /*4440*/  @P4 BRA `(.L_x_489) ;  /* 0x0000000c003c4947 */ /* 0x000fea0003800000 */
[----:B------:R-:W-:Y:S01]  /*4450*/  ISETP.NE.AND P3, PT, R26, RZ, PT ;  /* 0x000000ff1a00720c */ /* 0x000fe20003f65270 */
[----:B------:R-:W-:-:S12]  /*4460*/  BSSY B2, `(.L_x_490) ;  /* 0x0000033000027945 */ /* 0x000fd80003800000 */
[----:B------:R-:W-:Y:S05]  /*4470*/  @!P3 BRA `(.L_x_491) ;  /* 0x0000000000c4b947 */ /* 0x000fea0003800000 */
[----:B-1234-:R1:W2:Y:S01]  /*4480*/  LDS.128 R40, [R4+0x25400] ;  /* 0x0254000004287984 */ /* 0x01e2a20000000c00 */
[----:B------:R-:W-:Y:S01]  /*4490*/  ISETP.GE.AND P3, PT, R22, R116, PT ;  /* 0x000000741600720c */ /* 0x000fe20003f66270 */
[----:B------:R-:W-:-:S12]  /*44a0*/  BSSY B3, `(.L_x_492) ;  /* 0x000002c000037945 */ /* 0x000fd80003800000 */
[----:B-1----:R-:W-:Y:S05]  /*44b0*/  @P3 BRA `(.L_x_493) ;  /* 0x0000000000a83947 */ /* 0x002fea0003800000 */
[----:B------:R-:W-:Y:S01]  /*44c0*/  SHF.R.U64 R84, R78, 0x10, R79 ;  /* 0x000000104e547819 */ /* 0x000fe2000000124f */
[----:B--2---:R-:W-:Y:S01]  /*44d0*/  IMAD.MOV.U32 R60, RZ, RZ, R40 ;  /* 0x000000ffff3c7224 */ /* 0x004fe200078e0028 */
[--C-:B------:R-:W-:Y:S01]  /*44e0*/  SHF.R.U64 R78, R80, 0x10, R81.reuse ;  /* 0x00000010504e7819 */ /* 0x100fe20000001251 */
[--C-:B------:R-:W-:Y:S01]  /*44f0*/  HADD2.F32 R40, -RZ, R41.reuse.H0_H0 ;  /* 0x20000029ff287230 */ /* 0x100fe20000004100 */
[----:B------:R-:W-:Y:S01]  /*4500*/  MOV R61, R43 ;  /* 0x0000002b003d7202 */ /* 0x000fe20000000f00 */
[----:B------:R-:W-:Y:S01]  /*4510*/  HADD2.F32 R43, -RZ, R41.H1_H1 ;  /* 0x30000029ff2b7230 */ /* 0x000fe20000004100 */
[----:B------:R-:W-:Y:S01]  /*4520*/  SHF.R.U32.HI R82, RZ, 0x10, R81 ;  /* 0x00000010ff527819 */ /* 0x000fe20000011651 */
[----:B------:R-:W-:Y:S01]  /*4530*/  HADD2.F32 R81, -RZ, R78.H0_H0 ;  /* 0x2000004eff517230 */ /* 0x000fe20000004100 */
[----:B------:R-:W-:Y:S01]  /*4540*/  SHF.R.U32.HI R83, RZ, 0x10, R79 ;  /* 0x00000010ff537819 */ /* 0x000fe2000001164f */
[----:B------:R-:W-:Y:S02]  /*4550*/  HADD2.F32 R78, -RZ, R61.H1_H1 ;  /* 0x3000003dff4e7230 */ /* 0x000fe40000004100 */
[----:B------:R-:W-:-:S02]  /*4560*/  HADD2.F32 R82, -RZ, R82.H0_H0 ;  /* 0x20000052ff527230 */ /* 0x000fc40000004100 */
[-C--:B------:R-:W-:Y:S01]  /*4570*/  FMUL.FTZ R41, R43, R81.reuse ;  /* 0x000000512b297220 */ /* 0x080fe20000410000 */
[----:B------:R-:W-:Y:S02]  /*4580*/  HADD2.F32 R61, -RZ, R61.H0_H0 ;  /* 0x2000003dff3d7230 */ /* 0x000fe40000004100 */
[----:B------:R-:W-:Y:S02]  /*4590*/  HADD2.F32 R79, -RZ, R84.H0_H0 ;  /* 0x20000054ff4f7230 */ /* 0x000fe40000004100 */
[----:B------:R-:W-:Y:S01]  /*45a0*/  FMUL.FTZ R84, R40, R81 ;  /* 0x0000005128547220 */ /* 0x000fe20000410000 */
[----:B------:R-:W-:Y:S02]  /*45b0*/  HADD2.F32 R80, -RZ, R83.H0_H0 ;  /* 0x20000053ff507230 */ /* 0x000fe40000004100 */
[-C--:B------:R-:W-:Y:S01]  /*45c0*/  FMUL.FTZ R86, R78, R82.reuse ;  /* 0x000000524e567220 */ /* 0x080fe20000410000 */
[----:B------:R-:W-:Y:S01]  /*45d0*/  FMUL.FTZ R81, R61, R82 ;  /* 0x000000523d517220 */ /* 0x000fe20000410000 */
[-C--:B------:R-:W-:Y:S01]  /*45e0*/  FFMA.FTZ R40, R40, R79.reuse, -R41 ;  /* 0x0000004f28287223 */ /* 0x080fe20000010829 */
[----:B------:R-:W-:Y:S01]  /*45f0*/  FFMA.FTZ R41, R43, R79, R84 ;  /* 0x0000004f2b297223 */ /* 0x000fe20000010054 */
[-C--:B------:R-:W-:Y:S01]  /*4600*/  FFMA.FTZ R43, R61, R80.reuse, -R86 ;  /* 0x000000503d2b7223 */ /* 0x080fe20000010856 */
[----:B------:R-:W-:Y:S01]  /*4610*/  FFMA.FTZ R82, R78, R80, R81 ;  /* 0x000000504e527223 */ /* 0x000fe20000010051 */
[----:B------:R-:W-:-:S02]  /*4620*/  HADD2.F32 R79, -RZ, R161.H1_H1 ;  /* 0x300000a1ff4f7230 */ /* 0x000fc40000004100 */
[----:B------:R-:W-:Y:S01]  /*4630*/  HADD2.F32 R83, -RZ, R160.H1_H1 ;  /* 0x300000a0ff537230 */ /* 0x000fe20000004100 */
[----:B------:R-:W-:Y:S01]  /*4640*/  F2FP.F16.F32.PACK_AB R41, R41, R40 ;  /* 0x000000282929723e */ /* 0x000fe200000000ff */
[----:B------:R-:W-:Y:S01]  /*4650*/  HADD2.F32 R61, -RZ, R60.H1_H1 ;  /* 0x3000003cff3d7230 */ /* 0x000fe20000004100 */
[----:B------:R-:W-:Y:S01]  /*4660*/  F2FP.F16.F32.PACK_AB R43, R82, R43 ;  /* 0x0000002b522b723e */ /* 0x000fe200000000ff */
[----:B------:R-:W-:Y:S02]  /*4670*/  HADD2.F32 R78, -RZ, R42.H1_H1 ;  /* 0x3000002aff4e7230 */ /* 0x000fe40000004100 */
[----:B------:R-:W-:Y:S02]  /*4680*/  HADD2.F32 R161, -RZ, R161.H0_H0 ;  /* 0x200000a1ffa17230 */ /* 0x000fe40000004100 */
[----:B------:R-:W-:Y:S02]  /*4690*/  HADD2.F32 R60, -RZ, R60.H0_H0 ;  /* 0x2000003cff3c7230 */ /* 0x000fe40000004100 */
[----:B------:R-:W-:Y:S01]  /*46a0*/  FMUL.FTZ R87, R78, R83 ;  /* 0x000000534e577220 */ /* 0x000fe20000410000 */
[----:B------:R-:W-:-:S02]  /*46b0*/  HADD2.F32 R42, -RZ, R42.H0_H0 ;  /* 0x2000002aff2a7230 */ /* 0x000fc40000004100 */
[CC--:B------:R-:W-:Y:S01]  /*46c0*/  FMUL.FTZ R85, R61.reuse, R161.reuse ;  /* 0x000000a13d557220 */ /* 0x0c0fe20000410000 */
[----:B------:R-:W-:Y:S02]  /*46d0*/  HADD2.F32 R81, -RZ, R160.H0_H0 ;  /* 0x200000a0ff517230 */ /* 0x000fe40000004100 */
[----:B------:R-:W-:Y:S01]  /*46e0*/  FMUL.FTZ R80, R60, R161 ;  /* 0x000000a13c507220 */ /* 0x000fe20000410000 */
[----:B------:R-:W-:Y:S01]  /*46f0*/  FMUL.FTZ R83, R42, R83 ;  /* 0x000000532a537220 */ /* 0x000fe20000410000 */
[-C--:B------:R-:W-:Y:S02]  /*4700*/  FFMA.FTZ R85, R60, R79.reuse, -R85 ;  /* 0x0000004f3c557223 */ /* 0x080fe40000010855 */
[----:B------:R-:W-:Y:S01]  /*4710*/  FFMA.FTZ R80, R61, R79, R80 ;  /* 0x0000004f3d507223 */ /* 0x000fe20000010050 */
[-C--:B------:R-:W-:Y:S01]  /*4720*/  FFMA.FTZ R87, R42, R81.reuse, -R87 ;  /* 0x000000512a577223 */ /* 0x080fe20000010857 */
[----:B------:R-:W-:-:S03]  /*4730*/  FFMA.FTZ R78, R78, R81, R83 ;  /* 0x000000514e4e7223 */ /* 0x000fc60000010053 */
[----:B------:R-:W-:Y:S02]  /*4740*/  F2FP.F16.F32.PACK_AB R40, R80, R85 ;  /* 0x000000555028723e */ /* 0x000fe400000000ff */
[----:B------:R-:W-:-:S07]  /*4750*/  F2FP.F16.F32.PACK_AB R42, R78, R87 ;  /* 0x000000574e2a723e */ /* 0x000fce00000000ff */
.L_x_493:
[----:B------:R-:W-:Y:S05]  /*4760*/  BSYNC B3 ;  /* 0x0000000000037941 */ /* 0x000fea0003800000 */
.L_x_492:
[----:B------:R-:W-:Y:S02]  /*4770*/  ULDC.64 UR4, c[0x0][0x208] ;  /* 0x0000820000047ab9 */ /* 0x000fe40000000a00 */
[----:B--2---:R1:W-:Y:S03]  /*4780*/  STG.E.128 desc[UR4][R54.64], R40 ;  /* 0x0000002836007986 */ /* 0x0043e6000c101d04 */
.L_x_491:
[----:B------:R-:W-:Y:S05]  /*4790*/  BSYNC B2 ;  /* 0x0000000000027941 */ /* 0x000fea0003800000 */
.L_x_490:
[----:B------:R-:W-:Y:S01]  /*47a0*/  ISETP.NE.AND P3, PT, R10, RZ, PT ;  /* 0x000000ff0a00720c */ /* 0x000fe20003f65270 */
[----:B------:R-:W-:-:S12]  /*47b0*/  BSSY B2, `(.L_x_494) ;  /* 0x0000032000027945 */ /* 0x000fd80003800000 */
[----:B------:R-:W-:Y:S05]  /*47c0*/  @!P3 BRA `(.L_x_495) ;  /* 0x0000000000c0b947 */ /* 0x000fea0003800000 */
[----:B-1234-:R1:W2:Y:S01]  /*47d0*/  LDS.128 R40, [R4+0x27c00] ;  /* 0x027c000004287984 */ /* 0x01e2a20000000c00 */
[----:B------:R-:W-:Y:S01]  /*47e0*/  ISETP.GE.AND P3, PT, R215, R116, PT ;  /* 0x00000074d700720c */ /* 0x000fe20003f66270 */
[----:B------:R-:W-:-:S12]  /*47f0*/  BSSY B3, `(.L_x_496) ;  /* 0x000002b000037945 */ /* 0x000fd80003800000 */
[----:B-1----:R-:W-:Y:S05]  /*4800*/  @P3 BRA `(.L_x_497) ;  /* 0x0000000000a43947 */ /* 0x002fea0003800000 */
[--C-:B------:R-:W-:Y:S01]  /*4810*/  SHF.R.U64 R74, R74, 0x10, R75.reuse ;  /* 0x000000104a4a7819 */ /* 0x100fe2000000124b */
[----:B--2---:R-:W-:Y:S01]  /*4820*/  IMAD.MOV.U32 R60, RZ, RZ, R42 ;  /* 0x000000ffff3c7224 */ /* 0x004fe200078e002a */
[----:B------:R-:W-:Y:S01]  /*4830*/  SHF.R.U32.HI R79, RZ, 0x10, R75 ;  /* 0x00000010ff4f7819 */ /* 0x000fe2000001164b */
[----:B------:R-:W-:Y:S01]  /*4840*/  HADD2.F32 R42, -RZ, R41.H1_H1 ;  /* 0x30000029ff2a7230 */ /* 0x000fe20000004100 */
[--C-:B------:R-:W-:Y:S01]  /*4850*/  SHF.R.U64 R75, R76, 0x10, R77.reuse ;  /* 0x000000104c4b7819 */ /* 0x100fe2000000124d */
[--C-:B------:R-:W-:Y:S01]  /*4860*/  HADD2.F32 R61, -RZ, R43.reuse.H1_H1 ;  /* 0x3000002bff3d7230 */ /* 0x100fe20000004100 */
[----:B------:R-:W-:Y:S01]  /*4870*/  SHF.R.U32.HI R78, RZ, 0x10, R77 ;  /* 0x00000010ff4e7819 */ /* 0x000fe2000001164d */
[----:B------:R-:W-:Y:S02]  /*4880*/  HADD2.F32 R43, -RZ, R43.H0_H0 ;  /* 0x2000002bff2b7230 */ /* 0x000fe40000004100 */
[----:B------:R-:W-:Y:S02]  /*4890*/  HADD2.F32 R75, -RZ, R75.H0_H0 ;  /* 0x2000004bff4b7230 */ /* 0x000fe40000004100 */
[----:B------:R-:W-:-:S02]  /*48a0*/  HADD2.F32 R78, -RZ, R78.H0_H0 ;  /* 0x2000004eff4e7230 */ /* 0x000fc40000004100 */
[----:B------:R-:W-:Y:S02]  /*48b0*/  HADD2.F32 R41, -RZ, R41.H0_H0 ;  /* 0x20000029ff297230 */ /* 0x000fe40000004100 */
[-C--:B------:R-:W-:Y:S01]  /*48c0*/  FMUL.FTZ R80, R42, R75.reuse ;  /* 0x0000004b2a507220 */ /* 0x080fe20000410000 */
[----:B------:R-:W-:Y:S02]  /*48d0*/  HADD2.F32 R74, -RZ, R74.H0_H0 ;  /* 0x2000004aff4a7230 */ /* 0x000fe40000004100 */
[-C--:B------:R-:W-:Y:S01]  /*48e0*/  FMUL.FTZ R82, R61, R78.reuse ;  /* 0x0000004e3d527220 */ /* 0x080fe20000410000 */
[----:B------:R-:W-:Y:S02]  /*48f0*/  HADD2.F32 R76, -RZ, R79.H0_H0 ;  /* 0x2000004fff4c7230 */ /* 0x000fe40000004100 */
[----:B------:R-:W-:Y:S01]  /*4900*/  FMUL.FTZ R78, R43, R78 ;  /* 0x0000004e2b4e7220 */ /* 0x000fe20000410000 */
[C---:B------:R-:W-:Y:S01]  /*4910*/  FMUL.FTZ R75, R41.reuse, R75 ;  /* 0x0000004b294b7220 */ /* 0x040fe20000410000 */
[----:B------:R-:W-:Y:S01]  /*4920*/  FFMA.FTZ R80, R41, R74, -R80 ;  /* 0x0000004a29507223 */ /* 0x000fe20000010850 */
[----:B------:R-:W-:-:S02]  /*4930*/  HADD2.F32 R41, -RZ, R40.H1_H1 ;  /* 0x30000028ff297230 */ /* 0x000fc40000004100 */
[----:B------:R-:W-:Y:S01]  /*4940*/  FFMA.FTZ R81, R61, R76, R78 ;  /* 0x0000004c3d517223 */ /* 0x000fe2000001004e */
[----:B------:R-:W-:Y:S01]  /*4950*/  FFMA.FTZ R79, R42, R74, R75 ;  /* 0x0000004a2a4f7223 */ /* 0x000fe2000001004b */
[----:B------:R-:W-:Y:S02]  /*4960*/  HADD2.F32 R61, -RZ, R154.H0_H0 ;  /* 0x2000009aff3d7230 */ /* 0x000fe40000004100 */
[----:B------:R-:W-:Y:S01]  /*4970*/  FFMA.FTZ R82, R43, R76, -R82 ;  /* 0x0000004c2b527223 */ /* 0x000fe20000010852 */
[----:B------:R-:W-:Y:S02]  /*4980*/  HADD2.F32 R40, -RZ, R40.H0_H0 ;  /* 0x20000028ff287230 */ /* 0x000fe40000004100 */
[----:B------:R-:W-:Y:S02]  /*4990*/  HADD2.F32 R75, -RZ, R154.H1_H1 ;  /* 0x3000009aff4b7230 */ /* 0x000fe40000004100 */
[----:B------:R-:W-:Y:S01]  /*49a0*/  FMUL.FTZ R77, R41, R61 ;  /* 0x0000003d294d7220 */ /* 0x000fe20000410000 */
[----:B------:R-:W-:-:S02]  /*49b0*/  HADD2.F32 R42, -RZ, R60.H1_H1 ;  /* 0x3000003cff2a7230 */ /* 0x000fc40000004100 */
[----:B------:R-:W-:Y:S01]  /*49c0*/  FMUL.FTZ R74, R40, R61 ;  /* 0x0000003d284a7220 */ /* 0x000fe20000410000 */
[----:B------:R-:W-:Y:S02]  /*49d0*/  HADD2.F32 R60, -RZ, R60.H0_H0 ;  /* 0x2000003cff3c7230 */ /* 0x000fe40000004100 */
[--C-:B------:R-:W-:Y:S02]  /*49e0*/  HADD2.F32 R43, -RZ, R153.reuse.H0_H0 ;  /* 0x20000099ff2b7230 */ /* 0x100fe40000004100 */
[-C--:B------:R-:W-:Y:S01]  /*49f0*/  FMUL.FTZ R61, R42, R75.reuse ;  /* 0x0000004b2a3d7220 */ /* 0x080fe20000410000 */
[----:B------:R-:W-:Y:S02]  /*4a00*/  HADD2.F32 R153, -RZ, R153.H1_H1 ;  /* 0x30000099ff997230 */ /* 0x000fe40000004100 */
[----:B------:R-:W-:Y:S01]  /*4a10*/  FMUL.FTZ R75, R60, R75 ;  /* 0x0000004b3c4b7220 */ /* 0x000fe20000410000 */
[-C--:B------:R-:W-:Y:S01]  /*4a20*/  FFMA.FTZ R77, R40, R43.reuse, -R77 ;  /* 0x0000002b284d7223 */ /* 0x080fe2000001084d */
[----:B------:R-:W-:Y:S01]  /*4a30*/  FFMA.FTZ R74, R41, R43, R74 ;  /* 0x0000002b294a7223 */ /* 0x000fe2000001004a */
[-C--:B------:R-:W-:Y:S01]  /*4a40*/  FFMA.FTZ R61, R60, R153.reuse, -R61 ;  /* 0x000000993c3d7223 */ /* 0x080fe2000001083d */
[----:B------:R-:W-:Y:S01]  /*4a50*/  FFMA.FTZ R42, R42, R153, R75 ;  /* 0x000000992a2a7223 */ /* 0x000fe2000001004b */
[----:B------:R-:W-:-:S02]  /*4a60*/  F2FP.F16.F32.PACK_AB R41, R79, R80 ;  /* 0x000000504f29723e */ /* 0x000fc400000000ff */
[----:B------:R-:W-:Y:S02]  /*4a70*/  F2FP.F16.F32.PACK_AB R43, R81, R82 ;  /* 0x00000052512b723e */ /* 0x000fe400000000ff */
[----:B------:R-:W-:Y:S02]  /*4a80*/  F2FP.F16.F32.PACK_AB R40, R74, R77 ;  /* 0x0000004d4a28723e */ /* 0x000fe400000000ff */
[----:B------:R-:W-:-:S07]  /*4a90*/  F2FP.F16.F32.PACK_AB R42, R42, R61 ;  /* 0x0000003d2a2a723e */ /* 0x000fce00000000ff */
.L_x_497:
[----:B------:R-:W-:Y:S05]  /*4aa0*/  BSYNC B3 ;  /* 0x0000000000037941 */ /* 0x000fea0003800000 */
.L_x_496:
[----:B------:R-:W-:Y:S02]  /*4ab0*/  ULDC.64 UR4, c[0x0][0x208] ;  /* 0x0000820000047ab9 */ /* 0x000fe40000000a00 */
[----:B--2---:R1:W-:Y:S03]  /*4ac0*/  STG.E.128 desc[UR4][R54.64+0x80], R40 ;  /* 0x0000802836007986 */ /* 0x0043e6000c101d04 */
.L_x_495:
[----:B------:R-:W-:Y:S05]  /*4ad0*/  BSYNC B2 ;  /* 0x0000000000027941 */ /* 0x000fea0003800000 */
.L_x_494:
        /* <DEDUP_REMOVED lines=28> */
[--C-:B------:R-:W-:Y:S02]  /*4ca0*/  HADD2.F32 R61, -RZ, R145.reuse.H0_H0 ;  /* 0x20000091ff3d7230 */ /* 0x100fe40000004100 */
        /* <DEDUP_REMOVED lines=19> */
.L_x_501:
[----:B------:R-:W-:Y:S05]  /*4de0*/  BSYNC B3 ;  /* 0x0000000000037941 */ /* 0x000fea0003800000 */
.L_x_500:
[----:B------:R-:W-:Y:S02]  /*4df0*/  ULDC.64 UR4, c[0x0][0x208] ;  /* 0x0000820000047ab9 */ /* 0x000fe40000000a00 */
[----:B--2---:R1:W-:Y:S03]  /*4e00*/  STG.E.128 desc[UR4][R54.64+0x100], R40 ;  /* 0x0001002836007986 */ /* 0x0043e6000c101d04 */
.L_x_499:
[----:B------:R-:W-:Y:S05]  /*4e10*/  BSYNC B2 ;  /* 0x0000000000027941 */ /* 0x000fea0003800000 */
.L_x_498:
[----:B------:R-:W-:-:S13]  /*4e20*/  ISETP.NE.AND P3, PT, R8, RZ, PT ;  /* 0x000000ff0800720c */ /* 0x000fda0003f65270 */
[----:B------:R-:W-:Y:S05]  /*4e30*/  @!P3 BRA `(.L_x_489) ;  /* 0x0000000000c0b947 */ /* 0x000fea0003800000 */
[----:B-1234-:R1:W2:Y:S01]  /*4e40*/  LDS.128 R40, [R4+0x2cc00] ;  /* 0x02cc000004287984 */ /* 0x01e2a20000000c00 */
[----:B------:R-:W-:Y:S01]  /*4e50*/  ISETP.GE.AND P3, PT, R216, R116, PT ;  /* 0x00000074d800720c */ /* 0x000fe20003f66270 */
[----:B------:R-:W-:-:S12]  /*4e60*/  BSSY B2, `(.L_x_502) ;  /* 0x000002b000027945 */ /* 0x000fd80003800000 */
[----:B-1----:R-:W-:Y:S05]  /*4e70*/  @P3 BRA `(.L_x_503) ;  /* 0x0000000000a43947 */ /* 0x002fea0003800000 */
[--C-:B------:R-:W-:Y:S01]  /*4e80*/  SHF.R.U64 R66, R66, 0x10, R67.reuse ;  /* 0x0000001042427819 */ /* 0x100fe20000001243 */
[--C-:B--2---:R-:W-:Y:S01]  /*4e90*/  HADD2.F32 R61, -RZ, R43.reuse.H1_H1 ;  /* 0x3000002bff3d7230 */ /* 0x104fe20000004100 */
[----:B------:R-:W-:Y:S01]  /*4ea0*/  SHF.R.U32.HI R71, RZ, 0x10, R67 ;  /* 0x00000010ff477819 */ /* 0x000fe20000011643 */
[----:B------:R-:W-:Y:S01]  /*4eb0*/  HADD2.F32 R43, -RZ, R43.H0_H0 ;  /* 0x2000002bff2b7230 */ /* 0x000fe20000004100 */
[--C-:B------:R-:W-:Y:S01]  /*4ec0*/  SHF.R.U64 R67, R68, 0x10, R69.reuse ;  /* 0x0000001044437819 */ /* 0x100fe20000001245 */
[----:B------:R-:W-:Y:S01]  /*4ed0*/  HADD2.F32 R66, -RZ, R66.H0_H0 ;  /* 0x20000042ff427230 */ /* 0x000fe20000004100 */
[----:B------:R-:W-:Y:S01]  /*4ee0*/  SHF.R.U32.HI R70, RZ, 0x10, R69 ;  /* 0x00000010ff467819 */ /* 0x000fe20000011645 */
[----:B------:R-:W-:Y:S01]  /*4ef0*/  HADD2.F32 R68, -RZ, R71.H0_H0 ;  /* 0x20000047ff447230 */ /* 0x000fe20000004100 */
[----:B------:R-:W-:Y:S01]  /*4f00*/  MOV R60, R42 ;  /* 0x0000002a003c7202 */ /* 0x000fe20000000f00 */
[----:B------:R-:W-:Y:S02]  /*4f10*/  HADD2.F32 R67, -RZ, R67.H0_H0 ;  /* 0x20000043ff437230 */ /* 0x000fe40000004100 */
[----:B------:R-:W-:-:S02]  /*4f20*/  HADD2.F32 R70, -RZ, R70.H0_H0 ;  /* 0x20000046ff467230 */ /* 0x000fc40000004100 */
[--C-:B------:R-:W-:Y:S02]  /*4f30*/  HADD2.F32 R42, -RZ, R41.reuse.H1_H1 ;  /* 0x30000029ff2a7230 */ /* 0x100fe40000004100 */
[----:B------:R-:W-:Y:S02]  /*4f40*/  HADD2.F32 R41, -RZ, R41.H0_H0 ;  /* 0x20000029ff297230 */ /* 0x000fe40000004100 */
[-C--:B------:R-:W-:Y:S01]  /*4f50*/  FMUL.FTZ R74, R61, R70.reuse ;  /* 0x000000463d4a7220 */ /* 0x080fe20000410000 */
[----:B------:R-:W-:Y:S01]  /*4f60*/  FMUL.FTZ R70, R43, R70 ;  /* 0x000000462b467220 */ /* 0x000fe20000410000 */
[-C--:B------:R-:W-:Y:S01]  /*4f70*/  FMUL.FTZ R72, R42, R67.reuse ;  /* 0x000000432a487220 */ /* 0x080fe20000410000 */
[----:B------:R-:W-:Y:S02]  /*4f80*/  FMUL.FTZ R67, R41, R67 ;  /* 0x0000004329437220 */ /* 0x000fe40000410000 */
[----:B------:R-:W-:Y:S01]  /*4f90*/  FFMA.FTZ R73, R61, R68, R70 ;  /* 0x000000443d497223 */ /* 0x000fe20000010046 */
[----:B------:R-:W-:Y:S01]  /*4fa0*/  FFMA.FTZ R72, R41, R66, -R72 ;  /* 0x0000004229487223 */ /* 0x000fe20000010848 */
[----:B------:R-:W-:-:S02]  /*4fb0*/  HADD2.F32 R41, -RZ, R40.H1_H1 ;  /* 0x30000028ff297230 */ /* 0x000fc40000004100 */
[----:B------:R-:W-:Y:S01]  /*4fc0*/  FFMA.FTZ R71, R42, R66, R67 ;  /* 0x000000422a477223 */ /* 0x000fe20000010043 */
[----:B------:R-:W-:Y:S02]  /*4fd0*/  HADD2.F32 R61, -RZ, R140.H0_H0 ;  /* 0x2000008cff3d7230 */ /* 0x000fe40000004100 */
[----:B------:R-:W-:Y:S01]  /*4fe0*/  FFMA.FTZ R74, R43, R68, -R74 ;  /* 0x000000442b4a7223 */ /* 0x000fe2000001084a */
[----:B------:R-:W-:Y:S02]  /*4ff0*/  HADD2.F32 R40, -RZ, R40.H0_H0 ;  /* 0x20000028ff287230 */ /* 0x000fe40000004100 */
[----:B------:R-:W-:Y:S02]  /*5000*/  HADD2.F32 R67, -RZ, R140.H1_H1 ;  /* 0x3000008cff437230 */ /* 0x000fe40000004100 */
[-C--:B------:R-:W-:Y:S01]  /*5010*/  FMUL.FTZ R69, R41, R61.reuse ;  /* 0x0000003d29457220 */ /* 0x080fe20000410000 */
[--C-:B------:R-:W-:Y:S02]  /*5020*/  HADD2.F32 R42, -RZ, R60.reuse.H1_H1 ;  /* 0x3000003cff2a7230 */ /* 0x100fe40000004100 */
[----:B------:R-:W-:Y:S01]  /*5030*/  FMUL.FTZ R66, R40, R61 ;  /* 0x0000003d28427220 */ /* 0x000fe20000410000 */
[----:B------:R-:W-:-:S02]  /*5040*/  HADD2.F32 R60, -RZ, R60.H0_H0 ;  /* 0x2000003cff3c7230 */ /* 0x000fc40000004100 */
        /* <DEDUP_REMOVED lines=12> */
.L_x_503:
[----:B------:R-:W-:Y:S05]  /*5110*/  BSYNC B2 ;  /* 0x0000000000027941 */ /* 0x000fea0003800000 */
.L_x_502:
[----:B------:R-:W-:Y:S02]  /*5120*/  ULDC.64 UR4, c[0x0][0x208] ;  /* 0x0000820000047ab9 */ /* 0x000fe40000000a00 */
[----:B--2---:R1:W-:Y:S03]  /*5130*/  STG.E.128 desc[UR4][R54.64+0x180], R40 ;  /* 0x0001802836007986 */ /* 0x0043e6000c101d04 */
.L_x_489:
[----:B------:R-:W-:Y:S05]  /*5140*/  BSYNC B1 ;  /* 0x0000000000017941 */ /* 0x000fea0003800000 */
.L_x_488:
        /* <DEDUP_REMOVED lines=10> */
[----:B------:R-:W-:Y:S01]  /*51f0*/  SHF.R.U64 R60, R62, 0x10, R63 ;  /* 0x000000103e3c7819 */ /* 0x000fe2000000123f */
[----:B------:R-:W-:Y:S01]  /*5200*/  HADD2.F32 R42, -RZ, R41.H1_H1 ;  /* 0x30000029ff2a7230 */ /* 0x000fe20000004100 */
[----:B------:R-:W-:Y:S01]  /*5210*/  SHF.R.U32.HI R64, RZ, 0x10, R65 ;  /* 0x00000010ff407819 */ /* 0x000fe20000011641 */
[----:B------:R-:W-:Y:S01]  /*5220*/  HADD2.F32 R61, -RZ, R61.H0_H0 ;  /* 0x2000003dff3d7230 */ /* 0x000fe20000004100 */
[----:B------:R-:W-:Y:S01]  /*5230*/  SHF.R.U32.HI R62, RZ, 0x10, R63 ;  /* 0x00000010ff3e7819 */ /* 0x000fe2000001163f */
[----:B------:R-:W-:Y:S02]  /*5240*/  HADD2.F32 R41, -RZ, R41.H0_H0 ;  /* 0x20000029ff297230 */ /* 0x000fe40000004100 */
[----:B------:R-:W-:Y:S02]  /*5250*/  HADD2.F32 R60, -RZ, R60.H0_H0 ;  /* 0x2000003cff3c7230 */ /* 0x000fe40000004100 */
[----:B------:R-:W-:Y:S01]  /*5260*/  FMUL.FTZ R66, R42, R61 ;  /* 0x0000003d2a427220 */ /* 0x000fe20000410000 */
[----:B------:R-:W-:-:S02]  /*5270*/  HADD2.F32 R64, -RZ, R64.H0_H0 ;  /* 0x20000040ff407230 */ /* 0x000fc40000004100 */
[C---:B------:R-:W-:Y:S01]  /*5280*/  FMUL.FTZ R61, R41.reuse, R61 ;  /* 0x0000003d293d7220 */ /* 0x040fe20000410000 */
[--C-:B------:R-:W-:Y:S02]  /*5290*/  HADD2.F32 R55, -RZ, R43.reuse.H1_H1 ;  /* 0x3000002bff377230 */ /* 0x100fe40000004100 */
[-C--:B------:R-:W-:Y:S01]  /*52a0*/  FFMA.FTZ R66, R41, R60.reuse, -R66 ;  /* 0x0000003c29427223 */ /* 0x080fe20000010842 */
[----:B------:R-:W-:Y:S02]  /*52b0*/  HADD2.F32 R43, -RZ, R43.H0_H0 ;  /* 0x2000002bff2b7230 */ /* 0x000fe40000004100 */
[----:B------:R-:W-:Y:S01]  /*52c0*/  FFMA.FTZ R65, R42, R60, R61 ;  /* 0x0000003c2a417223 */ /* 0x000fe2000001003d */
[----:B------:R-:W-:Y:S02]  /*52d0*/  HADD2.F32 R62, -RZ, R62.H0_H0 ;  /* 0x2000003eff3e7230 */ /* 0x000fe40000004100 */
[----:B------:R-:W-:Y:S01]  /*52e0*/  FMUL.FTZ R68, R55, R64 ;  /* 0x0000004037447220 */ /* 0x000fe20000410000 */
[----:B------:R-:W-:-:S02]  /*52f0*/  HADD2.F32 R60, -RZ, R158.H0_H0 ;  /* 0x2000009eff3c7230 */ /* 0x000fc40000004100 */
[C---:B------:R-:W-:Y:S01]  /*5300*/  FMUL.FTZ R64, R43.reuse, R64 ;  /* 0x000000402b407220 */ /* 0x040fe20000410000 */
[----:B------:R-:W-:Y:S02]  /*5310*/  HADD2.F32 R61, -RZ, R158.H1_H1 ;  /* 0x3000009eff3d7230 */ /* 0x000fe40000004100 */
[-C--:B------:R-:W-:Y:S01]  /*5320*/  FFMA.FTZ R68, R43, R62.reuse, -R68 ;  /* 0x0000003e2b447223 */ /* 0x080fe20000010844 */
[----:B------:R-:W-:Y:S02]  /*5330*/  HADD2.F32 R41, -RZ, R40.H1_H1 ;  /* 0x30000028ff297230 */ /* 0x000fe40000004100 */
[----:B------:R-:W-:Y:S01]  /*5340*/  FFMA.FTZ R69, R55, R62, R64 ;  /* 0x0000003e37457223 */ /* 0x000fe20000010040 */
[----:B------:R-:W-:Y:S02]  /*5350*/  HADD2.F32 R42, -RZ, R54.H1_H1 ;  /* 0x30000036ff2a7230 */ /* 0x000fe40000004100 */
[----:B------:R-:W-:Y:S02]  /*5360*/  HADD2.F32 R40, -RZ, R40.H0_H0 ;  /* 0x20000028ff287230 */ /* 0x000fe40000004100 */
[----:B------:R-:W-:Y:S01]  /*5370*/  FMUL.FTZ R63, R41, R60 ;  /* 0x0000003c293f7220 */ /* 0x000fe20000410000 */
[----:B------:R-:W-:-:S02]  /*5380*/  HADD2.F32 R54, -RZ, R54.H0_H0 ;  /* 0x20000036ff367230 */ /* 0x000fc40000004100 */
[-C--:B------:R-:W-:Y:S01]  /*5390*/  FMUL.FTZ R67, R42, R61.reuse ;  /* 0x0000003d2a437220 */ /* 0x080fe20000410000 */
[--C-:B------:R-:W-:Y:S02]  /*53a0*/  HADD2.F32 R43, -RZ, R138.reuse.H0_H0 ;  /* 0x2000008aff2b7230 */ /* 0x100fe40000004100 */
[----:B------:R-:W-:Y:S01]  /*53b0*/  FMUL.FTZ R60, R40, R60 ;  /* 0x0000003c283c7220 */ /* 0x000fe20000410000 */
        /* <DEDUP_REMOVED lines=10> */
.L_x_508:
[----:B------:R-:W-:Y:S05]  /*5460*/  BSYNC B2 ;  /* 0x0000000000027941 */ /* 0x000fea0003800000 */
.L_x_507:
[----:B------:R-:W-:Y:S02]  /*5470*/  ULDC.64 UR4, c[0x0][0x208] ;  /* 0x0000820000047ab9 */ /* 0x000fe40000000a00 */
[----:B--2---:R1:W-:Y:S03]  /*5480*/  STG.E.128 desc[UR4][R52.64], R40 ;  /* 0x0000002834007986 */ /* 0x0043e6000c101d04 */
.L_x_506:
[----:B------:R-:W-:Y:S05]  /*5490*/  BSYNC B1 ;  /* 0x0000000000017941 */ /* 0x000fea0003800000 */
.L_x_505:
        /* <DEDUP_REMOVED lines=10> */
[--C-:B------:R-:W-:Y:S01]  /*5540*/  HADD2.F32 R42, -RZ, R41.reuse.H1_H1 ;  /* 0x30000029ff2a7230 */ /* 0x100fe20000004100 */
[--C-:B------:R-:W-:Y:S01]  /*5550*/  SHF.R.U64 R57, R58, 0x10, R59.reuse ;  /* 0x000000103a397819 */ /* 0x100fe2000000123b */
[----:B------:R-:W-:Y:S01]  /*5560*/  HADD2.F32 R41, -RZ, R41.H0_H0 ;  /* 0x20000029ff297230 */ /* 0x000fe20000004100 */
[----:B------:R-:W-:Y:S01]  /*5570*/  SHF.R.U32.HI R60, RZ, 0x10, R59 ;  /* 0x00000010ff3c7819 */ /* 0x000fe2000001163b */
[----:B------:R-:W-:Y:S02]  /*5580*/  HADD2.F32 R56, -RZ, R56.H0_H0 ;  /* 0x20000038ff387230 */ /* 0x000fe40000004100 */
[----:B------:R-:W-:Y:S02]  /*5590*/  HADD2.F32 R57, -RZ, R57.H0_H0 ;  /* 0x20000039ff397230 */ /* 0x000fe40000004100 */
[----:B------:R-:W-:-:S02]  /*55a0*/  HADD2.F32 R60, -RZ, R60.H0_H0 ;  /* 0x2000003cff3c7230 */ /* 0x000fc40000004100 */
[--C-:B------:R-:W-:Y:S02]  /*55b0*/  HADD2.F32 R55, -RZ, R43.reuse.H1_H1 ;  /* 0x3000002bff377230 */ /* 0x100fe40000004100 */
[CC--:B------:R-:W-:Y:S01]  /*55c0*/  FMUL.FTZ R62, R42.reuse, R57.reuse ;  /* 0x000000392a3e7220 */ /* 0x0c0fe20000410000 */
[C---:B------:R-:W-:Y:S01]  /*55d0*/  FMUL.FTZ R57, R41.reuse, R57 ;  /* 0x0000003929397220 */ /* 0x040fe20000410000 */
[----:B------:R-:W-:Y:S02]  /*55e0*/  HADD2.F32 R43, -RZ, R43.H0_H0 ;  /* 0x2000002bff2b7230 */ /* 0x000fe40000004100 */
[-C--:B------:R-:W-:Y:S01]  /*55f0*/  FFMA.FTZ R62, R41, R56.reuse, -R62 ;  /* 0x00000038293e7223 */ /* 0x080fe2000001083e */
        /* <DEDUP_REMOVED lines=26> */
.L_x_512:
[----:B------:R-:W-:Y:S05]  /*57a0*/  BSYNC B2 ;  /* 0x0000000000027941 */ /* 0x000fea0003800000 */
.L_x_511:
[----:B------:R-:W-:Y:S02]  /*57b0*/  ULDC.64 UR4, c[0x0][0x208] ;  /* 0x0000820000047ab9 */ /* 0x000fe40000000a00 */
[----:B--2---:R1:W-:Y:S03]  /*57c0*/  STG.E.128 desc[UR4][R52.64+0x80], R40 ;  /* 0x0000802834007986 */ /* 0x0043e6000c101d04 */
.L_x_510:
[----:B------:R-:W-:Y:S05]  /*57d0*/  BSYNC B1 ;  /* 0x0000000000017941 */ /* 0x000fea0003800000 */
.L_x_509:
[----:B------:R-:W-:Y:S01]  /*57e0*/  ISETP.NE.AND P3, PT, R9, RZ, PT ;  /* 0x000000ff0900720c */ /* 0x000fe20003f65270 */
[----:B------:R-:W-:-:S12]  /*57f0*/  BSSY B1, `(.L_x_513) ;  /* 0x0000032000017945 */ /* 0x000fd80003800000 */
[----:B------:R-:W-:Y:S05]  /*5800*/  @!P3 BRA `(.L_x_514) ;  /* 0x0000000000c0b947 */ /* 0x000fea0003800000 */
[----:B-1234-:R1:W2:Y:S01]  /*5810*/  LDS.128 R40, [R4+0x2b400] ;  /* 0x02b4000004287984 */ /* 0x01e2a20000000c00 */
[----:B------:R-:W-:Y:S01]  /*5820*/  ISETP.GE.AND P3, PT, R214, R116, PT ;  /* 0x00000074d600720c */ /* 0x000fe20003f66270 */
[----:B------:R-:W-:-:S12]  /*5830*/  BSSY B2, `(.L_x_515) ;  /* 0x000002b000027945 */ /* 0x000fd80003800000 */
[----:B-1----:R-:W-:Y:S05]  /*5840*/  @P3 BRA `(.L_x_516) ;  /* 0x0000000000a43947 */ /* 0x002fea0003800000 */
[--C-:B------:R-:W-:Y:S02]  /*5850*/  SHF.R.U64 R50, R50, 0x10, R51.reuse ;  /* 0x0000001032327819 */ /* 0x100fe40000001233 */
[----:B------:R-:W-:Y:S02]  /*5860*/  SHF.R.U32.HI R54, RZ, 0x10, R51 ;  /* 0x00000010ff367819 */ /* 0x000fe40000011633 */
[--C-:B------:R-:W-:Y:S01]  /*5870*/  SHF.R.U64 R51, R48, 0x10, R49.reuse ;  /* 0x0000001030337819 */ /* 0x100fe20000001231 */
[----:B------:R-:W-:Y:S01]  /*5880*/  HADD2.F32 R50, -RZ, R50.H0_H0 ;  /* 0x20000032ff327230 */ /* 0x000fe20000004100 */
[----:B--2---:R-:W-:Y:S01]  /*5890*/  MOV R48, R42 ;  /* 0x0000002a00307202 */ /* 0x004fe20000000f00 */
[----:B------:R-:W-:Y:S01]  /*58a0*/  HADD2.F32 R42, -RZ, R41.H1_H1 ;  /* 0x30000029ff2a7230 */ /* 0x000fe20000004100 */
[----:B------:R-:W-:Y:S01]  /*58b0*/  SHF.R.U32.HI R56, RZ, 0x10, R49 ;  /* 0x00000010ff387819 */ /* 0x000fe20000011631 */
[----:B------:R-:W-:Y:S02]  /*58c0*/  HADD2.F32 R51, -RZ, R51.H0_H0 ;  /* 0x20000033ff337230 */ /* 0x000fe40000004100 */
[----:B------:R-:W-:-:S02]  /*58d0*/  HADD2.F32 R41, -RZ, R41.H0_H0 ;  /* 0x20000029ff297230 */ /* 0x000fc40000004100 */
[----:B------:R-:W-:Y:S02]  /*58e0*/  HADD2.F32 R56, -RZ, R56.H0_H0 ;  /* 0x20000038ff387230 */ /* 0x000fe40000004100 */
[CC--:B------:R-:W-:Y:S01]  /*58f0*/  FMUL.FTZ R58, R42.reuse, R51.reuse ;  /* 0x000000332a3a7220 */ /* 0x0c0fe20000410000 */
[--C-:B------:R-:W-:Y:S02]  /*5900*/  HADD2.F32 R49, -RZ, R43.reuse.H1_H1 ;  /* 0x3000002bff317230 */ /* 0x100fe40000004100 */
[C---:B------:R-:W-:Y:S01]  /*5910*/  FMUL.FTZ R51, R41.reuse, R51 ;  /* 0x0000003329337220 */ /* 0x040fe20000410000 */
[----:B------:R-:W-:Y:S02]  /*5920*/  HADD2.F32 R43, -RZ, R43.H0_H0 ;  /* 0x2000002bff2b7230 */ /* 0x000fe40000004100 */
[-C--:B------:R-:W-:Y:S01]  /*5930*/  FFMA.FTZ R58, R41, R50.reuse, -R58 ;  /* 0x00000032293a7223 */ /* 0x080fe2000001083a */
[----:B------:R-:W-:Y:S02]  /*5940*/  HADD2.F32 R54, -RZ, R54.H0_H0 ;  /* 0x20000036ff367230 */ /* 0x000fe40000004100 */
[----:B------:R-:W-:Y:S01]  /*5950*/  FFMA.FTZ R55, R42, R50, R51 ;  /* 0x000000322a377223 */ /* 0x000fe20000010033 */
        /* <DEDUP_REMOVED lines=24> */
.L_x_516:
[----:B------:R-:W-:Y:S05]  /*5ae0*/  BSYNC B2 ;  /* 0x0000000000027941 */ /* 0x000fea0003800000 */
.L_x_515:
[----:B------:R-:W-:Y:S02]  /*5af0*/  ULDC.64 UR4, c[0x0][0x208] ;  /* 0x0000820000047ab9 */ /* 0x000fe40000000a00 */
[----:B--2---:R1:W-:Y:S03]  /*5b00*/  STG.E.128 desc[UR4][R52.64+0x100], R40 ;  /* 0x0001002834007986 */ /* 0x0043e6000c101d04 */
.L_x_514:
[----:B------:R-:W-:Y:S05]  /*5b10*/  BSYNC B1 ;  /* 0x0000000000017941 */ /* 0x000fea0003800000 */
.L_x_513:
[----:B------:R-:W-:-:S13]  /*5b20*/  ISETP.NE.AND P3, PT, R8, RZ, PT ;  /* 0x000000ff0800720c */ /* 0x000fda0003f65270 */
        /* <DEDUP_REMOVED lines=46> */
.L_x_518:
[----:B------:R-:W-:Y:S05]  /*5e10*/  BSYNC B1 ;  /* 0x0000000000017941 */ /* 0x000fea0003800000 */
.L_x_517:
[----:B------:R-:W-:Y:S02]  /*5e20*/  ULDC.64 UR4, c[0x0][0x208] ;  /* 0x0000820000047ab9 */ /* 0x000fe40000000a00 */
[----:B--2---:R1:W-:Y:S01]  /*5e30*/  STG.E.128 desc[UR4][R52.64+0x180], R40 ;  /* 0x0001802834007986 */ /* 0x0043e2000c101d04 */
[----:B------:R-:W-:Y:S05]  /*5e40*/  BRA `(.L_x_504) ;  /* 0x0000004000547947 */ /* 0x000fea0003800000 */
.L_x_462:
        /* <DEDUP_REMOVED lines=14> */
[----:B------:R-:W-:Y:S01]  /*5f30*/  IADD3 R40, P4, R102, R88, RZ ;  /* 0x0000005866287210 */ /* 0x000fe20007f9e0ff */
[----:B------:R-:W-:Y:S01]  /*5f40*/  ULDC.64 UR6, c[0x0][0x3e0] ;  /* 0x0000f80000067ab9 */ /* 0x000fe20000000a00 */
[----:B------:R-:W-:Y:S01]  /*5f50*/  LEA R56, P3, R42, UR4, 0x1 ;  /* 0x000000042a387c11 */ /* 0x000fe2000f8608ff */
[----:B------:R-:W-:Y:S01]  /*5f60*/  IMAD.X R43, R0, 0x1, R15, P2 ;  /* 0x00000001002b7824 */ /* 0x000fe200010e060f */
[----:B------:R-:W-:Y:S02]  /*5f70*/  IADD3.X R41, R115, R21, RZ, P4, !PT ;  /* 0x0000001573297210 */ /* 0x000fe400027fe4ff */
[----:B------:R-:W-:Y:S02]  /*5f80*/  CS2R R46, SRZ ;  /* 0x00000000002e7805 */ /* 0x000fe4000001ff00 */
[----:B------:R-:W-:-:S02]  /*5f90*/  ISETP.GE.AND P4, PT, R213, R116, PT ;  /* 0x00000074d500720c */ /* 0x000fc40003f86270 */
[----:B------:R-:W-:Y:S02]  /*5fa0*/  CS2R R44, SRZ ;  /* 0x00000000002c7805 */ /* 0x000fe4000001ff00 */
[----:B------:R-:W-:Y:S02]  /*5fb0*/  LEA.HI.X R57, R42, UR5, R43, 0x1, P3 ;  /* 0x000000052a397c11 */ /* 0x000fe400098f0c2b */
[----:B------:R-:W-:Y:S02]  /*5fc0*/  CS2R R42, SRZ ;  /* 0x00000000002a7805 */ /* 0x000fe4000001ff00 */
[----:B------:R-:W-:Y:S02]  /*5fd0*/  ISETP.GE.AND P3, PT, R212, R116, PT ;  /* 0x00000074d400720c */ /* 0x000fe40003f66270 */
[----:B------:R-:W-:Y:S02]  /*5fe0*/  CS2R R54, SRZ ;  /* 0x0000000000367805 */ /* 0x000fe4000001ff00 */
[----:B------:R-:W-:-:S02]  /*5ff0*/  LEA R60, P2, R40, UR6, 0x1 ;  /* 0x00000006283c7c11 */ /* 0x000fc4000f8408ff */
[----:B------:R-:W-:Y:S02]  /*6000*/  CS2R R52, SRZ ;  /* 0x0000000000347805 */ /* 0x000fe4000001ff00 */
[----:B------:R-:W-:Y:S02]  /*6010*/  CS2R R50, SRZ ;  /* 0x0000000000327805 */ /* 0x000fe4000001ff00 */
[----:B------:R-:W-:Y:S02]  /*6020*/  CS2R R48, SRZ ;  /* 0x0000000000307805 */ /* 0x000fe4000001ff00 */
[----:B------:R-:W-:Y:S02]  /*6030*/  LEA.HI.X R61, R40, UR7, R41, 0x1, P2 ;  /* 0x00000007283d7c11 */ /* 0x000fe400090f0c29 */
[----:B------:R-:W-:Y:S01]  /*6040*/  CS2R R40, SRZ ;  /* 0x0000000000287805 */ /* 0x000fe2000001ff00 */
[----:B------:R-:W-:Y:S02]  /*6050*/  ULDC.64 UR8, c[0x0][0x208] ;  /* 0x0000820000087ab9 */ /* 0x000fe40000000a00 */
[----:B------:R0:W5:Y:S04]  /*6060*/  @!P4 LDG.E.128 R48, desc[UR8][R60.64+0x80] ;  /* 0x000080083c30c981 */ /* 0x000168000c1e1d00 */
[----:B------:R0:W5:Y:S04]  /*6070*/  @!P3 LDG.E.128 R44, desc[UR8][R56.64] ;  /* 0x00000008382cb981 */ /* 0x000168000c1e1d00 */
[----:B------:R0:W5:Y:S04]  /*6080*/  @!P4 LDG.E.128 R40, desc[UR8][R56.64+0x80] ;  /* 0x000080083828c981 */ /* 0x000168000c1e1d00 */
[----:B------:R0:W5:Y:S02]  /*6090*/  @!P3 LDG.E.128 R52, desc[UR8][R60.64] ;  /* 0x000000083c34b981 */ /* 0x000164000c1e1d00 */
.L_x_520:
[----:B------:R-:W-:Y:S05]  /*60a0*/  BSYNC B1 ;  /* 0x0000000000017941 */ /* 0x000fea0003800000 */
.L_x_519:
[----:B0----5:R-:W-:Y:S01]  /*60b0*/  IMAD.MOV.U32 R57, RZ, RZ, R43 ;  /* 0x000000ffff397224 */ /* 0x021fe200078e002b */
[----:B------:R-:W-:Y:S01]  /*60c0*/  MOV R60, R40 ;  /* 0x00000028003c7202 */ /* 0x000fe20000000f00 */
[----:B------:R-:W-:Y:S01]  /*60d0*/  IMAD.MOV.U32 R56, RZ, RZ, R42 ;  /* 0x000000ffff387224 */ /* 0x000fe200078e002a */
[----:B------:R-:W-:Y:S01]  /*60e0*/  ISETP.GE.AND P3, PT, R217, R3, PT ;  /* 0x00000003d900720c */ /* 0x000fe20003f66270 */
[----:B------:R-:W-:Y:S01]  /*60f0*/  BSSY B1, `(.L_x_521) ;  /* 0x000003d000017945 */ /* 0x000fe20003800000 */
[----:B------:R-:W-:Y:S01]  /*6100*/  PRMT R177, R177, 0x5410, R57 ;  /* 0x00005410b1b17816 */ /* 0x000fe20000000039 */
[----:B------:R-:W-:Y:S01]  /*6110*/  IMAD.MOV.U32 R57, RZ, RZ, R46 ;  /* 0x000000ffff397224 */ /* 0x000fe200078e002e */
[----:B------:R-:W-:Y:S01]  /*6120*/  PRMT R175, R175, 0x5410, R56 ;  /* 0x00005410afaf7816 */ /* 0x000fe20000000038 */
[----:B------:R-:W-:Y:S01]  /*6130*/  IMAD.MOV.U32 R56, RZ, RZ, R41 ;  /* 0x000000ffff387224 */ /* 0x000fe200078e0029 */
[----:B------:R-:W-:Y:S01]  /*6140*/  PRMT R176, R176, 0x5410, R60 ;  /* 0x00005410b0b07816 */ /* 0x000fe2000000003c */
[----:B------:R-:W-:Y:S01]  /*6150*/  IMAD.MOV.U32 R60, RZ, RZ, R44 ;  /* 0x000000ffff3c7224 */ /* 0x000fe200078e002c */
[----:B------:R-:W-:Y:S01]  /*6160*/  PRMT R179, R57, 0x7610, R179 ;  /* 0x0000761039b37816 */ /* 0x000fe200000000b3 */
[----:B------:R-:W-:Y:S01]  /*6170*/  IMAD.MOV.U32 R57, RZ, RZ, R45 ;  /* 0x000000ffff397224 */ /* 0x000fe200078e002d */
[----:B------:R-:W-:-:S02]  /*6180*/  PRMT R178, R56, 0x7610, R178 ;  /* 0x0000761038b27816 */ /* 0x000fc400000000b2 */
[----:B------:R-:W-:Y:S02]  /*6190*/  CS2R R62, SRZ ;  /* 0x00000000003e7805 */ /* 0x000fe4000001ff00 */
[----:B------:R-:W-:Y:S02]  /*61a0*/  MOV R56, R47 ;  /* 0x0000002f00387202 */ /* 0x000fe40000000f00 */
[----:B------:R-:W-:Y:S02]  /*61b0*/  CS2R R66, SRZ ;  /* 0x0000000000427805 */ /* 0x000fe4000001ff00 */
[----:B------:R-:W-:Y:S01]  /*61c0*/  PRMT R163, R57, 0x7610, R163 ;  /* 0x0000761039a37816 */ /* 0x000fe200000000a3 */
[----:B------:R-:W-:Y:S01]  /*61d0*/  IMAD.MOV.U32 R57, RZ, RZ, R51 ;  /* 0x000000ffff397224 */ /* 0x000fe200078e0033 */
[----:B------:R-:W-:Y:S01]  /*61e0*/  PRMT R165, R56, 0x5410, R60 ;  /* 0x0000541038a57816 */ /* 0x000fe2000000003c */
[----:B------:R-:W-:Y:S01]  /*61f0*/  IMAD.MOV.U32 R60, RZ, RZ, R48 ;  /* 0x000000ffff3c7224 */ /* 0x000fe200078e0030 */
[----:B------:R-:W-:-:S02]  /*6200*/  MOV R56, R50 ;  /* 0x0000003200387202 */ /* 0x000fc40000000f00 */
[----:B------:R-:W-:Y:S02]  /*6210*/  CS2R R64, SRZ ;  /* 0x0000000000407805 */ /* 0x000fe4000001ff00 */
[----:B------:R-:W-:Y:S01]  /*6220*/  PRMT R177, R57, 0x7610, R177 ;  /* 0x0000761039b17816 */ /* 0x000fe200000000b1 */
[----:B------:R-:W-:Y:S01]  /*6230*/  IMAD.MOV.U32 R57, RZ, RZ, R54 ;  /* 0x000000ffff397224 */ /* 0x000fe200078e0036 */
[----:B------:R-:W-:Y:S02]  /*6240*/  PRMT R175, R56, 0x7610, R175 ;  /* 0x0000761038af7816 */ /* 0x000fe400000000af */
[----:B------:R-:W-:Y:S02]  /*6250*/  CS2R R70, SRZ ;  /* 0x0000000000467805 */ /* 0x000fe4000001ff00 */
[----:B------:R-:W-:Y:S02]  /*6260*/  MOV R56, R49 ;  /* 0x0000003100387202 */ /* 0x000fe40000000f00 */
[----:B------:R-:W-:-:S02]  /*6270*/  CS2R R68, SRZ ;  /* 0x0000000000447805 */ /* 0x000fc4000001ff00 */
[----:B------:R-:W-:Y:S01]  /*6280*/  PRMT R179, R179, 0x5410, R57 ;  /* 0x00005410b3b37816 */ /* 0x000fe20000000039 */
[----:B------:R-:W-:Y:S01]  /*6290*/  IMAD.MOV.U32 R57, RZ, RZ, R53 ;  /* 0x000000ffff397224 */ /* 0x000fe200078e0035 */
[----:B------:R-:W-:Y:S01]  /*62a0*/  PRMT R178, R178, 0x5410, R56 ;  /* 0x00005410b2b27816 */ /* 0x000fe20000000038 */
[----:B------:R-:W-:Y:S01]  /*62b0*/  IMAD.MOV.U32 R56, RZ, RZ, R55 ;  /* 0x000000ffff387224 */ /* 0x000fe200078e0037 */
[----:B------:R-:W-:Y:S02]  /*62c0*/  PRMT R176, R60, 0x7610, R176 ;  /* 0x000076103cb07816 */ /* 0x000fe400000000b0 */
[----:B------:R-:W-:Y:S02]  /*62d0*/  MOV R60, R52 ;  /* 0x00000034003c7202 */ /* 0x000fe40000000f00 */
[----:B------:R-:W-:Y:S02]  /*62e0*/  PRMT R164, R57, 0x7610, R164 ;  /* 0x0000761039a47816 */ /* 0x000fe400000000a4 */
[----:B------:R-:W-:-:S02]  /*62f0*/  PRMT R181, R56, 0x5410, R60 ;  /* 0x0000541038b57816 */ /* 0x000fc4000000003c */
[----:B------:R-:W-:Y:S02]  /*6300*/  CS2R R56, SRZ ;  /* 0x0000000000387805 */ /* 0x000fe4000001ff00 */
[----:B------:R-:W-:Y:S01]  /*6310*/  CS2R R60, SRZ ;  /* 0x00000000003c7805 */ /* 0x000fe2000001ff00 */
        /* <DEDUP_REMOVED lines=9> */
[----:B------:R-:W-:Y:S02]  /*63b0*/  CS2R R68, SRZ ;  /* 0x0000000000447805 */ /* 0x000fe4000001ff00 */
[----:B------:R-:W-:Y:S02]  /*63c0*/  CS2R R66, SRZ ;  /* 0x0000000000427805 */ /* 0x000fe4000001ff00 */
[----:B------:R-:W-:Y:S02]  /*63d0*/  IADD3.X R57, R21, R115, R34, P2, P4 ;  /* 0x0000007315397210 */ /* 0x000fe400017e8422 */
[----:B------:R-:W-:Y:S02]  /*63e0*/  CS2R R64, SRZ ;  /* 0x0000000000407805 */ /* 0x000fe4000001ff00 */
[----:B------:R-:W-:Y:S01]  /*63f0*/  LEA R72, P4, R58, UR4, 0x1 ;  /* 0x000000043a487c11 */ /* 0x000fe2000f8808ff */
[----:B------:R-:W-:Y:S01]  /*6400*/  ULDC.64 UR8, c[0x0][0x208] ;  /* 0x0000820000087ab9 */ /* 0x000fe20000000a00 */
[----:B------:R-:W-:-:S02]  /*6410*/  LEA R74, P2, R56, UR6, 0x1 ;  /* 0x00000006384a7c11 */ /* 0x000fc4000f8408ff */
[----:B------:R-:W-:Y:S02]  /*6420*/  LEA.HI.X R73, R58, UR5, R59, 0x1, P4 ;  /* 0x000000053a497c11 */ /* 0x000fe4000a0f0c3b */
[----:B------:R-:W-:Y:S02]  /*6430*/  CS2R R58, SRZ ;  /* 0x00000000003a7805 */ /* 0x000fe4000001ff00 */
[----:B------:R-:W-:Y:S02]  /*6440*/  LEA.HI.X R75, R56, UR7, R57, 0x1, P2 ;  /* 0x00000007384b7c11 */ /* 0x000fe400090f0c39 */
[----:B------:R-:W-:Y:S02]  /*6450*/  CS2R R56, SRZ ;  /* 0x0000000000387805 */ /* 0x000fe4000001ff00 */
[-C--:B------:R-:W-:Y:S02]  /*6460*/  ISETP.GE.AND P4, PT, R212, R116.reuse, PT ;  /* 0x00000074d400720c */ /* 0x080fe40003f86270 */
[----:B------:R-:W-:-:S11]  /*6470*/  ISETP.GE.AND P2, PT, R213, R116, PT ;  /* 0x00000074d500720c */ /* 0x000fd60003f46270 */
[----:B------:R0:W5:Y:S04]  /*6480*/  @!P4 LDG.E.128 R60, desc[UR8][R72.64] ;  /* 0x00000008483cc981 */ /* 0x000168000c1e1d00 */
[----:B------:R0:W5:Y:S04]  /*6490*/  @!P2 LDG.E.128 R56, desc[UR8][R72.64+0x80] ;  /* 0x000080084838a981 */ /* 0x000168000c1e1d00 */
[----:B------:R0:W5:Y:S04]  /*64a0*/  @!P4 LDG.E.128 R68, desc[UR8][R74.64] ;  /* 0x000000084a44c981 */ /* 0x000168000c1e1d00 */
[----:B------:R0:W5:Y:S02]  /*64b0*/  @!P2 LDG.E.128 R64, desc[UR8][R74.64+0x80] ;  /* 0x000080084a40a981 */ /* 0x000164000c1e1d00 */
.L_x_522:
[----:B------:R-:W-:Y:S05]  /*64c0*/  BSYNC B1 ;  /* 0x0000000000017941 */ /* 0x000fea0003800000 */
.L_x_521:
[----:B------:R-:W-:Y:S01]  /*64d0*/  ISETP.GE.AND P4, PT, R218, R3, PT ;  /* 0x00000003da00720c */ /* 0x000fe20003f86270 */
[----:B------:R-:W-:Y:S01]  /*64e0*/  BSSY B1, `(.L_x_523) ;  /* 0x0000020000017945 */ /* 0x000fe20003800000 */
[----:B0-----:R-:W-:Y:S02]  /*64f0*/  CS2R R74, SRZ ;  /* 0x00000000004a7805 */ /* 0x001fe4000001ff00 */
        /* <DEDUP_REMOVED lines=12> */
[----:B------:R-:W-:Y:S01]  /*65c0*/  ULDC.64 UR8, c[0x0][0x208] ;  /* 0x0000820000087ab9 */ /* 0x000fe20000000a00 */
[----:B------:R-:W-:Y:S02]  /*65d0*/  IADD3.X R73, R15, R29, R0, P2, P6 ;  /* 0x0000001d0f497210 */ /* 0x000fe400017ec400 */
[----:B------:R-:W-:-:S04]  /*65e0*/  IADD3 R0, P2, P6, R102, R31, R88 ;  /* 0x0000001f66007210 */ /* 0x000fc80007e5e058 */
[----:B------:R-:W-:Y:S02]  /*65f0*/  IADD3.X R115, R21, R33, R115, P2, P6 ;  /* 0x0000002115737210 */ /* 0x000fe400017ec473 */
[----:B------:R-:W-:-:S04]  /*6600*/  LEA R88, P2, R90, UR4, 0x1 ;  /* 0x000000045a587c11 */ /* 0x000fc8000f8408ff */
[----:B------:R-:W-:Y:S02]  /*6610*/  LEA.HI.X R89, R90, UR5, R73, 0x1, P2 ;  /* 0x000000055a597c11 */ /* 0x000fe400090f0c49 */
[----:B------:R-:W-:-:S04]  /*6620*/  LEA R90, P2, R0, UR6, 0x1 ;  /* 0x00000006005a7c11 */ /* 0x000fc8000f8408ff */
[----:B------:R-:W-:Y:S02]  /*6630*/  LEA.HI.X R91, R0, UR7, R115, 0x1, P2 ;  /* 0x00000007005b7c11 */ /* 0x000fe400090f0c73 */
[----:B------:R-:W-:Y:S02]  /*6640*/  ISETP.GE.AND P2, PT, R212, R116, PT ;  /* 0x00000074d400720c */ /* 0x000fe40003f46270 */
[----:B------:R-:W-:Y:S02]  /*6650*/  CS2R R74, SRZ ;  /* 0x00000000004a7805 */ /* 0x000fe4000001ff00 */
[----:B------:R-:W-:Y:S02]  /*6660*/  CS2R R72, SRZ ;  /* 0x0000000000487805 */ /* 0x000fe4000001ff00 */
[----:B------:R-:W-:Y:S02]  /*6670*/  CS2R R82, SRZ ;  /* 0x0000000000527805 */ /* 0x000fe4000001ff00 */
[----:B------:R-:W-:-:S05]  /*6680*/  CS2R R80, SRZ ;  /* 0x0000000000507805 */ /* 0x000fca000001ff00 */
[----:B------:R0:W5:Y:S04]  /*6690*/  @!P2 LDG.E.128 R76, desc[UR8][R88.64] ;  /* 0x00000008584ca981 */ /* 0x000168000c1e1d00 */
[----:B------:R0:W5:Y:S01]  /*66a0*/  @!P2 LDG.E.128 R84, desc[UR8][R90.64] ;  /* 0x000000085a54a981 */ /* 0x000162000c1e1d00 */
[----:B------:R-:W-:-:S13]  /*66b0*/  ISETP.GE.AND P2, PT, R213, R116, PT ;  /* 0x00000074d500720c */ /* 0x000fda0003f46270 */
[----:B------:R0:W5:Y:S04]  /*66c0*/  @!P2 LDG.E.128 R72, desc[UR8][R88.64+0x80] ;  /* 0x000080085848a981 */ /* 0x000168000c1e1d00 */
[----:B------:R0:W5:Y:S02]  /*66d0*/  @!P2 LDG.E.128 R80, desc[UR8][R90.64+0x80] ;  /* 0x000080085a50a981 */ /* 0x000164000c1e1d00 */
.L_x_524:
[----:B------:R-:W-:Y:S05]  /*66e0*/  BSYNC B1 ;  /* 0x0000000000017941 */ /* 0x000fea0003800000 */
.L_x_523:
[----:B0-----:R-:W-:Y:S01]  /*66f0*/  IMAD.MOV.U32 R88, RZ, RZ, R56 ;  /* 0x000000ffff587224 */ /* 0x001fe200078e0038 */
[----:B------:R-:W-:Y:S01]  /*6700*/  PRMT R167, R93, 0x7610, R167 ;  /* 0x000076105da77816 */ /* 0x000fe200000000a7 */
[----:B------:R-:W-:Y:S01]  /*6710*/  IMAD.MOV.U32 R89, RZ, RZ, R57 ;  /* 0x000000ffff597224 */ /* 0x000fe200078e0039 */
[----:B------:R-:W-:Y:S01]  /*6720*/  MOV R0, R59 ;  /* 0x0000003b00007202 */ /* 0x000fe20000000f00 */
[----:B------:R-:W-:Y:S01]  /*6730*/  ULOP3.LUT UR4, UR60, 0x1, URZ, 0xfc, !UPT ;  /* 0x000000013c047892 */ /* 0x000fe2000f8efc3f */
[----:B------:R-:W-:Y:S02]  /*6740*/  MOV R90, R62 ;  /* 0x0000003e005a7202 */ /* 0x000fe40000000f00 */
[----:B------:R-:W-:Y:S01]  /*6750*/  PRMT R167, R167, 0x5410, R0 ;  /* 0x00005410a7a77816 */ /* 0x000fe20000000000 */
[----:B------:R-:W-:Y:S01]  /*6760*/  IMAD.MOV.U32 R0, RZ, RZ, R63 ;  /* 0x000000ffff007224 */ /* 0x000fe200078e003f */
[----:B------:R-:W-:Y:S01]  /*6770*/  PRMT R168, R88, 0x5410, R89 ;  /* 0x0000541058a87816 */ /* 0x000fe20000000059 */
[----:B------:R-:W-:Y:S01]  /*6780*/  IMAD.MOV.U32 R88, RZ, RZ, R60 ;  /* 0x000000ffff587224 */ /* 0x000fe200078e003c */
[----:B------:R-:W-:Y:S01]  /*6790*/  PRMT R172, R172, 0x5410, R90 ;  /* 0x00005410acac7816 */ /* 0x000fe2000000005a */
[----:B------:R-:W-:Y:S01]  /*67a0*/  IMAD.MOV.U32 R90, RZ, RZ, R66 ;  /* 0x000000ffff5a7224 */ /* 0x000fe200078e0042 */
[----:B------:R-:W-:Y:S01]  /*67b0*/  MOV R89, R61 ;  /* 0x0000003d00597202 */ /* 0x000fe20000000f00 */
[----:B------:R-:W-:Y:S01]  /*67c0*/  UISETP.NE.AND UP0, UPT, UR4, 0x3, UPT ;  /* 0x000000030400788c */ /* 0x000fe2000bf05270 */
[----:B------:R-:W-:Y:S01]  /*67d0*/  PRMT R171, R88, 0x5410, R0 ;  /* 0x0000541058ab7816 */ /* 0x000fe20000000000 */
[----:B------:R-:W-:Y:S01]  /*67e0*/  IMAD.MOV.U32 R0, RZ, RZ, R67 ;  /* 0x000000ffff007224 */ /* 0x000fe200078e0043 */
        /* <DEDUP_REMOVED lines=11> */
[----:B-----5:R-:W-:Y:S02]  /*68a0*/  MOV R90, R74 ;  /* 0x0000004a005a7202 */ /* 0x020fe40000000f00 */
[----:B------:R-:W-:Y:S01]  /*68b0*/  PRMT R173, R173, 0x5410, R0 ;  /* 0x00005410adad7816 */ /* 0x000fe20000000000 */
[----:B------:R-:W-:Y:S01]  /*68c0*/  IMAD.MOV.U32 R0, RZ, RZ, R78 ;  /* 0x000000ffff007224 */ /* 0x000fe200078e004e */
[----:B------:R-:W-:Y:S01]  /*68d0*/  PRMT R152, R90, 0x7610, R152 ;  /* 0x000076105a987816 */ /* 0x000fe20000000098 */
[----:B------:R-:W-:Y:S01]  /*68e0*/  IMAD.MOV.U32 R90, RZ, RZ, R72 ;  /* 0x000000ffff5a7224 */ /* 0x000fe200078e0048 */
[----:B------:R-:W-:-:S02]  /*68f0*/  PRMT R172, R88, 0x7610, R172 ;  /* 0x0000761058ac7816 */ /* 0x000fc400000000ac */
        /* <DEDUP_REMOVED lines=9> */
[----:B------:R-:W-:-:S02]  /*6990*/  MOV R89, R76 ;  /* 0x0000004c00597202 */ /* 0x000fc40000000f00 */
[----:B------:R-:W-:Y:S02]  /*69a0*/  PLOP3.LUT P2, PT, PT, PT, UP0, 0x80, 0x0 ;  /* 0x000000000000781c */ /* 0x000fe40003f4f008 */
[----:B------:R-:W-:Y:S01]  /*69b0*/  PRMT R157, R89, 0x5410, R88 ;  /* 0x00005410599d7816 */ /* 0x000fe20000000058 */
[----:B------:R-:W-:Y:S01]  /*69c0*/  IMAD.MOV.U32 R88, RZ, RZ, R80 ;  /* 0x000000ffff587224 */ /* 0x000fe200078e0050 */
[----:B------:R-:W-:Y:S01]  /*69d0*/  PRMT R154, R0, 0x7610, R154 ;  /* 0x00007610009a7816 */ /* 0x000fe2000000009a */
[----:B------:R-:W-:Y:S01]  /*69e0*/  IMAD.MOV.U32 R0, RZ, RZ, R81 ;  /* 0x000000ffff007224 */ /* 0x000fe200078e0051 */
[----:B------:R-:W-:Y:S02]  /*69f0*/  MOV R89, R83 ;  /* 0x0000005300597202 */ /* 0x000fe40000000f00 */
[----:B------:R-:W-:Y:S02]  /*6a00*/  PRMT R156, R156, 0x5410, R90 ;  /* 0x000054109c9c7816 */ /* 0x000fe4000000005a */
[----:B------:R-:W-:Y:S01]  /*6a10*/  PRMT R154, R154, 0x5410, R89 ;  /* 0x000054109a9a7816 */ /* 0x000fe20000000059 */
[----:B------:R-:W-:Y:S01]  /*6a20*/  IMAD.MOV.U32 R89, RZ, RZ, R87 ;  /* 0x000000ffff597224 */ /* 0x000fe200078e0057 */
[----:B------:R-:W-:Y:S01]  /*6a30*/  PRMT R155, R88, 0x5410, R0 ;  /* 0x00005410589b7816 */ /* 0x000fe20000000000 */
[----:B------:R-:W-:Y:S01]  /*6a40*/  IMAD.MOV.U32 R88, RZ, RZ, R84 ;  /* 0x000000ffff587224 */ /* 0x000fe200078e0054 */
[----:B------:R-:W-:-:S02]  /*6a50*/  MOV R90, R86 ;  /* 0x00000056005a7202 */ /* 0x000fc40000000f00 */
[----:B------:R-:W-:Y:S02]  /*6a60*/  MOV R0, R85 ;  /* 0x0000005500007202 */ /* 0x000fe40000000f00 */
[----:B------:R-:W-:Y:S02]  /*6a70*/  PRMT R158, R90, 0x5410, R89 ;  /* 0x000054105a9e7816 */ /* 0x000fe40000000059 */
[----:B------:R-:W-:Y:S01]  /*6a80*/  PRMT R166, R88, 0x5410, R0 ;  /* 0x0000541058a67816 */ /* 0x000fe20000000000 */
[----:B------:R-:W-:Y:S06]  /*6a90*/  @!P2 BRA `(.L_x_525) ;  /* 0x000000000004a947 */ /* 0x000fec0003800000 */
[----:B------:R-:W-:Y:S01]  /*6aa0*/  BPT.TRAP 0x1 ;  /* 0x000000040000795c */ /* 0x000fe20000300000 */
.L_x_525:
[----:B------:R-:W-:Y:S01]  /*6ab0*/  IMAD R0, R17, 0x8, R16 ;  /* 0x0000000811007824 */ /* 0x000fe200078e0210 */
[----:B------:R-:W-:Y:S01]  /*6ac0*/  SHF.L.U32 R115, R219, 0x1f, RZ ;  /* 0x0000001fdb737819 */ /* 0x000fe200000006ff */
[----:B------:R-:W0:Y:S01]  /*6ad0*/  LDC R145, c[0x0][0x2e4] ;  /* 0x0000b900ff917b82 */ /* 0x000e220000000800 */
[----:B------:R-:W-:Y:S02]  /*6ae0*/  BSSY B1, `(.L_x_526) ;  /* 0x0000004000017945 */ /* 0x000fe40003800000 */
[----:B------:R-:W1:Y:S05]  /*6af0*/  SYNCS.PHASECHK.TRANS64.TRYWAIT P6, [R0+URZ+0x38890], R115 ;  /* 0x03889073000075a7 */ /* 0x000e6a00080c017f */
[----:B------:R-:W2:Y:S01]  /*6b00*/  LDC.64 R122, c[0x0][0x2f0] ;  /* 0x0000bc00ff7a7b82 */ /* 0x000ea20000000a00 */
[----:B-1----:R-:W-:Y:S05]  /*6b10*/  @!P6 BRA `(.L_x_527) ;  /* 0x000001e80094e947 */ /* 0x002fea0003800000 */
.L_x_791:
[----:B------:R-:W-:Y:S05]  /*6b20*/  BSYNC B1 ;  /* 0x0000000000017941 */ /* 0x000fea0003800000 */
.L_x_526:
[----:B------:R-:W-:Y:S01]  /*6b30*/  BSSY B1, `(.L_x_528) ;  /* 0x000010e000017945 */ /* 0x000fe20003800000 */
[----:B0-----:R-:W-:Y:S01]  /*6b40*/  IMAD.IADD R146, R145, 0x1, -R120 ;  /* 0x0000000191927824 */ /* 0x001fe200078e0a78 */
[----:B------:R-:W-:Y:S02]  /*6b50*/  MOV R125, R92 ;  /* 0x0000005c007d7202 */ /* 0x000fe40000000f00 */
[----:B------:R-:W-:Y:S05]  /*6b60*/  @P5 BRA `(.L_x_529) ;  /* 0x0000001000285947 */ /* 0x000fea0003800000 */
[----:B------:R-:W-:Y:S01]  /*6b70*/  ISETP.NE.AND P5, PT, R26, RZ, PT ;  /* 0x000000ff1a00720c */ /* 0x000fe20003fa5270 */
[-C--:B--2---:R-:W-:Y:S01]  /*6b80*/  IMAD R88, R117, R122.reuse, RZ ;  /* 0x0000007a75587224 */ /* 0x084fe200078e02ff */
[----:B------:R-:W-:Y:S01]  /*6b90*/  BSSY B2, `(.L_x_530) ;  /* 0x0000086000027945 */ /* 0x000fe20003800000 */
[----:B------:R-:W-:-:S04]  /*6ba0*/  IMAD.WIDE.U32 R136, R18, R122, R124 ;  /* 0x0000007a12887225 */ /* 0x000fc800078e007c */
[----:B------:R-:W-:-:S04]  /*6bb0*/  IMAD R88, R18, R123, R88 ;  /* 0x0000007b12587224 */ /* 0x000fc800078e0258 */
[----:B------:R-:W-:Y:S02]  /*6bc0*/  IMAD.IADD R159, R88, 0x1, R137 ;  /* 0x00000001589f7824 */ /* 0x000fe400078e0289 */
[----:B------:R-:W-:Y:S05]  /*6bd0*/  @!P5 BRA `(.L_x_531) ;  /* 0x000000080004d947 */ /* 0x000fea0003800000 */
[----:B------:R-:W-:Y:S01]  /*6be0*/  SEL R88, R120, R146, !P0 ;  /* 0x0000009278587207 */ /* 0x000fe20004000000 */
[----:B------:R-:W-:Y:S01]  /*6bf0*/  BSSY B3, `(.L_x_532) ;  /* 0x000007c000037945 */ /* 0x000fe20003800000 */
[----:B------:R-:W-:Y:S02]  /*6c00*/  IADD3 R92, P5, P6, R38, R136, R13 ;  /* 0x00000088265c7210 */ /* 0x000fe40007ebe00d */
[----:B------:R-:W-:Y:S02]  /*6c10*/  SHF.R.S32.HI R89, RZ, 0x1f, R88 ;  /* 0x0000001fff597819 */ /* 0x000fe40000011458 */
[----:B------:R-:W-:Y:S02]  /*6c20*/  IADD3.X R93, R37, R159, R7, P5, P6 ;  /* 0x0000009f255d7210 */ /* 0x000fe40002fec407 */
[----:B------:R-:W-:Y:S02]  /*6c30*/  LEA.HI R88, R89, R88, RZ, 0x4 ;  /* 0x0000005859587211 */ /* 0x000fe400078f20ff */
[----:B------:R-:W-:-:S02]  /*6c40*/  P2R R94, PR, RZ, 0x2 ;  /* 0x00000002ff5e7803 */ /* 0x000fc40000000000 */
[----:B------:R-:W-:-:S05]  /*6c50*/  LEA.HI.SX32 R88, R88, R14, 0x1c ;  /* 0x0000000e58587211 */ /* 0x000fca00078fe2ff */
[----:B------:R-:W-:-:S05]  /*6c60*/  IMAD.SHL.U32 R89, R88, 0x8, RZ ;  /* 0x0000000858597824 */ /* 0x000fca00078e00ff */
[----:B------:R-:W-:-:S13]  /*6c70*/  ISETP.GE.AND P5, PT, R89, R145, PT ;  /* 0x000000915900720c */ /* 0x000fda0003fa6270 */
[--C-:B------:R-:W-:Y:S02]  /*6c80*/  @!P5 SHF.R.S32.HI R91, RZ, 0x1f, R89.reuse ;  /* 0x0000001fff5bd819 */ /* 0x100fe40000011459 */
[--C-:B------:R-:W-:Y:S02]  /*6c90*/  @!P5 IADD3 R90, P1, P6, R38, R136, R89.reuse ;  /* 0x00000088265ad210 */ /* 0x100fe40007e3e059 */
[----:B------:R-:W-:Y:S02]  /*6ca0*/  LOP3.LUT R89, R232, 0x38, R89, 0xf8, !PT ;  /* 0x00000038e8597812 */ /* 0x000fe400078ef859 */
[----:B------:R-:W-:Y:S02]  /*6cb0*/  @!P5 IADD3.X R91, R37, R159, R91, P1, P6 ;  /* 0x0000009f255bd210 */ /* 0x000fe40000fec45b */
[----:B------:R-:W-:Y:S02]  /*6cc0*/  LEA R138, P6, R92, R118, 0x1 ;  /* 0x000000765c8a7211 */ /* 0x000fe400078c08ff */
[----:B------:R-:W-:-:S02]  /*6cd0*/  LOP3.LUT R89, R89, R233, RZ, 0x3c, !PT ;  /* 0x000000e959597212 */ /* 0x000fc400078e3cff */
[-C--:B------:R-:W-:Y:S02]  /*6ce0*/  LEA.HI.X R139, R92, R119.reuse, R93, 0x1, P6 ;  /* 0x000000775c8b7211 */ /* 0x080fe400030f0c5d */
[----:B------:R-:W-:Y:S02]  /*6cf0*/  @!P5 LEA R140, P6, R90, R118, 0x1 ;  /* 0x000000765a8cd211 */ /* 0x000fe400078c08ff */
[----:B------:R-:W-:Y:S02]  /*6d00*/  ISETP.NE.AND P1, PT, R94, RZ, PT ;  /* 0x000000ff5e00720c */ /* 0x000fe40003f25270 */
[----:B------:R-:W-:Y:S02]  /*6d10*/  @!P5 LEA.HI.X R141, R90, R119, R91, 0x1, P6 ;  /* 0x000000775a8dd211 */ /* 0x000fe400030f0c5b */
[----:B------:R-:W-:Y:S02]  /*6d20*/  SHF.R.S32.HI R90, RZ, 0x1f, R88 ;  /* 0x0000001fff5a7819 */ /* 0x000fe40000011458 */
[----:B------:R-:W-:-:S02]  /*6d30*/  ISETP.GE.AND P6, PT, R212, R116, PT ;  /* 0x00000074d400720c */ /* 0x000fc40003fc6270 */
[----:B------:R-:W-:-:S04]  /*6d40*/  LEA.HI R88, R90, R88, RZ, 0x3 ;  /* 0x000000585a587211 */ /* 0x000fc800078f18ff */
[----:B------:R-:W-:-:S05]  /*6d50*/  SHF.R.S32.HI R88, RZ, 0x3, R88 ;  /* 0x00000003ff587819 */ /* 0x000fca0000011458 */
[----:B------:R-:W-:-:S05]  /*6d60*/  IMAD R88, R88, 0x1400, R234 ;  /* 0x0000140058587824 */ /* 0x000fca00078e02ea */
[----:B------:R-:W-:Y:S01]  /*6d70*/  IADD3 R89, R88, R89, RZ ;  /* 0x0000005958597210 */ /* 0x000fe20007ffe0ff */
[----:B------:R-:W-:-:S04]  /*6d80*/  IMAD R88, R17, 0x5000, R144 ;  /* 0x0000500011587824 */ /* 0x000fc800078e0290 */
[----:B------:R-:W-:Y:S02]  /*6d90*/  IMAD R92, R17, 0x5000, R89 ;  /* 0x00005000115c7824 */ /* 0x000fe400078e0259 */
[--C-:B------:R-:W-:Y:S02]  /*6da0*/  IMAD R88, R88, 0x2, R16.reuse ;  /* 0x0000000258587824 */ /* 0x100fe400078e0210 */
[----:B------:R-:W-:-:S04]  /*6db0*/  IMAD R92, R92, 0x2, R16 ;  /* 0x000000025c5c7824 */ /* 0x000fc800078e0210 */
[----:B------:R-:W0:Y:S04]  /*6dc0*/  LDS.128 R88, [R88+0x24400] ;  /* 0x0244000058587984 */ /* 0x000e280000000c00 */
[----:B------:R-:W2:Y:S01]  /*6dd0*/  LDS.128 R92, [R92+0x24400] ;  /* 0x024400005c5c7984 */ /* 0x000ea20000000c00 */
[----:B------:R-:W-:Y:S05]  /*6de0*/  @P6 BRA `(.L_x_533) ;  /* 0x0000000400706947 */ /* 0x000fea0003800000 */
[--C-:B------:R-:W-:Y:S01]  /*6df0*/  SHF.R.U64 R44, R44, 0x10, R45.reuse ;  /* 0x000000102c2c7819 */ /* 0x100fe2000000122d */
[----:B------:R-:W-:Y:S01]  /*6e00*/  HADD2.F32 R164, -RZ, R164.H0_H0 ;  /* 0x200000a4ffa47230 */ /* 0x000fe20000004100 */
[----:B------:R-:W-:Y:S01]  /*6e10*/  SHF.R.U32.HI R160, RZ, 0x10, R45 ;  /* 0x00000010ffa07819 */ /* 0x000fe2000001162d */
[----:B--2---:R-:W-:Y:S01]  /*6e20*/  HADD2.F32 R161, -RZ, R93.H0_H0 ;  /* 0x2000005dffa17230 */ /* 0x004fe20000004100 */
[--C-:B------:R-:W-:Y:S01]  /*6e30*/  SHF.R.U64 R45, R52, 0x10, R53.reuse ;  /* 0x00000010342d7819 */ /* 0x100fe20000001235 */
[----:B------:R-:W-:Y:S01]  /*6e40*/  HADD2.F32 R163, -RZ, R163.H0_H0 ;  /* 0x200000a3ffa37230 */ /* 0x000fe20000004100 */
[----:B------:R-:W-:Y:S01]  /*6e50*/  SHF.R.U32.HI R52, RZ, 0x10, R53 ;  /* 0x00000010ff347819 */ /* 0x000fe20000011635 */
[----:B------:R-:W-:Y:S01]  /*6e60*/  HADD2.F32 R93, -RZ, R93.H1_H1 ;  /* 0x3000005dff5d7230 */ /* 0x000fe20000004100 */
[--C-:B------:R-:W-:Y:S01]  /*6e70*/  SHF.R.U64 R46, R46, 0x10, R47.reuse ;  /* 0x000000102e2e7819 */ /* 0x100fe2000000122f */
[----:B------:R-:W-:Y:S01]  /*6e80*/  FMUL.FTZ R162, R161, R164 ;  /* 0x000000a4a1a27220 */ /* 0x000fe20000410000 */
[----:B------:R-:W-:Y:S01]  /*6e90*/  SHF.R.U32.HI R53, RZ, 0x10, R47 ;  /* 0x00000010ff357819 */ /* 0x000fe2000001162f */
[----:B------:R-:W-:Y:S01]  /*6ea0*/  HADD2.F32 R45, -RZ, R45.H0_H0 ;  /* 0x2000002dff2d7230 */ /* 0x000fe20000004100 */
[----:B------:R-:W-:-:S02]  /*6eb0*/  SHF.R.U64 R47, R54, 0x10, R55 ;  /* 0x00000010362f7819 */ /* 0x000fc40000001237 */
[----:B------:R-:W-:Y:S01]  /*6ec0*/  SHF.R.U32.HI R54, RZ, 0x10, R55 ;  /* 0x00000010ff367819 */ /* 0x000fe20000011637 */
[----:B------:R-:W-:Y:S01]  /*6ed0*/  HADD2.F32 R53, -RZ, R53.H0_H0 ;  /* 0x20000035ff357230 */ /* 0x000fe20000004100 */
[----:B0-----:R-:W-:Y:S01]  /*6ee0*/  MOV R55, R89 ;  /* 0x0000005900377202 */ /* 0x001fe20000000f00 */
[----:B------:R-:W-:Y:S02]  /*6ef0*/  IMAD.MOV.U32 R89, RZ, RZ, R92 ;  /* 0x000000ffff597224 */ /* 0x000fe400078e005c */
[----:B------:R-:W-:Y:S02]  /*6f00*/  IMAD.MOV.U32 R92, RZ, RZ, R90 ;  /* 0x000000ffff5c7224 */ /* 0x000fe400078e005a */
[----:B------:R-:W-:Y:S02]  /*6f10*/  HADD2.F32 R90, -RZ, R55.H0_H0 ;  /* 0x20000037ff5a7230 */ /* 0x000fe40000004100 */
[----:B------:R-:W-:Y:S02]  /*6f20*/  HADD2.F32 R54, -RZ, R54.H0_H0 ;  /* 0x20000036ff367230 */ /* 0x000fe40000004100 */
[----:B------:R-:W-:-:S02]  /*6f30*/  HADD2.F32 R47, -RZ, R47.H0_H0 ;  /* 0x2000002fff2f7230 */ /* 0x000fc40000004100 */
[C---:B------:R-:W-:Y:S01]  /*6f40*/  FMUL.FTZ R164, R90.reuse, R164 ;  /* 0x000000a45aa47220 */ /* 0x040fe20000410000 */
[-C--:B------:R-:W-:Y:S01]  /*6f50*/  FFMA.FTZ R90, R90, R163.reuse, -R162 ;  /* 0x000000a35a5a7223 */ /* 0x080fe200000108a2 */
[----:B------:R-:W-:Y:S02]  /*6f60*/  HADD2.F32 R162, -RZ, R52.H0_H0 ;  /* 0x20000034ffa27230 */ /* 0x000fe40000004100 */
[----:B------:R-:W-:Y:S01]  /*6f70*/  FFMA.FTZ R52, R161, R163, R164 ;  /* 0x000000a3a1347223 */ /* 0x000fe200000100a4 */
[----:B------:R-:W-:Y:S01]  /*6f80*/  HADD2.F32 R161, -RZ, R55.H1_H1 ;  /* 0x30000037ffa17230 */ /* 0x000fe20000004100 */
[----:B------:R-:W-:Y:S01]  /*6f90*/  MOV R55, R95 ;  /* 0x0000005f00377202 */ /* 0x000fe20000000f00 */
[----:B------:R-:W-:Y:S02]  /*6fa0*/  HADD2.F32 R163, -RZ, R160.H0_H0 ;  /* 0x200000a0ffa37230 */ /* 0x000fe40000004100 */
[----:B------:R-:W-:Y:S01]  /*6fb0*/  FMUL.FTZ R160, R93, R162 ;  /* 0x000000a25da07220 */ /* 0x000fe20000410000 */
[----:B------:R-:W-:-:S02]  /*6fc0*/  IMAD.MOV.U32 R95, RZ, RZ, R94 ;  /* 0x000000ffff5f7224 */ /* 0x000fc400078e005e */
[C---:B------:R-:W-:Y:S01]  /*6fd0*/  FMUL.FTZ R162, R161.reuse, R162 ;  /* 0x000000a2a1a27220 */ /* 0x040fe20000410000 */
[----:B------:R-:W-:Y:S02]  /*6fe0*/  HADD2.F32 R164, -RZ, R55.H1_H1 ;  /* 0x30000037ffa47230 */ /* 0x000fe40000004100 */
[-C--:B------:R-:W-:Y:S01]  /*6ff0*/  FFMA.FTZ R94, R161, R163.reuse, -R160 ;  /* 0x000000a3a15e7223 */ /* 0x080fe200000108a0 */
[----:B------:R-:W-:Y:S02]  /*7000*/  HADD2.F32 R160, -RZ, R181.H0_H0 ;  /* 0x200000b5ffa07230 */ /* 0x000fe40000004100 */
[----:B------:R-:W-:Y:S01]  /*7010*/  FFMA.FTZ R93, R93, R163, R162 ;  /* 0x000000a35d5d7223 */ /* 0x000fe200000100a2 */
[----:B------:R-:W-:Y:S02]  /*7020*/  HADD2.F32 R161, -RZ, R55.H0_H0 ;  /* 0x20000037ffa17230 */ /* 0x000fe40000004100 */
[----:B------:R-:W-:Y:S01]  /*7030*/  HADD2.F32 R162, -RZ, R165.H0_H0 ;  /* 0x200000a5ffa27230 */ /* 0x000fe20000004100 */
[----:B------:R-:W-:Y:S01]  /*7040*/  F2FP.F16.F32.PACK_AB R90, R94, R90 ;  /* 0x0000005a5e5a723e */ /* 0x000fe200000000ff */
[----:B------:R-:W-:-:S02]  /*7050*/  HADD2.F32 R163, -RZ, R91.H0_H0 ;  /* 0x2000005bffa37230 */ /* 0x000fc40000004100 */
[----:B------:R-:W-:Y:S01]  /*7060*/  FMUL.FTZ R55, R161, R160 ;  /* 0x000000a0a1377220 */ /* 0x000fe20000410000 */
[----:B------:R-:W-:Y:S01]  /*7070*/  HADD2.F32 R91, -RZ, R91.H1_H1 ;  /* 0x3000005bff5b7230 */ /* 0x000fe20000004100 */
[----:B------:R-:W-:Y:S01]  /*7080*/  F2FP.F16.F32.PACK_AB R93, R93, R52 ;  /* 0x000000345d5d723e */ /* 0x000fe200000000ff */
[C---:B------:R-:W-:Y:S01]  /*7090*/  FMUL.FTZ R160, R163.reuse, R160 ;  /* 0x000000a0a3a07220 */ /* 0x040fe20000410000 */
[----:B------:R-:W-:Y:S01]  /*70a0*/  FFMA.FTZ R55, R163, R162, -R55 ;  /* 0x000000a2a3377223 */ /* 0x000fe20000010837 */
[CC--:B------:R-:W-:Y:S01]  /*70b0*/  FMUL.FTZ R163, R164.reuse, R54.reuse ;  /* 0x00000036a4a37220 */ /* 0x0c0fe20000410000 */
[----:B------:R-:W-:Y:S01]  /*70c0*/  FMUL.FTZ R54, R91, R54 ;  /* 0x000000365b367220 */ /* 0x000fe20000410000 */
[----:B------:R-:W-:Y:S01]  /*70d0*/  FFMA.FTZ R160, R161, R162, R160 ;  /* 0x000000a2a1a07223 */ /* 0x000fe200000100a0 */
[----:B------:R-:W-:Y:S02]  /*70e0*/  HADD2.F32 R162, -RZ, R89.H0_H0 ;  /* 0x20000059ffa27230 */ /* 0x000fe40000004100 */
[-C--:B------:R-:W-:Y:S01]  /*70f0*/  FFMA.FTZ R163, R91, R53.reuse, -R163 ;  /* 0x000000355ba37223 */ /* 0x080fe200000108a3 */
[----:B------:R-:W-:Y:S01]  /*7100*/  FFMA.FTZ R54, R164, R53, R54 ;  /* 0x00000035a4367223 */ /* 0x000fe20000010036 */
[----:B------:R-:W-:-:S02]  /*7110*/  HADD2.F32 R53, -RZ, R181.H1_H1 ;  /* 0x300000b5ff357230 */ /* 0x000fc40000004100 */
[--C-:B------:R-:W-:Y:S01]  /*7120*/  HADD2.F32 R161, -RZ, R88.reuse.H0_H0 ;  /* 0x20000058ffa17230 */ /* 0x100fe20000004100 */
[----:B------:R-:W-:Y:S01]  /*7130*/  F2FP.F16.F32.PACK_AB R55, R163, R55 ;  /* 0x00000037a337723e */ /* 0x000fe200000000ff */
[----:B------:R-:W-:Y:S01]  /*7140*/  HADD2.F32 R89, -RZ, R89.H1_H1 ;  /* 0x30000059ff597230 */ /* 0x000fe20000004100 */
[----:B------:R-:W-:Y:S01]  /*7150*/  F2FP.F16.F32.PACK_AB R54, R54, R160 ;  /* 0x000000a03636723e */ /* 0x000fe200000000ff */
[----:B------:R-:W-:Y:S02]  /*7160*/  HADD2.F32 R88, -RZ, R88.H1_H1 ;  /* 0x30000058ff587230 */ /* 0x000fe40000004100 */
[----:B------:R-:W-:Y:S02]  /*7170*/  HADD2.F32 R91, -RZ, R165.H1_H1 ;  /* 0x300000a5ff5b7230 */ /* 0x000fe40000004100 */
[-C--:B------:R-:W-:Y:S01]  /*7180*/  FMUL.FTZ R165, R161, R53.reuse ;  /* 0x00000035a1a57220 */ /* 0x080fe20000410000 */
[----:B------:R-:W-:Y:S02]  /*7190*/  HADD2.F32 R164, -RZ, R44.H0_H0 ;  /* 0x2000002cffa47230 */ /* 0x000fe40000004100 */
[----:B------:R-:W-:Y:S01]  /*71a0*/  FMUL.FTZ R44, R162, R53 ;  /* 0x00000035a22c7220 */ /* 0x000fe20000410000 */
[-C--:B------:R-:W-:Y:S01]  /*71b0*/  FMUL.FTZ R53, R89, R45.reuse ;  /* 0x0000002d59357220 */ /* 0x080fe20000410000 */
[----:B------:R-:W-:Y:S01]  /*71c0*/  FMUL.FTZ R45, R88, R45 ;  /* 0x0000002d582d7220 */ /* 0x000fe20000410000 */
[-C--:B------:R-:W-:Y:S01]  /*71d0*/  FFMA.FTZ R165, R162, R91.reuse, R165 ;  /* 0x0000005ba2a57223 */ /* 0x080fe200000100a5 */
[----:B------:R-:W-:Y:S01]  /*71e0*/  FFMA.FTZ R44, R161, R91, -R44 ;  /* 0x0000005ba12c7223 */ /* 0x000fe2000001082c */
[----:B------:R-:W-:-:S02]  /*71f0*/  HADD2.F32 R161, -RZ, R95.H0_H0 ;  /* 0x2000005fffa17230 */ /* 0x000fc40000004100 */
[-C--:B------:R-:W-:Y:S01]  /*7200*/  FFMA.FTZ R89, R89, R164.reuse, R45 ;  /* 0x000000a459597223 */ /* 0x080fe2000001002d */
[----:B------:R-:W-:Y:S02]  /*7210*/  HADD2.F32 R45, -RZ, R179.H1_H1 ;  /* 0x300000b3ff2d7230 */ /* 0x000fe40000004100 */
[----:B------:R-:W-:Y:S01]  /*7220*/  FFMA.FTZ R53, R88, R164, -R53 ;  /* 0x000000a458357223 */ /* 0x000fe20000010835 */
[--C-:B------:R-:W-:Y:S02]  /*7230*/  HADD2.F32 R91, -RZ, R92.reuse.H0_H0 ;  /* 0x2000005cff5b7230 */ /* 0x100fe40000004100 */
[----:B------:R-:W-:Y:S01]  /*7240*/  HADD2.F32 R95, -RZ, R95.H1_H1 ;  /* 0x3000005fff5f7230 */ /* 0x000fe20000004100 */
[----:B------:R-:W-:Y:S01]  /*7250*/  F2FP.F16.F32.PACK_AB R165, R89, R165 ;  /* 0x000000a559a5723e */ /* 0x000fe200000000ff */
[----:B------:R-:W-:Y:S02]  /*7260*/  HADD2.F32 R92, -RZ, R92.H1_H1 ;  /* 0x3000005cff5c7230 */ /* 0x000fe40000004100 */
[----:B------:R-:W-:Y:S01]  /*7270*/  FMUL.FTZ R164, R91, R45 ;  /* 0x0000002d5ba47220 */ /* 0x000fe20000410000 */
[----:B------:R-:W-:-:S02]  /*7280*/  HADD2.F32 R162, -RZ, R46.H0_H0 ;  /* 0x2000002effa27230 */ /* 0x000fc40000004100 */
[----:B------:R-:W-:Y:S01]  /*7290*/  FMUL.FTZ R46, R161, R45 ;  /* 0x0000002da12e7220 */ /* 0x000fe20000410000 */
[----:B------:R-:W-:Y:S02]  /*72a0*/  HADD2.F32 R88, -RZ, R179.H0_H0 ;  /* 0x200000b3ff587230 */ /* 0x000fe40000004100 */
[-C--:B------:R-:W-:Y:S01]  /*72b0*/  FMUL.FTZ R45, R95, R47.reuse ;  /* 0x0000002f5f2d7220 */ /* 0x080fe20000410000 */
[C---:B------:R-:W-:Y:S01]  /*72c0*/  FMUL.FTZ R47, R92.reuse, R47 ;  /* 0x0000002f5c2f7220 */ /* 0x040fe20000410000 */
[----:B------:R-:W-:Y:S01]  /*72d0*/  F2FP.F16.F32.PACK_AB R44, R53, R44 ;  /* 0x0000002c352c723e */ /* 0x000fe200000000ff */
[-C--:B------:R-:W-:Y:S01]  /*72e0*/  FFMA.FTZ R46, R91, R88.reuse, -R46 ;  /* 0x000000585b2e7223 */ /* 0x080fe2000001082e */
[----:B------:R-:W-:Y:S01]  /*72f0*/  FFMA.FTZ R164, R161, R88, R164 ;  /* 0x00000058a1a47223 */ /* 0x000fe200000100a4 */
[-C--:B------:R-:W-:Y:S01]  /*7300*/  FFMA.FTZ R45, R92, R162.reuse, -R45 ;  /* 0x000000a25c2d7223 */ /* 0x080fe2000001082d */
[----:B------:R-:W-:Y:S01]  /*7310*/  FFMA.FTZ R47, R95, R162, R47 ;  /* 0x000000a25f2f7223 */ /* 0x000fe2000001002f */
[----:B------:R-:W-:Y:S01]  /*7320*/  MOV R89, R90 ;  /* 0x0000005a00597202 */ /* 0x000fe20000000f00 */
[----:B------:R-:W-:Y:S01]  /*7330*/  IMAD.MOV.U32 R88, RZ, RZ, R44 ;  /* 0x000000ffff587224 */ /* 0x000fe200078e002c */
[----:B------:R-:W-:Y:S01]  /*7340*/  MOV R91, R55 ;  /* 0x00000037005b7202 */ /* 0x000fe20000000f00 */
[----:B------:R-:W-:Y:S01]  /*7350*/  IMAD.MOV.U32 R92, RZ, RZ, R165 ;  /* 0x000000ffff5c7224 */ /* 0x000fe200078e00a5 */
[----:B------:R-:W-:Y:S01]  /*7360*/  F2FP.F16.F32.PACK_AB R45, R45, R46 ;  /* 0x0000002e2d2d723e */ /* 0x000fe200000000ff */
[----:B------:R-:W-:Y:S01]  /*7370*/  IMAD.MOV.U32 R95, RZ, RZ, R54 ;  /* 0x000000ffff5f7224 */ /* 0x000fe200078e0036 */
[----:B------:R-:W-:-:S03]  /*7380*/  F2FP.F16.F32.PACK_AB R47, R47, R164 ;  /* 0x000000a42f2f723e */ /* 0x000fc600000000ff */
[----:B------:R-:W-:Y:S02]  /*7390*/  IMAD.MOV.U32 R90, RZ, RZ, R45 ;  /* 0x000000ffff5a7224 */ /* 0x000fe400078e002d */
[----:B------:R-:W-:-:S07]  /*73a0*/  IMAD.MOV.U32 R94, RZ, RZ, R47 ;  /* 0x000000ffff5e7224 */ /* 0x000fce00078e002f */
.L_x_533:
[----:B------:R-:W-:Y:S05]  /*73b0*/  BSYNC B3 ;  /* 0x0000000000037941 */ /* 0x000fea0003800000 */
.L_x_532:
[----:B------:R-:W-:Y:S02]  /*73c0*/  ULDC.64 UR4, c[0x0][0x208] ;  /* 0x0000820000047ab9 */ /* 0x000fe40000000a00 */
[----:B0-----:R0:W-:Y:S04]  /*73d0*/  STG.E.128 desc[UR4][R138.64], R88 ;  /* 0x000000588a007986 */ /* 0x0011e8000c101d04 */
[----:B--2---:R0:W-:Y:S02]  /*73e0*/  @!P5 STG.E.128 desc[UR4][R140.64], R92 ;  /* 0x0000005c8c00d986 */ /* 0x0041e4000c101d04 */
.L_x_531:
[----:B------:R-:W-:Y:S05]  /*73f0*/  BSYNC B2 ;  /* 0x0000000000027941 */ /* 0x000fea0003800000 */
.L_x_530:
[----:B------:R-:W-:-:S13]  /*7400*/  ISETP.NE.AND P5, PT, R10, RZ, PT ;  /* 0x000000ff0a00720c */ /* 0x000fda0003fa5270 */
        /* <DEDUP_REMOVED lines=8> */
[----:B------:R-:W-:-:S04]  /*7490*/  LEA.HI.SX32 R45, R45, R12, 0x1c ;  /* 0x0000000c2d2d7211 */ /* 0x000fc800078fe2ff */
[----:B------:R-:W-:-:S04]  /*74a0*/  SHF.L.U32 R44, R45, 0x3, RZ ;  /* 0x000000032d2c7819 */ /* 0x000fc800000006ff */
[----:B------:R-:W-:-:S13]  /*74b0*/  ISETP.GE.AND P5, PT, R44, R145, PT ;  /* 0x000000912c00720c */ /* 0x000fda0003fa6270 */
[--C-:B------:R-:W-:Y:S02]  /*74c0*/  @!P5 SHF.R.S32.HI R53, RZ, 0x1f, R44.reuse ;  /* 0x0000001fff35d819 */ /* 0x100fe4000001142c */
[--C-:B------:R-:W-:Y:S02]  /*74d0*/  @!P5 IADD3 R136, P0, P6, R38, R136, R44.reuse ;  /* 0x000000882688d210 */ /* 0x100fe40007e1e02c */
[----:B------:R-:W-:Y:S02]  /*74e0*/  LOP3.LUT R44, R232, 0x38, R44, 0xf8, !PT ;  /* 0x00000038e82c7812 */ /* 0x000fe400078ef82c */
[----:B------:R-:W-:Y:S02]  /*74f0*/  @!P5 IADD3.X R159, R37, R159, R53, P0, P6 ;  /* 0x0000009f259fd210 */ /* 0x000fe400007ec435 */
[----:B0-----:R-:W-:Y:S02]  /*7500*/  LEA R88, P6, R47, R118, 0x1 ;  /* 0x000000762f587211 */ /* 0x001fe400078c08ff */
[----:B------:R-:W-:-:S02]  /*7510*/  LOP3.LUT R44, R44, R233, RZ, 0x3c, !PT ;  /* 0x000000e92c2c7212 */ /* 0x000fc400078e3cff */
[----:B------:R-:W-:Y:S01]  /*7520*/  LEA.HI.X R89, R47, R119, R46, 0x1, P6 ;  /* 0x000000772f597211 */ /* 0x000fe200030f0c2e */
[----:B------:R-:W-:Y:S01]  /*7530*/  IMAD R47, R17, 0x5000, R143 ;  /* 0x00005000112f7824 */ /* 0x000fe200078e028f */
[----:B------:R-:W-:Y:S02]  /*7540*/  SHF.R.S32.HI R46, RZ, 0x1f, R45 ;  /* 0x0000001fff2e7819 */ /* 0x000fe4000001142d */
[----:B------:R-:W-:Y:S02]  /*7550*/  ISETP.NE.AND P0, PT, R52, RZ, PT ;  /* 0x000000ff3400720c */ /* 0x000fe40003f05270 */
[----:B------:R-:W-:Y:S02]  /*7560*/  LEA.HI R45, R46, R45, RZ, 0x3 ;  /* 0x0000002d2e2d7211 */ /* 0x000fe400078f18ff */
[----:B------:R-:W-:Y:S02]  /*7570*/  @!P5 LEA R90, P6, R136, R118, 0x1 ;  /* 0x00000076885ad211 */ /* 0x000fe400078c08ff */
[----:B------:R-:W-:-:S02]  /*7580*/  SHF.R.S32.HI R45, RZ, 0x3, R45 ;  /* 0x00000003ff2d7819 */ /* 0x000fc4000001142d */
[----:B------:R-:W-:Y:S02]  /*7590*/  @!P5 LEA.HI.X R91, R136, R119, R159, 0x1, P6 ;  /* 0x00000077885bd211 */ /* 0x000fe400030f0c9f */
[----:B------:R-:W-:Y:S01]  /*75a0*/  ISETP.GE.AND P6, PT, R213, R116, PT ;  /* 0x00000074d500720c */ /* 0x000fe20003fc6270 */
[----:B------:R-:W-:-:S04]  /*75b0*/  IMAD R45, R45, 0x1400, R234 ;  /* 0x000014002d2d7824 */ /* 0x000fc800078e02ea */
[----:B------:R-:W-:-:S04]  /*75c0*/  IMAD.IADD R44, R45, 0x1, R44 ;  /* 0x000000012d2c7824 */ /* 0x000fc800078e022c */
[----:B------:R-:W-:Y:S02]  /*75d0*/  IMAD R45, R17, 0x5000, R44 ;  /* 0x00005000112d7824 */ /* 0x000fe400078e022c */
[----:B------:R-:W-:-:S03]  /*75e0*/  IMAD R44, R47, 0x2, R16 ;  /* 0x000000022f2c7824 */ /* 0x000fc600078e0210 */
[----:B------:R-:W-:-:S03]  /*75f0*/  LEA R52, R45, R16, 0x1 ;  /* 0x000000102d347211 */ /* 0x000fc600078e08ff */
[----:B------:R-:W0:Y:S04]  /*7600*/  LDS.128 R44, [R44+0x24400] ;  /* 0x024400002c2c7984 */ /* 0x000e280000000c00 */
[----:B------:R-:W2:Y:S01]  /*7610*/  LDS.128 R52, [R52+0x24400] ;  /* 0x0244000034347984 */ /* 0x000ea20000000c00 */
[----:B------:R-:W-:Y:S05]  /*7620*/  @P6 BRA `(.L_x_535) ;  /* 0x0000000400686947 */ /* 0x000fea0003800000 */
[--C-:B------:R-:W-:Y:S01]  /*7630*/  SHF.R.U64 R40, R40, 0x10, R41.reuse ;  /* 0x0000001028287819 */ /* 0x100fe20000001229 */
[----:B------:R-:W-:Y:S01]  /*7640*/  HADD2.F32 R93, -RZ, R178.H0_H0 ;  /* 0x200000b2ff5d7230 */ /* 0x000fe20000004100 */
[----:B------:R-:W-:Y:S02]  /*7650*/  SHF.R.U32.HI R92, RZ, 0x10, R41 ;  /* 0x00000010ff5c7819 */ /* 0x000fe40000011629 */
[--C-:B------:R-:W-:Y:S02]  /*7660*/  SHF.R.U64 R41, R48, 0x10, R49.reuse ;  /* 0x0000001030297819 */ /* 0x100fe40000001231 */
[----:B------:R-:W-:Y:S01]  /*7670*/  SHF.R.U32.HI R48, RZ, 0x10, R49 ;  /* 0x00000010ff307819 */ /* 0x000fe20000011631 */
[----:B------:R-:W-:Y:S01]  /*7680*/  HADD2.F32 R136, -RZ, R92.H0_H0 ;  /* 0x2000005cff887230 */ /* 0x000fe20000004100 */
[--C-:B------:R-:W-:Y:S01]  /*7690*/  SHF.R.U64 R49, R50, 0x10, R51.reuse ;  /* 0x0000001032317819 */ /* 0x100fe20000001233 */
[----:B------:R-:W-:Y:S01]  /*76a0*/  HADD2.F32 R41, -RZ, R41.H0_H0 ;  /* 0x20000029ff297230 */ /* 0x000fe20000004100 */
[----:B------:R-:W-:Y:S01]  /*76b0*/  SHF.R.U32.HI R50, RZ, 0x10, R51 ;  /* 0x00000010ff327819 */ /* 0x000fe20000011633 */
[----:B--2---:R-:W-:Y:S01]  /*76c0*/  IMAD.MOV.U32 R51, RZ, RZ, R53 ;  /* 0x000000ffff337224 */ /* 0x004fe200078e0035 */
[----:B------:R-:W-:Y:S01]  /*76d0*/  SHF.R.U64 R42, R42, 0x10, R43 ;  /* 0x000000102a2a7819 */ /* 0x000fe2000000122b */
[----:B------:R-:W-:Y:S01]  /*76e0*/  IMAD.MOV.U32 R53, RZ, RZ, R55 ;  /* 0x000000ffff357224 */ /* 0x000fe200078e0037 */
[----:B------:R-:W-:Y:S01]  /*76f0*/  MOV R55, R54 ;  /* 0x0000003600377202 */ /* 0x000fe20000000f00 */
[----:B------:R-:W-:Y:S01]  /*7700*/  HADD2.F32 R54, -RZ, R178.H1_H1 ;  /* 0x300000b2ff367230 */ /* 0x000fe20000004100 */
[----:B------:R-:W-:Y:S01]  /*7710*/  SHF.R.U32.HI R43, RZ, 0x10, R43 ;  /* 0x00000010ff2b7819 */ /* 0x000fe2000001162b */
[----:B------:R-:W-:-:S02]  /*7720*/  HADD2.F32 R94, -RZ, R51.H0_H0 ;  /* 0x20000033ff5e7230 */ /* 0x000fc40000004100 */
[----:B------:R-:W-:Y:S02]  /*7730*/  HADD2.F32 R95, -RZ, R51.H1_H1 ;  /* 0x30000033ff5f7230 */ /* 0x000fe40000004100 */
[--C-:B0-----:R-:W-:Y:S02]  /*7740*/  HADD2.F32 R51, -RZ, R45.reuse.H0_H0 ;  /* 0x2000002dff337230 */ /* 0x101fe40000004100 */
[-C--:B------:R-:W-:Y:S01]  /*7750*/  FMUL.FTZ R92, R94, R54.reuse ;  /* 0x000000365e5c7220 */ /* 0x080fe20000410000 */
[----:B------:R-:W-:Y:S02]  /*7760*/  HADD2.F32 R48, -RZ, R48.H0_H0 ;  /* 0x20000030ff307230 */ /* 0x000fe40000004100 */
[----:B------:R-:W-:Y:S02]  /*7770*/  HADD2.F32 R45, -RZ, R45.H1_H1 ;  /* 0x3000002dff2d7230 */ /* 0x000fe40000004100 */
[C---:B------:R-:W-:Y:S01]  /*7780*/  FMUL.FTZ R137, R51.reuse, R54 ;  /* 0x0000003633897220 */ /* 0x040fe20000410000 */
[----:B------:R-:W-:Y:S01]  /*7790*/  FFMA.FTZ R92, R51, R93, -R92 ;  /* 0x0000005d335c7223 */ /* 0x000fe2000001085c */
[----:B------:R-:W-:Y:S01]  /*77a0*/  FMUL.FTZ R54, R95, R48 ;  /* 0x000000305f367220 */ /* 0x000fe20000410000 */
[----:B------:R-:W-:-:S02]  /*77b0*/  HADD2.F32 R50, -RZ, R50.H0_H0 ;  /* 0x20000032ff327230 */ /* 0x000fc40000004100 */
[----:B------:R-:W-:Y:S01]  /*77c0*/  FFMA.FTZ R137, R94, R93, R137 ;  /* 0x0000005d5e897223 */ /* 0x000fe20000010089 */
[C---:B------:R-:W-:Y:S01]  /*77d0*/  FMUL.FTZ R48, R45.reuse, R48 ;  /* 0x000000302d307220 */ /* 0x040fe20000410000 */
[-C--:B------:R-:W-:Y:S01]  /*77e0*/  FFMA.FTZ R54, R45, R136.reuse, -R54 ;  /* 0x000000882d367223 */ /* 0x080fe20000010836 */
[--C-:B------:R-:W-:Y:S02]  /*77f0*/  HADD2.F32 R93, -RZ, R53.reuse.H0_H0 ;  /* 0x20000035ff5d7230 */ /* 0x100fe40000004100 */
[----:B------:R-:W-:Y:S02]  /*7800*/  HADD2.F32 R94, -RZ, R53.H1_H1 ;  /* 0x30000035ff5e7230 */ /* 0x000fe40000004100 */
[----:B------:R-:W-:Y:S01]  /*7810*/  FFMA.FTZ R48, R95, R136, R48 ;  /* 0x000000885f307223 */ /* 0x000fe20000010030 */
[----:B------:R-:W-:Y:S01]  /*7820*/  HADD2.F32 R45, -RZ, R177.H0_H0 ;  /* 0x200000b1ff2d7230 */ /* 0x000fe20000004100 */
[----:B------:R-:W-:Y:S01]  /*7830*/  F2FP.F16.F32.PACK_AB R54, R54, R92 ;  /* 0x0000005c3636723e */ /* 0x000fe200000000ff */
[----:B------:R-:W-:-:S02]  /*7840*/  HADD2.F32 R53, -RZ, R47.H0_H0 ;  /* 0x2000002fff357230 */ /* 0x000fc40000004100 */
[----:B------:R-:W-:Y:S02]  /*7850*/  HADD2.F32 R95, -RZ, R43.H0_H0 ;  /* 0x2000002bff5f7230 */ /* 0x000fe40000004100 */
[-C--:B------:R-:W-:Y:S01]  /*7860*/  FMUL.FTZ R43, R93, R45.reuse ;  /* 0x0000002d5d2b7220 */ /* 0x080fe20000410000 */
[----:B------:R-:W-:Y:S02]  /*7870*/  HADD2.F32 R51, -RZ, R177.H1_H1 ;  /* 0x300000b1ff337230 */ /* 0x000fe40000004100 */
[C---:B------:R-:W-:Y:S01]  /*7880*/  FMUL.FTZ R136, R53.reuse, R45 ;  /* 0x0000002d35887220 */ /* 0x040fe20000410000 */
[----:B------:R-:W-:Y:S02]  /*7890*/  HADD2.F32 R47, -RZ, R47.H1_H1 ;  /* 0x3000002fff2f7230 */ /* 0x000fe40000004100 */
[-C--:B------:R-:W-:Y:S01]  /*78a0*/  FMUL.FTZ R45, R94, R50.reuse ;  /* 0x000000325e2d7220 */ /* 0x080fe20000410000 */
[----:B------:R-:W-:Y:S02]  /*78b0*/  HADD2.F32 R49, -RZ, R49.H0_H0 ;  /* 0x20000031ff317230 */ /* 0x000fe40000004100 */
[-C--:B------:R-:W-:Y:S01]  /*78c0*/  FFMA.FTZ R43, R53, R51.reuse, -R43 ;  /* 0x00000033352b7223 */ /* 0x080fe2000001082b */
[----:B------:R-:W-:Y:S01]  /*78d0*/  FFMA.FTZ R136, R93, R51, R136 ;  /* 0x000000335d887223 */ /* 0x000fe20000010088 */
[C---:B------:R-:W-:Y:S01]  /*78e0*/  FMUL.FTZ R50, R47.reuse, R50 ;  /* 0x000000322f327220 */ /* 0x040fe20000410000 */
[----:B------:R-:W-:Y:S01]  /*78f0*/  FFMA.FTZ R45, R47, R95, -R45 ;  /* 0x0000005f2f2d7223 */ /* 0x000fe2000001082d */
[----:B------:R-:W-:Y:S01]  /*7900*/  HADD2.F32 R47, -RZ, R176.H0_H0 ;  /* 0x200000b0ff2f7230 */ /* 0x000fe20000004100 */
[----:B------:R-:W-:Y:S01]  /*7910*/  F2FP.F16.F32.PACK_AB R48, R48, R137 ;  /* 0x000000893030723e */ /* 0x000fe200000000ff */
[----:B------:R-:W-:-:S02]  /*7920*/  HADD2.F32 R93, -RZ, R52.H0_H0 ;  /* 0x20000034ff5d7230 */ /* 0x000fc40000004100 */
[----:B------:R-:W-:Y:S01]  /*7930*/  FFMA.FTZ R50, R94, R95, R50 ;  /* 0x0000005f5e327223 */ /* 0x000fe20000010032 */
[----:B------:R-:W-:Y:S01]  /*7940*/  HADD2.F32 R53, -RZ, R44.H0_H0 ;  /* 0x2000002cff357230 */ /* 0x000fe20000004100 */
[----:B------:R-:W-:Y:S01]  /*7950*/  F2FP.F16.F32.PACK_AB R43, R45, R43 ;  /* 0x0000002b2d2b723e */ /* 0x000fe200000000ff */
[----:B------:R-:W-:Y:S02]  /*7960*/  HADD2.F32 R52, -RZ, R52.H1_H1 ;  /* 0x30000034ff347230 */ /* 0x000fe40000004100 */
[----:B------:R-:W-:Y:S02]  /*7970*/  HADD2.F32 R44, -RZ, R44.H1_H1 ;  /* 0x3000002cff2c7230 */ /* 0x000fe40000004100 */
[-C--:B------:R-:W-:Y:S01]  /*7980*/  FMUL.FTZ R95, R53, R47.reuse ;  /* 0x0000002f355f7220 */ /* 0x080fe20000410000 */
[----:B------:R-:W-:Y:S02]  /*7990*/  HADD2.F32 R94, -RZ, R40.H0_H0 ;  /* 0x20000028ff5e7230 */ /* 0x000fe40000004100 */
[----:B------:R-:W-:Y:S01]  /*79a0*/  FMUL.FTZ R40, R93, R47 ;  /* 0x0000002f5d287220 */ /* 0x000fe20000410000 */
[----:B------:R-:W-:-:S02]  /*79b0*/  HADD2.F32 R51, -RZ, R176.H1_H1 ;  /* 0x300000b0ff337230 */ /* 0x000fc40000004100 */
[-C--:B------:R-:W-:Y:S01]  /*79c0*/  FMUL.FTZ R47, R52, R41.reuse ;  /* 0x00000029342f7220 */ /* 0x080fe20000410000 */
[----:B------:R-:W-:Y:S01]  /*79d0*/  FMUL.FTZ R41, R44, R41 ;  /* 0x000000292c297220 */ /* 0x000fe20000410000 */
[----:B------:R-:W-:Y:S01]  /*79e0*/  F2FP.F16.F32.PACK_AB R50, R50, R136 ;  /* 0x000000883232723e */ /* 0x000fe200000000ff */
[----:B------:R-:W-:Y:S02]  /*79f0*/  IMAD.MOV.U32 R45, RZ, RZ, R54 ;  /* 0x000000ffff2d7224 */ /* 0x000fe400078e0036 */
[-C--:B------:R-:W-:Y:S01]  /*7a00*/  FFMA.FTZ R40, R53, R51.reuse, -R40 ;  /* 0x0000003335287223 */ /* 0x080fe20000010828 */
[----:B------:R-:W-:Y:S01]  /*7a10*/  FFMA.FTZ R95, R93, R51, R95 ;  /* 0x000000335d5f7223 */ /* 0x000fe2000001005f */
[-C--:B------:R-:W-:Y:S01]  /*7a20*/  FFMA.FTZ R52, R52, R94.reuse, R41 ;  /* 0x0000005e34347223 */ /* 0x080fe20000010029 */
[----:B------:R-:W-:Y:S02]  /*7a30*/  HADD2.F32 R41, -RZ, R175.H0_H0 ;  /* 0x200000afff297230 */ /* 0x000fe40000004100 */
[----:B------:R-:W-:Y:S01]  /*7a40*/  FFMA.FTZ R47, R44, R94, -R47 ;  /* 0x0000005e2c2f7223 */ /* 0x000fe2000001082f */
[----:B------:R-:W-:-:S02]  /*7a50*/  HADD2.F32 R53, -RZ, R55.H0_H0 ;  /* 0x20000037ff357230 */ /* 0x000fc40000004100 */
[--C-:B------:R-:W-:Y:S01]  /*7a60*/  HADD2.F32 R51, -RZ, R46.reuse.H0_H0 ;  /* 0x2000002eff337230 */ /* 0x100fe20000004100 */
[----:B------:R-:W-:Y:S01]  /*7a70*/  F2FP.F16.F32.PACK_AB R52, R52, R95 ;  /* 0x0000005f3434723e */ /* 0x000fe200000000ff */
[----:B------:R-:W-:Y:S01]  /*7a80*/  HADD2.F32 R55, -RZ, R55.H1_H1 ;  /* 0x30000037ff377230 */ /* 0x000fe20000004100 */
[----:B------:R-:W-:Y:S01]  /*7a90*/  F2FP.F16.F32.PACK_AB R40, R47, R40 ;  /* 0x000000282f28723e */ /* 0x000fe200000000ff */
[----:B------:R-:W-:Y:S02]  /*7aa0*/  HADD2.F32 R46, -RZ, R46.H1_H1 ;  /* 0x3000002eff2e7230 */ /* 0x000fe40000004100 */
[-C--:B------:R-:W-:Y:S01]  /*7ab0*/  FMUL.FTZ R94, R51, R41.reuse ;  /* 0x00000029335e7220 */ /* 0x080fe20000410000 */
[----:B------:R-:W-:Y:S02]  /*7ac0*/  HADD2.F32 R93, -RZ, R42.H0_H0 ;  /* 0x2000002aff5d7230 */ /* 0x000fe40000004100 */
[----:B------:R-:W-:Y:S01]  /*7ad0*/  FMUL.FTZ R42, R53, R41 ;  /* 0x00000029352a7220 */ /* 0x000fe20000410000 */
[----:B------:R-:W-:-:S02]  /*7ae0*/  HADD2.F32 R44, -RZ, R175.H1_H1 ;  /* 0x300000afff2c7230 */ /* 0x000fc40000004100 */
[-C--:B------:R-:W-:Y:S01]  /*7af0*/  FMUL.FTZ R41, R55, R49.reuse ;  /* 0x0000003137297220 */ /* 0x080fe20000410000 */
[C---:B------:R-:W-:Y:S01]  /*7b00*/  FMUL.FTZ R49, R46.reuse, R49 ;  /* 0x000000312e317220 */ /* 0x040fe20000410000 */
[----:B------:R-:W-:Y:S02]  /*7b10*/  IMAD.MOV.U32 R47, RZ, RZ, R43 ;  /* 0x000000ffff2f7224 */ /* 0x000fe400078e002b */
[-C--:B------:R-:W-:Y:S01]  /*7b20*/  FFMA.FTZ R42, R51, R44.reuse, -R42 ;  /* 0x0000002c332a7223 */ /* 0x080fe2000001082a */
[-C--:B------:R-:W-:Y:S01]  /*7b30*/  FFMA.FTZ R41, R46, R93.reuse, -R41 ;  /* 0x0000005d2e297223 */ /* 0x080fe20000010829 */
[----:B------:R-:W-:Y:S01]  /*7b40*/  FFMA.FTZ R94, R53, R44, R94 ;  /* 0x0000002c355e7223 */ /* 0x000fe2000001005e */
[----:B------:R-:W-:Y:S01]  /*7b50*/  FFMA.FTZ R49, R55, R93, R49 ;  /* 0x0000005d37317223 */ /* 0x000fe20000010031 */
[----:B------:R-:W-:Y:S01]  /*7b60*/  IMAD.MOV.U32 R44, RZ, RZ, R40 ;  /* 0x000000ffff2c7224 */ /* 0x000fe200078e0028 */
[----:B------:R-:W-:Y:S01]  /*7b70*/  MOV R53, R48 ;  /* 0x0000003000357202 */ /* 0x000fe20000000f00 */
[----:B------:R-:W-:Y:S01]  /*7b80*/  IMAD.MOV.U32 R55, RZ, RZ, R50 ;  /* 0x000000ffff377224 */ /* 0x000fe200078e0032 */
[----:B------:R-:W-:-:S02]  /*7b90*/  F2FP.F16.F32.PACK_AB R41, R41, R42 ;  /* 0x0000002a2929723e */ /* 0x000fc400000000ff */
[----:B------:R-:W-:-:S03]  /*7ba0*/  F2FP.F16.F32.PACK_AB R49, R49, R94 ;  /* 0x0000005e3131723e */ /* 0x000fc600000000ff */
[----:B------:R-:W-:Y:S01]  /*7bb0*/  IMAD.MOV.U32 R46, RZ, RZ, R41 ;  /* 0x000000ffff2e7224 */ /* 0x000fe200078e0029 */
[----:B------:R-:W-:-:S07]  /*7bc0*/  MOV R54, R49 ;  /* 0x0000003100367202 */ /* 0x000fce0000000f00 */
.L_x_535:
[----:B------:R-:W-:Y:S05]  /*7bd0*/  BSYNC B2 ;  /* 0x0000000000027941 */ /* 0x000fea0003800000 */
.L_x_534:
[----:B------:R-:W-:Y:S02]  /*7be0*/  ULDC.64 UR4, c[0x0][0x208] ;  /* 0x0000820000047ab9 */ /* 0x000fe40000000a00 */
[----:B0-----:R3:W-:Y:S04]  /*7bf0*/  STG.E.128 desc[UR4][R88.64], R44 ;  /* 0x0000002c58007986 */ /* 0x0017e8000c101d04 */
[----:B--2---:R3:W-:Y:S02]  /*7c00*/  @!P5 STG.E.128 desc[UR4][R90.64], R52 ;  /* 0x000000345a00d986 */ /* 0x0047e4000c101d04 */
.L_x_529:
[----:B------:R-:W-:Y:S05]  /*7c10*/  BSYNC B1 ;  /* 0x0000000000017941 */ /* 0x000fea0003800000 */
.L_x_528:
[----:B------:R-:W-:Y:S04]  /*7c20*/  BSSY B1, `(.L_x_536) ;  /* 0x00000f8000017945 */ /* 0x000fe80003800000 */
[----:B------:R-:W-:Y:S05]  /*7c30*/  @P3 BRA `(.L_x_537) ;  /* 0x0000000c00d83947 */ /* 0x000fea0003800000 */
[----:B------:R-:W-:Y:S01]  /*7c40*/  ISETP.NE.AND P3, PT, R26, RZ, PT ;  /* 0x000000ff1a00720c */ /* 0x000fe20003f65270 */
[-C--:B--2---:R-:W-:Y:S01]  /*7c50*/  IMAD R40, R237, R122.reuse, RZ ;  /* 0x0000007aed287224 */ /* 0x084fe200078e02ff */
[----:B------:R-:W-:Y:S01]  /*7c60*/  BSSY B2, `(.L_x_538) ;  /* 0x000007a000027945 */ /* 0x000fe20003800000 */
[----:B------:R-:W-:-:S04]  /*7c70*/  IMAD.WIDE.U32 R48, R217, R122, R124 ;  /* 0x0000007ad9307225 */ /* 0x000fc800078e007c */
[----:B------:R-:W-:-:S04]  /*7c80*/  IMAD R41, R217, R123, R40 ;  /* 0x0000007bd9297224 */ /* 0x000fc800078e0228 */
[----:B---3--:R-:W-:Y:S02]  /*7c90*/  IMAD.IADD R54, R49, 0x1, R41 ;  /* 0x0000000131367824 */ /* 0x008fe400078e0229 */
[----:B------:R-:W-:Y:S05]  /*7ca0*/  @!P3 BRA `(.L_x_539) ;  /* 0x0000000400d4b947 */ /* 0x000fea0003800000 */
[----:B------:R-:W-:Y:S01]  /*7cb0*/  SEL R40, R120, R146, !P0 ;  /* 0x0000009278287207 */ /* 0x000fe20004000000 */
[----:B------:R-:W-:Y:S01]  /*7cc0*/  BSSY B3, `(.L_x_540) ;  /* 0x0000070000037945 */ /* 0x000fe20003800000 */
[----:B------:R-:W-:Y:S02]  /*7cd0*/  IADD3 R42, P3, P5, R38, R48, R13 ;  /* 0x00000030262a7210 */ /* 0x000fe40007d7e00d */
[----:B------:R-:W-:Y:S02]  /*7ce0*/  SHF.R.S32.HI R41, RZ, 0x1f, R40 ;  /* 0x0000001fff297819 */ /* 0x000fe40000011428 */
[----:B------:R-:W-:Y:S02]  /*7cf0*/  IADD3.X R43, R37, R54, R7, P3, P5 ;  /* 0x00000036252b7210 */ /* 0x000fe40001fea407 */
[----:B------:R-:W-:-:S04]  /*7d00*/  LEA.HI R41, R41, R40, RZ, 0x4 ;  /* 0x0000002829297211 */ /* 0x000fc800078f20ff */
[----:B------:R-:W-:-:S04]  /*7d10*/  LEA.HI.SX32 R44, R41, R14, 0x1c ;  /* 0x0000000e292c7211 */ /* 0x000fc800078fe2ff */
[----:B------:R-:W-:Y:S02]  /*7d20*/  SHF.L.U32 R45, R44, 0x3, RZ ;  /* 0x000000032c2d7819 */ /* 0x000fe400000006ff */
[----:B------:R-:W-:Y:S02]  /*7d30*/  SHF.R.S32.HI R47, RZ, 0x1f, R44 ;  /* 0x0000001fff2f7819 */ /* 0x000fe4000001142c */
[----:B------:R-:W-:Y:S02]  /*7d40*/  ISETP.GE.AND P3, PT, R45, R145, PT ;  /* 0x000000912d00720c */ /* 0x000fe40003f66270 */
[----:B------:R-:W-:-:S04]  /*7d50*/  LEA.HI R47, R47, R44, RZ, 0x3 ;  /* 0x0000002c2f2f7211 */ /* 0x000fc800078f18ff */
[----:B------:R-:W-:-:S05]  /*7d60*/  SHF.R.S32.HI R44, RZ, 0x3, R47 ;  /* 0x00000003ff2c7819 */ /* 0x000fca000001142f */
[----:B------:R-:W-:Y:S02]  /*7d70*/  IMAD R44, R44, 0x1400, R231 ;  /* 0x000014002c2c7824 */ /* 0x000fe400078e02e7 */
[--C-:B------:R-:W-:Y:S02]  /*7d80*/  @!P3 SHF.R.S32.HI R40, RZ, 0x1f, R45.reuse ;  /* 0x0000001fff28b819 */ /* 0x100fe4000001142d */
[--C-:B------:R-:W-:Y:S02]  /*7d90*/  @!P3 IADD3 R41, P5, P6, R38, R48, R45.reuse ;  /* 0x000000302629b210 */ /* 0x100fe40007ebe02d */
[----:B------:R-:W-:Y:S02]  /*7da0*/  LOP3.LUT R45, R227, 0x38, R45, 0xf8, !PT ;  /* 0x00000038e32d7812 */ /* 0x000fe400078ef82d */
[----:B------:R-:W-:Y:S02]  /*7db0*/  @!P3 IADD3.X R40, R37, R54, R40, P5, P6 ;  /* 0x000000362528b210 */ /* 0x000fe40002fec428 */
[----:B------:R-:W-:-:S02]  /*7dc0*/  LOP3.LUT R45, R45, R230, RZ, 0x3c, !PT ;  /* 0x000000e62d2d7212 */ /* 0x000fc400078e3cff */
[----:B------:R-:W-:-:S03]  /*7dd0*/  LEA R50, P5, R42, R118, 0x1 ;  /* 0x000000762a327211 */ /* 0x000fc600078a08ff */
[----:B------:R-:W-:Y:S01]  /*7de0*/  IMAD.IADD R44, R44, 0x1, R45 ;  /* 0x000000012c2c7824 */ /* 0x000fe200078e022d */
[-C--:B------:R-:W-:Y:S01]  /*7df0*/  LEA.HI.X R51, R42, R119.reuse, R43, 0x1, P5 ;  /* 0x000000772a337211 */ /* 0x080fe200028f0c2b */
[----:B------:R-:W-:Y:S01]  /*7e00*/  IMAD R45, R17, 0x5000, R142 ;  /* 0x00005000112d7824 */ /* 0x000fe200078e028e */
[----:B------:R-:W-:Y:S01]  /*7e10*/  @!P3 LEA R52, P5, R41, R118, 0x1 ;  /* 0x000000762934b211 */ /* 0x000fe200078a08ff */
[----:B------:R-:W-:Y:S02]  /*7e20*/  IMAD R47, R17, 0x5000, R44 ;  /* 0x00005000112f7824 */ /* 0x000fe400078e022c */
[----:B------:R-:W-:Y:S01]  /*7e30*/  IMAD R42, R45, 0x2, R16 ;  /* 0x000000022d2a7824 */ /* 0x000fe200078e0210 */
[----:B------:R-:W-:Y:S02]  /*7e40*/  @!P3 LEA.HI.X R53, R41, R119, R40, 0x1, P5 ;  /* 0x000000772935b211 */ /* 0x000fe400028f0c28 */
[----:B------:R-:W-:Y:S02]  /*7e50*/  LEA R47, R47, R16, 0x1 ;  /* 0x000000102f2f7211 */ /* 0x000fe400078e08ff */
[----:B------:R-:W-:Y:S01]  /*7e60*/  ISETP.GE.AND P5, PT, R212, R116, PT ;  /* 0x00000074d400720c */ /* 0x000fe20003fa6270 */
[----:B------:R-:W2:Y:S04]  /*7e70*/  LDS.128 R40, [R42+0x24400] ;  /* 0x024400002a287984 */ /* 0x000ea80000000c00 */
[----:B------:R-:W3:Y:S08]  /*7e80*/  LDS.128 R44, [R47+0x24400] ;  /* 0x024400002f2c7984 */ /* 0x000ef00000000c00 */
[----:B------:R-:W-:Y:S05]  /*7e90*/  @P5 BRA `(.L_x_541) ;  /* 0x0000000400485947 */ /* 0x000fea0003800000 */
[----:B------:R-:W-:Y:S01]  /*7ea0*/  SHF.R.U64 R55, R60, 0x10, R61 ;  /* 0x000000103c377819 */ /* 0x000fe2000000123d */
[--C-:B0--3--:R-:W-:Y:S01]  /*7eb0*/  HADD2.F32 R89, -RZ, R45.reuse.H0_H0 ;  /* 0x2000002dff597230 */ /* 0x109fe20000004100 */
[--C-:B------:R-:W-:Y:S01]  /*7ec0*/  SHF.R.U64 R60, R68, 0x10, R69.reuse ;  /* 0x00000010443c7819 */ /* 0x100fe20000001245 */
[----:B------:R-:W-:Y:S01]  /*7ed0*/  HADD2.F32 R90, -RZ, R45.H1_H1 ;  /* 0x3000002dff5a7230 */ /* 0x000fe20000004100 */
[----:B------:R-:W-:Y:S01]  /*7ee0*/  SHF.R.U32.HI R68, RZ, 0x10, R69 ;  /* 0x00000010ff447819 */ /* 0x000fe20000011645 */
[----:B------:R-:W-:Y:S01]  /*7ef0*/  HADD2.F32 R88, -RZ, R174.H0_H0 ;  /* 0x200000aeff587230 */ /* 0x000fe20000004100 */
[----:B------:R-:W-:Y:S01]  /*7f00*/  SHF.R.U32.HI R61, RZ, 0x10, R61 ;  /* 0x00000010ff3d7819 */ /* 0x000fe2000001163d */
[--C-:B--2---:R-:W-:Y:S01]  /*7f10*/  HADD2.F32 R45, -RZ, R41.reuse.H0_H0 ;  /* 0x20000029ff2d7230 */ /* 0x104fe20000004100 */
[--C-:B------:R-:W-:Y:S01]  /*7f20*/  SHF.R.U64 R69, R70, 0x10, R71.reuse ;  /* 0x0000001046457819 */ /* 0x100fe20000001247 */
[----:B------:R-:W-:Y:S01]  /*7f30*/  HADD2.F32 R68, -RZ, R68.H0_H0 ;  /* 0x20000044ff447230 */ /* 0x000fe20000004100 */
[----:B------:R-:W-:Y:S01]  /*7f40*/  SHF.R.U32.HI R70, RZ, 0x10, R71 ;  /* 0x00000010ff467819 */ /* 0x000fe20000011647 */
[----:B------:R-:W-:-:S02]  /*7f50*/  HADD2.F32 R41, -RZ, R41.H1_H1 ;  /* 0x30000029ff297230 */ /* 0x000fc40000004100 */
[-C--:B------:R-:W-:Y:S01]  /*7f60*/  FMUL.FTZ R92, R45, R88.reuse ;  /* 0x000000582d5c7220 */ /* 0x080fe20000410000 */
[----:B------:R-:W-:Y:S02]  /*7f70*/  HADD2.F32 R91, -RZ, R61.H0_H0 ;  /* 0x2000003dff5b7230 */ /* 0x000fe40000004100 */
[----:B------:R-:W-:Y:S01]  /*7f80*/  FMUL.FTZ R61, R89, R88 ;  /* 0x00000058593d7220 */ /* 0x000fe20000410000 */
[-C--:B------:R-:W-:Y:S01]  /*7f90*/  FMUL.FTZ R88, R90, R68.reuse ;  /* 0x000000445a587220 */ /* 0x080fe20000410000 */
[C---:B------:R-:W-:Y:S01]  /*7fa0*/  FMUL.FTZ R68, R41.reuse, R68 ;  /* 0x0000004429447220 */ /* 0x040fe20000410000 */
[--C-:B------:R-:W-:Y:S01]  /*7fb0*/  HADD2.F32 R71, -RZ, R173.reuse.H0_H0 ;  /* 0x200000adff477230 */ /* 0x100fe20000004100 */
[--C-:B------:R-:W-:Y:S01]  /*7fc0*/  SHF.R.U64 R62, R62, 0x10, R63.reuse ;  /* 0x000000103e3e7819 */ /* 0x100fe2000000123f */
[-C--:B------:R-:W-:Y:S01]  /*7fd0*/  FFMA.FTZ R88, R41, R91.reuse, -R88 ;  /* 0x0000005b29587223 */ /* 0x080fe20000010858 */
[----:B------:R-:W-:Y:S01]  /*7fe0*/  FFMA.FTZ R91, R90, R91, R68 ;  /* 0x0000005b5a5b7223 */ /* 0x000fe20000010044 */
[----:B------:R-:W-:Y:S01]  /*7ff0*/  HADD2.F32 R173, -RZ, R173.H1_H1 ;  /* 0x300000adffad7230 */ /* 0x000fe20000004100 */
[----:B------:R-:W-:Y:S01]  /*8000*/  SHF.R.U32.HI R63, RZ, 0x10, R63 ;  /* 0x00000010ff3f7819 */ /* 0x000fe2000001163f */
[----:B------:R-:W-:-:S02]  /*8010*/  HADD2.F32 R68, -RZ, R47.H0_H0 ;  /* 0x2000002fff447230 */ /* 0x000fc40000004100 */
[-C--:B------:R-:W-:Y:S01]  /*8020*/  FFMA.FTZ R61, R45, R71.reuse, -R61 ;  /* 0x000000472d3d7223 */ /* 0x080fe2000001083d */
[----:B------:R-:W-:Y:S02]  /*8030*/  HADD2.F32 R90, -RZ, R43.H0_H0 ;  /* 0x2000002bff5a7230 */ /* 0x000fe40000004100 */
[----:B------:R-:W-:Y:S01]  /*8040*/  FFMA.FTZ R92, R89, R71, R92 ;  /* 0x00000047595c7223 */ /* 0x000fe2000001005c */
[----:B------:R-:W-:Y:S02]  /*8050*/  HADD2.F32 R47, -RZ, R47.H1_H1 ;  /* 0x3000002fff2f7230 */ /* 0x000fe40000004100 */
[-C--:B------:R-:W-:Y:S01]  /*8060*/  FMUL.FTZ R45, R68, R173.reuse ;  /* 0x000000ad442d7220 */ /* 0x080fe20000410000 */
[----:B------:R-:W-:Y:S02]  /*8070*/  HADD2.F32 R70, -RZ, R70.H0_H0 ;  /* 0x20000046ff467230 */ /* 0x000fe40000004100 */
[----:B------:R-:W-:Y:S01]  /*8080*/  FMUL.FTZ R173, R90, R173 ;  /* 0x000000ad5aad7220 */ /* 0x000fe20000410000 */
[----:B------:R-:W-:Y:S01]  /*8090*/  HADD2.F32 R41, -RZ, R171.H1_H1 ;  /* 0x300000abff297230 */ /* 0x000fe20000004100 */
[----:B------:R-:W-:Y:S01]  /*80a0*/  F2FP.F16.F32.PACK_AB R61, R88, R61 ;  /* 0x0000003d583d723e */ /* 0x000fe200000000ff */
[----:B------:R-:W-:-:S02]  /*80b0*/  HADD2.F32 R43, -RZ, R43.H1_H1 ;  /* 0x3000002bff2b7230 */ /* 0x000fc40000004100 */
[-C--:B------:R-:W-:Y:S01]  /*80c0*/  FMUL.FTZ R136, R47, R70.reuse ;  /* 0x000000462f887220 */ /* 0x080fe20000410000 */
[----:B------:R-:W-:Y:S02]  /*80d0*/  HADD2.F32 R94, -RZ, R63.H0_H0 ;  /* 0x2000003fff5e7230 */ /* 0x000fe40000004100 */
[-C--:B------:R-:W-:Y:S01]  /*80e0*/  FFMA.FTZ R45, R90, R41.reuse, -R45 ;  /* 0x000000295a2d7223 */ /* 0x080fe2000001082d */
[----:B------:R-:W-:Y:S01]  /*80f0*/  FFMA.FTZ R173, R68, R41, R173 ;  /* 0x0000002944ad7223 */ /* 0x000fe200000100ad */
[C---:B------:R-:W-:Y:S01]  /*8100*/  FMUL.FTZ R70, R43.reuse, R70 ;  /* 0x000000462b467220 */ /* 0x040fe20000410000 */
[----:B------:R-:W-:Y:S02]  /*8110*/  HADD2.F32 R41, -RZ, R60.H0_H0 ;  /* 0x2000003cff297230 */ /* 0x000fe40000004100 */
[-C--:B------:R-:W-:Y:S01]  /*8120*/  FFMA.FTZ R136, R43, R94.reuse, -R136 ;  /* 0x0000005e2b887223 */ /* 0x080fe20000010888 */
[----:B------:R-:W-:Y:S02]  /*8130*/  HADD2.F32 R43, -RZ, R172.H0_H0 ;  /* 0x200000acff2b7230 */ /* 0x000fe40000004100 */
[----:B------:R-:W-:Y:S01]  /*8140*/  FFMA.FTZ R70, R47, R94, R70 ;  /* 0x0000005e2f467223 */ /* 0x000fe20000010046 */
[----:B------:R-:W-:-:S02]  /*8150*/  HADD2.F32 R60, -RZ, R44.H0_H0 ;  /* 0x2000002cff3c7230 */ /* 0x000fc40000004100 */
[----:B------:R-:W-:Y:S01]  /*8160*/  HADD2.F32 R68, -RZ, R40.H0_H0 ;  /* 0x20000028ff447230 */ /* 0x000fe20000004100 */
[----:B------:R-:W-:Y:S01]  /*8170*/  F2FP.F16.F32.PACK_AB R136, R136, R45 ;  /* 0x0000002d8888723e */ /* 0x000fe200000000ff */
[----:B------:R-:W-:Y:S02]  /*8180*/  HADD2.F32 R44, -RZ, R44.H1_H1 ;  /* 0x3000002cff2c7230 */ /* 0x000fe40000004100 */
[-C--:B------:R-:W-:Y:S01]  /*8190*/  FMUL.FTZ R63, R60, R43.reuse ;  /* 0x0000002b3c3f7220 */ /* 0x080fe20000410000 */
[----:B------:R-:W-:Y:S02]  /*81a0*/  HADD2.F32 R40, -RZ, R40.H1_H1 ;  /* 0x30000028ff287230 */ /* 0x000fe40000004100 */
[----:B------:R-:W-:Y:S01]  /*81b0*/  FMUL.FTZ R71, R68, R43 ;  /* 0x0000002b44477220 */ /* 0x000fe20000410000 */
[----:B------:R-:W-:Y:S02]  /*81c0*/  HADD2.F32 R55, -RZ, R55.H0_H0 ;  /* 0x20000037ff377230 */ /* 0x000fe40000004100 */
[----:B------:R-:W-:Y:S01]  /*81d0*/  FMUL.FTZ R43, R44, R41 ;  /* 0x000000292c2b7220 */ /* 0x000fe20000410000 */
[----:B------:R-:W-:-:S02]  /*81e0*/  HADD2.F32 R171, -RZ, R171.H0_H0 ;  /* 0x200000abffab7230 */ /* 0x000fc40000004100 */
[C---:B------:R-:W-:Y:S01]  /*81f0*/  FMUL.FTZ R47, R40.reuse, R41 ;  /* 0x00000029282f7220 */ /* 0x040fe20000410000 */
[----:B------:R-:W-:Y:S02]  /*8200*/  HADD2.F32 R174, -RZ, R174.H1_H1 ;  /* 0x300000aeffae7230 */ /* 0x000fe40000004100 */
[----:B------:R-:W-:Y:S01]  /*8210*/  FFMA.FTZ R41, R40, R55, -R43 ;  /* 0x0000003728297223 */ /* 0x000fe2000001082b */
[----:B------:R-:W-:Y:S02]  /*8220*/  HADD2.F32 R43, -RZ, R46.H0_H0 ;  /* 0x2000002eff2b7230 */ /* 0x000fe40000004100 */
[-C--:B------:R-:W-:Y:S01]  /*8230*/  FFMA.FTZ R68, R68, R171.reuse, -R63 ;  /* 0x000000ab44447223 */ /* 0x080fe2000001083f */
[----:B------:R-:W-:Y:S02]  /*8240*/  HADD2.F32 R69, -RZ, R69.H0_H0 ;  /* 0x20000045ff457230 */ /* 0x000fe40000004100 */
[----:B------:R-:W-:Y:S01]  /*8250*/  FFMA.FTZ R60, R60, R171, R71 ;  /* 0x000000ab3c3c7223 */ /* 0x000fe20000010047 */
[----:B------:R-:W-:-:S02]  /*8260*/  HADD2.F32 R63, -RZ, R42.H0_H0 ;  /* 0x2000002aff3f7230 */ /* 0x000fc40000004100 */
[----:B------:R-:W-:Y:S01]  /*8270*/  FFMA.FTZ R55, R44, R55, R47 ;  /* 0x000000372c377223 */ /* 0x000fe2000001002f */
[----:B------:R-:W-:Y:S02]  /*8280*/  HADD2.F32 R46, -RZ, R46.H1_H1 ;  /* 0x3000002eff2e7230 */ /* 0x000fe40000004100 */
[-C--:B------:R-:W-:Y:S01]  /*8290*/  FMUL.FTZ R40, R43, R174.reuse ;  /* 0x000000ae2b287220 */ /* 0x080fe20000410000 */
[----:B------:R-:W-:Y:S02]  /*82a0*/  HADD2.F32 R42, -RZ, R42.H1_H1 ;  /* 0x3000002aff2a7230 */ /* 0x000fe40000004100 */
[----:B------:R-:W-:Y:S01]  /*82b0*/  FMUL.FTZ R174, R63, R174 ;  /* 0x000000ae3fae7220 */ /* 0x000fe20000410000 */
[----:B------:R-:W-:Y:S02]  /*82c0*/  HADD2.F32 R172, -RZ, R172.H1_H1 ;  /* 0x300000acffac7230 */ /* 0x000fe40000004100 */
[----:B------:R-:W-:Y:S01]  /*82d0*/  FMUL.FTZ R71, R46, R69 ;  /* 0x000000452e477220 */ /* 0x000fe20000410000 */
[----:B------:R-:W-:-:S02]  /*82e0*/  HADD2.F32 R47, -RZ, R62.H0_H0 ;  /* 0x2000003eff2f7230 */ /* 0x000fc40000004100 */
[----:B------:R-:W-:Y:S01]  /*82f0*/  FMUL.FTZ R69, R42, R69 ;  /* 0x000000452a457220 */ /* 0x000fe20000410000 */
[----:B------:R-:W-:Y:S01]  /*8300*/  F2FP.F16.F32.PACK_AB R45, R91, R92 ;  /* 0x0000005c5b2d723e */ /* 0x000fe200000000ff */
[-C--:B------:R-:W-:Y:S01]  /*8310*/  FFMA.FTZ R43, R43, R172.reuse, R174 ;  /* 0x000000ac2b2b7223 */ /* 0x080fe200000100ae */
[----:B------:R-:W-:Y:S01]  /*8320*/  FFMA.FTZ R63, R63, R172, -R40 ;  /* 0x000000ac3f3f7223 */ /* 0x000fe20000010828 */
[-C--:B------:R-:W-:Y:S01]  /*8330*/  FFMA.FTZ R46, R46, R47.reuse, R69 ;  /* 0x0000002f2e2e7223 */ /* 0x080fe20000010045 */
[----:B------:R-:W-:Y:S01]  /*8340*/  FFMA.FTZ R42, R42, R47, -R71 ;  /* 0x0000002f2a2a7223 */ /* 0x000fe20000010847 */
[----:B------:R-:W-:Y:S01]  /*8350*/  F2FP.F16.F32.PACK_AB R40, R41, R68 ;  /* 0x000000442928723e */ /* 0x000fe200000000ff */
[----:B------:R-:W-:Y:S01]  /*8360*/  IMAD.MOV.U32 R41, RZ, RZ, R61 ;  /* 0x000000ffff297224 */ /* 0x000fe200078e003d */
[----:B------:R-:W-:Y:S02]  /*8370*/  F2FP.F16.F32.PACK_AB R47, R70, R173 ;  /* 0x000000ad462f723e */ /* 0x000fe400000000ff */
[----:B------:R-:W-:Y:S01]  /*8380*/  F2FP.F16.F32.PACK_AB R46, R46, R43 ;  /* 0x0000002b2e2e723e */ /* 0x000fe200000000ff */
[----:B------:R-:W-:Y:S01]  /*8390*/  IMAD.MOV.U32 R43, RZ, RZ, R136 ;  /* 0x000000ffff2b7224 */ /* 0x000fe200078e0088 */
[----:B------:R-:W-:-:S02]  /*83a0*/  F2FP.F16.F32.PACK_AB R44, R55, R60 ;  /* 0x0000003c372c723e */ /* 0x000fc400000000ff */
[----:B------:R-:W-:-:S07]  /*83b0*/  F2FP.F16.F32.PACK_AB R42, R42, R63 ;  /* 0x0000003f2a2a723e */ /* 0x000fce00000000ff */
.L_x_541:
[----:B------:R-:W-:Y:S05]  /*83c0*/  BSYNC B3 ;  /* 0x0000000000037941 */ /* 0x000fea0003800000 */
.L_x_540:
[----:B------:R-:W-:Y:S02]  /*83d0*/  ULDC.64 UR4, c[0x0][0x208] ;  /* 0x0000820000047ab9 */ /* 0x000fe40000000a00 */
[----:B--2---:R2:W-:Y:S04]  /*83e0*/  STG.E.128 desc[UR4][R50.64], R40 ;  /* 0x0000002832007986 */ /* 0x0045e8000c101d04 */
[----:B---3--:R2:W-:Y:S02]  /*83f0*/  @!P3 STG.E.128 desc[UR4][R52.64], R44 ;  /* 0x0000002c3400b986 */ /* 0x0085e4000c101d04 */
.L_x_539:
[----:B------:R-:W-:Y:S05]  /*8400*/  BSYNC B2 ;  /* 0x0000000000027941 */ /* 0x000fea0003800000 */
.L_x_538:
[----:B------:R-:W-:-:S13]  /*8410*/  ISETP.NE.AND P3, PT, R10, RZ, PT ;  /* 0x000000ff0a00720c */ /* 0x000fda0003f65270 */
[----:B------:R-:W-:Y:S05]  /*8420*/  @!P3 BRA `(.L_x_537) ;  /* 0x0000000400dcb947 */ /* 0x000fea0003800000 */
[----:B--2---:R-:W-:Y:S01]  /*8430*/  SEL R40, R120, R146, !P1 ;  /* 0x0000009278287207 */ /* 0x004fe20004800000 */
        /* <DEDUP_REMOVED lines=9> */
[----:B------:R-:W-:Y:S02]  /*84d0*/  LEA.HI R46, R46, R41, RZ, 0x3 ;  /* 0x000000292e2e7211 */ /* 0x000fe400078f18ff */
[----:B------:R-:W-:Y:S02]  /*84e0*/  LOP3.LUT R41, R227, 0x38, R40, 0xf8, !PT ;  /* 0x00000038e3297812 */ /* 0x000fe400078ef828 */
[----:B------:R-:W-:-:S02]  /*84f0*/  SHF.R.S32.HI R46, RZ, 0x3, R46 ;  /* 0x00000003ff2e7819 */ /* 0x000fc4000001142e */
[----:B------:R-:W-:-:S05]  /*8500*/  LOP3.LUT R41, R41, R230, RZ, 0x3c, !PT ;  /* 0x000000e629297212 */ /* 0x000fca00078e3cff */
[--C-:B------:R-:W-:Y:S02]  /*8510*/  @!P3 SHF.R.S32.HI R43, RZ, 0x1f, R40.reuse ;  /* 0x0000001fff2bb819 */ /* 0x100fe40000011428 */
[----:B------:R-:W-:Y:S01]  /*8520*/  @!P3 IADD3 R42, P5, P6, R38, R48, R40 ;  /* 0x00000030262ab210 */ /* 0x000fe20007ebe028 */
[----:B------:R-:W-:-:S03]  /*8530*/  IMAD R40, R46, 0x1400, R231 ;  /* 0x000014002e287824 */ /* 0x000fc600078e02e7 */
[----:B------:R-:W-:Y:S01]  /*8540*/  @!P3 IADD3.X R54, R37, R54, R43, P5, P6 ;  /* 0x000000362536b210 */ /* 0x000fe20002fec42b */
[----:B------:R-:W-:Y:S01]  /*8550*/  IMAD.IADD R40, R40, 0x1, R41 ;  /* 0x0000000128287824 */ /* 0x000fe200078e0229 */
[CC--:B------:R-:W-:Y:S01]  /*8560*/  LEA R48, P5, R44.reuse, R118.reuse, 0x1 ;  /* 0x000000762c307211 */ /* 0x0c0fe200078a08ff */
[C---:B------:R-:W-:Y:S02]  /*8570*/  IMAD R41, R17.reuse, 0x5000, R135 ;  /* 0x0000500011297824 */ /* 0x040fe400078e0287 */
[----:B------:R-:W-:Y:S01]  /*8580*/  IMAD R43, R17, 0x5000, R40 ;  /* 0x00005000112b7824 */ /* 0x000fe200078e0228 */
[----:B------:R-:W-:Y:S01]  /*8590*/  LEA.HI.X R49, R44, R119, R45, 0x1, P5 ;  /* 0x000000772c317211 */ /* 0x000fe200028f0c2d */
[----:B------:R-:W-:Y:S01]  /*85a0*/  IMAD R41, R41, 0x2, R16 ;  /* 0x0000000229297824 */ /* 0x000fe200078e0210 */
[----:B------:R-:W-:Y:S02]  /*85b0*/  @!P3 LEA R50, P5, R42, R118, 0x1 ;  /* 0x000000762a32b211 */ /* 0x000fe400078a08ff */
[----:B------:R-:W-:-:S02]  /*85c0*/  LEA R44, R43, R16, 0x1 ;  /* 0x000000102b2c7211 */ /* 0x000fc400078e08ff */
[----:B------:R-:W-:Y:S02]  /*85d0*/  @!P3 LEA.HI.X R51, R42, R119, R54, 0x1, P5 ;  /* 0x000000772a33b211 */ /* 0x000fe400028f0c36 */
[----:B------:R-:W2:Y:S01]  /*85e0*/  LDS.128 R40, [R41+0x24400] ;  /* 0x0244000029287984 */ /* 0x000ea20000000c00 */
[----:B------:R-:W-:-:S03]  /*85f0*/  ISETP.GE.AND P5, PT, R213, R116, PT ;  /* 0x00000074d500720c */ /* 0x000fc60003fa6270 */
[----:B------:R-:W3:Y:S10]  /*8600*/  LDS.128 R44, [R44+0x24400] ;  /* 0x024400002c2c7984 */ /* 0x000ef40000000c00 */
[----:B------:R-:W-:Y:S05]  /*8610*/  @P5 BRA `(.L_x_543) ;  /* 0x0000000400505947 */ /* 0x000fea0003800000 */
[----:B------:R-:W-:Y:S01]  /*8620*/  SHF.R.U64 R52, R56, 0x10, R57 ;  /* 0x0000001038347819 */ /* 0x000fe20000001239 */
[----:B---3--:R-:W-:Y:S01]  /*8630*/  IMAD.MOV.U32 R56, RZ, RZ, R45 ;  /* 0x000000ffff387224 */ /* 0x008fe200078e002d */
[----:B------:R-:W-:Y:S01]  /*8640*/  SHF.R.U32.HI R61, RZ, 0x10, R65 ;  /* 0x00000010ff3d7819 */ /* 0x000fe20000011641 */
[----:B--2---:R-:W-:Y:S01]  /*8650*/  IMAD.MOV.U32 R45, RZ, RZ, R43 ;  /* 0x000000ffff2d7224 */ /* 0x004fe200078e002b */
[----:B------:R-:W-:Y:S01]  /*8660*/  SHF.R.U32.HI R63, RZ, 0x10, R57 ;  /* 0x00000010ff3f7819 */ /* 0x000fe20000011639 */
[----:B------:R-:W-:Y:S01]  /*8670*/  HADD2.F32 R43, -RZ, R41.H0_H0 ;  /* 0x20000029ff2b7230 */ /* 0x000fe20000004100 */
[----:B------:R-:W-:Y:S01]  /*8680*/  MOV R57, R47 ;  /* 0x0000002f00397202 */ /* 0x000fe20000000f00 */
[--C-:B------:R-:W-:Y:S01]  /*8690*/  HADD2.F32 R47, -RZ, R56.reuse.H0_H0 ;  /* 0x20000038ff2f7230 */ /* 0x100fe20000004100 */
[----:B------:R-:W-:Y:S01]  /*86a0*/  SHF.R.U64 R54, R64, 0x10, R65 ;  /* 0x0000001040367819 */ /* 0x000fe20000001241 */
[----:B------:R-:W-:Y:S01]  /*86b0*/  HADD2.F32 R60, -RZ, R56.H1_H1 ;  /* 0x30000038ff3c7230 */ /* 0x000fe20000004100 */
[--C-:B------:R-:W-:Y:S01]  /*86c0*/  SHF.R.U64 R53, R58, 0x10, R59.reuse ;  /* 0x000000103a357819 */ /* 0x100fe2000000123b */
[----:B------:R-:W-:Y:S01]  /*86d0*/  HADD2.F32 R61, -RZ, R61.H0_H0 ;  /* 0x2000003dff3d7230 */ /* 0x000fe20000004100 */
[----:B------:R-:W-:Y:S01]  /*86e0*/  SHF.R.U32.HI R58, RZ, 0x10, R59 ;  /* 0x00000010ff3a7819 */ /* 0x000fe2000001163b */
[----:B------:R-:W-:Y:S01]  /*86f0*/  HADD2.F32 R64, -RZ, R170.H1_H1 ;  /* 0x300000aaff407230 */ /* 0x000fe20000004100 */
[--C-:B------:R-:W-:Y:S01]  /*8700*/  SHF.R.U64 R55, R66, 0x10, R67.reuse ;  /* 0x0000001042377819 */ /* 0x100fe20000001243 */
[----:B------:R-:W-:Y:S01]  /*8710*/  HADD2.F32 R56, -RZ, R41.H1_H1 ;  /* 0x30000029ff387230 */ /* 0x000fe20000004100 */
[----:B------:R-:W-:Y:S01]  /*8720*/  SHF.R.U32.HI R66, RZ, 0x10, R67 ;  /* 0x00000010ff427819 */ /* 0x000fe20000011643 */
[----:B------:R-:W-:-:S02]  /*8730*/  HADD2.F32 R59, -RZ, R63.H0_H0 ;  /* 0x2000003fff3b7230 */ /* 0x000fc40000004100 */
[-C--:B------:R-:W-:Y:S01]  /*8740*/  FMUL.FTZ R63, R60, R61.reuse ;  /* 0x0000003d3c3f7220 */ /* 0x080fe20000410000 */
[----:B------:R-:W-:Y:S02]  /*8750*/  HADD2.F32 R62, -RZ, R168.H1_H1 ;  /* 0x300000a8ff3e7230 */ /* 0x000fe40000004100 */
[-C--:B------:R-:W-:Y:S01]  /*8760*/  FMUL.FTZ R68, R47, R64.reuse ;  /* 0x000000402f447220 */ /* 0x080fe20000410000 */
[C---:B------:R-:W-:Y:S01]  /*8770*/  FMUL.FTZ R61, R56.reuse, R61 ;  /* 0x0000003d383d7220 */ /* 0x040fe20000410000 */
[C---:B------:R-:W-:Y:S01]  /*8780*/  FMUL.FTZ R64, R43.reuse, R64 ;  /* 0x000000402b407220 */ /* 0x040fe20000410000 */
[-C--:B------:R-:W-:Y:S01]  /*8790*/  FFMA.FTZ R56, R56, R59.reuse, -R63 ;  /* 0x0000003b38387223 */ /* 0x080fe2000001083f */
[-C--:B------:R-:W-:Y:S01]  /*87a0*/  FFMA.FTZ R41, R43, R62.reuse, -R68 ;  /* 0x0000003e2b297223 */ /* 0x080fe20000010844 */
[----:B------:R-:W-:Y:S01]  /*87b0*/  FFMA.FTZ R60, R60, R59, R61 ;  /* 0x0000003b3c3c7223 */ /* 0x000fe2000001003d */
[----:B------:R-:W-:Y:S01]  /*87c0*/  FFMA.FTZ R43, R47, R62, R64 ;  /* 0x0000003e2f2b7223 */ /* 0x000fe20000010040 */
[----:B------:R-:W-:-:S02]  /*87d0*/  HADD2.F32 R68, -RZ, R169.H1_H1 ;  /* 0x300000a9ff447230 */ /* 0x000fc40000004100 */
[--C-:B------:R-:W-:Y:S01]  /*87e0*/  HADD2.F32 R59, -RZ, R57.reuse.H0_H0 ;  /* 0x20000039ff3b7230 */ /* 0x100fe20000004100 */
[----:B------:R-:W-:Y:S01]  /*87f0*/  F2FP.F16.F32.PACK_AB R41, R56, R41 ;  /* 0x000000293829723e */ /* 0x000fe200000000ff */
[----:B------:R-:W-:Y:S02]  /*8800*/  HADD2.F32 R62, -RZ, R57.H1_H1 ;  /* 0x30000039ff3e7230 */ /* 0x000fe40000004100 */
[--C-:B------:R-:W-:Y:S02]  /*8810*/  HADD2.F32 R47, -RZ, R45.reuse.H0_H0 ;  /* 0x2000002dff2f7230 */ /* 0x100fe40000004100 */
[----:B------:R-:W-:Y:S02]  /*8820*/  HADD2.F32 R66, -RZ, R66.H0_H0 ;  /* 0x20000042ff427230 */ /* 0x000fe40000004100 */
[----:B------:R-:W-:Y:S02]  /*8830*/  HADD2.F32 R57, -RZ, R45.H1_H1 ;  /* 0x3000002dff397230 */ /* 0x000fe40000004100 */
[----:B------:R-:W-:-:S02]  /*8840*/  HADD2.F32 R64, -RZ, R167.H1_H1 ;  /* 0x300000a7ff407230 */ /* 0x000fc40000004100 */
[C---:B------:R-:W-:Y:S01]  /*8850*/  FMUL.FTZ R70, R62.reuse, R66 ;  /* 0x000000423e467220 */ /* 0x040fe20000410000 */
[----:B------:R-:W-:Y:S02]  /*8860*/  HADD2.F32 R61, -RZ, R58.H0_H0 ;  /* 0x2000003aff3d7230 */ /* 0x000fe40000004100 */
[-C--:B------:R-:W-:Y:S01]  /*8870*/  FMUL.FTZ R58, R59, R68.reuse ;  /* 0x000000443b3a7220 */ /* 0x080fe20000410000 */
[----:B------:R-:W-:Y:S01]  /*8880*/  FMUL.FTZ R68, R47, R68 ;  /* 0x000000442f447220 */ /* 0x000fe20000410000 */
[----:B------:R-:W-:Y:S01]  /*8890*/  FMUL.FTZ R63, R57, R66 ;  /* 0x00000042393f7220 */ /* 0x000fe20000410000 */
[----:B------:R-:W-:Y:S02]  /*88a0*/  HADD2.F32 R52, -RZ, R52.H0_H0 ;  /* 0x20000034ff347230 */ /* 0x000fe40000004100 */
[-C--:B------:R-:W-:Y:S01]  /*88b0*/  FFMA.FTZ R45, R47, R64.reuse, -R58 ;  /* 0x000000402f2d7223 */ /* 0x080fe2000001083a */
[----:B------:R-:W-:Y:S01]  /*88c0*/  FFMA.FTZ R47, R59, R64, R68 ;  /* 0x000000403b2f7223 */ /* 0x000fe20000010044 */
[-C--:B------:R-:W-:Y:S01]  /*88d0*/  FFMA.FTZ R58, R57, R61.reuse, -R70 ;  /* 0x0000003d393a7223 */ /* 0x080fe20000010846 */
[----:B------:R-:W-:Y:S01]  /*88e0*/  FFMA.FTZ R62, R62, R61, R63 ;  /* 0x0000003d3e3e7223 */ /* 0x000fe2000001003f */
[----:B------:R-:W-:-:S02]  /*88f0*/  HADD2.F32 R57, -RZ, R44.H0_H0 ;  /* 0x2000002cff397230 */ /* 0x000fc40000004100 */
[----:B------:R-:W-:Y:S01]  /*8900*/  HADD2.F32 R59, -RZ, R44.H1_H1 ;  /* 0x3000002cff3b7230 */ /* 0x000fe20000004100 */
[----:B------:R-:W-:Y:S01]  /*8910*/  F2FP.F16.F32.PACK_AB R58, R58, R45 ;  /* 0x0000002d3a3a723e */ /* 0x000fe200000000ff */
[----:B------:R-:W-:Y:S01]  /*8920*/  HADD2.F32 R61, -RZ, R54.H0_H0 ;  /* 0x20000036ff3d7230 */ /* 0x000fe20000004100 */
[----:B------:R-:W-:Y:S01]  /*8930*/  F2FP.F16.F32.PACK_AB R45, R60, R43 ;  /* 0x0000002b3c2d723e */ /* 0x000fe200000000ff */
[----:B------:R-:W-:Y:S01]  /*8940*/  HADD2.F32 R44, -RZ, R40.H1_H1 ;  /* 0x30000028ff2c7230 */ /* 0x000fe20000004100 */
[----:B------:R-:W-:Y:S01]  /*8950*/  F2FP.F16.F32.PACK_AB R47, R62, R47 ;  /* 0x0000002f3e2f723e */ /* 0x000fe200000000ff */
[----:B------:R-:W-:Y:S02]  /*8960*/  HADD2.F32 R170, -RZ, R170.H0_H0 ;  /* 0x200000aaffaa7230 */ /* 0x000fe40000004100 */
[-C--:B------:R-:W-:Y:S01]  /*8970*/  FMUL.FTZ R65, R59, R61.reuse ;  /* 0x0000003d3b417220 */ /* 0x080fe20000410000 */
[----:B------:R-:W-:Y:S02]  /*8980*/  HADD2.F32 R54, -RZ, R40.H0_H0 ;  /* 0x20000028ff367230 */ /* 0x000fe40000004100 */
[----:B------:R-:W-:Y:S01]  /*8990*/  FMUL.FTZ R64, R44, R61 ;  /* 0x0000003d2c407220 */ /* 0x000fe20000410000 */
[----:B------:R-:W-:-:S02]  /*89a0*/  HADD2.F32 R168, -RZ, R168.H0_H0 ;  /* 0x200000a8ffa87230 */ /* 0x000fc40000004100 */
[----:B------:R-:W-:Y:S01]  /*89b0*/  FFMA.FTZ R65, R44, R52, -R65 ;  /* 0x000000342c417223 */ /* 0x000fe20000010841 */
[----:B------:R-:W-:Y:S01]  /*89c0*/  FMUL.FTZ R63, R57, R170 ;  /* 0x000000aa393f7220 */ /* 0x000fe20000410000 */
[----:B------:R-:W-:Y:S01]  /*89d0*/  FFMA.FTZ R59, R59, R52, R64 ;  /* 0x000000343b3b7223 */ /* 0x000fe20000010040 */
[----:B------:R-:W-:Y:S02]  /*89e0*/  HADD2.F32 R52, -RZ, R46.H0_H0 ;  /* 0x2000002eff347230 */ /* 0x000fe40000004100 */
[C---:B------:R-:W-:Y:S01]  /*89f0*/  FMUL.FTZ R170, R54.reuse, R170 ;  /* 0x000000aa36aa7220 */ /* 0x040fe20000410000 */
[----:B------:R-:W-:Y:S02]  /*8a00*/  HADD2.F32 R169, -RZ, R169.H0_H0 ;  /* 0x200000a9ffa97230 */ /* 0x000fe40000004100 */
[-C--:B------:R-:W-:Y:S01]  /*8a10*/  FFMA.FTZ R40, R54, R168.reuse, -R63 ;  /* 0x000000a836287223 */ /* 0x080fe2000001083f */
[----:B------:R-:W-:Y:S02]  /*8a20*/  HADD2.F32 R55, -RZ, R55.H0_H0 ;  /* 0x20000037ff377230 */ /* 0x000fe40000004100 */
[----:B------:R-:W-:Y:S01]  /*8a30*/  FFMA.FTZ R170, R57, R168, R170 ;  /* 0x000000a839aa7223 */ /* 0x000fe200000100aa */
[----:B------:R-:W-:-:S02]  /*8a40*/  HADD2.F32 R44, -RZ, R42.H0_H0 ;  /* 0x2000002aff2c7230 */ /* 0x000fc40000004100 */
[-C--:B------:R-:W-:Y:S01]  /*8a50*/  FMUL.FTZ R57, R52, R169.reuse ;  /* 0x000000a934397220 */ /* 0x080fe20000410000 */
[----:B------:R-:W-:Y:S01]  /*8a60*/  HADD2.F32 R46, -RZ, R46.H1_H1 ;  /* 0x3000002eff2e7230 */ /* 0x000fe20000004100 */
[----:B------:R-:W-:Y:S01]  /*8a70*/  F2FP.F16.F32.PACK_AB R40, R65, R40 ;  /* 0x000000284128723e */ /* 0x000fe200000000ff */
[----:B------:R-:W-:Y:S02]  /*8a80*/  HADD2.F32 R42, -RZ, R42.H1_H1 ;  /* 0x3000002aff2a7230 */ /* 0x000fe40000004100 */
[----:B------:R-:W-:Y:S01]  /*8a90*/  FMUL.FTZ R169, R44, R169 ;  /* 0x000000a92ca97220 */ /* 0x000fe20000410000 */
[----:B------:R-:W-:Y:S02]  /*8aa0*/  HADD2.F32 R167, -RZ, R167.H0_H0 ;  /* 0x200000a7ffa77230 */ /* 0x000fe40000004100 */
[-C--:B------:R-:W-:Y:S01]  /*8ab0*/  FMUL.FTZ R61, R46, R55.reuse ;  /* 0x000000372e3d7220 */ /* 0x080fe20000410000 */
[----:B------:R-:W-:Y:S02]  /*8ac0*/  HADD2.F32 R53, -RZ, R53.H0_H0 ;  /* 0x20000035ff357230 */ /* 0x000fe40000004100 */
[----:B------:R-:W-:Y:S01]  /*8ad0*/  FMUL.FTZ R55, R42, R55 ;  /* 0x000000372a377220 */ /* 0x000fe20000410000 */
[----:B------:R-:W-:-:S02]  /*8ae0*/  IMAD.MOV.U32 R43, RZ, RZ, R58 ;  /* 0x000000ffff2b7224 */ /* 0x000fc400078e003a */
[-C--:B------:R-:W-:Y:S01]  /*8af0*/  FFMA.FTZ R57, R44, R167.reuse, -R57 ;  /* 0x000000a72c397223 */ /* 0x080fe20000010839 */
[----:B------:R-:W-:Y:S01]  /*8b00*/  FFMA.FTZ R169, R52, R167, R169 ;  /* 0x000000a734a97223 */ /* 0x000fe200000100a9 */
[-C--:B------:R-:W-:Y:S01]  /*8b10*/  FFMA.FTZ R42, R42, R53.reuse, -R61 ;  /* 0x000000352a2a7223 */ /* 0x080fe2000001083d */
[----:B------:R-:W-:Y:S01]  /*8b20*/  FFMA.FTZ R46, R46, R53, R55 ;  /* 0x000000352e2e7223 */ /* 0x000fe20000010037 */
[----:B------:R-:W-:-:S03]  /*8b30*/  F2FP.F16.F32.PACK_AB R44, R59, R170 ;  /* 0x000000aa3b2c723e */ /* 0x000fc600000000ff */
[----:B------:R-:W-:Y:S02]  /*8b40*/  F2FP.F16.F32.PACK_AB R42, R42, R57 ;  /* 0x000000392a2a723e */ /* 0x000fe400000000ff */
[----:B------:R-:W-:-:S07]  /*8b50*/  F2FP.F16.F32.PACK_AB R46, R46, R169 ;  /* 0x000000a92e2e723e */ /* 0x000fce00000000ff */
.L_x_543:
[----:B------:R-:W-:Y:S05]  /*8b60*/  BSYNC B2 ;  /* 0x0000000000027941 */ /* 0x000fea0003800000 */
.L_x_542:
[----:B------:R-:W-:Y:S02]  /*8b70*/  ULDC.64 UR4, c[0x0][0x208] ;  /* 0x0000820000047ab9 */ /* 0x000fe40000000a00 */
[----:B--2---:R4:W-:Y:S04]  /*8b80*/  STG.E.128 desc[UR4][R48.64], R40 ;  /* 0x0000002830007986 */ /* 0x0049e8000c101d04 */
[----:B---3--:R4:W-:Y:S02]  /*8b90*/  @!P3 STG.E.128 desc[UR4][R50.64], R44 ;  /* 0x0000002c3200b986 */ /* 0x0089e4000c101d04 */
.L_x_537:
[----:B------:R-:W-:Y:S05]  /*8ba0*/  BSYNC B1 ;  /* 0x0000000000017941 */ /* 0x000fea0003800000 */
.L_x_536:
[-C--:B--2-4-:R-:W-:Y:S02]  /*8bb0*/  IMAD R40, R236, R122.reuse, RZ ;  /* 0x0000007aec287224 */ /* 0x094fe400078e02ff */
[----:B------:R-:W-:-:S04]  /*8bc0*/  IMAD.WIDE.U32 R124, R218, R122, R124 ;  /* 0x0000007ada7c7225 */ /* 0x000fc800078e007c */
[----:B------:R-:W-:Y:S01]  /*8bd0*/  IMAD R123, R218, R123, R40 ;  /* 0x0000007bda7b7224 */ /* 0x000fe200078e0228 */
[----:B------:R-:W-:Y:S06]  /*8be0*/  @P4 BRA `(.L_x_504) ;  /* 0x0000001000ec4947 */ /* 0x000fec0003800000 */
[----:B------:R-:W-:Y:S01]  /*8bf0*/  ISETP.NE.AND P3, PT, R26, RZ, PT ;  /* 0x000000ff1a00720c */ /* 0x000fe20003f65270 */
[----:B------:R-:W-:Y:S01]  /*8c00*/  BSSY B1, `(.L_x_544) ;  /* 0x000007d000017945 */ /* 0x000fe20003800000 */
[----:B---3--:R-:W-:-:S11]  /*8c10*/  IMAD.IADD R52, R125, 0x1, R123 ;  /* 0x000000017d347824 */ /* 0x008fd600078e027b */
[----:B------:R-:W-:Y:S05]  /*8c20*/  @!P3 BRA `(.L_x_545) ;  /* 0x0000000400e8b947 */ /* 0x000fea0003800000 */
[----:B------:R-:W-:Y:S01]  /*8c30*/  SEL R40, R120, R146, !P0 ;  /* 0x0000009278287207 */ /* 0x000fe20004000000 */
[----:B------:R-:W-:Y:S01]  /*8c40*/  BSSY B2, `(.L_x_546) ;  /* 0x0000075000027945 */ /* 0x000fe20003800000 */
[----:B------:R-:W-:Y:S02]  /*8c50*/  IADD3 R42, P4, P5, R38, R124, R13 ;  /* 0x0000007c262a7210 */ /* 0x000fe40007d9e00d */
[----:B------:R-:W-:Y:S02]  /*8c60*/  SHF.R.S32.HI R41, RZ, 0x1f, R40 ;  /* 0x0000001fff297819 */ /* 0x000fe40000011428 */
[----:B------:R-:W-:Y:S02]  /*8c70*/  IADD3.X R43, R37, R52, R7, P4, P5 ;  /* 0x00000034252b7210 */ /* 0x000fe400027ea407 */
[----:B------:R-:W-:Y:S02]  /*8c80*/  LEA.HI R41, R41, R40, RZ, 0x4 ;  /* 0x0000002829297211 */ /* 0x000fe400078f20ff */
[----:B------:R-:W-:-:S02]  /*8c90*/  LEA R48, P4, R42, R118, 0x1 ;  /* 0x000000762a307211 */ /* 0x000fc400078808ff */
[----:B------:R-:W-:Y:S02]  /*8ca0*/  LEA.HI.SX32 R41, R41, R14, 0x1c ;  /* 0x0000000e29297211 */ /* 0x000fe400078fe2ff */
[----:B------:R-:W-:Y:S02]  /*8cb0*/  LEA.HI.X R49, R42, R119, R43, 0x1, P4 ;  /* 0x000000772a317211 */ /* 0x000fe400020f0c2b */
[----:B------:R-:W-:Y:S02]  /*8cc0*/  SHF.R.S32.HI R40, RZ, 0x1f, R41 ;  /* 0x0000001fff287819 */ /* 0x000fe40000011429 */
[----:B------:R-:W-:Y:S02]  /*8cd0*/  SHF.L.U32 R51, R41, 0x3, RZ ;  /* 0x0000000329337819 */ /* 0x000fe400000006ff */
[----:B------:R-:W-:Y:S02]  /*8ce0*/  LEA.HI R40, R40, R41, RZ, 0x3 ;  /* 0x0000002928287211 */ /* 0x000fe400078f18ff */
[----:B------:R-:W-:-:S02]  /*8cf0*/  LOP3.LUT R41, R225, 0x38, R51, 0xf8, !PT ;  /* 0x00000038e1297812 */ /* 0x000fc400078ef833 */
[----:B------:R-:W-:Y:S02]  /*8d00*/  SHF.R.S32.HI R40, RZ, 0x3, R40 ;  /* 0x00000003ff287819 */ /* 0x000fe40000011428 */
[----:B------:R-:W-:Y:S02]  /*8d10*/  LOP3.LUT R41, R41, R228, RZ, 0x3c, !PT ;  /* 0x000000e429297212 */ /* 0x000fe400078e3cff */
[----:B------:R-:W-:Y:S01]  /*8d20*/  ISETP.GE.AND P3, PT, R51, R145, PT ;  /* 0x000000913300720c */ /* 0x000fe20003f66270 */
[----:B------:R-:W-:-:S04]  /*8d30*/  IMAD R40, R40, 0x1400, R229 ;  /* 0x0000140028287824 */ /* 0x000fc800078e02e5 */
[----:B------:R-:W-:Y:S02]  /*8d40*/  IMAD.IADD R40, R40, 0x1, R41 ;  /* 0x0000000128287824 */ /* 0x000fe400078e0229 */
[C---:B------:R-:W-:Y:S02]  /*8d50*/  IMAD R41, R17.reuse, 0x5000, R134 ;  /* 0x0000500011297824 */ /* 0x040fe400078e0286 */
[----:B------:R-:W-:Y:S02]  /*8d60*/  IMAD R43, R17, 0x5000, R40 ;  /* 0x00005000112b7824 */ /* 0x000fe400078e0228 */
[----:B------:R-:W-:Y:S02]  /*8d70*/  IMAD R41, R41, 0x2, R16 ;  /* 0x0000000229297824 */ /* 0x000fe400078e0210 */
[----:B------:R-:W-:Y:S02]  /*8d80*/  @!P3 SHF.R.S32.HI R54, RZ, 0x1f, R51 ;  /* 0x0000001fff36b819 */ /* 0x000fe40000011433 */
[----:B------:R-:W-:-:S02]  /*8d90*/  LEA R44, R43, R16, 0x1 ;  /* 0x000000102b2c7211 */ /* 0x000fc400078e08ff */
[----:B------:R-:W2:Y:S01]  /*8da0*/  LDS.128 R40, [R41+0x24400] ;  /* 0x0244000029287984 */ /* 0x000ea20000000c00 */
[----:B------:R-:W-:-:S03]  /*8db0*/  @!P3 IADD3 R51, P4, P5, R38, R124, R51 ;  /* 0x0000007c2633b210 */ /* 0x000fc60007d9e033 */
[----:B------:R-:W3:Y:S01]  /*8dc0*/  LDS.128 R44, [R44+0x24400] ;  /* 0x024400002c2c7984 */ /* 0x000ee20000000c00 */
[----:B------:R-:W-:Y:S02]  /*8dd0*/  @!P3 IADD3.X R54, R37, R52, R54, P4, P5 ;  /* 0x000000342536b210 */ /* 0x000fe400027ea436 */
[----:B------:R-:W-:Y:S02]  /*8de0*/  ISETP.GE.AND P5, PT, R212, R116, PT ;  /* 0x00000074d400720c */ /* 0x000fe40003fa6270 */
[----:B------:R-:W-:-:S04]  /*8df0*/  @!P3 LEA R50, P4, R51, R118, 0x1 ;  /* 0x000000763332b211 */ /* 0x000fc800078808ff */
[----:B------:R-:W-:-:S07]  /*8e00*/  @!P3 LEA.HI.X R51, R51, R119, R54, 0x1, P4 ;  /* 0x000000773333b211 */ /* 0x000fce00020f0c36 */
[----:B------:R-:W-:Y:S05]  /*8e10*/  @P5 BRA `(.L_x_547) ;  /* 0x00000004005c5947 */ /* 0x000fea0003800000 */
[----:B--2---:R-:W-:Y:S01]  /*8e20*/  IMAD.MOV.U32 R57, RZ, RZ, R40 ;  /* 0x000000ffff397224 */ /* 0x004fe200078e0028 */
[----:B------:R-:W-:Y:S01]  /*8e30*/  SHF.R.U32.HI R62, RZ, 0x10, R85 ;  /* 0x00000010ff3e7819 */ /* 0x000fe20000011655 */
[----:B---3--:R-:W-:Y:S01]  /*8e40*/  IMAD.MOV.U32 R40, RZ, RZ, R45 ;  /* 0x000000ffff287224 */ /* 0x008fe200078e002d */
[----:B------:R-:W-:Y:S01]  /*8e50*/  MOV R58, R44 ;  /* 0x0000002c003a7202 */ /* 0x000fe20000000f00 */
[----:B------:R-:W-:Y:S01]  /*8e60*/  IMAD.MOV.U32 R59, RZ, RZ, R47 ;  /* 0x000000ffff3b7224 */ /* 0x000fe200078e002f */
[----:B------:R-:W-:Y:S01]  /*8e70*/  SHF.R.U32.HI R60, RZ, 0x10, R77 ;  /* 0x00000010ff3c7819 */ /* 0x000fe2000001164d */
[----:B------:R-:W-:Y:S01]  /*8e80*/  HADD2.F32 R63, -RZ, R166.H1_H1 ;  /* 0x300000a6ff3f7230 */ /* 0x000fe20000004100 */
[--C-:B------:R-:W-:Y:S01]  /*8e90*/  SHF.R.U64 R55, R86, 0x10, R87.reuse ;  /* 0x0000001056377819 */ /* 0x100fe20000001257 */
[--C-:B------:R-:W-:Y:S01]  /*8ea0*/  HADD2.F32 R44, -RZ, R40.reuse.H0_H0 ;  /* 0x20000028ff2c7230 */ /* 0x100fe20000004100 */
[----:B------:R-:W-:Y:S01]  /*8eb0*/  SHF.R.U32.HI R86, RZ, 0x10, R87 ;  /* 0x00000010ff567819 */ /* 0x000fe20000011657 */
[----:B------:R-:W-:Y:S01]  /*8ec0*/  HADD2.F32 R47, -RZ, R40.H1_H1 ;  /* 0x30000028ff2f7230 */ /* 0x000fe20000004100 */
[----:B------:R-:W-:Y:S01]  /*8ed0*/  SHF.R.U64 R53, R78, 0x10, R79 ;  /* 0x000000104e357819 */ /* 0x000fe2000000124f */
[----:B------:R-:W-:Y:S01]  /*8ee0*/  IMAD.MOV.U32 R45, RZ, RZ, R43 ;  /* 0x000000ffff2d7224 */ /* 0x000fe200078e002b */
[----:B------:R-:W-:Y:S01]  /*8ef0*/  SHF.R.U32.HI R78, RZ, 0x10, R79 ;  /* 0x00000010ff4e7819 */ /* 0x000fe2000001164f */
[--C-:B------:R-:W-:Y:S01]  /*8f00*/  HADD2.F32 R40, -RZ, R41.reuse.H0_H0 ;  /* 0x20000029ff287230 */ /* 0x100fe20000004100 */
[----:B------:R-:W-:Y:S01]  /*8f10*/  SHF.R.U64 R56, R84, 0x10, R85 ;  /* 0x0000001054387819 */ /* 0x000fe20000001255 */
[----:B------:R-:W-:Y:S01]  /*8f20*/  HADD2.F32 R62, -RZ, R62.H0_H0 ;  /* 0x2000003eff3e7230 */ /* 0x000fe20000004100 */
[----:B------:R-:W-:Y:S01]  /*8f30*/  SHF.R.U64 R54, R76, 0x10, R77 ;  /* 0x000000104c367819 */ /* 0x000fe2000000124d */
[----:B------:R-:W-:-:S02]  /*8f40*/  HADD2.F32 R43, -RZ, R41.H1_H1 ;  /* 0x30000029ff2b7230 */ /* 0x000fc40000004100 */
[-C--:B------:R-:W-:Y:S01]  /*8f50*/  FMUL.FTZ R41, R44, R63.reuse ;  /* 0x0000003f2c297220 */ /* 0x080fe20000410000 */
[----:B------:R-:W-:Y:S02]  /*8f60*/  HADD2.F32 R61, -RZ, R157.H1_H1 ;  /* 0x3000009dff3d7230 */ /* 0x000fe40000004100 */
[C---:B------:R-:W-:Y:S01]  /*8f70*/  FMUL.FTZ R63, R40.reuse, R63 ;  /* 0x0000003f283f7220 */ /* 0x040fe20000410000 */
[----:B------:R-:W-:Y:S02]  /*8f80*/  HADD2.F32 R60, -RZ, R60.H0_H0 ;  /* 0x2000003cff3c7230 */ /* 0x000fe40000004100 */
[-C--:B------:R-:W-:Y:S01]  /*8f90*/  FMUL.FTZ R64, R47, R62.reuse ;  /* 0x0000003e2f407220 */ /* 0x080fe20000410000 */
[C---:B------:R-:W-:Y:S01]  /*8fa0*/  FMUL.FTZ R62, R43.reuse, R62 ;  /* 0x0000003e2b3e7220 */ /* 0x040fe20000410000 */
[-C--:B------:R-:W-:Y:S01]  /*8fb0*/  FFMA.FTZ R40, R40, R61.reuse, -R41 ;  /* 0x0000003d28287223 */ /* 0x080fe20000010829 */
[----:B------:R-:W-:Y:S01]  /*8fc0*/  FFMA.FTZ R41, R44, R61, R63 ;  /* 0x0000003d2c297223 */ /* 0x000fe2000001003f */
[-C--:B------:R-:W-:Y:S01]  /*8fd0*/  FFMA.FTZ R43, R43, R60.reuse, -R64 ;  /* 0x0000003c2b2b7223 */ /* 0x080fe20000010840 */
[----:B------:R-:W-:Y:S01]  /*8fe0*/  FFMA.FTZ R44, R47, R60, R62 ;  /* 0x0000003c2f2c7223 */ /* 0x000fe2000001003e */
[----:B------:R-:W-:-:S02]  /*8ff0*/  HADD2.F32 R63, -RZ, R158.H1_H1 ;  /* 0x3000009eff3f7230 */ /* 0x000fc40000004100 */
[--C-:B------:R-:W-:Y:S01]  /*9000*/  HADD2.F32 R60, -RZ, R59.reuse.H0_H0 ;  /* 0x2000003bff3c7230 */ /* 0x100fe20000004100 */
[----:B------:R-:W-:Y:S01]  /*9010*/  F2FP.F16.F32.PACK_AB R43, R43, R40 ;  /* 0x000000282b2b723e */ /* 0x000fe200000000ff */
[----:B------:R-:W-:Y:S02]  /*9020*/  HADD2.F32 R59, -RZ, R59.H1_H1 ;  /* 0x3000003bff3b7230 */ /* 0x000fe40000004100 */
[----:B------:R-:W-:Y:S02]  /*9030*/  HADD2.F32 R64, -RZ, R86.H0_H0 ;  /* 0x20000056ff407230 */ /* 0x000fe40000004100 */
[----:B------:R-:W-:Y:S01]  /*9040*/  FMUL.FTZ R66, R60, R63 ;  /* 0x0000003f3c427220 */ /* 0x000fe20000410000 */
[----:B------:R-:W-:Y:S02]  /*9050*/  HADD2.F32 R61, -RZ, R156.H1_H1 ;  /* 0x3000009cff3d7230 */ /* 0x000fe40000004100 */
[--C-:B------:R-:W-:Y:S02]  /*9060*/  HADD2.F32 R47, -RZ, R45.reuse.H0_H0 ;  /* 0x2000002dff2f7230 */ /* 0x100fe40000004100 */
[----:B------:R-:W-:Y:S01]  /*9070*/  FMUL.FTZ R68, R59, R64 ;  /* 0x000000403b447220 */ /* 0x000fe20000410000 */
[----:B------:R-:W-:-:S02]  /*9080*/  HADD2.F32 R45, -RZ, R45.H1_H1 ;  /* 0x3000002dff2d7230 */ /* 0x000fc40000004100 */
[----:B------:R-:W-:Y:S02]  /*9090*/  HADD2.F32 R62, -RZ, R78.H0_H0 ;  /* 0x2000004eff3e7230 */ /* 0x000fe40000004100 */
[C---:B------:R-:W-:Y:S01]  /*90a0*/  FMUL.FTZ R63, R47.reuse, R63 ;  /* 0x0000003f2f3f7220 */ /* 0x040fe20000410000 */
[-C--:B------:R-:W-:Y:S01]  /*90b0*/  FFMA.FTZ R66, R47, R61.reuse, -R66 ;  /* 0x0000003d2f427223 */ /* 0x080fe20000010842 */
[C---:B------:R-:W-:Y:S01]  /*90c0*/  FMUL.FTZ R64, R45.reuse, R64 ;  /* 0x000000402d407220 */ /* 0x040fe20000410000 */
[----:B------:R-:W-:Y:S02]  /*90d0*/  HADD2.F32 R166, -RZ, R166.H0_H0 ;  /* 0x200000a6ffa67230 */ /* 0x000fe40000004100 */
[----:B------:R-:W-:Y:S01]  /*90e0*/  FFMA.FTZ R65, R45, R62, -R68 ;  /* 0x0000003e2d417223 */ /* 0x000fe20000010844 */
[----:B------:R-:W-:Y:S02]  /*90f0*/  HADD2.F32 R47, -RZ, R58.H0_H0 ;  /* 0x2000003aff2f7230 */ /* 0x000fe40000004100 */
[----:B------:R-:W-:Y:S01]  /*9100*/  FFMA.FTZ R63, R60, R61, R63 ;  /* 0x0000003d3c3f7223 */ /* 0x000fe2000001003f */
[----:B------:R-:W-:-:S02]  /*9110*/  HADD2.F32 R45, -RZ, R57.H0_H0 ;  /* 0x20000039ff2d7230 */ /* 0x000fc40000004100 */
[----:B------:R-:W-:Y:S01]  /*9120*/  FFMA.FTZ R68, R59, R62, R64 ;  /* 0x0000003e3b447223 */ /* 0x000fe20000010040 */
[----:B------:R-:W-:Y:S02]  /*9130*/  HADD2.F32 R60, -RZ, R157.H0_H0 ;  /* 0x2000009dff3c7230 */ /* 0x000fe40000004100 */
[-C--:B------:R-:W-:Y:S01]  /*9140*/  FMUL.FTZ R62, R47, R166.reuse ;  /* 0x000000a62f3e7220 */ /* 0x080fe20000410000 */
[----:B------:R-:W-:Y:S02]  /*9150*/  HADD2.F32 R56, -RZ, R56.H0_H0 ;  /* 0x20000038ff387230 */ /* 0x000fe40000004100 */
[C---:B------:R-:W-:Y:S01]  /*9160*/  FMUL.FTZ R166, R45.reuse, R166 ;  /* 0x000000a62da67220 */ /* 0x040fe20000410000 */
[----:B------:R-:W-:Y:S02]  /*9170*/  HADD2.F32 R58, -RZ, R58.H1_H1 ;  /* 0x3000003aff3a7230 */ /* 0x000fe40000004100 */
[----:B------:R-:W-:Y:S01]  /*9180*/  FFMA.FTZ R62, R45, R60, -R62 ;  /* 0x0000003c2d3e7223 */ /* 0x000fe2000001083e */
[----:B------:R-:W-:-:S02]  /*9190*/  HADD2.F32 R57, -RZ, R57.H1_H1 ;  /* 0x30000039ff397230 */ /* 0x000fc40000004100 */
[----:B------:R-:W-:Y:S01]  /*91a0*/  FFMA.FTZ R166, R47, R60, R166 ;  /* 0x0000003c2fa67223 */ /* 0x000fe200000100a6 */
[----:B------:R-:W-:Y:S02]  /*91b0*/  HADD2.F32 R54, -RZ, R54.H0_H0 ;  /* 0x20000036ff367230 */ /* 0x000fe40000004100 */
[-C--:B------:R-:W-:Y:S01]  /*91c0*/  FMUL.FTZ R64, R58, R56.reuse ;  /* 0x000000383a407220 */ /* 0x080fe20000410000 */
[----:B------:R-:W-:Y:S02]  /*91d0*/  HADD2.F32 R47, -RZ, R46.H0_H0 ;  /* 0x2000002eff2f7230 */ /* 0x000fe40000004100 */
[C---:B------:R-:W-:Y:S01]  /*91e0*/  FMUL.FTZ R59, R57.reuse, R56 ;  /* 0x00000038393b7220 */ /* 0x040fe20000410000 */
[----:B------:R-:W-:Y:S02]  /*91f0*/  HADD2.F32 R158, -RZ, R158.H0_H0 ;  /* 0x2000009eff9e7230 */ /* 0x000fe40000004100 */
[----:B------:R-:W-:Y:S01]  /*9200*/  FFMA.FTZ R57, R57, R54, -R64 ;  /* 0x0000003639397223 */ /* 0x000fe20000010840 */
[----:B------:R-:W-:-:S02]  /*9210*/  HADD2.F32 R55, -RZ, R55.H0_H0 ;  /* 0x20000037ff377230 */ /* 0x000fc40000004100 */
[----:B------:R-:W-:Y:S01]  /*9220*/  FFMA.FTZ R59, R58, R54, R59 ;  /* 0x000000363a3b7223 */ /* 0x000fe2000001003b */
[----:B------:R-:W-:Y:S02]  /*9230*/  HADD2.F32 R45, -RZ, R42.H0_H0 ;  /* 0x2000002aff2d7230 */ /* 0x000fe40000004100 */
[----:B------:R-:W-:Y:S01]  /*9240*/  FMUL.FTZ R54, R47, R158 ;  /* 0x0000009e2f367220 */ /* 0x000fe20000410000 */
[----:B------:R-:W-:Y:S01]  /*9250*/  HADD2.F32 R46, -RZ, R46.H1_H1 ;  /* 0x3000002eff2e7230 */ /* 0x000fe20000004100 */
[----:B------:R-:W-:Y:S01]  /*9260*/  F2FP.F16.F32.PACK_AB R65, R65, R66 ;  /* 0x000000424141723e */ /* 0x000fe200000000ff */
[----:B------:R-:W-:Y:S02]  /*9270*/  HADD2.F32 R42, -RZ, R42.H1_H1 ;  /* 0x3000002aff2a7230 */ /* 0x000fe40000004100 */
[----:B------:R-:W-:Y:S01]  /*9280*/  FMUL.FTZ R158, R45, R158 ;  /* 0x0000009e2d9e7220 */ /* 0x000fe20000410000 */
[----:B------:R-:W-:Y:S02]  /*9290*/  HADD2.F32 R156, -RZ, R156.H0_H0 ;  /* 0x2000009cff9c7230 */ /* 0x000fe40000004100 */
[----:B------:R-:W-:Y:S01]  /*92a0*/  FMUL.FTZ R61, R46, R55 ;  /* 0x000000372e3d7220 */ /* 0x000fe20000410000 */
[----:B------:R-:W-:-:S02]  /*92b0*/  HADD2.F32 R53, -RZ, R53.H0_H0 ;  /* 0x20000035ff357230 */ /* 0x000fc40000004100 */
[C---:B------:R-:W-:Y:S01]  /*92c0*/  FMUL.FTZ R55, R42.reuse, R55 ;  /* 0x000000372a377220 */ /* 0x040fe20000410000 */
[----:B------:R-:W-:Y:S01]  /*92d0*/  F2FP.F16.F32.PACK_AB R40, R57, R62 ;  /* 0x0000003e3928723e */ /* 0x000fe200000000ff */
[-C--:B------:R-:W-:Y:S01]  /*92e0*/  FFMA.FTZ R54, R45, R156.reuse, -R54 ;  /* 0x0000009c2d367223 */ /* 0x080fe20000010836 */
[----:B------:R-:W-:Y:S01]  /*92f0*/  FFMA.FTZ R158, R47, R156, R158 ;  /* 0x0000009c2f9e7223 */ /* 0x000fe2000001009e */
[-C--:B------:R-:W-:Y:S01]  /*9300*/  FFMA.FTZ R61, R42, R53.reuse, -R61 ;  /* 0x000000352a3d7223 */ /* 0x080fe2000001083d */
[----:B------:R-:W-:Y:S01]  /*9310*/  FFMA.FTZ R55, R46, R53, R55 ;  /* 0x000000352e377223 */ /* 0x000fe20000010037 */
[----:B------:R-:W-:Y:S02]  /*9320*/  F2FP.F16.F32.PACK_AB R45, R44, R41 ;  /* 0x000000292c2d723e */ /* 0x000fe400000000ff */
[----:B------:R-:W-:Y:S01]  /*9330*/  MOV R41, R43 ;  /* 0x0000002b00297202 */ /* 0x000fe20000000f00 */
[----:B------:R-:W-:Y:S01]  /*9340*/  IMAD.MOV.U32 R43, RZ, RZ, R65 ;  /* 0x000000ffff2b7224 */ /* 0x000fe200078e0041 */
[----:B------:R-:W-:-:S02]  /*9350*/  F2FP.F16.F32.PACK_AB R47, R68, R63 ;  /* 0x0000003f442f723e */ /* 0x000fc400000000ff */
[----:B------:R-:W-:Y:S02]  /*9360*/  F2FP.F16.F32.PACK_AB R44, R59, R166 ;  /* 0x000000a63b2c723e */ /* 0x000fe400000000ff */
[----:B------:R-:W-:Y:S02]  /*9370*/  F2FP.F16.F32.PACK_AB R42, R61, R54 ;  /* 0x000000363d2a723e */ /* 0x000fe400000000ff */
[----:B------:R-:W-:-:S07]  /*9380*/  F2FP.F16.F32.PACK_AB R46, R55, R158 ;  /* 0x0000009e372e723e */ /* 0x000fce00000000ff */
.L_x_547:
[----:B------:R-:W-:Y:S05]  /*9390*/  BSYNC B2 ;  /* 0x0000000000027941 */ /* 0x000fea0003800000 */
.L_x_546:
[----:B------:R-:W-:Y:S02]  /*93a0*/  ULDC.64 UR4, c[0x0][0x208] ;  /* 0x0000820000047ab9 */ /* 0x000fe40000000a00 */
[----:B--2---:R2:W-:Y:S04]  /*93b0*/  STG.E.128 desc[UR4][R48.64], R40 ;  /* 0x0000002830007986 */ /* 0x0045e8000c101d04 */
[----:B---3--:R2:W-:Y:S02]  /*93c0*/  @!P3 STG.E.128 desc[UR4][R50.64], R44 ;  /* 0x0000002c3200b986 */ /* 0x0085e4000c101d04 */
.L_x_545:
[----:B------:R-:W-:Y:S05]  /*93d0*/  BSYNC B1 ;  /* 0x0000000000017941 */ /* 0x000fea0003800000 */
.L_x_544:
[----:B------:R-:W-:-:S13]  /*93e0*/  ISETP.NE.AND P3, PT, R10, RZ, PT ;  /* 0x000000ff0a00720c */ /* 0x000fda0003f65270 */
[----:B------:R-:W-:Y:S05]  /*93f0*/  @!P3 BRA `(.L_x_504) ;  /* 0x0000000800e8b947 */ /* 0x000fea0003800000 */
[----:B------:R-:W-:Y:S01]  /*9400*/  SEL R146, R120, R146, !P1 ;  /* 0x0000009278927207 */ /* 0x000fe20004800000 */
[----:B------:R-:W-:Y:S01]  /*9410*/  BSSY B1, `(.L_x_548) ;  /* 0x000006e000017945 */ /* 0x000fe20003800000 */
[----:B--2---:R-:W-:Y:S02]  /*9420*/  IADD3 R49, P3, P4, R38, R124, R11 ;  /* 0x0000007c26317210 */ /* 0x004fe40007c7e00b */
[----:B------:R-:W-:Y:S02]  /*9430*/  SHF.R.S32.HI R41, RZ, 0x1f, R146 ;  /* 0x0000001fff297819 */ /* 0x000fe40000011492 */
[----:B------:R-:W-:Y:S02]  /*9440*/  IADD3.X R54, R37, R52, R6, P3, P4 ;  /* 0x0000003425367210 */ /* 0x000fe40001fe8406 */
[----:B------:R-:W-:Y:S02]  /*9450*/  LEA.HI R41, R41, R146, RZ, 0x4 ;  /* 0x0000009229297211 */ /* 0x000fe400078f20ff */
[----:B------:R-:W-:-:S02]  /*9460*/  ISETP.GE.AND P4, PT, R213, R116, PT ;  /* 0x00000074d500720c */ /* 0x000fc40003f86270 */
[----:B------:R-:W-:Y:S02]  /*9470*/  LEA.HI.SX32 R41, R41, R12, 0x1c ;  /* 0x0000000c29297211 */ /* 0x000fe400078fe2ff */
[----:B------:R-:W-:Y:S02]  /*9480*/  LEA R48, P3, R49, R118, 0x1 ;  /* 0x0000007631307211 */ /* 0x000fe400078608ff */
[----:B------:R-:W-:Y:S01]  /*9490*/  SHF.R.S32.HI R40, RZ, 0x1f, R41 ;  /* 0x0000001fff287819 */ /* 0x000fe20000011429 */
[----:B------:R-:W-:Y:S01]  /*94a0*/  IMAD.SHL.U32 R50, R41, 0x8, RZ ;  /* 0x0000000829327824 */ /* 0x000fe200078e00ff */
[----:B------:R-:W-:Y:S02]  /*94b0*/  LEA.HI.X R49, R49, R119, R54, 0x1, P3 ;  /* 0x0000007731317211 */ /* 0x000fe400018f0c36 */
[----:B------:R-:W-:Y:S02]  /*94c0*/  LEA.HI R40, R40, R41, RZ, 0x3 ;  /* 0x0000002928287211 */ /* 0x000fe400078f18ff */
[----:B------:R-:W-:-:S02]  /*94d0*/  LOP3.LUT R41, R225, 0x38, R50, 0xf8, !PT ;  /* 0x00000038e1297812 */ /* 0x000fc400078ef832 */
[----:B------:R-:W-:Y:S02]  /*94e0*/  SHF.R.S32.HI R40, RZ, 0x3, R40 ;  /* 0x00000003ff287819 */ /* 0x000fe40000011428 */
[----:B------:R-:W-:-:S03]  /*94f0*/  LOP3.LUT R41, R41, R228, RZ, 0x3c, !PT ;  /* 0x000000e429297212 */ /* 0x000fc600078e3cff */
[----:B------:R-:W-:-:S05]  /*9500*/  IMAD R40, R40, 0x1400, R229 ;  /* 0x0000140028287824 */ /* 0x000fca00078e02e5 */
[----:B------:R-:W-:Y:S01]  /*9510*/  IADD3 R40, R40, R41, RZ ;  /* 0x0000002928287210 */ /* 0x000fe20007ffe0ff */
[----:B------:R-:W-:-:S04]  /*9520*/  IMAD R41, R17, 0x5000, R133 ;  /* 0x0000500011297824 */ /* 0x000fc800078e0285 */
[----:B------:R-:W-:Y:S02]  /*9530*/  IMAD R43, R17, 0x5000, R40 ;  /* 0x00005000112b7824 */ /* 0x000fe400078e0228 */
[--C-:B------:R-:W-:Y:S02]  /*9540*/  IMAD R41, R41, 0x2, R16.reuse ;  /* 0x0000000229297824 */ /* 0x100fe400078e0210 */
[----:B------:R-:W-:-:S04]  /*9550*/  IMAD R44, R43, 0x2, R16 ;  /* 0x000000022b2c7824 */ /* 0x000fc800078e0210 */
[----:B------:R-:W2:Y:S04]  /*9560*/  LDS.128 R40, [R41+0x24400] ;  /* 0x0244000029287984 */ /* 0x000ea80000000c00 */
[----:B------:R-:W3:Y:S01]  /*9570*/  LDS.128 R44, [R44+0x24400] ;  /* 0x024400002c2c7984 */ /* 0x000ee20000000c00 */
[----:B------:R-:W-:Y:S05]  /*9580*/  @P4 BRA `(.L_x_549) ;  /* 0x0000000400584947 */ /* 0x000fea0003800000 */
[----:B------:R-:W-:Y:S01]  /*9590*/  SHF.R.U32.HI R58, RZ, 0x10, R81 ;  /* 0x00000010ff3a7819 */ /* 0x000fe20000011651 */
[----:B---3--:R-:W-:Y:S01]  /*95a0*/  IMAD.MOV.U32 R55, RZ, RZ, R46 ;  /* 0x000000ffff377224 */ /* 0x008fe200078e002e */
[----:B------:R-:W-:Y:S01]  /*95b0*/  MOV R54, R44 ;  /* 0x0000002c00367202 */ /* 0x000fe20000000f00 */
[----:B--2---:R-:W-:Y:S01]  /*95c0*/  IMAD.MOV.U32 R44, RZ, RZ, R42 ;  /* 0x000000ffff2c7224 */ /* 0x004fe200078e002a */
[----:B------:R-:W-:Y:S01]  /*95d0*/  SHF.R.U32.HI R56, RZ, 0x10, R73 ;  /* 0x00000010ff387819 */ /* 0x000fe20000011649 */
[--C-:B------:R-:W-:Y:S01]  /*95e0*/  HADD2.F32 R46, -RZ, R45.reuse.H0_H0 ;  /* 0x2000002dff2e7230 */ /* 0x100fe20000004100 */
[--C-:B------:R-:W-:Y:S01]  /*95f0*/  SHF.R.U64 R53, R82, 0x10, R83.reuse ;  /* 0x0000001052357819 */ /* 0x100fe20000001253 */
[----:B------:R-:W-:Y:S01]  /*9600*/  HADD2.F32 R45, -RZ, R45.H1_H1 ;  /* 0x3000002dff2d7230 */ /* 0x000fe20000004100 */
[----:B------:R-:W-:Y:S01]  /*9610*/  SHF.R.U32.HI R82, RZ, 0x10, R83 ;  /* 0x00000010ff527819 */ /* 0x000fe20000011653 */
[--C-:B------:R-:W-:Y:S01]  /*9620*/  HADD2.F32 R42, -RZ, R41.reuse.H0_H0 ;  /* 0x20000029ff2a7230 */ /* 0x100fe20000004100 */
[--C-:B------:R-:W-:Y:S01]  /*9630*/  SHF.R.U64 R51, R74, 0x10, R75.reuse ;  /* 0x000000104a337819 */ /* 0x100fe2000000124b */
[----:B------:R-:W-:Y:S01]  /*9640*/  HADD2.F32 R58, -RZ, R58.H0_H0 ;  /* 0x2000003aff3a7230 */ /* 0x000fe20000004100 */
[----:B------:R-:W-:Y:S01]  /*9650*/  SHF.R.U32.HI R74, RZ, 0x10, R75 ;  /* 0x00000010ff4a7819 */ /* 0x000fe2000001164b */
[----:B------:R-:W-:Y:S01]  /*9660*/  HADD2.F32 R41, -RZ, R41.H1_H1 ;  /* 0x30000029ff297230 */ /* 0x000fe20000004100 */
[----:B------:R-:W-:Y:S01]  /*9670*/  SHF.R.U64 R65, R80, 0x10, R81 ;  /* 0x0000001050417819 */ /* 0x000fe20000001251 */
[----:B------:R-:W-:-:S02]  /*9680*/  HADD2.F32 R59, -RZ, R155.H1_H1 ;  /* 0x3000009bff3b7230 */ /* 0x000fc40000004100 */
[-C--:B------:R-:W-:Y:S01]  /*9690*/  FMUL.FTZ R60, R45, R58.reuse ;  /* 0x0000003a2d3c7220 */ /* 0x080fe20000410000 */
[----:B------:R-:W-:Y:S02]  /*96a0*/  HADD2.F32 R56, -RZ, R56.H0_H0 ;  /* 0x20000038ff387230 */ /* 0x000fe40000004100 */
[C---:B------:R-:W-:Y:S01]  /*96b0*/  FMUL.FTZ R58, R41.reuse, R58 ;  /* 0x0000003a293a7220 */ /* 0x040fe20000410000 */
[----:B------:R-:W-:Y:S02]  /*96c0*/  HADD2.F32 R57, -RZ, R153.H1_H1 ;  /* 0x30000099ff397230 */ /* 0x000fe40000004100 */
[-C--:B------:R-:W-:Y:S01]  /*96d0*/  FMUL.FTZ R61, R46, R59.reuse ;  /* 0x0000003b2e3d7220 */ /* 0x080fe20000410000 */
[C---:B------:R-:W-:Y:S01]  /*96e0*/  FMUL.FTZ R59, R42.reuse, R59 ;  /* 0x0000003b2a3b7220 */ /* 0x040fe20000410000 */
[-C--:B------:R-:W-:Y:S01]  /*96f0*/  FFMA.FTZ R60, R41, R56.reuse, -R60 ;  /* 0x00000038293c7223 */ /* 0x080fe2000001083c */
[----:B------:R-:W-:Y:S01]  /*9700*/  FFMA.FTZ R62, R45, R56, R58 ;  /* 0x000000382d3e7223 */ /* 0x000fe2000001003a */
[----:B------:R-:W-:Y:S01]  /*9710*/  FFMA.FTZ R61, R42, R57, -R61 ;  /* 0x000000392a3d7223 */ /* 0x000fe2000001083d */
[----:B------:R-:W-:-:S02]  /*9720*/  HADD2.F32 R56, -RZ, R154.H1_H1 ;  /* 0x3000009aff387230 */ /* 0x000fc40000004100 */
[----:B------:R-:W-:Y:S01]  /*9730*/  FFMA.FTZ R59, R46, R57, R59 ;  /* 0x000000392e3b7223 */ /* 0x000fe2000001003b */
[----:B------:R-:W-:Y:S01]  /*9740*/  HADD2.F32 R41, -RZ, R43.H0_H0 ;  /* 0x2000002bff297230 */ /* 0x000fe20000004100 */
[----:B------:R-:W-:Y:S01]  /*9750*/  SHF.R.U64 R66, R72, 0x10, R73 ;  /* 0x0000001048427819 */ /* 0x000fe20000001249 */
[--C-:B------:R-:W-:Y:S02]  /*9760*/  HADD2.F32 R42, -RZ, R47.reuse.H0_H0 ;  /* 0x2000002fff2a7230 */ /* 0x100fe40000004100 */
[----:B------:R-:W-:Y:S02]  /*9770*/  HADD2.F32 R45, -RZ, R152.H1_H1 ;  /* 0x30000098ff2d7230 */ /* 0x000fe40000004100 */
[-C--:B------:R-:W-:Y:S01]  /*9780*/  FMUL.FTZ R57, R41, R56.reuse ;  /* 0x0000003829397220 */ /* 0x080fe20000410000 */
[----:B------:R-:W-:Y:S02]  /*9790*/  HADD2.F32 R47, -RZ, R47.H1_H1 ;  /* 0x3000002fff2f7230 */ /* 0x000fe40000004100 */
[----:B------:R-:W-:Y:S01]  /*97a0*/  FMUL.FTZ R64, R42, R56 ;  /* 0x000000382a407220 */ /* 0x000fe20000410000 */
[----:B------:R-:W-:-:S02]  /*97b0*/  HADD2.F32 R58, -RZ, R82.H0_H0 ;  /* 0x20000052ff3a7230 */ /* 0x000fc40000004100 */
[-C--:B------:R-:W-:Y:S01]  /*97c0*/  FFMA.FTZ R57, R42, R45.reuse, R57 ;  /* 0x0000002d2a397223 */ /* 0x080fe20000010039 */
[----:B------:R-:W-:Y:S02]  /*97d0*/  HADD2.F32 R43, -RZ, R43.H1_H1 ;  /* 0x3000002bff2b7230 */ /* 0x000fe40000004100 */
[----:B------:R-:W-:Y:S01]  /*97e0*/  FFMA.FTZ R64, R41, R45, -R64 ;  /* 0x0000002d29407223 */ /* 0x000fe20000010840 */
[----:B------:R-:W-:Y:S02]  /*97f0*/  HADD2.F32 R46, -RZ, R74.H0_H0 ;  /* 0x2000004aff2e7230 */ /* 0x000fe40000004100 */
[-C--:B------:R-:W-:Y:S01]  /*9800*/  FMUL.FTZ R56, R47, R58.reuse ;  /* 0x0000003a2f387220 */ /* 0x080fe20000410000 */
[----:B------:R-:W-:Y:S02]  /*9810*/  HADD2.F32 R155, -RZ, R155.H0_H0 ;  /* 0x2000009bff9b7230 */ /* 0x000fe40000004100 */
[----:B------:R-:W-:Y:S01]  /*9820*/  FMUL.FTZ R58, R43, R58 ;  /* 0x0000003a2b3a7220 */ /* 0x000fe20000410000 */
[----:B------:R-:W-:-:S02]  /*9830*/  HADD2.F32 R42, -RZ, R54.H0_H0 ;  /* 0x20000036ff2a7230 */ /* 0x000fc40000004100 */
[-C--:B------:R-:W-:Y:S01]  /*9840*/  FFMA.FTZ R63, R43, R46.reuse, -R56 ;  /* 0x0000002e2b3f7223 */ /* 0x080fe20000010838 */
[----:B------:R-:W-:Y:S02]  /*9850*/  HADD2.F32 R45, -RZ, R65.H0_H0 ;  /* 0x20000041ff2d7230 */ /* 0x000fe40000004100 */
[----:B------:R-:W-:Y:S01]  /*9860*/  FFMA.FTZ R58, R47, R46, R58 ;  /* 0x0000002e2f3a7223 */ /* 0x000fe2000001003a */
[----:B------:R-:W-:Y:S02]  /*9870*/  HADD2.F32 R54, -RZ, R54.H1_H1 ;  /* 0x30000036ff367230 */ /* 0x000fe40000004100 */
[----:B------:R-:W-:Y:S01]  /*9880*/  FMUL.FTZ R46, R42, R155 ;  /* 0x0000009b2a2e7220 */ /* 0x000fe20000410000 */
[----:B------:R-:W-:Y:S01]  /*9890*/  HADD2.F32 R153, -RZ, R153.H0_H0 ;  /* 0x20000099ff997230 */ /* 0x000fe20000004100 */
[----:B------:R-:W-:Y:S01]  /*98a0*/  F2FP.F16.F32.PACK_AB R63, R63, R64 ;  /* 0x000000403f3f723e */ /* 0x000fe200000000ff */
[--C-:B------:R-:W-:Y:S02]  /*98b0*/  HADD2.F32 R41, -RZ, R40.reuse.H0_H0 ;  /* 0x20000028ff297230 */ /* 0x100fe40000004100 */
[----:B------:R-:W-:Y:S01]  /*98c0*/  FMUL.FTZ R47, R54, R45 ;  /* 0x0000002d362f7220 */ /* 0x000fe20000410000 */
[----:B------:R-:W-:Y:S01]  /*98d0*/  HADD2.F32 R40, -RZ, R40.H1_H1 ;  /* 0x30000028ff287230 */ /* 0x000fe20000004100 */
[----:B------:R-:W-:Y:S01]  /*98e0*/  F2FP.F16.F32.PACK_AB R57, R58, R57 ;  /* 0x000000393a39723e */ /* 0x000fe200000000ff */
[----:B------:R-:W-:-:S02]  /*98f0*/  HADD2.F32 R43, -RZ, R66.H0_H0 ;  /* 0x20000042ff2b7230 */ /* 0x000fc40000004100 */
[C---:B------:R-:W-:Y:S01]  /*9900*/  FMUL.FTZ R155, R41.reuse, R155 ;  /* 0x0000009b299b7220 */ /* 0x040fe20000410000 */
[----:B------:R-:W-:Y:S01]  /*9910*/  FFMA.FTZ R46, R41, R153, -R46 ;  /* 0x00000099292e7223 */ /* 0x000fe2000001082e */
[C---:B------:R-:W-:Y:S01]  /*9920*/  FMUL.FTZ R45, R40.reuse, R45 ;  /* 0x0000002d282d7220 */ /* 0x040fe20000410000 */
[----:B------:R-:W-:Y:S02]  /*9930*/  HADD2.F32 R41, -RZ, R55.H0_H0 ;  /* 0x20000037ff297230 */ /* 0x000fe40000004100 */
[-C--:B------:R-:W-:Y:S01]  /*9940*/  FFMA.FTZ R47, R40, R43.reuse, -R47 ;  /* 0x0000002b282f7223 */ /* 0x080fe2000001082f */
[----:B------:R-:W-:Y:S02]  /*9950*/  HADD2.F32 R154, -RZ, R154.H0_H0 ;  /* 0x2000009aff9a7230 */ /* 0x000fe40000004100 */
[----:B------:R-:W-:Y:S01]  /*9960*/  FFMA.FTZ R54, R54, R43, R45 ;  /* 0x0000002b36367223 */ /* 0x000fe2000001002d */
[----:B------:R-:W-:Y:S02]  /*9970*/  HADD2.F32 R53, -RZ, R53.H0_H0 ;  /* 0x20000035ff357230 */ /* 0x000fe40000004100 */
[----:B------:R-:W-:Y:S01]  /*9980*/  FFMA.FTZ R155, R42, R153, R155 ;  /* 0x000000992a9b7223 */ /* 0x000fe2000001009b */
[----:B------:R-:W-:-:S02]  /*9990*/  HADD2.F32 R40, -RZ, R44.H0_H0 ;  /* 0x2000002cff287230 */ /* 0x000fc40000004100 */
[-C--:B------:R-:W-:Y:S01]  /*99a0*/  FMUL.FTZ R43, R41, R154.reuse ;  /* 0x0000009a292b7220 */ /* 0x080fe20000410000 */
[----:B------:R-:W-:Y:S02]  /*99b0*/  HADD2.F32 R55, -RZ, R55.H1_H1 ;  /* 0x30000037ff377230 */ /* 0x000fe40000004100 */
[----:B------:R-:W-:Y:S02]  /*99c0*/  HADD2.F32 R44, -RZ, R44.H1_H1 ;  /* 0x3000002cff2c7230 */ /* 0x000fe40000004100 */
[----:B------:R-:W-:Y:S01]  /*99d0*/  FMUL.FTZ R154, R40, R154 ;  /* 0x0000009a289a7220 */ /* 0x000fe20000410000 */
[----:B------:R-:W-:Y:S02]  /*99e0*/  HADD2.F32 R152, -RZ, R152.H0_H0 ;  /* 0x20000098ff987230 */ /* 0x000fe40000004100 */
[-C--:B------:R-:W-:Y:S01]  /*99f0*/  FMUL.FTZ R45, R55, R53.reuse ;  /* 0x00000035372d7220 */ /* 0x080fe20000410000 */
[----:B------:R-:W-:Y:S02]  /*9a00*/  HADD2.F32 R51, -RZ, R51.H0_H0 ;  /* 0x20000033ff337230 */ /* 0x000fe40000004100 */
[----:B------:R-:W-:Y:S01]  /*9a10*/  FMUL.FTZ R42, R44, R53 ;  /* 0x000000352c2a7220 */ /* 0x000fe20000410000 */
[----:B------:R-:W-:Y:S01]  /*9a20*/  F2FP.F16.F32.PACK_AB R54, R54, R155 ;  /* 0x0000009b3636723e */ /* 0x000fe200000000ff */
[-C--:B------:R-:W-:Y:S01]  /*9a30*/  FFMA.FTZ R43, R40, R152.reuse, -R43 ;  /* 0x00000098282b7223 */ /* 0x080fe2000001082b */
[----:B------:R-:W-:Y:S01]  /*9a40*/  FFMA.FTZ R154, R41, R152, R154 ;  /* 0x00000098299a7223 */ /* 0x000fe2000001009a */
[-C--:B------:R-:W-:Y:S01]  /*9a50*/  FFMA.FTZ R44, R44, R51.reuse, -R45 ;  /* 0x000000332c2c7223 */ /* 0x080fe2000001082d */
[----:B------:R-:W-:Y:S01]  /*9a60*/  FFMA.FTZ R51, R55, R51, R42 ;  /* 0x0000003337337223 */ /* 0x000fe2000001002a */
[----:B------:R-:W-:Y:S01]  /*9a70*/  F2FP.F16.F32.PACK_AB R40, R47, R46 ;  /* 0x0000002e2f28723e */ /* 0x000fe200000000ff */
[----:B------:R-:W-:Y:S01]  /*9a80*/  IMAD.MOV.U32 R47, RZ, RZ, R57 ;  /* 0x000000ffff2f7224 */ /* 0x000fe200078e0039 */
[----:B------:R-:W-:-:S02]  /*9a90*/  F2FP.F16.F32.PACK_AB R41, R60, R61 ;  /* 0x0000003d3c29723e */ /* 0x000fc400000000ff */
[----:B------:R-:W-:Y:S01]  /*9aa0*/  F2FP.F16.F32.PACK_AB R42, R44, R43 ;  /* 0x0000002b2c2a723e */ /* 0x000fe200000000ff */
[----:B------:R-:W-:Y:S01]  /*9ab0*/  IMAD.MOV.U32 R43, RZ, RZ, R63 ;  /* 0x000000ffff2b7224 */ /* 0x000fe200078e003f */
[----:B------:R-:W-:Y:S02]  /*9ac0*/  F2FP.F16.F32.PACK_AB R45, R62, R59 ;  /* 0x0000003b3e2d723e */ /* 0x000fe400000000ff */
[----:B------:R-:W-:Y:S02]  /*9ad0*/  F2FP.F16.F32.PACK_AB R46, R51, R154 ;  /* 0x0000009a332e723e */ /* 0x000fe400000000ff */
[----:B------:R-:W-:-:S07]  /*9ae0*/  MOV R44, R54 ;  /* 0x00000036002c7202 */ /* 0x000fce0000000f00 */
.L_x_549:
[----:B------:R-:W-:Y:S05]  /*9af0*/  BSYNC B1 ;  /* 0x0000000000017941 */ /* 0x000fea0003800000 */
.L_x_548:
[----:B------:R-:W-:Y:S01]  /*9b00*/  ISETP.GE.AND P3, PT, R50, R145, PT ;  /* 0x000000913200720c */ /* 0x000fe20003f66270 */
[----:B------:R-:W-:Y:S02]  /*9b10*/  ULDC.64 UR4, c[0x0][0x208] ;  /* 0x0000820000047ab9 */ /* 0x000fe40000000a00 */
[----:B--2---:R2:W-:Y:S10]  /*9b20*/  STG.E.128 desc[UR4][R48.64], R40 ;  /* 0x0000002830007986 */ /* 0x0045f4000c101d04 */
[----:B------:R-:W-:Y:S05]  /*9b30*/  @P3 BRA `(.L_x_504) ;  /* 0x0000000400183947 */ /* 0x000fea0003800000 */
[--C-:B------:R-:W-:Y:S01]  /*9b40*/  IADD3 R124, P3, P4, R38, R124, R50.reuse ;  /* 0x0000007c267c7210 */ /* 0x100fe20007c7e032 */
[----:B------:R-:W-:Y:S01]  /*9b50*/  ULDC.64 UR4, c[0x0][0x208] ;  /* 0x0000820000047ab9 */ /* 0x000fe20000000a00 */
[----:B------:R-:W-:-:S04]  /*9b60*/  SHF.R.S32.HI R50, RZ, 0x1f, R50 ;  /* 0x0000001fff327819 */ /* 0x000fc80000011432 */
[----:B------:R-:W-:Y:S02]  /*9b70*/  IADD3.X R52, R37, R52, R50, P3, P4 ;  /* 0x0000003425347210 */ /* 0x000fe40001fe8432 */
[----:B------:R-:W-:-:S04]  /*9b80*/  LEA R118, P3, R124, R118, 0x1 ;  /* 0x000000767c767211 */ /* 0x000fc800078608ff */
[----:B------:R-:W-:-:S05]  /*9b90*/  LEA.HI.X R119, R124, R119, R52, 0x1, P3 ;  /* 0x000000777c777211 */ /* 0x000fca00018f0c34 */
[----:B---3--:R3:W-:Y:S01]  /*9ba0*/  STG.E.128 desc[UR4][R118.64], R44 ;  /* 0x0000002c76007986 */ /* 0x0087e2000c101d04 */
[----:B------:R-:W-:Y:S05]  /*9bb0*/  BRA `(.L_x_504) ;  /* 0x0000000000f87947 */ /* 0x000fea0003800000 */
.L_x_461:
[----:B------:R-:W-:-:S04]  /*9bc0*/  ULOP3.LUT UR4, UR60, 0x1, URZ, 0xfc, !UPT ;  /* 0x000000013c047892 */ /* 0x000fc8000f8efc3f */
[----:B------:R-:W-:-:S06]  /*9bd0*/  UISETP.NE.AND UP0, UPT, UR4, 0x3, UPT ;  /* 0x000000030400788c */ /* 0x000fcc000bf05270 */
[----:B------:R-:W-:-:S13]  /*9be0*/  PLOP3.LUT P2, PT, PT, PT, UP0, 0x80, 0x0 ;  /* 0x000000000000781c */ /* 0x000fda0003f4f008 */
[----:B------:R-:W-:Y:S05]  /*9bf0*/  @!P2 BRA `(.L_x_550) ;  /* 0x000000000004a947 */ /* 0x000fea0003800000 */
[----:B------:R-:W-:Y:S01]  /*9c00*/  BPT.TRAP 0x1 ;  /* 0x000000040000795c */ /* 0x000fe20000300000 */
.L_x_550:
[----:B------:R-:W-:Y:S01]  /*9c10*/  LEA R0, R17, R16, 0x3 ;  /* 0x0000001011007211 */ /* 0x000fe200078e18ff */
[----:B------:R-:W-:Y:S01]  /*9c20*/  IMAD R3, R24, -0x50, R2 ;  /* 0xffffffb018037824 */ /* 0x000fe200078e0202 */
[----:B------:R-:W-:Y:S01]  /*9c30*/  SHF.L.U32 R115, R219, 0x1f, RZ ;  /* 0x0000001fdb737819 */ /* 0x000fe200000006ff */
[----:B------:R-:W-:Y:S03]  /*9c40*/  BSSY B1, `(.L_x_551) ;  /* 0x0000005000017945 */ /* 0x000fe60003800000 */
[----:B------:R-:W0:Y:S01]  /*9c50*/  SYNCS.PHASECHK.TRANS64.TRYWAIT P3, [R0+URZ+0x38890], R115 ;  /* 0x03889073000075a7 */ /* 0x000e22000806017f */
[----:B------:R-:W-:-:S04]  /*9c60*/  VIMNMX R3, R3, 0x50, PT ;  /* 0x0000005003037848 */ /* 0x000fc80003fe0100 */
[----:B------:R-:W-:Y:S01]  /*9c70*/  ISETP.GE.AND P4, PT, R18, R3, PT ;  /* 0x000000031200720c */ /* 0x000fe20003f86270 */
[----:B0-----:R-:W-:-:S12]  /*9c80*/  @!P3 BRA `(.L_x_552) ;  /* 0x000001b8004cb947 */ /* 0x001fd80003800000 */
.L_x_792:
[----:B------:R-:W-:Y:S05]  /*9c90*/  BSYNC B1 ;  /* 0x0000000000017941 */ /* 0x000fea0003800000 */
.L_x_551:
[----:B------:R-:W-:Y:S04]  /*9ca0*/  BSSY B1, `(.L_x_553) ;  /* 0x000000f000017945 */ /* 0x000fe80003800000 */
[----:B------:R-:W-:Y:S05]  /*9cb0*/  @P4 BRA `(.L_x_554) ;  /* 0x0000000000344947 */ /* 0x000fea0003800000 */
[----:B------:R-:W-:Y:S01]  /*9cc0*/  ISETP.NE.AND P5, PT, R26, RZ, PT ;  /* 0x000000ff1a00720c */ /* 0x000fe20003fa5270 */
[----:B------:R-:W-:Y:S01]  /*9cd0*/  ULDC.64 UR4, c[0x0][0x208] ;  /* 0x0000820000047ab9 */ /* 0x000fe20000000a00 */
[----:B------:R-:W-:Y:S02]  /*9ce0*/  ISETP.NE.AND P4, PT, R10, RZ, PT ;  /* 0x000000ff0a00720c */ /* 0x000fe40003f85270 */
[----:B------:R-:W-:-:S09]  /*9cf0*/  ISETP.NE.AND P3, PT, R9, RZ, PT ;  /* 0x000000ff0900720c */ /* 0x000fd20003f65270 */
[----:B------:R-:W1:Y:S04]  /*9d00*/  @P5 LDS.128 R40, [R4+0x24400] ;  /* 0x0244000004285984 */ /* 0x000e680000000c00 */
[----:B------:R-:W2:Y:S04]  /*9d10*/  @P3 LDS.128 R44, [R4+0x29400] ;  /* 0x02940000042c3984 */ /* 0x000ea80000000c00 */
[----:B-1----:R-:W-:Y:S01]  /*9d20*/  @P5 STG.E.128 desc[UR4][R60.64], R40 ;  /* 0x000000283c005986 */ /* 0x002fe2000c101d04 */
[----:B------:R-:W-:-:S03]  /*9d30*/  ISETP.NE.AND P5, PT, R8, RZ, PT ;  /* 0x000000ff0800720c */ /* 0x000fc60003fa5270 */
[----:B------:R-:W1:Y:S04]  /*9d40*/  @P4 LDS.128 R40, [R4+0x26c00] ;  /* 0x026c000004284984 */ /* 0x000e680000000c00 */
[----:B--2---:R-:W-:Y:S06]  /*9d50*/  @P3 STG.E.128 desc[UR4][R60.64+0x100], R44 ;  /* 0x0001002c3c003986 */ /* 0x004fec000c101d04 */
[----:B------:R-:W2:Y:S04]  /*9d60*/  @P5 LDS.128 R48, [R4+0x2bc00] ;  /* 0x02bc000004305984 */ /* 0x000ea80000000c00 */
[----:B-1----:R1:W-:Y:S04]  /*9d70*/  @P4 STG.E.128 desc[UR4][R60.64+0x80], R40 ;  /* 0x000080283c004986 */ /* 0x0023e8000c101d04 */
[----:B--2---:R1:W-:Y:S02]  /*9d80*/  @P5 STG.E.128 desc[UR4][R60.64+0x180], R48 ;  /* 0x000180303c005986 */ /* 0x0043e4000c101d04 */
.L_x_554:
[----:B------:R-:W-:Y:S05]  /*9d90*/  BSYNC B1 ;  /* 0x0000000000017941 */ /* 0x000fea0003800000 */
.L_x_553:
[----:B------:R-:W-:Y:S01]  /*9da0*/  ISETP.GE.AND P3, PT, R217, R3, PT ;  /* 0x00000003d900720c */ /* 0x000fe20003f66270 */
[----:B------:R-:W-:-:S12]  /*9db0*/  BSSY B1, `(.L_x_555) ;  /* 0x000000f000017945 */ /* 0x000fd80003800000 */
[----:B------:R-:W-:Y:S05]  /*9dc0*/  @P3 BRA `(.L_x_556) ;  /* 0x0000000000343947 */ /* 0x000fea0003800000 */
[----:B------:R-:W-:Y:S01]  /*9dd0*/  ISETP.NE.AND P5, PT, R26, RZ, PT ;  /* 0x000000ff1a00720c */ /* 0x000fe20003fa5270 */
[----:B------:R-:W-:Y:S01]  /*9de0*/  ULDC.64 UR4, c[0x0][0x208] ;  /* 0x0000820000047ab9 */ /* 0x000fe20000000a00 */
[----:B------:R-:W-:Y:S02]  /*9df0*/  ISETP.NE.AND P4, PT, R10, RZ, PT ;  /* 0x000000ff0a00720c */ /* 0x000fe40003f85270 */
[----:B------:R-:W-:-:S09]  /*9e00*/  ISETP.NE.AND P3, PT, R9, RZ, PT ;  /* 0x000000ff0900720c */ /* 0x000fd20003f65270 */
[----:B-1----:R-:W1:Y:S04]  /*9e10*/  @P5 LDS.128 R40, [R4+0x25400] ;  /* 0x0254000004285984 */ /* 0x002e680000000c00 */
        /* <DEDUP_REMOVED lines=8> */
.L_x_556:
[----:B------:R-:W-:Y:S05]  /*9ea0*/  BSYNC B1 ;  /* 0x0000000000017941 */ /* 0x000fea0003800000 */
.L_x_555:
[----:B------:R-:W-:-:S13]  /*9eb0*/  ISETP.GE.AND P3, PT, R218, R3, PT ;  /* 0x00000003da00720c */ /* 0x000fda0003f66270 */
[----:B------:R-:W-:Y:S05]  /*9ec0*/  @P3 BRA `(.L_x_504) ;  /* 0x0000000000343947 */ /* 0x000fea0003800000 */
[----:B------:R-:W-:Y:S01]  /*9ed0*/  ISETP.NE.AND P5, PT, R26, RZ, PT ;  /* 0x000000ff1a00720c */ /* 0x000fe20003fa5270 */
[----:B------:R-:W-:Y:S01]  /*9ee0*/  ULDC.64 UR4, c[0x0][0x208] ;  /* 0x0000820000047ab9 */ /* 0x000fe20000000a00 */
[----:B------:R-:W-:Y:S02]  /*9ef0*/  ISETP.NE.AND P4, PT, R10, RZ, PT ;  /* 0x000000ff0a00720c */ /* 0x000fe40003f85270 */
[----:B------:R-:W-:-:S09]  /*9f00*/  ISETP.NE.AND P3, PT, R9, RZ, PT ;  /* 0x000000ff0900720c */ /* 0x000fd20003f65270 */
[----:B-1-3--:R-:W1:Y:S04]  /*9f10*/  @P5 LDS.128 R40, [R4+0x26400] ;  /* 0x0264000004285984 */ /* 0x00ae680000000c00 */
        /* <DEDUP_REMOVED lines=8> */
.L_x_504:
[----:B------:R-:W-:Y:S05]  /*9fa0*/  BSYNC B0 ;  /* 0x0000000000007941 */ /* 0x000fea0003800000 */
.L_x_460:
[----:B-1234-:R-:W1:Y:S01]  /*9fb0*/  S2R R40, SR_TID.X ;  /* 0x0000000000287919 */ /* 0x01ee620000002100 */
[----:B------:R-:W-:Y:S01]  /*9fc0*/  @!PT LDS RZ, [RZ] ;  /* 0x00000000fffff984 */ /* 0x000fe20000000800 */
[----:B------:R-:W-:Y:S01]  /*9fd0*/  @!PT LDS RZ, [RZ] ;  /* 0x00000000fffff984 */ /* 0x000fe20000000800 */
[----:B------:R-:W-:Y:S01]  /*9fe0*/  @!PT LDS RZ, [RZ] ;  /* 0x00000000fffff984 */ /* 0x000fe20000000800 */
[----:B------:R-:W-:Y:S01]  /*9ff0*/  @!PT LDS RZ, [RZ] ;  /* 0x00000000fffff984 */ /* 0x000fe20000000800 */
[----:B------:R2:W-:Y:S06]  /*a000*/  MEMBAR.ALL.CTA ;  /* 0x0000000000007992 */ /* 0x0005ec0000008000 */
[----:B--2---:R-:W2:Y:S01]  /*a010*/  FENCE.VIEW.ASYNC.S ;  /* 0x00000000000073c6 */ /* 0x004ea20000000000 */
[----:B------:R-:W-:Y:S05]  /*a020*/  WARPSYNC.ALL ;  /* 0x0000000000007948 */ /* 0x000fea0003800000 */
[----:B------:R-:W-:Y:S01]  /*a030*/  BSSY B0, `(.L_x_557) ;  /* 0x0000009000007945 */ /* 0x000fe20003800000 */
[----:B-1----:R-:W-:Y:S01]  /*a040*/  LOP3.LUT R40, R40, 0x7f, RZ, 0xc0, !PT ;  /* 0x0000007f28287812 */ /* 0x002fe200078ec0ff */
[----:B--2---:R1:W-:Y:S03]  /*a050*/  BAR.SYNC.DEFER_BLOCKING R150, 0x80 ;  /* 0x000200960000751d */ /* 0x0043e60000010000 */
[----:B------:R-:W-:-:S13]  /*a060*/  ISETP.NE.AND P3, PT, R40, RZ, PT ;  /* 0x000000ff2800720c */ /* 0x000fda0003f65270 */
[----:B------:R-:W-:-:S05]  /*a070*/  @!P3 VIADD R40, R0, 0x388a0 ;  /* 0x000388a00028b836 */ /* 0x000fca0000000000 */
[----:B------:R-:W-:-:S04]  /*a080*/  @!P3 PRMT R40, RZ, 0x654, R40 ;  /* 0x00000654ff28b816 */ /* 0x000fc80000000028 */
[----:B------:R1:W-:Y:S01]  /*a090*/  @!P3 SYNCS.ARRIVE.TRANS64.RED.A1T0 RZ, [R40+URZ], RZ ;  /* 0x000000ff28ffb9a7 */ /* 0x0003e2000810043f */
[----:B------:R-:W-:Y:S05]  /*a0a0*/  @!P2 BRA `(.L_x_558) ;  /* 0x000000000004a947 */ /* 0x000fea0003800000 */
[----:B------:R-:W-:Y:S01]  /*a0b0*/  BPT.TRAP 0x1 ;  /* 0x000000040000795c */ /* 0x000fe20000300000 */
.L_x_558:
[----:B------:R-:W-:Y:S05]  /*a0c0*/  BSYNC B0 ;  /* 0x0000000000007941 */ /* 0x000fea0003800000 */
.L_x_557:
[----:B------:R-:W2:Y:S01]  /*a0d0*/  SYNCS.PHASECHK.TRANS64.TRYWAIT P2, [R0+URZ+0x388b0], R115 ;  /* 0x0388b073000075a7 */ /* 0x000ea2000804017f */
[----:B------:R-:W-:Y:S01]  /*a0e0*/  ULDC UR61, c[0x0][0x2e4] ;  /* 0x0000b900003d7ab9 */ /* 0x000fe20000000800 */
[----:B------:R-:W-:Y:S01]  /*a0f0*/  ULDC.64 UR56, c[0x0][0x318] ;  /* 0x0000c60000387ab9 */ /* 0x000fe20000000a00 */
[----:B------:R-:W-:Y:S01]  /*a100*/  ULDC.64 UR58, c[0x0][0x308] ;  /* 0x0000c200003a7ab9 */ /* 0x000fe20000000a00 */
[----:B------:R-:W-:Y:S01]  /*a110*/  BSSY B0, `(.L_x_559) ;  /* 0x0000004000007945 */ /* 0x000fe20003800000 */
[----:B------:R-:W-:Y:S01]  /*a120*/  ISETP.GE.AND P4, PT, R18, R3, PT ;  /* 0x000000031200720c */ /* 0x000fe20003f86270 */
[----:B------:R-:W-:Y:S02]  /*a130*/  IMAD.WIDE R52, R24, 0x50, R112 ;  /* 0x0000005018347825 */ /* 0x000fe400078e0270 */
[----:B--2---:R-:W-:Y:S10]  /*a140*/  @!P2 BRA `(.L_x_560) ;  /* 0x000001b40030a947 */ /* 0x004ff40003800000 */
.L_x_793:
[----:B------:R-:W-:Y:S05]  /*a150*/  BSYNC B0 ;  /* 0x0000000000007941 */ /* 0x000fea0003800000 */
.L_x_559:
[----:B------:R-:W-:Y:S04]  /*a160*/  BSSY B0, `(.L_x_561) ;  /* 0x0000017000007945 */ /* 0x000fe80003800000 */
[----:B------:R-:W-:Y:S05]  /*a170*/  @P4 BRA `(.L_x_562) ;  /* 0x0000000000544947 */ /* 0x000fea0003800000 */
[----:B------:R-:W-:Y:S01]  /*a180*/  ISETP.GE.AND P5, PT, R212, UR61, PT ;  /* 0x0000003dd4007c0c */ /* 0x000fe2000bfa6270 */
[----:B------:R-:W-:Y:S01]  /*a190*/  IMAD R47, R53, UR56, RZ ;  /* 0x00000038352f7c24 */ /* 0x000fe2000f8e02ff */
[----:B------:R-:W-:Y:S01]  /*a1a0*/  MOV R45, R5 ;  /* 0x00000005002d7202 */ /* 0x000fe20000000f00 */
[----:B------:R-:W-:Y:S01]  /*a1b0*/  IMAD.MOV.U32 R44, RZ, RZ, R96 ;  /* 0x000000ffff2c7224 */ /* 0x000fe200078e0060 */
[----:B------:R-:W-:Y:S01]  /*a1c0*/  ULDC.64 UR4, c[0x0][0x208] ;  /* 0x0000820000047ab9 */ /* 0x000fe20000000a00 */
[C---:B------:R-:W-:Y:S01]  /*a1d0*/  IMAD R47, R52.reuse, UR57, R47 ;  /* 0x00000039342f7c24 */ /* 0x040fe2000f8e022f */
[----:B------:R-:W-:Y:S01]  /*a1e0*/  ISETP.GE.AND P4, PT, R213, UR61, PT ;  /* 0x0000003dd5007c0c */ /* 0x000fe2000bf86270 */
[----:B------:R-:W-:-:S04]  /*a1f0*/  IMAD.WIDE.U32 R44, R52, UR56, R44 ;  /* 0x00000038342c7c25 */ /* 0x000fc8000f8e002c */
[----:B------:R-:W-:Y:S01]  /*a200*/  IMAD.IADD R45, R45, 0x1, R47 ;  /* 0x000000012d2d7824 */ /* 0x000fe200078e022f */
[C---:B------:R-:W-:Y:S01]  /*a210*/  LEA R54, P2, R44.reuse, UR58, 0x1 ;  /* 0x0000003a2c367c11 */ /* 0x040fe2000f8408ff */
[----:B-1----:R-:W1:Y:S03]  /*a220*/  @!P5 LDS.128 R40, [R4+0x400] ;  /* 0x000400000428d984 */ /* 0x002e660000000c00 */
[----:B------:R-:W-:Y:S02]  /*a230*/  LEA.HI.X R55, R44, UR59, R45, 0x1, P2 ;  /* 0x0000003b2c377c11 */ /* 0x000fe400090f0c2d */
[----:B------:R-:W-:-:S13]  /*a240*/  ISETP.GE.AND P2, PT, R224, UR61, PT ;  /* 0x0000003de0007c0c */ /* 0x000fda000bf46270 */
[----:B------:R-:W3:Y:S04]  /*a250*/  @!P2 LDS.128 R44, [R4+0x5400] ;  /* 0x00540000042ca984 */ /* 0x000ee80000000c00 */
[----:B-1----:R-:W-:Y:S01]  /*a260*/  @!P5 STG.E.128 desc[UR4][R54.64], R40 ;  /* 0x000000283600d986 */ /* 0x002fe2000c101d04 */
[----:B------:R-:W-:-:S03]  /*a270*/  ISETP.GE.AND P5, PT, R223, UR61, PT ;  /* 0x0000003ddf007c0c */ /* 0x000fc6000bfa6270 */
[----:B------:R-:W1:Y:S10]  /*a280*/  @!P4 LDS.128 R40, [R4+0x2c00] ;  /* 0x002c00000428c984 */ /* 0x000e740000000c00 */
[----:B------:R-:W4:Y:S04]  /*a290*/  @!P5 LDS.128 R48, [R4+0x7c00] ;  /* 0x007c00000430d984 */ /* 0x000f280000000c00 */
[----:B---3--:R3:W-:Y:S04]  /*a2a0*/  @!P2 STG.E.128 desc[UR4][R54.64+0x100], R44 ;  /* 0x0001002c3600a986 */ /* 0x0087e8000c101d04 */
[----:B-1----:R3:W-:Y:S04]  /*a2b0*/  @!P4 STG.E.128 desc[UR4][R54.64+0x80], R40 ;  /* 0x000080283600c986 */ /* 0x0027e8000c101d04 */
[----:B----4-:R3:W-:Y:S02]  /*a2c0*/  @!P5 STG.E.128 desc[UR4][R54.64+0x180], R48 ;  /* 0x000180303600d986 */ /* 0x0107e4000c101d04 */
.L_x_562:
[----:B------:R-:W-:Y:S05]  /*a2d0*/  BSYNC B0 ;  /* 0x0000000000007941 */ /* 0x000fea0003800000 */
.L_x_561:
[----:B------:R-:W-:Y:S01]  /*a2e0*/  ISETP.GE.AND P2, PT, R217, R3, PT ;  /* 0x00000003d900720c */ /* 0x000fe20003f46270 */
[----:B------:R-:W-:-:S12]  /*a2f0*/  BSSY B0, `(.L_x_563) ;  /* 0x0000019000007945 */ /* 0x000fd80003800000 */
[----:B------:R-:W-:Y:S05]  /*a300*/  @P2 BRA `(.L_x_564) ;  /* 0x00000000005c2947 */ /* 0x000fea0003800000 */
[----:B------:R-:W-:Y:S01]  /*a310*/  ISETP.GE.AND P2, PT, R212, UR61, PT ;  /* 0x0000003dd4007c0c */ /* 0x000fe2000bf46270 */
[----:B---3--:R-:W-:Y:S01]  /*a320*/  IMAD.MOV.U32 R45, RZ, RZ, R5 ;  /* 0x000000ffff2d7224 */ /* 0x008fe200078e0005 */
[----:B------:R-:W-:Y:S01]  /*a330*/  IADD3 R47, P4, R52, 0x20, RZ ;  /* 0x00000020342f7810 */ /* 0x000fe20007f9e0ff */
[----:B------:R-:W-:Y:S01]  /*a340*/  ULDC.64 UR4, c[0x0][0x208] ;  /* 0x0000820000047ab9 */ /* 0x000fe20000000a00 */
[----:B------:R-:W-:-:S03]  /*a350*/  ISETP.GE.AND P5, PT, R213, UR61, PT ;  /* 0x0000003dd5007c0c */ /* 0x000fc6000bfa6270 */
[----:B------:R-:W-:-:S04]  /*a360*/  IMAD.X R44, RZ, RZ, R53, P4 ;  /* 0x000000ffff2c7224 */ /* 0x000fc800020e0635 */
[----:B------:R-:W-:Y:S01]  /*a370*/  IMAD R46, R44, UR56, RZ ;  /* 0x000000382c2e7c24 */ /* 0x000fe2000f8e02ff */
[----:B------:R-:W-:Y:S01]  /*a380*/  MOV R44, R96 ;  /* 0x00000060002c7202 */ /* 0x000fe20000000f00 */
[----:B-1----:R-:W1:Y:S04]  /*a390*/  @!P2 LDS.128 R40, [R4+0x1400] ;  /* 0x001400000428a984 */ /* 0x002e680000000c00 */
[----:B------:R-:W-:-:S04]  /*a3a0*/  IMAD.WIDE.U32 R44, R47, UR56, R44 ;  /* 0x000000382f2c7c25 */ /* 0x000fc8000f8e002c */
[----:B------:R-:W-:Y:S01]  /*a3b0*/  IMAD R47, R47, UR57, R46 ;  /* 0x000000392f2f7c24 */ /* 0x000fe2000f8e022e */
[----:B------:R-:W-:-:S03]  /*a3c0*/  LEA R54, P4, R44, UR58, 0x1 ;  /* 0x0000003a2c367c11 */ /* 0x000fc6000f8808ff */
[----:B------:R-:W-:-:S05]  /*a3d0*/  IMAD.IADD R45, R45, 0x1, R47 ;  /* 0x000000012d2d7824 */ /* 0x000fca00078e022f */
        /* <DEDUP_REMOVED lines=10> */
.L_x_564:
[----:B------:R-:W-:Y:S05]  /*a480*/  BSYNC B0 ;  /* 0x0000000000007941 */ /* 0x000fea0003800000 */
.L_x_563:
[----:B------:R-:W-:Y:S01]  /*a490*/  ISETP.GE.AND P2, PT, R218, R3, PT ;  /* 0x00000003da00720c */ /* 0x000fe20003f46270 */
[----:B------:R-:W-:-:S12]  /*a4a0*/  BSSY B0, `(.L_x_565) ;  /* 0x0000019000007945 */ /* 0x000fd80003800000 */
[----:B------:R-:W-:Y:S05]  /*a4b0*/  @P2 BRA `(.L_x_566) ;  /* 0x00000000005c2947 */ /* 0x000fea0003800000 */
[----:B------:R-:W-:Y:S01]  /*a4c0*/  ISETP.GE.AND P2, PT, R212, UR61, PT ;  /* 0x0000003dd4007c0c */ /* 0x000fe2000bf46270 */
[----:B---3--:R-:W-:Y:S01]  /*a4d0*/  IMAD.MOV.U32 R44, RZ, RZ, R96 ;  /* 0x000000ffff2c7224 */ /* 0x008fe200078e0060 */
[----:B------:R-:W-:Y:S01]  /*a4e0*/  IADD3 R3, P4, R52, 0x40, RZ ;  /* 0x0000004034037810 */ /* 0x000fe20007f9e0ff */
[----:B------:R-:W-:Y:S01]  /*a4f0*/  IMAD.MOV.U32 R45, RZ, RZ, R5 ;  /* 0x000000ffff2d7224 */ /* 0x000fe200078e0005 */
[----:B------:R-:W-:Y:S01]  /*a500*/  ULDC.64 UR4, c[0x0][0x208] ;  /* 0x0000820000047ab9 */ /* 0x000fe20000000a00 */
[----:B------:R-:W-:Y:S02]  /*a510*/  ISETP.GE.AND P5, PT, R213, UR61, PT ;  /* 0x0000003dd5007c0c */ /* 0x000fe4000bfa6270 */
[----:B------:R-:W-:Y:S01]  /*a520*/  IADD3.X R52, RZ, R53, RZ, P4, !PT ;  /* 0x00000035ff347210 */ /* 0x000fe200027fe4ff */
[----:B------:R-:W-:-:S04]  /*a530*/  IMAD.WIDE.U32 R44, R3, UR56, R44 ;  /* 0x00000038032c7c25 */ /* 0x000fc8000f8e002c */
[----:B------:R-:W-:Y:S01]  /*a540*/  IMAD R52, R52, UR56, RZ ;  /* 0x0000003834347c24 */ /* 0x000fe2000f8e02ff */
[----:B-1----:R-:W1:Y:S03]  /*a550*/  @!P2 LDS.128 R40, [R4+0x2400] ;  /* 0x002400000428a984 */ /* 0x002e660000000c00 */
[----:B------:R-:W-:Y:S01]  /*a560*/  IMAD R3, R3, UR57, R52 ;  /* 0x0000003903037c24 */ /* 0x000fe2000f8e0234 */
[----:B------:R-:W-:-:S04]  /*a570*/  LEA R52, P4, R44, UR58, 0x1 ;  /* 0x0000003a2c347c11 */ /* 0x000fc8000f8808ff */
[----:B------:R-:W-:-:S04]  /*a580*/  IADD3 R3, R45, R3, RZ ;  /* 0x000000032d037210 */ /* 0x000fc80007ffe0ff */
[----:B------:R-:W-:Y:S02]  /*a590*/  LEA.HI.X R53, R44, UR59, R3, 0x1, P4 ;  /* 0x0000003b2c357c11 */ /* 0x000fe4000a0f0c03 */
[----:B------:R-:W-:Y:S01]  /*a5a0*/  ISETP.GE.AND P4, PT, R224, UR61, PT ;  /* 0x0000003de0007c0c */ /* 0x000fe2000bf86270 */
[----:B------:R-:W3:Y:S04]  /*a5b0*/  @!P5 LDS.128 R44, [R4+0x4c00] ;  /* 0x004c0000042cd984 */ /* 0x000ee80000000c00 */
[----:B-1----:R-:W-:Y:S01]  /*a5c0*/  @!P2 STG.E.128 desc[UR4][R52.64], R40 ;  /* 0x000000283400a986 */ /* 0x002fe2000c101d04 */
[----:B------:R-:W-:-:S07]  /*a5d0*/  ISETP.GE.AND P2, PT, R223, UR61, PT ;  /* 0x0000003ddf007c0c */ /* 0x000fce000bf46270 */
[----:B------:R-:W1:Y:S06]  /*a5e0*/  @!P4 LDS.128 R40, [R4+0x7400] ;  /* 0x007400000428c984 */ /* 0x000e6c0000000c00 */
[----:B------:R-:W4:Y:S04]  /*a5f0*/  @!P2 LDS.128 R48, [R4+0x9c00] ;  /* 0x009c00000430a984 */ /* 0x000f280000000c00 */
[----:B---3--:R3:W-:Y:S04]  /*a600*/  @!P5 STG.E.128 desc[UR4][R52.64+0x80], R44 ;  /* 0x0000802c3400d986 */ /* 0x0087e8000c101d04 */
[----:B-1----:R3:W-:Y:S04]  /*a610*/  @!P4 STG.E.128 desc[UR4][R52.64+0x100], R40 ;  /* 0x000100283400c986 */ /* 0x0027e8000c101d04 */
[----:B----4-:R3:W-:Y:S02]  /*a620*/  @!P2 STG.E.128 desc[UR4][R52.64+0x180], R48 ;  /* 0x000180303400a986 */ /* 0x0107e4000c101d04 */
.L_x_566:
[----:B------:R-:W-:Y:S05]  /*a630*/  BSYNC B0 ;  /* 0x0000000000007941 */ /* 0x000fea0003800000 */
.L_x_565:
[----:B------:R-:W-:Y:S01]  /*a640*/  @!PT LDS RZ, [RZ] ;  /* 0x00000000fffff984 */ /* 0x000fe20000000800 */
[----:B------:R-:W-:Y:S01]  /*a650*/  @!PT LDS RZ, [RZ] ;  /* 0x00000000fffff984 */ /* 0x000fe20000000800 */
[----:B------:R-:W-:Y:S01]  /*a660*/  @!PT LDS RZ, [RZ] ;  /* 0x00000000fffff984 */ /* 0x000fe20000000800 */
[----:B------:R-:W-:Y:S01]  /*a670*/  @!PT LDS RZ, [RZ] ;  /* 0x00000000fffff984 */ /* 0x000fe20000000800 */
[----:B------:R4:W-:Y:S06]  /*a680*/  MEMBAR.ALL.CTA ;  /* 0x0000000000007992 */ /* 0x0009ec0000008000 */
[----:B----4-:R-:W4:Y:S01]  /*a690*/  FENCE.VIEW.ASYNC.S ;  /* 0x00000000000073c6 */ /* 0x010f220000000000 */
[----:B0-2---:R-:W-:Y:S01]  /*a6a0*/  @!P3 VIADD R0, R0, 0x388c0 ;  /* 0x000388c00000b836 */ /* 0x005fe20000000000 */
[----:B----4-:R0:W-:Y:S01]  /*a6b0*/  BAR.SYNC.DEFER_BLOCKING R150, 0x80 ;  /* 0x000200960000751d */ /* 0x0101e20000010000 */
[----:B------:R-:W-:Y:S01]  /*a6c0*/  ISETP.NE.AND P4, PT, R114, RZ, PT ;  /* 0x000000ff7200720c */ /* 0x000fe20003f85270 */
[----:B------:R-:W-:-:S02]  /*a6d0*/  VIADD R17, R17, 0x1 ;  /* 0x0000000111117836 */ /* 0x000fc40000000000 */
[----:B------:R-:W-:Y:S02]  /*a6e0*/  @!P3 PRMT R0, RZ, 0x654, R0 ;  /* 0x00000654ff00b816 */ /* 0x000fe40000000000 */
[----:B------:R-:W-:Y:S02]  /*a6f0*/  PLOP3.LUT P2, PT, PT, PT, PT, 0x8, 0x0 ;  /* 0x000000000000781c */ /* 0x000fe40003f4e170 */
[----:B------:R2:W-:Y:S01]  /*a700*/  @!P3 SYNCS.ARRIVE.TRANS64.RED.A1T0 RZ, [R0+URZ], RZ ;  /* 0x000000ff00ffb9a7 */ /* 0x0005e2000810043f */
[----:B------:R-:W-:-:S04]  /*a710*/  ISETP.NE.AND P3, PT, R17, 0x2, PT ;  /* 0x000000021100780c */ /* 0x000fc80003f65270 */
[----:B------:R-:W-:Y:S02]  /*a720*/  SEL R17, R17, RZ, P3 ;  /* 0x000000ff11117207 */ /* 0x000fe40001800000 */
[----:B--2---:R-:W-:-:S04]  /*a730*/  SEL R0, RZ, 0x1, P3 ;  /* 0x00000001ff007807 */ /* 0x004fc80001800000 */
[----:B------:R-:W-:Y:S01]  /*a740*/  LOP3.LUT R219, R219, R0, RZ, 0x3c, !PT ;  /* 0x00000000dbdb7212 */ /* 0x000fe200078e3cff */
[----:B0-----:R-:W-:Y:S06]  /*a750*/  @P4 BRA `(.L_x_567) ;  /* 0xffffff7c00c84947 */ /* 0x001fec000383ffff */
.L_x_455:
[----:B------:R-:W-:Y:S01]  /*a760*/  BSSY B0, `(.L_x_568) ;  /* 0x000004a000007945 */ /* 0x000fe20003800000 */
[----:B------:R-:W-:Y:S02]  /*a770*/  ISETP.GE.AND P1, PT, R148, 0x1, PT ;  /* 0x000000019400780c */ /* 0x000fe40003f26270 */
[----:B------:R-:W-:Y:S02]  /*a780*/  CS2R R2, SRZ ;  /* 0x0000000000027805 */ /* 0x000fe4000001ff00 */
[----:B------:R-:W-:Y:S02]  /*a790*/  PLOP3.LUT P0, PT, PT, PT, PT, 0x80, 0x0 ;  /* 0x000000000000781c */ /* 0x000fe40003f0f070 */
[----:B------:R-:W-:Y:S02]  /*a7a0*/  CS2R R76, SRZ ;  /* 0x00000000004c7805 */ /* 0x000fe4000001ff00 */
[----:B------:R-:W-:Y:S02]  /*a7b0*/  MOV R0, RZ ;  /* 0x000000ff00007202 */ /* 0x000fe40000000f00 */
[----:B------:R-:W-:-:S02]  /*a7c0*/  CS2R R72, SRZ ;  /* 0x0000000000487805 */ /* 0x000fc4000001ff00 */
[----:B------:R-:W-:Y:S02]  /*a7d0*/  CS2R R12, SRZ ;  /* 0x00000000000c7805 */ /* 0x000fe4000001ff00 */
[----:B------:R-:W-:Y:S01]  /*a7e0*/  CS2R R68, SRZ ;  /* 0x0000000000447805 */ /* 0x000fe2000001ff00 */
[----:B------:R-:W-:Y:S01]  /*a7f0*/  IMAD.MOV.U32 R146, RZ, RZ, RZ ;  /* 0x000000ffff927224 */ /* 0x000fe200078e00ff */
        /* <DEDUP_REMOVED lines=18> */
[----:B---3--:R-:W-:Y:S02]  /*a920*/  CS2R R54, SRZ ;  /* 0x0000000000367805 */ /* 0x008fe4000001ff00 */
[----:B------:R-:W-:Y:S02]  /*a930*/  CS2R R176, SRZ ;  /* 0x0000000000b07805 */ /* 0x000fe4000001ff00 */
[----:B------:R-:W-:Y:S02]  /*a940*/  CS2R R52, SRZ ;  /* 0x0000000000347805 */ /* 0x000fe4000001ff00 */
[----:B------:R-:W-:-:S02]  /*a950*/  CS2R R48, SRZ ;  /* 0x0000000000307805 */ /* 0x000fc4000001ff00 */
[----:B------:R-:W-:Y:S02]  /*a960*/  CS2R R154, SRZ ;  /* 0x00000000009a7805 */ /* 0x000fe4000001ff00 */
[----:B------:R-:W-:Y:S02]  /*a970*/  CS2R R42, SRZ ;  /* 0x00000000002a7805 */ /* 0x000fe4000001ff00 */
[----:B-1----:R-:W-:Y:S02]  /*a980*/  CS2R R40, SRZ ;  /* 0x0000000000287805 */ /* 0x002fe4000001ff00 */
        /* <DEDUP_REMOVED lines=19> */
[----:B------:R-:W-:Y:S01]  /*aac0*/  CS2R R164, SRZ ;  /* 0x0000000000a47805 */ /* 0x000fe2000001ff00 */
[----:B------:R-:W-:Y:S01]  /*aad0*/  IMAD.MOV.U32 R31, RZ, RZ, RZ ;  /* 0x000000ffff1f7224 */ /* 0x000fe200078e00ff */
[----:B------:R-:W-:-:S02]  /*aae0*/  CS2R R58, SRZ ;  /* 0x00000000003a7805 */ /* 0x000fc4000001ff00 */
[----:B------:R-:W-:Y:S02]  /*aaf0*/  CS2R R162, SRZ ;  /* 0x0000000000a27805 */ /* 0x000fe4000001ff00 */
[----:B------:R-:W-:Y:S02]  /*ab00*/  MOV R27, RZ ;  /* 0x000000ff001b7202 */ /* 0x000fe40000000f00 */
[----:B------:R-:W-:Y:S02]  /*ab10*/  CS2R R50, SRZ ;  /* 0x0000000000327805 */ /* 0x000fe4000001ff00 */
[----:B------:R-:W-:Y:S01]  /*ab20*/  CS2R R160, SRZ ;  /* 0x0000000000a07805 */ /* 0x000fe2000001ff00 */
[----:B------:R-:W-:Y:S01]  /*ab30*/  IMAD.MOV.U32 R47, RZ, RZ, RZ ;  /* 0x000000ffff2f7224 */ /* 0x000fe200078e00ff */
[----:B------:R-:W-:Y:S02]  /*ab40*/  CS2R R10, SRZ ;  /* 0x00000000000a7805 */ /* 0x000fe4000001ff00 */
[----:B------:R-:W-:-:S02]  /*ab50*/  CS2R R8, SRZ ;  /* 0x0000000000087805 */ /* 0x000fc4000001ff00 */
[----:B------:R-:W-:Y:S01]  /*ab60*/  CS2R R38, SRZ ;  /* 0x0000000000267805 */ /* 0x000fe2000001ff00 */
[----:B------:R-:W-:Y:S01]  /*ab70*/  IMAD.MOV.U32 R24, RZ, RZ, RZ ;  /* 0x000000ffff187224 */ /* 0x000fe200078e00ff */
[----:B------:R-:W-:Y:S02]  /*ab80*/  CS2R R34, SRZ ;  /* 0x0000000000227805 */ /* 0x000fe4000001ff00 */
[----:B------:R-:W-:Y:S02]  /*ab90*/  CS2R R32, SRZ ;  /* 0x0000000000207805 */ /* 0x000fe4000001ff00 */
[----:B------:R-:W-:Y:S02]  /*aba0*/  MOV R7, RZ ;  /* 0x000000ff00077202 */ /* 0x000fe40000000f00 */
[----:B------:R-:W-:Y:S01]  /*abb0*/  CS2R R28, SRZ ;  /* 0x00000000001c7805 */ /* 0x000fe2000001ff00 */
[----:B------:R-:W-:Y:S01]  /*abc0*/  IMAD.MOV.U32 R5, RZ, RZ, RZ ;  /* 0x000000ffff057224 */ /* 0x000fe200078e00ff */
[----:B------:R-:W-:Y:S06]  /*abd0*/  @P2 BRA `(.L_x_569) ;  /* 0x0000000000082947 */ /* 0x000fec0003800000 */
[----:B------:R-:W0:Y:S02]  /*abe0*/  FENCE.VIEW.ASYNC.G ;  /* 0x00000000000073c6 */ /* 0x000e240000000100 */
[----:B0-----:R-:W-:Y:S06]  /*abf0*/  BAR.ARV 0xc, 0x120 ;  /* 0x0304800000007b1d */ /* 0x001fec0000002000 */
.L_x_569:
[----:B------:R-:W-:Y:S05]  /*ac00*/  BSYNC B0 ;  /* 0x0000000000007941 */ /* 0x000fea0003800000 */
.L_x_568:
[----:B------:R-:W-:Y:S01]  /*ac10*/  IMAD.MOV.U32 R25, RZ, RZ, RZ ;  /* 0x000000ffff197224 */ /* 0x000fe200078e00ff */
[----:B------:R-:W-:Y:S01]  /*ac20*/  MOV R4, RZ ;  /* 0x000000ff00047202 */ /* 0x000fe20000000f00 */
[----:B------:R-:W-:Y:S06]  /*ac30*/  @!P1 BRA `(.L_x_570) ;  /* 0x00000118008c9947 */ /* 0x000fec0003800000 */
[----:B------:R-:W2:Y:S04]  /*ac40*/  LDL R6, [R1+0x90] ;  /* 0x0000900001067983 */ /* 0x000ea80000100800 */
[----:B------:R-:W3:Y:S04]  /*ac50*/  LDL R14, [R1+0x68] ;  /* 0x00006800010e7983 */ /* 0x000ee80000100800 */
[----:B--2---:R-:W0:Y:S01]  /*ac60*/  SHFL.IDX PT, R0, R6, RZ, 0x1f ;  /* 0x00001fff06007589 */ /* 0x004e2200000e0000 */
[----:B---3--:R-:W-:-:S13]  /*ac70*/  R2UR UR4, R14 ;  /* 0x000000000e0472ca */ /* 0x008fda00000e0000 */
[----:B------:R-:W-:Y:S01]  /*ac80*/  ULOP3.LUT UP0, URZ, UR4, 0x9f, URZ, 0xc0, !UPT ;  /* 0x0000009f043f7892 */ /* 0x000fe2000f80c03f */
[----:B0-----:R-:W-:-:S04]  /*ac90*/  LEA.HI R2, R0, R0, RZ, 0x1 ;  /* 0x0000000000027211 */ /* 0x001fc800078f08ff */
[----:B------:R-:W-:Y:S02]  /*aca0*/  LOP3.LUT R3, R2, 0x1e, RZ, 0xc0, !PT ;  /* 0x0000001e02037812 */ /* 0x000fe400078ec0ff */
[----:B------:R-:W-:-:S03]  /*acb0*/  PLOP3.LUT P0, PT, PT, PT, UP0, 0x80, 0x0 ;  /* 0x000000000000781c */ /* 0x000fc60003f0f008 */
[----:B------:R-:W-:-:S05]  /*acc0*/  IMAD.IADD R3, R0, 0x1, -R3 ;  /* 0x0000000100037824 */ /* 0x000fca00078e0a03 */
[----:B------:R-:W-:-:S04]  /*acd0*/  LEA R3, R3, UR4, 0xd ;  /* 0x0000000403037c11 */ /* 0x000fc8000f8e68ff */
[----:B------:R-:W-:-:S04]  /*ace0*/  SHF.R.U32.HI R2, RZ, 0x4, R3 ;  /* 0x00000004ff027819 */ /* 0x000fc80000011603 */
[----:B------:R-:W-:Y:S01]  /*acf0*/  LOP3.LUT R2, R2, 0x3fff, RZ, 0xc0, !PT ;  /* 0x00003fff02027812 */ /* 0x000fe200078ec0ff */
[----:B------:R-:W-:Y:S06]  /*ad00*/  @!P0 BRA `(.L_x_571) ;  /* 0x0000000000408947 */ /* 0x000fec0003800000 */
[----:B------:R-:W-:Y:S01]  /*ad10*/  MOV R0, 0x0 ;  /* 0x0000000000007802 */ /* 0x000fe20000000f00 */
[----:B------:R-:W-:Y:S01]  /*ad20*/  ULDC.64 UR4, c[0x4][0x1b8] ;  /* 0x01006e0000047ab9 */ /* 0x000fe20000000a00 */
[----:B------:R-:W-:Y:S01]  /*ad30*/  ULDC.64 UR6, c[0x4][0x1c0] ;  /* 0x0100700000067ab9 */ /* 0x000fe20000000a00 */
[----:B------:R-:W-:Y:S01]  /*ad40*/  IMAD.U32 R4, RZ, RZ, UR4 ;  /* 0x00000004ff047e24 */ /* 0x000fe2000f8e00ff */
[----:B------:R0:W1:Y:S01]  /*ad50*/  LDC.64 R14, c[0x4][R0] ;  /* 0x01000000000e7b82 */ /* 0x0000620000000a00 */
[----:B------:R-:W-:Y:S01]  /*ad60*/  MOV R5, UR5 ;  /* 0x0000000500057c02 */ /* 0x000fe20008000f00 */
        /* <DEDUP_REMOVED lines=10> */
.L_x_571:
[----:B------:R-:W-:Y:S02]  /*ae10*/  ULDC UR4, c[0x0][0x3d4] ;  /* 0x0000f50000047ab9 */ /* 0x000fe40000000800 */
[----:B------:R-:W-:-:S13]  /*ae20*/  ISETP.LT.AND P0, PT, RZ, UR4, PT ;  /* 0x00000004ff007c0c */ /* 0x000fda000bf01270 */
[----:B------:R-:W-:Y:S05]  /*ae30*/  @P0 BRA `(.L_x_572) ;  /* 0x0000000000400947 */ /* 0x000fea0003800000 */
[----:B------:R-:W2:Y:S02]  /*ae40*/  LDL R20, [R1+0x60] ;  /* 0x0000600001147983 */ /* 0x000ea40000100800 */
[----:B--2---:R-:W-:-:S04]  /*ae50*/  LEA.HI R0, R20, R20, RZ, 0x1 ;  /* 0x0000001414007211 */ /* 0x004fc800078f08ff */
[----:B------:R-:W-:-:S05]  /*ae60*/  LOP3.LUT R0, R0, 0xfffffffe, RZ, 0xc0, !PT ;  /* 0xfffffffe00007812 */ /* 0x000fca00078ec0ff */
[----:B------:R-:W-:-:S05]  /*ae70*/  IMAD.IADD R0, R20, 0x1, -R0 ;  /* 0x0000000114007824 */ /* 0x000fca00078e0a00 */
[----:B------:R-:W-:-:S04]  /*ae80*/  SHF.L.U32 R3, R0, 0x1f, RZ ;  /* 0x0000001f00037819 */ /* 0x000fc800000006ff */
[----:B------:R0:W1:Y:S03]  /*ae90*/  SYNCS.PHASECHK.TRANS64.TRYWAIT P0, [R16+URZ+0x38800], R3 ;  /* 0x03880003100075a7 */ /* 0x000066000800017f */
[----:B-1----:R-:W-:Y:S05]  /*aea0*/  @!P0 NANOSLEEP.SYNCS 0x989680 ;  /* 0x009896800000895d */ /* 0x002fea0003900000 */
[----:B------:R-:W1:Y:S01]  /*aeb0*/  @!P0 SYNCS.PHASECHK.TRANS64 P0, [R16+URZ+0x38800], R3 ;  /* 0x03880003100085a7 */ /* 0x000e62000800007f */
[----:B------:R-:W-:Y:S04]  /*aec0*/  BSSY B0, `(.L_x_573) ;  /* 0x0000006000007945 */ /* 0x000fe80003800000 */
[----:B-1----:R-:W-:Y:S05]  /*aed0*/  @P0 BRA `(.L_x_574) ;  /* 0x0000000000100947 */ /* 0x002fea0003800000 */
.L_x_575:
[----:B-1----:R1:W2:Y:S02]  /*aee0*/  SYNCS.PHASECHK.TRANS64.TRYWAIT P0, [R16+URZ+0x38800], R3 ;  /* 0x03880003100075a7 */ /* 0x0022a4000800017f */
[----:B--2---:R-:W-:Y:S05]  /*aef0*/  @!P0 NANOSLEEP.SYNCS 0x989680 ;  /* 0x009896800000895d */ /* 0x004fea0003900000 */
[----:B------:R-:W2:Y:S02]  /*af00*/  @!P0 SYNCS.PHASECHK.TRANS64 P0, [R16+URZ+0x38800], R3 ;  /* 0x03880003100085a7 */ /* 0x000ea4000800007f */
[----:B--2---:R-:W-:Y:S05]  /*af10*/  @!P0 BRA `(.L_x_575) ;  /* 0xfffffffc00f08947 */ /* 0x004fea000383ffff */
.L_x_574:
[----:B------:R-:W-:Y:S05]  /*af20*/  BSYNC B0 ;  /* 0x0000000000007941 */ /* 0x000fea0003800000 */
.L_x_573:
[----:B------:R-:W-:Y:S05]  /*af30*/  BRA `(.L_x_576) ;  /* 0x0000006800a07947 */ /* 0x000fea0003800000 */
.L_x_572:
[----:B------:R-:W2:Y:S01]  /*af40*/  LDL R24, [R1+0x68] ;  /* 0x0000680001187983 */ /* 0x000ea20000100800 */
[----:B-----5:R-:W-:Y:S01]  /*af50*/  SHF.R.S32.HI R0, RZ, 0x1f, R147 ;  /* 0x0000001fff007819 */ /* 0x020fe20000011493 */
[----:B------:R-:W-:Y:S01]  /*af60*/  ULDC.64 UR4, c[0x0][0x3d8] ;  /* 0x0000f60000047ab9 */ /* 0x000fe20000000a00 */
[----:B------:R-:W-:Y:S01]  /*af70*/  ULDC.64 UR6, c[0x0][0x3e8] ;  /* 0x0000fa0000067ab9 */ /* 0x000fe20000000a00 */
[----:B------:R-:W-:Y:S01]  /*af80*/  IMAD.WIDE.U32 R4, R147, UR4, RZ ;  /* 0x0000000493047c25 */ /* 0x000fe2000f8e00ff */
[----:B------:R-:W-:Y:S02]  /*af90*/  SHF.R.S32.HI R10, RZ, 0x1f, R22 ;  /* 0x0000001fff0a7819 */ /* 0x000fe40000011416 */
[----:B------:R-:W-:Y:S01]  /*afa0*/  SHF.R.S32.HI R12, RZ, 0x1f, R212 ;  /* 0x0000001fff0c7819 */ /* 0x000fe200000114d4 */
[C---:B------:R-:W-:Y:S02]  /*afb0*/  IMAD R6, R0.reuse, UR4, RZ ;  /* 0x0000000400067c24 */ /* 0x040fe4000f8e02ff */
[----:B------:R-:W-:-:S02]  /*afc0*/  IMAD R0, R0, UR6, RZ ;  /* 0x0000000600007c24 */ /* 0x000fc4000f8e02ff */
[C---:B------:R-:W-:Y:S01]  /*afd0*/  IMAD R9, R147.reuse, UR5, R6 ;  /* 0x0000000593097c24 */ /* 0x040fe2000f8e0206 */
[----:B------:R-:W-:Y:S01]  /*afe0*/  ULDC.64 UR4, c[0x0][0x3c8] ;  /* 0x0000f20000047ab9 */ /* 0x000fe20000000a00 */
[C---:B------:R-:W-:Y:S01]  /*aff0*/  IMAD R31, R147.reuse, UR7, R0 ;  /* 0x00000007931f7c24 */ /* 0x040fe2000f8e0200 */
[----:B------:R-:W-:Y:S01]  /*b000*/  IADD3 R0, P0, R22, R4, RZ ;  /* 0x0000000416007210 */ /* 0x000fe20007f1e0ff */
[----:B------:R-:W-:Y:S01]  /*b010*/  IMAD.WIDE.U32 R6, R147, UR6, RZ ;  /* 0x0000000693067c25 */ /* 0x000fe2000f8e00ff */
[----:B------:R-:W-:Y:S01]  /*b020*/  IADD3 R9, R9, R5, RZ ;  /* 0x0000000509097210 */ /* 0x000fe20007ffe0ff */
[----:B------:R-:W-:Y:S01]  /*b030*/  ULDC.64 UR6, c[0x0][0x3e0] ;  /* 0x0000f80000067ab9 */ /* 0x000fe20000000a00 */
[----:B------:R-:W-:Y:S01]  /*b040*/  LEA R28, P1, R4, UR4, 0x1 ;  /* 0x00000004041c7c11 */ /* 0x000fe2000f8208ff */
[----:B------:R-:W-:Y:S01]  /*b050*/  IMAD.IADD R31, R31, 0x1, R7 ;  /* 0x000000011f1f7824 */ /* 0x000fe200078e0207 */
[----:B------:R-:W-:Y:S01]  /*b060*/  LEA R26, P2, R0, UR4, 0x1 ;  /* 0x00000004001a7c11 */ /* 0x000fe2000f8408ff */
[--C-:B------:R-:W-:Y:S01]  /*b070*/  IMAD.X R3, R10, 0x1, R9.reuse, P0 ;  /* 0x000000010a037824 */ /* 0x100fe200000e0609 */
[----:B------:R-:W-:-:S02]  /*b080*/  LEA.HI.X R29, R4, UR5, R9, 0x1, P1 ;  /* 0x00000005041d7c11 */ /* 0x000fc400088f0c09 */
[----:B------:R-:W-:Y:S02]  /*b090*/  IADD3 R5, P0, R212, R4, RZ ;  /* 0x00000004d4057210 */ /* 0x000fe40007f1e0ff */
[----:B------:R-:W-:Y:S02]  /*b0a0*/  LEA.HI.X R27, R0, UR5, R3, 0x1, P2 ;  /* 0x00000005001b7c11 */ /* 0x000fe400090f0c03 */
[-C--:B------:R-:W-:Y:S01]  /*b0b0*/  IADD3 R0, P5, R212, R6.reuse, RZ ;  /* 0x00000006d4007210 */ /* 0x080fe20007fbe0ff */
[----:B------:R-:W-:Y:S01]  /*b0c0*/  IMAD.X R4, R12, 0x1, R9, P0 ;  /* 0x000000010c047824 */ /* 0x000fe200000e0609 */
[----:B------:R-:W-:Y:S02]  /*b0d0*/  IADD3 R8, P4, R22, R6, RZ ;  /* 0x0000000616087210 */ /* 0x000fe40007f9e0ff */
[----:B------:R-:W-:Y:S01]  /*b0e0*/  LEA R34, P3, R5, UR4, 0x1 ;  /* 0x0000000405227c11 */ /* 0x000fe2000f8608ff */
[----:B------:R-:W-:Y:S01]  /*b0f0*/  IMAD.X R3, R12, 0x1, R31, P5 ;  /* 0x000000010c037824 */ /* 0x000fe200028e061f */
[----:B------:R-:W-:-:S02]  /*b100*/  IADD3.X R7, R10, R31, RZ, P4, !PT ;  /* 0x0000001f0a077210 */ /* 0x000fc400027fe4ff */
[----:B------:R-:W-:Y:S02]  /*b110*/  LEA R32, P2, R8, UR6, 0x1 ;  /* 0x0000000608207c11 */ /* 0x000fe4000f8408ff */
[----:B------:R-:W-:Y:S02]  /*b120*/  LEA R36, P4, R0, UR6, 0x1 ;  /* 0x0000000600247c11 */ /* 0x000fe4000f8808ff */
[----:B------:R-:W-:Y:S02]  /*b130*/  LEA R30, P0, R6, UR6, 0x1 ;  /* 0x00000006061e7c11 */ /* 0x000fe4000f8008ff */
[----:B------:R-:W-:Y:S02]  /*b140*/  LEA.HI.X R33, R8, UR7, R7, 0x1, P2 ;  /* 0x0000000708217c11 */ /* 0x000fe400090f0c07 */
[----:B------:R-:W-:Y:S02]  /*b150*/  LEA.HI.X R35, R5, UR5, R4, 0x1, P3 ;  /* 0x0000000505237c11 */ /* 0x000fe400098f0c04 */
[----:B------:R-:W-:-:S02]  /*b160*/  LEA.HI.X R37, R0, UR7, R3, 0x1, P4 ;  /* 0x0000000700257c11 */ /* 0x000fc4000a0f0c03 */
[----:B------:R-:W-:Y:S02]  /*b170*/  LEA.HI.X R31, R6, UR7, R31, 0x1, P0 ;  /* 0x00000007061f7c11 */ /* 0x000fe400080f0c1f */
[----:B--2---:R-:W-:-:S13]  /*b180*/  R2UR UR8, R24 ;  /* 0x00000000180872ca */ /* 0x004fda00000e0000 */
[----:B------:R-:W-:-:S06]  /*b190*/  ULOP3.LUT UP0, URZ, UR8, 0x3ff, URZ, 0xc0, !UPT ;  /* 0x000003ff083f7892 */ /* 0x000fcc000f80c03f */
[----:B------:R-:W-:-:S13]  /*b1a0*/  PLOP3.LUT P1, PT, PT, PT, UP0, 0x80, 0x0 ;  /* 0x000000000000781c */ /* 0x000fda0003f2f008 */
        /* <DEDUP_REMOVED lines=16> */
[----:B-1----:R-:W-:Y:S05]  /*b2b0*/  CALL.ABS.NOINC R14 ;  /* 0x000000000e007343 */ /* 0x002fea0003c00000 */
.L_x_577:
[----:B------:R-:W-:Y:S01]  /*b2c0*/  ULDC.U8 UR4, c[0x0][0x3f0] ;  /* 0x0000fc0000047ab9 */ /* 0x000fe20000000000 */
[----:B------:R-:W-:Y:S01]  /*b2d0*/  R2UR UR5, R24 ;  /* 0x00000000180572ca */ /* 0x000fe200000e0000 */
[----:B------:R-:W-:Y:S01]  /*b2e0*/  IMAD R0, R149, -0x80, R151 ;  /* 0xffffff8095007824 */ /* 0x000fe200078e0297 */
[----:B------:R-:W-:Y:S01]  /*b2f0*/  ISETP.NE.AND P0, PT, RZ, UR4, PT ;  /* 0x00000004ff007c0c */ /* 0x000fe2000bf05270 */
[----:B------:R-:W-:Y:S03]  /*b300*/  BSSY B0, `(.L_x_578) ;  /* 0x0000663000007945 */ /* 0x000fe60003800000 */
[----:B------:R-:W-:-:S07]  /*b310*/  VIMNMX R0, R0, 0x80, PT ;  /* 0x0000008000007848 */ /* 0x000fce0003fe0100 */
[----:B------:R-:W-:Y:S02]  /*b320*/  LEA R3, R235, UR5, 0x1 ;  /* 0x00000005eb037c11 */ /* 0x000fe4000f8e08ff */
[----:B------:R-:W-:Y:S05]  /*b330*/  @!P0 BRA `(.L_x_579) ;  /* 0x0000003000388947 */ /* 0x000fea0003800000 */
        /* <DEDUP_REMOVED lines=9> */
[----:B------:R-:W-:Y:S01]  /*b3d0*/  CS2R R24, SRZ ;  /* 0x0000000000187805 */ /* 0x000fe2000001ff00 */
[----:B------:R-:W-:Y:S06]  /*b3e0*/  @P0 BRA `(.L_x_581) ;  /* 0x0000000000580947 */ /* 0x000fec0003800000 */
[----:B------:R-:W-:Y:S01]  /*b3f0*/  ULDC UR4, c[0x0][0x3d4] ;  /* 0x0000f50000047ab9 */ /* 0x000fe20000000800 */
[----:B------:R-:W-:Y:S02]  /*b400*/  CS2R R10, SRZ ;  /* 0x00000000000a7805 */ /* 0x000fe4000001ff00 */
[----:B------:R-:W-:Y:S02]  /*b410*/  ISETP.GE.AND P1, PT, R22, UR4, PT ;  /* 0x0000000416007c0c */ /* 0x000fe4000bf26270 */
[----:B------:R-:W-:Y:S02]  /*b420*/  CS2R R8, SRZ ;  /* 0x0000000000087805 */ /* 0x000fe4000001ff00 */
[----:B------:R-:W-:Y:S02]  /*b430*/  ISETP.GE.AND P2, PT, R215, UR4, PT ;  /* 0x00000004d7007c0c */ /* 0x000fe4000bf46270 */
[----:B------:R-:W-:Y:S02]  /*b440*/  CS2R R6, SRZ ;  /* 0x0000000000067805 */ /* 0x000fe4000001ff00 */
[----:B------:R-:W-:-:S02]  /*b450*/  ISETP.GE.AND P3, PT, R214, UR4, PT ;  /* 0x00000004d6007c0c */ /* 0x000fc4000bf66270 */
[----:B------:R-:W-:Y:S02]  /*b460*/  CS2R R4, SRZ ;  /* 0x0000000000047805 */ /* 0x000fe4000001ff00 */
[----:B------:R-:W-:Y:S02]  /*b470*/  ISETP.GE.AND P4, PT, R216, UR4, PT ;  /* 0x00000004d8007c0c */ /* 0x000fe4000bf86270 */
[----:B------:R-:W-:Y:S02]  /*b480*/  CS2R R24, SRZ ;  /* 0x0000000000187805 */ /* 0x000fe4000001ff00 */
[----:B------:R-:W-:Y:S02]  /*b490*/  CS2R R14, SRZ ;  /* 0x00000000000e7805 */ /* 0x000fe4000001ff00 */
[----:B------:R-:W-:Y:S02]  /*b4a0*/  CS2R R12, SRZ ;  /* 0x00000000000c7805 */ /* 0x000fe4000001ff00 */
[----:B------:R-:W-:Y:S01]  /*b4b0*/  CS2R R20, SRZ ;  /* 0x0000000000147805 */ /* 0x000fe2000001ff00 */
[----:B------:R-:W-:-:S02]  /*b4c0*/  ULDC.64 UR6, c[0x0][0x208] ;  /* 0x0000820000067ab9 */ /* 0x000fc40000000a00 */
[----:B------:R0:W5:Y:S04]  /*b4d0*/  @!P1 LDG.E.64 R10, desc[UR6][R26.64] ;  /* 0x000000061a0a9981 */ /* 0x000168000c1e1b00 */
[----:B------:R0:W5:Y:S04]  /*b4e0*/  @!P2 LDG.E.64 R8, desc[UR6][R26.64+0x40] ;  /* 0x000040061a08a981 */ /* 0x000168000c1e1b00 */
[----:B------:R0:W5:Y:S04]  /*b4f0*/  @!P3 LDG.E.64 R6, desc[UR6][R26.64+0x80] ;  /* 0x000080061a06b981 */ /* 0x000168000c1e1b00 */
[----:B------:R0:W5:Y:S04]  /*b500*/  @!P4 LDG.E.64 R4, desc[UR6][R26.64+0xc0] ;  /* 0x0000c0061a04c981 */ /* 0x000168000c1e1b00 */
[----:B------:R0:W5:Y:S04]  /*b510*/  @!P1 LDG.E.64 R24, desc[UR6][R32.64] ;  /* 0x0000000620189981 */ /* 0x000168000c1e1b00 */
[----:B------:R0:W5:Y:S04]  /*b520*/  @!P2 LDG.E.64 R14, desc[UR6][R32.64+0x40] ;  /* 0x00004006200ea981 */ /* 0x000168000c1e1b00 */
[----:B------:R0:W5:Y:S04]  /*b530*/  @!P3 LDG.E.64 R12, desc[UR6][R32.64+0x80] ;  /* 0x00008006200cb981 */ /* 0x000168000c1e1b00 */
[----:B------:R0:W5:Y:S02]  /*b540*/  @!P4 LDG.E.64 R20, desc[UR6][R32.64+0xc0] ;  /* 0x0000c0062014c981 */ /* 0x000164000c1e1b00 */
.L_x_581:
[----:B------:R-:W-:Y:S05]  /*b550*/  BSYNC B1 ;  /* 0x0000000000017941 */ /* 0x000fea0003800000 */
.L_x_580:
[----:B------:R-:W2:Y:S01]  /*b560*/  LDL R52, [R1+0x60] ;  /* 0x0000600001347983 */ /* 0x000ea20000100800 */
[----:B------:R-:W-:Y:S01]  /*b570*/  UMOV UR4, 0xffffffff ;  /* 0xffffffff00047882 */ /* 0x000fe20000000000 */
[----:B0----5:R-:W-:Y:S01]  /*b580*/  IMAD.MOV.U32 R32, RZ, RZ, R8 ;  /* 0x000000ffff207224 */ /* 0x021fe200078e0008 */
[----:B------:R-:W-:Y:S01]  /*b590*/  MOV R33, R9 ;  /* 0x0000000900217202 */ /* 0x000fe20000000f00 */
[----:B------:R-:W-:Y:S01]  /*b5a0*/  IMAD.MOV.U32 R36, RZ, RZ, R24 ;  /* 0x000000ffff247224 */ /* 0x000fe200078e0018 */
[----:B------:R-:W-:Y:S01]  /*b5b0*/  SHF.R.U64 R40, R8, 0x10, R9 ;  /* 0x0000001008287819 */ /* 0x000fe20000001209 */
[----:B------:R-:W-:Y:S01]  /*b5c0*/  IMAD.MOV.U32 R27, RZ, RZ, R11 ;  /* 0x000000ffff1b7224 */ /* 0x000fe200078e000b */
[----:B------:R-:W-:Y:S01]  /*b5d0*/  SHF.R.U32.HI R41, RZ, 0x10, R9 ;  /* 0x00000010ff297819 */ /* 0x000fe20000011609 */
[----:B------:R-:W-:Y:S01]  /*b5e0*/  IMAD.MOV.U32 R9, RZ, RZ, R6 ;  /* 0x000000ffff097224 */ /* 0x000fe200078e0006 */
[----:B------:R-:W-:Y:S01]  /*b5f0*/  MOV R26, R10 ;  /* 0x0000000a001a7202 */ /* 0x000fe20000000f00 */
[----:B------:R-:W-:Y:S01]  /*b600*/  IMAD.MOV.U32 R35, RZ, RZ, R13 ;  /* 0x000000ffff237224 */ /* 0x000fe200078e000d */
[----:B------:R-:W-:Y:S01]  /*b610*/  SHF.R.U64 R38, R10, 0x10, R11 ;  /* 0x000000100a267819 */ /* 0x000fe2000000120b */
[--C-:B------:R-:W-:Y:S01]  /*b620*/  IMAD.MOV.U32 R10, RZ, RZ, R7.reuse ;  /* 0x000000ffff0a7224 */ /* 0x100fe200078e0007 */
[----:B------:R-:W-:Y:S01]  /*b630*/  SHF.R.U64 R42, R6, 0x10, R7 ;  /* 0x00000010062a7819 */ /* 0x000fe20000001207 */
[----:B------:R-:W-:Y:S01]  /*b640*/  IMAD.MOV.U32 R6, RZ, RZ, R5 ;  /* 0x000000ffff067224 */ /* 0x000fe200078e0005 */
[----:B------:R-:W-:-:S02]  /*b650*/  MOV R8, R4 ;  /* 0x0000000400087202 */ /* 0x000fc40000000f00 */
[----:B------:R-:W-:Y:S02]  /*b660*/  SHF.R.U64 R44, R4, 0x10, R5 ;  /* 0x00000010042c7819 */ /* 0x000fe40000001205 */
[----:B------:R-:W-:Y:S02]  /*b670*/  MOV R37, R25 ;  /* 0x0000001900257202 */ /* 0x000fe40000000f00 */
[--C-:B------:R-:W-:Y:S01]  /*b680*/  SHF.R.U64 R46, R24, 0x10, R25.reuse ;  /* 0x00000010182e7819 */ /* 0x100fe20000001219 */
[----:B------:R-:W-:Y:S01]  /*b690*/  IMAD.MOV.U32 R24, RZ, RZ, R14 ;  /* 0x000000ffff187224 */ /* 0x000fe200078e000e */
[----:B------:R-:W-:Y:S01]  /*b6a0*/  SHF.R.U32.HI R47, RZ, 0x10, R25 ;  /* 0x00000010ff2f7819 */ /* 0x000fe20000011619 */
[----:B------:R-:W-:Y:S01]  /*b6b0*/  IMAD.MOV.U32 R25, RZ, RZ, R15 ;  /* 0x000000ffff197224 */ /* 0x000fe200078e000f */
[----:B------:R-:W-:Y:S02]  /*b6c0*/  SHF.R.U32.HI R39, RZ, 0x10, R11 ;  /* 0x00000010ff277819 */ /* 0x000fe4000001160b */
[----:B------:R-:W-:-:S02]  /*b6d0*/  SHF.R.U32.HI R43, RZ, 0x10, R7 ;  /* 0x00000010ff2b7819 */ /* 0x000fc40000011607 */
[----:B------:R-:W-:Y:S02]  /*b6e0*/  SHF.R.U32.HI R45, RZ, 0x10, R5 ;  /* 0x00000010ff2d7819 */ /* 0x000fe40000011605 */
[--C-:B------:R-:W-:Y:S02]  /*b6f0*/  SHF.R.U64 R48, R14, 0x10, R15.reuse ;  /* 0x000000100e307819 */ /* 0x100fe4000000120f */
[----:B------:R-:W-:Y:S02]  /*b700*/  SHF.R.U32.HI R49, RZ, 0x10, R15 ;  /* 0x00000010ff317819 */ /* 0x000fe4000001160f */
[----:B------:R-:W-:Y:S02]  /*b710*/  MOV R34, R12 ;  /* 0x0000000c00227202 */ /* 0x000fe40000000f00 */
[--C-:B------:R-:W-:Y:S02]  /*b720*/  SHF.R.U64 R50, R12, 0x10, R13.reuse ;  /* 0x000000100c327819 */ /* 0x100fe4000000120d */
[----:B------:R-:W-:-:S02]  /*b730*/  SHF.R.U32.HI R51, RZ, 0x10, R13 ;  /* 0x00000010ff337819 */ /* 0x000fc4000001160d */
[----:B--2---:R-:W-:Y:S01]  /*b740*/  LEA.HI R4, R52, R52, RZ, 0x1 ;  /* 0x0000003434047211 */ /* 0x004fe200078f08ff */
[----:B------:R-:W-:Y:S06]  /*b750*/  BRA.DIV UR4, `(.L_x_582) ;  /* 0x0000019e04c07947 */ /* 0x000fec000b800000 */
.L_x_796:
[----:B------:R-:W-:Y:S01]  /*b760*/  UMOV UR4, 0xffffffff ;  /* 0xffffffff00047882 */ /* 0x000fe20000000000 */
[----:B------:R-:W-:Y:S02]  /*b770*/  LOP3.LUT R4, R4, 0xfffffffe, RZ, 0xc0, !PT ;  /* 0xfffffffe04047812 */ /* 0x000fe400078ec0ff */
[----:B------:R-:W-:Y:S05]  /*b780*/  BRA.DIV UR4, `(.L_x_583) ;  /* 0x0000019e04dc7947 */ /* 0x000fea000b800000 */
.L_x_799:
[----:B------:R-:W-:Y:S01]  /*b790*/  UMOV UR4, 0xffffffff ;  /* 0xffffffff00047882 */ /* 0x000fe20000000000 */
[----:B------:R-:W-:Y:S02]  /*b7a0*/  IMAD.IADD R4, R52, 0x1, -R4 ;  /* 0x0000000134047824 */ /* 0x000fe400078e0a04 */
[----:B------:R-:W-:Y:S05]  /*b7b0*/  BRA.DIV UR4, `(.L_x_584) ;  /* 0x0000019e04f87947 */ /* 0x000fea000b800000 */
.L_x_802:
[----:B------:R-:W-:Y:S01]  /*b7c0*/  UMOV UR4, 0xffffffff ;  /* 0xffffffff00047882 */ /* 0x000fe20000000000 */
[----:B------:R-:W-:Y:S02]  /*b7d0*/  SHF.L.U32 R5, R4, 0x1f, RZ ;  /* 0x0000001f04057819 */ /* 0x000fe400000006ff */
[----:B------:R-:W-:Y:S05]  /*b7e0*/  BRA.DIV UR4, `(.L_x_585) ;  /* 0x000001a204147947 */ /* 0x000fea000b800000 */
.L_x_805:
[----:B------:R-:W0:Y:S01]  /*b7f0*/  SYNCS.PHASECHK.TRANS64.TRYWAIT P1, [R16+URZ+0x38800], R5 ;  /* 0x03880005100075a7 */ /* 0x000e22000802017f */
[--C-:B------:R-:W-:Y:S01]  /*b800*/  IMAD.MOV.U32 R7, RZ, RZ, R21.reuse ;  /* 0x000000ffff077224 */ /* 0x100fe200078e0015 */
[----:B------:R-:W-:Y:S01]  /*b810*/  MOV R4, R20 ;  /* 0x0000001400047202 */ /* 0x000fe20000000f00 */
[----:B------:R-:W-:Y:S01]  /*b820*/  BSSY B1, `(.L_x_586) ;  /* 0x0000013000017945 */ /* 0x000fe20003800000 */
[--C-:B------:R-:W-:Y:S02]  /*b830*/  SHF.R.U64 R11, R20, 0x10, R21.reuse ;  /* 0x00000010140b7819 */ /* 0x100fe40000001215 */
[----:B------:R-:W-:Y:S02]  /*b840*/  SHF.R.U32.HI R30, RZ, 0x10, R21 ;  /* 0x00000010ff1e7819 */ /* 0x000fe40000011615 */
[----:B------:R-:W-:Y:S02]  /*b850*/  PRMT R26, R26, 0x5410, R27 ;  /* 0x000054101a1a7816 */ /* 0x000fe4000000001b */
[----:B------:R-:W-:-:S02]  /*b860*/  PRMT R12, R9, 0x5410, R10 ;  /* 0x00005410090c7816 */ /* 0x000fc4000000000a */
[----:B------:R-:W-:Y:S02]  /*b870*/  PRMT R24, R24, 0x5410, R25 ;  /* 0x0000541018187816 */ /* 0x000fe40000000019 */
[----:B------:R-:W-:Y:S02]  /*b880*/  PRMT R27, R38, 0x5410, R39 ;  /* 0x00005410261b7816 */ /* 0x000fe40000000027 */
[----:B------:R-:W-:Y:S02]  /*b890*/  PRMT R20, R32, 0x5410, R33 ;  /* 0x0000541020147816 */ /* 0x000fe40000000021 */
[----:B------:R-:W-:Y:S02]  /*b8a0*/  PRMT R21, R40, 0x5410, R41 ;  /* 0x0000541028157816 */ /* 0x000fe40000000029 */
        /* <DEDUP_REMOVED lines=8> */
[----:B------:R-:W-:Y:S01]  /*b930*/  PRMT R10, R4, 0x5410, R7 ;  /* 0x00005410040a7816 */ /* 0x000fe20000000007 */
[----:B0-----:R-:W-:Y:S06]  /*b940*/  @!P1 BRA `(.L_x_587) ;  /* 0x0000019c00e49947 */ /* 0x001fec0003800000 */
.L_x_806:
[----:B------:R-:W-:Y:S05]  /*b950*/  BSYNC B1 ;  /* 0x0000000000017941 */ /* 0x000fea0003800000 */
.L_x_586:
[----:B------:R-:W-:Y:S01]  /*b960*/  BSSY B1, `(.L_x_588) ;  /* 0x00000aa000017945 */ /* 0x000fe20003800000 */
[----:B------:R-:W-:-:S03]  /*b970*/  PRMT R11, R11, 0x5410, R30 ;  /* 0x000054100b0b7816 */ /* 0x000fc6000000001e */
[----:B------:R-:W-:Y:S05]  /*b980*/  @P0 BRA `(.L_x_589) ;  /* 0x00000008009c0947 */ /* 0x000fea0003800000 */
[----:B0-----:R-:W0:Y:S01]  /*b990*/  LDC R5, c[0x0][0x3d4] ;  /* 0x0000f500ff057b82 */ /* 0x001e220000000800 */
[----:B------:R-:W-:Y:S01]  /*b9a0*/  BSSY B2, `(.L_x_590) ;  /* 0x000002c000027945 */ /* 0x000fe20003800000 */
[-C--:B0-----:R-:W-:Y:S02]  /*b9b0*/  ISETP.GE.AND P0, PT, R22, R5.reuse, PT ;  /* 0x000000051600720c */ /* 0x081fe40003f06270 */
[-C--:B------:R-:W-:Y:S02]  /*b9c0*/  ISETP.GE.AND P1, PT, R215, R5.reuse, PT ;  /* 0x00000005d700720c */ /* 0x080fe40003f26270 */
[-C--:B------:R-:W-:Y:S02]  /*b9d0*/  ISETP.GE.AND P2, PT, R214, R5.reuse, PT ;  /* 0x00000005d600720c */ /* 0x080fe40003f46270 */
[----:B------:R-:W-:-:S07]  /*b9e0*/  ISETP.GE.AND P3, PT, R216, R5, PT ;  /* 0x00000005d800720c */ /* 0x000fce0003f66270 */
[----:B------:R-:W-:Y:S06]  /*b9f0*/  @P0 BRA `(.L_x_591) ;  /* 0x0000000000980947 */ /* 0x000fec0003800000 */
[----:B------:R-:W0:Y:S01]  /*ba00*/  LDS.128 R4, [R3] ;  /* 0x0000000003047984 */ /* 0x000e220000000c00 */
[----:B------:R-:W-:Y:S02]  /*ba10*/  HADD2.F32 R37, -RZ, R28.H0_H0 ;  /* 0x2000001cff257230 */ /* 0x000fe40000004100 */
[----:B------:R-:W-:Y:S02]  /*ba20*/  HADD2.F32 R35, -RZ, R26.H0_H0 ;  /* 0x2000001aff237230 */ /* 0x000fe40000004100 */
[----:B------:R-:W-:Y:S02]  /*ba30*/  HADD2.F32 R34, -RZ, R27.H0_H0 ;  /* 0x2000001bff227230 */ /* 0x000fe40000004100 */
[----:B------:R-:W-:Y:S02]  /*ba40*/  HADD2.F32 R36, -RZ, R29.H0_H0 ;  /* 0x2000001dff247230 */ /* 0x000fe40000004100 */
[--C-:B0-----:R-:W-:Y:S02]  /*ba50*/  HADD2.F32 R30, -RZ, R4.reuse.H0_H0 ;  /* 0x20000004ff1e7230 */ /* 0x101fe40000004100 */
[----:B------:R-:W-:-:S02]  /*ba60*/  HADD2.F32 R4, -RZ, R4.H1_H1 ;  /* 0x30000004ff047230 */ /* 0x000fc40000004100 */
[--C-:B------:R-:W-:Y:S02]  /*ba70*/  HADD2.F32 R31, -RZ, R5.reuse.H0_H0 ;  /* 0x20000005ff1f7230 */ /* 0x100fe40000004100 */
[----:B------:R-:W-:Y:S02]  /*ba80*/  HADD2.F32 R5, -RZ, R5.H1_H1 ;  /* 0x30000005ff057230 */ /* 0x000fe40000004100 */
[C---:B------:R-:W-:Y:S01]  /*ba90*/  FMUL.FTZ R39, R4.reuse, R37 ;  /* 0x0000002504277220 */ /* 0x040fe20000410000 */
[-C--:B------:R-:W-:Y:S01]  /*baa0*/  FMUL.FTZ R4, R4, R35.reuse ;  /* 0x0000002304047220 */ /* 0x080fe20000410000 */
[--C-:B------:R-:W-:Y:S02]  /*bab0*/  HADD2.F32 R32, -RZ, R6.reuse.H0_H0 ;  /* 0x20000006ff207230 */ /* 0x100fe40000004100 */
[----:B------:R-:W-:Y:S02]  /*bac0*/  HADD2.F32 R33, -RZ, R7.H0_H0 ;  /* 0x20000007ff217230 */ /* 0x000fe40000004100 */
[C---:B------:R-:W-:Y:S01]  /*bad0*/  FMUL.FTZ R40, R5.reuse, R36 ;  /* 0x0000002405287220 */ /* 0x040fe20000410000 */
[C---:B------:R-:W-:Y:S01]  /*bae0*/  FFMA.FTZ R39, R30.reuse, R35, -R39 ;  /* 0x000000231e277223 */ /* 0x040fe20000010827 */
[----:B------:R-:W-:Y:S01]  /*baf0*/  FFMA.FTZ R38, R30, R37, R4 ;  /* 0x000000251e267223 */ /* 0x000fe20000010004 */
[----:B------:R-:W-:Y:S01]  /*bb00*/  FMUL.FTZ R42, R5, R34 ;  /* 0x00000022052a7220 */ /* 0x000fe20000410000 */
[----:B------:R-:W-:-:S02]  /*bb10*/  HADD2.F32 R6, -RZ, R6.H1_H1 ;  /* 0x30000006ff067230 */ /* 0x000fc40000004100 */
[C---:B------:R-:W-:Y:S01]  /*bb20*/  FFMA.FTZ R40, R31.reuse, R34, -R40 ;  /* 0x000000221f287223 */ /* 0x040fe20000010828 */
[----:B------:R-:W-:Y:S02]  /*bb30*/  HADD2.F32 R7, -RZ, R7.H1_H1 ;  /* 0x30000007ff077230 */ /* 0x000fe40000004100 */
[----:B------:R-:W-:Y:S01]  /*bb40*/  FFMA.FTZ R31, R31, R36, R42 ;  /* 0x000000241f1f7223 */ /* 0x000fe2000001002a */
[----:B------:R-:W-:Y:S02]  /*bb50*/  HADD2.F32 R35, -RZ, R28.H1_H1 ;  /* 0x3000001cff237230 */ /* 0x000fe40000004100 */
[----:B------:R-:W-:Y:S02]  /*bb60*/  HADD2.F32 R5, -RZ, R26.H1_H1 ;  /* 0x3000001aff057230 */ /* 0x000fe40000004100 */
[----:B------:R-:W-:Y:S02]  /*bb70*/  HADD2.F32 R30, -RZ, R29.H1_H1 ;  /* 0x3000001dff1e7230 */ /* 0x000fe40000004100 */
[----:B------:R-:W-:Y:S01]  /*bb80*/  FMUL.FTZ R37, R6, R35 ;  /* 0x0000002306257220 */ /* 0x000fe20000410000 */
[----:B------:R-:W-:-:S02]  /*bb90*/  HADD2.F32 R4, -RZ, R27.H1_H1 ;  /* 0x3000001bff047230 */ /* 0x000fc40000004100 */
[-C--:B------:R-:W-:Y:S01]  /*bba0*/  FMUL.FTZ R34, R6, R5.reuse ;  /* 0x0000000506227220 */ /* 0x080fe20000410000 */
[C---:B------:R-:W-:Y:S01]  /*bbb0*/  FMUL.FTZ R36, R7.reuse, R30 ;  /* 0x0000001e07247220 */ /* 0x040fe20000410000 */
[C---:B------:R-:W-:Y:S01]  /*bbc0*/  FFMA.FTZ R6, R32.reuse, R5, -R37 ;  /* 0x0000000520067223 */ /* 0x040fe20000010825 */
[-C--:B------:R-:W-:Y:S01]  /*bbd0*/  FMUL.FTZ R41, R7, R4.reuse ;  /* 0x0000000407297220 */ /* 0x080fe20000410000 */
[----:B------:R-:W-:Y:S01]  /*bbe0*/  FFMA.FTZ R35, R32, R35, R34 ;  /* 0x0000002320237223 */ /* 0x000fe20000010022 */
[C---:B------:R-:W-:Y:S01]  /*bbf0*/  FFMA.FTZ R7, R33.reuse, R4, -R36 ;  /* 0x0000000421077223 */ /* 0x040fe20000010824 */
[----:B------:R-:W-:Y:S01]  /*bc00*/  F2FP.F16.F32.PACK_AB R4, R38, R39 ;  /* 0x000000272604723e */ /* 0x000fe200000000ff */
[----:B------:R-:W-:Y:S01]  /*bc10*/  FFMA.FTZ R30, R33, R30, R41 ;  /* 0x0000001e211e7223 */ /* 0x000fe20000010029 */
[----:B------:R-:W-:Y:S02]  /*bc20*/  F2FP.F16.F32.PACK_AB R5, R31, R40 ;  /* 0x000000281f05723e */ /* 0x000fe400000000ff */
[----:B------:R-:W-:-:S02]  /*bc30*/  F2FP.F16.F32.PACK_AB R6, R35, R6 ;  /* 0x000000062306723e */ /* 0x000fc400000000ff */
[----:B------:R-:W-:-:S05]  /*bc40*/  F2FP.F16.F32.PACK_AB R7, R30, R7 ;  /* 0x000000071e07723e */ /* 0x000fca00000000ff */
[----:B------:R0:W-:Y:S02]  /*bc50*/  STS.128 [R3], R4 ;  /* 0x0000000403007388 */ /* 0x0001e40000000c00 */
.L_x_591:
[----:B------:R-:W-:Y:S05]  /*bc60*/  BSYNC B2 ;  /* 0x0000000000027941 */ /* 0x000fea0003800000 */
.L_x_590:
[----:B------:R-:W-:Y:S04]  /*bc70*/  BSSY B2, `(.L_x_592) ;  /* 0x0000028000027945 */ /* 0x000fe80003800000 */
[----:B------:R-:W-:Y:S05]  /*bc80*/  @P1 BRA `(.L_x_593) ;  /* 0x0000000000981947 */ /* 0x000fea0003800000 */
[----:B0-----:R-:W0:Y:S01]  /*bc90*/  LDS.128 R4, [R3+0x4000] ;  /* 0x0040000003047984 */ /* 0x001e220000000c00 */
        /* <DEDUP_REMOVED lines=36> */
[----:B------:R1:W-:Y:S02]  /*bee0*/  STS.128 [R3+0x4000], R4 ;  /* 0x0040000403007388 */ /* 0x0003e40000000c00 */
.L_x_593:
[----:B------:R-:W-:Y:S05]  /*bef0*/  BSYNC B2 ;  /* 0x0000000000027941 */ /* 0x000fea0003800000 */
.L_x_592:
[----:B------:R-:W-:Y:S04]  /*bf00*/  BSSY B2, `(.L_x_594) ;  /* 0x0000028000027945 */ /* 0x000fe80003800000 */
[----:B------:R-:W-:Y:S05]  /*bf10*/  @P2 BRA `(.L_x_595) ;  /* 0x0000000000982947 */ /* 0x000fea0003800000 */
[----:B01----:R-:W0:Y:S01]  /*bf20*/  LDS.128 R4, [R3+0x8000] ;  /* 0x0080000003047984 */ /* 0x003e220000000c00 */
        /* <DEDUP_REMOVED lines=37> */
.L_x_595:
[----:B------:R-:W-:Y:S05]  /*c180*/  BSYNC B2 ;  /* 0x0000000000027941 */ /* 0x000fea0003800000 */
.L_x_594:
[----:B------:R-:W-:Y:S05]  /*c190*/  @P3 BRA `(.L_x_589) ;  /* 0x0000000000983947 */ /* 0x000fea0003800000 */
[----:B012---:R-:W0:Y:S01]  /*c1a0*/  LDS.128 R4, [R3+0xc000] ;  /* 0x00c0000003047984 */ /* 0x007e220000000c00 */
        /* <DEDUP_REMOVED lines=37> */
.L_x_589:
[----:B------:R-:W-:Y:S05]  /*c400*/  BSYNC B1 ;  /* 0x0000000000017941 */ /* 0x000fea0003800000 */
.L_x_588:
[----:B------:R-:W-:Y:S01]  /*c410*/  ISETP.GE.AND P0, PT, R217, R0, PT ;  /* 0x00000000d900720c */ /* 0x000fe20003f06270 */
[----:B------:R-:W-:-:S12]  /*c420*/  BSSY B1, `(.L_x_596) ;  /* 0x00000a9000017945 */ /* 0x000fd80003800000 */
[----:B------:R-:W-:Y:S05]  /*c430*/  @P0 BRA `(.L_x_597) ;  /* 0x00000008009c0947 */ /* 0x000fea0003800000 */
[----:B0123--:R-:W0:Y:S01]  /*c440*/  LDC R5, c[0x0][0x3d4] ;  /* 0x0000f500ff057b82 */ /* 0x00fe220000000800 */
[----:B------:R-:W-:Y:S01]  /*c450*/  BSSY B2, `(.L_x_598) ;  /* 0x000002c000027945 */ /* 0x000fe20003800000 */
[-C--:B0-----:R-:W-:Y:S02]  /*c460*/  ISETP.GE.AND P0, PT, R22, R5.reuse, PT ;  /* 0x000000051600720c */ /* 0x081fe40003f06270 */
[-C--:B------:R-:W-:Y:S02]  /*c470*/  ISETP.GE.AND P1, PT, R215, R5.reuse, PT ;  /* 0x00000005d700720c */ /* 0x080fe40003f26270 */
[-C--:B------:R-:W-:Y:S02]  /*c480*/  ISETP.GE.AND P2, PT, R214, R5.reuse, PT ;  /* 0x00000005d600720c */ /* 0x080fe40003f46270 */
[----:B------:R-:W-:-:S07]  /*c490*/  ISETP.GE.AND P3, PT, R216, R5, PT ;  /* 0x00000005d800720c */ /* 0x000fce0003f66270 */
[----:B------:R-:W-:Y:S06]  /*c4a0*/  @P0 BRA `(.L_x_599) ;  /* 0x0000000000980947 */ /* 0x000fec0003800000 */
[----:B------:R-:W0:Y:S01]  /*c4b0*/  LDS.128 R4, [R3+0x1000] ;  /* 0x0010000003047984 */ /* 0x000e220000000c00 */
[----:B------:R-:W-:Y:S02]  /*c4c0*/  HADD2.F32 R36, -RZ, R26.H0_H0 ;  /* 0x2000001aff247230 */ /* 0x000fe40000004100 */
[--C-:B------:R-:W-:Y:S02]  /*c4d0*/  HADD2.F32 R38, -RZ, R28.reuse.H0_H0 ;  /* 0x2000001cff267230 */ /* 0x100fe40000004100 */
[----:B------:R-:W-:Y:S02]  /*c4e0*/  HADD2.F32 R41, -RZ, R29.H0_H0 ;  /* 0x2000001dff297230 */ /* 0x000fe40000004100 */
[----:B------:R-:W-:Y:S02]  /*c4f0*/  HADD2.F32 R39, -RZ, R27.H0_H0 ;  /* 0x2000001bff277230 */ /* 0x000fe40000004100 */
[----:B------:R-:W-:Y:S02]  /*c500*/  HADD2.F32 R40, -RZ, R28.H1_H1 ;  /* 0x3000001cff287230 */ /* 0x000fe40000004100 */
[----:B------:R-:W-:-:S02]  /*c510*/  HADD2.F32 R43, -RZ, R29.H1_H1 ;  /* 0x3000001dff2b7230 */ /* 0x000fc40000004100 */
[--C-:B0-----:R-:W-:Y:S02]  /*c520*/  HADD2.F32 R30, -RZ, R4.reuse.H0_H0 ;  /* 0x20000004ff1e7230 */ /* 0x101fe40000004100 */
[----:B------:R-:W-:Y:S02]  /*c530*/  HADD2.F32 R4, -RZ, R4.H1_H1 ;  /* 0x30000004ff047230 */ /* 0x000fe40000004100 */
[--C-:B------:R-:W-:Y:S02]  /*c540*/  HADD2.F32 R31, -RZ, R5.reuse.H0_H0 ;  /* 0x20000005ff1f7230 */ /* 0x100fe40000004100 */
[----:B------:R-:W-:Y:S02]  /*c550*/  HADD2.F32 R5, -RZ, R5.H1_H1 ;  /* 0x30000005ff057230 */ /* 0x000fe40000004100 */
[-C--:B------:R-:W-:Y:S01]  /*c560*/  FMUL.FTZ R35, R38, R4.reuse ;  /* 0x0000000426237220 */ /* 0x080fe20000410000 */
[----:B------:R-:W-:Y:S01]  /*c570*/  FMUL.FTZ R37, R36, R4 ;  /* 0x0000000424257220 */ /* 0x000fe20000410000 */
[----:B------:R-:W-:-:S02]  /*c580*/  HADD2.F32 R32, -RZ, R6.H0_H0 ;  /* 0x20000006ff207230 */ /* 0x000fc40000004100 */
[-C--:B------:R-:W-:Y:S01]  /*c590*/  FMUL.FTZ R34, R41, R5.reuse ;  /* 0x0000000529227220 */ /* 0x080fe20000410000 */
[-C--:B------:R-:W-:Y:S01]  /*c5a0*/  FFMA.FTZ R4, R36, R30.reuse, -R35 ;  /* 0x0000001e24047223 */ /* 0x080fe20000010823 */
[----:B------:R-:W-:Y:S01]  /*c5b0*/  FFMA.FTZ R37, R38, R30, R37 ;  /* 0x0000001e26257223 */ /* 0x000fe20000010025 */
[C---:B------:R-:W-:Y:S01]  /*c5c0*/  FMUL.FTZ R30, R39.reuse, R5 ;  /* 0x00000005271e7220 */ /* 0x040fe20000410000 */
[--C-:B------:R-:W-:Y:S02]  /*c5d0*/  HADD2.F32 R33, -RZ, R7.reuse.H0_H0 ;  /* 0x20000007ff217230 */ /* 0x100fe40000004100 */
[-C--:B------:R-:W-:Y:S01]  /*c5e0*/  FFMA.FTZ R5, R39, R31.reuse, -R34 ;  /* 0x0000001f27057223 */ /* 0x080fe20000010822 */
[----:B------:R-:W-:Y:S02]  /*c5f0*/  HADD2.F32 R6, -RZ, R6.H1_H1 ;  /* 0x30000006ff067230 */ /* 0x000fe40000004100 */
[----:B------:R-:W-:Y:S01]  /*c600*/  FFMA.FTZ R30, R41, R31, R30 ;  /* 0x0000001f291e7223 */ /* 0x000fe2000001001e */
[----:B------:R-:W-:Y:S01]  /*c610*/  HADD2.F32 R7, -RZ, R7.H1_H1 ;  /* 0x30000007ff077230 */ /* 0x000fe20000004100 */
[----:B------:R-:W-:Y:S01]  /*c620*/  F2FP.F16.F32.PACK_AB R4, R37, R4 ;  /* 0x000000042504723e */ /* 0x000fe200000000ff */
[----:B------:R-:W-:-:S02]  /*c630*/  HADD2.F32 R38, -RZ, R26.H1_H1 ;  /* 0x3000001aff267230 */ /* 0x000fc40000004100 */
[-C--:B------:R-:W-:Y:S01]  /*c640*/  FMUL.FTZ R31, R40, R6.reuse ;  /* 0x00000006281f7220 */ /* 0x080fe20000410000 */
[----:B------:R-:W-:Y:S02]  /*c650*/  HADD2.F32 R39, -RZ, R27.H1_H1 ;  /* 0x3000001bff277230 */ /* 0x000fe40000004100 */
[----:B------:R-:W-:Y:S01]  /*c660*/  FMUL.FTZ R34, R43, R7 ;  /* 0x000000072b227220 */ /* 0x000fe20000410000 */
[----:B------:R-:W-:Y:S01]  /*c670*/  F2FP.F16.F32.PACK_AB R5, R30, R5 ;  /* 0x000000051e05723e */ /* 0x000fe200000000ff */
[C---:B------:R-:W-:Y:S01]  /*c680*/  FMUL.FTZ R35, R38.reuse, R6 ;  /* 0x0000000626237220 */ /* 0x040fe20000410000 */
[-C--:B------:R-:W-:Y:S01]  /*c690*/  FFMA.FTZ R6, R38, R32.reuse, -R31 ;  /* 0x0000002026067223 */ /* 0x080fe2000001081f */
[C---:B------:R-:W-:Y:S01]  /*c6a0*/  FMUL.FTZ R36, R39.reuse, R7 ;  /* 0x0000000727247220 */ /* 0x040fe20000410000 */
[-C--:B------:R-:W-:Y:S01]  /*c6b0*/  FFMA.FTZ R7, R39, R33.reuse, -R34 ;  /* 0x0000002127077223 */ /* 0x080fe20000010822 */
[----:B------:R-:W-:Y:S02]  /*c6c0*/  FFMA.FTZ R35, R40, R32, R35 ;  /* 0x0000002028237223 */ /* 0x000fe40000010023 */
[----:B------:R-:W-:-:S03]  /*c6d0*/  FFMA.FTZ R36, R43, R33, R36 ;  /* 0x000000212b247223 */ /* 0x000fc60000010024 */
[----:B------:R-:W-:Y:S02]  /*c6e0*/  F2FP.F16.F32.PACK_AB R6, R35, R6 ;  /* 0x000000062306723e */ /* 0x000fe400000000ff */
[----:B------:R-:W-:-:S05]  /*c6f0*/  F2FP.F16.F32.PACK_AB R7, R36, R7 ;  /* 0x000000072407723e */ /* 0x000fca00000000ff */
[----:B------:R0:W-:Y:S02]  /*c700*/  STS.128 [R3+0x1000], R4 ;  /* 0x0010000403007388 */ /* 0x0001e40000000c00 */
.L_x_599:
[----:B------:R-:W-:Y:S05]  /*c710*/  BSYNC B2 ;  /* 0x0000000000027941 */ /* 0x000fea0003800000 */
.L_x_598:
[----:B------:R-:W-:Y:S04]  /*c720*/  BSSY B2, `(.L_x_600) ;  /* 0x0000028000027945 */ /* 0x000fe80003800000 */
[----:B------:R-:W-:Y:S05]  /*c730*/  @P1 BRA `(.L_x_601) ;  /* 0x0000000000981947 */ /* 0x000fea0003800000 */
[----:B0-----:R-:W0:Y:S01]  /*c740*/  LDS.128 R4, [R3+0x5000] ;  /* 0x0050000003047984 */ /* 0x001e220000000c00 */
        /* <DEDUP_REMOVED lines=37> */
.L_x_601:
[----:B------:R-:W-:Y:S05]  /*c9a0*/  BSYNC B2 ;  /* 0x0000000000027941 */ /* 0x000fea0003800000 */
.L_x_600:
[----:B------:R-:W-:Y:S04]  /*c9b0*/  BSSY B2, `(.L_x_602) ;  /* 0x0000028000027945 */ /* 0x000fe80003800000 */
[----:B------:R-:W-:Y:S05]  /*c9c0*/  @P2 BRA `(.L_x_603) ;  /* 0x0000000000982947 */ /* 0x000fea0003800000 */
[----:B01----:R-:W0:Y:S01]  /*c9d0*/  LDS.128 R4, [R3+0x9000] ;  /* 0x0090000003047984 */ /* 0x003e220000000c00 */
        /* <DEDUP_REMOVED lines=37> */
.L_x_603:
[----:B------:R-:W-:Y:S05]  /*cc30*/  BSYNC B2 ;  /* 0x0000000000027941 */ /* 0x000fea0003800000 */
.L_x_602:
[----:B------:R-:W-:Y:S05]  /*cc40*/  @P3 BRA `(.L_x_597) ;  /* 0x0000000000983947 */ /* 0x000fea0003800000 */
[----:B012---:R-:W0:Y:S01]  /*cc50*/  LDS.128 R4, [R3+0xd000] ;  /* 0x00d0000003047984 */ /* 0x007e220000000c00 */
        /* <DEDUP_REMOVED lines=37> */
.L_x_597:
[----:B------:R-:W-:Y:S05]  /*ceb0*/  BSYNC B1 ;  /* 0x0000000000017941 */ /* 0x000fea0003800000 */
.L_x_596:
[----:B------:R-:W-:Y:S01]  /*cec0*/  ISETP.GE.AND P0, PT, R218, R0, PT ;  /* 0x00000000da00720c */ /* 0x000fe20003f06270 */
[----:B------:R-:W-:-:S12]  /*ced0*/  BSSY B1, `(.L_x_604) ;  /* 0x00000a9000017945 */ /* 0x000fd80003800000 */
[----:B------:R-:W-:Y:S05]  /*cee0*/  @P0 BRA `(.L_x_605) ;  /* 0x00000008009c0947 */ /* 0x000fea0003800000 */
[----:B01234-:R-:W0:Y:S01]  /*cef0*/  LDC R5, c[0x0][0x3d4] ;  /* 0x0000f500ff057b82 */ /* 0x01fe220000000800 */
        /* <DEDUP_REMOVED lines=44> */
.L_x_607:
[----:B------:R-:W-:Y:S05]  /*d1c0*/  BSYNC B2 ;  /* 0x0000000000027941 */ /* 0x000fea0003800000 */
.L_x_606:
        /* <DEDUP_REMOVED lines=40> */
.L_x_609:
[----:B------:R-:W-:Y:S05]  /*d450*/  BSYNC B2 ;  /* 0x0000000000027941 */ /* 0x000fea0003800000 */
.L_x_608:
        /* <DEDUP_REMOVED lines=40> */
.L_x_611:
[----:B------:R-:W-:Y:S05]  /*d6e0*/  BSYNC B2 ;  /* 0x0000000000027941 */ /* 0x000fea0003800000 */
.L_x_610:
        /* <DEDUP_REMOVED lines=39> */
.L_x_605:
[----:B------:R-:W-:Y:S05]  /*d960*/  BSYNC B1 ;  /* 0x0000000000017941 */ /* 0x000fea0003800000 */
.L_x_604:
[----:B01234-:R-:W2:Y:S02]  /*d970*/  LDL R4, [R1+0x70] ;  /* 0x0000700001047983 */ /* 0x01fea40000100800 */
[----:B--2---:R-:W-:-:S13]  /*d980*/  ISETP.GE.AND P0, PT, R4, R0, PT ;  /* 0x000000000400720c */ /* 0x004fda0003f06270 */
[----:B------:R-:W-:Y:S05]  /*d990*/  @P0 BRA `(.L_x_612) ;  /* 0x0000003c00e40947 */ /* 0x000fea0003800000 */
[----:B------:R-:W0:Y:S01]  /*d9a0*/  LDC R5, c[0x0][0x3d4] ;  /* 0x0000f500ff057b82 */ /* 0x000e220000000800 */
        /* <DEDUP_REMOVED lines=8> */
[----:B------:R-:W-:Y:S02]  /*da30*/  HADD2.F32 R40, -RZ, R29.H0_H0 ;  /* 0x2000001dff287230 */ /* 0x000fe40000004100 */
        /* <DEDUP_REMOVED lines=12> */
[----:B------:R-:W-:Y:S01]  /*db00*/  FFMA.FTZ R4, R34, R0, -R33 ;  /* 0x0000000022047223 */ /* 0x000fe20000010821 */
[C---:B------:R-:W-:Y:S01]  /*db10*/  FMUL.FTZ R33, R36.reuse, R5 ;  /* 0x0000000524217220 */ /* 0x040fe20000410000 */
[--C-:B------:R-:W-:Y:S02]  /*db20*/  HADD2.F32 R32, -RZ, R7.reuse.H0_H0 ;  /* 0x20000007ff207230 */ /* 0x100fe40000004100 */
[----:B------:R-:W-:Y:S01]  /*db30*/  FFMA.FTZ R5, R36, R30, -R37 ;  /* 0x0000001e24057223 */ /* 0x000fe20000010825 */
[----:B------:R-:W-:Y:S02]  /*db40*/  HADD2.F32 R6, -RZ, R6.H1_H1 ;  /* 0x30000006ff067230 */ /* 0x000fe40000004100 */
[----:B------:R-:W-:Y:S01]  /*db50*/  FFMA.FTZ R35, R38, R0, R35 ;  /* 0x0000000026237223 */ /* 0x000fe20000010023 */
[----:B------:R-:W-:Y:S02]  /*db60*/  HADD2.F32 R7, -RZ, R7.H1_H1 ;  /* 0x30000007ff077230 */ /* 0x000fe40000004100 */
[----:B------:R-:W-:Y:S01]  /*db70*/  FFMA.FTZ R30, R40, R30, R33 ;  /* 0x0000001e281e7223 */ /* 0x000fe20000010021 */
[----:B------:R-:W-:-:S02]  /*db80*/  HADD2.F32 R37, -RZ, R26.H1_H1 ;  /* 0x3000001aff257230 */ /* 0x000fc40000004100 */
[----:B------:R-:W-:Y:S01]  /*db90*/  FMUL.FTZ R0, R39, R6 ;  /* 0x0000000627007220 */ /* 0x000fe20000410000 */
[----:B------:R-:W-:Y:S02]  /*dba0*/  HADD2.F32 R26, -RZ, R27.H1_H1 ;  /* 0x3000001bff1a7230 */ /* 0x000fe40000004100 */
[----:B------:R-:W-:Y:S01]  /*dbb0*/  FMUL.FTZ R27, R28, R7 ;  /* 0x000000071c1b7220 */ /* 0x000fe20000410000 */
[----:B------:R-:W-:Y:S01]  /*dbc0*/  F2FP.F16.F32.PACK_AB R4, R35, R4 ;  /* 0x000000042304723e */ /* 0x000fe200000000ff */
[C---:B------:R-:W-:Y:S01]  /*dbd0*/  FMUL.FTZ R6, R37.reuse, R6 ;  /* 0x0000000625067220 */ /* 0x040fe20000410000 */
[----:B------:R-:W-:Y:S01]  /*dbe0*/  FFMA.FTZ R0, R37, R31, -R0 ;  /* 0x0000001f25007223 */ /* 0x000fe20000010800 */
[C---:B------:R-:W-:Y:S01]  /*dbf0*/  FMUL.FTZ R29, R26.reuse, R7 ;  /* 0x000000071a1d7220 */ /* 0x040fe20000410000 */
[-C--:B------:R-:W-:Y:S01]  /*dc00*/  FFMA.FTZ R7, R26, R32.reuse, -R27 ;  /* 0x000000201a077223 */ /* 0x080fe2000001081b */
[----:B------:R-:W-:Y:S01]  /*dc10*/  FFMA.FTZ R31, R39, R31, R6 ;  /* 0x0000001f271f7223 */ /* 0x000fe20000010006 */
[----:B------:R-:W-:Y:S01]  /*dc20*/  F2FP.F16.F32.PACK_AB R5, R30, R5 ;  /* 0x000000051e05723e */ /* 0x000fe200000000ff */
[----:B------:R-:W-:-:S03]  /*dc30*/  FFMA.FTZ R32, R28, R32, R29 ;  /* 0x000000201c207223 */ /* 0x000fc6000001001d */
[----:B------:R-:W-:Y:S02]  /*dc40*/  F2FP.F16.F32.PACK_AB R6, R31, R0 ;  /* 0x000000001f06723e */ /* 0x000fe400000000ff */
[----:B------:R-:W-:-:S05]  /*dc50*/  F2FP.F16.F32.PACK_AB R7, R32, R7 ;  /* 0x000000072007723e */ /* 0x000fca00000000ff */
[----:B------:R0:W-:Y:S02]  /*dc60*/  STS.128 [R3+0x3000], R4 ;  /* 0x0030000403007388 */ /* 0x0001e40000000c00 */
.L_x_614:
[----:B------:R-:W-:Y:S05]  /*dc70*/  BSYNC B1 ;  /* 0x0000000000017941 */ /* 0x000fea0003800000 */
.L_x_613:
[----:B------:R-:W-:Y:S04]  /*dc80*/  BSSY B1, `(.L_x_615) ;  /* 0x0000028000017945 */ /* 0x000fe80003800000 */
[----:B------:R-:W-:Y:S05]  /*dc90*/  @P1 BRA `(.L_x_616) ;  /* 0x0000000000981947 */ /* 0x000fea0003800000 */
[----:B0-----:R-:W0:Y:S01]  /*dca0*/  LDS.128 R4, [R3+0x7000] ;  /* 0x0070000003047984 */ /* 0x001e220000000c00 */
        /* <DEDUP_REMOVED lines=37> */
.L_x_616:
[----:B------:R-:W-:Y:S05]  /*df00*/  BSYNC B1 ;  /* 0x0000000000017941 */ /* 0x000fea0003800000 */
.L_x_615:
[----:B------:R-:W-:Y:S04]  /*df10*/  BSSY B1, `(.L_x_617) ;  /* 0x0000028000017945 */ /* 0x000fe80003800000 */
[----:B------:R-:W-:Y:S05]  /*df20*/  @P2 BRA `(.L_x_618) ;  /* 0x0000000000982947 */ /* 0x000fea0003800000 */
[----:B01----:R-:W0:Y:S01]  /*df30*/  LDS.128 R4, [R3+0xb000] ;  /* 0x00b0000003047984 */ /* 0x003e220000000c00 */
        /* <DEDUP_REMOVED lines=37> */
.L_x_618:
[----:B------:R-:W-:Y:S05]  /*e190*/  BSYNC B1 ;  /* 0x0000000000017941 */ /* 0x000fea0003800000 */
.L_x_617:
[----:B------:R-:W-:Y:S05]  /*e1a0*/  @P3 BRA `(.L_x_612) ;  /* 0x0000003400e03947 */ /* 0x000fea0003800000 */
[----:B012---:R-:W0:Y:S01]  /*e1b0*/  LDS.128 R4, [R3+0xf000] ;  /* 0x00f0000003047984 */ /* 0x007e220000000c00 */
        /* <DEDUP_REMOVED lines=36> */
[----:B------:R3:W-:Y:S01]  /*e400*/  STS.128 [R3+0xf000], R4 ;  /* 0x00f0000403007388 */ /* 0x0007e20000000c00 */
[----:B------:R-:W-:Y:S05]  /*e410*/  BRA `(.L_x_612) ;  /* 0x0000003400447947 */ /* 0x000fea0003800000 */
.L_x_579:
        /* <DEDUP_REMOVED lines=17> */
[----:B------:R-:W-:-:S02]  /*e530*/  CS2R R26, SRZ ;  /* 0x00000000001a7805 */ /* 0x000fc4000001ff00 */
[----:B------:R-:W-:Y:S02]  /*e540*/  CS2R R8, SRZ ;  /* 0x0000000000087805 */ /* 0x000fe4000001ff00 */
[----:B------:R-:W-:Y:S02]  /*e550*/  CS2R R10, SRZ ;  /* 0x00000000000a7805 */ /* 0x000fe4000001ff00 */
[----:B------:R-:W-:Y:S02]  /*e560*/  CS2R R4, SRZ ;  /* 0x0000000000047805 */ /* 0x000fe4000001ff00 */
[----:B------:R-:W-:Y:S01]  /*e570*/  CS2R R6, SRZ ;  /* 0x0000000000067805 */ /* 0x000fe2000001ff00 */
[----:B------:R-:W-:Y:S02]  /*e580*/  ULDC.64 UR6, c[0x0][0x208] ;  /* 0x0000820000067ab9 */ /* 0x000fe40000000a00 */
[----:B------:R0:W5:Y:S04]  /*e590*/  @!P0 LDG.E.128 R12, desc[UR6][R34.64] ;  /* 0x00000006220c8981 */ /* 0x000168000c1e1d00 */
[----:B------:R0:W5:Y:S04]  /*e5a0*/  @!P2 LDG.E.128 R24, desc[UR6][R34.64+0x80] ;  /* 0x000080062218a981 */ /* 0x000168000c1e1d00 */
[----:B------:R0:W5:Y:S04]  /*e5b0*/  @!P0 LDG.E.128 R8, desc[UR6][R36.64] ;  /* 0x0000000624088981 */ /* 0x000168000c1e1d00 */
[----:B------:R0:W5:Y:S02]  /*e5c0*/  @!P2 LDG.E.128 R4, desc[UR6][R36.64+0x80] ;  /* 0x000080062404a981 */ /* 0x000164000c1e1d00 */
.L_x_620:
[----:B------:R-:W-:Y:S05]  /*e5d0*/  BSYNC B1 ;  /* 0x0000000000017941 */ /* 0x000fea0003800000 */
.L_x_619:
[----:B------:R-:W-:Y:S01]  /*e5e0*/  UMOV UR4, 0xffffffff ;  /* 0xffffffff00047882 */ /* 0x000fe20000000000 */
[----:B0----5:R-:W-:Y:S01]  /*e5f0*/  MOV R36, R24 ;  /* 0x0000001800247202 */ /* 0x021fe20000000f00 */
[----:B------:R-:W-:Y:S01]  /*e600*/  IMAD.MOV.U32 R38, RZ, RZ, R26 ;  /* 0x000000ffff267224 */ /* 0x000fe200078e001a */
[----:B------:R-:W-:Y:S01]  /*e610*/  SHF.R.U64 R44, R24, 0x10, R25 ;  /* 0x00000010182c7819 */ /* 0x000fe20000001219 */
[----:B------:R-:W-:Y:S01]  /*e620*/  IMAD.MOV.U32 R21, RZ, RZ, R8 ;  /* 0x000000ffff157224 */ /* 0x000fe200078e0008 */
[--C-:B------:R-:W-:Y:S01]  /*e630*/  SHF.R.U64 R47, R8, 0x10, R9.reuse ;  /* 0x00000010082f7819 */ /* 0x100fe20000001209 */
[--C-:B------:R-:W-:Y:S01]  /*e640*/  IMAD.MOV.U32 R24, RZ, RZ, R9.reuse ;  /* 0x000000ffff187224 */ /* 0x100fe200078e0009 */
[----:B------:R-:W-:Y:S01]  /*e650*/  SHF.R.U32.HI R48, RZ, 0x10, R9 ;  /* 0x00000010ff307819 */ /* 0x000fe20000011609 */
[----:B------:R-:W-:Y:S01]  /*e660*/  IMAD.MOV.U32 R20, RZ, RZ, R12 ;  /* 0x000000ffff147224 */ /* 0x000fe200078e000c */
[----:B------:R-:W-:Y:S01]  /*e670*/  MOV R33, R10 ;  /* 0x0000000a00217202 */ /* 0x000fe20000000f00 */
[----:B------:R-:W-:Y:S01]  /*e680*/  IMAD.MOV.U32 R34, RZ, RZ, R14 ;  /* 0x000000ffff227224 */ /* 0x000fe200078e000e */
[----:B------:R-:W-:Y:S01]  /*e690*/  SHF.R.U64 R49, R10, 0x10, R11 ;  /* 0x000000100a317819 */ /* 0x000fe2000000120b */
[----:B------:R-:W-:Y:S01]  /*e6a0*/  IMAD.MOV.U32 R35, RZ, RZ, R15 ;  /* 0x000000ffff237224 */ /* 0x000fe200078e000f */
[----:B------:R-:W-:Y:S01]  /*e6b0*/  MOV R32, R13 ;  /* 0x0000000d00207202 */ /* 0x000fe20000000f00 */
[----:B------:R-:W-:Y:S01]  /*e6c0*/  IMAD.MOV.U32 R37, RZ, RZ, R25 ;  /* 0x000000ffff257224 */ /* 0x000fe200078e0019 */
[----:B------:R-:W-:Y:S01]  /*e6d0*/  SHF.R.U64 R40, R12, 0x10, R13 ;  /* 0x000000100c287819 */ /* 0x000fe2000000120d */
[----:B------:R-:W-:Y:S01]  /*e6e0*/  IMAD.MOV.U32 R8, RZ, RZ, R11 ;  /* 0x000000ffff087224 */ /* 0x000fe200078e000b */
[----:B------:R-:W-:Y:S01]  /*e6f0*/  SHF.R.U32.HI R41, RZ, 0x10, R13 ;  /* 0x00000010ff297819 */ /* 0x000fe2000001160d */
[----:B------:R-:W-:Y:S01]  /*e700*/  IMAD.MOV.U32 R9, RZ, RZ, R4 ;  /* 0x000000ffff097224 */ /* 0x000fe200078e0004 */
[----:B------:R-:W-:-:S02]  /*e710*/  SHF.R.U64 R42, R14, 0x10, R15 ;  /* 0x000000100e2a7819 */ /* 0x000fc4000000120f */
[----:B------:R-:W-:Y:S02]  /*e720*/  SHF.R.U32.HI R43, RZ, 0x10, R15 ;  /* 0x00000010ff2b7819 */ /* 0x000fe4000001160f */
[----:B------:R-:W-:Y:S02]  /*e730*/  SHF.R.U32.HI R45, RZ, 0x10, R25 ;  /* 0x00000010ff2d7819 */ /* 0x000fe40000011619 */
[----:B------:R-:W-:Y:S02]  /*e740*/  MOV R39, R27 ;  /* 0x0000001b00277202 */ /* 0x000fe40000000f00 */
[--C-:B------:R-:W-:Y:S02]  /*e750*/  SHF.R.U64 R26, R26, 0x10, R27.reuse ;  /* 0x000000101a1a7819 */ /* 0x100fe4000000121b */
[----:B------:R-:W-:Y:S02]  /*e760*/  SHF.R.U32.HI R46, RZ, 0x10, R27 ;  /* 0x00000010ff2e7819 */ /* 0x000fe4000001161b */
[----:B------:R-:W-:-:S02]  /*e770*/  SHF.R.U32.HI R50, RZ, 0x10, R11 ;  /* 0x00000010ff327819 */ /* 0x000fc4000001160b */
[----:B------:R-:W-:Y:S02]  /*e780*/  MOV R10, R5 ;  /* 0x00000005000a7202 */ /* 0x000fe40000000f00 */
[--C-:B------:R-:W-:Y:S02]  /*e790*/  SHF.R.U64 R51, R4, 0x10, R5.reuse ;  /* 0x0000001004337819 */ /* 0x100fe40000001205 */
[----:B------:R-:W-:Y:S01]  /*e7a0*/  SHF.R.U32.HI R52, RZ, 0x10, R5 ;  /* 0x00000010ff347819 */ /* 0x000fe20000011605 */
[----:B------:R-:W-:Y:S06]  /*e7b0*/  BRA.DIV UR4, `(.L_x_621) ;  /* 0x00000172045c7947 */ /* 0x000fec000b800000 */
.L_x_809:
[----:B------:R-:W2:Y:S01]  /*e7c0*/  LDL R5, [R1+0x60] ;  /* 0x0000600001057983 */ /* 0x000ea20000100800 */
[----:B------:R-:W-:Y:S01]  /*e7d0*/  UMOV UR4, 0xffffffff ;  /* 0xffffffff00047882 */ /* 0x000fe20000000000 */
[----:B--2---:R-:W-:Y:S02]  /*e7e0*/  LEA.HI R4, R5, R5, RZ, 0x1 ;  /* 0x0000000505047211 */ /* 0x004fe400078f08ff */
[----:B------:R-:W-:Y:S05]  /*e7f0*/  BRA.DIV UR4, `(.L_x_622) ;  /* 0x0000017204747947 */ /* 0x000fea000b800000 */
.L_x_812:
[----:B------:R-:W-:Y:S01]  /*e800*/  UMOV UR4, 0xffffffff ;  /* 0xffffffff00047882 */ /* 0x000fe20000000000 */
[----:B------:R-:W-:Y:S02]  /*e810*/  LOP3.LUT R4, R4, 0xfffffffe, RZ, 0xc0, !PT ;  /* 0xfffffffe04047812 */ /* 0x000fe400078ec0ff */
[----:B------:R-:W-:Y:S05]  /*e820*/  BRA.DIV UR4, `(.L_x_623) ;  /* 0x0000017204907947 */ /* 0x000fea000b800000 */
.L_x_815:
[----:B------:R-:W-:Y:S01]  /*e830*/  UMOV UR4, 0xffffffff ;  /* 0xffffffff00047882 */ /* 0x000fe20000000000 */
[----:B------:R-:W-:Y:S02]  /*e840*/  IMAD.IADD R4, R5, 0x1, -R4 ;  /* 0x0000000105047824 */ /* 0x000fe400078e0a04 */
[----:B------:R-:W-:Y:S05]  /*e850*/  BRA.DIV UR4, `(.L_x_624) ;  /* 0x0000017204ac7947 */ /* 0x000fea000b800000 */
.L_x_818:
[----:B------:R-:W-:Y:S01]  /*e860*/  SHF.L.U32 R5, R4, 0x1f, RZ ;  /* 0x0000001f04057819 */ /* 0x000fe200000006ff */
[----:B------:R-:W-:Y:S01]  /*e870*/  IMAD.MOV.U32 R25, RZ, RZ, R6 ;  /* 0x000000ffff197224 */ /* 0x000fe200078e0006 */
[----:B------:R-:W-:Y:S01]  /*e880*/  MOV R11, R7 ;  /* 0x00000007000b7202 */ /* 0x000fe20000000f00 */
[----:B------:R-:W-:Y:S01]  /*e890*/  BSSY B1, `(.L_x_625) ;  /* 0x0000017000017945 */ /* 0x000fe20003800000 */
[----:B------:R-:W0:Y:S01]  /*e8a0*/  SYNCS.PHASECHK.TRANS64.TRYWAIT P0, [R16+URZ+0x38800], R5 ;  /* 0x03880005100075a7 */ /* 0x000e22000800017f */
[----:B------:R-:W-:Y:S02]  /*e8b0*/  SHF.R.U64 R6, R6, 0x10, R7 ;  /* 0x0000001006067819 */ /* 0x000fe40000001207 */
[----:B------:R-:W-:Y:S02]  /*e8c0*/  SHF.R.S32.HI R4, RZ, 0x1f, R213 ;  /* 0x0000001fff047819 */ /* 0x000fe400000114d5 */
[----:B------:R-:W-:Y:S02]  /*e8d0*/  PRMT R27, R20, 0x5410, R32 ;  /* 0x00005410141b7816 */ /* 0x000fe40000000020 */
[----:B------:R-:W-:-:S02]  /*e8e0*/  PRMT R29, R34, 0x5410, R35 ;  /* 0x00005410221d7816 */ /* 0x000fc40000000023 */
[----:B------:R-:W-:Y:S02]  /*e8f0*/  PRMT R20, R26, 0x5410, R46 ;  /* 0x000054101a147816 */ /* 0x000fe4000000002e */
[----:B------:R-:W-:Y:S02]  /*e900*/  PRMT R31, R21, 0x5410, R24 ;  /* 0x00005410151f7816 */ /* 0x000fe40000000018 */
[----:B------:R-:W-:Y:S02]  /*e910*/  SHF.R.U32.HI R7, RZ, 0x10, R7 ;  /* 0x00000010ff077819 */ /* 0x000fe40000011607 */
        /* <DEDUP_REMOVED lines=12> */
[----:B------:R-:W-:Y:S01]  /*e9e0*/  LEA.HI R4, R4, R213, RZ, 0x3 ;  /* 0x000000d504047211 */ /* 0x000fe200078f18ff */
[----:B0-----:R-:W-:Y:S06]  /*e9f0*/  @!P0 BRA `(.L_x_626) ;  /* 0x00000170006c8947 */ /* 0x001fec0003800000 */
.L_x_819:
[----:B------:R-:W-:Y:S05]  /*ea00*/  BSYNC B1 ;  /* 0x0000000000017941 */ /* 0x000fea0003800000 */
.L_x_625:
[----:B------:R-:W-:Y:S01]  /*ea10*/  BSSY B1, `(.L_x_627) ;  /* 0x00000b8000017945 */ /* 0x000fe20003800000 */
[----:B------:R-:W-:Y:S02]  /*ea20*/  PRMT R26, R26, 0x5410, R7 ;  /* 0x000054101a1a7816 */ /* 0x000fe40000000007 */
[----:B------:R-:W-:Y:S01]  /*ea30*/  SHF.R.S32.HI R12, RZ, 0x3, R4 ;  /* 0x00000003ff0c7819 */ /* 0x000fe20000011404 */
[----:B------:R-:W-:Y:S06]  /*ea40*/  @P1 BRA `(.L_x_628) ;  /* 0x0000000800d01947 */ /* 0x000fec0003800000 */
[----:B------:R-:W1:Y:S01]  /*ea50*/  LDC R57, c[0x0][0x3d4] ;  /* 0x0000f500ff397b82 */ /* 0x000e620000000800 */
[----:B------:R-:W-:Y:S01]  /*ea60*/  BSSY B2, `(.L_x_629) ;  /* 0x000005a000027945 */ /* 0x000fe20003800000 */
[-C--:B-1----:R-:W-:Y:S02]  /*ea70*/  ISETP.GE.AND P0, PT, R212, R57.reuse, PT ;  /* 0x00000039d400720c */ /* 0x082fe40003f06270 */
[----:B------:R-:W-:-:S11]  /*ea80*/  ISETP.GE.AND P1, PT, R213, R57, PT ;  /* 0x00000039d500720c */ /* 0x000fd60003f26270 */
[----:B------:R-:W-:Y:S05]  /*ea90*/  @P0 BRA `(.L_x_630) ;  /* 0x0000000400580947 */ /* 0x000fea0003800000 */
[----:B------:R-:W-:Y:S01]  /*eaa0*/  LEA.HI R4, R57, R220, RZ, 0x1d ;  /* 0x000000dc39047211 */ /* 0x000fe200078fe8ff */
[----:B------:R-:W-:Y:S02]  /*eab0*/  HADD2.F32 R47, -RZ, R31.H0_H0 ;  /* 0x2000001fff2f7230 */ /* 0x000fe40000004100 */
[----:B------:R-:W-:Y:S01]  /*eac0*/  HADD2.F32 R45, -RZ, R27.H0_H0 ;  /* 0x2000001bff2d7230 */ /* 0x000fe20000004100 */
[----:B------:R-:W-:Y:S01]  /*ead0*/  SHF.R.S32.HI R7, RZ, 0x1f, R4 ;  /* 0x0000001fff077819 */ /* 0x000fe20000011404 */
[----:B0-----:R-:W-:Y:S02]  /*eae0*/  IMAD.SHL.U32 R5, R4, 0x8, RZ ;  /* 0x0000000804057824 */ /* 0x001fe400078e00ff */
[----:B------:R-:W-:Y:S01]  /*eaf0*/  HADD2.F32 R49, -RZ, R32.H0_H0 ;  /* 0x20000020ff317230 */ /* 0x000fe20000004100 */
[----:B------:R-:W-:Y:S02]  /*eb00*/  LEA.HI R7, R7, R4, RZ, 0x3 ;  /* 0x0000000407077211 */ /* 0x000fe400078f18ff */
[----:B------:R-:W-:-:S03]  /*eb10*/  LOP3.LUT R4, R232, 0x38, R5, 0xf8, !PT ;  /* 0x00000038e8047812 */ /* 0x000fc600078ef805 */
[----:B------:R-:W-:Y:S01]  /*eb20*/  IMAD.SHL.U32 R7, R7, 0x400, RZ ;  /* 0x0000040007077824 */ /* 0x000fe200078e00ff */
[----:B------:R-:W-:-:S04]  /*eb30*/  LOP3.LUT R8, R4, R233, RZ, 0x3c, !PT ;  /* 0x000000e904087212 */ /* 0x000fc800078e3cff */
[----:B------:R-:W-:Y:S02]  /*eb40*/  LOP3.LUT R9, R7, 0x7fffe000, RZ, 0xc0, !PT ;  /* 0x7fffe00007097812 */ /* 0x000fe400078ec0ff */
[----:B------:R-:W0:Y:S02]  /*eb50*/  LDS.128 R4, [R3] ;  /* 0x0000000003047984 */ /* 0x000e240000000c00 */
[----:B------:R-:W-:-:S04]  /*eb60*/  IADD3 R9, R8, R9, R234 ;  /* 0x0000000908097210 */ /* 0x000fc80007ffe0ea */
[----:B------:R-:W-:-:S05]  /*eb70*/  LEA R35, R9, R16, 0x1 ;  /* 0x0000001009237211 */ /* 0x000fca00078e08ff */
[----:B------:R-:W1:Y:S01]  /*eb80*/  LDS.128 R8, [R35+0x14400] ;  /* 0x0144000023087984 */ /* 0x000e620000000c00 */
[--C-:B0-----:R-:W-:Y:S02]  /*eb90*/  HADD2.F32 R36, -RZ, R4.reuse.H0_H0 ;  /* 0x20000004ff247230 */ /* 0x101fe40000004100 */
[----:B------:R-:W-:Y:S02]  /*eba0*/  HADD2.F32 R4, -RZ, R4.H1_H1 ;  /* 0x30000004ff047230 */ /* 0x000fe40000004100 */
[--C-:B------:R-:W-:Y:S02]  /*ebb0*/  HADD2.F32 R37, -RZ, R5.reuse.H0_H0 ;  /* 0x20000005ff257230 */ /* 0x100fe40000004100 */
[----:B------:R-:W-:Y:S02]  /*ebc0*/  HADD2.F32 R5, -RZ, R5.H1_H1 ;  /* 0x30000005ff057230 */ /* 0x000fe40000004100 */
[--C-:B------:R-:W-:Y:S02]  /*ebd0*/  HADD2.F32 R38, -RZ, R6.reuse.H0_H0 ;  /* 0x20000006ff267230 */ /* 0x100fe40000004100 */
[----:B------:R-:W-:-:S02]  /*ebe0*/  HADD2.F32 R6, -RZ, R6.H1_H1 ;  /* 0x30000006ff067230 */ /* 0x000fc40000004100 */
[--C-:B-1----:R-:W-:Y:S02]  /*ebf0*/  HADD2.F32 R40, -RZ, R8.reuse.H0_H0 ;  /* 0x20000008ff287230 */ /* 0x102fe40000004100 */
[----:B------:R-:W-:Y:S02]  /*ec00*/  HADD2.F32 R8, -RZ, R8.H1_H1 ;  /* 0x30000008ff087230 */ /* 0x000fe40000004100 */
[----:B------:R-:W-:Y:S02]  /*ec10*/  HADD2.F32 R41, -RZ, R9.H0_H0 ;  /* 0x20000009ff297230 */ /* 0x000fe40000004100 */
[C---:B------:R-:W-:Y:S01]  /*ec20*/  FMUL.FTZ R51, R40.reuse, R47 ;  /* 0x0000002f28337220 */ /* 0x040fe20000410000 */
[----:B------:R-:W-:Y:S01]  /*ec30*/  FMUL.FTZ R53, R40, R45 ;  /* 0x0000002d28357220 */ /* 0x000fe20000410000 */
[----:B------:R-:W-:Y:S02]  /*ec40*/  HADD2.F32 R40, -RZ, R31.H1_H1 ;  /* 0x3000001fff287230 */ /* 0x000fe40000004100 */
[----:B------:R-:W-:Y:S01]  /*ec50*/  FMUL.FTZ R55, R8, R49 ;  /* 0x0000003108377220 */ /* 0x000fe20000410000 */
[----:B------:R-:W-:Y:S01]  /*ec60*/  FFMA.FTZ R51, R36, R45, -R51 ;  /* 0x0000002d24337223 */ /* 0x000fe20000010833 */
[----:B------:R-:W-:-:S02]  /*ec70*/  HADD2.F32 R45, -RZ, R28.H0_H0 ;  /* 0x2000001cff2d7230 */ /* 0x000fc40000004100 */
[----:B------:R-:W-:Y:S01]  /*ec80*/  FFMA.FTZ R53, R36, R47, R53 ;  /* 0x0000002f24357223 */ /* 0x000fe20000010035 */
[----:B------:R-:W-:Y:S02]  /*ec90*/  HADD2.F32 R36, -RZ, R27.H1_H1 ;  /* 0x3000001bff247230 */ /* 0x000fe40000004100 */
[C---:B------:R-:W-:Y:S01]  /*eca0*/  FMUL.FTZ R48, R41.reuse, R40 ;  /* 0x0000002829307220 */ /* 0x040fe20000410000 */
[----:B------:R-:W-:Y:S02]  /*ecb0*/  HADD2.F32 R9, -RZ, R9.H1_H1 ;  /* 0x30000009ff097230 */ /* 0x000fe40000004100 */
[-C--:B------:R-:W-:Y:S01]  /*ecc0*/  FMUL.FTZ R47, R8, R45.reuse ;  /* 0x0000002d082f7220 */ /* 0x080fe20000410000 */
[C---:B------:R-:W-:Y:S01]  /*ecd0*/  FFMA.FTZ R44, R4.reuse, R45, -R55 ;  /* 0x0000002d042c7223 */ /* 0x040fe20000010837 */
[----:B------:R-:W-:Y:S01]  /*ece0*/  FMUL.FTZ R41, R41, R36 ;  /* 0x0000002429297220 */ /* 0x000fe20000410000 */
[----:B------:R-:W-:Y:S02]  /*ecf0*/  HADD2.F32 R8, -RZ, R32.H1_H1 ;  /* 0x30000020ff087230 */ /* 0x000fe40000004100 */
[----:B------:R-:W-:Y:S01]  /*ed00*/  FFMA.FTZ R46, R4, R49, R47 ;  /* 0x00000031042e7223 */ /* 0x000fe2000001002f */
[----:B------:R-:W-:-:S02]  /*ed10*/  HADD2.F32 R4, -RZ, R28.H1_H1 ;  /* 0x3000001cff047230 */ /* 0x000fc40000004100 */
[C---:B------:R-:W-:Y:S01]  /*ed20*/  FFMA.FTZ R40, R37.reuse, R40, R41 ;  /* 0x0000002825287223 */ /* 0x040fe20000010029 */
[--C-:B------:R-:W-:Y:S02]  /*ed30*/  HADD2.F32 R42, -RZ, R10.reuse.H0_H0 ;  /* 0x2000000aff2a7230 */ /* 0x100fe40000004100 */
[----:B------:R-:W-:Y:S01]  /*ed40*/  FFMA.FTZ R48, R37, R36, -R48 ;  /* 0x0000002425307223 */ /* 0x000fe20000010830 */
[----:B------:R-:W-:Y:S02]  /*ed50*/  HADD2.F32 R41, -RZ, R33.H0_H0 ;  /* 0x20000021ff297230 */ /* 0x000fe40000004100 */
[C---:B------:R-:W-:Y:S01]  /*ed60*/  FMUL.FTZ R36, R9.reuse, R8 ;  /* 0x0000000809247220 */ /* 0x040fe20000410000 */
[----:B------:R-:W-:Y:S02]  /*ed70*/  HADD2.F32 R37, -RZ, R29.H0_H0 ;  /* 0x2000001dff257230 */ /* 0x000fe40000004100 */
[----:B------:R-:W-:Y:S01]  /*ed80*/  FMUL.FTZ R50, R9, R4 ;  /* 0x0000000409327220 */ /* 0x000fe20000410000 */
[----:B------:R-:W-:-:S02]  /*ed90*/  HADD2.F32 R10, -RZ, R10.H1_H1 ;  /* 0x3000000aff0a7230 */ /* 0x000fc40000004100 */
[C---:B------:R-:W-:Y:S01]  /*eda0*/  FMUL.FTZ R55, R42.reuse, R41 ;  /* 0x000000292a377220 */ /* 0x040fe20000410000 */
[----:B------:R-:W-:Y:S02]  /*edb0*/  HADD2.F32 R45, -RZ, R34.H0_H0 ;  /* 0x20000022ff2d7230 */ /* 0x000fe40000004100 */
[C---:B------:R-:W-:Y:S01]  /*edc0*/  FFMA.FTZ R47, R5.reuse, R4, -R36 ;  /* 0x00000004052f7223 */ /* 0x040fe20000010824 */
[----:B------:R-:W-:Y:S02]  /*edd0*/  HADD2.F32 R9, -RZ, R30.H0_H0 ;  /* 0x2000001eff097230 */ /* 0x000fe40000004100 */
[-C--:B------:R-:W-:Y:S01]  /*ede0*/  FMUL.FTZ R42, R42, R37.reuse ;  /* 0x000000252a2a7220 */ /* 0x080fe20000410000 */
[----:B------:R-:W-:Y:S01]  /*edf0*/  FFMA.FTZ R49, R5, R8, R50 ;  /* 0x0000000805317223 */ /* 0x000fe20000010032 */
[----:B------:R-:W-:Y:S01]  /*ee00*/  FFMA.FTZ R55, R38, R37, -R55 ;  /* 0x0000002526377223 */ /* 0x000fe20000010837 */
[--C-:B------:R-:W-:Y:S02]  /*ee10*/  HADD2.F32 R43, -RZ, R11.reuse.H0_H0 ;  /* 0x2000000bff2b7230 */ /* 0x100fe40000004100 */
[C---:B------:R-:W-:Y:S01]  /*ee20*/  FMUL.FTZ R5, R10.reuse, R45 ;  /* 0x0000002d0a057220 */ /* 0x040fe20000410000 */
[----:B------:R-:W-:Y:S01]  /*ee30*/  FMUL.FTZ R37, R10, R9 ;  /* 0x000000090a257220 */ /* 0x000fe20000410000 */
[----:B------:R-:W-:-:S02]  /*ee40*/  HADD2.F32 R11, -RZ, R11.H1_H1 ;  /* 0x3000000bff0b7230 */ /* 0x000fc40000004100 */
[----:B------:R-:W-:Y:S01]  /*ee50*/  FFMA.FTZ R42, R38, R41, R42 ;  /* 0x00000029262a7223 */ /* 0x000fe2000001002a */
[----:B------:R-:W-:Y:S02]  /*ee60*/  HADD2.F32 R10, -RZ, R33.H1_H1 ;  /* 0x30000021ff0a7230 */ /* 0x000fe40000004100 */
[C---:B------:R-:W-:Y:S01]  /*ee70*/  FFMA.FTZ R38, R6.reuse, R9, -R5 ;  /* 0x0000000906267223 */ /* 0x040fe20000010805 */
[----:B------:R-:W-:Y:S02]  /*ee80*/  HADD2.F32 R36, -RZ, R34.H1_H1 ;  /* 0x30000022ff247230 */ /* 0x000fe40000004100 */
[----:B------:R-:W-:Y:S01]  /*ee90*/  FFMA.FTZ R37, R6, R45, R37 ;  /* 0x0000002d06257223 */ /* 0x000fe20000010025 */
[----:B------:R-:W-:Y:S02]  /*eea0*/  HADD2.F32 R4, -RZ, R29.H1_H1 ;  /* 0x3000001dff047230 */ /* 0x000fe40000004100 */
[----:B------:R-:W-:Y:S01]  /*eeb0*/  FMUL.FTZ R6, R43, R10 ;  /* 0x0000000a2b067220 */ /* 0x000fe20000410000 */
[----:B------:R-:W-:-:S02]  /*eec0*/  HADD2.F32 R8, -RZ, R30.H1_H1 ;  /* 0x3000001eff087230 */ /* 0x000fc40000004100 */
[----:B------:R-:W-:Y:S01]  /*eed0*/  FMUL.FTZ R50, R11, R36 ;  /* 0x000000240b327220 */ /* 0x000fe20000410000 */
[--C-:B------:R-:W-:Y:S02]  /*eee0*/  HADD2.F32 R39, -RZ, R7.reuse.H0_H0 ;  /* 0x20000007ff277230 */ /* 0x100fe40000004100 */
[----:B------:R-:W-:Y:S01]  /*eef0*/  FMUL.FTZ R43, R43, R4 ;  /* 0x000000042b2b7220 */ /* 0x000fe20000410000 */
[----:B------:R-:W-:Y:S02]  /*ef00*/  HADD2.F32 R7, -RZ, R7.H1_H1 ;  /* 0x30000007ff077230 */ /* 0x000fe40000004100 */
[----:B------:R-:W-:Y:S01]  /*ef10*/  FMUL.FTZ R5, R11, R8 ;  /* 0x000000080b057220 */ /* 0x000fe20000410000 */
[----:B------:R-:W-:Y:S01]  /*ef20*/  F2FP.F16.F32.PACK_AB R9, R49, R40 ;  /* 0x000000283109723e */ /* 0x000fe200000000ff */
[C---:B------:R-:W-:Y:S01]  /*ef30*/  FFMA.FTZ R11, R39.reuse, R4, -R6 ;  /* 0x00000004270b7223 */ /* 0x040fe20000010806 */
[----:B------:R-:W-:Y:S01]  /*ef40*/  FFMA.FTZ R43, R39, R10, R43 ;  /* 0x0000000a272b7223 */ /* 0x000fe2000001002b */
[C---:B------:R-:W-:Y:S01]  /*ef50*/  FFMA.FTZ R50, R7.reuse, R8, -R50 ;  /* 0x0000000807327223 */ /* 0x040fe20000010832 */
[----:B------:R-:W-:Y:S01]  /*ef60*/  FFMA.FTZ R36, R7, R36, R5 ;  /* 0x0000002407247223 */ /* 0x000fe20000010005 */
[----:B------:R-:W-:-:S02]  /*ef70*/  F2FP.F16.F32.PACK_AB R4, R44, R51 ;  /* 0x000000332c04723e */ /* 0x000fc400000000ff */
[----:B------:R-:W-:Y:S02]  /*ef80*/  F2FP.F16.F32.PACK_AB R5, R47, R48 ;  /* 0x000000302f05723e */ /* 0x000fe400000000ff */
[----:B------:R-:W-:Y:S02]  /*ef90*/  F2FP.F16.F32.PACK_AB R6, R38, R55 ;  /* 0x000000372606723e */ /* 0x000fe400000000ff */
[----:B------:R-:W-:Y:S02]  /*efa0*/  F2FP.F16.F32.PACK_AB R7, R50, R11 ;  /* 0x0000000b3207723e */ /* 0x000fe400000000ff */
[----:B------:R-:W-:Y:S02]  /*efb0*/  F2FP.F16.F32.PACK_AB R8, R46, R53 ;  /* 0x000000352e08723e */ /* 0x000fe400000000ff */
[----:B------:R-:W-:Y:S01]  /*efc0*/  F2FP.F16.F32.PACK_AB R10, R37, R42 ;  /* 0x0000002a250a723e */ /* 0x000fe200000000ff */
[----:B------:R1:W-:Y:S01]  /*efd0*/  STS.128 [R3], R4 ;  /* 0x0000000403007388 */ /* 0x0003e20000000c00 */
[----:B------:R-:W-:-:S05]  /*efe0*/  F2FP.F16.F32.PACK_AB R11, R36, R43 ;  /* 0x0000002b240b723e */ /* 0x000fca00000000ff */
[----:B------:R1:W-:Y:S02]  /*eff0*/  STS.128 [R35+0x14400], R8 ;  /* 0x0144000823007388 */ /* 0x0003e40000000c00 */
.L_x_630:
[----:B------:R-:W-:Y:S05]  /*f000*/  BSYNC B2 ;  /* 0x0000000000027941 */ /* 0x000fea0003800000 */
.L_x_629:
[----:B------:R-:W-:Y:S05]  /*f010*/  @P1 BRA `(.L_x_628) ;  /* 0x00000004005c1947 */ /* 0x000fea0003800000 */
[----:B------:R-:W2:Y:S01]  /*f020*/  LDL R51, [R1+0x8c] ;  /* 0x00008c0001337983 */ /* 0x000ea20000100800 */
[----:B-1----:R-:W-:Y:S01]  /*f030*/  LEA.HI R3, R57, R12, RZ, 0x1d ;  /* 0x0000000c39037211 */ /* 0x002fe200078fe8ff */
[----:B------:R-:W-:Y:S02]  /*f040*/  HADD2.F32 R44, -RZ, R13.H0_H0 ;  /* 0x2000000dff2c7230 */ /* 0x000fe40000004100 */
[--C-:B------:R-:W-:Y:S01]  /*f050*/  HADD2.F32 R46, -RZ, R21.reuse.H0_H0 ;  /* 0x20000015ff2e7230 */ /* 0x100fe20000004100 */
[----:B------:R-:W-:Y:S01]  /*f060*/  SHF.R.S32.HI R4, RZ, 0x1f, R3 ;  /* 0x0000001fff047819 */ /* 0x000fe20000011403 */
[----:B0-----:R-:W-:Y:S02]  /*f070*/  IMAD.SHL.U32 R5, R3, 0x8, RZ ;  /* 0x0000000803057824 */ /* 0x001fe400078e00ff */
[----:B------:R-:W-:Y:S01]  /*f080*/  HADD2.F32 R43, -RZ, R24.H0_H0 ;  /* 0x20000018ff2b7230 */ /* 0x000fe20000004100 */
[----:B------:R-:W-:Y:S01]  /*f090*/  LEA.HI R3, R4, R3, RZ, 0x3 ;  /* 0x0000000304037211 */ /* 0x000fe200078f18ff */
[----:B------:R-:W-:Y:S01]  /*f0a0*/  HADD2.F32 R45, -RZ, R21.H1_H1 ;  /* 0x30000015ff2d7230 */ /* 0x000fe20000004100 */
[----:B------:R-:W-:-:S03]  /*f0b0*/  LOP3.LUT R4, R232, 0x38, R5, 0xf8, !PT ;  /* 0x00000038e8047812 */ /* 0x000fc600078ef805 */
[----:B------:R-:W-:Y:S01]  /*f0c0*/  IMAD.SHL.U32 R3, R3, 0x400, RZ ;  /* 0x0000040003037824 */ /* 0x000fe200078e00ff */
[----:B------:R-:W-:-:S04]  /*f0d0*/  LOP3.LUT R8, R4, R233, RZ, 0x3c, !PT ;  /* 0x000000e904087212 */ /* 0x000fc800078e3cff */
[----:B------:R-:W-:-:S04]  /*f0e0*/  LOP3.LUT R3, R3, 0x7fffe000, RZ, 0xc0, !PT ;  /* 0x7fffe00003037812 */ /* 0x000fc800078ec0ff */
[----:B------:R-:W-:-:S04]  /*f0f0*/  IADD3 R3, R8, R3, R234 ;  /* 0x0000000308037210 */ /* 0x000fc80007ffe0ea */
[----:B------:R-:W-:-:S05]  /*f100*/  LEA R3, R3, R16, 0x1 ;  /* 0x0000001003037211 */ /* 0x000fca00078e08ff */
[----:B------:R-:W0:Y:S02]  /*f110*/  LDS.128 R8, [R3+0x14400] ;  /* 0x0144000003087984 */ /* 0x000e240000000c00 */
[--C-:B0-----:R-:W-:Y:S02]  /*f120*/  HADD2.F32 R39, -RZ, R8.reuse.H0_H0 ;  /* 0x20000008ff277230 */ /* 0x101fe40000004100 */
[----:B------:R-:W-:Y:S02]  /*f130*/  HADD2.F32 R8, -RZ, R8.H1_H1 ;  /* 0x30000008ff087230 */ /* 0x000fe40000004100 */
[----:B------:R-:W-:Y:S02]  /*f140*/  HADD2.F32 R40, -RZ, R9.H0_H0 ;  /* 0x20000009ff287230 */ /* 0x000fe40000004100 */
[C---:B------:R-:W-:Y:S01]  /*f150*/  FMUL.FTZ R48, R39.reuse, R46 ;  /* 0x0000002e27307220 */ /* 0x040fe20000410000 */
[----:B------:R-:W-:Y:S01]  /*f160*/  FMUL.FTZ R50, R39, R44 ;  /* 0x0000002c27327220 */ /* 0x000fe20000410000 */
[----:B------:R-:W-:-:S02]  /*f170*/  HADD2.F32 R39, -RZ, R14.H0_H0 ;  /* 0x2000000eff277230 */ /* 0x000fc40000004100 */
[C---:B------:R-:W-:Y:S01]  /*f180*/  FMUL.FTZ R47, R8.reuse, R43 ;  /* 0x0000002b082f7220 */ /* 0x040fe20000410000 */
[----:B------:R-:W-:Y:S02]  /*f190*/  HADD2.F32 R9, -RZ, R9.H1_H1 ;  /* 0x30000009ff097230 */ /* 0x000fe40000004100 */
[--C-:B------:R-:W-:Y:S02]  /*f1a0*/  HADD2.F32 R41, -RZ, R10.reuse.H0_H0 ;  /* 0x2000000aff297230 */ /* 0x100fe40000004100 */
[----:B------:R-:W-:Y:S01]  /*f1b0*/  FMUL.FTZ R49, R8, R39 ;  /* 0x0000002708317220 */ /* 0x000fe20000410000 */
[----:B------:R-:W-:Y:S02]  /*f1c0*/  HADD2.F32 R8, -RZ, R15.H0_H0 ;  /* 0x2000000fff087230 */ /* 0x000fe40000004100 */
[----:B------:R-:W-:Y:S02]  /*f1d0*/  HADD2.F32 R10, -RZ, R10.H1_H1 ;  /* 0x3000000aff0a7230 */ /* 0x000fe40000004100 */
[----:B------:R-:W-:-:S02]  /*f1e0*/  HADD2.F32 R42, -RZ, R11.H0_H0 ;  /* 0x2000000bff2a7230 */ /* 0x000fc40000004100 */
[----:B------:R-:W-:Y:S01]  /*f1f0*/  HADD2.F32 R11, -RZ, R11.H1_H1 ;  /* 0x3000000bff0b7230 */ /* 0x000fe20000004100 */
[----:B--2---:R-:W0:Y:S02]  /*f200*/  LDS.128 R4, [R51] ;  /* 0x0000000033047984 */ /* 0x004e240000000c00 */
[--C-:B0-----:R-:W-:Y:S02]  /*f210*/  HADD2.F32 R35, -RZ, R4.reuse.H0_H0 ;  /* 0x20000004ff237230 */ /* 0x101fe40000004100 */
[----:B------:R-:W-:Y:S02]  /*f220*/  HADD2.F32 R4, -RZ, R4.H1_H1 ;  /* 0x30000004ff047230 */ /* 0x000fe40000004100 */
[----:B------:R-:W-:Y:S02]  /*f230*/  HADD2.F32 R36, -RZ, R5.H0_H0 ;  /* 0x20000005ff247230 */ /* 0x000fe40000004100 */
[C---:B------:R-:W-:Y:S01]  /*f240*/  FFMA.FTZ R48, R35.reuse, R44, -R48 ;  /* 0x0000002c23307223 */ /* 0x040fe20000010830 */
[----:B------:R-:W-:Y:S01]  /*f250*/  FFMA.FTZ R50, R35, R46, R50 ;  /* 0x0000002e23327223 */ /* 0x000fe20000010032 */
[----:B------:R-:W-:-:S02]  /*f260*/  HADD2.F32 R35, -RZ, R13.H1_H1 ;  /* 0x3000000dff237230 */ /* 0x000fc40000004100 */
[----:B------:R-:W-:Y:S01]  /*f270*/  FFMA.FTZ R47, R4, R39, -R47 ;  /* 0x00000027042f7223 */ /* 0x000fe2000001082f */
[----:B------:R-:W-:Y:S01]  /*f280*/  FMUL.FTZ R39, R40, R45 ;  /* 0x0000002d28277220 */ /* 0x000fe20000410000 */
[----:B------:R-:W-:Y:S02]  /*f290*/  HADD2.F32 R44, -RZ, R24.H1_H1 ;  /* 0x30000018ff2c7230 */ /* 0x000fe40000004100 */
[----:B------:R-:W-:Y:S01]  /*f2a0*/  FFMA.FTZ R49, R4, R43, R49 ;  /* 0x0000002b04317223 */ /* 0x000fe20000010031 */
[-C--:B------:R-:W-:Y:S01]  /*f2b0*/  FMUL.FTZ R40, R40, R35.reuse ;  /* 0x0000002328287220 */ /* 0x080fe20000410000 */
[----:B------:R-:W-:Y:S02]  /*f2c0*/  HADD2.F32 R4, -RZ, R14.H1_H1 ;  /* 0x3000000eff047230 */ /* 0x000fe40000004100 */
[C---:B------:R-:W-:Y:S01]  /*f2d0*/  FFMA.FTZ R39, R36.reuse, R35, -R39 ;  /* 0x0000002324277223 */ /* 0x040fe20000010827 */
[----:B------:R-:W-:Y:S02]  /*f2e0*/  HADD2.F32 R5, -RZ, R5.H1_H1 ;  /* 0x30000005ff057230 */ /* 0x000fe40000004100 */
[----:B------:R-:W-:Y:S01]  /*f2f0*/  FFMA.FTZ R40, R36, R45, R40 ;  /* 0x0000002d24287223 */ /* 0x000fe20000010028 */
[----:B------:R-:W-:Y:S01]  /*f300*/  FMUL.FTZ R46, R9, R44 ;  /* 0x0000002c092e7220 */ /* 0x000fe20000410000 */
[----:B------:R-:W-:-:S02]  /*f310*/  HADD2.F32 R36, -RZ, R25.H0_H0 ;  /* 0x20000019ff247230 */ /* 0x000fc40000004100 */
[-C--:B------:R-:W-:Y:S01]  /*f320*/  FMUL.FTZ R52, R9, R4.reuse ;  /* 0x0000000409347220 */ /* 0x080fe20000410000 */
[----:B------:R-:W-:Y:S02]  /*f330*/  HADD2.F32 R35, -RZ, R26.H0_H0 ;  /* 0x2000001aff237230 */ /* 0x000fe40000004100 */
[----:B------:R-:W-:Y:S01]  /*f340*/  FFMA.FTZ R46, R5, R4, -R46 ;  /* 0x00000004052e7223 */ /* 0x000fe2000001082e */
[----:B------:R-:W-:Y:S02]  /*f350*/  HADD2.F32 R37, -RZ, R6.H0_H0 ;  /* 0x20000006ff257230 */ /* 0x000fe40000004100 */
[C---:B------:R-:W-:Y:S01]  /*f360*/  FMUL.FTZ R4, R41.reuse, R36 ;  /* 0x0000002429047220 */ /* 0x040fe20000410000 */
[----:B------:R-:W-:Y:S02]  /*f370*/  HADD2.F32 R9, -RZ, R20.H0_H0 ;  /* 0x20000014ff097230 */ /* 0x000fe40000004100 */
[----:B------:R-:W-:Y:S01]  /*f380*/  FMUL.FTZ R45, R41, R8 ;  /* 0x00000008292d7220 */ /* 0x000fe20000410000 */
[----:B------:R-:W-:-:S02]  /*f390*/  HADD2.F32 R6, -RZ, R6.H1_H1 ;  /* 0x30000006ff067230 */ /* 0x000fc40000004100 */
[----:B------:R-:W-:Y:S01]  /*f3a0*/  FFMA.FTZ R41, R5, R44, R52 ;  /* 0x0000002c05297223 */ /* 0x000fe20000010034 */
[C---:B------:R-:W-:Y:S01]  /*f3b0*/  FMUL.FTZ R5, R10.reuse, R35 ;  /* 0x000000230a057220 */ /* 0x040fe20000410000 */
[C---:B------:R-:W-:Y:S01]  /*f3c0*/  FFMA.FTZ R43, R37.reuse, R8, -R4 ;  /* 0x00000008252b7223 */ /* 0x040fe20000010804 */
[----:B------:R-:W-:Y:S01]  /*f3d0*/  FFMA.FTZ R45, R37, R36, R45 ;  /* 0x00000024252d7223 */ /* 0x000fe2000001002d */
[-C--:B------:R-:W-:Y:S01]  /*f3e0*/  FMUL.FTZ R37, R10, R9.reuse ;  /* 0x000000090a257220 */ /* 0x080fe20000410000 */
[C---:B------:R-:W-:Y:S01]  /*f3f0*/  FFMA.FTZ R10, R6.reuse, R9, -R5 ;  /* 0x00000009060a7223 */ /* 0x040fe20000010805 */
[----:B------:R-:W-:Y:S02]  /*f400*/  HADD2.F32 R9, -RZ, R25.H1_H1 ;  /* 0x30000019ff097230 */ /* 0x000fe40000004100 */
[----:B------:R-:W-:Y:S02]  /*f410*/  HADD2.F32 R5, -RZ, R15.H1_H1 ;  /* 0x3000000fff057230 */ /* 0x000fe40000004100 */
[----:B------:R-:W-:Y:S01]  /*f420*/  FFMA.FTZ R36, R6, R35, R37 ;  /* 0x0000002306247223 */ /* 0x000fe20000010025 */
[----:B------:R-:W-:-:S02]  /*f430*/  HADD2.F32 R8, -RZ, R26.H1_H1 ;  /* 0x3000001aff087230 */ /* 0x000fc40000004100 */
[C---:B------:R-:W-:Y:S01]  /*f440*/  FMUL.FTZ R35, R42.reuse, R9 ;  /* 0x000000092a237220 */ /* 0x040fe20000410000 */
[----:B------:R-:W-:Y:S02]  /*f450*/  HADD2.F32 R4, -RZ, R20.H1_H1 ;  /* 0x30000014ff047230 */ /* 0x000fe40000004100 */
[-C--:B------:R-:W-:Y:S01]  /*f460*/  FMUL.FTZ R42, R42, R5.reuse ;  /* 0x000000052a2a7220 */ /* 0x080fe20000410000 */
[--C-:B------:R-:W-:Y:S02]  /*f470*/  HADD2.F32 R38, -RZ, R7.reuse.H0_H0 ;  /* 0x20000007ff267230 */ /* 0x100fe40000004100 */
[C---:B------:R-:W-:Y:S01]  /*f480*/  FMUL.FTZ R6, R11.reuse, R8 ;  /* 0x000000080b067220 */ /* 0x040fe20000410000 */
[----:B------:R-:W-:Y:S02]  /*f490*/  HADD2.F32 R7, -RZ, R7.H1_H1 ;  /* 0x30000007ff077230 */ /* 0x000fe40000004100 */
[-C--:B------:R-:W-:Y:S01]  /*f4a0*/  FMUL.FTZ R37, R11, R4.reuse ;  /* 0x000000040b257220 */ /* 0x080fe20000410000 */
        /* <DEDUP_REMOVED lines=11> */
[----:B------:R-:W-:-:S02]  /*f560*/  F2FP.F16.F32.PACK_AB R10, R36, R45 ;  /* 0x0000002d240a723e */ /* 0x000fc400000000ff */
[----:B------:R-:W-:-:S05]  /*f570*/  F2FP.F16.F32.PACK_AB R11, R42, R11 ;  /* 0x0000000b2a0b723e */ /* 0x000fca00000000ff */
[----:B------:R2:W-:Y:S02]  /*f580*/  STS.128 [R3+0x14400], R8 ;  /* 0x0144000803007388 */ /* 0x0005e40000000c00 */
.L_x_628:
[----:B------:R-:W-:Y:S05]  /*f590*/  BSYNC B1 ;  /* 0x0000000000017941 */ /* 0x000fea0003800000 */
.L_x_627:
[----:B------:R-:W-:Y:S01]  /*f5a0*/  ISETP.GE.AND P0, PT, R217, R0, PT ;  /* 0x00000000d900720c */ /* 0x000fe20003f06270 */
[----:B------:R-:W-:-:S12]  /*f5b0*/  BSSY B1, `(.L_x_631) ;  /* 0x00000bb000017945 */ /* 0x000fd80003800000 */
[----:B------:R-:W-:Y:S05]  /*f5c0*/  @P0 BRA `(.L_x_632) ;  /* 0x0000000800e40947 */ /* 0x000fea0003800000 */
[----:B------:R-:W3:Y:S01]  /*f5d0*/  LDC R49, c[0x0][0x3d4] ;  /* 0x0000f500ff317b82 */ /* 0x000ee20000000800 */
[----:B------:R-:W-:Y:S01]  /*f5e0*/  BSSY B2, `(.L_x_633) ;  /* 0x000005f000027945 */ /* 0x000fe20003800000 */
[-C--:B---3--:R-:W-:Y:S02]  /*f5f0*/  ISETP.GE.AND P0, PT, R212, R49.reuse, PT ;  /* 0x00000031d400720c */ /* 0x088fe40003f06270 */
[----:B------:R-:W-:-:S11]  /*f600*/  ISETP.GE.AND P1, PT, R213, R49, PT ;  /* 0x00000031d500720c */ /* 0x000fd60003f26270 */
[----:B------:R-:W-:Y:S05]  /*f610*/  @P0 BRA `(.L_x_634) ;  /* 0x00000004006c0947 */ /* 0x000fea0003800000 */
[----:B-12---:R-:W2:Y:S01]  /*f620*/  LDL R3, [R1+0x68] ;  /* 0x0000680001037983 */ /* 0x006ea20000100800 */
[----:B0-----:R-:W-:Y:S01]  /*f630*/  LOP3.LUT R5, R227, 0x38, R212, 0xf8, !PT ;  /* 0x00000038e3057812 */ /* 0x001fe200078ef8d4 */
[----:B------:R-:W-:Y:S02]  /*f640*/  HADD2.F32 R43, -RZ, R27.H0_H0 ;  /* 0x2000001bff2b7230 */ /* 0x000fe40000004100 */
[--C-:B------:R-:W-:Y:S01]  /*f650*/  HADD2.F32 R45, -RZ, R31.reuse.H0_H0 ;  /* 0x2000001fff2d7230 */ /* 0x100fe20000004100 */
[----:B------:R-:W-:Y:S01]  /*f660*/  LOP3.LUT R5, R231, R5, R230, 0xf6, !PT ;  /* 0x00000005e7057212 */ /* 0x000fe200078ef6e6 */
[----:B------:R-:W-:Y:S02]  /*f670*/  HADD2.F32 R52, -RZ, R32.H0_H0 ;  /* 0x20000020ff347230 */ /* 0x000fe40000004100 */
[----:B------:R-:W-:Y:S02]  /*f680*/  HADD2.F32 R48, -RZ, R28.H0_H0 ;  /* 0x2000001cff307230 */ /* 0x000fe40000004100 */
[----:B------:R-:W-:-:S02]  /*f690*/  HADD2.F32 R54, -RZ, R31.H1_H1 ;  /* 0x3000001fff367230 */ /* 0x000fc40000004100 */
[----:B------:R-:W-:Y:S02]  /*f6a0*/  HADD2.F32 R50, -RZ, R27.H1_H1 ;  /* 0x3000001bff327230 */ /* 0x000fe40000004100 */
[----:B------:R-:W-:Y:S02]  /*f6b0*/  HADD2.F32 R53, -RZ, R32.H1_H1 ;  /* 0x30000020ff357230 */ /* 0x000fe40000004100 */
[----:B------:R-:W-:Y:S02]  /*f6c0*/  HADD2.F32 R47, -RZ, R28.H1_H1 ;  /* 0x3000001cff2f7230 */ /* 0x000fe40000004100 */
[----:B------:R-:W-:Y:S02]  /*f6d0*/  HADD2.F32 R55, -RZ, R33.H0_H0 ;  /* 0x20000021ff377230 */ /* 0x000fe40000004100 */
[----:B------:R-:W-:Y:S01]  /*f6e0*/  HADD2.F32 R51, -RZ, R29.H0_H0 ;  /* 0x2000001dff337230 */ /* 0x000fe20000004100 */
[----:B--2---:R-:W-:Y:S02]  /*f6f0*/  R2UR UR4, R3 ;  /* 0x00000000030472ca */ /* 0x004fe400000e0000 */
[----:B------:R-:W-:-:S04]  /*f700*/  LEA.HI R3, R49, R220, RZ, 0x1d ;  /* 0x000000dc31037211 */ /* 0x000fc800078fe8ff */
[----:B------:R-:W-:Y:S01]  /*f710*/  SHF.R.S32.HI R6, RZ, 0x1f, R3 ;  /* 0x0000001fff067819 */ /* 0x000fe20000011403 */
[----:B------:R-:W-:-:S03]  /*f720*/  IMAD.SHL.U32 R4, R3, 0x8, RZ ;  /* 0x0000000803047824 */ /* 0x000fc600078e00ff */
[----:B------:R-:W-:Y:S02]  /*f730*/  LEA.HI R6, R6, R3, RZ, 0x3 ;  /* 0x0000000306067211 */ /* 0x000fe400078f18ff */
[----:B------:R-:W-:Y:S02]  /*f740*/  LOP3.LUT R3, R227, 0x38, R4, 0xf8, !PT ;  /* 0x00000038e3037812 */ /* 0x000fe400078ef804 */
[----:B------:R-:W-:Y:S01]  /*f750*/  LEA R56, R5, UR4, 0x1 ;  /* 0x0000000405387c11 */ /* 0x000fe2000f8e08ff */
        /* <DEDUP_REMOVED lines=15> */
[--C-:B------:R-:W-:Y:S02]  /*f850*/  HADD2.F32 R40, -RZ, R9.reuse.H0_H0 ;  /* 0x20000009ff287230 */ /* 0x100fe40000004100 */
[-C--:B------:R-:W-:Y:S01]  /*f860*/  FMUL.FTZ R44, R45, R39.reuse ;  /* 0x000000272d2c7220 */ /* 0x080fe20000410000 */
[C---:B------:R-:W-:Y:S01]  /*f870*/  FMUL.FTZ R46, R43.reuse, R39 ;  /* 0x000000272b2e7220 */ /* 0x040fe20000410000 */
[----:B------:R-:W-:Y:S02]  /*f880*/  HADD2.F32 R9, -RZ, R9.H1_H1 ;  /* 0x30000009ff097230 */ /* 0x000fe40000004100 */
[-C--:B------:R-:W-:Y:S01]  /*f890*/  FMUL.FTZ R39, R52, R8.reuse ;  /* 0x0000000834277220 */ /* 0x080fe20000410000 */
[-C--:B------:R-:W-:Y:S01]  /*f8a0*/  FFMA.FTZ R44, R43, R35.reuse, -R44 ;  /* 0x000000232b2c7223 */ /* 0x080fe2000001082c */
[----:B------:R-:W-:Y:S01]  /*f8b0*/  FFMA.FTZ R46, R45, R35, R46 ;  /* 0x000000232d2e7223 */ /* 0x000fe2000001002e */
[----:B------:R-:W-:Y:S01]  /*f8c0*/  FMUL.FTZ R35, R48, R8 ;  /* 0x0000000830237220 */ /* 0x000fe20000410000 */
[----:B------:R-:W-:Y:S01]  /*f8d0*/  FMUL.FTZ R43, R54, R40 ;  /* 0x00000028362b7220 */ /* 0x000fe20000410000 */
[----:B------:R-:W-:-:S02]  /*f8e0*/  HADD2.F32 R41, -RZ, R10.H0_H0 ;  /* 0x2000000aff297230 */ /* 0x000fc40000004100 */
[----:B------:R-:W-:Y:S01]  /*f8f0*/  FFMA.FTZ R39, R48, R4, -R39 ;  /* 0x0000000430277223 */ /* 0x000fe20000010827 */
[----:B------:R-:W-:Y:S01]  /*f900*/  FMUL.FTZ R45, R50, R40 ;  /* 0x00000028322d7220 */ /* 0x000fe20000410000 */
[----:B------:R-:W-:Y:S01]  /*f910*/  FFMA.FTZ R35, R52, R4, R35 ;  /* 0x0000000434237223 */ /* 0x000fe20000010023 */
[----:B------:R-:W-:Y:S02]  /*f920*/  HADD2.F32 R10, -RZ, R10.H1_H1 ;  /* 0x3000000aff0a7230 */ /* 0x000fe40000004100 */
[-C--:B------:R-:W-:Y:S01]  /*f930*/  FMUL.FTZ R4, R53, R9.reuse ;  /* 0x0000000935047220 */ /* 0x080fe20000410000 */
[----:B------:R-:W-:Y:S01]  /*f940*/  FMUL.FTZ R8, R47, R9 ;  /* 0x000000092f087220 */ /* 0x000fe20000410000 */
[----:B------:R-:W-:Y:S02]  /*f950*/  HADD2.F32 R52, -RZ, R34.H0_H0 ;  /* 0x20000022ff347230 */ /* 0x000fe40000004100 */
[-C--:B------:R-:W-:Y:S01]  /*f960*/  FFMA.FTZ R43, R50, R36.reuse, -R43 ;  /* 0x00000024322b7223 */ /* 0x080fe2000001082b */
[----:B------:R-:W-:Y:S01]  /*f970*/  FFMA.FTZ R45, R54, R36, R45 ;  /* 0x00000024362d7223 */ /* 0x000fe2000001002d */
[----:B------:R-:W-:-:S02]  /*f980*/  HADD2.F32 R50, -RZ, R30.H0_H0 ;  /* 0x2000001eff327230 */ /* 0x000fc40000004100 */
[-C--:B------:R-:W-:Y:S01]  /*f990*/  FFMA.FTZ R36, R47, R5.reuse, -R4 ;  /* 0x000000052f247223 */ /* 0x080fe20000010804 */
[----:B------:R-:W-:Y:S01]  /*f9a0*/  FFMA.FTZ R40, R53, R5, R8 ;  /* 0x0000000535287223 */ /* 0x000fe20000010008 */
[-C--:B------:R-:W-:Y:S01]  /*f9b0*/  FMUL.FTZ R4, R55, R41.reuse ;  /* 0x0000002937047220 */ /* 0x080fe20000410000 */
[-C--:B------:R-:W-:Y:S01]  /*f9c0*/  FMUL.FTZ R5, R52, R10.reuse ;  /* 0x0000000a34057220 */ /* 0x080fe20000410000 */
[C---:B------:R-:W-:Y:S01]  /*f9d0*/  FMUL.FTZ R48, R51.reuse, R41 ;  /* 0x0000002933307220 */ /* 0x040fe20000410000 */
[C---:B------:R-:W-:Y:S01]  /*f9e0*/  FMUL.FTZ R9, R50.reuse, R10 ;  /* 0x0000000a32097220 */ /* 0x040fe20000410000 */
[--C-:B------:R-:W-:Y:S02]  /*f9f0*/  HADD2.F32 R42, -RZ, R11.reuse.H0_H0 ;  /* 0x2000000bff2a7230 */ /* 0x100fe40000004100 */
[----:B------:R-:W-:Y:S01]  /*fa00*/  FFMA.FTZ R41, R51, R37, -R4 ;  /* 0x0000002533297223 */ /* 0x000fe20000010804 */
[----:B------:R-:W-:Y:S01]  /*fa10*/  FFMA.FTZ R10, R50, R6, -R5 ;  /* 0x00000006320a7223 */ /* 0x000fe20000010805 */
[----:B------:R-:W-:-:S02]  /*fa20*/  HADD2.F32 R11, -RZ, R11.H1_H1 ;  /* 0x3000000bff0b7230 */ /* 0x000fc40000004100 */
[----:B------:R-:W-:Y:S01]  /*fa30*/  FFMA.FTZ R48, R55, R37, R48 ;  /* 0x0000002537307223 */ /* 0x000fe20000010030 */
[----:B------:R-:W-:Y:S02]  /*fa40*/  HADD2.F32 R50, -RZ, R33.H1_H1 ;  /* 0x30000021ff327230 */ /* 0x000fe40000004100 */
[----:B------:R-:W-:Y:S01]  /*fa50*/  FFMA.FTZ R37, R52, R6, R9 ;  /* 0x0000000634257223 */ /* 0x000fe20000010009 */
[----:B------:R-:W-:Y:S02]  /*fa60*/  HADD2.F32 R51, -RZ, R34.H1_H1 ;  /* 0x30000022ff337230 */ /* 0x000fe40000004100 */
[----:B------:R-:W-:Y:S02]  /*fa70*/  HADD2.F32 R8, -RZ, R29.H1_H1 ;  /* 0x3000001dff087230 */ /* 0x000fe40000004100 */
[----:B------:R-:W-:Y:S01]  /*fa80*/  FMUL.FTZ R5, R50, R42 ;  /* 0x0000002a32057220 */ /* 0x000fe20000410000 */
[----:B------:R-:W-:Y:S02]  /*fa90*/  HADD2.F32 R47, -RZ, R30.H1_H1 ;  /* 0x3000001eff2f7230 */ /* 0x000fe40000004100 */
[----:B------:R-:W-:Y:S01]  /*faa0*/  FMUL.FTZ R4, R51, R11 ;  /* 0x0000000b33047220 */ /* 0x000fe20000410000 */
[----:B------:R-:W-:-:S02]  /*fab0*/  HADD2.F32 R38, -RZ, R7.H0_H0 ;  /* 0x20000007ff267230 */ /* 0x000fc40000004100 */
[C---:B------:R-:W-:Y:S01]  /*fac0*/  FMUL.FTZ R9, R8.reuse, R42 ;  /* 0x0000002a08097220 */ /* 0x040fe20000410000 */
[----:B------:R-:W-:Y:S02]  /*fad0*/  HADD2.F32 R7, -RZ, R7.H1_H1 ;  /* 0x30000007ff077230 */ /* 0x000fe40000004100 */
[C---:B------:R-:W-:Y:S01]  /*fae0*/  FMUL.FTZ R6, R47.reuse, R11 ;  /* 0x0000000b2f067220 */ /* 0x040fe20000410000 */
[-C--:B------:R-:W-:Y:S01]  /*faf0*/  FFMA.FTZ R11, R8, R38.reuse, -R5 ;  /* 0x00000026080b7223 */ /* 0x080fe20000010805 */
[----:B------:R-:W-:Y:S01]  /*fb00*/  FFMA.FTZ R38, R50, R38, R9 ;  /* 0x0000002632267223 */ /* 0x000fe20000010009 */
[-C--:B------:R-:W-:Y:S01]  /*fb10*/  FFMA.FTZ R42, R47, R7.reuse, -R4 ;  /* 0x000000072f2a7223 */ /* 0x080fe20000010804 */
[----:B------:R-:W-:Y:S01]  /*fb20*/  FFMA.FTZ R47, R51, R7, R6 ;  /* 0x00000007332f7223 */ /* 0x000fe20000010006 */
[----:B------:R-:W-:Y:S02]  /*fb30*/  F2FP.F16.F32.PACK_AB R4, R39, R44 ;  /* 0x0000002c2704723e */ /* 0x000fe400000000ff */
[----:B------:R-:W-:-:S02]  /*fb40*/  F2FP.F16.F32.PACK_AB R5, R36, R43 ;  /* 0x0000002b2405723e */ /* 0x000fc400000000ff */
[----:B------:R-:W-:Y:S02]  /*fb50*/  F2FP.F16.F32.PACK_AB R6, R10, R41 ;  /* 0x000000290a06723e */ /* 0x000fe400000000ff */
[----:B------:R-:W-:Y:S02]  /*fb60*/  F2FP.F16.F32.PACK_AB R7, R42, R11 ;  /* 0x0000000b2a07723e */ /* 0x000fe400000000ff */
[----:B------:R-:W-:Y:S02]  /*fb70*/  F2FP.F16.F32.PACK_AB R8, R35, R46 ;  /* 0x0000002e2308723e */ /* 0x000fe400000000ff */
[----:B------:R-:W-:Y:S01]  /*fb80*/  F2FP.F16.F32.PACK_AB R9, R40, R45 ;  /* 0x0000002d2809723e */ /* 0x000fe200000000ff */
[----:B------:R3:W-:Y:S01]  /*fb90*/  STS.128 [R56], R4 ;  /* 0x0000000438007388 */ /* 0x0007e20000000c00 */
[----:B------:R-:W-:Y:S02]  /*fba0*/  F2FP.F16.F32.PACK_AB R10, R37, R48 ;  /* 0x00000030250a723e */ /* 0x000fe400000000ff */
[----:B------:R-:W-:-:S05]  /*fbb0*/  F2FP.F16.F32.PACK_AB R11, R47, R38 ;  /* 0x000000262f0b723e */ /* 0x000fca00000000ff */
[----:B------:R3:W-:Y:S02]  /*fbc0*/  STS.128 [R3+0x14400], R8 ;  /* 0x0144000803007388 */ /* 0x0007e40000000c00 */
.L_x_634:
[----:B------:R-:W-:Y:S05]  /*fbd0*/  BSYNC B2 ;  /* 0x0000000000027941 */ /* 0x000fea0003800000 */
.L_x_633:
[----:B------:R-:W-:Y:S05]  /*fbe0*/  @P1 BRA `(.L_x_632) ;  /* 0x00000004005c1947 */ /* 0x000fea0003800000 */
[----:B------:R-:W0:Y:S01]  /*fbf0*/  LDL R55, [R1+0x88] ;  /* 0x0000880001377983 */ /* 0x000e220000100800 */
[----:B------:R-:W-:Y:S01]  /*fc00*/  LEA.HI R49, R49, R12, RZ, 0x1d ;  /* 0x0000000c31317211 */ /* 0x000fe200078fe8ff */
[----:B------:R-:W-:Y:S02]  /*fc10*/  HADD2.F32 R43, -RZ, R13.H0_H0 ;  /* 0x2000000dff2b7230 */ /* 0x000fe40000004100 */
[--C-:B------:R-:W-:Y:S01]  /*fc20*/  HADD2.F32 R45, -RZ, R21.reuse.H0_H0 ;  /* 0x20000015ff2d7230 */ /* 0x100fe20000004100 */
[----:B-123--:R-:W-:Y:S01]  /*fc30*/  SHF.R.S32.HI R6, RZ, 0x1f, R49 ;  /* 0x0000001fff067819 */ /* 0x00efe20000011431 */
[----:B------:R-:W-:Y:S02]  /*fc40*/  IMAD.SHL.U32 R4, R49, 0x8, RZ ;  /* 0x0000000831047824 */ /* 0x000fe400078e00ff */
[----:B------:R-:W-:Y:S01]  /*fc50*/  HADD2.F32 R52, -RZ, R24.H0_H0 ;  /* 0x20000018ff347230 */ /* 0x000fe20000004100 */
[----:B------:R-:W-:Y:S01]  /*fc60*/  LEA.HI R6, R6, R49, RZ, 0x3 ;  /* 0x0000003106067211 */ /* 0x000fe200078f18ff */
[----:B------:R-:W-:Y:S01]  /*fc70*/  HADD2.F32 R48, -RZ, R14.H0_H0 ;  /* 0x2000000eff307230 */ /* 0x000fe20000004100 */
[----:B------:R-:W-:Y:S01]  /*fc80*/  LOP3.LUT R3, R227, 0x38, R4, 0xf8, !PT ;  /* 0x00000038e3037812 */ /* 0x000fe200078ef804 */
[----:B------:R-:W-:-:S02]  /*fc90*/  HADD2.F32 R54, -RZ, R21.H1_H1 ;  /* 0x30000015ff367230 */ /* 0x000fc40000004100 */
[----:B------:R-:W-:Y:S01]  /*fca0*/  IMAD.SHL.U32 R6, R6, 0x400, RZ ;  /* 0x0000040006067824 */ /* 0x000fe200078e00ff */
[----:B------:R-:W-:Y:S01]  /*fcb0*/  LOP3.LUT R8, R3, R230, RZ, 0x3c, !PT ;  /* 0x000000e603087212 */ /* 0x000fe200078e3cff */
[----:B------:R-:W-:Y:S02]  /*fcc0*/  HADD2.F32 R50, -RZ, R13.H1_H1 ;  /* 0x3000000dff327230 */ /* 0x000fe40000004100 */
[----:B------:R-:W-:Y:S01]  /*fcd0*/  HADD2.F32 R51, -RZ, R24.H1_H1 ;  /* 0x30000018ff337230 */ /* 0x000fe20000004100 */
[----:B------:R-:W-:Y:S01]  /*fce0*/  LOP3.LUT R3, R6, 0x7fffe000, RZ, 0xc0, !PT ;  /* 0x7fffe00006037812 */ /* 0x000fe200078ec0ff */
[----:B------:R-:W-:Y:S02]  /*fcf0*/  HADD2.F32 R47, -RZ, R14.H1_H1 ;  /* 0x3000000eff2f7230 */ /* 0x000fe40000004100 */
[----:B------:R-:W-:Y:S01]  /*fd00*/  HADD2.F32 R53, -RZ, R25.H0_H0 ;  /* 0x20000019ff357230 */ /* 0x000fe20000004100 */
[----:B------:R-:W-:Y:S01]  /*fd10*/  IADD3 R3, R8, R3, R231 ;  /* 0x0000000308037210 */ /* 0x000fe20007ffe0e7 */
[----:B------:R-:W-:-:S03]  /*fd20*/  HADD2.F32 R49, -RZ, R15.H0_H0 ;  /* 0x2000000fff317230 */ /* 0x000fc60000004100 */
[----:B------:R-:W-:-:S05]  /*fd30*/  LEA R3, R3, R16, 0x1 ;  /* 0x0000001003037211 */ /* 0x000fca00078e08ff */
[----:B------:R-:W1:Y:S02]  /*fd40*/  LDS.128 R8, [R3+0x14400] ;  /* 0x0144000003087984 */ /* 0x000e640000000c00 */
[--C-:B-1----:R-:W-:Y:S02]  /*fd50*/  HADD2.F32 R39, -RZ, R8.reuse.H0_H0 ;  /* 0x20000008ff277230 */ /* 0x102fe40000004100 */
[----:B------:R-:W-:Y:S02]  /*fd60*/  HADD2.F32 R8, -RZ, R8.H1_H1 ;  /* 0x30000008ff087230 */ /* 0x000fe40000004100 */
[--C-:B------:R-:W-:Y:S02]  /*fd70*/  HADD2.F32 R40, -RZ, R9.reuse.H0_H0 ;  /* 0x20000009ff287230 */ /* 0x100fe40000004100 */
[-C--:B------:R-:W-:Y:S01]  /*fd80*/  FMUL.FTZ R44, R45, R39.reuse ;  /* 0x000000272d2c7220 */ /* 0x080fe20000410000 */
[----:B------:R-:W-:Y:S01]  /*fd90*/  FMUL.FTZ R46, R43, R39 ;  /* 0x000000272b2e7220 */ /* 0x000fe20000410000 */
[----:B------:R-:W-:-:S02]  /*fda0*/  HADD2.F32 R9, -RZ, R9.H1_H1 ;  /* 0x30000009ff097230 */ /* 0x000fc40000004100 */
[----:B------:R-:W-:Y:S01]  /*fdb0*/  FMUL.FTZ R39, R52, R8 ;  /* 0x0000000834277220 */ /* 0x000fe20000410000 */
[--C-:B------:R-:W-:Y:S02]  /*fdc0*/  HADD2.F32 R41, -RZ, R10.reuse.H0_H0 ;  /* 0x2000000aff297230 */ /* 0x100fe40000004100 */
[----:B------:R-:W-:Y:S02]  /*fdd0*/  HADD2.F32 R10, -RZ, R10.H1_H1 ;  /* 0x3000000aff0a7230 */ /* 0x000fe40000004100 */
[--C-:B------:R-:W-:Y:S02]  /*fde0*/  HADD2.F32 R42, -RZ, R11.reuse.H0_H0 ;  /* 0x2000000bff2a7230 */ /* 0x100fe40000004100 */
[----:B------:R-:W-:Y:S01]  /*fdf0*/  HADD2.F32 R11, -RZ, R11.H1_H1 ;  /* 0x3000000bff0b7230 */ /* 0x000fe20000004100 */
[----:B0-----:R-:W0:Y:S02]  /*fe00*/  LDS.128 R4, [R55] ;  /* 0x0000000037047984 */ /* 0x001e240000000c00 */
[----:B0-----:R-:W-:-:S02]  /*fe10*/  HADD2.F32 R35, -RZ, R4.H0_H0 ;  /* 0x20000004ff237230 */ /* 0x001fc40000004100 */
[----:B------:R-:W-:Y:S02]  /*fe20*/  HADD2.F32 R4, -RZ, R4.H1_H1 ;  /* 0x30000004ff047230 */ /* 0x000fe40000004100 */
[--C-:B------:R-:W-:Y:S02]  /*fe30*/  HADD2.F32 R36, -RZ, R5.reuse.H0_H0 ;  /* 0x20000005ff247230 */ /* 0x100fe40000004100 */
[-C--:B------:R-:W-:Y:S01]  /*fe40*/  FFMA.FTZ R44, R43, R35.reuse, -R44 ;  /* 0x000000232b2c7223 */ /* 0x080fe2000001082c */
[----:B------:R-:W-:Y:S01]  /*fe50*/  FFMA.FTZ R46, R45, R35, R46 ;  /* 0x000000232d2e7223 */ /* 0x000fe2000001002e */
[----:B------:R-:W-:Y:S01]  /*fe60*/  FMUL.FTZ R35, R48, R8 ;  /* 0x0000000830237220 */ /* 0x000fe20000410000 */
[----:B------:R-:W-:Y:S01]  /*fe70*/  FMUL.FTZ R43, R54, R40 ;  /* 0x00000028362b7220 */ /* 0x000fe20000410000 */
[----:B------:R-:W-:Y:S02]  /*fe80*/  HADD2.F32 R5, -RZ, R5.H1_H1 ;  /* 0x30000005ff057230 */ /* 0x000fe40000004100 */
[----:B------:R-:W-:Y:S01]  /*fe90*/  FFMA.FTZ R39, R48, R4, -R39 ;  /* 0x0000000430277223 */ /* 0x000fe20000010827 */
[----:B------:R-:W-:Y:S01]  /*fea0*/  FMUL.FTZ R45, R50, R40 ;  /* 0x00000028322d7220 */ /* 0x000fe20000410000 */
[----:B------:R-:W-:Y:S01]  /*feb0*/  FFMA.FTZ R35, R52, R4, R35 ;  /* 0x0000000434237223 */ /* 0x000fe20000010023 */
[-C--:B------:R-:W-:Y:S01]  /*fec0*/  FMUL.FTZ R4, R51, R9.reuse ;  /* 0x0000000933047220 */ /* 0x080fe20000410000 */
[----:B------:R-:W-:Y:S01]  /*fed0*/  FMUL.FTZ R8, R47, R9 ;  /* 0x000000092f087220 */ /* 0x000fe20000410000 */
[----:B------:R-:W-:-:S02]  /*fee0*/  HADD2.F32 R52, -RZ, R26.H0_H0 ;  /* 0x2000001aff347230 */ /* 0x000fc40000004100 */
[-C--:B------:R-:W-:Y:S01]  /*fef0*/  FFMA.FTZ R43, R50, R36.reuse, -R43 ;  /* 0x00000024322b7223 */ /* 0x080fe2000001082b */
[----:B------:R-:W-:Y:S02]  /*ff00*/  HADD2.F32 R37, -RZ, R6.H0_H0 ;  /* 0x20000006ff257230 */ /* 0x000fe40000004100 */
[----:B------:R-:W-:Y:S01]  /*ff10*/  FFMA.FTZ R45, R54, R36, R45 ;  /* 0x00000024362d7223 */ /* 0x000fe2000001002d */
[----:B------:R-:W-:Y:S02]  /*ff20*/  HADD2.F32 R50, -RZ, R20.H0_H0 ;  /* 0x20000014ff327230 */ /* 0x000fe40000004100 */
[-C--:B------:R-:W-:Y:S01]  /*ff30*/  FFMA.FTZ R36, R47, R5.reuse, -R4 ;  /* 0x000000052f247223 */ /* 0x080fe20000010804 */
[----:B------:R-:W-:Y:S02]  /*ff40*/  HADD2.F32 R6, -RZ, R6.H1_H1 ;  /* 0x30000006ff067230 */ /* 0x000fe40000004100 */
[----:B------:R-:W-:Y:S01]  /*ff50*/  FFMA.FTZ R40, R51, R5, R8 ;  /* 0x0000000533287223 */ /* 0x000fe20000010008 */
[-C--:B------:R-:W-:Y:S01]  /*ff60*/  FMUL.FTZ R4, R53, R41.reuse ;  /* 0x0000002935047220 */ /* 0x080fe20000410000 */
[-C--:B------:R-:W-:Y:S01]  /*ff70*/  FMUL.FTZ R5, R52, R10.reuse ;  /* 0x0000000a34057220 */ /* 0x080fe20000410000 */
[C---:B------:R-:W-:Y:S01]  /*ff80*/  FMUL.FTZ R48, R49.reuse, R41 ;  /* 0x0000002931307220 */ /* 0x040fe20000410000 */
[C---:B------:R-:W-:Y:S01]  /*ff90*/  FMUL.FTZ R9, R50.reuse, R10 ;  /* 0x0000000a32097220 */ /* 0x040fe20000410000 */
[----:B------:R-:W-:Y:S01]  /*ffa0*/  FFMA.FTZ R41, R49, R37, -R4 ;  /* 0x0000002531297223 */ /* 0x000fe20000010804 */
[----:B------:R-:W-:Y:S01]  /*ffb0*/  FFMA.FTZ R10, R50, R6, -R5 ;  /* 0x00000006320a7223 */ /* 0x000fe20000010805 */
[----:B------:R-:W-:-:S02]  /*ffc0*/  HADD2.F32 R50, -RZ, R25.H1_H1 ;  /* 0x30000019ff327230 */ /* 0x000fc40000004100 */
[----:B------:R-:W-:Y:S01]  /*ffd0*/  FFMA.FTZ R48, R53, R37, R48 ;  /* 0x0000002535307223 */ /* 0x000fe20000010030 */
[----:B------:R-:W-:Y:S02]  /*ffe0*/  HADD2.F32 R49, -RZ, R26.H1_H1 ;  /* 0x3000001aff317230 */ /* 0x000fe40000004100 */
[----:B------:R-:W-:Y:S01]  /*fff0*/  FFMA.FTZ R37, R52, R6, R9 ;  /* 0x0000000634257223 */ /* 0x000fe20000010009 */
        /* <DEDUP_REMOVED lines=22> */
.L_x_632:
[----:B------:R-:W-:Y:S05]  /*10160*/  BSYNC B1 ;  /* 0x0000000000017941 */ /* 0x000fea0003800000 */
.L_x_631:
[----:B------:R-:W-:Y:S01]  /*10170*/  ISETP.GE.AND P0, PT, R218, R0, PT ;  /* 0x00000000da00720c */ /* 0x000fe20003f06270 */
[----:B------:R-:W-:-:S12]  /*10180*/  BSSY B1, `(.L_x_635) ;  /* 0x00000bb000017945 */ /* 0x000fd80003800000 */
[----:B------:R-:W-:Y:S05]  /*10190*/  @P0 BRA `(.L_x_636) ;  /* 0x0000000800e40947 */ /* 0x000fea0003800000 */
[----:B------:R-:W5:Y:S01]  /*101a0*/  LDC R49, c[0x0][0x3d4] ;  /* 0x0000f500ff317b82 */ /* 0x000f620000000800 */
[----:B------:R-:W-:Y:S01]  /*101b0*/  BSSY B2, `(.L_x_637) ;  /* 0x000005f000027945 */ /* 0x000fe20003800000 */
[-C--:B-----5:R-:W-:Y:S02]  /*101c0*/  ISETP.GE.AND P0, PT, R212, R49.reuse, PT ;  /* 0x00000031d400720c */ /* 0x0a0fe40003f06270 */
[----:B------:R-:W-:-:S11]  /*101d0*/  ISETP.GE.AND P1, PT, R213, R49, PT ;  /* 0x00000031d500720c */ /* 0x000fd60003f26270 */
[----:B------:R-:W-:Y:S05]  /*101e0*/  @P0 BRA `(.L_x_638) ;  /* 0x00000004006c0947 */ /* 0x000fea0003800000 */
[----:B-1234-:R-:W2:Y:S01]  /*101f0*/  LDL R3, [R1+0x68] ;  /* 0x0000680001037983 */ /* 0x01eea20000100800 */
        /* <DEDUP_REMOVED lines=90> */
.L_x_638:
[----:B------:R-:W-:Y:S05]  /*107a0*/  BSYNC B2 ;  /* 0x0000000000027941 */ /* 0x000fea0003800000 */
.L_x_637:
[----:B------:R-:W-:Y:S05]  /*107b0*/  @P1 BRA `(.L_x_636) ;  /* 0x00000004005c1947 */ /* 0x000fea0003800000 */
[----:B----4-:R-:W4:Y:S01]  /*107c0*/  LDL R55, [R1+0x84] ;  /* 0x0000840001377983 */ /* 0x010f220000100800 */
[----:B------:R-:W-:Y:S01]  /*107d0*/  LEA.HI R49, R49, R12, RZ, 0x1d ;  /* 0x0000000c31317211 */ /* 0x000fe200078fe8ff */
[----:B------:R-:W-:Y:S02]  /*107e0*/  HADD2.F32 R43, -RZ, R13.H0_H0 ;  /* 0x2000000dff2b7230 */ /* 0x000fe40000004100 */
[--C-:B------:R-:W-:Y:S01]  /*107f0*/  HADD2.F32 R45, -RZ, R21.reuse.H0_H0 ;  /* 0x20000015ff2d7230 */ /* 0x100fe20000004100 */
[----:B0123--:R-:W-:Y:S01]  /*10800*/  SHF.R.S32.HI R6, RZ, 0x1f, R49 ;  /* 0x0000001fff067819 */ /* 0x00ffe20000011431 */
        /* <DEDUP_REMOVED lines=16> */
[----:B------:R-:W0:Y:S02]  /*10910*/  LDS.128 R8, [R3+0x14400] ;  /* 0x0144000003087984 */ /* 0x000e240000000c00 */
[--C-:B0-----:R-:W-:Y:S02]  /*10920*/  HADD2.F32 R39, -RZ, R8.reuse.H0_H0 ;  /* 0x20000008ff277230 */ /* 0x101fe40000004100 */
        /* <DEDUP_REMOVED lines=10> */
[----:B----4-:R-:W0:Y:S02]  /*109d0*/  LDS.128 R4, [R55] ;  /* 0x0000000037047984 */ /* 0x010e240000000c00 */
        /* <DEDUP_REMOVED lines=53> */
.L_x_636:
[----:B------:R-:W-:Y:S05]  /*10d30*/  BSYNC B1 ;  /* 0x0000000000017941 */ /* 0x000fea0003800000 */
.L_x_635:
[----:B01234-:R-:W2:Y:S02]  /*10d40*/  LDL R3, [R1+0x70] ;  /* 0x0000700001037983 */ /* 0x01fea40000100800 */
[----:B--2---:R-:W-:-:S13]  /*10d50*/  ISETP.GE.AND P0, PT, R3, R0, PT ;  /* 0x000000000300720c */ /* 0x004fda0003f06270 */
[----:B------:R-:W-:Y:S05]  /*10d60*/  @P0 BRA `(.L_x_612) ;  /* 0x0000000800f00947 */ /* 0x000fea0003800000 */
[----:B------:R0:W5:Y:S01]  /*10d70*/  LDL R54, [R1+0x74] ;  /* 0x0000740001367983 */ /* 0x0001620000100800 */
[----:B------:R-:W1:Y:S03]  /*10d80*/  LDC R47, c[0x0][0x3d4] ;  /* 0x0000f500ff2f7b82 */ /* 0x000e660000000800 */
[----:B------:R0:W5:Y:S04]  /*10d90*/  LDL R52, [R1+0x78] ;  /* 0x0000780001347983 */ /* 0x0001680000100800 */
[----:B------:R0:W5:Y:S01]  /*10da0*/  LDL R50, [R1+0x7c] ;  /* 0x00007c0001327983 */ /* 0x0001620000100800 */
[----:B------:R-:W-:Y:S01]  /*10db0*/  BSSY B1, `(.L_x_639) ;  /* 0x000005f000017945 */ /* 0x000fe20003800000 */
[----:B-1----:R-:W-:-:S02]  /*10dc0*/  ISETP.GE.AND P0, PT, R212, R47, PT ;  /* 0x0000002fd400720c */ /* 0x002fc40003f06270 */
[----:B------:R-:W-:-:S11]  /*10dd0*/  ISETP.GE.AND P1, PT, R213, R47, PT ;  /* 0x0000002fd500720c */ /* 0x000fd60003f26270 */
[----:B0-----:R-:W-:Y:S05]  /*10de0*/  @P0 BRA `(.L_x_640) ;  /* 0x00000004006c0947 */ /* 0x001fea0003800000 */
[----:B------:R-:W2:Y:S01]  /*10df0*/  LDL R3, [R1+0x68] ;  /* 0x0000680001037983 */ /* 0x000ea20000100800 */
[----:B------:R-:W-:Y:S01]  /*10e00*/  LEA.HI R0, R47, R220, RZ, 0x1d ;  /* 0x000000dc2f007211 */ /* 0x000fe200078fe8ff */
[----:B------:R-:W-:Y:S01]  /*10e10*/  HADD2.F32 R42, -RZ, R27.H0_H0 ;  /* 0x2000001bff2a7230 */ /* 0x000fe20000004100 */
[----:B-----5:R-:W-:Y:S01]  /*10e20*/  LOP3.LUT R4, R54, 0x38, R212, 0xf8, !PT ;  /* 0x0000003836047812 */ /* 0x020fe200078ef8d4 */
[----:B------:R-:W-:Y:S01]  /*10e30*/  HADD2.F32 R44, -RZ, R31.H0_H0 ;  /* 0x2000001fff2c7230 */ /* 0x000fe20000004100 */
[----:B------:R-:W-:Y:S01]  /*10e40*/  SHF.R.S32.HI R5, RZ, 0x1f, R0 ;  /* 0x0000001fff057819 */ /* 0x000fe20000011400 */
[----:B------:R-:W-:Y:S01]  /*10e50*/  HADD2.F32 R46, -RZ, R32.H0_H0 ;  /* 0x20000020ff2e7230 */ /* 0x000fe20000004100 */
[----:B------:R-:W-:Y:S01]  /*10e60*/  LOP3.LUT R4, R50, R4, R52, 0xf6, !PT ;  /* 0x0000000432047212 */ /* 0x000fe200078ef634 */
[----:B------:R-:W-:Y:S01]  /*10e70*/  HADD2.F32 R49, -RZ, R27.H1_H1 ;  /* 0x3000001bff317230 */ /* 0x000fe20000004100 */
[----:B------:R-:W-:Y:S01]  /*10e80*/  LEA.HI R5, R5, R0, RZ, 0x3 ;  /* 0x0000000005057211 */ /* 0x000fe200078f18ff */
[----:B------:R-:W-:-:S02]  /*10e90*/  HADD2.F32 R51, -RZ, R31.H1_H1 ;  /* 0x3000001fff337230 */ /* 0x000fc40000004100 */
[----:B------:R-:W-:Y:S02]  /*10ea0*/  HADD2.F32 R53, -RZ, R32.H1_H1 ;  /* 0x30000020ff357230 */ /* 0x000fe40000004100 */
[----:B------:R-:W-:Y:S01]  /*10eb0*/  IMAD.SHL.U32 R5, R5, 0x400, RZ ;  /* 0x0000040005057824 */ /* 0x000fe200078e00ff */
[----:B--2---:R-:W-:Y:S01]  /*10ec0*/  R2UR UR4, R3 ;  /* 0x00000000030472ca */ /* 0x004fe200000e0000 */
[----:B------:R-:W-:-:S05]  /*10ed0*/  IMAD.SHL.U32 R3, R0, 0x8, RZ ;  /* 0x0000000800037824 */ /* 0x000fca00078e00ff */
[----:B------:R-:W-:Y:S02]  /*10ee0*/  LOP3.LUT R0, R54, 0x38, R3, 0xf8, !PT ;  /* 0x0000003836007812 */ /* 0x000fe400078ef803 */
[----:B------:R-:W-:Y:S02]  /*10ef0*/  LOP3.LUT R3, R5, 0x7fffe000, RZ, 0xc0, !PT ;  /* 0x7fffe00005037812 */ /* 0x000fe400078ec0ff */
[----:B------:R-:W-:-:S03]  /*10f00*/  LOP3.LUT R0, R0, R52, RZ, 0x3c, !PT ;  /* 0x0000003400007212 */ /* 0x000fc600078e3cff */
[----:B------:R-:W-:Y:S02]  /*10f10*/  LEA R48, R4, UR4, 0x1 ;  /* 0x0000000404307c11 */ /* 0x000fe4000f8e08ff */
[----:B------:R-:W-:-:S03]  /*10f20*/  IADD3 R3, R0, R3, R50 ;  /* 0x0000000300037210 */ /* 0x000fc60007ffe032 */
[----:B------:R-:W0:Y:S01]  /*10f30*/  LDS.128 R4, [R48] ;  /* 0x0000000030047984 */ /* 0x000e220000000c00 */
[----:B------:R-:W-:-:S05]  /*10f40*/  LEA R3, R3, R16, 0x1 ;  /* 0x0000001003037211 */ /* 0x000fca00078e08ff */
[----:B------:R-:W1:Y:S01]  /*10f50*/  LDS.128 R8, [R3+0x14400] ;  /* 0x0144000003087984 */ /* 0x000e620000000c00 */
[--C-:B0-----:R-:W-:Y:S02]  /*10f60*/  HADD2.F32 R0, -RZ, R4.reuse.H0_H0 ;  /* 0x20000004ff007230 */ /* 0x101fe40000004100 */
[----:B------:R-:W-:Y:S02]  /*10f70*/  HADD2.F32 R4, -RZ, R4.H1_H1 ;  /* 0x30000004ff047230 */ /* 0x000fe40000004100 */
[----:B------:R-:W-:Y:S02]  /*10f80*/  HADD2.F32 R35, -RZ, R5.H0_H0 ;  /* 0x20000005ff237230 */ /* 0x000fe40000004100 */
[--C-:B-1----:R-:W-:Y:S02]  /*10f90*/  HADD2.F32 R38, -RZ, R8.reuse.H0_H0 ;  /* 0x20000008ff267230 */ /* 0x102fe40000004100 */
[----:B------:R-:W-:Y:S02]  /*10fa0*/  HADD2.F32 R8, -RZ, R8.H1_H1 ;  /* 0x30000008ff087230 */ /* 0x000fe40000004100 */
[----:B------:R-:W-:-:S02]  /*10fb0*/  HADD2.F32 R39, -RZ, R9.H0_H0 ;  /* 0x20000009ff277230 */ /* 0x000fc40000004100 */
[-C--:B------:R-:W-:Y:S01]  /*10fc0*/  FMUL.FTZ R43, R44, R38.reuse ;  /* 0x000000262c2b7220 */ /* 0x080fe20000410000 */
[----:B------:R-:W-:Y:S01]  /*10fd0*/  FMUL.FTZ R45, R42, R38 ;  /* 0x000000262a2d7220 */ /* 0x000fe20000410000 */
[----:B------:R-:W-:Y:S02]  /*10fe0*/  HADD2.F32 R38, -RZ, R28.H0_H0 ;  /* 0x2000001cff267230 */ /* 0x000fe40000004100 */
[----:B------:R-:W-:Y:S01]  /*10ff0*/  FMUL.FTZ R31, R46, R8 ;  /* 0x000000082e1f7220 */ /* 0x000fe20000410000 */
[----:B------:R-:W-:Y:S02]  /*11000*/  HADD2.F32 R9, -RZ, R9.H1_H1 ;  /* 0x30000009ff097230 */ /* 0x000fe40000004100 */
[-C--:B------:R-:W-:Y:S01]  /*11010*/  FFMA.FTZ R43, R42, R0.reuse, -R43 ;  /* 0x000000002a2b7223 */ /* 0x080fe2000001082b */
[----:B------:R-:W-:Y:S01]  /*11020*/  FFMA.FTZ R45, R44, R0, R45 ;  /* 0x000000002c2d7223 */ /* 0x000fe2000001002d */
[----:B------:R-:W-:Y:S01]  /*11030*/  FMUL.FTZ R27, R38, R8 ;  /* 0x00000008261b7220 */ /* 0x000fe20000410000 */
[----:B------:R-:W-:-:S02]  /*11040*/  HADD2.F32 R5, -RZ, R5.H1_H1 ;  /* 0x30000005ff057230 */ /* 0x000fc40000004100 */
[-C--:B------:R-:W-:Y:S01]  /*11050*/  FFMA.FTZ R0, R38, R4.reuse, -R31 ;  /* 0x0000000426007223 */ /* 0x080fe2000001081f */
[----:B------:R-:W-:Y:S02]  /*11060*/  HADD2.F32 R40, -RZ, R10.H0_H0 ;  /* 0x2000000aff287230 */ /* 0x000fe40000004100 */
[----:B------:R-:W-:Y:S01]  /*11070*/  FFMA.FTZ R8, R46, R4, R27 ;  /* 0x000000042e087223 */ /* 0x000fe2000001001b */
[----:B------:R-:W-:Y:S02]  /*11080*/  HADD2.F32 R27, -RZ, R28.H1_H1 ;  /* 0x3000001cff1b7230 */ /* 0x000fe40000004100 */
[----:B------:R-:W-:Y:S01]  /*11090*/  FMUL.FTZ R4, R53, R9 ;  /* 0x0000000935047220 */ /* 0x000fe20000410000 */
[----:B------:R-:W-:Y:S02]  /*110a0*/  HADD2.F32 R10, -RZ, R10.H1_H1 ;  /* 0x3000000aff0a7230 */ /* 0x000fe40000004100 */
[----:B------:R-:W-:Y:S01]  /*110b0*/  FMUL.FTZ R38, R51, R39 ;  /* 0x0000002733267220 */ /* 0x000fe20000410000 */
[----:B------:R-:W-:-:S02]  /*110c0*/  HADD2.F32 R46, -RZ, R34.H0_H0 ;  /* 0x20000022ff2e7230 */ /* 0x000fc40000004100 */
[C---:B------:R-:W-:Y:S01]  /*110d0*/  FMUL.FTZ R28, R27.reuse, R9 ;  /* 0x000000091b1c7220 */ /* 0x040fe20000410000 */
[----:B------:R-:W-:Y:S01]  /*110e0*/  FFMA.FTZ R9, R27, R5, -R4 ;  /* 0x000000051b097223 */ /* 0x000fe20000010804 */
[----:B------:R-:W-:Y:S02]  /*110f0*/  HADD2.F32 R36, -RZ, R6.H0_H0 ;  /* 0x20000006ff247230 */ /* 0x000fe40000004100 */
[----:B------:R-:W-:Y:S01]  /*11100*/  FMUL.FTZ R32, R49, R39 ;  /* 0x0000002731207220 */ /* 0x000fe20000410000 */
[----:B------:R-:W-:Y:S02]  /*11110*/  HADD2.F32 R4, -RZ, R30.H0_H0 ;  /* 0x2000001eff047230 */ /* 0x000fe40000004100 */
[----:B------:R-:W-:Y:S01]  /*11120*/  FFMA.FTZ R27, R53, R5, R28 ;  /* 0x00000005351b7223 */ /* 0x000fe2000001001c */
[----:B------:R-:W-:Y:S02]  /*11130*/  HADD2.F32 R6, -RZ, R6.H1_H1 ;  /* 0x30000006ff067230 */ /* 0x000fe40000004100 */
[----:B------:R-:W-:Y:S01]  /*11140*/  FMUL.FTZ R5, R46, R10 ;  /* 0x0000000a2e057220 */ /* 0x000fe20000410000 */
[----:B------:R-:W-:-:S02]  /*11150*/  HADD2.F32 R41, -RZ, R11.H0_H0 ;  /* 0x2000000bff297230 */ /* 0x000fc40000004100 */
[-C--:B------:R-:W-:Y:S01]  /*11160*/  FFMA.FTZ R38, R49, R35.reuse, -R38 ;  /* 0x0000002331267223 */ /* 0x080fe20000010826 */
[----:B------:R-:W-:Y:S02]  /*11170*/  HADD2.F32 R44, -RZ, R33.H0_H0 ;  /* 0x20000021ff2c7230 */ /* 0x000fe40000004100 */
[C---:B------:R-:W-:Y:S01]  /*11180*/  FMUL.FTZ R39, R4.reuse, R10 ;  /* 0x0000000a04277220 */ /* 0x040fe20000410000 */
[----:B------:R-:W-:Y:S02]  /*11190*/  HADD2.F32 R11, -RZ, R11.H1_H1 ;  /* 0x3000000bff0b7230 */ /* 0x000fe40000004100 */
[----:B------:R-:W-:Y:S01]  /*111a0*/  FFMA.FTZ R10, R4, R6, -R5 ;  /* 0x00000006040a7223 */ /* 0x000fe20000010805 */
[----:B------:R-:W-:Y:S02]  /*111b0*/  HADD2.F32 R42, -RZ, R29.H0_H0 ;  /* 0x2000001dff2a7230 */ /* 0x000fe40000004100 */
[----:B------:R-:W-:Y:S01]  /*111c0*/  FFMA.FTZ R32, R51, R35, R32 ;  /* 0x0000002333207223 */ /* 0x000fe20000010020 */
[----:B------:R-:W-:-:S02]  /*111d0*/  HADD2.F32 R33, -RZ, R33.H1_H1 ;  /* 0x30000021ff217230 */ /* 0x000fc40000004100 */
[----:B------:R-:W-:Y:S01]  /*111e0*/  FMUL.FTZ R31, R44, R40 ;  /* 0x000000282c1f7220 */ /* 0x000fe20000410000 */
        /* <DEDUP_REMOVED lines=9> */
[----:B------:R-:W-:Y:S01]  /*11280*/  FMUL.FTZ R6, R29, R41 ;  /* 0x000000291d067220 */ /* 0x000fe20000410000 */
[----:B------:R-:W-:Y:S01]  /*11290*/  FMUL.FTZ R34, R5, R11 ;  /* 0x0000000b05227220 */ /* 0x000fe20000410000 */
[-C--:B------:R-:W-:Y:S01]  /*112a0*/  FFMA.FTZ R31, R42, R36.reuse, -R31 ;  /* 0x000000242a1f7223 */ /* 0x080fe2000001081f */
[----:B------:R-:W-:Y:S01]  /*112b0*/  FFMA.FTZ R11, R29, R37, -R4 ;  /* 0x000000251d0b7223 */ /* 0x000fe20000010804 */
[----:B------:R-:W-:Y:S01]  /*112c0*/  FFMA.FTZ R30, R5, R7, -R30 ;  /* 0x00000007051e7223 */ /* 0x000fe2000001081e */
[----:B------:R-:W-:Y:S01]  /*112d0*/  FFMA.FTZ R35, R44, R36, R35 ;  /* 0x000000242c237223 */ /* 0x000fe20000010023 */
[----:B------:R-:W-:Y:S01]  /*112e0*/  FFMA.FTZ R37, R33, R37, R6 ;  /* 0x0000002521257223 */ /* 0x000fe20000010006 */
        /* <DEDUP_REMOVED lines=11> */
.L_x_640:
[----:B------:R-:W-:Y:S05]  /*113a0*/  BSYNC B1 ;  /* 0x0000000000017941 */ /* 0x000fea0003800000 */
.L_x_639:
[----:B------:R-:W-:Y:S05]  /*113b0*/  @P1 BRA `(.L_x_612) ;  /* 0x00000004005c1947 */ /* 0x000fea0003800000 */
[----:B------:R-:W2:Y:S01]  /*113c0*/  LDL R42, [R1+0x80] ;  /* 0x00008000012a7983 */ /* 0x000ea20000100800 */
[----:B------:R-:W-:Y:S01]  /*113d0*/  LEA.HI R12, R47, R12, RZ, 0x1d ;  /* 0x0000000c2f0c7211 */ /* 0x000fe200078fe8ff */
[----:B------:R-:W-:Y:S02]  /*113e0*/  HADD2.F32 R36, -RZ, R21.H0_H0 ;  /* 0x20000015ff247230 */ /* 0x000fe40000004100 */
[----:B------:R-:W-:Y:S01]  /*113f0*/  HADD2.F32 R34, -RZ, R13.H0_H0 ;  /* 0x2000000dff227230 */ /* 0x000fe20000004100 */
[----:B0-----:R-:W-:Y:S01]  /*11400*/  SHF.R.S32.HI R3, RZ, 0x1f, R12 ;  /* 0x0000001fff037819 */ /* 0x001fe2000001140c */
[----:B------:R-:W-:Y:S02]  /*11410*/  IMAD.SHL.U32 R0, R12, 0x8, RZ ;  /* 0x000000080c007824 */ /* 0x000fe400078e00ff */
[--C-:B------:R-:W-:Y:S01]  /*11420*/  HADD2.F32 R38, -RZ, R24.reuse.H0_H0 ;  /* 0x20000018ff267230 */ /* 0x100fe20000004100 */
[----:B------:R-:W-:Y:S01]  /*11430*/  LEA.HI R3, R3, R12, RZ, 0x3 ;  /* 0x0000000c03037211 */ /* 0x000fe200078f18ff */
[----:B------:R-:W-:Y:S01]  /*11440*/  HADD2.F32 R40, -RZ, R21.H1_H1 ;  /* 0x30000015ff287230 */ /* 0x000fe20000004100 */
[----:B-----5:R-:W-:Y:S01]  /*11450*/  LOP3.LUT R0, R54, 0x38, R0, 0xf8, !PT ;  /* 0x0000003836007812 */ /* 0x020fe200078ef800 */
[----:B------:R-:W-:-:S02]  /*11460*/  HADD2.F32 R39, -RZ, R24.H1_H1 ;  /* 0x30000018ff277230 */ /* 0x000fc40000004100 */
[----:B------:R-:W-:Y:S01]  /*11470*/  IMAD.SHL.U32 R3, R3, 0x400, RZ ;  /* 0x0000040003037824 */ /* 0x000fe200078e00ff */
[----:B------:R-:W-:Y:S01]  /*11480*/  LOP3.LUT R0, R0, R52, RZ, 0x3c, !PT ;  /* 0x0000003400007212 */ /* 0x000fe200078e3cff */
[----:B------:R-:W-:Y:S02]  /*11490*/  HADD2.F32 R37, -RZ, R15.H0_H0 ;  /* 0x2000000fff257230 */ /* 0x000fe40000004100 */
[----:B------:R-:W-:Y:S01]  /*114a0*/  HADD2.F32 R41, -RZ, R25.H0_H0 ;  /* 0x20000019ff297230 */ /* 0x000fe20000004100 */
[----:B------:R-:W-:-:S04]  /*114b0*/  LOP3.LUT R3, R3, 0x7fffe000, RZ, 0xc0, !PT ;  /* 0x7fffe00003037812 */ /* 0x000fc800078ec0ff */
[----:B------:R-:W-:-:S04]  /*114c0*/  IADD3 R3, R0, R3, R50 ;  /* 0x0000000300037210 */ /* 0x000fc80007ffe032 */
[----:B------:R-:W-:-:S05]  /*114d0*/  LEA R3, R3, R16, 0x1 ;  /* 0x0000001003037211 */ /* 0x000fca00078e08ff */
[----:B------:R-:W0:Y:S02]  /*114e0*/  LDS.128 R8, [R3+0x14400] ;  /* 0x0144000003087984 */ /* 0x000e240000000c00 */
[--C-:B0-----:R-:W-:Y:S02]  /*114f0*/  HADD2.F32 R29, -RZ, R8.reuse.H0_H0 ;  /* 0x20000008ff1d7230 */ /* 0x101fe40000004100 */
[----:B------:R-:W-:Y:S02]  /*11500*/  HADD2.F32 R8, -RZ, R8.H1_H1 ;  /* 0x30000008ff087230 */ /* 0x000fe40000004100 */
[--C-:B------:R-:W-:Y:S02]  /*11510*/  HADD2.F32 R30, -RZ, R9.reuse.H0_H0 ;  /* 0x20000009ff1e7230 */ /* 0x100fe40000004100 */
[-C--:B------:R-:W-:Y:S01]  /*11520*/  FMUL.FTZ R33, R36, R29.reuse ;  /* 0x0000001d24217220 */ /* 0x080fe20000410000 */
[----:B------:R-:W-:Y:S01]  /*11530*/  FMUL.FTZ R29, R34, R29 ;  /* 0x0000001d221d7220 */ /* 0x000fe20000410000 */
[----:B------:R-:W-:Y:S01]  /*11540*/  FMUL.FTZ R21, R38, R8 ;  /* 0x0000000826157220 */ /* 0x000fe20000410000 */
[----:B------:R-:W-:-:S02]  /*11550*/  HADD2.F32 R9, -RZ, R9.H1_H1 ;  /* 0x30000009ff097230 */ /* 0x000fc40000004100 */
[--C-:B------:R-:W-:Y:S02]  /*11560*/  HADD2.F32 R31, -RZ, R10.reuse.H0_H0 ;  /* 0x2000000aff1f7230 */ /* 0x100fe40000004100 */
[----:B------:R-:W-:Y:S02]  /*11570*/  HADD2.F32 R10, -RZ, R10.H1_H1 ;  /* 0x3000000aff0a7230 */ /* 0x000fe40000004100 */
[--C-:B------:R-:W-:Y:S02]  /*11580*/  HADD2.F32 R32, -RZ, R11.reuse.H0_H0 ;  /* 0x2000000bff207230 */ /* 0x100fe40000004100 */
[----:B------:R-:W-:Y:S01]  /*11590*/  FMUL.FTZ R24, R37, R31 ;  /* 0x0000001f25187220 */ /* 0x000fe20000410000 */
[----:B------:R-:W-:Y:S01]  /*115a0*/  HADD2.F32 R11, -RZ, R11.H1_H1 ;  /* 0x3000000bff0b7230 */ /* 0x000fe20000004100 */
[----:B--2---:R-:W0:Y:S02]  /*115b0*/  LDS.128 R4, [R42] ;  /* 0x000000002a047984 */ /* 0x004e240000000c00 */
[----:B0-----:R-:W-:-:S02]  /*115c0*/  HADD2.F32 R0, -RZ, R4.H0_H0 ;  /* 0x20000004ff007230 */ /* 0x001fc40000004100 */
[----:B------:R-:W-:Y:S02]  /*115d0*/  HADD2.F32 R4, -RZ, R4.H1_H1 ;  /* 0x30000004ff047230 */ /* 0x000fe40000004100 */
[----:B------:R-:W-:Y:S02]  /*115e0*/  HADD2.F32 R12, -RZ, R5.H0_H0 ;  /* 0x20000005ff0c7230 */ /* 0x000fe40000004100 */
[-C--:B------:R-:W-:Y:S01]  /*115f0*/  FFMA.FTZ R33, R34, R0.reuse, -R33 ;  /* 0x0000000022217223 */ /* 0x080fe20000010821 */
[----:B------:R-:W-:Y:S02]  /*11600*/  HADD2.F32 R34, -RZ, R14.H0_H0 ;  /* 0x2000000eff227230 */ /* 0x000fe40000004100 */
[----:B------:R-:W-:Y:S01]  /*11610*/  FFMA.FTZ R29, R36, R0, R29 ;  /* 0x00000000241d7223 */ /* 0x000fe2000001001d */
[----:B------:R-:W-:Y:S02]  /*11620*/  HADD2.F32 R36, -RZ, R13.H1_H1 ;  /* 0x3000000dff247230 */ /* 0x000fe40000004100 */
[----:B------:R-:W-:-:S02]  /*11630*/  HADD2.F32 R5, -RZ, R5.H1_H1 ;  /* 0x30000005ff057230 */ /* 0x000fc40000004100 */
[C---:B------:R-:W-:Y:S01]  /*11640*/  FMUL.FTZ R13, R34.reuse, R8 ;  /* 0x00000008220d7220 */ /* 0x040fe20000410000 */
[----:B------:R-:W-:Y:S01]  /*11650*/  FFMA.FTZ R0, R34, R4, -R21 ;  /* 0x0000000422007223 */ /* 0x000fe20000010815 */
[-C--:B------:R-:W-:Y:S01]  /*11660*/  FMUL.FTZ R21, R40, R30.reuse ;  /* 0x0000001e28157220 */ /* 0x080fe20000410000 */
[----:B------:R-:W-:Y:S01]  /*11670*/  FMUL.FTZ R35, R36, R30 ;  /* 0x0000001e24237220 */ /* 0x000fe20000410000 */
[----:B------:R-:W-:Y:S01]  /*11680*/  FFMA.FTZ R8, R38, R4, R13 ;  /* 0x0000000426087223 */ /* 0x000fe2000001000d */
[----:B------:R-:W-:Y:S02]  /*11690*/  HADD2.F32 R13, -RZ, R14.H1_H1 ;  /* 0x3000000eff0d7230 */ /* 0x000fe40000004100 */
[-C--:B------:R-:W-:Y:S01]  /*116a0*/  FMUL.FTZ R4, R39, R9.reuse ;  /* 0x0000000927047220 */ /* 0x080fe20000410000 */
[----:B------:R-:W-:Y:S02]  /*116b0*/  HADD2.F32 R34, -RZ, R26.H0_H0 ;  /* 0x2000001aff227230 */ /* 0x000fe40000004100 */
[-C--:B------:R-:W-:Y:S01]  /*116c0*/  FFMA.FTZ R21, R36, R12.reuse, -R21 ;  /* 0x0000000c24157223 */ /* 0x080fe20000010815 */
[----:B------:R-:W-:Y:S01]  /*116d0*/  FFMA.FTZ R35, R40, R12, R35 ;  /* 0x0000000c28237223 */ /* 0x000fe20000010023 */
[----:B------:R-:W-:Y:S01]  /*116e0*/  FMUL.FTZ R14, R13, R9 ;  /* 0x000000090d0e7220 */ /* 0x000fe20000410000 */
[----:B------:R-:W-:-:S02]  /*116f0*/  HADD2.F32 R27, -RZ, R6.H0_H0 ;  /* 0x20000006ff1b7230 */ /* 0x000fc40000004100 */
[----:B------:R-:W-:Y:S01]  /*11700*/  FFMA.FTZ R12, R13, R5, -R4 ;  /* 0x000000050d0c7223 */ /* 0x000fe20000010804 */
[----:B------:R-:W-:Y:S02]  /*11710*/  HADD2.F32 R30, -RZ, R20.H0_H0 ;  /* 0x20000014ff1e7230 */ /* 0x000fe40000004100 */
[----:B------:R-:W-:Y:S01]  /*11720*/  FMUL.FTZ R4, R41, R31 ;  /* 0x0000001f29047220 */ /* 0x000fe20000410000 */
[----:B------:R-:W-:Y:S02]  /*11730*/  HADD2.F32 R6, -RZ, R6.H1_H1 ;  /* 0x30000006ff067230 */ /* 0x000fe40000004100 */
[----:B------:R-:W-:Y:S01]  /*11740*/  FFMA.FTZ R14, R39, R5, R14 ;  /* 0x00000005270e7223 */ /* 0x000fe2000001000e */
[-C--:B------:R-:W-:Y:S01]  /*11750*/  FMUL.FTZ R5, R34, R10.reuse ;  /* 0x0000000a22057220 */ /* 0x080fe20000410000 */
[-C--:B------:R-:W-:Y:S01]  /*11760*/  FFMA.FTZ R13, R37, R27.reuse, -R4 ;  /* 0x0000001b250d7223 */ /* 0x080fe20000010804 */
[----:B------:R-:W-:Y:S01]  /*11770*/  FFMA.FTZ R24, R41, R27, R24 ;  /* 0x0000001b29187223 */ /* 0x000fe20000010018 */
[C---:B------:R-:W-:Y:S01]  /*11780*/  FMUL.FTZ R9, R30.reuse, R10 ;  /* 0x0000000a1e097220 */ /* 0x040fe20000410000 */
[----:B------:R-:W-:Y:S01]  /*11790*/  FFMA.FTZ R10, R30, R6, -R5 ;  /* 0x000000061e0a7223 */ /* 0x000fe20000010805 */
[----:B------:R-:W-:Y:S01]  /*117a0*/  HADD2.F32 R36, -RZ, R25.H1_H1 ;  /* 0x30000019ff247230 */ /* 0x000fe20000004100 */
[----:B------:R-:W-:Y:S01]  /*117b0*/  F2FP.F16.F32.PACK_AB R8, R8, R29 ;  /* 0x0000001d0808723e */ /* 0x000fe200000000ff */
[----:B------:R-:W-:-:S02]  /*117c0*/  HADD2.F32 R27, -RZ, R26.H1_H1 ;  /* 0x3000001aff1b7230 */ /* 0x000fc40000004100 */
[----:B------:R-:W-:Y:S02]  /*117d0*/  HADD2.F32 R30, -RZ, R15.H1_H1 ;  /* 0x3000000fff1e7230 */ /* 0x000fe40000004100 */
[----:B------:R-:W-:Y:S01]  /*117e0*/  FFMA.FTZ R15, R34, R6, R9 ;  /* 0x00000006220f7223 */ /* 0x000fe20000010009 */
[----:B------:R-:W-:Y:S02]  /*117f0*/  HADD2.F32 R25, -RZ, R20.H1_H1 ;  /* 0x30000014ff197230 */ /* 0x000fe40000004100 */
[-C--:B------:R-:W-:Y:S01]  /*11800*/  FMUL.FTZ R5, R36, R32.reuse ;  /* 0x0000002024057220 */ /* 0x080fe20000410000 */
[--C-:B------:R-:W-:Y:S02]  /*11810*/  HADD2.F32 R28, -RZ, R7.reuse.H0_H0 ;  /* 0x20000007ff1c7230 */ /* 0x100fe40000004100 */
[-C--:B------:R-:W-:Y:S01]  /*11820*/  FMUL.FTZ R4, R27, R11.reuse ;  /* 0x0000000b1b047220 */ /* 0x080fe20000410000 */
[----:B------:R-:W-:Y:S02]  /*11830*/  HADD2.F32 R7, -RZ, R7.H1_H1 ;  /* 0x30000007ff077230 */ /* 0x000fe40000004100 */
[C---:B------:R-:W-:Y:S01]  /*11840*/  FMUL.FTZ R9, R30.reuse, R32 ;  /* 0x000000201e097220 */ /* 0x040fe20000410000 */
[C---:B------:R-:W-:Y:S01]  /*11850*/  FMUL.FTZ R6, R25.reuse, R11 ;  /* 0x0000000b19067220 */ /* 0x040fe20000410000 */
[-C--:B------:R-:W-:Y:S01]  /*11860*/  FFMA.FTZ R11, R30, R28.reuse, -R5 ;  /* 0x0000001c1e0b7223 */ /* 0x080fe20000010805 */
[----:B------:R-:W-:Y:S01]  /*11870*/  F2FP.F16.F32.PACK_AB R5, R12, R21 ;  /* 0x000000150c05723e */ /* 0x000fe200000000ff */
[-C--:B------:R-:W-:Y:S01]  /*11880*/  FFMA.FTZ R20, R25, R7.reuse, -R4 ;  /* 0x0000000719147223 */ /* 0x080fe20000010804 */
[----:B------:R-:W-:Y:S01]  /*11890*/  FFMA.FTZ R28, R36, R28, R9 ;  /* 0x0000001c241c7223 */ /* 0x000fe20000010009 */
[----:B------:R-:W-:Y:S01]  /*118a0*/  FFMA.FTZ R25, R27, R7, R6 ;  /* 0x000000071b197223 */ /* 0x000fe20000010006 */
[----:B------:R-:W-:-:S02]  /*118b0*/  F2FP.F16.F32.PACK_AB R4, R0, R33 ;  /* 0x000000210004723e */ /* 0x000fc400000000ff */
[----:B------:R-:W-:Y:S02]  /*118c0*/  F2FP.F16.F32.PACK_AB R6, R10, R13 ;  /* 0x0000000d0a06723e */ /* 0x000fe400000000ff */
[----:B------:R-:W-:Y:S02]  /*118d0*/  F2FP.F16.F32.PACK_AB R7, R20, R11 ;  /* 0x0000000b1407723e */ /* 0x000fe400000000ff */
[----:B------:R-:W-:Y:S02]  /*118e0*/  F2FP.F16.F32.PACK_AB R9, R14, R35 ;  /* 0x000000230e09723e */ /* 0x000fe400000000ff */
[----:B------:R-:W-:Y:S01]  /*118f0*/  F2FP.F16.F32.PACK_AB R10, R15, R24 ;  /* 0x000000180f0a723e */ /* 0x000fe200000000ff */
[----:B------:R4:W-:Y:S01]  /*11900*/  STS.128 [R42], R4 ;  /* 0x000000042a007388 */ /* 0x0009e20000000c00 */
[----:B------:R-:W-:-:S05]  /*11910*/  F2FP.F16.F32.PACK_AB R11, R25, R28 ;  /* 0x0000001c190b723e */ /* 0x000fca00000000ff */
[----:B------:R4:W-:Y:S02]  /*11920*/  STS.128 [R3+0x14400], R8 ;  /* 0x0144000803007388 */ /* 0x0009e40000000c00 */
.L_x_612:
[----:B------:R-:W-:Y:S05]  /*11930*/  BSYNC B0 ;  /* 0x0000000000007941 */ /* 0x000fea0003800000 */
.L_x_578:
[----:B------:R-:W-:Y:S01]  /*11940*/  @!PT LDS RZ, [RZ] ;  /* 0x00000000fffff984 */ /* 0x000fe20000000800 */
[----:B------:R-:W-:Y:S01]  /*11950*/  @!PT LDS RZ, [RZ] ;  /* 0x00000000fffff984 */ /* 0x000fe20000000800 */
[----:B------:R-:W-:Y:S01]  /*11960*/  @!PT LDS RZ, [RZ] ;  /* 0x00000000fffff984 */ /* 0x000fe20000000800 */
[----:B------:R-:W-:Y:S01]  /*11970*/  @!PT LDS RZ, [RZ] ;  /* 0x00000000fffff984 */ /* 0x000fe20000000800 */
[----:B------:R0:W-:Y:S06]  /*11980*/  MEMBAR.ALL.CTA ;  /* 0x0000000000007992 */ /* 0x0001ec0000008000 */
[----:B0-----:R-:W0:Y:S01]  /*11990*/  FENCE.VIEW.ASYNC.S ;  /* 0x00000000000073c6 */ /* 0x001e220000000000 */
[----:B------:R-:W-:Y:S05]  /*119a0*/  WARPSYNC.ALL ;  /* 0x0000000000007948 */ /* 0x000fea0003800000 */
[----:B0-----:R-:W-:Y:S06]  /*119b0*/  BAR.SYNC.DEFER_BLOCKING 0xd, 0x100 ;  /* 0x0344000000007b1d */ /* 0x001fec0000010000 */
.L_x_576:
[----:B------:R-:W-:-:S06]  /*119c0*/  ULOP3.LUT UR4, UR60, 0x1, URZ, 0xfc, !UPT ;  /* 0x000000013c047892 */ /* 0x000fcc000f8efc3f */
[----:B------:R-:W-:-:S05]  /*119d0*/  IMAD.U32 R0, RZ, RZ, UR4 ;  /* 0x00000004ff007e24 */ /* 0x000fca000f8e00ff */
[----:B------:R-:W-:-:S13]  /*119e0*/  ISETP.NE.AND P0, PT, R0, 0x3, PT ;  /* 0x000000030000780c */ /* 0x000fda0003f05270 */
[----:B------:R-:W-:Y:S05]  /*119f0*/  @!P0 BRA `(.L_x_641) ;  /* 0x0000000000048947 */ /* 0x000fea0003800000 */
[----:B------:R-:W-:Y:S01]  /*11a00*/  BPT.TRAP 0x1 ;  /* 0x000000040000795c */ /* 0x000fe20000300000 */
.L_x_641:
[----:B------:R-:W-:Y:S01]  /*11a10*/  IMAD R0, R221, 0x8, R16 ;  /* 0x00000008dd007824 */ /* 0x000fe200078e0210 */
[----:B01234-:R-:W-:-:S04]  /*11a20*/  SHF.L.U32 R3, R222, 0x1f, RZ ;  /* 0x0000001fde037819 */ /* 0x01ffc800000006ff */
[----:B------:R0:W1:Y:S01]  /*11a30*/  SYNCS.PHASECHK.TRANS64.TRYWAIT P1, [R0+URZ+0x38830], R3 ;  /* 0x03883003000075a7 */ /* 0x000062000802017f */
[----:B------:R-:W-:Y:S05]  /*11a40*/  @!P0 BRA `(.L_x_642) ;  /* 0x0000000000048947 */ /* 0x000fea0003800000 */
[----:B------:R-:W-:Y:S01]  /*11a50*/  BPT.TRAP 0x1 ;  /* 0x000000040000795c */ /* 0x000fe20000300000 */
.L_x_642:
[----:B------:R-:W2:Y:S01]  /*11a60*/  LDL R6, [R1+0x6c] ;  /* 0x00006c0001067983 */ /* 0x000ea20000100800 */
[----:B------:R-:W-:Y:S02]  /*11a70*/  MOV R5, 0xfffffffe ;  /* 0xfffffffe00057802 */ /* 0x000fe40000000f00 */
[----:B--2---:R-:W-:-:S04]  /*11a80*/  SHF.R.S32.HI R4, RZ, 0x1f, R6 ;  /* 0x0000001fff047819 */ /* 0x004fc80000011406 */
[----:B------:R-:W-:-:S04]  /*11a90*/  LEA.HI R4, R4, R6, RZ, 0x2 ;  /* 0x0000000604047211 */ /* 0x000fc800078f10ff */
[----:B------:R-:W-:-:S05]  /*11aa0*/  LOP3.LUT R4, R4, 0x7ffffffc, RZ, 0xc0, !PT ;  /* 0x7ffffffc04047812 */ /* 0x000fca00078ec0ff */
[----:B------:R-:W-:Y:S01]  /*11ab0*/  IMAD.IADD R4, R6, 0x1, -R4 ;  /* 0x0000000106047824 */ /* 0x000fe200078e0a04 */
[----:B-1----:R-:W-:Y:S06]  /*11ac0*/  @P1 BRA `(.L_x_643) ;  /* 0x0000000000081947 */ /* 0x002fec0003800000 */
[----:B------:R-:W1:Y:S02]  /*11ad0*/  SYNCS.PHASECHK.TRANS64.TRYWAIT P1, [R0+URZ+0x38830], R3 ;  /* 0x03883003000075a7 */ /* 0x000e64000802017f */
[----:B-1----:R-:W-:Y:S05]  /*11ae0*/  @!P1 BRA `(.L_x_644) ;  /* 0x0000014000449947 */ /* 0x002fea0003800000 */
.L_x_643:
[----:B------:R-:W2:Y:S01]  /*11af0*/  S2R R6, SR_TID.X ;  /* 0x0000000000067919 */ /* 0x000ea20000002100 */
[----:B------:R-:W-:Y:S05]  /*11b00*/  WARPSYNC.ALL ;  /* 0x0000000000007948 */ /* 0x000fea0003800000 */
[----:B------:R-:W-:Y:S02]  /*11b10*/  IMAD R5, R4, R5, 0x50 ;  /* 0x0000005004057424 */ /* 0x000fe400078e0205 */
[----:B------:R-:W-:Y:S01]  /*11b20*/  IMAD.MOV.U32 R151, RZ, RZ, RZ ;  /* 0x000000ffff977224 */ /* 0x000fe200078e00ff */
[----:B--2---:R-:W-:-:S04]  /*11b30*/  LOP3.LUT R6, R6, 0x7f, RZ, 0xc0, !PT ;  /* 0x0000007f06067812 */ /* 0x004fc800078ec0ff */
[----:B------:R-:W-:Y:S02]  /*11b40*/  ISETP.NE.AND P1, PT, R6, RZ, PT ;  /* 0x000000ff0600720c */ /* 0x000fe40003f25270 */
[----:B01----:R-:W-:Y:S01]  /*11b50*/  IADD3 R3, R16, 0x24400, RZ ;  /* 0x0002440010037810 */ /* 0x003fe20007ffe0ff */
[----:B------:R-:W-:Y:S01]  /*11b60*/  WARPGROUP.ARRIVE ;  /* 0x00000000000079c5 */ /* 0x000fe20000000000 */
[----:B------:R-:W-:Y:S01]  /*11b70*/  R2UR UR12, R2 ;  /* 0x00000000020c72ca */ /* 0x000fe200000e0000 */
[----:B------:R-:W-:Y:S01]  /*11b80*/  UMOV UR9, 0x40000040 ;  /* 0x4000004000097882 */ /* 0x000fe20000000000 */
[----:B------:R-:W-:Y:S01]  /*11b90*/  SHF.R.U32.HI R3, RZ, 0x4, R3 ;  /* 0x00000004ff037819 */ /* 0x000fe20000011603 */
[----:B------:R-:W-:Y:S01]  /*11ba0*/  UMOV UR5, UR9 ;  /* 0x0000000900057c82 */ /* 0x000fe20008000000 */
[----:B------:R-:W-:Y:S01]  /*11bb0*/  MOV R7, 0x40000040 ;  /* 0x4000004000077802 */ /* 0x000fe20000000f00 */
[----:B------:R-:W-:Y:S01]  /*11bc0*/  UMOV UR17, 0x40000040 ;  /* 0x4000004000117882 */ /* 0x000fe20000000000 */
[----:B------:R-:W-:Y:S01]  /*11bd0*/  LOP3.LUT R3, R3, 0x3fff, RZ, 0xc0, !PT ;  /* 0x00003fff03037812 */ /* 0x000fe200078ec0ff */
[----:B------:R-:W-:Y:S01]  /*11be0*/  IMAD.U32 R11, RZ, RZ, UR9 ;  /* 0x00000009ff0b7e24 */ /* 0x000fe2000f8e00ff */
[----:B------:R-:W-:Y:S01]  /*11bf0*/  R2UR UR7, R7 ;  /* 0x00000000070772ca */ /* 0x000fe200000e0000 */
[----:B------:R-:W-:Y:S01]  /*11c00*/  IMAD.MOV.U32 R7, RZ, RZ, 0x40000040 ;  /* 0x40000040ff077424 */ /* 0x000fe200078e00ff */
[----:B------:R-:W-:Y:S01]  /*11c10*/  LOP3.LUT R226, R3, 0x10000, RZ, 0xfc, !PT ;  /* 0x0001000003e27812 */ /* 0x000fe200078efcff */
[----:B------:R-:W-:Y:S01]  /*11c20*/  IMAD.MOV.U32 R3, RZ, RZ, 0x40000040 ;  /* 0x40000040ff037424 */ /* 0x000fe200078e00ff */
[----:B------:R-:W-:Y:S01]  /*11c30*/  MOV R9, 0x40000040 ;  /* 0x4000004000097802 */ /* 0x000fe20000000f00 */
[----:B------:R-:W-:Y:S01]  /*11c40*/  ULOP3.LUT UR12, UR12, 0x10000, URZ, 0xfc, !UPT ;  /* 0x000100000c0c7892 */ /* 0x000fe2000f8efc3f */
[----:B------:R-:W-:Y:S01]  /*11c50*/  IMAD.IADD R5, R5, 0x1, R148 ;  /* 0x0000000105057824 */ /* 0x000fe200078e0294 */
[----:B------:R-:W-:Y:S01]  /*11c60*/  UMOV UR53, 0x40000040 ;  /* 0x4000004000357882 */ /* 0x000fe20000000000 */
[----:B------:R-:W-:Y:S01]  /*11c70*/  IMAD R2, R221, 0xa00, R226 ;  /* 0x00000a00dd027824 */ /* 0x000fe200078e02e2 */
[----:B------:R-:W-:Y:S01]  /*11c80*/  R2UR UR11, R3 ;  /* 0x00000000030b72ca */ /* 0x000fe200000e0000 */
[----:B------:R-:W-:Y:S01]  /*11c90*/  UIADD3 UR52, UR12, 0x806, URZ ;  /* 0x000008060c347890 */ /* 0x000fe2000fffe03f */
[----:B------:R-:W-:Y:S01]  /*11ca0*/  IMAD.MOV.U32 R3, RZ, RZ, 0x40000040 ;  /* 0x40000040ff037424 */ /* 0x000fe200078e00ff */
[----:B------:R-:W-:Y:S01]  /*11cb0*/  UMOV UR8, UR12 ;  /* 0x0000000c00087c82 */ /* 0x000fe20008000000 */
[C---:B------:R-:W-:Y:S01]  /*11cc0*/  R2UR UR10, R2.reuse ;  /* 0x00000000020a72ca */ /* 0x040fe200000e0000 */
[C---:B------:R-:W-:Y:S01]  /*11cd0*/  VIADD R6, R2.reuse, 0x80 ;  /* 0x0000008002067836 */ /* 0x040fe20000000000 */
[----:B------:R-:W-:Y:S01]  /*11ce0*/  UMOV UR4, UR8 ;  /* 0x0000000800047c82 */ /* 0x000fe20008000000 */
[----:B------:R-:W-:Y:S01]  /*11cf0*/  IADD3 R8, R2, 0x200, RZ ;  /* 0x0000020002087810 */ /* 0x000fe20007ffe0ff */
[----:B------:R-:W-:Y:S01]  /*11d00*/  IMAD.U32 R10, RZ, RZ, UR8 ;  /* 0x00000008ff0a7e24 */ /* 0x000fe2000f8e00ff */
[----:B------:R-:W-:Y:S01]  /*11d10*/  UIADD3 UR48, UR12, 0xc00, URZ ;  /* 0x00000c000c307890 */ /* 0x000fe2000fffe03f */
[----:B------:R-:W-:Y:S01]  /*11d20*/  R2UR UR6, R6 ;  /* 0x00000000060672ca */ /* 0x000fe200000e0000 */
[----:B------:R-:W-:Y:S01]  /*11d30*/  UMOV UR49, 0x40000040 ;  /* 0x4000004000317882 */ /* 0x000fe20000000000 */
[----:B------:R-:W-:Y:S01]  /*11d40*/  IADD3 R6, R2, 0x100, RZ ;  /* 0x0000010002067810 */ /* 0x000fe20007ffe0ff */
[----:B------:R0:W-:Y:S01]  /*11d50*/  STL.64 [R1+0x50], R10 ;  /* 0x0000500a01007387 */ /* 0x0001e20000100a00 */
[----:B------:R-:W-:Y:S01]  /*11d60*/  UIADD3 UR44, UR12, 0xc02, URZ ;  /* 0x00000c020c2c7890 */ /* 0x000fe2000fffe03f */
[----:B------:R-:W-:Y:S01]  /*11d70*/  IMAD R5, R180, -0x50, R5 ;  /* 0xffffffb0b4057824 */ /* 0x000fe200078e0205 */
[----:B------:R-:W-:Y:S01]  /*11d80*/  UMOV UR45, 0x40000040 ;  /* 0x40000040002d7882 */ /* 0x000fe20000000000 */
[----:B------:R-:W-:Y:S01]  /*11d90*/  HGMMA.64x16x16.F32 R56, gdesc[UR8], RZ, !UPT, gsb0 ;  /* 0x00200000083879f0 */ /* 0x000fe2000c0008ff */
[----:B------:R-:W-:Y:S01]  /*11da0*/  R2UR UR10, R8 ;  /* 0x00000000080a72ca */ /* 0x000fe200000e0000 */
[----:B------:R-:W-:Y:S01]  /*11db0*/  UIADD3 UR40, UR12, 0xc04, URZ ;  /* 0x00000c040c287890 */ /* 0x000fe2000fffe03f */
[----:B------:R-:W-:Y:S01]  /*11dc0*/  R2UR UR11, R9 ;  /* 0x00000000090b72ca */ /* 0x000fe200000e0000 */
[----:B------:R-:W-:Y:S01]  /*11dd0*/  UMOV UR41, 0x40000040 ;  /* 0x4000004000297882 */ /* 0x000fe20000000000 */
[----:B------:R-:W-:Y:S01]  /*11de0*/  IADD3 R8, R2, 0x202, RZ ;  /* 0x0000020202087810 */ /* 0x000fe20007ffe0ff */
[----:B------:R-:W-:Y:S01]  /*11df0*/  UIADD3 UR36, UR12, 0xc06, URZ ;  /* 0x00000c060c247890 */ /* 0x000fe2000fffe03f */
[----:B------:R-:W-:Y:S01]  /*11e00*/  MOV R9, 0x40000040 ;  /* 0x4000004000097802 */ /* 0x000fe20000000f00 */
[----:B0-----:R-:W-:Y:S01]  /*11e10*/  IMAD.U32 R11, RZ, RZ, UR17 ;  /* 0x00000011ff0b7e24 */ /* 0x001fe2000f8e00ff */
[----:B------:R-:W-:Y:S01]  /*11e20*/  UMOV UR37, 0x40000040 ;  /* 0x4000004000257882 */ /* 0x000fe20000000000 */
[C---:B------:R-:W-:Y:S01]  /*11e30*/  ISETP.GT.AND P6, PT, R5.reuse, RZ, PT ;  /* 0x000000ff0500720c */ /* 0x040fe20003fc4270 */
[----:B------:R-:W-:Y:S01]  /*11e40*/  @!P1 VIADD R0, R0, 0x38840 ;  /* 0x0003884000009836 */ /* 0x000fe20000000000 */
[C---:B------:R-:W-:Y:S01]  /*11e50*/  ISETP.GT.AND P5, PT, R5.reuse, 0x1, PT ;  /* 0x000000010500780c */ /* 0x040fe20003fa4270 */
[----:B------:R-:W-:Y:S01]  /*11e60*/  BSSY B0, `(.L_x_645) ;  /* 0x0000925000007945 */ /* 0x000fe20003800000 */
[C---:B------:R-:W-:Y:S01]  /*11e70*/  ISETP.GT.AND P4, PT, R5.reuse, 0x8, PT ;  /* 0x000000080500780c */ /* 0x040fe20003f84270 */
[--C-:B------:R-:W-:Y:S01]  /*11e80*/  IMAD.MOV.U32 R149, RZ, RZ, R151.reuse ;  /* 0x000000ffff957224 */ /* 0x100fe200078e0097 */
[C---:B------:R-:W-:Y:S01]  /*11e90*/  ISETP.GT.AND P3, PT, R5.reuse, 0x9, PT ;  /* 0x000000090500780c */ /* 0x040fe20003f64270 */
[--C-:B-----5:R-:W-:Y:S01]  /*11ea0*/  IMAD.MOV.U32 R147, RZ, RZ, R151.reuse ;  /* 0x000000ffff937224 */ /* 0x120fe200078e0097 */
[----:B------:R-:W-:Y:S01]  /*11eb0*/  ISETP.GT.AND P2, PT, R5, 0x10, PT ;  /* 0x000000100500780c */ /* 0x000fe20003f44270 */
[--C-:B------:R-:W-:Y:S01]  /*11ec0*/  IMAD.MOV.U32 R145, RZ, RZ, R151.reuse ;  /* 0x000000ffff917224 */ /* 0x100fe200078e0097 */
[----:B------:R-:W-:Y:S01]  /*11ed0*/  P2R R12, PR, RZ, 0x1 ;  /* 0x00000001ff0c7803 */ /* 0x000fe20000000000 */
[--C-:B------:R-:W-:Y:S01]  /*11ee0*/  IMAD.MOV.U32 R143, RZ, RZ, R151.reuse ;  /* 0x000000ffff8f7224 */ /* 0x100fe200078e0097 */
[----:B------:R-:W-:Y:S01]  /*11ef0*/  @!P1 PRMT R0, RZ, 0x654, R0 ;  /* 0x00000654ff009816 */ /* 0x000fe20000000000 */
        /* <DEDUP_REMOVED lines=28> */
[----:B------:R-:W-:Y:S01]  /*120c0*/  IMAD.MOV.U32 R113, RZ, RZ, R151 ;  /* 0x000000ffff717224 */ /* 0x000fe200078e0097 */
[----:B------:R-:W-:-:S02]  /*120d0*/  WARPGROUP.DEPBAR.LE gsb0, 0x0 ;  /* 0x00008000000079c5 */ /* 0x000fc40000010000 */
[----:B------:R-:W-:Y:S01]  /*120e0*/  WARPGROUP.ARRIVE ;  /* 0x00000000000079c5 */ /* 0x000fe20000000000 */
[-C--:B------:R-:W-:Y:S01]  /*120f0*/  MOV R120, R151.reuse ;  /* 0x0000009700787202 */ /* 0x080fe20000000f00 */
[--C-:B------:R-:W-:Y:S01]  /*12100*/  IMAD.MOV.U32 R111, RZ, RZ, R151.reuse ;  /* 0x000000ffff6f7224 */ /* 0x100fe200078e0097 */
[-C--:B------:R-:W-:Y:S01]  /*12110*/  MOV R118, R151.reuse ;  /* 0x0000009700767202 */ /* 0x080fe20000000f00 */
[--C-:B------:R-:W-:Y:S01]  /*12120*/  IMAD.MOV.U32 R109, RZ, RZ, R151.reuse ;  /* 0x000000ffff6d7224 */ /* 0x100fe200078e0097 */
[-C--:B------:R-:W-:Y:S01]  /*12130*/  MOV R116, R151.reuse ;  /* 0x0000009700747202 */ /* 0x080fe20000000f00 */
[----:B------:R-:W-:Y:S01]  /*12140*/  HGMMA.64x16x16.F32 R48, gdesc[UR4], RZ, !UPT, gsb0 ;  /* 0x00200000043079f0 */ /* 0x000fe2000c0008ff */
[----:B------:R-:W-:Y:S01]  /*12150*/  R2UR UR6, R6 ;  /* 0x00000000060672ca */ /* 0x000fe200000e0000 */
[----:B------:R-:W-:Y:S01]  /*12160*/  UMOV UR4, UR8 ;  /* 0x0000000800047c82 */ /* 0x000fe20008000000 */
[----:B------:R-:W-:Y:S01]  /*12170*/  R2UR UR7, R7 ;  /* 0x00000000070772ca */ /* 0x000fe200000e0000 */
[----:B------:R-:W-:Y:S01]  /*12180*/  UMOV UR5, UR9 ;  /* 0x0000000900057c82 */ /* 0x000fe20008000000 */
[----:B------:R-:W-:Y:S01]  /*12190*/  VIADD R6, R2, 0x180 ;  /* 0x0000018002067836 */ /* 0x000fe20000000000 */
[-C--:B------:R-:W-:Y:S01]  /*121a0*/  MOV R114, R151.reuse ;  /* 0x0000009700727202 */ /* 0x080fe20000000f00 */
[----:B------:R-:W-:Y:S01]  /*121b0*/  IMAD.MOV.U32 R7, RZ, RZ, 0x40000040 ;  /* 0x40000040ff077424 */ /* 0x000fe200078e00ff */
        /* <DEDUP_REMOVED lines=19> */
[----:B------:R-:W-:Y:S01]  /*122f0*/  IMAD.MOV.U32 R89, RZ, RZ, R151 ;  /* 0x000000ffff597224 */ /* 0x000fe200078e0097 */
[----:B------:R-:W-:-:S02]  /*12300*/  MOV R92, R151 ;  /* 0x00000097005c7202 */ /* 0x000fc40000000f00 */
[-C--:B------:R-:W-:Y:S02]  /*12310*/  MOV R90, R151.reuse ;  /* 0x00000097005a7202 */ /* 0x080fe40000000f00 */
[-C--:B------:R-:W-:Y:S02]  /*12320*/  MOV R88, R151.reuse ;  /* 0x0000009700587202 */ /* 0x080fe40000000f00 */
[-C--:B------:R-:W-:Y:S02]  /*12330*/  MOV R86, R151.reuse ;  /* 0x0000009700567202 */ /* 0x080fe40000000f00 */
[-C--:B------:R-:W-:Y:S02]  /*12340*/  MOV R84, R151.reuse ;  /* 0x0000009700547202 */ /* 0x080fe40000000f00 */
[-C--:B------:R-:W-:Y:S02]  /*12350*/  MOV R82, R151.reuse ;  /* 0x0000009700527202 */ /* 0x080fe40000000f00 */
[----:B------:R-:W-:-:S02]  /*12360*/  MOV R80, R151 ;  /* 0x0000009700507202 */ /* 0x000fc40000000f00 */
[-C--:B------:R-:W-:Y:S02]  /*12370*/  MOV R78, R151.reuse ;  /* 0x00000097004e7202 */ /* 0x080fe40000000f00 */
[-C--:B------:R-:W-:Y:S02]  /*12380*/  MOV R76, R151.reuse ;  /* 0x00000097004c7202 */ /* 0x080fe40000000f00 */
[-C--:B------:R-:W-:Y:S02]  /*12390*/  MOV R74, R151.reuse ;  /* 0x00000097004a7202 */ /* 0x080fe40000000f00 */
[-C--:B------:R-:W-:Y:S02]  /*123a0*/  MOV R72, R151.reuse ;  /* 0x0000009700487202 */ /* 0x080fe40000000f00 */
[-C--:B------:R-:W-:Y:S01]  /*123b0*/  MOV R70, R151.reuse ;  /* 0x0000009700467202 */ /* 0x080fe20000000f00 */
[----:B------:R-:W-:Y:S02]  /*123c0*/  WARPGROUP.DEPBAR.LE gsb0, 0x0 ;  /* 0x00008000000079c5 */ /* 0x000fe40000010000 */
[----:B------:R-:W-:Y:S01]  /*123d0*/  WARPGROUP.ARRIVE ;  /* 0x00000000000079c5 */ /* 0x000fe20000000000 */
[----:B------:R-:W-:-:S02]  /*123e0*/  MOV R68, R151 ;  /* 0x0000009700447202 */ /* 0x000fc40000000f00 */
[-C--:B------:R-:W-:Y:S02]  /*123f0*/  MOV R66, R151.reuse ;  /* 0x0000009700427202 */ /* 0x080fe40000000f00 */
[----:B------:R-:W-:Y:S01]  /*12400*/  MOV R64, R151 ;  /* 0x0000009700407202 */ /* 0x000fe20000000f00 */
[----:B------:R-:W-:Y:S01]  /*12410*/  HGMMA.64x16x16.F32 R40, gdesc[UR4], RZ, !UPT, gsb0 ;  /* 0x00200000042879f0 */ /* 0x000fe2000c0008ff */
[----:B------:R-:W-:Y:S01]  /*12420*/  R2UR UR6, R6 ;  /* 0x00000000060672ca */ /* 0x000fe200000e0000 */
[----:B------:R-:W-:Y:S01]  /*12430*/  UMOV UR4, UR8 ;  /* 0x0000000800047c82 */ /* 0x000fe20008000000 */
[----:B------:R-:W-:Y:S01]  /*12440*/  R2UR UR7, R7 ;  /* 0x00000000070772ca */ /* 0x000fe200000e0000 */
[----:B------:R-:W-:Y:S01]  /*12450*/  UMOV UR5, UR9 ;  /* 0x0000000900057c82 */ /* 0x000fe20008000000 */
[----:B------:R-:W-:Y:S02]  /*12460*/  VIADD R6, R2, 0x2 ;  /* 0x0000000202067836 */ /* 0x000fe40000000000 */
[----:B------:R-:W-:-:S03]  /*12470*/  IMAD.MOV.U32 R7, RZ, RZ, 0x40000040 ;  /* 0x40000040ff077424 */ /* 0x000fc600078e00ff */
[----:B------:R-:W-:Y:S01]  /*12480*/  R2UR UR18, R6 ;  /* 0x00000000061272ca */ /* 0x000fe200000e0000 */
[----:B------:R-:W-:Y:S01]  /*12490*/  VIADD R6, R2, 0x82 ;  /* 0x0000008202067836 */ /* 0x000fe20000000000 */
[----:B------:R-:W-:Y:S02]  /*124a0*/  R2UR UR19, R7 ;  /* 0x00000000071372ca */ /* 0x000fe400000e0000 */
[----:B------:R-:W-:Y:S01]  /*124b0*/  MOV R7, 0x40000040 ;  /* 0x4000004000077802 */ /* 0x000fe20000000f00 */
[----:B------:R-:W-:Y:S02]  /*124c0*/  WARPGROUP.DEPBAR.LE gsb0, 0x0 ;  /* 0x00008000000079c5 */ /* 0x000fe40000010000 */
[----:B------:R-:W-:-:S06]  /*124d0*/  WARPGROUP.ARRIVE ;  /* 0x00000000000079c5 */ /* 0x000fcc0000000000 */
[----:B------:R-:W-:Y:S01]  /*124e0*/  HGMMA.64x16x16.F32 R32, gdesc[UR4], RZ, !UPT, gsb0 ;  /* 0x00200000042079f0 */ /* 0x000fe2000c0008ff */
[----:B------:R-:W-:Y:S01]  /*124f0*/  UIADD3 UR4, UR12, 0x2, URZ ;  /* 0x000000020c047890 */ /* 0x000fe2000fffe03f */
[----:B------:R-:W-:Y:S02]  /*12500*/  R2UR UR6, R6 ;  /* 0x00000000060672ca */ /* 0x000fe400000e0000 */
[----:B------:R-:W-:Y:S01]  /*12510*/  R2UR UR7, R7 ;  /* 0x00000000070772ca */ /* 0x000fe200000e0000 */
[----:B------:R-:W-:Y:S01]  /*12520*/  IMAD.MOV.U32 R7, RZ, RZ, 0x40000040 ;  /* 0x40000040ff077424 */ /* 0x000fe200078e00ff */
[----:B------:R-:W-:Y:S02]  /*12530*/  IADD3 R6, R2, 0x102, RZ ;  /* 0x0000010202067810 */ /* 0x000fe40007ffe0ff */
[----:B------:R-:W-:Y:S02]  /*12540*/  UMOV UR16, UR4 ;  /* 0x0000000400107c82 */ /* 0x000fe40008000000 */
[----:B------:R-:W-:-:S05]  /*12550*/  IMAD.U32 R10, RZ, RZ, UR16 ;  /* 0x00000010ff0a7e24 */ /* 0x000fca000f8e00ff */
[----:B------:R0:W-:Y:S01]  /*12560*/  STL.64 [R1+0x48], R10 ;  /* 0x0000480a01007387 */ /* 0x0001e20000100a00 */
[----:B------:R-:W-:Y:S02]  /*12570*/  WARPGROUP.DEPBAR.LE gsb0, 0x0 ;  /* 0x00008000000079c5 */ /* 0x000fe40000010000 */
[----:B------:R-:W-:-:S06]  /*12580*/  WARPGROUP.ARRIVE ;  /* 0x00000000000079c5 */ /* 0x000fcc0000000000 */
[----:B------:R-:W-:Y:S01]  /*12590*/  HGMMA.64x16x16.F32 R24, gdesc[UR8], RZ, !UPT, gsb0 ;  /* 0x00200000081879f0 */ /* 0x000fe2000c0008ff */
[----:B------:R-:W-:Y:S01]  /*125a0*/  UMOV UR8, UR16 ;  /* 0x0000001000087c82 */ /* 0x000fe20008000000 */
[----:B------:R-:W-:Y:S01]  /*125b0*/  UMOV UR9, UR17 ;  /* 0x0000001100097c82 */ /* 0x000fe20008000000 */
[----:B------:R-:W-:Y:S01]  /*125c0*/  UMOV UR4, UR8 ;  /* 0x0000000800047c82 */ /* 0x000fe20008000000 */
[----:B------:R-:W-:Y:S01]  /*125d0*/  UMOV UR5, UR9 ;  /* 0x0000000900057c82 */ /* 0x000fe20008000000 */
[----:B------:R-:W-:Y:S02]  /*125e0*/  R2UR UR10, R8 ;  /* 0x00000000080a72ca */ /* 0x000fe400000e0000 */
[----:B------:R-:W-:Y:S02]  /*125f0*/  R2UR UR11, R9 ;  /* 0x00000000090b72ca */ /* 0x000fe400000e0000 */
[----:B------:R-:W-:Y:S02]  /*12600*/  IADD3 R8, R2, 0x204, RZ ;  /* 0x0000020402087810 */ /* 0x000fe40007ffe0ff */
[----:B------:R-:W-:Y:S01]  /*12610*/  MOV R9, 0x40000040 ;  /* 0x4000004000097802 */ /* 0x000fe20000000f00 */
[----:B------:R-:W-:-:S02]  /*12620*/  WARPGROUP.DEPBAR.LE gsb0, 0x0 ;  /* 0x00008000000079c5 */ /* 0x000fc40000010000 */
[----:B------:R-:W-:-:S06]  /*12630*/  WARPGROUP.ARRIVE ;  /* 0x00000000000079c5 */ /* 0x000fcc0000000000 */
[----:B------:R-:W-:Y:S01]  /*12640*/  HGMMA.64x16x16.F32 R56, gdesc[UR16], R56, gsb0 ;  /* 0x00200000103879f0 */ /* 0x000fe20008000838 */
[----:B------:R-:W-:Y:S02]  /*12650*/  UMOV UR17, 0x40000040 ;  /* 0x4000004000117882 */ /* 0x000fe40000000000 */
[----:B0-----:R-:W-:Y:S01]  /*12660*/  IMAD.U32 R11, RZ, RZ, UR17 ;  /* 0x00000011ff0b7e24 */ /* 0x001fe2000f8e00ff */
[----:B------:R-:W-:Y:S02]  /*12670*/  WARPGROUP.DEPBAR.LE gsb0, 0x0 ;  /* 0x00008000000079c5 */ /* 0x000fe40000010000 */
[----:B------:R-:W-:-:S06]  /*12680*/  WARPGROUP.ARRIVE ;  /* 0x00000000000079c5 */ /* 0x000fcc0000000000 */
[----:B------:R-:W-:Y:S01]  /*12690*/  HGMMA.64x16x16.F32 R48, gdesc[UR4], R48, gsb0 ;  /* 0x00200000043079f0 */ /* 0x000fe20008000830 */
[----:B------:R-:W-:Y:S01]  /*126a0*/  R2UR UR6, R6 ;  /* 0x00000000060672ca */ /* 0x000fe200000e0000 */
[----:B------:R-:W-:Y:S01]  /*126b0*/  UMOV UR4, UR8 ;  /* 0x0000000800047c82 */ /* 0x000fe20008000000 */
[----:B------:R-:W-:Y:S01]  /*126c0*/  R2UR UR7, R7 ;  /* 0x00000000070772ca */ /* 0x000fe200000e0000 */
[----:B------:R-:W-:Y:S01]  /*126d0*/  UMOV UR5, UR9 ;  /* 0x0000000900057c82 */ /* 0x000fe20008000000 */
[----:B------:R-:W-:Y:S02]  /*126e0*/  VIADD R6, R2, 0x182 ;  /* 0x0000018202067836 */ /* 0x000fe40000000000 */
[----:B------:R-:W-:Y:S01]  /*126f0*/  IMAD.MOV.U32 R7, RZ, RZ, 0x40000040 ;  /* 0x40000040ff077424 */ /* 0x000fe200078e00ff */
        /* <DEDUP_REMOVED lines=15> */
[----:B------:R-:W-:Y:S01]  /*127f0*/  HGMMA.64x16x16.F32 R32, gdesc[UR4], R32, gsb0 ;  /* 0x00200000042079f0 */ /* 0x000fe20008000820 */
        /* <DEDUP_REMOVED lines=10> */
[----:B------:R-:W-:Y:S01]  /*128a0*/  HGMMA.64x16x16.F32 R24, gdesc[UR8], R24, gsb0 ;  /* 0x00200000081879f0 */ /* 0x000fe20008000818 */
        /* <DEDUP_REMOVED lines=12> */
[----:B------:R-:W-:Y:S01]  /*12970*/  UMOV UR15, UR17 ;  /* 0x00000011000f7c82 */ /* 0x000fe20008000000 */
        /* <DEDUP_REMOVED lines=27> */
[----:B------:R-:W-:Y:S01]  /*12b30*/  R2UR UR6, R6 ;  /* 0x00000000060672ca */ /* 0x000fe200000e0000 */
[----:B------:R-:W-:Y:S01]  /*12b40*/  UMOV UR5, UR15 ;  /* 0x0000000f00057c82 */ /* 0x000fe20008000000 */
[----:B------:R-:W-:Y:S01]  /*12b50*/  R2UR UR7, R7 ;  /* 0x00000000070772ca */ /* 0x000fe200000e0000 */
[----:B------:R-:W-:Y:S01]  /*12b60*/  IMAD.MOV.U32 R7, RZ, RZ, 0x40000040 ;  /* 0x40000040ff077424 */ /* 0x000fe200078e00ff */
[----:B------:R-:W-:Y:S02]  /*12b70*/  IADD3 R6, R2, 0x106, RZ ;  /* 0x0000010602067810 */ /* 0x000fe40007ffe0ff */
[----:B------:R-:W-:Y:S02]  /*12b80*/  UMOV UR16, UR4 ;  /* 0x0000000400107c82 */ /* 0x000fe40008000000 */
[----:B------:R-:W-:Y:S01]  /*12b90*/  UMOV UR14, UR16 ;  /* 0x00000010000e7c82 */ /* 0x000fe20008000000 */
[----:B------:R-:W-:Y:S01]  /*12ba0*/  IMAD.U32 R10, RZ, RZ, UR16 ;  /* 0x00000010ff0a7e24 */ /* 0x000fe2000f8e00ff */
[----:B------:R-:W-:-:S04]  /*12bb0*/  UMOV UR4, UR14 ;  /* 0x0000000e00047c82 */ /* 0x000fc80008000000 */
[----:B------:R0:W-:Y:S01]  /*12bc0*/  STL.64 [R1+0x38], R10 ;  /* 0x0000380a01007387 */ /* 0x0001e20000100a00 */
[----:B------:R-:W-:Y:S02]  /*12bd0*/  WARPGROUP.DEPBAR.LE gsb0, 0x0 ;  /* 0x00008000000079c5 */ /* 0x000fe40000010000 */
[----:B------:R-:W-:-:S06]  /*12be0*/  WARPGROUP.ARRIVE ;  /* 0x00000000000079c5 */ /* 0x000fcc0000000000 */
[----:B------:R-:W-:Y:S01]  /*12bf0*/  HGMMA.64x16x16.F32 R24, gdesc[UR8], R24, gsb0 ;  /* 0x00200000081879f0 */ /* 0x000fe20008000818 */
[----:B------:R-:W-:Y:S01]  /*12c00*/  UMOV UR8, UR14 ;  /* 0x0000000e00087c82 */ /* 0x000fe20008000000 */
[----:B------:R-:W-:Y:S01]  /*12c10*/  UMOV UR9, UR15 ;  /* 0x0000000f00097c82 */ /* 0x000fe20008000000 */
[----:B------:R-:W-:Y:S02]  /*12c20*/  WARPGROUP.DEPBAR.LE gsb0, 0x0 ;  /* 0x00008000000079c5 */ /* 0x000fe40000010000 */
        /* <DEDUP_REMOVED lines=15> */
[----:B------:R-:W-:Y:S01]  /*12d20*/  R2UR UR11, R7 ;  /* 0x00000000070b72ca */ /* 0x000fe200000e0000 */
        /* <DEDUP_REMOVED lines=8> */
[----:B------:R-:W-:Y:S01]  /*12db0*/  R2UR UR6, R8 ;  /* 0x00000000080672ca */ /* 0x000fe200000e0000 */
[----:B------:R-:W-:Y:S01]  /*12dc0*/  UMOV UR4, UR14 ;  /* 0x0000000e00047c82 */ /* 0x000fe20008000000 */
[----:B------:R-:W-:Y:S01]  /*12dd0*/  R2UR UR7, R9 ;  /* 0x00000000090772ca */ /* 0x000fe200000e0000 */
[----:B------:R-:W-:Y:S01]  /*12de0*/  UMOV UR5, UR15 ;  /* 0x0000000f00057c82 */ /* 0x000fe20008000000 */
[----:B------:R-:W-:Y:S02]  /*12df0*/  IADD3 R8, R2, 0x480, RZ ;  /* 0x0000048002087810 */ /* 0x000fe40007ffe0ff */
[----:B------:R-:W-:Y:S01]  /*12e00*/  MOV R9, 0x40000040 ;  /* 0x4000004000097802 */ /* 0x000fe20000000f00 */
[----:B------:R-:W-:Y:S02]  /*12e10*/  WARPGROUP.DEPBAR.LE gsb0, 0x0 ;  /* 0x00008000000079c5 */ /* 0x000fe40000010000 */
[----:B------:R-:W-:-:S06]  /*12e20*/  WARPGROUP.ARRIVE ;  /* 0x00000000000079c5 */ /* 0x000fcc0000000000 */
[----:B------:R-:W-:Y:S01]  /*12e30*/  HGMMA.64x16x16.F32 R32, gdesc[UR8], R32, gsb0 ;  /* 0x00200000082079f0 */ /* 0x000fe20008000820 */
[----:B------:R-:W-:Y:S01]  /*12e40*/  UIADD3 UR8, UR12, 0x400, URZ ;  /* 0x000004000c087890 */ /* 0x000fe2000fffe03f */
[----:B------:R-:W-:Y:S01]  /*12e50*/  R2UR UR10, R8 ;  /* 0x00000000080a72ca */ /* 0x000fe200000e0000 */
[----:B------:R-:W-:Y:S01]  /*12e60*/  UMOV UR9, UR17 ;  /* 0x0000001100097c82 */ /* 0x000fe20008000000 */
[----:B------:R-:W-:Y:S02]  /*12e70*/  R2UR UR11, R9 ;  /* 0x00000000090b72ca */ /* 0x000fe400000e0000 */
[----:B------:R-:W-:Y:S02]  /*12e80*/  IADD3 R8, R2, 0x482, RZ ;  /* 0x0000048202087810 */ /* 0x000fe40007ffe0ff */
[----:B------:R-:W-:Y:S01]  /*12e90*/  UMOV UR16, UR8 ;  /* 0x0000000800107c82 */ /* 0x000fe20008000000 */
[----:B------:R-:W-:Y:S01]  /*12ea0*/  MOV R9, 0x40000040 ;  /* 0x4000004000097802 */ /* 0x000fe20000000f00 */
[----:B------:R-:W-:Y:S01]  /*12eb0*/  UMOV UR8, UR16 ;  /* 0x0000001000087c82 */ /* 0x000fe20008000000 */
[----:B------:R-:W-:-:S05]  /*12ec0*/  IMAD.U32 R10, RZ, RZ, UR16 ;  /* 0x00000010ff0a7e24 */ /* 0x000fca000f8e00ff */
[----:B------:R0:W-:Y:S01]  /*12ed0*/  STL.64 [R1+0x30], R10 ;  /* 0x0000300a01007387 */ /* 0x0001e20000100a00 */
[----:B------:R-:W-:Y:S02]  /*12ee0*/  WARPGROUP.DEPBAR.LE gsb0, 0x0 ;  /* 0x00008000000079c5 */ /* 0x000fe40000010000 */
[----:B------:R-:W-:-:S06]  /*12ef0*/  WARPGROUP.ARRIVE ;  /* 0x00000000000079c5 */ /* 0x000fcc0000000000 */
[----:B------:R-:W-:Y:S01]  /*12f00*/  HGMMA.64x16x16.F32 R24, gdesc[UR4], R24, gsb0 ;  /* 0x00200000041879f0 */ /* 0x000fe20008000818 */
[----:B------:R-:W-:Y:S01]  /*12f10*/  R2UR UR6, R6 ;  /* 0x00000000060672ca */ /* 0x000fe200000e0000 */
[----:B------:R-:W-:Y:S01]  /*12f20*/  UMOV UR4, UR8 ;  /* 0x0000000800047c82 */ /* 0x000fe20008000000 */
[----:B------:R-:W-:Y:S01]  /*12f30*/  R2UR UR7, R7 ;  /* 0x00000000070772ca */ /* 0x000fe200000e0000 */
[----:B------:R-:W-:Y:S01]  /*12f40*/  UMOV UR5, UR9 ;  /* 0x0000000900057c82 */ /* 0x000fe20008000000 */
[----:B------:R-:W-:Y:S01]  /*12f50*/  IMAD.MOV.U32 R7, RZ, RZ, 0x40000040 ;  /* 0x40000040ff077424 */ /* 0x000fe200078e00ff */
[----:B------:R-:W-:Y:S01]  /*12f60*/  IADD3 R6, R2, 0x380, RZ ;  /* 0x0000038002067810 */ /* 0x000fe20007ffe0ff */
        /* <DEDUP_REMOVED lines=95> */
[----:B------:R-:W-:Y:S01]  /*13560*/  R2UR UR11, R9 ;  /* 0x00000000090b72ca */ /* 0x000fe200000e0000 */
[----:B------:R-:W-:Y:S01]  /*13570*/  IMAD.MOV.U32 R9, RZ, RZ, 0x40000040 ;  /* 0x40000040ff097424 */ /* 0x000fe200078e00ff */
[----:B------:R-:W-:Y:S01]  /*13580*/  IADD3 R8, R2, 0x486, RZ ;  /* 0x0000048602087810 */ /* 0x000fe20007ffe0ff */
[----:B------:R-:W-:-:S02]  /*13590*/  WARPGROUP.DEPBAR.LE gsb0, 0x0 ;  /* 0x00008000000079c5 */ /* 0x000fc40000010000 */
[----:B------:R-:W-:-:S06]  /*135a0*/  WARPGROUP.ARRIVE ;  /* 0x00000000000079c5 */ /* 0x000fcc0000000000 */
[----:B------:R-:W-:Y:S01]  /*135b0*/  HGMMA.64x16x16.F32 R56, gdesc[UR16], R56, gsb0 ;  /* 0x00200000103879f0 */ /* 0x000fe20008000838 */
[----:B------:R-:W-:Y:S02]  /*135c0*/  UMOV UR17, 0x40000040 ;  /* 0x4000004000117882 */ /* 0x000fe40000000000 */
[----:B0-----:R-:W-:Y:S01]  /*135d0*/  MOV R11, UR17 ;  /* 0x00000011000b7c02 */ /* 0x001fe20008000f00 */
        /* <DEDUP_REMOVED lines=27> */
[----:B------:R-:W-:Y:S01]  /*13790*/  VIADD R6, R2, 0x386 ;  /* 0x0000038602067836 */ /* 0x000fe20000000000 */
[----:B------:R-:W-:Y:S02]  /*137a0*/  R2UR UR7, R7 ;  /* 0x00000000070772ca */ /* 0x000fe400000e0000 */
[----:B------:R-:W-:Y:S02]  /*137b0*/  MOV R7, 0x40000040 ;  /* 0x4000004000077802 */ /* 0x000fe40000000f00 */
        /* <DEDUP_REMOVED lines=36> */
[----:B------:R-:W-:Y:S02]  /*13a00*/  MOV R7, 0x40000040 ;  /* 0x4000004000077802 */ /* 0x000fe40000000f00 */
[----:B------:R-:W-:Y:S01]  /*13a10*/  R2UR UR18, R6 ;  /* 0x00000000061272ca */ /* 0x000fe200000e0000 */
[----:B------:R-:W-:Y:S01]  /*13a20*/  VIADD R6, R2, 0x580 ;  /* 0x0000058002067836 */ /* 0x000fe20000000000 */
[----:B------:R-:W-:-:S02]  /*13a30*/  R2UR UR19, R7 ;  /* 0x00000000071372ca */ /* 0x000fc400000e0000 */
        /* <DEDUP_REMOVED lines=76> */
[----:B------:R-:W-:Y:S01]  /*13f00*/  UMOV UR15, UR17 ;  /* 0x00000011000f7c82 */ /* 0x000fe20008000000 */
        /* <DEDUP_REMOVED lines=30> */
[----:B------:R-:W-:Y:S01]  /*140f0*/  VIADD R6, R2, 0x604 ;  /* 0x0000060402067836 */ /* 0x000fe20000000000 */
[----:B------:R-:W-:Y:S02]  /*14100*/  MOV R7, 0x40000040 ;  /* 0x4000004000077802 */ /* 0x000fe40000000f00 */
[----:B------:R-:W-:Y:S02]  /*14110*/  UMOV UR16, UR4 ;  /* 0x0000000400107c82 */ /* 0x000fe40008000000 */
[----:B------:R-:W-:Y:S01]  /*14120*/  UMOV UR14, UR16 ;  /* 0x00000010000e7c82 */ /* 0x000fe20008000000 */
[----:B------:R-:W-:Y:S01]  /*14130*/  IMAD.U32 R10, RZ, RZ, UR16 ;  /* 0x00000010ff0a7e24 */ /* 0x000fe2000f8e00ff */
[----:B------:R-:W-:-:S04]  /*14140*/  UMOV UR4, UR14 ;  /* 0x0000000e00047c82 */ /* 0x000fc80008000000 */
[----:B------:R0:W-:Y:S01]  /*14150*/  STL.64 [R1], R10 ;  /* 0x0000000a01007387 */ /* 0x0001e20000100a00 */
[----:B------:R-:W-:Y:S02]  /*14160*/  WARPGROUP.DEPBAR.LE gsb0, 0x0 ;  /* 0x00008000000079c5 */ /* 0x000fe40000010000 */
[----:B------:R-:W-:-:S06]  /*14170*/  WARPGROUP.ARRIVE ;  /* 0x00000000000079c5 */ /* 0x000fcc0000000000 */
[----:B------:R-:W-:Y:S01]  /*14180*/  HGMMA.64x16x16.F32 R24, gdesc[UR8], R24, gsb0 ;  /* 0x00200000081879f0 */ /* 0x000fe20008000818 */
[----:B------:R-:W-:Y:S01]  /*14190*/  UMOV UR8, UR14 ;  /* 0x0000000e00087c82 */ /* 0x000fe20008000000 */
[----:B------:R-:W-:Y:S01]  /*141a0*/  UMOV UR9, UR15 ;  /* 0x0000000f00097c82 */ /* 0x000fe20008000000 */
[----:B------:R-:W-:Y:S02]  /*141b0*/  WARPGROUP.DEPBAR.LE gsb0, 0x0 ;  /* 0x00008000000079c5 */ /* 0x000fe40000010000 */
[----:B------:R-:W-:-:S06]  /*141c0*/  WARPGROUP.ARRIVE ;  /* 0x00000000000079c5 */ /* 0x000fcc0000000000 */
[----:B------:R-:W-:Y:S03]  /*141d0*/  HGMMA.64x16x16.F32 R56, gdesc[UR16], R56, gsb0 ;  /* 0x00200000103879f0 */ /* 0x000fe60008000838 */
        /* <DEDUP_REMOVED lines=9> */
[----:B------:R-:W-:Y:S02]  /*14270*/  R2UR UR10, R6 ;  /* 0x00000000060a72ca */ /* 0x000fe400000e0000 */
[----:B------:R-:W-:Y:S02]  /*14280*/  R2UR UR11, R7 ;  /* 0x00000000070b72ca */ /* 0x000fe400000e0000 */
        /* <DEDUP_REMOVED lines=23> */
[----:B------:R-:W-:Y:S01]  /*14400*/  R2UR UR6, R6 ;  /* 0x00000000060672ca */ /* 0x000fe200000e0000 */
[----:B------:R-:W-:Y:S01]  /*14410*/  UMOV UR4, UR52 ;  /* 0x0000003400047c82 */ /* 0x000fe20008000000 */
[----:B------:R-:W-:Y:S01]  /*14420*/  R2UR UR7, R7 ;  /* 0x00000000070772ca */ /* 0x000fe200000e0000 */
[----:B------:R-:W-:Y:S01]  /*14430*/  UMOV UR5, UR53 ;  /* 0x0000003500057c82 */ /* 0x000fe20008000000 */
[----:B------:R-:W-:Y:S01]  /*14440*/  VIADD R6, R2, 0x606 ;  /* 0x0000060602067836 */ /* 0x000fe20000000000 */
[----:B------:R-:W-:Y:S01]  /*14450*/  MOV R7, 0x40000040 ;  /* 0x4000004000077802 */ /* 0x000fe20000000f00 */
        /* <DEDUP_REMOVED lines=170> */
[----:B------:R-:W-:Y:S01]  /*14f00*/  HGMMA.64x16x16.F32 R56, gdesc[UR36], R56, gsb0 ;  /* 0x00200000243879f0 */ /* 0x000fe20008000838 */
[----:B------:R-:W-:Y:S02]  /*14f10*/  ULDC UR38, c[0x0][0x988] ;  /* 0x0002620000267ab9 */ /* 0x000fe40000000800 */
[----:B------:R-:W-:Y:S02]  /*14f20*/  WARPGROUP.DEPBAR.LE gsb0, 0x0 ;  /* 0x00008000000079c5 */ /* 0x000fe40000010000 */
[----:B------:R-:W-:Y:S01]  /*14f30*/  WARPGROUP.ARRIVE ;  /* 0x00000000000079c5 */ /* 0x000fe20000000000 */
[----:B------:R-:W-:Y:S02]  /*14f40*/  FSEL R13, R56, -INF , P6 ;  /* 0xff800000380d7808 */ /* 0x000fe40003000000 */
[----:B------:R-:W-:Y:S02]  /*14f50*/  FSEL R57, R57, -INF , P5 ;  /* 0xff80000039397808 */ /* 0x000fe40002800000 */
[----:B------:R-:W-:Y:S01]  /*14f60*/  FSEL R21, R60, -INF , P4 ;  /* 0xff8000003c157808 */ /* 0x000fe20002000000 */
[----:B------:R-:W-:Y:S01]  /*14f70*/  HGMMA.64x16x16.F32 R48, gdesc[UR4], R48, gsb0 ;  /* 0x00200000043079f0 */ /* 0x000fe20008000830 */
[----:B------:R-:W-:Y:S01]  /*14f80*/  R2UR UR6, R6 ;  /* 0x00000000060672ca */ /* 0x000fe200000e0000 */
[----:B------:R-:W-:Y:S01]  /*14f90*/  UMOV UR4, UR36 ;  /* 0x0000002400047c82 */ /* 0x000fe20008000000 */
[----:B------:R-:W-:Y:S01]  /*14fa0*/  R2UR UR7, R7 ;  /* 0x00000000070772ca */ /* 0x000fe200000e0000 */
[----:B------:R-:W-:Y:S01]  /*14fb0*/  UMOV UR5, UR37 ;  /* 0x0000002500057c82 */ /* 0x000fe20008000000 */
[----:B------:R-:W-:Y:S01]  /*14fc0*/  VIADD R6, R2, 0x906 ;  /* 0x0000090602067836 */ /* 0x000fe20000000000 */
[----:B------:R-:W-:-:S02]  /*14fd0*/  MOV R7, 0x40000040 ;  /* 0x4000004000077802 */ /* 0x000fc40000000f00 */
[----:B------:R-:W-:Y:S02]  /*14fe0*/  IADD3 R2, R2, 0x986, RZ ;  /* 0x0000098602027810 */ /* 0x000fe40007ffe0ff */
[----:B------:R-:W-:Y:S02]  /*14ff0*/  FSEL R61, R61, -INF , P3 ;  /* 0xff8000003d3d7808 */ /* 0x000fe40001800000 */
[----:B------:R-:W-:Y:S02]  /*15000*/  FSEL R59, R59, -INF , P5 ;  /* 0xff8000003b3b7808 */ /* 0x000fe40002800000 */
[----:B------:R-:W-:Y:S02]  /*15010*/  ISETP.GT.AND P5, PT, R5, 0x18, PT ;  /* 0x000000180500780c */ /* 0x000fe40003fa4270 */
[----:B------:R-:W-:Y:S02]  /*15020*/  FSEL R63, R63, -INF , P3 ;  /* 0xff8000003f3f7808 */ /* 0x000fe40001800000 */
[----:B------:R-:W-:-:S02]  /*15030*/  ISETP.GT.AND P3, PT, R5, 0x20, PT ;  /* 0x000000200500780c */ /* 0x000fc40003f64270 */
[-C--:B------:R-:W-:Y:S02]  /*15040*/  MOV R60, R151.reuse ;  /* 0x00000097003c7202 */ /* 0x080fe40000000f00 */
[----:B------:R-:W-:Y:S01]  /*15050*/  MOV R56, R151 ;  /* 0x0000009700387202 */ /* 0x000fe20000000f00 */
        /* <DEDUP_REMOVED lines=10> */
[----:B------:R-:W-:-:S02]  /*15100*/  FSEL R7, R62, -INF , P4 ;  /* 0xff8000003e077808 */ /* 0x000fc40002000000 */
[C---:B------:R-:W-:Y:S02]  /*15110*/  ISETP.GT.AND P4, PT, R5.reuse, 0x19, PT ;  /* 0x000000190500780c */ /* 0x040fe40003f84270 */
[----:B------:R-:W-:Y:S02]  /*15120*/  ISETP.GT.AND P2, PT, R5, 0x21, PT ;  /* 0x000000210500780c */ /* 0x000fe40003f44270 */
[----:B------:R-:W-:Y:S02]  /*15130*/  FSEL R53, R53, -INF , P4 ;  /* 0xff80000035357808 */ /* 0x000fe40002000000 */
[----:B------:R-:W-:Y:S02]  /*15140*/  FSEL R15, R54, -INF , P5 ;  /* 0xff800000360f7808 */ /* 0x000fe40002800000 */
[----:B------:R-:W-:Y:S02]  /*15150*/  ISETP.GT.AND P5, PT, R5, 0x29, PT ;  /* 0x000000290500780c */ /* 0x000fe40003fa4270 */
[----:B------:R-:W-:-:S02]  /*15160*/  FSEL R55, R55, -INF , P4 ;  /* 0xff80000037377808 */ /* 0x000fc40002000000 */
[----:B------:R-:W-:Y:S02]  /*15170*/  ISETP.GT.AND P4, PT, R5, 0x30, PT ;  /* 0x000000300500780c */ /* 0x000fe40003f84270 */
[-C--:B------:R-:W-:Y:S02]  /*15180*/  MOV R62, R151.reuse ;  /* 0x00000097003e7202 */ /* 0x080fe40000000f00 */
[-C--:B------:R-:W-:Y:S02]  /*15190*/  MOV R54, R151.reuse ;  /* 0x0000009700367202 */ /* 0x080fe40000000f00 */
[-C--:B------:R-:W-:Y:S02]  /*151a0*/  MOV R52, R151.reuse ;  /* 0x0000009700347202 */ /* 0x080fe40000000f00 */
[-C--:B------:R-:W-:Y:S02]  /*151b0*/  MOV R50, R151.reuse ;  /* 0x0000009700327202 */ /* 0x080fe40000000f00 */
[----:B------:R-:W-:Y:S01]  /*151c0*/  MOV R48, R151 ;  /* 0x0000009700307202 */ /* 0x000fe20000000f00 */
[----:B------:R-:W-:-:S02]  /*151d0*/  WARPGROUP.DEPBAR.LE gsb0, 0x0 ;  /* 0x00008000000079c5 */ /* 0x000fc40000010000 */
        /* <DEDUP_REMOVED lines=9> */
[----:B------:R-:W-:-:S02]  /*15270*/  FMNMX.FTZ R2, R13, R57, !PT ;  /* 0x000000390d027209 */ /* 0x000fc40007810000 */
[----:B------:R-:W-:Y:S02]  /*15280*/  FSEL R3, R58, -INF , P6 ;  /* 0xff8000003a037808 */ /* 0x000fe40003000000 */
[----:B------:R-:W-:Y:S02]  /*15290*/  FMNMX.FTZ R2, R21, R2, !PT ;  /* 0x0000000215027209 */ /* 0x000fe40007810000 */
[----:B------:R-:W-:Y:S02]  /*152a0*/  ISETP.GT.AND P6, PT, R5, 0x11, PT ;  /* 0x000000110500780c */ /* 0x000fe40003fc4270 */
[----:B------:R-:W-:Y:S02]  /*152b0*/  FMNMX.FTZ R2, R61, R2, !PT ;  /* 0x000000023d027209 */ /* 0x000fe40007810000 */
[----:B------:R-:W-:Y:S02]  /*152c0*/  FSEL R49, R49, -INF , P6 ;  /* 0xff80000031317808 */ /* 0x000fe40003000000 */
        /* <DEDUP_REMOVED lines=13> */
[----:B------:R-:W-:Y:S02]  /*153a0*/  ISETP.GT.AND P2, PT, R5, 0x38, PT ;  /* 0x000000380500780c */ /* 0x000fe40003f44270 */
[----:B------:R-:W-:Y:S02]  /*153b0*/  FMNMX.FTZ R2, R45, R2, !PT ;  /* 0x000000022d027209 */ /* 0x000fe40007810000 */
[----:B------:R-:W-:Y:S02]  /*153c0*/  FSEL R47, R47, -INF , P5 ;  /* 0xff8000002f2f7808 */ /* 0x000fe40002800000 */
[----:B------:R-:W-:Y:S02]  /*153d0*/  ISETP.GT.AND P5, PT, R5, 0x40, PT ;  /* 0x000000400500780c */ /* 0x000fe40003fa4270 */
[----:B------:R-:W-:Y:S01]  /*153e0*/  MOV R58, R151 ;  /* 0x00000097003a7202 */ /* 0x000fe20000000f00 */
        /* <DEDUP_REMOVED lines=8> */
[----:B------:R-:W-:Y:S02]  /*15470*/  ISETP.GT.AND P6, PT, R5, 0x39, PT ;  /* 0x000000390500780c */ /* 0x000fe40003fc4270 */
        /* <DEDUP_REMOVED lines=8> */
[C---:B------:R-:W-:Y:S02]  /*15500*/  ISETP.GT.AND P3, PT, R5.reuse, 0x48, PT ;  /* 0x000000480500780c */ /* 0x040fe40003f64270 */
[----:B0-----:R-:W-:Y:S02]  /*15510*/  FSEL R11, R38, -INF , P2 ;  /* 0xff800000260b7808 */ /* 0x001fe40001000000 */
[----:B------:R-:W-:Y:S02]  /*15520*/  ISETP.GT.AND P2, PT, R5, 0x49, PT ;  /* 0x000000490500780c */ /* 0x000fe40003f44270 */
[----:B------:R-:W-:Y:S02]  /*15530*/  FSEL R39, R39, -INF , P6 ;  /* 0xff80000027277808 */ /* 0x000fe40003000000 */
[-C--:B------:R-:W-:Y:S02]  /*15540*/  MOV R46, R151.reuse ;  /* 0x00000097002e7202 */ /* 0x080fe40000000f00 */
[----:B------:R-:W-:-:S02]  /*15550*/  MOV R44, R151 ;  /* 0x00000097002c7202 */ /* 0x000fc40000000f00 */
[-C--:B------:R-:W-:Y:S02]  /*15560*/  MOV R42, R151.reuse ;  /* 0x00000097002a7202 */ /* 0x080fe40000000f00 */
[-C--:B------:R-:W-:Y:S02]  /*15570*/  MOV R40, R151.reuse ;  /* 0x0000009700287202 */ /* 0x080fe40000000f00 */
[----:B------:R-:W-:Y:S01]  /*15580*/  MOV R38, R151 ;  /* 0x0000009700267202 */ /* 0x000fe20000000f00 */
[----:B------:R-:W-:Y:S02]  /*15590*/  WARPGROUP.DEPBAR.LE gsb0, 0x0 ;  /* 0x00008000000079c5 */ /* 0x000fe40000010000 */
[----:B------:R-:W-:Y:S01]  /*155a0*/  FSEL R83, R24, -INF , P5 ;  /* 0xff80000018537808 */ /* 0x000fe20002800000 */
[----:B------:R0:W-:Y:S01]  /*155b0*/  @!P1 SYNCS.ARRIVE.TRANS64.RED.A1T0 RZ, [R0+URZ], RZ ;  /* 0x000000ff00ff99a7 */ /* 0x0001e2000810043f */
[----:B------:R-:W-:Y:S02]  /*155c0*/  FSEL R25, R25, -INF , P4 ;  /* 0xff80000019197808 */ /* 0x000fe40002000000 */
[----:B------:R-:W-:-:S02]  /*155d0*/  FMNMX.FTZ R2, R83, R2, !PT ;  /* 0x0000000253027209 */ /* 0x000fc40007810000 */
[----:B------:R-:W-:Y:S02]  /*155e0*/  FSEL R85, R28, -INF , P3 ;  /* 0xff8000001c557808 */ /* 0x000fe40001800000 */
[----:B------:R-:W-:Y:S02]  /*155f0*/  FMNMX.FTZ R2, R25, R2, !PT ;  /* 0x0000000219027209 */ /* 0x000fe40007810000 */
[----:B------:R-:W-:Y:S02]  /*15600*/  FSEL R87, R29, -INF , P2 ;  /* 0xff8000001d577808 */ /* 0x000fe40001000000 */
[----:B------:R-:W-:Y:S02]  /*15610*/  FMNMX.FTZ R2, R85, R2, !PT ;  /* 0x0000000255027209 */ /* 0x000fe40007810000 */
[----:B------:R-:W-:Y:S02]  /*15620*/  FSEL R27, R27, -INF , P4 ;  /* 0xff8000001b1b7808 */ /* 0x000fe40002000000 */
[----:B------:R-:W-:-:S02]  /*15630*/  FMNMX.FTZ R6, R87, R2, !PT ;  /* 0x0000000257067209 */ /* 0x000fc40007810000 */
[----:B------:R-:W-:Y:S02]  /*15640*/  MOV R2, UR4 ;  /* 0x0000000400027c02 */ /* 0x000fe40008000f00 */
[----:B------:R-:W-:Y:S01]  /*15650*/  FSEL R29, R30, -INF , P3 ;  /* 0xff8000001e1d7808 */ /* 0x000fe20001800000 */
[----:B------:R-:W1:Y:S01]  /*15660*/  SHFL.BFLY PT, R5, R6, 0x2, 0x1f ;  /* 0x0c401f0006057f89 */ /* 0x000e6200000e0000 */
[----:B------:R-:W-:Y:S02]  /*15670*/  FSEL R31, R31, -INF , P2 ;  /* 0xff8000001f1f7808 */ /* 0x000fe40001000000 */
[----:B-1----:R-:W-:-:S05]  /*15680*/  FMNMX.FTZ R8, R6, R5, !PT ;  /* 0x0000000506087209 */ /* 0x002fca0007810000 */
[----:B------:R-:W1:Y:S02]  /*15690*/  SHFL.BFLY PT, R5, R8, 0x1, 0x1f ;  /* 0x0c201f0008057f89 */ /* 0x000e6400000e0000 */
[----:B-1----:R-:W-:-:S04]  /*156a0*/  FMNMX.FTZ R5, R8, R5, !PT ;  /* 0x0000000508057209 */ /* 0x002fc80007810000 */
        /* <DEDUP_REMOVED lines=8> */
[----:B------:R-:W-:Y:S01]  /*15730*/  FSEL R21, R26, -INF , P5 ;  /* 0xff8000001a157808 */ /* 0x000fe20002800000 */
        /* <DEDUP_REMOVED lines=28> */
[----:B------:R-:W1:Y:S01]  /*15900*/  MUFU.EX2 R61, R61 ;  /* 0x0000003d003d7308 */ /* 0x000e620000000800 */
[----:B------:R-:W-:Y:S01]  /*15910*/  FMNMX.FTZ R4, R33, R4, !PT ;  /* 0x0000000421047209 */ /* 0x000fe20007810000 */
[----:B------:R-:W-:-:S02]  /*15920*/  IMAD.MOV.U32 R87, RZ, RZ, R151 ;  /* 0x000000ffff577224 */ /* 0x000fc400078e0097 */
[----:B------:R-:W-:Y:S01]  /*15930*/  IMAD.MOV.U32 R57, RZ, RZ, R151 ;  /* 0x000000ffff397224 */ /* 0x000fe200078e0097 */
[----:B------:R-:W-:-:S03]  /*15940*/  FMNMX.FTZ R4, R47, R4, !PT ;  /* 0x000000042f047209 */ /* 0x000fc60007810000 */
[----:B------:R-:W-:Y:S01]  /*15950*/  MUFU.EX2 R65, R65 ;  /* 0x0000004100417308 */ /* 0x000fe20000000800 */
[----:B------:R-:W-:-:S04]  /*15960*/  FMNMX.FTZ R4, R37, R4, !PT ;  /* 0x0000000425047209 */ /* 0x000fc80007810000 */
[----:B------:R-:W-:-:S03]  /*15970*/  FMNMX.FTZ R4, R35, R4, !PT ;  /* 0x0000000423047209 */ /* 0x000fc60007810000 */
[----:B------:R-:W2:Y:S01]  /*15980*/  MUFU.EX2 R8, R8 ;  /* 0x0000000800087308 */ /* 0x000ea20000000800 */
[----:B------:R-:W-:Y:S02]  /*15990*/  FMNMX.FTZ R4, R11, R4, !PT ;  /* 0x000000040b047209 */ /* 0x000fe40007810000 */
[----:B-1----:R-:W-:Y:S02]  /*159a0*/  F2FP.F16.F32.PACK_AB R210, R61, R6 ;  /* 0x000000063dd2723e */ /* 0x002fe400000000ff */
[----:B------:R-:W-:-:S03]  /*159b0*/  FMNMX.FTZ R4, R39, R4, !PT ;  /* 0x0000000427047209 */ /* 0x000fc60007810000 */
[----:B------:R1:W-:Y:S01]  /*159c0*/  MUFU.EX2 R192, R25 ;  /* 0x0000001900c07308 */ /* 0x0003e20000000800 */
[----:B------:R-:W-:-:S04]  /*159d0*/  FMNMX.FTZ R4, R21, R4, !PT ;  /* 0x0000000415047209 */ /* 0x000fc80007810000 */
[----:B------:R-:W-:-:S03]  /*159e0*/  FMNMX.FTZ R4, R27, R4, !PT ;  /* 0x000000041b047209 */ /* 0x000fc60007810000 */
[----:B------:R-:W-:Y:S01]  /*159f0*/  MUFU.EX2 R67, R67 ;  /* 0x0000004300437308 */ /* 0x000fe20000000800 */
[----:B------:R-:W-:Y:S01]  /*15a00*/  FMNMX.FTZ R4, R29, R4, !PT ;  /* 0x000000041d047209 */ /* 0x000fe20007810000 */
[----:B-1----:R-:W-:Y:S01]  /*15a10*/  FADD.FTZ R25, R208, R13 ;  /* 0x0000000dd0197221 */ /* 0x002fe20000010000 */
[----:B------:R-:W-:Y:S02]  /*15a20*/  F2FP.F16.F32.PACK_AB R208, R13, R208 ;  /* 0x000000d00dd0723e */ /* 0x000fe400000000ff */
[----:B------:R-:W-:Y:S01]  /*15a30*/  FMNMX.FTZ R4, R31, R4, !PT ;  /* 0x000000041f047209 */ /* 0x000fe20007810000 */
[----:B------:R-:W-:Y:S01]  /*15a40*/  FADD.FTZ R32, R6, R25 ;  /* 0x0000001906207221 */ /* 0x000fe20000010000 */
[----:B--2---:R-:W-:Y:S01]  /*15a50*/  F2FP.F16.F32.PACK_AB R204, R8, R65 ;  /* 0x0000004108cc723e */ /* 0x004fe200000000ff */
[----:B------:R1:W-:Y:S02]  /*15a60*/  MUFU.EX2 R206, R53 ;  /* 0x0000003500ce7308 */ /* 0x0003e40000000800 */
[----:B------:R-:W2:Y:S01]  /*15a70*/  SHFL.BFLY PT, R49, R4, 0x2, 0x1f ;  /* 0x0c401f0004317f89 */ /* 0x000ea200000e0000 */
[----:B------:R-:W-:Y:S01]  /*15a80*/  FADD.FTZ R32, R61, R32 ;  /* 0x000000203d207221 */ /* 0x000fe20000010000 */
[----:B------:R-:W-:-:S03]  /*15a90*/  IMAD.MOV.U32 R61, RZ, RZ, R151 ;  /* 0x000000ffff3d7224 */ /* 0x000fc600078e0097 */
[----:B------:R-:W-:Y:S01]  /*15aa0*/  FADD.FTZ R25, R65, R32 ;  /* 0x0000002041197221 */ /* 0x000fe20000010000 */
[----:B------:R-:W-:Y:S01]  /*15ab0*/  MUFU.EX2 R69, R69 ;  /* 0x0000004500457308 */ /* 0x000fe20000000800 */
[----:B------:R-:W-:Y:S02]  /*15ac0*/  IMAD.MOV.U32 R65, RZ, RZ, R151 ;  /* 0x000000ffff417224 */ /* 0x000fe400078e0097 */
[----:B------:R-:W-:Y:S01]  /*15ad0*/  FADD.FTZ R34, R8, R25 ;  /* 0x0000001908227221 */ /* 0x000fe20000010000 */
[----:B-1----:R-:W-:-:S04]  /*15ae0*/  IMAD.MOV.U32 R53, RZ, RZ, R151 ;  /* 0x000000ffff357224 */ /* 0x002fc800078e0097 */
[----:B------:R1:W-:Y:S08]  /*15af0*/  MUFU.EX2 R200, R71 ;  /* 0x0000004700c87308 */ /* 0x0003f00000000800 */
[----:B------:R-:W-:Y:S01]  /*15b00*/  MUFU.EX2 R73, R73 ;  /* 0x0000004900497308 */ /* 0x000fe20000000800 */
[----:B-1----:R-:W-:Y:S01]  /*15b10*/  IMAD.MOV.U32 R71, RZ, RZ, R151 ;  /* 0x000000ffff477224 */ /* 0x002fe200078e0097 */
[----:B--2---:R-:W-:-:S05]  /*15b20*/  FMNMX.FTZ R49, R4, R49, !PT ;  /* 0x0000003104317209 */ /* 0x004fca0007810000 */
[----:B------:R-:W1:Y:S01]  /*15b30*/  SHFL.BFLY PT, R4, R49, 0x1, 0x1f ;  /* 0x0c201f0031047f89 */ /* 0x000e6200000e0000 */
[----:B------:R2:W-:Y:S08]  /*15b40*/  MUFU.EX2 R202, R45 ;  /* 0x0000002d00ca7308 */ /* 0x0005f00000000800 */
[----:B------:R-:W-:Y:S01]  /*15b50*/  MUFU.EX2 R75, R75 ;  /* 0x0000004b004b7308 */ /* 0x000fe20000000800 */
[----:B--2---:R-:W-:-:S07]  /*15b60*/  IMAD.MOV.U32 R45, RZ, RZ, R151 ;  /* 0x000000ffff2d7224 */ /* 0x004fce00078e0097 */
[----:B------:R2:W-:Y:S01]  /*15b70*/  MUFU.EX2 R196, R77 ;  /* 0x0000004d00c47308 */ /* 0x0005e20000000800 */
[----:B-1----:R-:W-:-:S07]  /*15b80*/  FMNMX.FTZ R4, R49, R4, !PT ;  /* 0x0000000431047209 */ /* 0x002fce0007810000 */
[----:B------:R-:W-:Y:S01]  /*15b90*/  MUFU.EX2 R79, R79 ;  /* 0x0000004f004f7308 */ /* 0x000fe20000000800 */
[--C-:B--2---:R-:W-:Y:S01]  /*15ba0*/  IMAD.MOV.U32 R77, RZ, RZ, R151.reuse ;  /* 0x000000ffff4d7224 */ /* 0x104fe200078e0097 */
[C---:B------:R-:W-:Y:S01]  /*15bb0*/  FSETP.NEU.FTZ.AND P2, PT, R4.reuse, -INF , PT ;  /* 0xff8000000400780b */ /* 0x040fe20003f5d000 */
[----:B------:R-:W-:Y:S01]  /*15bc0*/  FMUL.FTZ R12, R4, R2 ;  /* 0x00000002040c7220 */ /* 0x000fe20000410000 */
[----:B------:R-:W-:-:S04]  /*15bd0*/  IMAD.MOV.U32 R49, RZ, RZ, R151 ;  /* 0x000000ffff317224 */ /* 0x000fc800078e0097 */
[----:B------:R1:W-:Y:S01]  /*15be0*/  MUFU.EX2 R198, R81 ;  /* 0x0000005100c67308 */ /* 0x0003e20000000800 */
[----:B------:R-:W-:Y:S02]  /*15bf0*/  FSEL R12, R12, RZ, P2 ;  /* 0x000000ff0c0c7208 */ /* 0x000fe40001000000 */
[----:B------:R-:W-:Y:S02]  /*15c00*/  ISETP.GE.AND P2, PT, R148, 0x51, PT ;  /* 0x000000519400780c */ /* 0x000fe40003f46270 */
[----:B------:R-:W-:Y:S01]  /*15c10*/  MOV R148, R151 ;  /* 0x0000009700947202 */ /* 0x000fe20000000f00 */
[-CC-:B------:R-:W-:Y:S01]  /*15c20*/  FFMA.FTZ R3, R3, R2.reuse, -R12.reuse ;  /* 0x0000000203037223 */ /* 0x180fe2000001080c */
[-CC-:B------:R-:W-:Y:S01]  /*15c30*/  FFMA.FTZ R59, R59, R2.reuse, -R12.reuse ;  /* 0x000000023b3b7223 */ /* 0x180fe2000001080c */
[-CC-:B------:R-:W-:Y:S01]  /*15c40*/  FFMA.FTZ R7, R7, R2.reuse, -R12.reuse ;  /* 0x0000000207077223 */ /* 0x180fe2000001080c */
[-CC-:B------:R-:W-:Y:S01]  /*15c50*/  FFMA.FTZ R63, R63, R2.reuse, -R12.reuse ;  /* 0x000000023f3f7223 */ /* 0x180fe2000001080c */
[-CC-:B------:R-:W-:Y:S01]  /*15c60*/  FFMA.FTZ R9, R9, R2.reuse, -R12.reuse ;  /* 0x0000000209097223 */ /* 0x180fe2000001080c */
        /* <DEDUP_REMOVED lines=8> */
[----:B------:R-:W3:Y:S01]  /*15cf0*/  MUFU.EX2 R3, R3 ;  /* 0x0000000300037308 */ /* 0x000ee20000000800 */
[-CC-:B------:R-:W-:Y:S01]  /*15d00*/  FFMA.FTZ R47, R47, R2.reuse, -R12.reuse ;  /* 0x000000022f2f7223 */ /* 0x180fe2000001080c */
[-CC-:B------:R-:W-:Y:S01]  /*15d10*/  FFMA.FTZ R37, R37, R2.reuse, -R12.reuse ;  /* 0x0000000225257223 */ /* 0x180fe2000001080c */
[-CC-:B------:R-:W-:Y:S01]  /*15d20*/  FFMA.FTZ R11, R11, R2.reuse, -R12.reuse ;  /* 0x000000020b0b7223 */ /* 0x180fe2000001080c */
[-CC-:B------:R-:W-:Y:S01]  /*15d30*/  FFMA.FTZ R39, R39, R2.reuse, -R12.reuse ;  /* 0x0000000227277223 */ /* 0x180fe2000001080c */
[-CC-:B------:R-:W-:Y:S01]  /*15d40*/  FFMA.FTZ R21, R21, R2.reuse, -R12.reuse ;  /* 0x0000000215157223 */ /* 0x180fe2000001080c */
[-CC-:B------:R-:W-:Y:S01]  /*15d50*/  FFMA.FTZ R27, R27, R2.reuse, -R12.reuse ;  /* 0x000000021b1b7223 */ /* 0x180fe2000001080c */
[-CC-:B------:R-:W-:Y:S01]  /*15d60*/  FFMA.FTZ R29, R29, R2.reuse, -R12.reuse ;  /* 0x000000021d1d7223 */ /* 0x180fe2000001080c */
[----:B------:R-:W4:Y:S01]  /*15d70*/  MUFU.EX2 R7, R7 ;  /* 0x0000000700077308 */ /* 0x000f220000000800 */
[----:B------:R-:W-:Y:S01]  /*15d80*/  FFMA.FTZ R12, R31, R2, -R12 ;  /* 0x000000021f0c7223 */ /* 0x000fe2000001080c */
[----:B-1----:R-:W-:-:S02]  /*15d90*/  IMAD.MOV.U32 R81, RZ, RZ, R151 ;  /* 0x000000ffff517224 */ /* 0x002fc400078e0097 */
[--C-:B--2---:R-:W-:Y:S02]  /*15da0*/  IMAD.MOV.U32 R59, RZ, RZ, R151.reuse ;  /* 0x000000ffff3b7224 */ /* 0x104fe400078e0097 */
[----:B------:R-:W-:Y:S02]  /*15db0*/  IMAD.MOV.U32 R31, RZ, RZ, R151 ;  /* 0x000000ffff1f7224 */ /* 0x000fe400078e0097 */
[----:B------:R1:W2:Y:S01]  /*15dc0*/  MUFU.EX2 R20, R63 ;  /* 0x0000003f00147308 */ /* 0x0002a20000000800 */
[----:B---3--:R-:W-:Y:S01]  /*15dd0*/  FADD.FTZ R32, R3, R14 ;  /* 0x0000000e03207221 */ /* 0x008fe20000010000 */
[----:B------:R-:W-:-:S06]  /*15de0*/  F2FP.F16.F32.PACK_AB R209, R14, R3 ;  /* 0x000000030ed1723e */ /* 0x000fcc00000000ff */
[----:B------:R-:W-:Y:S01]  /*15df0*/  MUFU.EX2 R9, R9 ;  /* 0x0000000900097308 */ /* 0x000fe20000000800 */
[----:B----4-:R-:W-:Y:S01]  /*15e00*/  FADD.FTZ R25, R7, R32 ;  /* 0x0000002007197221 */ /* 0x010fe20000010000 */
[----:B-1----:R-:W-:-:S06]  /*15e10*/  IMAD.MOV.U32 R63, RZ, RZ, R151 ;  /* 0x000000ffff3f7224 */ /* 0x002fcc00078e0097 */
[----:B------:R1:W3:Y:S01]  /*15e20*/  MUFU.EX2 R24, R51 ;  /* 0x0000003300187308 */ /* 0x0002e20000000800 */
[----:B--2---:R-:W-:-:S07]  /*15e30*/  F2FP.F16.F32.PACK_AB R211, R20, R7 ;  /* 0x0000000714d3723e */ /* 0x004fce00000000ff */
[----:B------:R-:W2:Y:S01]  /*15e40*/  MUFU.EX2 R15, R15 ;  /* 0x0000000f000f7308 */ /* 0x000ea20000000800 */
[----:B-1----:R-:W-:-:S07]  /*15e50*/  IMAD.MOV.U32 R51, RZ, RZ, R151 ;  /* 0x000000ffff337224 */ /* 0x002fce00078e0097 */
[----:B------:R1:W-:Y:S01]  /*15e60*/  MUFU.EX2 R28, R43 ;  /* 0x0000002b001c7308 */ /* 0x0003e20000000800 */
[----:B---3--:R-:W-:-:S07]  /*15e70*/  F2FP.F16.F32.PACK_AB R205, R24, R9 ;  /* 0x0000000918cd723e */ /* 0x008fce00000000ff */
[----:B------:R-:W3:Y:S01]  /*15e80*/  MUFU.EX2 R26, R55 ;  /* 0x00000037001a7308 */ /* 0x000ee20000000800 */
[----:B-1----:R-:W-:Y:S01]  /*15e90*/  FADD.FTZ R43, R67, R34 ;  /* 0x00000022432b7221 */ /* 0x002fe20000010000 */
[----:B------:R-:W-:-:S03]  /*15ea0*/  FADD.FTZ R34, R20, R25 ;  /* 0x0000001914227221 */ /* 0x000fc60000010000 */
[C---:B------:R-:W-:Y:S01]  /*15eb0*/  FADD.FTZ R36, R206.reuse, R43 ;  /* 0x0000002bce247221 */ /* 0x040fe20000010000 */
[----:B------:R-:W-:Y:S01]  /*15ec0*/  FADD.FTZ R25, R9, R34 ;  /* 0x0000002209197221 */ /* 0x000fe20000010000 */
[----:B------:R-:W-:Y:S01]  /*15ed0*/  F2FP.F16.F32.PACK_AB R206, R206, R67 ;  /* 0x00000043cece723e */ /* 0x000fe200000000ff */
[----:B------:R-:W1:Y:S01]  /*15ee0*/  MUFU.EX2 R41, R41 ;  /* 0x0000002900297308 */ /* 0x000e620000000800 */
[----:B------:R-:W-:Y:S01]  /*15ef0*/  FADD.FTZ R43, R69, R36 ;  /* 0x00000024452b7221 */ /* 0x000fe20000010000 */
[----:B------:R-:W-:Y:S01]  /*15f00*/  FADD.FTZ R34, R24, R25 ;  /* 0x0000001918227221 */ /* 0x000fe20000010000 */
[----:B------:R-:W-:Y:S01]  /*15f10*/  IMAD.MOV.U32 R67, RZ, RZ, R151 ;  /* 0x000000ffff437224 */ /* 0x000fe200078e0097 */
[----:B------:R-:W-:Y:S01]  /*15f20*/  MOV R24, R151 ;  /* 0x0000009700187202 */ /* 0x000fe20000000f00 */
[C---:B------:R-:W-:Y:S01]  /*15f30*/  FADD.FTZ R36, R200.reuse, R43 ;  /* 0x0000002bc8247221 */ /* 0x040fe20000010000 */
[----:B--2---:R-:W-:Y:S01]  /*15f40*/  FADD.FTZ R25, R15, R34 ;  /* 0x000000220f197221 */ /* 0x004fe20000010000 */
[----:B------:R-:W-:Y:S01]  /*15f50*/  F2FP.F16.F32.PACK_AB R200, R200, R69 ;  /* 0x00000045c8c8723e */ /* 0x000fe200000000ff */
[----:B------:R-:W2:Y:S01]  /*15f60*/  MUFU.EX2 R33, R33 ;  /* 0x0000002100217308 */ /* 0x000ea20000000800 */
[C---:B---3--:R-:W-:Y:S01]  /*15f70*/  F2FP.F16.F32.PACK_AB R207, R26.reuse, R15 ;  /* 0x0000000f1acf723e */ /* 0x048fe200000000ff */
[----:B------:R-:W-:Y:S01]  /*15f80*/  FADD.FTZ R34, R26, R25 ;  /* 0x000000191a227221 */ /* 0x000fe20000010000 */
[--C-:B------:R-:W-:Y:S01]  /*15f90*/  IMAD.MOV.U32 R69, RZ, RZ, R151.reuse ;  /* 0x000000ffff457224 */ /* 0x100fe200078e0097 */
[----:B------:R-:W-:Y:S01]  /*15fa0*/  MOV R26, R151 ;  /* 0x00000097001a7202 */ /* 0x000fe20000000f00 */
[----:B------:R-:W-:-:S02]  /*15fb0*/  IMAD.MOV.U32 R55, RZ, RZ, R151 ;  /* 0x000000ffff377224 */ /* 0x000fc400078e0097 */
[--C-:B------:R-:W-:Y:S01]  /*15fc0*/  IMAD.MOV.U32 R43, RZ, RZ, R151.reuse ;  /* 0x000000ffff2b7224 */ /* 0x100fe200078e0097 */
[----:B------:R3:W-:Y:S01]  /*15fd0*/  MUFU.EX2 R32, R35 ;  /* 0x0000002300207308 */ /* 0x0007e20000000800 */
[----:B-1----:R-:W-:Y:S01]  /*15fe0*/  FADD.FTZ R25, R41, R34 ;  /* 0x0000002229197221 */ /* 0x002fe20000010000 */
[C---:B------:R-:W-:Y:S01]  /*15ff0*/  F2FP.F16.F32.PACK_AB R201, R28.reuse, R41 ;  /* 0x000000291cc9723e */ /* 0x040fe200000000ff */
[----:B------:R-:W-:Y:S02]  /*16000*/  IMAD.MOV.U32 R41, RZ, RZ, R151 ;  /* 0x000000ffff297224 */ /* 0x000fe400078e0097 */
[----:B------:R-:W-:Y:S01]  /*16010*/  FADD.FTZ R34, R28, R25 ;  /* 0x000000191c227221 */ /* 0x000fe20000010000 */
[----:B------:R-:W-:Y:S02]  /*16020*/  MOV R28, R151 ;  /* 0x00000097001c7202 */ /* 0x000fe40000000f00 */
[----:B------:R1:W4:Y:S01]  /*16030*/  MUFU.EX2 R30, R47 ;  /* 0x0000002f001e7308 */ /* 0x0003220000000800 */
[----:B---3--:R-:W-:Y:S01]  /*16040*/  FADD.FTZ R35, R73, R36 ;  /* 0x0000002449237221 */ /* 0x008fe20000010000 */
[----:B--2---:R-:W-:-:S03]  /*16050*/  FADD.FTZ R13, R33, R34 ;  /* 0x00000022210d7221 */ /* 0x004fc60000010000 */
[C---:B------:R-:W-:Y:S01]  /*16060*/  FADD.FTZ R36, R202.reuse, R35 ;  /* 0x00000023ca247221 */ /* 0x040fe20000010000 */
[----:B------:R-:W-:Y:S01]  /*16070*/  F2FP.F16.F32.PACK_AB R202, R202, R73 ;  /* 0x00000049caca723e */ /* 0x000fe200000000ff */
[--C-:B------:R-:W-:Y:S01]  /*16080*/  IMAD.MOV.U32 R73, RZ, RZ, R151.reuse ;  /* 0x000000ffff497224 */ /* 0x100fe200078e0097 */
[----:B------:R-:W2:Y:S01]  /*16090*/  MUFU.EX2 R37, R37 ;  /* 0x0000002500257308 */ /* 0x000ea20000000800 */
[----:B------:R-:W-:Y:S01]  /*160a0*/  FADD.FTZ R35, R75, R36 ;  /* 0x000000244b237221 */ /* 0x000fe20000010000 */
[----:B-1----:R-:W-:-:S03]  /*160b0*/  IMAD.MOV.U32 R47, RZ, RZ, R151 ;  /* 0x000000ffff2f7224 */ /* 0x002fc600078e0097 */
[C---:B------:R-:W-:Y:S01]  /*160c0*/  FADD.FTZ R36, R196.reuse, R35 ;  /* 0x00000023c4247221 */ /* 0x040fe20000010000 */
[----:B------:R-:W-:Y:S01]  /*160d0*/  F2FP.F16.F32.PACK_AB R196, R196, R75 ;  /* 0x0000004bc4c4723e */ /* 0x000fe200000000ff */
[----:B------:R-:W-:Y:S01]  /*160e0*/  IMAD.MOV.U32 R75, RZ, RZ, R151 ;  /* 0x000000ffff4b7224 */ /* 0x000fe200078e0097 */
[----:B------:R-:W1:Y:S01]  /*160f0*/  MUFU.EX2 R83, R83 ;  /* 0x0000005300537308 */ /* 0x000e620000000800 */
[----:B------:R-:W-:Y:S01]  /*16100*/  FADD.FTZ R25, R79, R36 ;  /* 0x000000244f197221 */ /* 0x000fe20000010000 */
[C---:B----4-:R-:W-:Y:S01]  /*16110*/  FADD.FTZ R34, R30.reuse, R13 ;  /* 0x0000000d1e227221 */ /* 0x050fe20000010000 */
[----:B------:R-:W-:Y:S01]  /*16120*/  F2FP.F16.F32.PACK_AB R203, R30, R33 ;  /* 0x000000211ecb723e */ /* 0x000fe200000000ff */
[----:B------:R-:W-:Y:S02]  /*16130*/  IMAD.MOV.U32 R35, RZ, RZ, R151 ;  /* 0x000000ffff237224 */ /* 0x000fe400078e0097 */
[C---:B------:R-:W-:Y:S01]  /*16140*/  FADD.FTZ R8, R198.reuse, R25 ;  /* 0x00000019c6087221 */ /* 0x040fe20000010000 */
[----:B------:R-:W-:Y:S01]  /*16150*/  F2FP.F16.F32.PACK_AB R198, R198, R79 ;  /* 0x0000004fc6c6723e */ /* 0x000fe200000000ff */
[--C-:B------:R-:W-:Y:S01]  /*16160*/  IMAD.MOV.U32 R79, RZ, RZ, R151.reuse ;  /* 0x000000ffff4f7224 */ /* 0x100fe200078e0097 */
[----:B------:R-:W-:Y:S01]  /*16170*/  MUFU.EX2 R11, R11 ;  /* 0x0000000b000b7308 */ /* 0x000fe20000000800 */
[----:B--2---:R-:W-:Y:S01]  /*16180*/  FADD.FTZ R13, R37, R34 ;  /* 0x00000022250d7221 */ /* 0x004fe20000010000 */
[----:B------:R-:W-:Y:S01]  /*16190*/  F2FP.F16.F32.PACK_AB R197, R32, R37 ;  /* 0x0000002520c5723e */ /* 0x000fe200000000ff */
[--C-:B------:R-:W-:Y:S01]  /*161a0*/  IMAD.MOV.U32 R37, RZ, RZ, R151.reuse ;  /* 0x000000ffff257224 */ /* 0x100fe200078e0097 */
[-C--:B------:R-:W-:Y:S01]  /*161b0*/  MOV R36, R151.reuse ;  /* 0x0000009700247202 */ /* 0x080fe20000000f00 */
[--C-:B------:R-:W-:Y:S01]  /*161c0*/  IMAD.MOV.U32 R33, RZ, RZ, R151.reuse ;  /* 0x000000ffff217224 */ /* 0x100fe200078e0097 */
[----:B------:R-:W-:Y:S01]  /*161d0*/  MOV R30, R151 ;  /* 0x00000097001e7202 */ /* 0x000fe20000000f00 */
[--C-:B------:R-:W-:Y:S01]  /*161e0*/  IMAD.MOV.U32 R25, RZ, RZ, R151.reuse ;  /* 0x000000ffff197224 */ /* 0x100fe200078e0097 */
[----:B0-----:R0:W2:Y:S08]  /*161f0*/  MUFU.EX2 R0, R39 ;  /* 0x0000002700007308 */ /* 0x0010b00000000800 */
[----:B------:R1:W3:Y:S01]  /*16200*/  MUFU.EX2 R193, R21 ;  /* 0x0000001500c17308 */ /* 0x0002e20000000800 */
[----:B0-----:R-:W-:-:S07]  /*16210*/  IMAD.MOV.U32 R39, RZ, RZ, R151 ;  /* 0x000000ffff277224 */ /* 0x001fce00078e0097 */
[----:B------:R0:W4:Y:S01]  /*16220*/  MUFU.EX2 R6, R27 ;  /* 0x0000001b00067308 */ /* 0x0001220000000800 */
[----:B-1----:R-:W-:Y:S01]  /*16230*/  FADD.FTZ R21, R83, R8 ;  /* 0x0000000853157221 */ /* 0x002fe20000010000 */
[----:B------:R-:W-:Y:S01]  /*16240*/  FADD.FTZ R8, R32, R13 ;  /* 0x0000000d20087221 */ /* 0x000fe20000010000 */
[----:B--2---:R-:W-:Y:S02]  /*16250*/  F2FP.F16.F32.PACK_AB R199, R0, R11 ;  /* 0x0000000b00c7723e */ /* 0x004fe400000000ff */
[C---:B------:R-:W-:Y:S01]  /*16260*/  FADD.FTZ R34, R192.reuse, R21 ;  /* 0x00000015c0227221 */ /* 0x040fe20000010000 */
[----:B------:R-:W-:Y:S01]  /*16270*/  FADD.FTZ R13, R11, R8 ;  /* 0x000000080b0d7221 */ /* 0x000fe20000010000 */
[----:B------:R-:W-:Y:S01]  /*16280*/  F2FP.F16.F32.PACK_AB R192, R192, R83 ;  /* 0x00000053c0c0723e */ /* 0x000fe200000000ff */
[----:B------:R-:W1:Y:S01]  /*16290*/  MUFU.EX2 R29, R29 ;  /* 0x0000001d001d7308 */ /* 0x000e620000000800 */
[----:B------:R-:W-:Y:S02]  /*162a0*/  IMAD.MOV.U32 R83, RZ, RZ, R151 ;  /* 0x000000ffff537224 */ /* 0x000fe400078e0097 */
[----:B------:R-:W-:Y:S01]  /*162b0*/  FADD.FTZ R8, R0, R13 ;  /* 0x0000000d00087221 */ /* 0x000fe20000010000 */
[----:B------:R-:W-:Y:S01]  /*162c0*/  MOV R0, 0x3f800000 ;  /* 0x3f80000000007802 */ /* 0x000fe20000000f00 */
[----:B0-----:R-:W-:Y:S01]  /*162d0*/  IMAD.MOV.U32 R27, RZ, RZ, R151 ;  /* 0x000000ffff1b7224 */ /* 0x001fe200078e0097 */
[----:B------:R-:W-:Y:S01]  /*162e0*/  MOV R32, R151 ;  /* 0x0000009700207202 */ /* 0x000fe20000000f00 */
[----:B---3--:R-:W-:Y:S01]  /*162f0*/  FADD.FTZ R13, R193, R8 ;  /* 0x00000008c10d7221 */ /* 0x008fe20000010000 */
[----:B------:R-:W0:Y:S01]  /*16300*/  MUFU.EX2 R85, R85 ;  /* 0x0000005500557308 */ /* 0x000e220000000800 */
[----:B----4-:R-:W-:-:S02]  /*16310*/  F2FP.F16.F32.PACK_AB R193, R6, R193 ;  /* 0x000000c106c1723e */ /* 0x010fc400000000ff */
[----:B------:R-:W-:-:S05]  /*16320*/  FADD.FTZ R8, R6, R13 ;  /* 0x0000000d06087221 */ /* 0x000fca0000010000 */
[----:B------:R-:W2:Y:S01]  /*16330*/  MUFU.EX2 R10, R10 ;  /* 0x0000000a000a7308 */ /* 0x000ea20000000800 */
[----:B-1----:R-:W-:-:S07]  /*16340*/  FADD.FTZ R3, R29, R8 ;  /* 0x000000081d037221 */ /* 0x002fce0000010000 */
[----:B------:R-:W1:Y:S01]  /*16350*/  MUFU.EX2 R12, R12 ;  /* 0x0000000c000c7308 */ /* 0x000e620000000800 */
[----:B0-----:R-:W-:Y:S01]  /*16360*/  FADD.FTZ R21, R85, R34 ;  /* 0x0000002255157221 */ /* 0x001fe20000010000 */
[----:B------:R-:W-:Y:S02]  /*16370*/  MOV R34, R151 ;  /* 0x0000009700227202 */ /* 0x000fe40000000f00 */
[C---:B--2---:R-:W-:Y:S01]  /*16380*/  F2FP.F16.F32.PACK_AB R194, R10.reuse, R85 ;  /* 0x000000550ac2723e */ /* 0x044fe200000000ff */
[----:B------:R-:W-:Y:S01]  /*16390*/  FADD.FTZ R21, R10, R21 ;  /* 0x000000150a157221 */ /* 0x000fe20000010000 */
[----:B------:R-:W-:Y:S02]  /*163a0*/  IMAD.MOV.U32 R85, RZ, RZ, R151 ;  /* 0x000000ffff557224 */ /* 0x000fe400078e0097 */
[C---:B-1----:R-:W-:Y:S01]  /*163b0*/  FADD.FTZ R20, R12.reuse, R3 ;  /* 0x000000030c147221 */ /* 0x042fe20000010000 */
[----:B------:R-:W-:Y:S01]  /*163c0*/  F2FP.F16.F32.PACK_AB R195, R12, R29 ;  /* 0x0000001d0cc3723e */ /* 0x000fe200000000ff */
[----:B------:R-:W-:-:S02]  /*163d0*/  IMAD.MOV.U32 R3, RZ, RZ, 0x3f800000 ;  /* 0x3f800000ff037424 */ /* 0x000fc400078e00ff */
[----:B------:R-:W-:Y:S01]  /*163e0*/  IMAD.MOV.U32 R29, RZ, RZ, R151 ;  /* 0x000000ffff1d7224 */ /* 0x000fe200078e0097 */
[----:B------:R-:W-:Y:S06]  /*163f0*/  @!P2 BRA `(.L_x_646) ;  /* 0x0000004c002ca947 */ /* 0x000fec0003800000 */
[----:B------:R-:W-:Y:S01]  /*16400*/  VIADD R6, R180, 0xfffffffe ;  /* 0xfffffffeb4067836 */ /* 0x000fe20000000000 */
[----:B------:R-:W-:Y:S01]  /*16410*/  MOV R7, R4 ;  /* 0x0000000400077202 */ /* 0x000fe20000000f00 */
[----:B------:R-:W-:Y:S01]  /*16420*/  IMAD.MOV.U32 R8, RZ, RZ, R5 ;  /* 0x000000ffff087224 */ /* 0x000fe200078e0005 */
[----:B------:R-:W-:Y:S01]  /*16430*/  MOV R9, R222 ;  /* 0x000000de00097202 */ /* 0x000fe20000000f00 */
        /* <DEDUP_REMOVED lines=65> */
[----:B------:R-:W-:-:S07]  /*16850*/  CS2R R24, SRZ ;  /* 0x0000000000187805 */ /* 0x000fce000001ff00 */
.L_x_657:
[----:B------:R-:W-:-:S05]  /*16860*/  VIADD R2, R10, 0x1 ;  /* 0x000000010a027836 */ /* 0x000fca0000000000 */
[----:B------:R-:W-:-:S04]  /*16870*/  ISETP.NE.AND P2, PT, R2, 0x2, PT ;  /* 0x000000020200780c */ /* 0x000fc80003f45270 */
[----:B------:R-:W-:Y:S02]  /*16880*/  SEL R222, RZ, 0x1, P2 ;  /* 0x00000001ffde7807 */ /* 0x000fe40001000000 */
[----:B------:R-:W-:Y:S02]  /*16890*/  SEL R221, R2, RZ, P2 ;  /* 0x000000ff02dd7207 */ /* 0x000fe40001000000 */
[----:B------:R-:W-:Y:S01]  /*168a0*/  LOP3.LUT R222, R9, R222, RZ, 0x3c, !PT ;  /* 0x000000de09de7212 */ /* 0x000fe200078e3cff */
[----:B------:R-:W-:Y:S06]  /*168b0*/  @!P0 BRA `(.L_x_647) ;  /* 0x0000000000048947 */ /* 0x000fec0003800000 */
[----:B------:R-:W-:Y:S01]  /*168c0*/  BPT.TRAP 0x1 ;  /* 0x000000040000795c */ /* 0x000fe20000300000 */
.L_x_647:
[----:B------:R-:W-:Y:S02]  /*168d0*/  LEA R11, R221, R16, 0x3 ;  /* 0x00000010dd0b7211 */ /* 0x000fe400078e18ff */
[----:B------:R-:W-:-:S04]  /*168e0*/  SHF.L.U32 R4, R222, 0x1f, RZ ;  /* 0x0000001fde047819 */ /* 0x000fc800000006ff */
[----:B------:R0:W1:Y:S01]  /*168f0*/  SYNCS.PHASECHK.TRANS64.TRYWAIT P2, [R11+URZ+0x38830], R4 ;  /* 0x038830040b0075a7 */ /* 0x000062000804017f */
[----:B------:R-:W-:Y:S05]  /*16900*/  @!P0 BRA `(.L_x_648) ;  /* 0x0000000000048947 */ /* 0x000fea0003800000 */
[----:B------:R-:W-:Y:S01]  /*16910*/  BPT.TRAP 0x1 ;  /* 0x000000040000795c */ /* 0x000fe20000300000 */
.L_x_648:
[----:B------:R-:W-:Y:S01]  /*16920*/  IMAD R2, R221, 0xa00, R226 ;  /* 0x00000a00dd027824 */ /* 0x000fe200078e02e2 */
[----:B------:R-:W-:Y:S03]  /*16930*/  BSSY B1, `(.L_x_649) ;  /* 0x0000006000017945 */ /* 0x000fe60003800000 */
[C---:B------:R-:W-:Y:S01]  /*16940*/  VIADD R12, R2.reuse, 0x80 ;  /* 0x00000080020c7836 */ /* 0x040fe20000000000 */
[----:B------:R-:W-:Y:S01]  /*16950*/  IADD3 R14, R2, 0x100, RZ ;  /* 0x00000100020e7810 */ /* 0x000fe20007ffe0ff */
[----:B-1----:R-:W-:Y:S06]  /*16960*/  @P2 BRA `(.L_x_650) ;  /* 0x0000000000082947 */ /* 0x002fec0003800000 */
[----:B------:R-:W1:Y:S02]  /*16970*/  SYNCS.PHASECHK.TRANS64.TRYWAIT P2, [R11+URZ+0x38830], R4 ;  /* 0x038830040b0075a7 */ /* 0x000e64000804017f */
[----:B-1----:R-:W-:Y:S05]  /*16980*/  @!P2 BRA `(.L_x_651) ;  /* 0x000000f000b0a947 */ /* 0x002fea0003800000 */
.L_x_650:
[----:B------:R-:W-:Y:S05]  /*16990*/  BSYNC B1 ;  /* 0x0000000000017941 */ /* 0x000fea0003800000 */
.L_x_649:
[----:B------:R-:W2:Y:S04]  /*169a0*/  LDL.64 R152, [R1+0x48] ;  /* 0x0000480001987983 */ /* 0x000ea80000100a00 */
[----:B------:R-:W3:Y:S01]  /*169b0*/  LDL.64 R154, [R1+0x50] ;  /* 0x00005000019a7983 */ /* 0x000ee20000100a00 */
[----:B01----:R-:W-:Y:S01]  /*169c0*/  IMAD.MOV.U32 R4, RZ, RZ, R2 ;  /* 0x000000ffff047224 */ /* 0x003fe200078e0002 */
[----:B------:R-:W-:-:S04]  /*169d0*/  MOV R5, 0x40000040 ;  /* 0x4000004000057802 */ /* 0x000fc80000000f00 */
[----:B------:R-:W-:Y:S02]  /*169e0*/  R2UR UR14, R4 ;  /* 0x00000000040e72ca */ /* 0x000fe400000e0000 */
[----:B------:R-:W-:Y:S01]  /*169f0*/  R2UR UR15, R5 ;  /* 0x00000000050f72ca */ /* 0x000fe200000e0000 */
[----:B------:R-:W-:Y:S01]  /*16a00*/  WARPGROUP.ARRIVE ;  /* 0x00000000000079c5 */ /* 0x000fe20000000000 */
[----:B------:R-:W-:Y:S02]  /*16a10*/  MOV R13, 0x40000040 ;  /* 0x40000040000d7802 */ /* 0x000fe40000000f00 */
[----:B------:R-:W-:Y:S02]  /*16a20*/  R2UR UR10, R12 ;  /* 0x000000000c0a72ca */ /* 0x000fe400000e0000 */
[----:B------:R-:W-:Y:S02]  /*16a30*/  R2UR UR11, R13 ;  /* 0x000000000d0b72ca */ /* 0x000fe400000e0000 */
[----:B------:R-:W-:-:S02]  /*16a40*/  MOV R15, 0x40000040 ;  /* 0x40000040000f7802 */ /* 0x000fc40000000f00 */
[----:B------:R-:W-:Y:S02]  /*16a50*/  R2UR UR6, R14 ;  /* 0x000000000e0672ca */ /* 0x000fe400000e0000 */
[----:B------:R-:W-:Y:S01]  /*16a60*/  R2UR UR7, R15 ;  /* 0x000000000f0772ca */ /* 0x000fe200000e0000 */
[----:B------:R-:W-:Y:S01]  /*16a70*/  VIADD R4, R2, 0x180 ;  /* 0x0000018002047836 */ /* 0x000fe20000000000 */
[----:B------:R-:W-:-:S04]  /*16a80*/  R2UR UR23, R5 ;  /* 0x00000000051772ca */ /* 0x000fc800000e0000 */
[----:B------:R-:W-:Y:S02]  /*16a90*/  R2UR UR22, R4 ;  /* 0x00000000041672ca */ /* 0x000fe400000e0000 */
[----:B--2---:R-:W-:Y:S02]  /*16aa0*/  R2UR UR30, R152 ;  /* 0x00000000981e72ca */ /* 0x004fe400000e0000 */
[----:B------:R-:W-:Y:S02]  /*16ab0*/  R2UR UR31, R153 ;  /* 0x00000000991f72ca */ /* 0x000fe400000e0000 */
[----:B------:R-:W2:Y:S01]  /*16ac0*/  LDL.64 R152, [R1+0x40] ;  /* 0x0000400001987983 */ /* 0x000ea20000100a00 */
[----:B---3--:R-:W-:Y:S02]  /*16ad0*/  R2UR UR16, R154 ;  /* 0x000000009a1072ca */ /* 0x008fe400000e0000 */
[----:B------:R-:W-:-:S11]  /*16ae0*/  R2UR UR17, R155 ;  /* 0x000000009b1172ca */ /* 0x000fd600000e0000 */
[----:B------:R-:W-:Y:S02]  /*16af0*/  UMOV UR12, UR16 ;  /* 0x00000010000c7c82 */ /* 0x000fe40008000000 */
[----:B------:R-:W-:Y:S02]  /*16b00*/  UMOV UR13, UR17 ;  /* 0x00000011000d7c82 */ /* 0x000fe40008000000 */
[----:B------:R-:W-:Y:S01]  /*16b10*/  HGMMA.64x16x16.F32 R184, gdesc[UR12], RZ, !UPT, gsb0 ;  /* 0x002000000cb879f0 */ /* 0x000fe2000c0008ff */
[----:B------:R-:W-:Y:S01]  /*16b20*/  UMOV UR8, UR16 ;  /* 0x0000001000087c82 */ /* 0x000fe20008000000 */
[----:B------:R-:W-:Y:S01]  /*16b30*/  UMOV UR9, UR17 ;  /* 0x0000001100097c82 */ /* 0x000fe20008000000 */
[----:B------:R-:W-:Y:S02]  /*16b40*/  WARPGROUP.DEPBAR.LE gsb0, 0x0 ;  /* 0x00008000000079c5 */ /* 0x000fe40000010000 */
[----:B------:R-:W-:-:S06]  /*16b50*/  WARPGROUP.ARRIVE ;  /* 0x00000000000079c5 */ /* 0x000fcc0000000000 */
        /* <DEDUP_REMOVED lines=8> */
[----:B------:R-:W-:Y:S01]  /*16be0*/  VIADD R12, R2, 0x200 ;  /* 0x00000200020c7836 */ /* 0x000fe20000000000 */
[----:B------:R-:W-:Y:S02]  /*16bf0*/  WARPGROUP.DEPBAR.LE gsb0, 0x0 ;  /* 0x00008000000079c5 */ /* 0x000fe40000010000 */
[----:B------:R-:W-:-:S06]  /*16c00*/  WARPGROUP.ARRIVE ;  /* 0x00000000000079c5 */ /* 0x000fcc0000000000 */
[----:B------:R-:W-:Y:S01]  /*16c10*/  HGMMA.64x16x16.F32 R160, gdesc[UR20], RZ, !UPT, gsb0 ;  /* 0x0020000014a079f0 */ /* 0x000fe2000c0008ff */
[----:B------:R-:W-:Y:S02]  /*16c20*/  R2UR UR18, R12 ;  /* 0x000000000c1272ca */ /* 0x000fe400000e0000 */
[----:B------:R-:W-:Y:S01]  /*16c30*/  R2UR UR19, R13 ;  /* 0x000000000d1372ca */ /* 0x000fe200000e0000 */
[----:B------:R-:W-:Y:S01]  /*16c40*/  VIADD R4, R2, 0x2 ;  /* 0x0000000202047836 */ /* 0x000fe20000000000 */
[----:B------:R-:W-:Y:S02]  /*16c50*/  WARPGROUP.DEPBAR.LE gsb0, 0x0 ;  /* 0x00008000000079c5 */ /* 0x000fe40000010000 */
[----:B--2---:R-:W-:Y:S02]  /*16c60*/  R2UR UR28, R152 ;  /* 0x00000000981c72ca */ /* 0x004fe400000e0000 */
[----:B------:R-:W-:Y:S02]  /*16c70*/  R2UR UR29, R153 ;  /* 0x00000000991d72ca */ /* 0x000fe400000e0000 */
[----:B------:R-:W-:-:S06]  /*16c80*/  WARPGROUP.ARRIVE ;  /* 0x00000000000079c5 */ /* 0x000fcc0000000000 */
[----:B------:R-:W-:Y:S01]  /*16c90*/  HGMMA.64x16x16.F32 R152, gdesc[UR16], RZ, !UPT, gsb0 ;  /* 0x00200000109879f0 */ /* 0x000fe2000c0008ff */
[----:B------:R-:W-:Y:S02]  /*16ca0*/  MOV R5, 0x40000040 ;  /* 0x4000004000057802 */ /* 0x000fe40000000f00 */
[----:B------:R-:W-:Y:S02]  /*16cb0*/  R2UR UR14, R4 ;  /* 0x00000000040e72ca */ /* 0x000fe400000e0000 */
[----:B------:R-:W-:Y:S01]  /*16cc0*/  R2UR UR15, R5 ;  /* 0x00000000050f72ca */ /* 0x000fe200000e0000 */
[----:B------:R-:W-:Y:S01]  /*16cd0*/  UMOV UR12, UR30 ;  /* 0x0000001e000c7c82 */ /* 0x000fe20008000000 */
[----:B------:R-:W-:Y:S01]  /*16ce0*/  UMOV UR13, UR31 ;  /* 0x0000001f000d7c82 */ /* 0x000fe20008000000 */
[----:B------:R-:W-:Y:S02]  /*16cf0*/  WARPGROUP.DEPBAR.LE gsb0, 0x0 ;  /* 0x00008000000079c5 */ /* 0x000fe40000010000 */
[----:B------:R-:W-:-:S08]  /*16d00*/  WARPGROUP.ARRIVE ;  /* 0x00000000000079c5 */ /* 0x000fd00000000000 */
[----:B------:R-:W-:Y:S01]  /*16d10*/  HGMMA.64x16x16.F32 R184, gdesc[UR12], R184, gsb0 ;  /* 0x002000000cb879f0 */ /* 0x000fe200080008b8 */
[----:B------:R-:W-:Y:S01]  /*16d20*/  VIADD R12, R2, 0x82 ;  /* 0x00000082020c7836 */ /* 0x000fe20000000000 */
[----:B------:R-:W-:-:S04]  /*16d30*/  MOV R13, 0x40000040 ;  /* 0x40000040000d7802 */ /* 0x000fc80000000f00 */
[----:B------:R-:W-:Y:S02]  /*16d40*/  R2UR UR26, R12 ;  /* 0x000000000c1a72ca */ /* 0x000fe400000e0000 */
[----:B------:R-:W-:Y:S01]  /*16d50*/  R2UR UR27, R13 ;  /* 0x000000000d1b72ca */ /* 0x000fe200000e0000 */
[----:B------:R-:W-:Y:S01]  /*16d60*/  UMOV UR24, UR30 ;  /* 0x0000001e00187c82 */ /* 0x000fe20008000000 */
[----:B------:R-:W-:Y:S01]  /*16d70*/  UMOV UR25, UR31 ;  /* 0x0000001f00197c82 */ /* 0x000fe20008000000 */
[----:B------:R-:W-:Y:S01]  /*16d80*/  IMAD.MOV.U32 R15, RZ, RZ, 0x40000040 ;  /* 0x40000040ff0f7424 */ /* 0x000fe200078e00ff */
[C---:B------:R-:W-:Y:S01]  /*16d90*/  IADD3 R14, R2.reuse, 0x102, RZ ;  /* 0x00000102020e7810 */ /* 0x040fe20007ffe0ff */
[----:B------:R-:W-:Y:S01]  /*16da0*/  UMOV UR8, UR30 ;  /* 0x0000001e00087c82 */ /* 0x000fe20008000000 */
[----:B------:R-:W-:Y:S01]  /*16db0*/  UMOV UR9, UR31 ;  /* 0x0000001f00097c82 */ /* 0x000fe20008000000 */
[----:B------:R-:W-:Y:S01]  /*16dc0*/  VIADD R4, R2, 0x182 ;  /* 0x0000018202047836 */ /* 0x000fe20000000000 */
[----:B------:R-:W-:-:S02]  /*16dd0*/  WARPGROUP.DEPBAR.LE gsb0, 0x0 ;  /* 0x00008000000079c5 */ /* 0x000fc40000010000 */
[----:B------:R-:W-:Y:S01]  /*16de0*/  WARPGROUP.ARRIVE ;  /* 0x00000000000079c5 */ /* 0x000fe20000000000 */
[----:B------:R-:W-:Y:S01]  /*16df0*/  MOV R5, 0x40000040 ;  /* 0x4000004000057802 */ /* 0x000fe20000000f00 */
[----:B------:R-:W-:Y:S01]  /*16e00*/  UMOV UR4, UR30 ;  /* 0x0000001e00047c82 */ /* 0x000fe20008000000 */
[----:B------:R-:W-:Y:S01]  /*16e10*/  UMOV UR5, UR31 ;  /* 0x0000001f00057c82 */ /* 0x000fe20008000000 */
[----:B------:R-:W-:Y:S01]  /*16e20*/  UMOV UR20, UR30 ;  /* 0x0000001e00147c82 */ /* 0x000fe20008000000 */
[----:B------:R-:W-:Y:S01]  /*16e30*/  UMOV UR21, UR31 ;  /* 0x0000001f00157c82 */ /* 0x000fe20008000000 */
[----:B------:R-:W-:Y:S01]  /*16e40*/  HGMMA.64x16x16.F32 R176, gdesc[UR24], R176, gsb0 ;  /* 0x0020000018b079f0 */ /* 0x000fe200080008b0 */
[----:B------:R-:W-:Y:S01]  /*16e50*/  R2UR UR10, R14 ;  /* 0x000000000e0a72ca */ /* 0x000fe200000e0000 */
[----:B------:R-:W-:Y:S01]  /*16e60*/  UMOV UR16, UR28 ;  /* 0x0000001c00107c82 */ /* 0x000fe20008000000 */
[----:B------:R-:W-:Y:S01]  /*16e70*/  R2UR UR11, R15 ;  /* 0x000000000f0b72ca */ /* 0x000fe200000e0000 */
[----:B------:R-:W-:Y:S01]  /*16e80*/  UMOV UR17, UR29 ;  /* 0x0000001d00117c82 */ /* 0x000fe20008000000 */
[----:B------:R-:W-:Y:S01]  /*16e90*/  R2UR UR6, R4 ;  /* 0x00000000040672ca */ /* 0x000fe200000e0000 */
[----:B------:R-:W-:Y:S01]  /*16ea0*/  UMOV UR12, UR28 ;  /* 0x0000001c000c7c82 */ /* 0x000fe20008000000 */
[----:B------:R-:W-:Y:S01]  /*16eb0*/  UMOV UR13, UR29 ;  /* 0x0000001d000d7c82 */ /* 0x000fe20008000000 */
[----:B------:R-:W2:Y:S01]  /*16ec0*/  LDL.64 R12, [R1+0x30] ;  /* 0x00003000010c7983 */ /* 0x000ea20000100a00 */
[----:B------:R-:W-:-:S02]  /*16ed0*/  WARPGROUP.DEPBAR.LE gsb0, 0x0 ;  /* 0x00008000000079c5 */ /* 0x000fc40000010000 */
[----:B------:R-:W-:Y:S01]  /*16ee0*/  WARPGROUP.ARRIVE ;  /* 0x00000000000079c5 */ /* 0x000fe20000000000 */
[----:B------:R-:W-:Y:S01]  /*16ef0*/  R2UR UR7, R5 ;  /* 0x00000000050772ca */ /* 0x000fe200000e0000 */
[----:B------:R-:W3:Y:S04]  /*16f00*/  LDL.64 R14, [R1+0x38] ;  /* 0x00003800010e7983 */ /* 0x000ee80000100a00 */
[----:B------:R-:W-:Y:S01]  /*16f10*/  HGMMA.64x16x16.F32 R168, gdesc[UR8], R168, gsb0 ;  /* 0x0020000008a879f0 */ /* 0x000fe200080008a8 */
[----:B------:R-:W-:Y:S01]  /*16f20*/  VIADD R4, R2, 0x202 ;  /* 0x0000020202047836 */ /* 0x000fe20000000000 */
[----:B------:R-:W-:Y:S01]  /*16f30*/  MOV R5, 0x40000040 ;  /* 0x4000004000057802 */ /* 0x000fe20000000f00 */
[----:B------:R-:W-:Y:S02]  /*16f40*/  WARPGROUP.DEPBAR.LE gsb0, 0x0 ;  /* 0x00008000000079c5 */ /* 0x000fe40000010000 */
[----:B------:R-:W-:-:S06]  /*16f50*/  WARPGROUP.ARRIVE ;  /* 0x00000000000079c5 */ /* 0x000fcc0000000000 */
[----:B------:R-:W-:Y:S01]  /*16f60*/  HGMMA.64x16x16.F32 R160, gdesc[UR4], R160, gsb0 ;  /* 0x0020000004a079f0 */ /* 0x000fe200080008a0 */
[----:B------:R-:W-:Y:S02]  /*16f70*/  R2UR UR22, R4 ;  /* 0x00000000041672ca */ /* 0x000fe400000e0000 */
[----:B------:R-:W-:Y:S01]  /*16f80*/  R2UR UR23, R5 ;  /* 0x00000000051772ca */ /* 0x000fe200000e0000 */
[----:B------:R-:W-:Y:S01]  /*16f90*/  VIADD R4, R2, 0x4 ;  /* 0x0000000402047836 */ /* 0x000fe20000000000 */
[----:B------:R-:W-:Y:S02]  /*16fa0*/  WARPGROUP.DEPBAR.LE gsb0, 0x0 ;  /* 0x00008000000079c5 */ /* 0x000fe40000010000 */
[----:B------:R-:W-:-:S09]  /*16fb0*/  WARPGROUP.ARRIVE ;  /* 0x00000000000079c5 */ /* 0x000fd20000000000 */
[----:B------:R-:W-:Y:S01]  /*16fc0*/  HGMMA.64x16x16.F32 R152, gdesc[UR20], R152, gsb0 ;  /* 0x00200000149879f0 */ /* 0x000fe20008000898 */
[----:B------:R-:W-:Y:S02]  /*16fd0*/  MOV R5, 0x40000040 ;  /* 0x4000004000057802 */ /* 0x000fe40000000f00 */
[----:B------:R-:W-:Y:S02]  /*16fe0*/  R2UR UR18, R4 ;  /* 0x00000000041272ca */ /* 0x000fe400000e0000 */
[----:B------:R-:W-:Y:S01]  /*16ff0*/  R2UR UR19, R5 ;  /* 0x00000000051372ca */ /* 0x000fe200000e0000 */
[----:B------:R-:W-:Y:S02]  /*17000*/  WARPGROUP.DEPBAR.LE gsb0, 0x0 ;  /* 0x00008000000079c5 */ /* 0x000fe40000010000 */
[----:B------:R-:W-:-:S10]  /*17010*/  WARPGROUP.ARRIVE ;  /* 0x00000000000079c5 */ /* 0x000fd40000000000 */
[----:B------:R-:W-:Y:S01]  /*17020*/  HGMMA.64x16x16.F32 R184, gdesc[UR16], R184, gsb0 ;  /* 0x0020000010b879f0 */ /* 0x000fe200080008b8 */
[----:B------:R-:W-:Y:S01]  /*17030*/  VIADD R4, R2, 0x84 ;  /* 0x0000008402047836 */ /* 0x000fe20000000000 */
[----:B------:R-:W-:-:S04]  /*17040*/  MOV R5, 0x40000040 ;  /* 0x4000004000057802 */ /* 0x000fc80000000f00 */
        /* <DEDUP_REMOVED lines=33> */
[----:B------:R-:W-:Y:S02]  /*17260*/  MOV R5, 0x40000040 ;  /* 0x4000004000057802 */ /* 0x000fe40000000f00 */
[----:B---3--:R-:W-:Y:S02]  /*17270*/  R2UR UR30, R14 ;  /* 0x000000000e1e72ca */ /* 0x008fe400000e0000 */
[----:B------:R-:W-:Y:S02]  /*17280*/  R2UR UR31, R15 ;  /* 0x000000000f1f72ca */ /* 0x000fe400000e0000 */
[----:B------:R-:W-:Y:S01]  /*17290*/  R2UR UR22, R4 ;  /* 0x00000000041672ca */ /* 0x000fe200000e0000 */
[----:B------:R-:W3:Y:S01]  /*172a0*/  LDL.64 R14, [R1+0x28] ;  /* 0x00002800010e7983 */ /* 0x000ee20000100a00 */
[----:B------:R-:W-:-:S07]  /*172b0*/  R2UR UR23, R5 ;  /* 0x00000000051772ca */ /* 0x000fce00000e0000 */
[----:B------:R-:W-:Y:S02]  /*172c0*/  UMOV UR20, UR30 ;  /* 0x0000001e00147c82 */ /* 0x000fe40008000000 */
[----:B------:R-:W-:Y:S01]  /*172d0*/  UMOV UR21, UR31 ;  /* 0x0000001f00157c82 */ /* 0x000fe20008000000 */
[----:B------:R-:W-:Y:S02]  /*172e0*/  WARPGROUP.DEPBAR.LE gsb0, 0x0 ;  /* 0x00008000000079c5 */ /* 0x000fe40000010000 */
[----:B------:R-:W-:-:S06]  /*172f0*/  WARPGROUP.ARRIVE ;  /* 0x00000000000079c5 */ /* 0x000fcc0000000000 */
        /* <DEDUP_REMOVED lines=39> */
[----:B--2---:R-:W-:Y:S02]  /*17570*/  R2UR UR28, R12 ;  /* 0x000000000c1c72ca */ /* 0x004fe400000e0000 */
[----:B------:R-:W-:Y:S02]  /*17580*/  R2UR UR29, R13 ;  /* 0x000000000d1d72ca */ /* 0x000fe400000e0000 */
[----:B------:R-:W-:Y:S01]  /*17590*/  R2UR UR26, R4 ;  /* 0x00000000041a72ca */ /* 0x000fe200000e0000 */
[----:B------:R-:W2:Y:S01]  /*175a0*/  LDL.64 R12, [R1+0x20] ;  /* 0x00002000010c7983 */ /* 0x000ea20000100a00 */
        /* <DEDUP_REMOVED lines=191> */
[----:B------:R-:W2:Y:S01]  /*181a0*/  LDL.64 R12, [R1] ;  /* 0x00000000010c7983 */ /* 0x000ea20000100a00 */
        /* <DEDUP_REMOVED lines=46> */
[----:B------:R-:W-:Y:S02]  /*18490*/  R2UR UR14, R4 ;  /* 0x00000000040e72ca */ /* 0x000fe400000e0000 */
        /* <DEDUP_REMOVED lines=445> */
.L_x_652:
[----:B------:R-:W-:Y:S01]  /*1a070*/  SHF.L.U32 R0, R9, 0x1f, RZ ;  /* 0x0000001f09007819 */ /* 0x000fe200000006ff */
[----:B------:R-:W-:-:S04]  /*1a080*/  IMAD R9, R10, 0x8, R16 ;  /* 0x000000080a097824 */ /* 0x000fc800078e0210 */
[----:B------:R0:W1:Y:S01]  /*1a090*/  SYNCS.PHASECHK.TRANS64.TRYWAIT P2, [R9+URZ+0x38850], R0 ;  /* 0x03885000090075a7 */ /* 0x000062000804017f */
[----:B------:R-:W-:Y:S05]  /*1a0a0*/  @!P0 BRA `(.L_x_653) ;  /* 0x0000000000048947 */ /* 0x000fea0003800000 */
[----:B------:R-:W-:Y:S01]  /*1a0b0*/  BPT.TRAP 0x1 ;  /* 0x000000040000795c */ /* 0x000fe20000300000 */
.L_x_653:
[----:B------:R-:W-:Y:S04]  /*1a0c0*/  BSSY B1, `(.L_x_654) ;  /* 0x0000004000017945 */ /* 0x000fe80003800000 */
[----:B-1----:R-:W-:Y:S05]  /*1a0d0*/  @P2 BRA `(.L_x_655) ;  /* 0x0000000000082947 */ /* 0x002fea0003800000 */
[----:B------:R-:W1:Y:S02]  /*1a0e0*/  SYNCS.PHASECHK.TRANS64.TRYWAIT P2, [R9+URZ+0x38850], R0 ;  /* 0x03885000090075a7 */ /* 0x000e64000804017f */
[----:B-1----:R-:W-:Y:S05]  /*1a0f0*/  @!P2 BRA `(.L_x_656) ;  /* 0x000000b800e8a947 */ /* 0x002fea0003800000 */
.L_x_655:
[----:B------:R-:W-:Y:S05]  /*1a100*/  BSYNC B1 ;  /* 0x0000000000017941 */ /* 0x000fea0003800000 */
.L_x_654:
[----:B01----:R-:W-:Y:S01]  /*1a110*/  IADD3 R0, R16, 0x400, RZ ;  /* 0x0000040010007810 */ /* 0x003fe20007ffe0ff */
[----:B------:R-:W-:Y:S01]  /*1a120*/  IMAD.MOV.U32 R3, RZ, RZ, 0x40000040 ;  /* 0x40000040ff037424 */ /* 0x000fe200078e00ff */
[----:B------:R-:W-:Y:S01]  /*1a130*/  WARPGROUP.ARRIVE ;  /* 0x00000000000079c5 */ /* 0x000fe20000000000 */
[----:B------:R-:W-:Y:S01]  /*1a140*/  IMAD.MOV.U32 R5, RZ, RZ, 0x40000040 ;  /* 0x40000040ff057424 */ /* 0x000fe200078e00ff */
[----:B------:R-:W-:Y:S01]  /*1a150*/  SHF.R.U32.HI R0, RZ, 0x4, R0 ;  /* 0x00000004ff007819 */ /* 0x000fe20000011600 */
[----:B------:R-:W-:Y:S01]  /*1a160*/  @!P1 VIADD R11, R11, 0x38840 ;  /* 0x000388400b0b9836 */ /* 0x000fe20000000000 */
[----:B------:R-:W-:Y:S01]  /*1a170*/  R2UR UR7, R3 ;  /* 0x00000000030772ca */ /* 0x000fe200000e0000 */
[----:B------:R-:W-:Y:S01]  /*1a180*/  IMAD.MOV.U32 R3, RZ, RZ, 0x40000040 ;  /* 0x40000040ff037424 */ /* 0x000fe200078e00ff */
[----:B------:R-:W-:Y:S02]  /*1a190*/  LOP3.LUT R0, R0, 0x3fff, RZ, 0xc0, !PT ;  /* 0x00003fff00007812 */ /* 0x000fe400078ec0ff */
[----:B------:R-:W-:-:S02]  /*1a1a0*/  @!P1 IADD3 R9, R9, 0x38860, RZ ;  /* 0x0003886009099810 */ /* 0x000fc40007ffe0ff */
[----:B------:R-:W-:Y:S02]  /*1a1b0*/  LOP3.LUT R0, R0, 0x2800000, RZ, 0xfc, !PT ;  /* 0x0280000000007812 */ /* 0x000fe400078efcff */
[----:B------:R-:W-:Y:S02]  /*1a1c0*/  @!P1 PRMT R9, RZ, 0x654, R9 ;  /* 0x00000654ff099816 */ /* 0x000fe40000000009 */
[----:B------:R-:W-:Y:S01]  /*1a1d0*/  ISETP.GT.AND P2, PT, R6, RZ, PT ;  /* 0x000000ff0600720c */ /* 0x000fe20003f44270 */
[----:B------:R-:W-:Y:S01]  /*1a1e0*/  IMAD R2, R10, 0xa00, R0 ;  /* 0x00000a000a027824 */ /* 0x000fe200078e0200 */
[----:B------:R-:W-:Y:S01]  /*1a1f0*/  FMNMX.FTZ R0, R184, R8, !PT ;  /* 0x00000008b8007209 */ /* 0x000fe20007810000 */
[----:B------:R-:W-:-:S03]  /*1a200*/  VIADD R6, R6, 0xffffffff ;  /* 0xffffffff06067836 */ /* 0x000fc60000000000 */
[C---:B------:R-:W-:Y:S02]  /*1a210*/  R2UR UR6, R2.reuse ;  /* 0x00000000020672ca */ /* 0x040fe400000e0000 */
[----:B------:R-:W-:Y:S02]  /*1a220*/  IADD3 R4, R2, 0x80, RZ ;  /* 0x0000008002047810 */ /* 0x000fe40007ffe0ff */
[----:B------:R-:W-:-:S04]  /*1a230*/  FMNMX.FTZ R0, R185, R0, !PT ;  /* 0x00000000b9007209 */ /* 0x000fc80007810000 */
[----:B------:R-:W-:-:S04]  /*1a240*/  FMNMX.FTZ R0, R188, R0, !PT ;  /* 0x00000000bc007209 */ /* 0x000fc80007810000 */
[----:B------:R-:W-:Y:S01]  /*1a250*/  FMNMX.FTZ R0, R189, R0, !PT ;  /* 0x00000000bd007209 */ /* 0x000fe20007810000 */
[----:B------:R-:W-:Y:S01]  /*1a260*/  HGMMA.64x256x16.F32 R24, R208, gdesc[UR4].tnspB, R24, gsb0 ;  /* 0x43e00004d0187df0 */ /* 0x000fe20008000818 */
[----:B------:R-:W-:Y:S02]  /*1a270*/  R2UR UR6, R4 ;  /* 0x00000000040672ca */ /* 0x000fe400000e0000 */
[----:B------:R-:W-:Y:S01]  /*1a280*/  R2UR UR7, R5 ;  /* 0x00000000050772ca */ /* 0x000fe200000e0000 */
[----:B------:R-:W-:Y:S01]  /*1a290*/  IMAD.MOV.U32 R5, RZ, RZ, 0x40000040 ;  /* 0x40000040ff057424 */ /* 0x000fe200078e00ff */
[----:B------:R-:W-:Y:S02]  /*1a2a0*/  IADD3 R4, R2, 0x100, RZ ;  /* 0x0000010002047810 */ /* 0x000fe40007ffe0ff */
        /* <DEDUP_REMOVED lines=14> */
[----:B------:R-:W-:Y:S01]  /*1a390*/  FMNMX.FTZ R0, R156, R0, !PT ;  /* 0x000000009c007209 */ /* 0x000fe20007810000 */
[----:B------:R-:W-:Y:S02]  /*1a3a0*/  WARPGROUP.DEPBAR.LE gsb0, 0x0 ;  /* 0x00008000000079c5 */ /* 0x000fe40000010000 */
[----:B------:R-:W-:-:S06]  /*1a3b0*/  WARPGROUP.ARRIVE ;  /* 0x00000000000079c5 */ /* 0x000fcc0000000000 */
[----:B------:R-:W-:Y:S01]  /*1a3c0*/  HGMMA.64x256x16.F32 R24, R204, gdesc[UR4].tnspB, R24, gsb0 ;  /* 0x43e00004cc187df0 */ /* 0x000fe20008000818 */
[----:B------:R-:W-:Y:S02]  /*1a3d0*/  R2UR UR6, R4 ;  /* 0x00000000040672ca */ /* 0x000fe400000e0000 */
[----:B------:R-:W-:Y:S01]  /*1a3e0*/  R2UR UR7, R5 ;  /* 0x00000000050772ca */ /* 0x000fe200000e0000 */
[----:B------:R-:W-:Y:S01]  /*1a3f0*/  IMAD.MOV.U32 R5, RZ, RZ, 0x40000040 ;  /* 0x40000040ff057424 */ /* 0x000fe200078e00ff */
[C---:B------:R-:W-:Y:S02]  /*1a400*/  IADD3 R4, R2.reuse, 0x180, RZ ;  /* 0x0000018002047810 */ /* 0x040fe40007ffe0ff */
[----:B------:R-:W-:Y:S01]  /*1a410*/  IADD3 R2, R2, 0x200, RZ ;  /* 0x0000020002027810 */ /* 0x000fe20007ffe0ff */
[----:B------:R-:W-:Y:S02]  /*1a420*/  WARPGROUP.DEPBAR.LE gsb0, 0x0 ;  /* 0x00008000000079c5 */ /* 0x000fe40000010000 */
[----:B------:R-:W-:-:S15]  /*1a430*/  WARPGROUP.ARRIVE ;  /* 0x00000000000079c5 */ /* 0x000fde0000000000 */
[----:B------:R-:W-:-:S03]  /*1a440*/  NOP ;  /* 0x0000000000007918 */ /* 0x000fc60000000000 */
[----:B------:R-:W-:Y:S01]  /*1a450*/  HGMMA.64x256x16.F32 R24, R200, gdesc[UR4].tnspB, R24, gsb0 ;  /* 0x43e00004c8187df0 */ /* 0x000fe20008000818 */
[----:B------:R-:W-:Y:S02]  /*1a460*/  R2UR UR6, R4 ;  /* 0x00000000040672ca */ /* 0x000fe400000e0000 */
[----:B------:R-:W-:Y:S02]  /*1a470*/  R2UR UR7, R5 ;  /* 0x00000000050772ca */ /* 0x000fe400000e0000 */
[----:B------:R-:W-:-:S05]  /*1a480*/  FMNMX.FTZ R5, R157, R0, !PT ;  /* 0x000000009d057209 */ /* 0x000fca0007810000 */
[----:B------:R-:W0:Y:S02]  /*1a490*/  SHFL.BFLY PT, R0, R5, 0x2, 0x1f ;  /* 0x0c401f0005007f89 */ /* 0x000e2400000e0000 */
[----:B0-----:R-:W-:-:S05]  /*1a4a0*/  FMNMX.FTZ R5, R5, R0, !PT ;  /* 0x0000000005057209 */ /* 0x001fca0007810000 */
[----:B------:R-:W0:Y:S02]  /*1a4b0*/  SHFL.BFLY PT, R0, R5, 0x1, 0x1f ;  /* 0x0c201f0005007f89 */ /* 0x000e2400000e0000 */
[----:B0-----:R-:W-:Y:S02]  /*1a4c0*/  FMNMX.FTZ R5, R5, R0, !PT ;  /* 0x0000000005057209 */ /* 0x001fe40007810000 */
        /* <DEDUP_REMOVED lines=24> */
[----:B------:R-:W-:Y:S01]  /*1a650*/  FADD.FTZ R0, -R4, R7 ;  /* 0x0000000704007221 */ /* 0x000fe20000010100 */
[----:B------:R-:W-:Y:S02]  /*1a660*/  WARPGROUP.DEPBAR.LE gsb0, 0x0 ;  /* 0x00008000000079c5 */ /* 0x000fe40000010000 */
[----:B------:R-:W-:-:S06]  /*1a670*/  WARPGROUP.ARRIVE ;  /* 0x00000000000079c5 */ /* 0x000fcc0000000000 */
[----:B------:R-:W-:Y:S01]  /*1a680*/  HGMMA.64x256x16.F32 R24, R196, gdesc[UR4].tnspB, R24, gsb0 ;  /* 0x43e00004c4187df0 */ /* 0x000fe20008000818 */
[----:B------:R-:W-:Y:S02]  /*1a690*/  R2UR UR6, R2 ;  /* 0x00000000020672ca */ /* 0x000fe400000e0000 */
[----:B------:R-:W-:Y:S01]  /*1a6a0*/  R2UR UR7, R3 ;  /* 0x00000000030772ca */ /* 0x000fe200000e0000 */
[----:B------:R-:W-:Y:S01]  /*1a6b0*/  FADD.FTZ R3, -R5, R8 ;  /* 0x0000000805037221 */ /* 0x000fe20000010100 */
[----:B------:R-:W-:-:S05]  /*1a6c0*/  MOV R2, UR38 ;  /* 0x0000002600027c02 */ /* 0x000fca0008000f00 */
[-C--:B------:R-:W-:Y:S01]  /*1a6d0*/  FMUL.FTZ R13, R5, R2.reuse ;  /* 0x00000002050d7220 */ /* 0x080fe20000410000 */
[-C--:B------:R-:W-:Y:S01]  /*1a6e0*/  FMUL.FTZ R3, R3, R2.reuse ;  /* 0x0000000203037220 */ /* 0x080fe20000410000 */
[-C--:B------:R-:W-:Y:S02]  /*1a6f0*/  FMUL.FTZ R0, R0, R2.reuse ;  /* 0x0000000200007220 */ /* 0x080fe40000410000 */
[-CC-:B------:R-:W-:Y:S01]  /*1a700*/  FFMA.FTZ R208, R184, R2.reuse, -R13.reuse ;  /* 0x00000002b8d07223 */ /* 0x180fe2000001080d */
        /* <DEDUP_REMOVED lines=10> */
[----:B------:R-:W-:Y:S01]  /*1a7b0*/  FFMA.FTZ R15, R173, R2, -R13 ;  /* 0x00000002ad0f7223 */ /* 0x000fe2000001080d */
[----:B------:R-:W-:Y:S01]  /*1a7c0*/  MUFU.EX2 R3, R3 ;  /* 0x0000000300037308 */ /* 0x000fe20000000800 */
[----:B------:R-:W-:-:S07]  /*1a7d0*/  @!P1 PRMT R168, RZ, 0x654, R11 ;  /* 0x00000654ffa89816 */ /* 0x000fce000000000b */
[----:B------:R-:W0:Y:S08]  /*1a7e0*/  MUFU.EX2 R208, R208 ;  /* 0x000000d000d07308 */ /* 0x000e300000000800 */
[----:B------:R-:W-:Y:S08]  /*1a7f0*/  MUFU.EX2 R0, R0 ;  /* 0x0000000000007308 */ /* 0x000ff00000000800 */
[----:B------:R-:W1:Y:S01]  /*1a800*/  MUFU.EX2 R8, R8 ;  /* 0x0000000800087308 */ /* 0x000e620000000800 */
[----:B0-----:R-:W-:-:S07]  /*1a810*/  FFMA.FTZ R21, R3, R21, R208 ;  /* 0x0000001503157223 */ /* 0x001fce00000100d0 */
[----:B------:R-:W0:Y:S08]  /*1a820*/  MUFU.EX2 R210, R210 ;  /* 0x000000d200d27308 */ /* 0x000e300000000800 */
[----:B------:R-:W2:Y:S01]  /*1a830*/  MUFU.EX2 R184, R184 ;  /* 0x000000b800b87308 */ /* 0x000ea20000000800 */
[C---:B-1----:R-:W-:Y:S01]  /*1a840*/  FADD.FTZ R21, R8.reuse, R21 ;  /* 0x0000001508157221 */ /* 0x042fe20000010000 */
[----:B------:R-:W-:-:S06]  /*1a850*/  F2FP.F16.F32.PACK_AB R208, R8, R208 ;  /* 0x000000d008d0723e */ /* 0x000fcc00000000ff */
[----:B------:R-:W1:Y:S01]  /*1a860*/  MUFU.EX2 R204, R204 ;  /* 0x000000cc00cc7308 */ /* 0x000e620000000800 */
[----:B0-----:R-:W-:-:S07]  /*1a870*/  FADD.FTZ R21, R210, R21 ;  /* 0x00000015d2157221 */ /* 0x001fce0000010000 */
[----:B------:R-:W0:Y:S01]  /*1a880*/  MUFU.EX2 R10, R10 ;  /* 0x0000000a000a7308 */ /* 0x000e220000000800 */
[C---:B--2---:R-:W-:Y:S01]  /*1a890*/  FADD.FTZ R21, R184.reuse, R21 ;  /* 0x00000015b8157221 */ /* 0x044fe20000010000 */
[----:B------:R-:W-:-:S06]  /*1a8a0*/  F2FP.F16.F32.PACK_AB R210, R184, R210 ;  /* 0x000000d2b8d2723e */ /* 0x000fcc00000000ff */
[----:B------:R-:W2:Y:S01]  /*1a8b0*/  MUFU.EX2 R206, R206 ;  /* 0x000000ce00ce7308 */ /* 0x000ea20000000800 */
[----:B-1----:R-:W-:-:S07]  /*1a8c0*/  FADD.FTZ R21, R204, R21 ;  /* 0x00000015cc157221 */ /* 0x002fce0000010000 */
[----:B------:R-:W1:Y:S01]  /*1a8d0*/  MUFU.EX2 R12, R12 ;  /* 0x0000000c000c7308 */ /* 0x000e620000000800 */
[C---:B0-----:R-:W-:Y:S01]  /*1a8e0*/  FADD.FTZ R21, R10.reuse, R21 ;  /* 0x000000150a157221 */ /* 0x041fe20000010000 */
[----:B------:R-:W-:Y:S01]  /*1a8f0*/  F2FP.F16.F32.PACK_AB R204, R10, R204 ;  /* 0x000000cc0acc723e */ /* 0x000fe200000000ff */
[----:B------:R-:W-:-:S05]  /*1a900*/  IMAD.MOV.U32 R10, RZ, RZ, R221 ;  /* 0x000000ffff0a7224 */ /* 0x000fca00078e00dd */
[----:B------:R-:W0:Y:S01]  /*1a910*/  MUFU.EX2 R200, R200 ;  /* 0x000000c800c87308 */ /* 0x000e220000000800 */
[----:B--2---:R-:W-:-:S07]  /*1a920*/  FADD.FTZ R21, R206, R21 ;  /* 0x00000015ce157221 */ /* 0x004fce0000010000 */
[----:B------:R-:W2:Y:S01]  /*1a930*/  MUFU.EX2 R14, R14 ;  /* 0x0000000e000e7308 */ /* 0x000ea20000000800 */
[C---:B-1----:R-:W-:Y:S01]  /*1a940*/  FADD.FTZ R21, R12.reuse, R21 ;  /* 0x000000150c157221 */ /* 0x042fe20000010000 */
[----:B------:R-:W-:-:S06]  /*1a950*/  F2FP.F16.F32.PACK_AB R206, R12, R206 ;  /* 0x000000ce0cce723e */ /* 0x000fcc00000000ff */
[----:B------:R-:W1:Y:S01]  /*1a960*/  MUFU.EX2 R202, R202 ;  /* 0x000000ca00ca7308 */ /* 0x000e620000000800 */
[----:B0-----:R-:W-:-:S07]  /*1a970*/  FADD.FTZ R21, R200, R21 ;  /* 0x00000015c8157221 */ /* 0x001fce0000010000 */
[----:B------:R-:W0:Y:S01]  /*1a980*/  MUFU.EX2 R15, R15 ;  /* 0x0000000f000f7308 */ /* 0x000e220000000800 */
[C---:B--2---:R-:W-:Y:S01]  /*1a990*/  FADD.FTZ R21, R14.reuse, R21 ;  /* 0x000000150e157221 */ /* 0x044fe20000010000 */
[----:B------:R-:W-:-:S03]  /*1a9a0*/  F2FP.F16.F32.PACK_AB R200, R14, R200 ;  /* 0x000000c80ec8723e */ /* 0x000fc600000000ff */
[----:B-1----:R-:W-:-:S04]  /*1a9b0*/  FADD.FTZ R21, R202, R21 ;  /* 0x00000015ca157221 */ /* 0x002fc80000010000 */
[C---:B0-----:R-:W-:Y:S01]  /*1a9c0*/  FADD.FTZ R21, R15.reuse, R21 ;  /* 0x000000150f157221 */ /* 0x041fe20000010000 */
[----:B------:R-:W-:Y:S01]  /*1a9d0*/  F2FP.F16.F32.PACK_AB R202, R15, R202 ;  /* 0x000000ca0fca723e */ /* 0x000fe200000000ff */
[----:B------:R-:W-:Y:S02]  /*1a9e0*/  WARPGROUP.DEPBAR.LE gsb0, 0x0 ;  /* 0x00008000000079c5 */ /* 0x000fe40000010000 */
[----:B------:R-:W-:Y:S01]  /*1a9f0*/  WARPGROUP.ARRIVE ;  /* 0x00000000000079c5 */ /* 0x000fe20000000000 */
[-CC-:B------:R-:W-:Y:S01]  /*1aa00*/  FFMA.FTZ R196, R160, R2.reuse, -R13.reuse ;  /* 0x00000002a0c47223 */ /* 0x180fe2000001080d */
[-CC-:B------:R-:W-:Y:S01]  /*1aa10*/  FFMA.FTZ R160, R161, R2.reuse, -R13.reuse ;  /* 0x00000002a1a07223 */ /* 0x180fe2000001080d */
[-CC-:B------:R-:W-:Y:S01]  /*1aa20*/  FFMA.FTZ R198, R164, R2.reuse, -R13.reuse ;  /* 0x00000002a4c67223 */ /* 0x180fe2000001080d */
[----:B------:R-:W-:Y:S02]  /*1aa30*/  FFMA.FTZ R161, R165, R2, -R13 ;  /* 0x00000002a5a17223 */ /* 0x000fe4000001080d */
[----:B------:R-:W-:Y:S01]  /*1aa40*/  HGMMA.64x256x16.F32 R24, R192, gdesc[UR4].tnspB, R24, gsb0 ;  /* 0x43e00004c0187df0 */ /* 0x000fe20008000818 */
[----:B------:R-:W0:Y:S08]  /*1aa50*/  MUFU.EX2 R196, R196 ;  /* 0x000000c400c47308 */ /* 0x000e300000000800 */
[----:B------:R-:W1:Y:S08]  /*1aa60*/  MUFU.EX2 R160, R160 ;  /* 0x000000a000a07308 */ /* 0x000e700000000800 */
[----:B------:R-:W2:Y:S01]  /*1aa70*/  MUFU.EX2 R198, R198 ;  /* 0x000000c600c67308 */ /* 0x000ea20000000800 */
[----:B0-----:R-:W-:-:S07]  /*1aa80*/  FADD.FTZ R21, R196, R21 ;  /* 0x00000015c4157221 */ /* 0x001fce0000010000 */
[----:B------:R-:W0:Y:S01]  /*1aa90*/  MUFU.EX2 R161, R161 ;  /* 0x000000a100a17308 */ /* 0x000e220000000800 */
[C---:B-1----:R-:W-:Y:S01]  /*1aaa0*/  FADD.FTZ R21, R160.reuse, R21 ;  /* 0x00000015a0157221 */ /* 0x042fe20000010000 */
[----:B------:R-:W-:-:S03]  /*1aab0*/  F2FP.F16.F32.PACK_AB R196, R160, R196 ;  /* 0x000000c4a0c4723e */ /* 0x000fc600000000ff */
[----:B--2---:R-:W-:-:S04]  /*1aac0*/  FADD.FTZ R21, R198, R21 ;  /* 0x00000015c6157221 */ /* 0x004fc80000010000 */
[C---:B0-----:R-:W-:Y:S01]  /*1aad0*/  FADD.FTZ R21, R161.reuse, R21 ;  /* 0x00000015a1157221 */ /* 0x041fe20000010000 */
[----:B------:R-:W-:Y:S01]  /*1aae0*/  F2FP.F16.F32.PACK_AB R198, R161, R198 ;  /* 0x000000c6a1c6723e */ /* 0x000fe200000000ff */
[----:B------:R-:W-:Y:S02]  /*1aaf0*/  WARPGROUP.DEPBAR.LE gsb0, 0x0 ;  /* 0x00008000000079c5 */ /* 0x000fe40000010000 */
[-CC-:B------:R-:W-:Y:S01]  /*1ab00*/  FFMA.FTZ R192, R152, R2.reuse, -R13.reuse ;  /* 0x0000000298c07223 */ /* 0x180fe2000001080d */
[-CC-:B------:R-:W-:Y:S01]  /*1ab10*/  FFMA.FTZ R152, R153, R2.reuse, -R13.reuse ;  /* 0x0000000299987223 */ /* 0x180fe2000001080d */
[-CC-:B------:R-:W-:Y:S01]  /*1ab20*/  FFMA.FTZ R194, R156, R2.reuse, -R13.reuse ;  /* 0x000000029cc27223 */ /* 0x180fe2000001080d */
[-C--:B------:R-:W-:Y:S01]  /*1ab30*/  FFMA.FTZ R13, R157, R2.reuse, -R13 ;  /* 0x000000029d0d7223 */ /* 0x080fe2000001080d */
[----:B------:R-:W-:Y:S02]  /*1ab40*/  @!P1 SYNCS.ARRIVE.TRANS64.RED.A1T0 RZ, [R168+URZ], RZ ;  /* 0x000000ffa8ff99a7 */ /* 0x000fe4000810043f */
[----:B------:R-:W0:Y:S01]  /*1ab50*/  MUFU.EX2 R192, R192 ;  /* 0x000000c000c07308 */ /* 0x000e220000000800 */
[----:B------:R1:W-:Y:S07]  /*1ab60*/  @!P1 SYNCS.ARRIVE.TRANS64.RED.A1T0 RZ, [R9+URZ], RZ ;  /* 0x000000ff09ff99a7 */ /* 0x0003ee000810043f */
[----:B------:R2:W-:Y:S08]  /*1ab70*/  MUFU.EX2 R7, R13 ;  /* 0x0000000d00077308 */ /* 0x0005f00000000800 */
[----:B------:R-:W-:Y:S01]  /*1ab80*/  MUFU.EX2 R152, R152 ;  /* 0x0000009800987308 */ /* 0x000fe20000000800 */
[----:B--2---:R-:W-:Y:S01]  /*1ab90*/  FMUL.FTZ R13, R4, R2 ;  /* 0x00000002040d7220 */ /* 0x004fe20000410000 */
[----:B0-----:R-:W-:-:S03]  /*1aba0*/  FADD.FTZ R21, R192, R21 ;  /* 0x00000015c0157221 */ /* 0x001fc60000010000 */
[-CC-:B------:R-:W-:Y:S01]  /*1abb0*/  FFMA.FTZ R209, R186, R2.reuse, -R13.reuse ;  /* 0x00000002bad17223 */ /* 0x180fe2000001080d */
[-CC-:B------:R-:W-:Y:S01]  /*1abc0*/  FFMA.FTZ R153, R187, R2.reuse, -R13.reuse ;  /* 0x00000002bb997223 */ /* 0x180fe2000001080d */
[-CC-:B------:R-:W-:Y:S01]  /*1abd0*/  FFMA.FTZ R211, R190, R2.reuse, -R13.reuse ;  /* 0x00000002bed37223 */ /* 0x180fe2000001080d */
[-CC-:B------:R-:W-:Y:S01]  /*1abe0*/  FFMA.FTZ R157, R191, R2.reuse, -R13.reuse ;  /* 0x00000002bf9d7223 */ /* 0x180fe2000001080d */
[-CC-:B------:R-:W-:Y:S01]  /*1abf0*/  FFMA.FTZ R205, R178, R2.reuse, -R13.reuse ;  /* 0x00000002b2cd7223 */ /* 0x180fe2000001080d */
[-CC-:B------:R-:W-:Y:S01]  /*1ac00*/  FFMA.FTZ R164, R179, R2.reuse, -R13.reuse ;  /* 0x00000002b3a47223 */ /* 0x180fe2000001080d */
[----:B------:R-:W0:Y:S01]  /*1ac10*/  MUFU.EX2 R209, R209 ;  /* 0x000000d100d17308 */ /* 0x000e220000000800 */
[-CC-:B------:R-:W-:Y:S01]  /*1ac20*/  FFMA.FTZ R207, R182, R2.reuse, -R13.reuse ;  /* 0x00000002b6cf7223 */ /* 0x180fe2000001080d */
[-CC-:B------:R-:W-:Y:S01]  /*1ac30*/  FFMA.FTZ R156, R183, R2.reuse, -R13.reuse ;  /* 0x00000002b79c7223 */ /* 0x180fe2000001080d */
[-CC-:B------:R-:W-:Y:S01]  /*1ac40*/  FFMA.FTZ R201, R170, R2.reuse, -R13.reuse ;  /* 0x00000002aac97223 */ /* 0x180fe2000001080d */
[-CC-:B------:R-:W-:Y:S01]  /*1ac50*/  FFMA.FTZ R165, R171, R2.reuse, -R13.reuse ;  /* 0x00000002aba57223 */ /* 0x180fe2000001080d */
[-CC-:B------:R-:W-:Y:S01]  /*1ac60*/  FFMA.FTZ R203, R174, R2.reuse, -R13.reuse ;  /* 0x00000002aecb7223 */ /* 0x180fe2000001080d */
[-CC-:B------:R-:W-:Y:S01]  /*1ac70*/  FFMA.FTZ R175, R175, R2.reuse, -R13.reuse ;  /* 0x00000002afaf7223 */ /* 0x180fe2000001080d */
[-CC-:B------:R-:W-:Y:S01]  /*1ac80*/  FFMA.FTZ R197, R162, R2.reuse, -R13.reuse ;  /* 0x00000002a2c57223 */ /* 0x180fe2000001080d */
[----:B------:R-:W2:Y:S01]  /*1ac90*/  MUFU.EX2 R153, R153 ;  /* 0x0000009900997308 */ /* 0x000ea20000000800 */
[-CC-:B------:R-:W-:Y:S01]  /*1aca0*/  FFMA.FTZ R163, R163, R2.reuse, -R13.reuse ;  /* 0x00000002a3a37223 */ /* 0x180fe2000001080d */
[-CC-:B------:R-:W-:Y:S01]  /*1acb0*/  FFMA.FTZ R199, R166, R2.reuse, -R13.reuse ;  /* 0x00000002a6c77223 */ /* 0x180fe2000001080d */
[-CC-:B------:R-:W-:Y:S01]  /*1acc0*/  FFMA.FTZ R167, R167, R2.reuse, -R13.reuse ;  /* 0x00000002a7a77223 */ /* 0x180fe2000001080d */
[-CC-:B------:R-:W-:Y:S01]  /*1acd0*/  FFMA.FTZ R193, R154, R2.reuse, -R13.reuse ;  /* 0x000000029ac17223 */ /* 0x180fe2000001080d */
[-CC-:B------:R-:W-:Y:S01]  /*1ace0*/  FFMA.FTZ R155, R155, R2.reuse, -R13.reuse ;  /* 0x000000029b9b7223 */ /* 0x180fe2000001080d */
[-CC-:B------:R-:W-:Y:S01]  /*1acf0*/  FFMA.FTZ R158, R158, R2.reuse, -R13.reuse ;  /* 0x000000029e9e7223 */ /* 0x180fe2000001080d */
[----:B------:R-:W-:Y:S01]  /*1ad00*/  FFMA.FTZ R159, R159, R2, -R13 ;  /* 0x000000029f9f7223 */ /* 0x000fe2000001080d */
[----:B------:R-:W3:Y:S01]  /*1ad10*/  MUFU.EX2 R211, R211 ;  /* 0x000000d300d37308 */ /* 0x000ee20000000800 */
[----:B0-----:R-:W-:Y:S01]  /*1ad20*/  FFMA.FTZ R20, R0, R20, R209 ;  /* 0x0000001400147223 */ /* 0x001fe200000100d1 */
[C---:B------:R-:W-:Y:S01]  /*1ad30*/  FADD.FTZ R21, R152.reuse, R21 ;  /* 0x0000001598157221 */ /* 0x040fe20000010000 */
[----:B------:R-:W-:-:S05]  /*1ad40*/  F2FP.F16.F32.PACK_AB R192, R152, R192 ;  /* 0x000000c098c0723e */ /* 0x000fca00000000ff */
[----:B------:R-:W0:Y:S01]  /*1ad50*/  MUFU.EX2 R157, R157 ;  /* 0x0000009d009d7308 */ /* 0x000e220000000800 */
[C---:B--2---:R-:W-:Y:S01]  /*1ad60*/  FADD.FTZ R20, R153.reuse, R20 ;  /* 0x0000001499147221 */ /* 0x044fe20000010000 */
[----:B------:R-:W-:-:S06]  /*1ad70*/  F2FP.F16.F32.PACK_AB R209, R153, R209 ;  /* 0x000000d199d1723e */ /* 0x000fcc00000000ff */
[----:B------:R-:W2:Y:S01]  /*1ad80*/  MUFU.EX2 R205, R205 ;  /* 0x000000cd00cd7308 */ /* 0x000ea20000000800 */
[----:B---3--:R-:W-:-:S07]  /*1ad90*/  FADD.FTZ R20, R211, R20 ;  /* 0x00000014d3147221 */ /* 0x008fce0000010000 */
[----:B------:R-:W3:Y:S01]  /*1ada0*/  MUFU.EX2 R164, R164 ;  /* 0x000000a400a47308 */ /* 0x000ee20000000800 */
[C---:B0-----:R-:W-:Y:S01]  /*1adb0*/  FADD.FTZ R20, R157.reuse, R20 ;  /* 0x000000149d147221 */ /* 0x041fe20000010000 */
[----:B------:R-:W-:-:S06]  /*1adc0*/  F2FP.F16.F32.PACK_AB R211, R157, R211 ;  /* 0x000000d39dd3723e */ /* 0x000fcc00000000ff */
[----:B------:R-:W0:Y:S01]  /*1add0*/  MUFU.EX2 R207, R207 ;  /* 0x000000cf00cf7308 */ /* 0x000e220000000800 */
[----:B--2---:R-:W-:-:S07]  /*1ade0*/  FADD.FTZ R20, R205, R20 ;  /* 0x00000014cd147221 */ /* 0x004fce0000010000 */
[----:B------:R-:W2:Y:S01]  /*1adf0*/  MUFU.EX2 R156, R156 ;  /* 0x0000009c009c7308 */ /* 0x000ea20000000800 */
[C---:B---3--:R-:W-:Y:S01]  /*1ae00*/  FADD.FTZ R20, R164.reuse, R20 ;  /* 0x00000014a4147221 */ /* 0x048fe20000010000 */
[----:B------:R-:W-:-:S06]  /*1ae10*/  F2FP.F16.F32.PACK_AB R205, R164, R205 ;  /* 0x000000cda4cd723e */ /* 0x000fcc00000000ff */
[----:B------:R-:W3:Y:S01]  /*1ae20*/  MUFU.EX2 R201, R201 ;  /* 0x000000c900c97308 */ /* 0x000ee20000000800 */
[----:B0-----:R-:W-:-:S07]  /*1ae30*/  FADD.FTZ R20, R207, R20 ;  /* 0x00000014cf147221 */ /* 0x001fce0000010000 */
        /* <DEDUP_REMOVED lines=10> */
[----:B-1----:R-:W1:Y:S01]  /*1aee0*/  MUFU.EX2 R9, R163 ;  /* 0x000000a300097308 */ /* 0x002e620000000800 */
[C---:B---3--:R-:W-:Y:S01]  /*1aef0*/  FADD.FTZ R20, R11.reuse, R20 ;  /* 0x000000140b147221 */ /* 0x048fe20000010000 */
[----:B------:R-:W-:-:S06]  /*1af00*/  F2FP.F16.F32.PACK_AB R203, R11, R203 ;  /* 0x000000cb0bcb723e */ /* 0x000fcc00000000ff */
[----:B------:R-:W2:Y:S01]  /*1af10*/  MUFU.EX2 R199, R199 ;  /* 0x000000c700c77308 */ /* 0x000ea20000000800 */
[----:B0-----:R-:W-:-:S07]  /*1af20*/  FADD.FTZ R20, R197, R20 ;  /* 0x00000014c5147221 */ /* 0x001fce0000010000 */
[----:B------:R-:W0:Y:S01]  /*1af30*/  MUFU.EX2 R13, R167 ;  /* 0x000000a7000d7308 */ /* 0x000e220000000800 */
[C---:B-1----:R-:W-:Y:S01]  /*1af40*/  FADD.FTZ R20, R9.reuse, R20 ;  /* 0x0000001409147221 */ /* 0x042fe20000010000 */
[----:B------:R-:W-:-:S06]  /*1af50*/  F2FP.F16.F32.PACK_AB R197, R9, R197 ;  /* 0x000000c509c5723e */ /* 0x000fcc00000000ff */
[----:B------:R-:W1:Y:S01]  /*1af60*/  MUFU.EX2 R193, R193 ;  /* 0x000000c100c17308 */ /* 0x000e620000000800 */
[----:B--2---:R-:W-:-:S07]  /*1af70*/  FADD.FTZ R20, R199, R20 ;  /* 0x00000014c7147221 */ /* 0x004fce0000010000 */
[----:B------:R-:W2:Y:S01]  /*1af80*/  MUFU.EX2 R155, R155 ;  /* 0x0000009b009b7308 */ /* 0x000ea20000000800 */
[C---:B0-----:R-:W-:Y:S01]  /*1af90*/  FADD.FTZ R20, R13.reuse, R20 ;  /* 0x000000140d147221 */ /* 0x041fe20000010000 */
[----:B------:R-:W-:-:S06]  /*1afa0*/  F2FP.F16.F32.PACK_AB R199, R13, R199 ;  /* 0x000000c70dc7723e */ /* 0x000fcc00000000ff */
[----:B------:R-:W0:Y:S01]  /*1afb0*/  MUFU.EX2 R194, R194 ;  /* 0x000000c200c27308 */ /* 0x000e220000000800 */
[----:B-1----:R-:W-:-:S07]  /*1afc0*/  FADD.FTZ R20, R193, R20 ;  /* 0x00000014c1147221 */ /* 0x002fce0000010000 */
[----:B------:R-:W1:Y:S01]  /*1afd0*/  MUFU.EX2 R158, R158 ;  /* 0x0000009e009e7308 */ /* 0x000e620000000800 */
[C---:B--2---:R-:W-:Y:S01]  /*1afe0*/  FADD.FTZ R9, R155.reuse, R20 ;  /* 0x000000149b097221 */ /* 0x044fe20000010000 */
[----:B------:R-:W-:-:S06]  /*1aff0*/  F2FP.F16.F32.PACK_AB R193, R155, R193 ;  /* 0x000000c19bc1723e */ /* 0x000fcc00000000ff */
[----:B------:R-:W2:Y:S01]  /*1b000*/  MUFU.EX2 R159, R159 ;  /* 0x0000009f009f7308 */ /* 0x000ea20000000800 */
[----:B0-----:R-:W-:Y:S01]  /*1b010*/  FADD.FTZ R8, R194, R21 ;  /* 0x00000015c2087221 */ /* 0x001fe20000010000 */
[----:B------:R-:W-:-:S03]  /*1b020*/  F2FP.F16.F32.PACK_AB R194, R7, R194 ;  /* 0x000000c207c2723e */ /* 0x000fc600000000ff */
[----:B------:R-:W-:Y:S01]  /*1b030*/  FADD.FTZ R21, R7, R8 ;  /* 0x0000000807157221 */ /* 0x000fe20000010000 */
[----:B------:R-:W-:Y:S01]  /*1b040*/  MOV R7, R4 ;  /* 0x0000000400077202 */ /* 0x000fe20000000f00 */
[----:B------:R-:W-:Y:S02]  /*1b050*/  IMAD.MOV.U32 R8, RZ, RZ, R5 ;  /* 0x000000ffff087224 */ /* 0x000fe400078e0005 */
[----:B-1----:R-:W-:Y:S01]  /*1b060*/  FADD.FTZ R20, R158, R9 ;  /* 0x000000099e147221 */ /* 0x002fe20000010000 */
[----:B------:R-:W-:-:S03]  /*1b070*/  MOV R9, R222 ;  /* 0x000000de00097202 */ /* 0x000fc60000000f00 */
[C---:B--2---:R-:W-:Y:S01]  /*1b080*/  FADD.FTZ R20, R159.reuse, R20 ;  /* 0x000000149f147221 */ /* 0x044fe20000010000 */
[----:B------:R-:W-:Y:S01]  /*1b090*/  F2FP.F16.F32.PACK_AB R195, R159, R158 ;  /* 0x0000009e9fc3723e */ /* 0x000fe200000000ff */
[----:B------:R-:W-:Y:S06]  /*1b0a0*/  @P2 BRA `(.L_x_657) ;  /* 0xffffffb400ec2947 */ /* 0x000fec000383ffff */
.L_x_646:
[----:B------:R-:W-:Y:S05]  /*1b0b0*/  BSYNC B0 ;  /* 0x0000000000007941 */ /* 0x000fea0003800000 */
.L_x_645:
        /* <DEDUP_REMOVED lines=131> */
.L_x_658:
[----:B------:R-:W-:Y:S02]  /*1b8f0*/  LEA R0, R221, R16, 0x3 ;  /* 0x00000010dd007211 */ /* 0x000fe400078e18ff */
[----:B------:R-:W-:-:S04]  /*1b900*/  SHF.L.U32 R7, R222, 0x1f, RZ ;  /* 0x0000001fde077819 */ /* 0x000fc800000006ff */
[----:B------:R0:W1:Y:S01]  /*1b910*/  SYNCS.PHASECHK.TRANS64.TRYWAIT P2, [R0+URZ+0x38850], R7 ;  /* 0x03885007000075a7 */ /* 0x000062000804017f */
[----:B------:R-:W-:Y:S05]  /*1b920*/  @!P0 BRA `(.L_x_659) ;  /* 0x0000000000048947 */ /* 0x000fea0003800000 */
[----:B------:R-:W-:Y:S01]  /*1b930*/  BPT.TRAP 0x1 ;  /* 0x000000040000795c */ /* 0x000fe20000300000 */
.L_x_659:
[----:B------:R-:W-:Y:S01]  /*1b940*/  VIADD R16, R16, 0x400 ;  /* 0x0000040010107836 */ /* 0x000fe20000000000 */
[----:B------:R-:W-:Y:S04]  /*1b950*/  BSSY B0, `(.L_x_660) ;  /* 0x0000008000007945 */ /* 0x000fe80003800000 */
[----:B------:R-:W-:-:S04]  /*1b960*/  SHF.R.U32.HI R16, RZ, 0x4, R16 ;  /* 0x00000004ff107819 */ /* 0x000fc80000011610 */
[----:B------:R-:W-:-:S04]  /*1b970*/  LOP3.LUT R16, R16, 0x3fff, RZ, 0xc0, !PT ;  /* 0x00003fff10107812 */ /* 0x000fc800078ec0ff */
[----:B------:R-:W-:-:S05]  /*1b980*/  LOP3.LUT R16, R16, 0x2800000, RZ, 0xfc, !PT ;  /* 0x0280000010107812 */ /* 0x000fca00078efcff */
[----:B------:R-:W-:Y:S01]  /*1b990*/  IMAD R3, R221, 0xa00, R16 ;  /* 0x00000a00dd037824 */ /* 0x000fe200078e0210 */
[----:B-1----:R-:W-:Y:S06]  /*1b9a0*/  @P2 BRA `(.L_x_661) ;  /* 0x0000000000082947 */ /* 0x002fec0003800000 */
[----:B------:R-:W1:Y:S02]  /*1b9b0*/  SYNCS.PHASECHK.TRANS64.TRYWAIT P0, [R0+URZ+0x38850], R7 ;  /* 0x03885007000075a7 */ /* 0x000e64000800017f */
[----:B-1----:R-:W-:Y:S05]  /*1b9c0*/  @!P0 BRA `(.L_x_662) ;  /* 0x000000a000c88947 */ /* 0x002fea0003800000 */
.L_x_661:
[----:B------:R-:W-:Y:S05]  /*1b9d0*/  BSYNC B0 ;  /* 0x0000000000007941 */ /* 0x000fea0003800000 */
.L_x_660:
[----:B01----:R-:W-:Y:S01]  /*1b9e0*/  IMAD.MOV.U32 R7, RZ, RZ, 0x40000040 ;  /* 0x40000040ff077424 */ /* 0x003fe200078e00ff */
[----:B------:R-:W-:Y:S01]  /*1b9f0*/  MOV R6, R3 ;  /* 0x0000000300067202 */ /* 0x000fe20000000f00 */
[----:B------:R-:W2:Y:S01]  /*1ba00*/  LDL.LU R15, [R1+0x60] ;  /* 0x00006000010f7983 */ /* 0x000ea20000300800 */
[----:B------:R-:W-:Y:S01]  /*1ba10*/  WARPGROUP.ARRIVE ;  /* 0x00000000000079c5 */ /* 0x000fe20000000000 */
[----:B------:R-:W-:Y:S01]  /*1ba20*/  IMAD.MOV.U32 R12, RZ, RZ, RZ ;  /* 0x000000ffff0c7224 */ /* 0x000fe200078e00ff */
[----:B------:R-:W-:Y:S02]  /*1ba30*/  R2UR UR6, R6 ;  /* 0x00000000060672ca */ /* 0x000fe400000e0000 */
[----:B------:R-:W-:Y:S01]  /*1ba40*/  R2UR UR7, R7 ;  /* 0x00000000070772ca */ /* 0x000fe200000e0000 */
[----:B------:R-:W-:Y:S01]  /*1ba50*/  IMAD.MOV.U32 R7, RZ, RZ, 0x40000040 ;  /* 0x40000040ff077424 */ /* 0x000fe200078e00ff */
[----:B------:R-:W-:Y:S02]  /*1ba60*/  IADD3 R6, R3, 0x80, RZ ;  /* 0x0000008003067810 */ /* 0x000fe40007ffe0ff */
[----:B------:R-:W-:-:S02]  /*1ba70*/  IADD3 R221, R221, 0x1, RZ ;  /* 0x00000001dddd7810 */ /* 0x000fc40007ffe0ff */
[----:B------:R-:W-:Y:S01]  /*1ba80*/  @!P1 IADD3 R11, R0, 0x38860, RZ ;  /* 0x00038860000b9810 */ /* 0x000fe20007ffe0ff */
[----:B------:R-:W-:Y:S01]  /*1ba90*/  IMAD.MOV.U32 R0, RZ, RZ, -0x800000 ;  /* 0xff800000ff007424 */ /* 0x000fe200078e00ff */
[C---:B------:R-:W-:Y:S02]  /*1baa0*/  ISETP.NE.AND P2, PT, R221.reuse, 0x2, PT ;  /* 0x00000002dd00780c */ /* 0x040fe40003f45270 */
[----:B------:R-:W-:Y:S02]  /*1bab0*/  @!P1 PRMT R11, RZ, 0x654, R11 ;  /* 0x00000654ff0b9816 */ /* 0x000fe4000000000b */
[----:B------:R-:W-:Y:S01]  /*1bac0*/  SEL R221, R221, RZ, P2 ;  /* 0x000000ffdddd7207 */ /* 0x000fe20001000000 */
[----:B------:R-:W-:Y:S01]  /*1bad0*/  HGMMA.64x256x16.F32 R24, R208, gdesc[UR4].tnspB, R24, gsb0 ;  /* 0x43e00004d0187df0 */ /* 0x000fe20008000818 */
[----:B------:R-:W-:Y:S02]  /*1bae0*/  R2UR UR6, R6 ;  /* 0x00000000060672ca */ /* 0x000fe400000e0000 */
[----:B------:R-:W-:Y:S01]  /*1baf0*/  R2UR UR7, R7 ;  /* 0x00000000070772ca */ /* 0x000fe200000e0000 */
[----:B------:R-:W-:Y:S01]  /*1bb00*/  IMAD.MOV.U32 R7, RZ, RZ, 0x40000040 ;  /* 0x40000040ff077424 */ /* 0x000fe200078e00ff */
[----:B------:R-:W-:Y:S01]  /*1bb10*/  IADD3 R6, R3, 0x100, RZ ;  /* 0x0000010003067810 */ /* 0x000fe20007ffe0ff */
[----:B------:R-:W-:-:S02]  /*1bb20*/  WARPGROUP.DEPBAR.LE gsb0, 0x0 ;  /* 0x00008000000079c5 */ /* 0x000fc40000010000 */
[----:B------:R-:W-:-:S15]  /*1bb30*/  WARPGROUP.ARRIVE ;  /* 0x00000000000079c5 */ /* 0x000fde0000000000 */
[----:B------:R-:W-:-:S05]  /*1bb40*/  NOP ;  /* 0x0000000000007918 */ /* 0x000fca0000000000 */
[----:B------:R-:W-:Y:S01]  /*1bb50*/  HGMMA.64x256x16.F32 R24, R204, gdesc[UR4].tnspB, R24, gsb0 ;  /* 0x43e00004cc187df0 */ /* 0x000fe20008000818 */
[----:B------:R-:W-:Y:S02]  /*1bb60*/  R2UR UR6, R6 ;  /* 0x00000000060672ca */ /* 0x000fe400000e0000 */
[----:B------:R-:W-:Y:S01]  /*1bb70*/  R2UR UR7, R7 ;  /* 0x00000000070772ca */ /* 0x000fe200000e0000 */
[----:B------:R-:W-:Y:S01]  /*1bb80*/  IMAD.MOV.U32 R7, RZ, RZ, 0x40000040 ;  /* 0x40000040ff077424 */ /* 0x000fe200078e00ff */
[----:B------:R-:W-:Y:S02]  /*1bb90*/  IADD3 R6, R3, 0x180, RZ ;  /* 0x0000018003067810 */ /* 0x000fe40007ffe0ff */
[----:B--2---:R-:W-:-:S05]  /*1bba0*/  IADD3 R15, R15, 0x1, RZ ;  /* 0x000000010f0f7810 */ /* 0x004fca0007ffe0ff */
[----:B------:R-:W-:Y:S01]  /*1bbb0*/  STL [R1+0x60], R15 ;  /* 0x0000600f01007387 */ /* 0x000fe20000100800 */
[----:B------:R-:W-:Y:S02]  /*1bbc0*/  WARPGROUP.DEPBAR.LE gsb0, 0x0 ;  /* 0x00008000000079c5 */ /* 0x000fe40000010000 */
[----:B------:R-:W-:-:S13]  /*1bbd0*/  WARPGROUP.ARRIVE ;  /* 0x00000000000079c5 */ /* 0x000fda0000000000 */
[----:B------:R-:W-:Y:S01]  /*1bbe0*/  HGMMA.64x256x16.F32 R24, R200, gdesc[UR4].tnspB, R24, gsb0 ;  /* 0x43e00004c8187df0 */ /* 0x000fe20008000818 */
[----:B------:R-:W-:Y:S02]  /*1bbf0*/  R2UR UR6, R6 ;  /* 0x00000000060672ca */ /* 0x000fe400000e0000 */
[----:B------:R-:W-:Y:S01]  /*1bc00*/  R2UR UR7, R7 ;  /* 0x00000000070772ca */ /* 0x000fe200000e0000 */
[----:B------:R-:W-:Y:S01]  /*1bc10*/  IMAD.MOV.U32 R7, RZ, RZ, 0x40000040 ;  /* 0x40000040ff077424 */ /* 0x000fe200078e00ff */
[----:B------:R-:W-:Y:S02]  /*1bc20*/  IADD3 R6, R3, 0x200, RZ ;  /* 0x0000020003067810 */ /* 0x000fe40007ffe0ff */
[----:B------:R-:W0:Y:S01]  /*1bc30*/  SHFL.BFLY PT, R3, R20, 0x2, 0x1f ;  /* 0x0c401f0014037f89 */ /* 0x000e2200000e0000 */
[----:B------:R-:W-:Y:S02]  /*1bc40*/  WARPGROUP.DEPBAR.LE gsb0, 0x0 ;  /* 0x00008000000079c5 */ /* 0x000fe40000010000 */
[----:B------:R-:W-:-:S15]  /*1bc50*/  WARPGROUP.ARRIVE ;  /* 0x00000000000079c5 */ /* 0x000fde0000000000 */
[----:B------:R-:W-:-:S03]  /*1bc60*/  NOP ;  /* 0x0000000000007918 */ /* 0x000fc60000000000 */
[----:B------:R-:W-:Y:S01]  /*1bc70*/  HGMMA.64x256x16.F32 R24, R196, gdesc[UR4].tnspB, R24, gsb0 ;  /* 0x43e00004c4187df0 */ /* 0x000fe20008000818 */
[----:B------:R-:W-:Y:S02]  /*1bc80*/  R2UR UR6, R6 ;  /* 0x00000000060672ca */ /* 0x000fe400000e0000 */
[----:B------:R-:W-:Y:S01]  /*1bc90*/  R2UR UR7, R7 ;  /* 0x00000000070772ca */ /* 0x000fe200000e0000 */
[----:B------:R-:W1:Y:S01]  /*1bca0*/  SHFL.BFLY PT, R6, R21, 0x2, 0x1f ;  /* 0x0c401f0015067f89 */ /* 0x000e6200000e0000 */
[----:B0-----:R-:W-:-:S05]  /*1bcb0*/  FADD.FTZ R7, R3, R20 ;  /* 0x0000001403077221 */ /* 0x001fca0000010000 */
[----:B------:R-:W0:Y:S01]  /*1bcc0*/  SHFL.BFLY PT, R8, R7, 0x1, 0x1f ;  /* 0x0c201f0007087f89 */ /* 0x000e2200000e0000 */
[----:B-1----:R-:W-:-:S05]  /*1bcd0*/  FADD.FTZ R6, R6, R21 ;  /* 0x0000001506067221 */ /* 0x002fca0000010000 */
[----:B------:R-:W1:Y:S01]  /*1bce0*/  SHFL.BFLY PT, R3, R6, 0x1, 0x1f ;  /* 0x0c201f0006037f89 */ /* 0x000e6200000e0000 */
[----:B0-----:R-:W-:-:S05]  /*1bcf0*/  FADD.FTZ R14, R7, R8 ;  /* 0x00000008070e7221 */ /* 0x001fca0000010000 */
[----:B------:R-:W-:-:S13]  /*1bd00*/  FSETP.NE.FTZ.AND P3, PT, R14, RZ, PT ;  /* 0x000000ff0e00720b */ /* 0x000fda0003f75000 */
[----:B------:R-:W0:Y:S01]  /*1bd10*/  @P3 MUFU.LG2 R10, R14 ;  /* 0x0000000e000a3308 */ /* 0x000e220000000c00 */
[----:B-1----:R-:W-:Y:S01]  /*1bd20*/  FADD.FTZ R13, R6, R3 ;  /* 0x00000003060d7221 */ /* 0x002fe20000010000 */
[----:B------:R-:W-:Y:S02]  /*1bd30*/  MOV R6, RZ ;  /* 0x000000ff00067202 */ /* 0x000fe40000000f00 */
[----:B------:R-:W-:Y:S02]  /*1bd40*/  SEL R3, RZ, 0x1, P2 ;  /* 0x00000001ff037807 */ /* 0x000fe40001000000 */
[----:B------:R-:W-:Y:S02]  /*1bd50*/  FSETP.NE.FTZ.AND P0, PT, R13, RZ, PT ;  /* 0x000000ff0d00720b */ /* 0x000fe40003f15000 */
[----:B------:R-:W-:Y:S01]  /*1bd60*/  @P3 MUFU.RCP R6, R14 ;  /* 0x0000000e00063308 */ /* 0x000fe20000001000 */
[----:B------:R-:W-:Y:S01]  /*1bd70*/  LOP3.LUT R222, R222, R3, RZ, 0x3c, !PT ;  /* 0x00000003dede7212 */ /* 0x000fe200078e3cff */
[----:B------:R-:W-:-:S02]  /*1bd80*/  IMAD.MOV.U32 R3, RZ, RZ, -0x800000 ;  /* 0xff800000ff037424 */ /* 0x000fc400078e00ff */
[----:B0-----:R-:W-:-:S07]  /*1bd90*/  @P3 FMUL.FTZ R7, R10, 0.69314718246459960938 ;  /* 0x3f3172180a073820 */ /* 0x001fce0000410000 */
[----:B------:R-:W0:Y:S01]  /*1bda0*/  @P0 MUFU.LG2 R9, R13 ;  /* 0x0000000d00090308 */ /* 0x000e220000000c00 */
[C---:B------:R-:W-:Y:S01]  /*1bdb0*/  @P0 FMUL.FTZ R8, R2.reuse, 0.69314718246459960938 ;  /* 0x3f31721802080820 */ /* 0x040fe20000410000 */
[----:B------:R-:W-:-:S04]  /*1bdc0*/  @P3 FMUL.FTZ R2, R2, 0.69314718246459960938 ;  /* 0x3f31721802023820 */ /* 0x000fc80000410000 */
[----:B------:R-:W-:Y:S02]  /*1bdd0*/  @P3 FFMA.FTZ R3, R2, R4, R7 ;  /* 0x0000000402033223 */ /* 0x000fe40000010007 */
[----:B------:R-:W1:Y:S01]  /*1bde0*/  @P0 MUFU.RCP R12, R13 ;  /* 0x0000000d000c0308 */ /* 0x000e620000001000 */
[----:B0-----:R-:W-:-:S04]  /*1bdf0*/  @P0 FMUL.FTZ R9, R9, 0.69314718246459960938 ;  /* 0x3f31721809090820 */ /* 0x001fc80000410000 */
[----:B------:R-:W-:Y:S01]  /*1be00*/  @P0 FFMA.FTZ R0, R8, R5, R9 ;  /* 0x0000000508000223 */ /* 0x000fe20000010009 */
[----:B------:R-:W-:Y:S01]  /*1be10*/  PLOP3.LUT P0, PT, PT, PT, PT, 0x8, 0x0 ;  /* 0x000000000000781c */ /* 0x000fe20003f0e170 */
[----:B------:R-:W-:Y:S02]  /*1be20*/  WARPGROUP.DEPBAR.LE gsb0, 0x0 ;  /* 0x00008000000079c5 */ /* 0x000fe40000010000 */
[----:B------:R-:W-:-:S06]  /*1be30*/  WARPGROUP.ARRIVE ;  /* 0x00000000000079c5 */ /* 0x000fcc0000000000 */
[----:B------:R-:W-:Y:S03]  /*1be40*/  HGMMA.64x256x16.F32 R24, R192, gdesc[UR4].tnspB, R24, gsb0 ;  /* 0x43e00004c0187df0 */ /* 0x000fe60008000818 */
[----:B------:R-:W-:Y:S02]  /*1be50*/  WARPGROUP.DEPBAR.LE gsb0, 0x0 ;  /* 0x00008000000079c5 */ /* 0x000fe40000010000 */
[-C--:B-1----:R-:W-:Y:S01]  /*1be60*/  FMUL.FTZ R4, R24, R12.reuse ;  /* 0x0000000c18047220 */ /* 0x082fe20000410000 */
[-C--:B------:R-:W-:Y:S01]  /*1be70*/  FMUL.FTZ R160, R44, R12.reuse ;  /* 0x0000000c2ca07220 */ /* 0x080fe20000410000 */
[-C--:B------:R-:W-:Y:S01]  /*1be80*/  FMUL.FTZ R163, R56, R12.reuse ;  /* 0x0000000c38a37220 */ /* 0x080fe20000410000 */
[----:B------:R-:W-:Y:S01]  /*1be90*/  FMUL.FTZ R169, R80, R12 ;  /* 0x0000000c50a97220 */ /* 0x000fe20000410000 */
[-C--:B------:R-:W-:Y:S01]  /*1bea0*/  FMUL.FTZ R10, R27, R6.reuse ;  /* 0x000000061b0a7220 */ /* 0x080fe20000410000 */
[----:B------:R-:W-:Y:S01]  /*1beb0*/  FMUL.FTZ R8, R31, R6 ;  /* 0x000000061f087220 */ /* 0x000fe20000410000 */
[----:B------:R0:W-:Y:S01]  /*1bec0*/  @!P1 SYNCS.ARRIVE.TRANS64.RED.A1T0 RZ, [R11+URZ], RZ ;  /* 0x000000ff0bff99a7 */ /* 0x0001e2000810043f */
        /* <DEDUP_REMOVED lines=61> */
[----:B------:R-:W-:Y:S01]  /*1c2a0*/  FMUL.FTZ R31, R63, R6 ;  /* 0x000000063f1f7220 */ /* 0x000fe20000410000 */
        /* <DEDUP_REMOVED lines=8> */
[-C--:B0-----:R-:W-:Y:S01]  /*1c330*/  FMUL.FTZ R11, R46, R6.reuse ;  /* 0x000000062e0b7220 */ /* 0x081fe20000410000 */
        /* <DEDUP_REMOVED lines=50> */
[----:B------:R-:W-:-:S07]  /*1c660*/  FMUL.FTZ R76, R151, R6 ;  /* 0x00000006974c7220 */ /* 0x000fce0000410000 */
.L_x_570:
[----:B------:R-:W0:Y:S08]  /*1c670*/  S2UR UR5, SR_CgaCtaId ;  /* 0x00000000000579c3 */ /* 0x000e300000008800 */
[----:B------:R-:W-:Y:S06]  /*1c680*/  BAR.SYNC.DEFER_BLOCKING 0x5, 0x120 ;  /* 0x0144800000007b1d */ /* 0x000fec0000010000 */
[----:B------:R-:W-:Y:S01]  /*1c690*/  UMOV UR4, 0x400 ;  /* 0x0000040000047882 */ /* 0x000fe20000000000 */
[----:B------:R-:W-:Y:S01]  /*1c6a0*/  BSSY B0, `(.L_x_663) ;  /* 0x0000293000007945 */ /* 0x000fe20003800000 */
[----:B0-----:R-:W-:-:S06]  /*1c6b0*/  ULEA UR4, UR5, UR4, 0x18 ;  /* 0x0000000405047291 */ /* 0x001fcc000f8ec03f */
[----:B------:R-:W-:-:S05]  /*1c6c0*/  IMAD.U32 R16, RZ, RZ, UR4 ;  /* 0x00000004ff107e24 */ /* 0x000fca000f8e00ff */
[----:B------:R0:W1:Y:S01]  /*1c6d0*/  LDS.128 R148, [R16+0x388d0] ;  /* 0x0388d00010947984 */ /* 0x0000620000000c00 */
[----:B------:R-:W-:Y:S06]  /*1c6e0*/  BAR.ARV 0x4, 0x120 ;  /* 0x0104800000007b1d */ /* 0x000fec0000002000 */
[----:B------:R-:W-:Y:S05]  /*1c6f0*/  @P0 BRA `(.L_x_664) ;  /* 0x0000001c00580947 */ /* 0x000fea0003800000 */
[----:B------:R-:W2:Y:S04]  /*1c700*/  LDL R6, [R1+0x98] ;  /* 0x0000980001067983 */ /* 0x000ea80000100800 */
[----:B-1----:R-:W3:Y:S01]  /*1c710*/  LDL R148, [R1+0x58] ;  /* 0x0000580001947983 */ /* 0x002ee20000100800 */
[----:B------:R-:W1:Y:S01]  /*1c720*/  S2R R21, SR_SWINHI ;  /* 0x0000000000157919 */ /* 0x000e620000002f00 */
[----:B------:R-:W-:Y:S01]  /*1c730*/  F2FP.F16.F32.PACK_AB R5, R10, R5 ;  /* 0x000000050a05723e */ /* 0x000fe200000000ff */
[----:B------:R-:W-:Y:S01]  /*1c740*/  ULDC.64 UR4, c[0x0][0xbd8] ;  /* 0x0002f60000047ab9 */ /* 0x000fe20000000a00 */
[----:B------:R-:W-:Y:S02]  /*1c750*/  MOV R14, R16 ;  /* 0x00000010000e7202 */ /* 0x000fe40000000f00 */
[----:B-1----:R-:W-:-:S02]  /*1c760*/  MOV R15, R21 ;  /* 0x00000015000f7202 */ /* 0x002fc40000000f00 */
        /* <DEDUP_REMOVED lines=11> */
[----:B-----5:R-:W-:Y:S01]  /*1c820*/  F2FP.F16.F32.PACK_AB R147, R76, R72 ;  /* 0x000000484c93723e */ /* 0x020fe200000000ff */
[----:B------:R-:W-:Y:S01]  /*1c830*/  ULDC.64 UR6, c[0x0][0x208] ;  /* 0x0000820000067ab9 */ /* 0x000fe20000000a00 */
[----:B------:R-:W-:Y:S01]  /*1c840*/  BAR.SYNC.DEFER_BLOCKING 0x1, 0x100 ;  /* 0x0044000000007b1d */ /* 0x000fe20000010000 */
[----:B--2---:R-:W-:-:S03]  /*1c850*/  IMAD.WIDE R120, R6, 0x2, R14 ;  /* 0x0000000206787825 */ /* 0x004fc600078e020e */
[C---:B------:R-:W-:Y:S02]  /*1c860*/  IADD3 R6, P1, R120.reuse, 0x20, RZ ;  /* 0x0000002078067810 */ /* 0x040fe40007f3e0ff */
[----:B------:R-:W-:Y:S02]  /*1c870*/  IADD3 R46, P0, R120, 0x40, RZ ;  /* 0x00000040782e7810 */ /* 0x000fe40007f1e0ff */
[----:B------:R-:W-:Y:S02]  /*1c880*/  LOP3.LUT R88, R6, 0x380, RZ, 0xc0, !PT ;  /* 0x0000038006587812 */ /* 0x000fe400078ec0ff */
[----:B------:R-:W-:Y:S02]  /*1c890*/  IADD3 R100, P3, R120, 0x4000, RZ ;  /* 0x0000400078647810 */ /* 0x000fe40007f7e0ff */
[----:B------:R-:W-:Y:S02]  /*1c8a0*/  LOP3.LUT R92, R46, 0x380, RZ, 0xc0, !PT ;  /* 0x000003802e5c7812 */ /* 0x000fe400078ec0ff */
[----:B------:R-:W-:-:S02]  /*1c8b0*/  SHF.R.U64 R88, R88, 0x3, RZ ;  /* 0x0000000358587819 */ /* 0x000fc400000012ff */
[C---:B------:R-:W-:Y:S02]  /*1c8c0*/  IADD3 R104, P5, R120.reuse, 0x4040, RZ ;  /* 0x0000404078687810 */ /* 0x040fe40007fbe0ff */
[----:B------:R-:W-:Y:S02]  /*1c8d0*/  IADD3 R84, P4, R120, 0x60, RZ ;  /* 0x0000006078547810 */ /* 0x000fe40007f9e0ff */
[----:B------:R-:W-:Y:S02]  /*1c8e0*/  LOP3.LUT R118, R100, 0x380, RZ, 0xc0, !PT ;  /* 0x0000038064767812 */ /* 0x000fe400078ec0ff */
[----:B------:R-:W-:Y:S02]  /*1c8f0*/  SHF.R.U64 R92, R92, 0x3, RZ ;  /* 0x000000035c5c7819 */ /* 0x000fe400000012ff */
[----:B------:R-:W-:Y:S02]  /*1c900*/  IADD3 R106, P2, R120, 0x4060, RZ ;  /* 0x00004060786a7810 */ /* 0x000fe40007f5e0ff */
[----:B------:R-:W-:-:S02]  /*1c910*/  LOP3.LUT R88, R88, R6, RZ, 0x3c, !PT ;  /* 0x0000000658587212 */ /* 0x000fc400078e3cff */
[----:B------:R-:W-:Y:S02]  /*1c920*/  LOP3.LUT R6, R104, 0x380, RZ, 0xc0, !PT ;  /* 0x0000038068067812 */ /* 0x000fe400078ec0ff */
[----:B------:R-:W-:Y:S02]  /*1c930*/  LOP3.LUT R96, R84, 0x380, RZ, 0xc0, !PT ;  /* 0x0000038054607812 */ /* 0x000fe400078ec0ff */
[----:B------:R-:W-:Y:S02]  /*1c940*/  SHF.R.U64 R118, R118, 0x3, RZ ;  /* 0x0000000376767819 */ /* 0x000fe400000012ff */
[----:B------:R-:W-:Y:S02]  /*1c950*/  LOP3.LUT R92, R92, R46, RZ, 0x3c, !PT ;  /* 0x0000002e5c5c7212 */ /* 0x000fe400078e3cff */
[----:B------:R-:W-:Y:S02]  /*1c960*/  IADD3 R102, P6, R120, 0x4020, RZ ;  /* 0x0000402078667810 */ /* 0x000fe40007fde0ff */
[----:B------:R-:W-:Y:S01]  /*1c970*/  LOP3.LUT R46, R106, 0x380, RZ, 0xc0, !PT ;  /* 0x000003806a2e7812 */ /* 0x000fe200078ec0ff */
[----:B------:R-:W-:Y:S01]  /*1c980*/  IMAD.X R101, RZ, RZ, R121, P3 ;  /* 0x000000ffff657224 */ /* 0x000fe200018e0679 */
[----:B------:R-:W-:-:S02]  /*1c990*/  SHF.R.U64 R6, R6, 0x3, RZ ;  /* 0x0000000306067819 */ /* 0x000fc400000012ff */
[----:B------:R-:W-:Y:S02]  /*1c9a0*/  IADD3.X R89, RZ, R121, RZ, P1, !PT ;  /* 0x00000079ff597210 */ /* 0x000fe40000ffe4ff */
[----:B------:R-:W-:Y:S02]  /*1c9b0*/  IADD3 R114, P3, R120, 0x8060, RZ ;  /* 0x0000806078727810 */ /* 0x000fe40007f7e0ff */
[----:B------:R-:W-:Y:S02]  /*1c9c0*/  SHF.R.U64 R96, R96, 0x3, RZ ;  /* 0x0000000360607819 */ /* 0x000fe400000012ff */
[----:B------:R-:W-:Y:S02]  /*1c9d0*/  LOP3.LUT R100, R118, R100, RZ, 0x3c, !PT ;  /* 0x0000006476647212 */ /* 0x000fe400078e3cff */
[C---:B------:R-:W-:Y:S02]  /*1c9e0*/  LOP3.LUT R21, R120.reuse, 0x380, RZ, 0xc0, !PT ;  /* 0x0000038078157812 */ /* 0x040fe400078ec0ff */
[----:B------:R-:W-:-:S02]  /*1c9f0*/  IADD3 R108, P1, R120, 0x8000, RZ ;  /* 0x00008000786c7810 */ /* 0x000fc40007f3e0ff */
[----:B------:R-:W-:Y:S02]  /*1ca00*/  IADD3.X R103, RZ, R121, RZ, P6, !PT ;  /* 0x00000079ff677210 */ /* 0x000fe400037fe4ff */
[----:B------:R-:W-:Y:S02]  /*1ca10*/  LOP3.LUT R118, R102, 0x380, RZ, 0xc0, !PT ;  /* 0x0000038066767812 */ /* 0x000fe400078ec0ff */
[----:B------:R-:W-:Y:S02]  /*1ca20*/  SHF.R.U64 R46, R46, 0x3, RZ ;  /* 0x000000032e2e7819 */ /* 0x000fe400000012ff */
[----:B------:R-:W-:Y:S02]  /*1ca30*/  IADD3 R116, P6, R120, 0xc000, RZ ;  /* 0x0000c00078747810 */ /* 0x000fe40007fde0ff */
[----:B------:R-:W-:Y:S02]  /*1ca40*/  LOP3.LUT R104, R6, R104, RZ, 0x3c, !PT ;  /* 0x0000006806687212 */ /* 0x000fe400078e3cff */
[----:B------:R-:W-:-:S02]  /*1ca50*/  LOP3.LUT R96, R96, R84, RZ, 0x3c, !PT ;  /* 0x0000005460607212 */ /* 0x000fc400078e3cff */
[----:B------:R-:W-:Y:S01]  /*1ca60*/  LOP3.LUT R6, R114, 0x380, RZ, 0xc0, !PT ;  /* 0x0000038072067812 */ /* 0x000fe200078ec0ff */
[--C-:B------:R-:W-:Y:S01]  /*1ca70*/  IMAD.X R105, RZ, RZ, R121.reuse, P5 ;  /* 0x000000ffff697224 */ /* 0x100fe200028e0679 */
[----:B------:R-:W-:Y:S02]  /*1ca80*/  IADD3.X R97, RZ, R121, RZ, P4, !PT ;  /* 0x00000079ff617210 */ /* 0x000fe400027fe4ff */
[----:B------:R-:W-:Y:S02]  /*1ca90*/  SHF.R.U64 R21, R21, 0x3, RZ ;  /* 0x0000000315157819 */ /* 0x000fe400000012ff */
[----:B------:R-:W-:Y:S02]  /*1caa0*/  LOP3.LUT R84, R108, 0x380, RZ, 0xc0, !PT ;  /* 0x000003806c547812 */ /* 0x000fe400078ec0ff */
[----:B------:R-:W-:Y:S02]  /*1cab0*/  SHF.R.U64 R118, R118, 0x3, RZ ;  /* 0x0000000376767819 */ /* 0x000fe400000012ff */
[----:B------:R-:W-:Y:S01]  /*1cac0*/  LOP3.LUT R106, R46, R106, RZ, 0x3c, !PT ;  /* 0x0000006a2e6a7212 */ /* 0x000fe200078e3cff */
[--C-:B------:R-:W-:Y:S01]  /*1cad0*/  IMAD.X R93, RZ, RZ, R121.reuse, P0 ;  /* 0x000000ffff5d7224 */ /* 0x100fe200000e0679 */
[----:B------:R-:W-:Y:S01]  /*1cae0*/  IADD3 R112, P4, R120, 0x8040, RZ ;  /* 0x0000804078707810 */ /* 0x000fe20007f9e0ff */
[----:B------:R-:W-:Y:S01]  /*1caf0*/  IMAD.X R109, RZ, RZ, R121, P1 ;  /* 0x000000ffff6d7224 */ /* 0x000fe200008e0679 */
[----:B------:R-:W-:-:S02]  /*1cb00*/  LOP3.LUT R46, R116, 0x380, RZ, 0xc0, !PT ;  /* 0x00000380742e7812 */ /* 0x000fc400078ec0ff */
[C---:B------:R-:W-:Y:S02]  /*1cb10*/  IADD3 R20, P5, R120.reuse, 0xc020, RZ ;  /* 0x0000c02078147810 */ /* 0x040fe40007fbe0ff */
[----:B------:R-:W-:Y:S02]  /*1cb20*/  IADD3.X R107, RZ, R121, RZ, P2, !PT ;  /* 0x00000079ff6b7210 */ /* 0x000fe400017fe4ff */
[C---:B------:R-:W-:Y:S02]  /*1cb30*/  IADD3 R110, P0, R120.reuse, 0x8020, RZ ;  /* 0x00008020786e7810 */ /* 0x040fe40007f1e0ff */
[C---:B------:R-:W-:Y:S02]  /*1cb40*/  IADD3 R26, P2, R120.reuse, 0xc040, RZ ;  /* 0x0000c040781a7810 */ /* 0x040fe40007f5e0ff */
[----:B------:R-:W-:Y:S02]  /*1cb50*/  IADD3 R30, P1, R120, 0xc060, RZ ;  /* 0x0000c060781e7810 */ /* 0x000fe40007f3e0ff */
[----:B------:R-:W-:-:S02]  /*1cb60*/  SHF.R.U64 R6, R6, 0x3, RZ ;  /* 0x0000000306067819 */ /* 0x000fc400000012ff */
[----:B------:R-:W-:Y:S02]  /*1cb70*/  LOP3.LUT R120, R21, R120, RZ, 0x3c, !PT ;  /* 0x0000007815787212 */ /* 0x000fe400078e3cff */
[----:B------:R-:W-:Y:S02]  /*1cb80*/  SHF.R.U64 R84, R84, 0x3, RZ ;  /* 0x0000000354547819 */ /* 0x000fe400000012ff */
[----:B------:R-:W-:Y:S02]  /*1cb90*/  LOP3.LUT R102, R118, R102, RZ, 0x3c, !PT ;  /* 0x0000006676667212 */ /* 0x000fe400078e3cff */
[----:B------:R-:W-:Y:S02]  /*1cba0*/  LOP3.LUT R118, R112, 0x380, RZ, 0xc0, !PT ;  /* 0x0000038070767812 */ /* 0x000fe400078ec0ff */
[----:B------:R-:W-:Y:S02]  /*1cbb0*/  SHF.R.U64 R46, R46, 0x3, RZ ;  /* 0x000000032e2e7819 */ /* 0x000fe400000012ff */
[----:B------:R-:W-:-:S02]  /*1cbc0*/  LOP3.LUT R10, R20, 0x380, RZ, 0xc0, !PT ;  /* 0x00000380140a7812 */ /* 0x000fc400078ec0ff */
[----:B------:R-:W-:Y:S02]  /*1cbd0*/  LOP3.LUT R114, R6, R114, RZ, 0x3c, !PT ;  /* 0x0000007206727212 */ /* 0x000fe400078e3cff */
[----:B------:R-:W-:Y:S02]  /*1cbe0*/  LOP3.LUT R108, R84, R108, RZ, 0x3c, !PT ;  /* 0x0000006c546c7212 */ /* 0x000fe400078e3cff */
[----:B------:R-:W-:Y:S02]  /*1cbf0*/  MOV R120, R120 ;  /* 0x0000007800787202 */ /* 0x000fe40000000f00 */
[----:B------:R-:W-:Y:S02]  /*1cc00*/  F2FP.F16.F32.PACK_AB R6, R29, R28 ;  /* 0x0000001c1d06723e */ /* 0x000fe400000000ff */
[----:B------:R-:W-:Y:S02]  /*1cc10*/  LOP3.LUT R84, R110, 0x380, RZ, 0xc0, !PT ;  /* 0x000003806e547812 */ /* 0x000fe400078ec0ff */
[----:B------:R-:W-:-:S02]  /*1cc20*/  SHF.R.U64 R118, R118, 0x3, RZ ;  /* 0x0000000376767819 */ /* 0x000fc400000012ff */
[----:B------:R-:W-:Y:S02]  /*1cc30*/  LOP3.LUT R116, R46, R116, RZ, 0x3c, !PT ;  /* 0x000000742e747212 */ /* 0x000fe400078e3cff */
[----:B------:R-:W-:Y:S02]  /*1cc40*/  LOP3.LUT R25, R26, 0x380, RZ, 0xc0, !PT ;  /* 0x000003801a197812 */ /* 0x000fe400078ec0ff */
[----:B------:R-:W-:Y:S02]  /*1cc50*/  LOP3.LUT R46, R30, 0x380, RZ, 0xc0, !PT ;  /* 0x000003801e2e7812 */ /* 0x000fe400078ec0ff */
[----:B------:R-:W-:Y:S01]  /*1cc60*/  SHF.R.U64 R10, R10, 0x3, RZ ;  /* 0x000000030a0a7819 */ /* 0x000fe200000012ff */
[----:B------:R1:W-:Y:S01]  /*1cc70*/  STSM.16.M88.4 [R120], R4 ;  /* 0x0000000478007844 */ /* 0x0003e20000000200 */
[----:B------:R-:W-:Y:S02]  /*1cc80*/  SHF.R.U64 R84, R84, 0x3, RZ ;  /* 0x0000000354547819 */ /* 0x000fe400000012ff */
[----:B------:R-:W-:-:S02]  /*1cc90*/  LOP3.LUT R112, R118, R112, RZ, 0x3c, !PT ;  /* 0x0000007076707212 */ /* 0x000fc400078e3cff */
[----:B------:R-:W-:Y:S02]  /*1cca0*/  SHF.R.U64 R25, R25, 0x3, RZ ;  /* 0x0000000319197819 */ /* 0x000fe400000012ff */
[----:B------:R-:W-:Y:S02]  /*1ccb0*/  SHF.R.U64 R46, R46, 0x3, RZ ;  /* 0x000000032e2e7819 */ /* 0x000fe400000012ff */
[----:B------:R-:W-:Y:S02]  /*1ccc0*/  LOP3.LUT R118, R10, R20, RZ, 0x3c, !PT ;  /* 0x000000140a767212 */ /* 0x000fe400078e3cff */
[----:B------:R-:W-:Y:S02]  /*1ccd0*/  MOV R88, R88 ;  /* 0x0000005800587202 */ /* 0x000fe40000000f00 */
[----:B------:R-:W-:Y:S02]  /*1cce0*/  MOV R92, R92 ;  /* 0x0000005c005c7202 */ /* 0x000fe40000000f00 */
[----:B------:R-:W-:-:S02]  /*1ccf0*/  F2FP.F16.F32.PACK_AB R10, R45, R160 ;  /* 0x000000a02d0a723e */ /* 0x000fc400000000ff */
[----:B-1----:R-:W-:Y:S02]  /*1cd00*/  F2FP.F16.F32.PACK_AB R4, R33, R32 ;  /* 0x000000202104723e */ /* 0x002fe400000000ff */
[----:B------:R-:W-:Y:S02]  /*1cd10*/  F2FP.F16.F32.PACK_AB R5, R35, R34 ;  /* 0x000000222305723e */ /* 0x000fe400000000ff */
[----:B------:R-:W-:Y:S02]  /*1cd20*/  F2FP.F16.F32.PACK_AB R6, R37, R24 ;  /* 0x000000182506723e */ /* 0x000fe400000000ff */
[----:B------:R-:W-:Y:S02]  /*1cd30*/  F2FP.F16.F32.PACK_AB R7, R39, R38 ;  /* 0x000000262707723e */ /* 0x000fe400000000ff */
[----:B------:R-:W-:Y:S02]  /*1cd40*/  LOP3.LUT R110, R84, R110, RZ, 0x3c, !PT ;  /* 0x0000006e546e7212 */ /* 0x000fe400078e3cff */
[----:B------:R-:W-:Y:S01]  /*1cd50*/  LOP3.LUT R20, R25, R26, RZ, 0x3c, !PT ;  /* 0x0000001a19147212 */ /* 0x000fe200078e3cff */
[----:B------:R1:W-:Y:S01]  /*1cd60*/  STSM.16.M88.4 [R88], R4 ;  /* 0x0000000458007844 */ /* 0x0003e20000000200 */
[----:B------:R-:W-:-:S02]  /*1cd70*/  LOP3.LUT R84, R46, R30, RZ, 0x3c, !PT ;  /* 0x0000001e2e547212 */ /* 0x000fc400078e3cff */
[----:B------:R-:W-:Y:S02]  /*1cd80*/  MOV R96, R96 ;  /* 0x0000006000607202 */ /* 0x000fe40000000f00 */
[----:B------:R-:W-:Y:S02]  /*1cd90*/  F2FP.F16.F32.PACK_AB R24, R49, R161 ;  /* 0x000000a13118723e */ /* 0x000fe400000000ff */
[----:B------:R-:W-:Y:S02]  /*1cda0*/  F2FP.F16.F32.PACK_AB R25, R51, R50 ;  /* 0x000000323319723e */ /* 0x000fe400000000ff */
[----:B------:R-:W-:Y:S01]  /*1cdb0*/  F2FP.F16.F32.PACK_AB R26, R53, R162 ;  /* 0x000000a2351a723e */ /* 0x000fe200000000ff */
[----:B------:R2:W-:Y:S01]  /*1cdc0*/  STSM.16.M88.4 [R92], R8 ;  /* 0x000000085c007844 */ /* 0x0005e20000000200 */
[----:B------:R-:W-:Y:S02]  /*1cdd0*/  MOV R100, R100 ;  /* 0x0000006400647202 */ /* 0x000fe40000000f00 */
[----:B------:R-:W-:-:S02]  /*1cde0*/  F2FP.F16.F32.PACK_AB R28, R57, R163 ;  /* 0x000000a3391c723e */ /* 0x000fc400000000ff */
[----:B------:R-:W-:Y:S02]  /*1cdf0*/  F2FP.F16.F32.PACK_AB R29, R59, R58 ;  /* 0x0000003a3b1d723e */ /* 0x000fe400000000ff */
[----:B------:R-:W-:Y:S01]  /*1ce00*/  F2FP.F16.F32.PACK_AB R30, R61, R164 ;  /* 0x000000a43d1e723e */ /* 0x000fe200000000ff */
[----:B------:R-:W-:Y:S01]  /*1ce10*/  IMAD.X R113, RZ, RZ, R121, P4 ;  /* 0x000000ffff717224 */ /* 0x000fe200020e0679 */
[----:B------:R-:W-:Y:S02]  /*1ce20*/  MOV R102, R102 ;  /* 0x0000006600667202 */ /* 0x000fe40000000f00 */
[----:B-1----:R-:W-:Y:S02]  /*1ce30*/  F2FP.F16.F32.PACK_AB R4, R65, R165 ;  /* 0x000000a54104723e */ /* 0x002fe400000000ff */
[----:B------:R-:W-:Y:S02]  /*1ce40*/  F2FP.F16.F32.PACK_AB R5, R67, R66 ;  /* 0x000000424305723e */ /* 0x000fe400000000ff */
[----:B------:R-:W-:-:S02]  /*1ce50*/  F2FP.F16.F32.PACK_AB R6, R69, R166 ;  /* 0x000000a64506723e */ /* 0x000fc400000000ff */
[----:B------:R-:W-:Y:S02]  /*1ce60*/  F2FP.F16.F32.PACK_AB R7, R71, R70 ;  /* 0x000000464707723e */ /* 0x000fe400000000ff */
[----:B------:R-:W-:Y:S02]  /*1ce70*/  IADD3.X R111, RZ, R121, RZ, P0, !PT ;  /* 0x00000079ff6f7210 */ /* 0x000fe400007fe4ff */
[----:B------:R-:W-:Y:S02]  /*1ce80*/  MOV R104, R104 ;  /* 0x0000006800687202 */ /* 0x000fe40000000f00 */
[----:B--2---:R-:W-:Y:S02]  /*1ce90*/  F2FP.F16.F32.PACK_AB R8, R73, R167 ;  /* 0x000000a74908723e */ /* 0x004fe400000000ff */
[----:B------:R-:W-:Y:S02]  /*1cea0*/  F2FP.F16.F32.PACK_AB R9, R75, R74 ;  /* 0x0000004a4b09723e */ /* 0x000fe400000000ff */
[----:B------:R-:W-:-:S02]  /*1ceb0*/  F2FP.F16.F32.PACK_AB R10, R77, R168 ;  /* 0x000000a84d0a723e */ /* 0x000fc400000000ff */
[----:B------:R-:W-:Y:S01]  /*1cec0*/  F2FP.F16.F32.PACK_AB R11, R79, R78 ;  /* 0x0000004e4f0b723e */ /* 0x000fe200000000ff */
[----:B------:R-:W-:Y:S01]  /*1ced0*/  STSM.16.M88.4 [R96], R24 ;  /* 0x0000001860007844 */ /* 0x000fe20000000200 */
[----:B------:R-:W-:Y:S02]  /*1cee0*/  IADD3.X R115, RZ, R121, RZ, P3, !PT ;  /* 0x00000079ff737210 */ /* 0x000fe40001ffe4ff */
[----:B------:R-:W-:Y:S01]  /*1cef0*/  MOV R106, R106 ;  /* 0x0000006a006a7202 */ /* 0x000fe20000000f00 */
[----:B------:R-:W-:Y:S01]  /*1cf00*/  STSM.16.M88.4 [R100], R28 ;  /* 0x0000001c64007844 */ /* 0x000fe20000000200 */
[----:B------:R-:W-:Y:S02]  /*1cf10*/  F2FP.F16.F32.PACK_AB R32, R81, R169 ;  /* 0x000000a95120723e */ /* 0x000fe400000000ff */
[----:B------:R-:W-:Y:S02]  /*1cf20*/  F2FP.F16.F32.PACK_AB R33, R83, R82 ;  /* 0x000000525321723e */ /* 0x000fe400000000ff */
[----:B------:R-:W-:-:S02]  /*1cf30*/  F2FP.F16.F32.PACK_AB R34, R44, R170 ;  /* 0x000000aa2c22723e */ /* 0x000fc400000000ff */
[----:B------:R-:W-:Y:S01]  /*1cf40*/  F2FP.F16.F32.PACK_AB R35, R87, R86 ;  /* 0x000000565723723e */ /* 0x000fe200000000ff */
[----:B------:R1:W-:Y:S01]  /*1cf50*/  STSM.16.M88.4 [R102], R4 ;  /* 0x0000000466007844 */ /* 0x0003e20000000200 */
[----:B------:R-:W-:Y:S02]  /*1cf60*/  MOV R108, R108 ;  /* 0x0000006c006c7202 */ /* 0x000fe40000000f00 */
        /* <DEDUP_REMOVED lines=8> */
[----:B------:R-:W-:Y:S02]  /*1cff0*/  F2FP.F16.F32.PACK_AB R59, R36, R13 ;  /* 0x0000000d243b723e */ /* 0x000fe400000000ff */
[----:B------:R-:W-:Y:S02]  /*1d000*/  MOV R112, R112 ;  /* 0x0000007000707202 */ /* 0x000fe40000000f00 */
[----:B-1----:R-:W-:-:S02]  /*1d010*/  F2FP.F16.F32.PACK_AB R4, R154, R175 ;  /* 0x000000af9a04723e */ /* 0x002fc400000000ff */
[----:B------:R-:W-:Y:S02]  /*1d020*/  F2FP.F16.F32.PACK_AB R5, R42, R40 ;  /* 0x000000282a05723e */ /* 0x000fe400000000ff */
[----:B------:R-:W-:Y:S02]  /*1d030*/  F2FP.F16.F32.PACK_AB R6, R155, R176 ;  /* 0x000000b09b06723e */ /* 0x000fe400000000ff */
[----:B------:R-:W-:Y:S01]  /*1d040*/  F2FP.F16.F32.PACK_AB R7, R52, R48 ;  /* 0x000000303407723e */ /* 0x000fe200000000ff */
[----:B------:R-:W-:Y:S01]  /*1d050*/  STSM.16.M88.4 [R106], R32 ;  /* 0x000000206a007844 */ /* 0x000fe20000000200 */
[----:B------:R-:W-:Y:S02]  /*1d060*/  MOV R114, R114 ;  /* 0x0000007200727202 */ /* 0x000fe40000000f00 */
[----:B--2---:R-:W-:Y:S02]  /*1d070*/  F2FP.F16.F32.PACK_AB R8, R156, R177 ;  /* 0x000000b19c08723e */ /* 0x004fe400000000ff */
[----:B------:R-:W-:-:S02]  /*1d080*/  F2FP.F16.F32.PACK_AB R9, R60, R55 ;  /* 0x000000373c09723e */ /* 0x000fc400000000ff */
[----:B------:R-:W-:Y:S02]  /*1d090*/  F2FP.F16.F32.PACK_AB R10, R157, R178 ;  /* 0x000000b29d0a723e */ /* 0x000fe400000000ff */
[----:B------:R-:W-:Y:S01]  /*1d0a0*/  F2FP.F16.F32.PACK_AB R11, R64, R63 ;  /* 0x0000003f400b723e */ /* 0x000fe200000000ff */
[----:B------:R-:W-:Y:S01]  /*1d0b0*/  STSM.16.M88.4 [R108], R44 ;  /* 0x0000002c6c007844 */ /* 0x000fe20000000200 */
[----:B------:R-:W-:-:S03]  /*1d0c0*/  IMAD.X R117, RZ, RZ, R121, P6 ;  /* 0x000000ffff757224 */ /* 0x000fc600030e0679 */
[----:B------:R-:W-:Y:S01]  /*1d0d0*/  STSM.16.M88.4 [R110], R56 ;  /* 0x000000386e007844 */ /* 0x000fe20000000200 */
[----:B------:R-:W-:-:S03]  /*1d0e0*/  IADD3.X R119, RZ, R121, RZ, P5, !PT ;  /* 0x00000079ff777210 */ /* 0x000fc60002ffe4ff */
[----:B------:R3:W-:Y:S01]  /*1d0f0*/  STSM.16.M88.4 [R112], R4 ;  /* 0x0000000470007844 */ /* 0x0007e20000000200 */
[----:B------:R-:W-:-:S03]  /*1d100*/  IMAD.X R21, RZ, RZ, R121, P2 ;  /* 0x000000ffff157224 */ /* 0x000fc600010e0679 */
[----:B------:R1:W-:Y:S01]  /*1d110*/  STSM.16.M88.4 [R114], R8 ;  /* 0x0000000872007844 */ /* 0x0003e20000000200 */
[----:B------:R-:W-:Y:S02]  /*1d120*/  IADD3.X R85, RZ, R121, RZ, P1, !PT ;  /* 0x00000079ff557210 */ /* 0x000fe40000ffe4ff */
[----:B------:R-:W-:Y:S02]  /*1d130*/  MOV R116, R116 ;  /* 0x0000007400747202 */ /* 0x000fe40000000f00 */
[----:B------:R-:W-:Y:S02]  /*1d140*/  F2FP.F16.F32.PACK_AB R24, R158, R179 ;  /* 0x000000b39e18723e */ /* 0x000fe400000000ff */
[----:B------:R-:W-:Y:S01]  /*1d150*/  F2FP.F16.F32.PACK_AB R25, R123, R122 ;  /* 0x0000007a7b19723e */ /* 0x000fe200000000ff */
[----:B---3--:R-:W-:Y:S01]  /*1d160*/  IMAD.SHL.U32 R4, R148, 0x4, RZ ;  /* 0x0000000494047824 */ /* 0x008fe200078e00ff */
[----:B-1----:R-:W-:Y:S02]  /*1d170*/  SHF.R.S32.HI R10, RZ, 0x1f, R148 ;  /* 0x0000001fff0a7819 */ /* 0x002fe40000011494 */
[----:B------:R-:W-:-:S02]  /*1d180*/  F2FP.F16.F32.PACK_AB R26, R125, R124 ;  /* 0x0000007c7d1a723e */ /* 0x000fc400000000ff */
[----:B------:R-:W-:Y:S02]  /*1d190*/  F2FP.F16.F32.PACK_AB R27, R127, R126 ;  /* 0x0000007e7f1b723e */ /* 0x000fe400000000ff */
[----:B------:R-:W-:Y:S02]  /*1d1a0*/  ISETP.NE.U32.AND P3, PT, RZ, UR4, PT ;  /* 0x00000004ff007c0c */ /* 0x000fe4000bf65070 */
[----:B------:R-:W-:Y:S02]  /*1d1b0*/  SHF.L.U64.HI R8, R148, 0x2, R10 ;  /* 0x0000000294087819 */ /* 0x000fe4000001020a */
[----:B------:R-:W-:Y:S02]  /*1d1c0*/  IADD3 R6, P0, R4, UR4, RZ ;  /* 0x0000000404067c10 */ /* 0x000fe4000ff1e0ff */
[----:B------:R-:W-:Y:S02]  /*1d1d0*/  MOV R118, R118 ;  /* 0x0000007600767202 */ /* 0x000fe40000000f00 */
[----:B------:R-:W-:-:S02]  /*1d1e0*/  F2FP.F16.F32.PACK_AB R28, R129, R128 ;  /* 0x00000080811c723e */ /* 0x000fc400000000ff */
[----:B------:R-:W-:Y:S02]  /*1d1f0*/  F2FP.F16.F32.PACK_AB R29, R131, R130 ;  /* 0x00000082831d723e */ /* 0x000fe400000000ff */
[----:B------:R-:W-:Y:S02]  /*1d200*/  F2FP.F16.F32.PACK_AB R30, R133, R132 ;  /* 0x00000084851e723e */ /* 0x000fe400000000ff */
[----:B------:R-:W-:Y:S02]  /*1d210*/  F2FP.F16.F32.PACK_AB R31, R135, R134 ;  /* 0x00000086871f723e */ /* 0x000fe400000000ff */
[----:B------:R-:W-:Y:S02]  /*1d220*/  MOV R20, R20 ;  /* 0x0000001400147202 */ /* 0x000fe40000000f00 */
[----:B------:R-:W-:Y:S02]  /*1d230*/  F2FP.F16.F32.PACK_AB R32, R137, R136 ;  /* 0x000000888920723e */ /* 0x000fe400000000ff */
[----:B------:R-:W-:-:S02]  /*1d240*/  F2FP.F16.F32.PACK_AB R33, R139, R138 ;  /* 0x0000008a8b21723e */ /* 0x000fc400000000ff */
[----:B------:R-:W-:Y:S02]  /*1d250*/  F2FP.F16.F32.PACK_AB R34, R141, R140 ;  /* 0x0000008c8d22723e */ /* 0x000fe400000000ff */
[----:B------:R-:W-:Y:S02]  /*1d260*/  F2FP.F16.F32.PACK_AB R35, R143, R142 ;  /* 0x0000008e8f23723e */ /* 0x000fe400000000ff */
[----:B------:R-:W-:Y:S01]  /*1d270*/  MOV R84, R84 ;  /* 0x0000005400547202 */ /* 0x000fe20000000f00 */
[----:B------:R1:W-:Y:S01]  /*1d280*/  STSM.16.M88.4 [R116], R24 ;  /* 0x0000001874007844 */ /* 0x0003e20000000200 */
[----:B------:R-:W-:Y:S02]  /*1d290*/  ISETP.NE.AND.EX P3, PT, RZ, UR5, PT, P3 ;  /* 0x00000005ff007c0c */ /* 0x000fe4000bf65330 */
[----:B------:R-:W-:Y:S01]  /*1d2a0*/  IADD3.X R7, R8, UR5, RZ, P0, !PT ;  /* 0x0000000508077c10 */ /* 0x000fe200087fe4ff */
[----:B------:R-:W-:Y:S01]  /*1d2b0*/  ULDC.64 UR4, c[0x0][0xbe0] ;  /* 0x0002f80000047ab9 */ /* 0x000fe20000000a00 */
[----:B------:R1:W-:Y:S01]  /*1d2c0*/  STSM.16.M88.4 [R118], R28 ;  /* 0x0000001c76007844 */ /* 0x0003e20000000200 */
[----:B------:R-:W-:-:S03]  /*1d2d0*/  ISETP.NE.U32.AND P1, PT, RZ, UR4, PT ;  /* 0x00000004ff007c0c */ /* 0x000fc6000bf25070 */
[----:B------:R1:W-:Y:S01]  /*1d2e0*/  STSM.16.M88.4 [R20], R32 ;  /* 0x0000002014007844 */ /* 0x0003e20000000200 */
[----:B------:R-:W-:-:S03]  /*1d2f0*/  ISETP.NE.AND.EX P1, PT, RZ, UR5, PT, P1 ;  /* 0x00000005ff007c0c */ /* 0x000fc6000bf25310 */
[----:B------:R1:W-:Y:S01]  /*1d300*/  STSM.16.M88.4 [R84], R144 ;  /* 0x0000009054007844 */ /* 0x0003e20000000200 */
[----:B------:R-:W-:-:S05]  /*1d310*/  IMAD R5, R18, 0x8, R220 ;  /* 0x0000000812057824 */ /* 0x000fca00078e02dc */
[----:B------:R-:W-:Y:S01]  /*1d320*/  SHF.L.U32 R5, R5, 0x3, RZ ;  /* 0x0000000305057819 */ /* 0x000fe200000006ff */
[----:B------:R-:W-:Y:S03]  /*1d330*/  BAR.SYNC.DEFER_BLOCKING 0x1, 0x100 ;  /* 0x0044000000007b1d */ /* 0x000fe60000010000 */
[----:B------:R-:W-:Y:S01]  /*1d340*/  @P1 IADD3 R4, P0, R4, UR4, RZ ;  /* 0x0000000404041c10 */ /* 0x000fe2000ff1e0ff */
[----:B------:R-:W-:Y:S02]  /*1d350*/  IMAD.WIDE R14, R5, 0x2, R14 ;  /* 0x00000002050e7825 */ /* 0x000fe400078e020e */
[----:B------:R-:W-:Y:S01]  /*1d360*/  ULDC UR4, c[0x0][0xa88] ;  /* 0x0002a20000047ab9 */ /* 0x000fe20000000800 */
[----:B------:R-:W-:Y:S01]  /*1d370*/  MOV R77, RZ ;  /* 0x000000ff004d7202 */ /* 0x000fe20000000f00 */
[----:B------:R-:W-:Y:S01]  /*1d380*/  IMAD.U32 R2, RZ, RZ, UR4 ;  /* 0x00000004ff027e24 */ /* 0x000fe2000f8e00ff */
[----:B------:R-:W-:-:S02]  /*1d390*/  @P1 IADD3.X R5, R8, UR5, RZ, P0, !PT ;  /* 0x0000000508051c10 */ /* 0x000fc400087fe4ff */
[----:B------:R-:W-:-:S04]  /*1d3a0*/  IADD3 R9, P0, R14, 0x1000, RZ ;  /* 0x000010000e097810 */ /* 0x000fc80007f1e0ff */
[----:B------:R-:W-:Y:S01]  /*1d3b0*/  LOP3.LUT R8, R9, 0x380, RZ, 0xc0, !PT ;  /* 0x0000038009087812 */ /* 0x000fe200078ec0ff */
[----:B------:R1:W5:Y:S04]  /*1d3c0*/  @P3 LDG.E R77, desc[UR6][R6.64] ;  /* 0x00000006064d3981 */ /* 0x000368000c1e1900 */
[----:B------:R1:W5:Y:S01]  /*1d3d0*/  @P1 LDG.E R2, desc[UR6][R4.64] ;  /* 0x0000000604021981 */ /* 0x000362000c1e1900 */
[----:B------:R-:W-:Y:S05]  /*1d3e0*/  @P1 BRA `(.L_x_665) ;  /* 0x0000000000141947 */ /* 0x000fea0003800000 */
[----:B------:R-:W-:Y:S05]  /*1d3f0*/  @!P3 BRA `(.L_x_665) ;  /* 0x000000000010b947 */ /* 0x000fea0003800000 */
[----:B------:R-:W-:Y:S02]  /*1d400*/  ULDC.64 UR4, c[0x0][0x208] ;  /* 0x0000820000047ab9 */ /* 0x000fe40000000a00 */
[----:B-1----:R-:W2:Y:S04]  /*1d410*/  LDG.E R5, desc[UR4][R6.64] ;  /* 0x0000000406057981 */ /* 0x002ea8000c1e1900 */
[----:B-----5:R-:W2:Y:S02]  /*1d420*/  LDG.E R2, desc[UR4][R6.64+0x4] ;  /* 0x0000040406027981 */ /* 0x020ea4000c1e1900 */
[----:B--2---:R-:W-:-:S07]  /*1d430*/  IADD3 R2, -R5, R2, RZ ;  /* 0x0000000205027210 */ /* 0x004fce0007ffe1ff */
.L_x_665:
[----:B-1----:R-:W2:Y:S01]  /*1d440*/  LDL R6, [R1+0x94] ;  /* 0x0000940001067983 */ /* 0x002ea20000100800 */
[----:B------:R-:W-:-:S03]  /*1d450*/  ULDC.64 UR4, c[0x0][0xb70] ;  /* 0x0002dc0000047ab9 */ /* 0x000fc60000000a00 */
[----:B------:R-:W3:Y:S04]  /*1d460*/  LDL.LU R82, [R1+0x5c] ;  /* 0x00005c0001527983 */ /* 0x000ee80000300800 */
[----:B------:R-:W2:Y:S01]  /*1d470*/  LDL.LU R80, [R1+0x64] ;  /* 0x0000640001507983 */ /* 0x000ea20000300800 */
[----:B------:R-:W-:Y:S01]  /*1d480*/  SEL R19, R10, RZ, !P3 ;  /* 0x000000ff0a137207 */ /* 0x000fe20005800000 */
[--C-:B-----5:R-:W-:Y:S01]  /*1d490*/  IMAD.MOV.U32 R20, RZ, RZ, R77.reuse ;  /* 0x000000ffff147224 */ /* 0x120fe200078e004d */
[----:B------:R-:W-:Y:S01]  /*1d4a0*/  SHF.R.S32.HI R21, RZ, 0x1f, R77 ;  /* 0x0000001fff157819 */ /* 0x000fe2000001144d */
[----:B------:R-:W4:Y:S01]  /*1d4b0*/  LDL R10, [R1+0x6c] ;  /* 0x00006c00010a7983 */ /* 0x000f220000100800 */
[C---:B------:R-:W-:Y:S02]  /*1d4c0*/  IADD3 R25, P2, R14.reuse, 0x3000, RZ ;  /* 0x000030000e197810 */ /* 0x040fe40007f5e0ff */
[----:B------:R-:W-:Y:S01]  /*1d4d0*/  IADD3 R13, P1, R14, 0x2000, RZ ;  /* 0x000020000e0d7810 */ /* 0x000fe20007f3e0ff */
[----:B------:R-:W4:Y:S01]  /*1d4e0*/  LDL R81, [R1+0x70] ;  /* 0x0000700001517983 */ /* 0x000f220000100800 */
[----:B------:R-:W-:-:S02]  /*1d4f0*/  LOP3.LUT R24, R25, 0x380, RZ, 0xc0, !PT ;  /* 0x0000038019187812 */ /* 0x000fc400078ec0ff */
[----:B------:R-:W-:Y:S02]  /*1d500*/  SHF.R.U64 R8, R8, 0x3, RZ ;  /* 0x0000000308087819 */ /* 0x000fe400000012ff */
[----:B------:R-:W-:Y:S02]  /*1d510*/  LOP3.LUT R12, R13, 0x380, RZ, 0xc0, !PT ;  /* 0x000003800d0c7812 */ /* 0x000fe400078ec0ff */
[----:B------:R-:W-:Y:S02]  /*1d520*/  SHF.R.U64 R24, R24, 0x3, RZ ;  /* 0x0000000318187819 */ /* 0x000fe400000012ff */
[----:B------:R-:W-:Y:S02]  /*1d530*/  LOP3.LUT R8, R8, R9, RZ, 0x3c, !PT ;  /* 0x0000000908087212 */ /* 0x000fe400078e3cff */
[----:B------:R-:W-:Y:S02]  /*1d540*/  SHF.R.U64 R12, R12, 0x3, RZ ;  /* 0x000000030c0c7819 */ /* 0x000fe400000012ff */
[----:B------:R-:W-:-:S02]  /*1d550*/  IADD3.X R9, RZ, R15, RZ, P0, !PT ;  /* 0x0000000fff097210 */ /* 0x000fc400007fe4ff */
[----:B------:R-:W-:Y:S02]  /*1d560*/  LOP3.LUT R24, R24, R25, RZ, 0x3c, !PT ;  /* 0x0000001918187212 */ /* 0x000fe400078e3cff */
[C---:B------:R-:W-:Y:S02]  /*1d570*/  IADD3 R45, P0, R14.reuse, 0x8000, RZ ;  /* 0x000080000e2d7810 */ /* 0x040fe40007f1e0ff */
[C---:B------:R-:W-:Y:S02]  /*1d580*/  IADD3 R33, P4, R14.reuse, 0x5000, RZ ;  /* 0x000050000e217810 */ /* 0x040fe40007f9e0ff */
[----:B------:R-:W-:Y:S02]  /*1d590*/  IADD3 R37, P5, R14, 0x6000, RZ ;  /* 0x000060000e257810 */ /* 0x000fe40007fbe0ff */
[----:B------:R-:W-:Y:S02]  /*1d5a0*/  IADD3.X R25, RZ, R15, RZ, P2, !PT ;  /* 0x0000000fff197210 */ /* 0x000fe400017fe4ff */
[----:B------:R-:W-:Y:S01]  /*1d5b0*/  LOP3.LUT R12, R12, R13, RZ, 0x3c, !PT ;  /* 0x0000000d0c0c7212 */ /* 0x000fe200078e3cff */
[----:B------:R-:W-:Y:S01]  /*1d5c0*/  IMAD.X R13, RZ, RZ, R15, P1 ;  /* 0x000000ffff0d7224 */ /* 0x000fe200008e060f */
[----:B------:R-:W-:-:S02]  /*1d5d0*/  IADD3 R53, P2, R14, 0xa000, RZ ;  /* 0x0000a0000e357810 */ /* 0x000fc40007f5e0ff */
[----:B------:R-:W-:Y:S02]  /*1d5e0*/  IADD3 R49, P1, R14, 0x9000, RZ ;  /* 0x000090000e317810 */ /* 0x000fe40007f3e0ff */
[----:B------:R-:W-:Y:S02]  /*1d5f0*/  LOP3.LUT R44, R45, 0x380, RZ, 0xc0, !PT ;  /* 0x000003802d2c7812 */ /* 0x000fe400078ec0ff */
[----:B------:R-:W-:Y:S02]  /*1d600*/  LOP3.LUT R32, R33, 0x380, RZ, 0xc0, !PT ;  /* 0x0000038021207812 */ /* 0x000fe400078ec0ff */
[----:B------:R-:W-:Y:S02]  /*1d610*/  LOP3.LUT R36, R37, 0x380, RZ, 0xc0, !PT ;  /* 0x0000038025247812 */ /* 0x000fe400078ec0ff */
[----:B------:R-:W-:Y:S02]  /*1d620*/  LOP3.LUT R52, R53, 0x380, RZ, 0xc0, !PT ;  /* 0x0000038035347812 */ /* 0x000fe400078ec0ff */
[----:B------:R-:W-:-:S02]  /*1d630*/  LOP3.LUT R48, R49, 0x380, RZ, 0xc0, !PT ;  /* 0x0000038031307812 */ /* 0x000fc400078ec0ff */
[----:B------:R-:W-:Y:S02]  /*1d640*/  SHF.R.U64 R44, R44, 0x3, RZ ;  /* 0x000000032c2c7819 */ /* 0x000fe400000012ff */
[----:B------:R-:W-:Y:S02]  /*1d650*/  SHF.R.U64 R32, R32, 0x3, RZ ;  /* 0x0000000320207819 */ /* 0x000fe400000012ff */
[----:B------:R-:W-:Y:S02]  /*1d660*/  SHF.R.U64 R36, R36, 0x3, RZ ;  /* 0x0000000324247819 */ /* 0x000fe400000012ff */
[----:B------:R-:W-:Y:S02]  /*1d670*/  SHF.R.U64 R52, R52, 0x3, RZ ;  /* 0x0000000334347819 */ /* 0x000fe400000012ff */
[----:B------:R-:W-:Y:S02]  /*1d680*/  SHF.R.U64 R48, R48, 0x3, RZ ;  /* 0x0000000330307819 */ /* 0x000fe400000012ff */
[----:B------:R-:W-:Y:S01]  /*1d690*/  LOP3.LUT R44, R44, R45, RZ, 0x3c, !PT ;  /* 0x0000002d2c2c7212 */ /* 0x000fe200078e3cff */
[----:B------:R-:W-:Y:S01]  /*1d6a0*/  IMAD.X R45, RZ, RZ, R15, P0 ;  /* 0x000000ffff2d7224 */ /* 0x000fe200000e060f */
[----:B------:R-:W-:-:S02]  /*1d6b0*/  LOP3.LUT R32, R32, R33, RZ, 0x3c, !PT ;  /* 0x0000002120207212 */ /* 0x000fc400078e3cff */
[----:B------:R-:W-:Y:S01]  /*1d6c0*/  LOP3.LUT R36, R36, R37, RZ, 0x3c, !PT ;  /* 0x0000002524247212 */ /* 0x000fe200078e3cff */
[----:B------:R-:W-:Y:S01]  /*1d6d0*/  IMAD.X R37, RZ, RZ, R15, P5 ;  /* 0x000000ffff257224 */ /* 0x000fe200028e060f */
[----:B------:R-:W-:Y:S02]  /*1d6e0*/  LOP3.LUT R52, R52, R53, RZ, 0x3c, !PT ;  /* 0x0000003534347212 */ /* 0x000fe400078e3cff */
[-C--:B------:R-:W-:Y:S02]  /*1d6f0*/  IADD3.X R33, RZ, R15.reuse, RZ, P4, !PT ;  /* 0x0000000fff217210 */ /* 0x080fe400027fe4ff */
[C---:B------:R-:W-:Y:S02]  /*1d700*/  IADD3 R61, P4, R14.reuse, 0xc000, RZ ;  /* 0x0000c0000e3d7810 */ /* 0x040fe40007f9e0ff */
[----:B------:R-:W-:Y:S02]  /*1d710*/  IADD3 R65, P5, R14, 0xd000, RZ ;  /* 0x0000d0000e417810 */ /* 0x000fe40007fbe0ff */
[----:B------:R-:W-:-:S02]  /*1d720*/  IADD3.X R53, RZ, R15, RZ, P2, !PT ;  /* 0x0000000fff357210 */ /* 0x000fc400017fe4ff */
[----:B------:R-:W-:Y:S02]  /*1d730*/  LOP3.LUT R48, R48, R49, RZ, 0x3c, !PT ;  /* 0x0000003130307212 */ /* 0x000fe400078e3cff */
[----:B------:R-:W-:Y:S02]  /*1d740*/  IADD3.X R49, RZ, R15, RZ, P1, !PT ;  /* 0x0000000fff317210 */ /* 0x000fe40000ffe4ff */
[----:B------:R-:W-:Y:S02]  /*1d750*/  LOP3.LUT R60, R61, 0x380, RZ, 0xc0, !PT ;  /* 0x000003803d3c7812 */ /* 0x000fe400078ec0ff */
[----:B------:R-:W-:Y:S02]  /*1d760*/  LOP3.LUT R64, R65, 0x380, RZ, 0xc0, !PT ;  /* 0x0000038041407812 */ /* 0x000fe400078ec0ff */
[----:B------:R-:W-:Y:S02]  /*1d770*/  SHF.R.U64 R60, R60, 0x3, RZ ;  /* 0x000000033c3c7819 */ /* 0x000fe400000012ff */
[----:B------:R-:W-:-:S02]  /*1d780*/  SHF.R.U64 R64, R64, 0x3, RZ ;  /* 0x0000000340407819 */ /* 0x000fc400000012ff */
[----:B------:R-:W-:Y:S02]  /*1d790*/  LOP3.LUT R60, R60, R61, RZ, 0x3c, !PT ;  /* 0x0000003d3c3c7212 */ /* 0x000fe400078e3cff */
[----:B------:R-:W-:Y:S01]  /*1d7a0*/  LOP3.LUT R64, R64, R65, RZ, 0x3c, !PT ;  /* 0x0000004140407212 */ /* 0x000fe200078e3cff */
[----:B------:R-:W-:Y:S01]  /*1d7b0*/  IMAD.X R65, RZ, RZ, R15, P5 ;  /* 0x000000ffff417224 */ /* 0x000fe200028e060f */
[----:B------:R-:W-:Y:S01]  /*1d7c0*/  IADD3.X R61, RZ, R15, RZ, P4, !PT ;  /* 0x0000000fff3d7210 */ /* 0x000fe200027fe4ff */
[----:B------:R-:W-:Y:S01]  /*1d7d0*/  ULDC.64 UR6, c[0x0][0x208] ;  /* 0x0000820000067ab9 */ /* 0x000fe20000000a00 */
[--C-:B------:R-:W-:Y:S01]  /*1d7e0*/  SHF.R.S32.HI R79, RZ, 0x1f, R212.reuse ;  /* 0x0000001fff4f7819 */ /* 0x100fe200000114d4 */
[----:B------:R-:W-:Y:S01]  /*1d7f0*/  IMAD.MOV.U32 R78, RZ, RZ, R212 ;  /* 0x000000ffff4e7224 */ /* 0x000fe200078e00d4 */
[----:B------:R-:W-:Y:S01]  /*1d800*/  BSSY B1, `(.L_x_666) ;  /* 0x0000079000017945 */ /* 0x000fe20003800000 */
[----:B---3--:R-:W-:Y:S01]  /*1d810*/  SHF.R.S32.HI R76, RZ, 0x1f, R82 ;  /* 0x0000001fff4c7819 */ /* 0x008fe20000011452 */
[----:B--2---:R-:W-:-:S04]  /*1d820*/  IMAD R11, R80, 0x80, R6 ;  /* 0x00000080500b7824 */ /* 0x004fc800078e0206 */
[----:B------:R-:W-:-:S04]  /*1d830*/  IMAD R4, R76, UR4, RZ ;  /* 0x000000044c047c24 */ /* 0x000fc8000f8e02ff */
[C---:B------:R-:W-:Y:S02]  /*1d840*/  IMAD R7, R82.reuse, UR5, R4 ;  /* 0x0000000552077c24 */ /* 0x040fe4000f8e0204 */
[----:B------:R-:W-:Y:S01]  /*1d850*/  IMAD.WIDE.U32 R4, R82, UR4, R20 ;  /* 0x0000000452047c25 */ /* 0x000fe2000f8e0014 */
[----:B------:R-:W-:Y:S01]  /*1d860*/  SEL R20, R148, RZ, !P3 ;  /* 0x000000ff94147207 */ /* 0x000fe20005800000 */
[----:B------:R-:W-:-:S03]  /*1d870*/  ULDC.64 UR4, c[0x0][0xb78] ;  /* 0x0002de0000047ab9 */ /* 0x000fc60000000a00 */
[----:B------:R-:W-:Y:S01]  /*1d880*/  IADD3 R5, R5, R7, RZ ;  /* 0x0000000705057210 */ /* 0x000fe20007ffe0ff */
[----:B------:R-:W-:Y:S02]  /*1d890*/  IMAD R7, R19, UR4, RZ ;  /* 0x0000000413077c24 */ /* 0x000fe4000f8e02ff */
[----:B------:R-:W-:-:S04]  /*1d8a0*/  IMAD.WIDE.U32 R4, R20, UR4, R4 ;  /* 0x0000000414047c25 */ /* 0x000fc8000f8e0004 */
[----:B------:R-:W-:Y:S01]  /*1d8b0*/  IMAD R6, R20, UR5, R7 ;  /* 0x0000000514067c24 */ /* 0x000fe2000f8e0207 */
[----:B------:R-:W-:Y:S01]  /*1d8c0*/  SHF.R.S32.HI R7, RZ, 0x1f, R11 ;  /* 0x0000001fff077819 */ /* 0x000fe2000001140b */
[----:B------:R-:W-:Y:S01]  /*1d8d0*/  ULDC.64 UR4, c[0x0][0xb40] ;  /* 0x0002d00000047ab9 */ /* 0x000fe20000000a00 */
[----:B------:R-:W-:-:S04]  /*1d8e0*/  IADD3 R4, P6, R11, R4, RZ ;  /* 0x000000040b047210 */ /* 0x000fc80007fde0ff */
[----:B------:R-:W-:Y:S02]  /*1d8f0*/  IADD3.X R7, R7, R5, R6, P6, !PT ;  /* 0x0000000507077210 */ /* 0x000fe400037fe406 */
[----:B------:R-:W-:Y:S02]  /*1d900*/  LEA R54, P6, R4, UR4, 0x2 ;  /* 0x0000000404367c11 */ /* 0x000fe4000f8c10ff */
[----:B------:R-:W-:Y:S02]  /*1d910*/  IADD3 R29, P3, R14, 0x4000, RZ ;  /* 0x000040000e1d7810 */ /* 0x000fe40007f7e0ff */
[----:B------:R-:W-:Y:S01]  /*1d920*/  LEA.HI.X R55, R4, UR5, R7, 0x2, P6 ;  /* 0x0000000504377c11 */ /* 0x000fe2000b0f1407 */
[----:B------:R-:W-:Y:S01]  /*1d930*/  VIADD R5, R11, 0x8 ;  /* 0x000000080b057836 */ /* 0x000fe20000000000 */
[----:B------:R-:W-:Y:S01]  /*1d940*/  IADD3 R41, P6, R14, 0x7000, RZ ;  /* 0x000070000e297810 */ /* 0x000fe20007fde0ff */
[----:B------:R-:W-:Y:S01]  /*1d950*/  ULDC.64 UR4, c[0x0][0xaa0] ;  /* 0x0002a80000047ab9 */ /* 0x000fe20000000a00 */
[----:B------:R-:W-:-:S02]  /*1d960*/  LOP3.LUT R28, R29, 0x380, RZ, 0xc0, !PT ;  /* 0x000003801d1c7812 */ /* 0x000fc400078ec0ff */
[----:B------:R-:W-:Y:S02]  /*1d970*/  LOP3.LUT R40, R41, 0x380, RZ, 0xc0, !PT ;  /* 0x0000038029287812 */ /* 0x000fe400078ec0ff */
[----:B------:R-:W-:Y:S02]  /*1d980*/  SHF.R.U64 R28, R28, 0x3, RZ ;  /* 0x000000031c1c7819 */ /* 0x000fe400000012ff */
[----:B------:R-:W-:Y:S02]  /*1d990*/  SHF.R.U64 R40, R40, 0x3, RZ ;  /* 0x0000000328287819 */ /* 0x000fe400000012ff */
[----:B------:R-:W-:Y:S01]  /*1d9a0*/  LOP3.LUT R28, R28, R29, RZ, 0x3c, !PT ;  /* 0x0000001d1c1c7212 */ /* 0x000fe200078e3cff */
[----:B------:R-:W-:Y:S01]  /*1d9b0*/  IMAD.X R29, RZ, RZ, R15, P3 ;  /* 0x000000ffff1d7224 */ /* 0x000fe200018e060f */
[----:B------:R-:W-:Y:S02]  /*1d9c0*/  LOP3.LUT R40, R40, R41, RZ, 0x3c, !PT ;  /* 0x0000002928287212 */ /* 0x000fe400078e3cff */
[----:B------:R-:W-:-:S02]  /*1d9d0*/  IADD3.X R41, RZ, R15, RZ, P6, !PT ;  /* 0x0000000fff297210 */ /* 0x000fc400037fe4ff */
[----:B----4-:R-:W-:Y:S02]  /*1d9e0*/  LOP3.LUT P0, RZ, R10, 0x3, RZ, 0xc0, !PT ;  /* 0x000000030aff7812 */ /* 0x010fe4000780c0ff */
[C---:B------:R-:W-:Y:S02]  /*1d9f0*/  IADD3 R57, P3, R14.reuse, 0xb000, RZ ;  /* 0x0000b0000e397810 */ /* 0x040fe40007f7e0ff */
[C---:B------:R-:W-:Y:S02]  /*1da00*/  IADD3 R69, P6, R14.reuse, 0xe000, RZ ;  /* 0x0000e0000e457810 */ /* 0x040fe40007fde0ff */
[----:B------:R-:W-:Y:S02]  /*1da10*/  IADD3 R7, P2, R14, 0xf000, RZ ;  /* 0x0000f0000e077810 */ /* 0x000fe40007f5e0ff */
[----:B------:R-:W-:Y:S02]  /*1da20*/  ISETP.GE.OR P1, PT, R11, R2, P0 ;  /* 0x000000020b00720c */ /* 0x000fe40000726670 */
[----:B------:R-:W-:-:S02]  /*1da30*/  LOP3.LUT R56, R57, 0x380, RZ, 0xc0, !PT ;  /* 0x0000038039387812 */ /* 0x000fc400078ec0ff */
[----:B------:R-:W-:Y:S02]  /*1da40*/  LOP3.LUT R68, R69, 0x380, RZ, 0xc0, !PT ;  /* 0x0000038045447812 */ /* 0x000fe400078ec0ff */
[----:B------:R-:W-:Y:S02]  /*1da50*/  LOP3.LUT R4, R14, 0x380, RZ, 0xc0, !PT ;  /* 0x000003800e047812 */ /* 0x000fe400078ec0ff */
[----:B------:R-:W-:Y:S02]  /*1da60*/  ISETP.GE.OR P0, PT, R5, R2, P0 ;  /* 0x000000020500720c */ /* 0x000fe40000706670 */
[----:B------:R-:W-:Y:S02]  /*1da70*/  LOP3.LUT R6, R7, 0x380, RZ, 0xc0, !PT ;  /* 0x0000038007067812 */ /* 0x000fe400078ec0ff */
[----:B------:R-:W-:Y:S02]  /*1da80*/  SHF.R.U64 R56, R56, 0x3, RZ ;  /* 0x0000000338387819 */ /* 0x000fe400000012ff */
[----:B------:R-:W-:-:S02]  /*1da90*/  SHF.R.U64 R68, R68, 0x3, RZ ;  /* 0x0000000344447819 */ /* 0x000fc400000012ff */
[----:B------:R-:W-:Y:S02]  /*1daa0*/  SHF.R.U64 R5, R4, 0x3, RZ ;  /* 0x0000000304057819 */ /* 0x000fe400000012ff */
[----:B------:R-:W-:Y:S01]  /*1dab0*/  SHF.R.U64 R6, R6, 0x3, RZ ;  /* 0x0000000306067819 */ /* 0x000fe200000012ff */
[--C-:B------:R-:W-:Y:S01]  /*1dac0*/  IMAD.X R73, RZ, RZ, R15.reuse, P2 ;  /* 0x000000ffff497224 */ /* 0x100fe200010e060f */
[----:B------:R-:W-:Y:S01]  /*1dad0*/  LOP3.LUT R56, R56, R57, RZ, 0x3c, !PT ;  /* 0x0000003938387212 */ /* 0x000fe200078e3cff */
[----:B------:R-:W-:Y:S01]  /*1dae0*/  IMAD.X R57, RZ, RZ, R15, P3 ;  /* 0x000000ffff397224 */ /* 0x000fe200018e060f */
[----:B------:R-:W-:Y:S02]  /*1daf0*/  LOP3.LUT R68, R68, R69, RZ, 0x3c, !PT ;  /* 0x0000004544447212 */ /* 0x000fe400078e3cff */
[----:B------:R-:W-:Y:S02]  /*1db00*/  LOP3.LUT R4, R5, R14, RZ, 0x3c, !PT ;  /* 0x0000000e05047212 */ /* 0x000fe400078e3cff */
[----:B------:R-:W-:-:S02]  /*1db10*/  IADD3.X R69, RZ, R15, RZ, P6, !PT ;  /* 0x0000000fff457210 */ /* 0x000fc400037fe4ff */
[----:B------:R-:W-:Y:S02]  /*1db20*/  MOV R5, R15 ;  /* 0x0000000f00057202 */ /* 0x000fe40000000f00 */
[----:B------:R-:W-:Y:S01]  /*1db30*/  LOP3.LUT R72, R6, R7, RZ, 0x3c, !PT ;  /* 0x0000000706487212 */ /* 0x000fe200078e3cff */
[----:B------:R1:W-:Y:S01]  /*1db40*/  @!P1 STG.E desc[UR6][R54.64], R0 ;  /* 0x0000000036009986 */ /* 0x0003e2000c101906 */
[----:B------:R-:W-:-:S03]  /*1db50*/  IMAD.WIDE.U32 R78, R77, UR4, R78 ;  /* 0x000000044d4e7c25 */ /* 0x000fc6000f8e004e */
[----:B------:R2:W-:Y:S04]  /*1db60*/  @!P0 STG.E desc[UR6][R54.64+0x20], R3 ;  /* 0x0000200336008986 */ /* 0x0005e8000c101906 */
[----:B------:R-:W5:Y:S01]  /*1db70*/  LD.E.128 R4, desc[UR6][R4.64] ;  /* 0x0000000604047980 */ /* 0x000f62000c101d00 */
[----:B-1----:R-:W-:-:S03]  /*1db80*/  IMAD R0, R21, UR4, RZ ;  /* 0x0000000415007c24 */ /* 0x002fc6000f8e02ff */
[----:B------:R-:W5:Y:S04]  /*1db90*/  LD.E.128 R8, desc[UR6][R8.64] ;  /* 0x0000000608087980 */ /* 0x000f68000c101d00 */
[----:B------:R-:W5:Y:S01]  /*1dba0*/  LD.E.128 R12, desc[UR6][R12.64] ;  /* 0x000000060c0c7980 */ /* 0x000f62000c101d00 */
[----:B------:R-:W-:Y:S01]  /*1dbb0*/  IMAD R77, R77, UR5, R0 ;  /* 0x000000054d4d7c24 */ /* 0x000fe2000f8e0200 */
[----:B------:R-:W-:Y:S02]  /*1dbc0*/  ULDC.64 UR4, c[0x0][0xae0] ;  /* 0x0002b80000047ab9 */ /* 0x000fe40000000a00 */
[----:B------:R-:W5:Y:S04]  /*1dbd0*/  LD.E.128 R24, desc[UR6][R24.64] ;  /* 0x0000000618187980 */ /* 0x000f68000c101d00 */
[----:B------:R-:W5:Y:S04]  /*1dbe0*/  LD.E.128 R28, desc[UR6][R28.64] ;  /* 0x000000061c1c7980 */ /* 0x000f68000c101d00 */
[----:B------:R-:W5:Y:S04]  /*1dbf0*/  LD.E.128 R32, desc[UR6][R32.64] ;  /* 0x0000000620207980 */ /* 0x000f68000c101d00 */
[----:B------:R-:W5:Y:S04]  /*1dc00*/  LD.E.128 R36, desc[UR6][R36.64] ;  /* 0x0000000624247980 */ /* 0x000f68000c101d00 */
[----:B------:R-:W5:Y:S04]  /*1dc10*/  LD.E.128 R40, desc[UR6][R40.64] ;  /* 0x0000000628287980 */ /* 0x000f68000c101d00 */
[----:B------:R-:W5:Y:S04]  /*1dc20*/  LD.E.128 R44, desc[UR6][R44.64] ;  /* 0x000000062c2c7980 */ /* 0x000f68000c101d00 */
[----:B------:R-:W5:Y:S04]  /*1dc30*/  LD.E.128 R48, desc[UR6][R48.64] ;  /* 0x0000000630307980 */ /* 0x000f68000c101d00 */
[----:B--2---:R-:W5:Y:S04]  /*1dc40*/  LD.E.128 R52, desc[UR6][R52.64] ;  /* 0x0000000634347980 */ /* 0x004f68000c101d00 */
[----:B------:R-:W5:Y:S04]  /*1dc50*/  LD.E.128 R56, desc[UR6][R56.64] ;  /* 0x0000000638387980 */ /* 0x000f68000c101d00 */
[----:B------:R-:W5:Y:S04]  /*1dc60*/  LD.E.128 R60, desc[UR6][R60.64] ;  /* 0x000000063c3c7980 */ /* 0x000f68000c101d00 */
[----:B------:R-:W5:Y:S04]  /*1dc70*/  LD.E.128 R64, desc[UR6][R64.64] ;  /* 0x0000000640407980 */ /* 0x000f68000c101d00 */
[----:B------:R-:W5:Y:S04]  /*1dc80*/  LD.E.128 R68, desc[UR6][R68.64] ;  /* 0x0000000644447980 */ /* 0x000f68000c101d00 */
[----:B------:R-:W5:Y:S01]  /*1dc90*/  LD.E.128 R72, desc[UR6][R72.64] ;  /* 0x0000000648487980 */ /* 0x000f62000c101d00 */
[----:B------:R-:W-:Y:S01]  /*1dca0*/  @!PT LDS RZ, [RZ] ;  /* 0x00000000fffff984 */ /* 0x000fe20000000800 */
[----:B------:R-:W-:Y:S01]  /*1dcb0*/  @!PT LDS RZ, [RZ] ;  /* 0x00000000fffff984 */ /* 0x000fe20000000800 */
[----:B------:R-:W-:Y:S01]  /*1dcc0*/  @!PT LDS RZ, [RZ] ;  /* 0x00000000fffff984 */ /* 0x000fe20000000800 */
[----:B------:R-:W-:Y:S01]  /*1dcd0*/  @!PT LDS RZ, [RZ] ;  /* 0x00000000fffff984 */ /* 0x000fe20000000800 */
[----:B------:R1:W-:Y:S06]  /*1dce0*/  MEMBAR.ALL.CTA ;  /* 0x0000000000007992 */ /* 0x0003ec0000008000 */
[----:B-1----:R-:W1:Y:S01]  /*1dcf0*/  FENCE.VIEW.ASYNC.S ;  /* 0x00000000000073c6 */ /* 0x002e620000000000 */
[----:B------:R-:W-:Y:S01]  /*1dd00*/  IADD3 R79, R79, R77, RZ ;  /* 0x0000004d4f4f7210 */ /* 0x000fe20007ffe0ff */
[----:B------:R-:W-:-:S02]  /*1dd10*/  IMAD R77, R80, -0x80, R2 ;  /* 0xffffff80504d7824 */ /* 0x000fc400078e0202 */
[----:B------:R-:W-:Y:S02]  /*1dd20*/  IMAD R76, R76, UR4, RZ ;  /* 0x000000044c4c7c24 */ /* 0x000fe4000f8e02ff */
[----:B------:R-:W-:Y:S01]  /*1dd30*/  IMAD.WIDE.U32 R2, R82, UR4, R78 ;  /* 0x0000000452027c25 */ /* 0x000fe2000f8e004e */
[----:B------:R-:W-:-:S03]  /*1dd40*/  ISETP.GE.AND P3, PT, R18, R77, PT ;  /* 0x0000004d1200720c */ /* 0x000fc60003f66270 */
[----:B------:R-:W-:Y:S01]  /*1dd50*/  IMAD R21, R82, UR5, R76 ;  /* 0x0000000552157c24 */ /* 0x000fe2000f8e024c */
[----:B------:R-:W-:Y:S01]  /*1dd60*/  ULDC.64 UR4, c[0x0][0xae8] ;  /* 0x0002ba0000047ab9 */ /* 0x000fe20000000a00 */
[----:B------:R-:W-:Y:S02]  /*1dd70*/  IADD3 R0, R16, 0x38820, RZ ;  /* 0x0003882010007810 */ /* 0x000fe40007ffe0ff */
[----:B------:R-:W-:Y:S02]  /*1dd80*/  IMAD.IADD R3, R3, 0x1, R21 ;  /* 0x0000000103037824 */ /* 0x000fe400078e0215 */
[----:B------:R-:W-:Y:S01]  /*1dd90*/  IMAD R21, R19, UR4, RZ ;  /* 0x0000000413157c24 */ /* 0x000fe2000f8e02ff */
[----:B------:R-:W-:Y:S02]  /*1dda0*/  PRMT R0, RZ, 0x654, R0 ;  /* 0x00000654ff007816 */ /* 0x000fe40000000000 */
[----:B------:R-:W-:Y:S01]  /*1ddb0*/  SHF.R.S32.HI R19, RZ, 0x1f, R18 ;  /* 0x0000001fff137819 */ /* 0x000fe20000011412 */
[----:B------:R-:W-:-:S02]  /*1ddc0*/  IMAD R79, R20, UR5, R21 ;  /* 0x00000005144f7c24 */ /* 0x000fc4000f8e0215 */
[----:B------:R-:W-:Y:S01]  /*1ddd0*/  IMAD.WIDE.U32 R20, R20, UR4, R2 ;  /* 0x0000000414147c25 */ /* 0x000fe2000f8e0002 */
[----:B-1----:R1:W-:Y:S01]  /*1dde0*/  SYNCS.ARRIVE.TRANS64.RED.A1T0 RZ, [R0+URZ], RZ ;  /* 0x000000ff00ff79a7 */ /* 0x0023e2000810043f */
[-C--:B------:R-:W-:Y:S02]  /*1ddf0*/  ISETP.GE.AND P0, PT, R217, R77.reuse, PT ;  /* 0x0000004dd900720c */ /* 0x080fe40003f06270 */
[-C--:B------:R-:W-:Y:S02]  /*1de00*/  ISETP.GE.AND P1, PT, R218, R77.reuse, PT ;  /* 0x0000004dda00720c */ /* 0x080fe40003f26270 */
[----:B------:R-:W-:Y:S01]  /*1de10*/  ISETP.GE.AND P2, PT, R81, R77, PT ;  /* 0x0000004d5100720c */ /* 0x000fe20003f46270 */
[----:B------:R-:W-:-:S04]  /*1de20*/  IMAD.WIDE R76, R80, 0x80, R18 ;  /* 0x00000080504c7825 */ /* 0x000fc800078e0212 */
[----:B------:R-:W-:Y:S01]  /*1de30*/  IMAD.IADD R81, R21, 0x1, R79 ;  /* 0x0000000115517824 */ /* 0x000fe200078e024f */
[----:B-1----:R-:W-:Y:S07]  /*1de40*/  @P3 BRA `(.L_x_667) ;  /* 0x0000000000503947 */ /* 0x002fee0003800000 */
[----:B------:R-:W-:Y:S01]  /*1de50*/  ULDC.64 UR4, c[0x0][0xad8] ;  /* 0x0002b60000047ab9 */ /* 0x000fe20000000a00 */
[----:B------:R-:W-:Y:S01]  /*1de60*/  MOV R2, R20 ;  /* 0x0000001400027202 */ /* 0x000fe20000000f00 */
[----:B------:R-:W-:Y:S01]  /*1de70*/  IMAD R79, R77, UR4, RZ ;  /* 0x000000044d4f7c24 */ /* 0x000fe2000f8e02ff */
[----:B------:R-:W-:Y:S01]  /*1de80*/  ULDC.64 UR6, c[0x0][0xa80] ;  /* 0x0002a00000067ab9 */ /* 0x000fe20000000a00 */
[----:B------:R-:W-:Y:S01]  /*1de90*/  IMAD.MOV.U32 R3, RZ, RZ, R81 ;  /* 0x000000ffff037224 */ /* 0x000fe200078e0051 */
[----:B------:R-:W-:Y:S01]  /*1dea0*/  ULDC.64 UR8, c[0x0][0x208] ;  /* 0x0000820000087ab9 */ /* 0x000fe20000000a00 */
[C---:B------:R-:W-:Y:S02]  /*1deb0*/  IMAD R79, R76.reuse, UR5, R79 ;  /* 0x000000054c4f7c24 */ /* 0x040fe4000f8e024f */
[----:B------:R-:W-:Y:S01]  /*1dec0*/  IMAD.WIDE.U32 R2, R76, UR4, R2 ;  /* 0x000000044c027c25 */ /* 0x000fe2000f8e0002 */
[----:B------:R-:W-:Y:S02]  /*1ded0*/  ULDC UR4, c[0x0][0xa8c] ;  /* 0x0002a30000047ab9 */ /* 0x000fe40000000800 */
[----:B------:R-:W-:-:S02]  /*1dee0*/  ISETP.GE.AND P3, PT, R212, UR4, PT ;  /* 0x00000004d4007c0c */ /* 0x000fc4000bf66270 */
[C---:B------:R-:W-:Y:S02]  /*1def0*/  LEA R78, P5, R2.reuse, UR6, 0x1 ;  /* 0x00000006024e7c11 */ /* 0x040fe4000f8a08ff */
[----:B------:R-:W-:Y:S02]  /*1df00*/  IADD3 R3, R3, R79, RZ ;  /* 0x0000004f03037210 */ /* 0x000fe40007ffe0ff */
[----:B------:R-:W-:Y:S02]  /*1df10*/  ISETP.GE.AND P4, PT, R213, UR4, PT ;  /* 0x00000004d5007c0c */ /* 0x000fe4000bf86270 */
[----:B------:R-:W-:Y:S02]  /*1df20*/  LEA.HI.X R79, R2, UR7, R3, 0x1, P5 ;  /* 0x00000007024f7c11 */ /* 0x000fe4000a8f0c03 */
[----:B------:R-:W-:Y:S02]  /*1df30*/  ISETP.GE.AND P5, PT, R224, UR4, PT ;  /* 0x00000004e0007c0c */ /* 0x000fe4000bfa6270 */
[----:B------:R-:W-:Y:S01]  /*1df40*/  ISETP.GE.AND P6, PT, R223, UR4, PT ;  /* 0x00000004df007c0c */ /* 0x000fe2000bfc6270 */
[----:B-----5:R1:W-:Y:S06]  /*1df50*/  @!P3 STG.E.128 desc[UR8][R78.64], R4 ;  /* 0x000000044e00b986 */ /* 0x0203ec000c101d08 */
[----:B------:R1:W-:Y:S04]  /*1df60*/  @!P4 STG.E.128 desc[UR8][R78.64+0x80], R28 ;  /* 0x0000801c4e00c986 */ /* 0x0003e8000c101d08 */
[----:B------:R1:W-:Y:S04]  /*1df70*/  @!P5 STG.E.128 desc[UR8][R78.64+0x100], R44 ;  /* 0x0001002c4e00d986 */ /* 0x0003e8000c101d08 */
[----:B------:R1:W-:Y:S02]  /*1df80*/  @!P6 STG.E.128 desc[UR8][R78.64+0x180], R60 ;  /* 0x0001803c4e00e986 */ /* 0x0003e4000c101d08 */
.L_x_667:
[----:B------:R-:W-:Y:S05]  /*1df90*/  BSYNC B1 ;  /* 0x0000000000017941 */ /* 0x000fea0003800000 */
.L_x_666:
[----:B------:R-:W-:Y:S04]  /*1dfa0*/  BSSY B1, `(.L_x_668) ;  /* 0x0000018000017945 */ /* 0x000fe80003800000 */
[----:B------:R-:W-:Y:S05]  /*1dfb0*/  @P0 BRA `(.L_x_669) ;  /* 0x0000000000580947 */ /* 0x000fea0003800000 */
[----:B-1---5:R-:W-:Y:S01]  /*1dfc0*/  IADD3 R5, P0, R76, 0x20, RZ ;  /* 0x000000204c057810 */ /* 0x022fe20007f1e0ff */
[----:B------:R-:W-:Y:S01]  /*1dfd0*/  ULDC.64 UR6, c[0x0][0xad8] ;  /* 0x0002b60000067ab9 */ /* 0x000fe20000000a00 */
[----:B------:R-:W-:Y:S01]  /*1dfe0*/  MOV R2, R20 ;  /* 0x0000001400027202 */ /* 0x000fe20000000f00 */
[----:B------:R-:W-:Y:S01]  /*1dff0*/  IMAD.MOV.U32 R3, RZ, RZ, R81 ;  /* 0x000000ffff037224 */ /* 0x000fe200078e0051 */
[----:B------:R-:W-:Y:S01]  /*1e000*/  ULDC UR4, c[0x0][0xa8c] ;  /* 0x0002a30000047ab9 */ /* 0x000fe20000000800 */
[----:B------:R-:W-:Y:S01]  /*1e010*/  IMAD.X R0, RZ, RZ, R77, P0 ;  /* 0x000000ffff007224 */ /* 0x000fe200000e064d */
[----:B------:R-:W-:Y:S01]  /*1e020*/  ISETP.GE.AND P3, PT, R212, UR4, PT ;  /* 0x00000004d4007c0c */ /* 0x000fe2000bf66270 */
[----:B------:R-:W-:Y:S01]  /*1e030*/  IMAD.WIDE.U32 R2, R5, UR6, R2 ;  /* 0x0000000605027c25 */ /* 0x000fe2000f8e0002 */
[----:B------:R-:W-:Y:S01]  /*1e040*/  ISETP.GE.AND P4, PT, R213, UR4, PT ;  /* 0x00000004d5007c0c */ /* 0x000fe2000bf86270 */
[----:B------:R-:W-:Y:S01]  /*1e050*/  ULDC.64 UR8, c[0x0][0x208] ;  /* 0x0000820000087ab9 */ /* 0x000fe20000000a00 */
[----:B------:R-:W-:Y:S01]  /*1e060*/  ISETP.GE.AND P5, PT, R224, UR4, PT ;  /* 0x00000004e0007c0c */ /* 0x000fe2000bfa6270 */
[----:B------:R-:W-:Y:S01]  /*1e070*/  IMAD R0, R0, UR6, RZ ;  /* 0x0000000600007c24 */ /* 0x000fe2000f8e02ff */
[----:B------:R-:W-:-:S03]  /*1e080*/  ISETP.GE.AND P6, PT, R223, UR4, PT ;  /* 0x00000004df007c0c */ /* 0x000fc6000bfc6270 */
[----:B------:R-:W-:Y:S01]  /*1e090*/  IMAD R5, R5, UR7, R0 ;  /* 0x0000000705057c24 */ /* 0x000fe2000f8e0200 */
[----:B------:R-:W-:Y:S02]  /*1e0a0*/  ULDC.64 UR6, c[0x0][0xa80] ;  /* 0x0002a00000067ab9 */ /* 0x000fe40000000a00 */
[----:B------:R-:W-:Y:S02]  /*1e0b0*/  LEA R4, P0, R2, UR6, 0x1 ;  /* 0x0000000602047c11 */ /* 0x000fe4000f8008ff */
[----:B------:R-:W-:-:S04]  /*1e0c0*/  IADD3 R3, R3, R5, RZ ;  /* 0x0000000503037210 */ /* 0x000fc80007ffe0ff */
[----:B------:R-:W-:-:S05]  /*1e0d0*/  LEA.HI.X R5, R2, UR7, R3, 0x1, P0 ;  /* 0x0000000702057c11 */ /* 0x000fca00080f0c03 */
[----:B------:R2:W-:Y:S04]  /*1e0e0*/  @!P3 STG.E.128 desc[UR8][R4.64], R8 ;  /* 0x000000080400b986 */ /* 0x0005e8000c101d08 */
[----:B------:R2:W-:Y:S04]  /*1e0f0*/  @!P4 STG.E.128 desc[UR8][R4.64+0x80], R32 ;  /* 0x000080200400c986 */ /* 0x0005e8000c101d08 */
[----:B------:R2:W-:Y:S04]  /*1e100*/  @!P5 STG.E.128 desc[UR8][R4.64+0x100], R48 ;  /* 0x000100300400d986 */ /* 0x0005e8000c101d08 */
[----:B------:R2:W-:Y:S02]  /*1e110*/  @!P6 STG.E.128 desc[UR8][R4.64+0x180], R64 ;  /* 0x000180400400e986 */ /* 0x0005e4000c101d08 */
.L_x_669:
[----:B------:R-:W-:Y:S05]  /*1e120*/  BSYNC B1 ;  /* 0x0000000000017941 */ /* 0x000fea0003800000 */
.L_x_668:
[----:B------:R-:W-:Y:S04]  /*1e130*/  BSSY B1, `(.L_x_670) ;  /* 0x0000018000017945 */ /* 0x000fe80003800000 */
[----:B------:R-:W-:Y:S05]  /*1e140*/  @P1 BRA `(.L_x_671) ;  /* 0x0000000000581947 */ /* 0x000fea0003800000 */
[----:B-12--5:R-:W-:Y:S01]  /*1e150*/  IADD3 R5, P0, R76, 0x40, RZ ;  /* 0x000000404c057810 */ /* 0x026fe20007f1e0ff */
        /* <DEDUP_REMOVED lines=21> */
.L_x_671:
[----:B------:R-:W-:Y:S05]  /*1e2b0*/  BSYNC B1 ;  /* 0x0000000000017941 */ /* 0x000fea0003800000 */
.L_x_670:
[----:B------:R-:W-:Y:S05]  /*1e2c0*/  @P2 BRA `(.L_x_672) ;  /* 0x0000000c00402947 */ /* 0x000fea0003800000 */
[----:B-123-5:R-:W-:Y:S01]  /*1e2d0*/  IADD3 R5, P0, R76, 0x60, RZ ;  /* 0x000000604c057810 */ /* 0x02efe20007f1e0ff */
        /* <DEDUP_REMOVED lines=10> */
[----:B------:R-:W-:-:S04]  /*1e380*/  IMAD R76, R76, UR6, RZ ;  /* 0x000000064c4c7c24 */ /* 0x000fc8000f8e02ff */
[----:B------:R-:W-:Y:S01]  /*1e390*/  IMAD R5, R5, UR7, R76 ;  /* 0x0000000705057c24 */ /* 0x000fe2000f8e024c */
[----:B------:R-:W-:Y:S02]  /*1e3a0*/  ULDC.64 UR6, c[0x0][0xa80] ;  /* 0x0002a00000067ab9 */ /* 0x000fe40000000a00 */
[----:B------:R-:W-:Y:S02]  /*1e3b0*/  LEA R4, P0, R2, UR6, 0x1 ;  /* 0x0000000602047c11 */ /* 0x000fe4000f8008ff */
[----:B------:R-:W-:-:S04]  /*1e3c0*/  IADD3 R3, R3, R5, RZ ;  /* 0x0000000503037210 */ /* 0x000fc80007ffe0ff */
        /* <DEDUP_REMOVED lines=9> */
.L_x_664:
[----:B------:R-:W2:Y:S01]  /*1e460*/  LDL R13, [R1+0x58] ;  /* 0x00005800010d7983 */ /* 0x000ea20000100800 */
[----:B------:R-:W-:Y:S01]  /*1e470*/  ULDC.64 UR4, c[0x0][0xbd8] ;  /* 0x0002f60000047ab9 */ /* 0x000fe20000000a00 */
[----:B------:R-:W-:Y:S01]  /*1e480*/  MOV R7, RZ ;  /* 0x000000ff00077202 */ /* 0x000fe20000000f00 */
[----:B------:R-:W-:Y:S01]  /*1e490*/  ULDC.64 UR6, c[0x0][0x208] ;  /* 0x0000820000067ab9 */ /* 0x000fe20000000a00 */
[----:B------:R-:W-:Y:S01]  /*1e4a0*/  ISETP.NE.U32.AND P0, PT, RZ, UR4, PT ;  /* 0x00000004ff007c0c */ /* 0x000fe2000bf05070 */
[----:B------:R-:W3:Y:S03]  /*1e4b0*/  S2R R8, SR_TID.X ;  /* 0x0000000000087919 */ /* 0x000ee60000002100 */
[----:B------:R-:W-:Y:S02]  /*1e4c0*/  ISETP.NE.AND.EX P0, PT, RZ, UR5, PT, P0 ;  /* 0x00000005ff007c0c */ /* 0x000fe4000bf05300 */
[----:B---3--:R-:W-:Y:S01]  /*1e4d0*/  IADD3 R6, R8, -0x80, RZ ;  /* 0xffffff8008067810 */ /* 0x008fe20007ffe0ff */
[----:B--2---:R-:W-:Y:S01]  /*1e4e0*/  IMAD.SHL.U32 R4, R13, 0x4, RZ ;  /* 0x000000040d047824 */ /* 0x004fe200078e00ff */
[----:B------:R-:W-:-:S04]  /*1e4f0*/  SHF.R.S32.HI R10, RZ, 0x1f, R13 ;  /* 0x0000001fff0a7819 */ /* 0x000fc8000001140d */
[----:B------:R-:W-:Y:S02]  /*1e500*/  IADD3 R2, P1, R4, UR4, RZ ;  /* 0x0000000404027c10 */ /* 0x000fe4000ff3e0ff */
[----:B------:R-:W-:-:S04]  /*1e510*/  SHF.L.U64.HI R0, R13, 0x2, R10 ;  /* 0x000000020d007819 */ /* 0x000fc8000001020a */
[----:B------:R-:W-:Y:S01]  /*1e520*/  IADD3.X R3, R0, UR5, RZ, P1, !PT ;  /* 0x0000000500037c10 */ /* 0x000fe20008ffe4ff */
[----:B------:R-:W-:Y:S02]  /*1e530*/  ULDC.64 UR4, c[0x0][0xbe0] ;  /* 0x0002f80000047ab9 */ /* 0x000fe40000000a00 */
[----:B------:R-:W-:Y:S02]  /*1e540*/  ISETP.NE.U32.AND P1, PT, RZ, UR4, PT ;  /* 0x00000004ff007c0c */ /* 0x000fe4000bf25070 */
[----:B------:R2:W5:Y:S02]  /*1e550*/  @P0 LDG.E R7, desc[UR6][R2.64] ;  /* 0x0000000602070981 */ /* 0x000564000c1e1900 */
[----:B------:R-:W-:-:S13]  /*1e560*/  ISETP.NE.AND.EX P1, PT, RZ, UR5, PT, P1 ;  /* 0x00000005ff007c0c */ /* 0x000fda000bf25310 */
[----:B------:R-:W-:Y:S01]  /*1e570*/  @P1 IADD3 R4, P2, R4, UR4, RZ ;  /* 0x0000000404041c10 */ /* 0x000fe2000ff5e0ff */
[----:B------:R-:W-:-:S03]  /*1e580*/  ULDC UR4, c[0x0][0xa88] ;  /* 0x0002a20000047ab9 */ /* 0x000fc60000000800 */
[----:B------:R-:W-:Y:S01]  /*1e590*/  @P1 IADD3.X R5, R0, UR5, RZ, P2, !PT ;  /* 0x0000000500051c10 */ /* 0x000fe200097fe4ff */
[----:B------:R-:W-:Y:S01]  /*1e5a0*/  IMAD.U32 R0, RZ, RZ, UR4 ;  /* 0x00000004ff007e24 */ /* 0x000fe2000f8e00ff */
[----:B------:R-:W-:-:S05]  /*1e5b0*/  ISETP.GE.AND P2, PT, R6, 0x80, PT ;  /* 0x000000800600780c */ /* 0x000fca0003f46270 */
[----:B------:R2:W5:Y:S01]  /*1e5c0*/  @P1 LDG.E R0, desc[UR6][R4.64] ;  /* 0x0000000604001981 */ /* 0x000562000c1e1900 */
[----:B------:R-:W-:Y:S07]  /*1e5d0*/  @P1 BRA `(.L_x_673) ;  /* 0x0000000000141947 */ /* 0x000fee0003800000 */
[----:B------:R-:W-:Y:S05]  /*1e5e0*/  @!P0 BRA `(.L_x_673) ;  /* 0x0000000000108947 */ /* 0x000fea0003800000 */
[----:B------:R-:W-:Y:S02]  /*1e5f0*/  ULDC.64 UR4, c[0x0][0x208] ;  /* 0x0000820000047ab9 */ /* 0x000fe40000000a00 */
[----:B--2---:R-:W2:Y:S04]  /*1e600*/  LDG.E R5, desc[UR4][R2.64] ;  /* 0x0000000402057981 */ /* 0x004ea8000c1e1900 */
[----:B-----5:R-:W2:Y:S02]  /*1e610*/  LDG.E R0, desc[UR4][R2.64+0x4] ;  /* 0x0000040402007981 */ /* 0x020ea4000c1e1900 */
[----:B--2---:R-:W-:-:S07]  /*1e620*/  IMAD.IADD R0, R0, 0x1, -R5 ;  /* 0x0000000100007824 */ /* 0x004fce00078e0a05 */
.L_x_673:
[----:B------:R-:W3:Y:S04]  /*1e630*/  LDL R14, [R1+0x5c] ;  /* 0x00005c00010e7983 */ /* 0x000ee80000100800 */
[----:B------:R4:W5:Y:S01]  /*1e640*/  LDL R12, [R1+0x64] ;  /* 0x00006400010c7983 */ /* 0x0009620000100800 */
[----:B------:R-:W-:Y:S01]  /*1e650*/  BSSY B1, `(.L_x_674) ;  /* 0x000001d000017945 */ /* 0x000fe20003800000 */
[----:B------:R-:W-:Y:S02]  /*1e660*/  SHF.R.S32.HI R11, RZ, 0x1f, R212 ;  /* 0x0000001fff0b7819 */ /* 0x000fe400000114d4 */
[----:B------:R-:W-:Y:S02]  /*1e670*/  SEL R13, R13, RZ, !P0 ;  /* 0x000000ff0d0d7207 */ /* 0x000fe40004000000 */
[----:B------:R-:W-:-:S02]  /*1e680*/  SEL R10, R10, RZ, !P0 ;  /* 0x000000ff0a0a7207 */ /* 0x000fc40004000000 */
[----:B-----5:R-:W-:Y:S02]  /*1e690*/  SHF.R.S32.HI R6, RZ, 0x1f, R7 ;  /* 0x0000001fff067819 */ /* 0x020fe40000011407 */
[----:B---3--:R-:W-:Y:S01]  /*1e6a0*/  SHF.R.S32.HI R9, RZ, 0x1f, R14 ;  /* 0x0000001fff097819 */ /* 0x008fe2000001140e */
[----:B----4-:R-:W-:Y:S06]  /*1e6b0*/  @P2 BRA `(.L_x_675) ;  /* 0x0000000000582947 */ /* 0x010fec0003800000 */
[----:B--2---:R-:W-:-:S05]  /*1e6c0*/  LEA R2, R12, R8, 0x7 ;  /* 0x000000080c027211 */ /* 0x004fca00078e38ff */
[----:B------:R-:W-:-:S05]  /*1e6d0*/  VIADD R3, R2, 0xffffff80 ;  /* 0xffffff8002037836 */ /* 0x000fca0000000000 */
[----:B------:R-:W-:-:S13]  /*1e6e0*/  ISETP.GE.AND P0, PT, R3, R0, PT ;  /* 0x000000000300720c */ /* 0x000fda0003f06270 */
[----:B------:R-:W-:Y:S05]  /*1e6f0*/  @P0 BRA `(.L_x_675) ;  /* 0x0000000000480947 */ /* 0x000fea0003800000 */
[----:B------:R-:W-:Y:S01]  /*1e700*/  IADD3 R2, P0, R3, R7, RZ ;  /* 0x0000000703027210 */ /* 0x000fe20007f1e0ff */
[----:B------:R-:W-:Y:S01]  /*1e710*/  ULDC.64 UR4, c[0x0][0xb70] ;  /* 0x0002dc0000047ab9 */ /* 0x000fe20000000a00 */
[----:B------:R-:W-:Y:S01]  /*1e720*/  ULDC.64 UR6, c[0x0][0x208] ;  /* 0x0000820000067ab9 */ /* 0x000fe20000000a00 */
[----:B------:R-:W-:Y:S01]  /*1e730*/  IMAD R4, R9, UR4, RZ ;  /* 0x0000000409047c24 */ /* 0x000fe2000f8e02ff */
[----:B------:R-:W-:-:S03]  /*1e740*/  LEA.HI.X.SX32 R3, R3, R6, 0x1, P0 ;  /* 0x0000000603037211 */ /* 0x000fc600000f0eff */
[C---:B------:R-:W-:Y:S02]  /*1e750*/  IMAD R5, R14.reuse, UR5, R4 ;  /* 0x000000050e057c24 */ /* 0x040fe4000f8e0204 */
[----:B------:R-:W-:Y:S01]  /*1e760*/  IMAD.WIDE.U32 R2, R14, UR4, R2 ;  /* 0x000000040e027c25 */ /* 0x000fe2000f8e0002 */
[----:B------:R-:W-:-:S03]  /*1e770*/  ULDC.64 UR4, c[0x0][0xb78] ;  /* 0x0002de0000047ab9 */ /* 0x000fc60000000a00 */
[----:B------:R-:W-:Y:S01]  /*1e780*/  IMAD R4, R10, UR4, RZ ;  /* 0x000000040a047c24 */ /* 0x000fe2000f8e02ff */
[----:B------:R-:W-:-:S03]  /*1e790*/  IADD3 R3, R3, R5, RZ ;  /* 0x0000000503037210 */ /* 0x000fc60007ffe0ff */
[C---:B------:R-:W-:Y:S02]  /*1e7a0*/  IMAD R5, R13.reuse, UR5, R4 ;  /* 0x000000050d057c24 */ /* 0x040fe4000f8e0204 */
[----:B------:R-:W-:Y:S01]  /*1e7b0*/  IMAD.WIDE.U32 R2, R13, UR4, R2 ;  /* 0x000000040d027c25 */ /* 0x000fe2000f8e0002 */
[----:B------:R-:W-:-:S03]  /*1e7c0*/  ULDC.64 UR4, c[0x0][0xb40] ;  /* 0x0002d00000047ab9 */ /* 0x000fc60000000a00 */
[----:B------:R-:W-:Y:S01]  /*1e7d0*/  IMAD.IADD R3, R3, 0x1, R5 ;  /* 0x0000000103037824 */ /* 0x000fe200078e0205 */
[----:B------:R-:W-:-:S04]  /*1e7e0*/  LEA R4, P0, R2, UR4, 0x2 ;  /* 0x0000000402047c11 */ /* 0x000fc8000f8010ff */
[----:B------:R-:W-:Y:S02]  /*1e7f0*/  LEA.HI.X R5, R2, UR5, R3, 0x2, P0 ;  /* 0x0000000502057c11 */ /* 0x000fe400080f1403 */
[----:B------:R-:W-:-:S05]  /*1e800*/  MOV R3, 0xff800000 ;  /* 0xff80000000037802 */ /* 0x000fca0000000f00 */
[----:B------:R3:W-:Y:S02]  /*1e810*/  STG.E desc[UR6][R4.64], R3 ;  /* 0x0000000304007986 */ /* 0x0007e4000c101906 */
.L_x_675:
[----:B------:R-:W-:Y:S05]  /*1e820*/  BSYNC B1 ;  /* 0x0000000000017941 */ /* 0x000fea0003800000 */
.L_x_674:
[----:B------:R-:W-:Y:S01]  /*1e830*/  ULDC.64 UR4, c[0x0][0xaa0] ;  /* 0x0002a80000047ab9 */ /* 0x000fe20000000a00 */
[----:B--23--:R-:W-:Y:S01]  /*1e840*/  MOV R3, R11 ;  /* 0x0000000b00037202 */ /* 0x00cfe20000000f00 */
[----:B------:R-:W-:Y:S01]  /*1e850*/  IMAD.MOV.U32 R2, RZ, RZ, R212 ;  /* 0x000000ffff027224 */ /* 0x000fe200078e00d4 */
[----:B------:R-:W-:Y:S01]  /*1e860*/  BSSY B1, `(.L_x_676) ;  /* 0x000002b000017945 */ /* 0x000fe20003800000 */
[----:B------:R-:W-:Y:S02]  /*1e870*/  IMAD R4, R6, UR4, RZ ;  /* 0x0000000406047c24 */ /* 0x000fe4000f8e02ff */
[----:B------:R-:W-:-:S04]  /*1e880*/  IMAD.WIDE.U32 R2, R7, UR4, R2 ;  /* 0x0000000407027c25 */ /* 0x000fc8000f8e0002 */
[----:B------:R-:W-:Y:S01]  /*1e890*/  IMAD R7, R7, UR5, R4 ;  /* 0x0000000507077c24 */ /* 0x000fe2000f8e0204 */
[----:B------:R-:W-:Y:S01]  /*1e8a0*/  ULDC.64 UR4, c[0x0][0xae0] ;  /* 0x0002b80000047ab9 */ /* 0x000fe20000000a00 */
[----:B------:R-:W-:Y:S02]  /*1e8b0*/  IMAD R11, R12, -0x80, R0 ;  /* 0xffffff800c0b7824 */ /* 0x000fe400078e0200 */
[----:B------:R-:W-:Y:S02]  /*1e8c0*/  IMAD R4, R9, UR4, RZ ;  /* 0x0000000409047c24 */ /* 0x000fe4000f8e02ff */
[----:B------:R-:W-:Y:S01]  /*1e8d0*/  IMAD.IADD R3, R3, 0x1, R7 ;  /* 0x0000000103037824 */ /* 0x000fe200078e0207 */
[-C--:B------:R-:W-:Y:S01]  /*1e8e0*/  ISETP.GE.AND P2, PT, R18, R11.reuse, PT ;  /* 0x0000000b1200720c */ /* 0x080fe20003f46270 */
[C---:B------:R-:W-:Y:S01]  /*1e8f0*/  IMAD R5, R14.reuse, UR5, R4 ;  /* 0x000000050e057c24 */ /* 0x040fe2000f8e0204 */
[----:B------:R-:W-:Y:S01]  /*1e900*/  SHF.R.S32.HI R7, RZ, 0x1f, R18 ;  /* 0x0000001fff077819 */ /* 0x000fe20000011412 */
[----:B------:R-:W-:Y:S01]  /*1e910*/  IMAD.WIDE.U32 R2, R14, UR4, R2 ;  /* 0x000000040e027c25 */ /* 0x000fe2000f8e0002 */
[----:B------:R-:W-:Y:S01]  /*1e920*/  ULDC.64 UR4, c[0x0][0xae8] ;  /* 0x0002ba0000047ab9 */ /* 0x000fe20000000a00 */
[----:B------:R-:W-:-:S02]  /*1e930*/  ISETP.GE.AND P1, PT, R217, R11, PT ;  /* 0x0000000bd900720c */ /* 0x000fc40003f26270 */
[----:B------:R-:W-:Y:S01]  /*1e940*/  IMAD R0, R10, UR4, RZ ;  /* 0x000000040a007c24 */ /* 0x000fe2000f8e02ff */
[----:B------:R-:W-:Y:S01]  /*1e950*/  IADD3 R3, R3, R5, RZ ;  /* 0x0000000503037210 */ /* 0x000fe20007ffe0ff */
[----:B------:R-:W-:Y:S01]  /*1e960*/  IMAD.MOV.U32 R6, RZ, RZ, R18 ;  /* 0x000000ffff067224 */ /* 0x000fe200078e0012 */
[----:B------:R-:W-:Y:S01]  /*1e970*/  ISETP.GE.AND P0, PT, R218, R11, PT ;  /* 0x0000000bda00720c */ /* 0x000fe20003f06270 */
[C---:B------:R-:W-:Y:S02]  /*1e980*/  IMAD R9, R13.reuse, UR5, R0 ;  /* 0x000000050d097c24 */ /* 0x040fe4000f8e0200 */
[----:B------:R-:W-:-:S04]  /*1e990*/  IMAD.WIDE.U32 R4, R13, UR4, R2 ;  /* 0x000000040d047c25 */ /* 0x000fc8000f8e0002 */
[----:B------:R-:W-:Y:S01]  /*1e9a0*/  IMAD.WIDE R6, R12, 0x80, R6 ;  /* 0x000000800c067825 */ /* 0x000fe200078e0206 */
[----:B------:R-:W-:Y:S01]  /*1e9b0*/  IADD3 R13, R5, R9, RZ ;  /* 0x00000009050d7210 */ /* 0x000fe20007ffe0ff */
[----:B------:R-:W-:Y:S06]  /*1e9c0*/  @P2 BRA `(.L_x_677) ;  /* 0x0000000000502947 */ /* 0x000fec0003800000 */
[----:B------:R-:W-:Y:S01]  /*1e9d0*/  ULDC.64 UR6, c[0x0][0xad8] ;  /* 0x0002b60000067ab9 */ /* 0x000fe20000000a00 */
[----:B------:R-:W-:Y:S01]  /*1e9e0*/  MOV R3, R13 ;  /* 0x0000000d00037202 */ /* 0x000fe20000000f00 */
[----:B------:R-:W-:Y:S01]  /*1e9f0*/  IMAD R9, R7, UR6, RZ ;  /* 0x0000000607097c24 */ /* 0x000fe2000f8e02ff */
[----:B------:R-:W-:Y:S01]  /*1ea00*/  ULDC UR4, c[0x0][0xa8c] ;  /* 0x0002a30000047ab9 */ /* 0x000fe20000000800 */
[----:B------:R-:W-:Y:S01]  /*1ea10*/  IMAD.MOV.U32 R2, RZ, RZ, R4 ;  /* 0x000000ffff027224 */ /* 0x000fe200078e0004 */
[----:B------:R-:W-:Y:S01]  /*1ea20*/  ISETP.GE.AND P3, PT, R212, UR4, PT ;  /* 0x00000004d4007c0c */ /* 0x000fe2000bf66270 */
[C---:B------:R-:W-:Y:S01]  /*1ea30*/  IMAD R9, R6.reuse, UR7, R9 ;  /* 0x0000000706097c24 */ /* 0x040fe2000f8e0209 */
[----:B------:R-:W-:Y:S01]  /*1ea40*/  ISETP.GE.AND P4, PT, R213, UR4, PT ;  /* 0x00000004d5007c0c */ /* 0x000fe2000bf86270 */
[----:B------:R-:W-:Y:S01]  /*1ea50*/  IMAD.WIDE.U32 R2, R6, UR6, R2 ;  /* 0x0000000606027c25 */ /* 0x000fe2000f8e0002 */
[----:B------:R-:W-:Y:S01]  /*1ea60*/  ISETP.GE.AND P5, PT, R224, UR4, PT ;  /* 0x00000004e0007c0c */ /* 0x000fe2000bfa6270 */
[----:B------:R-:W-:Y:S01]  /*1ea70*/  ULDC.64 UR6, c[0x0][0xa80] ;  /* 0x0002a00000067ab9 */ /* 0x000fe20000000a00 */
[----:B------:R-:W-:Y:S01]  /*1ea80*/  ISETP.GE.AND P6, PT, R223, UR4, PT ;  /* 0x00000004df007c0c */ /* 0x000fe2000bfc6270 */
[----:B------:R-:W-:Y:S01]  /*1ea90*/  IMAD.IADD R3, R3, 0x1, R9 ;  /* 0x0000000103037824 */ /* 0x000fe200078e0209 */
[----:B------:R-:W-:Y:S01]  /*1eaa0*/  LEA R8, P2, R2, UR6, 0x1 ;  /* 0x0000000602087c11 */ /* 0x000fe2000f8408ff */
[----:B------:R-:W-:-:S03]  /*1eab0*/  ULDC.64 UR8, c[0x0][0x208] ;  /* 0x0000820000087ab9 */ /* 0x000fc60000000a00 */
[----:B------:R-:W-:-:S05]  /*1eac0*/  LEA.HI.X R9, R2, UR7, R3, 0x1, P2 ;  /* 0x0000000702097c11 */ /* 0x000fca00090f0c03 */
[----:B------:R2:W-:Y:S04]  /*1ead0*/  @!P3 STG.E.128 desc[UR8][R8.64], RZ ;  /* 0x000000ff0800b986 */ /* 0x0005e8000c101d08 */
[----:B------:R2:W-:Y:S04]  /*1eae0*/  @!P4 STG.E.128 desc[UR8][R8.64+0x80], RZ ;  /* 0x000080ff0800c986 */ /* 0x0005e8000c101d08 */
[----:B------:R2:W-:Y:S04]  /*1eaf0*/  @!P5 STG.E.128 desc[UR8][R8.64+0x100], RZ ;  /* 0x000100ff0800d986 */ /* 0x0005e8000c101d08 */
[----:B------:R2:W-:Y:S02]  /*1eb00*/  @!P6 STG.E.128 desc[UR8][R8.64+0x180], RZ ;  /* 0x000180ff0800e986 */ /* 0x0005e4000c101d08 */
.L_x_677:
[----:B------:R-:W-:Y:S05]  /*1eb10*/  BSYNC B1 ;  /* 0x0000000000017941 */ /* 0x000fea0003800000 */
.L_x_676:
[----:B------:R-:W3:Y:S01]  /*1eb20*/  LDL R0, [R1+0x70] ;  /* 0x0000700001007983 */ /* 0x000ee20000100800 */
[----:B------:R-:W-:Y:S01]  /*1eb30*/  BSSY B1, `(.L_x_678) ;  /* 0x0000019000017945 */ /* 0x000fe20003800000 */
[----:B---3--:R-:W-:-:S03]  /*1eb40*/  ISETP.GE.AND P2, PT, R0, R11, PT ;  /* 0x0000000b0000720c */ /* 0x008fc60003f46270 */
[----:B------:R-:W-:Y:S10]  /*1eb50*/  @P1 BRA `(.L_x_679) ;  /* 0x0000000000581947 */ /* 0x000ff40003800000 */
[----:B--2---:R-:W-:Y:S01]  /*1eb60*/  IADD3 R9, P1, R6, 0x20, RZ ;  /* 0x0000002006097810 */ /* 0x004fe20007f3e0ff */
[----:B------:R-:W-:Y:S01]  /*1eb70*/  ULDC.64 UR6, c[0x0][0xad8] ;  /* 0x0002b60000067ab9 */ /* 0x000fe20000000a00 */
[----:B------:R-:W-:Y:S01]  /*1eb80*/  MOV R3, R13 ;  /* 0x0000000d00037202 */ /* 0x000fe20000000f00 */
[----:B------:R-:W-:Y:S01]  /*1eb90*/  IMAD.MOV.U32 R2, RZ, RZ, R4 ;  /* 0x000000ffff027224 */ /* 0x000fe200078e0004 */
[----:B------:R-:W-:Y:S01]  /*1eba0*/  IADD3.X R0, RZ, R7, RZ, P1, !PT ;  /* 0x00000007ff007210 */ /* 0x000fe20000ffe4ff */
[----:B------:R-:W-:Y:S01]  /*1ebb0*/  ULDC UR4, c[0x0][0xa8c] ;  /* 0x0002a30000047ab9 */ /* 0x000fe20000000800 */
[----:B------:R-:W-:Y:S01]  /*1ebc0*/  ULDC.64 UR8, c[0x0][0x208] ;  /* 0x0000820000087ab9 */ /* 0x000fe20000000a00 */
[----:B------:R-:W-:Y:S01]  /*1ebd0*/  IMAD.WIDE.U32 R2, R9, UR6, R2 ;  /* 0x0000000609027c25 */ /* 0x000fe2000f8e0002 */
[----:B------:R-:W-:Y:S02]  /*1ebe0*/  ISETP.GE.AND P3, PT, R212, UR4, PT ;  /* 0x00000004d4007c0c */ /* 0x000fe4000bf66270 */
[----:B------:R-:W-:Y:S01]  /*1ebf0*/  ISETP.GE.AND P4, PT, R213, UR4, PT ;  /* 0x00000004d5007c0c */ /* 0x000fe2000bf86270 */
[----:B------:R-:W-:Y:S01]  /*1ec00*/  IMAD R0, R0, UR6, RZ ;  /* 0x0000000600007c24 */ /* 0x000fe2000f8e02ff */
[----:B------:R-:W-:-:S02]  /*1ec10*/  ISETP.GE.AND P5, PT, R224, UR4, PT ;  /* 0x00000004e0007c0c */ /* 0x000fc4000bfa6270 */
        /* <DEDUP_REMOVED lines=10> */
.L_x_679:
[----:B------:R-:W-:Y:S05]  /*1ecc0*/  BSYNC B1 ;  /* 0x0000000000017941 */ /* 0x000fea0003800000 */
.L_x_678:
[----:B------:R-:W-:Y:S04]  /*1ecd0*/  BSSY B1, `(.L_x_680) ;  /* 0x0000018000017945 */ /* 0x000fe80003800000 */
[----:B------:R-:W-:Y:S05]  /*1ece0*/  @P0 BRA `(.L_x_681) ;  /* 0x0000000000580947 */ /* 0x000fea0003800000 */
[----:B--23--:R-:W-:Y:S01]  /*1ecf0*/  IADD3 R9, P0, R6, 0x40, RZ ;  /* 0x0000004006097810 */ /* 0x00cfe20007f1e0ff */
        /* <DEDUP_REMOVED lines=21> */
.L_x_681:
[----:B------:R-:W-:Y:S05]  /*1ee50*/  BSYNC B1 ;  /* 0x0000000000017941 */ /* 0x000fea0003800000 */
.L_x_680:
[----:B------:R-:W-:Y:S05]  /*1ee60*/  @P2 BRA `(.L_x_672) ;  /* 0x0000000000582947 */ /* 0x000fea0003800000 */
[----:B------:R-:W-:Y:S01]  /*1ee70*/  IADD3 R5, P0, R6, 0x60, RZ ;  /* 0x0000006006057810 */ /* 0x000fe20007f1e0ff */
        /* <DEDUP_REMOVED lines=21> */
.L_x_672:
[----:B------:R-:W-:Y:S05]  /*1efd0*/  BSYNC B0 ;  /* 0x0000000000007941 */ /* 0x000fea0003800000 */
.L_x_663:
[----:B------:R-:W-:Y:S02]  /*1efe0*/  ULDC UR4, c[0x0][0xc14] ;  /* 0x0003050000047ab9 */ /* 0x000fe40000000800 */
[----:B-1----:R-:W-:-:S13]  /*1eff0*/  ISETP.GE.AND P0, PT, R151, UR4, PT ;  /* 0x0000000497007c0c */ /* 0x002fda000bf06270 */
[----:B------:R-:W-:Y:S05]  /*1f000*/  @!P0 BRA `(.L_x_682) ;  /* 0xfffffe2000a08947 */ /* 0x000fea000383ffff */
[----:B------:R-:W-:Y:S05]  /*1f010*/  BRA `(.L_x_451) ;  /* 0x0000006400387947 */ /* 0x000fea0003800000 */
.L_x_449:
[----:B------:R-:W-:-:S08]  /*1f020*/  NOP ;  /* 0x0000000000007918 */ /* 0x000fd00000000000 */
[----:B------:R-:W0:-:S00]  /*1f030*/  USETMAXREG.DEALLOC.CTAPOOL 0x18 ;  /* 0x00000018000079c8 */ /* 0x000e0000080e0500 */
[----:B0-----:R-:W-:-:S06]  /*1f040*/  LOP3.LUT R0, R0, 0x3, RZ, 0xc0, !PT ;  /* 0x0000000300007812 */ /* 0x001fcc00078ec0ff */
[----:B------:R-:W0:Y:S02]  /*1f050*/  SHFL.IDX PT, R0, R0, RZ, 0x1f ;  /* 0x00001fff00007589 */ /* 0x000e2400000e0000 */
[----:B0-----:R-:W-:-:S13]  /*1f060*/  ISETP.NE.AND P0, PT, R0, RZ, PT ;  /* 0x000000ff0000720c */ /* 0x001fda0003f05270 */
[----:B------:R-:W-:Y:S05]  /*1f070*/  @P0 BRA `(.L_x_451) ;  /* 0x0000006400200947 */ /* 0x000fea0003800000 */
[----:B------:R-:W2:Y:S01]  /*1f080*/  LDL.LU R7, [R1+0x18] ;  /* 0x0000180001077983 */ /* 0x000ea20000300800 */
[----:B------:R-:W-:Y:S01]  /*1f090*/  LOP3.LUT R8, R4, 0x1f, RZ, 0xc0, !PT ;  /* 0x0000001f04087812 */ /* 0x000fe200078ec0ff */
[----:B------:R-:W-:Y:S01]  /*1f0a0*/  ULDC UR5, c[0x0][0xc14] ;  /* 0x0003050000057ab9 */ /* 0x000fe20000000800 */
[----:B------:R-:W-:Y:S01]  /*1f0b0*/  MOV R0, RZ ;  /* 0x000000ff00007202 */ /* 0x000fe20000000f00 */
[----:B------:R-:W-:Y:S01]  /*1f0c0*/  ULDC.64 UR6, c[0x0][0x208] ;  /* 0x0000820000067ab9 */ /* 0x000fe20000000a00 */
[----:B------:R-:W-:Y:S01]  /*1f0d0*/  ISETP.NE.AND P0, PT, R8, 0x1f, PT ;  /* 0x0000001f0800780c */ /* 0x000fe20003f05270 */
[----:B------:R-:W-:Y:S01]  /*1f0e0*/  ULDC UR4, c[0x0][0xc10] ;  /* 0x0003040000047ab9 */ /* 0x000fe20000000800 */
[----:B--2---:R-:W-:-:S11]  /*1f0f0*/  LOP3.LUT R7, R7, 0xffffff7f, RZ, 0xc0, !PT ;  /* 0xffffff7f07077812 */ /* 0x004fd600078ec0ff */
        /* <DEDUP_REMOVED lines=9> */
[----:B------:R-:W-:Y:S02]  /*1f190*/  LOP3.LUT R7, R7, 0xfffffffe, RZ, 0xc0, !PT ;  /* 0xfffffffe07077812 */ /* 0x000fe400078ec0ff */
[----:B------:R-:W-:-:S07]  /*1f1a0*/  MOV R16, RZ ;  /* 0x000000ff00107202 */ /* 0x000fce0000000f00 */
        /* <DEDUP_REMOVED lines=9> */
[----:B------:R-:W-:Y:S02]  /*1f240*/  ISETP.GE.U32.AND P0, PT, R8, 0x4, PT ;  /* 0x000000040800780c */ /* 0x000fe40003f06070 */
[----:B------:R-:W-:-:S05]  /*1f250*/  IADD3 R4, R5, R4, RZ ;  /* 0x0000000405047210 */ /* 0x000fca0007ffe0ff */
[----:B------:R-:W1:Y:S06]  /*1f260*/  SHFL.UP PT, R6, R4, 0x4, RZ ;  /* 0x0480000004067989 */ /* 0x000e6c00000e00ff */
        /* <DEDUP_REMOVED lines=12> */
[----:B------:R-:W-:-:S05]  /*1f330*/  @P0 LOP3.LUT R7, R7, 0x4, RZ, 0xfc, !PT ;  /* 0x0000000407070812 */ /* 0x000fca00078efcff */
[----:B------:R-:W-:Y:S01]  /*1f340*/  STL [R1+0x18], R7 ;  /* 0x0000180701007387 */ /* 0x000fe20000100800 */
[----:B-1----:R-:W-:-:S05]  /*1f350*/  SEL R2, R2, RZ, P0 ;  /* 0x000000ff02027207 */ /* 0x002fca0000000000 */
[----:B------:R-:W-:-:S05]  /*1f360*/  IMAD.IADD R2, R5, 0x1, R2 ;  /* 0x0000000105027824 */ /* 0x000fca00078e0202 */
[----:B------:R-:W1:Y:S02]  /*1f370*/  SHFL.IDX PT, R4, R2, 0x1f, 0x1f ;  /* 0x03e01f0002047f89 */ /* 0x000e6400000e0000 */
[----:B-1----:R-:W-:-:S05]  /*1f380*/  IMAD R4, R4, UR4, RZ ;  /* 0x0000000404047c24 */ /* 0x002fca000f8e02ff */
[----:B0-----:R-:W-:Y:S02]  /*1f390*/  ISETP.GT.AND P0, PT, R4, UR6, PT ;  /* 0x0000000604007c0c */ /* 0x001fe4000bf04270 */
[----:B------:R-:W-:-:S11]  /*1f3a0*/  MOV R7, R4 ;  /* 0x0000000400077202 */ /* 0x000fd60000000f00 */
[----:B------:R-:W-:Y:S05]  /*1f3b0*/  @P0 BRA `(.L_x_683) ;  /* 0x0000000000c80947 */ /* 0x000fea0003800000 */
[----:B------:R-:W-:Y:S01]  /*1f3c0*/  IMAD.MOV.U32 R4, RZ, RZ, R7 ;  /* 0x000000ffff047224 */ /* 0x000fe200078e0007 */
[----:B------:R-:W-:Y:S01]  /*1f3d0*/  MOV R19, RZ ;  /* 0x000000ff00137202 */ /* 0x000fe20000000f00 */
[----:B------:R-:W-:Y:S01]  /*1f3e0*/  ULDC UR5, c[0x0][0xc14] ;  /* 0x0003050000057ab9 */ /* 0x000fe20000000800 */
[----:B------:R-:W-:Y:S01]  /*1f3f0*/  ULDC UR7, c[0x0][0xc14] ;  /* 0x0003050000077ab9 */ /* 0x000fe20000000800 */
[----:B------:R-:W-:-:S05]  /*1f400*/  ULDC UR4, c[0x0][0xc10] ;  /* 0x0003040000047ab9 */ /* 0x000fca0000000800 */
.L_x_687:
[----:B------:R-:W-:Y:S01]  /*1f410*/  VIADD R0, R19, 0x1f ;  /* 0x0000001f13007836 */ /* 0x000fe20000000000 */
[----:B------:R-:W-:-:S04]  /*1f420*/  MOV R19, UR7 ;  /* 0x0000000700137c02 */ /* 0x000fc80008000f00 */
        /* <DEDUP_REMOVED lines=15> */
.L_x_686:
[----:B------:R-:W-:Y:S05]  /*1f520*/  BSYNC B0 ;  /* 0x0000000000007941 */ /* 0x000fea0003800000 */
.L_x_685:
[----:B0----5:R-:W0:Y:S01]  /*1f530*/  SHFL.UP PT, R2, R0, 0x1, RZ ;  /* 0x0420000000027989 */ /* 0x021e2200000e00ff */
[C---:B------:R-:W-:Y:S02]  /*1f540*/  ISETP.NE.AND P0, PT, R7.reuse, RZ, PT ;  /* 0x000000ff0700720c */ /* 0x040fe40003f05270 */
[C---:B------:R-:W-:Y:S02]  /*1f550*/  ISETP.GE.U32.AND P1, PT, R7.reuse, 0x2, PT ;  /* 0x000000020700780c */ /* 0x040fe40003f26070 */
        /* <DEDUP_REMOVED lines=8> */
[----:B0-----:R-:W-:Y:S02]  /*1f5e0*/  SEL R5, R5, RZ, P0 ;  /* 0x000000ff05057207 */ /* 0x001fe40000000000 */
[----:B------:R-:W-:Y:S02]  /*1f5f0*/  ISETP.GE.U32.AND P0, PT, R7, 0x10, PT ;  /* 0x000000100700780c */ /* 0x000fe40003f06070 */
[----:B------:R-:W-:-:S05]  /*1f600*/  IADD3 R5, R2, R5, RZ ;  /* 0x0000000502057210 */ /* 0x000fca0007ffe0ff */
[----:B------:R-:W0:Y:S02]  /*1f610*/  SHFL.UP PT, R6, R5, 0x8, RZ ;  /* 0x0500000005067989 */ /* 0x000e2400000e00ff */
[----:B0-----:R-:W-:-:S05]  /*1f620*/  SEL R6, R6, RZ, P1 ;  /* 0x000000ff06067207 */ /* 0x001fca0000800000 */
[----:B------:R-:W-:-:S05]  /*1f630*/  IMAD.IADD R6, R5, 0x1, R6 ;  /* 0x0000000105067824 */ /* 0x000fca00078e0206 */
[----:B------:R-:W0:Y:S02]  /*1f640*/  SHFL.UP PT, R7, R6, 0x10, RZ ;  /* 0x0600000006077989 */ /* 0x000e2400000e00ff */
[----:B0-----:R-:W-:-:S04]  /*1f650*/  SEL R7, R7, RZ, P0 ;  /* 0x000000ff07077207 */ /* 0x001fc80000000000 */
[----:B------:R-:W-:-:S05]  /*1f660*/  IADD3 R7, R6, R7, RZ ;  /* 0x0000000706077210 */ /* 0x000fca0007ffe0ff */
[----:B------:R-:W0:Y:S02]  /*1f670*/  SHFL.IDX PT, R3, R7, 0x1f, 0x1f ;  /* 0x03e01f0007037f89 */ /* 0x000e2400000e0000 */
[----:B0-----:R-:W-:-:S04]  /*1f680*/  IMAD R3, R3, UR4, RZ ;  /* 0x0000000403037c24 */ /* 0x001fc8000f8e02ff */
[----:B------:R-:W-:-:S05]  /*1f690*/  IMAD.IADD R4, R3, 0x1, R4 ;  /* 0x0000000103047824 */ /* 0x000fca00078e0204 */
[----:B------:R-:W-:-:S13]  /*1f6a0*/  ISETP.GT.AND P0, PT, R4, UR6, PT ;  /* 0x0000000604007c0c */ /* 0x000fda000bf04270 */
[----:B------:R-:W-:Y:S05]  /*1f6b0*/  @!P0 BRA `(.L_x_687) ;  /* 0xfffffffc00548947 */ /* 0x000fea000383ffff */
[----:B------:R-:W-:Y:S01]  /*1f6c0*/  MOV R2, R7 ;  /* 0x0000000700027202 */ /* 0x000fe20000000f00 */
[----:B------:R-:W-:-:S07]  /*1f6d0*/  IMAD.MOV.U32 R7, RZ, RZ, R3 ;  /* 0x000000ffff077224 */ /* 0x000fce00078e0003 */
.L_x_683:
[----:B------:R-:W-:-:S05]  /*1f6e0*/  IADD3 R7, -R7, R4, RZ ;  /* 0x0000000407077210 */ /* 0x000fca0007ffe1ff */
        /* <DEDUP_REMOVED lines=9> */
[----:B0-----:R-:W-:-:S06]  /*1f780*/  VIADD R3, R8, 0xffffffe ;  /* 0x0ffffffe08037836 */ /* 0x001fcc0000000000 */
[----:B------:R-:W0:Y:S02]  /*1f790*/  F2I.FTZ.U32.TRUNC.NTZ R3, R3 ;  /* 0x0000000300037305 */ /* 0x000e24000021f000 */
[----:B0-----:R-:W-:Y:S01]  /*1f7a0*/  IADD3 R10, RZ, -R3, RZ ;  /* 0x80000003ff0a7210 */ /* 0x001fe20007ffe0ff */
[----:B------:R-:W-:Y:S06]  /*1f7b0*/  @!P0 BRA `(.L_x_688) ;  /* 0x0000000000088947 */ /* 0x000fec0003800000 */
[----:B------:R-:W-:-:S05]  /*1f7c0*/  VIADD R9, R4, 0xffffffff ;  /* 0xffffffff04097836 */ /* 0x000fca0000000000 */
[----:B------:R0:W1:Y:S02]  /*1f7d0*/  SHFL.IDX PT, R16, R2, R9, 0x1f ;  /* 0x00001f0902107589 */ /* 0x00006400000e0000 */
.L_x_688:
[----:B-1----:R-:W-:Y:S01]  /*1f7e0*/  IMAD R16, R16, UR4, R7 ;  /* 0x0000000410107c24 */ /* 0x002fe2000f8e0207 */
[----:B0-----:R-:W-:Y:S01]  /*1f7f0*/  MOV R2, RZ ;  /* 0x000000ff00027202 */ /* 0x001fe20000000f00 */
[----:B------:R-:W-:Y:S01]  /*1f800*/  IMAD R7, R10, R5, RZ ;  /* 0x000000050a077224 */ /* 0x000fe200078e02ff */
[----:B------:R-:W-:Y:S01]  /*1f810*/  IABS R6, R0 ;  /* 0x0000000000067213 */ /* 0x000fe20000000000 */
[----:B------:R-:W-:Y:S02]  /*1f820*/  IMAD.IADD R19, R4, 0x1, R19 ;  /* 0x0000000104137824 */ /* 0x000fe400078e0213 */
[----:B------:R-:W-:Y:S01]  /*1f830*/  IMAD.HI.U32 R2, R3, R7, R2 ;  /* 0x0000000703027227 */ /* 0x000fe200078e0002 */
[----:B------:R-:W-:-:S03]  /*1f840*/  IADD3 R7, -R16, UR6, RZ ;  /* 0x0000000610077c10 */ /* 0x000fc6000fffe1ff */
[----:B------:R-:W-:Y:S01]  /*1f850*/  IMAD.MOV R6, RZ, RZ, -R6 ;  /* 0x000000ffff067224 */ /* 0x000fe200078e0a06 */
[----:B------:R-:W-:-:S05]  /*1f860*/  IABS R3, R7 ;  /* 0x0000000700037213 */ /* 0x000fca0000000000 */
[----:B------:R-:W-:-:S04]  /*1f870*/  IMAD.HI.U32 R2, R2, R3, RZ ;  /* 0x0000000302027227 */ /* 0x000fc800078e00ff */
[----:B------:R-:W-:Y:S01]  /*1f880*/  IMAD R6, R2, R6, R3 ;  /* 0x0000000602067224 */ /* 0x000fe200078e0203 */
[----:B------:R-:W-:-:S04]  /*1f890*/  LOP3.LUT R3, R7, R0, RZ, 0x3c, !PT ;  /* 0x0000000007037212 */ /* 0x000fc800078e3cff */
[----:B------:R-:W-:-:S13]  /*1f8a0*/  ISETP.GT.U32.AND P0, PT, R5, R6, PT ;  /* 0x000000060500720c */ /* 0x000fda0003f04070 */
[----:B------:R-:W-:Y:S01]  /*1f8b0*/  @!P0 IMAD.IADD R6, R6, 0x1, -R5 ;  /* 0x0000000106068824 */ /* 0x000fe200078e0a05 */
[----:B------:R-:W-:-:S04]  /*1f8c0*/  @!P0 IADD3 R2, R2, 0x1, RZ ;  /* 0x0000000102028810 */ /* 0x000fc80007ffe0ff */
[----:B------:R-:W-:-:S13]  /*1f8d0*/  ISETP.GE.U32.AND P0, PT, R6, R5, PT ;  /* 0x000000050600720c */ /* 0x000fda0003f06070 */
[----:B------:R-:W-:Y:S02]  /*1f8e0*/  @P0 IADD3 R2, R2, 0x1, RZ ;  /* 0x0000000102020810 */ /* 0x000fe40007ffe0ff */
[----:B------:R-:W-:-:S13]  /*1f8f0*/  ISETP.GE.AND P0, PT, R3, RZ, PT ;  /* 0x000000ff0300720c */ /* 0x000fda0003f06270 */
[----:B------:R-:W-:Y:S01]  /*1f900*/  @!P0 IMAD.MOV R2, RZ, RZ, -R2 ;  /* 0x000000ffff028224 */ /* 0x000fe200078e0a02 */
[----:B------:R-:W-:-:S13]  /*1f910*/  ISETP.NE.AND P0, PT, R0, RZ, PT ;  /* 0x000000ff0000720c */ /* 0x000fda0003f05270 */
[----:B------:R-:W-:-:S04]  /*1f920*/  @!P0 LOP3.LUT R2, RZ, R0, RZ, 0x33, !PT ;  /* 0x00000000ff028212 */ /* 0x000fc800078e33ff */
[----:B------:R-:W-:Y:S02]  /*1f930*/  IADD3 R17, -R2, RZ, RZ ;  /* 0x000000ff02117210 */ /* 0x000fe40007ffe1ff */
[----:B------:R-:W-:-:S03]  /*1f940*/  MOV R18, R2 ;  /* 0x0000000200127202 */ /* 0x000fc60000000f00 */
[----:B------:R-:W-:Y:S01]  /*1f950*/  IMAD R17, R0, R17, R7 ;  /* 0x0000001100117224 */ /* 0x000fe200078e0207 */
[----:B------:R-:W-:Y:S06]  /*1f960*/  BRA `(.L_x_689) ;  /* 0x00000000000c7947 */ /* 0x000fec0003800000 */
.L_x_684:
[----:B------:R-:W-:Y:S01]  /*1f970*/  IMAD.MOV.U32 R17, RZ, RZ, RZ ;  /* 0x000000ffff117224 */ /* 0x000fe200078e00ff */
[----:B------:R-:W-:Y:S01]  /*1f980*/  MOV R16, UR6 ;  /* 0x0000000600107c02 */ /* 0x000fe20008000f00 */
[----:B------:R-:W-:-:S07]  /*1f990*/  IMAD.MOV.U32 R18, RZ, RZ, RZ ;  /* 0x000000ffff127224 */ /* 0x000fce00078e00ff */
.L_x_689:
[----:B------:R-:W2:Y:S01]  /*1f9a0*/  LDL.LU R2, [R1+0x18] ;  /* 0x0000180001027983 */ /* 0x000ea20000300800 */
[----:B------:R-:W0:Y:S02]  /*1f9b0*/  S2R R5, SR_TID.X ;  /* 0x0000000000057919 */ /* 0x000e240000002100 */
[----:B0-----:R-:W-:-:S04]  /*1f9c0*/  LOP3.LUT R5, R5, 0x1f, RZ, 0xc0, !PT ;  /* 0x0000001f05057812 */ /* 0x001fc800078ec0ff */
[----:B------:R-:W-:-:S13]  /*1f9d0*/  ISETP.NE.AND P0, PT, R5, RZ, PT ;  /* 0x000000ff0500720c */ /* 0x000fda0003f05270 */
[----:B------:R-:W0:Y:S01]  /*1f9e0*/  @!P0 S2R R3, SR_CgaCtaId ;  /* 0x0000000000038919 */ /* 0x000e220000008800 */
[----:B------:R-:W-:-:S04]  /*1f9f0*/  @!P0 MOV R0, 0x400 ;  /* 0x0000040000008802 */ /* 0x000fc80000000f00 */
[----:B0-----:R-:W-:-:S05]  /*1fa00*/  @!P0 LEA R0, R3, R0, 0x18 ;  /* 0x0000000003008211 */ /* 0x001fca00078ec0ff */
[----:B------:R0:W-:Y:S02]  /*1fa10*/  @!P0 STS.128 [R0+0x388d0], R16 ;  /* 0x0388d01000008388 */ /* 0x0001e40000000c00 */
[----:B0-----:R-:W-:Y:S02]  /*1fa20*/  MOV R0, 0x1 ;  /* 0x0000000100007802 */ /* 0x001fe40000000f00 */
[----:B--2---:R-:W-:-:S04]  /*1fa30*/  LOP3.LUT R2, R2, 0xfffffeff, RZ, 0xc0, !PT ;  /* 0xfffffeff02027812 */ /* 0x004fc800078ec0ff */
[----:B------:R-:W-:Y:S01]  /*1fa40*/  @P0 LOP3.LUT R2, R2, 0x100, RZ, 0xfc, !PT ;  /* 0x0000010002020812 */ /* 0x000fe200078efcff */
[----:B------:R-:W-:Y:S06]  /*1fa50*/  BAR.ARV 0x5, 0x120 ;  /* 0x0144800000007b1d */ /* 0x000fec0000002000 */
[----:B------:R-:W-:Y:S01]  /*1fa60*/  ISETP.GE.AND P0, PT, R19, UR5, PT ;  /* 0x0000000513007c0c */ /* 0x000fe2000bf06270 */
[----:B------:R0:W-:Y:S04]  /*1fa70*/  STL [R1+0x18], R2 ;  /* 0x0000180201007387 */ /* 0x0001e80000100800 */
[----:B------:R0:W-:Y:S04]  /*1fa80*/  STL [R1], RZ ;  /* 0x000000ff01007387 */ /* 0x0001e80000100800 */
[----:B------:R0:W-:Y:S04]  /*1fa90*/  STL [R1+0x8], R0 ;  /* 0x0000080001007387 */ /* 0x0001e80000100800 */
[----:B------:R0:W-:Y:S01]  /*1faa0*/  STL [R1+0x34], RZ ;  /* 0x000034ff01007387 */ /* 0x0001e20000100800 */
[----:B------:R-:W-:Y:S05]  /*1fab0*/  @P0 BRA `(.L_x_690) ;  /* 0x0000005400a80947 */ /* 0x000fea0003800000 */
[----:B------:R-:W1:Y:S01]  /*1fac0*/  S2R R4, SR_TID.X ;  /* 0x0000000000047919 */ /* 0x000e620000002100 */
[----:B------:R-:W-:Y:S01]  /*1fad0*/  ISETP.NE.AND P1, PT, R5, RZ, PT ;  /* 0x000000ff0500720c */ /* 0x000fe20003f25270 */
[----:B0-----:R-:W-:Y:S01]  /*1fae0*/  IMAD.MOV.U32 R0, RZ, RZ, 0x1 ;  /* 0x00000001ff007424 */ /* 0x001fe200078e00ff */
[----:B------:R-:W-:Y:S01]  /*1faf0*/  LOP3.LUT R2, R2, 0xffffffbf, RZ, 0xc0, !PT ;  /* 0xffffffbf02027812 */ /* 0x000fe200078ec0ff */
[----:B------:R0:W-:Y:S01]  /*1fb00*/  STL [R1+0x10], RZ ;  /* 0x000010ff01007387 */ /* 0x0001e20000100800 */
[----:B------:R-:W-:Y:S01]  /*1fb10*/  ULDC.64 UR38, c[0x0][0x198] ;  /* 0x0000660000267ab9 */ /* 0x000fe20000000a00 */
[----:B------:R-:W-:Y:S01]  /*1fb20*/  ULDC UR36, c[0x0][0xc] ;  /* 0x0000030000247ab9 */ /* 0x000fe20000000800 */
[----:B------:R-:W-:Y:S01]  /*1fb30*/  LOP3.LUT R2, R2, 0xfffffffd, RZ, 0xc0, !PT ;  /* 0xfffffffd02027812 */ /* 0x000fe200078ec0ff */
[----:B------:R0:W-:Y:S01]  /*1fb40*/  STL [R1+0x14], R0 ;  /* 0x0000140001007387 */ /* 0x0001e20000100800 */
[----:B------:R-:W-:-:S03]  /*1fb50*/  ULOP3.LUT UR37, UR60, 0x2, URZ, 0xfc, !UPT ;  /* 0x000000023c257892 */ /* 0x000fc6000f8efc3f */
[----:B------:R0:W-:Y:S04]  /*1fb60*/  STL [R1+0x34], RZ ;  /* 0x000034ff01007387 */ /* 0x0001e80000100800 */
[----:B------:R0:W-:Y:S04]  /*1fb70*/  STL [R1], RZ ;  /* 0x000000ff01007387 */ /* 0x0001e80000100800 */
[----:B------:R0:W-:Y:S01]  /*1fb80*/  STL [R1+0x8], R0 ;  /* 0x0000080001007387 */ /* 0x0001e20000100800 */
[----:B-1----:R-:W-:-:S04]  /*1fb90*/  LOP3.LUT R4, R4, 0x7f, RZ, 0xc0, !PT ;  /* 0x0000007f04047812 */ /* 0x002fc800078ec0ff */
[C---:B------:R-:W-:Y:S02]  /*1fba0*/  ISETP.NE.AND P2, PT, R4.reuse, RZ, PT ;  /* 0x000000ff0400720c */ /* 0x040fe40003f45270 */
[----:B------:R-:W-:-:S11]  /*1fbb0*/  ISETP.NE.OR P0, PT, R4, RZ, !P1 ;  /* 0x000000ff0400720c */ /* 0x000fd60004f05670 */
[----:B------:R-:W-:-:S04]  /*1fbc0*/  @P2 LOP3.LUT R2, R2, 0x2, RZ, 0xfc, !PT ;  /* 0x0000000202022812 */ /* 0x000fc800078efcff */
[----:B------:R-:W-:-:S05]  /*1fbd0*/  @P0 LOP3.LUT R2, R2, 0x40, RZ, 0xfc, !PT ;  /* 0x0000004002020812 */ /* 0x000fca00078efcff */
[----:B------:R0:W-:Y:S02]  /*1fbe0*/  STL [R1+0x18], R2 ;  /* 0x0000180201007387 */ /* 0x0001e40000100800 */
.L_x_779:
[----:B01----:R-:W0:Y:S01]  /*1fbf0*/  LDC.64 R2, c[0x0][0xc60] ;  /* 0x00031800ff027b82 */ /* 0x003e220000000a00 */
[----:B------:R-:W-:Y:S01]  /*1fc00*/  ULDC.64 UR4, c[0x0][0x208] ;  /* 0x0000820000047ab9 */ /* 0x000fe20000000a00 */
[----:B0-----:R-:W-:-:S05]  /*1fc10*/  IMAD.WIDE R2, R19, 0x4, R2 ;  /* 0x0000000413027825 */ /* 0x001fca00078e0202 */
[----:B------:R-:W2:Y:S01]  /*1fc20*/  LDG.E R11, desc[UR4][R2.64] ;  /* 0x00000004020b7981 */ /* 0x000ea2000c1e1900 */
[----:B------:R-:W-:Y:S05]  /*1fc30*/  YIELD ;  /* 0x0000000000007946 */ /* 0x000fea0003800000 */
[----:B------:R-:W-:Y:S01]  /*1fc40*/  ULDC.64 UR4, c[0x0][0xa28] ;  /* 0x00028a0000047ab9 */ /* 0x000fe20000000a00 */
[----:B------:R-:W-:Y:S02]  /*1fc50*/  CS2R R4, SRZ ;  /* 0x0000000000047805 */ /* 0x000fe4000001ff00 */
[----:B------:R-:W-:Y:S01]  /*1fc60*/  ISETP.NE.U32.AND P0, PT, RZ, UR4, PT ;  /* 0x00000004ff007c0c */ /* 0x000fe2000bf05070 */
[----:B------:R-:W-:Y:S01]  /*1fc70*/  ULDC.64 UR8, c[0x0][0x208] ;  /* 0x0000820000087ab9 */ /* 0x000fe20000000a00 */
[----:B------:R-:W-:-:S02]  /*1fc80*/  ULDC.64 UR6, c[0x0][0xa10] ;  /* 0x0002840000067ab9 */ /* 0x000fc40000000a00 */
[----:B------:R-:W-:Y:S02]  /*1fc90*/  ISETP.NE.AND.EX P0, PT, RZ, UR5, PT, P0 ;  /* 0x00000005ff007c0c */ /* 0x000fe4000bf05300 */
[----:B--2---:R-:W-:Y:S01]  /*1fca0*/  SHF.R.S32.HI R0, RZ, 0x1f, R11 ;  /* 0x0000001fff007819 */ /* 0x004fe2000001140b */
[----:B------:R-:W-:Y:S10]  /*1fcb0*/  STL [R1+0x24], R11 ;  /* 0x0000240b01007387 */ /* 0x000ff40000100800 */
[----:B------:R-:W-:-:S04]  /*1fcc0*/  @P0 LEA R2, P1, R11, UR4, 0x2 ;  /* 0x000000040b020c11 */ /* 0x000fc8000f8210ff */
        /* <DEDUP_REMOVED lines=9> */
[----:B------:R-:W-:Y:S01]  /*1fd60*/  ISETP.NE.U32.AND P1, PT, RZ, UR4, PT ;  /* 0x00000004ff007c0c */ /* 0x000fe2000bf25070 */
[----:B------:R-:W-:Y:S01]  /*1fd70*/  IMAD.MOV.U32 R10, RZ, RZ, RZ ;  /* 0x000000ffff0a7224 */ /* 0x000fe200078e00ff */
[C---:B------:R-:W-:Y:S02]  /*1fd80*/  SHF.L.U64.HI R0, R11.reuse, 0x2, R0 ;  /* 0x000000020b007819 */ /* 0x040fe40000010200 */
[----:B------:R-:W-:Y:S01]  /*1fd90*/  ISETP.NE.AND.EX P1, PT, RZ, UR5, PT, P1 ;  /* 0x00000005ff007c0c */ /* 0x000fe2000bf25310 */
[----:B--2---:R0:W-:Y:S02]  /*1fda0*/  STL [R1+0x3c], R4 ;  /* 0x00003c0401007387 */ /* 0x0041e40000100800 */
[----:B0-----:R-:W-:-:S10]  /*1fdb0*/  SHF.L.U32 R4, R11, 0x2, RZ ;  /* 0x000000020b047819 */ /* 0x001fd400000006ff */
[----:B------:R-:W-:Y:S01]  /*1fdc0*/  @P1 IADD3 R8, P0, R4, UR4, RZ ;  /* 0x0000000404081c10 */ /* 0x000fe2000ff1e0ff */
[----:B------:R0:W-:Y:S03]  /*1fdd0*/  STL [R1+0x2c], R4 ;  /* 0x00002c0401007387 */ /* 0x0001e60000100800 */
[----:B------:R-:W-:Y:S01]  /*1fde0*/  @P1 IADD3.X R9, R0, UR5, RZ, P0, !PT ;  /* 0x0000000500091c10 */ /* 0x000fe200087fe4ff */
[----:B------:R-:W-:Y:S01]  /*1fdf0*/  ULDC.64 UR4, c[0x0][0xa08] ;  /* 0x0002820000047ab9 */ /* 0x000fe20000000a00 */
[----:B------:R1:W-:Y:S01]  /*1fe00*/  STL [R1+0x30], R0 ;  /* 0x0000300001007387 */ /* 0x0003e20000100800 */
[----:B------:R-:W-:Y:S02]  /*1fe10*/  IADD3 R2, P0, R4, UR4, RZ ;  /* 0x0000000404027c10 */ /* 0x000fe4000ff1e0ff */
[----:B------:R-:W-:Y:S02]  /*1fe20*/  ISETP.NE.U32.AND P2, PT, RZ, UR4, PT ;  /* 0x00000004ff007c0c */ /* 0x000fe4000bf45070 */
[----:B------:R-:W-:-:S02]  /*1fe30*/  IADD3.X R3, R0, UR5, RZ, P0, !PT ;  /* 0x0000000500037c10 */ /* 0x000fc400087fe4ff */
[----:B------:R-:W-:Y:S01]  /*1fe40*/  ISETP.NE.AND.EX P2, PT, RZ, UR5, PT, P2 ;  /* 0x00000005ff007c0c */ /* 0x000fe2000bf45320 */
[----:B------:R-:W-:Y:S01]  /*1fe50*/  ULDC.64 UR4, c[0x0][0x3f8] ;  /* 0x0000fe0000047ab9 */ /* 0x000fe20000000a00 */
[----:B------:R-:W-:Y:S01]  /*1fe60*/  IADD3 R6, P0, R4, UR6, RZ ;  /* 0x0000000604067c10 */ /* 0x000fe2000ff1e0ff */
[----:B------:R-:W-:-:S03]  /*1fe70*/  UISETP.NE.U32.AND UP0, UPT, UR4, URZ, UPT ;  /* 0x0000003f0400728c */ /* 0x000fc6000bf05070 */
[----:B------:R-:W-:Y:S01]  /*1fe80*/  ULDC UR4, c[0x0][0x404] ;  /* 0x0001010000047ab9 */ /* 0x000fe20000000800 */
[----:B------:R-:W-:Y:S01]  /*1fe90*/  UISETP.NE.AND.EX UP0, UPT, UR5, URZ, UPT, UP0 ;  /* 0x0000003f0500728c */ /* 0x000fe2000bf05300 */
[----:B------:R-:W-:Y:S02]  /*1fea0*/  IADD3.X R7, R0, UR7, RZ, P0, !PT ;  /* 0x0000000700077c10 */ /* 0x000fe400087fe4ff */
[----:B------:R-:W-:Y:S01]  /*1feb0*/  ULDC UR5, c[0x0][0x2e0] ;  /* 0x0000b80000057ab9 */ /* 0x000fe20000000800 */
[----:B------:R-:W-:Y:S02]  /*1fec0*/  USEL UR4, UR4, 0x1, UP0 ;  /* 0x0000000104047887 */ /* 0x000fe40008000000 */
[----:B------:R2:W5:Y:S02]  /*1fed0*/  @P2 LDG.E R10, desc[UR8][R2.64] ;  /* 0x00000008020a2981 */ /* 0x000564000c1e1900 */
[----:B------:R-:W-:Y:S01]  /*1fee0*/  UIMAD UR4, UR4, UR5, URZ ;  /* 0x00000005040472a4 */ /* 0x000fe2000f8e023f */
[----:B------:R-:W-:-:S05]  /*1fef0*/  ISETP.NE.U32.AND P0, PT, RZ, UR6, PT ;  /* 0x00000006ff007c0c */ /* 0x000fca000bf05070 */
[----:B0-----:R-:W-:Y:S01]  /*1ff00*/  MOV R4, UR4 ;  /* 0x0000000400047c02 */ /* 0x001fe20008000f00 */
[----:B------:R-:W-:Y:S01]  /*1ff10*/  ULDC UR4, c[0x0][0x338] ;  /* 0x0000ce0000047ab9 */ /* 0x000fe20000000800 */
[----:B------:R-:W-:Y:S01]  /*1ff20*/  ISETP.NE.AND.EX P0, PT, RZ, UR7, PT, P0 ;  /* 0x00000007ff007c0c */ /* 0x000fe2000bf05300 */
[----:B-1----:R-:W-:-:S03]  /*1ff30*/  IMAD.U32 R0, RZ, RZ, UR4 ;  /* 0x00000004ff007e24 */ /* 0x002fc6000f8e00ff */
[----:B------:R2:W5:Y:S01]  /*1ff40*/  @P1 LDG.E R4, desc[UR8][R8.64] ;  /* 0x0000000808041981 */ /* 0x000562000c1e1900 */
[----:B------:R-:W-:Y:S08]  /*1ff50*/  @P1 BRA `(.L_x_691) ;  /* 0x0000000000141947 */ /* 0x000ff00003800000 */
[----:B------:R-:W-:Y:S05]  /*1ff60*/  @!P2 BRA `(.L_x_691) ;  /* 0x000000000010a947 */ /* 0x000fea0003800000 */
[----:B------:R-:W-:Y:S02]  /*1ff70*/  ULDC.64 UR4, c[0x0][0x208] ;  /* 0x0000820000047ab9 */ /* 0x000fe40000000a00 */
[----:B-----5:R-:W3:Y:S04]  /*1ff80*/  LDG.E R4, desc[UR4][R2.64] ;  /* 0x0000000402047981 */ /* 0x020ee8000c1e1900 */
[----:B--2---:R-:W3:Y:S02]  /*1ff90*/  LDG.E R2, desc[UR4][R2.64+0x4] ;  /* 0x0000040402027981 */ /* 0x004ee4000c1e1900 */
[----:B---3--:R-:W-:-:S07]  /*1ffa0*/  IADD3 R4, -R4, R2, RZ ;  /* 0x0000000204047210 */ /* 0x008fce0007ffe1ff */
.L_x_691:
[----:B------:R-:W-:Y:S02]  /*1ffb0*/  ULDC.64 UR4, c[0x0][0x208] ;  /* 0x0000820000047ab9 */ /* 0x000fe40000000a00 */
[----:B--2---:R-:W2:Y:S04]  /*1ffc0*/  @P0 LDG.E R2, desc[UR4][R6.64] ;  /* 0x0000000406020981 */ /* 0x004ea8000c1e1900 */
[----:B------:R-:W2:Y:S01]  /*1ffd0*/  @P0 LDG.E R3, desc[UR4][R6.64+0x4] ;  /* 0x0000040406030981 */ /* 0x000ea2000c1e1900 */
[----:B-----5:R-:W-:Y:S01]  /*1ffe0*/  IADD3 R4, -R5, R4, RZ ;  /* 0x0000000405047210 */ /* 0x020fe20007ffe1ff */
[----:B------:R-:W-:Y:S01]  /*1fff0*/  BSSY B0, `(.L_x_692) ;  /* 0x0000108000007945 */ /* 0x000fe20003800000 */
[----:B------:R-:W-:Y:S01]  /*20000*/  PLOP3.LUT P2, PT, PT, PT, PT, 0x80, 0x0 ;  /* 0x000000000000781c */ /* 0x000fe20003f4f070 */
[----:B--2---:R-:W-:-:S04]  /*20010*/  @P0 IMAD.IADD R0, R3, 0x1, -R2 ;  /* 0x0000000103000824 */ /* 0x004fc800078e0a02 */
[----:B------:R-:W-:-:S05]  /*20020*/  IMAD.IADD R8, R4, 0x1, R0 ;  /* 0x0000000104087824 */ /* 0x000fca00078e0200 */
[----:B------:R-:W-:Y:S01]  /*20030*/  IADD3 R2, R8, 0x4f, RZ ;  /* 0x0000004f08027810 */ /* 0x000fe20007ffe0ff */
[----:B------:R0:W-:Y:S04]  /*20040*/  STL [R1+0x38], R8 ;  /* 0x0000380801007387 */ /* 0x0001e80000100800 */
[----:B------:R-:W-:-:S05]  /*20050*/  IMAD.HI R2, R2, 0x66666667, RZ ;  /* 0x6666666702027827 */ /* 0x000fca00078e02ff */
[----:B------:R-:W-:-:S04]  /*20060*/  SHF.R.U32.HI R3, RZ, 0x1f, R2 ;  /* 0x0000001fff037819 */ /* 0x000fc80000011602 */
[----:B0-----:R-:W-:-:S05]  /*20070*/  LEA.HI.SX32 R8, R2, R3, 0x1b ;  /* 0x0000000302087211 */ /* 0x001fca00078fdaff */
[--C-:B------:R-:W-:Y:S01]  /*20080*/  IMAD R2, R8, 0x50, -R4.reuse ;  /* 0x0000005008027824 */ /* 0x100fe200078e0a04 */
[----:B------:R0:W-:Y:S01]  /*20090*/  STL [R1+0x28], R8 ;  /* 0x0000280801007387 */ /* 0x0001e20000100800 */
[----:B------:R-:W-:-:S03]  /*200a0*/  IMAD.MOV R4, RZ, RZ, -R4 ;  /* 0x000000ffff047224 */ /* 0x000fc600078e0a04 */
[----:B------:R-:W-:Y:S02]  /*200b0*/  VIMNMX R0, R2, R0, PT ;  /* 0x0000000002007248 */ /* 0x000fe40003fe0100 */
[----:B------:R-:W-:-:S04]  /*200c0*/  VIMNMX R2, RZ, R4, !PT ;  /* 0x00000004ff027248 */ /* 0x000fc80007fe0100 */
[----:B------:R-:W-:Y:S01]  /*200d0*/  ISETP.GT.AND P1, PT, R0, R2, PT ;  /* 0x000000020000720c */ /* 0x000fe20003f24270 */
[----:B0-----:R-:W-:Y:S01]  /*200e0*/  IMAD.WIDE.U32 R8, R2, -0x33333333, RZ ;  /* 0xcccccccd02087825 */ /* 0x001fe200078e00ff */
[----:B------:R-:W-:-:S06]  /*200f0*/  MOV R8, RZ ;  /* 0x000000ff00087202 */ /* 0x000fcc0000000f00 */
[----:B------:R0:W5:Y:S05]  /*20100*/  @P0 LDG.E R8, desc[UR4][R6.64] ;  /* 0x0000000406080981 */ /* 0x00016a000c1e1900 */
[----:B------:R-:W-:Y:S02]  /*20110*/  @P1 IADD3 R3, R0, 0x4f, RZ ;  /* 0x0000004f00031810 */ /* 0x000fe40007ffe0ff */
[----:B------:R-:W-:-:S03]  /*20120*/  SHF.R.U32.HI R0, RZ, 0x6, R9 ;  /* 0x00000006ff007819 */ /* 0x000fc60000011609 */
[----:B------:R-:W-:-:S04]  /*20130*/  @P1 IMAD.HI R2, R3, 0x66666667, RZ ;  /* 0x6666666703021827 */ /* 0x000fc800078e02ff */
[----:B------:R-:W-:Y:S01]  /*20140*/  IMAD.MOV.U32 R4, RZ, RZ, R0 ;  /* 0x000000ffff047224 */ /* 0x000fe200078e0000 */
[----:B------:R-:W-:-:S04]  /*20150*/  @P1 SHF.R.U32.HI R3, RZ, 0x1f, R2 ;  /* 0x0000001fff031819 */ /* 0x000fc80000011602 */
[----:B------:R-:W-:Y:S01]  /*20160*/  @P1 LEA.HI.SX32 R4, R2, R3, 0x1b ;  /* 0x0000000302041211 */ /* 0x000fe200078fdaff */
[----:B------:R-:W-:-:S05]  /*20170*/  IMAD.IADD R2, R10, 0x1, R5 ;  /* 0x000000010a027824 */ /* 0x000fca00078e0205 */
[----:B------:R0:W-:Y:S01]  /*20180*/  STL [R1+0x4], R2 ;  /* 0x0000040201007387 */ /* 0x0001e20000100800 */
[----:B------:R-:W-:-:S13]  /*20190*/  ISETP.GT.AND P1, PT, R4, R0, PT ;  /* 0x000000000400720c */ /* 0x000fda0003f24270 */
[----:B0-----:R-:W-:Y:S05]  /*201a0*/  @!P1 BRA `(.L_x_693) ;  /* 0x0000000c00b09947 */ /* 0x001fea0003800000 */
[----:B------:R-:W0:Y:S01]  /*201b0*/  LDC R2, c[0x0][0x428] ;  /* 0x00010a00ff027b82 */ /* 0x000e220000000800 */
[----:B------:R-:W-:Y:S01]  /*201c0*/  UMOV UR4, 0xffffffff ;  /* 0xffffffff00047882 */ /* 0x000fe20000000000 */
[----:B0-----:R-:W-:Y:S02]  /*201d0*/  ISETP.NE.AND P1, PT, R2, 0x1, PT ;  /* 0x000000010200780c */ /* 0x001fe40003f25270 */
[----:B------:R-:W-:-:S11]  /*201e0*/  MOV R2, R18 ;  /* 0x0000001200027202 */ /* 0x000fd60000000f00 */
[----:B------:R-:W0:Y:S08]  /*201f0*/  @P1 LDC R3, c[0x0][0x42c] ;  /* 0x00010b00ff031b82 */ /* 0x000e300000000800 */
[----:B------:R-:W1:Y:S01]  /*20200*/  @P1 LDC R5, c[0x0][0x430] ;  /* 0x00010c00ff051b82 */ /* 0x000e620000000800 */
[----:B0-----:R-:W-:-:S05]  /*20210*/  @P1 IMAD.HI.U32 R3, R18, R3, RZ ;  /* 0x0000000312031227 */ /* 0x001fca00078e00ff */
[----:B-1----:R-:W-:Y:S02]  /*20220*/  @P1 SHF.R.U32.HI R2, RZ, R5, R3 ;  /* 0x00000005ff021219 */ /* 0x002fe40000011603 */
[----:B------:R-:W-:Y:S01]  /*20230*/  SEL R3, R11, RZ, !P0 ;  /* 0x000000ff0b037207 */ /* 0x000fe20004000000 */
[----:B------:R-:W-:Y:S06]  /*20240*/  BRA.DIV UR4, `(.L_x_694) ;  /* 0x0000005a04bc7947 */ /* 0x000fec000b800000 */
.L_x_822:
[----:B------:R-:W-:-:S03]  /*20250*/  UMOV UR4, 0xffffffff ;  /* 0xffffffff00047882 */ /* 0x000fc60000000000 */
[----:B------:R-:W-:Y:S05]  /*20260*/  BRA.DIV UR4, `(.L_x_695) ;  /* 0x0000005a04e87947 */ /* 0x000fea000b800000 */
[----:B------:R-:W-:-:S13]  /*20270*/  ELECT P6, URZ, PT ;  /* 0x00000000003f782f */ /* 0x000fda00038c0000 */
.L_x_825:
[----:B------:R-:W2:Y:S01]  /*20280*/  LDL R5, [R1+0x34] ;  /* 0x0000340001057983 */ /* 0x000ea20000100800 */
[----:B------:R-:W-:Y:S01]  /*20290*/  BSSY B1, `(.L_x_696) ;  /* 0x000000b000017945 */ /* 0x000fe20003800000 */
[----:B------:R-:W0:Y:S01]  /*202a0*/  S2R R9, SR_CgaCtaId ;  /* 0x0000000000097919 */ /* 0x000e220000008800 */
[----:B--2---:R-:W-:-:S05]  /*202b0*/  VIADD R5, R5, 0x1 ;  /* 0x0000000105057836 */ /* 0x004fca0000000000 */
[----:B------:R-:W-:-:S04]  /*202c0*/  LEA.HI R6, R5, R5, RZ, 0x1 ;  /* 0x0000000505067211 */ /* 0x000fc800078f08ff */
[----:B------:R-:W-:-:S04]  /*202d0*/  LOP3.LUT R6, R6, 0xfffffffe, RZ, 0xc0, !PT ;  /* 0xfffffffe06067812 */ /* 0x000fc800078ec0ff */
[----:B------:R-:W-:Y:S02]  /*202e0*/  IADD3 R5, R5, -R6, RZ ;  /* 0x8000000605057210 */ /* 0x000fe40007ffe0ff */
[----:B------:R-:W-:Y:S02]  /*202f0*/  MOV R6, 0x400 ;  /* 0x0000040000067802 */ /* 0x000fe40000000f00 */
[----:B------:R-:W-:Y:S02]  /*20300*/  SHF.L.U32 R5, R5, 0x1f, RZ ;  /* 0x0000001f05057819 */ /* 0x000fe400000006ff */
[----:B0-----:R-:W-:-:S04]  /*20310*/  LEA R9, R9, R6, 0x18 ;  /* 0x0000000609097211 */ /* 0x001fc800078ec0ff */
[----:B------:R-:W0:Y:S02]  /*20320*/  SYNCS.PHASECHK.TRANS64.TRYWAIT P0, [R9+URZ+0x38820], R5 ;  /* 0x03882005090075a7 */ /* 0x000e24000800017f */
[----:B0-----:R-:W-:Y:S05]  /*20330*/  @!P0 BRA `(.L_x_697) ;  /* 0x0000005800d48947 */ /* 0x001fea0003800000 */
.L_x_826:
[----:B------:R-:W-:Y:S05]  /*20340*/  BSYNC B1 ;  /* 0x0000000000017941 */ /* 0x000fea0003800000 */
.L_x_696:
[----:B------:R-:W-:Y:S04]  /*20350*/  BSSY B1, `(.L_x_698) ;  /* 0x000005a000017945 */ /* 0x000fe80003800000 */
[----:B------:R-:W-:Y:S05]  /*20360*/  @!P6 BRA `(.L_x_699) ;  /* 0x000000040060e947 */ /* 0x000fea0003800000 */
[----:B------:R-:W0:Y:S04]  /*20370*/  LDL R7, [R1+0x10] ;  /* 0x0000100001077983 */ /* 0x000e280000100800 */
[----:B------:R-:W2:Y:S01]  /*20380*/  LDL R6, [R1+0x14] ;  /* 0x0000140001067983 */ /* 0x000ea20000100800 */
[----:B0-----:R-:W-:Y:S01]  /*20390*/  IMAD R5, R7, 0x8, R9 ;  /* 0x0000000807057824 */ /* 0x001fe200078e0209 */
[----:B--2---:R-:W-:-:S04]  /*203a0*/  SHF.L.U32 R10, R6, 0x1f, RZ ;  /* 0x0000001f060a7819 */ /* 0x004fc800000006ff */
[----:B------:R-:W0:Y:S02]  /*203b0*/  SYNCS.PHASECHK.TRANS64.TRYWAIT P0, [R5+URZ+0x388a0], R10 ;  /* 0x0388a00a050075a7 */ /* 0x000e24000800017f */
[----:B0-----:R-:W-:Y:S05]  /*203c0*/  @!P0 BRA `(.L_x_700) ;  /* 0x0000005800c48947 */ /* 0x001fea0003800000 */
.L_x_827:
[----:B------:R-:W1:Y:S02]  /*203d0*/  S2R R6, SR_TID.X ;  /* 0x0000000000067919 */ /* 0x000e640000002100 */
[----:B-1----:R-:W-:-:S04]  /*203e0*/  LOP3.LUT R6, R6, 0x7f, RZ, 0xc0, !PT ;  /* 0x0000007f06067812 */ /* 0x002fc800078ec0ff */
[----:B------:R-:W-:-:S13]  /*203f0*/  ISETP.NE.AND P1, PT, R6, RZ, PT ;  /* 0x000000ff0600720c */ /* 0x000fda0003f25270 */
[----:B------:R-:W-:Y:S05]  /*20400*/  @P1 BRA `(.L_x_701) ;  /* 0x00000000001c1947 */ /* 0x000fea0003800000 */
[----:B------:R-:W1:Y:S02]  /*20410*/  S2R R6, SR_TID.X ;  /* 0x0000000000067919 */ /* 0x000e640000002100 */
[----:B-1----:R-:W-:-:S04]  /*20420*/  LOP3.LUT R6, R6, 0x1f, RZ, 0xc0, !PT ;  /* 0x0000001f06067812 */ /* 0x002fc800078ec0ff */
[----:B------:R-:W-:Y:S02]  /*20430*/  ISETP.NE.AND P0, PT, R6, RZ, PT ;  /* 0x000000ff0600720c */ /* 0x000fe40003f05270 */
[----:B------:R-:W-:-:S04]  /*20440*/  MOV R6, 0xa000 ;  /* 0x0000a00000067802 */ /* 0x000fc80000000f00 */
[----:B------:R1:W-:Y:S07]  /*20450*/  SYNCS.ARRIVE.TRANS64 RZ, [R5+URZ+0x38890], R6 ;  /* 0x0388900605ff79a7 */ /* 0x0003ee000800003f */
[----:B------:R-:W-:Y:S05]  /*20460*/  @!P0 BRA `(.L_x_701) ;  /* 0x0000000000048947 */ /* 0x000fea0003800000 */
[----:B------:R-:W-:Y:S01]  /*20470*/  BPT.TRAP 0x1 ;  /* 0x000000040000795c */ /* 0x000fe20000300000 */
.L_x_701:
[----:B-1----:R-:W2:Y:S01]  /*20480*/  LDL R6, [R1+0x10] ;  /* 0x0000100001067983 */ /* 0x002ea20000100800 */
[----:B------:R-:W-:Y:S01]  /*20490*/  R2UR UR9, R5 ;  /* 0x00000000050972ca */ /* 0x000fe200000e0000 */
[----:B-----5:R-:W-:Y:S01]  /*204a0*/  IMAD R7, R4, 0x50, R8 ;  /* 0x0000005004077824 */ /* 0x020fe200078e0208 */
[----:B------:R-:W-:Y:S01]  /*204b0*/  UIADD3 UR4, UP0, UR38, 0x570, URZ ;  /* 0x0000057026047890 */ /* 0x000fe2000ff1e03f */
[----:B------:R-:W-:Y:S01]  /*204c0*/  R2UR UR12, R2 ;  /* 0x00000000020c72ca */ /* 0x000fe200000e0000 */
[----:B------:R-:W-:Y:S01]  /*204d0*/  UMOV UR10, URZ ;  /* 0x0000003f000a7c82 */ /* 0x000fe20008000000 */
[----:B------:R-:W-:Y:S01]  /*204e0*/  VIADD R7, R7, 0xffffffb0 ;  /* 0xffffffb007077836 */ /* 0x000fe20000000000 */
[----:B------:R-:W-:Y:S01]  /*204f0*/  R2UR UR13, R3 ;  /* 0x00000000030d72ca */ /* 0x000fe200000e0000 */
[----:B------:R-:W-:Y:S01]  /*20500*/  UIADD3.X UR5, URZ, UR39, URZ, UP0, !UPT ;  /* 0x000000273f057290 */ /* 0x000fe200087fe43f */
[----:B------:R-:W-:Y:S02]  /*20510*/  UMOV UR6, 0x0 ;  /* 0x0000000000067882 */ /* 0x000fe40000000000 */
[----:B------:R-:W-:Y:S01]  /*20520*/  R2UR UR11, R7 ;  /* 0x00000000070b72ca */ /* 0x000fe200000e0000 */
[----:B------:R-:W-:Y:S01]  /*20530*/  UMOV UR7, 0x12f00000 ;  /* 0x12f0000000077882 */ /* 0x000fe20000000000 */
[----:B------:R-:W-:Y:S01]  /*20540*/  UMOV UR17, 0x40 ;  /* 0x0000004000117882 */ /* 0x000fe20000000000 */
[----:B------:R-:W-:Y:S01]  /*20550*/  UIADD3 UR9, UR9, 0x38890, URZ ;  /* 0x0003889009097890 */ /* 0x000fe2000fffe03f */
[----:B--2---:R-:W-:-:S05]  /*20560*/  IMAD R6, R6, 0xa000, R9 ;  /* 0x0000a00006067824 */ /* 0x004fca00078e0209 */
[----:B------:R-:W-:-:S13]  /*20570*/  R2UR UR16, R6 ;  /* 0x00000000061072ca */ /* 0x000fda00000e0000 */
[----:B------:R-:W-:Y:S02]  /*20580*/  UIADD3 UR8, UR16, 0x24400, URZ ;  /* 0x0002440010087890 */ /* 0x000fe4000fffe03f */
        /* <DEDUP_REMOVED lines=14> */
[----:B------:R1:W-:Y:S01]  /*20670*/  UTMALDG.4D [UR8], [UR4], desc[UR6] ;  /* 0x00000608040075b4 */ /* 0x0003e20008019000 */
[----:B------:R-:W2:Y:S02]  /*20680*/  SYNCS.PHASECHK.TRANS64.TRYWAIT P0, [R5+URZ+0x388c0], R10 ;  /* 0x0388c00a050075a7 */ /* 0x000ea4000800017f */
[----:B-12---:R-:W-:Y:S05]  /*20690*/  @!P0 BRA `(.L_x_702) ;  /* 0x0000005800248947 */ /* 0x006fea0003800000 */
.L_x_828:
[----:B------:R-:W-:Y:S05]  /*206a0*/  @P1 BRA `(.L_x_703) ;  /* 0x00000000001c1947 */ /* 0x000fea0003800000 */
[----:B------:R-:W2:Y:S01]  /*206b0*/  S2R R11, SR_TID.X ;  /* 0x00000000000b7919 */ /* 0x000ea20000002100 */
[----:B01----:R-:W-:-:S04]  /*206c0*/  MOV R10, 0xa000 ;  /* 0x0000a000000a7802 */ /* 0x003fc80000000f00 */
[----:B------:R3:W-:Y:S01]  /*206d0*/  SYNCS.ARRIVE.TRANS64 RZ, [R5+URZ+0x388b0], R10 ;  /* 0x0388b00a05ff79a7 */ /* 0x0007e2000800003f */
[----:B--2---:R-:W-:-:S04]  /*206e0*/  LOP3.LUT R11, R11, 0x1f, RZ, 0xc0, !PT ;  /* 0x0000001f0b0b7812 */ /* 0x004fc800078ec0ff */
[----:B------:R-:W-:-:S13]  /*206f0*/  ISETP.NE.AND P0, PT, R11, RZ, PT ;  /* 0x000000ff0b00720c */ /* 0x000fda0003f05270 */
[----:B---3--:R-:W-:Y:S05]  /*20700*/  @!P0 BRA `(.L_x_703) ;  /* 0x0000000000048947 */ /* 0x008fea0003800000 */
[----:B------:R-:W-:Y:S01]  /*20710*/  BPT.TRAP 0x1 ;  /* 0x000000040000795c */ /* 0x000fe20000300000 */
.L_x_703:
[----:B------:R-:W-:Y:S01]  /*20720*/  R2UR UR16, R6 ;  /* 0x00000000061072ca */ /* 0x000fe200000e0000 */
[----:B------:R-:W-:Y:S01]  /*20730*/  UIADD3 UR4, UP0, UR38, 0x670, URZ ;  /* 0x0000067026047890 */ /* 0x000fe2000ff1e03f */
[----:B------:R-:W-:Y:S01]  /*20740*/  R2UR UR9, R5 ;  /* 0x00000000050972ca */ /* 0x000fe200000e0000 */
[----:B------:R-:W-:Y:S01]  /*20750*/  UMOV UR10, URZ ;  /* 0x0000003f000a7c82 */ /* 0x000fe20008000000 */
[----:B------:R-:W-:Y:S01]  /*20760*/  R2UR UR11, R7 ;  /* 0x00000000070b72ca */ /* 0x000fe200000e0000 */
[----:B------:R-:W-:Y:S01]  /*20770*/  UIADD3.X UR5, URZ, UR39, URZ, UP0, !UPT ;  /* 0x000000273f057290 */ /* 0x000fe200087fe43f */
[----:B------:R-:W-:Y:S01]  /*20780*/  R2UR UR12, R2 ;  /* 0x00000000020c72ca */ /* 0x000fe200000e0000 */
[----:B------:R-:W-:Y:S01]  /*20790*/  UMOV UR6, 0x0 ;  /* 0x0000000000067882 */ /* 0x000fe20000000000 */
[----:B------:R-:W-:Y:S01]  /*207a0*/  R2UR UR13, R3 ;  /* 0x00000000030d72ca */ /* 0x000fe200000e0000 */
[----:B------:R-:W-:Y:S01]  /*207b0*/  UMOV UR7, 0x12f00000 ;  /* 0x12f0000000077882 */ /* 0x000fe20000000000 */
[----:B------:R-:W-:-:S03]  /*207c0*/  UMOV UR17, 0x40 ;  /* 0x0000004000117882 */ /* 0x000fc60000000000 */
[----:B------:R-:W-:Y:S02]  /*207d0*/  UIADD3 UR8, UR16, 0x400, URZ ;  /* 0x0000040010087890 */ /* 0x000fe4000fffe03f */
[----:B------:R-:W-:Y:S02]  /*207e0*/  UIADD3 UR9, UR9, 0x388b0, URZ ;  /* 0x000388b009097890 */ /* 0x000fe4000fffe03f */
[----:B------:R-:W-:Y:S02]  /*207f0*/  UIADD3 UR14, UR16, 0x2c00, URZ ;  /* 0x00002c00100e7890 */ /* 0x000fe4000fffe03f */
[----:B------:R-:W-:Y:S02]  /*20800*/  UIADD3 UR15, UR16, 0x5400, URZ ;  /* 0x00005400100f7890 */ /* 0x000fe4000fffe03f */
[----:B------:R-:W-:-:S03]  /*20810*/  UIADD3 UR16, UR16, 0x7c00, URZ ;  /* 0x00007c0010107890 */ /* 0x000fc6000fffe03f */
        /* <DEDUP_REMOVED lines=13> */
.L_x_699:
[----:B------:R-:W-:Y:S05]  /*208f0*/  BSYNC B1 ;  /* 0x0000000000017941 */ /* 0x000fea0003800000 */
.L_x_698:
[----:B01----:R-:W2:Y:S04]  /*20900*/  LDL.LU R5, [R1+0x10] ;  /* 0x0000100001057983 */ /* 0x003ea80000300800 */
[----:B------:R-:W3:Y:S01]  /*20910*/  LDL.LU R7, [R1+0x14] ;  /* 0x0000140001077983 */ /* 0x000ee20000300800 */
[----:B------:R-:W-:Y:S01]  /*20920*/  PLOP3.LUT P2, PT, PT, PT, PT, 0x8, 0x0 ;  /* 0x000000000000781c */ /* 0x000fe20003f4e170 */
[----:B--2---:R-:W-:-:S05]  /*20930*/  VIADD R5, R5, 0x1 ;  /* 0x0000000105057836 */ /* 0x004fca0000000000 */
[----:B------:R-:W-:-:S04]  /*20940*/  ISETP.NE.AND P0, PT, R5, 0x2, PT ;  /* 0x000000020500780c */ /* 0x000fc80003f05270 */
[----:B------:R-:W-:Y:S02]  /*20950*/  SEL R6, RZ, 0x1, P0 ;  /* 0x00000001ff067807 */ /* 0x000fe40000000000 */
[----:B------:R-:W-:Y:S02]  /*20960*/  SEL R10, R5, RZ, P0 ;  /* 0x000000ff050a7207 */ /* 0x000fe40000000000 */
[----:B---3--:R-:W-:Y:S02]  /*20970*/  LOP3.LUT R7, R7, R6, RZ, 0x3c, !PT ;  /* 0x0000000607077212 */ /* 0x008fe400078e3cff */
[----:B------:R-:W-:Y:S01]  /*20980*/  IADD3 R5, R4, -0x2, RZ ;  /* 0xfffffffe04057810 */ /* 0x000fe20007ffe0ff */
[----:B------:R0:W-:Y:S03]  /*20990*/  STL [R1+0x10], R10 ;  /* 0x0000100a01007387 */ /* 0x0001e60000100800 */
[----:B------:R-:W-:Y:S01]  /*209a0*/  ISETP.GE.AND P0, PT, R5, R0, PT ;  /* 0x000000000500720c */ /* 0x000fe20003f06270 */
[----:B------:R0:W-:-:S12]  /*209b0*/  STL [R1+0x14], R7 ;  /* 0x0000140701007387 */ /* 0x0001d80000100800 */
[----:B0-----:R-:W-:Y:S05]  /*209c0*/  @!P0 BRA `(.L_x_693) ;  /* 0x0000000400a88947 */ /* 0x001fea0003800000 */
[C---:B-----5:R-:W-:Y:S02]  /*209d0*/  IMAD R5, R4.reuse, 0x50, R8 ;  /* 0x0000005004057824 */ /* 0x060fe400078e0208 */
[----:B------:R-:W-:-:S03]  /*209e0*/  VIADD R4, R4, 0xffffffff ;  /* 0xffffffff04047836 */ /* 0x000fc60000000000 */
[----:B------:R-:W-:-:S07]  /*209f0*/  IADD3 R5, R5, -0xa0, RZ ;  /* 0xffffff6005057810 */ /* 0x000fce0007ffe0ff */
.L_x_710:
[----:B------:R-:W-:Y:S05]  /*20a00*/  YIELD ;  /* 0x0000000000007946 */ /* 0x000fea0003800000 */
[----:B------:R-:W-:Y:S04]  /*20a10*/  BSSY B1, `(.L_x_704) ;  /* 0x0000058000017945 */ /* 0x000fe80003800000 */
[----:B0-----:R-:W-:Y:S05]  /*20a20*/  @!P6 BRA `(.L_x_705) ;  /* 0x000000040058e947 */ /* 0x001fea0003800000 */
[----:B------:R-:W2:Y:S04]  /*20a30*/  LDL R6, [R1+0x10] ;  /* 0x0000100001067983 */ /* 0x000ea80000100800 */
[----:B------:R-:W3:Y:S01]  /*20a40*/  LDL R7, [R1+0x14] ;  /* 0x0000140001077983 */ /* 0x000ee20000100800 */
[----:B--2---:R-:W-:Y:S01]  /*20a50*/  IMAD R6, R6, 0x8, R9 ;  /* 0x0000000806067824 */ /* 0x004fe200078e0209 */
[----:B---3--:R-:W-:-:S04]  /*20a60*/  SHF.L.U32 R7, R7, 0x1f, RZ ;  /* 0x0000001f07077819 */ /* 0x008fc800000006ff */
[----:B------:R-:W0:Y:S02]  /*20a70*/  SYNCS.PHASECHK.TRANS64.TRYWAIT P0, [R6+URZ+0x388a0], R7 ;  /* 0x0388a007060075a7 */ /* 0x000e24000800017f */
[----:B0-----:R-:W-:Y:S05]  /*20a80*/  @!P0 BRA `(.L_x_706) ;  /* 0x00000054003c8947 */ /* 0x001fea0003800000 */
.L_x_829:
        /* <DEDUP_REMOVED lines=11> */
.L_x_707:
[----:B-1----:R-:W2:Y:S01]  /*20b40*/  LDL R8, [R1+0x10] ;  /* 0x0000100001087983 */ /* 0x002ea20000100800 */
        /* <DEDUP_REMOVED lines=8> */
[----:B------:R-:W-:Y:S01]  /*20bd0*/  UMOV UR7, 0x12f00000 ;  /* 0x12f0000000077882 */ /* 0x000fe20000000000 */
[----:B------:R-:W-:-:S04]  /*20be0*/  UMOV UR17, 0x40 ;  /* 0x0000004000117882 */ /* 0x000fc80000000000 */
        /* <DEDUP_REMOVED lines=21> */
.L_x_830:
[----:B------:R-:W-:Y:S05]  /*20d40*/  @P0 BRA `(.L_x_709) ;  /* 0x00000000001c0947 */ /* 0x000fea0003800000 */
[----:B------:R-:W2:Y:S01]  /*20d50*/  S2R R10, SR_TID.X ;  /* 0x00000000000a7919 */ /* 0x000ea20000002100 */
[----:B01----:R-:W-:-:S04]  /*20d60*/  IMAD.MOV.U32 R7, RZ, RZ, 0xa000 ;  /* 0x0000a000ff077424 */ /* 0x003fc800078e00ff */
[----:B------:R3:W-:Y:S01]  /*20d70*/  SYNCS.ARRIVE.TRANS64 RZ, [R6+URZ+0x388b0], R7 ;  /* 0x0388b00706ff79a7 */ /* 0x0007e2000800003f */
[----:B--2---:R-:W-:-:S04]  /*20d80*/  LOP3.LUT R10, R10, 0x1f, RZ, 0xc0, !PT ;  /* 0x0000001f0a0a7812 */ /* 0x004fc800078ec0ff */
[----:B------:R-:W-:-:S13]  /*20d90*/  ISETP.NE.AND P1, PT, R10, RZ, PT ;  /* 0x000000ff0a00720c */ /* 0x000fda0003f25270 */
[----:B---3--:R-:W-:Y:S05]  /*20da0*/  @!P1 BRA `(.L_x_709) ;  /* 0x0000000000049947 */ /* 0x008fea0003800000 */
[----:B------:R-:W-:Y:S01]  /*20db0*/  BPT.TRAP 0x1 ;  /* 0x000000040000795c */ /* 0x000fe20000300000 */
.L_x_709:
        /* <DEDUP_REMOVED lines=29> */
.L_x_705:
[----:B------:R-:W-:Y:S05]  /*20f90*/  BSYNC B1 ;  /* 0x0000000000017941 */ /* 0x000fea0003800000 */
.L_x_704:
[----:B01----:R-:W2:Y:S04]  /*20fa0*/  LDL.LU R6, [R1+0x10] ;  /* 0x0000100001067983 */ /* 0x003ea80000300800 */
[----:B------:R-:W3:Y:S01]  /*20fb0*/  LDL.LU R7, [R1+0x14] ;  /* 0x0000140001077983 */ /* 0x000ee20000300800 */
[----:B------:R-:W-:Y:S01]  /*20fc0*/  VIADD R4, R4, 0xffffffff ;  /* 0xffffffff04047836 */ /* 0x000fe20000000000 */
[----:B------:R-:W-:Y:S02]  /*20fd0*/  IADD3 R5, R5, -0x50, RZ ;  /* 0xffffffb005057810 */ /* 0x000fe40007ffe0ff */
[----:B--2---:R-:W-:-:S04]  /*20fe0*/  IADD3 R6, R6, 0x1, RZ ;  /* 0x0000000106067810 */ /* 0x004fc80007ffe0ff */
[----:B------:R-:W-:-:S04]  /*20ff0*/  ISETP.NE.AND P0, PT, R6, 0x2, PT ;  /* 0x000000020600780c */ /* 0x000fc80003f05270 */
[----:B------:R-:W-:Y:S02]  /*21000*/  SEL R8, R6, RZ, P0 ;  /* 0x000000ff06087207 */ /* 0x000fe40000000000 */
[----:B------:R-:W-:Y:S02]  /*21010*/  SEL R6, RZ, 0x1, P0 ;  /* 0x00000001ff067807 */ /* 0x000fe40000000000 */
[----:B------:R-:W-:Y:S01]  /*21020*/  ISETP.GT.AND P0, PT, R4, R0, PT ;  /* 0x000000000400720c */ /* 0x000fe20003f04270 */
[----:B------:R0:W-:Y:S01]  /*21030*/  STL [R1+0x10], R8 ;  /* 0x0000100801007387 */ /* 0x0001e20000100800 */
[----:B---3--:R-:W-:-:S05]  /*21040*/  LOP3.LUT R7, R7, R6, RZ, 0x3c, !PT ;  /* 0x0000000607077212 */ /* 0x008fca00078e3cff */
[----:B------:R0:W-:Y:S06]  /*21050*/  STL [R1+0x14], R7 ;  /* 0x0000140701007387 */ /* 0x0001ec0000100800 */
[----:B------:R-:W-:Y:S05]  /*21060*/  @P0 BRA `(.L_x_710) ;  /* 0xfffffff800640947 */ /* 0x000fea000383ffff */
.L_x_693:
[----:B------:R-:W-:Y:S05]  /*21070*/  BSYNC B0 ;  /* 0x0000000000007941 */ /* 0x000fea0003800000 */
.L_x_692:
[----:B------:R-:W2:Y:S01]  /*21080*/  LDL R6, [R1+0x38] ;  /* 0x0000380001067983 */ /* 0x000ea20000100800 */
[----:B------:R-:W-:Y:S05]  /*21090*/  @!P2 WARPSYNC.ALL ;  /* 0x000000000000a948 */ /* 0x000fea0003800000 */
[----:B------:R-:W-:Y:S01]  /*210a0*/  BSSY B6, `(.L_x_711) ;  /* 0x000036c000067945 */ /* 0x000fe20003800000 */
[----:B------:R-:W-:Y:S01]  /*210b0*/  @!P2 BAR.SYNC.DEFER_BLOCKING 0xc, 0x120 ;  /* 0x030480000000ab1d */ /* 0x000fe20000010000 */
[----:B--2---:R-:W-:-:S13]  /*210c0*/  ISETP.GT.AND P0, PT, R6, RZ, PT ;  /* 0x000000ff0600720c */ /* 0x004fda0003f04270 */
[----:B------:R-:W-:Y:S05]  /*210d0*/  @P0 BRA `(.L_x_712) ;  /* 0x0000000000480947 */ /* 0x000fea0003800000 */
[----:B------:R-:W1:Y:S02]  /*210e0*/  S2R R6, SR_TID.X ;  /* 0x0000000000067919 */ /* 0x000e640000002100 */
[----:B-1----:R-:W-:-:S04]  /*210f0*/  LOP3.LUT R6, R6, 0x1f, RZ, 0xc0, !PT ;  /* 0x0000001f06067812 */ /* 0x002fc800078ec0ff */
[----:B------:R-:W-:-:S13]  /*21100*/  ISETP.NE.AND P1, PT, R6, RZ, PT ;  /* 0x000000ff0600720c */ /* 0x000fda0003f25270 */
[----:B------:R-:W-:Y:S05]  /*21110*/  @P1 BRA `(.L_x_713) ;  /* 0x0000003400901947 */ /* 0x000fea0003800000 */
[----:B0-----:R-:W0:Y:S01]  /*21120*/  S2R R7, SR_LANEID ;  /* 0x0000000000077919 */ /* 0x001e220000000000 */
[----:B------:R-:W-:Y:S01]  /*21130*/  VOTEU.ANY UR4, UPT, PT ;  /* 0x0000000000047886 */ /* 0x000fe200038e0100 */
[----:B------:R-:W1:Y:S01]  /*21140*/  LDC.64 R2, c[0x0][0xc38] ;  /* 0x00030e00ff027b82 */ /* 0x000e620000000a00 */
[----:B------:R-:W0:Y:S01]  /*21150*/  FLO.U32 R0, UR4 ;  /* 0x0000000400007d00 */ /* 0x000e2200080e0000 */
[----:B------:R-:W-:-:S07]  /*21160*/  ULDC.64 UR6, c[0x0][0x208] ;  /* 0x0000820000067ab9 */ /* 0x000fce0000000a00 */
[----:B------:R-:W1:Y:S01]  /*21170*/  POPC R5, UR4 ;  /* 0x0000000400057d09 */ /* 0x000e620008000000 */
[----:B0-----:R-:W-:-:S13]  /*21180*/  ISETP.EQ.U32.AND P0, PT, R0, R7, PT ;  /* 0x000000070000720c */ /* 0x001fda0003f02070 */
[----:B-1----:R-:W2:Y:S01]  /*21190*/  @P0 ATOMG.E.ADD.STRONG.GPU PT, R3, desc[UR6][R2.64], R5 ;  /* 0x00000005020309a8 */ /* 0x002ea200081ee1c6 */
[----:B------:R-:W0:Y:S02]  /*211a0*/  S2R R4, SR_LTMASK ;  /* 0x0000000000047919 */ /* 0x000e240000003900 */
[----:B0-----:R-:W-:-:S04]  /*211b0*/  LOP3.LUT R4, R4, UR4, RZ, 0xc0, !PT ;  /* 0x0000000404047c12 */ /* 0x001fc8000f8ec0ff */
[----:B------:R-:W0:Y:S01]  /*211c0*/  POPC R7, R4 ;  /* 0x0000000400077309 */ /* 0x000e220000000000 */
[----:B--2---:R-:W0:Y:S02]  /*211d0*/  SHFL.IDX PT, R0, R3, R0, 0x1f ;  /* 0x00001f0003007589 */ /* 0x004e2400000e0000 */
[----:B0-----:R-:W-:Y:S01]  /*211e0*/  IADD3 R16, R0, UR36, R7 ;  /* 0x0000002400107c10 */ /* 0x001fe2000fffe007 */
[----:B------:R-:W-:Y:S06]  /*211f0*/  BRA `(.L_x_713) ;  /* 0x0000003400587947 */ /* 0x000fec0003800000 */
.L_x_712:
[----:B------:R-:W1:Y:S01]  /*21200*/  S2R R0, SR_CgaCtaId ;  /* 0x0000000000007919 */ /* 0x000e620000008800 */
[----:B------:R-:W-:-:S04]  /*21210*/  MOV R2, 0x400 ;  /* 0x0000040000027802 */ /* 0x000fc80000000f00 */
[----:B-1----:R-:W-:-:S05]  /*21220*/  LEA R3, R0, R2, 0x18 ;  /* 0x0000000200037211 */ /* 0x002fca00078ec0ff */
[----:B------:R1:W-:Y:S01]  /*21230*/  STL [R1+0x20], R3 ;  /* 0x0000200301007387 */ /* 0x0003e20000100800 */
[----:B------:R-:W-:-:S05]  /*21240*/  VIADD R0, R3, 0x24400 ;  /* 0x0002440003007836 */ /* 0x000fca0000000000 */
[----:B------:R-:W-:-:S13]  /*21250*/  LOP3.LUT P0, RZ, R0, 0x3ff, RZ, 0xc0, !PT ;  /* 0x000003ff00ff7812 */ /* 0x000fda000780c0ff */
[----:B-1----:R-:W-:Y:S05]  /*21260*/  @!P0 BRA `(.L_x_714) ;  /* 0x0000000000408947 */ /* 0x002fea0003800000 */
[----:B------:R-:W-:Y:S01]  /*21270*/  MOV R2, 0x0 ;  /* 0x0000000000027802 */ /* 0x000fe20000000f00 */
[----:B------:R-:W-:Y:S01]  /*21280*/  ULDC.64 UR6, c[0x4][0x1b8] ;  /* 0x01006e0000067ab9 */ /* 0x000fe20000000a00 */
[----:B------:R-:W-:Y:S01]  /*21290*/  ULDC.64 UR8, c[0x4][0x1c0] ;  /* 0x0100700000087ab9 */ /* 0x000fe20000000a00 */
[----:B------:R-:W-:Y:S01]  /*212a0*/  ULDC.64 UR4, c[0x4][0x118] ;  /* 0x0100460000047ab9 */ /* 0x000fe20000000a00 */
[----:B------:R-:W-:Y:S01]  /*212b0*/  MOV R4, UR6 ;  /* 0x0000000600047c02 */ /* 0x000fe20008000f00 */
[----:B------:R-:W-:Y:S01]  /*212c0*/  IMAD.U32 R5, RZ, RZ, UR7 ;  /* 0x00000007ff057e24 */ /* 0x000fe2000f8e00ff */
[----:B------:R-:W1:Y:S01]  /*212d0*/  LDC.64 R2, c[0x4][R2] ;  /* 0x0100000002027b82 */ /* 0x000e620000000a00 */
[----:B------:R-:W-:Y:S01]  /*212e0*/  MOV R6, UR8 ;  /* 0x0000000800067c02 */ /* 0x000fe20008000f00 */
[----:B0-----:R-:W-:Y:S01]  /*212f0*/  IMAD.U32 R7, RZ, RZ, UR9 ;  /* 0x00000009ff077e24 */ /* 0x001fe2000f8e00ff */
[----:B------:R-:W-:Y:S01]  /*21300*/  MOV R10, UR4 ;  /* 0x00000004000a7c02 */ /* 0x000fe20008000f00 */
[----:B------:R-:W-:Y:S01]  /*21310*/  IMAD.U32 R11, RZ, RZ, UR5 ;  /* 0x00000005ff0b7e24 */ /* 0x000fe2000f8e00ff */
[----:B-----5:R-:W-:Y:S01]  /*21320*/  MOV R8, 0x70 ;  /* 0x0000007000087802 */ /* 0x020fe20000000f00 */
[----:B------:R-:W-:Y:S01]  /*21330*/  IMAD.MOV.U32 R12, RZ, RZ, 0x1 ;  /* 0x00000001ff0c7424 */ /* 0x000fe200078e00ff */
[----:B------:R-:W-:-:S07]  /*21340*/  MOV R13, RZ ;  /* 0x000000ff000d7202 */ /* 0x000fce0000000f00 */
[----:B------:R-:W-:-:S07]  /*21350*/  LEPC R20, `(.L_x_714) ;  /* 0x000000001014794e */ /* 0x000fce0000000000 */
[----:B-1----:R-:W-:Y:S05]  /*21360*/  CALL.ABS.NOINC R2 ;  /* 0x0000000002007343 */ /* 0x002fea0003c00000 */
.L_x_714:
        /* <DEDUP_REMOVED lines=9> */
[----:B------:R-:W-:Y:S01]  /*21400*/  MOV R4, UR6 ;  /* 0x0000000600047c02 */ /* 0x000fe20008000f00 */
[----:B------:R-:W-:Y:S01]  /*21410*/  IMAD.U32 R5, RZ, RZ, UR7 ;  /* 0x00000007ff057e24 */ /* 0x000fe2000f8e00ff */
[----:B------:R-:W-:Y:S01]  /*21420*/  MOV R6, UR8 ;  /* 0x0000000800067c02 */ /* 0x000fe20008000f00 */
[----:B0-----:R-:W-:Y:S01]  /*21430*/  IMAD.U32 R7, RZ, RZ, UR9 ;  /* 0x00000009ff077e24 */ /* 0x001fe2000f8e00ff */
[----:B------:R-:W-:Y:S01]  /*21440*/  MOV R10, UR4 ;  /* 0x00000004000a7c02 */ /* 0x000fe20008000f00 */
[----:B------:R-:W-:Y:S01]  /*21450*/  IMAD.U32 R11, RZ, RZ, UR5 ;  /* 0x00000005ff0b7e24 */ /* 0x000fe2000f8e00ff */
[----:B-----5:R-:W-:Y:S01]  /*21460*/  MOV R8, 0x70 ;  /* 0x0000007000087802 */ /* 0x020fe20000000f00 */
[----:B------:R-:W-:Y:S01]  /*21470*/  IMAD.MOV.U32 R12, RZ, RZ, 0x1 ;  /* 0x00000001ff0c7424 */ /* 0x000fe200078e00ff */
[----:B-1----:R-:W-:-:S07]  /*21480*/  MOV R13, RZ ;  /* 0x000000ff000d7202 */ /* 0x002fce0000000f00 */
[----:B------:R-:W-:-:S07]  /*21490*/  LEPC R20, `(.L_x_716) ;  /* 0x000000001014794e */ /* 0x000fce0000000000 */
[----:B--2---:R-:W-:Y:S05]  /*214a0*/  CALL.ABS.NOINC R2 ;  /* 0x0000000002007343 */ /* 0x004fea0003c00000 */
.L_x_716:
[----:B------:R-:W-:Y:S01]  /*214b0*/  MOV R2, 0x0 ;  /* 0x0000000000027802 */ /* 0x000fe20000000f00 */
[----:B------:R-:W-:Y:S01]  /*214c0*/  ULDC.64 UR4, c[0x4][0x1b8] ;  /* 0x01006e0000047ab9 */ /* 0x000fe20000000a00 */
[----:B------:R-:W-:Y:S01]  /*214d0*/  ULDC.64 UR6, c[0x4][0x1c0] ;  /* 0x0100700000067ab9 */ /* 0x000fe20000000a00 */
[----:B------:R-:W-:Y:S01]  /*214e0*/  ULDC.64 UR8, c[0x4][0x128] ;  /* 0x01004a0000087ab9 */ /* 0x000fe20000000a00 */
[----:B------:R-:W-:Y:S01]  /*214f0*/  IMAD.U32 R4, RZ, RZ, UR4 ;  /* 0x00000004ff047e24 */ /* 0x000fe2000f8e00ff */
[----:B------:R-:W-:Y:S01]  /*21500*/  MOV R5, UR5 ;  /* 0x0000000500057c02 */ /* 0x000fe20008000f00 */
[----:B------:R-:W0:Y:S01]  /*21510*/  LDC.64 R2, c[0x4][R2] ;  /* 0x0100000002027b82 */ /* 0x000e220000000a00 */
[----:B------:R-:W-:Y:S01]  /*21520*/  IMAD.U32 R6, RZ, RZ, UR6 ;  /* 0x00000006ff067e24 */ /* 0x000fe2000f8e00ff */
[----:B------:R-:W-:Y:S01]  /*21530*/  MOV R7, UR7 ;  /* 0x0000000700077c02 */ /* 0x000fe20008000f00 */
[----:B------:R-:W-:Y:S01]  /*21540*/  IMAD.U32 R10, RZ, RZ, UR8 ;  /* 0x00000008ff0a7e24 */ /* 0x000fe2000f8e00ff */
[----:B------:R-:W-:Y:S01]  /*21550*/  MOV R11, UR9 ;  /* 0x00000009000b7c02 */ /* 0x000fe20008000f00 */
[----:B------:R-:W-:Y:S01]  /*21560*/  IMAD.MOV.U32 R8, RZ, RZ, 0x70 ;  /* 0x00000070ff087424 */ /* 0x000fe200078e00ff */
[----:B------:R-:W-:Y:S01]  /*21570*/  MOV R12, 0x1 ;  /* 0x00000001000c7802 */ /* 0x000fe20000000f00 */
[----:B------:R-:W-:-:S07]  /*21580*/  IMAD.MOV.U32 R13, RZ, RZ, RZ ;  /* 0x000000ffff0d7224 */ /* 0x000fce00078e00ff */
[----:B------:R-:W-:-:S07]  /*21590*/  LEPC R20, `(.L_x_715) ;  /* 0x000000001014794e */ /* 0x000fce0000000000 */
[----:B0-----:R-:W-:Y:S05]  /*215a0*/  CALL.ABS.NOINC R2 ;  /* 0x0000000002007343 */ /* 0x001fea0003c00000 */
.L_x_715:
        /* <DEDUP_REMOVED lines=8> */
[----:B------:R-:W1:Y:S02]  /*21630*/  S2R R6, SR_TID.X ;  /* 0x0000000000067919 */ /* 0x000e640000002100 */
[----:B-1----:R-:W-:-:S04]  /*21640*/  LOP3.LUT R6, R6, 0x1f, RZ, 0xc0, !PT ;  /* 0x0000001f06067812 */ /* 0x002fc800078ec0ff */
        /* <DEDUP_REMOVED lines=9> */
[----:B------:R-:W1:Y:S01]  /*216e0*/  LDC R4, c[0x0][0x428] ;  /* 0x00010a00ff047b82 */ /* 0x000e620000000800 */
[----:B------:R-:W-:-:S06]  /*216f0*/  MOV R0, R5 ;  /* 0x0000000500007202 */ /* 0x000fcc0000000f00 */
[----:B------:R2:W5:Y:S01]  /*21700*/  @P0 LDG.E R0, desc[UR6][R2.64] ;  /* 0x0000000602000981 */ /* 0x000562000c1e1900 */
[----:B------:R-:W-:Y:S02]  /*21710*/  PLOP3.LUT P1, PT, P6, PT, PT, 0x8, 0x0 ;  /* 0x000000000000781c */ /* 0x000fe4000372e170 */
[----:B-1----:R-:W-:Y:S02]  /*21720*/  ISETP.NE.AND P0, PT, R4, 0x1, PT ;  /* 0x000000010400780c */ /* 0x002fe40003f05270 */
[----:B------:R-:W-:-:S11]  /*21730*/  MOV R4, R18 ;  /* 0x0000001200047202 */ /* 0x000fd60000000f00 */
[----:B--2---:R-:W1:Y:S08]  /*21740*/  @P0 LDC R3, c[0x0][0x42c] ;  /* 0x00010b00ff030b82 */ /* 0x004e700000000800 */
[----:B------:R-:W2:Y:S01]  /*21750*/  @P0 LDC R2, c[0x0][0x430] ;  /* 0x00010c00ff020b82 */ /* 0x000ea20000000800 */
[----:B-1----:R-:W-:-:S05]  /*21760*/  @P0 IMAD.HI.U32 R3, R18, R3, RZ ;  /* 0x0000000312030227 */ /* 0x002fca00078e00ff */
[----:B--2---:R-:W-:Y:S02]  /*21770*/  @P0 SHF.R.U32.HI R4, RZ, R2, R3 ;  /* 0x00000002ff040219 */ /* 0x004fe40000011603 */
[----:B------:R-:W-:-:S04]  /*21780*/  ISETP.NE.U32.AND P0, PT, RZ, UR4, PT ;  /* 0x00000004ff007c0c */ /* 0x000fc8000bf05070 */
[----:B------:R-:W-:-:S04]  /*21790*/  ISETP.NE.AND.EX P0, PT, RZ, UR5, PT, P0 ;  /* 0x00000005ff007c0c */ /* 0x000fc8000bf05300 */
[----:B------:R-:W-:-:S09]  /*217a0*/  SEL R2, R5, RZ, !P0 ;  /* 0x000000ff05027207 */ /* 0x000fd20004000000 */
.L_x_717:
        /* <DEDUP_REMOVED lines=10> */
[----:B------:R-:W1:Y:S01]  /*21850*/  S2R R3, SR_TID.X ;  /* 0x0000000000037919 */ /* 0x000e620000002100 */
[----:B------:R-:W-:Y:S01]  /*21860*/  UMOV UR4, 0x40 ;  /* 0x0000004000047882 */ /* 0x000fe20000000000 */
[----:B-1----:R-:W-:-:S04]  /*21870*/  LOP3.LUT R3, R3, 0x1f, RZ, 0xc0, !PT ;  /* 0x0000001f03037812 */ /* 0x002fc800078ec0ff */
[----:B------:R-:W-:-:S04]  /*21880*/  ISETP.NE.AND P2, PT, R3, RZ, PT ;  /* 0x000000ff0300720c */ /* 0x000fc80003f45270 */
[----:B------:R-:W-:-:S09]  /*21890*/  PLOP3.LUT P1, PT, P2, PT, PT, 0x8, 0x0 ;  /* 0x000000000000781c */ /* 0x000fd2000172e170 */
[----:B------:R-:W-:-:S05]  /*218a0*/  VOTEU.ALL UP0, P2 ;  /* 0x00000000003f7886 */ /* 0x000fca0001000000 */
.L_x_718:
        /* <DEDUP_REMOVED lines=15> */
.L_x_719:
        /* <DEDUP_REMOVED lines=15> */
.L_x_720:
        /* <DEDUP_REMOVED lines=9> */
[----:B0----5:R-:W0:Y:S01]  /*21b20*/  LDC.64 R8, c[0x0][0x3f8] ;  /* 0x0000fe00ff087b82 */ /* 0x021e220000000a00 */
[----:B------:R-:W-:Y:S02]  /*21b30*/  ULDC.64 UR4, c[0x0][0xa08] ;  /* 0x0002820000047ab9 */ /* 0x000fe40000000a00 */
[----:B0-----:R-:W-:Y:S01]  /*21b40*/  LOP3.LUT P0, RZ, R8, UR4, RZ, 0xfc, !PT ;  /* 0x0000000408ff7c12 */ /* 0x001fe2000f80fcff */
[----:B------:R-:W-:-:S03]  /*21b50*/  UMOV UR4, 0xffffffff ;  /* 0xffffffff00047882 */ /* 0x000fc60000000000 */
[----:B------:R-:W-:-:S04]  /*21b60*/  LOP3.LUT P0, RZ, R9, UR5, RZ, 0xfc, P0 ;  /* 0x0000000509ff7c12 */ /* 0x000fc8000800fcff */
[----:B------:R-:W-:Y:S01]  /*21b70*/  SEL R5, R0, RZ, !P0 ;  /* 0x000000ff00057207 */ /* 0x000fe20004000000 */
[----:B------:R-:W-:Y:S08]  /*21b80*/  BRA.DIV UR4, `(.L_x_721) ;  /* 0x0000004604247947 */ /* 0x000ff0000b800000 */
.L_x_833:
[----:B------:R-:W2:Y:S01]  /*21b90*/  LDL R3, [R1+0x28] ;  /* 0x0000280001037983 */ /* 0x000ea20000100800 */
[----:B------:R-:W-:Y:S01]  /*21ba0*/  UMOV UR4, 0xffffffff ;  /* 0xffffffff00047882 */ /* 0x000fe20000000000 */
[----:B------:R-:W-:Y:S01]  /*21bb0*/  SHF.R.S32.HI R12, RZ, 0x1f, R0 ;  /* 0x0000001fff0c7819 */ /* 0x000fe20000011400 */
[----:B--2---:R-:W-:Y:S01]  /*21bc0*/  VIADD R3, R3, 0xffffffff ;  /* 0xffffffff03037836 */ /* 0x004fe20000000000 */
[----:B------:R-:W-:Y:S06]  /*21bd0*/  BRA.DIV UR4, `(.L_x_722) ;  /* 0x0000004604447947 */ /* 0x000fec000b800000 */
[----:B------:R-:W-:-:S13]  /*21be0*/  ELECT P6, URZ, PT ;  /* 0x00000000003f782f */ /* 0x000fda00038c0000 */
.L_x_836:
[----:B------:R-:W-:Y:S05]  /*21bf0*/  @!P6 BRA `(.L_x_723) ;  /* 0x000000040048e947 */ /* 0x000fea0003800000 */
[----:B------:R0:W-:Y:S01]  /*21c00*/  STL [R1+0xc], R3 ;  /* 0x00000c0301007387 */ /* 0x0001e20000100800 */
[----:B------:R-:W-:-:S04]  /*21c10*/  ISETP.NE.U32.AND P0, PT, R8, RZ, PT ;  /* 0x000000ff0800720c */ /* 0x000fc80003f05070 */
[----:B------:R-:W-:-:S13]  /*21c20*/  ISETP.NE.AND.EX P0, PT, R9, RZ, PT, P0 ;  /* 0x000000ff0900720c */ /* 0x000fda0003f05300 */
[----:B0-----:R-:W-:Y:S05]  /*21c30*/  @!P0 BRA `(.L_x_724) ;  /* 0x0000000000508947 */ /* 0x001fea0003800000 */
[----:B------:R-:W0:Y:S01]  /*21c40*/  LDC R10, c[0x0][0x41c] ;  /* 0x00010700ff0a7b82 */ /* 0x000e220000000800 */
[----:B------:R-:W-:Y:S01]  /*21c50*/  MOV R5, R3 ;  /* 0x0000000300057202 */ /* 0x000fe20000000f00 */
[----:B------:R-:W-:Y:S01]  /*21c60*/  ULDC.64 UR4, c[0x0][0x408] ;  /* 0x0001020000047ab9 */ /* 0x000fe20000000a00 */
[----:B------:R-:W-:Y:S01]  /*21c70*/  ULDC.64 UR6, c[0x0][0x208] ;  /* 0x0000820000067ab9 */ /* 0x000fe20000000a00 */
[----:B0-----:R-:W-:-:S13]  /*21c80*/  ISETP.NE.AND P0, PT, R10, 0x1, PT ;  /* 0x000000010a00780c */ /* 0x001fda0003f05270 */
[----:B------:R-:W0:Y:S02]  /*21c90*/  @P0 LDC.64 R6, c[0x0][0x420] ;  /* 0x00010800ff060b82 */ /* 0x000e240000000a00 */
[----:B0-----:R-:W-:-:S05]  /*21ca0*/  @P0 IMAD.HI.U32 R6, R3, R6, RZ ;  /* 0x0000000603060227 */ /* 0x001fca00078e00ff */
[----:B------:R-:W-:-:S05]  /*21cb0*/  @P0 SHF.R.U32.HI R5, RZ, R7, R6 ;  /* 0x00000007ff050219 */ /* 0x000fca0000011606 */
[----:B------:R-:W-:-:S04]  /*21cc0*/  IMAD.MOV R6, RZ, RZ, -R5 ;  /* 0x000000ffff067224 */ /* 0x000fc800078e0a05 */
[----:B------:R-:W-:Y:S02]  /*21cd0*/  IMAD R7, R10, R6, R3 ;  /* 0x000000060a077224 */ /* 0x000fe400078e0203 */
[----:B------:R-:W-:-:S03]  /*21ce0*/  IMAD R6, R12, UR4, RZ ;  /* 0x000000040c067c24 */ /* 0x000fc6000f8e02ff */
[----:B------:R0:W-:Y:S01]  /*21cf0*/  STL [R1+0xc], R7 ;  /* 0x00000c0701007387 */ /* 0x0001e20000100800 */
[----:B------:R-:W-:Y:S01]  /*21d00*/  IMAD R10, R0, UR5, R6 ;  /* 0x00000005000a7c24 */ /* 0x000fe2000f8e0206 */
[----:B------:R-:W-:Y:S02]  /*21d10*/  MOV R6, R5 ;  /* 0x0000000500067202 */ /* 0x000fe40000000f00 */
[----:B0-----:R-:W-:-:S03]  /*21d20*/  SHF.R.S32.HI R7, RZ, 0x1f, R5 ;  /* 0x0000001fff077819 */ /* 0x001fc60000011405 */
[----:B------:R-:W-:-:S04]  /*21d30*/  IMAD.WIDE.U32 R6, R0, UR4, R6 ;  /* 0x0000000400067c25 */ /* 0x000fc8000f8e0006 */
[----:B------:R-:W-:Y:S01]  /*21d40*/  IMAD.IADD R5, R7, 0x1, R10 ;  /* 0x0000000107057824 */ /* 0x000fe200078e020a */
[----:B------:R-:W-:-:S04]  /*21d50*/  LEA R10, P0, R6, R8, 0x2 ;  /* 0x00000008060a7211 */ /* 0x000fc800078010ff */
[----:B------:R-:W-:-:S05]  /*21d60*/  LEA.HI.X R11, R6, R9, R5, 0x2, P0 ;  /* 0x00000009060b7211 */ /* 0x000fca00000f1405 */
[----:B------:R0:W5:Y:S04]  /*21d70*/  LDG.E R5, desc[UR6][R10.64] ;  /* 0x000000060a057981 */ /* 0x000168000c1e1900 */
.L_x_724:
[----:B------:R-:W2:Y:S01]  /*21d80*/  LDL R6, [R1] ;  /* 0x0000000001067983 */ /* 0x000ea20000100800 */
[----:B0-----:R-:W-:-:S03]  /*21d90*/  MOV R10, 0x400 ;  /* 0x00000400000a7802 */ /* 0x001fc60000000f00 */
[----:B------:R-:W3:Y:S01]  /*21da0*/  LDL R7, [R1+0x8] ;  /* 0x0000080001077983 */ /* 0x000ee20000100800 */
[----:B------:R-:W0:Y:S02]  /*21db0*/  S2R R11, SR_CgaCtaId ;  /* 0x00000000000b7919 */ /* 0x000e240000008800 */
[----:B0-----:R-:W-:-:S04]  /*21dc0*/  LEA R10, R11, R10, 0x18 ;  /* 0x0000000a0b0a7211 */ /* 0x001fc800078ec0ff */
[----:B--2---:R-:W-:Y:S02]  /*21dd0*/  LEA R6, R6, R10, 0x3 ;  /* 0x0000000a06067211 */ /* 0x004fe400078e18ff */
[----:B---3--:R-:W-:-:S04]  /*21de0*/  SHF.L.U32 R7, R7, 0x1f, RZ ;  /* 0x0000001f07077819 */ /* 0x008fc800000006ff */
[----:B------:R-:W0:Y:S02]  /*21df0*/  SYNCS.PHASECHK.TRANS64.TRYWAIT P0, [R6+URZ+0x38840], R7 ;  /* 0x03884007060075a7 */ /* 0x000e24000800017f */
[----:B0-----:R-:W-:Y:S05]  /*21e00*/  @!P0 BRA `(.L_x_725) ;  /* 0x0000004000d88947 */ /* 0x001fea0003800000 */
.L_x_837:
        /* <DEDUP_REMOVED lines=11> */
.L_x_726:
        /* <DEDUP_REMOVED lines=38> */
.L_x_723:
        /* <DEDUP_REMOVED lines=17> */
[----:B------:R-:W-:Y:S01]  /*22230*/  UMOV UR15, 0x12f00000 ;  /* 0x12f00000000f7882 */ /* 0x000fe20000000000 */
[----:B------:R-:W-:Y:S01]  /*22240*/  @P0 MOV R6, 0x10000 ;  /* 0x0001000000060802 */ /* 0x000fe20000000f00 */
        /* <DEDUP_REMOVED lines=31> */
[----:B------:R-:W-:-:S04]  /*22440*/  LOP3.LUT R2, R2, 0xfffffffe, RZ, 0xc0, !PT ;  /* 0xfffffffe02027812 */ /* 0x000fc800078ec0ff */
[----:B------:R-:W-:-:S04]  /*22450*/  IADD3 R2, R11, -R2, RZ ;  /* 0x800000020b027210 */ /* 0x000fc80007ffe0ff */
[----:B------:R-:W-:-:S04]  /*22460*/  SHF.L.U32 R2, R2, 0x1f, RZ ;  /* 0x0000001f02027819 */ /* 0x000fc800000006ff */
[----:B------:R-:W1:Y:S02]  /*22470*/  SYNCS.PHASECHK.TRANS64.TRYWAIT P0, [R7+URZ+0x38820], R2 ;  /* 0x03882002070075a7 */ /* 0x000e64000800017f */
[----:B01----:R-:W-:Y:S05]  /*22480*/  @!P0 BRA `(.L_x_728) ;  /* 0x0000003c004c8947 */ /* 0x003fea0003800000 */
.L_x_838:
[----:B------:R-:W-:Y:S05]  /*22490*/  BSYNC B0 ;  /* 0x0000000000007941 */ /* 0x000fea0003800000 */
.L_x_727:
[----:B0-----:R-:W2:Y:S01]  /*224a0*/  LDL.LU R6, [R1+0x38] ;  /* 0x0000380001067983 */ /* 0x001ea20000300800 */
[----:B------:R-:W-:Y:S01]  /*224b0*/  BSSY B0, `(.L_x_729) ;  /* 0x00001ce000007945 */ /* 0x000fe20003800000 */
[----:B--2---:R-:W-:-:S13]  /*224c0*/  ISETP.GE.AND P0, PT, R6, 0x51, PT ;  /* 0x000000510600780c */ /* 0x004fda0003f06270 */
[----:B------:R-:W-:Y:S05]  /*224d0*/  @!P0 BRA `(.L_x_730) ;  /* 0x0000001c002c8947 */ /* 0x000fea0003800000 */
[----:B------:R-:W2:Y:S01]  /*224e0*/  LDL R6, [R1+0x28] ;  /* 0x0000280001067983 */ /* 0x000ea20000100800 */
[----:B------:R-:W-:Y:S01]  /*224f0*/  MOV R2, 0x1 ;  /* 0x0000000100027802 */ /* 0x000fe20000000f00 */
[----:B------:R-:W-:Y:S01]  /*22500*/  BSSY B1, `(.L_x_731) ;  /* 0x000009e000017945 */ /* 0x000fe20003800000 */
[----:B--2---:R-:W-:-:S05]  /*22510*/  IMAD.MOV R13, RZ, RZ, -R6 ;  /* 0x000000ffff0d7224 */ /* 0x004fca00078e0a06 */
[----:B------:R-:W-:-:S05]  /*22520*/  VIADDMNMX R13, R13, R2, 0xffffffff, !PT ;  /* 0xffffffff0d0d7446 */ /* 0x000fca0007800102 */
[C---:B------:R-:W-:Y:S01]  /*22530*/  IMAD.IADD R2, R6.reuse, 0x1, R13 ;  /* 0x0000000106027824 */ /* 0x040fe200078e020d */
[----:B------:R-:W-:-:S04]  /*22540*/  IADD3 R6, R6, -0x2, RZ ;  /* 0xfffffffe06067810 */ /* 0x000fc80007ffe0ff */
[----:B------:R-:W-:-:S04]  /*22550*/  LOP3.LUT R2, R2, 0x1, RZ, 0xc0, !PT ;  /* 0x0000000102027812 */ /* 0x000fc800078ec0ff */
[----:B------:R-:W-:-:S13]  /*22560*/  ISETP.NE.U32.AND P0, PT, R2, 0x1, PT ;  /* 0x000000010200780c */ /* 0x000fda0003f05070 */
        /* <DEDUP_REMOVED lines=10> */
[----:B------:R-:W-:Y:S02]  /*22610*/  ISETP.NE.U32.AND P0, PT, R8, RZ, PT ;  /* 0x000000ff0800720c */ /* 0x000fe40003f05070 */
[----:B------:R-:W-:Y:S02]  /*22620*/  MOV R2, R5 ;  /* 0x0000000500027202 */ /* 0x000fe40000000f00 */
[----:B------:R-:W-:-:S13]  /*22630*/  ISETP.NE.AND.EX P0, PT, R9, RZ, PT, P0 ;  /* 0x000000ff0900720c */ /* 0x000fda0003f05300 */
[----:B------:R-:W-:Y:S05]  /*22640*/  @!P0 BRA `(.L_x_735) ;  /* 0x00000000004c8947 */ /* 0x000fea0003800000 */
[----:B------:R-:W0:Y:S01]  /*22650*/  LDC R17, c[0x0][0x41c] ;  /* 0x00010700ff117b82 */ /* 0x000e220000000800 */
[----:B------:R-:W-:Y:S01]  /*22660*/  IMAD.MOV.U32 R2, RZ, RZ, R6 ;  /* 0x000000ffff027224 */ /* 0x000fe200078e0006 */
[----:B------:R-:W-:Y:S01]  /*22670*/  ULDC.64 UR4, c[0x0][0x408] ;  /* 0x0001020000047ab9 */ /* 0x000fe20000000a00 */
[----:B------:R-:W-:Y:S01]  /*22680*/  ULDC.64 UR6, c[0x0][0x208] ;  /* 0x0000820000067ab9 */ /* 0x000fe20000000a00 */
[----:B0-----:R-:W-:-:S13]  /*22690*/  ISETP.NE.AND P0, PT, R17, 0x1, PT ;  /* 0x000000011100780c */ /* 0x001fda0003f05270 */
[----:B------:R-:W0:Y:S02]  /*226a0*/  @P0 LDC.64 R10, c[0x0][0x420] ;  /* 0x00010800ff0a0b82 */ /* 0x000e240000000a00 */
[----:B0-----:R-:W-:-:S05]  /*226b0*/  @P0 IMAD.HI.U32 R10, R6, R10, RZ ;  /* 0x0000000a060a0227 */ /* 0x001fca00078e00ff */
[----:B------:R-:W-:Y:S01]  /*226c0*/  @P0 SHF.R.U32.HI R2, RZ, R11, R10 ;  /* 0x0000000bff020219 */ /* 0x000fe2000001160a */
[----:B------:R-:W-:-:S03]  /*226d0*/  IMAD R10, R12, UR4, RZ ;  /* 0x000000040c0a7c24 */ /* 0x000fc6000f8e02ff */
[----:B------:R-:W-:Y:S01]  /*226e0*/  SHF.R.S32.HI R11, RZ, 0x1f, R2 ;  /* 0x0000001fff0b7819 */ /* 0x000fe20000011402 */
[----:B------:R-:W-:Y:S01]  /*226f0*/  IMAD R15, R0, UR5, R10 ;  /* 0x00000005000f7c24 */ /* 0x000fe2000f8e020a */
[----:B------:R-:W-:Y:S02]  /*22700*/  MOV R10, R2 ;  /* 0x00000002000a7202 */ /* 0x000fe40000000f00 */
[----:B------:R-:W-:-:S03]  /*22710*/  IADD3 R2, -R2, RZ, RZ ;  /* 0x000000ff02027210 */ /* 0x000fc60007ffe1ff */
[----:B------:R-:W-:-:S04]  /*22720*/  IMAD.WIDE.U32 R10, R0, UR4, R10 ;  /* 0x00000004000a7c25 */ /* 0x000fc8000f8e000a */
[----:B------:R-:W-:Y:S01]  /*22730*/  IMAD.IADD R15, R15, 0x1, R11 ;  /* 0x000000010f0f7824 */ /* 0x000fe200078e020b */
[----:B------:R-:W-:Y:S01]  /*22740*/  LEA R8, P0, R10, R8, 0x2 ;  /* 0x000000080a087211 */ /* 0x000fe200078010ff */
[----:B------:R-:W-:-:S03]  /*22750*/  IMAD R6, R17, R2, R6 ;  /* 0x0000000211067224 */ /* 0x000fc600078e0206 */
[----:B------:R-:W-:-:S05]  /*22760*/  LEA.HI.X R9, R10, R9, R15, 0x2, P0 ;  /* 0x000000090a097211 */ /* 0x000fca00000f140f */
[----:B------:R0:W5:Y:S04]  /*22770*/  LDG.E R2, desc[UR6][R8.64] ;  /* 0x0000000608027981 */ /* 0x000168000c1e1900 */
.L_x_735:
[----:B0-----:R-:W0:Y:S01]  /*22780*/  S2R R9, SR_CgaCtaId ;  /* 0x0000000000097919 */ /* 0x001e220000008800 */
[----:B------:R-:W-:-:S04]  /*22790*/  MOV R8, 0x400 ;  /* 0x0000040000087802 */ /* 0x000fc80000000f00 */
[----:B0-----:R-:W-:Y:S02]  /*227a0*/  LEA R8, R9, R8, 0x18 ;  /* 0x0000000809087211 */ /* 0x001fe400078ec0ff */
[----:B------:R-:W-:-:S03]  /*227b0*/  SHF.L.U32 R9, R14, 0x1f, RZ ;  /* 0x0000001f0e097819 */ /* 0x000fc600000006ff */
[----:B------:R-:W-:-:S04]  /*227c0*/  IMAD R8, R7, 0x8, R8 ;  /* 0x0000000807087824 */ /* 0x000fc800078e0208 */
[----:B------:R-:W0:Y:S02]  /*227d0*/  SYNCS.PHASECHK.TRANS64.TRYWAIT P0, [R8+URZ+0x38840], R9 ;  /* 0x03884009080075a7 */ /* 0x000e24000800017f */
[----:B0-----:R-:W-:Y:S05]  /*227e0*/  @!P0 BRA `(.L_x_736) ;  /* 0x0000003800948947 */ /* 0x001fea0003800000 */
.L_x_839:
[----:B------:R-:W1:Y:S02]  /*227f0*/  S2R R10, SR_TID.X ;  /* 0x00000000000a7919 */ /* 0x000e640000002100 */
[----:B-1----:R-:W-:-:S04]  /*22800*/  LOP3.LUT R10, R10, 0x7f, RZ, 0xc0, !PT ;  /* 0x0000007f0a0a7812 */ /* 0x002fc800078ec0ff */
[----:B------:R-:W-:-:S13]  /*22810*/  ISETP.NE.AND P0, PT, R10, RZ, PT ;  /* 0x000000ff0a00720c */ /* 0x000fda0003f05270 */
[----:B------:R-:W-:Y:S05]  /*22820*/  @P0 BRA `(.L_x_737) ;  /* 0x00000000001c0947 */ /* 0x000fea0003800000 */
[----:B------:R-:W1:Y:S01]  /*22830*/  S2R R10, SR_TID.X ;  /* 0x00000000000a7919 */ /* 0x000e620000002100 */
[----:B0-----:R-:W-:-:S04]  /*22840*/  MOV R9, 0xa000 ;  /* 0x0000a00000097802 */ /* 0x001fc80000000f00 */
[----:B------:R2:W-:Y:S01]  /*22850*/  SYNCS.ARRIVE.TRANS64 RZ, [R8+URZ+0x38830], R9 ;  /* 0x0388300908ff79a7 */ /* 0x0005e2000800003f */
[----:B-1----:R-:W-:-:S04]  /*22860*/  LOP3.LUT R10, R10, 0x1f, RZ, 0xc0, !PT ;  /* 0x0000001f0a0a7812 */ /* 0x002fc800078ec0ff */
[----:B------:R-:W-:-:S13]  /*22870*/  ISETP.NE.AND P1, PT, R10, RZ, PT ;  /* 0x000000ff0a00720c */ /* 0x000fda0003f25270 */
[----:B--2---:R-:W-:Y:S05]  /*22880*/  @!P1 BRA `(.L_x_737) ;  /* 0x0000000000049947 */ /* 0x004fea0003800000 */
[----:B------:R-:W-:Y:S01]  /*22890*/  BPT.TRAP 0x1 ;  /* 0x000000040000795c */ /* 0x000fe20000300000 */
.L_x_737:
[----:B------:R-:W2:Y:S04]  /*228a0*/  LDL R17, [R1+0x4] ;  /* 0x0000040001117983 */ /* 0x000ea80000100800 */
[----:B0-----:R-:W3:Y:S01]  /*228b0*/  LDL.LU R9, [R1+0x8] ;  /* 0x0000080001097983 */ /* 0x001ee20000300800 */
[----:B------:R-:W-:Y:S02]  /*228c0*/  MOV R11, 0x400 ;  /* 0x00000400000b7802 */ /* 0x000fe40000000f00 */
[----:B------:R-:W-:Y:S01]  /*228d0*/  R2UR UR9, R8 ;  /* 0x00000000080972ca */ /* 0x000fe200000e0000 */
[----:B------:R-:W4:Y:S01]  /*228e0*/  LDL R10, [R1] ;  /* 0x00000000010a7983 */ /* 0x000f220000100800 */
[----:B------:R-:W0:Y:S01]  /*228f0*/  S2R R15, SR_CgaCtaId ;  /* 0x00000000000f7919 */ /* 0x000e220000008800 */
[----:B------:R-:W-:Y:S01]  /*22900*/  R2UR UR11, R6 ;  /* 0x00000000060b72ca */ /* 0x000fe200000e0000 */
[----:B------:R-:W-:Y:S01]  /*22910*/  UIADD3 UR4, UP0, UR38, 0x370, URZ ;  /* 0x0000037026047890 */ /* 0x000fe2000ff1e03f */
[----:B------:R-:W-:-:S02]  /*22920*/  R2UR UR12, R4 ;  /* 0x00000000040c72ca */ /* 0x000fc400000e0000 */
[----:B-----5:R-:W-:-:S06]  /*22930*/  R2UR UR13, R2 ;  /* 0x00000000020d72ca */ /* 0x020fcc00000e0000 */
[----:B------:R-:W-:Y:S01]  /*22940*/  UIADD3 UR9, UR9, 0x38830, URZ ;  /* 0x0003883009097890 */ /* 0x000fe2000fffe03f */
[----:B0-----:R-:W-:-:S05]  /*22950*/  LEA R11, R15, R11, 0x18 ;  /* 0x0000000b0f0b7211 */ /* 0x001fca00078ec0ff */
[----:B------:R-:W-:-:S05]  /*22960*/  IMAD R8, R7, 0xa000, R11 ;  /* 0x0000a00007087824 */ /* 0x000fca00078e020b */
[----:B------:R-:W-:Y:S01]  /*22970*/  R2UR UR14, R8 ;  /* 0x00000000080e72ca */ /* 0x000fe200000e0000 */
[----:B------:R-:W-:Y:S01]  /*22980*/  UMOV UR10, URZ ;  /* 0x0000003f000a7c82 */ /* 0x000fe20008000000 */
[----:B------:R-:W-:Y:S01]  /*22990*/  UMOV UR6, 0x0 ;  /* 0x0000000000067882 */ /* 0x000fe20000000000 */
[----:B------:R-:W-:Y:S01]  /*229a0*/  UMOV UR7, 0x14f00000 ;  /* 0x14f0000000077882 */ /* 0x000fe20000000000 */
[----:B------:R-:W-:-:S09]  /*229b0*/  UMOV UR17, 0x40 ;  /* 0x0000004000117882 */ /* 0x000fd20000000000 */
[----:B------:R-:W-:Y:S02]  /*229c0*/  UIADD3 UR8, UR14, 0x24400, URZ ;  /* 0x000244000e087890 */ /* 0x000fe4000fffe03f */
[----:B------:R-:W-:Y:S02]  /*229d0*/  UIADD3 UR15, UR14, 0x26c00, URZ ;  /* 0x00026c000e0f7890 */ /* 0x000fe4000fffe03f */
[----:B------:R-:W-:Y:S02]  /*229e0*/  UIADD3 UR16, UR14, 0x29400, URZ ;  /* 0x000294000e107890 */ /* 0x000fe4000fffe03f */
[----:B------:R-:W-:Y:S01]  /*229f0*/  UIADD3 UR14, UR14, 0x2bc00, URZ ;  /* 0x0002bc000e0e7890 */ /* 0x000fe2000fffe03f */
        /* <DEDUP_REMOVED lines=9> */
[----:B------:R0:W-:Y:S01]  /*22a90*/  UTMALDG.4D [UR8], [UR4], desc[UR6] ;  /* 0x00000608040075b4 */ /* 0x0001e20008019000 */
[----:B------:R-:W-:Y:S01]  /*22aa0*/  UMOV UR15, 0xc0 ;  /* 0x000000c0000f7882 */ /* 0x000fe20000000000 */
        /* <DEDUP_REMOVED lines=8> */
.L_x_840:
[----:B------:R-:W1:Y:S01]  /*22b30*/  S2R R10, SR_TID.X ;  /* 0x00000000000a7919 */ /* 0x000e620000002100 */
[----:B------:R-:W-:-:S04]  /*22b40*/  UPRMT UR4, UR37, 0x9910, URZ ;  /* 0x0000991025047896 */ /* 0x000fc8000800003f */
[----:B------:R-:W-:Y:S01]  /*22b50*/  UISETP.NE.AND UP0, UPT, UR4, 0x2, UPT ;  /* 0x000000020400788c */ /* 0x000fe2000bf05270 */
[----:B-1----:R-:W-:-:S04]  /*22b60*/  LOP3.LUT R10, R10, 0x7f, RZ, 0xc0, !PT ;  /* 0x0000007f0a0a7812 */ /* 0x002fc800078ec0ff */
[----:B------:R-:W-:-:S13]  /*22b70*/  ISETP.NE.AND P0, PT, R10, RZ, PT ;  /* 0x000000ff0a00720c */ /* 0x000fda0003f05270 */
[----:B0-----:R-:W-:-:S04]  /*22b80*/  @!P0 MOV R9, 0xa000 ;  /* 0x0000a00000098802 */ /* 0x001fc80000000f00 */
[----:B------:R0:W-:Y:S01]  /*22b90*/  @!P0 SYNCS.ARRIVE.TRANS64 RZ, [R8+URZ+0x38850], R9 ;  /* 0x0388500908ff89a7 */ /* 0x0001e2000800003f */
[----:B------:R-:W-:-:S13]  /*22ba0*/  PLOP3.LUT P0, PT, PT, PT, UP0, 0x40, 0x0 ;  /* 0x000000000000781c */ /* 0x000fda0003f0e808 */
[----:B0-----:R-:W-:Y:S05]  /*22bb0*/  @!P0 BRA `(.L_x_739) ;  /* 0x0000000000048947 */ /* 0x001fea0003800000 */
[----:B------:R-:W-:Y:S01]  /*22bc0*/  BPT.TRAP 0x1 ;  /* 0x000000040000795c */ /* 0x000fe20000300000 */
.L_x_739:
[----:B------:R-:W2:Y:S02]  /*22bd0*/  LDL R9, [R1+0x18] ;  /* 0x0000180001097983 */ /* 0x000ea40000100800 */
[----:B--2---:R-:W-:-:S13]  /*22be0*/  LOP3.LUT P0, RZ, R9, 0x40, RZ, 0xc0, !PT ;  /* 0x0000004009ff7812 */ /* 0x004fda000780c0ff */
[----:B------:R-:W-:Y:S05]  /*22bf0*/  @P0 BRA `(.L_x_740) ;  /* 0x0000000000040947 */ /* 0x000fea0003800000 */
[----:B------:R-:W-:Y:S01]  /*22c00*/  BPT.TRAP 0x1 ;  /* 0x000000040000795c */ /* 0x000fe20000300000 */
.L_x_740:
[----:B------:R-:W2:Y:S01]  /*22c10*/  LDL.LU R17, [R1+0xc] ;  /* 0x00000c0001117983 */ /* 0x000ea20000300800 */
[----:B------:R-:W-:-:S03]  /*22c20*/  MOV R11, 0x400 ;  /* 0x00000400000b7802 */ /* 0x000fc60000000f00 */
[----:B------:R-:W3:Y:S04]  /*22c30*/  LDL.LU R9, [R1] ;  /* 0x0000000001097983 */ /* 0x000ee80000300800 */
        /* <DEDUP_REMOVED lines=37> */
.L_x_734:
[----:B------:R-:W-:Y:S05]  /*22e90*/  BSYNC B2 ;  /* 0x0000000000027941 */ /* 0x000fea0003800000 */
.L_x_733:
[----:B------:R-:W2:Y:S04]  /*22ea0*/  LDL.LU R2, [R1+0x28] ;  /* 0x0000280001027983 */ /* 0x000ea80000300800 */
[----:B------:R0:W-:Y:S04]  /*22eb0*/  STL [R1], R7 ;  /* 0x0000000701007387 */ /* 0x0001e80000100800 */
[----:B------:R0:W-:Y:S02]  /*22ec0*/  STL [R1+0x8], R14 ;  /* 0x0000080e01007387 */ /* 0x0001e40000100800 */
[----:B0-2---:R-:W-:-:S07]  /*22ed0*/  IADD3 R6, R2, -0x3, RZ ;  /* 0xfffffffd02067810 */ /* 0x005fce0007ffe0ff */
.L_x_732:
[----:B------:R-:W-:Y:S05]  /*22ee0*/  BSYNC B1 ;  /* 0x0000000000017941 */ /* 0x000fea0003800000 */
.L_x_731:
[----:B------:R-:W-:-:S05]  /*22ef0*/  IMAD.MOV R2, RZ, RZ, -R13 ;  /* 0x000000ffff027224 */ /* 0x000fca00078e0a0d */
[----:B------:R-:W-:-:S13]  /*22f00*/  ISETP.NE.AND P0, PT, R3, R2, PT ;  /* 0x000000020300720c */ /* 0x000fda0003f05270 */
[----:B------:R-:W-:Y:S05]  /*22f10*/  @!P0 BRA `(.L_x_730) ;  /* 0x00000010009c8947 */ /* 0x000fea0003800000 */
[----:B------:R-:W-:-:S07]  /*22f20*/  MOV R10, R5 ;  /* 0x00000005000a7202 */ /* 0x000fce0000000f00 */
.L_x_757:
        /* <DEDUP_REMOVED lines=11> */
[----:B------:R-:W-:Y:S02]  /*22fe0*/  MOV R9, R6 ;  /* 0x0000000600097202 */ /* 0x000fe40000000f00 */
        /* <DEDUP_REMOVED lines=10> */
[----:B------:R-:W-:-:S04]  /*23090*/  @P0 SHF.R.U32.HI R2, RZ, R3, R9 ;  /* 0x00000003ff020219 */ /* 0x000fc80000011609 */
[----:B------:R-:W-:Y:S02]  /*230a0*/  IADD3 R9, -R2, RZ, RZ ;  /* 0x000000ff02097210 */ /* 0x000fe40007ffe1ff */
[----:B------:R-:W-:-:S03]  /*230b0*/  SHF.R.S32.HI R3, RZ, 0x1f, R2 ;  /* 0x0000001fff037819 */ /* 0x000fc60000011402 */
[----:B------:R-:W-:Y:S02]  /*230c0*/  IMAD R9, R10, R9, R6 ;  /* 0x000000090a097224 */ /* 0x000fe400078e0206 */
[----:B------:R-:W-:Y:S02]  /*230d0*/  IMAD R10, R12, UR6, RZ ;  /* 0x000000060c0a7c24 */ /* 0x000fe4000f8e02ff */
[----:B------:R-:W-:-:S04]  /*230e0*/  IMAD.WIDE.U32 R2, R0, UR6, R2 ;  /* 0x0000000600027c25 */ /* 0x000fc8000f8e0002 */
[----:B------:R-:W-:-:S04]  /*230f0*/  IMAD R10, R0, UR7, R10 ;  /* 0x00000007000a7c24 */ /* 0x000fc8000f8e020a */
[----:B------:R-:W-:Y:S01]  /*23100*/  IMAD.IADD R3, R10, 0x1, R3 ;  /* 0x000000010a037824 */ /* 0x000fe200078e0203 */
[----:B------:R-:W-:-:S04]  /*23110*/  LEA R10, P0, R2, UR4, 0x2 ;  /* 0x00000004020a7c11 */ /* 0x000fc8000f8010ff */
[----:B------:R-:W-:-:S05]  /*23120*/  LEA.HI.X R11, R2, UR5, R3, 0x2, P0 ;  /* 0x00000005020b7c11 */ /* 0x000fca00080f1403 */
[----:B------:R0:W5:Y:S04]  /*23130*/  LDG.E R10, desc[UR8][R10.64] ;  /* 0x000000080a0a7981 */ /* 0x000168000c1e1900 */
.L_x_743:
[----:B------:R-:W1:Y:S01]  /*23140*/  S2R R3, SR_CgaCtaId ;  /* 0x0000000000037919 */ /* 0x000e620000008800 */
[----:B------:R-:W-:-:S04]  /*23150*/  MOV R2, 0x400 ;  /* 0x0000040000027802 */ /* 0x000fc80000000f00 */
[----:B-1----:R-:W-:Y:S02]  /*23160*/  LEA R2, R3, R2, 0x18 ;  /* 0x0000000203027211 */ /* 0x002fe400078ec0ff */
[----:B------:R-:W-:Y:S02]  /*23170*/  SHF.L.U32 R3, R8, 0x1f, RZ ;  /* 0x0000001f08037819 */ /* 0x000fe400000006ff */
[----:B------:R-:W-:-:S04]  /*23180*/  LEA R2, R7, R2, 0x3 ;  /* 0x0000000207027211 */ /* 0x000fc800078e18ff */
[----:B------:R-:W1:Y:S02]  /*23190*/  SYNCS.PHASECHK.TRANS64.TRYWAIT P0, [R2+URZ+0x38840], R3 ;  /* 0x03884003020075a7 */ /* 0x000e64000800017f */
[----:B-1----:R-:W-:Y:S05]  /*231a0*/  @!P0 BRA `(.L_x_744) ;  /* 0x00000030004c8947 */ /* 0x002fea0003800000 */
.L_x_841:
        /* <DEDUP_REMOVED lines=11> */
.L_x_745:
[----:B------:R-:W2:Y:S04]  /*23260*/  LDL R15, [R1+0x4] ;  /* 0x00000400010f7983 */ /* 0x000ea80000100800 */
[----:B-1----:R-:W3:Y:S01]  /*23270*/  LDL.LU R3, [R1+0x8] ;  /* 0x0000080001037983 */ /* 0x002ee20000300800 */
        /* <DEDUP_REMOVED lines=39> */
.L_x_842:
[----:B------:R-:W1:Y:S01]  /*234f0*/  S2R R11, SR_TID.X ;  /* 0x00000000000b7919 */ /* 0x000e620000002100 */
[----:B------:R-:W-:-:S04]  /*23500*/  UPRMT UR4, UR37, 0x9910, URZ ;  /* 0x0000991025047896 */ /* 0x000fc8000800003f */
[----:B------:R-:W-:Y:S01]  /*23510*/  UISETP.NE.AND UP0, UPT, UR4, 0x2, UPT ;  /* 0x000000020400788c */ /* 0x000fe2000bf05270 */
[----:B-1----:R-:W-:-:S04]  /*23520*/  LOP3.LUT R11, R11, 0x7f, RZ, 0xc0, !PT ;  /* 0x0000007f0b0b7812 */ /* 0x002fc800078ec0ff */
[----:B------:R-:W-:-:S13]  /*23530*/  ISETP.NE.AND P0, PT, R11, RZ, PT ;  /* 0x000000ff0b00720c */ /* 0x000fda0003f05270 */
[----:B0-----:R-:W-:-:S04]  /*23540*/  @!P0 IMAD.MOV.U32 R3, RZ, RZ, 0xa000 ;  /* 0x0000a000ff038424 */ /* 0x001fc800078e00ff */
[----:B------:R0:W-:Y:S01]  /*23550*/  @!P0 SYNCS.ARRIVE.TRANS64 RZ, [R2+URZ+0x38850], R3 ;  /* 0x0388500302ff89a7 */ /* 0x0001e2000800003f */
[----:B------:R-:W-:-:S13]  /*23560*/  PLOP3.LUT P0, PT, PT, PT, UP0, 0x40, 0x0 ;  /* 0x000000000000781c */ /* 0x000fda0003f0e808 */
[----:B0-----:R-:W-:Y:S05]  /*23570*/  @!P0 BRA `(.L_x_747) ;  /* 0x0000000000048947 */ /* 0x001fea0003800000 */
[----:B------:R-:W-:Y:S01]  /*23580*/  BPT.TRAP 0x1 ;  /* 0x000000040000795c */ /* 0x000fe20000300000 */
.L_x_747:
[----:B------:R-:W2:Y:S02]  /*23590*/  LDL R3, [R1+0x18] ;  /* 0x0000180001037983 */ /* 0x000ea40000100800 */
[----:B--2---:R-:W-:-:S13]  /*235a0*/  LOP3.LUT P0, RZ, R3, 0x40, RZ, 0xc0, !PT ;  /* 0x0000004003ff7812 */ /* 0x004fda000780c0ff */
[----:B------:R-:W-:Y:S05]  /*235b0*/  @P0 BRA `(.L_x_748) ;  /* 0x0000000000040947 */ /* 0x000fea0003800000 */
[----:B------:R-:W-:Y:S01]  /*235c0*/  BPT.TRAP 0x1 ;  /* 0x000000040000795c */ /* 0x000fe20000300000 */
.L_x_748:
        /* <DEDUP_REMOVED lines=16> */
[----:B------:R-:W-:Y:S02]  /*236d0*/  MOV R5, R10 ;  /* 0x0000000a00057202 */ /* 0x000fe40000000f00 */
        /* <DEDUP_REMOVED lines=23> */
.L_x_742:
[----:B------:R-:W-:Y:S05]  /*23850*/  BSYNC B1 ;  /* 0x0000000000017941 */ /* 0x000fea0003800000 */
.L_x_741:
        /* <DEDUP_REMOVED lines=29> */
[----:B------:R-:W-:-:S04]  /*23a30*/  LEA R10, P0, R2, UR4, 0x2 ;  /* 0x00000004020a7c11 */ /* 0x000fc8000f8010ff */
[----:B------:R-:W-:-:S05]  /*23a40*/  LEA.HI.X R11, R2, UR5, R3, 0x2, P0 ;  /* 0x00000005020b7c11 */ /* 0x000fca00080f1403 */
[----:B------:R1:W5:Y:S04]  /*23a50*/  LDG.E R10, desc[UR8][R10.64] ;  /* 0x000000080a0a7981 */ /* 0x000368000c1e1900 */
.L_x_751:
[----:B------:R-:W2:Y:S01]  /*23a60*/  S2R R3, SR_CgaCtaId ;  /* 0x0000000000037919 */ /* 0x000ea20000008800 */
[----:B------:R-:W-:-:S04]  /*23a70*/  MOV R2, 0x400 ;  /* 0x0000040000027802 */ /* 0x000fc80000000f00 */
[----:B--2---:R-:W-:Y:S02]  /*23a80*/  LEA R2, R3, R2, 0x18 ;  /* 0x0000000203027211 */ /* 0x004fe400078ec0ff */
[----:B------:R-:W-:Y:S02]  /*23a90*/  SHF.L.U32 R3, R13, 0x1f, RZ ;  /* 0x0000001f0d037819 */ /* 0x000fe400000006ff */
[----:B------:R-:W-:-:S04]  /*23aa0*/  LEA R2, R14, R2, 0x3 ;  /* 0x000000020e027211 */ /* 0x000fc800078e18ff */
[----:B------:R-:W2:Y:S02]  /*23ab0*/  SYNCS.PHASECHK.TRANS64.TRYWAIT P0, [R2+URZ+0x38840], R3 ;  /* 0x03884003020075a7 */ /* 0x000ea4000800017f */
[----:B--2---:R-:W-:Y:S05]  /*23ac0*/  @!P0 BRA `(.L_x_752) ;  /* 0x00000028002c8947 */ /* 0x004fea0003800000 */
.L_x_843:
        /* <DEDUP_REMOVED lines=11> */
.L_x_753:
[----:B0-----:R-:W3:Y:S04]  /*23b80*/  LDL R14, [R1] ;  /* 0x00000000010e7983 */ /* 0x001ee80000100800 */
[----:B------:R-:W4:Y:S01]  /*23b90*/  LDL R13, [R1+0x4] ;  /* 0x00000400010d7983 */ /* 0x000f220000100800 */
[----:B--2---:R-:W-:Y:S01]  /*23ba0*/  MOV R3, 0x400 ;  /* 0x0000040000037802 */ /* 0x004fe20000000f00 */
[----:B------:R-:W-:Y:S01]  /*23bb0*/  UIADD3 UR4, UP0, UR38, 0x370, URZ ;  /* 0x0000037026047890 */ /* 0x000fe2000ff1e03f */
[----:B------:R-:W-:Y:S01]  /*23bc0*/  R2UR UR9, R2 ;  /* 0x00000000020972ca */ /* 0x000fe200000e0000 */
[----:B------:R-:W0:Y:S01]  /*23bd0*/  S2R R11, SR_CgaCtaId ;  /* 0x00000000000b7919 */ /* 0x000e220000008800 */
[----:B------:R-:W-:Y:S01]  /*23be0*/  R2UR UR11, R9 ;  /* 0x00000000090b72ca */ /* 0x000fe200000e0000 */
[----:B------:R-:W-:Y:S01]  /*23bf0*/  UMOV UR10, URZ ;  /* 0x0000003f000a7c82 */ /* 0x000fe20008000000 */
[----:B------:R-:W-:Y:S01]  /*23c00*/  R2UR UR12, R4 ;  /* 0x00000000040c72ca */ /* 0x000fe200000e0000 */
[----:B------:R-:W-:Y:S01]  /*23c10*/  UMOV UR6, 0x0 ;  /* 0x0000000000067882 */ /* 0x000fe20000000000 */
[----:B-----5:R-:W-:Y:S01]  /*23c20*/  R2UR UR13, R10 ;  /* 0x000000000a0d72ca */ /* 0x020fe200000e0000 */
[----:B------:R-:W-:Y:S01]  /*23c30*/  UMOV UR7, 0x14f00000 ;  /* 0x14f0000000077882 */ /* 0x000fe20000000000 */
[----:B------:R-:W-:Y:S01]  /*23c40*/  UMOV UR17, 0x40 ;  /* 0x0000004000117882 */ /* 0x000fe20000000000 */
[----:B------:R-:W-:Y:S01]  /*23c50*/  UMOV UR18, 0x80 ;  /* 0x0000008000127882 */ /* 0x000fe20000000000 */
[----:B------:R-:W-:-:S03]  /*23c60*/  SHF.L.U32 R8, R8, 0x1f, RZ ;  /* 0x0000001f08087819 */ /* 0x000fc600000006ff */
[----:B------:R-:W-:Y:S01]  /*23c70*/  UIADD3 UR9, UR9, 0x38830, URZ ;  /* 0x0003883009097890 */ /* 0x000fe2000fffe03f */
[----:B0-----:R-:W-:-:S05]  /*23c80*/  LEA R3, R11, R3, 0x18 ;  /* 0x000000030b037211 */ /* 0x001fca00078ec0ff */
[----:B---3--:R-:W-:Y:S01]  /*23c90*/  IMAD R2, R14, 0xa000, R3 ;  /* 0x0000a0000e027824 */ /* 0x008fe200078e0203 */
[----:B----4-:R-:W-:-:S04]  /*23ca0*/  R2UR UR5, R13 ;  /* 0x000000000d0572ca */ /* 0x010fc800000e0000 */
[----:B------:R-:W-:Y:S02]  /*23cb0*/  R2UR UR14, R2 ;  /* 0x00000000020e72ca */ /* 0x000fe400000e0000 */
[----:B------:R-:W-:-:S07]  /*23cc0*/  LEA R2, R7, R3, 0x3 ;  /* 0x0000000307027211 */ /* 0x000fce00078e18ff */
[----:B------:R-:W-:-:S04]  /*23cd0*/  UIMAD UR11, UR11, 0x50, UR5 ;  /* 0x000000500b0b78a4 */ /* 0x000fc8000f8e0205 */
[----:B------:R-:W-:Y:S02]  /*23ce0*/  UIADD3 UR8, UR14, 0x24400, URZ ;  /* 0x000244000e087890 */ /* 0x000fe4000fffe03f */
        /* <DEDUP_REMOVED lines=17> */
.L_x_844:
[----:B------:R-:W1:Y:S01]  /*23e00*/  S2R R3, SR_TID.X ;  /* 0x0000000000037919 */ /* 0x000e620000002100 */
[----:B------:R-:W-:-:S04]  /*23e10*/  UPRMT UR4, UR37, 0x9910, URZ ;  /* 0x0000991025047896 */ /* 0x000fc8000800003f */
[----:B------:R-:W-:Y:S01]  /*23e20*/  UISETP.NE.AND UP0, UPT, UR4, 0x2, UPT ;  /* 0x000000020400788c */ /* 0x000fe2000bf05270 */
[----:B-1----:R-:W-:-:S04]  /*23e30*/  LOP3.LUT R3, R3, 0x7f, RZ, 0xc0, !PT ;  /* 0x0000007f03037812 */ /* 0x002fc800078ec0ff */
[----:B------:R-:W-:-:S13]  /*23e40*/  ISETP.NE.AND P0, PT, R3, RZ, PT ;  /* 0x000000ff0300720c */ /* 0x000fda0003f05270 */
[----:B------:R-:W-:-:S04]  /*23e50*/  @!P0 IMAD.MOV.U32 R3, RZ, RZ, 0xa000 ;  /* 0x0000a000ff038424 */ /* 0x000fc800078e00ff */
[----:B------:R1:W-:Y:S01]  /*23e60*/  @!P0 SYNCS.ARRIVE.TRANS64 RZ, [R2+URZ+0x38850], R3 ;  /* 0x0388500302ff89a7 */ /* 0x0003e2000800003f */
[----:B------:R-:W-:-:S13]  /*23e70*/  PLOP3.LUT P0, PT, PT, PT, UP0, 0x40, 0x0 ;  /* 0x000000000000781c */ /* 0x000fda0003f0e808 */
[----:B-1----:R-:W-:Y:S05]  /*23e80*/  @!P0 BRA `(.L_x_755) ;  /* 0x0000000000048947 */ /* 0x002fea0003800000 */
[----:B------:R-:W-:Y:S01]  /*23e90*/  BPT.TRAP 0x1 ;  /* 0x000000040000795c */ /* 0x000fe20000300000 */
.L_x_755:
[----:B------:R-:W2:Y:S02]  /*23ea0*/  LDL R3, [R1+0x18] ;  /* 0x0000180001037983 */ /* 0x000ea40000100800 */
[----:B--2---:R-:W-:-:S13]  /*23eb0*/  LOP3.LUT P0, RZ, R3, 0x40, RZ, 0xc0, !PT ;  /* 0x0000004003ff7812 */ /* 0x004fda000780c0ff */
[----:B------:R-:W-:Y:S05]  /*23ec0*/  @P0 BRA `(.L_x_756) ;  /* 0x0000000000040947 */ /* 0x000fea0003800000 */
[----:B------:R-:W-:Y:S01]  /*23ed0*/  BPT.TRAP 0x1 ;  /* 0x000000040000795c */ /* 0x000fe20000300000 */
.L_x_756:
[----:B------:R-:W2:Y:S01]  /*23ee0*/  LDL.LU R13, [R1+0xc] ;  /* 0x00000c00010d7983 */ /* 0x000ea20000300800 */
[----:B0-----:R-:W-:-:S03]  /*23ef0*/  MOV R8, 0x400 ;  /* 0x0000040000087802 */ /* 0x001fc60000000f00 */
[----:B------:R-:W3:Y:S01]  /*23f00*/  LDL R3, [R1+0x4] ;  /* 0x0000040001037983 */ /* 0x000ee20000100800 */
        /* <DEDUP_REMOVED lines=36> */
.L_x_750:
[----:B------:R-:W-:Y:S05]  /*24150*/  BSYNC B1 ;  /* 0x0000000000017941 */ /* 0x000fea0003800000 */
.L_x_749:
[C---:B------:R-:W-:Y:S01]  /*24160*/  ISETP.GT.AND P0, PT, R6.reuse, 0x1, PT ;  /* 0x000000010600780c */ /* 0x040fe20003f04270 */
[----:B------:R-:W-:-:S12]  /*24170*/  VIADD R6, R6, 0xfffffffe ;  /* 0xfffffffe06067836 */ /* 0x000fd80000000000 */
[----:B------:R-:W-:Y:S05]  /*24180*/  @P0 BRA `(.L_x_757) ;  /* 0xffffffec00680947 */ /* 0x000fea000383ffff */
.L_x_730:
[----:B------:R-:W-:Y:S05]  /*24190*/  BSYNC B0 ;  /* 0x0000000000007941 */ /* 0x000fea0003800000 */
.L_x_729:
        /* <DEDUP_REMOVED lines=9> */
[----:B------:R-:W-:Y:S01]  /*24230*/  ULDC.64 UR6, c[0x0][0x208] ;  /* 0x0000820000067ab9 */ /* 0x000fe20000000a00 */
[----:B-1----:R-:W-:-:S06]  /*24240*/  ISETP.EQ.U32.AND P0, PT, R0, R7, PT ;  /* 0x000000070000720c */ /* 0x002fcc0003f02070 */
[----:B------:R-:W2:Y:S07]  /*24250*/  POPC R7, UR4 ;  /* 0x0000000400077d09 */ /* 0x000eae0008000000 */
[----:B--2---:R-:W2:Y:S01]  /*24260*/  @P0 ATOMG.E.ADD.STRONG.GPU PT, R3, desc[UR6][R2.64], R7 ;  /* 0x00000007020309a8 */ /* 0x004ea200081ee1c6 */
[----:B------:R-:W1:Y:S02]  /*24270*/  S2R R6, SR_LTMASK ;  /* 0x0000000000067919 */ /* 0x000e640000003900 */
[----:B-1----:R-:W-:-:S04]  /*24280*/  LOP3.LUT R6, R6, UR4, RZ, 0xc0, !PT ;  /* 0x0000000406067c12 */ /* 0x002fc8000f8ec0ff */
[----:B------:R-:W1:Y:S01]  /*24290*/  POPC R9, R6 ;  /* 0x0000000600097309 */ /* 0x000e620000000000 */
[----:B--2---:R-:W1:Y:S02]  /*242a0*/  SHFL.IDX PT, R0, R3, R0, 0x1f ;  /* 0x00001f0003007589 */ /* 0x004e6400000e0000 */
[----:B-1----:R-:W-:-:S07]  /*242b0*/  IADD3 R16, R0, UR36, R9 ;  /* 0x0000002400107c10 */ /* 0x002fce000fffe009 */
.L_x_759:
[----:B------:R-:W-:Y:S05]  /*242c0*/  BSYNC B0 ;  /* 0x0000000000007941 */ /* 0x000fea0003800000 */
.L_x_758:
[----:B------:R-:W-:Y:S04]  /*242d0*/  BSSY B0, `(.L_x_760) ;  /* 0x000003f000007945 */ /* 0x000fe80003800000 */
[----:B------:R-:W-:Y:S05]  /*242e0*/  @!P6 BRA `(.L_x_761) ;  /* 0x0000000000f4e947 */ /* 0x000fea0003800000 */
[----:B------:R-:W2:Y:S01]  /*242f0*/  LDL R2, [R1] ;  /* 0x0000000001027983 */ /* 0x000ea20000100800 */
[----:B------:R-:W-:-:S03]  /*24300*/  MOV R3, 0x400 ;  /* 0x0000040000037802 */ /* 0x000fc60000000f00 */
[----:B------:R-:W3:Y:S01]  /*24310*/  LDL R0, [R1+0x8] ;  /* 0x0000080001007983 */ /* 0x000ee20000100800 */
[----:B------:R-:W1:Y:S02]  /*24320*/  S2R R6, SR_CgaCtaId ;  /* 0x0000000000067919 */ /* 0x000e640000008800 */
[----:B-1----:R-:W-:-:S04]  /*24330*/  LEA R3, R6, R3, 0x18 ;  /* 0x0000000306037211 */ /* 0x002fc800078ec0ff */
[----:B--2---:R-:W-:Y:S02]  /*24340*/  LEA R3, R2, R3, 0x3 ;  /* 0x0000000302037211 */ /* 0x004fe400078e18ff */
[----:B---3--:R-:W-:-:S04]  /*24350*/  SHF.L.U32 R0, R0, 0x1f, RZ ;  /* 0x0000001f00007819 */ /* 0x008fc800000006ff */
[----:B------:R-:W1:Y:S02]  /*24360*/  SYNCS.PHASECHK.TRANS64.TRYWAIT P0, [R3+URZ+0x38860], R0 ;  /* 0x03886000030075a7 */ /* 0x000e64000800017f */
[----:B-1----:R-:W-:Y:S05]  /*24370*/  @!P0 BRA `(.L_x_762) ;  /* 0x0000002000288947 */ /* 0x002fea0003800000 */
.L_x_845:
[----:B------:R-:W2:Y:S01]  /*24380*/  S2R R2, SR_TID.X ;  /* 0x0000000000027919 */ /* 0x000ea20000002100 */
[----:B------:R-:W-:-:S04]  /*24390*/  UPRMT UR4, UR37, 0x9910, URZ ;  /* 0x0000991025047896 */ /* 0x000fc8000800003f */
[----:B------:R-:W-:Y:S01]  /*243a0*/  UISETP.NE.AND UP0, UPT, UR4, 0x2, UPT ;  /* 0x000000020400788c */ /* 0x000fe2000bf05270 */
[----:B--2---:R-:W-:-:S04]  /*243b0*/  LOP3.LUT R2, R2, 0x7f, RZ, 0xc0, !PT ;  /* 0x0000007f02027812 */ /* 0x004fc800078ec0ff */
[----:B------:R-:W-:-:S13]  /*243c0*/  ISETP.NE.AND P0, PT, R2, RZ, PT ;  /* 0x000000ff0200720c */ /* 0x000fda0003f05270 */
[----:B-1----:R-:W-:-:S04]  /*243d0*/  @!P0 IMAD.MOV.U32 R0, RZ, RZ, 0xa000 ;  /* 0x0000a000ff008424 */ /* 0x002fc800078e00ff */
[----:B------:R1:W-:Y:S01]  /*243e0*/  @!P0 SYNCS.ARRIVE.TRANS64 RZ, [R3+URZ+0x38850], R0 ;  /* 0x0388500003ff89a7 */ /* 0x0003e2000800003f */
[----:B------:R-:W-:-:S13]  /*243f0*/  PLOP3.LUT P0, PT, PT, PT, UP0, 0x40, 0x0 ;  /* 0x000000000000781c */ /* 0x000fda0003f0e808 */
[----:B-1----:R-:W-:Y:S05]  /*24400*/  @!P0 BRA `(.L_x_763) ;  /* 0x0000000000048947 */ /* 0x002fea0003800000 */
[----:B------:R-:W-:Y:S01]  /*24410*/  BPT.TRAP 0x1 ;  /* 0x000000040000795c */ /* 0x000fe20000300000 */
.L_x_763:
[----:B------:R-:W2:Y:S02]  /*24420*/  LDL R0, [R1+0x18] ;  /* 0x0000180001007983 */ /* 0x000ea40000100800 */
[----:B--2---:R-:W-:-:S13]  /*24430*/  LOP3.LUT P0, RZ, R0, 0x40, RZ, 0xc0, !PT ;  /* 0x0000004000ff7812 */ /* 0x004fda000780c0ff */
[----:B------:R-:W-:Y:S05]  /*24440*/  @P0 BRA `(.L_x_764) ;  /* 0x0000000000040947 */ /* 0x000fea0003800000 */
[----:B------:R-:W-:Y:S01]  /*24450*/  BPT.TRAP 0x1 ;  /* 0x000000040000795c */ /* 0x000fe20000300000 */
.L_x_764:
[----:B------:R-:W2:Y:S01]  /*24460*/  LDL R0, [R1] ;  /* 0x0000000001007983 */ /* 0x000ea20000100800 */
        /* <DEDUP_REMOVED lines=37> */
.L_x_761:
[----:B------:R-:W-:Y:S05]  /*246c0*/  BSYNC B0 ;  /* 0x0000000000007941 */ /* 0x000fea0003800000 */
.L_x_760:
[----:B------:R-:W2:Y:S04]  /*246d0*/  LDL.LU R0, [R1] ;  /* 0x0000000001007983 */ /* 0x000ea80000300800 */
[----:B------:R-:W3:Y:S01]  /*246e0*/  LDL.LU R3, [R1+0x8] ;  /* 0x0000080001037983 */ /* 0x000ee20000300800 */
[----:B--2---:R-:W-:-:S04]  /*246f0*/  IADD3 R0, R0, 0x1, RZ ;  /* 0x0000000100007810 */ /* 0x004fc80007ffe0ff */
[----:B------:R-:W-:-:S04]  /*24700*/  ISETP.NE.AND P0, PT, R0, 0x2, PT ;  /* 0x000000020000780c */ /* 0x000fc80003f05270 */
[----:B------:R-:W-:Y:S02]  /*24710*/  SEL R2, RZ, 0x1, P0 ;  /* 0x00000001ff027807 */ /* 0x000fe40000000000 */
[----:B------:R-:W-:Y:S02]  /*24720*/  SEL R0, R0, RZ, P0 ;  /* 0x000000ff00007207 */ /* 0x000fe40000000000 */
[----:B---3--:R-:W-:-:S05]  /*24730*/  LOP3.LUT R3, R3, R2, RZ, 0x3c, !PT ;  /* 0x0000000203037212 */ /* 0x008fca00078e3cff */
[----:B------:R1:W-:Y:S04]  /*24740*/  STL [R1+0x8], R3 ;  /* 0x0000080301007387 */ /* 0x0003e80000100800 */
[----:B------:R1:W-:Y:S02]  /*24750*/  STL [R1], R0 ;  /* 0x0000000001007387 */ /* 0x0003e40000100800 */
.L_x_713:
[----:B------:R-:W-:Y:S05]  /*24760*/  BSYNC B6 ;  /* 0x0000000000067941 */ /* 0x000fea0003800000 */
.L_x_711:
[----:B------:R-:W-:-:S03]  /*24770*/  UMOV UR4, 0xffffffff ;  /* 0xffffffff00047882 */ /* 0x000fc60000000000 */
[----:B------:R-:W-:Y:S05]  /*24780*/  BRA.DIV UR4, `(.L_x_765) ;  /* 0x0000001e04387947 */ /* 0x000fea000b800000 */
[----:B------:R2:W3:Y:S04]  /*24790*/  SHFL.IDX PT, R4, R16, RZ, 0x1f ;  /* 0x00001fff10047589 */ /* 0x0004e800000e0000 */
[----:B------:R2:W4:Y:S02]  /*247a0*/  SHFL.IDX PT, R5, R16, 0x1, 0x1f ;  /* 0x00201f0010057f89 */ /* 0x00052400000e0000 */
.L_x_849:
[----:B------:R-:W0:Y:S01]  /*247b0*/  S2R R9, SR_TID.X ;  /* 0x0000000000097919 */ /* 0x000e220000002100 */
[----:B------:R-:W-:Y:S01]  /*247c0*/  ULDC UR4, c[0x0][0xc14] ;  /* 0x0003050000047ab9 */ /* 0x000fe20000000800 */
[----:B------:R-:W-:Y:S01]  /*247d0*/  BSSY B0, `(.L_x_766) ;  /* 0x000000c000007945 */ /* 0x000fe20003800000 */
[----:B-1----:R-:W-:Y:S01]  /*247e0*/  MOV R0, UR4 ;  /* 0x0000000400007c02 */ /* 0x002fe20008000f00 */
        /* <DEDUP_REMOVED lines=10> */
.L_x_767:
[----:B------:R-:W-:Y:S05]  /*24890*/  BSYNC B0 ;  /* 0x0000000000007941 */ /* 0x000fea0003800000 */
.L_x_766:
[----:B------:R-:W-:-:S03]  /*248a0*/  UMOV UR4, 0xffffffff ;  /* 0xffffffff00047882 */ /* 0x000fc60000000000 */
[----:B------:R-:W-:Y:S05]  /*248b0*/  BRA.DIV UR4, `(.L_x_768) ;  /* 0x0000001e04387947 */ /* 0x000fea000b800000 */
[----:B-----5:R-:W1:Y:S01]  /*248c0*/  SHFL.UP PT, R14, R3, 0x1, RZ ;  /* 0x04200000030e7989 */ /* 0x020e6200000e00ff */
[C---:B------:R-:W-:Y:S02]  /*248d0*/  ISETP.NE.AND P0, PT, R9.reuse, RZ, PT ;  /* 0x000000ff0900720c */ /* 0x040fe40003f05270 */
[C---:B------:R-:W-:Y:S02]  /*248e0*/  ISETP.GE.U32.AND P1, PT, R9.reuse, 0x2, PT ;  /* 0x000000020900780c */ /* 0x040fe40003f26070 */
        /* <DEDUP_REMOVED lines=12> */
[----:B-1----:R-:W-:-:S05]  /*249b0*/  SEL R8, R14, RZ, P1 ;  /* 0x000000ff0e087207 */ /* 0x002fca0000800000 */
[----:B------:R-:W-:-:S05]  /*249c0*/  IMAD.IADD R8, R7, 0x1, R8 ;  /* 0x0000000107087824 */ /* 0x000fca00078e0208 */
[----:B------:R-:W1:Y:S02]  /*249d0*/  SHFL.UP PT, R14, R8, 0x10, RZ ;  /* 0x06000000080e7989 */ /* 0x000e6400000e00ff */
[----:B-1----:R-:W-:-:S04]  /*249e0*/  SEL R9, R14, RZ, P0 ;  /* 0x000000ff0e097207 */ /* 0x002fc80000000000 */
[----:B0-----:R-:W-:-:S05]  /*249f0*/  IADD3 R2, R8, R9, RZ ;  /* 0x0000000908027210 */ /* 0x001fca0007ffe0ff */
[----:B------:R0:W1:Y:S02]  /*24a00*/  SHFL.IDX PT, R14, R2, 0x1f, 0x1f ;  /* 0x03e01f00020e7f89 */ /* 0x00006400000e0000 */
.L_x_857:
[----:B------:R-:W-:Y:S02]  /*24a10*/  ULDC UR4, c[0x0][0xc10] ;  /* 0x0003040000047ab9 */ /* 0x000fe40000000800 */
[----:B--2---:R-:W-:-:S04]  /*24a20*/  IMAD.U32 R16, RZ, RZ, UR4 ;  /* 0x00000004ff107e24 */ /* 0x004fc8000f8e00ff */
[----:B-1----:R-:W-:-:S05]  /*24a30*/  IMAD R14, R14, R16, RZ ;  /* 0x000000100e0e7224 */ /* 0x002fca00078e02ff */
[----:B----4-:R-:W-:-:S04]  /*24a40*/  IADD3 R5, R5, R14, RZ ;  /* 0x0000000e05057210 */ /* 0x010fc80007ffe0ff */
[----:B---3--:R-:W-:-:S13]  /*24a50*/  ISETP.GT.AND P0, PT, R5, R4, PT ;  /* 0x000000040500720c */ /* 0x008fda0003f04270 */
[----:B------:R-:W-:Y:S05]  /*24a60*/  @P0 BRA `(.L_x_769) ;  /* 0x0000000000b80947 */ /* 0x000fea0003800000 */
[----:B------:R-:W1:Y:S02]  /*24a70*/  LDC R0, c[0x0][0xc14] ;  /* 0x00030500ff007b82 */ /* 0x000e640000000800 */
.L_x_774:
[----:B------:R-:W-:-:S05]  /*24a80*/  VIADD R19, R19, 0x1f ;  /* 0x0000001f13137836 */ /* 0x000fca0000000000 */
[----:B-1----:R-:W-:-:S13]  /*24a90*/  ISETP.GE.AND P0, PT, R19, R0, PT ;  /* 0x000000001300720c */ /* 0x002fda0003f06270 */
[----:B------:R-:W-:Y:S05]  /*24aa0*/  @P0 BRA `(.L_x_770) ;  /* 0x0000000400600947 */ /* 0x000fea0003800000 */
[----:B------:R-:W1:Y:S01]  /*24ab0*/  S2R R9, SR_TID.X ;  /* 0x0000000000097919 */ /* 0x000e620000002100 */
[----:B------:R-:W-:Y:S01]  /*24ac0*/  BSSY B0, `(.L_x_771) ;  /* 0x000000b000007945 */ /* 0x000fe20003800000 */
[----:B------:R-:W-:Y:S01]  /*24ad0*/  IMAD.MOV.U32 R3, RZ, RZ, RZ ;  /* 0x000000ffff037224 */ /* 0x000fe200078e00ff */
[----:B-1----:R-:W-:-:S04]  /*24ae0*/  LOP3.LUT R9, R9, 0x1f, RZ, 0xc0, !PT ;  /* 0x0000001f09097812 */ /* 0x002fc800078ec0ff */
[C---:B------:R-:W-:Y:S02]  /*24af0*/  ISETP.NE.AND P1, PT, R9.reuse, 0x1f, PT ;  /* 0x0000001f0900780c */ /* 0x040fe40003f25270 */
[----:B------:R-:W-:-:S04]  /*24b00*/  IADD3 R7, R9, R19, RZ ;  /* 0x0000001309077210 */ /* 0x000fc80007ffe0ff */
[----:B------:R-:W-:-:S13]  /*24b10*/  ISETP.GE.OR P0, PT, R7, R0, !P1 ;  /* 0x000000000700720c */ /* 0x000fda0004f06670 */
[----:B------:R-:W-:Y:S05]  /*24b20*/  @P0 BRA `(.L_x_772) ;  /* 0x0000000000100947 */ /* 0x000fea0003800000 */
[----:B0-----:R-:W0:Y:S01]  /*24b30*/  LDC.64 R2, c[0x0][0xc58] ;  /* 0x00031600ff027b82 */ /* 0x001e220000000a00 */
[----:B------:R-:W-:Y:S01]  /*24b40*/  ULDC.64 UR4, c[0x0][0x208] ;  /* 0x0000820000047ab9 */ /* 0x000fe20000000a00 */
[----:B0-----:R-:W-:-:S06]  /*24b50*/  IMAD.WIDE R2, R7, 0x4, R2 ;  /* 0x0000000407027825 */ /* 0x001fcc00078e0202 */
[----:B------:R1:W5:Y:S02]  /*24b60*/  LDG.E R3, desc[UR4][R2.64] ;  /* 0x0000000402037981 */ /* 0x000364000c1e1900 */
.L_x_772:
[----:B------:R-:W-:Y:S05]  /*24b70*/  BSYNC B0 ;  /* 0x0000000000007941 */ /* 0x000fea0003800000 */
.L_x_771:
[----:B------:R-:W-:-:S03]  /*24b80*/  UMOV UR4, 0xffffffff ;  /* 0xffffffff00047882 */ /* 0x000fc60000000000 */
[----:B------:R-:W-:Y:S05]  /*24b90*/  BRA.DIV UR4, `(.L_x_773) ;  /* 0x0000001e04507947 */ /* 0x000fea000b800000 */
[----:B-----5:R-:W2:Y:S01]  /*24ba0*/  SHFL.UP PT, R14, R3, 0x1, RZ ;  /* 0x04200000030e7989 */ /* 0x020ea200000e00ff */
[C---:B------:R-:W-:Y:S02]  /*24bb0*/  ISETP.NE.AND P0, PT, R9.reuse, RZ, PT ;  /* 0x000000ff0900720c */ /* 0x040fe40003f05270 */
[C---:B------:R-:W-:Y:S02]  /*24bc0*/  ISETP.GE.U32.AND P1, PT, R9.reuse, 0x2, PT ;  /* 0x000000020900780c */ /* 0x040fe40003f26070 */
[----:B--2---:R-:W-:Y:S02]  /*24bd0*/  SEL R14, R14, RZ, P0 ;  /* 0x000000ff0e0e7207 */ /* 0x004fe40000000000 */
[----:B------:R-:W-:Y:S02]  /*24be0*/  ISETP.GE.U32.AND P0, PT, R9, 0x4, PT ;  /* 0x000000040900780c */ /* 0x000fe40003f06070 */
[----:B------:R-:W-:-:S05]  /*24bf0*/  IADD3 R13, R3, R14, RZ ;  /* 0x0000000e030d7210 */ /* 0x000fca0007ffe0ff */
[----:B------:R-:W2:Y:S02]  /*24c00*/  SHFL.UP PT, R14, R13, 0x2, RZ ;  /* 0x044000000d0e7989 */ /* 0x000ea400000e00ff */
[----:B--2---:R-:W-:Y:S02]  /*24c10*/  SEL R6, R14, RZ, P1 ;  /* 0x000000ff0e067207 */ /* 0x004fe40000800000 */
[----:B------:R-:W-:-:S03]  /*24c20*/  ISETP.GE.U32.AND P1, PT, R9, 0x8, PT ;  /* 0x000000080900780c */ /* 0x000fc60003f26070 */
[----:B------:R-:W-:-:S05]  /*24c30*/  IMAD.IADD R6, R13, 0x1, R6 ;  /* 0x000000010d067824 */ /* 0x000fca00078e0206 */
[----:B------:R-:W2:Y:S02]  /*24c40*/  SHFL.UP PT, R14, R6, 0x4, RZ ;  /* 0x04800000060e7989 */ /* 0x000ea400000e00ff */
[----:B--2---:R-:W-:Y:S02]  /*24c50*/  SEL R7, R14, RZ, P0 ;  /* 0x000000ff0e077207 */ /* 0x004fe40000000000 */
[----:B------:R-:W-:Y:S02]  /*24c60*/  ISETP.GE.U32.AND P0, PT, R9, 0x10, PT ;  /* 0x000000100900780c */ /* 0x000fe40003f06070 */
[----:B------:R-:W-:-:S05]  /*24c70*/  IADD3 R7, R6, R7, RZ ;  /* 0x0000000706077210 */ /* 0x000fca0007ffe0ff */
[----:B------:R-:W2:Y:S02]  /*24c80*/  SHFL.UP PT, R14, R7, 0x8, RZ ;  /* 0x05000000070e7989 */ /* 0x000ea400000e00ff */
[----:B--2---:R-:W-:-:S05]  /*24c90*/  SEL R8, R14, RZ, P1 ;  /* 0x000000ff0e087207 */ /* 0x004fca0000800000 */
[----:B------:R-:W-:-:S05]  /*24ca0*/  IMAD.IADD R8, R7, 0x1, R8 ;  /* 0x0000000107087824 */ /* 0x000fca00078e0208 */
[----:B------:R-:W2:Y:S02]  /*24cb0*/  SHFL.UP PT, R14, R8, 0x10, RZ ;  /* 0x06000000080e7989 */ /* 0x000ea400000e00ff */
[----:B--2---:R-:W-:-:S04]  /*24cc0*/  SEL R9, R14, RZ, P0 ;  /* 0x000000ff0e097207 */ /* 0x004fc80000000000 */
[----:B01----:R-:W-:-:S05]  /*24cd0*/  IADD3 R2, R8, R9, RZ ;  /* 0x0000000908027210 */ /* 0x003fca0007ffe0ff */
[----:B------:R0:W1:Y:S02]  /*24ce0*/  SHFL.IDX PT, R14, R2, 0x1f, 0x1f ;  /* 0x03e01f00020e7f89 */ /* 0x00006400000e0000 */
.L_x_865:
[----:B------:R-:W-:Y:S02]  /*24cf0*/  ULDC UR4, c[0x0][0xc10] ;  /* 0x0003040000047ab9 */ /* 0x000fe40000000800 */
[----:B------:R-:W-:-:S04]  /*24d00*/  IMAD.U32 R16, RZ, RZ, UR4 ;  /* 0x00000004ff107e24 */ /* 0x000fc8000f8e00ff */
[----:B-1----:R-:W-:-:S05]  /*24d10*/  IMAD R14, R14, R16, RZ ;  /* 0x000000100e0e7224 */ /* 0x002fca00078e02ff */
[----:B------:R-:W-:-:S04]  /*24d20*/  IADD3 R5, R14, R5, RZ ;  /* 0x000000050e057210 */ /* 0x000fc80007ffe0ff */
[----:B------:R-:W-:-:S13]  /*24d30*/  ISETP.GT.AND P0, PT, R5, R4, PT ;  /* 0x000000040500720c */ /* 0x000fda0003f04270 */
[----:B------:R-:W-:Y:S05]  /*24d40*/  @!P0 BRA `(.L_x_774) ;  /* 0xfffffffc004c8947 */ /* 0x000fea000383ffff */
.L_x_769:
        /* <DEDUP_REMOVED lines=8> */
.L_x_869:
[----:B------:R-:W-:Y:S02]  /*24dd0*/  ISETP.NE.AND P0, PT, R6, RZ, PT ;  /* 0x000000ff0600720c */ /* 0x000fe40003f05270 */
[----:B------:R-:W-:-:S11]  /*24de0*/  MOV R14, RZ ;  /* 0x000000ff000e7202 */ /* 0x000fd60000000f00 */
[----:B------:R-:W-:Y:S05]  /*24df0*/  @!P0 BRA `(.L_x_776) ;  /* 0x0000000000108947 */ /* 0x000fea0003800000 */
[----:B------:R-:W-:Y:S01]  /*24e00*/  UMOV UR4, 0xffffffff ;  /* 0xffffffff00047882 */ /* 0x000fe20000000000 */
[----:B------:R-:W-:Y:S02]  /*24e10*/  VIADD R12, R5, 0xffffffff ;  /* 0xffffffff050c7836 */ /* 0x000fe40000000000 */
[----:B------:R-:W-:Y:S05]  /*24e20*/  BRA.DIV UR4, `(.L_x_777) ;  /* 0x0000001e04c47947 */ /* 0x000fea000b800000 */
[----:B------:R3:W4:Y:S02]  /*24e30*/  SHFL.IDX PT, R14, R2, R12, 0x1f ;  /* 0x00001f0c020e7589 */ /* 0x00072400000e0000 */
.L_x_776:
[----:B--2---:R-:W-:Y:S01]  /*24e40*/  IABS R6, R17 ;  /* 0x0000001100067213 */ /* 0x004fe20000000000 */
[----:B----4-:R-:W-:Y:S01]  /*24e50*/  IMAD R16, R14, R16, R7 ;  /* 0x000000100e107224 */ /* 0x010fe200078e0207 */
[----:B0--3--:R-:W-:Y:S02]  /*24e60*/  MOV R2, RZ ;  /* 0x000000ff00027202 */ /* 0x009fe40000000f00 */
[----:B------:R-:W0:Y:S01]  /*24e70*/  I2F.RP R7, R6 ;  /* 0x0000000600077306 */ /* 0x000e220000209400 */
[----:B------:R-:W-:-:S07]  /*24e80*/  IADD3 R19, R5, R19, RZ ;  /* 0x0000001305137210 */ /* 0x000fce0007ffe0ff */
[----:B0-----:R-:W0:Y:S02]  /*24e90*/  MUFU.RCP R7, R7 ;  /* 0x0000000700077308 */ /* 0x001e240000001000 */
[----:B0-----:R-:W-:-:S06]  /*24ea0*/  IADD3 R8, R7, 0xffffffe, RZ ;  /* 0x0ffffffe07087810 */ /* 0x001fcc0007ffe0ff */
[----:B-1----:R-:W0:Y:S02]  /*24eb0*/  F2I.FTZ.U32.TRUNC.NTZ R3, R8 ;  /* 0x0000000800037305 */ /* 0x002e24000021f000 */
[----:B0-----:R-:W-:-:S04]  /*24ec0*/  IMAD.MOV R9, RZ, RZ, -R3 ;  /* 0x000000ffff097224 */ /* 0x001fc800078e0a03 */
[----:B------:R-:W-:-:S04]  /*24ed0*/  IMAD R9, R9, R6, RZ ;  /* 0x0000000609097224 */ /* 0x000fc800078e02ff */
[----:B------:R-:W-:Y:S01]  /*24ee0*/  IMAD.HI.U32 R3, R3, R9, R2 ;  /* 0x0000000903037227 */ /* 0x000fe200078e0002 */
[----:B------:R-:W-:-:S03]  /*24ef0*/  IABS R9, R17 ;  /* 0x0000001100097213 */ /* 0x000fc60000000000 */
[----:B------:R-:W-:Y:S01]  /*24f00*/  IMAD.IADD R2, R4, 0x1, -R16 ;  /* 0x0000000104027824 */ /* 0x000fe200078e0a10 */
[----:B------:R-:W-:-:S04]  /*24f10*/  IADD3 R7, RZ, -R9, RZ ;  /* 0x80000009ff077210 */ /* 0x000fc80007ffe0ff */
        /* <DEDUP_REMOVED lines=8> */
[----:B------:R-:W-:Y:S01]  /*24fa0*/  @P0 VIADD R3, R3, 0x1 ;  /* 0x0000000103030836 */ /* 0x000fe20000000000 */
[----:B------:R-:W-:-:S13]  /*24fb0*/  ISETP.GE.AND P0, PT, R4, RZ, PT ;  /* 0x000000ff0400720c */ /* 0x000fda0003f06270 */
[----:B------:R-:W-:Y:S02]  /*24fc0*/  @!P0 IADD3 R3, -R3, RZ, RZ ;  /* 0x000000ff03038210 */ /* 0x000fe40007ffe1ff */
[----:B------:R-:W-:-:S13]  /*24fd0*/  ISETP.NE.AND P0, PT, R17, RZ, PT ;  /* 0x000000ff1100720c */ /* 0x000fda0003f05270 */
[----:B------:R-:W-:-:S05]  /*24fe0*/  @!P0 LOP3.LUT R3, RZ, R17, RZ, 0x33, !PT ;  /* 0x00000011ff038212 */ /* 0x000fca00078e33ff */
[--C-:B------:R-:W-:Y:S02]  /*24ff0*/  IMAD.MOV R4, RZ, RZ, -R3.reuse ;  /* 0x000000ffff047224 */ /* 0x100fe400078e0a03 */
[----:B------:R-:W-:Y:S02]  /*25000*/  IMAD.MOV.U32 R18, RZ, RZ, R3 ;  /* 0x000000ffff127224 */ /* 0x000fe400078e0003 */
[----:B------:R-:W-:Y:S01]  /*25010*/  IMAD R17, R17, R4, R2 ;  /* 0x0000000411117224 */ /* 0x000fe200078e0202 */
[----:B------:R-:W-:Y:S06]  /*25020*/  BRA `(.L_x_778) ;  /* 0x00000000001c7947 */ /* 0x000fec0003800000 */
.L_x_770:
[----:B------:R-:W-:Y:S01]  /*25030*/  UMOV UR4, URZ ;  /* 0x0000003f00047c82 */ /* 0x000fe20008000000 */
[----:B------:R-:W-:Y:S01]  /*25040*/  UMOV UR5, URZ ;  /* 0x0000003f00057c82 */ /* 0x000fe20008000000 */
[----:B------:R-:W-:Y:S01]  /*25050*/  ULDC UR6, c[0x0][0xc14] ;  /* 0x0003050000067ab9 */ /* 0x000fe20000000800 */
[----:B------:R-:W-:Y:S01]  /*25060*/  MOV R16, R4 ;  /* 0x0000000400107202 */ /* 0x000fe20000000f00 */
[----:B------:R-:W-:Y:S01]  /*25070*/  IMAD.U32 R17, RZ, RZ, UR4 ;  /* 0x00000004ff117e24 */ /* 0x000fe2000f8e00ff */
[----:B------:R-:W-:Y:S01]  /*25080*/  MOV R18, UR5 ;  /* 0x0000000500127c02 */ /* 0x000fe20008000f00 */
[----:B------:R-:W-:-:S07]  /*25090*/  IMAD.U32 R19, RZ, RZ, UR6 ;  /* 0x00000006ff137e24 */ /* 0x000fce000f8e00ff */
.L_x_778:
        /* <DEDUP_REMOVED lines=12> */
.L_x_690:
[----:B0-----:R-:W2:Y:S01]  /*25160*/  LDL.LU R0, [R1+0x34] ;  /* 0x0000340001007983 */ /* 0x001ea20000300800 */
[----:B------:R-:W-:Y:S01]  /*25170*/  BSSY B0, `(.L_x_780) ;  /* 0x000000b000007945 */ /* 0x000fe20003800000 */
[----:B------:R-:W0:Y:S01]  /*25180*/  S2R R5, SR_CgaCtaId ;  /* 0x0000000000057919 */ /* 0x000e220000008800 */
[----:B--2---:R-:W-:-:S04]  /*25190*/  IADD3 R0, R0, 0x1, RZ ;  /* 0x0000000100007810 */ /* 0x004fc80007ffe0ff */
        /* <DEDUP_REMOVED lines=8> */
.L_x_872:
[----:B------:R-:W-:Y:S05]  /*25220*/  BSYNC B0 ;  /* 0x0000000000007941 */ /* 0x000fea0003800000 */
.L_x_780:
[----:B------:R-:W-:-:S03]  /*25230*/  UMOV UR4, 0xffffffff ;  /* 0xffffffff00047882 */ /* 0x000fc60000000000 */
[----:B------:R-:W-:Y:S05]  /*25240*/  BRA.DIV UR4, `(.L_x_782) ;  /* 0x0000001a04f47947 */ /* 0x000fea000b800000 */
[----:B------:R-:W1:Y:S02]  /*25250*/  S2R R2, SR_TID.X ;  /* 0x0000000000027919 */ /* 0x000e640000002100 */
[----:B-1----:R-:W-:-:S04]  /*25260*/  SHF.R.U32.HI R2, RZ, 0x5, R2 ;  /* 0x00000005ff027819 */ /* 0x002fc80000011602 */
[----:B------:R-:W-:-:S05]  /*25270*/  LOP3.LUT R2, R2, 0x3, RZ, 0xc0, !PT ;  /* 0x0000000302027812 */ /* 0x000fca00078ec0ff */
[----:B------:R1:W2:Y:S02]  /*25280*/  SHFL.IDX PT, R14, R2, RZ, 0x1f ;  /* 0x00001fff020e7589 */ /* 0x0002a400000e0000 */
.L_x_875:
[----:B--2---:R-:W-:-:S13]  /*25290*/  ISETP.NE.AND P0, PT, R14, RZ, PT ;  /* 0x000000ff0e00720c */ /* 0x004fda0003f05270 */
[----:B------:R-:W-:Y:S05]  /*252a0*/  @P0 BRA `(.L_x_451) ;  /* 0x0000000000940947 */ /* 0x000fea0003800000 */
[----:B------:R-:W-:-:S03]  /*252b0*/  UMOV UR4, 0xffffffff ;  /* 0xffffffff00047882 */ /* 0x000fc60000000000 */
[----:B------:R-:W-:Y:S05]  /*252c0*/  BRA.DIV UR4, `(.L_x_783) ;  /* 0x0000001e04087947 */ /* 0x000fea000b800000 */
[----:B------:R-:W-:-:S13]  /*252d0*/  ELECT P6, URZ, PT ;  /* 0x00000000003f782f */ /* 0x000fda00038c0000 */
.L_x_878:
[----:B------:R-:W-:Y:S05]  /*252e0*/  @!P6 BRA `(.L_x_451) ;  /* 0x000000000084e947 */ /* 0x000fea0003800000 */
[----:B------:R-:W-:-:S06]  /*252f0*/  ULOP3.LUT UR4, UR60, 0x2, URZ, 0xfc, !UPT ;  /* 0x000000023c047892 */ /* 0x000fcc000f8efc3f */
[----:B-1----:R-:W-:-:S04]  /*25300*/  MOV R2, UR4 ;  /* 0x0000000400027c02 */ /* 0x002fc80008000f00 */
[----:B------:R-:W-:-:S13]  /*25310*/  ISETP.NE.AND P2, PT, R2, 0x3, PT ;  /* 0x000000030200780c */ /* 0x000fda0003f45270 */
[----:B------:R-:W-:Y:S05]  /*25320*/  @!P2 BRA `(.L_x_784) ;  /* 0x000000000004a947 */ /* 0x000fea0003800000 */
[----:B------:R-:W-:Y:S01]  /*25330*/  BPT.TRAP 0x1 ;  /* 0x000000040000795c */ /* 0x000fe20000300000 */
.L_x_784:
[----:B0-----:R-:W2:Y:S04]  /*25340*/  LDL R3, [R1] ;  /* 0x0000000001037983 */ /* 0x001ea80000100800 */
[----:B------:R-:W3:Y:S01]  /*25350*/  LDL.LU R7, [R1+0x8] ;  /* 0x0000080001077983 */ /* 0x000ee20000300800 */
[----:B------:R-:W-:-:S05]  /*25360*/  VIADD R2, R0, 0x38840 ;  /* 0x0003884000027836 */ /* 0x000fca0000000000 */
[C---:B--2---:R-:W-:Y:S01]  /*25370*/  LEA R6, R3.reuse, R2, 0x3 ;  /* 0x0000000203067211 */ /* 0x044fe200078e18ff */
[----:B------:R-:W-:Y:S01]  /*25380*/  VIADD R3, R3, 0x1 ;  /* 0x0000000103037836 */ /* 0x000fe20000000000 */
[----:B---3--:R-:W-:-:S04]  /*25390*/  SHF.L.U32 R5, R7, 0x1f, RZ ;  /* 0x0000001f07057819 */ /* 0x008fc800000006ff */
[C---:B------:R-:W-:Y:S01]  /*253a0*/  ISETP.NE.AND P1, PT, R3.reuse, 0x2, PT ;  /* 0x000000020300780c */ /* 0x040fe20003f25270 */
[----:B------:R-:W0:Y:S03]  /*253b0*/  SYNCS.PHASECHK.TRANS64.TRYWAIT P0, [R6+URZ], R5 ;  /* 0x00000005060075a7 */ /* 0x000e26000800017f */
[----:B------:R-:W-:Y:S02]  /*253c0*/  SEL R4, RZ, 0x1, P1 ;  /* 0x00000001ff047807 */ /* 0x000fe40000800000 */
[----:B------:R-:W-:Y:S02]  /*253d0*/  SEL R3, R3, RZ, P1 ;  /* 0x000000ff03037207 */ /* 0x000fe40000800000 */
[----:B------:R-:W-:Y:S02]  /*253e0*/  LOP3.LUT R4, R7, R4, RZ, 0x3c, !PT ;  /* 0x0000000407047212 */ /* 0x000fe400078e3cff */
[----:B------:R-:W-:-:S02]  /*253f0*/  LEA R7, R3, R2, 0x3 ;  /* 0x0000000203077211 */ /* 0x000fc400078e18ff */
[----:B------:R-:W-:Y:S01]  /*25400*/  SHF.L.U32 R2, R4, 0x1f, RZ ;  /* 0x0000001f04027819 */ /* 0x000fe200000006ff */
[----:B0-----:R-:W-:Y:S06]  /*25410*/  @!P0 BRA `(.L_x_785) ;  /* 0x0000001800d48947 */ /* 0x001fec0003800000 */
.L_x_879:
[----:B------:R-:W1:Y:S02]  /*25420*/  SYNCS.PHASECHK.TRANS64.TRYWAIT P0, [R7+URZ], R2 ;  /* 0x00000002070075a7 */ /* 0x000e64000800017f */
[----:B-1----:R-:W-:Y:S05]  /*25430*/  @!P0 BRA `(.L_x_786) ;  /* 0x0000001800e08947 */ /* 0x002fea0003800000 */
.L_x_880:
[----:B------:R-:W-:Y:S05]  /*25440*/  @!P2 BRA `(.L_x_787) ;  /* 0x000000000004a947 */ /* 0x000fea0003800000 */
[----:B------:R-:W-:Y:S01]  /*25450*/  BPT.TRAP 0x1 ;  /* 0x000000040000795c */ /* 0x000fe20000300000 */
.L_x_787:
[----:B------:R-:W2:Y:S01]  /*25460*/  LDL.LU R4, [R1] ;  /* 0x0000000001047983 */ /* 0x000ea20000300800 */
[----:B------:R-:W-:-:S05]  /*25470*/  VIADD R0, R0, 0x38860 ;  /* 0x0003886000007836 */ /* 0x000fca0000000000 */
[----:B--2---:R-:W-:-:S04]  /*25480*/  LEA R4, R4, R0, 0x3 ;  /* 0x0000000004047211 */ /* 0x004fc800078e18ff */
[----:B------:R-:W2:Y:S02]  /*25490*/  SYNCS.PHASECHK.TRANS64.TRYWAIT P0, [R4+URZ], R5 ;  /* 0x00000005040075a7 */ /* 0x000ea4000800017f */
[----:B--2---:R-:W-:Y:S05]  /*254a0*/  @!P0 BRA `(.L_x_788) ;  /* 0x0000001800d88947 */ /* 0x004fea0003800000 */
.L_x_881:
[----:B------:R-:W-:-:S07]  /*254b0*/  IMAD R3, R3, 0x8, R0 ;  /* 0x0000000803037824 */ /* 0x000fce00078e0200 */
.L_x_789:
[----:B---3--:R3:W4:Y:S02]  /*254c0*/  SYNCS.PHASECHK.TRANS64.TRYWAIT P0, [R3+URZ], R2 ;  /* 0x00000002030075a7 */ /* 0x008724000800017f */
[----:B----4-:R-:W-:Y:S05]  /*254d0*/  @!P0 NANOSLEEP.SYNCS 0x989680 ;  /* 0x009896800000895d */ /* 0x010fea0003900000 */
[----:B------:R-:W4:Y:S02]  /*254e0*/  @!P0 SYNCS.PHASECHK.TRANS64 P0, [R3+URZ], R2 ;  /* 0x00000002030085a7 */ /* 0x000f24000800007f */
[----:B----4-:R-:W-:Y:S05]  /*254f0*/  @!P0 BRA `(.L_x_789) ;  /* 0xfffffffc00f08947 */ /* 0x010fea000383ffff */
.L_x_451:
[----:B------:R-:W-:Y:S05]  /*25500*/  BSYNC B7 ;  /* 0x0000000000077941 */ /* 0x000fea0003800000 */
.L_x_448:
[----:B------:R-:W-:Y:S05]  /*25510*/  EXIT ;  /* 0x000000000000794d */ /* 0x000fea0003800000 */
.L_x_471:
[----:B0-----:R0:W1:Y:S02]  /*25520*/  SYNCS.PHASECHK.TRANS64.TRYWAIT P6, [R0+URZ+0x38890], R115 ;  /* 0x03889073000075a7 */ /* 0x00106400080c017f */
[----:B-1----:R-:W-:Y:S05]  /*25530*/  @!P6 NANOSLEEP.SYNCS 0x989680 ;  /* 0x009896800000e95d */ /* 0x002fea0003900000 */
[----:B------:R-:W1:Y:S02]  /*25540*/  @!P6 SYNCS.PHASECHK.TRANS64 P6, [R0+URZ+0x38890], R115 ;  /* 0x038890730000e5a7 */ /* 0x000e6400080c007f */
[----:B-1----:R-:W-:Y:S05]  /*25550*/  @!P6 BRA `(.L_x_471) ;  /* 0xfffffffc00f0e947 */ /* 0x002fea000383ffff */
[----:B------:R-:W-:Y:S05]  /*25560*/  BRA `(.L_x_790) ;  /* 0xfffffde0005c7947 */ /* 0x000fea000383ffff */
.L_x_527:
[----:B-1----:R1:W3:Y:S02]  /*25570*/  SYNCS.PHASECHK.TRANS64.TRYWAIT P6, [R0+URZ+0x38890], R115 ;  /* 0x03889073000075a7 */ /* 0x0022e400080c017f */
[----:B---3--:R-:W-:Y:S05]  /*25580*/  @!P6 NANOSLEEP.SYNCS 0x989680 ;  /* 0x009896800000e95d */ /* 0x008fea0003900000 */
[----:B------:R-:W3:Y:S02]  /*25590*/  @!P6 SYNCS.PHASECHK.TRANS64 P6, [R0+URZ+0x38890], R115 ;  /* 0x038890730000e5a7 */ /* 0x000ee400080c007f */
[----:B---3--:R-:W-:Y:S05]  /*255a0*/  @!P6 BRA `(.L_x_527) ;  /* 0xfffffffc00f0e947 */ /* 0x008fea000383ffff */
[----:B------:R-:W-:Y:S05]  /*255b0*/  BRA `(.L_x_791) ;  /* 0xfffffe1400587947 */ /* 0x000fea000383ffff */
.L_x_552:
[----:B0-----:R0:W1:Y:S02]  /*255c0*/  SYNCS.PHASECHK.TRANS64.TRYWAIT P3, [R0+URZ+0x38890], R115 ;  /* 0x03889073000075a7 */ /* 0x001064000806017f */
[----:B-1----:R-:W-:Y:S05]  /*255d0*/  @!P3 NANOSLEEP.SYNCS 0x989680 ;  /* 0x009896800000b95d */ /* 0x002fea0003900000 */
[----:B------:R-:W1:Y:S02]  /*255e0*/  @!P3 SYNCS.PHASECHK.TRANS64 P3, [R0+URZ+0x38890], R115 ;  /* 0x038890730000b5a7 */ /* 0x000e64000806007f */
[----:B-1----:R-:W-:Y:S05]  /*255f0*/  @!P3 BRA `(.L_x_552) ;  /* 0xfffffffc00f0b947 */ /* 0x002fea000383ffff */
[----:B------:R-:W-:Y:S05]  /*25600*/  BRA `(.L_x_792) ;  /* 0xfffffe4400a07947 */ /* 0x000fea000383ffff */
.L_x_560:
[----:B--2---:R2:W3:Y:S02]  /*25610*/  SYNCS.PHASECHK.TRANS64.TRYWAIT P2, [R0+URZ+0x388b0], R115 ;  /* 0x0388b073000075a7 */ /* 0x0044e4000804017f */
[----:B---3--:R-:W-:Y:S05]  /*25620*/  @!P2 NANOSLEEP.SYNCS 0x989680 ;  /* 0x009896800000a95d */ /* 0x008fea0003900000 */
[----:B------:R-:W3:Y:S02]  /*25630*/  @!P2 SYNCS.PHASECHK.TRANS64 P2, [R0+URZ+0x388b0], R115 ;  /* 0x0388b0730000a5a7 */ /* 0x000ee4000804007f */
[----:B---3--:R-:W-:Y:S05]  /*25640*/  @!P2 BRA `(.L_x_560) ;  /* 0xfffffffc00f0a947 */ /* 0x008fea000383ffff */
[----:B------:R-:W-:Y:S05]  /*25650*/  BRA `(.L_x_793) ;  /* 0xfffffe4800bc7947 */ /* 0x000fea000383ffff */
.L_x_582:
[----:B------:R-:W-:Y:S01]  /*25660*/  BSSY B1, `(.L_x_794) ;  /* 0x0000008000017945 */ /* 0x000fe20003800000 */
[----:B------:R-:W-:Y:S01]  /*25670*/  MOV R13, R29 ;  /* 0x0000001d000d7202 */ /* 0x000fe20000000f00 */
[----:B------:R-:W-:Y:S01]  /*25680*/  IMAD.MOV.U32 R12, RZ, RZ, RZ ;  /* 0x000000ffff0c7224 */ /* 0x000fe200078e00ff */
[----:B------:R-:W-:Y:S01]  /*25690*/  MOV R11, 0x181f ;  /* 0x0000181f000b7802 */ /* 0x000fe20000000f00 */
[----:B------:R-:W-:-:S07]  /*256a0*/  IMAD.MOV.U32 R15, RZ, RZ, -0x1 ;  /* 0xffffffffff0f7424 */ /* 0x000fce00078e00ff */
[----:B------:R-:W-:Y:S05]  /*256b0*/  WARPSYNC.COLLECTIVE R15, `(.L_x_795) ;  /* 0x000000000f087348 */ /* 0x000fea0003c00000 */
[----:B------:R0:W1:Y:S02]  /*256c0*/  SHFL.IDX P6, R14, R13, R12, R11 ;  /* 0x0000000c0d0e7389 */ /* 0x00006400000c000b */
[----:B01----:R-:W-:Y:S01]  /*256d0*/  ENDCOLLECTIVE ;  /* 0x000000000000791b */ /* 0x003fe20003800000 */
.L_x_795:
[----:B------:R-:W-:Y:S05]  /*256e0*/  BSYNC B1 ;  /* 0x0000000000017941 */ /* 0x000fea0003800000 */
.L_x_794:
[----:B------:R-:W-:Y:S05]  /*256f0*/  BRA `(.L_x_796) ;  /* 0xfffffe6000187947 */ /* 0x000fea000383ffff */
.L_x_583:
        /* <DEDUP_REMOVED lines=8> */
.L_x_798:
[----:B------:R-:W-:Y:S05]  /*25780*/  BSYNC B1 ;  /* 0x0000000000017941 */ /* 0x000fea0003800000 */
.L_x_797:
[----:B------:R-:W-:Y:S05]  /*25790*/  BRA `(.L_x_799) ;  /* 0xfffffe5c00fc7947 */ /* 0x000fea000383ffff */
.L_x_584:
        /* <DEDUP_REMOVED lines=8> */
.L_x_801:
[----:B------:R-:W-:Y:S05]  /*25820*/  BSYNC B1 ;  /* 0x0000000000017941 */ /* 0x000fea0003800000 */
.L_x_800:
[----:B------:R-:W-:Y:S05]  /*25830*/  BRA `(.L_x_802) ;  /* 0xfffffe5c00e07947 */ /* 0x000fea000383ffff */
.L_x_585:
        /* <DEDUP_REMOVED lines=8> */
.L_x_804:
[----:B------:R-:W-:Y:S05]  /*258c0*/  BSYNC B1 ;  /* 0x0000000000017941 */ /* 0x000fea0003800000 */
.L_x_803:
[----:B------:R-:W-:Y:S05]  /*258d0*/  BRA `(.L_x_805) ;  /* 0xfffffe5c00c47947 */ /* 0x000fea000383ffff */
.L_x_587:
[----:B0-----:R0:W1:Y:S02]  /*258e0*/  SYNCS.PHASECHK.TRANS64.TRYWAIT P1, [R16+URZ+0x38800], R5 ;  /* 0x03880005100075a7 */ /* 0x001064000802017f */
[----:B-1----:R-:W-:Y:S05]  /*258f0*/  @!P1 NANOSLEEP.SYNCS 0x989680 ;  /* 0x009896800000995d */ /* 0x002fea0003900000 */
[----:B------:R-:W1:Y:S02]  /*25900*/  @!P1 SYNCS.PHASECHK.TRANS64 P1, [R16+URZ+0x38800], R5 ;  /* 0x03880005100095a7 */ /* 0x000e64000802007f */
[----:B-1----:R-:W-:Y:S05]  /*25910*/  @!P1 BRA `(.L_x_587) ;  /* 0xfffffffc00f09947 */ /* 0x002fea000383ffff */
[----:B------:R-:W-:Y:S05]  /*25920*/  BRA `(.L_x_806) ;  /* 0xfffffe6000087947 */ /* 0x000fea000383ffff */
.L_x_621:
        /* <DEDUP_REMOVED lines=8> */
.L_x_808:
[----:B------:R-:W-:Y:S05]  /*259b0*/  BSYNC B1 ;  /* 0x0000000000017941 */ /* 0x000fea0003800000 */
.L_x_807:
[----:B------:R-:W-:Y:S05]  /*259c0*/  BRA `(.L_x_809) ;  /* 0xfffffe8c007c7947 */ /* 0x000fea000383ffff */
.L_x_622:
        /* <DEDUP_REMOVED lines=8> */
.L_x_811:
[----:B------:R-:W-:Y:S05]  /*25a50*/  BSYNC B1 ;  /* 0x0000000000017941 */ /* 0x000fea0003800000 */
.L_x_810:
[----:B------:R-:W-:Y:S05]  /*25a60*/  BRA `(.L_x_812) ;  /* 0xfffffe8c00647947 */ /* 0x000fea000383ffff */
.L_x_623:
        /* <DEDUP_REMOVED lines=8> */
.L_x_814:
[----:B------:R-:W-:Y:S05]  /*25af0*/  BSYNC B1 ;  /* 0x0000000000017941 */ /* 0x000fea0003800000 */
.L_x_813:
[----:B------:R-:W-:Y:S05]  /*25b00*/  BRA `(.L_x_815) ;  /* 0xfffffe8c00487947 */ /* 0x000fea000383ffff */
.L_x_624:
        /* <DEDUP_REMOVED lines=8> */
.L_x_817:
[----:B------:R-:W-:Y:S05]  /*25b90*/  BSYNC B1 ;  /* 0x0000000000017941 */ /* 0x000fea0003800000 */
.L_x_816:
[----:B------:R-:W-:Y:S05]  /*25ba0*/  BRA `(.L_x_818) ;  /* 0xfffffe8c002c7947 */ /* 0x000fea000383ffff */
.L_x_626:
[----:B0-----:R0:W1:Y:S02]  /*25bb0*/  SYNCS.PHASECHK.TRANS64.TRYWAIT P0, [R16+URZ+0x38800], R5 ;  /* 0x03880005100075a7 */ /* 0x001064000800017f */
[----:B-1----:R-:W-:Y:S05]  /*25bc0*/  @!P0 NANOSLEEP.SYNCS 0x989680 ;  /* 0x009896800000895d */ /* 0x002fea0003900000 */
[----:B------:R-:W1:Y:S02]  /*25bd0*/  @!P0 SYNCS.PHASECHK.TRANS64 P0, [R16+URZ+0x38800], R5 ;  /* 0x03880005100085a7 */ /* 0x000e64000800007f */
[----:B-1----:R-:W-:Y:S05]  /*25be0*/  @!P0 BRA `(.L_x_626) ;  /* 0xfffffffc00f08947 */ /* 0x002fea000383ffff */
[----:B------:R-:W-:Y:S05]  /*25bf0*/  BRA `(.L_x_819) ;  /* 0xfffffe8c00807947 */ /* 0x000fea000383ffff */
.L_x_644:
[----:B-1----:R1:W2:Y:S02]  /*25c00*/  SYNCS.PHASECHK.TRANS64.TRYWAIT P1, [R0+URZ+0x38830], R3 ;  /* 0x03883003000075a7 */ /* 0x0022a4000802017f */
[----:B--2---:R-:W-:Y:S05]  /*25c10*/  @!P1 NANOSLEEP.SYNCS 0x989680 ;  /* 0x009896800000995d */ /* 0x004fea0003900000 */
[----:B------:R-:W2:Y:S02]  /*25c20*/  @!P1 SYNCS.PHASECHK.TRANS64 P1, [R0+URZ+0x38830], R3 ;  /* 0x03883003000095a7 */ /* 0x000ea4000802007f */
[----:B--2---:R-:W-:Y:S05]  /*25c30*/  @!P1 BRA `(.L_x_644) ;  /* 0xfffffffc00f09947 */ /* 0x004fea000383ffff */
[----:B------:R-:W-:Y:S05]  /*25c40*/  BRA `(.L_x_643) ;  /* 0xfffffebc00a87947 */ /* 0x000fea000383ffff */
.L_x_651:
[----:B-1----:R1:W2:Y:S02]  /*25c50*/  SYNCS.PHASECHK.TRANS64.TRYWAIT P2, [R11+URZ+0x38830], R4 ;  /* 0x038830040b0075a7 */ /* 0x0022a4000804017f */
[----:B--2---:R-:W-:Y:S05]  /*25c60*/  @!P2 NANOSLEEP.SYNCS 0x989680 ;  /* 0x009896800000a95d */ /* 0x004fea0003900000 */
[----:B------:R-:W2:Y:S02]  /*25c70*/  @!P2 SYNCS.PHASECHK.TRANS64 P2, [R11+URZ+0x38830], R4 ;  /* 0x038830040b00a5a7 */ /* 0x000ea4000804007f */
[----:B--2---:R-:W-:Y:S05]  /*25c80*/  @!P2 BRA `(.L_x_651) ;  /* 0xfffffffc00f0a947 */ /* 0x004fea000383ffff */
[----:B------:R-:W-:Y:S05]  /*25c90*/  BRA `(.L_x_650) ;  /* 0xffffff0c003c7947 */ /* 0x000fea000383ffff */
.L_x_656:
[----:B-1----:R1:W2:Y:S02]  /*25ca0*/  SYNCS.PHASECHK.TRANS64.TRYWAIT P2, [R9+URZ+0x38850], R0 ;  /* 0x03885000090075a7 */ /* 0x0022a4000804017f */
[----:B--2---:R-:W-:Y:S05]  /*25cb0*/  @!P2 NANOSLEEP.SYNCS 0x989680 ;  /* 0x009896800000a95d */ /* 0x004fea0003900000 */
[----:B------:R-:W2:Y:S02]  /*25cc0*/  @!P2 SYNCS.PHASECHK.TRANS64 P2, [R9+URZ+0x38850], R0 ;  /* 0x038850000900a5a7 */ /* 0x000ea4000804007f */
[----:B--2---:R-:W-:Y:S05]  /*25cd0*/  @!P2 BRA `(.L_x_656) ;  /* 0xfffffffc00f0a947 */ /* 0x004fea000383ffff */
[----:B------:R-:W-:Y:S05]  /*25ce0*/  BRA `(.L_x_655) ;  /* 0xffffff4400047947 */ /* 0x000fea000383ffff */
.L_x_662:
[----:B-1----:R1:W2:Y:S02]  /*25cf0*/  SYNCS.PHASECHK.TRANS64.TRYWAIT P0, [R0+URZ+0x38850], R7 ;  /* 0x03885007000075a7 */ /* 0x0022a4000800017f */
[----:B--2---:R-:W-:Y:S05]  /*25d00*/  @!P0 NANOSLEEP.SYNCS 0x989680 ;  /* 0x009896800000895d */ /* 0x004fea0003900000 */
[----:B------:R-:W2:Y:S02]  /*25d10*/  @!P0 SYNCS.PHASECHK.TRANS64 P0, [R0+URZ+0x38850], R7 ;  /* 0x03885007000085a7 */ /* 0x000ea4000800007f */
[----:B--2---:R-:W-:Y:S05]  /*25d20*/  @!P0 BRA `(.L_x_662) ;  /* 0xfffffffc00f08947 */ /* 0x004fea000383ffff */
[----:B------:R-:W-:Y:S05]  /*25d30*/  BRA `(.L_x_661) ;  /* 0xffffff5c00247947 */ /* 0x000fea000383ffff */
.L_x_694:
[----:B------:R-:W0:Y:S01]  /*25d40*/  S2R R11, SR_TID.X ;  /* 0x00000000000b7919 */ /* 0x000e220000002100 */
[----:B------:R-:W-:Y:S01]  /*25d50*/  BSSY B1, `(.L_x_820) ;  /* 0x000000a000017945 */ /* 0x000fe20003800000 */
[----:B------:R-:W-:Y:S02]  /*25d60*/  IMAD.MOV.U32 R12, RZ, RZ, RZ ;  /* 0x000000ffff0c7224 */ /* 0x000fe400078e00ff */
[----:B------:R-:W-:Y:S01]  /*25d70*/  IMAD.MOV.U32 R15, RZ, RZ, -0x1 ;  /* 0xffffffffff0f7424 */ /* 0x000fe200078e00ff */
[----:B0-----:R-:W-:-:S04]  /*25d80*/  SHF.R.U32.HI R11, RZ, 0x5, R11 ;  /* 0x00000005ff0b7819 */ /* 0x001fc8000001160b */
[----:B------:R-:W-:-:S04]  /*25d90*/  LOP3.LUT R11, R11, 0x3, RZ, 0xc0, !PT ;  /* 0x000000030b0b7812 */ /* 0x000fc800078ec0ff */
[----:B------:R-:W-:Y:S02]  /*25da0*/  MOV R13, R11 ;  /* 0x0000000b000d7202 */ /* 0x000fe40000000f00 */
[----:B------:R-:W-:-:S07]  /*25db0*/  MOV R11, 0x1f ;  /* 0x0000001f000b7802 */ /* 0x000fce0000000f00 */
[----:B-----5:R-:W-:Y:S05]  /*25dc0*/  WARPSYNC.COLLECTIVE R15, `(.L_x_821) ;  /* 0x000000000f087348 */ /* 0x020fea0003c00000 */
[----:B------:R0:W1:Y:S02]  /*25dd0*/  SHFL.IDX P6, R14, R13, R12, R11 ;  /* 0x0000000c0d0e7389 */ /* 0x00006400000c000b */
[----:B01---5:R-:W-:Y:S01]  /*25de0*/  ENDCOLLECTIVE ;  /* 0x000000000000791b */ /* 0x023fe20003800000 */
.L_x_821:
[----:B------:R-:W-:Y:S05]  /*25df0*/  BSYNC B1 ;  /* 0x0000000000017941 */ /* 0x000fea0003800000 */
.L_x_820:
[----:B------:R-:W-:Y:S05]  /*25e00*/  BRA `(.L_x_822) ;  /* 0xffffffa400107947 */ /* 0x000fea000383ffff */
.L_x_695:
[----:B------:R-:W-:Y:S01]  /*25e10*/  BSSY B1, `(.L_x_823) ;  /* 0x0000006000017945 */ /* 0x000fe20003800000 */
[----:B------:R-:W-:-:S07]  /*25e20*/  MOV R15, 0xffffffff ;  /* 0xffffffff000f7802 */ /* 0x000fce0000000f00 */
[----:B-----5:R-:W-:Y:S05]  /*25e30*/  WARPSYNC.COLLECTIVE R15, `(.L_x_824) ;  /* 0x000000000f0c7348 */ /* 0x020fea0003c00000 */
[----:B------:R-:W-:Y:S02]  /*25e40*/  ELECT P6, UR62, PT ;  /* 0x00000000003e782f */ /* 0x000fe400038c0000 */
[----:B------:R-:W-:Y:S01]  /*25e50*/  MOV R14, UR62 ;  /* 0x0000003e000e7c02 */ /* 0x000fe20008000f00 */
[----:B-----5:R-:W-:Y:S10]  /*25e60*/  ENDCOLLECTIVE ;  /* 0x000000000000791b */ /* 0x020ff40003800000 */
.L_x_824:
[----:B------:R-:W-:Y:S05]  /*25e70*/  BSYNC B1 ;  /* 0x0000000000017941 */ /* 0x000fea0003800000 */
.L_x_823:
[----:B------:R-:W-:Y:S05]  /*25e80*/  BRA `(.L_x_825) ;  /* 0xffffffa000fc7947 */ /* 0x000fea000383ffff */
.L_x_697:
[----:B0-----:R0:W1:Y:S02]  /*25e90*/  SYNCS.PHASECHK.TRANS64.TRYWAIT P0, [R9+URZ+0x38820], R5 ;  /* 0x03882005090075a7 */ /* 0x001064000800017f */
[----:B-1----:R-:W-:Y:S05]  /*25ea0*/  @!P0 NANOSLEEP.SYNCS 0x989680 ;  /* 0x009896800000895d */ /* 0x002fea0003900000 */
[----:B------:R-:W1:Y:S02]  /*25eb0*/  @!P0 SYNCS.PHASECHK.TRANS64 P0, [R9+URZ+0x38820], R5 ;  /* 0x03882005090085a7 */ /* 0x000e64000800007f */
[----:B-1----:R-:W-:Y:S05]  /*25ec0*/  @!P0 BRA `(.L_x_697) ;  /* 0xfffffffc00f08947 */ /* 0x002fea000383ffff */
[----:B------:R-:W-:Y:S05]  /*25ed0*/  BRA `(.L_x_826) ;  /* 0xffffffa400187947 */ /* 0x000fea000383ffff */
.L_x_700:
[----:B0-----:R0:W1:Y:S02]  /*25ee0*/  SYNCS.PHASECHK.TRANS64.TRYWAIT P0, [R5+URZ+0x388a0], R10 ;  /* 0x0388a00a050075a7 */ /* 0x001064000800017f */
[----:B-1----:R-:W-:Y:S05]  /*25ef0*/  @!P0 NANOSLEEP.SYNCS 0x989680 ;  /* 0x009896800000895d */ /* 0x002fea0003900000 */
[----:B------:R-:W1:Y:S02]  /*25f00*/  @!P0 SYNCS.PHASECHK.TRANS64 P0, [R5+URZ+0x388a0], R10 ;  /* 0x0388a00a050085a7 */ /* 0x000e64000800007f */
[----:B-1----:R-:W-:Y:S05]  /*25f10*/  @!P0 BRA `(.L_x_700) ;  /* 0xfffffffc00f08947 */ /* 0x002fea000383ffff */
[----:B------:R-:W-:Y:S05]  /*25f20*/  BRA `(.L_x_827) ;  /* 0xffffffa400287947 */ /* 0x000fea000383ffff */
.L_x_702:
[----:B-1----:R1:W2:Y:S02]  /*25f30*/  SYNCS.PHASECHK.TRANS64.TRYWAIT P0, [R5+URZ+0x388c0], R10 ;  /* 0x0388c00a050075a7 */ /* 0x0022a4000800017f */
[----:B--2---:R-:W-:Y:S05]  /*25f40*/  @!P0 NANOSLEEP.SYNCS 0x989680 ;  /* 0x009896800000895d */ /* 0x004fea0003900000 */
[----:B------:R-:W2:Y:S02]  /*25f50*/  @!P0 SYNCS.PHASECHK.TRANS64 P0, [R5+URZ+0x388c0], R10 ;  /* 0x0388c00a050085a7 */ /* 0x000ea4000800007f */
[----:B--2---:R-:W-:Y:S05]  /*25f60*/  @!P0 BRA `(.L_x_702) ;  /* 0xfffffffc00f08947 */ /* 0x004fea000383ffff */
[----:B------:R-:W-:Y:S05]  /*25f70*/  BRA `(.L_x_828) ;  /* 0xffffffa400c87947 */ /* 0x000fea000383ffff */
.L_x_706:
[----:B0-----:R0:W1:Y:S02]  /*25f80*/  SYNCS.PHASECHK.TRANS64.TRYWAIT P0, [R6+URZ+0x388a0], R7 ;  /* 0x0388a007060075a7 */ /* 0x001064000800017f */
[----:B-1----:R-:W-:Y:S05]  /*25f90*/  @!P0 NANOSLEEP.SYNCS 0x989680 ;  /* 0x009896800000895d */ /* 0x002fea0003900000 */
[----:B------:R-:W1:Y:S02]  /*25fa0*/  @!P0 SYNCS.PHASECHK.TRANS64 P0, [R6+URZ+0x388a0], R7 ;  /* 0x0388a007060085a7 */ /* 0x000e64000800007f */
[----:B-1----:R-:W-:Y:S05]  /*25fb0*/  @!P0 BRA `(.L_x_706) ;  /* 0xfffffffc00f08947 */ /* 0x002fea000383ffff */
[----:B------:R-:W-:Y:S05]  /*25fc0*/  BRA `(.L_x_829) ;  /* 0xffffffa800b07947 */ /* 0x000fea000383ffff */
.L_x_708:
[----:B-1----:R1:W2:Y:S02]  /*25fd0*/  SYNCS.PHASECHK.TRANS64.TRYWAIT P1, [R6+URZ+0x388c0], R7 ;  /* 0x0388c007060075a7 */ /* 0x0022a4000802017f */
[----:B--2---:R-:W-:Y:S05]  /*25fe0*/  @!P1 NANOSLEEP.SYNCS 0x989680 ;  /* 0x009896800000995d */ /* 0x004fea0003900000 */
[----:B------:R-:W2:Y:S02]  /*25ff0*/  @!P1 SYNCS.PHASECHK.TRANS64 P1, [R6+URZ+0x388c0], R7 ;  /* 0x0388c007060095a7 */ /* 0x000ea4000802007f */
[----:B--2---:R-:W-:Y:S05]  /*26000*/  @!P1 BRA `(.L_x_708) ;  /* 0xfffffffc00f09947 */ /* 0x004fea000383ffff */
[----:B------:R-:W-:Y:S05]  /*26010*/  BRA `(.L_x_830) ;  /* 0xffffffac00487947 */ /* 0x000fea000383ffff */
.L_x_721:
[----:B------:R-:W0:Y:S01]  /*26020*/  S2R R3, SR_TID.X ;  /* 0x0000000000037919 */ /* 0x000e220000002100 */
[----:B------:R-:W-:Y:S01]  /*26030*/  BSSY B0, `(.L_x_831) ;  /* 0x000000a000007945 */ /* 0x000fe20003800000 */
[----:B------:R-:W-:Y:S01]  /*26040*/  MOV R12, RZ ;  /* 0x000000ff000c7202 */ /* 0x000fe20000000f00 */
[----:B------:R-:W-:Y:S01]  /*26050*/  IMAD.MOV.U32 R11, RZ, RZ, 0x1f ;  /* 0x0000001fff0b7424 */ /* 0x000fe200078e00ff */
[----:B------:R-:W-:Y:S02]  /*26060*/  MOV R15, 0xffffffff ;  /* 0xffffffff000f7802 */ /* 0x000fe40000000f00 */
[----:B0-----:R-:W-:-:S04]  /*26070*/  SHF.R.U32.HI R3, RZ, 0x5, R3 ;  /* 0x00000005ff037819 */ /* 0x001fc80000011603 */
[----:B------:R-:W-:-:S05]  /*26080*/  LOP3.LUT R3, R3, 0x3, RZ, 0xc0, !PT ;  /* 0x0000000303037812 */ /* 0x000fca00078ec0ff */
[----:B------:R-:W-:-:S07]  /*26090*/  IMAD.MOV.U32 R13, RZ, RZ, R3 ;  /* 0x000000ffff0d7224 */ /* 0x000fce00078e0003 */
[----:B------:R-:W-:Y:S05]  /*260a0*/  WARPSYNC.COLLECTIVE R15, `(.L_x_832) ;  /* 0x000000000f087348 */ /* 0x000fea0003c00000 */
[----:B------:R0:W1:Y:S02]  /*260b0*/  SHFL.IDX P6, R14, R13, R12, R11 ;  /* 0x0000000c0d0e7389 */ /* 0x00006400000c000b */
[----:B01----:R-:W-:Y:S01]  /*260c0*/  ENDCOLLECTIVE ;  /* 0x000000000000791b */ /* 0x003fe20003800000 */
.L_x_832:
[----:B------:R-:W-:Y:S05]  /*260d0*/  BSYNC B0 ;  /* 0x0000000000007941 */ /* 0x000fea0003800000 */
.L_x_831:
[----:B------:R-:W-:Y:S05]  /*260e0*/  BRA `(.L_x_833) ;  /* 0xffffffb800a87947 */ /* 0x000fea000383ffff */
.L_x_722:
[----:B------:R-:W-:Y:S01]  /*260f0*/  BSSY B0, `(.L_x_834) ;  /* 0x0000006000007945 */ /* 0x000fe20003800000 */
[----:B------:R-:W-:-:S07]  /*26100*/  IMAD.MOV.U32 R15, RZ, RZ, -0x1 ;  /* 0xffffffffff0f7424 */ /* 0x000fce00078e00ff */
[----:B------:R-:W-:Y:S05]  /*26110*/  WARPSYNC.COLLECTIVE R15, `(.L_x_835) ;  /* 0x000000000f0c7348 */ /* 0x000fea0003c00000 */
[----:B------:R-:W-:Y:S02]  /*26120*/  ELECT P6, UR62, PT ;  /* 0x00000000003e782f */ /* 0x000fe400038c0000 */
[----:B------:R-:W-:Y:S01]  /*26130*/  MOV R14, UR62 ;  /* 0x0000003e000e7c02 */ /* 0x000fe20008000f00 */
[----:B------:R-:W-:Y:S10]  /*26140*/  ENDCOLLECTIVE ;  /* 0x000000000000791b */ /* 0x000ff40003800000 */
.L_x_835:
[----:B------:R-:W-:Y:S05]  /*26150*/  BSYNC B0 ;  /* 0x0000000000007941 */ /* 0x000fea0003800000 */
.L_x_834:
[----:B------:R-:W-:Y:S05]  /*26160*/  BRA `(.L_x_836) ;  /* 0xffffffb800a07947 */ /* 0x000fea000383ffff */
.L_x_725:
[----:B0-----:R0:W1:Y:S02]  /*26170*/  SYNCS.PHASECHK.TRANS64.TRYWAIT P0, [R6+URZ+0x38840], R7 ;  /* 0x03884007060075a7 */ /* 0x001064000800017f */
[----:B-1----:R-:W-:Y:S05]  /*26180*/  @!P0 NANOSLEEP.SYNCS 0x989680 ;  /* 0x009896800000895d */ /* 0x002fea0003900000 */
[----:B------:R-:W1:Y:S02]  /*26190*/  @!P0 SYNCS.PHASECHK.TRANS64 P0, [R6+URZ+0x38840], R7 ;  /* 0x03884007060085a7 */ /* 0x000e64000800007f */
[----:B-1----:R-:W-:Y:S05]  /*261a0*/  @!P0 BRA `(.L_x_725) ;  /* 0xfffffffc00f08947 */ /* 0x002fea000383ffff */
[----:B------:R-:W-:Y:S05]  /*261b0*/  BRA `(.L_x_837) ;  /* 0xffffffbc00147947 */ /* 0x000fea000383ffff */
.L_x_728:
        /* <DEDUP_REMOVED lines=8> */
.L_x_736:
[----:B0-----:R0:W1:Y:S02]  /*26240*/  SYNCS.PHASECHK.TRANS64.TRYWAIT P0, [R8+URZ+0x38840], R9 ;  /* 0x03884009080075a7 */ /* 0x001064000800017f */
[----:B-1----:R-:W-:Y:S05]  /*26250*/  @!P0 NANOSLEEP.SYNCS 0x989680 ;  /* 0x009896800000895d */ /* 0x002fea0003900000 */
[----:B------:R-:W1:Y:S02]  /*26260*/  @!P0 SYNCS.PHASECHK.TRANS64 P0, [R8+URZ+0x38840], R9 ;  /* 0x03884009080085a7 */ /* 0x000e64000800007f */
[----:B-1----:R-:W-:Y:S05]  /*26270*/  @!P0 BRA `(.L_x_736) ;  /* 0xfffffffc00f08947 */ /* 0x002fea000383ffff */
[----:B------:R-:W-:Y:S05]  /*26280*/  BRA `(.L_x_839) ;  /* 0xffffffc400587947 */ /* 0x000fea000383ffff */
.L_x_738:
[----:B0-----:R0:W1:Y:S02]  /*26290*/  SYNCS.PHASECHK.TRANS64.TRYWAIT P0, [R8+URZ+0x38860], R9 ;  /* 0x03886009080075a7 */ /* 0x001064000800017f */
[----:B-1----:R-:W-:Y:S05]  /*262a0*/  @!P0 NANOSLEEP.SYNCS 0x989680 ;  /* 0x009896800000895d */ /* 0x002fea0003900000 */
[----:B------:R-:W1:Y:S02]  /*262b0*/  @!P0 SYNCS.PHASECHK.TRANS64 P0, [R8+URZ+0x38860], R9 ;  /* 0x03886009080085a7 */ /* 0x000e64000800007f */
[----:B-1----:R-:W-:Y:S05]  /*262c0*/  @!P0 BRA `(.L_x_738) ;  /* 0xfffffffc00f08947 */ /* 0x002fea000383ffff */
[----:B------:R-:W-:Y:S05]  /*262d0*/  BRA `(.L_x_840) ;  /* 0xffffffc800147947 */ /* 0x000fea000383ffff */
.L_x_744:
[----:B-1----:R1:W2:Y:S02]  /*262e0*/  SYNCS.PHASECHK.TRANS64.TRYWAIT P0, [R2+URZ+0x38840], R3 ;  /* 0x03884003020075a7 */ /* 0x0022a4000800017f */
[----:B--2---:R-:W-:Y:S05]  /*262f0*/  @!P0 NANOSLEEP.SYNCS 0x989680 ;  /* 0x009896800000895d */ /* 0x004fea0003900000 */
[----:B------:R-:W2:Y:S02]  /*26300*/  @!P0 SYNCS.PHASECHK.TRANS64 P0, [R2+URZ+0x38840], R3 ;  /* 0x03884003020085a7 */ /* 0x000ea4000800007f */
[----:B--2---:R-:W-:Y:S05]  /*26310*/  @!P0 BRA `(.L_x_744) ;  /* 0xfffffffc00f08947 */ /* 0x004fea000383ffff */
[----:B------:R-:W-:Y:S05]  /*26320*/  BRA `(.L_x_841) ;  /* 0xffffffcc00a07947 */ /* 0x000fea000383ffff */
.L_x_746:
[----:B0-----:R0:W1:Y:S02]  /*26330*/  SYNCS.PHASECHK.TRANS64.TRYWAIT P0, [R2+URZ+0x38860], R3 ;  /* 0x03886003020075a7 */ /* 0x001064000800017f */
[----:B-1----:R-:W-:Y:S05]  /*26340*/  @!P0 NANOSLEEP.SYNCS 0x989680 ;  /* 0x009896800000895d */ /* 0x002fea0003900000 */
[----:B------:R-:W1:Y:S02]  /*26350*/  @!P0 SYNCS.PHASECHK.TRANS64 P0, [R2+URZ+0x38860], R3 ;  /* 0x03886003020085a7 */ /* 0x000e64000800007f */
[----:B-1----:R-:W-:Y:S05]  /*26360*/  @!P0 BRA `(.L_x_746) ;  /* 0xfffffffc00f08947 */ /* 0x002fea000383ffff */
[----:B------:R-:W-:Y:S05]  /*26370*/  BRA `(.L_x_842) ;  /* 0xffffffd0005c7947 */ /* 0x000fea000383ffff */
.L_x_752:
[----:B--2---:R2:W3:Y:S02]  /*26380*/  SYNCS.PHASECHK.TRANS64.TRYWAIT P0, [R2+URZ+0x38840], R3 ;  /* 0x03884003020075a7 */ /* 0x0044e4000800017f */
[----:B---3--:R-:W-:Y:S05]  /*26390*/  @!P0 NANOSLEEP.SYNCS 0x989680 ;  /* 0x009896800000895d */ /* 0x008fea0003900000 */
[----:B------:R-:W3:Y:S02]  /*263a0*/  @!P0 SYNCS.PHASECHK.TRANS64 P0, [R2+URZ+0x38840], R3 ;  /* 0x03884003020085a7 */ /* 0x000ee4000800007f */
[----:B---3--:R-:W-:Y:S05]  /*263b0*/  @!P0 BRA `(.L_x_752) ;  /* 0xfffffffc00f08947 */ /* 0x008fea000383ffff */
[----:B------:R-:W-:Y:S05]  /*263c0*/  BRA `(.L_x_843) ;  /* 0xffffffd400c07947 */ /* 0x000fea000383ffff */
.L_x_754:
[----:B0-----:R0:W1:Y:S02]  /*263d0*/  SYNCS.PHASECHK.TRANS64.TRYWAIT P0, [R2+URZ+0x38860], R8 ;  /* 0x03886008020075a7 */ /* 0x001064000800017f */
[----:B-1----:R-:W-:Y:S05]  /*263e0*/  @!P0 NANOSLEEP.SYNCS 0x989680 ;  /* 0x009896800000895d */ /* 0x002fea0003900000 */
[----:B------:R-:W1:Y:S02]  /*263f0*/  @!P0 SYNCS.PHASECHK.TRANS64 P0, [R2+URZ+0x38860], R8 ;  /* 0x03886008020085a7 */ /* 0x000e64000800007f */
[----:B-1----:R-:W-:Y:S05]  /*26400*/  @!P0 BRA `(.L_x_754) ;  /* 0xfffffffc00f08947 */ /* 0x002fea000383ffff */
[----:B------:R-:W-:Y:S05]  /*26410*/  BRA `(.L_x_844) ;  /* 0xffffffd800787947 */ /* 0x000fea000383ffff */
.L_x_762:
[----:B-1----:R1:W2:Y:S02]  /*26420*/  SYNCS.PHASECHK.TRANS64.TRYWAIT P0, [R3+URZ+0x38860], R0 ;  /* 0x03886000030075a7 */ /* 0x0022a4000800017f */
[----:B--2---:R-:W-:Y:S05]  /*26430*/  @!P0 NANOSLEEP.SYNCS 0x989680 ;  /* 0x009896800000895d */ /* 0x004fea0003900000 */
[----:B------:R-:W2:Y:S02]  /*26440*/  @!P0 SYNCS.PHASECHK.TRANS64 P0, [R3+URZ+0x38860], R0 ;  /* 0x03886000030085a7 */ /* 0x000ea4000800007f */
[----:B--2---:R-:W-:Y:S05]  /*26450*/  @!P0 BRA `(.L_x_762) ;  /* 0xfffffffc00f08947 */ /* 0x004fea000383ffff */
[----:B------:R-:W-:Y:S05]  /*26460*/  BRA `(.L_x_845) ;  /* 0xffffffdc00c47947 */ /* 0x000fea000383ffff */
.L_x_765:
[----:B------:R-:W-:Y:S01]  /*26470*/  BSSY B0, `(.L_x_846) ;  /* 0x0000008000007945 */ /* 0x000fe20003800000 */
[----:B0-----:R-:W-:Y:S01]  /*26480*/  MOV R13, R16 ;  /* 0x00000010000d7202 */ /* 0x001fe20000000f00 */
[----:B------:R-:W-:Y:S01]  /*26490*/  IMAD.MOV.U32 R12, RZ, RZ, RZ ;  /* 0x000000ffff0c7224 */ /* 0x000fe200078e00ff */
[----:B------:R-:W-:Y:S01]  /*264a0*/  MOV R11, 0x1f ;  /* 0x0000001f000b7802 */ /* 0x000fe20000000f00 */
[----:B------:R-:W-:-:S07]  /*264b0*/  IMAD.MOV.U32 R15, RZ, RZ, -0x1 ;  /* 0xffffffffff0f7424 */ /* 0x000fce00078e00ff */
[----:B-1---5:R-:W-:Y:S05]  /*264c0*/  WARPSYNC.COLLECTIVE R15, `(.L_x_847) ;  /* 0x000000000f087348 */ /* 0x022fea0003c00000 */
[----:B------:R0:W2:Y:S02]  /*264d0*/  SHFL.IDX P6, R14, R13, R12, R11 ;  /* 0x0000000c0d0e7389 */ /* 0x0000a400000c000b */
[----:B012--5:R-:W-:Y:S01]  /*264e0*/  ENDCOLLECTIVE ;  /* 0x000000000000791b */ /* 0x027fe20003800000 */
.L_x_847:
[----:B------:R-:W-:Y:S05]  /*264f0*/  BSYNC B0 ;  /* 0x0000000000007941 */ /* 0x000fea0003800000 */
.L_x_846:
[----:B------:R-:W-:Y:S01]  /*26500*/  IMAD.MOV.U32 R13, RZ, RZ, R16 ;  /* 0x000000ffff0d7224 */ /* 0x000fe200078e0010 */
[----:B------:R-:W-:Y:S01]  /*26510*/  MOV R12, 0x1 ;  /* 0x00000001000c7802 */ /* 0x000fe20000000f00 */
[----:B------:R-:W-:Y:S01]  /*26520*/  IMAD.MOV.U32 R11, RZ, RZ, 0x1f ;  /* 0x0000001fff0b7424 */ /* 0x000fe200078e00ff */
[----:B------:R-:W-:Y:S02]  /*26530*/  MOV R15, 0xffffffff ;  /* 0xffffffff000f7802 */ /* 0x000fe40000000f00 */
[----:B------:R-:W-:-:S07]  /*26540*/  MOV R4, R14 ;  /* 0x0000000e00047202 */ /* 0x000fce0000000f00 */
[----:B------:R-:W-:Y:S05]  /*26550*/  WARPSYNC.COLLECTIVE R15, `(.L_x_848) ;  /* 0x000000000f087348 */ /* 0x000fea0003c00000 */
[----:B------:R0:W1:Y:S02]  /*26560*/  SHFL.IDX P6, R14, R13, R12, R11 ;  /* 0x0000000c0d0e7389 */ /* 0x00006400000c000b */
[----:B01----:R-:W-:Y:S01]  /*26570*/  ENDCOLLECTIVE ;  /* 0x000000000000791b */ /* 0x003fe20003800000 */
.L_x_848:
[----:B------:R-:W-:Y:S01]  /*26580*/  IMAD.MOV.U32 R5, RZ, RZ, R14 ;  /* 0x000000ffff057224 */ /* 0x000fe200078e000e */
[----:B------:R-:W-:Y:S06]  /*26590*/  BRA `(.L_x_849) ;  /* 0xffffffe000847947 */ /* 0x000fec000383ffff */
.L_x_768:
[----:B------:R-:W-:Y:S01]  /*265a0*/  BSSY B0, `(.L_x_850) ;  /* 0x0000008000007945 */ /* 0x000fe20003800000 */
[----:B-----5:R-:W-:Y:S01]  /*265b0*/  MOV R13, R3 ;  /* 0x00000003000d7202 */ /* 0x020fe20000000f00 */
[----:B------:R-:W-:Y:S01]  /*265c0*/  IMAD.MOV.U32 R12, RZ, RZ, 0x1 ;  /* 0x00000001ff0c7424 */ /* 0x000fe200078e00ff */
[----:B------:R-:W-:Y:S01]  /*265d0*/  MOV R11, RZ ;  /* 0x000000ff000b7202 */ /* 0x000fe20000000f00 */
[----:B------:R-:W-:-:S07]  /*265e0*/  IMAD.MOV.U32 R15, RZ, RZ, -0x1 ;  /* 0xffffffffff0f7424 */ /* 0x000fce00078e00ff */
[----:B0-234-:R-:W-:Y:S05]  /*265f0*/  WARPSYNC.COLLECTIVE R15, `(.L_x_851) ;  /* 0x000000000f087348 */ /* 0x01dfea0003c00000 */
[----:B------:R1:W0:Y:S02]  /*26600*/  SHFL.UP P6, R14, R13, R12, R11 ;  /* 0x0400000c0d0e7389 */ /* 0x00022400000c000b */
[----:B01234-:R-:W-:Y:S01]  /*26610*/  ENDCOLLECTIVE ;  /* 0x000000000000791b */ /* 0x01ffe20003800000 */
.L_x_851:
[----:B------:R-:W-:Y:S05]  /*26620*/  BSYNC B0 ;  /* 0x0000000000007941 */ /* 0x000fea0003800000 */
.L_x_850:
[C---:B------:R-:W-:Y:S01]  /*26630*/  ISETP.NE.AND P0, PT, R9.reuse, RZ, PT ;  /* 0x000000ff0900720c */ /* 0x040fe20003f05270 */
[----:B------:R-:W-:Y:S01]  /*26640*/  IMAD.MOV.U32 R12, RZ, RZ, 0x2 ;  /* 0x00000002ff0c7424 */ /* 0x000fe200078e00ff */
[----:B------:R-:W-:Y:S01]  /*26650*/  MOV R11, RZ ;  /* 0x000000ff000b7202 */ /* 0x000fe20000000f00 */
[----:B------:R-:W-:Y:S01]  /*26660*/  IMAD.MOV.U32 R15, RZ, RZ, -0x1 ;  /* 0xffffffffff0f7424 */ /* 0x000fe200078e00ff */
[----:B------:R-:W-:Y:S02]  /*26670*/  SEL R14, R14, RZ, P0 ;  /* 0x000000ff0e0e7207 */ /* 0x000fe40000000000 */
[----:B------:R-:W-:Y:S02]  /*26680*/  ISETP.GE.U32.AND P0, PT, R9, 0x2, PT ;  /* 0x000000020900780c */ /* 0x000fe40003f06070 */
[----:B------:R-:W-:-:S11]  /*26690*/  IADD3 R13, R3, R14, RZ ;  /* 0x0000000e030d7210 */ /* 0x000fd60007ffe0ff */
[----:B------:R-:W-:Y:S05]  /*266a0*/  WARPSYNC.COLLECTIVE R15, `(.L_x_852) ;  /* 0x000000000f087348 */ /* 0x000fea0003c00000 */
[----:B------:R0:W1:Y:S02]  /*266b0*/  SHFL.UP P6, R14, R13, R12, R11 ;  /* 0x0400000c0d0e7389 */ /* 0x00006400000c000b */
[----:B01----:R-:W-:Y:S01]  /*266c0*/  ENDCOLLECTIVE ;  /* 0x000000000000791b */ /* 0x003fe20003800000 */
.L_x_852:
[----:B------:R-:W-:Y:S02]  /*266d0*/  MOV R12, 0x4 ;  /* 0x00000004000c7802 */ /* 0x000fe40000000f00 */
[----:B------:R-:W-:Y:S02]  /*266e0*/  SEL R6, R14, RZ, P0 ;  /* 0x000000ff0e067207 */ /* 0x000fe40000000000 */
[----:B------:R-:W-:Y:S02]  /*266f0*/  ISETP.GE.U32.AND P0, PT, R9, 0x4, PT ;  /* 0x000000040900780c */ /* 0x000fe40003f06070 */
[----:B------:R-:W-:-:S05]  /*26700*/  IADD3 R6, R13, R6, RZ ;  /* 0x000000060d067210 */ /* 0x000fca0007ffe0ff */
[----:B------:R-:W-:-:S07]  /*26710*/  IMAD.MOV.U32 R13, RZ, RZ, R6 ;  /* 0x000000ffff0d7224 */ /* 0x000fce00078e0006 */
[----:B------:R-:W-:Y:S05]  /*26720*/  WARPSYNC.COLLECTIVE R15, `(.L_x_853) ;  /* 0x000000000f087348 */ /* 0x000fea0003c00000 */
[----:B------:R0:W1:Y:S02]  /*26730*/  SHFL.UP P6, R14, R13, R12, R11 ;  /* 0x0400000c0d0e7389 */ /* 0x00006400000c000b */
[----:B01----:R-:W-:Y:S01]  /*26740*/  ENDCOLLECTIVE ;  /* 0x000000000000791b */ /* 0x003fe20003800000 */
.L_x_853:
[----:B------:R-:W-:Y:S01]  /*26750*/  IMAD.MOV.U32 R12, RZ, RZ, 0x8 ;  /* 0x00000008ff0c7424 */ /* 0x000fe200078e00ff */
[----:B------:R-:W-:Y:S02]  /*26760*/  SEL R7, R14, RZ, P0 ;  /* 0x000000ff0e077207 */ /* 0x000fe40000000000 */
[----:B------:R-:W-:-:S03]  /*26770*/  ISETP.GE.U32.AND P0, PT, R9, 0x8, PT ;  /* 0x000000080900780c */ /* 0x000fc60003f06070 */
[----:B------:R-:W-:-:S05]  /*26780*/  IMAD.IADD R7, R6, 0x1, R7 ;  /* 0x0000000106077824 */ /* 0x000fca00078e0207 */
[----:B------:R-:W-:-:S07]  /*26790*/  MOV R13, R7 ;  /* 0x00000007000d7202 */ /* 0x000fce0000000f00 */
[----:B------:R-:W-:Y:S05]  /*267a0*/  WARPSYNC.COLLECTIVE R15, `(.L_x_854) ;  /* 0x000000000f087348 */ /* 0x000fea0003c00000 */
[----:B------:R0:W1:Y:S02]  /*267b0*/  SHFL.UP P6, R14, R13, R12, R11 ;  /* 0x0400000c0d0e7389 */ /* 0x00006400000c000b */
[----:B01----:R-:W-:Y:S01]  /*267c0*/  ENDCOLLECTIVE ;  /* 0x000000000000791b */ /* 0x003fe20003800000 */
.L_x_854:
        /* <DEDUP_REMOVED lines=8> */
.L_x_855:
[----:B------:R-:W-:Y:S01]  /*26850*/  IMAD.MOV.U32 R12, RZ, RZ, 0x1f ;  /* 0x0000001fff0c7424 */ /* 0x000fe200078e00ff */
[----:B------:R-:W-:Y:S02]  /*26860*/  MOV R11, 0x1f ;  /* 0x0000001f000b7802 */ /* 0x000fe40000000f00 */
[----:B------:R-:W-:-:S05]  /*26870*/  SEL R7, R14, RZ, P0 ;  /* 0x000000ff0e077207 */ /* 0x000fca0000000000 */
[----:B------:R-:W-:-:S05]  /*26880*/  IMAD.IADD R2, R8, 0x1, R7 ;  /* 0x0000000108027824 */ /* 0x000fca00078e0207 */
[----:B------:R-:W-:-:S07]  /*26890*/  MOV R13, R2 ;  /* 0x00000002000d7202 */ /* 0x000fce0000000f00 */
[----:B------:R-:W-:Y:S05]  /*268a0*/  WARPSYNC.COLLECTIVE R15, `(.L_x_856) ;  /* 0x000000000f087348 */ /* 0x000fea0003c00000 */
[----:B------:R0:W1:Y:S02]  /*268b0*/  SHFL.IDX P6, R14, R13, R12, R11 ;  /* 0x0000000c0d0e7389 */ /* 0x00006400000c000b */
[----:B01----:R-:W-:Y:S01]  /*268c0*/  ENDCOLLECTIVE ;  /* 0x000000000000791b */ /* 0x003fe20003800000 */
.L_x_856:
[----:B------:R-:W-:Y:S05]  /*268d0*/  BRA `(.L_x_857) ;  /* 0xffffffe0004c7947 */ /* 0x000fea000383ffff */
.L_x_773:
[----:B------:R-:W-:Y:S01]  /*268e0*/  BSSY B0, `(.L_x_858) ;  /* 0x0000008000007945 */ /* 0x000fe20003800000 */
[----:B-----5:R-:W-:Y:S01]  /*268f0*/  IMAD.MOV.U32 R13, RZ, RZ, R3 ;  /* 0x000000ffff0d7224 */ /* 0x020fe200078e0003 */
[----:B------:R-:W-:Y:S01]  /*26900*/  MOV R12, 0x1 ;  /* 0x00000001000c7802 */ /* 0x000fe20000000f00 */
[----:B------:R-:W-:Y:S01]  /*26910*/  IMAD.MOV.U32 R11, RZ, RZ, RZ ;  /* 0x000000ffff0b7224 */ /* 0x000fe200078e00ff */
[----:B------:R-:W-:-:S07]  /*26920*/  MOV R15, 0xffffffff ;  /* 0xffffffff000f7802 */ /* 0x000fce0000000f00 */
[----:B01----:R-:W-:Y:S05]  /*26930*/  WARPSYNC.COLLECTIVE R15, `(.L_x_859) ;  /* 0x000000000f087348 */ /* 0x003fea0003c00000 */
[----:B------:R2:W3:Y:S02]  /*26940*/  SHFL.UP P6, R14, R13, R12, R11 ;  /* 0x0400000c0d0e7389 */ /* 0x0004e400000c000b */
[----:B0123--:R-:W-:Y:S01]  /*26950*/  ENDCOLLECTIVE ;  /* 0x000000000000791b */ /* 0x00ffe20003800000 */
.L_x_859:
[----:B------:R-:W-:Y:S05]  /*26960*/  BSYNC B0 ;  /* 0x0000000000007941 */ /* 0x000fea0003800000 */
.L_x_858:
[C---:B------:R-:W-:Y:S01]  /*26970*/  ISETP.NE.AND P0, PT, R9.reuse, RZ, PT ;  /* 0x000000ff0900720c */ /* 0x040fe20003f05270 */
[----:B------:R-:W-:Y:S01]  /*26980*/  IMAD.MOV.U32 R11, RZ, RZ, RZ ;  /* 0x000000ffff0b7224 */ /* 0x000fe200078e00ff */
[----:B------:R-:W-:Y:S02]  /*26990*/  MOV R12, 0x2 ;  /* 0x00000002000c7802 */ /* 0x000fe40000000f00 */
[----:B------:R-:W-:Y:S02]  /*269a0*/  SEL R14, R14, RZ, P0 ;  /* 0x000000ff0e0e7207 */ /* 0x000fe40000000000 */
[----:B------:R-:W-:Y:S02]  /*269b0*/  MOV R15, 0xffffffff ;  /* 0xffffffff000f7802 */ /* 0x000fe40000000f00 */
[----:B------:R-:W-:Y:S01]  /*269c0*/  ISETP.GE.U32.AND P0, PT, R9, 0x2, PT ;  /* 0x000000020900780c */ /* 0x000fe20003f06070 */
[----:B------:R-:W-:-:S12]  /*269d0*/  IMAD.IADD R13, R3, 0x1, R14 ;  /* 0x00000001030d7824 */ /* 0x000fd800078e020e */
[----:B------:R-:W-:Y:S05]  /*269e0*/  WARPSYNC.COLLECTIVE R15, `(.L_x_860) ;  /* 0x000000000f087348 */ /* 0x000fea0003c00000 */
[----:B------:R0:W1:Y:S02]  /*269f0*/  SHFL.UP P6, R14, R13, R12, R11 ;  /* 0x0400000c0d0e7389 */ /* 0x00006400000c000b */
[----:B01----:R-:W-:Y:S01]  /*26a00*/  ENDCOLLECTIVE ;  /* 0x000000000000791b */ /* 0x003fe20003800000 */
.L_x_860:
        /* <DEDUP_REMOVED lines=8> */
.L_x_861:
        /* <DEDUP_REMOVED lines=8> */
.L_x_862:
        /* <DEDUP_REMOVED lines=8> */
.L_x_863:
[----:B------:R-:W-:Y:S01]  /*26b90*/  MOV R12, 0x1f ;  /* 0x0000001f000c7802 */ /* 0x000fe20000000f00 */
[----:B------:R-:W-:Y:S01]  /*26ba0*/  IMAD.MOV.U32 R11, RZ, RZ, 0x1f ;  /* 0x0000001fff0b7424 */ /* 0x000fe200078e00ff */
[----:B------:R-:W-:-:S04]  /*26bb0*/  SEL R7, R14, RZ, P0 ;  /* 0x000000ff0e077207 */ /* 0x000fc80000000000 */
[----:B------:R-:W-:-:S05]  /*26bc0*/  IADD3 R2, R8, R7, RZ ;  /* 0x0000000708027210 */ /* 0x000fca0007ffe0ff */
[----:B------:R-:W-:-:S07]  /*26bd0*/  IMAD.MOV.U32 R13, RZ, RZ, R2 ;  /* 0x000000ffff0d7224 */ /* 0x000fce00078e0002 */
[----:B------:R-:W-:Y:S05]  /*26be0*/  WARPSYNC.COLLECTIVE R15, `(.L_x_864) ;  /* 0x000000000f087348 */ /* 0x000fea0003c00000 */
[----:B------:R0:W1:Y:S02]  /*26bf0*/  SHFL.IDX P6, R14, R13, R12, R11 ;  /* 0x0000000c0d0e7389 */ /* 0x00006400000c000b */
[----:B01----:R-:W-:Y:S01]  /*26c00*/  ENDCOLLECTIVE ;  /* 0x000000000000791b */ /* 0x003fe20003800000 */
.L_x_864:
[----:B------:R-:W-:Y:S05]  /*26c10*/  BRA `(.L_x_865) ;  /* 0xffffffe000347947 */ /* 0x000fea000383ffff */
.L_x_775:
[----:B------:R-:W-:Y:S01]  /*26c20*/  BSSY B0, `(.L_x_866) ;  /* 0x0000006000007945 */ /* 0x000fe20003800000 */
[----:B------:R-:W-:Y:S02]  /*26c30*/  PLOP3.LUT P6, PT, P6, PT, PT, 0x8, 0x0 ;  /* 0x000000000000781c */ /* 0x000fe400037ce170 */
[----:B------:R-:W-:-:S11]  /*26c40*/  MOV R15, 0xffffffff ;  /* 0xffffffff000f7802 */ /* 0x000fd60000000f00 */
[----:B0-----:R-:W-:Y:S05]  /*26c50*/  WARPSYNC.COLLECTIVE R15, `(.L_x_867) ;  /* 0x000000000f087348 */ /* 0x001fea0003c00000 */
[----:B------:R-:W-:Y:S01]  /*26c60*/  VOTE.ANY R14, PT, P6 ;  /* 0x00000000000e7806 */ /* 0x000fe200030e0100 */
[----:B0-----:R-:W-:Y:S06]  /*26c70*/  ENDCOLLECTIVE ;  /* 0x000000000000791b */ /* 0x001fec0003800000 */
.L_x_867:
[----:B------:R-:W-:Y:S05]  /*26c80*/  BSYNC B0 ;  /* 0x0000000000007941 */ /* 0x000fea0003800000 */
.L_x_866:
[----:B------:R-:W-:Y:S01]  /*26c90*/  IMAD.MOV.U32 R6, RZ, RZ, R14 ;  /* 0x000000ffff067224 */ /* 0x000fe200078e000e */
[----:B------:R-:W-:Y:S01]  /*26ca0*/  MOV R13, R3 ;  /* 0x00000003000d7202 */ /* 0x000fe20000000f00 */
[----:B------:R-:W-:Y:S01]  /*26cb0*/  IMAD.MOV.U32 R15, RZ, RZ, -0x1 ;  /* 0xffffffffff0f7424 */ /* 0x000fe200078e00ff */
[----:B------:R-:W-:Y:S01]  /*26cc0*/  MOV R11, 0x1f ;  /* 0x0000001f000b7802 */ /* 0x000fe20000000f00 */
[----:B------:R-:W0:Y:S02]  /*26cd0*/  POPC R5, R6 ;  /* 0x0000000600057309 */ /* 0x000e240000000000 */
[----:B0-----:R-:W-:-:S07]  /*26ce0*/  IMAD.MOV.U32 R12, RZ, RZ, R5 ;  /* 0x000000ffff0c7224 */ /* 0x001fce00078e0005 */
[----:B------:R-:W-:Y:S05]  /*26cf0*/  WARPSYNC.COLLECTIVE R15, `(.L_x_868) ;  /* 0x000000000f087348 */ /* 0x000fea0003c00000 */
[----:B------:R0:W1:Y:S02]  /*26d00*/  SHFL.IDX P6, R14, R13, R12, R11 ;  /* 0x0000000c0d0e7389 */ /* 0x00006400000c000b */
[----:B01----:R-:W-:Y:S01]  /*26d10*/  ENDCOLLECTIVE ;  /* 0x000000000000791b */ /* 0x003fe20003800000 */
.L_x_868:
[----:B------:R-:W-:Y:S01]  /*26d20*/  MOV R17, R14 ;  /* 0x0000000e00117202 */ /* 0x000fe20000000f00 */
[----:B------:R-:W-:Y:S06]  /*26d30*/  BRA `(.L_x_869) ;  /* 0xffffffe000247947 */ /* 0x000fec000383ffff */
.L_x_777:
[----:B------:R-:W-:Y:S01]  /*26d40*/  BSSY B0, `(.L_x_870) ;  /* 0x0000007000007945 */ /* 0x000fe20003800000 */
[----:B------:R-:W-:Y:S01]  /*26d50*/  IMAD.MOV.U32 R13, RZ, RZ, R2 ;  /* 0x000000ffff0d7224 */ /* 0x000fe200078e0002 */
[----:B------:R-:W-:Y:S01]  /*26d60*/  MOV R11, 0x1f ;  /* 0x0000001f000b7802 */ /* 0x000fe20000000f00 */
[----:B------:R-:W-:-:S07]  /*26d70*/  IMAD.MOV.U32 R15, RZ, RZ, -0x1 ;  /* 0xffffffffff0f7424 */ /* 0x000fce00078e00ff */
[----:B012---:R-:W-:Y:S05]  /*26d80*/  WARPSYNC.COLLECTIVE R15, `(.L_x_871) ;  /* 0x000000000f087348 */ /* 0x007fea0003c00000 */
[----:B------:R3:W4:Y:S02]  /*26d90*/  SHFL.IDX P6, R14, R13, R12, R11 ;  /* 0x0000000c0d0e7389 */ /* 0x00072400000c000b */
[----:B01234-:R-:W-:Y:S01]  /*26da0*/  ENDCOLLECTIVE ;  /* 0x000000000000791b */ /* 0x01ffe20003800000 */
.L_x_871:
[----:B------:R-:W-:Y:S05]  /*26db0*/  BSYNC B0 ;  /* 0x0000000000007941 */ /* 0x000fea0003800000 */
.L_x_870:
[----:B------:R-:W-:Y:S05]  /*26dc0*/  BRA `(.L_x_776) ;  /* 0xffffffe0001c7947 */ /* 0x000fea000383ffff */
.L_x_781:
[----:B0-----:R0:W1:Y:S02]  /*26dd0*/  SYNCS.PHASECHK.TRANS64.TRYWAIT P0, [R0+URZ+0x38820], R3 ;  /* 0x03882003000075a7 */ /* 0x001064000800017f */
[----:B-1----:R-:W-:Y:S05]  /*26de0*/  @!P0 NANOSLEEP.SYNCS 0x989680 ;  /* 0x009896800000895d */ /* 0x002fea0003900000 */
[----:B------:R-:W1:Y:S02]  /*26df0*/  @!P0 SYNCS.PHASECHK.TRANS64 P0, [R0+URZ+0x38820], R3 ;  /* 0x03882003000085a7 */ /* 0x000e64000800007f */
[----:B-1----:R-:W-:Y:S05]  /*26e00*/  @!P0 BRA `(.L_x_781) ;  /* 0xfffffffc00f08947 */ /* 0x002fea000383ffff */
[----:B------:R-:W-:Y:S05]  /*26e10*/  BRA `(.L_x_872) ;  /* 0xffffffe400007947 */ /* 0x000fea000383ffff */
.L_x_782:
[----:B------:R-:W1:Y:S01]  /*26e20*/  S2R R2, SR_TID.X ;  /* 0x0000000000027919 */ /* 0x000e620000002100 */
[----:B------:R-:W-:Y:S01]  /*26e30*/  BSSY B0, `(.L_x_873) ;  /* 0x000000a000007945 */ /* 0x000fe20003800000 */
[----:B------:R-:W-:Y:S01]  /*26e40*/  IMAD.MOV.U32 R12, RZ, RZ, RZ ;  /* 0x000000ffff0c7224 */ /* 0x000fe200078e00ff */
[----:B------:R-:W-:Y:S01]  /*26e50*/  MOV R11, 0x1f ;  /* 0x0000001f000b7802 */ /* 0x000fe20000000f00 */
[----:B------:R-:W-:Y:S01]  /*26e60*/  IMAD.MOV.U32 R15, RZ, RZ, -0x1 ;  /* 0xffffffffff0f7424 */ /* 0x000fe200078e00ff */
[----:B-1----:R-:W-:-:S04]  /*26e70*/  SHF.R.U32.HI R2, RZ, 0x5, R2 ;  /* 0x00000005ff027819 */ /* 0x002fc80000011602 */
[----:B------:R-:W-:-:S04]  /*26e80*/  LOP3.LUT R2, R2, 0x3, RZ, 0xc0, !PT ;  /* 0x0000000302027812 */ /* 0x000fc800078ec0ff */
[----:B------:R-:W-:-:S07]  /*26e90*/  MOV R13, R2 ;  /* 0x00000002000d7202 */ /* 0x000fce0000000f00 */
[----:B0-----:R-:W-:Y:S05]  /*26ea0*/  WARPSYNC.COLLECTIVE R15, `(.L_x_874) ;  /* 0x000000000f087348 */ /* 0x001fea0003c00000 */
[----:B------:R1:W2:Y:S02]  /*26eb0*/  SHFL.IDX P6, R14, R13, R12, R11 ;  /* 0x0000000c0d0e7389 */ /* 0x0002a400000c000b */
[----:B012---:R-:W-:Y:S01]  /*26ec0*/  ENDCOLLECTIVE ;  /* 0x000000000000791b */ /* 0x007fe20003800000 */
.L_x_874:
[----:B------:R-:W-:Y:S05]  /*26ed0*/  BSYNC B0 ;  /* 0x0000000000007941 */ /* 0x000fea0003800000 */
.L_x_873:
[----:B------:R-:W-:Y:S05]  /*26ee0*/  BRA `(.L_x_875) ;  /* 0xffffffe000e87947 */ /* 0x000fea000383ffff */
.L_x_783:
[----:B------:R-:W-:Y:S01]  /*26ef0*/  BSSY B0, `(.L_x_876) ;  /* 0x0000006000007945 */ /* 0x000fe20003800000 */
[----:B------:R-:W-:-:S07]  /*26f00*/  MOV R15, 0xffffffff ;  /* 0xffffffff000f7802 */ /* 0x000fce0000000f00 */
[----:B01----:R-:W-:Y:S05]  /*26f10*/  WARPSYNC.COLLECTIVE R15, `(.L_x_877) ;  /* 0x000000000f0c7348 */ /* 0x003fea0003c00000 */
[----:B------:R-:W-:Y:S02]  /*26f20*/  ELECT P6, UR62, PT ;  /* 0x00000000003e782f */ /* 0x000fe400038c0000 */
[----:B------:R-:W-:Y:S01]  /*26f30*/  MOV R14, UR62 ;  /* 0x0000003e000e7c02 */ /* 0x000fe20008000f00 */
[----:B01----:R-:W-:Y:S10]  /*26f40*/  ENDCOLLECTIVE ;  /* 0x000000000000791b */ /* 0x003ff40003800000 */
.L_x_877:
[----:B------:R-:W-:Y:S05]  /*26f50*/  BSYNC B0 ;  /* 0x0000000000007941 */ /* 0x000fea0003800000 */
.L_x_876:
[----:B------:R-:W-:Y:S05]  /*26f60*/  BRA `(.L_x_878) ;  /* 0xffffffe000dc7947 */ /* 0x000fea000383ffff */
.L_x_785:
[----:B0-----:R0:W1:Y:S02]  /*26f70*/  SYNCS.PHASECHK.TRANS64.TRYWAIT P0, [R6+URZ], R5 ;  /* 0x00000005060075a7 */ /* 0x001064000800017f */
[----:B-1----:R-:W-:Y:S05]  /*26f80*/  @!P0 NANOSLEEP.SYNCS 0x989680 ;  /* 0x009896800000895d */ /* 0x002fea0003900000 */
[----:B------:R-:W1:Y:S02]  /*26f90*/  @!P0 SYNCS.PHASECHK.TRANS64 P0, [R6+URZ], R5 ;  /* 0x00000005060085a7 */ /* 0x000e64000800007f */
[----:B-1----:R-:W-:Y:S05]  /*26fa0*/  @!P0 BRA `(.L_x_785) ;  /* 0xfffffffc00f08947 */ /* 0x002fea000383ffff */
[----:B------:R-:W-:Y:S05]  /*26fb0*/  BRA `(.L_x_879) ;  /* 0xffffffe400187947 */ /* 0x000fea000383ffff */
.L_x_786:
[----:B-1----:R1:W2:Y:S02]  /*26fc0*/  SYNCS.PHASECHK.TRANS64.TRYWAIT P0, [R7+URZ], R2 ;  /* 0x00000002070075a7 */ /* 0x0022a4000800017f */
[----:B--2---:R-:W-:Y:S05]  /*26fd0*/  @!P0 NANOSLEEP.SYNCS 0x989680 ;  /* 0x009896800000895d */ /* 0x004fea0003900000 */
[----:B------:R-:W2:Y:S02]  /*26fe0*/  @!P0 SYNCS.PHASECHK.TRANS64 P0, [R7+URZ], R2 ;  /* 0x00000002070085a7 */ /* 0x000ea4000800007f */
[----:B--2---:R-:W-:Y:S05]  /*26ff0*/  @!P0 BRA `(.L_x_786) ;  /* 0xfffffffc00f08947 */ /* 0x004fea000383ffff */
[----:B------:R-:W-:Y:S05]  /*27000*/  BRA `(.L_x_880) ;  /* 0xffffffe4000c7947 */ /* 0x000fea000383ffff */
.L_x_788:
[----:B--2---:R2:W3:Y:S02]  /*27010*/  SYNCS.PHASECHK.TRANS64.TRYWAIT P0, [R4+URZ], R5 ;  /* 0x00000005040075a7 */ /* 0x0044e4000800017f */
[----:B---3--:R-:W-:Y:S05]  /*27020*/  @!P0 NANOSLEEP.SYNCS 0x989680 ;  /* 0x009896800000895d */ /* 0x008fea0003900000 */
[----:B------:R-:W3:Y:S02]  /*27030*/  @!P0 SYNCS.PHASECHK.TRANS64 P0, [R4+URZ], R5 ;  /* 0x00000005040085a7 */ /* 0x000ee4000800007f */
[----:B---3--:R-:W-:Y:S05]  /*27040*/  @!P0 BRA `(.L_x_788) ;  /* 0xfffffffc00f08947 */ /* 0x008fea000383ffff */
[----:B------:R-:W-:Y:S05]  /*27050*/  BRA `(.L_x_881) ;  /* 0xffffffe400147947 */ /* 0x000fea000383ffff */
.L_x_882:
        /* <DEDUP_REMOVED lines=10> */
.L_x_12752:


//--------------------- .text._ZN7cutlass13device_kernelIN5flash11enable_sm90INS1_16FlashAttnFwdSm90INS1_25CollectiveMainloopFwdSm90ILi2EN4cute5tupleIJNS5_1CILi1EEES8_S8_EEENS6_IJNS7_ILi128EEENS7_ILi64EEENS7_ILi256EEEEEELi256ENS_6half_tEfNS_4arch4Sm90ELb0ELb1ELb0ELb0ELb0ELb0ELb0ELb1ELb1ELb0ELb0ELb0EEENS1_21CollectiveEpilogueFwdINS6_IJSA_SC_SB_EEES9_SE_SG_Li256ELb0ELb0ELb0ELb0EEENS1_30DynamicPersistentTileSchedulerILi256ELi32ELb0ELb0ELb1EEEEEEEEEvNT_6ParamsE --------------------------
	.section	.text._ZN7cutlass13device_kernelIN5flash11enable_sm90INS1_16FlashAttnFwdSm90INS1_25CollectiveMainloopFwdSm90ILi2EN4cute5tupleIJNS5_1CILi1EEES8_S8_EEENS6_IJNS7_ILi128EEENS7_ILi64EEENS7_ILi256EEEEEELi256ENS_6half_tEfNS_4arch4Sm90ELb0ELb1ELb0ELb0ELb0ELb0ELb0ELb1ELb1ELb0ELb0ELb0EEENS1_21CollectiveEpilogueFwdINS6_IJSA_SC_SB_EEES9_SE_SG_Li256ELb0ELb0ELb0ELb0EEENS1_30DynamicPersistentTileSchedulerILi256ELi32ELb0ELb0ELb1EEEEEEEEEvNT_6ParamsE,"ax",@progbits
	.align	128
.text._ZN7cutlass13device_kernelIN5flash11enable_sm90INS1_16FlashAttnFwdSm90INS1_25CollectiveMainloopFwdSm90ILi2EN4cute5tupleIJNS5_1CILi1EEES8_S8_EEENS6_IJNS7_ILi128EEENS7_ILi64EEENS7_ILi256EEEEEELi256ENS_6half_tEfNS_4arch4Sm90ELb0ELb1ELb0ELb0ELb0ELb0ELb0ELb1ELb1ELb0ELb0ELb0EEENS1_21CollectiveEpilogueFwdINS6_IJSA_SC_SB_EEES9_SE_SG_Li256ELb0ELb0ELb0ELb0EEENS1_30DynamicPersistentTileSchedulerILi256ELi32ELb0ELb0ELb1EEEEEEEEEvNT_6ParamsE:
        .type           _ZN7cutlass13device_kernelIN5flash11enable_sm90INS1_16FlashAttnFwdSm90INS1_25CollectiveMainloopFwdSm90ILi2EN4cute5tupleIJNS5_1CILi1EEES8_S8_EEENS6_IJNS7_ILi128EEENS7_ILi64EEENS7_ILi256EEEEEELi256ENS_6half_tEfNS_4arch4Sm90ELb0ELb1ELb0ELb0ELb0ELb0ELb0ELb1ELb1ELb0ELb0ELb0EEENS1_21CollectiveEpilogueFwdINS6_IJSA_SC_SB_EEES9_SE_SG_Li256ELb0ELb0ELb0ELb0EEENS1_30DynamicPersistentTileSchedulerILi256ELi32ELb0ELb0ELb1EEEEEEEEEvNT_6ParamsE,@function
        .size           _ZN7cutlass13device_kernelIN5flash11enable_sm90INS1_16FlashAttnFwdSm90INS1_25CollectiveMainloopFwdSm90ILi2EN4cute5tupleIJNS5_1CILi1EEES8_S8_EEENS6_IJNS7_ILi128EEENS7_ILi64EEENS7_ILi256EEEEEELi256ENS_6half_tEfNS_4arch4Sm90ELb0ELb1ELb0ELb0ELb0ELb0ELb0ELb1ELb1ELb0ELb0ELb0EEENS1_21CollectiveEpilogueFwdINS6_IJSA_SC_SB_EEES9_SE_SG_Li256ELb0ELb0ELb0ELb0EEENS1_30DynamicPersistentTileSchedulerILi256ELi32ELb0ELb0ELb1EEEEEEEEEvNT_6ParamsE,(.L_x_12753 - _ZN7cutlass13device_kernelIN5flash11enable_sm90INS1_16FlashAttnFwdSm90INS1_25CollectiveMainloopFwdSm90ILi2EN4cute5tupleIJNS5_1CILi1EEES8_S8_EEENS6_IJNS7_ILi128EEENS7_ILi64EEENS7_ILi256EEEEEELi256ENS_6half_tEfNS_4arch4Sm90ELb0ELb1ELb0ELb0ELb0ELb0ELb0ELb1ELb1ELb0ELb0ELb0EEENS1_21CollectiveEpilogueFwdINS6_IJSA_SC_SB_EEES9_SE_SG_Li256ELb0ELb0ELb0ELb0EEENS1_30DynamicPersistentTileSchedulerILi256ELi32ELb0ELb0ELb1EEEEEEEEEvNT_6ParamsE)
        .other          _ZN7cutlass13device_kernelIN5flash11enable_sm90INS1_16FlashAttnFwdSm90INS1_25CollectiveMainloopFwdSm90ILi2EN4cute5tupleIJNS5_1CILi1EEES8_S8_EEENS6_IJNS7_ILi128EEENS7_ILi64EEENS7_ILi256EEEEEELi256ENS_6half_tEfNS_4arch4Sm90ELb0ELb1ELb0ELb0ELb0ELb0ELb0ELb1ELb1ELb0ELb0ELb0EEENS1_21CollectiveEpilogueFwdINS6_IJSA_SC_SB_EEES9_SE_SG_Li256ELb0ELb0ELb0ELb0EEENS1_30DynamicPersistentTileSchedulerILi256ELi32ELb0ELb0ELb1EEEEEEEEEvNT_6ParamsE,@"STO_CUDA_ENTRY STV_DEFAULT"
_ZN7cutlass13device_kernelIN5flash11enable_sm90INS1_16FlashAttnFwdSm90INS1_25CollectiveMainloopFwdSm90ILi2EN4cute5tupleIJNS5_1CILi1EEES8_S8_EEENS6_IJNS7_ILi128EEENS7_ILi64EEENS7_ILi256EEEEEELi256ENS_6half_tEfNS_4arch4Sm90ELb0ELb1ELb0ELb0ELb0ELb0ELb0ELb1ELb1ELb0ELb0ELb0EEENS1_21CollectiveEpilogueFwdINS6_IJSA_SC_SB_EEES9_SE_SG_Li256ELb0ELb0ELb0ELb0EEENS1_30DynamicPersistentTileSchedulerILi256ELi32ELb0ELb0ELb1EEEEEEEEEvNT_6ParamsE:
        /* <DEDUP_REMOVED lines=24> */
.L_x_884:
[----:B------:R-:W-:Y:S05]  /*0180*/  BSYNC B0 ;  /* 0x0000000000007941 */ /* 0x000fea0003800000 */
.L_x_883:
[----:B------:R-:W-:Y:S01]  /*0190*/  VOTEU.ANY UP0, P0 ;  /* 0x00000000003f7886 */ /* 0x000fe20000000100 */
[----:B------:R-:W1:Y:S01]  /*01a0*/  SHFL.IDX PT, R2, R2, RZ, 0x1f ;  /* 0x00001fff02027589 */ /* 0x000e6200000e0000 */
[----:B------:R-:W-:Y:S01]  /*01b0*/  UMOV UR4, 0x1 ;  /* 0x0000000100047882 */ /* 0x000fe20000000000 */
[----:B------:R-:W-:Y:S01]  /*01c0*/  VOTEU.ANY UP1, P0 ;  /* 0x00000000003f7886 */ /* 0x000fe20000020100 */
[----:B------:R-:W-:Y:S01]  /*01d0*/  VOTEU.ANY UP2, P0 ;  /* 0x00000000003f7886 */ /* 0x000fe20000040100 */
[----:B------:R-:W2:Y:S01]  /*01e0*/  @UP0 S2UR UR7, SR_CgaCtaId ;  /* 0x00000000000709c3 */ /* 0x000ea20000008800 */
[----:B------:R-:W3:Y:S01]  /*01f0*/  SHFL.IDX PT, R3, R0, RZ, 0x1f ;  /* 0x00001fff00037589 */ /* 0x000ee200000e0000 */
[----:B------:R-:W-:Y:S01]  /*0200*/  @UP0 UMOV UR6, 0x400 ;  /* 0x0000040000060882 */ /* 0x000fe20000000000 */
[----:B------:R-:W-:-:S04]  /*0210*/  @UP0 UIADD3 UR4, -UR4, 0x100000, URZ ;  /* 0x0010000004040890 */ /* 0x000fc8000fffe13f */
[----:B------:R-:W-:Y:S02]  /*0220*/  @UP0 USHF.L.U32 UR5, UR4, 0xb, URZ ;  /* 0x0000000b04050899 */ /* 0x000fe4000800063f */
[----:B------:R-:W-:Y:S01]  /*0230*/  @UP0 USHF.L.U32 UR4, UR4, 0x1, URZ ;  /* 0x0000000104040899 */ /* 0x000fe2000800063f */
[----:B-1----:R-:W-:Y:S01]  /*0240*/  R2UR UR8, R2 ;  /* 0x00000000020872ca */ /* 0x002fe200000e0000 */
[----:B--2---:R-:W-:Y:S01]  /*0250*/  @UP0 ULEA UR6, UR7, UR6, 0x18 ;  /* 0x0000000607060291 */ /* 0x004fe2000f8ec03f */
[----:B---3--:R-:W-:-:S11]  /*0260*/  ISETP.NE.AND P1, PT, R3, RZ, PT ;  /* 0x000000ff0300720c */ /* 0x008fd60003f25270 */
[----:B------:R-:W-:Y:S01]  /*0270*/  UISETP.NE.AND UP0, UPT, UR8, URZ, UPT ;  /* 0x0000003f0800728c */ /* 0x000fe2000bf05270 */
[----:B------:R-:W1:Y:S02]  /*0280*/  FENCE.VIEW.ASYNC.S ;  /* 0x00000000000073c6 */ /* 0x000e640000000000 */
[----:B-1----:R1:W2:Y:S01]  /*0290*/  @UP1 SYNCS.EXCH.64 URZ, [UR6+0x30800], UR4 ;  /* 0x03080004063f15b2 */ /* 0x0022a20008000100 */
[----:B------:R1:W3:Y:S01]  /*02a0*/  @UP2 SYNCS.EXCH.64 URZ, [UR6+0x30820], UR4 ;  /* 0x03082004063f25b2 */ /* 0x0002e20008000100 */
[----:B------:R-:W-:Y:S06]  /*02b0*/  @P1 BRA `(.L_x_885) ;  /* 0x0000000000481947 */ /* 0x000fec0003800000 */
        /* <DEDUP_REMOVED lines=18> */
.L_x_885:
[----:B------:R-:W4:Y:S01]  /*03e0*/  SHFL.IDX PT, R2, R0, RZ, 0x1f ;  /* 0x00001fff00027589 */ /* 0x000f2200000e0000 */
[----:B------:R-:W-:Y:S01]  /*03f0*/  NOP ;  /* 0x0000000000007918 */ /* 0x000fe20000000000 */
[----:B----4-:R-:W-:-:S13]  /*0400*/  ISETP.NE.AND P0, PT, R2, RZ, PT ;  /* 0x000000ff0200720c */ /* 0x010fda0003f05270 */
        /* <DEDUP_REMOVED lines=19> */
.L_x_886:
[----:B------:R-:W4:Y:S01]  /*0540*/  SHFL.IDX PT, R2, R0, RZ, 0x1f ;  /* 0x00001fff00027589 */ /* 0x000f2200000e0000 */
[----:B------:R-:W-:Y:S01]  /*0550*/  NOP ;  /* 0x0000000000007918 */ /* 0x000fe20000000000 */
[----:B----4-:R-:W-:-:S13]  /*0560*/  ISETP.NE.AND P0, PT, R2, RZ, PT ;  /* 0x000000ff0200720c */ /* 0x010fda0003f05270 */
[----:B------:R-:W-:Y:S05]  /*0570*/  @P0 BRA `(.L_x_887) ;  /* 0x0000000000380947 */ /* 0x000fea0003800000 */
[----:B-1----:R-:W1:Y:S01]  /*0580*/  S2UR UR5, SR_CgaCtaId ;  /* 0x00000000000579c3 */ /* 0x002e620000008800 */
[----:B------:R-:W-:Y:S01]  /*0590*/  UMOV UR4, 0x400 ;  /* 0x0000040000047882 */ /* 0x000fe20000000000 */
[----:B------:R-:W-:Y:S01]  /*05a0*/  UMOV UR7, 0x1 ;  /* 0x0000000100077882 */ /* 0x000fe20000000000 */
[----:B------:R-:W-:Y:S01]  /*05b0*/  ELECT P0, URZ, PT ;  /* 0x00000000003f782f */ /* 0x000fe20003800000 */
[----:B-1----:R-:W-:Y:S02]  /*05c0*/  ULEA UR6, UR5, UR4, 0x18 ;  /* 0x0000000405067291 */ /* 0x002fe4000f8ec03f */
[----:B------:R-:W-:-:S04]  /*05d0*/  UIADD3 UR4, -UR7, 0x100000, URZ ;  /* 0x0010000007047890 */ /* 0x000fc8000fffe13f */
[----:B------:R-:W-:Y:S02]  /*05e0*/  USHF.L.U32 UR5, UR4, 0xb, URZ ;  /* 0x0000000b04057899 */ /* 0x000fe4000800063f */
[----:B------:R-:W-:Y:S01]  /*05f0*/  USHF.L.U32 UR4, UR4, 0x1, URZ ;  /* 0x0000000104047899 */ /* 0x000fe2000800063f */
[----:B------:R-:W1:Y:S11]  /*0600*/  FENCE.VIEW.ASYNC.S ;  /* 0x00000000000073c6 */ /* 0x000e760000000000 */
[----:B-1----:R4:W1:Y:S01]  /*0610*/  SYNCS.EXCH.64 URZ, [UR6+0x30870], UR4 ;  /* 0x03087004063f75b2 */ /* 0x0028620008000100 */
[----:B------:R4:W1:Y:S01]  /*0620*/  SYNCS.EXCH.64 URZ, [UR6+0x30880], UR4 ;  /* 0x03088004063f75b2 */ /* 0x0008620008000100 */
[----:B------:R4:W1:Y:S01]  /*0630*/  SYNCS.EXCH.64 URZ, [UR6+0x30878], UR4 ;  /* 0x03087804063f75b2 */ /* 0x0008620008000100 */
[----:B------:R4:W1:Y:S02]  /*0640*/  SYNCS.EXCH.64 URZ, [UR6+0x30888], UR4 ;  /* 0x03088804063f75b2 */ /* 0x0008640008000100 */
[----:B----4-:R-:W-:Y:S01]  /*0650*/  NOP ;  /* 0x0000000000007918 */ /* 0x010fe20000000000 */
.L_x_887:
        /* <DEDUP_REMOVED lines=22> */
.L_x_888:
        /* <DEDUP_REMOVED lines=22> */
.L_x_889:
[----:B-1----:R-:W-:Y:S01]  /*0920*/  UMOV UR4, 0x1 ;  /* 0x0000000100047882 */ /* 0x002fe20000000000 */
[----:B------:R-:W-:Y:S01]  /*0930*/  PLOP3.LUT P0, PT, PT, PT, UP0, 0x80, 0x0 ;  /* 0x000000000000781c */ /* 0x000fe20003f0f008 */
[----:B------:R-:W-:Y:S01]  /*0940*/  USEL UR4, UR4, 0x2, !UP0 ;  /* 0x0000000204047887 */ /* 0x000fe2000c000000 */
[----:B------:R-:W-:-:S05]  /*0950*/  NOP ;  /* 0x0000000000007918 */ /* 0x000fca0000000000 */
[----:B------:R-:W-:-:S05]  /*0960*/  IMAD.U32 R2, RZ, RZ, UR4 ;  /* 0x00000004ff027e24 */ /* 0x000fca000f8e00ff */
[----:B------:R1:W-:Y:S01]  /*0970*/  STL [R1], R2 ;  /* 0x0000000201007387 */ /* 0x0003e20000100800 */
[----:B--23--:R-:W-:Y:S06]  /*0980*/  BAR.SYNC.DEFER_BLOCKING 0x0 ;  /* 0x0000000000007b1d */ /* 0x00cfec0000010000 */
[----:B------:R-:W-:Y:S05]  /*0990*/  @!P0 BRA `(.L_x_890) ;  /* 0x000000d400708947 */ /* 0x000fea0003800000 */
.L_x_891:
[----:B------:R-:W-:-:S08]  /*09a0*/  NOP ;  /* 0x0000000000007918 */ /* 0x000fd00000000000 */
[----:B------:R-:W2:Y:S02]  /*09b0*/  USETMAXREG.TRY_ALLOC.CTAPOOL UP0, 0xf0 ;  /* 0x000000f0000079c8 */ /* 0x000ea40008000600 */
[----:B--2---:R-:W-:-:S13]  /*09c0*/  PLOP3.LUT P0, PT, PT, PT, UP0, 0x80, 0x0 ;  /* 0x000000000000781c */ /* 0x004fda0003f0f008 */
[----:B------:R-:W-:Y:S05]  /*09d0*/  @!P0 BRA `(.L_x_891) ;  /* 0xfffffffc00f08947 */ /* 0x000fea000383ffff */
[----:B------:R-:W2:Y:S08]  /*09e0*/  S2UR UR7, SR_CTAID.X ;  /* 0x00000000000779c3 */ /* 0x000eb00000002500 */
[----:B------:R-:W-:Y:S08]  /*09f0*/  BAR.ARV 0x4, 0x120 ;  /* 0x0104800000007b1d */ /* 0x000ff00000002000 */
[----:B------:R-:W2:Y:S08]  /*0a00*/  LDC R0, c[0x0][0xda8] ;  /* 0x00036a00ff007b82 */ /* 0x000eb00000000800 */
[----:B------:R-:W-:Y:S06]  /*0a10*/  BAR.ARV 0x8, 0x120 ;  /* 0x0204800000007b1d */ /* 0x000fec0000002000 */
[----:B--2---:R-:W-:-:S13]  /*0a20*/  ISETP.LE.AND P0, PT, R0, UR7, PT ;  /* 0x0000000700007c0c */ /* 0x004fda000bf03270 */
[----:B------:R-:W-:Y:S05]  /*0a30*/  @P0 EXIT ;  /* 0x000000000000094d */ /* 0x000fea0003800000 */
[----:B------:R-:W2:Y:S01]  /*0a40*/  LDL R3, [R1] ;  /* 0x0000000001037983 */ /* 0x000ea20000100800 */
[----:B------:R-:W3:Y:S01]  /*0a50*/  S2UR UR4, SR_CgaCtaId ;  /* 0x00000000000479c3 */ /* 0x000ee20000008800 */
[----:B------:R-:W-:Y:S01]  /*0a60*/  UMOV UR38, 0x400 ;  /* 0x0000040000267882 */ /* 0x000fe20000000000 */
[----:B------:R-:W-:Y:S01]  /*0a70*/  UMOV UR46, URZ ;  /* 0x0000003f002e7c82 */ /* 0x000fe20008000000 */
[----:B-1----:R-:W1:Y:S01]  /*0a80*/  S2R R2, SR_TID.X ;  /* 0x0000000000027919 */ /* 0x002e620000002100 */
[----:B------:R-:W-:-:S04]  /*0a90*/  UMOV UR36, URZ ;  /* 0x0000003f00247c82 */ /* 0x000fc80008000000 */
[----:B------:R-:W4:Y:S01]  /*0aa0*/  S2UR UR6, SR_SWINHI ;  /* 0x00000000000679c3 */ /* 0x000f220000002f00 */
[----:B---3--:R-:W-:-:S07]  /*0ab0*/  ULEA UR38, UR4, UR38, 0x18 ;  /* 0x0000002604267291 */ /* 0x008fce000f8ec03f */
[----:B------:R-:W-:Y:S01]  /*0ac0*/  UMOV UR4, UR38 ;  /* 0x0000002600047c82 */ /* 0x000fe20008000000 */
[----:B----4-:R-:W-:Y:S01]  /*0ad0*/  UMOV UR5, UR6 ;  /* 0x0000000600057c82 */ /* 0x010fe20008000000 */
[----:B------:R-:W-:Y:S01]  /*0ae0*/  MOV R200, UR4 ;  /* 0x0000000400c87c02 */ /* 0x000fe20008000f00 */
[----:B-1----:R-:W-:Y:S01]  /*0af0*/  VIADD R213, R2, 0xffffff80 ;  /* 0xffffff8002d57836 */ /* 0x002fe20000000000 */
[----:B------:R-:W-:Y:S01]  /*0b00*/  UMOV UR4, UR7 ;  /* 0x0000000700047c82 */ /* 0x000fe20008000000 */
[----:B------:R-:W-:-:S03]  /*0b10*/  IMAD.U32 R201, RZ, RZ, UR5 ;  /* 0x00000005ffc97e24 */ /* 0x000fc6000f8e00ff */
[----:B------:R-:W-:-:S04]  /*0b20*/  SHF.R.S32.HI R0, RZ, 0x1f, R213 ;  /* 0x0000001fff007819 */ /* 0x000fc800000114d5 */
[CC--:B------:R-:W-:Y:S02]  /*0b30*/  LEA.HI R2, R0.reuse, R213.reuse, RZ, 0x4 ;  /* 0x000000d500027211 */ /* 0x0c0fe400078f20ff */
[----:B------:R-:W-:Y:S02]  /*0b40*/  LEA.HI R211, R0, R213, RZ, 0x5 ;  /* 0x000000d500d37211 */ /* 0x000fe400078f28ff */
[----:B------:R-:W-:Y:S02]  /*0b50*/  SHF.R.S32.HI R5, RZ, 0x4, R2 ;  /* 0x00000004ff057819 */ /* 0x000fe40000011402 */
[----:B------:R-:W-:Y:S02]  /*0b60*/  SHF.R.S32.HI R211, RZ, 0x5, R211 ;  /* 0x00000005ffd37819 */ /* 0x000fe400000114d3 */
[C---:B------:R-:W-:Y:S02]  /*0b70*/  LEA.HI R4, R2.reuse, R5, RZ, 0x1 ;  /* 0x0000000502047211 */ /* 0x040fe400078f08ff */
[----:B------:R-:W-:-:S02]  /*0b80*/  LOP3.LUT R2, R2, 0x3fffff0, RZ, 0xc0, !PT ;  /* 0x03fffff002027812 */ /* 0x000fc400078ec0ff */
[----:B------:R-:W-:-:S03]  /*0b90*/  LOP3.LUT R4, R4, 0x1ffffffe, RZ, 0xc0, !PT ;  /* 0x1ffffffe04047812 */ /* 0x000fc600078ec0ff */
[----:B------:R-:W-:Y:S02]  /*0ba0*/  IMAD.IADD R2, R213, 0x1, -R2 ;  /* 0x00000001d5027824 */ /* 0x000fe400078e0a02 */
[----:B------:R-:W-:Y:S02]  /*0bb0*/  IMAD.IADD R4, R5, 0x1, -R4 ;  /* 0x0000000105047824 */ /* 0x000fe400078e0a04 */
[----:B------:R-:W-:-:S04]  /*0bc0*/  IMAD R9, R211, 0x10, R2 ;  /* 0x00000010d3097824 */ /* 0x000fc800078e0202 */
[----:B------:R-:W-:Y:S01]  /*0bd0*/  IMAD R4, R9, 0x8, R4 ;  /* 0x0000000809047824 */ /* 0x000fe200078e0204 */
[----:B--2---:R-:W-:Y:S02]  /*0be0*/  R2UR UR8, R3 ;  /* 0x00000000030872ca */ /* 0x004fe400000e0000 */
[CC--:B------:R-:W-:Y:S02]  /*0bf0*/  LEA.HI R3, R0.reuse, R213.reuse, RZ, 0x7 ;  /* 0x000000d500037211 */ /* 0x0c0fe400078f38ff */
[----:B------:R-:W-:Y:S02]  /*0c00*/  LEA.HI R0, R0, R213, RZ, 0x3 ;  /* 0x000000d500007211 */ /* 0x000fe400078f18ff */
[----:B------:R-:W-:Y:S02]  /*0c10*/  LOP3.LUT R208, R3, 0xffffff80, RZ, 0xc0, !PT ;  /* 0xffffff8003d07812 */ /* 0x000fe400078ec0ff */
[----:B------:R-:W-:Y:S02]  /*0c20*/  SHF.R.S32.HI R210, RZ, 0x7, R3 ;  /* 0x00000007ffd27819 */ /* 0x000fe40000011403 */
[----:B------:R-:W-:Y:S01]  /*0c30*/  LOP3.LUT R2, R0, 0x1ffffff8, RZ, 0xc0, !PT ;  /* 0x1ffffff800027812 */ /* 0x000fe200078ec0ff */
[----:B------:R-:W-:Y:S01]  /*0c40*/  IMAD.IADD R208, R213, 0x1, -R208 ;  /* 0x00000001d5d07824 */ /* 0x000fe200078e0ad0 */
[----:B------:R-:W-:Y:S01]  /*0c50*/  LEA.HI R3, R3, R210, RZ, 0x1 ;  /* 0x000000d203037211 */ /* 0x000fe200078f08ff */
[----:B------:R-:W-:Y:S01]  /*0c60*/  ULOP3.LUT UR5, UR8, 0x1, URZ, 0xfc, !UPT ;  /* 0x0000000108057892 */ /* 0x000fe2000f8efc3f */
[----:B------:R-:W-:Y:S01]  /*0c70*/  SHF.R.S32.HI R204, RZ, 0x3, R0 ;  /* 0x00000003ffcc7819 */ /* 0x000fe20000011400 */
[----:B------:R-:W-:Y:S01]  /*0c80*/  IMAD.IADD R2, R213, 0x1, -R2 ;  /* 0x00000001d5027824 */ /* 0x000fe200078e0a02 */
[----:B------:R-:W-:-:S03]  /*0c90*/  SHF.R.S32.HI R7, RZ, 0x1f, R208 ;  /* 0x0000001fff077819 */ /* 0x000fc600000114d0 */
[----:B------:R-:W-:Y:S01]  /*0ca0*/  IMAD.U32 R212, RZ, RZ, UR5 ;  /* 0x00000005ffd47e24 */ /* 0x000fe2000f8e00ff */
[CC--:B------:R-:W-:Y:S01]  /*0cb0*/  LEA.HI R6, R7.reuse, R208.reuse, RZ, 0x2 ;  /* 0x000000d007067211 */ /* 0x0c0fe200078f10ff */
[----:B------:R-:W-:Y:S01]  /*0cc0*/  UMOV UR5, URZ ;  /* 0x0000003f00057c82 */ /* 0x000fe20008000000 */
[----:B------:R-:W-:Y:S01]  /*0cd0*/  LEA.HI R7, R7, R208, RZ, 0x5 ;  /* 0x000000d007077211 */ /* 0x000fe200078f28ff */
[----:B------:R-:W-:Y:S01]  /*0ce0*/  IMAD.SHL.U32 R202, R2, 0x8, RZ ;  /* 0x0000000802ca7824 */ /* 0x000fe200078e00ff */
[--C-:B------:R-:W-:Y:S02]  /*0cf0*/  SHF.R.S32.HI R5, RZ, 0x2, R6.reuse ;  /* 0x00000002ff057819 */ /* 0x100fe40000011406 */
[----:B------:R-:W-:Y:S02]  /*0d00*/  SHF.R.S32.HI R8, RZ, 0x1f, R6 ;  /* 0x0000001fff087819 */ /* 0x000fe40000011406 */
[----:B------:R-:W-:Y:S02]  /*0d10*/  SHF.R.S32.HI R7, RZ, 0x5, R7 ;  /* 0x00000005ff077819 */ /* 0x000fe40000011407 */
[----:B------:R-:W-:-:S02]  /*0d20*/  LEA.HI R8, R8, R5, RZ, 0x3 ;  /* 0x0000000508087211 */ /* 0x000fc400078f18ff */
[----:B------:R-:W-:Y:S02]  /*0d30*/  MOV R207, UR5 ;  /* 0x0000000500cf7c02 */ /* 0x000fe40008000f00 */
[----:B------:R-:W-:-:S05]  /*0d40*/  LOP3.LUT R8, R8, 0xfffffff8, RZ, 0xc0, !PT ;  /* 0xfffffff808087812 */ /* 0x000fca00078ec0ff */
[----:B------:R-:W-:Y:S01]  /*0d50*/  IMAD.IADD R8, R5, 0x1, -R8 ;  /* 0x0000000105087824 */ /* 0x000fe200078e0a08 */
[----:B------:R-:W-:Y:S01]  /*0d60*/  LOP3.LUT R5, R3, 0x3fffffe, RZ, 0xc0, !PT ;  /* 0x03fffffe03057812 */ /* 0x000fe200078ec0ff */
[----:B------:R-:W-:Y:S02]  /*0d70*/  IMAD.SHL.U32 R3, R4, 0x8, RZ ;  /* 0x0000000804037824 */ /* 0x000fe400078e00ff */
[----:B------:R-:W-:Y:S02]  /*0d80*/  IMAD R8, R7, 0x10, R8 ;  /* 0x0000001007087824 */ /* 0x000fe400078e0208 */
[----:B------:R-:W-:Y:S01]  /*0d90*/  IMAD.WIDE R200, R3, 0x2, R200 ;  /* 0x0000000203c87825 */ /* 0x000fe200078e02c8 */
[----:B------:R-:W-:-:S03]  /*0da0*/  LOP3.LUT R3, R6, 0x7ffffffc, RZ, 0xc0, !PT ;  /* 0x7ffffffc06037812 */ /* 0x000fc600078ec0ff */
[----:B------:R-:W-:Y:S02]  /*0db0*/  IMAD.IADD R5, R210, 0x1, -R5 ;  /* 0x00000001d2057824 */ /* 0x000fe400078e0a05 */
[----:B------:R-:W-:Y:S02]  /*0dc0*/  IMAD.IADD R22, R208, 0x1, -R3 ;  /* 0x00000001d0167824 */ /* 0x000fe400078e0a03 */
[----:B------:R-:W-:-:S07]  /*0dd0*/  IMAD R209, R5, 0x40, R8 ;  /* 0x0000004005d17824 */ /* 0x000fce00078e0208 */
.L_x_984:
[----:B------:R-:W-:Y:S01]  /*0de0*/  ULDC UR5, c[0x0][0xdd0] ;  /* 0x0003740000057ab9 */ /* 0x000fe20000000800 */
[----:B-1----:R-:W1:Y:S01]  /*0df0*/  LDC R0, c[0x0][0xde8] ;  /* 0x00037a00ff007b82 */ /* 0x002e620000000800 */
[----:B------:R-:W-:Y:S01]  /*0e00*/  UISETP.NE.AND UP0, UPT, UR5, 0x1, UPT ;  /* 0x000000010500788c */ /* 0x000fe2000bf05270 */
[----:B------:R-:W-:-:S10]  /*0e10*/  UMOV UR8, UR4 ;  /* 0x0000000400087c82 */ /* 0x000fd40008000000 */
[----:B------:R-:W-:Y:S01]  /*0e20*/  @UP0 ULDC UR6, c[0x0][0xdd4] ;  /* 0x0003750000060ab9 */ /* 0x000fe20000000800 */
[----:B------:R-:W-:Y:S01]  /*0e30*/  @UP0 ULDC UR9, c[0x0][0xdd8] ;  /* 0x0003760000090ab9 */ /* 0x000fe20000000800 */
[----:B------:R-:W-:-:S04]  /*0e40*/  UIMAD.WIDE.U32 UR6, UR4, UR6, URZ ;  /* 0x00000006040672a5 */ /* 0x000fc8000f8e003f */
[----:B------:R-:W-:-:S04]  /*0e50*/  @UP0 USHF.R.U32.HI UR8, URZ, UR9, UR7 ;  /* 0x000000093f080299 */ /* 0x000fc80008011607 */
[----:B------:R-:W-:Y:S02]  /*0e60*/  UIADD3 UR6, -UR8, URZ, URZ ;  /* 0x0000003f08067290 */ /* 0x000fe4000fffe13f */
[----:B-1----:R-:W-:Y:S02]  /*0e70*/  ISETP.LE.AND P0, PT, R0, UR8, PT ;  /* 0x0000000800007c0c */ /* 0x002fe4000bf03270 */
[----:B------:R-:W-:-:S11]  /*0e80*/  UIMAD UR7, UR5, UR6, UR4 ;  /* 0x00000006050772a4 */ /* 0x000fd6000f8e0204 */
[----:B--234-:R-:W-:Y:S05]  /*0e90*/  @!P0 BRA `(.L_x_892) ;  /* 0x0000000000248947 */ /* 0x01cfea0003800000 */
[----:B------:R-:W-:Y:S01]  /*0ea0*/  ULDC UR6, c[0x0][0xddc] ;  /* 0x0003770000067ab9 */ /* 0x000fe20000000800 */
[----:B------:R-:W-:Y:S01]  /*0eb0*/  UMOV UR9, UR7 ;  /* 0x0000000700097c82 */ /* 0x000fe20008000000 */
[----:B------:R-:W-:-:S11]  /*0ec0*/  UISETP.NE.AND UP0, UPT, UR6, 0x1, UPT ;  /* 0x000000010600788c */ /* 0x000fd6000bf05270 */
[----:B------:R-:W-:Y:S02]  /*0ed0*/  @UP0 ULDC.64 UR10, c[0x0][0xde0] ;  /* 0x00037800000a0ab9 */ /* 0x000fe40000000a00 */
[----:B------:R-:W-:-:S04]  /*0ee0*/  UIMAD.WIDE.U32 UR4, UR7, UR10, URZ ;  /* 0x0000000a070472a5 */ /* 0x000fc8000f8e003f */
[----:B------:R-:W-:-:S04]  /*0ef0*/  @UP0 USHF.R.U32.HI UR9, URZ, UR11, UR5 ;  /* 0x0000000b3f090299 */ /* 0x000fc80008011605 */
[----:B------:R-:W-:Y:S02]  /*0f00*/  UIMAD UR4, UR9, UR6, URZ ;  /* 0x00000006090472a4 */ /* 0x000fe4000f8e023f */
[----:B------:R-:W-:Y:S01]  /*0f10*/  IMAD.U32 R206, RZ, RZ, UR9 ;  /* 0x00000009ffce7e24 */ /* 0x000fe2000f8e00ff */
[----:B------:R-:W-:Y:S09]  /*0f20*/  BRA `(.L_x_893) ;  /* 0x0000000000207947 */ /* 0x000ff20003800000 */
.L_x_892:
[----:B------:R-:W-:Y:S01]  /*0f30*/  ULDC UR6, c[0x0][0xdc4] ;  /* 0x0003710000067ab9 */ /* 0x000fe20000000800 */
[----:B------:R-:W-:Y:S01]  /*0f40*/  UMOV UR9, UR7 ;  /* 0x0000000700097c82 */ /* 0x000fe20008000000 */
[----:B------:R-:W-:-:S11]  /*0f50*/  UISETP.NE.AND UP0, UPT, UR6, 0x1, UPT ;  /* 0x000000010600788c */ /* 0x000fd6000bf05270 */
[----:B------:R-:W-:Y:S02]  /*0f60*/  @UP0 ULDC.64 UR10, c[0x0][0xdc8] ;  /* 0x00037200000a0ab9 */ /* 0x000fe40000000a00 */
[----:B------:R-:W-:-:S04]  /*0f70*/  UIMAD.WIDE.U32 UR4, UR7, UR10, URZ ;  /* 0x0000000a070472a5 */ /* 0x000fc8000f8e003f */
[----:B------:R-:W-:-:S04]  /*0f80*/  @UP0 USHF.R.U32.HI UR9, URZ, UR11, UR5 ;  /* 0x0000000b3f090299 */ /* 0x000fc80008011605 */
[----:B------:R-:W-:Y:S02]  /*0f90*/  UIMAD UR4, UR9, UR6, URZ ;  /* 0x00000006090472a4 */ /* 0x000fe4000f8e023f */
[----:B------:R-:W-:-:S10]  /*0fa0*/  IMAD.U32 R206, RZ, RZ, UR9 ;  /* 0x00000009ffce7e24 */ /* 0x000fd4000f8e00ff */
.L_x_893:
[----:B------:R-:W-:Y:S01]  /*0fb0*/  R2UR UR5, R206 ;  /* 0x00000000ce0572ca */ /* 0x000fe200000e0000 */
[----:B------:R-:W-:Y:S01]  /*0fc0*/  UIADD3 UR6, UR7, -UR4, URZ ;  /* 0x8000000407067290 */ /* 0x000fe2000fffe03f */
[----:B------:R-:W-:Y:S01]  /*0fd0*/  ULDC UR43, c[0x0][0xdb8] ;  /* 0x00036e00002b7ab9 */ /* 0x000fe20000000800 */
[----:B------:R-:W-:Y:S01]  /*0fe0*/  ULDC.64 UR12, c[0x0][0x3f8] ;  /* 0x0000fe00000c7ab9 */ /* 0x000fe20000000a00 */
[----:B------:R-:W-:Y:S01]  /*0ff0*/  UISETP.NE.AND UP1, UPT, UR43, 0x1, UPT ;  /* 0x000000012b00788c */ /* 0x000fe2000bf25270 */
[----:B------:R-:W-:Y:S01]  /*1000*/  ULDC UR42, c[0x0][0xdac] ;  /* 0x00036b00002a7ab9 */ /* 0x000fe20000000800 */
[----:B------:R-:W-:Y:S01]  /*1010*/  UISETP.NE.U32.AND UP0, UPT, UR12, URZ, UPT ;  /* 0x0000003f0c00728c */ /* 0x000fe2000bf05070 */
[----:B------:R-:W-:Y:S01]  /*1020*/  ULDC UR11, c[0x0][0xdc4] ;  /* 0x00037100000b7ab9 */ /* 0x000fe20000000800 */
[----:B------:R-:W-:Y:S02]  /*1030*/  ULDC UR45, c[0x0][0x404] ;  /* 0x00010100002d7ab9 */ /* 0x000fe40000000800 */
[----:B------:R-:W-:-:S03]  /*1040*/  UISETP.NE.AND.EX UP0, UPT, UR13, URZ, UPT, UP0 ;  /* 0x0000003f0d00728c */ /* 0x000fc6000bf05300 */
[----:B------:R-:W-:Y:S01]  /*1050*/  ULOP3.LUT UR7, URZ, UR5, URZ, 0x33, !UPT ;  /* 0x000000053f077292 */ /* 0x000fe2000f8e333f */
[----:B------:R-:W-:Y:S02]  /*1060*/  ULDC UR9, c[0x0][0x288] ;  /* 0x0000a20000097ab9 */ /* 0x000fe40000000800 */
[----:B------:R-:W-:Y:S01]  /*1070*/  ULDC.64 UR4, c[0x0][0x9e0] ;  /* 0x0002780000047ab9 */ /* 0x000fe20000000a00 */
[----:B------:R-:W-:Y:S02]  /*1080*/  UIADD3 UR42, UR7, UR42, URZ ;  /* 0x0000002a072a7290 */ /* 0x000fe4000fffe03f */
[----:B------:R-:W-:Y:S02]  /*1090*/  UISETP.GE.AND UP2, UPT, UR5, 0x1, UPT ;  /* 0x000000010500788c */ /* 0x000fe4000bf46270 */
[----:B------:R-:W-:Y:S02]  /*10a0*/  USHF.L.U32 UR42, UR42, 0x7, URZ ;  /* 0x000000072a2a7899 */ /* 0x000fe4000800063f */
[----:B------:R-:W-:-:S02]  /*10b0*/  UIMAD UR8, UR8, UR11, UR6 ;  /* 0x0000000b080872a4 */ /* 0x000fc4000f8e0206 */
[----:B------:R-:W-:Y:S01]  /*10c0*/  USEL UR45, UR45, 0x1, UP0 ;  /* 0x000000012d2d7887 */ /* 0x000fe20008000000 */
[----:B------:R-:W-:Y:S01]  /*10d0*/  PLOP3.LUT P1, PT, PT, PT, UP2, 0x80, 0x0 ;  /* 0x000000000000781c */ /* 0x000fe20003f2f028 */
[----:B------:R-:W-:Y:S01]  /*10e0*/  @UP1 ULDC UR6, c[0x0][0xdbc] ;  /* 0x00036f0000061ab9 */ /* 0x000fe20000000800 */
[----:B------:R-:W-:Y:S01]  /*10f0*/  UIADD3 UR61, UR42, 0x80, -UR9 ;  /* 0x000000802a3d7890 */ /* 0x000fe2000fffe809 */
[----:B------:R-:W-:Y:S01]  /*1100*/  ULDC UR10, c[0x0][0x2e0] ;  /* 0x0000b800000a7ab9 */ /* 0x000fe20000000800 */
[----:B------:R-:W-:Y:S01]  /*1110*/  UIMAD.WIDE.U32 UR6, UR8, UR6, URZ ;  /* 0x00000006080672a5 */ /* 0x000fe2000f8e003f */
[----:B------:R-:W-:Y:S01]  /*1120*/  @UP1 ULDC UR11, c[0x0][0xdc0] ;  /* 0x00037000000b1ab9 */ /* 0x000fe20000000800 */
[----:B------:R-:W-:Y:S01]  /*1130*/  UIMAD UR61, UR45, UR10, UR61 ;  /* 0x0000000a2d3d72a4 */ /* 0x000fe2000f8e023d */
[----:B------:R-:W-:Y:S01]  /*1140*/  UMOV UR44, UR8 ;  /* 0x00000008002c7c82 */ /* 0x000fe20008000000 */
[----:B------:R-:W-:Y:S02]  /*1150*/  @UP1 USHF.R.U32.HI UR44, URZ, UR11, UR7 ;  /* 0x0000000b3f2c1299 */ /* 0x000fe40008011607 */
[----:B------:R-:W-:-:S02]  /*1160*/  UIADD3 UR4, UR61, UR4, URZ ;  /* 0x000000043d047290 */ /* 0x000fc4000fffe03f */
[----:B------:R-:W-:-:S04]  /*1170*/  UIADD3 UR6, -UR44, URZ, URZ ;  /* 0x0000003f2c067290 */ /* 0x000fc8000fffe13f */
[----:B------:R-:W-:Y:S01]  /*1180*/  UIMAD UR43, UR43, UR6, UR8 ;  /* 0x000000062b2b72a4 */ /* 0x000fe2000f8e0208 */
[----:B------:R-:W-:Y:S01]  /*1190*/  IMAD.U32 R0, RZ, RZ, UR4 ;  /* 0x00000004ff007e24 */ /* 0x000fe2000f8e00ff */
[----:B------:R-:W-:Y:S10]  /*11a0*/  @!P1 BRA `(.L_x_894) ;  /* 0x0000000000409947 */ /* 0x000ff40003800000 */
[----:B------:R-:W-:Y:S01]  /*11b0*/  ISETP.LT.AND P0, PT, RZ, UR61, PT ;  /* 0x0000003dff007c0c */ /* 0x000fe2000bf01270 */
[----:B------:R-:W-:-:S12]  /*11c0*/  UIADD3 UR4, UR61, -0x1, URZ ;  /* 0xffffffff3d047890 */ /* 0x000fd8000fffe03f */
[----:B------:R-:W-:Y:S05]  /*11d0*/  @P0 BRA `(.L_x_895) ;  /* 0x00000000001c0947 */ /* 0x000fea0003800000 */
[----:B------:R-:W-:Y:S02]  /*11e0*/  UISETP.NE.AND UP0, UPT, UR5, 0x1, UPT ;  /* 0x000000010500788c */ /* 0x000fe4000bf05270 */
[----:B------:R-:W-:-:S09]  /*11f0*/  UIADD3 UR4, -UR61, URZ, URZ ;  /* 0x0000003f3d047290 */ /* 0x000fd2000fffe13f */
[----:B------:R-:W-:Y:S02]  /*1200*/  @UP0 ULDC.64 UR12, c[0x0][0x9e8] ;  /* 0x00027a00000c0ab9 */ /* 0x000fe40000000a00 */
[----:B------:R-:W-:-:S04]  /*1210*/  UIMAD.WIDE.U32 UR6, UR4, UR12, URZ ;  /* 0x0000000c040672a5 */ /* 0x000fc8000f8e003f */
[----:B------:R-:W-:-:S04]  /*1220*/  @UP0 USHF.R.U32.HI UR4, URZ, UR13, UR7 ;  /* 0x0000000d3f040299 */ /* 0x000fc80008011607 */
[----:B------:R-:W-:Y:S01]  /*1230*/  ULOP3.LUT UR4, URZ, UR4, URZ, 0x33, !UPT ;  /* 0x000000043f047292 */ /* 0x000fe2000f8e333f */
[----:B------:R-:W-:Y:S11]  /*1240*/  BRA `(.L_x_896) ;  /* 0x0000000000107947 */ /* 0x000ff60003800000 */
.L_x_895:
[----:B------:R-:W-:-:S11]  /*1250*/  UISETP.NE.AND UP0, UPT, UR5, 0x1, UPT ;  /* 0x000000010500788c */ /* 0x000fd6000bf05270 */
[----:B------:R-:W-:Y:S02]  /*1260*/  @UP0 ULDC.64 UR12, c[0x0][0x9e8] ;  /* 0x00027a00000c0ab9 */ /* 0x000fe40000000a00 */
[----:B------:R-:W-:-:S04]  /*1270*/  UIMAD.WIDE.U32 UR6, UR4, UR12, URZ ;  /* 0x0000000c040672a5 */ /* 0x000fc8000f8e003f */
[----:B------:R-:W-:-:S12]  /*1280*/  @UP0 USHF.R.U32.HI UR4, URZ, UR13, UR7 ;  /* 0x0000000d3f040299 */ /* 0x000fd80008011607 */
.L_x_896:
[----:B------:R-:W-:-:S06]  /*1290*/  UIMAD UR4, UR4, UR5, UR5 ;  /* 0x00000005040472a4 */ /* 0x000fcc000f8e0205 */
[----:B------:R-:W-:-:S07]  /*12a0*/  VIMNMX R0, R0, UR4, PT ;  /* 0x0000000400007c48 */ /* 0x000fce000bfe0100 */
.L_x_894:
[----:B------:R-:W-:Y:S01]  /*12b0*/  UIMAD UR4, UR45, UR10, 0x3f ;  /* 0x0000003f2d0474a4 */ /* 0x000fe2000f8e020a */
[----:B------:R-:W-:Y:S01]  /*12c0*/  VIADD R0, R0, 0x3f ;  /* 0x0000003f00007836 */ /* 0x000fe20000000000 */
[----:B------:R-:W-:Y:S02]  /*12d0*/  UIADD3 UR7, UR42, -UR9, URZ ;  /* 0x800000092a077290 */ /* 0x000fe4000fffe03f */
[----:B------:R-:W-:Y:S02]  /*12e0*/  USHF.R.S32.HI UR6, URZ, 0x1f, UR4 ;  /* 0x0000001f3f067899 */ /* 0x000fe40008011404 */
[----:B------:R-:W-:Y:S01]  /*12f0*/  SHF.R.S32.HI R3, RZ, 0x1f, R0 ;  /* 0x0000001fff037819 */ /* 0x000fe20000011400 */
[----:B------:R-:W-:Y:S02]  /*1300*/  UIMAD UR7, UR45, UR10, UR7 ;  /* 0x0000000a2d0772a4 */ /* 0x000fe4000f8e0207 */
[----:B------:R-:W-:Y:S01]  /*1310*/  ULEA.HI UR6, UR6, UR4, URZ, 0x6 ;  /* 0x0000000406067291 */ /* 0x000fe2000f8f303f */
[----:B------:R-:W-:Y:S01]  /*1320*/  LEA.HI R3, R3, R0, RZ, 0x6 ;  /* 0x0000000003037211 */ /* 0x000fe200078f30ff */
[----:B------:R-:W-:-:S02]  /*1330*/  ULDC UR8, c[0x0][0x9dc] ;  /* 0x0002770000087ab9 */ /* 0x000fc40000000800 */
[----:B------:R-:W-:Y:S01]  /*1340*/  USHF.R.S32.HI UR6, URZ, 0x6, UR6 ;  /* 0x000000063f067899 */ /* 0x000fe20008011406 */
[----:B------:R-:W-:Y:S01]  /*1350*/  SHF.R.S32.HI R3, RZ, 0x6, R3 ;  /* 0x00000006ff037819 */ /* 0x000fe20000011403 */
[----:B------:R-:W-:-:S04]  /*1360*/  UIADD3 UR8, UR7, -UR8, URZ ;  /* 0x8000000807087290 */ /* 0x000fc8000fffe03f */
[----:B------:R-:W-:Y:S01]  /*1370*/  VIMNMX R103, R3, UR6, PT ;  /* 0x0000000603677c48 */ /* 0x000fe2000bfe0100 */
[----:B------:R-:W-:Y:S07]  /*1380*/  @!P1 BRA `(.L_x_897) ;  /* 0x0000000000489947 */ /* 0x000fee0003800000 */
[----:B------:R-:W-:Y:S02]  /*1390*/  UMOV UR4, UR7 ;  /* 0x0000000700047c82 */ /* 0x000fe40008000000 */
[----:B------:R-:W-:-:S06]  /*13a0*/  UISETP.GT.AND UP0, UPT, UR4, -0x1, UPT ;  /* 0xffffffff0400788c */ /* 0x000fcc000bf04270 */
[----:B------:R-:W-:-:S13]  /*13b0*/  PLOP3.LUT P0, PT, PT, PT, UP0, 0x80, 0x0 ;  /* 0x000000000000781c */ /* 0x000fda0003f0f008 */
[----:B------:R-:W-:Y:S05]  /*13c0*/  @P0 BRA `(.L_x_898) ;  /* 0x00000000001c0947 */ /* 0x000fea0003800000 */
[----:B------:R-:W-:Y:S02]  /*13d0*/  UISETP.NE.AND UP0, UPT, UR5, 0x1, UPT ;  /* 0x000000010500788c */ /* 0x000fe4000bf05270 */
[----:B------:R-:W-:-:S09]  /*13e0*/  ULOP3.LUT UR4, URZ, UR4, URZ, 0x33, !UPT ;  /* 0x000000043f047292 */ /* 0x000fd2000f8e333f */
[----:B------:R-:W-:Y:S02]  /*13f0*/  @UP0 ULDC.64 UR10, c[0x0][0x9e8] ;  /* 0x00027a00000a0ab9 */ /* 0x000fe40000000a00 */
[----:B------:R-:W-:-:S04]  /*1400*/  UIMAD.WIDE.U32 UR6, UR4, UR10, URZ ;  /* 0x0000000a040672a5 */ /* 0x000fc8000f8e003f */
[----:B------:R-:W-:-:S04]  /*1410*/  @UP0 USHF.R.U32.HI UR4, URZ, UR11, UR7 ;  /* 0x0000000b3f040299 */ /* 0x000fc80008011607 */
[----:B------:R-:W-:Y:S01]  /*1420*/  ULOP3.LUT UR4, URZ, UR4, URZ, 0x33, !UPT ;  /* 0x000000043f047292 */ /* 0x000fe2000f8e333f */
[----:B------:R-:W-:Y:S11]  /*1430*/  BRA `(.L_x_899) ;  /* 0x0000000000107947 */ /* 0x000ff60003800000 */
.L_x_898:
[----:B------:R-:W-:-:S11]  /*1440*/  UISETP.NE.AND UP0, UPT, UR5, 0x1, UPT ;  /* 0x000000010500788c */ /* 0x000fd6000bf05270 */
[----:B------:R-:W-:Y:S02]  /*1450*/  @UP0 ULDC.64 UR10, c[0x0][0x9e8] ;  /* 0x00027a00000a0ab9 */ /* 0x000fe40000000a00 */
[----:B------:R-:W-:-:S04]  /*1460*/  UIMAD.WIDE.U32 UR6, UR4, UR10, URZ ;  /* 0x0000000a040672a5 */ /* 0x000fc8000f8e003f */
[----:B------:R-:W-:-:S12]  /*1470*/  @UP0 USHF.R.U32.HI UR4, URZ, UR11, UR7 ;  /* 0x0000000b3f040299 */ /* 0x000fd80008011607 */
.L_x_899:
[----:B------:R-:W-:-:S04]  /*1480*/  UIMAD UR4, UR4, UR5, URZ ;  /* 0x00000005040472a4 */ /* 0x000fc8000f8e023f */
[----:B------:R-:W-:-:S04]  /*1490*/  UISETP.LT.AND UP0, UPT, UR8, UR4, UPT ;  /* 0x000000040800728c */ /* 0x000fc8000bf01270 */
[----:B------:R-:W-:-:S12]  /*14a0*/  USEL UR8, UR8, UR4, !UP0 ;  /* 0x0000000408087287 */ /* 0x000fd8000c000000 */
.L_x_897:
[----:B------:R-:W-:Y:S01]  /*14b0*/  USHF.R.S32.HI UR4, URZ, 0x1f, UR8 ;  /* 0x0000001f3f047899 */ /* 0x000fe20008011408 */
[----:B------:R-:W-:Y:S01]  /*14c0*/  PLOP3.LUT P0, PT, PT, PT, PT, 0x80, 0x0 ;  /* 0x000000000000781c */ /* 0x000fe20003f0f070 */
[----:B------:R-:W-:Y:S01]  /*14d0*/  IMAD.MOV.U32 R0, RZ, RZ, RZ ;  /* 0x000000ffff007224 */ /* 0x000fe200078e00ff */
[----:B------:R-:W-:Y:S01]  /*14e0*/  CS2R R2, SRZ ;  /* 0x0000000000027805 */ /* 0x000fe2000001ff00 */
[----:B------:R-:W-:Y:S01]  /*14f0*/  ULEA.HI UR4, UR4, UR8, URZ, 0x6 ;  /* 0x0000000804047291 */ /* 0x000fe2000f8f303f */
[----:B------:R-:W-:Y:S02]  /*1500*/  CS2R R150, SRZ ;  /* 0x0000000000967805 */ /* 0x000fe4000001ff00 */
[----:B------:R-:W-:Y:S02]  /*1510*/  CS2R R148, SRZ ;  /* 0x0000000000947805 */ /* 0x000fe4000001ff00 */
[----:B------:R-:W-:Y:S01]  /*1520*/  CS2R R146, SRZ ;  /* 0x0000000000927805 */ /* 0x000fe2000001ff00 */
[----:B------:R-:W-:Y:S01]  /*1530*/  USHF.R.S32.HI UR4, URZ, 0x6, UR4 ;  /* 0x000000063f047899 */ /* 0x000fe20008011404 */
[----:B------:R-:W-:-:S02]  /*1540*/  CS2R R144, SRZ ;  /* 0x0000000000907805 */ /* 0x000fc4000001ff00 */
[----:B------:R-:W-:Y:S02]  /*1550*/  CS2R R142, SRZ ;  /* 0x00000000008e7805 */ /* 0x000fe4000001ff00 */
[----:B------:R-:W-:Y:S01]  /*1560*/  CS2R R140, SRZ ;  /* 0x00000000008c7805 */ /* 0x000fe2000001ff00 */
[----:B------:R-:W-:Y:S01]  /*1570*/  UISETP.LT.AND UP0, UPT, URZ, UR4, UPT ;  /* 0x000000043f00728c */ /* 0x000fe2000bf01270 */
[----:B------:R-:W-:Y:S02]  /*1580*/  CS2R R138, SRZ ;  /* 0x00000000008a7805 */ /* 0x000fe4000001ff00 */
[----:B------:R-:W-:Y:S02]  /*1590*/  CS2R R136, SRZ ;  /* 0x0000000000887805 */ /* 0x000fe4000001ff00 */
[----:B------:R-:W-:Y:S01]  /*15a0*/  CS2R R134, SRZ ;  /* 0x0000000000867805 */ /* 0x000fe2000001ff00 */
[----:B------:R-:W-:Y:S01]  /*15b0*/  USEL UR60, URZ, UR4, !UP0 ;  /* 0x000000043f3c7287 */ /* 0x000fe2000c000000 */
[----:B------:R-:W-:-:S02]  /*15c0*/  CS2R R132, SRZ ;  /* 0x0000000000847805 */ /* 0x000fc4000001ff00 */
[----:B------:R-:W-:Y:S02]  /*15d0*/  CS2R R130, SRZ ;  /* 0x0000000000827805 */ /* 0x000fe4000001ff00 */
[----:B------:R-:W-:Y:S02]  /*15e0*/  CS2R R128, SRZ ;  /* 0x0000000000807805 */ /* 0x000fe4000001ff00 */
[----:B------:R-:W-:Y:S02]  /*15f0*/  CS2R R126, SRZ ;  /* 0x00000000007e7805 */ /* 0x000fe4000001ff00 */
[----:B------:R-:W-:Y:S02]  /*1600*/  CS2R R124, SRZ ;  /* 0x00000000007c7805 */ /* 0x000fe4000001ff00 */
[----:B------:R-:W-:Y:S02]  /*1610*/  ISETP.GT.AND P1, PT, R103, UR60, PT ;  /* 0x0000003c67007c0c */ /* 0x000fe4000bf24270 */
        /* <DEDUP_REMOVED lines=10> */
[----:B------:R-:W-:Y:S01]  /*16c0*/  IMAD.MOV.U32 R102, RZ, RZ, RZ ;  /* 0x000000ffff667224 */ /* 0x000fe200078e00ff */
        /* <DEDUP_REMOVED lines=36> */
[----:B------:R-:W-:Y:S02]  /*1910*/  MOV R160, RZ ;  /* 0x000000ff00a07202 */ /* 0x000fe40000000f00 */
[----:B------:R-:W-:Y:S01]  /*1920*/  CS2R R6, SRZ ;  /* 0x0000000000067805 */ /* 0x000fe2000001ff00 */
[----:B------:R-:W-:Y:S01]  /*1930*/  IMAD.MOV.U32 R29, RZ, RZ, RZ ;  /* 0x000000ffff1d7224 */ /* 0x000fe200078e00ff */
[----:B------:R-:W-:Y:S01]  /*1940*/  CS2R R56, SRZ ;  /* 0x0000000000387805 */ /* 0x000fe2000001ff00 */
[----:B------:R-:W-:Y:S01]  /*1950*/  IMAD.MOV.U32 R4, RZ, RZ, RZ ;  /* 0x000000ffff047224 */ /* 0x000fe200078e00ff */
[----:B------:R-:W-:Y:S06]  /*1960*/  @!P1 BRA `(.L_x_900) ;  /* 0x000000a800d89947 */ /* 0x000fec0003800000 */
[----:B------:R-:W1:Y:S01]  /*1970*/  SHFL.IDX PT, R0, R210, RZ, 0x1f ;  /* 0x00001fffd2007589 */ /* 0x000e6200000e0000 */
[----:B------:R-:W-:-:S04]  /*1980*/  UIADD3 UR6, UR38, 0x10400, URZ ;  /* 0x0001040026067890 */ /* 0x000fc8000fffe03f */
[----:B------:R-:W-:-:S06]  /*1990*/  ULOP3.LUT UP0, URZ, UR6, 0x3ff, URZ, 0xc0, !UPT ;  /* 0x000003ff063f7892 */ /* 0x000fcc000f80c03f */
[----:B------:R-:W-:Y:S02]  /*19a0*/  PLOP3.LUT P0, PT, PT, PT, UP0, 0x80, 0x0 ;  /* 0x000000000000781c */ /* 0x000fe40003f0f008 */
[----:B-1----:R-:W-:-:S13]  /*19b0*/  R2UR UR4, R0 ;  /* 0x00000000000472ca */ /* 0x002fda00000e0000 */
[----:B------:R-:W-:-:S04]  /*19c0*/  ULEA.HI UR5, UR4, UR4, URZ, 0x1 ;  /* 0x0000000404057291 */ /* 0x000fc8000f8f083f */
        /* <DEDUP_REMOVED lines=10> */
[----:B------:R1:W2:Y:S01]  /*1a70*/  LDC.64 R2, c[0x4][R0] ;  /* 0x0100000000027b82 */ /* 0x0002a20000000a00 */
[----:B------:R-:W-:Y:S01]  /*1a80*/  IMAD.U32 R5, RZ, RZ, UR5 ;  /* 0x00000005ff057e24 */ /* 0x000fe2000f8e00ff */
[----:B------:R-:W-:Y:S01]  /*1a90*/  ULDC.64 UR4, c[0x4][0x1c0] ;  /* 0x0100700000047ab9 */ /* 0x000fe20000000a00 */
[----:B------:R-:W-:Y:S01]  /*1aa0*/  IMAD.U32 R10, RZ, RZ, UR6 ;  /* 0x00000006ff0a7e24 */ /* 0x000fe2000f8e00ff */
[----:B------:R-:W-:Y:S01]  /*1ab0*/  MOV R8, 0x70 ;  /* 0x0000007000087802 */ /* 0x000fe20000000f00 */
[----:B------:R-:W-:Y:S02]  /*1ac0*/  IMAD.U32 R6, RZ, RZ, UR4 ;  /* 0x00000004ff067e24 */ /* 0x000fe4000f8e00ff */
[----:B------:R-:W-:-:S02]  /*1ad0*/  IMAD.U32 R7, RZ, RZ, UR5 ;  /* 0x00000005ff077e24 */ /* 0x000fc4000f8e00ff */
[----:B------:R-:W-:Y:S02]  /*1ae0*/  IMAD.U32 R11, RZ, RZ, UR7 ;  /* 0x00000007ff0b7e24 */ /* 0x000fe4000f8e00ff */
[----:B------:R-:W-:Y:S02]  /*1af0*/  IMAD.MOV.U32 R12, RZ, RZ, 0x1 ;  /* 0x00000001ff0c7424 */ /* 0x000fe400078e00ff */
[----:B-1----:R-:W-:-:S07]  /*1b00*/  IMAD.MOV.U32 R13, RZ, RZ, RZ ;  /* 0x000000ffff0d7224 */ /* 0x002fce00078e00ff */
[----:B------:R-:W-:-:S07]  /*1b10*/  LEPC R20, `(.L_x_901) ;  /* 0x000000001014794e */ /* 0x000fce0000000000 */
[----:B--2---:R-:W-:Y:S05]  /*1b20*/  CALL.ABS.NOINC R2 ;  /* 0x0000000002007343 */ /* 0x004fea0003c00000 */
.L_x_901:
[----:B------:R-:W-:Y:S02]  /*1b30*/  R2UR UR6, R207 ;  /* 0x00000000cf0672ca */ /* 0x000fe400000e0000 */
[----:B------:R-:W-:-:S11]  /*1b40*/  R2UR UR5, R212 ;  /* 0x00000000d40572ca */ /* 0x000fd600000e0000 */
[----:B------:R-:W-:Y:S02]  /*1b50*/  ULEA.HI UR4, UR6, UR6, URZ, 0x1 ;  /* 0x0000000606047291 */ /* 0x000fe4000f8f083f */
[----:B------:R-:W-:Y:S02]  /*1b60*/  IMAD.U32 R2, RZ, RZ, UR5 ;  /* 0x00000005ff027e24 */ /* 0x000fe4000f8e00ff */
[----:B------:R-:W-:-:S03]  /*1b70*/  ULOP3.LUT UR4, UR4, 0xfffffffe, URZ, 0xc0, !UPT ;  /* 0xfffffffe04047892 */ /* 0x000fc6000f8ec03f */
[----:B------:R-:W-:Y:S01]  /*1b80*/  ISETP.NE.AND P0, PT, R2, 0x3, PT ;  /* 0x000000030200780c */ /* 0x000fe20003f05270 */
[----:B------:R-:W-:-:S06]  /*1b90*/  UIADD3 UR4, UR6, -UR4, URZ ;  /* 0x8000000406047290 */ /* 0x000fcc000fffe03f */
[----:B------:R-:W-:-:S05]  /*1ba0*/  IMAD.U32 R0, RZ, RZ, UR4 ;  /* 0x00000004ff007e24 */ /* 0x000fca000f8e00ff */
[----:B------:R-:W-:-:S04]  /*1bb0*/  SHF.L.U32 R0, R0, 0x1f, RZ ;  /* 0x0000001f00007819 */ /* 0x000fc800000006ff */
[----:B------:R-:W1:Y:S02]  /*1bc0*/  SYNCS.PHASECHK.TRANS64.TRYWAIT P1, [UR38+0x30800], R0 ;  /* 0x03080000ff0075a7 */ /* 0x000e640008020166 */
[----:B-1----:R-:W-:Y:S05]  /*1bd0*/  @!P1 BRA `(.L_x_902) ;  /* 0x000000fc00089947 */ /* 0x002fea0003800000 */
.L_x_1049:
[----:B------:R-:W-:Y:S05]  /*1be0*/  @!P0 BRA `(.L_x_903) ;  /* 0x0000000000048947 */ /* 0x000fea0003800000 */
[----:B------:R-:W-:Y:S01]  /*1bf0*/  BPT.TRAP 0x1 ;  /* 0x000000040000795c */ /* 0x000fe20000300000 */
.L_x_903:
[----:B-1----:R-:W-:Y:S02]  /*1c00*/  IMAD.U32 R3, RZ, RZ, UR36 ;  /* 0x00000024ff037e24 */ /* 0x002fe4000f8e00ff */
[----:B------:R-:W-:-:S03]  /*1c10*/  IMAD.U32 R0, RZ, RZ, UR46 ;  /* 0x0000002eff007e24 */ /* 0x000fc6000f8e00ff */
[----:B------:R-:W-:Y:S02]  /*1c20*/  LEA R3, R3, UR38, 0x3 ;  /* 0x0000002603037c11 */ /* 0x000fe4000f8e18ff */
[----:B------:R-:W-:-:S04]  /*1c30*/  SHF.L.U32 R0, R0, 0x1f, RZ ;  /* 0x0000001f00007819 */ /* 0x000fc800000006ff */
[----:B------:R1:W2:Y:S01]  /*1c40*/  SYNCS.PHASECHK.TRANS64.TRYWAIT P2, [R3+URZ+0x30830], R0 ;  /* 0x03083000030075a7 */ /* 0x0002a2000804017f */
[----:B------:R-:W-:Y:S05]  /*1c50*/  @!P0 BRA `(.L_x_904) ;  /* 0x0000000000048947 */ /* 0x000fea0003800000 */
[----:B------:R-:W-:Y:S01]  /*1c60*/  BPT.TRAP 0x1 ;  /* 0x000000040000795c */ /* 0x000fe20000300000 */
.L_x_904:
[----:B------:R-:W3:Y:S02]  /*1c70*/  S2R R2, SR_TID.X ;  /* 0x0000000000027919 */ /* 0x000ee40000002100 */
[----:B---3--:R-:W-:Y:S01]  /*1c80*/  LOP3.LUT P1, RZ, R2, 0x7f, RZ, 0xc0, !PT ;  /* 0x0000007f02ff7812 */ /* 0x008fe2000782c0ff */
[----:B--2---:R-:W-:-:S12]  /*1c90*/  @P2 BRA `(.L_x_905) ;  /* 0x0000000000082947 */ /* 0x004fd80003800000 */
[----:B------:R-:W2:Y:S02]  /*1ca0*/  SYNCS.PHASECHK.TRANS64.TRYWAIT P2, [R3+URZ+0x30830], R0 ;  /* 0x03083000030075a7 */ /* 0x000ea4000804017f */
[----:B--2---:R-:W-:Y:S05]  /*1cb0*/  @!P2 BRA `(.L_x_906) ;  /* 0x000000f800e8a947 */ /* 0x004fea0003800000 */
.L_x_905:
[----:B------:R-:W-:Y:S05]  /*1cc0*/  WARPSYNC.ALL ;  /* 0x0000000000007948 */ /* 0x000fea0003800000 */
[----:B------:R-:W-:Y:S01]  /*1cd0*/  UIADD3 UR4, UR38, 0x20400, URZ ;  /* 0x0002040026047890 */ /* 0x000fe2000fffe03f */
[----:B------:R-:W-:Y:S01]  /*1ce0*/  WARPGROUP.ARRIVE ;  /* 0x00000000000079c5 */ /* 0x000fe20000000000 */
[----:B------:R-:W-:Y:S01]  /*1cf0*/  ULOP3.LUT UR40, UR40, 0x10000, URZ, 0xfc, !UPT ;  /* 0x0001000028287892 */ /* 0x000fe2000f8efc3f */
[----:B-12---:R-:W1:Y:S01]  /*1d00*/  LDC R0, c[0x0][0x2e0] ;  /* 0x0000b800ff007b82 */ /* 0x006e620000000800 */
[----:B------:R-:W-:Y:S01]  /*1d10*/  USHF.R.U32.HI UR4, URZ, 0x4, UR4 ;  /* 0x000000043f047899 */ /* 0x000fe20008011604 */
[----:B------:R-:W-:Y:S01]  /*1d20*/  IMAD.MOV.U32 R4, RZ, RZ, -0x40 ;  /* 0xffffffc0ff047424 */ /* 0x000fe200078e00ff */
[----:B------:R-:W-:Y:S01]  /*1d30*/  UMOV UR9, 0x40000040 ;  /* 0x4000004000097882 */ /* 0x000fe20000000000 */
[----:B------:R-:W-:Y:S01]  /*1d40*/  UMOV UR11, 0x40000040 ;  /* 0x40000040000b7882 */ /* 0x000fe20000000000 */
[----:B------:R-:W-:Y:S01]  /*1d50*/  ULOP3.LUT UR4, UR4, 0x3fff, URZ, 0xc0, !UPT ;  /* 0x00003fff04047892 */ /* 0x000fe2000f8ec03f */
[----:B------:R-:W-:Y:S01]  /*1d60*/  IMAD.U32 R19, RZ, RZ, UR9 ;  /* 0x00000009ff137e24 */ /* 0x000fe2000f8e00ff */
[----:B------:R-:W-:Y:S01]  /*1d70*/  UMOV UR8, UR40 ;  /* 0x0000002800087c82 */ /* 0x000fe20008000000 */
[----:B------:R-:W-:Y:S01]  /*1d80*/  UMOV UR7, 0x40000040 ;  /* 0x4000004000077882 */ /* 0x000fe20000000000 */
[----:B------:R-:W-:Y:S01]  /*1d90*/  ULOP3.LUT UR37, UR4, 0x10000, URZ, 0xfc, !UPT ;  /* 0x0001000004257892 */ /* 0x000fe2000f8efc3f */
[----:B------:R-:W-:Y:S01]  /*1da0*/  IMAD.U32 R18, RZ, RZ, UR8 ;  /* 0x00000008ff127e24 */ /* 0x000fe2000f8e00ff */
[----:B------:R-:W-:Y:S01]  /*1db0*/  UIADD3 UR4, UR40, 0x2, URZ ;  /* 0x0000000228047890 */ /* 0x000fe2000fffe03f */
[----:B------:R-:W2:Y:S01]  /*1dc0*/  LDC R21, c[0x0][0x288] ;  /* 0x0000a200ff157b82 */ /* 0x000ea20000000800 */
[----:B------:R-:W-:Y:S01]  /*1dd0*/  ULEA UR39, UR36, UR37, 0xb ;  /* 0x0000002524277291 */ /* 0x000fe2000f8e583f */
[----:B------:R-:W-:Y:S01]  /*1de0*/  IMAD R23, R103, R4, 0x40 ;  /* 0x0000004067177424 */ /* 0x000fe200078e0204 */
[----:B------:R-:W-:Y:S01]  /*1df0*/  UIADD3 UR12, UR40, 0x406, URZ ;  /* 0x00000406280c7890 */ /* 0x000fe2000fffe03f */
[----:B------:R-:W-:Y:S01]  /*1e00*/  @!P1 VIADD R2, R3, 0x30840 ;  /* 0x0003084003029836 */ /* 0x000fe20000000000 */
[----:B------:R-:W-:Y:S01]  /*1e10*/  UIADD3 UR5, UR39, 0x2, URZ ;  /* 0x0000000227057890 */ /* 0x000fe2000fffe03f */
[----:B------:R-:W-:Y:S01]  /*1e20*/  VIADD R6, R209, UR42 ;  /* 0x0000002ad1067c36 */ /* 0x000fe20008000000 */
[----:B------:R-:W-:Y:S01]  /*1e30*/  UIADD3 UR6, UR39, 0x202, URZ ;  /* 0x0000020227067890 */ /* 0x000fe2000fffe03f */
[----:B------:R-:W-:Y:S01]  /*1e40*/  LEA R7, R103, 0xffffffc0, 0x6 ;  /* 0xffffffc067077811 */ /* 0x000fe200078e30ff */
[----:B------:R-:W-:Y:S01]  /*1e50*/  UMOV UR10, UR39 ;  /* 0x00000027000a7c82 */ /* 0x000fe20008000000 */
[----:B------:R-:W-:Y:S01]  /*1e60*/  UIADD3 UR14, UR39, 0x206, URZ ;  /* 0x00000206270e7890 */ /* 0x000fe2000fffe03f */
[----:B------:R-:W-:Y:S01]  /*1e70*/  HGMMA.64x64x16.F32 R24, gdesc[UR8], RZ, !UPT, gsb0 ;  /* 0x00e00000081879f0 */ /* 0x000fe2000c0008ff */
[----:B------:R-:W-:Y:S01]  /*1e80*/  UMOV UR8, UR4 ;  /* 0x0000000400087c82 */ /* 0x000fe20008000000 */
[----:B------:R-:W-:Y:S01]  /*1e90*/  UMOV UR9, 0x40000040 ;  /* 0x4000004000097882 */ /* 0x000fe20000000000 */
[----:B------:R-:W-:Y:S01]  /*1ea0*/  UMOV UR10, UR5 ;  /* 0x00000005000a7c82 */ /* 0x000fe20008000000 */
[----:B------:R-:W-:Y:S01]  /*1eb0*/  UMOV UR11, 0x40000040 ;  /* 0x40000040000b7882 */ /* 0x000fe20000000000 */
[----:B------:R-:W-:Y:S01]  /*1ec0*/  UIADD3 UR4, UR40, 0x4, URZ ;  /* 0x0000000428047890 */ /* 0x000fe2000fffe03f */
[----:B------:R-:W-:Y:S01]  /*1ed0*/  MOV R16, UR8 ;  /* 0x0000000800107c02 */ /* 0x000fe20008000f00 */
[----:B------:R-:W-:Y:S01]  /*1ee0*/  UIADD3 UR5, UR39, 0x4, URZ ;  /* 0x0000000427057890 */ /* 0x000fe2000fffe03f */
[----:B------:R-:W-:Y:S01]  /*1ef0*/  IMAD.U32 R17, RZ, RZ, UR9 ;  /* 0x00000009ff117e24 */ /* 0x000fe2000f8e00ff */
[----:B------:R-:W-:Y:S01]  /*1f00*/  UMOV UR13, 0x40000040 ;  /* 0x40000040000d7882 */ /* 0x000fe20000000000 */
[----:B------:R-:W-:Y:S01]  /*1f10*/  UMOV UR15, 0x40000040 ;  /* 0x40000040000f7882 */ /* 0x000fe20000000000 */
[----:B------:R-:W-:Y:S01]  /*1f20*/  UIADD3 UR16, UR40, 0x800, URZ ;  /* 0x0000080028107890 */ /* 0x000fe2000fffe03f */
[----:B-1----:R-:W-:Y:S01]  /*1f30*/  IMAD R3, R0, UR45, R23 ;  /* 0x0000002d00037c24 */ /* 0x002fe2000f8e0217 */
[----:B------:R-:W-:Y:S01]  /*1f40*/  UIADD3 UR18, UR39, 0x400, URZ ;  /* 0x0000040027127890 */ /* 0x000fe2000fffe03f */
[----:B------:R-:W-:Y:S01]  /*1f50*/  @!P1 PRMT R2, RZ, 0x654, R2 ;  /* 0x00000654ff029816 */ /* 0x000fe20000000002 */
[----:B------:R-:W-:Y:S01]  /*1f60*/  UMOV UR17, 0x40000040 ;  /* 0x4000004000117882 */ /* 0x000fe20000000000 */
[----:B------:R-:W-:Y:S01]  /*1f70*/  UMOV UR19, 0x40000040 ;  /* 0x4000004000137882 */ /* 0x000fe20000000000 */
[----:B------:R-:W-:Y:S01]  /*1f80*/  UIADD3 UR20, UR40, 0x802, URZ ;  /* 0x0000080228147890 */ /* 0x000fe2000fffe03f */
[----:B--2---:R-:W-:Y:S01]  /*1f90*/  IADD3 R5, R3, 0x1, -R21 ;  /* 0x0000000103057810 */ /* 0x004fe20007ffe815 */
[----:B------:R-:W-:Y:S01]  /*1fa0*/  UIADD3 UR22, UR39, 0x402, URZ ;  /* 0x0000040227167890 */ /* 0x000fe2000fffe03f */
[C---:B------:R-:W-:Y:S01]  /*1fb0*/  IMAD R20, R22.reuse, -0x2, R3 ;  /* 0xfffffffe16147824 */ /* 0x040fe200078e0203 */
[----:B------:R-:W-:Y:S01]  /*1fc0*/  UMOV UR21, 0x40000040 ;  /* 0x4000004000157882 */ /* 0x000fe20000000000 */
[----:B------:R-:W-:Y:S01]  /*1fd0*/  UMOV UR23, 0x40000040 ;  /* 0x4000004000177882 */ /* 0x000fe20000000000 */
[----:B------:R-:W-:Y:S01]  /*1fe0*/  UIADD3 UR24, UR40, 0x804, URZ ;  /* 0x0000080428187890 */ /* 0x000fe2000fffe03f */
[----:B------:R-:W-:Y:S01]  /*1ff0*/  IMAD R5, R22, -0x2, R5 ;  /* 0xfffffffe16057824 */ /* 0x000fe200078e0205 */
[----:B------:R-:W-:Y:S01]  /*2000*/  UIADD3 UR26, UR39, 0x404, URZ ;  /* 0x00000404271a7890 */ /* 0x000fe2000fffe03f */
[----:B------:R-:W-:Y:S01]  /*2010*/  UMOV UR25, 0x40000040 ;  /* 0x4000004000197882 */ /* 0x000fe20000000000 */
[----:B------:R-:W-:Y:S01]  /*2020*/  UMOV UR27, 0x40000040 ;  /* 0x40000040001b7882 */ /* 0x000fe20000000000 */
[----:B------:R-:W-:-:S02]  /*2030*/  UIADD3 UR28, UR40, 0x806, URZ ;  /* 0x00000806281c7890 */ /* 0x000fc4000fffe03f */
[----:B------:R-:W-:Y:S01]  /*2040*/  UIADD3 UR30, UR39, 0x406, URZ ;  /* 0x00000406271e7890 */ /* 0x000fe2000fffe03f */
[----:B------:R-:W-:Y:S01]  /*2050*/  UMOV UR29, 0x40000040 ;  /* 0x40000040001d7882 */ /* 0x000fe20000000000 */
[----:B------:R-:W-:Y:S01]  /*2060*/  UMOV UR31, 0x40000040 ;  /* 0x40000040001f7882 */ /* 0x000fe20000000000 */
[----:B------:R-:W-:Y:S02]  /*2070*/  UIADD3 UR32, UR40, 0xc00, URZ ;  /* 0x00000c0028207890 */ /* 0x000fe4000fffe03f */
[----:B------:R-:W-:Y:S01]  /*2080*/  UIADD3 UR34, UR39, 0x600, URZ ;  /* 0x0000060027227890 */ /* 0x000fe2000fffe03f */
[----:B------:R-:W-:Y:S01]  /*2090*/  UMOV UR33, 0x40000040 ;  /* 0x4000004000217882 */ /* 0x000fe20000000000 */
[----:B------:R-:W-:Y:S01]  /*20a0*/  UMOV UR35, 0x40000040 ;  /* 0x4000004000237882 */ /* 0x000fe20000000000 */
[----:B------:R-:W-:Y:S02]  /*20b0*/  UIADD3 UR48, UR40, 0xc02, URZ ;  /* 0x00000c0228307890 */ /* 0x000fe4000fffe03f */
[----:B------:R-:W-:Y:S01]  /*20c0*/  UIADD3 UR50, UR39, 0x602, URZ ;  /* 0x0000060227327890 */ /* 0x000fe2000fffe03f */
[----:B------:R-:W-:Y:S01]  /*20d0*/  UMOV UR49, 0x40000040 ;  /* 0x4000004000317882 */ /* 0x000fe20000000000 */
[----:B------:R-:W-:Y:S01]  /*20e0*/  UMOV UR51, 0x40000040 ;  /* 0x4000004000337882 */ /* 0x000fe20000000000 */
[----:B------:R-:W-:-:S02]  /*20f0*/  UIADD3 UR52, UR40, 0xc04, URZ ;  /* 0x00000c0428347890 */ /* 0x000fc4000fffe03f */
[----:B------:R-:W-:Y:S01]  /*2100*/  UIADD3 UR54, UR39, 0x604, URZ ;  /* 0x0000060427367890 */ /* 0x000fe2000fffe03f */
[----:B------:R-:W-:Y:S01]  /*2110*/  UMOV UR53, 0x40000040 ;  /* 0x4000004000357882 */ /* 0x000fe20000000000 */
[----:B------:R-:W-:Y:S01]  /*2120*/  UMOV UR55, 0x40000040 ;  /* 0x4000004000377882 */ /* 0x000fe20000000000 */
[----:B------:R-:W-:Y:S01]  /*2130*/  UMOV UR57, 0x40000040 ;  /* 0x4000004000397882 */ /* 0x000fe20000000000 */
[----:B------:R-:W-:Y:S01]  /*2140*/  UMOV UR59, 0x40000040 ;  /* 0x40000040003b7882 */ /* 0x000fe20000000000 */
[----:B------:R-:W-:Y:S01]  /*2150*/  MOV R9, UR57 ;  /* 0x0000003900097c02 */ /* 0x000fe20008000f00 */
[----:B------:R-:W-:Y:S02]  /*2160*/  WARPGROUP.DEPBAR.LE gsb0, 0x0 ;  /* 0x00008000000079c5 */ /* 0x000fe40000010000 */
[----:B------:R-:W-:-:S06]  /*2170*/  WARPGROUP.ARRIVE ;  /* 0x00000000000079c5 */ /* 0x000fcc0000000000 */
[----:B------:R-:W-:Y:S01]  /*2180*/  HGMMA.64x64x16.F32 R24, gdesc[UR8], R24, gsb0 ;  /* 0x00e00000081879f0 */ /* 0x000fe20008000818 */
        /* <DEDUP_REMOVED lines=28> */
[----:B------:R-:W-:Y:S01]  /*2350*/  UMOV UR5, 0x40000040 ;  /* 0x4000004000057882 */ /* 0x000fe20000000000 */
[----:B------:R-:W-:Y:S01]  /*2360*/  IMAD.U32 R11, RZ, RZ, UR9 ;  /* 0x00000009ff0b7e24 */ /* 0x000fe2000f8e00ff */
[----:B------:R-:W-:Y:S02]  /*2370*/  WARPGROUP.DEPBAR.LE gsb0, 0x0 ;  /* 0x00008000000079c5 */ /* 0x000fe40000010000 */
[----:B------:R-:W-:-:S06]  /*2380*/  WARPGROUP.ARRIVE ;  /* 0x00000000000079c5 */ /* 0x000fcc0000000000 */
[----:B------:R-:W-:Y:S01]  /*2390*/  HGMMA.64x64x16.F32 R24, gdesc[UR8], R24, gsb0 ;  /* 0x00e00000081879f0 */ /* 0x000fe20008000818 */
[----:B------:R-:W-:Y:S02]  /*23a0*/  UIADD3 UR8, UR40, 0x404, URZ ;  /* 0x0000040428087890 */ /* 0x000fe4000fffe03f */
[----:B------:R-:W-:Y:S01]  /*23b0*/  UIADD3 UR10, UR39, 0x204, URZ ;  /* 0x00000204270a7890 */ /* 0x000fe2000fffe03f */
[----:B------:R-:W-:Y:S01]  /*23c0*/  UMOV UR9, 0x40000040 ;  /* 0x4000004000097882 */ /* 0x000fe20000000000 */
[----:B------:R-:W-:Y:S01]  /*23d0*/  UMOV UR11, 0x40000040 ;  /* 0x40000040000b7882 */ /* 0x000fe20000000000 */
[----:B------:R-:W-:-:S07]  /*23e0*/  UIADD3 UR39, UR39, 0x606, URZ ;  /* 0x0000060627277890 */ /* 0x000fce000fffe03f */
[----:B------:R-:W-:Y:S01]  /*23f0*/  UMOV UR58, UR39 ;  /* 0x00000027003a7c82 */ /* 0x000fe20008000000 */
[----:B------:R-:W-:Y:S02]  /*2400*/  WARPGROUP.DEPBAR.LE gsb0, 0x0 ;  /* 0x00008000000079c5 */ /* 0x000fe40000010000 */
[----:B------:R-:W-:-:S06]  /*2410*/  WARPGROUP.ARRIVE ;  /* 0x00000000000079c5 */ /* 0x000fcc0000000000 */
[----:B------:R-:W-:Y:S01]  /*2420*/  HGMMA.64x64x16.F32 R24, gdesc[UR4], R24, gsb0 ;  /* 0x00e00000041879f0 */ /* 0x000fe20008000818 */
[----:B------:R-:W-:-:S07]  /*2430*/  UIADD3 UR6, UR40, 0xc06, URZ ;  /* 0x00000c0628067890 */ /* 0x000fce000fffe03f */
[----:B------:R-:W-:Y:S02]  /*2440*/  UMOV UR56, UR6 ;  /* 0x0000000600387c82 */ /* 0x000fe40008000000 */
[----:B------:R-:W-:Y:S01]  /*2450*/  IMAD.U32 R8, RZ, RZ, UR56 ;  /* 0x00000038ff087e24 */ /* 0x000fe2000f8e00ff */
[----:B------:R-:W-:Y:S02]  /*2460*/  WARPGROUP.DEPBAR.LE gsb0, 0x0 ;  /* 0x00008000000079c5 */ /* 0x000fe40000010000 */
[----:B------:R-:W-:-:S06]  /*2470*/  WARPGROUP.ARRIVE ;  /* 0x00000000000079c5 */ /* 0x000fcc0000000000 */
[----:B------:R-:W-:Y:S01]  /*2480*/  HGMMA.64x64x16.F32 R24, gdesc[UR8], R24, gsb0 ;  /* 0x00e00000081879f0 */ /* 0x000fe20008000818 */
[----:B------:R-:W-:Y:S02]  /*2490*/  ULDC.64 UR10, c[0x0][0x9e0] ;  /* 0x00027800000a7ab9 */ /* 0x000fe40000000a00 */
[----:B------:R-:W-:Y:S01]  /*24a0*/  UISETP.GE.AND UP0, UPT, UR11, 0x1, UPT ;  /* 0x000000010b00788c */ /* 0x000fe2000bf06270 */
[----:B------:R-:W-:-:S05]  /*24b0*/  VIADD R57, R5, UR10 ;  /* 0x0000000a05397c36 */ /* 0x000fca0008000000 */
[----:B------:R-:W-:Y:S01]  /*24c0*/  PLOP3.LUT P2, PT, PT, PT, UP0, 0x40, 0x0 ;  /* 0x000000000000781c */ /* 0x000fe20003f4e808 */
[----:B------:R-:W-:Y:S02]  /*24d0*/  WARPGROUP.DEPBAR.LE gsb0, 0x0 ;  /* 0x00008000000079c5 */ /* 0x000fe40000010000 */
[----:B------:R-:W-:-:S06]  /*24e0*/  WARPGROUP.ARRIVE ;  /* 0x00000000000079c5 */ /* 0x000fcc0000000000 */
[----:B------:R-:W-:Y:S03]  /*24f0*/  HGMMA.64x64x16.F32 R24, gdesc[UR12], R24, gsb0 ;  /* 0x00e000000c1879f0 */ /* 0x000fe60008000818 */
[----:B------:R-:W-:Y:S02]  /*2500*/  WARPGROUP.DEPBAR.LE gsb0, 0x0 ;  /* 0x00008000000079c5 */ /* 0x000fe40000010000 */
[----:B------:R-:W-:-:S06]  /*2510*/  WARPGROUP.ARRIVE ;  /* 0x00000000000079c5 */ /* 0x000fcc0000000000 */
[----:B------:R-:W-:Y:S03]  /*2520*/  HGMMA.64x64x16.F32 R24, gdesc[UR16], R24, gsb0 ;  /* 0x00e00000101879f0 */ /* 0x000fe60008000818 */
[----:B------:R-:W-:Y:S02]  /*2530*/  WARPGROUP.DEPBAR.LE gsb0, 0x0 ;  /* 0x00008000000079c5 */ /* 0x000fe40000010000 */
[----:B------:R-:W-:-:S06]  /*2540*/  WARPGROUP.ARRIVE ;  /* 0x00000000000079c5 */ /* 0x000fcc0000000000 */
[----:B------:R-:W-:Y:S01]  /*2550*/  HGMMA.64x64x16.F32 R24, gdesc[UR20], R24, gsb0 ;  /* 0x00e00000141879f0 */ /* 0x000fe20008000818 */
[----:B------:R-:W-:Y:S02]  /*2560*/  ULDC UR22, c[0x0][0x9dc] ;  /* 0x0002770000167ab9 */ /* 0x000fe40000000800 */
[----:B------:R-:W-:-:S06]  /*2570*/  ULOP3.LUT UR6, URZ, UR22, URZ, 0x33, !UPT ;  /* 0x000000163f067292 */ /* 0x000fcc000f8e333f */
[----:B------:R-:W-:-:S04]  /*2580*/  VIADD R56, R5, UR6 ;  /* 0x0000000605387c36 */ /* 0x000fc80008000000 */
[----:B------:R-:W-:Y:S01]  /*2590*/  IMAD.IADD R3, R56, 0x1, R6 ;  /* 0x0000000138037824 */ /* 0x000fe200078e0206 */
        /* <DEDUP_REMOVED lines=19> */
[----:B------:R1:W-:Y:S02]  /*26d0*/  @!P1 SYNCS.ARRIVE.TRANS64.RED.A1T0 RZ, [R2+URZ], RZ ;  /* 0x000000ff02ff99a7 */ /* 0x0003e4000810043f */
[----:B-1----:R-:W-:Y:S01]  /*26e0*/  VIADDMNMX R2, R6, R57, R20, PT ;  /* 0x0000003906027246 */ /* 0x002fe20003800114 */
[----:B------:R-:W-:Y:S06]  /*26f0*/  @P2 BRA `(.L_x_907) ;  /* 0x00000000005c2947 */ /* 0x000fec0003800000 */
[----:B------:R-:W-:Y:S01]  /*2700*/  IMAD R4, R0, UR45, R6 ;  /* 0x0000002d00047c24 */ /* 0x000fe2000f8e0206 */
[----:B------:R-:W-:Y:S03]  /*2710*/  BSSY B0, `(.L_x_908) ;  /* 0x0000011000007945 */ /* 0x000fe60003800000 */
[----:B------:R-:W-:-:S05]  /*2720*/  IMAD.IADD R4, R4, 0x1, -R21 ;  /* 0x0000000104047824 */ /* 0x000fca00078e0a15 */
[----:B------:R-:W-:-:S13]  /*2730*/  ISETP.GT.AND P2, PT, R4, -0x1, PT ;  /* 0xffffffff0400780c */ /* 0x000fda0003f44270 */
[----:B------:R-:W-:Y:S05]  /*2740*/  @P2 BRA `(.L_x_909) ;  /* 0x0000000000202947 */ /* 0x000fea0003800000 */
[----:B------:R-:W-:Y:S01]  /*2750*/  UISETP.NE.AND UP1, UPT, UR11, 0x1, UPT ;  /* 0x000000010b00788c */ /* 0x000fe2000bf25270 */
[----:B------:R-:W-:-:S05]  /*2760*/  LOP3.LUT R4, RZ, R4, RZ, 0x33, !PT ;  /* 0x00000004ff047212 */ /* 0x000fca00078e33ff */
[----:B------:R-:W-:-:S05]  /*2770*/  PLOP3.LUT P2, PT, PT, PT, UP1, 0x80, 0x0 ;  /* 0x000000000000781c */ /* 0x000fca0003f4f018 */
[----:B------:R-:W-:-:S08]  /*2780*/  @UP1 ULDC.64 UR6, c[0x0][0x9e8] ;  /* 0x00027a0000061ab9 */ /* 0x000fd00000000a00 */
[----:B------:R-:W-:-:S05]  /*2790*/  @P2 IMAD.HI.U32 R5, R4, UR6, RZ ;  /* 0x0000000604052c27 */ /* 0x000fca000f8e00ff */
[----:B------:R-:W-:-:S04]  /*27a0*/  @P2 SHF.R.U32.HI R4, RZ, UR7, R5 ;  /* 0x00000007ff042c19 */ /* 0x000fc80008011605 */
[----:B------:R-:W-:Y:S01]  /*27b0*/  LOP3.LUT R4, RZ, R4, RZ, 0x33, !PT ;  /* 0x00000004ff047212 */ /* 0x000fe200078e33ff */
[----:B------:R-:W-:Y:S06]  /*27c0*/  BRA `(.L_x_910) ;  /* 0x0000000000147947 */ /* 0x000fec0003800000 */
.L_x_909:
[----:B------:R-:W-:-:S06]  /*27d0*/  UISETP.NE.AND UP1, UPT, UR11, 0x1, UPT ;  /* 0x000000010b00788c */ /* 0x000fcc000bf25270 */
[----:B------:R-:W-:-:S05]  /*27e0*/  PLOP3.LUT P2, PT, PT, PT, UP1, 0x80, 0x0 ;  /* 0x000000000000781c */ /* 0x000fca0003f4f018 */
[----:B------:R-:W-:-:S08]  /*27f0*/  @UP1 ULDC.64 UR6, c[0x0][0x9e8] ;  /* 0x00027a0000061ab9 */ /* 0x000fd00000000a00 */
[----:B------:R-:W-:-:S05]  /*2800*/  @P2 IMAD.HI.U32 R5, R4, UR6, RZ ;  /* 0x0000000604052c27 */ /* 0x000fca000f8e00ff */
[----:B------:R-:W-:-:S07]  /*2810*/  @P2 SHF.R.U32.HI R4, RZ, UR7, R5 ;  /* 0x00000007ff042c19 */ /* 0x000fce0008011605 */
.L_x_910:
[----:B------:R-:W-:Y:S05]  /*2820*/  BSYNC B0 ;  /* 0x0000000000007941 */ /* 0x000fea0003800000 */
.L_x_908:
[----:B------:R-:W-:-:S04]  /*2830*/  IMAD R5, R4, UR11, -R7 ;  /* 0x0000000b04057c24 */ /* 0x000fc8000f8e0a07 */
[----:B------:R-:W-:-:S05]  /*2840*/  IMAD R5, R22, -0x2, R5 ;  /* 0xfffffffe16057824 */ /* 0x000fca00078e0205 */
[----:B------:R-:W-:Y:S02]  /*2850*/  VIMNMX R3, R3, R5, !PT ;  /* 0x0000000503037248 */ /* 0x000fe40007fe0100 */
[----:B------:R-:W-:-:S07]  /*2860*/  VIADDMNMX R2, R5, UR11, R2, PT ;  /* 0x0000000b05027c46 */ /* 0x000fce000b800102 */
.L_x_907:
[C---:B------:R-:W-:Y:S01]  /*2870*/  ISETP.GE.AND P2, PT, R23.reuse, 0x2, PT ;  /* 0x000000021700780c */ /* 0x040fe20003f46270 */
[----:B------:R-:W-:Y:S01]  /*2880*/  VIADD R5, R6, 0x8 ;  /* 0x0000000806057836 */ /* 0x000fe20000000000 */
[----:B------:R-:W-:Y:S02]  /*2890*/  ISETP.GE.AND P6, PT, R23, 0xa, PT ;  /* 0x0000000a1700780c */ /* 0x000fe40003fc6270 */
[----:B------:R-:W-:Y:S02]  /*28a0*/  ISETP.GT.AND P4, PT, R3, 0x1, !P2 ;  /* 0x000000010300780c */ /* 0x000fe40005784270 */
[----:B------:R-:W-:Y:S02]  /*28b0*/  ISETP.GE.AND P3, PT, R23, 0x9, PT ;  /* 0x000000091700780c */ /* 0x000fe40003f66270 */
[----:B------:R-:W-:Y:S02]  /*28c0*/  ISETP.LT.OR P4, PT, R2, 0x2, P4 ;  /* 0x000000020200780c */ /* 0x000fe40002781670 */
[----:B------:R-:W-:-:S02]  /*28d0*/  P2R R59, PR, RZ, 0x40 ;  /* 0x00000040ff3b7803 */ /* 0x000fc40000000000 */
[----:B------:R-:W-:Y:S02]  /*28e0*/  FSEL R58, R25, -INF , !P4 ;  /* 0xff800000193a7808 */ /* 0x000fe40006000000 */
[C---:B------:R-:W-:Y:S02]  /*28f0*/  ISETP.GT.AND P4, PT, R3.reuse, 0x9, !P6 ;  /* 0x000000090300780c */ /* 0x040fe40007784270 */
[----:B------:R-:W-:Y:S02]  /*2900*/  ISETP.GT.AND P5, PT, R3, 0x8, !P3 ;  /* 0x000000080300780c */ /* 0x000fe40005fa4270 */
[----:B------:R-:W-:Y:S02]  /*2910*/  ISETP.LT.OR P4, PT, R2, 0xa, P4 ;  /* 0x0000000a0200780c */ /* 0x000fe40002781670 */
[----:B------:R-:W-:Y:S02]  /*2920*/  ISETP.GE.AND P6, PT, R23, 0x11, PT ;  /* 0x000000111700780c */ /* 0x000fe40003fc6270 */
[----:B------:R-:W-:-:S02]  /*2930*/  FSEL R62, R29, -INF , !P4 ;  /* 0xff8000001d3e7808 */ /* 0x000fc40006000000 */
[----:B------:R-:W-:Y:S02]  /*2940*/  ISETP.LT.OR P5, PT, R2, 0x9, P5 ;  /* 0x000000090200780c */ /* 0x000fe40002fa1670 */
[----:B------:R-:W-:Y:S02]  /*2950*/  ISETP.GT.AND P4, PT, R3, 0x10, !P6 ;  /* 0x000000100300780c */ /* 0x000fe40007784270 */
[----:B------:R-:W-:Y:S02]  /*2960*/  FSEL R60, R28, -INF , !P5 ;  /* 0xff8000001c3c7808 */ /* 0x000fe40006800000 */
[----:B------:R-:W-:Y:S02]  /*2970*/  ISETP.LT.OR P4, PT, R2, 0x11, P4 ;  /* 0x000000110200780c */ /* 0x000fe40002781670 */
[----:B------:R-:W-:Y:S02]  /*2980*/  ISETP.GE.AND P5, PT, R23, 0x12, PT ;  /* 0x000000121700780c */ /* 0x000fe40003fa6270 */
[----:B------:R-:W-:-:S02]  /*2990*/  FSEL R32, R32, -INF , !P4 ;  /* 0xff80000020207808 */ /* 0x000fc40006000000 */
[----:B------:R-:W-:Y:S02]  /*29a0*/  ISETP.GT.AND P4, PT, R3, 0x11, !P5 ;  /* 0x000000110300780c */ /* 0x000fe40006f84270 */
[----:B------:R-:W-:Y:S02]  /*29b0*/  P2R R61, PR, RZ, 0x20 ;  /* 0x00000020ff3d7803 */ /* 0x000fe40000000000 */
[----:B------:R-:W-:Y:S02]  /*29c0*/  ISETP.LT.OR P4, PT, R2, 0x12, P4 ;  /* 0x000000120200780c */ /* 0x000fe40002781670 */
[----:B------:R-:W-:Y:S02]  /*29d0*/  ISETP.GE.AND P5, PT, R23, 0x19, PT ;  /* 0x000000191700780c */ /* 0x000fe40003fa6270 */
[----:B------:R-:W-:Y:S02]  /*29e0*/  FSEL R64, R33, -INF , !P4 ;  /* 0xff80000021407808 */ /* 0x000fe40006000000 */
[----:B------:R-:W-:-:S02]  /*29f0*/  ISETP.GT.AND P4, PT, R3, 0x18, !P5 ;  /* 0x000000180300780c */ /* 0x000fc40006f84270 */
[----:B------:R-:W-:Y:S02]  /*2a00*/  P2R R33, PR, RZ, 0x20 ;  /* 0x00000020ff217803 */ /* 0x000fe40000000000 */
[----:B------:R-:W-:Y:S02]  /*2a10*/  ISETP.LT.OR P4, PT, R2, 0x19, P4 ;  /* 0x000000190200780c */ /* 0x000fe40002781670 */
[----:B------:R-:W-:Y:S02]  /*2a20*/  ISETP.GE.AND P5, PT, R23, 0x1a, PT ;  /* 0x0000001a1700780c */ /* 0x000fe40003fa6270 */
[----:B------:R-:W-:Y:S02]  /*2a30*/  FSEL R36, R36, -INF , !P4 ;  /* 0xff80000024247808 */ /* 0x000fe40006000000 */
[----:B------:R-:W-:Y:S02]  /*2a40*/  ISETP.GT.AND P4, PT, R3, 0x19, !P5 ;  /* 0x000000190300780c */ /* 0x000fe40006f84270 */
[----:B------:R-:W-:-:S02]  /*2a50*/  P2R R63, PR, RZ, 0x20 ;  /* 0x00000020ff3f7803 */ /* 0x000fc40000000000 */
[C---:B------:R-:W-:Y:S02]  /*2a60*/  ISETP.LT.OR P4, PT, R2.reuse, 0x1a, P4 ;  /* 0x0000001a0200780c */ /* 0x040fe40002781670 */
[----:B------:R-:W-:Y:S02]  /*2a70*/  ISETP.GE.AND P5, PT, R23, 0x21, PT ;  /* 0x000000211700780c */ /* 0x000fe40003fa6270 */
[----:B------:R-:W-:Y:S02]  /*2a80*/  FSEL R66, R37, -INF , !P4 ;  /* 0xff80000025427808 */ /* 0x000fe40006000000 */
[----:B------:R-:W-:Y:S02]  /*2a90*/  ISETP.GT.AND P4, PT, R3, 0x20, !P5 ;  /* 0x000000200300780c */ /* 0x000fe40006f84270 */
[----:B------:R-:W-:Y:S02]  /*2aa0*/  P2R R37, PR, RZ, 0x20 ;  /* 0x00000020ff257803 */ /* 0x000fe40000000000 */
[----:B------:R-:W-:-:S02]  /*2ab0*/  ISETP.LT.OR P4, PT, R2, 0x21, P4 ;  /* 0x000000210200780c */ /* 0x000fc40002781670 */
[----:B------:R-:W-:Y:S02]  /*2ac0*/  ISETP.GE.AND P5, PT, R23, 0x22, PT ;  /* 0x000000221700780c */ /* 0x000fe40003fa6270 */
[----:B------:R-:W-:Y:S02]  /*2ad0*/  FSEL R40, R40, -INF , !P4 ;  /* 0xff80000028287808 */ /* 0x000fe40006000000 */
[----:B------:R-:W-:Y:S02]  /*2ae0*/  ISETP.GT.AND P4, PT, R3, 0x21, !P5 ;  /* 0x000000210300780c */ /* 0x000fe40006f84270 */
[----:B------:R-:W-:Y:S02]  /*2af0*/  P2R R65, PR, RZ, 0x20 ;  /* 0x00000020ff417803 */ /* 0x000fe40000000000 */
[----:B------:R-:W-:Y:S02]  /*2b00*/  ISETP.LT.OR P4, PT, R2, 0x22, P4 ;  /* 0x000000220200780c */ /* 0x000fe40002781670 */
[----:B------:R-:W-:-:S02]  /*2b10*/  ISETP.GE.AND P5, PT, R23, 0x29, PT ;  /* 0x000000291700780c */ /* 0x000fc40003fa6270 */
[----:B------:R-:W-:Y:S02]  /*2b20*/  FSEL R68, R41, -INF , !P4 ;  /* 0xff80000029447808 */ /* 0x000fe40006000000 */
[----:B------:R-:W-:Y:S02]  /*2b30*/  ISETP.GT.AND P4, PT, R3, 0x28, !P5 ;  /* 0x000000280300780c */ /* 0x000fe40006f84270 */
[----:B------:R-:W-:Y:S02]  /*2b40*/  P2R R41, PR, RZ, 0x20 ;  /* 0x00000020ff297803 */ /* 0x000fe40000000000 */
        /* <DEDUP_REMOVED lines=11> */
[----:B------:R-:W-:Y:S02]  /*2c00*/  P2R R29, PR, RZ, 0x40 ;  /* 0x00000040ff1d7803 */ /* 0x000fe40000000000 */
[----:B------:R-:W-:Y:S02]  /*2c10*/  FSEL R48, R48, -INF , !P4 ;  /* 0xff80000030307808 */ /* 0x000fe40006000000 */
[----:B------:R-:W-:-:S04]  /*2c20*/  ISETP.GE.AND P4, PT, R23, 0x32, PT ;  /* 0x000000321700780c */ /* 0x000fc80003f86270 */
[----:B------:R-:W-:-:S04]  /*2c30*/  ISETP.GT.AND P5, PT, R3, 0x31, !P4 ;  /* 0x000000310300780c */ /* 0x000fc800067a4270 */
[----:B------:R-:W-:-:S04]  /*2c40*/  ISETP.LT.OR P5, PT, R2, 0x32, P5 ;  /* 0x000000320200780c */ /* 0x000fc80002fa1670 */
[----:B------:R-:W-:Y:S02]  /*2c50*/  FSEL R72, R49, -INF , !P5 ;  /* 0xff80000031487808 */ /* 0x000fe40006800000 */
[----:B------:R-:W-:-:S04]  /*2c60*/  ISETP.GE.AND P5, PT, R23, 0x39, PT ;  /* 0x000000391700780c */ /* 0x000fc80003fa6270 */
[----:B------:R-:W-:-:S04]  /*2c70*/  ISETP.GT.AND P6, PT, R3, 0x38, !P5 ;  /* 0x000000380300780c */ /* 0x000fc80006fc4270 */
[----:B------:R-:W-:-:S04]  /*2c80*/  ISETP.LT.OR P6, PT, R2, 0x39, P6 ;  /* 0x000000390200780c */ /* 0x000fc800037c1670 */
[----:B------:R-:W-:Y:S02]  /*2c90*/  FSEL R52, R52, -INF , !P6 ;  /* 0xff80000034347808 */ /* 0x000fe40007000000 */
[----:B------:R-:W-:-:S04]  /*2ca0*/  ISETP.GE.AND P6, PT, R23, 0x1, PT ;  /* 0x000000011700780c */ /* 0x000fc80003fc6270 */
[----:B------:R-:W-:Y:S02]  /*2cb0*/  P2R R25, PR, RZ, 0x40 ;  /* 0x00000040ff197803 */ /* 0x000fe40000000000 */
[----:B------:R-:W-:-:S04]  /*2cc0*/  ISETP.GT.AND P6, PT, R3, RZ, !P6 ;  /* 0x000000ff0300720c */ /* 0x000fc800077c4270 */
[----:B------:R-:W-:-:S04]  /*2cd0*/  ISETP.LT.OR P6, PT, R2, 0x1, P6 ;  /* 0x000000010200780c */ /* 0x000fc800037c1670 */
[----:B------:R-:W-:Y:S02]  /*2ce0*/  FSEL R28, R24, -INF , !P6 ;  /* 0xff800000181c7808 */ /* 0x000fe40007000000 */
[----:B------:R-:W-:-:S04]  /*2cf0*/  ISETP.GE.AND P6, PT, R23, 0x3a, PT ;  /* 0x0000003a1700780c */ /* 0x000fc80003fc6270 */
[----:B------:R-:W-:Y:S02]  /*2d00*/  P2R R23, PR, RZ, 0x40 ;  /* 0x00000040ff177803 */ /* 0x000fe40000000000 */
[----:B------:R-:W-:Y:S02]  /*2d10*/  ISETP.GT.AND P6, PT, R3, 0x39, !P6 ;  /* 0x000000390300780c */ /* 0x000fe400077c4270 */
[----:B------:R-:W-:Y:S02]  /*2d20*/  IADD3 R3, R56, R5, RZ ;  /* 0x0000000538037210 */ /* 0x000fe40007ffe0ff */
[----:B------:R-:W-:Y:S02]  /*2d30*/  ISETP.LT.OR P6, PT, R2, 0x3a, P6 ;  /* 0x0000003a0200780c */ /* 0x000fe400037c1670 */
[----:B------:R-:W-:Y:S02]  /*2d40*/  VIADDMNMX R2, R5, R57, R20, PT ;  /* 0x0000003905027246 */ /* 0x000fe40003800114 */
[----:B------:R-:W-:-:S02]  /*2d50*/  FSEL R74, R53, -INF , !P6 ;  /* 0xff800000354a7808 */ /* 0x000fc40007000000 */
[----:B------:R-:W-:-:S13]  /*2d60*/  PLOP3.LUT P6, PT, PT, PT, UP0, 0x40, 0x0 ;  /* 0x000000000000781c */ /* 0x000fda0003fce808 */
[----:B------:R-:W-:Y:S05]  /*2d70*/  @P6 BRA `(.L_x_911) ;  /* 0x0000000000646947 */ /* 0x000fea0003800000 */
        /* <DEDUP_REMOVED lines=9> */
[----:B------:R-:W-:Y:S01]  /*2e10*/  @P6 IMAD.HI.U32 R20, R4, UR6, RZ ;  /* 0x0000000604146c27 */ /* 0x000fe2000f8e00ff */
[----:B------:R-:W-:-:S13]  /*2e20*/  PLOP3.LUT P6, PT, PT, PT, UP1, 0x80, 0x0 ;  /* 0x000000000000781c */ /* 0x000fda0003fcf018 */
[----:B------:R-:W-:-:S04]  /*2e30*/  @P6 SHF.R.U32.HI R4, RZ, UR7, R20 ;  /* 0x00000007ff046c19 */ /* 0x000fc80008011614 */
[----:B------:R-:W-:Y:S01]  /*2e40*/  LOP3.LUT R4, RZ, R4, RZ, 0x33, !PT ;  /* 0x00000004ff047212 */ /* 0x000fe200078e33ff */
[----:B------:R-:W-:Y:S06]  /*2e50*/  BRA `(.L_x_914) ;  /* 0x0000000000187947 */ /* 0x000fec0003800000 */
.L_x_913:
[----:B------:R-:W-:-:S06]  /*2e60*/  UISETP.NE.AND UP1, UPT, UR11, 0x1, UPT ;  /* 0x000000010b00788c */ /* 0x000fcc000bf25270 */
[----:B------:R-:W-:-:S05]  /*2e70*/  PLOP3.LUT P6, PT, PT, PT, UP1, 0x80, 0x0 ;  /* 0x000000000000781c */ /* 0x000fca0003fcf018 */
[----:B------:R-:W-:-:S08]  /*2e80*/  @UP1 ULDC.64 UR6, c[0x0][0x9e8] ;  /* 0x00027a0000061ab9 */ /* 0x000fd00000000a00 */
[----:B------:R-:W-:Y:S01]  /*2e90*/  @P6 IMAD.HI.U32 R20, R4, UR6, RZ ;  /* 0x0000000604146c27 */ /* 0x000fe2000f8e00ff */
[----:B------:R-:W-:-:S13]  /*2ea0*/  PLOP3.LUT P6, PT, PT, PT, UP1, 0x80, 0x0 ;  /* 0x000000000000781c */ /* 0x000fda0003fcf018 */
[----:B------:R-:W-:-:S07]  /*2eb0*/  @P6 SHF.R.U32.HI R4, RZ, UR7, R20 ;  /* 0x00000007ff046c19 */ /* 0x000fce0008011614 */
.L_x_914:
[----:B------:R-:W-:Y:S05]  /*2ec0*/  BSYNC B0 ;  /* 0x0000000000007941 */ /* 0x000fea0003800000 */
.L_x_912:
[----:B------:R-:W-:-:S04]  /*2ed0*/  IMAD R7, R4, UR11, -R7 ;  /* 0x0000000b04077c24 */ /* 0x000fc8000f8e0a07 */
[----:B------:R-:W-:-:S05]  /*2ee0*/  IMAD R7, R22, -0x2, R7 ;  /* 0xfffffffe16077824 */ /* 0x000fca00078e0207 */
[----:B------:R-:W-:Y:S02]  /*2ef0*/  VIMNMX R3, R3, R7, !PT ;  /* 0x0000000703037248 */ /* 0x000fe40007fe0100 */
[----:B------:R-:W-:-:S07]  /*2f00*/  VIADDMNMX R2, R7, UR11, R2, PT ;  /* 0x0000000b07027c46 */ /* 0x000fce000b800102 */
.L_x_911:
[----:B------:R-:W-:Y:S01]  /*2f10*/  ISETP.GT.AND P2, PT, R3, 0x1, !P2 ;  /* 0x000000010300780c */ /* 0x000fe20005744270 */
[----:B------:R-:W-:Y:S01]  /*2f20*/  ULDC UR6, c[0x0][0x988] ;  /* 0x0002620000067ab9 */ /* 0x000fe20000000800 */
[----:B------:R-:W-:Y:S01]  /*2f30*/  FMNMX.FTZ R4, R28, R58, !PT ;  /* 0x0000003a1c047209 */ /* 0x000fe20007810000 */
[----:B------:R-:W-:Y:S01]  /*2f40*/  IMAD R21, R0, UR45, -R21 ;  /* 0x0000002d00157c24 */ /* 0x000fe2000f8e0a15 */
[----:B------:R-:W-:Y:S02]  /*2f50*/  ISETP.LT.OR P2, PT, R2, 0x2, P2 ;  /* 0x000000020200780c */ /* 0x000fe40001741670 */
[----:B------:R-:W-:Y:S02]  /*2f60*/  FMNMX.FTZ R4, R60, R4, !PT ;  /* 0x000000043c047209 */ /* 0x000fe40007810000 */
[----:B------:R-:W-:Y:S02]  /*2f70*/  FSEL R27, R27, -INF , !P2 ;  /* 0xff8000001b1b7808 */ /* 0x000fe40005000000 */
[----:B------:R-:W-:-:S02]  /*2f80*/  ISETP.NE.AND P2, PT, R59, RZ, PT ;  /* 0x000000ff3b00720c */ /* 0x000fc40003f45270 */
[----:B------:R-:W-:Y:S02]  /*2f90*/  FMNMX.FTZ R4, R62, R4, !PT ;  /* 0x000000043e047209 */ /* 0x000fe40007810000 */
[----:B------:R-:W-:Y:S02]  /*2fa0*/  ISETP.GT.AND P2, PT, R3, 0x9, !P2 ;  /* 0x000000090300780c */ /* 0x000fe40005744270 */
[----:B------:R-:W-:Y:S02]  /*2fb0*/  FMNMX.FTZ R4, R32, R4, !PT ;  /* 0x0000000420047209 */ /* 0x000fe40007810000 */
[----:B------:R-:W-:Y:S02]  /*2fc0*/  ISETP.LT.OR P2, PT, R2, 0xa, P2 ;  /* 0x0000000a0200780c */ /* 0x000fe40001741670 */
[----:B------:R-:W-:Y:S02]  /*2fd0*/  FMNMX.FTZ R4, R64, R4, !PT ;  /* 0x0000000440047209 */ /* 0x000fe40007810000 */
[----:B------:R-:W-:-:S02]  /*2fe0*/  FSEL R31, R31, -INF , !P2 ;  /* 0xff8000001f1f7808 */ /* 0x000fc40005000000 */
[----:B------:R-:W-:Y:S02]  /*2ff0*/  ISETP.NE.AND P2, PT, R29, RZ, PT ;  /* 0x000000ff1d00720c */ /* 0x000fe40003f45270 */
[----:B------:R-:W-:Y:S02]  /*3000*/  FMNMX.FTZ R4, R36, R4, !PT ;  /* 0x0000000424047209 */ /* 0x000fe40007810000 */
[----:B------:R-:W-:Y:S02]  /*3010*/  ISETP.GT.AND P2, PT, R3, 0x10, !P2 ;  /* 0x000000100300780c */ /* 0x000fe40005744270 */
[----:B------:R-:W-:Y:S02]  /*3020*/  FMNMX.FTZ R4, R66, R4, !PT ;  /* 0x0000000442047209 */ /* 0x000fe40007810000 */
[----:B------:R-:W-:Y:S02]  /*3030*/  ISETP.LT.OR P2, PT, R2, 0x11, P2 ;  /* 0x000000110200780c */ /* 0x000fe40001741670 */
[----:B------:R-:W-:-:S02]  /*3040*/  FMNMX.FTZ R4, R40, R4, !PT ;  /* 0x0000000428047209 */ /* 0x000fc40007810000 */
[----:B------:R-:W-:Y:S02]  /*3050*/  FSEL R34, R34, -INF , !P2 ;  /* 0xff80000022227808 */ /* 0x000fe40005000000 */
[----:B------:R-:W-:Y:S02]  /*3060*/  ISETP.NE.AND P2, PT, R61, RZ, PT ;  /* 0x000000ff3d00720c */ /* 0x000fe40003f45270 */
[----:B------:R-:W-:Y:S02]  /*3070*/  FMNMX.FTZ R4, R68, R4, !PT ;  /* 0x0000000444047209 */ /* 0x000fe40007810000 */
[----:B------:R-:W-:Y:S02]  /*3080*/  ISETP.GT.AND P2, PT, R3, 0x11, !P2 ;  /* 0x000000110300780c */ /* 0x000fe40005744270 */
[----:B------:R-:W-:Y:S02]  /*3090*/  FMNMX.FTZ R4, R44, R4, !PT ;  /* 0x000000042c047209 */ /* 0x000fe40007810000 */
[----:B------:R-:W-:-:S02]  /*30a0*/  ISETP.LT.OR P2, PT, R2, 0x12, P2 ;  /* 0x000000120200780c */ /* 0x000fc40001741670 */
[----:B------:R-:W-:Y:S02]  /*30b0*/  FMNMX.FTZ R4, R70, R4, !PT ;  /* 0x0000000446047209 */ /* 0x000fe40007810000 */
[----:B------:R-:W-:Y:S02]  /*30c0*/  FSEL R35, R35, -INF , !P2 ;  /* 0xff80000023237808 */ /* 0x000fe40005000000 */
[----:B------:R-:W-:Y:S02]  /*30d0*/  ISETP.NE.AND P2, PT, R33, RZ, PT ;  /* 0x000000ff2100720c */ /* 0x000fe40003f45270 */
[----:B------:R-:W-:Y:S02]  /*30e0*/  FMNMX.FTZ R4, R48, R4, !PT ;  /* 0x0000000430047209 */ /* 0x000fe40007810000 */
[----:B------:R-:W-:Y:S02]  /*30f0*/  ISETP.GT.AND P2, PT, R3, 0x18, !P2 ;  /* 0x000000180300780c */ /* 0x000fe40005744270 */
[----:B------:R-:W-:-:S02]  /*3100*/  FMNMX.FTZ R4, R72, R4, !PT ;  /* 0x0000000448047209 */ /* 0x000fc40007810000 */
[----:B------:R-:W-:Y:S02]  /*3110*/  ISETP.LT.OR P2, PT, R2, 0x19, P2 ;  /* 0x000000190200780c */ /* 0x000fe40001741670 */
[----:B------:R-:W-:Y:S02]  /*3120*/  ISETP.GT.AND P3, PT, R3, 0x8, !P3 ;  /* 0x000000080300780c */ /* 0x000fe40005f64270 */
[----:B------:R-:W-:Y:S02]  /*3130*/  FSEL R38, R38, -INF , !P2 ;  /* 0xff80000026267808 */ /* 0x000fe40005000000 */
[----:B------:R-:W-:Y:S02]  /*3140*/  ISETP.NE.AND P2, PT, R63, RZ, PT ;  /* 0x000000ff3f00720c */ /* 0x000fe40003f45270 */
[----:B------:R-:W-:Y:S02]  /*3150*/  FMNMX.FTZ R4, R52, R4, !PT ;  /* 0x0000000434047209 */ /* 0x000fe40007810000 */
[----:B------:R-:W-:-:S02]  /*3160*/  ISETP.GT.AND P2, PT, R3, 0x19, !P2 ;  /* 0x000000190300780c */ /* 0x000fc40005744270 */
[C---:B------:R-:W-:Y:S02]  /*3170*/  ISETP.LT.OR P3, PT, R2.reuse, 0x9, P3 ;  /* 0x000000090200780c */ /* 0x040fe40001f61670 */
[----:B------:R-:W-:Y:S02]  /*3180*/  ISETP.LT.OR P2, PT, R2, 0x1a, P2 ;  /* 0x0000001a0200780c */ /* 0x000fe40001741670 */
[----:B------:R-:W-:Y:S02]  /*3190*/  FMNMX.FTZ R20, R74, R4, !PT ;  /* 0x000000044a147209 */ /* 0x000fe40007810000 */
[----:B------:R-:W-:Y:S02]  /*31a0*/  FSEL R39, R39, -INF , !P2 ;  /* 0xff80000027277808 */ /* 0x000fe40005000000 */
[----:B------:R-:W-:Y:S01]  /*31b0*/  ISETP.NE.AND P2, PT, R37, RZ, PT ;  /* 0x000000ff2500720c */ /* 0x000fe20003f45270 */
[----:B------:R-:W1:Y:S01]  /*31c0*/  SHFL.BFLY PT, R7, R20, 0x2, 0x1f ;  /* 0x0c401f0014077f89 */ /* 0x000e6200000e0000 */
[----:B------:R-:W-:-:S02]  /*31d0*/  FSEL R30, R30, -INF , !P3 ;  /* 0xff8000001e1e7808 */ /* 0x000fc40005800000 */
[----:B------:R-:W-:Y:S02]  /*31e0*/  ISETP.GT.AND P2, PT, R3, 0x20, !P2 ;  /* 0x000000200300780c */ /* 0x000fe40005744270 */
[----:B------:R-:W-:Y:S02]  /*31f0*/  ISETP.NE.AND P3, PT, R41, RZ, PT ;  /* 0x000000ff2900720c */ /* 0x000fe40003f65270 */
[----:B------:R-:W-:Y:S02]  /*3200*/  ISETP.LT.OR P2, PT, R2, 0x21, P2 ;  /* 0x000000210200780c */ /* 0x000fe40001741670 */
[----:B------:R-:W-:Y:S02]  /*3210*/  ISETP.NE.AND P6, PT, R25, RZ, PT ;  /* 0x000000ff1900720c */ /* 0x000fe40003fc5270 */
[----:B------:R-:W-:Y:S02]  /*3220*/  FSEL R42, R42, -INF , !P2 ;  /* 0xff8000002a2a7808 */ /* 0x000fe40005000000 */
[----:B------:R-:W-:-:S02]  /*3230*/  ISETP.NE.AND P2, PT, R65, RZ, PT ;  /* 0x000000ff4100720c */ /* 0x000fc40003f45270 */
[C---:B------:R-:W-:Y:S02]  /*3240*/  ISETP.GT.AND P4, PT, R3.reuse, 0x31, !P4 ;  /* 0x000000310300780c */ /* 0x040fe40006784270 */
[C---:B------:R-:W-:Y:S02]  /*3250*/  ISETP.GT.AND P2, PT, R3.reuse, 0x21, !P2 ;  /* 0x000000210300780c */ /* 0x040fe40005744270 */
[----:B------:R-:W-:Y:S02]  /*3260*/  ISETP.GT.AND P5, PT, R3, 0x38, !P5 ;  /* 0x000000380300780c */ /* 0x000fe40006fa4270 */
[C---:B------:R-:W-:Y:S02]  /*3270*/  ISETP.LT.OR P2, PT, R2.reuse, 0x22, P2 ;  /* 0x000000220200780c */ /* 0x040fe40001741670 */
[----:B------:R-:W-:Y:S02]  /*3280*/  ISETP.LT.OR P4, PT, R2, 0x32, P4 ;  /* 0x000000320200780c */ /* 0x000fe40002781670 */
[----:B------:R-:W-:-:S02]  /*3290*/  FSEL R43, R43, -INF , !P2 ;  /* 0xff8000002b2b7808 */ /* 0x000fc40005000000 */
[----:B------:R-:W-:Y:S02]  /*32a0*/  ISETP.GT.AND P2, PT, R3, 0x28, !P3 ;  /* 0x000000280300780c */ /* 0x000fe40005f44270 */
[----:B------:R-:W-:Y:S02]  /*32b0*/  ISETP.NE.AND P3, PT, R45, RZ, PT ;  /* 0x000000ff2d00720c */ /* 0x000fe40003f65270 */
[----:B------:R-:W-:Y:S02]  /*32c0*/  ISETP.LT.OR P2, PT, R2, 0x29, P2 ;  /* 0x000000290200780c */ /* 0x000fe40001741670 */
[C---:B------:R-:W-:Y:S02]  /*32d0*/  ISETP.GT.AND P3, PT, R3.reuse, 0x30, !P3 ;  /* 0x000000300300780c */ /* 0x040fe40005f64270 */
[----:B------:R-:W-:Y:S02]  /*32e0*/  FSEL R46, R46, -INF , !P2 ;  /* 0xff8000002e2e7808 */ /* 0x000fe40005000000 */
[----:B------:R-:W-:-:S02]  /*32f0*/  ISETP.GT.AND P2, PT, R3, RZ, !P6 ;  /* 0x000000ff0300720c */ /* 0x000fc40007744270 */
[----:B------:R-:W-:Y:S02]  /*3300*/  ISETP.NE.AND P6, PT, R23, RZ, PT ;  /* 0x000000ff1700720c */ /* 0x000fe40003fc5270 */
[----:B------:R-:W-:Y:S02]  /*3310*/  ISETP.LT.OR P2, PT, R2, 0x1, P2 ;  /* 0x000000010200780c */ /* 0x000fe40001741670 */
[----:B-1----:R-:W-:Y:S02]  /*3320*/  FMNMX.FTZ R23, R20, R7, !PT ;  /* 0x0000000714177209 */ /* 0x002fe40007810000 */
[----:B------:R-:W-:Y:S02]  /*3330*/  FSEL R26, R26, -INF , !P2 ;  /* 0xff8000001a1a7808 */ /* 0x000fe40005000000 */
[----:B------:R-:W-:Y:S01]  /*3340*/  ISETP.NE.AND P2, PT, R67, RZ, PT ;  /* 0x000000ff4300720c */ /* 0x000fe20003f45270 */
[----:B------:R-:W1:Y:S01]  /*3350*/  SHFL.BFLY PT, R24, R23, 0x1, 0x1f ;  /* 0x0c201f0017187f89 */ /* 0x000e6200000e0000 */
[----:B------:R-:W-:-:S02]  /*3360*/  FMNMX.FTZ R7, R26, R27, !PT ;  /* 0x0000001b1a077209 */ /* 0x000fc40007810000 */
[----:B------:R-:W-:Y:S02]  /*3370*/  ISETP.GT.AND P2, PT, R3, 0x29, !P2 ;  /* 0x000000290300780c */ /* 0x000fe40005744270 */
[----:B------:R-:W-:Y:S02]  /*3380*/  FMNMX.FTZ R4, R30, R7, !PT ;  /* 0x000000071e047209 */ /* 0x000fe40007810000 */
[----:B------:R-:W-:Y:S02]  /*3390*/  ISETP.LT.OR P2, PT, R2, 0x2a, P2 ;  /* 0x0000002a0200780c */ /* 0x000fe40001741670 */
[----:B------:R-:W-:Y:S02]  /*33a0*/  FMNMX.FTZ R7, R31, R4, !PT ;  /* 0x000000041f077209 */ /* 0x000fe40007810000 */
[----:B------:R-:W-:Y:S02]  /*33b0*/  FSEL R47, R47, -INF , !P2 ;  /* 0xff8000002f2f7808 */ /* 0x000fe40005000000 */
[----:B------:R-:W-:-:S02]  /*33c0*/  FMNMX.FTZ R4, R34, R7, !PT ;  /* 0x0000000722047209 */ /* 0x000fc40007810000 */
[----:B------:R-:W-:Y:S02]  /*33d0*/  ISETP.LT.OR P3, PT, R2, 0x31, P3 ;  /* 0x000000310200780c */ /* 0x000fe40001f61670 */
[----:B------:R-:W-:Y:S02]  /*33e0*/  FMNMX.FTZ R7, R35, R4, !PT ;  /* 0x0000000423077209 */ /* 0x000fe40007810000 */
[----:B------:R-:W-:Y:S02]  /*33f0*/  FSEL R50, R50, -INF , !P3 ;  /* 0xff80000032327808 */ /* 0x000fe40005800000 */
[----:B------:R-:W-:Y:S02]  /*3400*/  FMNMX.FTZ R20, R38, R7, !PT ;  /* 0x0000000726147209 */ /* 0x000fe40007810000 */
[----:B------:R-:W-:Y:S02]  /*3410*/  ISETP.LT.OR P5, PT, R2, 0x39, P5 ;  /* 0x000000390200780c */ /* 0x000fe40002fa1670 */
[----:B------:R-:W-:-:S02]  /*3420*/  FMNMX.FTZ R7, R39, R20, !PT ;  /* 0x0000001427077209 */ /* 0x000fc40007810000 */
[----:B-1----:R-:W-:Y:S02]  /*3430*/  FMNMX.FTZ R4, R23, R24, !PT ;  /* 0x0000001817047209 */ /* 0x002fe40007810000 */
[----:B------:R-:W-:Y:S02]  /*3440*/  FMNMX.FTZ R20, R42, R7, !PT ;  /* 0x000000072a147209 */ /* 0x000fe40007810000 */
[C---:B------:R-:W-:Y:S01]  /*3450*/  FSETP.NEU.FTZ.AND P2, PT, R4.reuse, -INF , PT ;  /* 0xff8000000400780b */ /* 0x040fe20003f5d000 */
[----:B------:R-:W-:Y:S01]  /*3460*/  FMUL.FTZ R23, R4, UR6 ;  /* 0x0000000604177c20 */ /* 0x000fe20008410000 */
[----:B------:R-:W-:Y:S02]  /*3470*/  FMNMX.FTZ R7, R43, R20, !PT ;  /* 0x000000142b077209 */ /* 0x000fe40007810000 */
[----:B------:R-:W-:Y:S02]  /*3480*/  FSEL R51, R51, -INF , !P4 ;  /* 0xff80000033337808 */ /* 0x000fe40006000000 */
[----:B------:R-:W-:-:S02]  /*3490*/  FMNMX.FTZ R20, R46, R7, !PT ;  /* 0x000000072e147209 */ /* 0x000fc40007810000 */
[----:B------:R-:W-:Y:S02]  /*34a0*/  FSEL R23, R23, RZ, P2 ;  /* 0x000000ff17177208 */ /* 0x000fe40001000000 */
[----:B------:R-:W-:Y:S02]  /*34b0*/  ISETP.GT.AND P2, PT, R3, 0x39, !P6 ;  /* 0x000000390300780c */ /* 0x000fe40007744270 */
[----:B------:R-:W-:Y:S01]  /*34c0*/  FMNMX.FTZ R3, R47, R20, !PT ;  /* 0x000000142f037209 */ /* 0x000fe20007810000 */
[--C-:B------:R-:W-:Y:S01]  /*34d0*/  FFMA.FTZ R7, R58, UR6, -R23.reuse ;  /* 0x000000063a077c23 */ /* 0x100fe20008010817 */
[----:B------:R-:W-:Y:S01]  /*34e0*/  ISETP.LT.OR P2, PT, R2, 0x3a, P2 ;  /* 0x0000003a0200780c */ /* 0x000fe20001741670 */
[--C-:B------:R-:W-:Y:S01]  /*34f0*/  FFMA.FTZ R24, R28, UR6, -R23.reuse ;  /* 0x000000061c187c23 */ /* 0x100fe20008010817 */
[----:B------:R-:W-:Y:S01]  /*3500*/  FMNMX.FTZ R20, R50, R3, !PT ;  /* 0x0000000332147209 */ /* 0x000fe20007810000 */
[----:B------:R-:W-:Y:S01]  /*3510*/  MUFU.EX2 R25, R7 ;  /* 0x0000000700197308 */ /* 0x000fe20000000800 */
[----:B------:R-:W-:Y:S01]  /*3520*/  FSEL R54, R54, -INF , !P5 ;  /* 0xff80000036367808 */ /* 0x000fe20006800000 */
[--C-:B------:R-:W-:Y:S01]  /*3530*/  FFMA.FTZ R28, R62, UR6, -R23.reuse ;  /* 0x000000063e1c7c23 */ /* 0x100fe20008010817 */
[----:B------:R-:W-:Y:S01]  /*3540*/  FMNMX.FTZ R3, R51, R20, !PT ;  /* 0x0000001433037209 */ /* 0x000fe20007810000 */
[--C-:B------:R-:W-:Y:S01]  /*3550*/  FFMA.FTZ R20, R60, UR6, -R23.reuse ;  /* 0x000000063c147c23 */ /* 0x100fe20008010817 */
[----:B------:R-:W-:Y:S01]  /*3560*/  FSEL R55, R55, -INF , !P2 ;  /* 0xff80000037377808 */ /* 0x000fe20005000000 */
        /* <DEDUP_REMOVED lines=9> */
[--C-:B------:R-:W-:Y:S01]  /*3600*/  FFMA.FTZ R45, R70, UR6, -R23.reuse ;  /* 0x00000006462d7c23 */ /* 0x100fe20008010817 */
[----:B------:R-:W2:Y:S01]  /*3610*/  SHFL.BFLY PT, R3, R2, 0x2, 0x1f ;  /* 0x0c401f0002037f89 */ /* 0x000ea200000e0000 */
[----:B------:R-:W-:Y:S01]  /*3620*/  MUFU.EX2 R20, R20 ;  /* 0x0000001400147308 */ /* 0x000fe20000000800 */
[--C-:B------:R-:W-:Y:S01]  /*3630*/  FFMA.FTZ R48, R48, UR6, -R23.reuse ;  /* 0x0000000630307c23 */ /* 0x100fe20008010817 */
[----:B------:R-:W-:Y:S01]  /*3640*/  FFMA.FTZ R49, R72, UR6, -R23 ;  /* 0x0000000648317c23 */ /* 0x000fe20008010817 */
[----:B------:R-:W-:-:S05]  /*3650*/  R2UR UR14, R21 ;  /* 0x00000000150e72ca */ /* 0x000fca00000e0000 */
[----:B------:R3:W4:Y:S01]  /*3660*/  MUFU.EX2 R29, R28 ;  /* 0x0000001c001d7308 */ /* 0x0007220000000800 */
[----:B-1----:R-:W-:Y:S01]  /*3670*/  FADD.FTZ R53, R24, R25 ;  /* 0x0000001918357221 */ /* 0x002fe20000010000 */
[----:B------:R-:W-:-:S06]  /*3680*/  F2FP.F16.F32.PACK_AB R196, R25, R24 ;  /* 0x0000001819c4723e */ /* 0x000fcc00000000ff */
[----:B------:R-:W-:Y:S01]  /*3690*/  MUFU.EX2 R32, R32 ;  /* 0x0000002000207308 */ /* 0x000fe20000000800 */
[----:B---3--:R-:W-:Y:S01]  /*36a0*/  FFMA.FTZ R28, R68, UR6, -R23 ;  /* 0x00000006441c7c23 */ /* 0x008fe20008010817 */
[----:B------:R-:W-:-:S04]  /*36b0*/  UIADD3 UR14, UR42, UR14, URZ ;  /* 0x0000000e2a0e7290 */ /* 0x000fc8000fffe03f */
[----:B------:R-:W-:Y:S01]  /*36c0*/  UIADD3 UR10, UR14, UR10, URZ ;  /* 0x0000000a0e0a7290 */ /* 0x000fe2000fffe03f */
[----:B--2---:R-:W-:Y:S01]  /*36d0*/  FMNMX.FTZ R7, R2, R3, !PT ;  /* 0x0000000302077209 */ /* 0x004fe20007810000 */
[----:B------:R-:W1:Y:S01]  /*36e0*/  MUFU.EX2 R33, R33 ;  /* 0x0000002100217308 */ /* 0x000e620000000800 */
[----:B----4-:R-:W-:-:S03]  /*36f0*/  F2FP.F16.F32.PACK_AB R198, R29, R20 ;  /* 0x000000141dc6723e */ /* 0x010fc600000000ff */
[----:B------:R-:W2:Y:S04]  /*3700*/  SHFL.BFLY PT, R2, R7, 0x1, 0x1f ;  /* 0x0c201f0007027f89 */ /* 0x000ea800000e0000 */
[----:B------:R3:W-:Y:S08]  /*3710*/  MUFU.EX2 R41, R28 ;  /* 0x0000001c00297308 */ /* 0x0007f00000000800 */
[----:B------:R-:W4:Y:S01]  /*3720*/  MUFU.EX2 R36, R36 ;  /* 0x0000002400247308 */ /* 0x000f220000000800 */
[----:B---3--:R-:W-:Y:S01]  /*3730*/  FADD.FTZ R28, R20, R53 ;  /* 0x00000035141c7221 */ /* 0x008fe20000010000 */
[----:B-1----:R-:W-:-:S03]  /*3740*/  F2FP.F16.F32.PACK_AB R192, R33, R32 ;  /* 0x0000002021c0723e */ /* 0x002fc600000000ff */
[----:B------:R-:W-:-:S03]  /*3750*/  FADD.FTZ R53, R29, R28 ;  /* 0x0000001c1d357221 */ /* 0x000fc60000010000 */
[----:B------:R-:W1:Y:S01]  /*3760*/  MUFU.EX2 R37, R37 ;  /* 0x0000002500257308 */ /* 0x000e620000000800 */
[----:B------:R-:W-:Y:S01]  /*3770*/  FADD.FTZ R28, R32, R53 ;  /* 0x00000035201c7221 */ /* 0x000fe20000010000 */
[----:B--2---:R-:W-:-:S03]  /*3780*/  FMNMX.FTZ R3, R7, R2, !PT ;  /* 0x0000000207037209 */ /* 0x004fc60007810000 */
[----:B------:R-:W-:Y:S01]  /*3790*/  FADD.FTZ R57, R33, R28 ;  /* 0x0000001c21397221 */ /* 0x000fe20000010000 */
[--C-:B------:R-:W-:Y:S01]  /*37a0*/  FFMA.FTZ R2, R52, UR6, -R23.reuse ;  /* 0x0000000634027c23 */ /* 0x100fe20008010817 */
[----:B------:R-:W-:Y:S01]  /*37b0*/  FFMA.FTZ R23, R74, UR6, -R23 ;  /* 0x000000064a177c23 */ /* 0x000fe20008010817 */
[C---:B------:R-:W-:Y:S01]  /*37c0*/  FSETP.NEU.FTZ.AND P2, PT, R3.reuse, -INF , PT ;  /* 0xff8000000300780b */ /* 0x040fe20003f5d000 */
[----:B------:R-:W-:Y:S01]  /*37d0*/  FMUL.FTZ R7, R3, UR6 ;  /* 0x0000000603077c20 */ /* 0x000fe20008410000 */
[----:B------:R-:W2:Y:S01]  /*37e0*/  MUFU.EX2 R40, R40 ;  /* 0x0000002800287308 */ /* 0x000ea20000000800 */
[----:B----4-:R-:W-:-:S03]  /*37f0*/  FADD.FTZ R52, R36, R57 ;  /* 0x0000003924347221 */ /* 0x010fc60000010000 */
[----:B------:R-:W-:Y:S02]  /*3800*/  FSEL R7, R7, RZ, P2 ;  /* 0x000000ff07077208 */ /* 0x000fe40001000000 */
[----:B------:R-:W-:Y:S01]  /*3810*/  PLOP3.LUT P2, PT, PT, PT, UP0, 0x40, 0x0 ;  /* 0x000000000000781c */ /* 0x000fe20003f4e808 */
[----:B-1----:R-:W-:Y:S01]  /*3820*/  FADD.FTZ R57, R37, R52 ;  /* 0x0000003425397221 */ /* 0x002fe20000010000 */
[----:B------:R-:W-:Y:S01]  /*3830*/  MUFU.EX2 R44, R44 ;  /* 0x0000002c002c7308 */ /* 0x000fe20000000800 */
[--C-:B------:R-:W-:Y:S01]  /*3840*/  FFMA.FTZ R26, R26, UR6, -R7.reuse ;  /* 0x000000061a1a7c23 */ /* 0x100fe20008010807 */
        /* <DEDUP_REMOVED lines=14> */
[----:B------:R-:W1:Y:S01]  /*3930*/  MUFU.EX2 R27, R27 ;  /* 0x0000001b001b7308 */ /* 0x000e620000000800 */
[--C-:B------:R-:W-:Y:S01]  /*3940*/  FFMA.FTZ R54, R54, UR6, -R7.reuse ;  /* 0x0000000636367c23 */ /* 0x100fe20008010807 */
[----:B------:R-:W-:Y:S01]  /*3950*/  FFMA.FTZ R7, R55, UR6, -R7 ;  /* 0x0000000637077c23 */ /* 0x000fe20008010807 */
[----:B------:R-:W-:-:S02]  /*3960*/  F2FP.F16.F32.PACK_AB R194, R37, R36 ;  /* 0x0000002425c2723e */ /* 0x000fc400000000ff */
[----:B--2---:R-:W-:-:S03]  /*3970*/  F2FP.F16.F32.PACK_AB R188, R41, R40 ;  /* 0x0000002829bc723e */ /* 0x004fc600000000ff */
[----:B------:R-:W2:Y:S08]  /*3980*/  MUFU.EX2 R30, R30 ;  /* 0x0000001e001e7308 */ /* 0x000eb00000000800 */
[----:B------:R-:W3:Y:S01]  /*3990*/  MUFU.EX2 R31, R31 ;  /* 0x0000001f001f7308 */ /* 0x000ee20000000800 */
[----:B-1----:R-:W-:Y:S01]  /*39a0*/  FADD.FTZ R53, R26, R27 ;  /* 0x0000001b1a357221 */ /* 0x002fe20000010000 */
[----:B------:R-:W-:-:S06]  /*39b0*/  F2FP.F16.F32.PACK_AB R197, R27, R26 ;  /* 0x0000001a1bc5723e */ /* 0x000fcc00000000ff */
[----:B------:R-:W1:Y:S01]  /*39c0*/  MUFU.EX2 R34, R34 ;  /* 0x0000002200227308 */ /* 0x000e620000000800 */
[----:B--2---:R-:W-:-:S07]  /*39d0*/  FADD.FTZ R28, R30, R53 ;  /* 0x000000351e1c7221 */ /* 0x004fce0000010000 */
[----:B------:R-:W2:Y:S01]  /*39e0*/  MUFU.EX2 R35, R35 ;  /* 0x0000002300237308 */ /* 0x000ea20000000800 */
[C---:B---3--:R-:W-:Y:S01]  /*39f0*/  FADD.FTZ R53, R31.reuse, R28 ;  /* 0x0000001c1f357221 */ /* 0x048fe20000010000 */
[----:B------:R-:W-:Y:S01]  /*3a00*/  FADD.FTZ R28, R40, R57 ;  /* 0x00000039281c7221 */ /* 0x000fe20000010000 */
[----:B------:R-:W-:-:S03]  /*3a10*/  F2FP.F16.F32.PACK_AB R199, R31, R30 ;  /* 0x0000001e1fc7723e */ /* 0x000fc600000000ff */
[----:B------:R-:W-:Y:S02]  /*3a20*/  FADD.FTZ R57, R41, R28 ;  /* 0x0000001c29397221 */ /* 0x000fe40000010000 */
[----:B------:R-:W3:Y:S01]  /*3a30*/  MUFU.EX2 R38, R38 ;  /* 0x0000002600267308 */ /* 0x000ee20000000800 */
[----:B-1----:R-:W-:Y:S01]  /*3a40*/  FADD.FTZ R0, R34, R53 ;  /* 0x0000003522007221 */ /* 0x002fe20000010000 */
[----:B------:R-:W-:-:S06]  /*3a50*/  FADD.FTZ R24, R44, R57 ;  /* 0x000000392c187221 */ /* 0x000fcc0000010000 */
[----:B------:R-:W1:Y:S01]  /*3a60*/  MUFU.EX2 R39, R39 ;  /* 0x0000002700277308 */ /* 0x000e620000000800 */
[C---:B--2---:R-:W-:Y:S01]  /*3a70*/  FADD.FTZ R53, R35.reuse, R0 ;  /* 0x0000000023357221 */ /* 0x044fe20000010000 */
[----:B------:R-:W-:-:S06]  /*3a80*/  F2FP.F16.F32.PACK_AB R193, R35, R34 ;  /* 0x0000002223c1723e */ /* 0x000fcc00000000ff */
[----:B------:R-:W2:Y:S01]  /*3a90*/  MUFU.EX2 R42, R42 ;  /* 0x0000002a002a7308 */ /* 0x000ea20000000800 */
[----:B---3--:R-:W-:-:S07]  /*3aa0*/  FADD.FTZ R0, R38, R53 ;  /* 0x0000003526007221 */ /* 0x008fce0000010000 */
[----:B------:R-:W3:Y:S01]  /*3ab0*/  MUFU.EX2 R45, R45 ;  /* 0x0000002d002d7308 */ /* 0x000ee20000000800 */
[C---:B-1----:R-:W-:Y:S01]  /*3ac0*/  FADD.FTZ R25, R39.reuse, R0 ;  /* 0x0000000027197221 */ /* 0x042fe20000010000 */
[----:B------:R-:W-:-:S06]  /*3ad0*/  F2FP.F16.F32.PACK_AB R195, R39, R38 ;  /* 0x0000002627c3723e */ /* 0x000fcc00000000ff */
[----:B------:R-:W1:Y:S01]  /*3ae0*/  MUFU.EX2 R43, R43 ;  /* 0x0000002b002b7308 */ /* 0x000e620000000800 */
[----:B--2---:R-:W-:-:S07]  /*3af0*/  FADD.FTZ R0, R42, R25 ;  /* 0x000000192a007221 */ /* 0x004fce0000010000 */
[----:B------:R-:W2:Y:S01]  /*3b00*/  MUFU.EX2 R48, R48 ;  /* 0x0000003000307308 */ /* 0x000ea20000000800 */
[C---:B---3--:R-:W-:Y:S01]  /*3b10*/  FADD.FTZ R29, R45.reuse, R24 ;  /* 0x000000182d1d7221 */ /* 0x048fe20000010000 */
[----:B------:R-:W-:-:S06]  /*3b20*/  F2FP.F16.F32.PACK_AB R190, R45, R44 ;  /* 0x0000002c2dbe723e */ /* 0x000fcc00000000ff */
[----:B------:R-:W3:Y:S01]  /*3b30*/  MUFU.EX2 R46, R46 ;  /* 0x0000002e002e7308 */ /* 0x000ee20000000800 */
[C---:B-1----:R-:W-:Y:S01]  /*3b40*/  FADD.FTZ R25, R43.reuse, R0 ;  /* 0x000000002b197221 */ /* 0x042fe20000010000 */
[----:B------:R-:W-:-:S06]  /*3b50*/  F2FP.F16.F32.PACK_AB R189, R43, R42 ;  /* 0x0000002a2bbd723e */ /* 0x000fcc00000000ff */
[----:B------:R-:W1:Y:S01]  /*3b60*/  MUFU.EX2 R49, R49 ;  /* 0x0000003100317308 */ /* 0x000e620000000800 */
[----:B--2---:R-:W-:-:S07]  /*3b70*/  FADD.FTZ R20, R48, R29 ;  /* 0x0000001d30147221 */ /* 0x004fce0000010000 */
[----:B------:R-:W2:Y:S01]  /*3b80*/  MUFU.EX2 R47, R47 ;  /* 0x0000002f002f7308 */ /* 0x000ea20000000800 */
[----:B---3--:R-:W-:-:S07]  /*3b90*/  FADD.FTZ R0, R46, R25 ;  /* 0x000000192e007221 */ /* 0x008fce0000010000 */
[----:B------:R-:W3:Y:S01]  /*3ba0*/  MUFU.EX2 R2, R2 ;  /* 0x0000000200027308 */ /* 0x000ee20000000800 */
[C---:B-1----:R-:W-:Y:S01]  /*3bb0*/  FADD.FTZ R29, R49.reuse, R20 ;  /* 0x00000014311d7221 */ /* 0x042fe20000010000 */
[----:B------:R-:W-:-:S06]  /*3bc0*/  F2FP.F16.F32.PACK_AB R184, R49, R48 ;  /* 0x0000003031b8723e */ /* 0x000fcc00000000ff */
[----:B------:R-:W1:Y:S01]  /*3bd0*/  MUFU.EX2 R50, R50 ;  /* 0x0000003200327308 */ /* 0x000e620000000800 */
[C---:B--2---:R-:W-:Y:S01]  /*3be0*/  FADD.FTZ R25, R47.reuse, R0 ;  /* 0x000000002f197221 */ /* 0x044fe20000010000 */
[----:B------:R-:W-:-:S06]  /*3bf0*/  F2FP.F16.F32.PACK_AB R191, R47, R46 ;  /* 0x0000002e2fbf723e */ /* 0x000fcc00000000ff */
[----:B------:R-:W2:Y:S01]  /*3c00*/  MUFU.EX2 R23, R23 ;  /* 0x0000001700177308 */ /* 0x000ea20000000800 */
[----:B---3--:R-:W-:-:S07]  /*3c10*/  FADD.FTZ R20, R2, R29 ;  /* 0x0000001d02147221 */ /* 0x008fce0000010000 */
[----:B------:R-:W3:Y:S01]  /*3c20*/  MUFU.EX2 R51, R51 ;  /* 0x0000003300337308 */ /* 0x000ee20000000800 */
[----:B-1----:R-:W-:-:S07]  /*3c30*/  FADD.FTZ R0, R50, R25 ;  /* 0x0000001932007221 */ /* 0x002fce0000010000 */
[----:B------:R-:W1:Y:S01]  /*3c40*/  MUFU.EX2 R54, R54 ;  /* 0x0000003600367308 */ /* 0x000e620000000800 */
[C---:B--2---:R-:W-:Y:S01]  /*3c50*/  FADD.FTZ R20, R23.reuse, R20 ;  /* 0x0000001417147221 */ /* 0x044fe20000010000 */
[----:B------:R-:W-:-:S06]  /*3c60*/  F2FP.F16.F32.PACK_AB R186, R23, R2 ;  /* 0x0000000217ba723e */ /* 0x000fcc00000000ff */
[----:B------:R-:W2:Y:S01]  /*3c70*/  MUFU.EX2 R187, R7 ;  /* 0x0000000700bb7308 */ /* 0x000ea20000000800 */
[C---:B---3--:R-:W-:Y:S01]  /*3c80*/  FADD.FTZ R23, R51.reuse, R0 ;  /* 0x0000000033177221 */ /* 0x048fe20000010000 */
[----:B------:R-:W-:-:S03]  /*3c90*/  F2FP.F16.F32.PACK_AB R185, R51, R50 ;  /* 0x0000003233b9723e */ /* 0x000fc600000000ff */
[----:B-1----:R-:W-:Y:S01]  /*3ca0*/  FADD.FTZ R0, R54, R23 ;  /* 0x0000001736007221 */ /* 0x002fe20000010000 */
[----:B------:R-:W-:-:S03]  /*3cb0*/  VIADD R23, R103, 0xfffffffe ;  /* 0xfffffffe67177836 */ /* 0x000fc60000000000 */
[C---:B--2---:R-:W-:Y:S01]  /*3cc0*/  FADD.FTZ R7, R187.reuse, R0 ;  /* 0x00000000bb077221 */ /* 0x044fe20000010000 */
[----:B------:R-:W-:Y:S01]  /*3cd0*/  F2FP.F16.F32.PACK_AB R187, R187, R54 ;  /* 0x00000036bbbb723e */ /* 0x000fe200000000ff */
[----:B------:R-:W-:Y:S06]  /*3ce0*/  @P2 BRA `(.L_x_915) ;  /* 0x0000000000442947 */ /* 0x000fec0003800000 */
        /* <DEDUP_REMOVED lines=10> */
.L_x_916:
[----:B------:R-:W-:-:S11]  /*3d90*/  UISETP.NE.AND UP1, UPT, UR11, 0x1, UPT ;  /* 0x000000010b00788c */ /* 0x000fd6000bf25270 */
[----:B------:R-:W-:Y:S02]  /*3da0*/  @UP1 ULDC.64 UR14, c[0x0][0x9e8] ;  /* 0x00027a00000e1ab9 */ /* 0x000fe40000000a00 */
[----:B------:R-:W-:-:S04]  /*3db0*/  UIMAD.WIDE.U32 UR18, UR7, UR14, URZ ;  /* 0x0000000e071272a5 */ /* 0x000fc8000f8e003f */
[----:B------:R-:W-:-:S12]  /*3dc0*/  @UP1 USHF.R.U32.HI UR7, URZ, UR15, UR19 ;  /* 0x0000000f3f071299 */ /* 0x000fd80008011613 */
.L_x_917:
[----:B------:R-:W-:-:S04]  /*3dd0*/  UIMAD UR7, UR7, UR11, UR11 ;  /* 0x0000000b070772a4 */ /* 0x000fc8000f8e020b */
[----:B------:R-:W-:-:S04]  /*3de0*/  UISETP.LT.AND UP1, UPT, UR10, UR7, UPT ;  /* 0x000000070a00728c */ /* 0x000fc8000bf21270 */
[----:B------:R-:W-:-:S12]  /*3df0*/  USEL UR10, UR10, UR7, UP1 ;  /* 0x000000070a0a7287 */ /* 0x000fd80008800000 */
.L_x_915:
[----:B------:R-:W-:Y:S01]  /*3e00*/  USHF.R.S32.HI UR7, URZ, 0x1f, UR10 ;  /* 0x0000001f3f077899 */ /* 0x000fe2000801140a */
[----:B------:R-:W-:Y:S01]  /*3e10*/  IMAD.MOV.U32 R2, RZ, RZ, 0x3f800000 ;  /* 0x3f800000ff027424 */ /* 0x000fe200078e00ff */
[----:B------:R-:W-:Y:S01]  /*3e20*/  CS2R R150, SRZ ;  /* 0x0000000000967805 */ /* 0x000fe2000001ff00 */
[----:B------:R-:W-:Y:S01]  /*3e30*/  IMAD.MOV.U32 R0, RZ, RZ, 0x3f800000 ;  /* 0x3f800000ff007424 */ /* 0x000fe200078e00ff */
        /* <DEDUP_REMOVED lines=8> */
[----:B------:R-:W-:Y:S01]  /*3ec0*/  UISETP.LT.AND UP1, UPT, UR60, UR7, UPT ;  /* 0x000000073c00728c */ /* 0x000fe2000bf21270 */
[----:B------:R-:W-:Y:S02]  /*3ed0*/  CS2R R136, SRZ ;  /* 0x0000000000887805 */ /* 0x000fe4000001ff00 */
[----:B------:R-:W-:Y:S02]  /*3ee0*/  CS2R R134, SRZ ;  /* 0x0000000000867805 */ /* 0x000fe4000001ff00 */
[----:B------:R-:W-:Y:S01]  /*3ef0*/  CS2R R132, SRZ ;  /* 0x0000000000847805 */ /* 0x000fe2000001ff00 */
[----:B------:R-:W-:Y:S01]  /*3f00*/  USEL UR41, UR60, UR7, !UP1 ;  /* 0x000000073c297287 */ /* 0x000fe2000c800000 */
[----:B------:R-:W-:-:S02]  /*3f10*/  CS2R R130, SRZ ;  /* 0x0000000000827805 */ /* 0x000fc4000001ff00 */
[----:B------:R-:W-:Y:S02]  /*3f20*/  CS2R R128, SRZ ;  /* 0x0000000000807805 */ /* 0x000fe4000001ff00 */
[----:B------:R-:W-:Y:S02]  /*3f30*/  CS2R R126, SRZ ;  /* 0x00000000007e7805 */ /* 0x000fe4000001ff00 */
[----:B------:R-:W-:Y:S02]  /*3f40*/  CS2R R124, SRZ ;  /* 0x00000000007c7805 */ /* 0x000fe4000001ff00 */
[----:B------:R-:W-:Y:S02]  /*3f50*/  CS2R R122, SRZ ;  /* 0x00000000007a7805 */ /* 0x000fe4000001ff00 */
[----:B------:R-:W-:Y:S02]  /*3f60*/  ISETP.GE.AND P2, PT, R23, UR41, PT ;  /* 0x0000002917007c0c */ /* 0x000fe4000bf46270 */
        /* <DEDUP_REMOVED lines=48> */
[----:B------:R-:W-:Y:S01]  /*4270*/  CS2R R24, SRZ ;  /* 0x0000000000187805 */ /* 0x000fe2000001ff00 */
[----:B------:R-:W-:Y:S06]  /*4280*/  @!P2 BRA `(.L_x_918) ;  /* 0x0000002400d8a947 */ /* 0x000fec0003800000 */
[----:B------:R-:W-:Y:S01]  /*4290*/  IMAD.IADD R214, R6, 0x1, R21 ;  /* 0x0000000106d67824 */ /* 0x000fe200078e0215 */
[----:B------:R-:W-:Y:S01]  /*42a0*/  ULDC UR47, c[0x0][0x9e4] ;  /* 0x00027900002f7ab9 */ /* 0x000fe20000000800 */
[----:B------:R-:W-:Y:S02]  /*42b0*/  IMAD.MOV.U32 R2, RZ, RZ, 0x3f800000 ;  /* 0x3f800000ff027424 */ /* 0x000fe400078e00ff */
[----:B------:R-:W-:-:S07]  /*42c0*/  IMAD.MOV.U32 R151, RZ, RZ, RZ ;  /* 0x000000ffff977224 */ /* 0x000fce00078e00ff */
.L_x_935:
[----:B------:R-:W-:-:S04]  /*42d0*/  UIADD3 UR7, UR36, 0x1, URZ ;  /* 0x0000000124077890 */ /* 0x000fc8000fffe03f */
[----:B------:R-:W-:-:S04]  /*42e0*/  UISETP.NE.AND UP1, UPT, UR7, 0x2, UPT ;  /* 0x000000020700788c */ /* 0x000fc8000bf25270 */
[----:B------:R-:W-:Y:S02]  /*42f0*/  USEL UR40, URZ, 0x1, UP1 ;  /* 0x000000013f287887 */ /* 0x000fe40008800000 */
[----:B------:R-:W-:Y:S02]  /*4300*/  USEL UR7, UR7, URZ, UP1 ;  /* 0x0000003f07077287 */ /* 0x000fe40008800000 */
[----:B------:R-:W-:Y:S01]  /*4310*/  ULOP3.LUT UR40, UR46, UR40, URZ, 0x3c, !UPT ;  /* 0x000000282e287292 */ /* 0x000fe2000f8e3c3f */
[----:B------:R-:W-:Y:S11]  /*4320*/  @!P0 BRA `(.L_x_919) ;  /* 0x0000000000048947 */ /* 0x000ff60003800000 */
[----:B------:R-:W-:Y:S01]  /*4330*/  BPT.TRAP 0x1 ;  /* 0x000000040000795c */ /* 0x000fe20000300000 */
.L_x_919:
[----:B------:R-:W-:Y:S01]  /*4340*/  ULEA UR39, UR7, UR38, 0x3 ;  /* 0x0000002607277291 */ /* 0x000fe2000f8e183f */
[----:B------:R-:W-:-:S05]  /*4350*/  IMAD.U32 R152, RZ, RZ, UR40 ;  /* 0x00000028ff987e24 */ /* 0x000fca000f8e00ff */
[----:B------:R-:W-:-:S04]  /*4360*/  SHF.L.U32 R152, R152, 0x1f, RZ ;  /* 0x0000001f98987819 */ /* 0x000fc800000006ff */
[----:B------:R1:W2:Y:S01]  /*4370*/  SYNCS.PHASECHK.TRANS64.TRYWAIT P2, [UR39+0x30830], R152 ;  /* 0x03083098ff0075a7 */ /* 0x0002a20008040167 */
[----:B------:R-:W-:Y:S05]  /*4380*/  @!P0 BRA `(.L_x_920) ;  /* 0x0000000000048947 */ /* 0x000fea0003800000 */
[----:B------:R-:W-:Y:S01]  /*4390*/  BPT.TRAP 0x1 ;  /* 0x000000040000795c */ /* 0x000fe20000300000 */
.L_x_920:
[----:B--2---:R-:W-:Y:S05]  /*43a0*/  @P2 BRA `(.L_x_921) ;  /* 0x0000000000082947 */ /* 0x004fea0003800000 */
[----:B------:R-:W2:Y:S02]  /*43b0*/  SYNCS.PHASECHK.TRANS64.TRYWAIT P2, [UR39+0x30830], R152 ;  /* 0x03083098ff0075a7 */ /* 0x000ea40008040167 */
[----:B--2---:R-:W-:Y:S05]  /*43c0*/  @!P2 BRA `(.L_x_922) ;  /* 0x000000d40038a947 */ /* 0x004fea0003800000 */
.L_x_921:
[----:B------:R-:W-:Y:S01]  /*43d0*/  R2UR UR56, R18 ;  /* 0x00000000123872ca */ /* 0x000fe200000e0000 */
[----:B------:R-:W-:Y:S01]  /*43e0*/  ULEA UR6, UR7, UR37, 0xb ;  /* 0x0000002507067291 */ /* 0x000fe2000f8e583f */
[----:B------:R-:W-:Y:S01]  /*43f0*/  R2UR UR57, R19 ;  /* 0x00000000133972ca */ /* 0x000fe200000e0000 */
[----:B-12---:R-:W-:Y:S01]  /*4400*/  WARPGROUP.ARRIVE ;  /* 0x00000000000079c5 */ /* 0x006fe20000000000 */
[----:B------:R-:W-:Y:S01]  /*4410*/  UMOV UR59, 0x40000040 ;  /* 0x40000040003b7882 */ /* 0x000fe20000000000 */
[----:B------:R-:W-:Y:S01]  /*4420*/  UIADD3 UR10, UR6, 0x204, URZ ;  /* 0x00000204060a7890 */ /* 0x000fe2000fffe03f */
[-C--:B------:R-:W-:Y:S01]  /*4430*/  FMUL.FTZ R24, R24, R0.reuse ;  /* 0x0000000018187220 */ /* 0x080fe20000410000 */
[----:B------:R-:W-:Y:S01]  /*4440*/  UMOV UR11, 0x40000040 ;  /* 0x40000040000b7882 */ /* 0x000fe20000000000 */
[----:B------:R-:W-:Y:S01]  /*4450*/  UMOV UR58, UR6 ;  /* 0x00000006003a7c82 */ /* 0x000fe20008000000 */
[----:B------:R-:W-:Y:S01]  /*4460*/  UIADD3 UR14, UR6, 0x206, URZ ;  /* 0x00000206060e7890 */ /* 0x000fe2000fffe03f */
[-C--:B------:R-:W-:Y:S01]  /*4470*/  FMUL.FTZ R25, R25, R0.reuse ;  /* 0x0000000019197220 */ /* 0x080fe20000410000 */
[----:B------:R-:W-:Y:S01]  /*4480*/  UMOV UR15, 0x40000040 ;  /* 0x40000040000f7882 */ /* 0x000fe20000000000 */
[----:B------:R-:W-:Y:S01]  /*4490*/  UIADD3 UR18, UR6, 0x400, URZ ;  /* 0x0000040006127890 */ /* 0x000fe2000fffe03f */
[-C--:B------:R-:W-:Y:S01]  /*44a0*/  FMUL.FTZ R28, R28, R0.reuse ;  /* 0x000000001c1c7220 */ /* 0x080fe20000410000 */
[----:B------:R-:W-:Y:S01]  /*44b0*/  UMOV UR19, 0x40000040 ;  /* 0x4000004000137882 */ /* 0x000fe20000000000 */
[----:B------:R-:W-:Y:S01]  /*44c0*/  HGMMA.64x64x16.F32 R152, gdesc[UR56], RZ, !UPT, gsb0 ;  /* 0x00e00000389879f0 */ /* 0x000fe2000c0008ff */
[----:B------:R-:W-:Y:S01]  /*44d0*/  R2UR UR56, R16 ;  /* 0x00000000103872ca */ /* 0x000fe200000e0000 */
[----:B------:R-:W-:Y:S01]  /*44e0*/  UIADD3 UR58, UR6, 0x2, URZ ;  /* 0x00000002063a7890 */ /* 0x000fe2000fffe03f */
[----:B------:R-:W-:Y:S01]  /*44f0*/  R2UR UR57, R17 ;  /* 0x00000000113972ca */ /* 0x000fe200000e0000 */
        /* <DEDUP_REMOVED lines=75> */
[----:B------:R-:W-:Y:S01]  /*49b0*/  FMUL.FTZ R149, R149, R0 ;  /* 0x0000000095957220 */ /* 0x000fe20000410000 */
[-C--:B------:R-:W-:Y:S01]  /*49c0*/  FMUL.FTZ R26, R26, R2.reuse ;  /* 0x000000021a1a7220 */ /* 0x080fe20000410000 */
[-C--:B------:R-:W-:Y:S01]  /*49d0*/  FMUL.FTZ R27, R27, R2.reuse ;  /* 0x000000021b1b7220 */ /* 0x080fe20000410000 */
[-C--:B------:R-:W-:Y:S01]  /*49e0*/  FMUL.FTZ R30, R30, R2.reuse ;  /* 0x000000021e1e7220 */ /* 0x080fe20000410000 */
[----:B------:R-:W-:Y:S01]  /*49f0*/  HGMMA.64x64x16.F32 R152, gdesc[UR56], R152, gsb0 ;  /* 0x00e00000389879f0 */ /* 0x000fe20008000898 */
[----:B------:R-:W-:Y:S01]  /*4a00*/  R2UR UR56, R14 ;  /* 0x000000000e3872ca */ /* 0x000fe200000e0000 */
[----:B------:R-:W-:Y:S01]  /*4a10*/  UIADD3 UR58, UR6, 0x4, URZ ;  /* 0x00000004063a7890 */ /* 0x000fe2000fffe03f */
[----:B------:R-:W-:Y:S01]  /*4a20*/  R2UR UR57, R15 ;  /* 0x000000000f3972ca */ /* 0x000fe200000e0000 */
        /* <DEDUP_REMOVED lines=64> */
[----:B------:R-:W-:Y:S01]  /*4e30*/  HGMMA.64x64x16.F32 R152, gdesc[UR56], R152, gsb0 ;  /* 0x00e00000389879f0 */ /* 0x000fe20008000898 */
[----:B------:R-:W-:Y:S01]  /*4e40*/  R2UR UR56, R12 ;  /* 0x000000000c3872ca */ /* 0x000fe200000e0000 */
[----:B------:R-:W-:Y:S01]  /*4e50*/  UIADD3 UR58, UR6, 0x6, URZ ;  /* 0x00000006063a7890 */ /* 0x000fe2000fffe03f */
[----:B------:R-:W-:Y:S01]  /*4e60*/  R2UR UR57, R13 ;  /* 0x000000000d3972ca */ /* 0x000fe200000e0000 */
[----:B------:R-:W-:Y:S01]  /*4e70*/  UMOV UR59, 0x40000040 ;  /* 0x40000040003b7882 */ /* 0x000fe20000000000 */
[----:B------:R-:W-:Y:S02]  /*4e80*/  WARPGROUP.DEPBAR.LE gsb0, 0x0 ;  /* 0x00008000000079c5 */ /* 0x000fe40000010000 */
[----:B------:R-:W-:-:S09]  /*4e90*/  WARPGROUP.ARRIVE ;  /* 0x00000000000079c5 */ /* 0x000fd20000000000 */
        /* <DEDUP_REMOVED lines=8> */
[----:B------:R-:W-:Y:S01]  /*4f20*/  UIADD3 UR58, UR6, 0x202, URZ ;  /* 0x00000202063a7890 */ /* 0x000fe2000fffe03f */
[----:B------:R-:W-:Y:S01]  /*4f30*/  UMOV UR59, 0x40000040 ;  /* 0x40000040003b7882 */ /* 0x000fe20000000000 */
[----:B------:R-:W-:Y:S01]  /*4f40*/  UMOV UR56, UR4 ;  /* 0x0000000400387c82 */ /* 0x000fe20008000000 */
[----:B------:R-:W-:Y:S01]  /*4f50*/  UMOV UR57, UR5 ;  /* 0x0000000500397c82 */ /* 0x000fe20008000000 */
[----:B------:R-:W-:Y:S02]  /*4f60*/  WARPGROUP.DEPBAR.LE gsb0, 0x0 ;  /* 0x00008000000079c5 */ /* 0x000fe40000010000 */
[----:B------:R-:W-:-:S06]  /*4f70*/  WARPGROUP.ARRIVE ;  /* 0x00000000000079c5 */ /* 0x000fcc0000000000 */
[----:B------:R-:W-:Y:S01]  /*4f80*/  HGMMA.64x64x16.F32 R152, gdesc[UR56], R152, gsb0 ;  /* 0x00e00000389879f0 */ /* 0x000fe20008000898 */
[----:B------:R-:W-:Y:S01]  /*4f90*/  R2UR UR56, R8 ;  /* 0x00000000083872ca */ /* 0x000fe200000e0000 */
[----:B------:R-:W-:Y:S01]  /*4fa0*/  UIADD3 UR58, UR6, 0x606, URZ ;  /* 0x00000606063a7890 */ /* 0x000fe2000fffe03f */
[----:B------:R-:W-:Y:S01]  /*4fb0*/  R2UR UR57, R9 ;  /* 0x00000000093972ca */ /* 0x000fe200000e0000 */
[----:B------:R-:W-:Y:S01]  /*4fc0*/  UMOV UR59, 0x40000040 ;  /* 0x40000040003b7882 */ /* 0x000fe20000000000 */
        /* <DEDUP_REMOVED lines=31> */
[----:B------:R-:W-:Y:S05]  /*51c0*/  @!P0 BRA `(.L_x_923) ;  /* 0x0000000000048947 */ /* 0x000fea0003800000 */
[----:B------:R-:W-:Y:S01]  /*51d0*/  BPT.TRAP 0x1 ;  /* 0x000000040000795c */ /* 0x000fe20000300000 */
.L_x_923:
[----:B------:R-:W-:Y:S01]  /*51e0*/  ULEA UR10, UR36, UR38, 0x3 ;  /* 0x00000026240a7291 */ /* 0x000fe2000f8e183f */
[----:B------:R-:W-:-:S04]  /*51f0*/  MOV R0, UR46 ;  /* 0x0000002e00007c02 */ /* 0x000fc80008000f00 */
[----:B------:R-:W-:-:S04]  /*5200*/  SHF.L.U32 R0, R0, 0x1f, RZ ;  /* 0x0000001f00007819 */ /* 0x000fc800000006ff */
[----:B------:R1:W2:Y:S01]  /*5210*/  SYNCS.PHASECHK.TRANS64.TRYWAIT P2, [UR10+0x30850], R0 ;  /* 0x03085000ff0075a7 */ /* 0x0002a2000804014a */
[----:B------:R-:W-:Y:S05]  /*5220*/  @!P0 BRA `(.L_x_924) ;  /* 0x0000000000048947 */ /* 0x000fea0003800000 */
[----:B------:R-:W-:Y:S01]  /*5230*/  BPT.TRAP 0x1 ;  /* 0x000000040000795c */ /* 0x000fe20000300000 */
.L_x_924:
[----:B--2---:R-:W-:Y:S05]  /*5240*/  @P2 BRA `(.L_x_925) ;  /* 0x0000000000082947 */ /* 0x004fea0003800000 */
[----:B------:R-:W2:Y:S02]  /*5250*/  SYNCS.PHASECHK.TRANS64.TRYWAIT P2, [UR10+0x30850], R0 ;  /* 0x03085000ff0075a7 */ /* 0x000ea4000804014a */
[----:B--2---:R-:W-:Y:S05]  /*5260*/  @!P2 BRA `(.L_x_926) ;  /* 0x000000c400a8a947 */ /* 0x004fea0003800000 */
.L_x_925:
[----:B------:R-:W-:Y:S01]  /*5270*/  UIADD3 UR6, UR38, 0x400, URZ ;  /* 0x0000040026067890 */ /* 0x000fe2000fffe03f */
[----:B------:R-:W-:Y:S01]  /*5280*/  WARPGROUP.ARRIVE ;  /* 0x00000000000079c5 */ /* 0x000fe20000000000 */
[----:B------:R-:W-:Y:S01]  /*5290*/  UMOV UR15, 0x40000040 ;  /* 0x40000040000f7882 */ /* 0x000fe20000000000 */
[----:B-12---:R-:W-:Y:S01]  /*52a0*/  IMAD.SHL.U32 R0, R23, 0x40, RZ ;  /* 0x0000004017007824 */ /* 0x006fe200078e00ff */
[----:B------:R-:W-:Y:S01]  /*52b0*/  USHF.R.U32.HI UR6, URZ, 0x4, UR6 ;  /* 0x000000043f067899 */ /* 0x000fe20008011606 */
[----:B------:R-:W-:Y:S01]  /*52c0*/  IMAD.U32 R2, RZ, RZ, UR39 ;  /* 0x00000027ff027e24 */ /* 0x000fe2000f8e00ff */
[----:B------:R-:W-:Y:S01]  /*52d0*/  PLOP3.LUT P2, PT, PT, PT, UP0, 0x40, 0x0 ;  /* 0x000000000000781c */ /* 0x000fe20003f4e808 */
[----:B------:R-:W-:Y:S01]  /*52e0*/  ULDC UR22, c[0x0][0x9dc] ;  /* 0x0002770000167ab9 */ /* 0x000fe20000000800 */
[----:B------:R-:W-:Y:S01]  /*52f0*/  ULOP3.LUT UR6, UR6, 0x3fff, URZ, 0xc0, !UPT ;  /* 0x00003fff06067892 */ /* 0x000fe2000f8ec03f */
[----:B------:R-:W-:Y:S01]  /*5300*/  @!P1 VIADD R2, R2, 0x30840 ;  /* 0x0003084002029836 */ /* 0x000fe20000000000 */
[----:B------:R-:W-:-:S02]  /*5310*/  ULDC UR11, c[0x0][0x9e0] ;  /* 0x00027800000b7ab9 */ /* 0x000fc40000000800 */
[----:B------:R-:W-:Y:S02]  /*5320*/  ULOP3.LUT UR6, UR6, 0x2000000, URZ, 0xfc, !UPT ;  /* 0x0200000006067892 */ /* 0x000fe4000f8efc3f */
[----:B------:R-:W-:Y:S02]  /*5330*/  @!P1 PRMT R2, RZ, 0x654, R2 ;  /* 0x00000654ff029816 */ /* 0x000fe40000000002 */
[----:B------:R-:W-:-:S07]  /*5340*/  ULEA UR6, UR36, UR6, 0xb ;  /* 0x0000000624067291 */ /* 0x000fce000f8e583f */
        /* <DEDUP_REMOVED lines=15> */
[----:B------:R-:W-:Y:S02]  /*5440*/  UMOV UR15, 0x40000040 ;  /* 0x40000040000f7882 */ /* 0x000fe40000000000 */
[----:B------:R-:W-:Y:S01]  /*5450*/  ULDC UR6, c[0x0][0x288] ;  /* 0x0000a20000067ab9 */ /* 0x000fe20000000800 */
[----:B------:R-:W-:Y:S02]  /*5460*/  WARPGROUP.DEPBAR.LE gsb0, 0x0 ;  /* 0x00008000000079c5 */ /* 0x000fe40000010000 */
[----:B------:R-:W-:-:S15]  /*5470*/  WARPGROUP.ARRIVE ;  /* 0x00000000000079c5 */ /* 0x000fde0000000000 */
[----:B------:R-:W-:-:S06]  /*5480*/  NOP ;  /* 0x0000000000007918 */ /* 0x000fcc0000000000 */
[----:B------:R-:W-:Y:S03]  /*5490*/  HGMMA.64x256x16.F32 R24, R184, gdesc[UR12].tnspB, R24, gsb0 ;  /* 0x43e0000cb8187df0 */ /* 0x000fe60008000818 */
[----:B------:R-:W-:Y:S02]  /*54a0*/  WARPGROUP.DEPBAR.LE gsb0, 0x0 ;  /* 0x00008000000079c5 */ /* 0x000fe40000010000 */
[----:B------:R-:W1:Y:S01]  /*54b0*/  LDC R185, c[0x0][0x2e0] ;  /* 0x0000b800ffb97b82 */ /* 0x000e620000000800 */
[----:B------:R-:W-:Y:S01]  /*54c0*/  IADD3 R184, -R0, 0x1, RZ ;  /* 0x0000000100b87810 */ /* 0x000fe20007ffe1ff */
[----:B------:R2:W-:Y:S04]  /*54d0*/  @!P1 SYNCS.ARRIVE.TRANS64.RED.A1T0 RZ, [R2+URZ], RZ ;  /* 0x000000ff02ff99a7 */ /* 0x0005e8000810043f */
[----:B-1----:R-:W-:-:S04]  /*54e0*/  IMAD R184, R185, UR45, R184 ;  /* 0x0000002db9b87c24 */ /* 0x002fc8000f8e02b8 */
[----:B------:R-:W-:Y:S01]  /*54f0*/  VIADD R185, R184, -UR6 ;  /* 0x80000006b8b97c36 */ /* 0x000fe20008000000 */
[----:B------:R-:W-:-:S03]  /*5500*/  ULOP3.LUT UR6, URZ, UR22, URZ, 0x33, !UPT ;  /* 0x000000163f067292 */ /* 0x000fc6000f8e333f */
[----:B------:R-:W-:-:S04]  /*5510*/  IMAD R185, R22, -0x2, R185 ;  /* 0xfffffffe16b97824 */ /* 0x000fc800078e02b9 */
[C---:B------:R-:W-:Y:S02]  /*5520*/  VIADD R188, R185.reuse, UR11 ;  /* 0x0000000bb9bc7c36 */ /* 0x040fe40008000000 */
[----:B------:R-:W-:Y:S02]  /*5530*/  VIADD R190, R185, UR6 ;  /* 0x00000006b9be7c36 */ /* 0x000fe40008000000 */
[C---:B------:R-:W-:Y:S02]  /*5540*/  IMAD.IADD R186, R6.reuse, 0x1, R188 ;  /* 0x0000000106ba7824 */ /* 0x040fe400078e02bc */
[----:B------:R-:W-:Y:S01]  /*5550*/  IMAD.IADD R187, R6, 0x1, R190 ;  /* 0x0000000106bb7824 */ /* 0x000fe200078e02be */
[----:B--2---:R-:W-:Y:S06]  /*5560*/  @P2 BRA `(.L_x_927) ;  /* 0x00000000005c2947 */ /* 0x004fec0003800000 */
[----:B------:R-:W-:Y:S01]  /*5570*/  ISETP.GT.AND P2, PT, R214, -0x1, PT ;  /* 0xffffffffd600780c */ /* 0x000fe20003f44270 */
[----:B------:R-:W-:-:S12]  /*5580*/  BSSY B0, `(.L_x_928) ;  /* 0x0000011000007945 */ /* 0x000fd80003800000 */
[----:B------:R-:W-:Y:S05]  /*5590*/  @P2 BRA `(.L_x_929) ;  /* 0x0000000000202947 */ /* 0x000fea0003800000 */
[----:B------:R-:W-:Y:S02]  /*55a0*/  MOV R2, UR47 ;  /* 0x0000002f00027c02 */ /* 0x000fe40008000f00 */
[----:B------:R-:W-:Y:S02]  /*55b0*/  LOP3.LUT R189, RZ, R214, RZ, 0x33, !PT ;  /* 0x000000d6ffbd7212 */ /* 0x000fe400078e33ff */
[----:B------:R-:W-:-:S13]  /*55c0*/  ISETP.NE.AND P2, PT, R2, 0x1, PT ;  /* 0x000000010200780c */ /* 0x000fda0003f45270 */
[----:B------:R-:W1:Y:S02]  /*55d0*/  @P2 LDC.64 R184, c[0x0][0x9e8] ;  /* 0x00027a00ffb82b82 */ /* 0x000e640000000a00 */
[----:B-1----:R-:W-:-:S05]  /*55e0*/  @P2 IMAD.HI.U32 R184, R189, R184, RZ ;  /* 0x000000b8bdb82227 */ /* 0x002fca00078e00ff */
[----:B------:R-:W-:-:S04]  /*55f0*/  @P2 SHF.R.U32.HI R189, RZ, R185, R184 ;  /* 0x000000b9ffbd2219 */ /* 0x000fc800000116b8 */
[----:B------:R-:W-:Y:S01]  /*5600*/  LOP3.LUT R189, RZ, R189, RZ, 0x33, !PT ;  /* 0x000000bdffbd7212 */ /* 0x000fe200078e33ff */
[----:B------:R-:W-:Y:S06]  /*5610*/  BRA `(.L_x_930) ;  /* 0x00000000001c7947 */ /* 0x000fec0003800000 */
.L_x_929:
[----:B------:R-:W-:-:S05]  /*5620*/  IMAD.U32 R2, RZ, RZ, UR47 ;  /* 0x0000002fff027e24 */ /* 0x000fca000f8e00ff */
[----:B------:R-:W-:-:S13]  /*5630*/  ISETP.NE.AND P2, PT, R2, 0x1, PT ;  /* 0x000000010200780c */ /* 0x000fda0003f45270 */
[----:B------:R-:W1:Y:S01]  /*5640*/  @P2 LDC.64 R184, c[0x0][0x9e8] ;  /* 0x00027a00ffb82b82 */ /* 0x000e620000000a00 */
[----:B------:R-:W-:-:S04]  /*5650*/  @P2 IMAD.IADD R189, R6, 0x1, R21 ;  /* 0x0000000106bd2824 */ /* 0x000fc800078e0215 */
[----:B-1----:R-:W-:-:S04]  /*5660*/  @P2 IMAD.HI.U32 R184, R189, R184, RZ ;  /* 0x000000b8bdb82227 */ /* 0x002fc800078e00ff */
[----:B------:R-:W-:Y:S01]  /*5670*/  IMAD.MOV.U32 R189, RZ, RZ, R214 ;  /* 0x000000ffffbd7224 */ /* 0x000fe200078e00d6 */
[----:B------:R-:W-:-:S07]  /*5680*/  @P2 SHF.R.U32.HI R189, RZ, R185, R184 ;  /* 0x000000b9ffbd2219 */ /* 0x000fce00000116b8 */
.L_x_930:
[----:B------:R-:W-:Y:S05]  /*5690*/  BSYNC B0 ;  /* 0x0000000000007941 */ /* 0x000fea0003800000 */
.L_x_928:
[----:B------:R-:W-:-:S04]  /*56a0*/  IMAD R185, R189, R2, -R0 ;  /* 0x00000002bdb97224 */ /* 0x000fc800078e0a00 */
[----:B------:R-:W-:-:S05]  /*56b0*/  IMAD R185, R22, -0x2, R185 ;  /* 0xfffffffe16b97824 */ /* 0x000fca00078e02b9 */
[----:B------:R-:W-:Y:S02]  /*56c0*/  VIADDMNMX R186, R185, R2, R186, PT ;  /* 0x00000002b9ba7246 */ /* 0x000fe400038001ba */
[----:B------:R-:W-:-:S07]  /*56d0*/  VIMNMX R187, R187, R185, !PT ;  /* 0x000000b9bbbb7248 */ /* 0x000fce0007fe0100 */
.L_x_927:
[----:B------:R-:W-:Y:S01]  /*56e0*/  ISETP.GT.AND P2, PT, R23, -0x1, PT ;  /* 0xffffffff1700780c */ /* 0x000fe20003f44270 */
[----:B------:R-:W-:-:S03]  /*56f0*/  IMAD.IADD R184, R5, 0x1, R188 ;  /* 0x0000000105b87824 */ /* 0x000fc600078e02bc */
[C---:B------:R-:W-:Y:S02]  /*5700*/  ISETP.GT.AND P5, PT, R187.reuse, RZ, P2 ;  /* 0x000000ffbb00720c */ /* 0x040fe400017a4270 */
[C---:B------:R-:W-:Y:S02]  /*5710*/  ISETP.GT.AND P4, PT, R187.reuse, 0x1, P2 ;  /* 0x00000001bb00780c */ /* 0x040fe40001784270 */
[----:B------:R-:W-:Y:S02]  /*5720*/  ISETP.LT.OR P5, PT, R186, 0x1, P5 ;  /* 0x00000001ba00780c */ /* 0x000fe40002fa1670 */
[C---:B------:R-:W-:Y:S02]  /*5730*/  ISETP.GT.AND P6, PT, R187.reuse, 0x8, P2 ;  /* 0x00000008bb00780c */ /* 0x040fe400017c4270 */
[----:B------:R-:W-:Y:S02]  /*5740*/  FSEL R185, R152, -INF , !P5 ;  /* 0xff80000098b97808 */ /* 0x000fe40006800000 */
[----:B------:R-:W-:-:S02]  /*5750*/  ISETP.GT.AND P5, PT, R187, 0x10, P2 ;  /* 0x00000010bb00780c */ /* 0x000fc400017a4270 */
[C---:B------:R-:W-:Y:S02]  /*5760*/  ISETP.GT.AND P3, PT, R187.reuse, 0x9, P2 ;  /* 0x00000009bb00780c */ /* 0x040fe40001764270 */
[C---:B------:R-:W-:Y:S02]  /*5770*/  ISETP.LT.OR P5, PT, R186.reuse, 0x11, P5 ;  /* 0x00000011ba00780c */ /* 0x040fe40002fa1670 */
[----:B------:R-:W-:Y:S02]  /*5780*/  ISETP.LT.OR P4, PT, R186, 0x2, P4 ;  /* 0x00000002ba00780c */ /* 0x000fe40002781670 */
[----:B------:R-:W-:Y:S02]  /*5790*/  FSEL R160, R160, -INF , !P5 ;  /* 0xff800000a0a07808 */ /* 0x000fe40006800000 */
[----:B------:R-:W-:Y:S02]  /*57a0*/  ISETP.GT.AND P5, PT, R187, 0x20, P2 ;  /* 0x00000020bb00780c */ /* 0x000fe400017a4270 */
[----:B------:R-:W-:-:S02]  /*57b0*/  ISETP.LT.OR P6, PT, R186, 0x9, P6 ;  /* 0x00000009ba00780c */ /* 0x000fc400037c1670 */
[C---:B------:R-:W-:Y:S02]  /*57c0*/  ISETP.LT.OR P3, PT, R186.reuse, 0xa, P3 ;  /* 0x0000000aba00780c */ /* 0x040fe40001f61670 */
[----:B------:R-:W-:Y:S02]  /*57d0*/  ISETP.LT.OR P5, PT, R186, 0x21, P5 ;  /* 0x00000021ba00780c */ /* 0x000fe40002fa1670 */
[----:B------:R-:W-:Y:S02]  /*57e0*/  FSEL R2, R153, -INF , !P4 ;  /* 0xff80000099027808 */ /* 0x000fe40006000000 */
[----:B------:R-:W-:Y:S02]  /*57f0*/  FSEL R156, R156, -INF , !P6 ;  /* 0xff8000009c9c7808 */ /* 0x000fe40007000000 */
[----:B------:R-:W-:Y:S02]  /*5800*/  FSEL R157, R157, -INF , !P3 ;  /* 0xff8000009d9d7808 */ /* 0x000fe40005800000 */
[----:B------:R-:W-:-:S02]  /*5810*/  ISETP.GT.AND P4, PT, R187, 0x11, P2 ;  /* 0x00000011bb00780c */ /* 0x000fc40001784270 */
[C---:B------:R-:W-:Y:S02]  /*5820*/  ISETP.GT.AND P6, PT, R187.reuse, 0x18, P2 ;  /* 0x00000018bb00780c */ /* 0x040fe400017c4270 */
[C---:B------:R-:W-:Y:S02]  /*5830*/  ISETP.GT.AND P3, PT, R187.reuse, 0x19, P2 ;  /* 0x00000019bb00780c */ /* 0x040fe40001764270 */
[----:B------:R-:W-:Y:S02]  /*5840*/  FSEL R168, R168, -INF , !P5 ;  /* 0xff800000a8a87808 */ /* 0x000fe40006800000 */
[----:B------:R-:W-:Y:S02]  /*5850*/  ISETP.GT.AND P5, PT, R187, 0x30, P2 ;  /* 0x00000030bb00780c */ /* 0x000fe400017a4270 */
[C---:B------:R-:W-:Y:S02]  /*5860*/  ISETP.LT.OR P4, PT, R186.reuse, 0x12, P4 ;  /* 0x00000012ba00780c */ /* 0x040fe40002781670 */
        /* <DEDUP_REMOVED lines=8> */
[----:B------:R-:W-:Y:S02]  /*58f0*/  ISETP.GT.AND P3, PT, R187, 0x29, P2 ;  /* 0x00000029bb00780c */ /* 0x000fe40001764270 */
[----:B------:R-:W-:Y:S02]  /*5900*/  FSEL R176, R176, -INF , !P5 ;  /* 0xff800000b0b07808 */ /* 0x000fe40006800000 */
[----:B------:R-:W-:Y:S02]  /*5910*/  PLOP3.LUT P5, PT, PT, PT, UP0, 0x40, 0x0 ;  /* 0x000000000000781c */ /* 0x000fe40003fae808 */
[C---:B------:R-:W-:Y:S02]  /*5920*/  ISETP.LT.OR P4, PT, R186.reuse, 0x22, P4 ;  /* 0x00000022ba00780c */ /* 0x040fe40002781670 */
[----:B------:R-:W-:-:S02]  /*5930*/  ISETP.LT.OR P6, PT, R186, 0x29, P6 ;  /* 0x00000029ba00780c */ /* 0x000fc400037c1670 */
[----:B------:R-:W-:Y:S02]  /*5940*/  ISETP.LT.OR P3, PT, R186, 0x2a, P3 ;  /* 0x0000002aba00780c */ /* 0x000fe40001f61670 */
[----:B------:R-:W-:Y:S02]  /*5950*/  FSEL R169, R169, -INF , !P4 ;  /* 0xff800000a9a97808 */ /* 0x000fe40006000000 */
[----:B------:R-:W-:Y:S02]  /*5960*/  FSEL R172, R172, -INF , !P6 ;  /* 0xff800000acac7808 */ /* 0x000fe40007000000 */
[----:B------:R-:W-:Y:S02]  /*5970*/  FSEL R173, R173, -INF , !P3 ;  /* 0xff800000adad7808 */ /* 0x000fe40005800000 */
[C---:B------:R-:W-:Y:S02]  /*5980*/  ISETP.GT.AND P4, PT, R187.reuse, 0x31, P2 ;  /* 0x00000031bb00780c */ /* 0x040fe40001784270 */
[----:B------:R-:W-:-:S02]  /*5990*/  ISETP.GT.AND P6, PT, R187, 0x38, P2 ;  /* 0x00000038bb00780c */ /* 0x000fc400017c4270 */
[----:B------:R-:W-:Y:S02]  /*59a0*/  ISETP.GT.AND P3, PT, R187, 0x39, P2 ;  /* 0x00000039bb00780c */ /* 0x000fe40001764270 */
[C---:B------:R-:W-:Y:S02]  /*59b0*/  ISETP.LT.OR P4, PT, R186.reuse, 0x32, P4 ;  /* 0x00000032ba00780c */ /* 0x040fe40002781670 */
[C---:B------:R-:W-:Y:S02]  /*59c0*/  ISETP.LT.OR P6, PT, R186.reuse, 0x39, P6 ;  /* 0x00000039ba00780c */ /* 0x040fe400037c1670 */
[----:B------:R-:W-:Y:S01]  /*59d0*/  ISETP.LT.OR P3, PT, R186, 0x3a, P3 ;  /* 0x0000003aba00780c */ /* 0x000fe20001f61670 */
[----:B------:R-:W-:Y:S01]  /*59e0*/  IMAD.IADD R186, R5, 0x1, R190 ;  /* 0x0000000105ba7824 */ /* 0x000fe200078e02be */
[----:B------:R-:W-:Y:S02]  /*59f0*/  FSEL R177, R177, -INF , !P4 ;  /* 0xff800000b1b17808 */ /* 0x000fe40006000000 */
[----:B------:R-:W-:-:S02]  /*5a00*/  FSEL R180, R180, -INF , !P6 ;  /* 0xff800000b4b47808 */ /* 0x000fc40007000000 */
[----:B------:R-:W-:Y:S01]  /*5a10*/  FSEL R181, R181, -INF , !P3 ;  /* 0xff800000b5b57808 */ /* 0x000fe20005800000 */
[----:B------:R-:W-:Y:S06]  /*5a20*/  @P5 BRA `(.L_x_931) ;  /* 0x0000000000585947 */ /* 0x000fec0003800000 */
[----:B------:R-:W-:Y:S01]  /*5a30*/  IMAD.IADD R187, R5, 0x1, R21 ;  /* 0x0000000105bb7824 */ /* 0x000fe200078e0215 */
[----:B------:R-:W-:Y:S04]  /*5a40*/  BSSY B0, `(.L_x_932) ;  /* 0x0000010000007945 */ /* 0x000fe80003800000 */
[----:B------:R-:W-:-:S13]  /*5a50*/  ISETP.GT.AND P3, PT, R187, -0x1, PT ;  /* 0xffffffffbb00780c */ /* 0x000fda0003f64270 */
[----:B------:R-:W-:Y:S05]  /*5a60*/  @P3 BRA `(.L_x_933) ;  /* 0x0000000000203947 */ /* 0x000fea0003800000 */
[----:B------:R-:W-:Y:S01]  /*5a70*/  IMAD.U32 R188, RZ, RZ, UR47 ;  /* 0x0000002fffbc7e24 */ /* 0x000fe2000f8e00ff */
[----:B------:R-:W-:-:S04]  /*5a80*/  LOP3.LUT R187, RZ, R187, RZ, 0x33, !PT ;  /* 0x000000bbffbb7212 */ /* 0x000fc800078e33ff */
[----:B------:R-:W-:-:S13]  /*5a90*/  ISETP.NE.AND P3, PT, R188, 0x1, PT ;  /* 0x00000001bc00780c */ /* 0x000fda0003f65270 */
[----:B------:R-:W1:Y:S02]  /*5aa0*/  @P3 LDC.64 R152, c[0x0][0x9e8] ;  /* 0x00027a00ff983b82 */ /* 0x000e640000000a00 */
[----:B-1----:R-:W-:-:S05]  /*5ab0*/  @P3 IMAD.HI.U32 R152, R187, R152, RZ ;  /* 0x00000098bb983227 */ /* 0x002fca00078e00ff */
[----:B------:R-:W-:-:S04]  /*5ac0*/  @P3 SHF.R.U32.HI R187, RZ, R153, R152 ;  /* 0x00000099ffbb3219 */ /* 0x000fc80000011698 */
[----:B------:R-:W-:Y:S01]  /*5ad0*/  LOP3.LUT R187, RZ, R187, RZ, 0x33, !PT ;  /* 0x000000bbffbb7212 */ /* 0x000fe200078e33ff */
[----:B------:R-:W-:Y:S06]  /*5ae0*/  BRA `(.L_x_934) ;  /* 0x0000000000147947 */ /* 0x000fec0003800000 */
.L_x_933:
[----:B------:R-:W-:-:S05]  /*5af0*/  IMAD.U32 R188, RZ, RZ, UR47 ;  /* 0x0000002fffbc7e24 */ /* 0x000fca000f8e00ff */
[----:B------:R-:W-:-:S13]  /*5b00*/  ISETP.NE.AND P3, PT, R188, 0x1, PT ;  /* 0x00000001bc00780c */ /* 0x000fda0003f65270 */
[----:B------:R-:W1:Y:S02]  /*5b10*/  @P3 LDC.64 R152, c[0x0][0x9e8] ;  /* 0x00027a00ff983b82 */ /* 0x000e640000000a00 */
[----:B-1----:R-:W-:-:S05]  /*5b20*/  @P3 IMAD.HI.U32 R152, R187, R152, RZ ;  /* 0x00000098bb983227 */ /* 0x002fca00078e00ff */
[----:B------:R-:W-:-:S07]  /*5b30*/  @P3 SHF.R.U32.HI R187, RZ, R153, R152 ;  /* 0x00000099ffbb3219 */ /* 0x000fce0000011698 */
.L_x_934:
[----:B------:R-:W-:Y:S05]  /*5b40*/  BSYNC B0 ;  /* 0x0000000000007941 */ /* 0x000fea0003800000 */
.L_x_932:
[----:B------:R-:W-:-:S04]  /*5b50*/  IMAD R187, R187, R188, -R0 ;  /* 0x000000bcbbbb7224 */ /* 0x000fc800078e0a00 */
[----:B------:R-:W-:-:S05]  /*5b60*/  IMAD R187, R22, -0x2, R187 ;  /* 0xfffffffe16bb7824 */ /* 0x000fca00078e02bb */
[----:B------:R-:W-:Y:S02]  /*5b70*/  VIADDMNMX R184, R187, R188, R184, PT ;  /* 0x000000bcbbb87246 */ /* 0x000fe400038001b8 */
[----:B------:R-:W-:-:S07]  /*5b80*/  VIMNMX R186, R186, R187, !PT ;  /* 0x000000bbbaba7248 */ /* 0x000fce0007fe0100 */
.L_x_931:
[----:B------:R-:W-:Y:S01]  /*5b90*/  FMNMX.FTZ R153, R185, R4, !PT ;  /* 0x00000004b9997209 */ /* 0x000fe20007810000 */
[----:B------:R-:W-:Y:S01]  /*5ba0*/  ULDC UR6, c[0x0][0x988] ;  /* 0x0002620000067ab9 */ /* 0x000fe20000000800 */
[----:B------:R-:W-:Y:S01]  /*5bb0*/  ISETP.GT.AND P4, PT, R186, RZ, P2 ;  /* 0x000000ffba00720c */ /* 0x000fe20001784270 */
[----:B------:R-:W-:Y:S01]  /*5bc0*/  UMOV UR46, UR40 ;  /* 0x00000028002e7c82 */ /* 0x000fe20008000000 */
[----:B------:R-:W-:Y:S01]  /*5bd0*/  FMNMX.FTZ R153, R2, R153, !PT ;  /* 0x0000009902997209 */ /* 0x000fe20007810000 */
[----:B------:R-:W-:Y:S01]  /*5be0*/  UMOV UR36, UR7 ;  /* 0x0000000700247c82 */ /* 0x000fe20008000000 */
[----:B------:R-:W-:Y:S02]  /*5bf0*/  ISETP.GT.AND P3, PT, R186, 0x1, P2 ;  /* 0x00000001ba00780c */ /* 0x000fe40001764270 */
[----:B------:R-:W-:Y:S02]  /*5c00*/  FMNMX.FTZ R0, R156, R153, !PT ;  /* 0x000000999c007209 */ /* 0x000fe40007810000 */
[----:B------:R-:W-:-:S02]  /*5c10*/  ISETP.LT.OR P4, PT, R184, 0x1, P4 ;  /* 0x00000001b800780c */ /* 0x000fc40002781670 */
[----:B------:R-:W-:Y:S02]  /*5c20*/  FMNMX.FTZ R153, R157, R0, !PT ;  /* 0x000000009d997209 */ /* 0x000fe40007810000 */
[----:B------:R-:W-:Y:S02]  /*5c30*/  ISETP.GT.AND P5, PT, R186, 0x8, P2 ;  /* 0x00000008ba00780c */ /* 0x000fe400017a4270 */
[----:B------:R-:W-:Y:S02]  /*5c40*/  FMNMX.FTZ R0, R160, R153, !PT ;  /* 0x00000099a0007209 */ /* 0x000fe40007810000 */
[----:B------:R-:W-:Y:S02]  /*5c50*/  ISETP.LT.OR P3, PT, R184, 0x2, P3 ;  /* 0x00000002b800780c */ /* 0x000fe40001f61670 */
[----:B------:R-:W-:Y:S02]  /*5c60*/  FMNMX.FTZ R153, R161, R0, !PT ;  /* 0x00000000a1997209 */ /* 0x000fe40007810000 */
[----:B------:R-:W-:-:S02]  /*5c70*/  FSEL R154, R154, -INF , !P4 ;  /* 0xff8000009a9a7808 */ /* 0x000fc40006000000 */
        /* <DEDUP_REMOVED lines=15> */
[----:B------:R-:W-:Y:S02]  /*5d70*/  FSEL R159, R159, -INF , !P6 ;  /* 0xff8000009f9f7808 */ /* 0x000fe40007000000 */
[----:B------:R-:W-:Y:S02]  /*5d80*/  FMNMX.FTZ R0, R180, R153, !PT ;  /* 0x00000099b4007209 */ /* 0x000fe40007810000 */
[----:B------:R-:W-:-:S02]  /*5d90*/  ISETP.LT.OR P3, PT, R184, 0x11, P3 ;  /* 0x00000011b800780c */ /* 0x000fc40001f61670 */
[----:B------:R-:W-:Y:S02]  /*5da0*/  FMNMX.FTZ R0, R181, R0, !PT ;  /* 0x00000000b5007209 */ /* 0x000fe40007810000 */
[C---:B------:R-:W-:Y:S02]  /*5db0*/  ISETP.GT.AND P4, PT, R186.reuse, 0x19, P2 ;  /* 0x00000019ba00780c */ /* 0x040fe40001784270 */
[----:B------:R-:W-:Y:S01]  /*5dc0*/  ISETP.GT.AND P6, PT, R186, 0x18, P2 ;  /* 0x00000018ba00780c */ /* 0x000fe200017c4270 */
[----:B------:R-:W1:Y:S01]  /*5dd0*/  SHFL.BFLY PT, R153, R0, 0x2, 0x1f ;  /* 0x0c401f0000997f89 */ /* 0x000e6200000e0000 */
[----:B------:R-:W-:Y:S02]  /*5de0*/  ISETP.LT.OR P5, PT, R184, 0x12, P5 ;  /* 0x00000012b800780c */ /* 0x000fe40002fa1670 */
[----:B------:R-:W-:Y:S02]  /*5df0*/  FSEL R162, R162, -INF , !P3 ;  /* 0xff800000a2a27808 */ /* 0x000fe40005800000 */
[----:B------:R-:W-:-:S02]  /*5e00*/  ISETP.LT.OR P4, PT, R184, 0x1a, P4 ;  /* 0x0000001ab800780c */ /* 0x000fc40002781670 */
[----:B------:R-:W-:Y:S02]  /*5e10*/  ISETP.LT.OR P6, PT, R184, 0x19, P6 ;  /* 0x00000019b800780c */ /* 0x000fe400037c1670 */
[----:B------:R-:W-:Y:S02]  /*5e20*/  FSEL R163, R163, -INF , !P5 ;  /* 0xff800000a3a37808 */ /* 0x000fe40006800000 */
[----:B------:R-:W-:Y:S02]  /*5e30*/  FSEL R167, R167, -INF , !P4 ;  /* 0xff800000a7a77808 */ /* 0x000fe40006000000 */
[----:B------:R-:W-:Y:S02]  /*5e40*/  ISETP.GT.AND P3, PT, R186, 0x20, P2 ;  /* 0x00000020ba00780c */ /* 0x000fe40001764270 */
[----:B------:R-:W-:Y:S02]  /*5e50*/  FSEL R166, R166, -INF , !P6 ;  /* 0xff800000a6a67808 */ /* 0x000fe40007000000 */
[----:B------:R-:W-:-:S02]  /*5e60*/  ISETP.GT.AND P5, PT, R186, 0x21, P2 ;  /* 0x00000021ba00780c */ /* 0x000fc400017a4270 */
[----:B------:R-:W-:Y:S02]  /*5e70*/  ISETP.LT.OR P3, PT, R184, 0x21, P3 ;  /* 0x00000021b800780c */ /* 0x000fe40001f61670 */
[----:B------:R-:W-:Y:S02]  /*5e80*/  ISETP.GT.AND P6, PT, R186, 0x28, P2 ;  /* 0x00000028ba00780c */ /* 0x000fe400017c4270 */
[----:B------:R-:W-:Y:S02]  /*5e90*/  ISETP.LT.OR P5, PT, R184, 0x22, P5 ;  /* 0x00000022b800780c */ /* 0x000fe40002fa1670 */
[----:B-1----:R-:W-:Y:S02]  /*5ea0*/  FMNMX.FTZ R153, R0, R153, !PT ;  /* 0x0000009900997209 */ /* 0x002fe40007810000 */
[----:B------:R-:W-:Y:S02]  /*5eb0*/  FMNMX.FTZ R0, R154, R3, !PT ;  /* 0x000000039a007209 */ /* 0x000fe40007810000 */
[----:B------:R-:W-:Y:S01]  /*5ec0*/  FSEL R170, R170, -INF , !P3 ;  /* 0xff800000aaaa7808 */ /* 0x000fe20005800000 */
[----:B------:R-:W1:Y:S01]  /*5ed0*/  SHFL.BFLY PT, R152, R153, 0x1, 0x1f ;  /* 0x0c201f0099987f89 */ /* 0x000e6200000e0000 */
[----:B------:R-:W-:-:S02]  /*5ee0*/  ISETP.GT.AND P3, PT, R186, 0x29, P2 ;  /* 0x00000029ba00780c */ /* 0x000fc40001764270 */
[----:B------:R-:W-:Y:S02]  /*5ef0*/  FSEL R171, R171, -INF , !P5 ;  /* 0xff800000abab7808 */ /* 0x000fe40006800000 */
[----:B------:R-:W-:Y:S02]  /*5f00*/  ISETP.LT.OR P6, PT, R184, 0x29, P6 ;  /* 0x00000029b800780c */ /* 0x000fe400037c1670 */
[----:B------:R-:W-:Y:S02]  /*5f10*/  ISETP.GT.AND P5, PT, R186, 0x30, P2 ;  /* 0x00000030ba00780c */ /* 0x000fe400017a4270 */
[----:B------:R-:W-:Y:S02]  /*5f20*/  ISETP.LT.OR P3, PT, R184, 0x2a, P3 ;  /* 0x0000002ab800780c */ /* 0x000fe40001f61670 */
[----:B------:R-:W-:Y:S02]  /*5f30*/  FSEL R174, R174, -INF , !P6 ;  /* 0xff800000aeae7808 */ /* 0x000fe40007000000 */
[----:B------:R-:W-:-:S02]  /*5f40*/  ISETP.GT.AND P6, PT, R186, 0x31, P2 ;  /* 0x00000031ba00780c */ /* 0x000fc400017c4270 */
[----:B------:R-:W-:Y:S02]  /*5f50*/  FSEL R175, R175, -INF , !P3 ;  /* 0xff800000afaf7808 */ /* 0x000fe40005800000 */
[----:B------:R-:W-:Y:S02]  /*5f60*/  ISETP.LT.OR P5, PT, R184, 0x31, P5 ;  /* 0x00000031b800780c */ /* 0x000fe40002fa1670 */
[----:B------:R-:W-:Y:S02]  /*5f70*/  ISETP.GT.AND P3, PT, R186, 0x38, P2 ;  /* 0x00000038ba00780c */ /* 0x000fe40001764270 */
[----:B------:R-:W-:Y:S02]  /*5f80*/  ISETP.LT.OR P6, PT, R184, 0x32, P6 ;  /* 0x00000032b800780c */ /* 0x000fe400037c1670 */
[----:B------:R-:W-:Y:S02]  /*5f90*/  FSEL R178, R178, -INF , !P5 ;  /* 0xff800000b2b27808 */ /* 0x000fe40006800000 */
[----:B-1----:R-:W-:-:S02]  /*5fa0*/  FMNMX.FTZ R152, R153, R152, !PT ;  /* 0x0000009899987209 */ /* 0x002fc40007810000 */
[----:B------:R-:W-:Y:S02]  /*5fb0*/  FMNMX.FTZ R153, R155, R0, !PT ;  /* 0x000000009b997209 */ /* 0x000fe40007810000 */
[C---:B------:R-:W-:Y:S01]  /*5fc0*/  FSETP.NEU.FTZ.AND P4, PT, R152.reuse, -INF , PT ;  /* 0xff8000009800780b */ /* 0x040fe20003f9d000 */
[----:B------:R-:W-:Y:S01]  /*5fd0*/  FMUL.FTZ R187, R152, UR6 ;  /* 0x0000000698bb7c20 */ /* 0x000fe20008410000 */
[----:B------:R-:W-:Y:S02]  /*5fe0*/  FMNMX.FTZ R0, R158, R153, !PT ;  /* 0x000000999e007209 */ /* 0x000fe40007810000 */
[----:B------:R-:W-:Y:S02]  /*5ff0*/  ISETP.GT.AND P2, PT, R186, 0x39, P2 ;  /* 0x00000039ba00780c */ /* 0x000fe40001744270 */
[----:B------:R-:W-:Y:S02]  /*6000*/  FMNMX.FTZ R153, R159, R0, !PT ;  /* 0x000000009f997209 */ /* 0x000fe40007810000 */
[----:B------:R-:W-:-:S02]  /*6010*/  ISETP.LT.OR P3, PT, R184, 0x39, P3 ;  /* 0x00000039b800780c */ /* 0x000fc40001f61670 */
[----:B------:R-:W-:Y:S02]  /*6020*/  FMNMX.FTZ R0, R162, R153, !PT ;  /* 0x00000099a2007209 */ /* 0x000fe40007810000 */
[----:B------:R-:W-:Y:S02]  /*6030*/  FSEL R179, R179, -INF , !P6 ;  /* 0xff800000b3b37808 */ /* 0x000fe40007000000 */
[----:B------:R-:W-:Y:S02]  /*6040*/  FMNMX.FTZ R153, R163, R0, !PT ;  /* 0x00000000a3997209 */ /* 0x000fe40007810000 */
[----:B------:R-:W-:Y:S02]  /*6050*/  FSEL R0, R187, RZ, P4 ;  /* 0x000000ffbb007208 */ /* 0x000fe40002000000 */
[----:B------:R-:W-:Y:S02]  /*6060*/  FMNMX.FTZ R188, R166, R153, !PT ;  /* 0x00000099a6bc7209 */ /* 0x000fe40007810000 */
[----:B------:R-:W-:Y:S01]  /*6070*/  ISETP.LT.OR P2, PT, R184, 0x3a, P2 ;  /* 0x0000003ab800780c */ /* 0x000fe20001741670 */
[--C-:B------:R-:W-:Y:S01]  /*6080*/  FFMA.FTZ R153, R185, UR6, -R0.reuse ;  /* 0x00000006b9997c23 */ /* 0x100fe20008010800 */
[----:B------:R-:W-:Y:S01]  /*6090*/  FMNMX.FTZ R185, R167, R188, !PT ;  /* 0x000000bca7b97209 */ /* 0x000fe20007810000 */
[--C-:B------:R-:W-:Y:S01]  /*60a0*/  FFMA.FTZ R196, R2, UR6, -R0.reuse ;  /* 0x0000000602c47c23 */ /* 0x100fe20008010800 */
[----:B------:R-:W-:Y:S01]  /*60b0*/  FSEL R182, R182, -INF , !P3 ;  /* 0xff800000b6b67808 */ /* 0x000fe20005800000 */
[--C-:B------:R-:W-:Y:S01]  /*60c0*/  FFMA.FTZ R198, R156, UR6, -R0.reuse ;  /* 0x000000069cc67c23 */ /* 0x100fe20008010800 */
[----:B------:R-:W-:Y:S01]  /*60d0*/  FMNMX.FTZ R188, R170, R185, !PT ;  /* 0x000000b9aabc7209 */ /* 0x000fe20007810000 */
[--C-:B------:R-:W-:Y:S01]  /*60e0*/  FFMA.FTZ R192, R160, UR6, -R0.reuse ;  /* 0x00000006a0c07c23 */ /* 0x100fe20008010800 */
[----:B------:R-:W-:Y:S01]  /*60f0*/  FSEL R183, R183, -INF , !P2 ;  /* 0xff800000b7b77808 */ /* 0x000fe20005000000 */
[--C-:B------:R-:W-:Y:S01]  /*6100*/  FFMA.FTZ R157, R157, UR6, -R0.reuse ;  /* 0x000000069d9d7c23 */ /* 0x100fe20008010800 */
[----:B------:R-:W-:Y:S01]  /*6110*/  FMNMX.FTZ R185, R171, R188, !PT ;  /* 0x000000bcabb97209 */ /* 0x000fe20007810000 */
[--C-:B------:R-:W-:Y:S01]  /*6120*/  FFMA.FTZ R161, R161, UR6, -R0.reuse ;  /* 0x00000006a1a17c23 */ /* 0x100fe20008010800 */
[----:B------:R-:W-:Y:S01]  /*6130*/  FSEL R187, R152, RZ, P4 ;  /* 0x000000ff98bb7208 */ /* 0x000fe20002000000 */
[--C-:B------:R-:W-:Y:S01]  /*6140*/  FFMA.FTZ R194, R164, UR6, -R0.reuse ;  /* 0x00000006a4c27c23 */ /* 0x100fe20008010800 */
[----:B------:R-:W-:Y:S01]  /*6150*/  FMNMX.FTZ R2, R174, R185, !PT ;  /* 0x000000b9ae027209 */ /* 0x000fe20007810000 */
[--C-:B------:R-:W-:Y:S01]  /*6160*/  FFMA.FTZ R165, R165, UR6, -R0.reuse ;  /* 0x00000006a5a57c23 */ /* 0x100fe20008010800 */
[----:B------:R-:W-:Y:S01]  /*6170*/  FFMA.FTZ R188, R168, UR6, -R0 ;  /* 0x00000006a8bc7c23 */ /* 0x000fe20008010800 */
[----:B------:R-:W-:Y:S01]  /*6180*/  FADD.FTZ R187, -R187, R4 ;  /* 0x00000004bbbb7221 */ /* 0x000fe20000010100 */
[----:B------:R-:W-:Y:S01]  /*6190*/  FMNMX.FTZ R185, R175, R2, !PT ;  /* 0x00000002afb97209 */ /* 0x000fe20007810000 */
[--C-:B------:R-:W-:Y:S01]  /*61a0*/  FFMA.FTZ R169, R169, UR6, -R0.reuse ;  /* 0x00000006a9a97c23 */ /* 0x100fe20008010800 */
[--C-:B------:R-:W-:Y:S01]  /*61b0*/  FFMA.FTZ R190, R172, UR6, -R0.reuse ;  /* 0x00000006acbe7c23 */ /* 0x100fe20008010800 */
[----:B------:R-:W-:Y:S01]  /*61c0*/  FMUL.FTZ R187, R187, UR6 ;  /* 0x00000006bbbb7c20 */ /* 0x000fe20008410000 */
[----:B------:R-:W-:Y:S01]  /*61d0*/  FMNMX.FTZ R2, R178, R185, !PT ;  /* 0x000000b9b2027209 */ /* 0x000fe20007810000 */
[--C-:B------:R-:W-:Y:S01]  /*61e0*/  FFMA.FTZ R173, R173, UR6, -R0.reuse ;  /* 0x00000006adad7c23 */ /* 0x100fe20008010800 */
[--C-:B------:R-:W-:Y:S01]  /*61f0*/  FFMA.FTZ R184, R176, UR6, -R0.reuse ;  /* 0x00000006b0b87c23 */ /* 0x100fe20008010800 */
[--C-:B------:R-:W-:Y:S01]  /*6200*/  FFMA.FTZ R177, R177, UR6, -R0.reuse ;  /* 0x00000006b1b17c23 */ /* 0x100fe20008010800 */
[----:B------:R-:W-:Y:S01]  /*6210*/  FMNMX.FTZ R185, R179, R2, !PT ;  /* 0x00000002b3b97209 */ /* 0x000fe20007810000 */
[--C-:B------:R-:W-:Y:S01]  /*6220*/  FFMA.FTZ R186, R180, UR6, -R0.reuse ;  /* 0x00000006b4ba7c23 */ /* 0x100fe20008010800 */
[----:B------:R-:W-:Y:S01]  /*6230*/  FFMA.FTZ R181, R181, UR6, -R0 ;  /* 0x00000006b5b57c23 */ /* 0x000fe20008010800 */
[----:B------:R-:W-:Y:S01]  /*6240*/  MUFU.EX2 R153, R153 ;  /* 0x0000009900997308 */ /* 0x000fe20000000800 */
[----:B------:R-:W-:-:S04]  /*6250*/  FMNMX.FTZ R2, R182, R185, !PT ;  /* 0x000000b9b6027209 */ /* 0x000fc80007810000 */
[----:B------:R-:W-:-:S03]  /*6260*/  FMNMX.FTZ R2, R183, R2, !PT ;  /* 0x00000002b7027209 */ /* 0x000fc60007810000 */
[----:B------:R-:W1:Y:S02]  /*6270*/  MUFU.EX2 R0, R187 ;  /* 0x000000bb00007308 */ /* 0x000e640000000800 */
[----:B------:R-:W2:Y:S06]  /*6280*/  SHFL.BFLY PT, R185, R2, 0x2, 0x1f ;  /* 0x0c401f0002b97f89 */ /* 0x000eac00000e0000 */
[----:B------:R-:W3:Y:S08]  /*6290*/  MUFU.EX2 R196, R196 ;  /* 0x000000c400c47308 */ /* 0x000ef00000000800 */
[----:B------:R-:W4:Y:S08]  /*62a0*/  MUFU.EX2 R198, R198 ;  /* 0x000000c600c67308 */ /* 0x000f300000000800 */
[----:B------:R-:W5:Y:S01]  /*62b0*/  MUFU.EX2 R157, R157 ;  /* 0x0000009d009d7308 */ /* 0x000f620000000800 */
[----:B--2---:R-:W-:-:S05]  /*62c0*/  FMNMX.FTZ R185, R2, R185, !PT ;  /* 0x000000b902b97209 */ /* 0x004fca0007810000 */
[----:B------:R-:W2:Y:S02]  /*62d0*/  SHFL.BFLY PT, R156, R185, 0x1, 0x1f ;  /* 0x0c201f00b99c7f89 */ /* 0x000ea400000e0000 */
[----:B------:R-:W5:Y:S08]  /*62e0*/  MUFU.EX2 R192, R192 ;  /* 0x000000c000c07308 */ /* 0x000f700000000800 */
[----:B------:R-:W5:Y:S08]  /*62f0*/  MUFU.EX2 R161, R161 ;  /* 0x000000a100a17308 */ /* 0x000f700000000800 */
[----:B------:R-:W-:Y:S01]  /*6300*/  MUFU.EX2 R194, R194 ;  /* 0x000000c200c27308 */ /* 0x000fe20000000800 */
[----:B--2---:R-:W-:-:S07]  /*6310*/  FMNMX.FTZ R156, R185, R156, !PT ;  /* 0x0000009cb99c7209 */ /* 0x004fce0007810000 */
[----:B------:R-:W-:Y:S01]  /*6320*/  MUFU.EX2 R165, R165 ;  /* 0x000000a500a57308 */ /* 0x000fe20000000800 */
[C---:B------:R-:W-:Y:S01]  /*6330*/  FSETP.NEU.FTZ.AND P2, PT, R156.reuse, -INF , PT ;  /* 0xff8000009c00780b */ /* 0x040fe20003f5d000 */
[----:B------:R-:W-:-:S03]  /*6340*/  FMUL.FTZ R160, R156, UR6 ;  /* 0x000000069ca07c20 */ /* 0x000fc60008410000 */
[----:B------:R-:W-:-:S03]  /*6350*/  FSEL R2, R156, RZ, P2 ;  /* 0x000000ff9c027208 */ /* 0x000fc60001000000 */
[----:B------:R-:W-:Y:S01]  /*6360*/  MUFU.EX2 R188, R188 ;  /* 0x000000bc00bc7308 */ /* 0x000fe20000000800 */
[----:B------:R-:W-:Y:S02]  /*6370*/  FSEL R160, R160, RZ, P2 ;  /* 0x000000ffa0a07208 */ /* 0x000fe40001000000 */
[----:B------:R-:W-:Y:S01]  /*6380*/  ISETP.GT.AND P2, PT, R23, UR41, PT ;  /* 0x0000002917007c0c */ /* 0x000fe2000bf44270 */
[----:B------:R-:W-:Y:S01]  /*6390*/  FADD.FTZ R2, -R2, R3 ;  /* 0x0000000302027221 */ /* 0x000fe20000010100 */
[----:B-1----:R-:W-:Y:S01]  /*63a0*/  FFMA.FTZ R3, R0, R20, R153 ;  /* 0x0000001400037223 */ /* 0x002fe20000010099 */
[--C-:B------:R-:W-:Y:S01]  /*63b0*/  FFMA.FTZ R197, R154, UR6, -R160.reuse ;  /* 0x000000069ac57c23 */ /* 0x100fe200080108a0 */
[--C-:B------:R-:W-:Y:S01]  /*63c0*/  FFMA.FTZ R4, R155, UR6, -R160.reuse ;  /* 0x000000069b047c23 */ /* 0x100fe200080108a0 */
[----:B------:R-:W-:Y:S01]  /*63d0*/  FMUL.FTZ R2, R2, UR6 ;  /* 0x0000000602027c20 */ /* 0x000fe20008410000 */
[--C-:B------:R-:W-:Y:S01]  /*63e0*/  FFMA.FTZ R199, R158, UR6, -R160.reuse ;  /* 0x000000069ec77c23 */ /* 0x100fe200080108a0 */
[--C-:B------:R-:W-:Y:S01]  /*63f0*/  FFMA.FTZ R154, R159, UR6, -R160.reuse ;  /* 0x000000069f9a7c23 */ /* 0x100fe200080108a0 */
[--C-:B------:R-:W-:Y:S01]  /*6400*/  FFMA.FTZ R193, R162, UR6, -R160.reuse ;  /* 0x00000006a2c17c23 */ /* 0x100fe200080108a0 */
[----:B------:R-:W-:Y:S01]  /*6410*/  MUFU.EX2 R197, R197 ;  /* 0x000000c500c57308 */ /* 0x000fe20000000800 */
[----:B---3--:R-:W-:Y:S01]  /*6420*/  FADD.FTZ R3, R196, R3 ;  /* 0x00000003c4037221 */ /* 0x008fe20000010000 */
[--C-:B------:R-:W-:Y:S01]  /*6430*/  FFMA.FTZ R158, R163, UR6, -R160.reuse ;  /* 0x00000006a39e7c23 */ /* 0x100fe200080108a0 */
[--C-:B------:R-:W-:Y:S01]  /*6440*/  FFMA.FTZ R195, R166, UR6, -R160.reuse ;  /* 0x00000006a6c37c23 */ /* 0x100fe200080108a0 */
[--C-:B------:R-:W-:Y:S01]  /*6450*/  FFMA.FTZ R162, R167, UR6, -R160.reuse ;  /* 0x00000006a7a27c23 */ /* 0x100fe200080108a0 */
[----:B----4-:R-:W-:Y:S01]  /*6460*/  FADD.FTZ R20, R198, R3 ;  /* 0x00000003c6147221 */ /* 0x010fe20000010000 */
[--C-:B------:R-:W-:Y:S01]  /*6470*/  FFMA.FTZ R189, R170, UR6, -R160.reuse ;  /* 0x00000006aabd7c23 */ /* 0x100fe200080108a0 */
[----:B------:R-:W-:Y:S01]  /*6480*/  FFMA.FTZ R164, R171, UR6, -R160 ;  /* 0x00000006aba47c23 */ /* 0x000fe200080108a0 */
[----:B------:R-:W1:Y:S01]  /*6490*/  MUFU.EX2 R2, R2 ;  /* 0x0000000200027308 */ /* 0x000e620000000800 */
[----:B-----5:R-:W-:Y:S01]  /*64a0*/  FADD.FTZ R3, R157, R20 ;  /* 0x000000149d037221 */ /* 0x020fe20000010000 */
[--C-:B------:R-:W-:Y:S01]  /*64b0*/  FFMA.FTZ R191, R174, UR6, -R160.reuse ;  /* 0x00000006aebf7c23 */ /* 0x100fe200080108a0 */
[--C-:B------:R-:W-:Y:S01]  /*64c0*/  FFMA.FTZ R185, R178, UR6, -R160.reuse ;  /* 0x00000006b2b97c23 */ /* 0x100fe200080108a0 */
[--C-:B------:R-:W-:Y:S01]  /*64d0*/  FFMA.FTZ R179, R179, UR6, -R160.reuse ;  /* 0x00000006b3b37c23 */ /* 0x100fe200080108a0 */
[----:B------:R-:W-:Y:S01]  /*64e0*/  FADD.FTZ R166, R192, R3 ;  /* 0x00000003c0a67221 */ /* 0x000fe20000010000 */
[----:B------:R-:W-:Y:S01]  /*64f0*/  FFMA.FTZ R182, R182, UR6, -R160 ;  /* 0x00000006b6b67c23 */ /* 0x000fe200080108a0 */
[----:B------:R-:W-:Y:S01]  /*6500*/  MOV R155, UR10 ;  /* 0x0000000a009b7c02 */ /* 0x000fe20008000f00 */
[----:B------:R-:W2:Y:S01]  /*6510*/  MUFU.EX2 R4, R4 ;  /* 0x0000000400047308 */ /* 0x000ea20000000800 */
[----:B------:R-:W-:Y:S01]  /*6520*/  F2FP.F16.F32.PACK_AB R196, R196, R153 ;  /* 0x00000099c4c4723e */ /* 0x000fe200000000ff */
[----:B------:R-:W-:Y:S01]  /*6530*/  VIADD R23, R23, 0xffffffff ;  /* 0xffffffff17177836 */ /* 0x000fe20000000000 */
[----:B------:R-:W-:Y:S01]  /*6540*/  F2FP.F16.F32.PACK_AB R198, R157, R198 ;  /* 0x000000c69dc6723e */ /* 0x000fe200000000ff */
[----:B------:R-:W-:Y:S01]  /*6550*/  @!P1 VIADD R155, R155, 0x30860 ;  /* 0x000308609b9b9836 */ /* 0x000fe20000000000 */
[----:B------:R-:W-:-:S03]  /*6560*/  F2FP.F16.F32.PACK_AB R192, R161, R192 ;  /* 0x000000c0a1c0723e */ /* 0x000fc600000000ff */
[----:B------:R-:W3:Y:S01]  /*6570*/  MUFU.EX2 R199, R199 ;  /* 0x000000c700c77308 */ /* 0x000ee20000000800 */
[----:B-1----:R-:W-:Y:S01]  /*6580*/  FFMA.FTZ R7, R2, R7, R197 ;  /* 0x0000000702077223 */ /* 0x002fe200000100c5 */
[----:B------:R-:W-:-:S04]  /*6590*/  @!P1 PRMT R155, RZ, 0x654, R155 ;  /* 0x00000654ff9b9816 */ /* 0x000fc8000000009b */
[----:B------:R1:W-:Y:S02]  /*65a0*/  @!P1 SYNCS.ARRIVE.TRANS64.RED.A1T0 RZ, [R155+URZ], RZ ;  /* 0x000000ff9bff99a7 */ /* 0x0003e4000810043f */
[----:B------:R-:W4:Y:S01]  /*65b0*/  MUFU.EX2 R154, R154 ;  /* 0x0000009a009a7308 */ /* 0x000f220000000800 */
[C---:B--2---:R-:W-:Y:S01]  /*65c0*/  FADD.FTZ R20, R4.reuse, R7 ;  /* 0x0000000704147221 */ /* 0x044fe20000010000 */
[----:B------:R-:W-:Y:S01]  /*65d0*/  FADD.FTZ R7, R161, R166 ;  /* 0x000000a6a1077221 */ /* 0x000fe20000010000 */
[--C-:B------:R-:W-:Y:S01]  /*65e0*/  FFMA.FTZ R166, R175, UR6, -R160.reuse ;  /* 0x00000006afa67c23 */ /* 0x100fe200080108a0 */
[----:B------:R-:W-:Y:S01]  /*65f0*/  FFMA.FTZ R160, R183, UR6, -R160 ;  /* 0x00000006b7a07c23 */ /* 0x000fe200080108a0 */
[----:B------:R-:W-:Y:S01]  /*6600*/  F2FP.F16.F32.PACK_AB R197, R4, R197 ;  /* 0x000000c504c5723e */ /* 0x000fe200000000ff */
[----:B------:R-:W-:Y:S01]  /*6610*/  FADD.FTZ R168, R194, R7 ;  /* 0x00000007c2a87221 */ /* 0x000fe20000010000 */
[----:B------:R-:W-:Y:S01]  /*6620*/  F2FP.F16.F32.PACK_AB R194, R165, R194 ;  /* 0x000000c2a5c2723e */ /* 0x000fe200000000ff */
[----:B------:R-:W2:Y:S01]  /*6630*/  MUFU.EX2 R193, R193 ;  /* 0x000000c100c17308 */ /* 0x000ea20000000800 */
[----:B---3--:R-:W-:Y:S01]  /*6640*/  FADD.FTZ R3, R199, R20 ;  /* 0x00000014c7037221 */ /* 0x008fe20000010000 */
[----:B------:R-:W-:Y:S01]  /*6650*/  FADD.FTZ R7, R165, R168 ;  /* 0x000000a8a5077221 */ /* 0x000fe20000010000 */
[----:B------:R-:W-:-:S03]  /*6660*/  IMAD.MOV.U32 R4, RZ, RZ, R152 ;  /* 0x000000ffff047224 */ /* 0x000fc600078e0098 */
[----:B------:R-:W-:Y:S02]  /*6670*/  FADD.FTZ R168, R188, R7 ;  /* 0x00000007bca87221 */ /* 0x000fe40000010000 */
[----:B------:R-:W3:Y:S01]  /*6680*/  MUFU.EX2 R158, R158 ;  /* 0x0000009e009e7308 */ /* 0x000ee20000000800 */
[C---:B----4-:R-:W-:Y:S01]  /*6690*/  FADD.FTZ R20, R154.reuse, R3 ;  /* 0x000000039a147221 */ /* 0x050fe20000010000 */
[----:B------:R-:W-:-:S06]  /*66a0*/  F2FP.F16.F32.PACK_AB R199, R154, R199 ;  /* 0x000000c79ac7723e */ /* 0x000fcc00000000ff */
[----:B------:R-:W4:Y:S01]  /*66b0*/  MUFU.EX2 R195, R195 ;  /* 0x000000c300c37308 */ /* 0x000f220000000800 */
[----:B--2---:R-:W-:-:S07]  /*66c0*/  FADD.FTZ R3, R193, R20 ;  /* 0x00000014c1037221 */ /* 0x004fce0000010000 */
[----:B------:R-:W2:Y:S01]  /*66d0*/  MUFU.EX2 R169, R169 ;  /* 0x000000a900a97308 */ /* 0x000ea20000000800 */
[C---:B---3--:R-:W-:Y:S01]  /*66e0*/  FADD.FTZ R20, R158.reuse, R3 ;  /* 0x000000039e147221 */ /* 0x048fe20000010000 */
[----:B------:R-:W-:-:S06]  /*66f0*/  F2FP.F16.F32.PACK_AB R193, R158, R193 ;  /* 0x000000c19ec1723e */ /* 0x000fcc00000000ff */
[----:B------:R-:W3:Y:S01]  /*6700*/  MUFU.EX2 R162, R162 ;  /* 0x000000a200a27308 */ /* 0x000ee20000000800 */
[----:B----4-:R-:W-:-:S07]  /*6710*/  FADD.FTZ R3, R195, R20 ;  /* 0x00000014c3037221 */ /* 0x010fce0000010000 */
[----:B------:R-:W4:Y:S01]  /*6720*/  MUFU.EX2 R190, R190 ;  /* 0x000000be00be7308 */ /* 0x000f220000000800 */
[C---:B--2---:R-:W-:Y:S01]  /*6730*/  FADD.FTZ R7, R169.reuse, R168 ;  /* 0x000000a8a9077221 */ /* 0x044fe20000010000 */
[----:B------:R-:W-:-:S06]  /*6740*/  F2FP.F16.F32.PACK_AB R188, R169, R188 ;  /* 0x000000bca9bc723e */ /* 0x000fcc00000000ff */
[----:B------:R-:W2:Y:S01]  /*6750*/  MUFU.EX2 R189, R189 ;  /* 0x000000bd00bd7308 */ /* 0x000ea20000000800 */
[C---:B---3--:R-:W-:Y:S01]  /*6760*/  FADD.FTZ R20, R162.reuse, R3 ;  /* 0x00000003a2147221 */ /* 0x048fe20000010000 */
[----:B------:R-:W-:-:S06]  /*6770*/  F2FP.F16.F32.PACK_AB R195, R162, R195 ;  /* 0x000000c3a2c3723e */ /* 0x000fcc00000000ff */
[----:B------:R-:W3:Y:S01]  /*6780*/  MUFU.EX2 R173, R173 ;  /* 0x000000ad00ad7308 */ /* 0x000ee20000000800 */
[----:B----4-:R-:W-:-:S07]  /*6790*/  FADD.FTZ R168, R190, R7 ;  /* 0x00000007bea87221 */ /* 0x010fce0000010000 */
[----:B------:R-:W4:Y:S01]  /*67a0*/  MUFU.EX2 R164, R164 ;  /* 0x000000a400a47308 */ /* 0x000f220000000800 */
[----:B--2---:R-:W-:-:S07]  /*67b0*/  FADD.FTZ R3, R189, R20 ;  /* 0x00000014bd037221 */ /* 0x004fce0000010000 */
[----:B------:R-:W2:Y:S01]  /*67c0*/  MUFU.EX2 R184, R184 ;  /* 0x000000b800b87308 */ /* 0x000ea20000000800 */
[C---:B---3--:R-:W-:Y:S01]  /*67d0*/  FADD.FTZ R7, R173.reuse, R168 ;  /* 0x000000a8ad077221 */ /* 0x048fe20000010000 */
[----:B------:R-:W-:-:S06]  /*67e0*/  F2FP.F16.F32.PACK_AB R190, R173, R190 ;  /* 0x000000beadbe723e */ /* 0x000fcc00000000ff */
[----:B------:R-:W3:Y:S01]  /*67f0*/  MUFU.EX2 R191, R191 ;  /* 0x000000bf00bf7308 */ /* 0x000ee20000000800 */
[C---:B----4-:R-:W-:Y:S01]  /*6800*/  FADD.FTZ R20, R164.reuse, R3 ;  /* 0x00000003a4147221 */ /* 0x050fe20000010000 */
[----:B------:R-:W-:-:S06]  /*6810*/  F2FP.F16.F32.PACK_AB R189, R164, R189 ;  /* 0x000000bda4bd723e */ /* 0x000fcc00000000ff */
[----:B------:R-:W4:Y:S01]  /*6820*/  MUFU.EX2 R177, R177 ;  /* 0x000000b100b17308 */ /* 0x000f220000000800 */
[----:B--2---:R-:W-:-:S07]  /*6830*/  FADD.FTZ R168, R184, R7 ;  /* 0x00000007b8a87221 */ /* 0x004fce0000010000 */
[----:B------:R-:W2:Y:S01]  /*6840*/  MUFU.EX2 R166, R166 ;  /* 0x000000a600a67308 */ /* 0x000ea20000000800 */
[----:B---3--:R-:W-:-:S07]  /*6850*/  FADD.FTZ R3, R191, R20 ;  /* 0x00000014bf037221 */ /* 0x008fce0000010000 */
[----:B------:R-:W3:Y:S01]  /*6860*/  MUFU.EX2 R185, R185 ;  /* 0x000000b900b97308 */ /* 0x000ee20000000800 */
[C---:B----4-:R-:W-:Y:S01]  /*6870*/  FADD.FTZ R7, R177.reuse, R168 ;  /* 0x000000a8b1077221 */ /* 0x050fe20000010000 */
[----:B------:R-:W-:-:S06]  /*6880*/  F2FP.F16.F32.PACK_AB R184, R177, R184 ;  /* 0x000000b8b1b8723e */ /* 0x000fcc00000000ff */
[----:B------:R-:W4:Y:S01]  /*6890*/  MUFU.EX2 R179, R179 ;  /* 0x000000b300b37308 */ /* 0x000f220000000800 */
[C---:B--2---:R-:W-:Y:S01]  /*68a0*/  FADD.FTZ R168, R166.reuse, R3 ;  /* 0x00000003a6a87221 */ /* 0x044fe20000010000 */
[----:B------:R-:W-:Y:S01]  /*68b0*/  F2FP.F16.F32.PACK_AB R191, R166, R191 ;  /* 0x000000bfa6bf723e */ /* 0x000fe200000000ff */
[----:B------:R-:W-:-:S05]  /*68c0*/  IMAD.MOV.U32 R3, RZ, RZ, R156 ;  /* 0x000000ffff037224 */ /* 0x000fca00078e009c */
[----:B------:R-:W2:Y:S01]  /*68d0*/  MUFU.EX2 R186, R186 ;  /* 0x000000ba00ba7308 */ /* 0x000ea20000000800 */
[----:B---3--:R-:W-:-:S07]  /*68e0*/  FADD.FTZ R168, R185, R168 ;  /* 0x000000a8b9a87221 */ /* 0x008fce0000010000 */
[----:B------:R-:W3:Y:S01]  /*68f0*/  MUFU.EX2 R187, R182 ;  /* 0x000000b600bb7308 */ /* 0x000ee20000000800 */
[C---:B----4-:R-:W-:Y:S01]  /*6900*/  FADD.FTZ R168, R179.reuse, R168 ;  /* 0x000000a8b3a87221 */ /* 0x050fe20000010000 */
[----:B------:R-:W-:-:S06]  /*6910*/  F2FP.F16.F32.PACK_AB R185, R179, R185 ;  /* 0x000000b9b3b9723e */ /* 0x000fcc00000000ff */
[----:B------:R-:W4:Y:S01]  /*6920*/  MUFU.EX2 R181, R181 ;  /* 0x000000b500b57308 */ /* 0x000f220000000800 */
[----:B--2---:R-:W-:-:S07]  /*6930*/  FADD.FTZ R20, R186, R7 ;  /* 0x00000007ba147221 */ /* 0x004fce0000010000 */
[----:B------:R-:W2:Y:S01]  /*6940*/  MUFU.EX2 R160, R160 ;  /* 0x000000a000a07308 */ /* 0x000ea20000000800 */
[----:B---3--:R-:W-:Y:S01]  /*6950*/  FADD.FTZ R168, R187, R168 ;  /* 0x000000a8bba87221 */ /* 0x008fe20000010000 */
[C---:B----4-:R-:W-:Y:S01]  /*6960*/  FADD.FTZ R20, R181.reuse, R20 ;  /* 0x00000014b5147221 */ /* 0x050fe20000010000 */
[----:B------:R-:W-:Y:S02]  /*6970*/  F2FP.F16.F32.PACK_AB R186, R181, R186 ;  /* 0x000000bab5ba723e */ /* 0x000fe400000000ff */
[C---:B--2---:R-:W-:Y:S01]  /*6980*/  FADD.FTZ R7, R160.reuse, R168 ;  /* 0x000000a8a0077221 */ /* 0x044fe20000010000 */
[----:B------:R-:W-:Y:S01]  /*6990*/  F2FP.F16.F32.PACK_AB R187, R160, R187 ;  /* 0x000000bba0bb723e */ /* 0x000fe200000000ff */
[----:B-1----:R-:W-:Y:S06]  /*69a0*/  @P2 BRA `(.L_x_935) ;  /* 0xffffffd800482947 */ /* 0x002fec000383ffff */
[----:B------:R-:W-:Y:S01]  /*69b0*/  IMAD.MOV.U32 R3, RZ, RZ, R156 ;  /* 0x000000ffff037224 */ /* 0x000fe200078e009c */
[----:B------:R-:W-:Y:S01]  /*69c0*/  UMOV UR36, UR7 ;  /* 0x0000000700247c82 */ /* 0x000fe20008000000 */
[----:B------:R-:W-:Y:S01]  /*69d0*/  IMAD.MOV.U32 R4, RZ, RZ, R152 ;  /* 0x000000ffff047224 */ /* 0x000fe200078e0098 */
[----:B------:R-:W-:-:S06]  /*69e0*/  UMOV UR46, UR40 ;  /* 0x00000028002e7c82 */ /* 0x000fcc0008000000 */
.L_x_918:
[----:B------:R-:W-:Y:S01]  /*69f0*/  ULDC UR7, c[0x0][0x9e4] ;  /* 0x0002790000077ab9 */ /* 0x000fe20000000800 */
[----:B------:R-:W-:Y:S02]  /*6a00*/  UIADD3 UR22, UR61, -UR22, URZ ;  /* 0x800000163d167290 */ /* 0x000fe4000fffe03f */
[----:B------:R-:W-:-:S06]  /*6a10*/  UISETP.GE.AND UP0, UPT, UR7, 0x1, UPT ;  /* 0x000000010700788c */ /* 0x000fcc000bf06270 */
[----:B------:R-:W-:-:S13]  /*6a20*/  PLOP3.LUT P6, PT, PT, PT, UP0, 0x80, 0x0 ;  /* 0x000000000000781c */ /* 0x000fda0003fcf008 */
[----:B------:R-:W-:Y:S05]  /*6a30*/  @!P6 BRA `(.L_x_936) ;  /* 0x000000000044e947 */ /* 0x000fea0003800000 */
        /* <DEDUP_REMOVED lines=10> */
.L_x_937:
[----:B------:R-:W-:-:S11]  /*6ae0*/  UISETP.NE.AND UP0, UPT, UR7, 0x1, UPT ;  /* 0x000000010700788c */ /* 0x000fd6000bf05270 */
[----:B------:R-:W-:Y:S02]  /*6af0*/  @UP0 ULDC.64 UR10, c[0x0][0x9e8] ;  /* 0x00027a00000a0ab9 */ /* 0x000fe40000000a00 */
[----:B------:R-:W-:-:S04]  /*6b00*/  UIMAD.WIDE.U32 UR14, UR61, UR10, URZ ;  /* 0x0000000a3d0e72a5 */ /* 0x000fc8000f8e003f */
[----:B------:R-:W-:-:S12]  /*6b10*/  @UP0 USHF.R.U32.HI UR61, URZ, UR11, UR15 ;  /* 0x0000000b3f3d0299 */ /* 0x000fd8000801160f */
.L_x_938:
[----:B------:R-:W-:-:S04]  /*6b20*/  UIMAD UR7, UR61, UR7, URZ ;  /* 0x000000073d0772a4 */ /* 0x000fc8000f8e023f */
[----:B------:R-:W-:-:S04]  /*6b30*/  UISETP.LT.AND UP0, UPT, UR22, UR7, UPT ;  /* 0x000000071600728c */ /* 0x000fc8000bf01270 */
[----:B------:R-:W-:-:S12]  /*6b40*/  USEL UR22, UR22, UR7, !UP0 ;  /* 0x0000000716167287 */ /* 0x000fd8000c000000 */
.L_x_936:
[----:B------:R-:W-:-:S04]  /*6b50*/  UIADD3 UR22, UR22, 0x3f, URZ ;  /* 0x0000003f16167890 */ /* 0x000fc8000fffe03f */
[----:B------:R-:W-:-:S04]  /*6b60*/  USHF.R.S32.HI UR7, URZ, 0x1f, UR22 ;  /* 0x0000001f3f077899 */ /* 0x000fc80008011416 */
[----:B------:R-:W-:-:S04]  /*6b70*/  ULEA.HI UR7, UR7, UR22, URZ, 0x6 ;  /* 0x0000001607077291 */ /* 0x000fc8000f8f303f */
[----:B------:R-:W-:-:S04]  /*6b80*/  USHF.R.S32.HI UR7, URZ, 0x6, UR7 ;  /* 0x000000063f077899 */ /* 0x000fc80008011407 */
[----:B------:R-:W-:-:S04]  /*6b90*/  UISETP.LT.AND UP0, UPT, UR60, UR7, UPT ;  /* 0x000000073c00728c */ /* 0x000fc8000bf01270 */
[----:B------:R-:W-:-:S06]  /*6ba0*/  USEL UR40, UR60, UR7, !UP0 ;  /* 0x000000073c287287 */ /* 0x000fcc000c000000 */
[----:B------:R-:W-:-:S13]  /*6bb0*/  ISETP.GE.AND P2, PT, R23, UR40, PT ;  /* 0x0000002817007c0c */ /* 0x000fda000bf46270 */
[----:B------:R-:W-:Y:S05]  /*6bc0*/  @!P2 BRA `(.L_x_939) ;  /* 0x0000001c002ca947 */ /* 0x000fea0003800000 */
[----:B------:R-:W-:Y:S01]  /*6bd0*/  IMAD.MOV.U32 R214, RZ, RZ, R3 ;  /* 0x000000ffffd67224 */ /* 0x000fe200078e0003 */
[----:B------:R-:W-:Y:S01]  /*6be0*/  UMOV UR39, UR46 ;  /* 0x0000002e00277c82 */ /* 0x000fe20008000000 */
[----:B------:R-:W-:Y:S01]  /*6bf0*/  IMAD.MOV.U32 R215, RZ, RZ, R4 ;  /* 0x000000ffffd77224 */ /* 0x000fe200078e0004 */
[----:B------:R-:W-:Y:S01]  /*6c00*/  UMOV UR7, UR36 ;  /* 0x0000002400077c82 */ /* 0x000fe20008000000 */
[----:B------:R-:W-:-:S05]  /*6c10*/  ULDC UR41, c[0x0][0x988] ;  /* 0x0002620000297ab9 */ /* 0x000fca0000000800 */
.L_x_948:
[----:B------:R-:W-:-:S04]  /*6c20*/  UIADD3 UR36, UR7, 0x1, URZ ;  /* 0x0000000107247890 */ /* 0x000fc8000fffe03f */
[----:B------:R-:W-:-:S04]  /*6c30*/  UISETP.NE.AND UP0, UPT, UR36, 0x2, UPT ;  /* 0x000000022400788c */ /* 0x000fc8000bf05270 */
[----:B------:R-:W-:Y:S02]  /*6c40*/  USEL UR46, URZ, 0x1, UP0 ;  /* 0x000000013f2e7887 */ /* 0x000fe40008000000 */
[----:B------:R-:W-:Y:S02]  /*6c50*/  USEL UR36, UR36, URZ, UP0 ;  /* 0x0000003f24247287 */ /* 0x000fe40008000000 */
[----:B------:R-:W-:Y:S01]  /*6c60*/  ULOP3.LUT UR46, UR39, UR46, URZ, 0x3c, !UPT ;  /* 0x0000002e272e7292 */ /* 0x000fe2000f8e3c3f */
[----:B------:R-:W-:Y:S11]  /*6c70*/  @!P0 BRA `(.L_x_940) ;  /* 0x0000000000048947 */ /* 0x000ff60003800000 */
[----:B------:R-:W-:Y:S01]  /*6c80*/  BPT.TRAP 0x1 ;  /* 0x000000040000795c */ /* 0x000fe20000300000 */
.L_x_940:
[----:B------:R-:W-:Y:S01]  /*6c90*/  ULEA UR6, UR36, UR38, 0x3 ;  /* 0x0000002624067291 */ /* 0x000fe2000f8e183f */
[----:B------:R-:W-:-:S04]  /*6ca0*/  MOV R3, UR46 ;  /* 0x0000002e00037c02 */ /* 0x000fc80008000f00 */
[----:B------:R-:W-:-:S04]  /*6cb0*/  SHF.L.U32 R3, R3, 0x1f, RZ ;  /* 0x0000001f03037819 */ /* 0x000fc800000006ff */
[----:B------:R1:W2:Y:S01]  /*6cc0*/  SYNCS.PHASECHK.TRANS64.TRYWAIT P2, [UR6+0x30830], R3 ;  /* 0x03083003ff0075a7 */ /* 0x0002a20008040146 */
[----:B------:R-:W-:Y:S05]  /*6cd0*/  @!P0 BRA `(.L_x_941) ;  /* 0x0000000000048947 */ /* 0x000fea0003800000 */
[----:B------:R-:W-:Y:S01]  /*6ce0*/  BPT.TRAP 0x1 ;  /* 0x000000040000795c */ /* 0x000fe20000300000 */
.L_x_941:
[----:B--2---:R-:W-:Y:S05]  /*6cf0*/  @P2 BRA `(.L_x_942) ;  /* 0x0000000000082947 */ /* 0x004fea0003800000 */
[----:B------:R-:W2:Y:S02]  /*6d00*/  SYNCS.PHASECHK.TRANS64.TRYWAIT P2, [UR6+0x30830], R3 ;  /* 0x03083003ff0075a7 */ /* 0x000ea40008040146 */
[----:B--2---:R-:W-:Y:S05]  /*6d10*/  @!P2 BRA `(.L_x_943) ;  /* 0x000000ac0014a947 */ /* 0x004fea0003800000 */
.L_x_942:
[----:B------:R-:W-:Y:S01]  /*6d20*/  R2UR UR56, R18 ;  /* 0x00000000123872ca */ /* 0x000fe200000e0000 */
[----:B------:R-:W-:Y:S01]  /*6d30*/  ULEA UR6, UR36, UR37, 0xb ;  /* 0x0000002524067291 */ /* 0x000fe2000f8e583f */
[----:B------:R-:W-:Y:S01]  /*6d40*/  R2UR UR57, R19 ;  /* 0x00000000133972ca */ /* 0x000fe200000e0000 */
[----:B------:R-:W-:Y:S01]  /*6d50*/  WARPGROUP.ARRIVE ;  /* 0x00000000000079c5 */ /* 0x000fe20000000000 */
        /* <DEDUP_REMOVED lines=178> */
[----:B------:R-:W-:Y:S01]  /*7880*/  UMOV UR56, UR4 ;  /* 0x0000000400387c82 */ /* 0x000fe20008000000 */
[----:B------:R-:W-:Y:S01]  /*7890*/  UMOV UR57, UR5 ;  /* 0x0000000500397c82 */ /* 0x000fe20008000000 */
[----:B------:R-:W-:Y:S01]  /*78a0*/  UMOV UR59, 0x40000040 ;  /* 0x40000040003b7882 */ /* 0x000fe20000000000 */
        /* <DEDUP_REMOVED lines=40> */
.L_x_944:
[----:B------:R-:W-:Y:S01]  /*7b30*/  ULEA UR14, UR7, UR38, 0x3 ;  /* 0x00000026070e7291 */ /* 0x000fe2000f8e183f */
[----:B------:R-:W-:-:S05]  /*7b40*/  IMAD.U32 R0, RZ, RZ, UR39 ;  /* 0x00000027ff007e24 */ /* 0x000fca000f8e00ff */
[----:B------:R-:W-:-:S04]  /*7b50*/  SHF.L.U32 R0, R0, 0x1f, RZ ;  /* 0x0000001f00007819 */ /* 0x000fc800000006ff */
[----:B------:R3:W4:Y:S01]  /*7b60*/  SYNCS.PHASECHK.TRANS64.TRYWAIT P2, [UR14+0x30850], R0 ;  /* 0x03085000ff0075a7 */ /* 0x000722000804014e */
[----:B------:R-:W-:Y:S05]  /*7b70*/  @!P0 BRA `(.L_x_945) ;  /* 0x0000000000048947 */ /* 0x000fea0003800000 */
[----:B------:R-:W-:Y:S01]  /*7b80*/  BPT.TRAP 0x1 ;  /* 0x000000040000795c */ /* 0x000fe20000300000 */
.L_x_945:
[----:B----4-:R-:W-:Y:S05]  /*7b90*/  @P2 BRA `(.L_x_946) ;  /* 0x0000000000082947 */ /* 0x010fea0003800000 */
[----:B------:R-:W4:Y:S02]  /*7ba0*/  SYNCS.PHASECHK.TRANS64.TRYWAIT P2, [UR14+0x30850], R0 ;  /* 0x03085000ff0075a7 */ /* 0x000f24000804014e */
[----:B----4-:R-:W-:Y:S05]  /*7bb0*/  @!P2 BRA `(.L_x_947) ;  /* 0x0000009c0084a947 */ /* 0x010fea0003800000 */
.L_x_946:
[----:B------:R-:W-:Y:S01]  /*7bc0*/  UIADD3 UR6, UR38, 0x400, URZ ;  /* 0x0000040026067890 */ /* 0x000fe2000fffe03f */
[----:B------:R-:W-:Y:S01]  /*7bd0*/  WARPGROUP.ARRIVE ;  /* 0x00000000000079c5 */ /* 0x000fe20000000000 */
[----:B-1-3--:R-:W-:Y:S01]  /*7be0*/  FMNMX.FTZ R0, R152, R215, !PT ;  /* 0x000000d798007209 */ /* 0x00afe20007810000 */
[----:B------:R-:W-:Y:S01]  /*7bf0*/  UMOV UR11, 0x40000040 ;  /* 0x40000040000b7882 */ /* 0x000fe20000000000 */
[----:B------:R-:W-:Y:S01]  /*7c00*/  USHF.R.U32.HI UR6, URZ, 0x4, UR6 ;  /* 0x000000043f067899 */ /* 0x000fe20008011606 */
[----:B------:R-:W-:Y:S01]  /*7c10*/  ISETP.GT.AND P2, PT, R23, UR40, PT ;  /* 0x0000002817007c0c */ /* 0x000fe2000bf44270 */
[----:B------:R-:W-:Y:S01]  /*7c20*/  UMOV UR39, UR46 ;  /* 0x0000002e00277c82 */ /* 0x000fe20008000000 */
[----:B--2---:R-:W-:Y:S01]  /*7c30*/  FMNMX.FTZ R3, R153, R0, !PT ;  /* 0x0000000099037209 */ /* 0x004fe20007810000 */
[----:B------:R-:W-:Y:S01]  /*7c40*/  ULOP3.LUT UR6, UR6, 0x3fff, URZ, 0xc0, !UPT ;  /* 0x00003fff06067892 */ /* 0x000fe2000f8ec03f */
[----:B------:R-:W-:Y:S02]  /*7c50*/  VIADD R23, R23, 0xffffffff ;  /* 0xffffffff17177836 */ /* 0x000fe40000000000 */
[----:B------:R-:W-:Y:S01]  /*7c60*/  FMNMX.FTZ R0, R156, R3, !PT ;  /* 0x000000039c007209 */ /* 0x000fe20007810000 */
[----:B------:R-:W-:-:S03]  /*7c70*/  ULOP3.LUT UR6, UR6, 0x2000000, URZ, 0xfc, !UPT ;  /* 0x0200000006067892 */ /* 0x000fc6000f8efc3f */
[----:B------:R-:W-:Y:S01]  /*7c80*/  FMNMX.FTZ R3, R157, R0, !PT ;  /* 0x000000009d037209 */ /* 0x000fe20007810000 */
[----:B------:R-:W-:-:S03]  /*7c90*/  ULEA UR10, UR7, UR6, 0xb ;  /* 0x00000006070a7291 */ /* 0x000fc6000f8e583f */
[----:B------:R-:W-:Y:S01]  /*7ca0*/  UMOV UR7, 0x40000040 ;  /* 0x4000004000077882 */ /* 0x000fe20000000000 */
[----:B------:R-:W-:-:S03]  /*7cb0*/  FMNMX.FTZ R0, R160, R3, !PT ;  /* 0x00000003a0007209 */ /* 0x000fc60007810000 */
[----:B------:R-:W-:Y:S01]  /*7cc0*/  UMOV UR6, UR10 ;  /* 0x0000000a00067c82 */ /* 0x000fe20008000000 */
[----:B------:R-:W-:Y:S01]  /*7cd0*/  FMNMX.FTZ R3, R161, R0, !PT ;  /* 0x00000000a1037209 */ /* 0x000fe20007810000 */
[----:B------:R-:W-:Y:S01]  /*7ce0*/  HGMMA.64x256x16.F32 R24, R196, gdesc[UR4].tnspB, R24, gsb0 ;  /* 0x43e00004c4187df0 */ /* 0x000fe20008000818 */
[----:B------:R-:W-:Y:S01]  /*7cf0*/  UIADD3 UR6, UR10, 0x80, URZ ;  /* 0x000000800a067890 */ /* 0x000fe2000fffe03f */
[----:B------:R-:W-:Y:S01]  /*7d00*/  UMOV UR7, 0x40000040 ;  /* 0x4000004000077882 */ /* 0x000fe20000000000 */
        /* <DEDUP_REMOVED lines=11> */
[----:B------:R-:W1:Y:S01]  /*7dc0*/  SHFL.BFLY PT, R3, R2, 0x2, 0x1f ;  /* 0x0c401f0002037f89 */ /* 0x000e6200000e0000 */
[----:B------:R-:W-:Y:S02]  /*7dd0*/  WARPGROUP.DEPBAR.LE gsb0, 0x0 ;  /* 0x00008000000079c5 */ /* 0x000fe40000010000 */
[----:B------:R-:W-:-:S06]  /*7de0*/  WARPGROUP.ARRIVE ;  /* 0x00000000000079c5 */ /* 0x000fcc0000000000 */
        /* <DEDUP_REMOVED lines=9> */
[----:B------:R-:W-:Y:S01]  /*7e80*/  UMOV UR7, UR36 ;  /* 0x0000002400077c82 */ /* 0x000fe20008000000 */
[----:B------:R-:W-:Y:S02]  /*7e90*/  WARPGROUP.DEPBAR.LE gsb0, 0x0 ;  /* 0x00008000000079c5 */ /* 0x000fe40000010000 */
[----:B------:R-:W-:Y:S01]  /*7ea0*/  WARPGROUP.ARRIVE ;  /* 0x00000000000079c5 */ /* 0x000fe20000000000 */
[----:B-1----:R-:W-:Y:S02]  /*7eb0*/  FMNMX.FTZ R188, R2, R3, !PT ;  /* 0x0000000302bc7209 */ /* 0x002fe40007810000 */
[----:B------:R-:W-:-:S15]  /*7ec0*/  FMNMX.FTZ R3, R155, R0, !PT ;  /* 0x000000009b037209 */ /* 0x000fde0007810000 */
[----:B------:R-:W-:-:S05]  /*7ed0*/  NOP ;  /* 0x0000000000007918 */ /* 0x000fca0000000000 */
[----:B------:R-:W-:Y:S01]  /*7ee0*/  HGMMA.64x256x16.F32 R24, R184, gdesc[UR8].tnspB, R24, gsb0 ;  /* 0x43e00008b8187df0 */ /* 0x000fe20008000818 */
[----:B------:R-:W1:Y:S01]  /*7ef0*/  SHFL.BFLY PT, R189, R188, 0x1, 0x1f ;  /* 0x0c201f00bcbd7f89 */ /* 0x000e6200000e0000 */
[----:B------:R-:W-:-:S04]  /*7f00*/  FMNMX.FTZ R0, R158, R3, !PT ;  /* 0x000000039e007209 */ /* 0x000fc80007810000 */
[----:B------:R-:W-:-:S04]  /*7f10*/  FMNMX.FTZ R3, R159, R0, !PT ;  /* 0x000000009f037209 */ /* 0x000fc80007810000 */
[----:B------:R-:W-:-:S04]  /*7f20*/  FMNMX.FTZ R0, R162, R3, !PT ;  /* 0x00000003a2007209 */ /* 0x000fc80007810000 */
[----:B------:R-:W-:Y:S02]  /*7f30*/  FMNMX.FTZ R3, R163, R0, !PT ;  /* 0x00000000a3037209 */ /* 0x000fe40007810000 */
[----:B-1----:R-:W-:Y:S02]  /*7f40*/  FMNMX.FTZ R4, R188, R189, !PT ;  /* 0x000000bdbc047209 */ /* 0x002fe40007810000 */
[----:B------:R-:W-:-:S03]  /*7f50*/  FMNMX.FTZ R188, R166, R3, !PT ;  /* 0x00000003a6bc7209 */ /* 0x000fc60007810000 */
[C---:B------:R-:W-:Y:S01]  /*7f60*/  FADD.FTZ R189, -R4.reuse, R215 ;  /* 0x000000d704bd7221 */ /* 0x040fe20000010100 */
[----:B------:R-:W-:Y:S01]  /*7f70*/  FMUL.FTZ R2, R4, UR6 ;  /* 0x0000000604027c20 */ /* 0x000fe20008410000 */
[----:B------:R-:W-:Y:S01]  /*7f80*/  FMNMX.FTZ R3, R167, R188, !PT ;  /* 0x000000bca7037209 */ /* 0x000fe20007810000 */
[----:B------:R-:W-:Y:S02]  /*7f90*/  IMAD.MOV.U32 R215, RZ, RZ, R4 ;  /* 0x000000ffffd77224 */ /* 0x000fe400078e0004 */
[----:B------:R-:W-:Y:S01]  /*7fa0*/  FMUL.FTZ R0, R189, UR6 ;  /* 0x00000006bd007c20 */ /* 0x000fe20008410000 */
[--C-:B------:R-:W-:Y:S01]  /*7fb0*/  FFMA.FTZ R189, R152, UR6, -R2.reuse ;  /* 0x0000000698bd7c23 */ /* 0x100fe20008010802 */
[----:B------:R-:W-:Y:S01]  /*7fc0*/  FMNMX.FTZ R152, R170, R3, !PT ;  /* 0x00000003aa987209 */ /* 0x000fe20007810000 */
[--C-:B------:R-:W-:Y:S01]  /*7fd0*/  FFMA.FTZ R196, R153, UR6, -R2.reuse ;  /* 0x0000000699c47c23 */ /* 0x100fe20008010802 */
[--C-:B------:R-:W-:Y:S01]  /*7fe0*/  FFMA.FTZ R153, R157, UR6, -R2.reuse ;  /* 0x000000069d997c23 */ /* 0x100fe20008010802 */
        /* <DEDUP_REMOVED lines=14> */
[----:B------:R-:W-:Y:S01]  /*80d0*/  FFMA.FTZ R177, R181, UR6, -R2 ;  /* 0x00000006b5b17c23 */ /* 0x000fe20008010802 */
[----:B------:R-:W-:Y:S02]  /*80e0*/  MUFU.EX2 R0, R0 ;  /* 0x0000000000007308 */ /* 0x000fe40000000800 */
[----:B------:R-:W-:-:S04]  /*80f0*/  FMNMX.FTZ R3, R179, R152, !PT ;  /* 0x00000098b3037209 */ /* 0x000fc80007810000 */
[----:B------:R-:W-:Y:S02]  /*8100*/  FMNMX.FTZ R152, R182, R3, !PT ;  /* 0x00000003b6987209 */ /* 0x000fe40007810000 */
[----:B------:R-:W1:Y:S02]  /*8110*/  MUFU.EX2 R189, R189 ;  /* 0x000000bd00bd7308 */ /* 0x000e640000000800 */
[----:B------:R-:W-:-:S05]  /*8120*/  FMNMX.FTZ R152, R183, R152, !PT ;  /* 0x00000098b7987209 */ /* 0x000fca0007810000 */
[----:B------:R-:W2:Y:S01]  /*8130*/  SHFL.BFLY PT, R3, R152, 0x2, 0x1f ;  /* 0x0c401f0098037f89 */ /* 0x000ea200000e0000 */
[----:B------:R-:W3:Y:S08]  /*8140*/  MUFU.EX2 R196, R196 ;  /* 0x000000c400c47308 */ /* 0x000ef00000000800 */
[----:B------:R-:W-:Y:S08]  /*8150*/  MUFU.EX2 R198, R198 ;  /* 0x000000c600c67308 */ /* 0x000ff00000000800 */
[----:B------:R-:W-:Y:S01]  /*8160*/  MUFU.EX2 R153, R153 ;  /* 0x0000009900997308 */ /* 0x000fe20000000800 */
[----:B--2---:R-:W-:-:S07]  /*8170*/  FMNMX.FTZ R3, R152, R3, !PT ;  /* 0x0000000398037209 */ /* 0x004fce0007810000 */
[----:B------:R-:W-:Y:S01]  /*8180*/  MUFU.EX2 R192, R192 ;  /* 0x000000c000c07308 */ /* 0x000fe20000000800 */
[----:B------:R-:W2:Y:S07]  /*8190*/  SHFL.BFLY PT, R152, R3, 0x1, 0x1f ;  /* 0x0c201f0003987f89 */ /* 0x000eae00000e0000 */
[----:B------:R-:W-:Y:S08]  /*81a0*/  MUFU.EX2 R157, R157 ;  /* 0x0000009d009d7308 */ /* 0x000ff00000000800 */
[----:B------:R-:W-:Y:S08]  /*81b0*/  MUFU.EX2 R194, R194 ;  /* 0x000000c200c27308 */ /* 0x000ff00000000800 */
[----:B------:R-:W-:Y:S01]  /*81c0*/  MUFU.EX2 R161, R161 ;  /* 0x000000a100a17308 */ /* 0x000fe20000000800 */
[----:B--2---:R-:W-:-:S07]  /*81d0*/  FMNMX.FTZ R3, R3, R152, !PT ;  /* 0x0000009803037209 */ /* 0x004fce0007810000 */
[----:B------:R-:W-:Y:S01]  /*81e0*/  MUFU.EX2 R188, R188 ;  /* 0x000000bc00bc7308 */ /* 0x000fe20000000800 */
[----:B------:R-:W-:-:S04]  /*81f0*/  FMUL.FTZ R152, R3, UR6 ;  /* 0x0000000603987c20 */ /* 0x000fc80008410000 */
[--C-:B------:R-:W-:Y:S01]  /*8200*/  FFMA.FTZ R197, R154, UR6, -R152.reuse ;  /* 0x000000069ac57c23 */ /* 0x100fe20008010898 */
[--C-:B------:R-:W-:Y:S01]  /*8210*/  FFMA.FTZ R156, R159, UR6, -R152.reuse ;  /* 0x000000069f9c7c23 */ /* 0x100fe20008010898 */
[----:B------:R-:W-:Y:S02]  /*8220*/  IMAD.U32 R159, RZ, RZ, UR36 ;  /* 0x00000024ff9f7e24 */ /* 0x000fe4000f8e00ff */
[--C-:B------:R-:W-:Y:S01]  /*8230*/  FFMA.FTZ R154, R155, UR6, -R152.reuse ;  /* 0x000000069b9a7c23 */ /* 0x100fe20008010898 */
[--C-:B------:R-:W-:Y:S01]  /*8240*/  FFMA.FTZ R199, R158, UR6, -R152.reuse ;  /* 0x000000069ec77c23 */ /* 0x100fe20008010898 */
[--C-:B------:R-:W-:Y:S01]  /*8250*/  FFMA.FTZ R193, R162, UR6, -R152.reuse ;  /* 0x00000006a2c17c23 */ /* 0x100fe20008010898 */
[----:B------:R-:W-:Y:S01]  /*8260*/  MUFU.EX2 R197, R197 ;  /* 0x000000c500c57308 */ /* 0x000fe20000000800 */
[----:B------:R-:W-:Y:S01]  /*8270*/  @!P1 LEA R159, R159, UR38, 0x3 ;  /* 0x000000269f9f9c11 */ /* 0x000fe2000f8e18ff */
[--C-:B------:R-:W-:Y:S01]  /*8280*/  FFMA.FTZ R158, R163, UR6, -R152.reuse ;  /* 0x00000006a39e7c23 */ /* 0x100fe20008010898 */
[--C-:B------:R-:W-:Y:S01]  /*8290*/  FFMA.FTZ R195, R166, UR6, -R152.reuse ;  /* 0x00000006a6c37c23 */ /* 0x100fe20008010898 */
[--C-:B------:R-:W-:Y:S01]  /*82a0*/  FFMA.FTZ R160, R167, UR6, -R152.reuse ;  /* 0x00000006a7a07c23 */ /* 0x100fe20008010898 */
[----:B------:R-:W-:Y:S01]  /*82b0*/  FFMA.FTZ R155, R170, UR6, -R152 ;  /* 0x00000006aa9b7c23 */ /* 0x000fe20008010898 */
[----:B------:R-:W-:-:S02]  /*82c0*/  @!P1 VIADD R159, R159, 0x30840 ;  /* 0x000308409f9f9836 */ /* 0x000fc40000000000 */
[--C-:B------:R-:W-:Y:S01]  /*82d0*/  FFMA.FTZ R162, R171, UR6, -R152.reuse ;  /* 0x00000006aba27c23 */ /* 0x100fe20008010898 */
[----:B------:R-:W-:Y:S01]  /*82e0*/  MUFU.EX2 R154, R154 ;  /* 0x0000009a009a7308 */ /* 0x000fe20000000800 */
[--C-:B------:R-:W-:Y:S01]  /*82f0*/  FFMA.FTZ R191, R174, UR6, -R152.reuse ;  /* 0x00000006aebf7c23 */ /* 0x100fe20008010898 */
[--C-:B------:R-:W-:Y:S01]  /*8300*/  FFMA.FTZ R175, R175, UR6, -R152.reuse ;  /* 0x00000006afaf7c23 */ /* 0x100fe20008010898 */
[----:B------:R-:W-:Y:S01]  /*8310*/  @!P1 PRMT R159, RZ, 0x654, R159 ;  /* 0x00000654ff9f9816 */ /* 0x000fe2000000009f */
[--C-:B------:R-:W-:Y:S01]  /*8320*/  FFMA.FTZ R178, R178, UR6, -R152.reuse ;  /* 0x00000006b2b27c23 */ /* 0x100fe20008010898 */
[--C-:B------:R-:W-:Y:S01]  /*8330*/  FFMA.FTZ R179, R179, UR6, -R152.reuse ;  /* 0x00000006b3b37c23 */ /* 0x100fe20008010898 */
[--C-:B------:R-:W-:Y:S01]  /*8340*/  FFMA.FTZ R182, R182, UR6, -R152.reuse ;  /* 0x00000006b6b67c23 */ /* 0x100fe20008010898 */
[----:B------:R-:W-:Y:S01]  /*8350*/  FFMA.FTZ R152, R183, UR6, -R152 ;  /* 0x00000006b7987c23 */ /* 0x000fe20008010898 */
[----:B------:R-:W-:Y:S01]  /*8360*/  MUFU.EX2 R199, R199 ;  /* 0x000000c700c77308 */ /* 0x000fe20000000800 */
[----:B------:R-:W-:-:S04]  /*8370*/  IMAD.U32 R163, RZ, RZ, UR14 ;  /* 0x0000000effa37e24 */ /* 0x000fc8000f8e00ff */
[----:B------:R-:W-:-:S03]  /*8380*/  @!P1 VIADD R163, R163, 0x30860 ;  /* 0x00030860a3a39836 */ /* 0x000fc60000000000 */
[----:B------:R-:W-:Y:S02]  /*8390*/  MUFU.EX2 R156, R156 ;  /* 0x0000009c009c7308 */ /* 0x000fe40000000800 */
[----:B------:R-:W-:-:S06]  /*83a0*/  @!P1 PRMT R163, RZ, 0x654, R163 ;  /* 0x00000654ffa39816 */ /* 0x000fcc00000000a3 */
[----:B------:R-:W-:Y:S08]  /*83b0*/  MUFU.EX2 R193, R193 ;  /* 0x000000c100c17308 */ /* 0x000ff00000000800 */
[----:B------:R-:W-:Y:S08]  /*83c0*/  MUFU.EX2 R158, R158 ;  /* 0x0000009e009e7308 */ /* 0x000ff00000000800 */
[----:B------:R-:W-:Y:S08]  /*83d0*/  MUFU.EX2 R195, R195 ;  /* 0x000000c300c37308 */ /* 0x000ff00000000800 */
[----:B------:R-:W-:Y:S08]  /*83e0*/  MUFU.EX2 R160, R160 ;  /* 0x000000a000a07308 */ /* 0x000ff00000000800 */
[----:B------:R-:W-:Y:S08]  /*83f0*/  MUFU.EX2 R155, R155 ;  /* 0x0000009b009b7308 */ /* 0x000ff00000000800 */
[----:B------:R-:W-:Y:S08]  /*8400*/  MUFU.EX2 R165, R165 ;  /* 0x000000a500a57308 */ /* 0x000ff00000000800 */
[----:B------:R-:W2:Y:S08]  /*8410*/  MUFU.EX2 R162, R162 ;  /* 0x000000a200a27308 */ /* 0x000eb00000000800 */
[----:B------:R-:W-:Y:S08]  /*8420*/  MUFU.EX2 R190, R190 ;  /* 0x000000be00be7308 */ /* 0x000ff00000000800 */
[----:B------:R-:W-:Y:S08]  /*8430*/  MUFU.EX2 R191, R191 ;  /* 0x000000bf00bf7308 */ /* 0x000ff00000000800 */
[----:B------:R-:W-:Y:S08]  /*8440*/  MUFU.EX2 R169, R169 ;  /* 0x000000a900a97308 */ /* 0x000ff00000000800 */
[----:B------:R-:W-:Y:S08]  /*8450*/  MUFU.EX2 R175, R175 ;  /* 0x000000af00af7308 */ /* 0x000ff00000000800 */
[----:B------:R-:W-:Y:S08]  /*8460*/  MUFU.EX2 R173, R173 ;  /* 0x000000ad00ad7308 */ /* 0x000ff00000000800 */
[----:B------:R-:W-:Y:S01]  /*8470*/  MUFU.EX2 R179, R179 ;  /* 0x000000b300b37308 */ /* 0x000fe20000000800 */
[----:B------:R-:W-:-:S02]  /*8480*/  WARPGROUP.DEPBAR.LE gsb0, 0x0 ;  /* 0x00008000000079c5 */ /* 0x000fc40000010000 */
[--C-:B------:R-:W-:Y:S01]  /*8490*/  FFMA.FTZ R184, R176, UR6, -R2.reuse ;  /* 0x00000006b0b87c23 */ /* 0x100fe20008010802 */
[----:B------:R-:W-:Y:S01]  /*84a0*/  FFMA.FTZ R186, R180, UR6, -R2 ;  /* 0x00000006b4ba7c23 */ /* 0x000fe20008010802 */
[----:B------:R-:W-:Y:S01]  /*84b0*/  FADD.FTZ R2, -R3, R214 ;  /* 0x000000d603027221 */ /* 0x000fe20000010100 */
[----:B------:R1:W-:Y:S02]  /*84c0*/  @!P1 SYNCS.ARRIVE.TRANS64.RED.A1T0 RZ, [R159+URZ], RZ ;  /* 0x000000ff9fff99a7 */ /* 0x0003e4000810043f */
[----:B------:R-:W-:Y:S01]  /*84d0*/  MUFU.EX2 R185, R178 ;  /* 0x000000b200b97308 */ /* 0x000fe20000000800 */
[----:B------:R-:W-:Y:S02]  /*84e0*/  IMAD.MOV.U32 R214, RZ, RZ, R3 ;  /* 0x000000ffffd67224 */ /* 0x000fe400078e0003 */
[----:B------:R-:W-:Y:S01]  /*84f0*/  FMUL.FTZ R2, R2, UR6 ;  /* 0x0000000602027c20 */ /* 0x000fe20008410000 */
[----:B-1----:R-:W-:-:S05]  /*8500*/  FFMA.FTZ R159, R0, R20, R189 ;  /* 0x00000014009f7223 */ /* 0x002fca00000100bd */
[----:B------:R-:W1:Y:S01]  /*8510*/  MUFU.EX2 R2, R2 ;  /* 0x0000000200027308 */ /* 0x000e620000000800 */
[----:B------:R4:W-:Y:S01]  /*8520*/  @!P1 SYNCS.ARRIVE.TRANS64.RED.A1T0 RZ, [R163+URZ], RZ ;  /* 0x000000ffa3ff99a7 */ /* 0x0009e2000810043f */
[C---:B---3--:R-:W-:Y:S01]  /*8530*/  FADD.FTZ R159, R196.reuse, R159 ;  /* 0x0000009fc49f7221 */ /* 0x048fe20000010000 */
[----:B------:R-:W-:Y:S02]  /*8540*/  F2FP.F16.F32.PACK_AB R196, R196, R189 ;  /* 0x000000bdc4c4723e */ /* 0x000fe400000000ff */
[----:B--2---:R-:W-:Y:S01]  /*8550*/  F2FP.F16.F32.PACK_AB R189, R162, R155 ;  /* 0x0000009ba2bd723e */ /* 0x004fe200000000ff */
[----:B------:R-:W-:Y:S01]  /*8560*/  FADD.FTZ R164, R198, R159 ;  /* 0x0000009fc6a47221 */ /* 0x000fe20000010000 */
[C---:B------:R-:W-:Y:S01]  /*8570*/  F2FP.F16.F32.PACK_AB R198, R153.reuse, R198 ;  /* 0x000000c699c6723e */ /* 0x040fe200000000ff */
[----:B------:R-:W2:Y:S02]  /*8580*/  MUFU.EX2 R184, R184 ;  /* 0x000000b800b87308 */ /* 0x000ea40000000800 */
[----:B------:R-:W-:-:S04]  /*8590*/  FADD.FTZ R159, R153, R164 ;  /* 0x000000a4999f7221 */ /* 0x000fc80000010000 */
[----:B------:R-:W-:Y:S01]  /*85a0*/  FADD.FTZ R164, R192, R159 ;  /* 0x0000009fc0a47221 */ /* 0x000fe20000010000 */
[C---:B------:R-:W-:Y:S01]  /*85b0*/  F2FP.F16.F32.PACK_AB R192, R157.reuse, R192 ;  /* 0x000000c09dc0723e */ /* 0x040fe200000000ff */
[----:B-1----:R-:W-:Y:S01]  /*85c0*/  FFMA.FTZ R7, R2, R7, R197 ;  /* 0x0000000702077223 */ /* 0x002fe200000100c5 */
[C---:B------:R-:W-:Y:S01]  /*85d0*/  F2FP.F16.F32.PACK_AB R197, R154.reuse, R197 ;  /* 0x000000c59ac5723e */ /* 0x040fe200000000ff */
[----:B------:R-:W-:Y:S01]  /*85e0*/  FADD.FTZ R159, R157, R164 ;  /* 0x000000a49d9f7221 */ /* 0x000fe20000010000 */
[----:B------:R-:W1:Y:S01]  /*85f0*/  MUFU.EX2 R186, R186 ;  /* 0x000000ba00ba7308 */ /* 0x000e620000000800 */
[----:B------:R-:W-:Y:S02]  /*8600*/  FADD.FTZ R20, R154, R7 ;  /* 0x000000079a147221 */ /* 0x000fe40000010000 */
[----:B------:R-:W-:Y:S01]  /*8610*/  FADD.FTZ R164, R194, R159 ;  /* 0x0000009fc2a47221 */ /* 0x000fe20000010000 */
[----:B------:R-:W-:Y:S01]  /*8620*/  F2FP.F16.F32.PACK_AB R194, R161, R194 ;  /* 0x000000c2a1c2723e */ /* 0x000fe200000000ff */
[----:B------:R-:W-:Y:S01]  /*8630*/  FADD.FTZ R7, R199, R20 ;  /* 0x00000014c7077221 */ /* 0x000fe20000010000 */
[C---:B------:R-:W-:Y:S01]  /*8640*/  F2FP.F16.F32.PACK_AB R199, R156.reuse, R199 ;  /* 0x000000c79cc7723e */ /* 0x040fe200000000ff */
[----:B------:R-:W-:Y:S01]  /*8650*/  FADD.FTZ R153, R161, R164 ;  /* 0x000000a4a1997221 */ /* 0x000fe20000010000 */
[----:B------:R-:W-:Y:S01]  /*8660*/  MUFU.EX2 R187, R182 ;  /* 0x000000b600bb7308 */ /* 0x000fe20000000800 */
[----:B------:R-:W-:-:S02]  /*8670*/  FADD.FTZ R20, R156, R7 ;  /* 0x000000079c147221 */ /* 0x000fc40000010000 */
[----:B------:R-:W-:Y:S01]  /*8680*/  FADD.FTZ R154, R188, R153 ;  /* 0x00000099bc9a7221 */ /* 0x000fe20000010000 */
[----:B------:R-:W-:Y:S01]  /*8690*/  F2FP.F16.F32.PACK_AB R188, R165, R188 ;  /* 0x000000bca5bc723e */ /* 0x000fe200000000ff */
[----:B------:R-:W-:Y:S01]  /*86a0*/  FADD.FTZ R7, R193, R20 ;  /* 0x00000014c1077221 */ /* 0x000fe20000010000 */
[C---:B------:R-:W-:Y:S01]  /*86b0*/  F2FP.F16.F32.PACK_AB R193, R158.reuse, R193 ;  /* 0x000000c19ec1723e */ /* 0x040fe200000000ff */
[----:B------:R-:W-:Y:S01]  /*86c0*/  FADD.FTZ R153, R165, R154 ;  /* 0x0000009aa5997221 */ /* 0x000fe20000010000 */
[----:B------:R-:W3:Y:S01]  /*86d0*/  MUFU.EX2 R177, R177 ;  /* 0x000000b100b17308 */ /* 0x000ee20000000800 */
[----:B------:R-:W-:Y:S02]  /*86e0*/  FADD.FTZ R20, R158, R7 ;  /* 0x000000079e147221 */ /* 0x000fe40000010000 */
[----:B------:R-:W-:Y:S01]  /*86f0*/  FADD.FTZ R154, R190, R153 ;  /* 0x00000099be9a7221 */ /* 0x000fe20000010000 */
[----:B------:R-:W-:Y:S01]  /*8700*/  F2FP.F16.F32.PACK_AB R190, R169, R190 ;  /* 0x000000bea9be723e */ /* 0x000fe200000000ff */
[----:B------:R-:W-:Y:S01]  /*8710*/  FADD.FTZ R7, R195, R20 ;  /* 0x00000014c3077221 */ /* 0x000fe20000010000 */
[----:B------:R-:W-:-:S02]  /*8720*/  F2FP.F16.F32.PACK_AB R195, R160, R195 ;  /* 0x000000c3a0c3723e */ /* 0x000fc400000000ff */
[----:B------:R1:W5:Y:S01]  /*8730*/  MUFU.EX2 R156, R152 ;  /* 0x00000098009c7308 */ /* 0x0003620000000800 */
[----:B------:R-:W-:-:S04]  /*8740*/  FADD.FTZ R20, R160, R7 ;  /* 0x00000007a0147221 */ /* 0x000fc80000010000 */
[----:B------:R-:W-:-:S04]  /*8750*/  FADD.FTZ R7, R155, R20 ;  /* 0x000000149b077221 */ /* 0x000fc80000010000 */
[----:B------:R-:W-:Y:S01]  /*8760*/  FADD.FTZ R20, R162, R7 ;  /* 0x00000007a2147221 */ /* 0x000fe20000010000 */
[----:B------:R-:W-:-:S03]  /*8770*/  FADD.FTZ R7, R169, R154 ;  /* 0x0000009aa9077221 */ /* 0x000fc60000010000 */
        /* <DEDUP_REMOVED lines=8> */
[----:B------:R-:W-:-:S02]  /*8800*/  F2FP.F16.F32.PACK_AB R185, R179, R185 ;  /* 0x000000b9b3b9723e */ /* 0x000fc400000000ff */
[----:B------:R-:W-:Y:S01]  /*8810*/  FADD.FTZ R20, R179, R20 ;  /* 0x00000014b3147221 */ /* 0x000fe20000010000 */
[----:B---3--:R-:W-:-:S03]  /*8820*/  F2FP.F16.F32.PACK_AB R186, R177, R186 ;  /* 0x000000bab1ba723e */ /* 0x008fc600000000ff */
[----:B------:R-:W-:Y:S01]  /*8830*/  FADD.FTZ R7, R187, R20 ;  /* 0x00000014bb077221 */ /* 0x000fe20000010000 */
[----:B------:R-:W-:Y:S01]  /*8840*/  FADD.FTZ R20, R177, R152 ;  /* 0x00000098b1147221 */ /* 0x000fe20000010000 */
[C---:B-----5:R-:W-:Y:S02]  /*8850*/  F2FP.F16.F32.PACK_AB R187, R156.reuse, R187 ;  /* 0x000000bb9cbb723e */ /* 0x060fe400000000ff */
[----:B------:R-:W-:Y:S01]  /*8860*/  FADD.FTZ R7, R156, R7 ;  /* 0x000000079c077221 */ /* 0x000fe20000010000 */
[----:B----4-:R-:W-:Y:S06]  /*8870*/  @P2 BRA `(.L_x_948) ;  /* 0xffffffe000e82947 */ /* 0x010fec000383ffff */
.L_x_939:
[----:B------:R-:W-:-:S13]  /*8880*/  ISETP.GE.AND P2, PT, R23, UR60, PT ;  /* 0x0000003c17007c0c */ /* 0x000fda000bf46270 */
[----:B------:R-:W-:Y:S05]  /*8890*/  @!P2 BRA `(.L_x_949) ;  /* 0x0000002400c8a947 */ /* 0x000fea0003800000 */
[----:B------:R-:W-:Y:S01]  /*88a0*/  MOV R216, R3 ;  /* 0x0000000300d87202 */ /* 0x000fe20000000f00 */
[----:B------:R-:W-:Y:S01]  /*88b0*/  IMAD.MOV.U32 R215, RZ, RZ, R4 ;  /* 0x000000ffffd77224 */ /* 0x000fe200078e0004 */
[----:B------:R-:W-:Y:S01]  /*88c0*/  UMOV UR39, UR46 ;  /* 0x0000002e00277c82 */ /* 0x000fe20008000000 */
[----:B------:R-:W-:Y:S01]  /*88d0*/  IMAD.IADD R214, R6, 0x1, R21 ;  /* 0x0000000106d67824 */ /* 0x000fe200078e0215 */
[----:B------:R-:W-:Y:S01]  /*88e0*/  UMOV UR7, UR36 ;  /* 0x0000002400077c82 */ /* 0x000fe20008000000 */
[----:B------:R-:W-:Y:S01]  /*88f0*/  ULDC UR40, c[0x0][0x9e4] ;  /* 0x0002790000287ab9 */ /* 0x000fe20000000800 */
[----:B------:R-:W-:Y:S01]  /*8900*/  ULDC UR41, c[0x0][0x9dc] ;  /* 0x0002770000297ab9 */ /* 0x000fe20000000800 */
[----:B------:R-:W-:-:S05]  /*8910*/  ULDC UR47, c[0x0][0x288] ;  /* 0x0000a200002f7ab9 */ /* 0x000fca0000000800 */
.L_x_966:
[----:B------:R-:W-:-:S04]  /*8920*/  UIADD3 UR36, UR7, 0x1, URZ ;  /* 0x0000000107247890 */ /* 0x000fc8000fffe03f */
[----:B------:R-:W-:-:S04]  /*8930*/  UISETP.NE.AND UP0, UPT, UR36, 0x2, UPT ;  /* 0x000000022400788c */ /* 0x000fc8000bf05270 */
[----:B------:R-:W-:Y:S02]  /*8940*/  USEL UR46, URZ, 0x1, UP0 ;  /* 0x000000013f2e7887 */ /* 0x000fe40008000000 */
[----:B------:R-:W-:Y:S02]  /*8950*/  USEL UR36, UR36, URZ, UP0 ;  /* 0x0000003f24247287 */ /* 0x000fe40008000000 */
[----:B------:R-:W-:Y:S01]  /*8960*/  ULOP3.LUT UR46, UR39, UR46, URZ, 0x3c, !UPT ;  /* 0x0000002e272e7292 */ /* 0x000fe2000f8e3c3f */
[----:B------:R-:W-:Y:S11]  /*8970*/  @!P0 BRA `(.L_x_950) ;  /* 0x0000000000048947 */ /* 0x000ff60003800000 */
[----:B------:R-:W-:Y:S01]  /*8980*/  BPT.TRAP 0x1 ;  /* 0x000000040000795c */ /* 0x000fe20000300000 */
.L_x_950:
[----:B------:R-:W-:Y:S01]  /*8990*/  ULEA UR6, UR36, UR38, 0x3 ;  /* 0x0000002624067291 */ /* 0x000fe2000f8e183f */
[----:B------:R-:W-:-:S05]  /*89a0*/  IMAD.U32 R3, RZ, RZ, UR46 ;  /* 0x0000002eff037e24 */ /* 0x000fca000f8e00ff */
[----:B------:R-:W-:-:S04]  /*89b0*/  SHF.L.U32 R3, R3, 0x1f, RZ ;  /* 0x0000001f03037819 */ /* 0x000fc800000006ff */
[----:B------:R1:W2:Y:S01]  /*89c0*/  SYNCS.PHASECHK.TRANS64.TRYWAIT P2, [UR6+0x30830], R3 ;  /* 0x03083003ff0075a7 */ /* 0x0002a20008040146 */
[----:B------:R-:W-:Y:S05]  /*89d0*/  @!P0 BRA `(.L_x_951) ;  /* 0x0000000000048947 */ /* 0x000fea0003800000 */
[----:B------:R-:W-:Y:S01]  /*89e0*/  BPT.TRAP 0x1 ;  /* 0x000000040000795c */ /* 0x000fe20000300000 */
.L_x_951:
[----:B--2---:R-:W-:Y:S05]  /*89f0*/  @P2 BRA `(.L_x_952) ;  /* 0x0000000000082947 */ /* 0x004fea0003800000 */
[----:B------:R-:W2:Y:S02]  /*8a00*/  SYNCS.PHASECHK.TRANS64.TRYWAIT P2, [UR6+0x30830], R3 ;  /* 0x03083003ff0075a7 */ /* 0x000ea40008040146 */
[----:B--2---:R-:W-:Y:S05]  /*8a10*/  @!P2 BRA `(.L_x_953) ;  /* 0x000000900004a947 */ /* 0x004fea0003800000 */
.L_x_952:
        /* <DEDUP_REMOVED lines=225> */
.L_x_954:
[----:B------:R-:W-:Y:S01]  /*9830*/  ULEA UR10, UR7, UR38, 0x3 ;  /* 0x00000026070a7291 */ /* 0x000fe2000f8e183f */
[----:B------:R-:W-:-:S05]  /*9840*/  IMAD.U32 R0, RZ, RZ, UR39 ;  /* 0x00000027ff007e24 */ /* 0x000fca000f8e00ff */
[----:B------:R-:W-:-:S04]  /*9850*/  SHF.L.U32 R0, R0, 0x1f, RZ ;  /* 0x0000001f00007819 */ /* 0x000fc800000006ff */
[----:B------:R3:W4:Y:S01]  /*9860*/  SYNCS.PHASECHK.TRANS64.TRYWAIT P2, [UR10+0x30850], R0 ;  /* 0x03085000ff0075a7 */ /* 0x000722000804014a */
[----:B------:R-:W-:Y:S05]  /*9870*/  @!P0 BRA `(.L_x_955) ;  /* 0x0000000000048947 */ /* 0x000fea0003800000 */
[----:B------:R-:W-:Y:S01]  /*9880*/  BPT.TRAP 0x1 ;  /* 0x000000040000795c */ /* 0x000fe20000300000 */
.L_x_955:
[----:B----4-:R-:W-:Y:S05]  /*9890*/  @P2 BRA `(.L_x_956) ;  /* 0x0000000000082947 */ /* 0x010fea0003800000 */
[----:B------:R-:W4:Y:S02]  /*98a0*/  SYNCS.PHASECHK.TRANS64.TRYWAIT P2, [UR10+0x30850], R0 ;  /* 0x03085000ff0075a7 */ /* 0x000f24000804014a */
[----:B----4-:R-:W-:Y:S05]  /*98b0*/  @!P2 BRA `(.L_x_957) ;  /* 0x000000800074a947 */ /* 0x010fea0003800000 */
.L_x_956:
[----:B------:R-:W-:Y:S01]  /*98c0*/  UIADD3 UR6, UR38, 0x400, URZ ;  /* 0x0000040026067890 */ /* 0x000fe2000fffe03f */
[----:B------:R-:W-:Y:S01]  /*98d0*/  WARPGROUP.ARRIVE ;  /* 0x00000000000079c5 */ /* 0x000fe20000000000 */
[----:B--2---:R-:W2:Y:S01]  /*98e0*/  LDC R4, c[0x0][0x2e0] ;  /* 0x0000b800ff047b82 */ /* 0x004ea20000000800 */
[----:B-1-3--:R-:W-:Y:S01]  /*98f0*/  IMAD.SHL.U32 R0, R23, 0x40, RZ ;  /* 0x0000004017007824 */ /* 0x00afe200078e00ff */
[----:B------:R-:W-:Y:S01]  /*9900*/  USHF.R.U32.HI UR6, URZ, 0x4, UR6 ;  /* 0x000000043f067899 */ /* 0x000fe20008011606 */
[----:B------:R-:W-:-:S03]  /*9910*/  IMAD.U32 R2, RZ, RZ, UR36 ;  /* 0x00000024ff027e24 */ /* 0x000fc6000f8e00ff */
[----:B------:R-:W-:Y:S01]  /*9920*/  ULOP3.LUT UR6, UR6, 0x3fff, URZ, 0xc0, !UPT ;  /* 0x00003fff06067892 */ /* 0x000fe2000f8ec03f */
[----:B------:R-:W-:Y:S02]  /*9930*/  IADD3 R3, -R0, 0x1, RZ ;  /* 0x0000000100037810 */ /* 0x000fe40007ffe1ff */
[----:B------:R-:W-:Y:S01]  /*9940*/  @!P1 LEA R2, R2, UR38, 0x3 ;  /* 0x0000002602029c11 */ /* 0x000fe2000f8e18ff */
[----:B------:R-:W-:-:S04]  /*9950*/  ULOP3.LUT UR6, UR6, 0x2000000, URZ, 0xfc, !UPT ;  /* 0x0200000006067892 */ /* 0x000fc8000f8efc3f */
[----:B------:R-:W-:Y:S01]  /*9960*/  ULEA UR11, UR7, UR6, 0xb ;  /* 0x00000006070b7291 */ /* 0x000fe2000f8e583f */
[----:B------:R-:W-:Y:S02]  /*9970*/  @!P1 VIADD R2, R2, 0x30840 ;  /* 0x0003084002029836 */ /* 0x000fe40000000000 */
[----:B------:R-:W-:-:S03]  /*9980*/  UMOV UR7, 0x40000040 ;  /* 0x4000004000077882 */ /* 0x000fc60000000000 */
[----:B------:R-:W-:Y:S01]  /*9990*/  @!P1 PRMT R2, RZ, 0x654, R2 ;  /* 0x00000654ff029816 */ /* 0x000fe20000000002 */
[----:B------:R-:W-:Y:S02]  /*99a0*/  UMOV UR6, UR11 ;  /* 0x0000000b00067c82 */ /* 0x000fe40008000000 */
[----:B------:R-:W-:Y:S01]  /*99b0*/  HGMMA.64x256x16.F32 R24, R196, gdesc[UR4].tnspB, R24, gsb0 ;  /* 0x43e00004c4187df0 */ /* 0x000fe20008000818 */
[----:B------:R-:W-:Y:S01]  /*99c0*/  UIADD3 UR6, UR11, 0x80, URZ ;  /* 0x000000800b067890 */ /* 0x000fe2000fffe03f */
[----:B--2---:R-:W-:Y:S01]  /*99d0*/  IMAD R3, R4, UR45, R3 ;  /* 0x0000002d04037c24 */ /* 0x004fe2000f8e0203 */
[----:B------:R-:W-:-:S03]  /*99e0*/  UMOV UR7, 0x40000040 ;  /* 0x4000004000077882 */ /* 0x000fc60000000000 */
[----:B------:R-:W-:-:S04]  /*99f0*/  VIADD R3, R3, -UR47 ;  /* 0x8000002f03037c36 */ /* 0x000fc80008000000 */
[----:B------:R-:W-:Y:S01]  /*9a00*/  IMAD R3, R22, -0x2, R3 ;  /* 0xfffffffe16037824 */ /* 0x000fe200078e0203 */
[----:B------:R-:W-:Y:S02]  /*9a10*/  WARPGROUP.DEPBAR.LE gsb0, 0x0 ;  /* 0x00008000000079c5 */ /* 0x000fe40000010000 */
[----:B------:R-:W-:-:S15]  /*9a20*/  WARPGROUP.ARRIVE ;  /* 0x00000000000079c5 */ /* 0x000fde0000000000 */
        /* <DEDUP_REMOVED lines=13> */
[----:B------:R-:W-:Y:S01]  /*9b00*/  ULOP3.LUT UR6, URZ, UR41, URZ, 0x33, !UPT ;  /* 0x000000293f067292 */ /* 0x000fe2000f8e333f */
[----:B------:R-:W-:-:S05]  /*9b10*/  ULDC UR7, c[0x0][0x9e0] ;  /* 0x0002780000077ab9 */ /* 0x000fca0000000800 */
[C---:B------:R-:W-:Y:S01]  /*9b20*/  VIADD R188, R3.reuse, UR6 ;  /* 0x0000000603bc7c36 */ /* 0x040fe20008000000 */
[----:B------:R-:W-:Y:S02]  /*9b30*/  WARPGROUP.DEPBAR.LE gsb0, 0x0 ;  /* 0x00008000000079c5 */ /* 0x000fe40000010000 */
[----:B------:R-:W-:Y:S01]  /*9b40*/  IADD3 R186, R3, UR7, RZ ;  /* 0x0000000703ba7c10 */ /* 0x000fe2000fffe0ff */
[----:B------:R1:W-:Y:S01]  /*9b50*/  @!P1 SYNCS.ARRIVE.TRANS64.RED.A1T0 RZ, [R2+URZ], RZ ;  /* 0x000000ff02ff99a7 */ /* 0x0003e2000810043f */
[----:B------:R-:W-:-:S03]  /*9b60*/  IMAD.IADD R185, R6, 0x1, R188 ;  /* 0x0000000106b97824 */ /* 0x000fc600078e02bc */
[----:B------:R-:W-:Y:S01]  /*9b70*/  IMAD.IADD R4, R6, 0x1, R186 ;  /* 0x0000000106047824 */ /* 0x000fe200078e02ba */
[----:B------:R-:W-:Y:S06]  /*9b80*/  @!P6 BRA `(.L_x_958) ;  /* 0x00000000005ce947 */ /* 0x000fec0003800000 */
[----:B------:R-:W-:Y:S01]  /*9b90*/  ISETP.GT.AND P2, PT, R214, -0x1, PT ;  /* 0xffffffffd600780c */ /* 0x000fe20003f44270 */
[----:B------:R-:W-:-:S12]  /*9ba0*/  BSSY B0, `(.L_x_959) ;  /* 0x0000011000007945 */ /* 0x000fd80003800000 */
[----:B------:R-:W-:Y:S05]  /*9bb0*/  @P2 BRA `(.L_x_960) ;  /* 0x0000000000202947 */ /* 0x000fea0003800000 */
[----:B------:R-:W-:Y:S01]  /*9bc0*/  IMAD.U32 R184, RZ, RZ, UR40 ;  /* 0x00000028ffb87e24 */ /* 0x000fe2000f8e00ff */
[----:B------:R-:W-:-:S04]  /*9bd0*/  LOP3.LUT R187, RZ, R214, RZ, 0x33, !PT ;  /* 0x000000d6ffbb7212 */ /* 0x000fc800078e33ff */
[----:B------:R-:W-:-:S13]  /*9be0*/  ISETP.NE.AND P2, PT, R184, 0x1, PT ;  /* 0x00000001b800780c */ /* 0x000fda0003f45270 */
[----:B-1----:R-:W1:Y:S02]  /*9bf0*/  @P2 LDC.64 R2, c[0x0][0x9e8] ;  /* 0x00027a00ff022b82 */ /* 0x002e640000000a00 */
[----:B-1----:R-:W-:-:S05]  /*9c00*/  @P2 IMAD.HI.U32 R2, R187, R2, RZ ;  /* 0x00000002bb022227 */ /* 0x002fca00078e00ff */
[----:B------:R-:W-:-:S04]  /*9c10*/  @P2 SHF.R.U32.HI R187, RZ, R3, R2 ;  /* 0x00000003ffbb2219 */ /* 0x000fc80000011602 */
[----:B------:R-:W-:Y:S01]  /*9c20*/  LOP3.LUT R187, RZ, R187, RZ, 0x33, !PT ;  /* 0x000000bbffbb7212 */ /* 0x000fe200078e33ff */
[----:B------:R-:W-:Y:S06]  /*9c30*/  BRA `(.L_x_961) ;  /* 0x00000000001c7947 */ /* 0x000fec0003800000 */
.L_x_960:
[----:B------:R-:W-:-:S05]  /*9c40*/  IMAD.U32 R184, RZ, RZ, UR40 ;  /* 0x00000028ffb87e24 */ /* 0x000fca000f8e00ff */
[----:B------:R-:W-:-:S13]  /*9c50*/  ISETP.NE.AND P2, PT, R184, 0x1, PT ;  /* 0x00000001b800780c */ /* 0x000fda0003f45270 */
[----:B-1----:R-:W1:Y:S01]  /*9c60*/  @P2 LDC.64 R2, c[0x0][0x9e8] ;  /* 0x00027a00ff022b82 */ /* 0x002e620000000a00 */
[----:B------:R-:W-:-:S04]  /*9c70*/  @P2 IMAD.IADD R187, R6, 0x1, R21 ;  /* 0x0000000106bb2824 */ /* 0x000fc800078e0215 */
[----:B-1----:R-:W-:-:S04]  /*9c80*/  @P2 IMAD.HI.U32 R2, R187, R2, RZ ;  /* 0x00000002bb022227 */ /* 0x002fc800078e00ff */
[----:B------:R-:W-:Y:S01]  /*9c90*/  IMAD.MOV.U32 R187, RZ, RZ, R214 ;  /* 0x000000ffffbb7224 */ /* 0x000fe200078e00d6 */
[----:B------:R-:W-:-:S07]  /*9ca0*/  @P2 SHF.R.U32.HI R187, RZ, R3, R2 ;  /* 0x00000003ffbb2219 */ /* 0x000fce0000011602 */
.L_x_961:
[----:B------:R-:W-:Y:S05]  /*9cb0*/  BSYNC B0 ;  /* 0x0000000000007941 */ /* 0x000fea0003800000 */
.L_x_959:
[----:B------:R-:W-:-:S04]  /*9cc0*/  IMAD R3, R187, R184, -R0 ;  /* 0x000000b8bb037224 */ /* 0x000fc800078e0a00 */
[----:B------:R-:W-:-:S05]  /*9cd0*/  IMAD R3, R22, -0x2, R3 ;  /* 0xfffffffe16037824 */ /* 0x000fca00078e0203 */
[----:B------:R-:W-:Y:S02]  /*9ce0*/  VIADDMNMX R4, R3, R184, R4, PT ;  /* 0x000000b803047246 */ /* 0x000fe40003800104 */
[----:B------:R-:W-:-:S07]  /*9cf0*/  VIMNMX R185, R185, R3, !PT ;  /* 0x00000003b9b97248 */ /* 0x000fce0007fe0100 */
.L_x_958:
[----:B------:R-:W-:-:S04]  /*9d00*/  ISETP.GT.AND P2, PT, R23, -0x1, PT ;  /* 0xffffffff1700780c */ /* 0x000fc80003f44270 */
[C---:B------:R-:W-:Y:S02]  /*9d10*/  ISETP.GT.AND P3, PT, R185.reuse, RZ, P2 ;  /* 0x000000ffb900720c */ /* 0x040fe40001764270 */
[C---:B------:R-:W-:Y:S02]  /*9d20*/  ISETP.GT.AND P5, PT, R185.reuse, 0x1, P2 ;  /* 0x00000001b900780c */ /* 0x040fe400017a4270 */
[----:B------:R-:W-:Y:S02]  /*9d30*/  ISETP.LT.OR P4, PT, R4, 0x1, P3 ;  /* 0x000000010400780c */ /* 0x000fe40001f81670 */
[C---:B------:R-:W-:Y:S02]  /*9d40*/  ISETP.GT.AND P3, PT, R185.reuse, 0x8, P2 ;  /* 0x00000008b900780c */ /* 0x040fe40001764270 */
[----:B------:R-:W-:Y:S02]  /*9d50*/  FSEL R184, R152, -INF , !P4 ;  /* 0xff80000098b87808 */ /* 0x000fe40006000000 */
[----:B------:R-:W-:-:S02]  /*9d60*/  ISETP.GT.AND P4, PT, R185, 0x9, P2 ;  /* 0x00000009b900780c */ /* 0x000fc40001784270 */
[C---:B------:R-:W-:Y:S02]  /*9d70*/  ISETP.LT.OR P5, PT, R4.reuse, 0x2, P5 ;  /* 0x000000020400780c */ /* 0x040fe40002fa1670 */
[C---:B------:R-:W-:Y:S02]  /*9d80*/  ISETP.LT.OR P3, PT, R4.reuse, 0x9, P3 ;  /* 0x000000090400780c */ /* 0x040fe40001f61670 */
[----:B------:R-:W-:Y:S02]  /*9d90*/  ISETP.LT.OR P4, PT, R4, 0xa, P4 ;  /* 0x0000000a0400780c */ /* 0x000fe40002781670 */
[----:B------:R-:W-:Y:S02]  /*9da0*/  FSEL R152, R153, -INF , !P5 ;  /* 0xff80000099987808 */ /* 0x000fe40006800000 */
[----:B------:R-:W-:Y:S02]  /*9db0*/  FSEL R156, R156, -INF , !P3 ;  /* 0xff8000009c9c7808 */ /* 0x000fe40005800000 */
[----:B------:R-:W-:-:S02]  /*9dc0*/  FSEL R157, R157, -INF , !P4 ;  /* 0xff8000009d9d7808 */ /* 0x000fc40006000000 */
[C---:B------:R-:W-:Y:S02]  /*9dd0*/  ISETP.GT.AND P5, PT, R185.reuse, 0x10, P2 ;  /* 0x00000010b900780c */ /* 0x040fe400017a4270 */
[C---:B------:R-:W-:Y:S02]  /*9de0*/  ISETP.GT.AND P3, PT, R185.reuse, 0x11, P2 ;  /* 0x00000011b900780c */ /* 0x040fe40001764270 */
[----:B------:R-:W-:Y:S02]  /*9df0*/  ISETP.GT.AND P4, PT, R185, 0x18, P2 ;  /* 0x00000018b900780c */ /* 0x000fe40001784270 */
[C---:B------:R-:W-:Y:S02]  /*9e00*/  ISETP.LT.OR P5, PT, R4.reuse, 0x11, P5 ;  /* 0x000000110400780c */ /* 0x040fe40002fa1670 */
[C---:B------:R-:W-:Y:S02]  /*9e10*/  ISETP.LT.OR P3, PT, R4.reuse, 0x12, P3 ;  /* 0x000000120400780c */ /* 0x040fe40001f61670 */
[----:B------:R-:W-:-:S02]  /*9e20*/  ISETP.LT.OR P4, PT, R4, 0x19, P4 ;  /* 0x000000190400780c */ /* 0x000fc40002781670 */
[----:B------:R-:W-:Y:S02]  /*9e30*/  FSEL R160, R160, -INF , !P5 ;  /* 0xff800000a0a07808 */ /* 0x000fe40006800000 */
[----:B------:R-:W-:Y:S02]  /*9e40*/  FSEL R161, R161, -INF , !P3 ;  /* 0xff800000a1a17808 */ /* 0x000fe40005800000 */
[----:B------:R-:W-:Y:S02]  /*9e50*/  FSEL R164, R164, -INF , !P4 ;  /* 0xff800000a4a47808 */ /* 0x000fe40006000000 */
[C---:B------:R-:W-:Y:S02]  /*9e60*/  ISETP.GT.AND P5, PT, R185.reuse, 0x19, P2 ;  /* 0x00000019b900780c */ /* 0x040fe400017a4270 */
[C---:B------:R-:W-:Y:S02]  /*9e70*/  ISETP.GT.AND P3, PT, R185.reuse, 0x20, P2 ;  /* 0x00000020b900780c */ /* 0x040fe40001764270 */
        /* <DEDUP_REMOVED lines=18> */
[----:B------:R-:W-:Y:S01]  /*9fa0*/  ISETP.GT.AND P4, PT, R185, 0x39, P2 ;  /* 0x00000039b900780c */ /* 0x000fe20001784270 */
[----:B------:R-:W-:Y:S01]  /*9fb0*/  IMAD.IADD R185, R5, 0x1, R186 ;  /* 0x0000000105b97824 */ /* 0x000fe200078e02ba */
[----:B------:R-:W-:-:S02]  /*9fc0*/  ISETP.LT.OR P5, PT, R4, 0x32, P5 ;  /* 0x000000320400780c */ /* 0x000fc40002fa1670 */
[C---:B------:R-:W-:Y:S02]  /*9fd0*/  ISETP.LT.OR P3, PT, R4.reuse, 0x39, P3 ;  /* 0x000000390400780c */ /* 0x040fe40001f61670 */
[----:B------:R-:W-:Y:S02]  /*9fe0*/  ISETP.LT.OR P4, PT, R4, 0x3a, P4 ;  /* 0x0000003a0400780c */ /* 0x000fe40002781670 */
[----:B------:R-:W-:Y:S02]  /*9ff0*/  IADD3 R186, R5, R188, RZ ;  /* 0x000000bc05ba7210 */ /* 0x000fe40007ffe0ff */
[----:B------:R-:W-:Y:S02]  /*a000*/  FSEL R177, R177, -INF , !P5 ;  /* 0xff800000b1b17808 */ /* 0x000fe40006800000 */
[----:B------:R-:W-:Y:S02]  /*a010*/  FSEL R180, R180, -INF , !P3 ;  /* 0xff800000b4b47808 */ /* 0x000fe40005800000 */
[----:B------:R-:W-:Y:S01]  /*a020*/  FSEL R181, R181, -INF , !P4 ;  /* 0xff800000b5b57808 */ /* 0x000fe20006000000 */
[----:B------:R-:W-:Y:S06]  /*a030*/  @!P6 BRA `(.L_x_962) ;  /* 0x000000000058e947 */ /* 0x000fec0003800000 */
[----:B------:R-:W-:Y:S01]  /*a040*/  IMAD.IADD R153, R5, 0x1, R21 ;  /* 0x0000000105997824 */ /* 0x000fe200078e0215 */
[----:B------:R-:W-:Y:S04]  /*a050*/  BSSY B0, `(.L_x_963) ;  /* 0x0000010000007945 */ /* 0x000fe80003800000 */
[----:B------:R-:W-:-:S13]  /*a060*/  ISETP.GT.AND P3, PT, R153, -0x1, PT ;  /* 0xffffffff9900780c */ /* 0x000fda0003f64270 */
        /* <DEDUP_REMOVED lines=9> */
.L_x_964:
[----:B------:R-:W-:-:S05]  /*a100*/  IMAD.U32 R4, RZ, RZ, UR40 ;  /* 0x00000028ff047e24 */ /* 0x000fca000f8e00ff */
[----:B------:R-:W-:-:S13]  /*a110*/  ISETP.NE.AND P3, PT, R4, 0x1, PT ;  /* 0x000000010400780c */ /* 0x000fda0003f65270 */
[----:B-1----:R-:W1:Y:S02]  /*a120*/  @P3 LDC.64 R2, c[0x0][0x9e8] ;  /* 0x00027a00ff023b82 */ /* 0x002e640000000a00 */
[----:B-1----:R-:W-:-:S05]  /*a130*/  @P3 IMAD.HI.U32 R2, R153, R2, RZ ;  /* 0x0000000299023227 */ /* 0x002fca00078e00ff */
[----:B------:R-:W-:-:S07]  /*a140*/  @P3 SHF.R.U32.HI R153, RZ, R3, R2 ;  /* 0x00000003ff993219 */ /* 0x000fce0000011602 */
.L_x_965:
[----:B------:R-:W-:Y:S05]  /*a150*/  BSYNC B0 ;  /* 0x0000000000007941 */ /* 0x000fea0003800000 */
.L_x_963:
[----:B------:R-:W-:-:S04]  /*a160*/  IMAD R153, R153, R4, -R0 ;  /* 0x0000000499997224 */ /* 0x000fc800078e0a00 */
[----:B------:R-:W-:-:S05]  /*a170*/  IMAD R153, R22, -0x2, R153 ;  /* 0xfffffffe16997824 */ /* 0x000fca00078e0299 */
[----:B------:R-:W-:Y:S02]  /*a180*/  VIADDMNMX R185, R153, R4, R185, PT ;  /* 0x0000000499b97246 */ /* 0x000fe400038001b9 */
[----:B------:R-:W-:-:S07]  /*a190*/  VIMNMX R186, R186, R153, !PT ;  /* 0x00000099baba7248 */ /* 0x000fce0007fe0100 */
.L_x_962:
[----:B------:R-:W-:Y:S01]  /*a1a0*/  FMNMX.FTZ R3, R184, R215, !PT ;  /* 0x000000d7b8037209 */ /* 0x000fe20007810000 */
[----:B------:R-:W-:Y:S01]  /*a1b0*/  ULDC UR6, c[0x0][0x988] ;  /* 0x0002620000067ab9 */ /* 0x000fe20000000800 */
[----:B------:R-:W-:Y:S01]  /*a1c0*/  ISETP.GT.AND P3, PT, R186, 0x1, P2 ;  /* 0x00000001ba00780c */ /* 0x000fe20001764270 */
[----:B------:R-:W-:Y:S01]  /*a1d0*/  UMOV UR39, UR46 ;  /* 0x0000002e00277c82 */ /* 0x000fe20008000000 */
[----:B------:R-:W-:Y:S01]  /*a1e0*/  FMNMX.FTZ R3, R152, R3, !PT ;  /* 0x0000000398037209 */ /* 0x000fe20007810000 */
[----:B------:R-:W-:Y:S01]  /*a1f0*/  UMOV UR7, UR36 ;  /* 0x0000002400077c82 */ /* 0x000fe20008000000 */
[----:B------:R-:W-:Y:S02]  /*a200*/  ISETP.LT.OR P3, PT, R185, 0x2, P3 ;  /* 0x00000002b900780c */ /* 0x000fe40001f61670 */
[----:B------:R-:W-:Y:S02]  /*a210*/  FMNMX.FTZ R0, R156, R3, !PT ;  /* 0x000000039c007209 */ /* 0x000fe40007810000 */
[----:B------:R-:W-:-:S02]  /*a220*/  FSEL R155, R155, -INF , !P3 ;  /* 0xff8000009b9b7808 */ /* 0x000fc40005800000 */
[----:B------:R-:W-:Y:S02]  /*a230*/  FMNMX.FTZ R3, R157, R0, !PT ;  /* 0x000000009d037209 */ /* 0x000fe40007810000 */
[----:B------:R-:W-:Y:S02]  /*a240*/  ISETP.GT.AND P3, PT, R186, RZ, P2 ;  /* 0x000000ffba00720c */ /* 0x000fe40001764270 */
[----:B------:R-:W-:Y:S02]  /*a250*/  FMNMX.FTZ R0, R160, R3, !PT ;  /* 0x00000003a0007209 */ /* 0x000fe40007810000 */
[----:B------:R-:W-:Y:S02]  /*a260*/  ISETP.LT.OR P3, PT, R185, 0x1, P3 ;  /* 0x00000001b900780c */ /* 0x000fe40001f61670 */
[----:B------:R-:W-:Y:S02]  /*a270*/  FMNMX.FTZ R3, R161, R0, !PT ;  /* 0x00000000a1037209 */ /* 0x000fe40007810000 */
[----:B------:R-:W-:-:S02]  /*a280*/  ISETP.GT.AND P4, PT, R186, 0x8, P2 ;  /* 0x00000008ba00780c */ /* 0x000fc40001784270 */
[----:B------:R-:W-:Y:S02]  /*a290*/  FMNMX.FTZ R0, R164, R3, !PT ;  /* 0x00000003a4007209 */ /* 0x000fe40007810000 */
[----:B------:R-:W-:Y:S02]  /*a2a0*/  FSEL R187, R154, -INF , !P3 ;  /* 0xff8000009abb7808 */ /* 0x000fe40005800000 */
        /* <DEDUP_REMOVED lines=18> */
[C---:B------:R-:W-:Y:S01]  /*a3d0*/  ISETP.GT.AND P3, PT, R186.reuse, 0x18, P2 ;  /* 0x00000018ba00780c */ /* 0x040fe20001764270 */
[----:B------:R-:W2:Y:S01]  /*a3e0*/  SHFL.BFLY PT, R3, R0, 0x2, 0x1f ;  /* 0x0c401f0000037f89 */ /* 0x000ea200000e0000 */
[C---:B------:R-:W-:Y:S02]  /*a3f0*/  ISETP.LT.OR P5, PT, R185.reuse, 0x12, P5 ;  /* 0x00000012b900780c */ /* 0x040fe40002fa1670 */
[----:B------:R-:W-:Y:S02]  /*a400*/  ISETP.GT.AND P4, PT, R186, 0x19, P2 ;  /* 0x00000019ba00780c */ /* 0x000fe40001784270 */
[----:B------:R-:W-:-:S02]  /*a410*/  ISETP.LT.OR P3, PT, R185, 0x19, P3 ;  /* 0x00000019b900780c */ /* 0x000fc40001f61670 */
[----:B------:R-:W-:Y:S02]  /*a420*/  FSEL R163, R163, -INF , !P5 ;  /* 0xff800000a3a37808 */ /* 0x000fe40006800000 */
[----:B------:R-:W-:Y:S02]  /*a430*/  ISETP.GT.AND P5, PT, R186, 0x20, P2 ;  /* 0x00000020ba00780c */ /* 0x000fe400017a4270 */
[C---:B------:R-:W-:Y:S02]  /*a440*/  ISETP.LT.OR P4, PT, R185.reuse, 0x1a, P4 ;  /* 0x0000001ab900780c */ /* 0x040fe40002781670 */
[----:B------:R-:W-:Y:S02]  /*a450*/  FSEL R166, R166, -INF , !P3 ;  /* 0xff800000a6a67808 */ /* 0x000fe40005800000 */
[----:B------:R-:W-:Y:S02]  /*a460*/  ISETP.GT.AND P3, PT, R186, 0x21, P2 ;  /* 0x00000021ba00780c */ /* 0x000fe40001764270 */
[----:B------:R-:W-:-:S02]  /*a470*/  ISETP.LT.OR P5, PT, R185, 0x21, P5 ;  /* 0x00000021b900780c */ /* 0x000fc40002fa1670 */
[----:B------:R-:W-:Y:S02]  /*a480*/  FSEL R167, R167, -INF , !P4 ;  /* 0xff800000a7a77808 */ /* 0x000fe40006000000 */
[----:B------:R-:W-:Y:S02]  /*a490*/  ISETP.GT.AND P4, PT, R186, 0x28, P2 ;  /* 0x00000028ba00780c */ /* 0x000fe40001784270 */
[----:B------:R-:W-:Y:S02]  /*a4a0*/  ISETP.LT.OR P3, PT, R185, 0x22, P3 ;  /* 0x00000022b900780c */ /* 0x000fe40001f61670 */
[----:B--2---:R-:W-:Y:S02]  /*a4b0*/  FMNMX.FTZ R3, R0, R3, !PT ;  /* 0x0000000300037209 */ /* 0x004fe40007810000 */
[----:B------:R-:W-:Y:S02]  /*a4c0*/  FMNMX.FTZ R0, R187, R216, !PT ;  /* 0x000000d8bb007209 */ /* 0x000fe40007810000 */
[----:B------:R-:W-:Y:S01]  /*a4d0*/  FSEL R170, R170, -INF , !P5 ;  /* 0xff800000aaaa7808 */ /* 0x000fe20006800000 */
[----:B------:R-:W2:Y:S01]  /*a4e0*/  SHFL.BFLY PT, R4, R3, 0x1, 0x1f ;  /* 0x0c201f0003047f89 */ /* 0x000ea200000e0000 */
[----:B------:R-:W-:-:S02]  /*a4f0*/  ISETP.LT.OR P4, PT, R185, 0x29, P4 ;  /* 0x00000029b900780c */ /* 0x000fc40002781670 */
[----:B------:R-:W-:Y:S02]  /*a500*/  FSEL R171, R171, -INF , !P3 ;  /* 0xff800000abab7808 */ /* 0x000fe40005800000 */
[----:B------:R-:W-:Y:S02]  /*a510*/  ISETP.GT.AND P3, PT, R186, 0x29, P2 ;  /* 0x00000029ba00780c */ /* 0x000fe40001764270 */
[----:B------:R-:W-:Y:S02]  /*a520*/  FSEL R174, R174, -INF , !P4 ;  /* 0xff800000aeae7808 */ /* 0x000fe40006000000 */
[----:B------:R-:W-:Y:S02]  /*a530*/  ISETP.GT.AND P4, PT, R186, 0x30, P2 ;  /* 0x00000030ba00780c */ /* 0x000fe40001784270 */
[C---:B------:R-:W-:Y:S02]  /*a540*/  ISETP.LT.OR P3, PT, R185.reuse, 0x2a, P3 ;  /* 0x0000002ab900780c */ /* 0x040fe40001f61670 */
[----:B------:R-:W-:-:S02]  /*a550*/  ISETP.LT.OR P4, PT, R185, 0x31, P4 ;  /* 0x00000031b900780c */ /* 0x000fc40002781670 */
[----:B------:R-:W-:Y:S02]  /*a560*/  FSEL R175, R175, -INF , !P3 ;  /* 0xff800000afaf7808 */ /* 0x000fe40005800000 */
[----:B------:R-:W-:Y:S02]  /*a570*/  ISETP.GT.AND P3, PT, R186, 0x31, P2 ;  /* 0x00000031ba00780c */ /* 0x000fe40001764270 */
[----:B------:R-:W-:Y:S02]  /*a580*/  FSEL R178, R178, -INF , !P4 ;  /* 0xff800000b2b27808 */ /* 0x000fe40006000000 */
[----:B------:R-:W-:Y:S02]  /*a590*/  ISETP.GT.AND P4, PT, R186, 0x38, P2 ;  /* 0x00000038ba00780c */ /* 0x000fe40001784270 */
[----:B------:R-:W-:Y:S02]  /*a5a0*/  ISETP.LT.OR P3, PT, R185, 0x32, P3 ;  /* 0x00000032b900780c */ /* 0x000fe40001f61670 */
[----:B--2---:R-:W-:-:S02]  /*a5b0*/  FMNMX.FTZ R4, R3, R4, !PT ;  /* 0x0000000403047209 */ /* 0x004fc40007810000 */
[----:B------:R-:W-:Y:S02]  /*a5c0*/  FMNMX.FTZ R3, R155, R0, !PT ;  /* 0x000000009b037209 */ /* 0x000fe40007810000 */
[----:B------:R-:W-:Y:S02]  /*a5d0*/  ISETP.GT.AND P2, PT, R186, 0x39, P2 ;  /* 0x00000039ba00780c */ /* 0x000fe40001744270 */
[----:B------:R-:W-:Y:S02]  /*a5e0*/  FMNMX.FTZ R0, R158, R3, !PT ;  /* 0x000000039e007209 */ /* 0x000fe40007810000 */
[----:B------:R-:W-:Y:S02]  /*a5f0*/  ISETP.LT.OR P4, PT, R185, 0x39, P4 ;  /* 0x00000039b900780c */ /* 0x000fe40002781670 */
[----:B------:R-:W-:Y:S02]  /*a600*/  FMNMX.FTZ R3, R159, R0, !PT ;  /* 0x000000009f037209 */ /* 0x000fe40007810000 */
[----:B------:R-:W-:-:S02]  /*a610*/  FSEL R179, R179, -INF , !P3 ;  /* 0xff800000b3b37808 */ /* 0x000fc40005800000 */
[----:B------:R-:W-:Y:S01]  /*a620*/  FMNMX.FTZ R0, R162, R3, !PT ;  /* 0x00000003a2007209 */ /* 0x000fe20007810000 */
[----:B------:R-:W-:Y:S01]  /*a630*/  FMUL.FTZ R3, R4, UR6 ;  /* 0x0000000604037c20 */ /* 0x000fe20008410000 */
[----:B------:R-:W-:Y:S02]  /*a640*/  ISETP.LT.OR P2, PT, R185, 0x3a, P2 ;  /* 0x0000003ab900780c */ /* 0x000fe40001741670 */
[----:B------:R-:W-:Y:S02]  /*a650*/  FMNMX.FTZ R153, R163, R0, !PT ;  /* 0x00000000a3997209 */ /* 0x000fe40007810000 */
[----:B------:R-:W-:Y:S02]  /*a660*/  FSEL R182, R182, -INF , !P4 ;  /* 0xff800000b6b67808 */ /* 0x000fe40006000000 */
[----:B------:R-:W-:Y:S02]  /*a670*/  FMNMX.FTZ R0, R166, R153, !PT ;  /* 0x00000099a6007209 */ /* 0x000fe40007810000 */
[----:B------:R-:W-:-:S02]  /*a680*/  FSEL R183, R183, -INF , !P2 ;  /* 0xff800000b7b77808 */ /* 0x000fc40005000000 */
[----:B------:R-:W-:Y:S02]  /*a690*/  FMNMX.FTZ R189, R167, R0, !PT ;  /* 0x00000000a7bd7209 */ /* 0x000fe40007810000 */
[----:B------:R-:W-:Y:S02]  /*a6a0*/  FSETP.NEU.FTZ.AND P5, PT, R4, -INF , PT ;  /* 0xff8000000400780b */ /* 0x000fe40003fbd000 */
[----:B------:R-:W-:Y:S02]  /*a6b0*/  FMNMX.FTZ R0, R170, R189, !PT ;  /* 0x000000bdaa007209 */ /* 0x000fe40007810000 */
[----:B------:R-:W-:Y:S02]  /*a6c0*/  FSEL R3, R3, RZ, P5 ;  /* 0x000000ff03037208 */ /* 0x000fe40002800000 */
[----:B------:R-:W-:Y:S02]  /*a6d0*/  FMNMX.FTZ R189, R171, R0, !PT ;  /* 0x00000000abbd7209 */ /* 0x000fe40007810000 */
[----:B-1----:R-:W-:Y:S01]  /*a6e0*/  FSEL R2, R4, RZ, P5 ;  /* 0x000000ff04027208 */ /* 0x002fe20002800000 */
        /* <DEDUP_REMOVED lines=20> */
[----:B------:R-:W-:Y:S01]  /*a830*/  FFMA.FTZ R181, R181, UR6, -R3 ;  /* 0x00000006b5b57c23 */ /* 0x000fe20008010803 */
[----:B------:R-:W-:Y:S01]  /*a840*/  FMNMX.FTZ R0, R183, R0, !PT ;  /* 0x00000000b7007209 */ /* 0x000fe20007810000 */
[----:B------:R-:W-:Y:S01]  /*a850*/  FADD.FTZ R2, -R2, R215 ;  /* 0x000000d702027221 */ /* 0x000fe20000010100 */
[----:B------:R-:W-:Y:S01]  /*a860*/  MUFU.EX2 R153, R153 ;  /* 0x0000009900997308 */ /* 0x000fe20000000800 */
[----:B------:R-:W-:-:S02]  /*a870*/  IMAD.MOV.U32 R215, RZ, RZ, R4 ;  /* 0x000000ffffd77224 */ /* 0x000fc400078e0004 */
[----:B------:R-:W1:Y:S01]  /*a880*/  SHFL.BFLY PT, R185, R0, 0x2, 0x1f ;  /* 0x0c401f0000b97f89 */ /* 0x000e6200000e0000 */
[----:B------:R-:W-:-:S04]  /*a890*/  FMUL.FTZ R2, R2, UR6 ;  /* 0x0000000602027c20 */ /* 0x000fc80008410000 */
[----:B------:R-:W-:Y:S08]  /*a8a0*/  MUFU.EX2 R196, R196 ;  /* 0x000000c400c47308 */ /* 0x000ff00000000800 */
[----:B------:R-:W-:Y:S08]  /*a8b0*/  MUFU.EX2 R198, R198 ;  /* 0x000000c600c67308 */ /* 0x000ff00000000800 */
[----:B------:R-:W-:Y:S01]  /*a8c0*/  MUFU.EX2 R157, R157 ;  /* 0x0000009d009d7308 */ /* 0x000fe20000000800 */
[----:B-1----:R-:W-:-:S05]  /*a8d0*/  FMNMX.FTZ R185, R0, R185, !PT ;  /* 0x000000b900b97209 */ /* 0x002fca0007810000 */
[----:B------:R-:W1:Y:S02]  /*a8e0*/  SHFL.BFLY PT, R0, R185, 0x1, 0x1f ;  /* 0x0c201f00b9007f89 */ /* 0x000e6400000e0000 */
[----:B------:R-:W-:Y:S08]  /*a8f0*/  MUFU.EX2 R192, R192 ;  /* 0x000000c000c07308 */ /* 0x000ff00000000800 */
[----:B------:R-:W-:Y:S08]  /*a900*/  MUFU.EX2 R161, R161 ;  /* 0x000000a100a17308 */ /* 0x000ff00000000800 */
[----:B------:R-:W-:Y:S01]  /*a910*/  MUFU.EX2 R194, R194 ;  /* 0x000000c200c27308 */ /* 0x000fe20000000800 */
[----:B-1----:R-:W-:-:S07]  /*a920*/  FMNMX.FTZ R3, R185, R0, !PT ;  /* 0x00000000b9037209 */ /* 0x002fce0007810000 */
[----:B------:R-:W-:Y:S01]  /*a930*/  MUFU.EX2 R165, R165 ;  /* 0x000000a500a57308 */ /* 0x000fe20000000800 */
[C---:B------:R-:W-:Y:S01]  /*a940*/  FSETP.NEU.FTZ.AND P2, PT, R3.reuse, -INF , PT ;  /* 0xff8000000300780b */ /* 0x040fe20003f5d000 */
[----:B------:R-:W-:-:S06]  /*a950*/  FMUL.FTZ R156, R3, UR6 ;  /* 0x00000006039c7c20 */ /* 0x000fcc0008410000 */
[----:B------:R-:W1:Y:S01]  /*a960*/  MUFU.EX2 R0, R2 ;  /* 0x0000000200007308 */ /* 0x000e620000000800 */
[----:B------:R-:W-:-:S05]  /*a970*/  FSEL R156, R156, RZ, P2 ;  /* 0x000000ff9c9c7208 */ /* 0x000fca0001000000 */
[--C-:B------:R-:W-:Y:S01]  /*a980*/  FFMA.FTZ R152, R155, UR6, -R156.reuse ;  /* 0x000000069b987c23 */ /* 0x100fe2000801089c */
[----:B------:R-:W-:Y:S01]  /*a990*/  FSEL R155, R3, RZ, P2 ;  /* 0x000000ff039b7208 */ /* 0x000fe20001000000 */
[--C-:B------:R-:W-:Y:S01]  /*a9a0*/  FFMA.FTZ R197, R187, UR6, -R156.reuse ;  /* 0x00000006bbc57c23 */ /* 0x100fe2000801089c */
[--C-:B------:R-:W-:Y:S01]  /*a9b0*/  FFMA.FTZ R199, R158, UR6, -R156.reuse ;  /* 0x000000069ec77c23 */ /* 0x100fe2000801089c */
[--C-:B------:R-:W-:Y:S01]  /*a9c0*/  FFMA.FTZ R154, R159, UR6, -R156.reuse ;  /* 0x000000069f9a7c23 */ /* 0x100fe2000801089c */
[----:B------:R-:W-:Y:S01]  /*a9d0*/  FFMA.FTZ R193, R162, UR6, -R156 ;  /* 0x00000006a2c17c23 */ /* 0x000fe2000801089c */
[----:B------:R-:W-:Y:S01]  /*a9e0*/  FADD.FTZ R155, -R155, R216 ;  /* 0x000000d89b9b7221 */ /* 0x000fe20000010100 */
[----:B------:R-:W-:Y:S01]  /*a9f0*/  MUFU.EX2 R152, R152 ;  /* 0x0000009800987308 */ /* 0x000fe20000000800 */
[--C-:B------:R-:W-:Y:S01]  /*aa00*/  FFMA.FTZ R158, R163, UR6, -R156.reuse ;  /* 0x00000006a39e7c23 */ /* 0x100fe2000801089c */
[--C-:B------:R-:W-:Y:S01]  /*aa10*/  FFMA.FTZ R195, R166, UR6, -R156.reuse ;  /* 0x00000006a6c37c23 */ /* 0x100fe2000801089c */
[----:B------:R-:W-:Y:S01]  /*aa20*/  FMUL.FTZ R155, R155, UR6 ;  /* 0x000000069b9b7c20 */ /* 0x000fe20008410000 */
[----:B-1----:R-:W-:Y:S01]  /*aa30*/  FFMA.FTZ R159, R0, R20, R153 ;  /* 0x00000014009f7223 */ /* 0x002fe20000010099 */
[--C-:B------:R-:W-:Y:S01]  /*aa40*/  FFMA.FTZ R160, R167, UR6, -R156.reuse ;  /* 0x00000006a7a07c23 */ /* 0x100fe2000801089c */
[--C-:B------:R-:W-:Y:S01]  /*aa50*/  FFMA.FTZ R189, R170, UR6, -R156.reuse ;  /* 0x00000006aabd7c23 */ /* 0x100fe2000801089c */
[--C-:B------:R-:W-:Y:S01]  /*aa60*/  FFMA.FTZ R162, R171, UR6, -R156.reuse ;  /* 0x00000006aba27c23 */ /* 0x100fe2000801089c */
[----:B------:R-:W-:Y:S01]  /*aa70*/  MUFU.EX2 R197, R197 ;  /* 0x000000c500c57308 */ /* 0x000fe20000000800 */
[----:B------:R-:W-:Y:S01]  /*aa80*/  FADD.FTZ R159, R196, R159 ;  /* 0x0000009fc49f7221 */ /* 0x000fe20000010000 */
[--C-:B------:R-:W-:Y:S01]  /*aa90*/  FFMA.FTZ R191, R174, UR6, -R156.reuse ;  /* 0x00000006aebf7c23 */ /* 0x100fe2000801089c */
[--C-:B------:R-:W-:Y:S01]  /*aaa0*/  FFMA.FTZ R185, R178, UR6, -R156.reuse ;  /* 0x00000006b2b97c23 */ /* 0x100fe2000801089c */
[--C-:B------:R-:W-:Y:S01]  /*aab0*/  FFMA.FTZ R179, R179, UR6, -R156.reuse ;  /* 0x00000006b3b37c23 */ /* 0x100fe2000801089c */
[----:B------:R-:W-:Y:S01]  /*aac0*/  FADD.FTZ R20, R198, R159 ;  /* 0x0000009fc6147221 */ /* 0x000fe20000010000 */
[----:B------:R-:W-:Y:S01]  /*aad0*/  F2FP.F16.F32.PACK_AB R196, R196, R153 ;  /* 0x00000099c4c4723e */ /* 0x000fe200000000ff */
[----:B------:R-:W-:Y:S01]  /*aae0*/  FFMA.FTZ R182, R182, UR6, -R156 ;  /* 0x00000006b6b67c23 */ /* 0x000fe2000801089c */
[----:B------:R1:W2:Y:S01]  /*aaf0*/  MUFU.EX2 R2, R155 ;  /* 0x0000009b00027308 */ /* 0x0002a20000000800 */
[----:B------:R-:W-:Y:S01]  /*ab00*/  FADD.FTZ R159, R157, R20 ;  /* 0x000000149d9f7221 */ /* 0x000fe20000010000 */
[C---:B------:R-:W-:Y:S01]  /*ab10*/  ISETP.GT.AND P2, PT, R23.reuse, UR60, PT ;  /* 0x0000003c17007c0c */ /* 0x040fe2000bf44270 */
[----:B------:R-:W-:Y:S01]  /*ab20*/  VIADD R23, R23, 0xffffffff ;  /* 0xffffffff17177836 */ /* 0x000fe20000000000 */
[----:B------:R-:W-:Y:S01]  /*ab30*/  F2FP.F16.F32.PACK_AB R198, R157, R198 ;  /* 0x000000c69dc6723e */ /* 0x000fe200000000ff */
[----:B------:R-:W-:Y:S01]  /*ab40*/  FADD.FTZ R164, R192, R159 ;  /* 0x0000009fc0a47221 */ /* 0x000fe20000010000 */
[----:B------:R-:W-:Y:S01]  /*ab50*/  IMAD.U32 R159, RZ, RZ, UR10 ;  /* 0x0000000aff9f7e24 */ /* 0x000fe2000f8e00ff */
[C---:B------:R-:W-:Y:S01]  /*ab60*/  F2FP.F16.F32.PACK_AB R192, R161.reuse, R192 ;  /* 0x000000c0a1c0723e */ /* 0x040fe200000000ff */
[----:B------:R-:W3:Y:S01]  /*ab70*/  MUFU.EX2 R199, R199 ;  /* 0x000000c700c77308 */ /* 0x000ee20000000800 */
[----:B-1----:R-:W-:Y:S01]  /*ab80*/  FADD.FTZ R155, R161, R164 ;  /* 0x000000a4a19b7221 */ /* 0x002fe20000010000 */
[--C-:B------:R-:W-:Y:S01]  /*ab90*/  FFMA.FTZ R164, R175, UR6, -R156.reuse ;  /* 0x00000006afa47c23 */ /* 0x100fe2000801089c */
[----:B------:R-:W-:Y:S01]  /*aba0*/  FFMA.FTZ R156, R183, UR6, -R156 ;  /* 0x00000006b79c7c23 */ /* 0x000fe2000801089c */
[----:B------:R-:W-:-:S02]  /*abb0*/  @!P1 VIADD R159, R159, 0x30860 ;  /* 0x000308609f9f9836 */ /* 0x000fc40000000000 */
[----:B------:R-:W-:Y:S01]  /*abc0*/  FADD.FTZ R166, R194, R155 ;  /* 0x0000009bc2a67221 */ /* 0x000fe20000010000 */
[C---:B------:R-:W-:Y:S01]  /*abd0*/  F2FP.F16.F32.PACK_AB R194, R165.reuse, R194 ;  /* 0x000000c2a5c2723e */ /* 0x040fe200000000ff */
[----:B------:R-:W-:Y:S01]  /*abe0*/  IMAD.MOV.U32 R216, RZ, RZ, R3 ;  /* 0x000000ffffd87224 */ /* 0x000fe200078e0003 */
[----:B------:R-:W1:Y:S01]  /*abf0*/  MUFU.EX2 R154, R154 ;  /* 0x0000009a009a7308 */ /* 0x000e620000000800 */
[----:B--2---:R-:W-:Y:S01]  /*ac00*/  FFMA.FTZ R7, R2, R7, R197 ;  /* 0x0000000702077223 */ /* 0x004fe200000100c5 */
[----:B------:R-:W-:Y:S01]  /*ac10*/  FADD.FTZ R155, R165, R166 ;  /* 0x000000a6a59b7221 */ /* 0x000fe20000010000 */
[----:B------:R-:W-:Y:S02]  /*ac20*/  @!P1 PRMT R159, RZ, 0x654, R159 ;  /* 0x00000654ff9f9816 */ /* 0x000fe4000000009f */
[C---:B------:R-:W-:Y:S01]  /*ac30*/  FADD.FTZ R20, R152.reuse, R7 ;  /* 0x0000000798147221 */ /* 0x040fe20000010000 */
[----:B------:R-:W-:Y:S01]  /*ac40*/  F2FP.F16.F32.PACK_AB R197, R152, R197 ;  /* 0x000000c598c5723e */ /* 0x000fe200000000ff */
[----:B------:R2:W-:Y:S01]  /*ac50*/  @!P1 SYNCS.ARRIVE.TRANS64.RED.A1T0 RZ, [R159+URZ], RZ ;  /* 0x000000ff9fff99a7 */ /* 0x0005e2000810043f */
[----:B------:R-:W4:Y:S01]  /*ac60*/  MUFU.EX2 R193, R193 ;  /* 0x000000c100c17308 */ /* 0x000f220000000800 */
[----:B---3--:R-:W-:-:S07]  /*ac70*/  FADD.FTZ R7, R199, R20 ;  /* 0x00000014c7077221 */ /* 0x008fce0000010000 */
[----:B------:R-:W3:Y:S01]  /*ac80*/  MUFU.EX2 R158, R158 ;  /* 0x0000009e009e7308 */ /* 0x000ee20000000800 */
[C---:B-1----:R-:W-:Y:S01]  /*ac90*/  FADD.FTZ R20, R154.reuse, R7 ;  /* 0x000000079a147221 */ /* 0x042fe20000010000 */
[----:B------:R-:W-:-:S06]  /*aca0*/  F2FP.F16.F32.PACK_AB R199, R154, R199 ;  /* 0x000000c79ac7723e */ /* 0x000fcc00000000ff */
[----:B------:R-:W1:Y:S01]  /*acb0*/  MUFU.EX2 R188, R188 ;  /* 0x000000bc00bc7308 */ /* 0x000e620000000800 */
[----:B----4-:R-:W-:-:S07]  /*acc0*/  FADD.FTZ R7, R193, R20 ;  /* 0x00000014c1077221 */ /* 0x010fce0000010000 */
[----:B------:R-:W4:Y:S01]  /*acd0*/  MUFU.EX2 R195, R195 ;  /* 0x000000c300c37308 */ /* 0x000f220000000800 */
[C---:B---3--:R-:W-:Y:S01]  /*ace0*/  FADD.FTZ R20, R158.reuse, R7 ;  /* 0x000000079e147221 */ /* 0x048fe20000010000 */
[----:B------:R-:W-:-:S06]  /*acf0*/  F2FP.F16.F32.PACK_AB R193, R158, R193 ;  /* 0x000000c19ec1723e */ /* 0x000fcc00000000ff */
[----:B------:R-:W3:Y:S01]  /*ad00*/  MUFU.EX2 R169, R169 ;  /* 0x000000a900a97308 */ /* 0x000ee20000000800 */
[----:B-1----:R-:W-:-:S07]  /*ad10*/  FADD.FTZ R166, R188, R155 ;  /* 0x0000009bbca67221 */ /* 0x002fce0000010000 */
[----:B------:R-:W1:Y:S01]  /*ad20*/  MUFU.EX2 R160, R160 ;  /* 0x000000a000a07308 */ /* 0x000e620000000800 */
[----:B----4-:R-:W-:-:S07]  /*ad30*/  FADD.FTZ R7, R195, R20 ;  /* 0x00000014c3077221 */ /* 0x010fce0000010000 */
[----:B------:R-:W4:Y:S01]  /*ad40*/  MUFU.EX2 R190, R190 ;  /* 0x000000be00be7308 */ /* 0x000f220000000800 */
[C---:B---3--:R-:W-:Y:S01]  /*ad50*/  FADD.FTZ R155, R169.reuse, R166 ;  /* 0x000000a6a99b7221 */ /* 0x048fe20000010000 */
[----:B------:R-:W-:-:S06]  /*ad60*/  F2FP.F16.F32.PACK_AB R188, R169, R188 ;  /* 0x000000bca9bc723e */ /* 0x000fcc00000000ff */
[----:B------:R-:W3:Y:S01]  /*ad70*/  MUFU.EX2 R189, R189 ;  /* 0x000000bd00bd7308 */ /* 0x000ee20000000800 */
[C---:B-1----:R-:W-:Y:S01]  /*ad80*/  FADD.FTZ R20, R160.reuse, R7 ;  /* 0x00000007a0147221 */ /* 0x042fe20000010000 */
[----:B------:R-:W-:-:S06]  /*ad90*/  F2FP.F16.F32.PACK_AB R195, R160, R195 ;  /* 0x000000c3a0c3723e */ /* 0x000fcc00000000ff */
[----:B------:R-:W1:Y:S01]  /*ada0*/  MUFU.EX2 R173, R173 ;  /* 0x000000ad00ad7308 */ /* 0x000e620000000800 */
[----:B----4-:R-:W-:-:S07]  /*adb0*/  FADD.FTZ R166, R190, R155 ;  /* 0x0000009bbea67221 */ /* 0x010fce0000010000 */
[----:B------:R-:W4:Y:S01]  /*adc0*/  MUFU.EX2 R162, R162 ;  /* 0x000000a200a27308 */ /* 0x000f220000000800 */
[----:B---3--:R-:W-:-:S07]  /*add0*/  FADD.FTZ R7, R189, R20 ;  /* 0x00000014bd077221 */ /* 0x008fce0000010000 */
[----:B------:R-:W3:Y:S01]  /*ade0*/  MUFU.EX2 R184, R184 ;  /* 0x000000b800b87308 */ /* 0x000ee20000000800 */
[C---:B-1----:R-:W-:Y:S01]  /*adf0*/  FADD.FTZ R153, R173.reuse, R166 ;  /* 0x000000a6ad997221 */ /* 0x042fe20000010000 */
[----:B------:R-:W-:-:S06]  /*ae00*/  F2FP.F16.F32.PACK_AB R190, R173, R190 ;  /* 0x000000beadbe723e */ /* 0x000fcc00000000ff */
[----:B------:R-:W1:Y:S01]  /*ae10*/  MUFU.EX2 R191, R191 ;  /* 0x000000bf00bf7308 */ /* 0x000e620000000800 */
[C---:B----4-:R-:W-:Y:S01]  /*ae20*/  FADD.FTZ R20, R162.reuse, R7 ;  /* 0x00000007a2147221 */ /* 0x050fe20000010000 */
[----:B------:R-:W-:-:S06]  /*ae30*/  F2FP.F16.F32.PACK_AB R189, R162, R189 ;  /* 0x000000bda2bd723e */ /* 0x000fcc00000000ff */
[----:B------:R-:W4:Y:S01]  /*ae40*/  MUFU.EX2 R177, R177 ;  /* 0x000000b100b17308 */ /* 0x000f220000000800 */
[----:B---3--:R-:W-:-:S07]  /*ae50*/  FADD.FTZ R166, R184, R153 ;  /* 0x00000099b8a67221 */ /* 0x008fce0000010000 */
[----:B------:R-:W3:Y:S01]  /*ae60*/  MUFU.EX2 R164, R164 ;  /* 0x000000a400a47308 */ /* 0x000ee20000000800 */
[----:B-1----:R-:W-:-:S07]  /*ae70*/  FADD.FTZ R7, R191, R20 ;  /* 0x00000014bf077221 */ /* 0x002fce0000010000 */
[----:B------:R-:W1:Y:S01]  /*ae80*/  MUFU.EX2 R185, R185 ;  /* 0x000000b900b97308 */ /* 0x000e620000000800 */
[C---:B----4-:R-:W-:Y:S01]  /*ae90*/  FADD.FTZ R153, R177.reuse, R166 ;  /* 0x000000a6b1997221 */ /* 0x050fe20000010000 */
[----:B------:R-:W-:-:S06]  /*aea0*/  F2FP.F16.F32.PACK_AB R184, R177, R184 ;  /* 0x000000b8b1b8723e */ /* 0x000fcc00000000ff */
[----:B------:R-:W4:Y:S01]  /*aeb0*/  MUFU.EX2 R179, R179 ;  /* 0x000000b300b37308 */ /* 0x000f220000000800 */
[C---:B---3--:R-:W-:Y:S01]  /*aec0*/  FADD.FTZ R166, R164.reuse, R7 ;  /* 0x00000007a4a67221 */ /* 0x048fe20000010000 */
[----:B------:R-:W-:-:S06]  /*aed0*/  F2FP.F16.F32.PACK_AB R191, R164, R191 ;  /* 0x000000bfa4bf723e */ /* 0x000fcc00000000ff */
[----:B------:R-:W3:Y:S01]  /*aee0*/  MUFU.EX2 R186, R186 ;  /* 0x000000ba00ba7308 */ /* 0x000ee20000000800 */
[----:B-1----:R-:W-:-:S07]  /*aef0*/  FADD.FTZ R166, R185, R166 ;  /* 0x000000a6b9a67221 */ /* 0x002fce0000010000 */
[----:B------:R-:W1:Y:S01]  /*af00*/  MUFU.EX2 R187, R182 ;  /* 0x000000b600bb7308 */ /* 0x000e620000000800 */
[C---:B----4-:R-:W-:Y:S01]  /*af10*/  FADD.FTZ R166, R179.reuse, R166 ;  /* 0x000000a6b3a67221 */ /* 0x050fe20000010000 */
[----:B------:R-:W-:-:S06]  /*af20*/  F2FP.F16.F32.PACK_AB R185, R179, R185 ;  /* 0x000000b9b3b9723e */ /* 0x000fcc00000000ff */
[----:B------:R-:W4:Y:S01]  /*af30*/  MUFU.EX2 R181, R181 ;  /* 0x000000b500b57308 */ /* 0x000f220000000800 */
[----:B---3--:R-:W-:-:S07]  /*af40*/  FADD.FTZ R20, R186, R153 ;  /* 0x00000099ba147221 */ /* 0x008fce0000010000 */
[----:B------:R-:W3:Y:S01]  /*af50*/  MUFU.EX2 R156, R156 ;  /* 0x0000009c009c7308 */ /* 0x000ee20000000800 */
[----:B-1----:R-:W-:Y:S01]  /*af60*/  FADD.FTZ R166, R187, R166 ;  /* 0x000000a6bba67221 */ /* 0x002fe20000010000 */
[C---:B----4-:R-:W-:Y:S01]  /*af70*/  FADD.FTZ R20, R181.reuse, R20 ;  /* 0x00000014b5147221 */ /* 0x050fe20000010000 */
[----:B------:R-:W-:Y:S02]  /*af80*/  F2FP.F16.F32.PACK_AB R186, R181, R186 ;  /* 0x000000bab5ba723e */ /* 0x000fe400000000ff */
[C---:B---3--:R-:W-:Y:S01]  /*af90*/  FADD.FTZ R7, R156.reuse, R166 ;  /* 0x000000a69c077221 */ /* 0x048fe20000010000 */
[----:B------:R-:W-:Y:S01]  /*afa0*/  F2FP.F16.F32.PACK_AB R187, R156, R187 ;  /* 0x000000bb9cbb723e */ /* 0x000fe200000000ff */
[----:B--2---:R-:W-:Y:S06]  /*afb0*/  @P2 BRA `(.L_x_966) ;  /* 0xffffffd800582947 */ /* 0x004fec000383ffff */
.L_x_949:
        /* <DEDUP_REMOVED lines=131> */
.L_x_967:
[----:B------:R-:W-:Y:S01]  /*b7f0*/  ULEA UR5, UR36, UR38, 0x3 ;  /* 0x0000002624057291 */ /* 0x000fe2000f8e183f */
[----:B------:R-:W-:-:S04]  /*b800*/  MOV R0, UR46 ;  /* 0x0000002e00007c02 */ /* 0x000fc80008000f00 */
[----:B------:R-:W-:-:S04]  /*b810*/  SHF.L.U32 R0, R0, 0x1f, RZ ;  /* 0x0000001f00007819 */ /* 0x000fc800000006ff */
[----:B------:R1:W2:Y:S01]  /*b820*/  SYNCS.PHASECHK.TRANS64.TRYWAIT P2, [UR5+0x30850], R0 ;  /* 0x03085000ff0075a7 */ /* 0x0002a20008040145 */
[----:B------:R-:W-:Y:S05]  /*b830*/  @!P0 BRA `(.L_x_968) ;  /* 0x0000000000048947 */ /* 0x000fea0003800000 */
[----:B------:R-:W-:Y:S01]  /*b840*/  BPT.TRAP 0x1 ;  /* 0x000000040000795c */ /* 0x000fe20000300000 */
.L_x_968:
[----:B--2---:R-:W-:Y:S05]  /*b850*/  @P2 BRA `(.L_x_969) ;  /* 0x0000000000082947 */ /* 0x004fea0003800000 */
[----:B------:R-:W2:Y:S02]  /*b860*/  SYNCS.PHASECHK.TRANS64.TRYWAIT P0, [UR5+0x30850], R0 ;  /* 0x03085000ff0075a7 */ /* 0x000ea40008000145 */
[----:B--2---:R-:W-:Y:S05]  /*b870*/  @!P0 BRA `(.L_x_970) ;  /* 0x00000060009c8947 */ /* 0x004fea0003800000 */
.L_x_969:
[----:B------:R-:W-:Y:S01]  /*b880*/  UIADD3 UR38, UR38, 0x400, URZ ;  /* 0x0000040026267890 */ /* 0x000fe2000fffe03f */
[----:B------:R-:W-:Y:S01]  /*b890*/  WARPGROUP.ARRIVE ;  /* 0x00000000000079c5 */ /* 0x000fe20000000000 */
[----:B------:R-:W-:Y:S01]  /*b8a0*/  UMOV UR11, 0x40000040 ;  /* 0x40000040000b7882 */ /* 0x000fe20000000000 */
[----:B------:R-:W3:Y:S01]  /*b8b0*/  SHFL.BFLY PT, R2, R7, 0x2, 0x1f ;  /* 0x0c401f0007027f89 */ /* 0x000ee200000e0000 */
[----:B------:R-:W-:Y:S01]  /*b8c0*/  USHF.R.U32.HI UR38, URZ, 0x4, UR38 ;  /* 0x000000043f267899 */ /* 0x000fe20008011626 */
[----:B------:R-:W-:Y:S01]  /*b8d0*/  IMAD.MOV.U32 R21, RZ, RZ, RZ ;  /* 0x000000ffff157224 */ /* 0x000fe200078e00ff */
[----:B------:R-:W-:Y:S01]  /*b8e0*/  R2UR UR7, R207 ;  /* 0x00000000cf0772ca */ /* 0x000fe200000e0000 */
[----:B--2---:R-:W1:Y:S01]  /*b8f0*/  SHFL.BFLY PT, R5, R20, 0x2, 0x1f ;  /* 0x0c401f0014057f89 */ /* 0x004e6200000e0000 */
[----:B------:R-:W-:Y:S01]  /*b900*/  ULOP3.LUT UR38, UR38, 0x3fff, URZ, 0xc0, !UPT ;  /* 0x00003fff26267892 */ /* 0x000fe2000f8ec03f */
[----:B------:R-:W-:Y:S02]  /*b910*/  IMAD.U32 R12, RZ, RZ, UR5 ;  /* 0x00000005ff0c7e24 */ /* 0x000fe4000f8e00ff */
[----:B------:R-:W-:Y:S01]  /*b920*/  IMAD.U32 R11, RZ, RZ, UR6 ;  /* 0x00000006ff0b7e24 */ /* 0x000fe2000f8e00ff */
[----:B------:R-:W-:-:S04]  /*b930*/  ULOP3.LUT UR4, UR38, 0x2000000, URZ, 0xfc, !UPT ;  /* 0x0200000026047892 */ /* 0x000fc8000f8efc3f */
[----:B------:R-:W-:Y:S02]  /*b940*/  ULEA UR4, UR36, UR4, 0xb ;  /* 0x0000000424047291 */ /* 0x000fe4000f8e583f */
[----:B------:R-:W-:Y:S02]  /*b950*/  UIADD3 UR36, UR36, 0x1, URZ ;  /* 0x0000000124247890 */ /* 0x000fe4000fffe03f */
[----:B------:R-:W-:Y:S02]  /*b960*/  UIADD3 UR8, UR4, 0x80, URZ ;  /* 0x0000008004087890 */ /* 0x000fe4000fffe03f */
[----:B------:R-:W-:Y:S01]  /*b970*/  UIADD3 UR7, UR7, 0x1, URZ ;  /* 0x0000000107077890 */ /* 0x000fe2000fffe03f */
[----:B------:R-:W-:Y:S01]  /*b980*/  UMOV UR10, UR4 ;  /* 0x00000004000a7c82 */ /* 0x000fe20008000000 */
[----:B------:R-:W-:-:S05]  /*b990*/  UISETP.NE.AND UP0, UPT, UR36, 0x2, UPT ;  /* 0x000000022400788c */ /* 0x000fca000bf05270 */
[----:B------:R-:W-:Y:S01]  /*b9a0*/  HGMMA.64x256x16.F32 R24, R196, gdesc[UR8].tnspB, R24, gsb0 ;  /* 0x43e00008c4187df0 */ /* 0x000fe20008000818 */
[----:B------:R-:W-:Y:S01]  /*b9b0*/  UMOV UR10, UR8 ;  /* 0x00000008000a7c82 */ /* 0x000fe20008000000 */
[----:B------:R-:W-:Y:S01]  /*b9c0*/  UMOV UR11, 0x40000040 ;  /* 0x40000040000b7882 */ /* 0x000fe20000000000 */
[----:B------:R-:W-:Y:S01]  /*b9d0*/  UIADD3 UR8, UR4, 0x100, URZ ;  /* 0x0000010004087890 */ /* 0x000fe2000fffe03f */
[----:B---3--:R-:W-:Y:S01]  /*b9e0*/  FADD.FTZ R2, R2, R7 ;  /* 0x0000000702027221 */ /* 0x008fe20000010000 */
[----:B------:R-:W-:Y:S01]  /*b9f0*/  UIADD3 UR4, UR4, 0x180, URZ ;  /* 0x0000018004047890 */ /* 0x000fe2000fffe03f */
[----:B-1----:R-:W-:Y:S01]  /*ba00*/  FADD.FTZ R0, R5, R20 ;  /* 0x0000001405007221 */ /* 0x002fe20000010000 */
[----:B------:R-:W-:Y:S01]  /*ba10*/  IMAD.U32 R7, RZ, RZ, UR6 ;  /* 0x00000006ff077e24 */ /* 0x000fe2000f8e00ff */
[----:B------:R-:W-:Y:S01]  /*ba20*/  MOV R207, UR7 ;  /* 0x0000000700cf7c02 */ /* 0x000fe20008000f00 */
[----:B------:R-:W1:Y:S01]  /*ba30*/  SHFL.BFLY PT, R9, R2, 0x1, 0x1f ;  /* 0x0c201f0002097f89 */ /* 0x000e6200000e0000 */
[----:B------:R-:W-:-:S03]  /*ba40*/  USEL UR36, UR36, URZ, UP0 ;  /* 0x0000003f24247287 */ /* 0x000fc60008000000 */
[----:B------:R-:W2:Y:S01]  /*ba50*/  SHFL.BFLY PT, R5, R0, 0x1, 0x1f ;  /* 0x0c201f0000057f89 */ /* 0x000ea200000e0000 */
[----:B-1----:R-:W-:Y:S01]  /*ba60*/  FADD.FTZ R9, R2, R9 ;  /* 0x0000000902097221 */ /* 0x002fe20000010000 */
[----:B------:R-:W-:Y:S02]  /*ba70*/  IMAD.MOV.U32 R2, RZ, RZ, -0x800000 ;  /* 0xff800000ff027424 */ /* 0x000fe400078e00ff */
[----:B--2---:R-:W-:Y:S02]  /*ba80*/  FADD.FTZ R10, R0, R5 ;  /* 0x00000005000a7221 */ /* 0x004fe40000010000 */
[----:B------:R-:W-:Y:S01]  /*ba90*/  FSETP.NE.FTZ.AND P2, PT, R9, RZ, PT ;  /* 0x000000ff0900720b */ /* 0x000fe20003f55000 */
[----:B------:R-:W-:Y:S02]  /*baa0*/  IMAD.MOV.U32 R5, RZ, RZ, RZ ;  /* 0x000000ffff057224 */ /* 0x000fe400078e00ff */
[----:B------:R-:W-:Y:S01]  /*bab0*/  IMAD.MOV.U32 R0, RZ, RZ, -0x800000 ;  /* 0xff800000ff007424 */ /* 0x000fe200078e00ff */
[----:B------:R-:W-:-:S09]  /*bac0*/  FSETP.NE.FTZ.AND P0, PT, R10, RZ, PT ;  /* 0x000000ff0a00720b */ /* 0x000fd20003f15000 */
[----:B------:R-:W-:Y:S01]  /*bad0*/  @P2 MUFU.RCP R5, R9 ;  /* 0x0000000900052308 */ /* 0x000fe20000001000 */
[----:B------:R-:W-:-:S03]  /*bae0*/  @P2 FMUL.FTZ R11, R11, 0.69314718246459960938 ;  /* 0x3f3172180b0b2820 */ /* 0x000fc60000410000 */
[----:B------:R-:W-:-:S04]  /*baf0*/  @P0 FMUL.FTZ R7, R7, 0.69314718246459960938 ;  /* 0x3f31721807070820 */ /* 0x000fc80000410000 */
[----:B------:R-:W1:Y:S08]  /*bb00*/  @P0 MUFU.LG2 R6, R10 ;  /* 0x0000000a00060308 */ /* 0x000e700000000c00 */
[----:B------:R2:W3:Y:S08]  /*bb10*/  @P2 MUFU.LG2 R8, R9 ;  /* 0x0000000900082308 */ /* 0x0004f00000000c00 */
[----:B------:R-:W4:Y:S01]  /*bb20*/  @P0 MUFU.RCP R21, R10 ;  /* 0x0000000a00150308 */ /* 0x000f220000001000 */
[----:B-1----:R-:W-:Y:S01]  /*bb30*/  @P0 FMUL.FTZ R6, R6, 0.69314718246459960938 ;  /* 0x3f31721806060820 */ /* 0x002fe20000410000 */
[----:B--2---:R-:W-:-:S03]  /*bb40*/  @!P1 VIADD R9, R12, 0x30860 ;  /* 0x000308600c099836 */ /* 0x004fc60000000000 */
[----:B------:R-:W-:Y:S01]  /*bb50*/  @P0 FFMA.FTZ R2, R7, R4, R6 ;  /* 0x0000000407020223 */ /* 0x000fe20000010006 */
[----:B------:R-:W-:Y:S02]  /*bb60*/  PLOP3.LUT P0, PT, PT, PT, PT, 0x8, 0x0 ;  /* 0x000000000000781c */ /* 0x000fe40003f0e170 */
[----:B------:R-:W-:Y:S01]  /*bb70*/  @!P1 PRMT R7, RZ, 0x654, R9 ;  /* 0x00000654ff079816 */ /* 0x000fe20000000009 */
[----:B---3--:R-:W-:-:S04]  /*bb80*/  @P2 FMUL.FTZ R8, R8, 0.69314718246459960938 ;  /* 0x3f31721808082820 */ /* 0x008fc80000410000 */
[----:B------:R-:W-:Y:S01]  /*bb90*/  @P2 FFMA.FTZ R0, R11, R3, R8 ;  /* 0x000000030b002223 */ /* 0x000fe20000010008 */
[----:B------:R-:W-:Y:S02]  /*bba0*/  WARPGROUP.DEPBAR.LE gsb0, 0x0 ;  /* 0x00008000000079c5 */ /* 0x000fe40000010000 */
[----:B------:R-:W-:-:S06]  /*bbb0*/  WARPGROUP.ARRIVE ;  /* 0x00000000000079c5 */ /* 0x000fcc0000000000 */
        /* <DEDUP_REMOVED lines=9> */
[----:B------:R-:W-:-:S04]  /*bc50*/  USEL UR4, URZ, 0x1, UP0 ;  /* 0x000000013f047887 */ /* 0x000fc80008000000 */
[----:B------:R-:W-:Y:S01]  /*bc60*/  ULOP3.LUT UR46, UR46, UR4, URZ, 0x3c, !UPT ;  /* 0x000000042e2e7292 */ /* 0x000fe2000f8e3c3f */
[----:B------:R-:W-:Y:S02]  /*bc70*/  WARPGROUP.DEPBAR.LE gsb0, 0x0 ;  /* 0x00008000000079c5 */ /* 0x000fe40000010000 */
[----:B------:R-:W-:-:S15]  /*bc80*/  WARPGROUP.ARRIVE ;  /* 0x00000000000079c5 */ /* 0x000fde0000000000 */
[----:B------:R-:W-:-:S03]  /*bc90*/  NOP ;  /* 0x0000000000007918 */ /* 0x000fc60000000000 */
[----:B------:R-:W-:Y:S03]  /*bca0*/  HGMMA.64x256x16.F32 R24, R184, gdesc[UR8].tnspB, R24, gsb0 ;  /* 0x43e00008b8187df0 */ /* 0x000fe60008000818 */
[----:B------:R-:W-:Y:S02]  /*bcb0*/  WARPGROUP.DEPBAR.LE gsb0, 0x0 ;  /* 0x00008000000079c5 */ /* 0x000fe40000010000 */
        /* <DEDUP_REMOVED lines=9> */
[----:B----4-:R-:W-:Y:S01]  /*bd50*/  FMUL.FTZ R4, R24, R21 ;  /* 0x0000001518047220 */ /* 0x010fe20000410000 */
[----:B------:R-:W-:Y:S01]  /*bd60*/  FMUL.FTZ R95, R99, R5 ;  /* 0x00000005635f7220 */ /* 0x000fe20000410000 */
[-C--:B------:R-:W-:Y:S01]  /*bd70*/  FMUL.FTZ R17, R56, R21.reuse ;  /* 0x0000001538117220 */ /* 0x080fe20000410000 */
[-C--:B------:R-:W-:Y:S01]  /*bd80*/  FMUL.FTZ R16, R57, R21.reuse ;  /* 0x0000001539107220 */ /* 0x080fe20000410000 */
[-C--:B------:R-:W-:Y:S01]  /*bd90*/  FMUL.FTZ R19, R60, R21.reuse ;  /* 0x000000153c137220 */ /* 0x080fe20000410000 */
[-C--:B------:R-:W-:Y:S01]  /*bda0*/  FMUL.FTZ R18, R61, R21.reuse ;  /* 0x000000153d127220 */ /* 0x080fe20000410000 */
[-C--:B------:R-:W-:Y:S01]  /*bdb0*/  FMUL.FTZ R3, R64, R21.reuse ;  /* 0x0000001540037220 */ /* 0x080fe20000410000 */
[----:B------:R-:W-:Y:S01]  /*bdc0*/  FMUL.FTZ R24, R65, R21 ;  /* 0x0000001541187220 */ /* 0x000fe20000410000 */
[----:B------:R1:W-:Y:S01]  /*bdd0*/  @!P1 SYNCS.ARRIVE.TRANS64.RED.A1T0 RZ, [R7+URZ], RZ ;  /* 0x000000ff07ff99a7 */ /* 0x0003e2000810043f */
        /* <DEDUP_REMOVED lines=111> */
.L_x_900:
[----:B------:R-:W1:Y:S08]  /*c4d0*/  S2UR UR4, SR_CgaCtaId ;  /* 0x00000000000479c3 */ /* 0x000e700000008800 */
[----:B------:R-:W-:Y:S06]  /*c4e0*/  BAR.SYNC.DEFER_BLOCKING 0x5, 0x120 ;  /* 0x0144800000007b1d */ /* 0x000fec0000010000 */
[----:B------:R-:W-:-:S02]  /*c4f0*/  UMOV UR38, 0x400 ;  /* 0x0000040000267882 */ /* 0x000fc40000000000 */
[----:B-1----:R-:W-:-:S09]  /*c500*/  ULEA UR38, UR4, UR38, 0x18 ;  /* 0x0000002604267291 */ /* 0x002fd2000f8ec03f */
[----:B------:R-:W1:Y:S02]  /*c510*/  LDS R5, [UR38+0x308d0] ;  /* 0x0308d026ff057984 */ /* 0x000e640008000800 */
[----:B-1----:R-:W-:Y:S01]  /*c520*/  R2UR UR4, R5 ;  /* 0x00000000050472ca */ /* 0x002fe200000e0000 */
[----:B------:R-:W-:Y:S06]  /*c530*/  BAR.ARV 0x4, 0x120 ;  /* 0x0104800000007b1d */ /* 0x000fec0000002000 */
[----:B------:R-:W-:Y:S08]  /*c540*/  @P0 BRA `(.L_x_971) ;  /* 0x0000000c00e00947 */ /* 0x000ff00003800000 */
[C---:B------:R-:W-:Y:S01]  /*c550*/  IADD3 R21, P6, R200.reuse, 0x20, RZ ;  /* 0x00000020c8157810 */ /* 0x040fe20007fde0ff */
[----:B------:R-:W-:Y:S01]  /*c560*/  VIADD R103, R209, UR42 ;  /* 0x0000002ad1677c36 */ /* 0x000fe20008000000 */
[----:B------:R-:W-:Y:S01]  /*c570*/  IADD3 R27, P5, R200, 0x40, RZ ;  /* 0x00000040c81b7810 */ /* 0x000fe20007fbe0ff */
[----:B------:R-:W-:Y:S01]  /*c580*/  ULDC UR10, c[0x0][0xa88] ;  /* 0x0002a200000a7ab9 */ /* 0x000fe20000000800 */
[----:B------:R-:W-:Y:S01]  /*c590*/  LOP3.LUT R20, R21, 0x380, RZ, 0xc0, !PT ;  /* 0x0000038015147812 */ /* 0x000fe200078ec0ff */
[----:B------:R-:W-:Y:S01]  /*c5a0*/  VIADD R5, R103, 0x8 ;  /* 0x0000000867057836 */ /* 0x000fe20000000000 */
[----:B------:R-:W-:Y:S01]  /*c5b0*/  LOP3.LUT R26, R27, 0x380, RZ, 0xc0, !PT ;  /* 0x000003801b1a7812 */ /* 0x000fe200078ec0ff */
[----:B------:R-:W-:Y:S01]  /*c5c0*/  USHF.R.S32.HI UR5, URZ, 0x1f, UR43 ;  /* 0x0000001f3f057899 */ /* 0x000fe2000801142b */
[----:B------:R-:W-:Y:S01]  /*c5d0*/  SHF.R.U64 R20, R20, 0x3, RZ ;  /* 0x0000000314147819 */ /* 0x000fe200000012ff */
[----:B------:R-:W-:Y:S01]  /*c5e0*/  ULDC.64 UR6, c[0x0][0xb70] ;  /* 0x0002dc0000067ab9 */ /* 0x000fe20000000a00 */
[----:B------:R-:W-:Y:S01]  /*c5f0*/  SHF.R.U64 R26, R26, 0x3, RZ ;  /* 0x000000031a1a7819 */ /* 0x000fe200000012ff */
[----:B------:R-:W-:Y:S01]  /*c600*/  UIMAD UR5, UR5, UR6, URZ ;  /* 0x00000006050572a4 */ /* 0x000fe2000f8e023f */
[----:B------:R-:W-:Y:S01]  /*c610*/  LOP3.LUT R20, R20, R21, RZ, 0x3c, !PT ;  /* 0x0000001514147212 */ /* 0x000fe200078e3cff */
[--C-:B------:R-:W-:Y:S01]  /*c620*/  IMAD.X R21, RZ, RZ, R201.reuse, P6 ;  /* 0x000000ffff157224 */ /* 0x100fe200030e06c9 */
[C---:B------:R-:W-:Y:S01]  /*c630*/  IADD3 R41, P6, R200.reuse, 0x4040, RZ ;  /* 0x00004040c8297810 */ /* 0x040fe20007fde0ff */
[----:B------:R-:W-:Y:S01]  /*c640*/  UIMAD.WIDE.U32 UR8, UR43, UR6, URZ ;  /* 0x000000062b0872a5 */ /* 0x000fe2000f8e003f */
[----:B------:R-:W-:Y:S01]  /*c650*/  IADD3 R31, P4, R200, 0x60, RZ ;  /* 0x00000060c81f7810 */ /* 0x000fe20007f9e0ff */
[----:B------:R-:W-:Y:S01]  /*c660*/  UIMAD UR5, UR43, UR7, UR5 ;  /* 0x000000072b0572a4 */ /* 0x000fe2000f8e0205 */
[----:B------:R-:W-:Y:S01]  /*c670*/  LOP3.LUT R40, R41, 0x380, RZ, 0xc0, !PT ;  /* 0x0000038029287812 */ /* 0x000fe200078ec0ff */
[----:B------:R-:W-:Y:S01]  /*c680*/  ULDC.64 UR12, c[0x0][0x208] ;  /* 0x00008200000c7ab9 */ /* 0x000fe20000000a00 */
[----:B------:R-:W-:Y:S01]  /*c690*/  LOP3.LUT R26, R26, R27, RZ, 0x3c, !PT ;  /* 0x0000001b1a1a7212 */ /* 0x000fe200078e3cff */
[----:B------:R-:W-:Y:S01]  /*c6a0*/  IMAD.X R27, RZ, RZ, R201, P5 ;  /* 0x000000ffff1b7224 */ /* 0x000fe200028e06c9 */
[----:B------:R-:W-:Y:S01]  /*c6b0*/  SHF.R.U64 R40, R40, 0x3, RZ ;  /* 0x0000000328287819 */ /* 0x000fe200000012ff */
[----:B------:R-:W-:Y:S01]  /*c6c0*/  UIADD3 UR5, UR9, UR5, URZ ;  /* 0x0000000509057290 */ /* 0x000fe2000fffe03f */
[----:B------:R-:W-:Y:S01]  /*c6d0*/  LOP3.LUT P0, RZ, R208, 0x3, RZ, 0xc0, !PT ;  /* 0x00000003d0ff7812 */ /* 0x000fe2000780c0ff */
[----:B------:R-:W-:Y:S01]  /*c6e0*/  ULDC.64 UR6, c[0x0][0xb40] ;  /* 0x0002d00000067ab9 */ /* 0x000fe20000000a00 */
[----:B------:R-:W-:-:S02]  /*c6f0*/  IADD3 R35, P3, R200, 0x4000, RZ ;  /* 0x00004000c8237810 */ /* 0x000fc40007f7e0ff */
[----:B------:R-:W-:Y:S02]  /*c700*/  IADD3 R43, P5, R200, 0x4060, RZ ;  /* 0x00004060c82b7810 */ /* 0x000fe40007fbe0ff */
[----:B------:R-:W-:Y:S02]  /*c710*/  LOP3.LUT R30, R31, 0x380, RZ, 0xc0, !PT ;  /* 0x000003801f1e7812 */ /* 0x000fe400078ec0ff */
[----:B------:R-:W-:Y:S01]  /*c720*/  LOP3.LUT R40, R40, R41, RZ, 0x3c, !PT ;  /* 0x0000002928287212 */ /* 0x000fe200078e3cff */
[----:B------:R-:W-:Y:S01]  /*c730*/  IMAD.X R41, RZ, RZ, R201, P6 ;  /* 0x000000ffff297224 */ /* 0x000fe200030e06c9 */
[----:B------:R-:W-:Y:S02]  /*c740*/  ISETP.GE.OR P1, PT, R5, UR10, P0 ;  /* 0x0000000a05007c0c */ /* 0x000fe40008726670 */
[----:B------:R-:W-:Y:S02]  /*c750*/  LOP3.LUT R34, R35, 0x380, RZ, 0xc0, !PT ;  /* 0x0000038023227812 */ /* 0x000fe400078ec0ff */
[----:B------:R-:W-:-:S02]  /*c760*/  IADD3 R39, P2, R200, 0x4020, RZ ;  /* 0x00004020c8277810 */ /* 0x000fc40007f5e0ff */
[----:B------:R-:W-:Y:S02]  /*c770*/  LOP3.LUT R42, R43, 0x380, RZ, 0xc0, !PT ;  /* 0x000003802b2a7812 */ /* 0x000fe400078ec0ff */
[----:B------:R-:W-:Y:S02]  /*c780*/  IADD3 R5, P6, R200, 0x8060, RZ ;  /* 0x00008060c8057810 */ /* 0x000fe40007fde0ff */
[----:B------:R-:W-:Y:S02]  /*c790*/  SHF.R.U64 R30, R30, 0x3, RZ ;  /* 0x000000031e1e7819 */ /* 0x000fe400000012ff */
[----:B------:R-:W-:Y:S02]  /*c7a0*/  SHF.R.U64 R34, R34, 0x3, RZ ;  /* 0x0000000322227819 */ /* 0x000fe400000012ff */
[----:B------:R-:W-:Y:S02]  /*c7b0*/  LOP3.LUT R38, R39, 0x380, RZ, 0xc0, !PT ;  /* 0x0000038027267812 */ /* 0x000fe400078ec0ff */
[----:B------:R-:W-:-:S02]  /*c7c0*/  SHF.R.U64 R42, R42, 0x3, RZ ;  /* 0x000000032a2a7819 */ /* 0x000fc400000012ff */
[----:B------:R-:W-:Y:S02]  /*c7d0*/  LOP3.LUT R28, R5, 0x380, RZ, 0xc0, !PT ;  /* 0x00000380051c7812 */ /* 0x000fe400078ec0ff */
[----:B------:R-:W-:Y:S01]  /*c7e0*/  LOP3.LUT R30, R30, R31, RZ, 0x3c, !PT ;  /* 0x0000001f1e1e7212 */ /* 0x000fe200078e3cff */
[--C-:B------:R-:W-:Y:S01]  /*c7f0*/  IMAD.X R31, RZ, RZ, R201.reuse, P4 ;  /* 0x000000ffff1f7224 */ /* 0x100fe200020e06c9 */
[----:B------:R-:W-:Y:S01]  /*c800*/  LOP3.LUT R34, R34, R35, RZ, 0x3c, !PT ;  /* 0x0000002322227212 */ /* 0x000fe200078e3cff */
[----:B------:R-:W-:Y:S01]  /*c810*/  IMAD.X R35, RZ, RZ, R201, P3 ;  /* 0x000000ffff237224 */ /* 0x000fe200018e06c9 */
[----:B------:R-:W-:Y:S02]  /*c820*/  IADD3 R45, P4, R200, 0x8000, RZ ;  /* 0x00008000c82d7810 */ /* 0x000fe40007f9e0ff */
[----:B------:R-:W-:Y:S02]  /*c830*/  SHF.R.U64 R38, R38, 0x3, RZ ;  /* 0x0000000326267819 */ /* 0x000fe400000012ff */
[----:B------:R-:W-:-:S02]  /*c840*/  LOP3.LUT R42, R42, R43, RZ, 0x3c, !PT ;  /* 0x0000002b2a2a7212 */ /* 0x000fc400078e3cff */
[----:B------:R-:W-:Y:S02]  /*c850*/  SHF.R.U64 R28, R28, 0x3, RZ ;  /* 0x000000031c1c7819 */ /* 0x000fe400000012ff */
[C---:B------:R-:W-:Y:S02]  /*c860*/  IADD3 R47, P3, R200.reuse, 0x8020, RZ ;  /* 0x00008020c82f7810 */ /* 0x040fe40007f7e0ff */
[----:B------:R-:W-:Y:S02]  /*c870*/  IADD3.X R43, RZ, R201, RZ, P5, !PT ;  /* 0x000000c9ff2b7210 */ /* 0x000fe40002ffe4ff */
[C---:B------:R-:W-:Y:S02]  /*c880*/  LOP3.LUT R53, R200.reuse, 0x380, RZ, 0xc0, !PT ;  /* 0x00000380c8357812 */ /* 0x040fe400078ec0ff */
[----:B------:R-:W-:Y:S02]  /*c890*/  IADD3 R51, P5, R200, 0xc000, RZ ;  /* 0x0000c000c8337810 */ /* 0x000fe40007fbe0ff */
[----:B------:R-:W-:-:S02]  /*c8a0*/  LOP3.LUT R44, R45, 0x380, RZ, 0xc0, !PT ;  /* 0x000003802d2c7812 */ /* 0x000fc400078ec0ff */
[----:B------:R-:W-:Y:S01]  /*c8b0*/  LOP3.LUT R38, R38, R39, RZ, 0x3c, !PT ;  /* 0x0000002726267212 */ /* 0x000fe200078e3cff */
[--C-:B------:R-:W-:Y:S01]  /*c8c0*/  IMAD.X R39, RZ, RZ, R201.reuse, P2 ;  /* 0x000000ffff277224 */ /* 0x100fe200010e06c9 */
[----:B------:R-:W-:Y:S01]  /*c8d0*/  F2FP.F16.F32.PACK_AB R6, R29, R6 ;  /* 0x000000061d06723e */ /* 0x000fe200000000ff */
[----:B------:R-:W-:Y:S01]  /*c8e0*/  IMAD.X R29, RZ, RZ, R201, P6 ;  /* 0x000000ffff1d7224 */ /* 0x000fe200030e06c9 */
[----:B------:R-:W-:Y:S02]  /*c8f0*/  LOP3.LUT R28, R28, R5, RZ, 0x3c, !PT ;  /* 0x000000051c1c7212 */ /* 0x000fe400078e3cff */
[----:B------:R-:W-:Y:S02]  /*c900*/  IADD3 R49, P2, R200, 0x8040, RZ ;  /* 0x00008040c8317810 */ /* 0x000fe40007f5e0ff */
[----:B------:R-:W-:Y:S02]  /*c910*/  LOP3.LUT R46, R47, 0x380, RZ, 0xc0, !PT ;  /* 0x000003802f2e7812 */ /* 0x000fe400078ec0ff */
[----:B------:R-:W-:-:S02]  /*c920*/  SHF.R.U64 R53, R53, 0x3, RZ ;  /* 0x0000000335357819 */ /* 0x000fc400000012ff */
[----:B------:R-:W-:Y:S02]  /*c930*/  LOP3.LUT R50, R51, 0x380, RZ, 0xc0, !PT ;  /* 0x0000038033327812 */ /* 0x000fe400078ec0ff */
[----:B------:R-:W-:Y:S02]  /*c940*/  SHF.R.U64 R44, R44, 0x3, RZ ;  /* 0x000000032c2c7819 */ /* 0x000fe400000012ff */
[----:B------:R-:W-:Y:S02]  /*c950*/  MOV R31, R30 ;  /* 0x0000001e001f7202 */ /* 0x000fe40000000f00 */
[----:B------:R-:W-:Y:S02]  /*c960*/  LOP3.LUT R48, R49, 0x380, RZ, 0xc0, !PT ;  /* 0x0000038031307812 */ /* 0x000fe400078ec0ff */
[----:B------:R-:W-:Y:S02]  /*c970*/  SHF.R.U64 R46, R46, 0x3, RZ ;  /* 0x000000032e2e7819 */ /* 0x000fe400000012ff */
[----:B------:R-:W-:-:S02]  /*c980*/  MOV R30, R28 ;  /* 0x0000001c001e7202 */ /* 0x000fc40000000f00 */
[----:B------:R-:W-:Y:S01]  /*c990*/  LOP3.LUT R52, R53, R200, RZ, 0x3c, !PT ;  /* 0x000000c835347212 */ /* 0x000fe200078e3cff */
[----:B------:R-:W1:Y:S01]  /*c9a0*/  LDC.64 R28, c[0x0][0xb78] ;  /* 0x0002de00ff1c7b82 */ /* 0x000e620000000a00 */
[----:B------:R-:W-:Y:S01]  /*c9b0*/  SHF.R.U64 R50, R50, 0x3, RZ ;  /* 0x0000000332327819 */ /* 0x000fe200000012ff */
[--C-:B------:R-:W-:Y:S01]  /*c9c0*/  IMAD.MOV.U32 R53, RZ, RZ, R201.reuse ;  /* 0x000000ffff357224 */ /* 0x100fe200078e00c9 */
[----:B------:R-:W-:Y:S01]  /*c9d0*/  LOP3.LUT R44, R44, R45, RZ, 0x3c, !PT ;  /* 0x0000002d2c2c7212 */ /* 0x000fe200078e3cff */
[--C-:B------:R-:W-:Y:S01]  /*c9e0*/  IMAD.X R45, RZ, RZ, R201.reuse, P4 ;  /* 0x000000ffff2d7224 */ /* 0x100fe200020e06c9 */
[----:B------:R-:W-:Y:S02]  /*c9f0*/  F2FP.F16.F32.PACK_AB R4, R25, R4 ;  /* 0x000000041904723e */ /* 0x000fe400000000ff */
[----:B------:R-:W-:Y:S02]  /*ca00*/  SHF.R.U64 R48, R48, 0x3, RZ ;  /* 0x0000000330307819 */ /* 0x000fe400000012ff */
[----:B------:R-:W-:Y:S01]  /*ca10*/  LOP3.LUT R46, R46, R47, RZ, 0x3c, !PT ;  /* 0x0000002f2e2e7212 */ /* 0x000fe200078e3cff */
[----:B------:R-:W-:Y:S01]  /*ca20*/  IMAD.X R47, RZ, RZ, R201, P3 ;  /* 0x000000ffff2f7224 */ /* 0x000fe200018e06c9 */
[----:B------:R-:W-:-:S02]  /*ca30*/  IADD3 R25, P4, R200, 0xc020, RZ ;  /* 0x0000c020c8197810 */ /* 0x000fc40007f9e0ff */
[----:B------:R-:W-:Y:S02]  /*ca40*/  LOP3.LUT R50, R50, R51, RZ, 0x3c, !PT ;  /* 0x0000003332327212 */ /* 0x000fe400078e3cff */
[----:B------:R-:W-:Y:S02]  /*ca50*/  IADD3 R51, P3, R200, 0xc040, RZ ;  /* 0x0000c040c8337810 */ /* 0x000fe40007f7e0ff */
[----:B------:R-:W-:Y:S02]  /*ca60*/  MOV R53, R52 ;  /* 0x0000003400357202 */ /* 0x000fe40000000f00 */
[----:B------:R-:W-:Y:S01]  /*ca70*/  F2FP.F16.F32.PACK_AB R5, R57, R56 ;  /* 0x000000383905723e */ /* 0x000fe200000000ff */
[--C-:B------:R-:W-:Y:S01]  /*ca80*/  IMAD.X R57, RZ, RZ, R201.reuse, P4 ;  /* 0x000000ffff397224 */ /* 0x100fe200020e06c9 */
[----:B------:R-:W-:Y:S01]  /*ca90*/  F2FP.F16.F32.PACK_AB R7, R160, R7 ;  /* 0x00000007a007723e */ /* 0x000fe200000000ff */
[----:B------:R-:W-:Y:S01]  /*caa0*/  BAR.SYNC.DEFER_BLOCKING 0x1, 0x100 ;  /* 0x0044000000007b1d */ /* 0x000fe20000010000 */
[----:B------:R-:W-:Y:S01]  /*cab0*/  LOP3.LUT R48, R48, R49, RZ, 0x3c, !PT ;  /* 0x0000003130307212 */ /* 0x000fe200078e3cff */
[----:B------:R-:W-:Y:S01]  /*cac0*/  IMAD.X R49, RZ, RZ, R201, P2 ;  /* 0x000000ffff317224 */ /* 0x000fe200010e06c9 */
[----:B------:R-:W-:-:S02]  /*cad0*/  LOP3.LUT R56, R25, 0x380, RZ, 0xc0, !PT ;  /* 0x0000038019387812 */ /* 0x000fc400078ec0ff */
[----:B------:R-:W-:Y:S02]  /*cae0*/  IADD3 R55, P2, R200, 0xc060, RZ ;  /* 0x0000c060c8377810 */ /* 0x000fe40007f5e0ff */
[----:B------:R-:W-:Y:S02]  /*caf0*/  LOP3.LUT R52, R51, 0x380, RZ, 0xc0, !PT ;  /* 0x0000038033347812 */ /* 0x000fe400078ec0ff */
[----:B------:R-:W-:Y:S02]  /*cb00*/  SHF.R.U64 R56, R56, 0x3, RZ ;  /* 0x0000000338387819 */ /* 0x000fe400000012ff */
[----:B------:R-:W-:Y:S01]  /*cb10*/  MOV R161, R20 ;  /* 0x0000001400a17202 */ /* 0x000fe20000000f00 */
[----:B------:R-:W-:Y:S01]  /*cb20*/  IMAD.U32 R21, RZ, RZ, UR9 ;  /* 0x00000009ff157e24 */ /* 0x000fe2000f8e00ff */
[----:B------:R-:W-:Y:S01]  /*cb30*/  F2FP.F16.F32.PACK_AB R8, R8, R9 ;  /* 0x000000090808723e */ /* 0x000fe200000000ff */
[----:B------:R-:W-:Y:S01]  /*cb40*/  IMAD.U32 R21, RZ, RZ, UR5 ;  /* 0x00000005ff157e24 */ /* 0x000fe2000f8e00ff */
[----:B------:R-:W-:Y:S01]  /*cb50*/  F2FP.F16.F32.PACK_AB R10, R10, R11 ;  /* 0x0000000b0a0a723e */ /* 0x000fe200000000ff */
[----:B------:R-:W-:Y:S01]  /*cb60*/  USHF.R.S32.HI UR5, URZ, 0x1f, UR44 ;  /* 0x0000001f3f057899 */ /* 0x000fe2000801142c */
[----:B------:R-:W-:Y:S01]  /*cb70*/  LOP3.LUT R54, R55, 0x380, RZ, 0xc0, !PT ;  /* 0x0000038037367812 */ /* 0x000fe200078ec0ff */
[----:B------:R-:W-:Y:S01]  /*cb80*/  IMAD.U32 R20, RZ, RZ, UR8 ;  /* 0x00000008ff147e24 */ /* 0x000fe2000f8e00ff */
[----:B------:R-:W-:-:S02]  /*cb90*/  SHF.R.U64 R52, R52, 0x3, RZ ;  /* 0x0000000334347819 */ /* 0x000fc400000012ff */
[----:B------:R-:W-:Y:S01]  /*cba0*/  MOV R160, R26 ;  /* 0x0000001a00a07202 */ /* 0x000fe20000000f00 */
[----:B-1----:R-:W-:Y:S01]  /*cbb0*/  IMAD.WIDE.U32 R20, R28, UR44, R20 ;  /* 0x0000002c1c147c25 */ /* 0x002fe2000f8e0014 */
[----:B------:R-:W-:Y:S01]  /*cbc0*/  F2FP.F16.F32.PACK_AB R9, R156, R61 ;  /* 0x0000003d9c09723e */ /* 0x000fe200000000ff */
[----:B------:R1:W-:Y:S01]  /*cbd0*/  STSM.16.M88.4 [R53], R4 ;  /* 0x0000000435007844 */ /* 0x0003e20000000200 */
[----:B------:R-:W-:Y:S02]  /*cbe0*/  F2FP.F16.F32.PACK_AB R11, R155, R64 ;  /* 0x000000409b0b723e */ /* 0x000fe400000000ff */
[----:B------:R-:W-:Y:S02]  /*cbf0*/  F2FP.F16.F32.PACK_AB R12, R12, R13 ;  /* 0x0000000d0c0c723e */ /* 0x000fe400000000ff */
[----:B------:R-:W-:Y:S02]  /*cc00*/  F2FP.F16.F32.PACK_AB R14, R14, R15 ;  /* 0x0000000f0e0e723e */ /* 0x000fe400000000ff */
[----:B------:R-:W-:-:S02]  /*cc10*/  F2FP.F16.F32.PACK_AB R13, R158, R65 ;  /* 0x000000419e0d723e */ /* 0x000fc400000000ff */
[----:B------:R-:W-:Y:S02]  /*cc20*/  F2FP.F16.F32.PACK_AB R15, R157, R152 ;  /* 0x000000989d0f723e */ /* 0x000fe400000000ff */
[----:B------:R-:W-:Y:S02]  /*cc30*/  F2FP.F16.F32.PACK_AB R16, R16, R17 ;  /* 0x000000111010723e */ /* 0x000fe400000000ff */
[----:B------:R-:W-:Y:S02]  /*cc40*/  F2FP.F16.F32.PACK_AB R18, R18, R19 ;  /* 0x000000131212723e */ /* 0x000fe400000000ff */
[----:B------:R-:W-:Y:S01]  /*cc50*/  LOP3.LUT R56, R56, R25, RZ, 0x3c, !PT ;  /* 0x0000001938387212 */ /* 0x000fe200078e3cff */
[----:B-1----:R-:W-:Y:S01]  /*cc60*/  IMAD.X R53, RZ, RZ, R201, P3 ;  /* 0x000000ffff357224 */ /* 0x002fe200018e06c9 */
[----:B------:R-:W-:Y:S02]  /*cc70*/  F2FP.F16.F32.PACK_AB R4, R33, R32 ;  /* 0x000000202104723e */ /* 0x000fe400000000ff */
[----:B------:R-:W-:-:S02]  /*cc80*/  F2FP.F16.F32.PACK_AB R5, R154, R23 ;  /* 0x000000179a05723e */ /* 0x000fc400000000ff */
[----:B------:R-:W-:Y:S02]  /*cc90*/  F2FP.F16.F32.PACK_AB R6, R37, R36 ;  /* 0x000000242506723e */ /* 0x000fe400000000ff */
[----:B------:R-:W-:Y:S02]  /*cca0*/  F2FP.F16.F32.PACK_AB R7, R153, R60 ;  /* 0x0000003c9907723e */ /* 0x000fe400000000ff */
[----:B------:R-:W-:Y:S02]  /*ccb0*/  MOV R34, R34 ;  /* 0x0000002200227202 */ /* 0x000fe40000000f00 */
[----:B------:R-:W-:Y:S01]  /*ccc0*/  F2FP.F16.F32.PACK_AB R17, R59, R58 ;  /* 0x0000003a3b11723e */ /* 0x000fe200000000ff */
[----:B------:R1:W-:Y:S01]  /*ccd0*/  STSM.16.M88.4 [R161], R4 ;  /* 0x00000004a1007844 */ /* 0x0003e20000000200 */
[----:B------:R-:W-:Y:S02]  /*cce0*/  F2FP.F16.F32.PACK_AB R19, R63, R62 ;  /* 0x0000003e3f13723e */ /* 0x000fe400000000ff */
[----:B------:R-:W-:Y:S01]  /*ccf0*/  F2FP.F16.F32.PACK_AB R72, R73, R72 ;  /* 0x000000484948723e */ /* 0x000fe200000000ff */
[----:B------:R-:W-:Y:S01]  /*cd00*/  STSM.16.M88.4 [R160], R8 ;  /* 0x00000008a0007844 */ /* 0x000fe20000000200 */
[----:B------:R-:W-:-:S02]  /*cd10*/  MOV R38, R38 ;  /* 0x0000002600267202 */ /* 0x000fc40000000f00 */
[----:B------:R-:W-:Y:S01]  /*cd20*/  F2FP.F16.F32.PACK_AB R24, R24, R3 ;  /* 0x000000031818723e */ /* 0x000fe200000000ff */
[----:B------:R-:W-:Y:S01]  /*cd30*/  STSM.16.M88.4 [R31], R12 ;  /* 0x0000000c1f007844 */ /* 0x000fe20000000200 */
[----:B------:R-:W-:Y:S02]  /*cd40*/  F2FP.F16.F32.PACK_AB R25, R67, R66 ;  /* 0x000000424319723e */ /* 0x000fe400000000ff */
[----:B------:R-:W-:Y:S01]  /*cd50*/  F2FP.F16.F32.PACK_AB R26, R69, R68 ;  /* 0x00000044451a723e */ /* 0x000fe200000000ff */
[----:B------:R-:W-:Y:S01]  /*cd60*/  STSM.16.M88.4 [R34], R16 ;  /* 0x0000001022007844 */ /* 0x000fe20000000200 */
[----:B------:R-:W-:Y:S02]  /*cd70*/  F2FP.F16.F32.PACK_AB R27, R71, R70 ;  /* 0x00000046471b723e */ /* 0x000fe400000000ff */
[----:B------:R-:W-:Y:S01]  /*cd80*/  F2FP.F16.F32.PACK_AB R73, R159, R74 ;  /* 0x0000004a9f49723e */ /* 0x000fe200000000ff */
[----:B-1----:R-:W-:Y:S01]  /*cd90*/  IMAD R4, R28, UR5, RZ ;  /* 0x000000051c047c24 */ /* 0x002fe2000f8e02ff */
[----:B------:R-:W-:Y:S01]  /*cda0*/  F2FP.F16.F32.PACK_AB R80, R81, R80 ;  /* 0x000000505150723e */ /* 0x000fe200000000ff */
[----:B------:R-:W-:Y:S01]  /*cdb0*/  STSM.16.M88.4 [R38], R24 ;  /* 0x0000001826007844 */ /* 0x000fe20000000200 */
[----:B------:R-:W-:Y:S01]  /*cdc0*/  SHF.R.U64 R54, R54, 0x3, RZ ;  /* 0x0000000336367819 */ /* 0x000fe200000012ff */
[----:B------:R-:W-:Y:S01]  /*cdd0*/  IMAD R4, R29, UR44, R4 ;  /* 0x0000002c1d047c24 */ /* 0x000fe2000f8e0204 */
[----:B------:R-:W-:Y:S01]  /*cde0*/  LOP3.LUT R52, R52, R51, RZ, 0x3c, !PT ;  /* 0x0000003334347212 */ /* 0x000fe200078e3cff */
[----:B------:R-:W-:Y:S01]  /*cdf0*/  IMAD.X R51, RZ, RZ, R201, P5 ;  /* 0x000000ffff337224 */ /* 0x000fe200028e06c9 */
[----:B------:R-:W-:-:S02]  /*ce00*/  MOV R40, R40 ;  /* 0x0000002800287202 */ /* 0x000fc40000000f00 */
[----:B------:R-:W-:Y:S02]  /*ce10*/  F2FP.F16.F32.PACK_AB R74, R77, R76 ;  /* 0x0000004c4d4a723e */ /* 0x000fe400000000ff */
[----:B------:R-:W-:Y:S02]  /*ce20*/  F2FP.F16.F32.PACK_AB R75, R78, R75 ;  /* 0x0000004b4e4b723e */ /* 0x000fe400000000ff */
[----:B------:R-:W-:Y:S02]  /*ce30*/  F2FP.F16.F32.PACK_AB R81, R79, R82 ;  /* 0x000000524f51723e */ /* 0x000fe400000000ff */
[----:B------:R-:W-:Y:S01]  /*ce40*/  F2FP.F16.F32.PACK_AB R88, R89, R88 ;  /* 0x000000585958723e */ /* 0x000fe200000000ff */
[----:B------:R-:W-:Y:S01]  /*ce50*/  STSM.16.M88.4 [R40], R72 ;  /* 0x0000004828007844 */ /* 0x000fe20000000200 */
[----:B------:R-:W-:Y:S02]  /*ce60*/  MOV R42, R42 ;  /* 0x0000002a002a7202 */ /* 0x000fe40000000f00 */
[----:B------:R-:W-:-:S02]  /*ce70*/  F2FP.F16.F32.PACK_AB R82, R85, R84 ;  /* 0x000000545552723e */ /* 0x000fc400000000ff */
[----:B------:R-:W-:Y:S02]  /*ce80*/  F2FP.F16.F32.PACK_AB R83, R86, R83 ;  /* 0x000000535653723e */ /* 0x000fe400000000ff */
[----:B------:R-:W-:Y:S02]  /*ce90*/  F2FP.F16.F32.PACK_AB R89, R87, R90 ;  /* 0x0000005a5759723e */ /* 0x000fe400000000ff */
[----:B------:R-:W-:Y:S01]  /*cea0*/  F2FP.F16.F32.PACK_AB R96, R97, R96 ;  /* 0x000000606160723e */ /* 0x000fe200000000ff */
[----:B------:R-:W-:Y:S01]  /*ceb0*/  STSM.16.M88.4 [R42], R80 ;  /* 0x000000502a007844 */ /* 0x000fe20000000200 */
[----:B------:R-:W-:Y:S02]  /*cec0*/  MOV R44, R44 ;  /* 0x0000002c002c7202 */ /* 0x000fe40000000f00 */
[----:B------:R-:W-:Y:S02]  /*ced0*/  F2FP.F16.F32.PACK_AB R90, R93, R92 ;  /* 0x0000005c5d5a723e */ /* 0x000fe400000000ff */
[----:B------:R-:W-:-:S02]  /*cee0*/  F2FP.F16.F32.PACK_AB R91, R94, R91 ;  /* 0x0000005b5e5b723e */ /* 0x000fc400000000ff */
[----:B------:R-:W-:Y:S02]  /*cef0*/  F2FP.F16.F32.PACK_AB R97, R95, R98 ;  /* 0x000000625f61723e */ /* 0x000fe400000000ff */
[----:B------:R-:W-:Y:S01]  /*cf00*/  F2FP.F16.F32.PACK_AB R104, R105, R104 ;  /* 0x000000686968723e */ /* 0x000fe200000000ff */
[----:B------:R-:W-:Y:S01]  /*cf10*/  STSM.16.M88.4 [R44], R88 ;  /* 0x000000582c007844 */ /* 0x000fe20000000200 */
[----:B------:R-:W-:Y:S02]  /*cf20*/  MOV R46, R46 ;  /* 0x0000002e002e7202 */ /* 0x000fe40000000f00 */
[----:B------:R-:W-:Y:S02]  /*cf30*/  F2FP.F16.F32.PACK_AB R98, R101, R100 ;  /* 0x000000646562723e */ /* 0x000fe400000000ff */
[----:B------:R-:W-:Y:S02]  /*cf40*/  F2FP.F16.F32.PACK_AB R99, R102, R99 ;  /* 0x000000636663723e */ /* 0x000fe400000000ff */
[----:B------:R-:W-:-:S02]  /*cf50*/  F2FP.F16.F32.PACK_AB R105, R107, R106 ;  /* 0x0000006a6b69723e */ /* 0x000fc400000000ff */
[----:B------:R-:W-:Y:S01]  /*cf60*/  F2FP.F16.F32.PACK_AB R112, R113, R112 ;  /* 0x000000707170723e */ /* 0x000fe200000000ff */
[----:B------:R-:W-:Y:S01]  /*cf70*/  STSM.16.M88.4 [R46], R96 ;  /* 0x000000602e007844 */ /* 0x000fe20000000200 */
[----:B------:R-:W-:Y:S02]  /*cf80*/  LOP3.LUT R54, R54, R55, RZ, 0x3c, !PT ;  /* 0x0000003736367212 */ /* 0x000fe400078e3cff */
[----:B------:R-:W-:Y:S02]  /*cf90*/  MOV R48, R48 ;  /* 0x0000003000307202 */ /* 0x000fe40000000f00 */
[----:B------:R-:W-:Y:S02]  /*cfa0*/  F2FP.F16.F32.PACK_AB R106, R109, R108 ;  /* 0x0000006c6d6a723e */ /* 0x000fe400000000ff */
[----:B------:R-:W-:Y:S02]  /*cfb0*/  F2FP.F16.F32.PACK_AB R107, R111, R110 ;  /* 0x0000006e6f6b723e */ /* 0x000fe400000000ff */
[----:B------:R-:W-:-:S02]  /*cfc0*/  F2FP.F16.F32.PACK_AB R113, R115, R114 ;  /* 0x000000727371723e */ /* 0x000fc400000000ff */
[----:B------:R-:W-:Y:S01]  /*cfd0*/  F2FP.F16.F32.PACK_AB R120, R121, R120 ;  /* 0x000000787978723e */ /* 0x000fe200000000ff */
[----:B------:R-:W-:Y:S01]  /*cfe0*/  STSM.16.M88.4 [R48], R104 ;  /* 0x0000006830007844 */ /* 0x000fe20000000200 */
[----:B------:R-:W-:Y:S02]  /*cff0*/  IADD3.X R55, RZ, R201, RZ, P2, !PT ;  /* 0x000000c9ff377210 */ /* 0x000fe400017fe4ff */
[----:B------:R-:W-:Y:S02]  /*d000*/  F2FP.F16.F32.PACK_AB R114, R117, R116 ;  /* 0x000000747572723e */ /* 0x000fe400000000ff */
[----:B------:R-:W-:Y:S02]  /*d010*/  F2FP.F16.F32.PACK_AB R115, R119, R118 ;  /* 0x000000767773723e */ /* 0x000fe400000000ff */
[----:B------:R-:W-:Y:S02]  /*d020*/  F2FP.F16.F32.PACK_AB R121, R123, R122 ;  /* 0x0000007a7b79723e */ /* 0x000fe400000000ff */
[----:B------:R-:W-:Y:S01]  /*d030*/  F2FP.F16.F32.PACK_AB R128, R129, R128 ;  /* 0x000000808180723e */ /* 0x000fe200000000ff */
[----:B------:R-:W-:Y:S01]  /*d040*/  STSM.16.M88.4 [R30], R112 ;  /* 0x000000701e007844 */ /* 0x000fe20000000200 */
        /* <DEDUP_REMOVED lines=16> */
[----:B------:R-:W-:Y:S01]  /*d150*/  MOV R54, R54 ;  /* 0x0000003600367202 */ /* 0x000fe20000000f00 */
[----:B------:R-:W-:Y:S01]  /*d160*/  STSM.16.M88.4 [R52], R136 ;  /* 0x0000008834007844 */ /* 0x000fe20000000200 */
[----:B------:R-:W-:Y:S02]  /*d170*/  F2FP.F16.F32.PACK_AB R146, R149, R148 ;  /* 0x000000949592723e */ /* 0x000fe400000000ff */
[----:B------:R-:W-:Y:S02]  /*d180*/  F2FP.F16.F32.PACK_AB R147, R151, R150 ;  /* 0x000000969793723e */ /* 0x000fe400000000ff */
[C---:B------:R-:W-:Y:S02]  /*d190*/  ISETP.GE.OR P0, PT, R103.reuse, UR10, P0 ;  /* 0x0000000a67007c0c */ /* 0x040fe40008706670 */
[----:B------:R-:W-:Y:S01]  /*d1a0*/  SHF.R.S32.HI R3, RZ, 0x1f, R103 ;  /* 0x0000001fff037819 */ /* 0x000fe20000011467 */
[----:B------:R-:W-:Y:S01]  /*d1b0*/  STSM.16.M88.4 [R54], R144 ;  /* 0x0000009036007844 */ /* 0x000fe20000000200 */
[----:B------:R-:W-:Y:S01]  /*d1c0*/  IADD3 R103, P2, R103, R20, RZ ;  /* 0x0000001467677210 */ /* 0x000fe20007f5e0ff */
[----:B------:R-:W-:Y:S01]  /*d1d0*/  @!PT LDS RZ, [RZ] ;  /* 0x00000000fffff984 */ /* 0x000fe20000000800 */
[----:B------:R-:W-:Y:S01]  /*d1e0*/  @!PT LDS RZ, [RZ] ;  /* 0x00000000fffff984 */ /* 0x000fe20000000800 */
[----:B------:R-:W-:Y:S01]  /*d1f0*/  @!PT LDS RZ, [RZ] ;  /* 0x00000000fffff984 */ /* 0x000fe20000000800 */
[----:B------:R-:W-:Y:S01]  /*d200*/  @!PT LDS RZ, [RZ] ;  /* 0x00000000fffff984 */ /* 0x000fe20000000800 */
[----:B------:R1:W-:Y:S06]  /*d210*/  MEMBAR.ALL.CTA ;  /* 0x0000000000007992 */ /* 0x0003ec0000008000 */
[----:B-1----:R-:W1:Y:S01]  /*d220*/  FENCE.VIEW.ASYNC.S ;  /* 0x00000000000073c6 */ /* 0x002e620000000000 */
[----:B------:R-:W-:Y:S01]  /*d230*/  IADD3.X R20, R3, R21, R4, P2, !PT ;  /* 0x0000001503147210 */ /* 0x000fe200017fe404 */
[----:B-1----:R-:W-:Y:S06]  /*d240*/  BAR.ARV 0x1, 0x120 ;  /* 0x0044800000007b1d */ /* 0x002fec0000002000 */
[C---:B------:R-:W-:Y:S01]  /*d250*/  LEA R4, P2, R103.reuse, UR6, 0x2 ;  /* 0x0000000667047c11 */ /* 0x040fe2000f8410ff */
[----:B------:R-:W1:Y:S03]  /*d260*/  SHFL.IDX PT, R3, R211, RZ, 0x1f ;  /* 0x00001fffd3037589 */ /* 0x000e6600000e0000 */
[----:B------:R-:W-:-:S05]  /*d270*/  LEA.HI.X R5, R103, UR7, R20, 0x2, P2 ;  /* 0x0000000767057c11 */ /* 0x000fca00090f1414 */
[----:B------:R2:W-:Y:S04]  /*d280*/  @!P0 STG.E desc[UR12][R4.64], R2 ;  /* 0x0000000204008986 */ /* 0x0005e8000c10190c */
[----:B------:R2:W-:Y:S01]  /*d290*/  @!P1 STG.E desc[UR12][R4.64+0x20], R0 ;  /* 0x0000200004009986 */ /* 0x0005e2000c10190c */
[----:B-1----:R-:W-:-:S13]  /*d2a0*/  ISETP.NE.AND P0, PT, R3, 0x7, PT ;  /* 0x000000070300780c */ /* 0x002fda0003f05270 */
[----:B--2---:R-:W-:Y:S05]  /*d2b0*/  @P0 BRA `(.L_x_972) ;  /* 0x0000000c00180947 */ /* 0x004fea0003800000 */
        /* <DEDUP_REMOVED lines=31> */
.L_x_974:
[----:B------:R-:W-:Y:S05]  /*d4b0*/  BSYNC B0 ;  /* 0x0000000000007941 */ /* 0x000fea0003800000 */
.L_x_973:
[----:B------:R-:W-:Y:S05]  /*d4c0*/  BRA `(.L_x_972) ;  /* 0x0000000800947947 */ /* 0x000fea0003800000 */
.L_x_971:
[----:B------:R-:W1:Y:S01]  /*d4d0*/  LDC.64 R8, c[0x0][0xae0] ;  /* 0x0002b800ff087b82 */ /* 0x000e620000000a00 */
[----:B------:R-:W-:Y:S01]  /*d4e0*/  ISETP.GT.AND P0, PT, R213, 0x7f, PT ;  /* 0x0000007fd500780c */ /* 0x000fe20003f04270 */
[----:B------:R-:W-:Y:S01]  /*d4f0*/  USHF.R.S32.HI UR5, URZ, 0x1f, UR43 ;  /* 0x0000001f3f057899 */ /* 0x000fe2000801142b */
[--C-:B------:R-:W-:Y:S01]  /*d500*/  SHF.R.S32.HI R203, RZ, 0x1f, R202.reuse ;  /* 0x0000001fffcb7819 */ /* 0x100fe200000114ca */
[----:B------:R-:W-:Y:S01]  /*d510*/  USHF.R.S32.HI UR6, URZ, 0x1f, UR44 ;  /* 0x0000001f3f067899 */ /* 0x000fe2000801142c */
[----:B------:R-:W-:Y:S03]  /*d520*/  BSSY B0, `(.L_x_975) ;  /* 0x000001d000007945 */ /* 0x000fe60003800000 */
[----:B------:R-:W2:Y:S08]  /*d530*/  LDC R14, c[0x0][0xdac] ;  /* 0x00036b00ff0e7b82 */ /* 0x000eb00000000800 */
[----:B------:R-:W3:Y:S01]  /*d540*/  LDC.64 R10, c[0x0][0xae8] ;  /* 0x0002ba00ff0a7b82 */ /* 0x000ee20000000a00 */
[----:B-1----:R-:W-:-:S04]  /*d550*/  IMAD.WIDE.U32 R6, R8, UR43, R202 ;  /* 0x0000002b08067c25 */ /* 0x002fc8000f8e00ca */
[----:B------:R-:W-:Y:S01]  /*d560*/  IMAD R8, R8, UR5, RZ ;  /* 0x0000000508087c24 */ /* 0x000fe2000f8e02ff */
[----:B------:R-:W-:Y:S06]  /*d570*/  @P0 BRA `(.L_x_976) ;  /* 0x00000000005c0947 */ /* 0x000fec0003800000 */
[----:B------:R-:W1:Y:S01]  /*d580*/  S2R R0, SR_TID.X ;  /* 0x0000000000007919 */ /* 0x000e620000002100 */
[----:B------:R-:W-:Y:S01]  /*d590*/  IMAD.U32 R2, RZ, RZ, UR42 ;  /* 0x0000002aff027e24 */ /* 0x000fe2000f8e00ff */
[----:B------:R-:W-:-:S04]  /*d5a0*/  ULDC UR7, c[0x0][0xa88] ;  /* 0x0002a20000077ab9 */ /* 0x000fc80000000800 */
[----:B-1----:R-:W-:-:S04]  /*d5b0*/  IADD3 R2, R2, -0x80, R0 ;  /* 0xffffff8002027810 */ /* 0x002fc80007ffe000 */
[----:B------:R-:W-:-:S13]  /*d5c0*/  ISETP.GE.AND P0, PT, R2, UR7, PT ;  /* 0x0000000702007c0c */ /* 0x000fda000bf06270 */
[----:B------:R-:W-:Y:S05]  /*d5d0*/  @P0 BRA `(.L_x_976) ;  /* 0x0000000000440947 */ /* 0x000fea0003800000 */
[----:B------:R-:W1:Y:S01]  /*d5e0*/  LDC.64 R4, c[0x0][0xb70] ;  /* 0x0002dc00ff047b82 */ /* 0x000e620000000a00 */
[----:B------:R-:W-:Y:S01]  /*d5f0*/  SHF.R.S32.HI R3, RZ, 0x1f, R2 ;  /* 0x0000001fff037819 */ /* 0x000fe20000011402 */
[----:B------:R-:W-:Y:S01]  /*d600*/  ULDC.64 UR8, c[0x0][0xb40] ;  /* 0x0002d00000087ab9 */ /* 0x000fe20000000a00 */
[----:B------:R-:W-:-:S05]  /*d610*/  ULDC.64 UR10, c[0x0][0x208] ;  /* 0x00008200000a7ab9 */ /* 0x000fca0000000a00 */
[----:B------:R-:W4:Y:S01]  /*d620*/  LDC.64 R12, c[0x0][0xb78] ;  /* 0x0002de00ff0c7b82 */ /* 0x000f220000000a00 */
[C---:B-1----:R-:W-:Y:S02]  /*d630*/  IMAD R0, R4.reuse, UR5, RZ ;  /* 0x0000000504007c24 */ /* 0x042fe4000f8e02ff */
[----:B------:R-:W-:-:S04]  /*d640*/  IMAD.WIDE.U32 R2, R4, UR43, R2 ;  /* 0x0000002b04027c25 */ /* 0x000fc8000f8e0002 */
[----:B------:R-:W-:Y:S02]  /*d650*/  IMAD R5, R5, UR43, R0 ;  /* 0x0000002b05057c24 */ /* 0x000fe4000f8e0200 */
[C---:B----4-:R-:W-:Y:S02]  /*d660*/  IMAD R0, R12.reuse, UR6, RZ ;  /* 0x000000060c007c24 */ /* 0x050fe4000f8e02ff */
[----:B------:R-:W-:Y:S02]  /*d670*/  IMAD.IADD R3, R3, 0x1, R5 ;  /* 0x0000000103037824 */ /* 0x000fe400078e0205 */
[----:B------:R-:W-:Y:S02]  /*d680*/  IMAD R5, R13, UR44, R0 ;  /* 0x0000002c0d057c24 */ /* 0x000fe4000f8e0200 */
[----:B------:R-:W-:-:S04]  /*d690*/  IMAD.WIDE.U32 R2, R12, UR44, R2 ;  /* 0x0000002c0c027c25 */ /* 0x000fc8000f8e0002 */
[----:B------:R-:W-:Y:S01]  /*d6a0*/  IMAD.IADD R3, R3, 0x1, R5 ;  /* 0x0000000103037824 */ /* 0x000fe200078e0205 */
[----:B------:R-:W-:-:S04]  /*d6b0*/  LEA R4, P0, R2, UR8, 0x2 ;  /* 0x0000000802047c11 */ /* 0x000fc8000f8010ff */
[----:B------:R-:W-:Y:S01]  /*d6c0*/  LEA.HI.X R5, R2, UR9, R3, 0x2, P0 ;  /* 0x0000000902057c11 */ /* 0x000fe200080f1403 */
[----:B------:R-:W-:-:S05]  /*d6d0*/  IMAD.MOV.U32 R3, RZ, RZ, -0x800000 ;  /* 0xff800000ff037424 */ /* 0x000fca00078e00ff */
[----:B------:R1:W-:Y:S03]  /*d6e0*/  STG.E desc[UR10][R4.64], R3 ;  /* 0x0000000304007986 */ /* 0x0003e6000c10190a */
.L_x_976:
[----:B------:R-:W-:Y:S05]  /*d6f0*/  BSYNC B0 ;  /* 0x0000000000007941 */ /* 0x000fea0003800000 */
.L_x_975:
[----:B------:R-:W-:Y:S01]  /*d700*/  R2UR UR7, R206 ;  /* 0x00000000ce0772ca */ /* 0x000fe200000e0000 */
[----:B------:R-:W-:Y:S01]  /*d710*/  ULDC UR5, c[0x0][0xa88] ;  /* 0x0002a20000057ab9 */ /* 0x000fe20000000800 */
[C---:B------:R-:W-:Y:S01]  /*d720*/  VIADD R0, R204.reuse, 0x20 ;  /* 0x00000020cc007836 */ /* 0x040fe20000000000 */
[----:B------:R-:W-:Y:S01]  /*d730*/  UIADD3 UR42, -UR42, UR5, URZ ;  /* 0x000000052a2a7290 */ /* 0x000fe2000fffe13f */
[----:B-1----:R-:W-:Y:S01]  /*d740*/  IMAD R3, R9, UR43, R8 ;  /* 0x0000002b09037c24 */ /* 0x002fe2000f8e0208 */
[----:B------:R-:W-:Y:S01]  /*d750*/  SHF.R.S32.HI R205, RZ, 0x1f, R204 ;  /* 0x0000001fffcd7819 */ /* 0x000fe200000114cc */
[----:B------:R-:W-:Y:S01]  /*d760*/  BSSY B0, `(.L_x_977) ;  /* 0x0000026000007945 */ /* 0x000fe20003800000 */
[C---:B------:R-:W-:Y:S01]  /*d770*/  IADD3 R2, R204.reuse, 0x40, RZ ;  /* 0x00000040cc027810 */ /* 0x040fe20007ffe0ff */
[----:B------:R-:W-:Y:S01]  /*d780*/  IMAD.IADD R7, R7, 0x1, R3 ;  /* 0x0000000107077824 */ /* 0x000fe200078e0203 */
[C---:B------:R-:W-:Y:S01]  /*d790*/  ISETP.GE.AND P2, PT, R204.reuse, UR42, PT ;  /* 0x0000002acc007c0c */ /* 0x040fe2000bf46270 */
[----:B------:R-:W-:Y:S01]  /*d7a0*/  VIADD R8, R204, 0x60 ;  /* 0x00000060cc087836 */ /* 0x000fe20000000000 */
[----:B------:R-:W-:Y:S01]  /*d7b0*/  ISETP.GE.AND P0, PT, R0, UR42, PT ;  /* 0x0000002a00007c0c */ /* 0x000fe2000bf06270 */
[C---:B---3--:R-:W-:Y:S01]  /*d7c0*/  IMAD R0, R10.reuse, UR6, RZ ;  /* 0x000000060a007c24 */ /* 0x048fe2000f8e02ff */
[----:B------:R-:W-:Y:S01]  /*d7d0*/  ULOP3.LUT UR5, URZ, UR7, URZ, 0x33, !UPT ;  /* 0x000000073f057292 */ /* 0x000fe2000f8e333f */
[----:B------:R-:W-:Y:S01]  /*d7e0*/  IMAD.WIDE.U32 R6, R10, UR44, R6 ;  /* 0x0000002c0a067c25 */ /* 0x000fe2000f8e0006 */
[----:B------:R-:W-:-:S03]  /*d7f0*/  ISETP.GE.AND P1, PT, R2, UR42, PT ;  /* 0x0000002a02007c0c */ /* 0x000fc6000bf26270 */
[----:B------:R-:W-:Y:S02]  /*d800*/  IMAD R3, R11, UR44, R0 ;  /* 0x0000002c0b037c24 */ /* 0x000fe4000f8e0200 */
[----:B--2---:R-:W-:Y:S02]  /*d810*/  VIADD R5, R14, UR5 ;  /* 0x000000050e057c36 */ /* 0x004fe40008000000 */
[----:B------:R-:W-:Y:S02]  /*d820*/  IMAD.IADD R11, R7, 0x1, R3 ;  /* 0x00000001070b7824 */ /* 0x000fe400078e0203 */
[----:B------:R-:W-:Y:S01]  /*d830*/  IMAD.WIDE R4, R5, 0x80, R204 ;  /* 0x0000008005047825 */ /* 0x000fe200078e02cc */
[----:B------:R-:W-:Y:S06]  /*d840*/  @P2 BRA `(.L_x_978) ;  /* 0x00000000005c2947 */ /* 0x000fec0003800000 */
[C---:B------:R-:W-:Y:S01]  /*d850*/  VIADD R0, R202.reuse, 0x40 ;  /* 0x00000040ca007836 */ /* 0x040fe20000000000 */
[----:B------:R-:W-:Y:S01]  /*d860*/  ULDC UR5, c[0x0][0xa8c] ;  /* 0x0002a30000057ab9 */ /* 0x000fe20000000800 */
[----:B------:R-:W-:Y:S01]  /*d870*/  VIADD R2, R202, 0x80 ;  /* 0x00000080ca027836 */ /* 0x000fe20000000000 */
[----:B------:R-:W-:Y:S01]  /*d880*/  ULDC.64 UR6, c[0x0][0xad8] ;  /* 0x0002b60000067ab9 */ /* 0x000fe20000000a00 */
[----:B------:R-:W-:Y:S01]  /*d890*/  MOV R3, R11 ;  /* 0x0000000b00037202 */ /* 0x000fe20000000f00 */
[----:B------:R-:W-:Y:S01]  /*d8a0*/  IMAD R9, R5, UR6, RZ ;  /* 0x0000000605097c24 */ /* 0x000fe2000f8e02ff */
[----:B------:R-:W-:Y:S01]  /*d8b0*/  ISETP.GE.AND P3, PT, R0, UR5, PT ;  /* 0x0000000500007c0c */ /* 0x000fe2000bf66270 */
[----:B------:R-:W-:Y:S01]  /*d8c0*/  VIADD R0, R202, 0xc0 ;  /* 0x000000c0ca007836 */ /* 0x000fe20000000000 */
[----:B------:R-:W-:Y:S01]  /*d8d0*/  ISETP.GE.AND P4, PT, R2, UR5, PT ;  /* 0x0000000502007c0c */ /* 0x000fe2000bf86270 */
[----:B------:R-:W-:Y:S01]  /*d8e0*/  IMAD.MOV.U32 R2, RZ, RZ, R6 ;  /* 0x000000ffff027224 */ /* 0x000fe200078e0006 */
[----:B------:R-:W-:Y:S01]  /*d8f0*/  ISETP.GE.AND P2, PT, R202, UR5, PT ;  /* 0x00000005ca007c0c */ /* 0x000fe2000bf46270 */
[----:B------:R-:W-:Y:S01]  /*d900*/  IMAD R9, R4, UR7, R9 ;  /* 0x0000000704097c24 */ /* 0x000fe2000f8e0209 */
[----:B------:R-:W-:Y:S01]  /*d910*/  ISETP.GE.AND P5, PT, R0, UR5, PT ;  /* 0x0000000500007c0c */ /* 0x000fe2000bfa6270 */
[----:B------:R-:W-:Y:S01]  /*d920*/  IMAD.WIDE.U32 R2, R4, UR6, R2 ;  /* 0x0000000604027c25 */ /* 0x000fe2000f8e0002 */
[----:B------:R-:W-:Y:S01]  /*d930*/  ULDC.64 UR6, c[0x0][0xa80] ;  /* 0x0002a00000067ab9 */ /* 0x000fe20000000a00 */
[----:B------:R-:W-:-:S02]  /*d940*/  ULDC.64 UR8, c[0x0][0x208] ;  /* 0x0000820000087ab9 */ /* 0x000fc40000000a00 */
[----:B------:R-:W-:Y:S01]  /*d950*/  IMAD.IADD R3, R3, 0x1, R9 ;  /* 0x0000000103037824 */ /* 0x000fe200078e0209 */
[----:B------:R-:W-:-:S04]  /*d960*/  LEA R12, P6, R2, UR6, 0x1 ;  /* 0x00000006020c7c11 */ /* 0x000fc8000f8c08ff */
[----:B------:R-:W-:-:S05]  /*d970*/  LEA.HI.X R13, R2, UR7, R3, 0x1, P6 ;  /* 0x00000007020d7c11 */ /* 0x000fca000b0f0c03 */
[----:B------:R1:W-:Y:S04]  /*d980*/  @!P2 STG.E.128 desc[UR8][R12.64], RZ ;  /* 0x000000ff0c00a986 */ /* 0x0003e8000c101d08 */
[----:B------:R1:W-:Y:S04]  /*d990*/  @!P3 STG.E.128 desc[UR8][R12.64+0x80], RZ ;  /* 0x000080ff0c00b986 */ /* 0x0003e8000c101d08 */
[----:B------:R1:W-:Y:S04]  /*d9a0*/  @!P4 STG.E.128 desc[UR8][R12.64+0x100], RZ ;  /* 0x000100ff0c00c986 */ /* 0x0003e8000c101d08 */
[----:B------:R1:W-:Y:S02]  /*d9b0*/  @!P5 STG.E.128 desc[UR8][R12.64+0x180], RZ ;  /* 0x000180ff0c00d986 */ /* 0x0003e4000c101d08 */
.L_x_978:
[----:B------:R-:W-:Y:S05]  /*d9c0*/  BSYNC B0 ;  /* 0x0000000000007941 */ /* 0x000fea0003800000 */
.L_x_977:
[----:B------:R-:W-:Y:S01]  /*d9d0*/  BSSY B0, `(.L_x_979) ;  /* 0x000001c000007945 */ /* 0x000fe20003800000 */
[----:B------:R-:W-:-:S03]  /*d9e0*/  ISETP.GE.AND P2, PT, R8, UR42, PT ;  /* 0x0000002a08007c0c */ /* 0x000fc6000bf46270 */
[----:B------:R-:W-:Y:S10]  /*d9f0*/  @P0 BRA `(.L_x_980) ;  /* 0x0000000000640947 */ /* 0x000ff40003800000 */
        /* <DEDUP_REMOVED lines=25> */
.L_x_980:
[----:B------:R-:W-:Y:S05]  /*db90*/  BSYNC B0 ;  /* 0x0000000000007941 */ /* 0x000fea0003800000 */
.L_x_979:
[----:B------:R-:W-:Y:S04]  /*dba0*/  BSSY B0, `(.L_x_981) ;  /* 0x000001b000007945 */ /* 0x000fe80003800000 */
[----:B------:R-:W-:Y:S05]  /*dbb0*/  @P1 BRA `(.L_x_982) ;  /* 0x0000000000641947 */ /* 0x000fea0003800000 */
[----:B--2---:R-:W-:Y:S01]  /*dbc0*/  IADD3 R9, P0, R4, 0x40, RZ ;  /* 0x0000004004097810 */ /* 0x004fe20007f1e0ff */
[C---:B------:R-:W-:Y:S01]  /*dbd0*/  VIADD R3, R202.reuse, 0x80 ;  /* 0x00000080ca037836 */ /* 0x040fe20000000000 */
[----:B------:R-:W-:Y:S01]  /*dbe0*/  IADD3 R2, R202, 0x40, RZ ;  /* 0x00000040ca027810 */ /* 0x000fe20007ffe0ff */
[----:B------:R-:W-:Y:S01]  /*dbf0*/  ULDC UR5, c[0x0][0xa8c] ;  /* 0x0002a30000057ab9 */ /* 0x000fe20000000800 */
        /* <DEDUP_REMOVED lines=21> */
.L_x_982:
[----:B------:R-:W-:Y:S05]  /*dd50*/  BSYNC B0 ;  /* 0x0000000000007941 */ /* 0x000fea0003800000 */
.L_x_981:
[----:B------:R-:W-:Y:S04]  /*dd60*/  BSSY B0, `(.L_x_972) ;  /* 0x000001b000007945 */ /* 0x000fe80003800000 */
[----:B------:R-:W-:Y:S05]  /*dd70*/  @P2 BRA `(.L_x_983) ;  /* 0x0000000000642947 */ /* 0x000fea0003800000 */
[----:B------:R-:W-:Y:S01]  /*dd80*/  IADD3 R7, P0, R4, 0x60, RZ ;  /* 0x0000006004077810 */ /* 0x000fe20007f1e0ff */
[----:B------:R-:W-:Y:S01]  /*dd90*/  ULDC UR5, c[0x0][0xa8c] ;  /* 0x0002a30000057ab9 */ /* 0x000fe20000000800 */
[C---:B------:R-:W-:Y:S01]  /*dda0*/  IADD3 R0, R202.reuse, 0x40, RZ ;  /* 0x00000040ca007810 */ /* 0x040fe20007ffe0ff */
[----:B------:R-:W-:Y:S01]  /*ddb0*/  ULDC.64 UR6, c[0x0][0xad8] ;  /* 0x0002b60000067ab9 */ /* 0x000fe20000000a00 */
[----:B------:R-:W-:Y:S01]  /*ddc0*/  IMAD.MOV.U32 R2, RZ, RZ, R6 ;  /* 0x000000ffff027224 */ /* 0x000fe200078e0006 */
[----:B------:R-:W-:Y:S01]  /*ddd0*/  ISETP.GE.AND P1, PT, R202, UR5, PT ;  /* 0x00000005ca007c0c */ /* 0x000fe2000bf26270 */
[----:B------:R-:W-:Y:S01]  /*dde0*/  IMAD.X R4, RZ, RZ, R5, P0 ;  /* 0x000000ffff047224 */ /* 0x000fe200000e0605 */
[----:B------:R-:W-:Y:S01]  /*ddf0*/  ISETP.GE.AND P2, PT, R0, UR5, PT ;  /* 0x0000000500007c0c */ /* 0x000fe2000bf46270 */
[----:B------:R-:W-:Y:S01]  /*de00*/  IMAD.MOV.U32 R3, RZ, RZ, R11 ;  /* 0x000000ffff037224 */ /* 0x000fe200078e000b */
[----:B------:R-:W-:Y:S01]  /*de10*/  ULDC.64 UR8, c[0x0][0x208] ;  /* 0x0000820000087ab9 */ /* 0x000fe20000000a00 */
[----:B------:R-:W-:-:S02]  /*de20*/  VIADD R5, R202, 0x80 ;  /* 0x00000080ca057836 */ /* 0x000fc40000000000 */
[----:B------:R-:W-:Y:S02]  /*de30*/  IMAD R4, R4, UR6, RZ ;  /* 0x0000000604047c24 */ /* 0x000fe4000f8e02ff */
        /* <DEDUP_REMOVED lines=13> */
.L_x_983:
[----:B------:R-:W-:Y:S05]  /*df10*/  BSYNC B0 ;  /* 0x0000000000007941 */ /* 0x000fea0003800000 */
.L_x_972:
[----:B------:R-:W5:Y:S02]  /*df20*/  LDC R0, c[0x0][0xda8] ;  /* 0x00036a00ff007b82 */ /* 0x000f640000000800 */
[----:B-----5:R-:W-:-:S13]  /*df30*/  ISETP.LE.AND P0, PT, R0, UR4, PT ;  /* 0x0000000400007c0c */ /* 0x020fda000bf03270 */
[----:B------:R-:W-:Y:S05]  /*df40*/  @!P0 BRA `(.L_x_984) ;  /* 0xffffff2c00a48947 */ /* 0x000fea000383ffff */
[----:B------:R-:W-:Y:S05]  /*df50*/  EXIT ;  /* 0x000000000000794d */ /* 0x000fea0003800000 */
.L_x_890:
[----:B------:R-:W-:-:S08]  /*df60*/  NOP ;  /* 0x0000000000007918 */ /* 0x000fd00000000000 */
[----:B-1----:R-:W1:-:S00]  /*df70*/  USETMAXREG.DEALLOC.CTAPOOL 0x18 ;  /* 0x00000018000079c8 */ /* 0x002e4000080e0500 */
[----:B-1----:R-:W-:-:S06]  /*df80*/  LOP3.LUT R0, R0, 0x3, RZ, 0xc0, !PT ;  /* 0x0000000300007812 */ /* 0x002fcc00078ec0ff */
[----:B------:R-:W1:Y:S02]  /*df90*/  SHFL.IDX PT, R0, R0, RZ, 0x1f ;  /* 0x00001fff00007589 */ /* 0x000e6400000e0000 */
[----:B-1----:R-:W-:-:S13]  /*dfa0*/  ISETP.NE.AND P0, PT, R0, RZ, PT ;  /* 0x000000ff0000720c */ /* 0x002fda0003f05270 */
[----:B------:R-:W-:Y:S05]  /*dfb0*/  @P0 EXIT ;  /* 0x000000000000094d */ /* 0x000fea0003800000 */
[----:B------:R-:W1:Y:S01]  /*dfc0*/  S2UR UR4, SR_CTAID.X ;  /* 0x00000000000479c3 */ /* 0x000e620000002500 */
[----:B------:R-:W-:Y:S01]  /*dfd0*/  UMOV UR49, URZ ;  /* 0x0000003f00317c82 */ /* 0x000fe20008000000 */
[----:B------:R-:W-:Y:S02]  /*dfe0*/  IMAD.MOV.U32 R16, RZ, RZ, RZ ;  /* 0x000000ffff107224 */ /* 0x000fe400078e00ff */
[----:B------:R-:W-:-:S04]  /*dff0*/  IMAD.MOV.U32 R17, RZ, RZ, 0x1 ;  /* 0x00000001ff117424 */ /* 0x000fc800078e00ff */
[----:B------:R-:W1:Y:S02]  /*e000*/  LDC R0, c[0x0][0xda8] ;  /* 0x00036a00ff007b82 */ /* 0x000e640000000800 */
[----:B-1----:R-:W-:-:S13]  /*e010*/  ISETP.LE.AND P0, PT, R0, UR4, PT ;  /* 0x0000000400007c0c */ /* 0x002fda000bf03270 */
[----:B------:R-:W-:Y:S05]  /*e020*/  @P0 BRA `(.L_x_985) ;  /* 0x00000034001c0947 */ /* 0x000fea0003800000 */
[----:B------:R-:W-:Y:S01]  /*e030*/  IMAD.U32 R19, RZ, RZ, UR4 ;  /* 0x00000004ff137e24 */ /* 0x000fe2000f8e00ff */
[----:B------:R-:W-:Y:S01]  /*e040*/  MOV R16, RZ ;  /* 0x000000ff00107202 */ /* 0x000fe20000000f00 */
[----:B------:R-:W-:Y:S01]  /*e050*/  IMAD.MOV.U32 R17, RZ, RZ, 0x1 ;  /* 0x00000001ff117424 */ /* 0x000fe200078e00ff */
[----:B------:R-:W-:Y:S01]  /*e060*/  ULDC UR50, c[0x0][0xc] ;  /* 0x0000030000327ab9 */ /* 0x000fe20000000800 */
[----:B------:R-:W-:Y:S01]  /*e070*/  ULDC.64 UR42, c[0x0][0x198] ;  /* 0x00006600002a7ab9 */ /* 0x000fe20000000a00 */
[----:B------:R-:W-:-:S05]  /*e080*/  UMOV UR49, URZ ;  /* 0x0000003f00317c82 */ /* 0x000fca0008000000 */
.L_x_1039:
[----:B------:R-:W-:Y:S01]  /*e090*/  ULDC UR8, c[0x0][0xdd0] ;  /* 0x0003740000087ab9 */ /* 0x000fe20000000800 */
[----:B-1----:R-:W1:Y:S01]  /*e0a0*/  LDC R0, c[0x0][0xde8] ;  /* 0x00037a00ff007b82 */ /* 0x002e620000000800 */
[C---:B------:R-:W-:Y:S01]  /*e0b0*/  R2UR UR6, R19.reuse ;  /* 0x00000000130672ca */ /* 0x040fe200000e0000 */
[----:B------:R-:W-:Y:S01]  /*e0c0*/  UISETP.NE.AND UP0, UPT, UR8, 0x1, UPT ;  /* 0x000000010800788c */ /* 0x000fe2000bf05270 */
[----:B------:R-:W-:-:S10]  /*e0d0*/  R2UR UR7, R19 ;  /* 0x00000000130772ca */ /* 0x000fd400000e0000 */
[----:B------:R-:W-:Y:S01]  /*e0e0*/  @UP0 ULDC UR4, c[0x0][0xdd4] ;  /* 0x0003750000040ab9 */ /* 0x000fe20000000800 */
[----:B------:R-:W-:Y:S01]  /*e0f0*/  @UP0 ULDC UR9, c[0x0][0xdd8] ;  /* 0x0003760000090ab9 */ /* 0x000fe20000000800 */
[----:B------:R-:W-:-:S04]  /*e100*/  UIMAD.WIDE.U32 UR4, UR6, UR4, URZ ;  /* 0x00000004060472a5 */ /* 0x000fc8000f8e003f */
[----:B------:R-:W-:-:S04]  /*e110*/  @UP0 USHF.R.U32.HI UR6, URZ, UR9, UR5 ;  /* 0x000000093f060299 */ /* 0x000fc80008011605 */
[----:B------:R-:W-:Y:S02]  /*e120*/  UIADD3 UR4, -UR6, URZ, URZ ;  /* 0x0000003f06047290 */ /* 0x000fe4000fffe13f */
[----:B-1----:R-:W-:Y:S02]  /*e130*/  ISETP.LE.AND P0, PT, R0, UR6, PT ;  /* 0x0000000600007c0c */ /* 0x002fe4000bf03270 */
[----:B------:R-:W-:-:S11]  /*e140*/  UIMAD UR8, UR8, UR4, UR7 ;  /* 0x00000004080872a4 */ /* 0x000fd6000f8e0207 */
[----:B------:R-:W-:Y:S05]  /*e150*/  @!P0 BRA `(.L_x_986) ;  /* 0x0000000000208947 */ /* 0x000fea0003800000 */
[----:B------:R-:W-:Y:S01]  /*e160*/  ULDC UR9, c[0x0][0xddc] ;  /* 0x0003770000097ab9 */ /* 0x000fe20000000800 */
[----:B------:R-:W-:Y:S01]  /*e170*/  UMOV UR7, UR8 ;  /* 0x0000000800077c82 */ /* 0x000fe20008000000 */
[----:B------:R-:W-:-:S11]  /*e180*/  UISETP.NE.AND UP0, UPT, UR9, 0x1, UPT ;  /* 0x000000010900788c */ /* 0x000fd6000bf05270 */
[----:B------:R-:W-:Y:S02]  /*e190*/  @UP0 ULDC.64 UR10, c[0x0][0xde0] ;  /* 0x00037800000a0ab9 */ /* 0x000fe40000000a00 */
[----:B------:R-:W-:-:S04]  /*e1a0*/  UIMAD.WIDE.U32 UR4, UR8, UR10, URZ ;  /* 0x0000000a080472a5 */ /* 0x000fc8000f8e003f */
[----:B------:R-:W-:-:S04]  /*e1b0*/  @UP0 USHF.R.U32.HI UR7, URZ, UR11, UR5 ;  /* 0x0000000b3f070299 */ /* 0x000fc80008011605 */
[----:B------:R-:W-:Y:S01]  /*e1c0*/  UIMAD UR4, UR7, UR9, URZ ;  /* 0x00000009070472a4 */ /* 0x000fe2000f8e023f */
[----:B------:R-:W-:Y:S11]  /*e1d0*/  BRA `(.L_x_987) ;  /* 0x00000000001c7947 */ /* 0x000ff60003800000 */
.L_x_986:
[----:B------:R-:W-:Y:S01]  /*e1e0*/  ULDC UR9, c[0x0][0xdc4] ;  /* 0x0003710000097ab9 */ /* 0x000fe20000000800 */
[----:B------:R-:W-:Y:S01]  /*e1f0*/  UMOV UR7, UR8 ;  /* 0x0000000800077c82 */ /* 0x000fe20008000000 */
[----:B------:R-:W-:-:S11]  /*e200*/  UISETP.NE.AND UP0, UPT, UR9, 0x1, UPT ;  /* 0x000000010900788c */ /* 0x000fd6000bf05270 */
[----:B------:R-:W-:Y:S02]  /*e210*/  @UP0 ULDC.64 UR10, c[0x0][0xdc8] ;  /* 0x00037200000a0ab9 */ /* 0x000fe40000000a00 */
[----:B------:R-:W-:-:S04]  /*e220*/  UIMAD.WIDE.U32 UR4, UR8, UR10, URZ ;  /* 0x0000000a080472a5 */ /* 0x000fc8000f8e003f */
[----:B------:R-:W-:-:S04]  /*e230*/  @UP0 USHF.R.U32.HI UR7, URZ, UR11, UR5 ;  /* 0x0000000b3f070299 */ /* 0x000fc80008011605 */
[----:B------:R-:W-:-:S12]  /*e240*/  UIMAD UR4, UR7, UR9, URZ ;  /* 0x00000009070472a4 */ /* 0x000fd8000f8e023f */
.L_x_987:
[----:B------:R-:W-:Y:S01]  /*e250*/  ULDC.64 UR10, c[0x0][0x3f8] ;  /* 0x0000fe00000a7ab9 */ /* 0x000fe20000000a00 */
[----:B------:R-:W-:Y:S02]  /*e260*/  UIADD3 UR8, UR8, -UR4, URZ ;  /* 0x8000000408087290 */ /* 0x000fe4000fffe03f */
[----:B------:R-:W-:Y:S02]  /*e270*/  UISETP.NE.U32.AND UP0, UPT, UR10, URZ, UPT ;  /* 0x0000003f0a00728c */ /* 0x000fe4000bf05070 */
[----:B------:R-:W-:Y:S01]  /*e280*/  ULOP3.LUT UR7, URZ, UR7, URZ, 0x33, !UPT ;  /* 0x000000073f077292 */ /* 0x000fe2000f8e333f */
[----:B------:R-:W-:Y:S01]  /*e290*/  ULDC UR10, c[0x0][0xdb8] ;  /* 0x00036e00000a7ab9 */ /* 0x000fe20000000800 */
[----:B------:R-:W-:Y:S01]  /*e2a0*/  ULDC.64 UR4, c[0x0][0x9e0] ;  /* 0x0002780000047ab9 */ /* 0x000fe20000000a00 */
[----:B------:R-:W-:Y:S01]  /*e2b0*/  UISETP.NE.AND UP1, UPT, UR10, 0x1, UPT ;  /* 0x000000010a00788c */ /* 0x000fe2000bf25270 */
[----:B------:R-:W-:Y:S01]  /*e2c0*/  ULDC UR9, c[0x0][0xdc4] ;  /* 0x0003710000097ab9 */ /* 0x000fe20000000800 */
[----:B------:R-:W-:Y:S01]  /*e2d0*/  ULDC UR45, c[0x0][0xdac] ;  /* 0x00036b00002d7ab9 */ /* 0x000fe20000000800 */
[----:B------:R-:W-:-:S02]  /*e2e0*/  UISETP.GE.AND UP2, UPT, UR5, 0x1, UPT ;  /* 0x000000010500788c */ /* 0x000fc4000bf46270 */
[----:B------:R-:W-:Y:S02]  /*e2f0*/  UIMAD UR9, UR6, UR9, UR8 ;  /* 0x00000009060972a4 */ /* 0x000fe4000f8e0208 */
[----:B------:R-:W-:Y:S02]  /*e300*/  UIADD3 UR45, UR7, UR45, URZ ;  /* 0x0000002d072d7290 */ /* 0x000fe4000fffe03f */
[----:B------:R-:W-:Y:S01]  /*e310*/  UISETP.NE.AND.EX UP0, UPT, UR11, URZ, UPT, UP0 ;  /* 0x0000003f0b00728c */ /* 0x000fe2000bf05300 */
[----:B------:R-:W-:Y:S01]  /*e320*/  PLOP3.LUT P1, PT, PT, PT, UP2, 0x80, 0x0 ;  /* 0x000000000000781c */ /* 0x000fe20003f2f028 */
[----:B------:R-:W-:Y:S01]  /*e330*/  @UP1 ULDC UR6, c[0x0][0xdbc] ;  /* 0x00036f0000061ab9 */ /* 0x000fe20000000800 */
[----:B------:R-:W-:Y:S02]  /*e340*/  USHF.L.U32 UR45, UR45, 0x7, URZ ;  /* 0x000000072d2d7899 */ /* 0x000fe4000800063f */
[----:B------:R-:W-:Y:S01]  /*e350*/  UIMAD.WIDE.U32 UR6, UR9, UR6, URZ ;  /* 0x00000006090672a5 */ /* 0x000fe2000f8e003f */
[----:B------:R-:W-:Y:S01]  /*e360*/  ULDC UR11, c[0x0][0x404] ;  /* 0x00010100000b7ab9 */ /* 0x000fe20000000800 */
[----:B------:R-:W-:Y:S01]  /*e370*/  ULDC UR12, c[0x0][0x288] ;  /* 0x0000a200000c7ab9 */ /* 0x000fe20000000800 */
[----:B------:R-:W-:Y:S01]  /*e380*/  @UP1 ULDC UR14, c[0x0][0xdc0] ;  /* 0x00037000000e1ab9 */ /* 0x000fe20000000800 */
[----:B------:R-:W-:Y:S01]  /*e390*/  UMOV UR47, UR9 ;  /* 0x00000009002f7c82 */ /* 0x000fe20008000000 */
[----:B------:R-:W-:-:S02]  /*e3a0*/  USEL UR11, UR11, 0x1, UP0 ;  /* 0x000000010b0b7887 */ /* 0x000fc40008000000 */
[----:B------:R-:W-:Y:S02]  /*e3b0*/  UIADD3 UR8, UR45, 0x80, -UR12 ;  /* 0x000000802d087890 */ /* 0x000fe4000fffe80c */
[----:B------:R-:W-:Y:S01]  /*e3c0*/  @UP1 USHF.R.U32.HI UR47, URZ, UR14, UR7 ;  /* 0x0000000e3f2f1299 */ /* 0x000fe20008011607 */
[----:B------:R-:W-:Y:S02]  /*e3d0*/  ULDC UR13, c[0x0][0x2e0] ;  /* 0x0000b800000d7ab9 */ /* 0x000fe40000000800 */
[----:B------:R-:W-:Y:S02]  /*e3e0*/  UIMAD UR6, UR11, UR13, UR8 ;  /* 0x0000000d0b0672a4 */ /* 0x000fe4000f8e0208 */
[----:B------:R-:W-:Y:S02]  /*e3f0*/  UIADD3 UR46, -UR47, URZ, URZ ;  /* 0x0000003f2f2e7290 */ /* 0x000fe4000fffe13f */
[----:B------:R-:W-:Y:S02]  /*e400*/  UIADD3 UR4, UR6, UR4, URZ ;  /* 0x0000000406047290 */ /* 0x000fe4000fffe03f */
[----:B------:R-:W-:Y:S01]  /*e410*/  UIMAD UR46, UR10, UR46, UR9 ;  /* 0x0000002e0a2e72a4 */ /* 0x000fe2000f8e0209 */
[----:B------:R-:W-:Y:S11]  /*e420*/  @!P1 BRA `(.L_x_988) ;  /* 0x0000000000449947 */ /* 0x000ff60003800000 */
        /* <DEDUP_REMOVED lines=10> */
.L_x_989:
[----:B------:R-:W-:-:S11]  /*e4d0*/  UISETP.NE.AND UP0, UPT, UR5, 0x1, UPT ;  /* 0x000000010500788c */ /* 0x000fd6000bf05270 */
[----:B------:R-:W-:Y:S02]  /*e4e0*/  @UP0 ULDC.64 UR14, c[0x0][0x9e8] ;  /* 0x00027a00000e0ab9 */ /* 0x000fe40000000a00 */
[----:B------:R-:W-:-:S04]  /*e4f0*/  UIMAD.WIDE.U32 UR6, UR8, UR14, URZ ;  /* 0x0000000e080672a5 */ /* 0x000fc8000f8e003f */
[----:B------:R-:W-:-:S12]  /*e500*/  @UP0 USHF.R.U32.HI UR8, URZ, UR15, UR7 ;  /* 0x0000000f3f080299 */ /* 0x000fd80008011607 */
.L_x_990:
[----:B------:R-:W-:-:S04]  /*e510*/  UIMAD UR8, UR8, UR5, UR5 ;  /* 0x00000005080872a4 */ /* 0x000fc8000f8e0205 */
[----:B------:R-:W-:-:S04]  /*e520*/  UISETP.LT.AND UP0, UPT, UR4, UR8, UPT ;  /* 0x000000080400728c */ /* 0x000fc8000bf01270 */
[----:B------:R-:W-:-:S12]  /*e530*/  USEL UR4, UR4, UR8, UP0 ;  /* 0x0000000804047287 */ /* 0x000fd80008000000 */
.L_x_988:
[----:B------:R-:W-:Y:S02]  /*e540*/  UIMAD UR7, UR11, UR13, 0x3f ;  /* 0x0000003f0b0774a4 */ /* 0x000fe4000f8e020d */
[----:B------:R-:W-:Y:S02]  /*e550*/  UIADD3 UR4, UR4, 0x3f, URZ ;  /* 0x0000003f04047890 */ /* 0x000fe4000fffe03f */
[----:B------:R-:W-:Y:S02]  /*e560*/  USHF.R.S32.HI UR8, URZ, 0x1f, UR7 ;  /* 0x0000001f3f087899 */ /* 0x000fe40008011407 */
[----:B------:R-:W-:Y:S02]  /*e570*/  USHF.R.S32.HI UR6, URZ, 0x1f, UR4 ;  /* 0x0000001f3f067899 */ /* 0x000fe40008011404 */
[----:B------:R-:W-:Y:S02]  /*e580*/  ULEA.HI UR8, UR8, UR7, URZ, 0x6 ;  /* 0x0000000708087291 */ /* 0x000fe4000f8f303f */
[----:B------:R-:W-:-:S02]  /*e590*/  ULEA.HI UR6, UR6, UR4, URZ, 0x6 ;  /* 0x0000000406067291 */ /* 0x000fc4000f8f303f */
[----:B------:R-:W-:Y:S02]  /*e5a0*/  UIADD3 UR4, UR45, -UR12, URZ ;  /* 0x8000000c2d047290 */ /* 0x000fe4000fffe03f */
[----:B------:R-:W-:Y:S02]  /*e5b0*/  USHF.R.S32.HI UR48, URZ, 0x6, UR8 ;  /* 0x000000063f307899 */ /* 0x000fe40008011408 */
[----:B------:R-:W-:Y:S02]  /*e5c0*/  USHF.R.S32.HI UR6, URZ, 0x6, UR6 ;  /* 0x000000063f067899 */ /* 0x000fe40008011406 */
[----:B------:R-:W-:Y:S02]  /*e5d0*/  UIMAD UR4, UR11, UR13, UR4 ;  /* 0x0000000d0b0472a4 */ /* 0x000fe4000f8e0204 */
[----:B------:R-:W-:Y:S01]  /*e5e0*/  UISETP.LT.AND UP0, UPT, UR48, UR6, UPT ;  /* 0x000000063000728c */ /* 0x000fe2000bf01270 */
[----:B------:R-:W-:Y:S02]  /*e5f0*/  ULDC UR8, c[0x0][0x9dc] ;  /* 0x0002770000087ab9 */ /* 0x000fe40000000800 */
[----:B------:R-:W-:-:S02]  /*e600*/  UIADD3 UR8, UR4, -UR8, URZ ;  /* 0x8000000804087290 */ /* 0x000fc4000fffe03f */
[----:B------:R-:W-:Y:S01]  /*e610*/  USEL UR48, UR48, UR6, UP0 ;  /* 0x0000000630307287 */ /* 0x000fe20008000000 */
[----:B------:R-:W-:Y:S11]  /*e620*/  @!P1 BRA `(.L_x_991) ;  /* 0x0000000000449947 */ /* 0x000ff60003800000 */
        /* <DEDUP_REMOVED lines=10> */
.L_x_992:
[----:B------:R-:W-:-:S11]  /*e6d0*/  UISETP.NE.AND UP0, UPT, UR5, 0x1, UPT ;  /* 0x000000010500788c */ /* 0x000fd6000bf05270 */
[----:B------:R-:W-:Y:S02]  /*e6e0*/  @UP0 ULDC.64 UR10, c[0x0][0x9e8] ;  /* 0x00027a00000a0ab9 */ /* 0x000fe40000000a00 */
[----:B------:R-:W-:-:S04]  /*e6f0*/  UIMAD.WIDE.U32 UR6, UR4, UR10, URZ ;  /* 0x0000000a040672a5 */ /* 0x000fc8000f8e003f */
[----:B------:R-:W-:-:S12]  /*e700*/  @UP0 USHF.R.U32.HI UR4, URZ, UR11, UR7 ;  /* 0x0000000b3f040299 */ /* 0x000fd80008011607 */
.L_x_993:
[----:B------:R-:W-:-:S04]  /*e710*/  UIMAD UR4, UR4, UR5, URZ ;  /* 0x00000005040472a4 */ /* 0x000fc8000f8e023f */
[----:B------:R-:W-:-:S04]  /*e720*/  UISETP.LT.AND UP0, UPT, UR8, UR4, UPT ;  /* 0x000000040800728c */ /* 0x000fc8000bf01270 */
[----:B------:R-:W-:-:S12]  /*e730*/  USEL UR8, UR8, UR4, !UP0 ;  /* 0x0000000408087287 */ /* 0x000fd8000c000000 */
.L_x_991:
[----:B------:R-:W-:Y:S01]  /*e740*/  USHF.R.S32.HI UR4, URZ, 0x1f, UR8 ;  /* 0x0000001f3f047899 */ /* 0x000fe20008011408 */
[----:B------:R-:W-:Y:S03]  /*e750*/  BSSY B6, `(.L_x_994) ;  /* 0x00002c3000067945 */ /* 0x000fe60003800000 */
[----:B------:R-:W-:-:S04]  /*e760*/  ULEA.HI UR4, UR4, UR8, URZ, 0x6 ;  /* 0x0000000804047291 */ /* 0x000fc8000f8f303f */
[----:B------:R-:W-:-:S04]  /*e770*/  USHF.R.S32.HI UR4, URZ, 0x6, UR4 ;  /* 0x000000063f047899 */ /* 0x000fc80008011404 */
[----:B------:R-:W-:-:S04]  /*e780*/  UISETP.LT.AND UP0, UPT, URZ, UR4, UPT ;  /* 0x000000043f00728c */ /* 0x000fc8000bf01270 */
[----:B------:R-:W-:-:S04]  /*e790*/  USEL UR41, URZ, UR4, !UP0 ;  /* 0x000000043f297287 */ /* 0x000fc8000c000000 */
[----:B------:R-:W-:-:S06]  /*e7a0*/  UISETP.GT.AND UP0, UPT, UR48, UR41, UPT ;  /* 0x000000293000728c */ /* 0x000fcc000bf04270 */
[----:B------:R-:W-:-:S13]  /*e7b0*/  PLOP3.LUT P0, PT, PT, PT, UP0, 0x80, 0x0 ;  /* 0x000000000000781c */ /* 0x000fda0003f0f008 */
[----:B------:R-:W-:Y:S05]  /*e7c0*/  @P0 BRA `(.L_x_995) ;  /* 0x00000000004c0947 */ /* 0x000fea0003800000 */
[----:B------:R-:W1:Y:S01]  /*e7d0*/  S2R R0, SR_TID.X ;  /* 0x0000000000007919 */ /* 0x000e620000002100 */
[----:B------:R-:W-:Y:S01]  /*e7e0*/  IMAD.MOV.U32 R13, RZ, RZ, R19 ;  /* 0x000000ffff0d7224 */ /* 0x000fe200078e0013 */
        /* <DEDUP_REMOVED lines=15> */
[----:B-1----:R-:W-:Y:S01]  /*e8e0*/  IADD3 R13, R0, UR50, R13 ;  /* 0x00000032000d7c10 */ /* 0x002fe2000fffe00d */
[----:B------:R-:W-:Y:S06]  /*e8f0*/  BRA `(.L_x_996) ;  /* 0x0000002800a07947 */ /* 0x000fec0003800000 */
.L_x_995:
[----:B------:R-:W1:Y:S01]  /*e900*/  S2UR UR4, SR_CgaCtaId ;  /* 0x00000000000479c3 */ /* 0x000e620000008800 */
[----:B------:R-:W-:Y:S02]  /*e910*/  UMOV UR40, 0x400 ;  /* 0x0000040000287882 */ /* 0x000fe40000000000 */
[----:B-1----:R-:W-:-:S04]  /*e920*/  ULEA UR40, UR4, UR40, 0x18 ;  /* 0x0000002804287291 */ /* 0x002fc8000f8ec03f */
[----:B------:R-:W-:-:S04]  /*e930*/  UIADD3 UR4, UR40, 0x20400, URZ ;  /* 0x0002040028047890 */ /* 0x000fc8000fffe03f */
[----:B------:R-:W-:-:S06]  /*e940*/  ULOP3.LUT UP0, URZ, UR4, 0x3ff, URZ, 0xc0, !UPT ;  /* 0x000003ff043f7892 */ /* 0x000fcc000f80c03f */
[----:B------:R-:W-:-:S13]  /*e950*/  PLOP3.LUT P0, PT, PT, PT, UP0, 0x80, 0x0 ;  /* 0x000000000000781c */ /* 0x000fda0003f0f008 */
[----:B------:R-:W-:Y:S05]  /*e960*/  @!P0 BRA `(.L_x_997) ;  /* 0x0000000000408947 */ /* 0x000fea0003800000 */
[----:B------:R-:W-:Y:S01]  /*e970*/  MOV R2, 0x0 ;  /* 0x0000000000027802 */ /* 0x000fe20000000f00 */
[----:B------:R-:W-:Y:S01]  /*e980*/  ULDC.64 UR6, c[0x4][0x1b8] ;  /* 0x01006e0000067ab9 */ /* 0x000fe20000000a00 */
[----:B------:R-:W-:Y:S01]  /*e990*/  ULDC.64 UR8, c[0x4][0x1c0] ;  /* 0x0100700000087ab9 */ /* 0x000fe20000000a00 */
[----:B------:R-:W-:Y:S01]  /*e9a0*/  ULDC.64 UR4, c[0x4][0x140] ;  /* 0x0100500000047ab9 */ /* 0x000fe20000000a00 */
[----:B------:R-:W-:Y:S01]  /*e9b0*/  IMAD.U32 R4, RZ, RZ, UR6 ;  /* 0x00000006ff047e24 */ /* 0x000fe2000f8e00ff */
[----:B------:R-:W-:Y:S01]  /*e9c0*/  MOV R12, 0x1 ;  /* 0x00000001000c7802 */ /* 0x000fe20000000f00 */
[----:B------:R-:W1:Y:S01]  /*e9d0*/  LDC.64 R2, c[0x4][R2] ;  /* 0x0100000002027b82 */ /* 0x000e620000000a00 */
[----:B------:R-:W-:Y:S02]  /*e9e0*/  IMAD.U32 R5, RZ, RZ, UR7 ;  /* 0x00000007ff057e24 */ /* 0x000fe4000f8e00ff */
[----:B------:R-:W-:Y:S02]  /*e9f0*/  IMAD.U32 R6, RZ, RZ, UR8 ;  /* 0x00000008ff067e24 */ /* 0x000fe4000f8e00ff */
[----:B------:R-:W-:-:S02]  /*ea00*/  IMAD.U32 R7, RZ, RZ, UR9 ;  /* 0x00000009ff077e24 */ /* 0x000fc4000f8e00ff */
[----:B------:R-:W-:Y:S02]  /*ea10*/  IMAD.U32 R10, RZ, RZ, UR4 ;  /* 0x00000004ff0a7e24 */ /* 0x000fe4000f8e00ff */
[----:B------:R-:W-:Y:S02]  /*ea20*/  IMAD.U32 R11, RZ, RZ, UR5 ;  /* 0x00000005ff0b7e24 */ /* 0x000fe4000f8e00ff */
[----:B------:R-:W-:Y:S02]  /*ea30*/  IMAD.MOV.U32 R8, RZ, RZ, 0x70 ;  /* 0x00000070ff087424 */ /* 0x000fe400078e00ff */
[----:B------:R-:W-:-:S07]  /*ea40*/  IMAD.MOV.U32 R13, RZ, RZ, RZ ;  /* 0x000000ffff0d7224 */ /* 0x000fce00078e00ff */
[----:B------:R-:W-:-:S07]  /*ea50*/  LEPC R20, `(.L_x_997) ;  /* 0x000000001014794e */ /* 0x000fce0000000000 */
[----:B-1----:R-:W-:Y:S05]  /*ea60*/  CALL.ABS.NOINC R2 ;  /* 0x0000000002007343 */ /* 0x002fea0003c00000 */
.L_x_997:
        /* <DEDUP_REMOVED lines=8> */
[----:B------:R1:W2:Y:S01]  /*eaf0*/  LDC.64 R2, c[0x4][R18] ;  /* 0x0100000012027b82 */ /* 0x0002a20000000a00 */
[----:B------:R-:W-:Y:S01]  /*eb00*/  IMAD.U32 R4, RZ, RZ, UR6 ;  /* 0x00000006ff047e24 */ /* 0x000fe2000f8e00ff */
[----:B------:R-:W-:Y:S01]  /*eb10*/  MOV R12, 0x1 ;  /* 0x00000001000c7802 */ /* 0x000fe20000000f00 */
[----:B------:R-:W-:Y:S02]  /*eb20*/  IMAD.U32 R5, RZ, RZ, UR7 ;  /* 0x00000007ff057e24 */ /* 0x000fe4000f8e00ff */
[----:B------:R-:W-:Y:S02]  /*eb30*/  IMAD.U32 R6, RZ, RZ, UR8 ;  /* 0x00000008ff067e24 */ /* 0x000fe4000f8e00ff */
[----:B------:R-:W-:-:S02]  /*eb40*/  IMAD.U32 R7, RZ, RZ, UR9 ;  /* 0x00000009ff077e24 */ /* 0x000fc4000f8e00ff */
[----:B------:R-:W-:Y:S02]  /*eb50*/  IMAD.U32 R10, RZ, RZ, UR4 ;  /* 0x00000004ff0a7e24 */ /* 0x000fe4000f8e00ff */
[----:B------:R-:W-:Y:S02]  /*eb60*/  IMAD.U32 R11, RZ, RZ, UR5 ;  /* 0x00000005ff0b7e24 */ /* 0x000fe4000f8e00ff */
[----:B------:R-:W-:Y:S02]  /*eb70*/  IMAD.MOV.U32 R8, RZ, RZ, 0x70 ;  /* 0x00000070ff087424 */ /* 0x000fe400078e00ff */
[----:B-1----:R-:W-:-:S07]  /*eb80*/  IMAD.MOV.U32 R13, RZ, RZ, RZ ;  /* 0x000000ffff0d7224 */ /* 0x002fce00078e00ff */
[----:B------:R-:W-:-:S07]  /*eb90*/  LEPC R20, `(.L_x_999) ;  /* 0x000000001014794e */ /* 0x000fce0000000000 */
[----:B--2---:R-:W-:Y:S05]  /*eba0*/  CALL.ABS.NOINC R2 ;  /* 0x0000000002007343 */ /* 0x004fea0003c00000 */
.L_x_999:
[----:B------:R1:W2:Y:S01]  /*ebb0*/  LDC.64 R2, c[0x4][R18] ;  /* 0x0100000012027b82 */ /* 0x0002a20000000a00 */
[----:B------:R-:W-:Y:S01]  /*ebc0*/  ULDC.64 UR6, c[0x4][0x1b8] ;  /* 0x01006e0000067ab9 */ /* 0x000fe20000000a00 */
[----:B------:R-:W-:Y:S01]  /*ebd0*/  ULDC.64 UR8, c[0x4][0x1c0] ;  /* 0x0100700000087ab9 */ /* 0x000fe20000000a00 */
[----:B------:R-:W-:Y:S01]  /*ebe0*/  ULDC.64 UR4, c[0x4][0x150] ;  /* 0x0100540000047ab9 */ /* 0x000fe20000000a00 */
        /* <DEDUP_REMOVED lines=11> */
.L_x_998:
[----:B------:R-:W-:Y:S01]  /*eca0*/  ULDC.64 UR4, c[0x0][0x9f8] ;  /* 0x00027e0000047ab9 */ /* 0x000fe20000000a00 */
[----:B------:R-:W-:Y:S01]  /*ecb0*/  IMAD.U32 R5, RZ, RZ, UR47 ;  /* 0x0000002fff057e24 */ /* 0x000fe2000f8e00ff */
[----:B------:R-:W-:Y:S01]  /*ecc0*/  ISETP.NE.U32.AND P0, PT, RZ, UR4, PT ;  /* 0x00000004ff007c0c */ /* 0x000fe2000bf05070 */
[----:B------:R-:W-:Y:S01]  /*ecd0*/  IMAD.U32 R0, RZ, RZ, UR47 ;  /* 0x0000002fff007e24 */ /* 0x000fe2000f8e00ff */
[----:B------:R-:W-:Y:S01]  /*ece0*/  ULDC.64 UR6, c[0x0][0x208] ;  /* 0x0000820000067ab9 */ /* 0x000fe20000000a00 */
[----:B------:R-:W1:Y:S01]  /*ecf0*/  LDC R4, c[0x0][0x428] ;  /* 0x00010a00ff047b82 */ /* 0x000e620000000800 */
[----:B------:R-:W-:Y:S01]  /*ed00*/  ISETP.NE.AND.EX P0, PT, RZ, UR5, PT, P0 ;  /* 0x00000005ff007c0c */ /* 0x000fe2000bf05300 */
[----:B------:R-:W2:-:S12]  /*ed10*/  S2R R18, SR_TID.X ;  /* 0x0000000000127919 */ /* 0x000e980000002100 */
[----:B------:R-:W3:Y:S02]  /*ed20*/  @P0 LDC.64 R2, c[0x0][0x9f8] ;  /* 0x00027e00ff020b82 */ /* 0x000ee40000000a00 */
[----:B---3--:R-:W-:-:S05]  /*ed30*/  @P0 IMAD.WIDE R2, R5, 0x4, R2 ;  /* 0x0000000405020825 */ /* 0x008fca00078e0202 */
[----:B------:R3:W4:Y:S01]  /*ed40*/  @P0 LDG.E R0, desc[UR6][R2.64] ;  /* 0x0000000602000981 */ /* 0x000722000c1e1900 */
[----:B-1----:R-:W-:Y:S01]  /*ed50*/  ISETP.NE.AND P0, PT, R4, 0x1, PT ;  /* 0x000000010400780c */ /* 0x002fe20003f05270 */
[----:B------:R-:W-:Y:S01]  /*ed60*/  IMAD.U32 R4, RZ, RZ, UR46 ;  /* 0x0000002eff047e24 */ /* 0x000fe2000f8e00ff */
[----:B--2---:R-:W-:Y:S01]  /*ed70*/  LOP3.LUT R18, R18, 0x1f, RZ, 0xc0, !PT ;  /* 0x0000001f12127812 */ /* 0x004fe200078ec0ff */
[----:B------:R-:W-:Y:S01]  /*ed80*/  UMOV UR44, URZ ;  /* 0x0000003f002c7c82 */ /* 0x000fe20008000000 */
[----:B------:R-:W-:Y:S01]  /*ed90*/  UMOV UR8, 0x40 ;  /* 0x0000004000087882 */ /* 0x000fe20000000000 */
[----:B------:R-:W-:Y:S01]  /*eda0*/  UMOV UR9, UR45 ;  /* 0x0000002d00097c82 */ /* 0x000fe20008000000 */
[----:B------:R-:W-:Y:S01]  /*edb0*/  ISETP.NE.AND P1, PT, R18, RZ, PT ;  /* 0x000000ff1200720c */ /* 0x000fe20003f25270 */
[----:B------:R-:W-:Y:S01]  /*edc0*/  UMOV UR10, UR46 ;  /* 0x0000002e000a7c82 */ /* 0x000fe20008000000 */
[----:B------:R-:W-:Y:S01]  /*edd0*/  UMOV UR11, UR47 ;  /* 0x0000002f000b7c82 */ /* 0x000fe20008000000 */
[----:B---3--:R-:W1:Y:S01]  /*ede0*/  LDC.64 R2, c[0x0][0x3f8] ;  /* 0x0000fe00ff027b82 */ /* 0x008e620000000a00 */
[----:B------:R-:W-:Y:S01]  /*edf0*/  UMOV UR12, 0x80 ;  /* 0x00000080000c7882 */ /* 0x000fe20000000000 */
[----:B------:R-:W-:Y:S01]  /*ee00*/  UMOV UR13, UR45 ;  /* 0x0000002d000d7c82 */ /* 0x000fe20008000000 */
[----:B------:R-:W-:Y:S01]  /*ee10*/  UMOV UR14, UR46 ;  /* 0x0000002e000e7c82 */ /* 0x000fe20008000000 */
[----:B------:R-:W-:Y:S01]  /*ee20*/  UMOV UR15, UR47 ;  /* 0x0000002f000f7c82 */ /* 0x000fe20008000000 */
[----:B------:R-:W-:Y:S01]  /*ee30*/  UMOV UR16, 0xc0 ;  /* 0x000000c000107882 */ /* 0x000fe20000000000 */
[----:B------:R-:W-:Y:S01]  /*ee40*/  UMOV UR17, UR45 ;  /* 0x0000002d00117c82 */ /* 0x000fe20008000000 */
[----:B------:R-:W-:Y:S01]  /*ee50*/  UMOV UR18, UR46 ;  /* 0x0000002e00127c82 */ /* 0x000fe20008000000 */
[----:B------:R-:W2:Y:S01]  /*ee60*/  @P0 LDC R5, c[0x0][0x42c] ;  /* 0x00010b00ff050b82 */ /* 0x000ea20000000800 */
[----:B------:R-:W-:Y:S01]  /*ee70*/  UMOV UR19, UR47 ;  /* 0x0000002f00137c82 */ /* 0x000fe20008000000 */
[----:B------:R-:W-:Y:S01]  /*ee80*/  VOTEU.ALL UP1, P1 ;  /* 0x00000000003f7886 */ /* 0x000fe20000820000 */
[----:B------:R-:W-:-:S04]  /*ee90*/  UMOV UR6, 0xffffffff ;  /* 0xffffffff00067882 */ /* 0x000fc80000000000 */
[----:B------:R-:W-:Y:S01]  /*eea0*/  @!UP1 UIADD3 UR4, UP0, UR42, 0x270, URZ ;  /* 0x000002702a049890 */ /* 0x000fe2000ff1e03f */
[----:B------:R-:W3:Y:S03]  /*eeb0*/  @P0 LDC R6, c[0x0][0x430] ;  /* 0x00010c00ff060b82 */ /* 0x000ee60000000800 */
[----:B------:R-:W-:-:S09]  /*eec0*/  @!UP1 UIADD3.X UR5, URZ, UR43, URZ, UP0, !UPT ;  /* 0x0000002b3f059290 */ /* 0x000fd200087fe43f */
[----:B------:R1:W-:Y:S01]  /*eed0*/  @!UP1 UTMAPF.L2.4D [UR44], [UR4] ;  /* 0x0000002c040095b8 */ /* 0x0003e20008018000 */
[----:B--2---:R-:W-:Y:S01]  /*eee0*/  @P0 IMAD.HI.U32 R5, R5, UR46, RZ ;  /* 0x0000002e05050c27 */ /* 0x004fe2000f8e00ff */
[----:B------:R2:W-:Y:S04]  /*eef0*/  @!UP1 UTMAPF.L2.4D [UR8], [UR4] ;  /* 0x00000008040095b8 */ /* 0x0005e80008018000 */
[----:B---3--:R-:W-:Y:S01]  /*ef00*/  @P0 SHF.R.U32.HI R4, RZ, R6, R5 ;  /* 0x00000006ff040219 */ /* 0x008fe20000011605 */
[----:B------:R-:W-:Y:S01]  /*ef10*/  IMAD.U32 R5, RZ, RZ, UR48 ;  /* 0x00000030ff057e24 */ /* 0x000fe2000f8e00ff */
[----:B-1----:R-:W-:Y:S01]  /*ef20*/  ISETP.NE.U32.AND P0, PT, R2, RZ, PT ;  /* 0x000000ff0200720c */ /* 0x002fe20003f05070 */
[----:B------:R2:W-:Y:S02]  /*ef30*/  @!UP1 UTMAPF.L2.4D [UR12], [UR4] ;  /* 0x0000000c040095b8 */ /* 0x0005e40008018000 */
[----:B------:R-:W-:Y:S01]  /*ef40*/  VIADD R5, R5, 0xffffffff ;  /* 0xffffffff05057836 */ /* 0x000fe20000000000 */
[----:B------:R-:W-:Y:S01]  /*ef50*/  ISETP.NE.AND.EX P0, PT, R3, RZ, PT, P0 ;  /* 0x000000ff0300720c */ /* 0x000fe20003f05300 */
[----:B------:R2:W-:Y:S03]  /*ef60*/  @!UP1 UTMAPF.L2.4D [UR16], [UR4] ;  /* 0x00000010040095b8 */ /* 0x0005e60008018000 */
[----:B----4-:R-:W-:Y:S01]  /*ef70*/  SEL R6, R0, RZ, !P0 ;  /* 0x000000ff00067207 */ /* 0x010fe20004000000 */
[----:B--2---:R-:W-:Y:S08]  /*ef80*/  BRA.DIV UR6, `(.L_x_1000) ;  /* 0x0000002a06f07947 */ /* 0x004ff0000b800000 */
.L_x_1051:
[----:B------:R-:W-:Y:S01]  /*ef90*/  UMOV UR4, 0xffffffff ;  /* 0xffffffff00047882 */ /* 0x000fe20000000000 */
[----:B------:R-:W-:Y:S02]  /*efa0*/  SHF.R.S32.HI R18, RZ, 0x1f, R0 ;  /* 0x0000001fff127819 */ /* 0x000fe40000011400 */
[----:B------:R-:W-:Y:S05]  /*efb0*/  BRA.DIV UR4, `(.L_x_1001) ;  /* 0x0000002e04107947 */ /* 0x000fea000b800000 */
[----:B------:R-:W-:-:S13]  /*efc0*/  ELECT P6, URZ, PT ;  /* 0x00000000003f782f */ /* 0x000fda00038c0000 */
.L_x_1054:
[----:B------:R-:W-:Y:S05]  /*efd0*/  @!P6 BRA `(.L_x_1002) ;  /* 0x00000004000ce947 */ /* 0x000fea0003800000 */
[----:B------:R-:W-:Y:S01]  /*efe0*/  IMAD.MOV.U32 R6, RZ, RZ, R0 ;  /* 0x000000ffff067224 */ /* 0x000fe200078e0000 */
[----:B------:R-:W-:Y:S06]  /*eff0*/  @!P0 BRA `(.L_x_1003) ;  /* 0x00000000004c8947 */ /* 0x000fec0003800000 */
[----:B------:R-:W1:Y:S01]  /*f000*/  LDC R11, c[0x0][0x41c] ;  /* 0x00010700ff0b7b82 */ /* 0x000e620000000800 */
[----:B------:R-:W-:Y:S01]  /*f010*/  IMAD.MOV.U32 R10, RZ, RZ, R5 ;  /* 0x000000ffff0a7224 */ /* 0x000fe200078e0005 */
[----:B------:R-:W-:Y:S01]  /*f020*/  ULDC.64 UR4, c[0x0][0x408] ;  /* 0x0001020000047ab9 */ /* 0x000fe20000000a00 */
[----:B------:R-:W-:Y:S01]  /*f030*/  ULDC.64 UR6, c[0x0][0x208] ;  /* 0x0000820000067ab9 */ /* 0x000fe20000000a00 */
[----:B------:R-:W-:-:S04]  /*f040*/  IMAD R9, R18, UR4, RZ ;  /* 0x0000000412097c24 */ /* 0x000fc8000f8e02ff */
[----:B------:R-:W-:Y:S01]  /*f050*/  IMAD R9, R0, UR5, R9 ;  /* 0x0000000500097c24 */ /* 0x000fe2000f8e0209 */
[----:B-1----:R-:W-:-:S13]  /*f060*/  ISETP.NE.AND P2, PT, R11, 0x1, PT ;  /* 0x000000010b00780c */ /* 0x002fda0003f45270 */
[----:B------:R-:W1:Y:S02]  /*f070*/  @P2 LDC.64 R6, c[0x0][0x420] ;  /* 0x00010800ff062b82 */ /* 0x000e640000000a00 */
[----:B-1----:R-:W-:-:S05]  /*f080*/  @P2 IMAD.HI.U32 R6, R5, R6, RZ ;  /* 0x0000000605062227 */ /* 0x002fca00078e00ff */
[----:B------:R-:W-:-:S04]  /*f090*/  @P2 SHF.R.U32.HI R10, RZ, R7, R6 ;  /* 0x00000007ff0a2219 */ /* 0x000fc80000011606 */
[----:B------:R-:W-:Y:S02]  /*f0a0*/  SHF.R.S32.HI R7, RZ, 0x1f, R10 ;  /* 0x0000001fff077819 */ /* 0x000fe4000001140a */
[----:B------:R-:W-:-:S05]  /*f0b0*/  MOV R6, R10 ;  /* 0x0000000a00067202 */ /* 0x000fca0000000f00 */
[----:B------:R-:W-:-:S04]  /*f0c0*/  IMAD.WIDE.U32 R6, R0, UR4, R6 ;  /* 0x0000000400067c25 */ /* 0x000fc8000f8e0006 */
[----:B------:R-:W-:Y:S01]  /*f0d0*/  IMAD.IADD R7, R7, 0x1, R9 ;  /* 0x0000000107077824 */ /* 0x000fe200078e0209 */
[----:B------:R-:W-:-:S04]  /*f0e0*/  LEA R8, P2, R6, R2, 0x2 ;  /* 0x0000000206087211 */ /* 0x000fc800078410ff */
[----:B------:R-:W-:-:S05]  /*f0f0*/  LEA.HI.X R9, R6, R3, R7, 0x2, P2 ;  /* 0x0000000306097211 */ /* 0x000fca00010f1407 */
[----:B------:R1:W5:Y:S01]  /*f100*/  LDG.E R6, desc[UR6][R8.64] ;  /* 0x0000000608067981 */ /* 0x000362000c1e1900 */
[----:B------:R-:W-:-:S04]  /*f110*/  IMAD.MOV R10, RZ, RZ, -R10 ;  /* 0x000000ffff0a7224 */ /* 0x000fc800078e0a0a */
[----:B------:R-:W-:-:S07]  /*f120*/  IMAD R5, R11, R10, R5 ;  /* 0x0000000a0b057224 */ /* 0x000fce00078e0205 */
.L_x_1003:
[----:B------:R-:W2:Y:S01]  /*f130*/  S2R R7, SR_TID.X ;  /* 0x0000000000077919 */ /* 0x000ea20000002100 */
[----:B-1----:R-:W-:Y:S02]  /*f140*/  LEA R8, R16, UR40, 0x3 ;  /* 0x0000002810087c11 */ /* 0x002fe4000f8e18ff */
[----:B--2---:R-:W-:Y:S02]  /*f150*/  LOP3.LUT R9, R7, 0x7f, RZ, 0xc0, !PT ;  /* 0x0000007f07097812 */ /* 0x004fe400078ec0ff */
[----:B------:R-:W-:Y:S02]  /*f160*/  SHF.L.U32 R7, R17, 0x1f, RZ ;  /* 0x0000001f11077819 */ /* 0x000fe400000006ff */
[----:B------:R-:W-:Y:S02]  /*f170*/  ISETP.NE.AND P3, PT, R9, RZ, PT ;  /* 0x000000ff0900720c */ /* 0x000fe40003f65270 */
[----:B------:R-:W1:Y:S02]  /*f180*/  SYNCS.PHASECHK.TRANS64.TRYWAIT P2, [R8+URZ+0x30840], R7 ;  /* 0x03084007080075a7 */ /* 0x000e64000804017f */
[----:B-1----:R-:W-:Y:S09]  /*f190*/  @!P2 BRA `(.L_x_1004) ;  /* 0x0000002800b8a947 */ /* 0x002ff20003800000 */
.L_x_1055:
        /* <DEDUP_REMOVED lines=8> */
.L_x_1005:
        /* <DEDUP_REMOVED lines=10> */
[----:B------:R-:W-:-:S03]  /*f2c0*/  UMOV UR16, 0x40 ;  /* 0x0000004000107882 */ /* 0x000fc60000000000 */
[----:B------:R-:W-:Y:S02]  /*f2d0*/  ULEA UR14, UR14, UR40, 0xf ;  /* 0x000000280e0e7291 */ /* 0x000fe4000f8e783f */
[----:B------:R-:W-:Y:S02]  /*f2e0*/  UIADD3 UR9, UR9, 0x30830, URZ ;  /* 0x0003083009097890 */ /* 0x000fe4000fffe03f */
[----:B------:R-:W-:Y:S02]  /*f2f0*/  USHF.L.U32 UR11, UR11, 0x6, URZ ;  /* 0x000000060b0b7899 */ /* 0x000fe4000800063f */
[----:B------:R-:W-:Y:S02]  /*f300*/  UIADD3 UR8, UR14, 0x20400, URZ ;  /* 0x000204000e087890 */ /* 0x000fe4000fffe03f */
[----:B------:R-:W-:Y:S02]  /*f310*/  UIADD3 UR15, UR14, 0x22400, URZ ;  /* 0x000224000e0f7890 */ /* 0x000fe4000fffe03f */
[----:B------:R-:W-:-:S02]  /*f320*/  UIADD3 UR17, UR14, 0x24400, URZ ;  /* 0x000244000e117890 */ /* 0x000fc4000fffe03f */
[----:B------:R-:W-:-:S03]  /*f330*/  UIADD3 UR18, UR14, 0x26400, URZ ;  /* 0x000264000e127890 */ /* 0x000fc6000fffe03f */
[----:B------:R2:W-:Y:S01]  /*f340*/  UTMALDG.4D [UR8], [UR4], desc[UR6] ;  /* 0x00000608040075b4 */ /* 0x0005e20008019000 */
[----:B------:R-:W-:Y:S01]  /*f350*/  UMOV UR14, 0x80 ;  /* 0x00000080000e7882 */ /* 0x000fe20000000000 */
        /* <DEDUP_REMOVED lines=11> */
.L_x_1002:
[----:B------:R-:W-:Y:S05]  /*f410*/  WARPSYNC.ALL ;  /* 0x0000000000007948 */ /* 0x000fea0003800000 */
[----:B------:R-:W-:Y:S01]  /*f420*/  BAR.SYNC.DEFER_BLOCKING 0x8, 0x120 ;  /* 0x0204800000007b1d */ /* 0x000fe20000010000 */
[----:B------:R-:W-:Y:S01]  /*f430*/  ELECT P2, URZ, PT ;  /* 0x00000000003f782f */ /* 0x000fe20003840000 */
[----:B------:R-:W-:Y:S02]  /*f440*/  UIADD3 UR49, UR49, 0x1, URZ ;  /* 0x0000000131317890 */ /* 0x000fe4000fffe03f */
[----:B------:R-:W-:Y:S02]  /*f450*/  UIADD3 UR4, UP0, UR42, 0x270, URZ ;  /* 0x000002702a047890 */ /* 0x000fe4000ff1e03f */
[----:B------:R-:W-:-:S02]  /*f460*/  ULEA.HI UR14, UR49, UR49, URZ, 0x1 ;  /* 0x00000031310e7291 */ /* 0x000fc4000f8f083f */
[----:B------:R-:W-:Y:S02]  /*f470*/  UIADD3 UR8, UR40, 0x10400, URZ ;  /* 0x0001040028087890 */ /* 0x000fe4000fffe03f */
[----:B------:R-:W-:Y:S02]  /*f480*/  ULOP3.LUT UR14, UR14, 0xfffffffe, URZ, 0xc0, !UPT ;  /* 0xfffffffe0e0e7892 */ /* 0x000fe4000f8ec03f */
[----:B------:R-:W-:Y:S02]  /*f490*/  UIADD3 UR9, UR40, 0x30800, URZ ;  /* 0x0003080028097890 */ /* 0x000fe4000fffe03f */
[----:B-1----:R-:W-:Y:S01]  /*f4a0*/  @P2 IMAD.MOV.U32 R7, RZ, RZ, 0x10000 ;  /* 0x00010000ff072424 */ /* 0x002fe200078e00ff */
[----:B------:R-:W-:Y:S02]  /*f4b0*/  UIADD3 UR14, UR49, -UR14, URZ ;  /* 0x8000000e310e7290 */ /* 0x000fe4000fffe03f */
[----:B------:R-:W-:Y:S02]  /*f4c0*/  UIADD3.X UR5, URZ, UR43, URZ, UP0, !UPT ;  /* 0x0000002b3f057290 */ /* 0x000fe400087fe43f */
[----:B------:R-:W-:-:S02]  /*f4d0*/  UIADD3 UR32, UR40, 0x14400, URZ ;  /* 0x0001440028207890 */ /* 0x000fc4000fffe03f */
[----:B------:R-:W-:Y:S02]  /*f4e0*/  UIADD3 UR24, UR40, 0x18400, URZ ;  /* 0x0001840028187890 */ /* 0x000fe4000fffe03f */
[----:B------:R-:W-:Y:S02]  /*f4f0*/  UIADD3 UR16, UR40, 0x1c400, URZ ;  /* 0x0001c40028107890 */ /* 0x000fe4000fffe03f */
[----:B------:R1:W-:Y:S01]  /*f500*/  @P2 SYNCS.ARRIVE.TRANS64 RZ, [UR40+0x30800], R7 ;  /* 0x03080007ffff29a7 */ /* 0x0003e20008000028 */
[----:B------:R-:W-:Y:S01]  /*f510*/  UMOV UR11, UR45 ;  /* 0x0000002d000b7c82 */ /* 0x000fe20008000000 */
[----:B------:R-:W-:Y:S01]  /*f520*/  UMOV UR12, UR46 ;  /* 0x0000002e000c7c82 */ /* 0x000fe20008000000 */
[----:B------:R-:W-:Y:S01]  /*f530*/  UMOV UR13, UR47 ;  /* 0x0000002f000d7c82 */ /* 0x000fe20008000000 */
[----:B------:R-:W-:Y:S01]  /*f540*/  UMOV UR6, 0x0 ;  /* 0x0000000000067882 */ /* 0x000fe20000000000 */
[----:B------:R-:W-:Y:S01]  /*f550*/  UMOV UR7, 0x12f00000 ;  /* 0x12f0000000077882 */ /* 0x000fe20000000000 */
[----:B------:R-:W-:Y:S01]  /*f560*/  UMOV UR10, URZ ;  /* 0x0000003f000a7c82 */ /* 0x000fe20008000000 */
[----:B------:R-:W-:Y:S01]  /*f570*/  UMOV UR35, UR45 ;  /* 0x0000002d00237c82 */ /* 0x000fe20008000000 */
[----:B-1----:R-:W-:Y:S01]  /*f580*/  IMAD.U32 R7, RZ, RZ, UR14 ;  /* 0x0000000eff077e24 */ /* 0x002fe2000f8e00ff */
[----:B------:R-:W-:Y:S01]  /*f590*/  UMOV UR36, UR46 ;  /* 0x0000002e00247c82 */ /* 0x000fe20008000000 */
[----:B------:R-:W-:Y:S01]  /*f5a0*/  UMOV UR37, UR47 ;  /* 0x0000002f00257c82 */ /* 0x000fe20008000000 */
[----:B------:R-:W-:Y:S01]  /*f5b0*/  UMOV UR34, 0x40 ;  /* 0x0000004000227882 */ /* 0x000fe20000000000 */
[----:B------:R-:W-:Y:S01]  /*f5c0*/  UMOV UR33, UR9 ;  /* 0x0000000900217c82 */ /* 0x000fe20008000000 */
[----:B------:R-:W-:Y:S01]  /*f5d0*/  UMOV UR27, UR45 ;  /* 0x0000002d001b7c82 */ /* 0x000fe20008000000 */
[----:B------:R-:W-:Y:S01]  /*f5e0*/  UMOV UR28, UR46 ;  /* 0x0000002e001c7c82 */ /* 0x000fe20008000000 */
[----:B------:R-:W-:Y:S01]  /*f5f0*/  UMOV UR29, UR47 ;  /* 0x0000002f001d7c82 */ /* 0x000fe20008000000 */
[----:B------:R1:W-:Y:S01]  /*f600*/  UTMALDG.4D [UR8], [UR4], desc[UR6] ;  /* 0x00000608040075b4 */ /* 0x0003e20008019000 */
[----:B------:R-:W-:Y:S01]  /*f610*/  UMOV UR26, 0x80 ;  /* 0x00000080001a7882 */ /* 0x000fe20000000000 */
[----:B------:R-:W-:Y:S01]  /*f620*/  UMOV UR25, UR9 ;  /* 0x0000000900197c82 */ /* 0x000fe20008000000 */
[----:B------:R-:W-:Y:S01]  /*f630*/  SHF.L.U32 R7, R7, 0x1f, RZ ;  /* 0x0000001f07077819 */ /* 0x000fe200000006ff */
[----:B------:R-:W-:Y:S01]  /*f640*/  UMOV UR19, UR45 ;  /* 0x0000002d00137c82 */ /* 0x000fe20008000000 */
[----:B------:R-:W-:Y:S01]  /*f650*/  UMOV UR20, UR46 ;  /* 0x0000002e00147c82 */ /* 0x000fe20008000000 */
[----:B------:R-:W-:Y:S01]  /*f660*/  UMOV UR21, UR47 ;  /* 0x0000002f00157c82 */ /* 0x000fe20008000000 */
[----:B------:R-:W-:Y:S01]  /*f670*/  UMOV UR18, 0xc0 ;  /* 0x000000c000127882 */ /* 0x000fe20000000000 */
[----:B------:R1:W-:Y:S01]  /*f680*/  UTMALDG.4D [UR32], [UR4], desc[UR6] ;  /* 0x00000620040075b4 */ /* 0x0003e20008019000 */
[----:B------:R-:W-:Y:S01]  /*f690*/  UMOV UR17, UR9 ;  /* 0x0000000900117c82 */ /* 0x000fe20008000000 */
[----:B------:R1:W-:Y:S01]  /*f6a0*/  UTMALDG.4D [UR24], [UR4], desc[UR6] ;  /* 0x00000618040075b4 */ /* 0x0003e20008019000 */
[----:B------:R1:W-:Y:S01]  /*f6b0*/  UTMALDG.4D [UR16], [UR4], desc[UR6] ;  /* 0x00000610040075b4 */ /* 0x0003e20008019000 */
[----:B------:R-:W2:Y:S02]  /*f6c0*/  SYNCS.PHASECHK.TRANS64.TRYWAIT P2, [UR40+0x30820], R7 ;  /* 0x03082007ff0075a7 */ /* 0x000ea40008040168 */
[----:B-12---:R-:W-:Y:S05]  /*f6d0*/  @!P2 BRA `(.L_x_1006) ;  /* 0x00000024007ca947 */ /* 0x006fea0003800000 */
.L_x_1056:
[----:B------:R-:W-:-:S04]  /*f6e0*/  UIADD3 UR4, UR48, -0x2, URZ ;  /* 0xfffffffe30047890 */ /* 0x000fc8000fffe03f */
[----:B------:R-:W-:-:S06]  /*f6f0*/  UISETP.GE.AND UP0, UPT, UR4, UR41, UPT ;  /* 0x000000290400728c */ /* 0x000fcc000bf06270 */
[----:B------:R-:W-:-:S13]  /*f700*/  PLOP3.LUT P2, PT, PT, PT, UP0, 0x80, 0x0 ;  /* 0x000000000000781c */ /* 0x000fda0003f4f008 */
[----:B------:R-:W-:Y:S05]  /*f710*/  @!P2 BRA `(.L_x_1007) ;  /* 0x0000001400fca947 */ /* 0x000fea0003800000 */
[----:B-1----:R-:W-:Y:S01]  /*f720*/  IMAD R8, RZ, RZ, -UR48 ;  /* 0x80000030ff087e24 */ /* 0x002fe2000f8e02ff */
[----:B------:R-:W-:Y:S01]  /*f730*/  LOP3.LUT R11, RZ, UR41, RZ, 0x33, !PT ;  /* 0x00000029ff0b7c12 */ /* 0x000fe2000f8e33ff */
[----:B------:R-:W-:-:S03]  /*f740*/  ULDC.64 UR38, c[0x0][0x408] ;  /* 0x0001020000267ab9 */ /* 0x000fc60000000a00 */
[----:B------:R-:W-:-:S05]  /*f750*/  VIADDMNMX R11, R8, 0x1, R11, !PT ;  /* 0x00000001080b7846 */ /* 0x000fca000780010b */
[----:B------:R-:W-:-:S05]  /*f760*/  VIADD R7, R11, UR48 ;  /* 0x000000300b077c36 */ /* 0x000fca0008000000 */
[----:B------:R-:W-:-:S04]  /*f770*/  LOP3.LUT R7, R7, 0x1, RZ, 0xc0, !PT ;  /* 0x0000000107077812 */ /* 0x000fc800078ec0ff */
[----:B------:R-:W-:Y:S01]  /*f780*/  ISETP.NE.U32.AND P2, PT, R7, 0x1, PT ;  /* 0x000000010700780c */ /* 0x000fe20003f45070 */
[----:B------:R-:W-:-:S12]  /*f790*/  IMAD.U32 R7, RZ, RZ, UR4 ;  /* 0x00000004ff077e24 */ /* 0x000fd8000f8e00ff */
        /* <DEDUP_REMOVED lines=17> */
[----:B------:R-:W-:-:S04]  /*f8b0*/  @P2 SHF.R.U32.HI R8, RZ, R9, R14 ;  /* 0x00000009ff082219 */ /* 0x000fc8000001160e */
[--C-:B------:R-:W-:Y:S01]  /*f8c0*/  SHF.R.S32.HI R9, RZ, 0x1f, R8.reuse ;  /* 0x0000001fff097819 */ /* 0x100fe20000011408 */
[----:B------:R-:W-:-:S04]  /*f8d0*/  IMAD.MOV R14, RZ, RZ, -R8 ;  /* 0x000000ffff0e7224 */ /* 0x000fc800078e0a08 */
[----:B------:R-:W-:Y:S02]  /*f8e0*/  IMAD R7, R13, R14, R7 ;  /* 0x0000000e0d077224 */ /* 0x000fe400078e0207 */
[----:B------:R-:W-:Y:S02]  /*f8f0*/  IMAD R13, R18, UR4, RZ ;  /* 0x00000004120d7c24 */ /* 0x000fe4000f8e02ff */
[----:B------:R-:W-:-:S04]  /*f900*/  IMAD.WIDE.U32 R8, R0, UR4, R8 ;  /* 0x0000000400087c25 */ /* 0x000fc8000f8e0008 */
[----:B------:R-:W-:Y:S01]  /*f910*/  IMAD R13, R0, UR5, R13 ;  /* 0x00000005000d7c24 */ /* 0x000fe2000f8e020d */
[----:B------:R-:W-:-:S03]  /*f920*/  LEA R2, P2, R8, R2, 0x2 ;  /* 0x0000000208027211 */ /* 0x000fc600078410ff */
[----:B------:R-:W-:-:S05]  /*f930*/  IMAD.IADD R13, R13, 0x1, R9 ;  /* 0x000000010d0d7824 */ /* 0x000fca00078e0209 */
[----:B------:R-:W-:-:S05]  /*f940*/  LEA.HI.X R3, R8, R3, R13, 0x2, P2 ;  /* 0x0000000308037211 */ /* 0x000fca00010f140d */
[----:B------:R1:W5:Y:S02]  /*f950*/  LDG.E R8, desc[UR6][R2.64] ;  /* 0x0000000602087981 */ /* 0x000364000c1e1900 */
.L_x_1011:
[----:B-1----:R-:W1:Y:S01]  /*f960*/  S2R R2, SR_TID.X ;  /* 0x0000000000027919 */ /* 0x002e620000002100 */
[----:B------:R-:W-:Y:S02]  /*f970*/  LEA R3, R10, UR40, 0x3 ;  /* 0x000000280a037c11 */ /* 0x000fe4000f8e18ff */
[----:B-1----:R-:W-:Y:S02]  /*f980*/  LOP3.LUT R9, R2, 0x7f, RZ, 0xc0, !PT ;  /* 0x0000007f02097812 */ /* 0x002fe400078ec0ff */
[----:B------:R-:W-:Y:S02]  /*f990*/  SHF.L.U32 R2, R12, 0x1f, RZ ;  /* 0x0000001f0c027819 */ /* 0x000fe400000006ff */
[----:B------:R-:W-:Y:S02]  /*f9a0*/  ISETP.NE.AND P2, PT, R9, RZ, PT ;  /* 0x000000ff0900720c */ /* 0x000fe40003f45270 */
[----:B------:R-:W1:Y:S02]  /*f9b0*/  SYNCS.PHASECHK.TRANS64.TRYWAIT P3, [R3+URZ+0x30840], R2 ;  /* 0x03084002030075a7 */ /* 0x000e64000806017f */
[----:B-1----:R-:W-:Y:S09]  /*f9c0*/  @!P3 BRA `(.L_x_1012) ;  /* 0x0000002000d8b947 */ /* 0x002ff20003800000 */
.L_x_1057:
        /* <DEDUP_REMOVED lines=8> */
.L_x_1013:
        /* <DEDUP_REMOVED lines=11> */
[----:B------:R-:W-:Y:S01]  /*fb00*/  UIADD3 UR19, UR40, 0x30800, URZ ;  /* 0x0003080028137890 */ /* 0x000fe2000fffe03f */
[----:B-1----:R-:W-:Y:S01]  /*fb10*/  SHF.L.U32 R3, R17, 0x1f, RZ ;  /* 0x0000001f11037819 */ /* 0x002fe200000006ff */
[----:B------:R-:W-:-:S02]  /*fb20*/  ULEA UR14, UR14, UR40, 0xf ;  /* 0x000000280e0e7291 */ /* 0x000fc4000f8e783f */
[----:B------:R-:W-:Y:S02]  /*fb30*/  UIADD3 UR9, UR9, 0x30830, URZ ;  /* 0x0003083009097890 */ /* 0x000fe4000fffe03f */
[----:B------:R-:W-:Y:S01]  /*fb40*/  USHF.L.U32 UR11, UR11, 0x6, URZ ;  /* 0x000000060b0b7899 */ /* 0x000fe2000800063f */
[----:B------:R-:W-:Y:S01]  /*fb50*/  LEA R2, R16, UR19, 0x3 ;  /* 0x0000001310027c11 */ /* 0x000fe2000f8e18ff */
[----:B------:R-:W-:Y:S02]  /*fb60*/  UIADD3 UR8, UR14, 0x20400, URZ ;  /* 0x000204000e087890 */ /* 0x000fe4000fffe03f */
[----:B------:R-:W-:Y:S02]  /*fb70*/  UIADD3 UR15, UR14, 0x22400, URZ ;  /* 0x000224000e0f7890 */ /* 0x000fe4000fffe03f */
[----:B------:R-:W-:Y:S02]  /*fb80*/  UIADD3 UR16, UR14, 0x24400, URZ ;  /* 0x000244000e107890 */ /* 0x000fe4000fffe03f */
[----:B------:R-:W-:Y:S01]  /*fb90*/  UIADD3 UR14, UR14, 0x26400, URZ ;  /* 0x000264000e0e7890 */ /* 0x000fe2000fffe03f */
[----:B------:R-:W-:-:S02]  /*fba0*/  UMOV UR18, 0x80 ;  /* 0x0000008000127882 */ /* 0x000fc40000000000 */
[----:B------:R1:W-:Y:S02]  /*fbb0*/  UTMALDG.4D [UR8], [UR4], desc[UR6] ;  /* 0x00000608040075b4 */ /* 0x0003e40008019000 */
[----:B-1----:R-:W-:Y:S01]  /*fbc0*/  UMOV UR8, UR15 ;  /* 0x0000000f00087c82 */ /* 0x002fe20008000000 */
[----:B------:R-:W-:Y:S01]  /*fbd0*/  UMOV UR10, UR17 ;  /* 0x00000011000a7c82 */ /* 0x000fe20008000000 */
[----:B------:R-:W-:Y:S01]  /*fbe0*/  UMOV UR15, 0xc0 ;  /* 0x000000c0000f7882 */ /* 0x000fe20000000000 */
        /* <DEDUP_REMOVED lines=9> */
.L_x_1058:
[----:B------:R-:W-:Y:S05]  /*fc80*/  @P2 BRA `(.L_x_1015) ;  /* 0x0000000000202947 */ /* 0x000fea0003800000 */
[----:B------:R-:W2:Y:S01]  /*fc90*/  S2R R9, SR_TID.X ;  /* 0x0000000000097919 */ /* 0x000ea20000002100 */
[----:B-1----:R-:W-:Y:S01]  /*fca0*/  LEA R2, R16, UR40, 0x3 ;  /* 0x0000002810027c11 */ /* 0x002fe2000f8e18ff */
[----:B------:R-:W-:-:S04]  /*fcb0*/  IMAD.MOV.U32 R3, RZ, RZ, 0x8000 ;  /* 0x00008000ff037424 */ /* 0x000fc800078e00ff */
[----:B------:R3:W-:Y:S01]  /*fcc0*/  SYNCS.ARRIVE.TRANS64 RZ, [R2+URZ+0x30850], R3 ;  /* 0x0308500302ff79a7 */ /* 0x0007e2000800003f */
[----:B--2---:R-:W-:-:S04]  /*fcd0*/  LOP3.LUT R9, R9, 0x1f, RZ, 0xc0, !PT ;  /* 0x0000001f09097812 */ /* 0x004fc800078ec0ff */
[----:B------:R-:W-:-:S13]  /*fce0*/  ISETP.NE.AND P2, PT, R9, RZ, PT ;  /* 0x000000ff0900720c */ /* 0x000fda0003f45270 */
[----:B---3--:R-:W-:Y:S05]  /*fcf0*/  @!P2 BRA `(.L_x_1015) ;  /* 0x000000000004a947 */ /* 0x008fea0003800000 */
[----:B------:R-:W-:Y:S01]  /*fd00*/  BPT.TRAP 0x1 ;  /* 0x000000040000795c */ /* 0x000fe20000300000 */
.L_x_1015:
        /* <DEDUP_REMOVED lines=9> */
[----:B------:R-:W-:Y:S01]  /*fda0*/  UMOV UR17, 0x40 ;  /* 0x0000004000117882 */ /* 0x000fe20000000000 */
[----:B------:R-:W-:-:S02]  /*fdb0*/  IMAD.MOV.U32 R6, RZ, RZ, R8 ;  /* 0x000000ffff067224 */ /* 0x000fc400078e0008 */
[----:B------:R-:W-:Y:S01]  /*fdc0*/  IMAD.MOV.U32 R5, RZ, RZ, R7 ;  /* 0x000000ffff057224 */ /* 0x000fe200078e0007 */
[----:B------:R-:W-:Y:S02]  /*fdd0*/  ULEA UR16, UR9, UR40, 0xf ;  /* 0x0000002809107291 */ /* 0x000fe4000f8e783f */
[----:B------:R-:W-:Y:S02]  /*fde0*/  ULEA UR9, UR9, UR40, 0x3 ;  /* 0x0000002809097291 */ /* 0x000fe4000f8e183f */
[----:B------:R-:W-:Y:S02]  /*fdf0*/  USHF.L.U32 UR11, UR11, 0x6, URZ ;  /* 0x000000060b0b7899 */ /* 0x000fe4000800063f */
[----:B------:R-:W-:Y:S02]  /*fe00*/  UIADD3 UR8, UR16, 0x400, URZ ;  /* 0x0000040010087890 */ /* 0x000fe4000fffe03f */
[----:B------:R-:W-:Y:S02]  /*fe10*/  UIADD3 UR9, UR9, 0x30850, URZ ;  /* 0x0003085009097890 */ /* 0x000fe4000fffe03f */
[----:B------:R-:W-:-:S02]  /*fe20*/  UIADD3 UR14, UR16, 0x2400, URZ ;  /* 0x00002400100e7890 */ /* 0x000fc4000fffe03f */
        /* <DEDUP_REMOVED lines=15> */
.L_x_1010:
[----:B------:R-:W-:Y:S05]  /*ff20*/  BSYNC B0 ;  /* 0x0000000000007941 */ /* 0x000fea0003800000 */
.L_x_1009:
[----:B------:R-:W-:Y:S01]  /*ff30*/  UIADD3 UR4, UR48, -0x3, URZ ;  /* 0xfffffffd30047890 */ /* 0x000fe2000fffe03f */
[----:B------:R-:W-:Y:S01]  /*ff40*/  MOV R16, R10 ;  /* 0x0000000a00107202 */ /* 0x000fe20000000f00 */
[----:B------:R-:W-:-:S04]  /*ff50*/  IMAD.MOV.U32 R17, RZ, RZ, R12 ;  /* 0x000000ffff117224 */ /* 0x000fc800078e000c */
[----:B------:R-:W-:-:S07]  /*ff60*/  IMAD.U32 R7, RZ, RZ, UR4 ;  /* 0x00000004ff077e24 */ /* 0x000fce000f8e00ff */
.L_x_1008:
[----:B------:R-:W-:Y:S01]  /*ff70*/  ULOP3.LUT UR4, URZ, UR48, URZ, 0x33, !UPT ;  /* 0x000000303f047292 */ /* 0x000fe2000f8e333f */
[----:B------:R-:W-:Y:S01]  /*ff80*/  VIADD R11, R11, 0xfffffffe ;  /* 0xfffffffe0b0b7836 */ /* 0x000fe20000000000 */
[----:B------:R-:W-:Y:S04]  /*ff90*/  BSSY B0, `(.L_x_1007) ;  /* 0x00000f7000007945 */ /* 0x000fe80003800000 */
[----:B------:R-:W-:-:S13]  /*ffa0*/  ISETP.NE.AND P2, PT, R11, UR4, PT ;  /* 0x000000040b007c0c */ /* 0x000fda000bf45270 */
[----:B------:R-:W-:Y:S05]  /*ffb0*/  @!P2 BRA `(.L_x_1016) ;  /* 0x0000000c00d0a947 */ /* 0x000fea0003800000 */
[----:B------:R-:W-:-:S07]  /*ffc0*/  IMAD.MOV.U32 R8, RZ, RZ, R6 ;  /* 0x000000ffff087224 */ /* 0x000fce00078e0006 */
.L_x_1031:
[----:B------:R-:W-:Y:S01]  /*ffd0*/  VIADD R10, R16, 0x1 ;  /* 0x00000001100a7836 */ /* 0x000fe20000000000 */
[----:B------:R-:W-:Y:S05]  /*ffe0*/  YIELD ;  /* 0x0000000000007946 */ /* 0x000fea0003800000 */
[----:B------:R-:W-:Y:S01]  /*fff0*/  ISETP.NE.AND P2, PT, R10, 0x2, PT ;  /* 0x000000020a00780c */ /* 0x000fe20003f45270 */
[----:B------:R-:W-:Y:S03]  /*10000*/  BSSY B1, `(.L_x_1017) ;  /* 0x0000074000017945 */ /* 0x000fe60003800000 */
[----:B-1----:R-:W-:-:S02]  /*10010*/  SEL R2, RZ, 0x1, P2 ;  /* 0x00000001ff027807 */ /* 0x002fc40001000000 */
[----:B------:R-:W-:Y:S02]  /*10020*/  SEL R10, R10, RZ, P2 ;  /* 0x000000ff0a0a7207 */ /* 0x000fe40001000000 */
[----:B------:R-:W-:Y:S01]  /*10030*/  LOP3.LUT R11, R17, R2, RZ, 0x3c, !PT ;  /* 0x00000002110b7212 */ /* 0x000fe200078e3cff */
[----:B------:R-:W-:Y:S06]  /*10040*/  @!P6 BRA `(.L_x_1018) ;  /* 0x0000000400bce947 */ /* 0x000fec0003800000 */
[----:B------:R-:W-:Y:S01]  /*10050*/  IMAD.MOV.U32 R12, RZ, RZ, R7 ;  /* 0x000000ffff0c7224 */ /* 0x000fe200078e0007 */
[----:B------:R-:W-:Y:S06]  /*10060*/  @!P0 BRA `(.L_x_1019) ;  /* 0x0000000000488947 */ /* 0x000fec0003800000 */
[----:B------:R-:W1:Y:S01]  /*10070*/  LDC R9, c[0x0][0x41c] ;  /* 0x00010700ff097b82 */ /* 0x000e620000000800 */
[----:B------:R-:W-:Y:S01]  /*10080*/  IMAD R13, R18, UR38, RZ ;  /* 0x00000026120d7c24 */ /* 0x000fe2000f8e02ff */
[----:B------:R-:W-:-:S03]  /*10090*/  ULDC.64 UR4, c[0x0][0x208] ;  /* 0x0000820000047ab9 */ /* 0x000fc60000000a00 */
        /* <DEDUP_REMOVED lines=15> */
.L_x_1019:
[----:B------:R-:W1:Y:S01]  /*10190*/  S2R R2, SR_TID.X ;  /* 0x0000000000027919 */ /* 0x000e620000002100 */
[----:B------:R-:W-:Y:S02]  /*101a0*/  LEA R3, R10, UR40, 0x3 ;  /* 0x000000280a037c11 */ /* 0x000fe4000f8e18ff */
[----:B-1----:R-:W-:Y:S02]  /*101b0*/  LOP3.LUT R9, R2, 0x7f, RZ, 0xc0, !PT ;  /* 0x0000007f02097812 */ /* 0x002fe400078ec0ff */
[----:B------:R-:W-:Y:S02]  /*101c0*/  SHF.L.U32 R2, R11, 0x1f, RZ ;  /* 0x0000001f0b027819 */ /* 0x000fe400000006ff */
[----:B------:R-:W-:Y:S02]  /*101d0*/  ISETP.NE.AND P2, PT, R9, RZ, PT ;  /* 0x000000ff0900720c */ /* 0x000fe40003f45270 */
[----:B------:R-:W1:Y:S02]  /*101e0*/  SYNCS.PHASECHK.TRANS64.TRYWAIT P3, [R3+URZ+0x30840], R2 ;  /* 0x03084002030075a7 */ /* 0x000e64000806017f */
[----:B-1----:R-:W-:Y:S09]  /*101f0*/  @!P3 BRA `(.L_x_1020) ;  /* 0x0000001800f4b947 */ /* 0x002ff20003800000 */
.L_x_1059:
        /* <DEDUP_REMOVED lines=8> */
.L_x_1021:
        /* <DEDUP_REMOVED lines=12> */
[----:B------:R-:W-:Y:S01]  /*10340*/  SHF.L.U32 R17, R17, 0x1f, RZ ;  /* 0x0000001f11117819 */ /* 0x000fe200000006ff */
[----:B------:R-:W-:-:S02]  /*10350*/  ULEA UR14, UR14, UR40, 0xf ;  /* 0x000000280e0e7291 */ /* 0x000fc4000f8e783f */
[----:B------:R-:W-:Y:S02]  /*10360*/  UIADD3 UR9, UR9, 0x30830, URZ ;  /* 0x0003083009097890 */ /* 0x000fe4000fffe03f */
[----:B------:R-:W-:Y:S01]  /*10370*/  USHF.L.U32 UR11, UR11, 0x6, URZ ;  /* 0x000000060b0b7899 */ /* 0x000fe2000800063f */
[----:B-1----:R-:W-:Y:S01]  /*10380*/  LEA R2, R16, UR19, 0x3 ;  /* 0x0000001310027c11 */ /* 0x002fe2000f8e18ff */
        /* <DEDUP_REMOVED lines=18> */
.L_x_1060:
[----:B------:R-:W-:Y:S05]  /*104b0*/  @P2 BRA `(.L_x_1023) ;  /* 0x00000000001c2947 */ /* 0x000fea0003800000 */
[----:B------:R-:W2:Y:S02]  /*104c0*/  S2R R3, SR_TID.X ;  /* 0x0000000000037919 */ /* 0x000ea40000002100 */
[----:B--2---:R-:W-:Y:S01]  /*104d0*/  LOP3.LUT R9, R3, 0x1f, RZ, 0xc0, !PT ;  /* 0x0000001f03097812 */ /* 0x004fe200078ec0ff */
[----:B------:R-:W-:-:S03]  /*104e0*/  IMAD.MOV.U32 R3, RZ, RZ, 0x8000 ;  /* 0x00008000ff037424 */ /* 0x000fc600078e00ff */
[----:B------:R-:W-:Y:S01]  /*104f0*/  ISETP.NE.AND P2, PT, R9, RZ, PT ;  /* 0x000000ff0900720c */ /* 0x000fe20003f45270 */
[----:B------:R2:W-:-:S12]  /*10500*/  SYNCS.ARRIVE.TRANS64 RZ, [R2+URZ+0x50], R3 ;  /* 0x0000500302ff79a7 */ /* 0x0005d8000800003f */
[----:B--2---:R-:W-:Y:S05]  /*10510*/  @!P2 BRA `(.L_x_1023) ;  /* 0x000000000004a947 */ /* 0x004fea0003800000 */
[----:B------:R-:W-:Y:S01]  /*10520*/  BPT.TRAP 0x1 ;  /* 0x000000040000795c */ /* 0x000fe20000300000 */
.L_x_1023:
        /* <DEDUP_REMOVED lines=10> */
[----:B------:R-:W-:Y:S01]  /*105d0*/  UMOV UR17, 0x40 ;  /* 0x0000004000117882 */ /* 0x000fe20000000000 */
[----:B------:R-:W-:-:S02]  /*105e0*/  IMAD.MOV.U32 R5, RZ, RZ, R12 ;  /* 0x000000ffff057224 */ /* 0x000fc400078e000c */
[----:B------:R-:W-:Y:S01]  /*105f0*/  ULEA UR14, UR14, UR40, 0xf ;  /* 0x000000280e0e7291 */ /* 0x000fe2000f8e783f */
[----:B------:R-:W-:Y:S01]  /*10600*/  IMAD.MOV.U32 R6, RZ, RZ, R8 ;  /* 0x000000ffff067224 */ /* 0x000fe200078e0008 */
[----:B------:R-:W-:Y:S02]  /*10610*/  USHF.L.U32 UR11, UR11, 0x6, URZ ;  /* 0x000000060b0b7899 */ /* 0x000fe4000800063f */
[----:B------:R-:W-:Y:S02]  /*10620*/  UIADD3 UR9, UR9, 0x50, URZ ;  /* 0x0000005009097890 */ /* 0x000fe4000fffe03f */
[----:B------:R-:W-:Y:S02]  /*10630*/  UIADD3 UR8, UR14, 0x400, URZ ;  /* 0x000004000e087890 */ /* 0x000fe4000fffe03f */
[----:B------:R-:W-:Y:S02]  /*10640*/  UIADD3 UR15, UR14, 0x2400, URZ ;  /* 0x000024000e0f7890 */ /* 0x000fe4000fffe03f */
[----:B------:R-:W-:-:S02]  /*10650*/  UIADD3 UR16, UR14, 0x4400, URZ ;  /* 0x000044000e107890 */ /* 0x000fc4000fffe03f */
        /* <DEDUP_REMOVED lines=14> */
.L_x_1018:
[----:B------:R-:W-:Y:S05]  /*10740*/  BSYNC B1 ;  /* 0x0000000000017941 */ /* 0x000fea0003800000 */
.L_x_1017:
[----:B------:R-:W-:Y:S01]  /*10750*/  VIADD R16, R10, 0x1 ;  /* 0x000000010a107836 */ /* 0x000fe20000000000 */
[----:B------:R-:W-:Y:S01]  /*10760*/  BSSY B1, `(.L_x_1024) ;  /* 0x0000076000017945 */ /* 0x000fe20003800000 */
[----:B------:R-:W-:-:S03]  /*10770*/  VIADD R12, R7, 0xffffffff ;  /* 0xffffffff070c7836 */ /* 0x000fc60000000000 */
[----:B------:R-:W-:-:S04]  /*10780*/  ISETP.NE.AND P2, PT, R16, 0x2, PT ;  /* 0x000000021000780c */ /* 0x000fc80003f45270 */
[----:B-1----:R-:W-:Y:S02]  /*10790*/  SEL R2, RZ, 0x1, P2 ;  /* 0x00000001ff027807 */ /* 0x002fe40001000000 */
[----:B------:R-:W-:Y:S02]  /*107a0*/  SEL R16, R16, RZ, P2 ;  /* 0x000000ff10107207 */ /* 0x000fe40001000000 */
[----:B------:R-:W-:Y:S01]  /*107b0*/  LOP3.LUT R17, R11, R2, RZ, 0x3c, !PT ;  /* 0x000000020b117212 */ /* 0x000fe200078e3cff */
[----:B------:R-:W-:Y:S06]  /*107c0*/  @!P6 BRA `(.L_x_1025) ;  /* 0x0000000400bce947 */ /* 0x000fec0003800000 */
[----:B------:R-:W-:Y:S01]  /*107d0*/  MOV R13, R12 ;  /* 0x0000000c000d7202 */ /* 0x000fe20000000f00 */
[----:B------:R-:W-:Y:S06]  /*107e0*/  @!P0 BRA `(.L_x_1026) ;  /* 0x0000000000488947 */ /* 0x000fec0003800000 */
[----:B------:R-:W1:Y:S01]  /*107f0*/  LDC R8, c[0x0][0x41c] ;  /* 0x00010700ff087b82 */ /* 0x000e620000000800 */
        /* <DEDUP_REMOVED lines=17> */
.L_x_1026:
[----:B------:R-:W-:Y:S02]  /*10910*/  LEA R2, R16, UR40, 0x3 ;  /* 0x0000002810027c11 */ /* 0x000fe4000f8e18ff */
[----:B------:R-:W-:-:S04]  /*10920*/  SHF.L.U32 R3, R17, 0x1f, RZ ;  /* 0x0000001f11037819 */ /* 0x000fc800000006ff */
[----:B------:R-:W2:Y:S02]  /*10930*/  SYNCS.PHASECHK.TRANS64.TRYWAIT P2, [R2+URZ+0x30840], R3 ;  /* 0x03084003020075a7 */ /* 0x000ea4000804017f */
[----:B--2---:R-:W-:Y:S05]  /*10940*/  @!P2 BRA `(.L_x_1027) ;  /* 0x000000140048a947 */ /* 0x004fea0003800000 */
.L_x_1061:
        /* <DEDUP_REMOVED lines=11> */
.L_x_1028:
[----:B------:R-:W-:Y:S01]  /*10a00*/  R2UR UR9, R16 ;  /* 0x00000000100972ca */ /* 0x000fe200000e0000 */
[----:B------:R-:W-:Y:S01]  /*10a10*/  UIADD3 UR19, UR40, 0x30800, URZ ;  /* 0x0003080028137890 */ /* 0x000fe2000fffe03f */
[----:B------:R-:W-:Y:S01]  /*10a20*/  R2UR UR11, R13 ;  /* 0x000000000d0b72ca */ /* 0x000fe200000e0000 */
[----:B------:R-:W-:Y:S01]  /*10a30*/  UIADD3 UR4, UP0, UR42, 0x370, URZ ;  /* 0x000003702a047890 */ /* 0x000fe2000ff1e03f */
[----:B------:R-:W-:Y:S01]  /*10a40*/  R2UR UR12, R4 ;  /* 0x00000000040c72ca */ /* 0x000fe200000e0000 */
[----:B------:R-:W-:Y:S01]  /*10a50*/  UMOV UR10, URZ ;  /* 0x0000003f000a7c82 */ /* 0x000fe20008000000 */
[----:B-----5:R-:W-:Y:S01]  /*10a60*/  R2UR UR13, R8 ;  /* 0x00000000080d72ca */ /* 0x020fe200000e0000 */
[----:B------:R-:W-:Y:S01]  /*10a70*/  UIADD3.X UR5, URZ, UR43, URZ, UP0, !UPT ;  /* 0x0000002b3f057290 */ /* 0x000fe200087fe43f */
[----:B------:R-:W-:Y:S01]  /*10a80*/  SHF.L.U32 R11, R11, 0x1f, RZ ;  /* 0x0000001f0b0b7819 */ /* 0x000fe200000006ff */
[----:B------:R-:W-:Y:S01]  /*10a90*/  UMOV UR6, 0x0 ;  /* 0x0000000000067882 */ /* 0x000fe20000000000 */
[----:B------:R-:W-:Y:S01]  /*10aa0*/  UMOV UR7, 0x14f00000 ;  /* 0x14f0000000077882 */ /* 0x000fe20000000000 */
[----:B------:R-:W-:Y:S01]  /*10ab0*/  UMOV UR17, 0x40 ;  /* 0x0000004000117882 */ /* 0x000fe20000000000 */
[----:B------:R-:W-:Y:S01]  /*10ac0*/  UMOV UR18, 0x80 ;  /* 0x0000008000127882 */ /* 0x000fe20000000000 */
[----:B------:R-:W-:Y:S01]  /*10ad0*/  ULEA UR14, UR9, UR40, 0xf ;  /* 0x00000028090e7291 */ /* 0x000fe2000f8e783f */
[----:B--2---:R-:W-:Y:S01]  /*10ae0*/  LEA R2, R10, UR19, 0x3 ;  /* 0x000000130a027c11 */ /* 0x004fe2000f8e18ff */
[----:B------:R-:W-:-:S02]  /*10af0*/  ULEA UR9, UR9, UR19, 0x3 ;  /* 0x0000001309097291 */ /* 0x000fc4000f8e183f */
[----:B------:R-:W-:Y:S02]  /*10b00*/  USHF.L.U32 UR11, UR11, 0x6, URZ ;  /* 0x000000060b0b7899 */ /* 0x000fe4000800063f */
[----:B------:R-:W-:Y:S02]  /*10b10*/  UIADD3 UR8, UR14, 0x20400, URZ ;  /* 0x000204000e087890 */ /* 0x000fe4000fffe03f */
        /* <DEDUP_REMOVED lines=17> */
.L_x_1062:
        /* <DEDUP_REMOVED lines=8> */
.L_x_1030:
        /* <DEDUP_REMOVED lines=33> */
.L_x_1025:
[----:B------:R-:W-:Y:S05]  /*10ec0*/  BSYNC B1 ;  /* 0x0000000000017941 */ /* 0x000fea0003800000 */
.L_x_1024:
[----:B------:R-:W-:Y:S02]  /*10ed0*/  ISETP.GT.AND P2, PT, R12, UR41, PT ;  /* 0x000000290c007c0c */ /* 0x000fe4000bf44270 */
[----:B------:R-:W-:-:S11]  /*10ee0*/  IADD3 R7, R7, -0x2, RZ ;  /* 0xfffffffe07077810 */ /* 0x000fd60007ffe0ff */
[----:B------:R-:W-:Y:S05]  /*10ef0*/  @P2 BRA `(.L_x_1031) ;  /* 0xfffffff000342947 */ /* 0x000fea000383ffff */
.L_x_1016:
[----:B------:R-:W-:Y:S05]  /*10f00*/  BSYNC B0 ;  /* 0x0000000000007941 */ /* 0x000fea0003800000 */
.L_x_1007:
[----:B------:R-:W-:Y:S04]  /*10f10*/  BSSY B0, `(.L_x_1032) ;  /* 0x000000f000007945 */ /* 0x000fe80003800000 */
[----:B------:R-:W-:Y:S05]  /*10f20*/  @P1 BRA `(.L_x_1033) ;  /* 0x0000000000341947 */ /* 0x000fea0003800000 */
[----:B-1----:R-:W1:Y:S01]  /*10f30*/  S2R R7, SR_LANEID ;  /* 0x0000000000077919 */ /* 0x002e620000000000 */
        /* <DEDUP_REMOVED lines=12> */
.L_x_1033:
[----:B------:R-:W-:Y:S05]  /*11000*/  BSYNC B0 ;  /* 0x0000000000007941 */ /* 0x000fea0003800000 */
.L_x_1032:
[----:B------:R-:W-:Y:S04]  /*11010*/  BSSY B0, `(.L_x_1034) ;  /* 0x0000030000007945 */ /* 0x000fe80003800000 */
[----:B------:R-:W-:Y:S05]  /*11020*/  @!P6 BRA `(.L_x_1035) ;  /* 0x0000000000b8e947 */ /* 0x000fea0003800000 */
[----:B------:R-:W2:Y:S01]  /*11030*/  S2R R0, SR_TID.X ;  /* 0x0000000000007919 */ /* 0x000ea20000002100 */
[----:B-1----:R-:W-:Y:S02]  /*11040*/  LEA R3, R16, UR40, 0x3 ;  /* 0x0000002810037c11 */ /* 0x002fe4000f8e18ff */
[----:B--2---:R-:W-:Y:S02]  /*11050*/  LOP3.LUT R2, R0, 0x7f, RZ, 0xc0, !PT ;  /* 0x0000007f00027812 */ /* 0x004fe400078ec0ff */
[----:B------:R-:W-:Y:S02]  /*11060*/  SHF.L.U32 R0, R17, 0x1f, RZ ;  /* 0x0000001f11007819 */ /* 0x000fe400000006ff */
[----:B------:R-:W-:Y:S02]  /*11070*/  ISETP.NE.AND P1, PT, R2, RZ, PT ;  /* 0x000000ff0200720c */ /* 0x000fe40003f25270 */
[----:B------:R-:W1:Y:S02]  /*11080*/  SYNCS.PHASECHK.TRANS64.TRYWAIT P0, [R3+URZ+0x30860], R0 ;  /* 0x03086000030075a7 */ /* 0x000e64000800017f */
[----:B-1----:R-:W-:Y:S09]  /*11090*/  @!P0 BRA `(.L_x_1036) ;  /* 0x0000000c009c8947 */ /* 0x002ff20003800000 */
.L_x_1063:
        /* <DEDUP_REMOVED lines=8> */
.L_x_1037:
        /* <DEDUP_REMOVED lines=11> */
[----:B------:R-:W-:Y:S02]  /*111d0*/  ULEA UR14, UR14, UR40, 0xf ;  /* 0x000000280e0e7291 */ /* 0x000fe4000f8e783f */
        /* <DEDUP_REMOVED lines=19> */
.L_x_1035:
[----:B------:R-:W-:Y:S05]  /*11310*/  BSYNC B0 ;  /* 0x0000000000007941 */ /* 0x000fea0003800000 */
.L_x_1034:
[----:B------:R-:W-:Y:S02]  /*11320*/  VIADD R16, R16, 0x1 ;  /* 0x0000000110107836 */ /* 0x000fe40000000000 */
[----:B------:R-:W-:-:S03]  /*11330*/  IMAD.MOV.U32 R13, RZ, RZ, R19 ;  /* 0x000000ffff0d7224 */ /* 0x000fc600078e0013 */
[----:B------:R-:W-:-:S04]  /*11340*/  ISETP.NE.AND P0, PT, R16, 0x2, PT ;  /* 0x000000021000780c */ /* 0x000fc80003f05270 */
[----:B-1----:R-:W-:Y:S02]  /*11350*/  SEL R0, RZ, 0x1, P0 ;  /* 0x00000001ff007807 */ /* 0x002fe40000000000 */
[----:B------:R-:W-:Y:S02]  /*11360*/  SEL R16, R16, RZ, P0 ;  /* 0x000000ff10107207 */ /* 0x000fe40000000000 */
[----:B------:R-:W-:-:S07]  /*11370*/  LOP3.LUT R17, R17, R0, RZ, 0x3c, !PT ;  /* 0x0000000011117212 */ /* 0x000fce00078e3cff */
.L_x_996:
[----:B------:R-:W-:Y:S05]  /*11380*/  BSYNC B6 ;  /* 0x0000000000067941 */ /* 0x000fea0003800000 */
.L_x_994:
[----:B------:R-:W-:-:S03]  /*11390*/  UMOV UR4, 0xffffffff ;  /* 0xffffffff00047882 */ /* 0x000fc60000000000 */
[----:B------:R-:W-:Y:S05]  /*113a0*/  BRA.DIV UR4, `(.L_x_1038) ;  /* 0x0000000a04ec7947 */ /* 0x000fea000b800000 */
[----:B------:R1:W2:Y:S02]  /*113b0*/  SHFL.IDX PT, R14, R13, RZ, 0x1f ;  /* 0x00001fff0d0e7589 */ /* 0x0002a400000e0000 */
.L_x_1066:
[----:B------:R-:W3:Y:S01]  /*113c0*/  S2R R0, SR_TID.X ;  /* 0x0000000000007919 */ /* 0x000ee20000002100 */
[----:B------:R-:W-:Y:S05]  /*113d0*/  WARPSYNC.ALL ;  /* 0x0000000000007948 */ /* 0x000fea0003800000 */
[----:B------:R-:W-:Y:S01]  /*113e0*/  BAR.SYNC.DEFER_BLOCKING 0x4, 0x120 ;  /* 0x0104800000007b1d */ /* 0x000fe20000010000 */
[----:B--2---:R-:W-:-:S05]  /*113f0*/  IMAD.MOV.U32 R19, RZ, RZ, R14 ;  /* 0x000000ffff137224 */ /* 0x004fca00078e000e */
[----:B------:R-:W-:Y:S01]  /*11400*/  ULDC UR4, c[0x0][0xda8] ;  /* 0x00036a0000047ab9 */ /* 0x000fe20000000800 */
[----:B---3--:R-:W-:-:S04]  /*11410*/  LOP3.LUT R0, R0, 0x1f, RZ, 0xc0, !PT ;  /* 0x0000001f00007812 */ /* 0x008fc800078ec0ff */
[----:B------:R-:W-:-:S13]  /*11420*/  ISETP.NE.AND P0, PT, R0, RZ, PT ;  /* 0x000000ff0000720c */ /* 0x000fda0003f05270 */
[----:B------:R-:W2:Y:S01]  /*11430*/  @!P0 S2R R3, SR_CgaCtaId ;  /* 0x0000000000038919 */ /* 0x000ea20000008800 */
[----:B------:R-:W-:-:S04]  /*11440*/  @!P0 MOV R0, 0x400 ;  /* 0x0000040000008802 */ /* 0x000fc80000000f00 */
[----:B--2---:R-:W-:-:S05]  /*11450*/  @!P0 LEA R0, R3, R0, 0x18 ;  /* 0x0000000003008211 */ /* 0x004fca00078ec0ff */
[----:B------:R2:W-:Y:S01]  /*11460*/  @!P0 STS [R0+0x308d0], R13 ;  /* 0x0308d00d00008388 */ /* 0x0005e20000000800 */
[----:B------:R-:W-:Y:S06]  /*11470*/  BAR.ARV 0x5, 0x120 ;  /* 0x0144800000007b1d */ /* 0x000fec0000002000 */
[----:B------:R-:W-:-:S13]  /*11480*/  ISETP.GE.AND P0, PT, R19, UR4, PT ;  /* 0x0000000413007c0c */ /* 0x000fda000bf06270 */
[----:B--2---:R-:W-:Y:S05]  /*11490*/  @!P0 BRA `(.L_x_1039) ;  /* 0xffffffc800fc8947 */ /* 0x004fea000383ffff */
.L_x_985:
[----:B------:R-:W2:Y:S01]  /*114a0*/  S2R R3, SR_CgaCtaId ;  /* 0x0000000000037919 */ /* 0x000ea20000008800 */
[----:B------:R-:W-:Y:S01]  /*114b0*/  UIADD3 UR49, UR49, 0x1, URZ ;  /* 0x0000000131317890 */ /* 0x000fe2000fffe03f */
[----:B------:R-:W-:-:S03]  /*114c0*/  MOV R0, 0x400 ;  /* 0x0000040000007802 */ /* 0x000fc60000000f00 */
[----:B------:R-:W-:-:S04]  /*114d0*/  ULEA.HI UR4, UR49, UR49, URZ, 0x1 ;  /* 0x0000003131047291 */ /* 0x000fc8000f8f083f */
[----:B------:R-:W-:-:S04]  /*114e0*/  ULOP3.LUT UR4, UR4, 0xfffffffe, URZ, 0xc0, !UPT ;  /* 0xfffffffe04047892 */ /* 0x000fc8000f8ec03f */
[----:B------:R-:W-:Y:S01]  /*114f0*/  UIADD3 UR4, UR49, -UR4, URZ ;  /* 0x8000000431047290 */ /* 0x000fe2000fffe03f */
[----:B--2---:R-:W-:-:S05]  /*11500*/  LEA R7, R3, R0, 0x18 ;  /* 0x0000000003077211 */ /* 0x004fca00078ec0ff */
[----:B------:R-:W-:-:S05]  /*11510*/  IMAD.U32 R0, RZ, RZ, UR4 ;  /* 0x00000004ff007e24 */ /* 0x000fca000f8e00ff */
[----:B------:R-:W-:-:S04]  /*11520*/  SHF.L.U32 R0, R0, 0x1f, RZ ;  /* 0x0000001f00007819 */ /* 0x000fc800000006ff */
[----:B------:R-:W2:Y:S02]  /*11530*/  SYNCS.PHASECHK.TRANS64.TRYWAIT P0, [R7+URZ+0x30820], R0 ;  /* 0x03082000070075a7 */ /* 0x000ea4000800017f */
[----:B--2---:R-:W-:Y:S05]  /*11540*/  @!P0 BRA `(.L_x_1040) ;  /* 0x0000000800a88947 */ /* 0x004fea0003800000 */
.L_x_1067:
[----:B------:R-:W3:Y:S02]  /*11550*/  S2R R2, SR_TID.X ;  /* 0x0000000000027919 */ /* 0x000ee40000002100 */
[----:B---3--:R-:W-:-:S04]  /*11560*/  SHF.R.U32.HI R2, RZ, 0x5, R2 ;  /* 0x00000005ff027819 */ /* 0x008fc80000011602 */
[----:B------:R-:W-:-:S05]  /*11570*/  LOP3.LUT R2, R2, 0x3, RZ, 0xc0, !PT ;  /* 0x0000000302027812 */ /* 0x000fca00078ec0ff */
[----:B--2---:R-:W2:Y:S02]  /*11580*/  SHFL.IDX PT, R0, R2, RZ, 0x1f ;  /* 0x00001fff02007589 */ /* 0x004ea400000e0000 */
[----:B--2---:R-:W-:-:S13]  /*11590*/  ISETP.NE.AND P0, PT, R0, RZ, PT ;  /* 0x000000ff0000720c */ /* 0x004fda0003f05270 */
[----:B------:R-:W-:Y:S05]  /*115a0*/  @P0 EXIT ;  /* 0x000000000000094d */ /* 0x000fea0003800000 */
[----:B------:R-:W-:Y:S01]  /*115b0*/  ELECT P0, URZ, PT ;  /* 0x00000000003f782f */ /* 0x000fe20003800000 */
[----:B------:R-:W-:-:S12]  /*115c0*/  BSSY B0, `(.L_x_1041) ;  /* 0x0000022000007945 */ /* 0x000fd80003800000 */
[----:B------:R-:W-:Y:S05]  /*115d0*/  @!P0 BRA `(.L_x_1042) ;  /* 0x0000000000808947 */ /* 0x000fea0003800000 */
[----:B------:R-:W2:Y:S02]  /*115e0*/  LDL R2, [R1] ;  /* 0x0000000001027983 */ /* 0x000ea40000100800 */
[----:B--2---:R-:W-:-:S13]  /*115f0*/  R2UR UR4, R2 ;  /* 0x00000000020472ca */ /* 0x004fda00000e0000 */
[----:B------:R-:W-:-:S06]  /*11600*/  ULOP3.LUT UR4, UR4, 0x2, URZ, 0xfc, !UPT ;  /* 0x0000000204047892 */ /* 0x000fcc000f8efc3f */
[----:B------:R-:W-:-:S05]  /*11610*/  IMAD.U32 R0, RZ, RZ, UR4 ;  /* 0x00000004ff007e24 */ /* 0x000fca000f8e00ff */
[----:B------:R-:W-:-:S13]  /*11620*/  ISETP.NE.AND P2, PT, R0, 0x3, PT ;  /* 0x000000030000780c */ /* 0x000fda0003f45270 */
[----:B------:R-:W-:Y:S05]  /*11630*/  @!P2 BRA `(.L_x_1043) ;  /* 0x000000000004a947 */ /* 0x000fea0003800000 */
[----:B------:R-:W-:Y:S01]  /*11640*/  BPT.TRAP 0x1 ;  /* 0x000000040000795c */ /* 0x000fe20000300000 */
.L_x_1043:
[----:B------:R-:W-:Y:S01]  /*11650*/  VIADD R3, R7, 0x30840 ;  /* 0x0003084007037836 */ /* 0x000fe20000000000 */
[----:B------:R-:W-:Y:S01]  /*11660*/  SHF.L.U32 R4, R17, 0x1f, RZ ;  /* 0x0000001f11047819 */ /* 0x000fe200000006ff */
[----:B------:R-:W-:-:S03]  /*11670*/  VIADD R0, R16, 0x1 ;  /* 0x0000000110007836 */ /* 0x000fc60000000000 */
[----:B------:R-:W-:Y:S02]  /*11680*/  LEA R5, R16, R3, 0x3 ;  /* 0x0000000310057211 */ /* 0x000fe400078e18ff */
[----:B------:R-:W-:Y:S02]  /*11690*/  ISETP.NE.AND P1, PT, R0, 0x2, PT ;  /* 0x000000020000780c */ /* 0x000fe40003f25270 */
[----:B------:R-:W2:Y:S02]  /*116a0*/  SYNCS.PHASECHK.TRANS64.TRYWAIT P0, [R5+URZ], R4 ;  /* 0x00000004050075a7 */ /* 0x000ea4000800017f */
[----:B------:R-:W-:-:S04]  /*116b0*/  SEL R2, RZ, 0x1, P1 ;  /* 0x00000001ff027807 */ /* 0x000fc80000800000 */
[----:B------:R-:W-:Y:S02]  /*116c0*/  LOP3.LUT R17, R17, R2, RZ, 0x3c, !PT ;  /* 0x0000000211117212 */ /* 0x000fe400078e3cff */
[----:B------:R-:W-:Y:S02]  /*116d0*/  SEL R2, R0, RZ, P1 ;  /* 0x000000ff00027207 */ /* 0x000fe40000800000 */
[----:B------:R-:W-:-:S03]  /*116e0*/  SHF.L.U32 R0, R17, 0x1f, RZ ;  /* 0x0000001f11007819 */ /* 0x000fc600000006ff */
[----:B------:R-:W-:Y:S01]  /*116f0*/  IMAD R3, R2, 0x8, R3 ;  /* 0x0000000802037824 */ /* 0x000fe200078e0203 */
[----:B--2---:R-:W-:Y:S06]  /*11700*/  @!P0 BRA `(.L_x_1044) ;  /* 0x00000008004c8947 */ /* 0x004fec0003800000 */
.L_x_1068:
[----:B------:R-:W3:Y:S02]  /*11710*/  SYNCS.PHASECHK.TRANS64.TRYWAIT P0, [R3+URZ], R0 ;  /* 0x00000000030075a7 */ /* 0x000ee4000800017f */
[----:B---3--:R-:W-:Y:S05]  /*11720*/  @!P0 BRA `(.L_x_1045) ;  /* 0x0000000800588947 */ /* 0x008fea0003800000 */
.L_x_1069:
[----:B------:R-:W-:Y:S05]  /*11730*/  @!P2 BRA `(.L_x_1046) ;  /* 0x000000000004a947 */ /* 0x000fea0003800000 */
[----:B------:R-:W-:Y:S01]  /*11740*/  BPT.TRAP 0x1 ;  /* 0x000000040000795c */ /* 0x000fe20000300000 */
.L_x_1046:
[----:B---3--:R-:W-:-:S04]  /*11750*/  VIADD R3, R7, 0x30860 ;  /* 0x0003086007037836 */ /* 0x008fc80000000000 */
[----:B--2---:R-:W-:-:S04]  /*11760*/  IMAD R5, R16, 0x8, R3 ;  /* 0x0000000810057824 */ /* 0x004fc800078e0203 */
[----:B------:R-:W2:Y:S02]  /*11770*/  SYNCS.PHASECHK.TRANS64.TRYWAIT P0, [R5+URZ], R4 ;  /* 0x00000004050075a7 */ /* 0x000ea4000800017f */
[----:B--2---:R-:W-:Y:S05]  /*11780*/  @!P0 BRA `(.L_x_1047) ;  /* 0x0000000800548947 */ /* 0x004fea0003800000 */
.L_x_1070:
[----:B------:R-:W-:-:S07]  /*11790*/  IMAD R3, R2, 0x8, R3 ;  /* 0x0000000802037824 */ /* 0x000fce00078e0203 */
.L_x_1048:
[----:B---3--:R3:W4:Y:S02]  /*117a0*/  SYNCS.PHASECHK.TRANS64.TRYWAIT P0, [R3+URZ], R0 ;  /* 0x00000000030075a7 */ /* 0x008724000800017f */
[----:B----4-:R-:W-:Y:S05]  /*117b0*/  @!P0 NANOSLEEP.SYNCS 0x989680 ;  /* 0x009896800000895d */ /* 0x010fea0003900000 */
[----:B------:R-:W4:Y:S02]  /*117c0*/  @!P0 SYNCS.PHASECHK.TRANS64 P0, [R3+URZ], R0 ;  /* 0x00000000030085a7 */ /* 0x000f24000800007f */
[----:B----4-:R-:W-:Y:S05]  /*117d0*/  @!P0 BRA `(.L_x_1048) ;  /* 0xfffffffc00f08947 */ /* 0x010fea000383ffff */
.L_x_1042:
[----:B------:R-:W-:Y:S05]  /*117e0*/  BSYNC B0 ;  /* 0x0000000000007941 */ /* 0x000fea0003800000 */
.L_x_1041:
[----:B------:R-:W-:Y:S05]  /*117f0*/  EXIT ;  /* 0x000000000000794d */ /* 0x000fea0003800000 */
.L_x_902:
[----:B-1----:R-:W-:-:S04]  /*11800*/  IMAD.U32 R3, RZ, RZ, UR38 ;  /* 0x00000026ff037e24 */ /* 0x002fc8000f8e00ff */
[----:B------:R1:W2:Y:S03]  /*11810*/  SYNCS.PHASECHK.TRANS64.TRYWAIT P1, [R3+URZ+0x30800], R0 ;  /* 0x03080000030075a7 */ /* 0x0002a6000802017f */
[----:B--2---:R-:W-:Y:S05]  /*11820*/  @!P1 NANOSLEEP.SYNCS 0x989680 ;  /* 0x009896800000995d */ /* 0x004fea0003900000 */
[----:B------:R-:W2:Y:S02]  /*11830*/  @!P1 SYNCS.PHASECHK.TRANS64 P1, [R3+URZ+0x30800], R0 ;  /* 0x03080000030095a7 */ /* 0x000ea4000802007f */
[----:B--2---:R-:W-:Y:S05]  /*11840*/  @!P1 BRA `(.L_x_902) ;  /* 0xfffffffc00ec9947 */ /* 0x004fea000383ffff */
[----:B------:R-:W-:Y:S05]  /*11850*/  BRA `(.L_x_1049) ;  /* 0xffffff0000e07947 */ /* 0x000fea000383ffff */
.L_x_906:
[----:B--2---:R2:W3:Y:S02]  /*11860*/  SYNCS.PHASECHK.TRANS64.TRYWAIT P2, [R3+URZ+0x30830], R0 ;  /* 0x03083000030075a7 */ /* 0x0044e4000804017f */
[----:B---3--:R-:W-:Y:S05]  /*11870*/  @!P2 NANOSLEEP.SYNCS 0x989680 ;  /* 0x009896800000a95d */ /* 0x008fea0003900000 */
[----:B------:R-:W3:Y:S02]  /*11880*/  @!P2 SYNCS.PHASECHK.TRANS64 P2, [R3+URZ+0x30830], R0 ;  /* 0x030830000300a5a7 */ /* 0x000ee4000804007f */
[----:B---3--:R-:W-:Y:S05]  /*11890*/  @!P2 BRA `(.L_x_906) ;  /* 0xfffffffc00f0a947 */ /* 0x008fea000383ffff */
[----:B------:R-:W-:Y:S05]  /*118a0*/  BRA `(.L_x_905) ;  /* 0xffffff0400047947 */ /* 0x000fea000383ffff */
.L_x_922:
[----:B--2---:R-:W-:-:S04]  /*118b0*/  IMAD.U32 R153, RZ, RZ, UR39 ;  /* 0x00000027ff997e24 */ /* 0x004fc8000f8e00ff */
[----:B------:R2:W3:Y:S03]  /*118c0*/  SYNCS.PHASECHK.TRANS64.TRYWAIT P2, [R153+URZ+0x30830], R152 ;  /* 0x03083098990075a7 */ /* 0x0004e6000804017f */
[----:B---3--:R-:W-:Y:S05]  /*118d0*/  @!P2 NANOSLEEP.SYNCS 0x989680 ;  /* 0x009896800000a95d */ /* 0x008fea0003900000 */
[----:B------:R-:W3:Y:S02]  /*118e0*/  @!P2 SYNCS.PHASECHK.TRANS64 P2, [R153+URZ+0x30830], R152 ;  /* 0x030830989900a5a7 */ /* 0x000ee4000804007f */
[----:B---3--:R-:W-:Y:S05]  /*118f0*/  @!P2 BRA `(.L_x_922) ;  /* 0xfffffffc00eca947 */ /* 0x008fea000383ffff */
[----:B------:R-:W-:Y:S05]  /*11900*/  BRA `(.L_x_921) ;  /* 0xffffff2800b07947 */ /* 0x000fea000383ffff */
.L_x_926:
[----:B--2---:R-:W-:-:S04]  /*11910*/  MOV R215, UR10 ;  /* 0x0000000a00d77c02 */ /* 0x004fc80008000f00 */
[----:B------:R2:W3:Y:S03]  /*11920*/  SYNCS.PHASECHK.TRANS64.TRYWAIT P2, [R215+URZ+0x30850], R0 ;  /* 0x03085000d70075a7 */ /* 0x0004e6000804017f */
[----:B---3--:R-:W-:Y:S05]  /*11930*/  @!P2 NANOSLEEP.SYNCS 0x989680 ;  /* 0x009896800000a95d */ /* 0x008fea0003900000 */
[----:B------:R-:W3:Y:S02]  /*11940*/  @!P2 SYNCS.PHASECHK.TRANS64 P2, [R215+URZ+0x30850], R0 ;  /* 0x03085000d700a5a7 */ /* 0x000ee4000804007f */
[----:B---3--:R-:W-:Y:S05]  /*11950*/  @!P2 BRA `(.L_x_926) ;  /* 0xfffffffc00eca947 */ /* 0x008fea000383ffff */
[----:B------:R-:W-:Y:S05]  /*11960*/  BRA `(.L_x_925) ;  /* 0xffffff3800407947 */ /* 0x000fea000383ffff */
.L_x_943:
[----:B--2---:R-:W-:-:S04]  /*11970*/  IMAD.U32 R4, RZ, RZ, UR6 ;  /* 0x00000006ff047e24 */ /* 0x004fc8000f8e00ff */
[----:B------:R2:W3:Y:S03]  /*11980*/  SYNCS.PHASECHK.TRANS64.TRYWAIT P2, [R4+URZ+0x30830], R3 ;  /* 0x03083003040075a7 */ /* 0x0004e6000804017f */
[----:B---3--:R-:W-:Y:S05]  /*11990*/  @!P2 NANOSLEEP.SYNCS 0x989680 ;  /* 0x009896800000a95d */ /* 0x008fea0003900000 */
[----:B------:R-:W3:Y:S02]  /*119a0*/  @!P2 SYNCS.PHASECHK.TRANS64 P2, [R4+URZ+0x30830], R3 ;  /* 0x030830030400a5a7 */ /* 0x000ee4000804007f */
[----:B---3--:R-:W-:Y:S05]  /*119b0*/  @!P2 BRA `(.L_x_943) ;  /* 0xfffffffc00eca947 */ /* 0x008fea000383ffff */
[----:B------:R-:W-:Y:S05]  /*119c0*/  BRA `(.L_x_942) ;  /* 0xffffff5000d47947 */ /* 0x000fea000383ffff */
.L_x_947:
[----:B-12---:R-:W-:-:S04]  /*119d0*/  IMAD.U32 R3, RZ, RZ, UR14 ;  /* 0x0000000eff037e24 */ /* 0x006fc8000f8e00ff */
[----:B------:R1:W2:Y:S03]  /*119e0*/  SYNCS.PHASECHK.TRANS64.TRYWAIT P2, [R3+URZ+0x30850], R0 ;  /* 0x03085000030075a7 */ /* 0x0002a6000804017f */
[----:B--2---:R-:W-:Y:S05]  /*119f0*/  @!P2 NANOSLEEP.SYNCS 0x989680 ;  /* 0x009896800000a95d */ /* 0x004fea0003900000 */
[----:B------:R-:W2:Y:S02]  /*11a00*/  @!P2 SYNCS.PHASECHK.TRANS64 P2, [R3+URZ+0x30850], R0 ;  /* 0x030850000300a5a7 */ /* 0x000ea4000804007f */
[----:B--2---:R-:W-:Y:S05]  /*11a10*/  @!P2 BRA `(.L_x_947) ;  /* 0xfffffffc00eca947 */ /* 0x004fea000383ffff */
[----:B------:R-:W-:Y:S05]  /*11a20*/  BRA `(.L_x_946) ;  /* 0xffffff6000647947 */ /* 0x000fea000383ffff */
.L_x_953:
[----:B--2---:R-:W-:-:S04]  /*11a30*/  IMAD.U32 R4, RZ, RZ, UR6 ;  /* 0x00000006ff047e24 */ /* 0x004fc8000f8e00ff */
[----:B------:R2:W3:Y:S03]  /*11a40*/  SYNCS.PHASECHK.TRANS64.TRYWAIT P2, [R4+URZ+0x30830], R3 ;  /* 0x03083003040075a7 */ /* 0x0004e6000804017f */
[----:B---3--:R-:W-:Y:S05]  /*11a50*/  @!P2 NANOSLEEP.SYNCS 0x989680 ;  /* 0x009896800000a95d */ /* 0x008fea0003900000 */
[----:B------:R-:W3:Y:S02]  /*11a60*/  @!P2 SYNCS.PHASECHK.TRANS64 P2, [R4+URZ+0x30830], R3 ;  /* 0x030830030400a5a7 */ /* 0x000ee4000804007f */
[----:B---3--:R-:W-:Y:S05]  /*11a70*/  @!P2 BRA `(.L_x_953) ;  /* 0xfffffffc00eca947 */ /* 0x008fea000383ffff */
[----:B------:R-:W-:Y:S05]  /*11a80*/  BRA `(.L_x_952) ;  /* 0xffffff6c00e47947 */ /* 0x000fea000383ffff */
.L_x_957:
[----:B-12---:R-:W-:-:S04]  /*11a90*/  IMAD.U32 R3, RZ, RZ, UR10 ;  /* 0x0000000aff037e24 */ /* 0x006fc8000f8e00ff */
[----:B------:R1:W2:Y:S03]  /*11aa0*/  SYNCS.PHASECHK.TRANS64.TRYWAIT P2, [R3+URZ+0x30850], R0 ;  /* 0x03085000030075a7 */ /* 0x0002a6000804017f */
[----:B--2---:R-:W-:Y:S05]  /*11ab0*/  @!P2 NANOSLEEP.SYNCS 0x989680 ;  /* 0x009896800000a95d */ /* 0x004fea0003900000 */
[----:B------:R-:W2:Y:S02]  /*11ac0*/  @!P2 SYNCS.PHASECHK.TRANS64 P2, [R3+URZ+0x30850], R0 ;  /* 0x030850000300a5a7 */ /* 0x000ea4000804007f */
[----:B--2---:R-:W-:Y:S05]  /*11ad0*/  @!P2 BRA `(.L_x_957) ;  /* 0xfffffffc00eca947 */ /* 0x004fea000383ffff */
[----:B------:R-:W-:Y:S05]  /*11ae0*/  BRA `(.L_x_956) ;  /* 0xffffff7c00747947 */ /* 0x000fea000383ffff */
.L_x_970:
[----:B--2---:R-:W-:-:S04]  /*11af0*/  IMAD.U32 R5, RZ, RZ, UR5 ;  /* 0x00000005ff057e24 */ /* 0x004fc8000f8e00ff */
[----:B------:R2:W3:Y:S03]  /*11b00*/  SYNCS.PHASECHK.TRANS64.TRYWAIT P0, [R5+URZ+0x30850], R0 ;  /* 0x03085000050075a7 */ /* 0x0004e6000800017f */
[----:B---3--:R-:W-:Y:S05]  /*11b10*/  @!P0 NANOSLEEP.SYNCS 0x989680 ;  /* 0x009896800000895d */ /* 0x008fea0003900000 */
[----:B------:R-:W3:Y:S02]  /*11b20*/  @!P0 SYNCS.PHASECHK.TRANS64 P0, [R5+URZ+0x30850], R0 ;  /* 0x03085000050085a7 */ /* 0x000ee4000800007f */
[----:B---3--:R-:W-:Y:S05]  /*11b30*/  @!P0 BRA `(.L_x_970) ;  /* 0xfffffffc00ec8947 */ /* 0x008fea000383ffff */
[----:B------:R-:W-:Y:S05]  /*11b40*/  BRA `(.L_x_969) ;  /* 0xffffff9c004c7947 */ /* 0x000fea000383ffff */
.L_x_1000:
[----:B------:R-:W1:Y:S01]  /*11b50*/  S2R R18, SR_TID.X ;  /* 0x0000000000127919 */ /* 0x000e620000002100 */
        /* <DEDUP_REMOVED lines=9> */
.L_x_1050:
[----:B------:R-:W-:Y:S05]  /*11bf0*/  BRA `(.L_x_1051) ;  /* 0xffffffd000e47947 */ /* 0x000fea000383ffff */
.L_x_1001:
[----:B------:R-:W-:Y:S01]  /*11c00*/  BSSY B0, `(.L_x_1052) ;  /* 0x0000006000007945 */ /* 0x000fe20003800000 */
[----:B------:R-:W-:-:S07]  /*11c10*/  IMAD.MOV.U32 R15, RZ, RZ, -0x1 ;  /* 0xffffffffff0f7424 */ /* 0x000fce00078e00ff */
[----:B------:R-:W-:Y:S05]  /*11c20*/  WARPSYNC.COLLECTIVE R15, `(.L_x_1053) ;  /* 0x000000000f0c7348 */ /* 0x000fea0003c00000 */
[----:B------:R-:W-:Y:S02]  /*11c30*/  ELECT P6, UR62, PT ;  /* 0x00000000003e782f */ /* 0x000fe400038c0000 */
[----:B------:R-:W-:Y:S01]  /*11c40*/  MOV R14, UR62 ;  /* 0x0000003e000e7c02 */ /* 0x000fe20008000f00 */
[----:B------:R-:W-:Y:S10]  /*11c50*/  ENDCOLLECTIVE ;  /* 0x000000000000791b */ /* 0x000ff40003800000 */
.L_x_1053:
[----:B------:R-:W-:Y:S05]  /*11c60*/  BSYNC B0 ;  /* 0x0000000000007941 */ /* 0x000fea0003800000 */
.L_x_1052:
[----:B------:R-:W-:Y:S05]  /*11c70*/  BRA `(.L_x_1054) ;  /* 0xffffffd000d47947 */ /* 0x000fea000383ffff */
.L_x_1004:
[----:B-1----:R1:W2:Y:S02]  /*11c80*/  SYNCS.PHASECHK.TRANS64.TRYWAIT P2, [R8+URZ+0x30840], R7 ;  /* 0x03084007080075a7 */ /* 0x0022a4000804017f */
[----:B--2---:R-:W-:Y:S05]  /*11c90*/  @!P2 NANOSLEEP.SYNCS 0x989680 ;  /* 0x009896800000a95d */ /* 0x004fea0003900000 */
[----:B------:R-:W2:Y:S02]  /*11ca0*/  @!P2 SYNCS.PHASECHK.TRANS64 P2, [R8+URZ+0x30840], R7 ;  /* 0x030840070800a5a7 */ /* 0x000ea4000804007f */
[----:B--2---:R-:W-:Y:S05]  /*11cb0*/  @!P2 BRA `(.L_x_1004) ;  /* 0xfffffffc00f0a947 */ /* 0x004fea000383ffff */
[----:B------:R-:W-:Y:S05]  /*11cc0*/  BRA `(.L_x_1055) ;  /* 0xffffffd400347947 */ /* 0x000fea000383ffff */
.L_x_1006:
[----:B-1----:R-:W-:-:S04]  /*11cd0*/  IMAD.U32 R8, RZ, RZ, UR40 ;  /* 0x00000028ff087e24 */ /* 0x002fc8000f8e00ff */
[----:B------:R1:W2:Y:S03]  /*11ce0*/  SYNCS.PHASECHK.TRANS64.TRYWAIT P2, [R8+URZ+0x30820], R7 ;  /* 0x03082007080075a7 */ /* 0x0002a6000804017f */
[----:B--2---:R-:W-:Y:S05]  /*11cf0*/  @!P2 NANOSLEEP.SYNCS 0x989680 ;  /* 0x009896800000a95d */ /* 0x004fea0003900000 */
[----:B------:R-:W2:Y:S02]  /*11d00*/  @!P2 SYNCS.PHASECHK.TRANS64 P2, [R8+URZ+0x30820], R7 ;  /* 0x030820070800a5a7 */ /* 0x000ea4000804007f */
[----:B--2---:R-:W-:Y:S05]  /*11d10*/  @!P2 BRA `(.L_x_1006) ;  /* 0xfffffffc00eca947 */ /* 0x004fea000383ffff */
[----:B------:R-:W-:Y:S05]  /*11d20*/  BRA `(.L_x_1056) ;  /* 0xffffffd8006c7947 */ /* 0x000fea000383ffff */
.L_x_1012:
[----:B-1----:R1:W2:Y:S02]  /*11d30*/  SYNCS.PHASECHK.TRANS64.TRYWAIT P3, [R3+URZ+0x30840], R2 ;  /* 0x03084002030075a7 */ /* 0x0022a4000806017f */
[----:B--2---:R-:W-:Y:S05]  /*11d40*/  @!P3 NANOSLEEP.SYNCS 0x989680 ;  /* 0x009896800000b95d */ /* 0x004fea0003900000 */
[----:B------:R-:W2:Y:S02]  /*11d50*/  @!P3 SYNCS.PHASECHK.TRANS64 P3, [R3+URZ+0x30840], R2 ;  /* 0x030840020300b5a7 */ /* 0x000ea4000806007f */
[----:B--2---:R-:W-:Y:S05]  /*11d60*/  @!P3 BRA `(.L_x_1012) ;  /* 0xfffffffc00f0b947 */ /* 0x004fea000383ffff */
[----:B------:R-:W-:Y:S05]  /*11d70*/  BRA `(.L_x_1057) ;  /* 0xffffffdc00147947 */ /* 0x000fea000383ffff */
.L_x_1014:
[----:B-1----:R1:W2:Y:S02]  /*11d80*/  SYNCS.PHASECHK.TRANS64.TRYWAIT P3, [R2+URZ+0x60], R3 ;  /* 0x00006003020075a7 */ /* 0x0022a4000806017f */
[----:B--2---:R-:W-:Y:S05]  /*11d90*/  @!P3 NANOSLEEP.SYNCS 0x989680 ;  /* 0x009896800000b95d */ /* 0x004fea0003900000 */
[----:B------:R-:W2:Y:S02]  /*11da0*/  @!P3 SYNCS.PHASECHK.TRANS64 P3, [R2+URZ+0x60], R3 ;  /* 0x000060030200b5a7 */ /* 0x000ea4000806007f */
[----:B--2---:R-:W-:Y:S05]  /*11db0*/  @!P3 BRA `(.L_x_1014) ;  /* 0xfffffffc00f0b947 */ /* 0x004fea000383ffff */
[----:B------:R-:W-:Y:S05]  /*11dc0*/  BRA `(.L_x_1058) ;  /* 0xffffffdc00ac7947 */ /* 0x000fea000383ffff */
.L_x_1020:
[----:B-1----:R1:W2:Y:S02]  /*11dd0*/  SYNCS.PHASECHK.TRANS64.TRYWAIT P3, [R3+URZ+0x30840], R2 ;  /* 0x03084002030075a7 */ /* 0x0022a4000806017f */
[----:B--2---:R-:W-:Y:S05]  /*11de0*/  @!P3 NANOSLEEP.SYNCS 0x989680 ;  /* 0x009896800000b95d */ /* 0x004fea0003900000 */
[----:B------:R-:W2:Y:S02]  /*11df0*/  @!P3 SYNCS.PHASECHK.TRANS64 P3, [R3+URZ+0x30840], R2 ;  /* 0x030840020300b5a7 */ /* 0x000ea4000806007f */
[----:B--2---:R-:W-:Y:S05]  /*11e00*/  @!P3 BRA `(.L_x_1020) ;  /* 0xfffffffc00f0b947 */ /* 0x004fea000383ffff */
[----:B------:R-:W-:Y:S05]  /*11e10*/  BRA `(.L_x_1059) ;  /* 0xffffffe000f87947 */ /* 0x000fea000383ffff */
.L_x_1022:
[----:B-1----:R1:W2:Y:S02]  /*11e20*/  SYNCS.PHASECHK.TRANS64.TRYWAIT P3, [R2+URZ+0x60], R17 ;  /* 0x00006011020075a7 */ /* 0x0022a4000806017f */
[----:B--2---:R-:W-:Y:S05]  /*11e30*/  @!P3 NANOSLEEP.SYNCS 0x989680 ;  /* 0x009896800000b95d */ /* 0x004fea0003900000 */
[----:B------:R-:W2:Y:S02]  /*11e40*/  @!P3 SYNCS.PHASECHK.TRANS64 P3, [R2+URZ+0x60], R17 ;  /* 0x000060110200b5a7 */ /* 0x000ea4000806007f */
[----:B--2---:R-:W-:Y:S05]  /*11e50*/  @!P3 BRA `(.L_x_1022) ;  /* 0xfffffffc00f0b947 */ /* 0x004fea000383ffff */
[----:B------:R-:W-:Y:S05]  /*11e60*/  BRA `(.L_x_1060) ;  /* 0xffffffe400907947 */ /* 0x000fea000383ffff */
.L_x_1027:
[----:B--2---:R2:W3:Y:S02]  /*11e70*/  SYNCS.PHASECHK.TRANS64.TRYWAIT P2, [R2+URZ+0x30840], R3 ;  /* 0x03084003020075a7 */ /* 0x0044e4000804017f */
[----:B---3--:R-:W-:Y:S05]  /*11e80*/  @!P2 NANOSLEEP.SYNCS 0x989680 ;  /* 0x009896800000a95d */ /* 0x008fea0003900000 */
[----:B------:R-:W3:Y:S02]  /*11e90*/  @!P2 SYNCS.PHASECHK.TRANS64 P2, [R2+URZ+0x30840], R3 ;  /* 0x030840030200a5a7 */ /* 0x000ee4000804007f */
[----:B---3--:R-:W-:Y:S05]  /*11ea0*/  @!P2 BRA `(.L_x_1027) ;  /* 0xfffffffc00f0a947 */ /* 0x008fea000383ffff */
[----:B------:R-:W-:Y:S05]  /*11eb0*/  BRA `(.L_x_1061) ;  /* 0xffffffe800a47947 */ /* 0x000fea000383ffff */
.L_x_1029:
[----:B-1----:R1:W2:Y:S02]  /*11ec0*/  SYNCS.PHASECHK.TRANS64.TRYWAIT P2, [R2+URZ+0x60], R11 ;  /* 0x0000600b020075a7 */ /* 0x0022a4000804017f */
[----:B--2---:R-:W-:Y:S05]  /*11ed0*/  @!P2 NANOSLEEP.SYNCS 0x989680 ;  /* 0x009896800000a95d */ /* 0x004fea0003900000 */
[----:B------:R-:W2:Y:S02]  /*11ee0*/  @!P2 SYNCS.PHASECHK.TRANS64 P2, [R2+URZ+0x60], R11 ;  /* 0x0000600b0200a5a7 */ /* 0x000ea4000804007f */
[----:B--2---:R-:W-:Y:S05]  /*11ef0*/  @!P2 BRA `(.L_x_1029) ;  /* 0xfffffffc00f0a947 */ /* 0x004fea000383ffff */
[----:B------:R-:W-:Y:S05]  /*11f00*/  BRA `(.L_x_1062) ;  /* 0xffffffec00487947 */ /* 0x000fea000383ffff */
.L_x_1036:
[----:B-1----:R1:W2:Y:S02]  /*11f10*/  SYNCS.PHASECHK.TRANS64.TRYWAIT P0, [R3+URZ+0x30860], R0 ;  /* 0x03086000030075a7 */ /* 0x0022a4000800017f */
[----:B--2---:R-:W-:Y:S05]  /*11f20*/  @!P0 NANOSLEEP.SYNCS 0x989680 ;  /* 0x009896800000895d */ /* 0x004fea0003900000 */
[----:B------:R-:W2:Y:S02]  /*11f30*/  @!P0 SYNCS.PHASECHK.TRANS64 P0, [R3+URZ+0x30860], R0 ;  /* 0x03086000030085a7 */ /* 0x000ea4000800007f */
[----:B--2---:R-:W-:Y:S05]  /*11f40*/  @!P0 BRA `(.L_x_1036) ;  /* 0xfffffffc00f08947 */ /* 0x004fea000383ffff */
[----:B------:R-:W-:Y:S05]  /*11f50*/  BRA `(.L_x_1063) ;  /* 0xfffffff000507947 */ /* 0x000fea000383ffff */
.L_x_1038:
[----:B------:R-:W-:Y:S01]  /*11f60*/  BSSY B0, `(.L_x_1064) ;  /* 0x0000007000007945 */ /* 0x000fe20003800000 */
[----:B------:R-:W-:Y:S02]  /*11f70*/  IMAD.MOV.U32 R12, RZ, RZ, RZ ;  /* 0x000000ffff0c7224 */ /* 0x000fe400078e00ff */
[----:B------:R-:W-:Y:S02]  /*11f80*/  IMAD.MOV.U32 R11, RZ, RZ, 0x1f ;  /* 0x0000001fff0b7424 */ /* 0x000fe400078e00ff */
[----:B------:R-:W-:-:S07]  /*11f90*/  IMAD.MOV.U32 R15, RZ, RZ, -0x1 ;  /* 0xffffffffff0f7424 */ /* 0x000fce00078e00ff */
[----:B------:R-:W-:Y:S05]  /*11fa0*/  WARPSYNC.COLLECTIVE R15, `(.L_x_1065) ;  /* 0x000000000f087348 */ /* 0x000fea0003c00000 */
[----:B------:R1:W2:Y:S02]  /*11fb0*/  SHFL.IDX P6, R14, R13, R12, R11 ;  /* 0x0000000c0d0e7389 */ /* 0x0002a400000c000b */
[----:B-12---:R-:W-:Y:S01]  /*11fc0*/  ENDCOLLECTIVE ;  /* 0x000000000000791b */ /* 0x006fe20003800000 */
.L_x_1065:
[----:B------:R-:W-:Y:S05]  /*11fd0*/  BSYNC B0 ;  /* 0x0000000000007941 */ /* 0x000fea0003800000 */
.L_x_1064:
[----:B------:R-:W-:Y:S05]  /*11fe0*/  BRA `(.L_x_1066) ;  /* 0xfffffff000f47947 */ /* 0x000fea000383ffff */
.L_x_1040:
[----:B--2---:R2:W3:Y:S02]  /*11ff0*/  SYNCS.PHASECHK.TRANS64.TRYWAIT P0, [R7+URZ+0x30820], R0 ;  /* 0x03082000070075a7 */ /* 0x0044e4000800017f */
[----:B---3--:R-:W-:Y:S05]  /*12000*/  @!P0 NANOSLEEP.SYNCS 0x989680 ;  /* 0x009896800000895d */ /* 0x008fea0003900000 */
[----:B------:R-:W3:Y:S02]  /*12010*/  @!P0 SYNCS.PHASECHK.TRANS64 P0, [R7+URZ+0x30820], R0 ;  /* 0x03082000070085a7 */ /* 0x000ee4000800007f */
[----:B---3--:R-:W-:Y:S05]  /*12020*/  @!P0 BRA `(.L_x_1040) ;  /* 0xfffffffc00f08947 */ /* 0x008fea000383ffff */
[----:B------:R-:W-:Y:S05]  /*12030*/  BRA `(.L_x_1067) ;  /* 0xfffffff400447947 */ /* 0x000fea000383ffff */
.L_x_1044:
[----:B--2---:R2:W3:Y:S02]  /*12040*/  SYNCS.PHASECHK.TRANS64.TRYWAIT P0, [R5+URZ], R4 ;  /* 0x00000004050075a7 */ /* 0x0044e4000800017f */
[----:B---3--:R-:W-:Y:S05]  /*12050*/  @!P0 NANOSLEEP.SYNCS 0x989680 ;  /* 0x009896800000895d */ /* 0x008fea0003900000 */
[----:B------:R-:W3:Y:S02]  /*12060*/  @!P0 SYNCS.PHASECHK.TRANS64 P0, [R5+URZ], R4 ;  /* 0x00000004050085a7 */ /* 0x000ee4000800007f */
[----:B---3--:R-:W-:Y:S05]  /*12070*/  @!P0 BRA `(.L_x_1044) ;  /* 0xfffffffc00f08947 */ /* 0x008fea000383ffff */
[----:B------:R-:W-:Y:S05]  /*12080*/  BRA `(.L_x_1068) ;  /* 0xfffffff400a07947 */ /* 0x000fea000383ffff */
.L_x_1045:
[----:B---3--:R3:W4:Y:S02]  /*12090*/  SYNCS.PHASECHK.TRANS64.TRYWAIT P0, [R3+URZ], R0 ;  /* 0x00000000030075a7 */ /* 0x008724000800017f */
[----:B----4-:R-:W-:Y:S05]  /*120a0*/  @!P0 NANOSLEEP.SYNCS 0x989680 ;  /* 0x009896800000895d */ /* 0x010fea0003900000 */
[----:B------:R-:W4:Y:S02]  /*120b0*/  @!P0 SYNCS.PHASECHK.TRANS64 P0, [R3+URZ], R0 ;  /* 0x00000000030085a7 */ /* 0x000f24000800007f */
[----:B----4-:R-:W-:Y:S05]  /*120c0*/  @!P0 BRA `(.L_x_1045) ;  /* 0xfffffffc00f08947 */ /* 0x010fea000383ffff */
[----:B------:R-:W-:Y:S05]  /*120d0*/  BRA `(.L_x_1069) ;  /* 0xfffffff400947947 */ /* 0x000fea000383ffff */
.L_x_1047:
[----:B--2---:R2:W3:Y:S02]  /*120e0*/  SYNCS.PHASECHK.TRANS64.TRYWAIT P0, [R5+URZ], R4 ;  /* 0x00000004050075a7 */ /* 0x0044e4000800017f */
[----:B---3--:R-:W-:Y:S05]  /*120f0*/  @!P0 NANOSLEEP.SYNCS 0x989680 ;  /* 0x009896800000895d */ /* 0x008fea0003900000 */
[----:B------:R-:W3:Y:S02]  /*12100*/  @!P0 SYNCS.PHASECHK.TRANS64 P0, [R5+URZ], R4 ;  /* 0x00000004050085a7 */ /* 0x000ee4000800007f */
[----:B---3--:R-:W-:Y:S05]  /*12110*/  @!P0 BRA `(.L_x_1047) ;  /* 0xfffffffc00f08947 */ /* 0x008fea000383ffff */
[----:B------:R-:W-:Y:S05]  /*12120*/  BRA `(.L_x_1070) ;  /* 0xfffffff400987947 */ /* 0x000fea000383ffff */
.L_x_1071:
        /* <DEDUP_REMOVED lines=13> */
.L_x_12753:


//--------------------- .text._ZN7cutlass13device_kernelIN5flash11enable_sm90INS1_16FlashAttnFwdSm90INS1_25CollectiveMainloopFwdSm90ILi2EN4cute5tupleIJNS5_1CILi1EEES8_S8_EEENS6_IJNS7_ILi128EEENS7_ILi64EEENS7_ILi256EEEEEELi256ENS_6half_tEfNS_4arch4Sm90ELb0ELb1ELb0ELb1ELb0ELb0ELb0ELb1ELb1ELb0ELb0ELb0EEENS1_21CollectiveEpilogueFwdINS6_IJSA_SC_SB_EEES9_SE_SG_Li256ELb1ELb0ELb0ELb0EEENS1_36VarlenDynamicPersistentTileSchedulerILi128ELi64ELi256ELi32ELb0ELb0ELb1ELb1ELb0ELb1EEEEEEEEEvNT_6ParamsE --------------------------
	.section	.text._ZN7cutlass13device_kernelIN5flash11enable_sm90INS1_16FlashAttnFwdSm90INS1_25CollectiveMainloopFwdSm90ILi2EN4cute5tupleIJNS5_1CILi1EEES8_S8_EEENS6_IJNS7_ILi128EEENS7_ILi64EEENS7_ILi256EEEEEELi256ENS_6half_tEfNS_4arch4Sm90ELb0ELb1ELb0ELb1ELb0ELb0ELb0ELb1ELb1ELb0ELb0ELb0EEENS1_21CollectiveEpilogueFwdINS6_IJSA_SC_SB_EEES9_SE_SG_Li256ELb1ELb0ELb0ELb0EEENS1_36VarlenDynamicPersistentTileSchedulerILi128ELi64ELi256ELi32ELb0ELb0ELb1ELb1ELb0ELb1EEEEEEEEEvNT_6ParamsE,"ax",@progbits
	.align	128
.text._ZN7cutlass13device_kernelIN5flash11enable_sm90INS1_16FlashAttnFwdSm90INS1_25CollectiveMainloopFwdSm90ILi2EN4cute5tupleIJNS5_1CILi1EEES8_S8_EEENS6_IJNS7_ILi128EEENS7_ILi64EEENS7_ILi256EEEEEELi256ENS_6half_tEfNS_4arch4Sm90ELb0ELb1ELb0ELb1ELb0ELb0ELb0ELb1ELb1ELb0ELb0ELb0EEENS1_21CollectiveEpilogueFwdINS6_IJSA_SC_SB_EEES9_SE_SG_Li256ELb1ELb0ELb0ELb0EEENS1_36VarlenDynamicPersistentTileSchedulerILi128ELi64ELi256ELi32ELb0ELb0ELb1ELb1ELb0ELb1EEEEEEEEEvNT_6ParamsE:
        .type           _ZN7cutlass13device_kernelIN5flash11enable_sm90INS1_16FlashAttnFwdSm90INS1_25CollectiveMainloopFwdSm90ILi2EN4cute5tupleIJNS5_1CILi1EEES8_S8_EEENS6_IJNS7_ILi128EEENS7_ILi64EEENS7_ILi256EEEEEELi256ENS_6half_tEfNS_4arch4Sm90ELb0ELb1ELb0ELb1ELb0ELb0ELb0ELb1ELb1ELb0ELb0ELb0EEENS1_21CollectiveEpilogueFwdINS6_IJSA_SC_SB_EEES9_SE_SG_Li256ELb1ELb0ELb0ELb0EEENS1_36VarlenDynamicPersistentTileSchedulerILi128ELi64ELi256ELi32ELb0ELb0ELb1ELb1ELb0ELb1EEEEEEEEEvNT_6ParamsE,@function
        .size           _ZN7cutlass13device_kernelIN5flash11enable_sm90INS1_16FlashAttnFwdSm90INS1_25CollectiveMainloopFwdSm90ILi2EN4cute5tupleIJNS5_1CILi1EEES8_S8_EEENS6_IJNS7_ILi128EEENS7_ILi64EEENS7_ILi256EEEEEELi256ENS_6half_tEfNS_4arch4Sm90ELb0ELb1ELb0ELb1ELb0ELb0ELb0ELb1ELb1ELb0ELb0ELb0EEENS1_21CollectiveEpilogueFwdINS6_IJSA_SC_SB_EEES9_SE_SG_Li256ELb1ELb0ELb0ELb0EEENS1_36VarlenDynamicPersistentTileSchedulerILi128ELi64ELi256ELi32ELb0ELb0ELb1ELb1ELb0ELb1EEEEEEEEEvNT_6ParamsE,(.L_x_12754 - _ZN7cutlass13device_kernelIN5flash11enable_sm90INS1_16FlashAttnFwdSm90INS1_25CollectiveMainloopFwdSm90ILi2EN4cute5tupleIJNS5_1CILi1EEES8_S8_EEENS6_IJNS7_ILi128EEENS7_ILi64EEENS7_ILi256EEEEEELi256ENS_6half_tEfNS_4arch4Sm90ELb0ELb1ELb0ELb1ELb0ELb0ELb0ELb1ELb1ELb0ELb0ELb0EEENS1_21CollectiveEpilogueFwdINS6_IJSA_SC_SB_EEES9_SE_SG_Li256ELb1ELb0ELb0ELb0EEENS1_36VarlenDynamicPersistentTileSchedulerILi128ELi64ELi256ELi32ELb0ELb0ELb1ELb1ELb0ELb1EEEEEEEEEvNT_6ParamsE)
        .other          _ZN7cutlass13device_kernelIN5flash11enable_sm90INS1_16FlashAttnFwdSm90INS1_25CollectiveMainloopFwdSm90ILi2EN4cute5tupleIJNS5_1CILi1EEES8_S8_EEENS6_IJNS7_ILi128EEENS7_ILi64EEENS7_ILi256EEEEEELi256ENS_6half_tEfNS_4arch4Sm90ELb0ELb1ELb0ELb1ELb0ELb0ELb0ELb1ELb1ELb0ELb0ELb0EEENS1_21CollectiveEpilogueFwdINS6_IJSA_SC_SB_EEES9_SE_SG_Li256ELb1ELb0ELb0ELb0EEENS1_36VarlenDynamicPersistentTileSchedulerILi128ELi64ELi256ELi32ELb0ELb0ELb1ELb1ELb0ELb1EEEEEEEEEvNT_6ParamsE,@"STO_CUDA_ENTRY STV_DEFAULT"
_ZN7cutlass13device_kernelIN5flash11enable_sm90INS1_16FlashAttnFwdSm90INS1_25CollectiveMainloopFwdSm90ILi2EN4cute5tupleIJNS5_1CILi1EEES8_S8_EEENS6_IJNS7_ILi128EEENS7_ILi64EEENS7_ILi256EEEEEELi256ENS_6half_tEfNS_4arch4Sm90ELb0ELb1ELb0ELb1ELb0ELb0ELb0ELb1ELb1ELb0ELb0ELb0EEENS1_21CollectiveEpilogueFwdINS6_IJSA_SC_SB_EEES9_SE_SG_Li256ELb1ELb0ELb0ELb0EEENS1_36VarlenDynamicPersistentTileSchedulerILi128ELi64ELi256ELi32ELb0ELb0ELb1ELb1ELb0ELb1EEEEEEEEEvNT_6ParamsE:
        /* <DEDUP_REMOVED lines=21> */
.L_x_1073:
[----:B------:R-:W-:Y:S05]  /*0150*/  BSYNC B0 ;  /* 0x0000000000007941 */ /* 0x000fea0003800000 */
.L_x_1072:
        /* <DEDUP_REMOVED lines=41> */
.L_x_1074:
        /* <DEDUP_REMOVED lines=22> */
.L_x_1075:
        /* <DEDUP_REMOVED lines=18> */
.L_x_1076:
        /* <DEDUP_REMOVED lines=22> */
.L_x_1077:
        /* <DEDUP_REMOVED lines=22> */
.L_x_1078:
[----:B0-----:R-:W-:Y:S01]  /*0930*/  UMOV UR4, 0x1 ;  /* 0x0000000100047882 */ /* 0x001fe20000000000 */
[----:B------:R-:W-:Y:S01]  /*0940*/  PLOP3.LUT P0, PT, PT, PT, UP0, 0x80, 0x0 ;  /* 0x000000000000781c */ /* 0x000fe20003f0f008 */
[----:B------:R-:W-:Y:S01]  /*0950*/  USEL UR4, UR4, 0x2, !UP0 ;  /* 0x0000000204047887 */ /* 0x000fe2000c000000 */
[----:B------:R-:W-:Y:S01]  /*0960*/  NOP ;  /* 0x0000000000007918 */ /* 0x000fe20000000000 */
[----:B------:R-:W-:-:S04]  /*0970*/  ULDC.64 UR60, c[0x0][0x208] ;  /* 0x00008200003c7ab9 */ /* 0x000fc80000000a00 */
[----:B------:R-:W-:-:S05]  /*0980*/  IMAD.U32 R2, RZ, RZ, UR4 ;  /* 0x00000004ff027e24 */ /* 0x000fca000f8e00ff */
[----:B------:R0:W-:Y:S01]  /*0990*/  STL [R1+0x20], R2 ;  /* 0x0000200201007387 */ /* 0x0001e20000100800 */
[----:B-12-4-:R-:W-:Y:S06]  /*09a0*/  BAR.SYNC.DEFER_BLOCKING 0x0 ;  /* 0x0000000000007b1d */ /* 0x016fec0000010000 */
[----:B------:R-:W-:Y:S05]  /*09b0*/  @!P0 BRA `(.L_x_1079) ;  /* 0x000000e400a88947 */ /* 0x000fea0003800000 */
.L_x_1080:
        /* <DEDUP_REMOVED lines=16> */
[----:B------:R-:W-:Y:S01]  /*0ac0*/  UMOV UR37, URZ ;  /* 0x0000003f00257c82 */ /* 0x000fe20008000000 */
[----:B------:R-:W-:Y:S01]  /*0ad0*/  R2UR UR5, R203 ;  /* 0x00000000cb0572ca */ /* 0x000fe200000e0000 */
[----:B------:R-:W0:Y:S01]  /*0ae0*/  S2R R0, SR_TID.X ;  /* 0x0000000000007919 */ /* 0x000e220000002100 */
[----:B------:R-:W-:Y:S01]  /*0af0*/  UMOV UR36, URZ ;  /* 0x0000003f00247c82 */ /* 0x000fe20008000000 */
[----:B0-----:R-:W-:-:S05]  /*0b00*/  VIADD R215, R0, 0xffffff80 ;  /* 0xffffff8000d77836 */ /* 0x001fca0000000000 */
[----:B------:R-:W-:-:S04]  /*0b10*/  SHF.R.S32.HI R0, RZ, 0x1f, R215 ;  /* 0x0000001fff007819 */ /* 0x000fc800000114d7 */
[CC--:B------:R-:W-:Y:S02]  /*0b20*/  LEA.HI R3, R0.reuse, R215.reuse, RZ, 0x7 ;  /* 0x000000d700037211 */ /* 0x0c0fe400078f38ff */
[----:B------:R-:W-:Y:S02]  /*0b30*/  LEA.HI R4, R0, R215, RZ, 0x5 ;  /* 0x000000d700047211 */ /* 0x000fe400078f28ff */
[----:B------:R-:W-:Y:S02]  /*0b40*/  LOP3.LUT R210, R3, 0xffffff80, RZ, 0xc0, !PT ;  /* 0xffffff8003d27812 */ /* 0x000fe400078ec0ff */
[----:B------:R-:W-:-:S03]  /*0b50*/  SHF.R.S32.HI R212, RZ, 0x7, R3 ;  /* 0x00000007ffd47819 */ /* 0x000fc60000011403 */
[----:B------:R-:W-:Y:S01]  /*0b60*/  IMAD.IADD R210, R215, 0x1, -R210 ;  /* 0x00000001d7d27824 */ /* 0x000fe200078e0ad2 */
[----:B------:R-:W-:-:S04]  /*0b70*/  LEA.HI R3, R3, R212, RZ, 0x1 ;  /* 0x000000d403037211 */ /* 0x000fc800078f08ff */
[----:B------:R-:W-:Y:S02]  /*0b80*/  SHF.R.S32.HI R9, RZ, 0x1f, R210 ;  /* 0x0000001fff097819 */ /* 0x000fe400000114d2 */
[----:B------:R-:W-:Y:S02]  /*0b90*/  LOP3.LUT R3, R3, 0x3fffffe, RZ, 0xc0, !PT ;  /* 0x03fffffe03037812 */ /* 0x000fe400078ec0ff */
[CC--:B------:R-:W-:Y:S02]  /*0ba0*/  LEA.HI R8, R9.reuse, R210.reuse, RZ, 0x2 ;  /* 0x000000d209087211 */ /* 0x0c0fe400078f10ff */
[----:B------:R-:W-:Y:S01]  /*0bb0*/  LEA.HI R9, R9, R210, RZ, 0x5 ;  /* 0x000000d209097211 */ /* 0x000fe200078f28ff */
[----:B------:R-:W-:Y:S01]  /*0bc0*/  IMAD.IADD R3, R212, 0x1, -R3 ;  /* 0x00000001d4037824 */ /* 0x000fe200078e0a03 */
[----:B------:R-:W-:Y:S02]  /*0bd0*/  SHF.R.S32.HI R5, RZ, 0x2, R8 ;  /* 0x00000002ff057819 */ /* 0x000fe40000011408 */
[----:B------:R-:W-:-:S02]  /*0be0*/  SHF.R.S32.HI R9, RZ, 0x5, R9 ;  /* 0x00000005ff097819 */ /* 0x000fc40000011409 */
[----:B--2---:R-:W-:Y:S02]  /*0bf0*/  R2UR UR4, R2 ;  /* 0x00000000020472ca */ /* 0x004fe400000e0000 */
[----:B------:R-:W-:-:S04]  /*0c00*/  SHF.R.S32.HI R2, RZ, 0x1f, R8 ;  /* 0x0000001fff027819 */ /* 0x000fc80000011408 */
[----:B------:R-:W-:-:S04]  /*0c10*/  LEA.HI R2, R2, R5, RZ, 0x3 ;  /* 0x0000000502027211 */ /* 0x000fc800078f18ff */
[----:B------:R-:W-:Y:S02]  /*0c20*/  LOP3.LUT R6, R2, 0xfffffff8, RZ, 0xc0, !PT ;  /* 0xfffffff802067812 */ /* 0x000fe400078ec0ff */
[CC--:B------:R-:W-:Y:S01]  /*0c30*/  LEA.HI R2, R0.reuse, R215.reuse, RZ, 0x4 ;  /* 0x000000d700027211 */ /* 0x0c0fe200078f20ff */
[----:B------:R-:W-:Y:S01]  /*0c40*/  ULOP3.LUT UR4, UR4, 0x1, URZ, 0xfc, !UPT ;  /* 0x0000000104047892 */ /* 0x000fe2000f8efc3f */
[----:B------:R-:W-:Y:S01]  /*0c50*/  LEA.HI R0, R0, R215, RZ, 0x3 ;  /* 0x000000d700007211 */ /* 0x000fe200078f18ff */
[----:B------:R-:W-:Y:S01]  /*0c60*/  IMAD.IADD R10, R5, 0x1, -R6 ;  /* 0x00000001050a7824 */ /* 0x000fe200078e0a06 */
[----:B------:R-:W-:Y:S01]  /*0c70*/  SHF.R.S32.HI R5, RZ, 0x4, R2 ;  /* 0x00000004ff057819 */ /* 0x000fe20000011402 */
[----:B------:R-:W-:Y:S01]  /*0c80*/  IMAD.SHL.U32 R6, R4, 0x20, RZ ;  /* 0x0000002004067824 */ /* 0x000fe200078e00ff */
[C---:B------:R-:W-:Y:S01]  /*0c90*/  LOP3.LUT R4, R2.reuse, 0x3fffff0, RZ, 0xc0, !PT ;  /* 0x03fffff002047812 */ /* 0x040fe200078ec0ff */
[----:B------:R-:W-:Y:S01]  /*0ca0*/  IMAD R10, R9, 0x10, R10 ;  /* 0x00000010090a7824 */ /* 0x000fe200078e020a */
[----:B------:R-:W-:Y:S01]  /*0cb0*/  LEA.HI R2, R2, R5, RZ, 0x1 ;  /* 0x0000000502027211 */ /* 0x000fe200078f08ff */
[----:B------:R-:W-:Y:S01]  /*0cc0*/  IMAD.U32 R214, RZ, RZ, UR4 ;  /* 0x00000004ffd67e24 */ /* 0x000fe2000f8e00ff */
[----:B------:R-:W-:Y:S01]  /*0cd0*/  LOP3.LUT R7, R6, 0xfffffc00, RZ, 0xc0, !PT ;  /* 0xfffffc0006077812 */ /* 0x000fe200078ec0ff */
[----:B------:R-:W-:Y:S01]  /*0ce0*/  IMAD.IADD R4, R215, 0x1, -R4 ;  /* 0x00000001d7047824 */ /* 0x000fe200078e0a04 */
[----:B------:R-:W-:Y:S01]  /*0cf0*/  LOP3.LUT R2, R2, 0x1ffffffe, RZ, 0xc0, !PT ;  /* 0x1ffffffe02027812 */ /* 0x000fe200078ec0ff */
[----:B------:R-:W-:Y:S01]  /*0d00*/  IMAD R211, R3, 0x40, R10 ;  /* 0x0000004003d37824 */ /* 0x000fe200078e020a */
[----:B------:R-:W-:Y:S01]  /*0d10*/  LOP3.LUT R3, R8, 0x7ffffffc, RZ, 0xc0, !PT ;  /* 0x7ffffffc08037812 */ /* 0x000fe200078ec0ff */
[----:B------:R-:W-:Y:S01]  /*0d20*/  IMAD R7, R4, 0x40, R7 ;  /* 0x0000004004077824 */ /* 0x000fe200078e0207 */
[----:B------:R-:W-:Y:S01]  /*0d30*/  UMOV UR4, URZ ;  /* 0x0000003f00047c82 */ /* 0x000fe20008000000 */
[----:B------:R-:W-:Y:S01]  /*0d40*/  IMAD.IADD R2, R5, 0x1, -R2 ;  /* 0x0000000105027824 */ /* 0x000fe200078e0a02 */
[----:B------:R-:W-:Y:S01]  /*0d50*/  SHF.R.S32.HI R204, RZ, 0x3, R0 ;  /* 0x00000003ffcc7819 */ /* 0x000fe20000011400 */
[----:B------:R-:W-:-:S02]  /*0d60*/  IMAD.U32 R209, RZ, RZ, UR4 ;  /* 0x00000004ffd17e24 */ /* 0x000fc4000f8e00ff */
[----:B------:R-:W-:Y:S01]  /*0d70*/  IMAD R213, R2, 0x8, R7 ;  /* 0x0000000802d57824 */ /* 0x000fe200078e0207 */
[----:B------:R-:W-:Y:S01]  /*0d80*/  LOP3.LUT R2, R0, 0x1ffffff8, RZ, 0xc0, !PT ;  /* 0x1ffffff800027812 */ /* 0x000fe200078ec0ff */
[----:B------:R-:W-:-:S04]  /*0d90*/  IMAD.IADD R18, R210, 0x1, -R3 ;  /* 0x00000001d2127824 */ /* 0x000fc800078e0a03 */
[----:B------:R-:W-:-:S04]  /*0da0*/  IMAD.IADD R2, R215, 0x1, -R2 ;  /* 0x00000001d7027824 */ /* 0x000fc800078e0a02 */
[----:B------:R-:W-:-:S07]  /*0db0*/  IMAD.SHL.U32 R23, R2, 0x8, RZ ;  /* 0x0000000802177824 */ /* 0x000fce00078e00ff */
.L_x_1180:
[----:B------:R-:W-:Y:S01]  /*0dc0*/  ULDC.64 UR8, c[0x0][0xa28] ;  /* 0x00028a0000087ab9 */ /* 0x000fe20000000a00 */
[----:B0-----:R-:W0:Y:S01]  /*0dd0*/  LDC R22, c[0x0][0x288] ;  /* 0x0000a200ff167b82 */ /* 0x001e220000000800 */
[----:B------:R-:W-:Y:S01]  /*0de0*/  UISETP.NE.U32.AND UP0, UPT, UR8, URZ, UPT ;  /* 0x0000003f0800728c */ /* 0x000fe2000bf05070 */
[----:B----45:R-:W-:-:S03]  /*0df0*/  IMAD.MOV.U32 R6, RZ, RZ, RZ ;  /* 0x000000ffff067224 */ /* 0x030fc600078e00ff */
[----:B------:R-:W-:-:S03]  /*0e00*/  UISETP.NE.AND.EX UP0, UPT, UR9, URZ, UPT, UP0 ;  /* 0x0000003f0900728c */ /* 0x000fc6000bf05300 */
[----:B------:R-:W-:Y:S01]  /*0e10*/  ULDC.64 UR8, c[0x0][0xa18] ;  /* 0x0002860000087ab9 */ /* 0x000fe20000000a00 */
[----:B-123--:R-:W1:Y:S01]  /*0e20*/  LDC.64 R8, c[0x0][0x3f8] ;  /* 0x0000fe00ff087b82 */ /* 0x00ee620000000a00 */
[----:B------:R-:W-:Y:S01]  /*0e30*/  UISETP.NE.U32.AND UP1, UPT, UR8, URZ, UPT ;  /* 0x0000003f0800728c */ /* 0x000fe2000bf25070 */
[----:B------:R-:W-:-:S03]  /*0e40*/  PLOP3.LUT P0, PT, PT, PT, UP0, 0x80, 0x0 ;  /* 0x000000000000781c */ /* 0x000fc60003f0f008 */
[----:B------:R-:W-:-:S03]  /*0e50*/  UISETP.NE.AND.EX UP1, UPT, UR9, URZ, UPT, UP1 ;  /* 0x0000003f0900728c */ /* 0x000fc6000bf25310 */
[----:B------:R-:W-:Y:S01]  /*0e60*/  @UP0 ULDC.64 UR8, c[0x0][0xa28] ;  /* 0x00028a0000080ab9 */ /* 0x000fe20000000a00 */
[----:B------:R-:W2:Y:S01]  /*0e70*/  LDC R0, c[0x0][0x404] ;  /* 0x00010100ff007b82 */ /* 0x000ea20000000800 */
[----:B------:R-:W-:Y:S01]  /*0e80*/  @UP0 UIMAD.WIDE UR8, UR5, 0x4, UR8 ;  /* 0x00000004050808a5 */ /* 0x000fe2000f8e0208 */
[----:B------:R-:W-:-:S05]  /*0e90*/  PLOP3.LUT P2, PT, PT, PT, UP1, 0x80, 0x0 ;  /* 0x000000000000781c */ /* 0x000fca0003f4f018 */
[----:B------:R-:W-:Y:S01]  /*0ea0*/  @UP1 ULDC.64 UR10, c[0x0][0xa18] ;  /* 0x00028600000a1ab9 */ /* 0x000fe20000000a00 */
[----:B------:R-:W-:Y:S01]  /*0eb0*/  IMAD.U32 R2, RZ, RZ, UR8 ;  /* 0x00000008ff027e24 */ /* 0x000fe2000f8e00ff */
[----:B------:R-:W3:Y:S01]  /*0ec0*/  LDC R19, c[0x0][0x2e0] ;  /* 0x0000b800ff137b82 */ /* 0x000ee20000000800 */
[----:B------:R-:W-:Y:S01]  /*0ed0*/  IMAD.U32 R3, RZ, RZ, UR9 ;  /* 0x00000009ff037e24 */ /* 0x000fe2000f8e00ff */
[----:B------:R-:W-:-:S04]  /*0ee0*/  @UP1 UIMAD.WIDE UR8, UR5, 0x4, UR10 ;  /* 0x00000004050818a5 */ /* 0x000fc8000f8e020a */
[----:B------:R4:W5:Y:S02]  /*0ef0*/  @P0 LDG.E R6, desc[UR60][R2.64] ;  /* 0x0000003c02060981 */ /* 0x000964000c1e1900 */
[----:B------:R-:W-:Y:S02]  /*0f00*/  IMAD.U32 R4, RZ, RZ, UR8 ;  /* 0x00000008ff047e24 */ /* 0x000fe4000f8e00ff */
[----:B------:R-:W-:Y:S01]  /*0f10*/  IMAD.U32 R5, RZ, RZ, UR9 ;  /* 0x00000009ff057e24 */ /* 0x000fe2000f8e00ff */
[----:B------:R-:W-:-:S04]  /*0f20*/  ULDC.64 UR8, c[0x0][0xa20] ;  /* 0x0002880000087ab9 */ /* 0x000fc80000000a00 */
[----:B0-----:R4:W5:Y:S01]  /*0f30*/  @P2 LDG.E R22, desc[UR60][R4.64] ;  /* 0x0000003c04162981 */ /* 0x001962000c1e1900 */
[----:B-1----:R-:W-:Y:S01]  /*0f40*/  ISETP.NE.U32.AND P0, PT, R8, RZ, PT ;  /* 0x000000ff0800720c */ /* 0x002fe20003f05070 */
[----:B------:R-:W-:Y:S01]  /*0f50*/  IMAD.U32 R207, RZ, RZ, UR6 ;  /* 0x00000006ffcf7e24 */ /* 0x000fe2000f8e00ff */
[----:B------:R-:W-:Y:S02]  /*0f60*/  ISETP.NE.U32.AND P1, PT, RZ, UR8, PT ;  /* 0x00000008ff007c0c */ /* 0x000fe4000bf25070 */
[----:B------:R-:W-:Y:S02]  /*0f70*/  ISETP.NE.AND.EX P0, PT, R9, RZ, PT, P0 ;  /* 0x000000ff0900720c */ /* 0x000fe40003f05300 */
[----:B------:R-:W-:Y:S02]  /*0f80*/  ISETP.NE.AND.EX P1, PT, RZ, UR9, PT, P1 ;  /* 0x00000009ff007c0c */ /* 0x000fe4000bf25310 */
[----:B--2---:R-:W-:Y:S01]  /*0f90*/  SEL R0, R0, 0x1, P0 ;  /* 0x0000000100007807 */ /* 0x004fe20000000000 */
[----:B----4-:R-:W-:Y:S10]  /*0fa0*/  @P2 BRA `(.L_x_1081) ;  /* 0x00000000002c2947 */ /* 0x010ff40003800000 */
[----:B------:R-:W-:Y:S02]  /*0fb0*/  ULDC.64 UR6, c[0x0][0xa00] ;  /* 0x0002800000067ab9 */ /* 0x000fe40000000a00 */
[----:B------:R-:W-:-:S04]  /*0fc0*/  ISETP.NE.U32.AND P0, PT, RZ, UR6, PT ;  /* 0x00000006ff007c0c */ /* 0x000fc8000bf05070 */
[----:B------:R-:W-:-:S13]  /*0fd0*/  ISETP.NE.AND.EX P0, PT, RZ, UR7, PT, P0 ;  /* 0x00000007ff007c0c */ /* 0x000fda000bf05300 */
[----:B------:R-:W-:Y:S05]  /*0fe0*/  @!P0 BRA `(.L_x_1081) ;  /* 0x00000000001c8947 */ /* 0x000fea0003800000 */
[----:B------:R-:W-:Y:S02]  /*0ff0*/  ULDC.64 UR6, c[0x0][0xa00] ;  /* 0x0002800000067ab9 */ /* 0x000fe40000000a00 */
[----:B------:R-:W-:-:S06]  /*1000*/  UIMAD.WIDE UR6, UR5, 0x4, UR6 ;  /* 0x00000004050678a5 */ /* 0x000fcc000f8e0206 */
[----:B------:R-:W-:Y:S02]  /*1010*/  IMAD.U32 R2, RZ, RZ, UR6 ;  /* 0x00000006ff027e24 */ /* 0x000fe4000f8e00ff */
[----:B------:R-:W-:-:S05]  /*1020*/  IMAD.U32 R3, RZ, RZ, UR7 ;  /* 0x00000007ff037e24 */ /* 0x000fca000f8e00ff */
[----:B-----5:R-:W2:Y:S04]  /*1030*/  LDG.E R22, desc[UR60][R2.64] ;  /* 0x0000003c02167981 */ /* 0x020ea8000c1e1900 */
[----:B------:R-:W2:Y:S02]  /*1040*/  LDG.E R5, desc[UR60][R2.64+0x4] ;  /* 0x0000043c02057981 */ /* 0x000ea4000c1e1900 */
[----:B--2---:R-:W-:-:S07]  /*1050*/  IMAD.IADD R22, R5, 0x1, -R22 ;  /* 0x0000000105167824 */ /* 0x004fce00078e0a16 */
.L_x_1081:
[----:B---3--:R-:W-:Y:S02]  /*1060*/  IMAD R19, R0, R19, RZ ;  /* 0x0000001300137224 */ /* 0x008fe400078e02ff */
[----:B------:R-:W-:Y:S02]  /*1070*/  IMAD.MOV.U32 R206, RZ, RZ, R201 ;  /* 0x000000ffffce7224 */ /* 0x000fe400078e00c9 */
[----:B------:R-:W-:Y:S01]  /*1080*/  IMAD.U32 R208, RZ, RZ, UR5 ;  /* 0x00000005ffd07e24 */ /* 0x000fe2000f8e00ff */
[----:B------:R-:W-:Y:S06]  /*1090*/  @!P1 BRA `(.L_x_1082) ;  /* 0x0000000000189947 */ /* 0x000fec0003800000 */
[----:B------:R-:W-:Y:S02]  /*10a0*/  ULDC.64 UR6, c[0x0][0xa20] ;  /* 0x0002880000067ab9 */ /* 0x000fe40000000a00 */
[----:B------:R-:W-:-:S06]  /*10b0*/  UIMAD.WIDE UR4, UR5, 0x4, UR6 ;  /* 0x00000004050478a5 */ /* 0x000fcc000f8e0206 */
[----:B------:R-:W-:Y:S02]  /*10c0*/  IMAD.U32 R2, RZ, RZ, UR4 ;  /* 0x00000004ff027e24 */ /* 0x000fe4000f8e00ff */
[----:B------:R-:W-:-:S05]  /*10d0*/  IMAD.U32 R3, RZ, RZ, UR5 ;  /* 0x00000005ff037e24 */ /* 0x000fca000f8e00ff */
[----:B------:R0:W5:Y:S01]  /*10e0*/  LDG.E R19, desc[UR60][R2.64] ;  /* 0x0000003c02137981 */ /* 0x000162000c1e1900 */
[----:B------:R-:W-:Y:S05]  /*10f0*/  BRA `(.L_x_1083) ;  /* 0x00000000002c7947 */ /* 0x000fea0003800000 */
.L_x_1082:
        /* <DEDUP_REMOVED lines=8> */
[----:B------:R-:W2:Y:S04]  /*1180*/  LDG.E R19, desc[UR60][R2.64] ;  /* 0x0000003c02137981 */ /* 0x000ea8000c1e1900 */
[----:B------:R-:W2:Y:S02]  /*1190*/  LDG.E R0, desc[UR60][R2.64+0x4] ;  /* 0x0000043c02007981 */ /* 0x000ea4000c1e1900 */
[----:B--2---:R-:W-:-:S07]  /*11a0*/  IMAD.IADD R19, R0, 0x1, -R19 ;  /* 0x0000000100137824 */ /* 0x004fce00078e0a13 */
.L_x_1083:
[----:B------:R-:W1:Y:S01]  /*11b0*/  LDC.64 R8, c[0x0][0x9e0] ;  /* 0x00027800ff087b82 */ /* 0x000e620000000a00 */
[----:B-----5:R-:W-:Y:S01]  /*11c0*/  IMAD.IADD R19, R19, 0x1, -R6 ;  /* 0x0000000113137824 */ /* 0x020fe200078e0a06 */
[----:B------:R-:W-:-:S04]  /*11d0*/  LEA R0, R201, 0x80, 0x7 ;  /* 0x00000080c9007811 */ /* 0x000fc800078e38ff */
[----:B0-----:R-:W-:Y:S02]  /*11e0*/  IADD3 R3, R19, R0, -R22 ;  /* 0x0000000013037210 */ /* 0x001fe40007ffe816 */
[----:B-1----:R-:W-:-:S03]  /*11f0*/  ISETP.GE.AND P1, PT, R9, 0x1, PT ;  /* 0x000000010900780c */ /* 0x002fc60003f26270 */
[----:B------:R-:W-:-:S10]  /*1200*/  IMAD.IADD R0, R3, 0x1, R8 ;  /* 0x0000000103007824 */ /* 0x000fd400078e0208 */
[----:B------:R-:W-:Y:S05]  /*1210*/  @!P1 BRA `(.L_x_1084) ;  /* 0x0000000000409947 */ /* 0x000fea0003800000 */
[C---:B------:R-:W-:Y:S01]  /*1220*/  ISETP.GT.AND P0, PT, R3.reuse, RZ, PT ;  /* 0x000000ff0300720c */ /* 0x040fe20003f04270 */
[----:B------:R-:W-:-:S12]  /*1230*/  VIADD R2, R3, 0xffffffff ;  /* 0xffffffff03027836 */ /* 0x000fd80000000000 */
[----:B------:R-:W-:Y:S05]  /*1240*/  @P0 BRA `(.L_x_1085) ;  /* 0x00000000001c0947 */ /* 0x000fea0003800000 */
[----:B------:R-:W-:Y:S01]  /*1250*/  ISETP.NE.AND P0, PT, R9, 0x1, PT ;  /* 0x000000010900780c */ /* 0x000fe20003f05270 */
[----:B------:R-:W-:-:S12]  /*1260*/  IMAD.MOV R3, RZ, RZ, -R3 ;  /* 0x000000ffff037224 */ /* 0x000fd800078e0a03 */
[----:B------:R-:W0:Y:S02]  /*1270*/  @P0 LDC.64 R4, c[0x0][0x9e8] ;  /* 0x00027a00ff040b82 */ /* 0x000e240000000a00 */
[----:B0-----:R-:W-:-:S05]  /*1280*/  @P0 IMAD.HI.U32 R2, R3, R4, RZ ;  /* 0x0000000403020227 */ /* 0x001fca00078e00ff */
[----:B------:R-:W-:-:S04]  /*1290*/  @P0 SHF.R.U32.HI R3, RZ, R5, R2 ;  /* 0x00000005ff030219 */ /* 0x000fc80000011602 */
[----:B------:R-:W-:Y:S01]  /*12a0*/  LOP3.LUT R2, RZ, R3, RZ, 0x33, !PT ;  /* 0x00000003ff027212 */ /* 0x000fe200078e33ff */
[----:B------:R-:W-:Y:S06]  /*12b0*/  BRA `(.L_x_1086) ;  /* 0x0000000000107947 */ /* 0x000fec0003800000 */
.L_x_1085:
[----:B------:R-:W-:-:S13]  /*12c0*/  ISETP.NE.AND P0, PT, R9, 0x1, PT ;  /* 0x000000010900780c */ /* 0x000fda0003f05270 */
[----:B------:R-:W0:Y:S02]  /*12d0*/  @P0 LDC.64 R4, c[0x0][0x9e8] ;  /* 0x00027a00ff040b82 */ /* 0x000e240000000a00 */
[----:B0-----:R-:W-:-:S05]  /*12e0*/  @P0 IMAD.HI.U32 R4, R2, R4, RZ ;  /* 0x0000000402040227 */ /* 0x001fca00078e00ff */
[----:B------:R-:W-:-:S07]  /*12f0*/  @P0 SHF.R.U32.HI R2, RZ, R5, R4 ;  /* 0x00000005ff020219 */ /* 0x000fce0000011604 */
.L_x_1086:
[----:B------:R-:W-:-:S05]  /*1300*/  IMAD R3, R2, R9, R9 ;  /* 0x0000000902037224 */ /* 0x000fca00078e0209 */
[----:B------:R-:W-:-:S07]  /*1310*/  VIMNMX R0, R0, R3, PT ;  /* 0x0000000300007248 */ /* 0x000fce0003fe0100 */
.L_x_1084:
[----:B------:R-:W-:Y:S01]  /*1320*/  VIADD R2, R0, 0x3f ;  /* 0x0000003f00027836 */ /* 0x000fe20000000000 */
[----:B------:R-:W-:Y:S01]  /*1330*/  ULDC UR4, c[0x0][0x9dc] ;  /* 0x0002770000047ab9 */ /* 0x000fe20000000800 */
[----:B------:R-:W-:Y:S02]  /*1340*/  VIADD R0, R19, 0x3f ;  /* 0x0000003f13007836 */ /* 0x000fe40000000000 */
[----:B------:R-:W-:Y:S01]  /*1350*/  IMAD R4, R201, 0x80, -R22 ;  /* 0x00000080c9047824 */ /* 0x000fe200078e0a16 */
[----:B------:R-:W-:Y:S02]  /*1360*/  SHF.R.S32.HI R5, RZ, 0x1f, R2 ;  /* 0x0000001fff057819 */ /* 0x000fe40000011402 */
[----:B------:R-:W-:Y:S01]  /*1370*/  SHF.R.S32.HI R3, RZ, 0x1f, R0 ;  /* 0x0000001fff037819 */ /* 0x000fe20000011400 */
[----:B------:R-:W-:Y:S01]  /*1380*/  IMAD.IADD R4, R19, 0x1, R4 ;  /* 0x0000000113047824 */ /* 0x000fe200078e0204 */
[----:B------:R-:W-:Y:S02]  /*1390*/  LEA.HI R5, R5, R2, RZ, 0x6 ;  /* 0x0000000205057211 */ /* 0x000fe400078f30ff */
[----:B------:R-:W-:Y:S01]  /*13a0*/  LEA.HI R3, R3, R0, RZ, 0x6 ;  /* 0x0000000003037211 */ /* 0x000fe200078f30ff */
[----:B------:R-:W-:Y:S01]  /*13b0*/  VIADD R6, R4, -UR4 ;  /* 0x8000000404067c36 */ /* 0x000fe20008000000 */
[----:B------:R-:W-:-:S02]  /*13c0*/  SHF.R.S32.HI R62, RZ, 0x6, R5 ;  /* 0x00000006ff3e7819 */ /* 0x000fc40000011405 */
[----:B------:R-:W-:Y:S02]  /*13d0*/  SHF.R.S32.HI R3, RZ, 0x6, R3 ;  /* 0x00000006ff037819 */ /* 0x000fe40000011403 */
[----:B------:R-:W-:Y:S02]  /*13e0*/  R2UR UR4, R6 ;  /* 0x00000000060472ca */ /* 0x000fe400000e0000 */
[----:B------:R-:W-:Y:S01]  /*13f0*/  VIMNMX R62, R3, R62, PT ;  /* 0x0000003e033e7248 */ /* 0x000fe20003fe0100 */
[----:B------:R-:W-:-:S12]  /*1400*/  @!P1 BRA `(.L_x_1087) ;  /* 0x0000000000449947 */ /* 0x000fd80003800000 */
[----:B------:R-:W-:-:S13]  /*1410*/  ISETP.GT.AND P0, PT, R4, -0x1, PT ;  /* 0xffffffff0400780c */ /* 0x000fda0003f04270 */
[----:B------:R-:W-:Y:S05]  /*1420*/  @P0 BRA `(.L_x_1088) ;  /* 0x00000000001c0947 */ /* 0x000fea0003800000 */
[----:B------:R-:W-:Y:S02]  /*1430*/  ISETP.NE.AND P0, PT, R9, 0x1, PT ;  /* 0x000000010900780c */ /* 0x000fe40003f05270 */
[----:B------:R-:W-:-:S11]  /*1440*/  LOP3.LUT R3, RZ, R4, RZ, 0x33, !PT ;  /* 0x00000004ff037212 */ /* 0x000fd600078e33ff */
[----:B------:R-:W0:Y:S02]  /*1450*/  @P0 LDC.64 R6, c[0x0][0x9e8] ;  /* 0x00027a00ff060b82 */ /* 0x000e240000000a00 */
[----:B0-----:R-:W-:-:S05]  /*1460*/  @P0 IMAD.HI.U32 R0, R3, R6, RZ ;  /* 0x0000000603000227 */ /* 0x001fca00078e00ff */
[----:B------:R-:W-:-:S04]  /*1470*/  @P0 SHF.R.U32.HI R3, RZ, R7, R0 ;  /* 0x00000007ff030219 */ /* 0x000fc80000011600 */
[----:B------:R-:W-:Y:S01]  /*1480*/  LOP3.LUT R4, RZ, R3, RZ, 0x33, !PT ;  /* 0x00000003ff047212 */ /* 0x000fe200078e33ff */
[----:B------:R-:W-:Y:S06]  /*1490*/  BRA `(.L_x_1089) ;  /* 0x0000000000107947 */ /* 0x000fec0003800000 */
.L_x_1088:
[----:B------:R-:W-:-:S13]  /*14a0*/  ISETP.NE.AND P0, PT, R9, 0x1, PT ;  /* 0x000000010900780c */ /* 0x000fda0003f05270 */
[----:B------:R-:W0:Y:S02]  /*14b0*/  @P0 LDC.64 R2, c[0x0][0x9e8] ;  /* 0x00027a00ff020b82 */ /* 0x000e240000000a00 */
[----:B0-----:R-:W-:-:S05]  /*14c0*/  @P0 IMAD.HI.U32 R0, R4, R2, RZ ;  /* 0x0000000204000227 */ /* 0x001fca00078e00ff */
[----:B------:R-:W-:-:S07]  /*14d0*/  @P0 SHF.R.U32.HI R4, RZ, R3, R0 ;  /* 0x00000003ff040219 */ /* 0x000fce0000011600 */
.L_x_1089:
[----:B------:R-:W-:-:S05]  /*14e0*/  IMAD R4, R4, R9, RZ ;  /* 0x0000000904047224 */ /* 0x000fca00078e02ff */
[----:B------:R-:W-:-:S13]  /*14f0*/  R2UR UR5, R4 ;  /* 0x00000000040572ca */ /* 0x000fda00000e0000 */
[----:B------:R-:W-:-:S04]  /*1500*/  UISETP.LT.AND UP0, UPT, UR4, UR5, UPT ;  /* 0x000000050400728c */ /* 0x000fc8000bf01270 */
[----:B------:R-:W-:-:S12]  /*1510*/  USEL UR4, UR4, UR5, !UP0 ;  /* 0x0000000504047287 */ /* 0x000fd8000c000000 */
.L_x_1087:
        /* <DEDUP_REMOVED lines=22> */
[----:B------:R-:W-:Y:S01]  /*1680*/  ISETP.GT.AND P1, PT, R62, UR6, PT ;  /* 0x000000063e007c0c */ /* 0x000fe2000bf24270 */
[----:B------:R-:W-:Y:S01]  /*1690*/  IMAD.U32 R200, RZ, RZ, UR6 ;  /* 0x00000006ffc87e24 */ /* 0x000fe2000f8e00ff */
        /* <DEDUP_REMOVED lines=45> */
[----:B------:R-:W-:Y:S01]  /*1970*/  CS2R R32, SRZ ;  /* 0x0000000000207805 */ /* 0x000fe2000001ff00 */
[----:B------:R-:W-:Y:S01]  /*1980*/  IMAD.MOV.U32 R6, RZ, RZ, RZ ;  /* 0x000000ffff067224 */ /* 0x000fe200078e00ff */
[----:B------:R-:W-:Y:S02]  /*1990*/  CS2R R26, SRZ ;  /* 0x00000000001a7805 */ /* 0x000fe4000001ff00 */
[----:B------:R-:W-:Y:S01]  /*19a0*/  CS2R R28, SRZ ;  /* 0x00000000001c7805 */ /* 0x000fe2000001ff00 */
[----:B------:R-:W-:Y:S01]  /*19b0*/  IMAD.MOV.U32 R8, RZ, RZ, RZ ;  /* 0x000000ffff087224 */ /* 0x000fe200078e00ff */
[----:B------:R-:W-:Y:S01]  /*19c0*/  CS2R R24, SRZ ;  /* 0x0000000000187805 */ /* 0x000fe2000001ff00 */
[----:B------:R-:W-:Y:S06]  /*19d0*/  @!P1 BRA `(.L_x_1090) ;  /* 0x000000a800c89947 */ /* 0x000fec0003800000 */
        /* <DEDUP_REMOVED lines=31> */
.L_x_1091:
        /* <DEDUP_REMOVED lines=9> */
[----:B------:R-:W0:Y:S02]  /*1c60*/  SYNCS.PHASECHK.TRANS64.TRYWAIT P1, [UR38+0x30800], R0 ;  /* 0x03080000ff0075a7 */ /* 0x000e240008020166 */
[----:B0-----:R-:W-:Y:S05]  /*1c70*/  @!P1 BRA `(.L_x_1092) ;  /* 0x0000012c004c9947 */ /* 0x001fea0003800000 */
.L_x_1277:
[----:B------:R-:W-:Y:S05]  /*1c80*/  @!P0 BRA `(.L_x_1093) ;  /* 0x0000000000048947 */ /* 0x000fea0003800000 */
[----:B------:R-:W-:Y:S01]  /*1c90*/  BPT.TRAP 0x1 ;  /* 0x000000040000795c */ /* 0x000fe20000300000 */
.L_x_1093:
[----:B------:R-:W-:Y:S02]  /*1ca0*/  IMAD.U32 R5, RZ, RZ, UR36 ;  /* 0x00000024ff057e24 */ /* 0x000fe4000f8e00ff */
[----:B0-----:R-:W-:-:S03]  /*1cb0*/  IMAD.U32 R0, RZ, RZ, UR37 ;  /* 0x00000025ff007e24 */ /* 0x001fc6000f8e00ff */
[----:B------:R-:W-:Y:S02]  /*1cc0*/  LEA R5, R5, UR38, 0x3 ;  /* 0x0000002605057c11 */ /* 0x000fe4000f8e18ff */
[----:B------:R-:W-:-:S04]  /*1cd0*/  SHF.L.U32 R0, R0, 0x1f, RZ ;  /* 0x0000001f00007819 */ /* 0x000fc800000006ff */
[----:B------:R0:W1:Y:S01]  /*1ce0*/  SYNCS.PHASECHK.TRANS64.TRYWAIT P2, [R5+URZ+0x30830], R0 ;  /* 0x03083000050075a7 */ /* 0x000062000804017f */
[----:B------:R-:W-:Y:S05]  /*1cf0*/  @!P0 BRA `(.L_x_1094) ;  /* 0x0000000000048947 */ /* 0x000fea0003800000 */
[----:B------:R-:W-:Y:S01]  /*1d00*/  BPT.TRAP 0x1 ;  /* 0x000000040000795c */ /* 0x000fe20000300000 */
.L_x_1094:
[----:B------:R-:W2:Y:S02]  /*1d10*/  S2R R2, SR_TID.X ;  /* 0x0000000000027919 */ /* 0x000ea40000002100 */
[----:B--2---:R-:W-:Y:S01]  /*1d20*/  LOP3.LUT P1, RZ, R2, 0x7f, RZ, 0xc0, !PT ;  /* 0x0000007f02ff7812 */ /* 0x004fe2000782c0ff */
[----:B-1----:R-:W-:-:S12]  /*1d30*/  @P2 BRA `(.L_x_1095) ;  /* 0x0000000000082947 */ /* 0x002fd80003800000 */
[----:B------:R-:W1:Y:S02]  /*1d40*/  SYNCS.PHASECHK.TRANS64.TRYWAIT P2, [R5+URZ+0x30830], R0 ;  /* 0x03083000050075a7 */ /* 0x000e64000804017f */
[----:B-1----:R-:W-:Y:S05]  /*1d50*/  @!P2 BRA `(.L_x_1096) ;  /* 0x0000012c002ca947 */ /* 0x002fea0003800000 */
.L_x_1095:
[----:B------:R-:W-:Y:S05]  /*1d60*/  WARPSYNC.ALL ;  /* 0x0000000000007948 */ /* 0x000fea0003800000 */
[----:B------:R-:W-:Y:S01]  /*1d70*/  UIADD3 UR4, UR38, 0x20400, URZ ;  /* 0x0002040026047890 */ /* 0x000fe2000fffe03f */
[----:B------:R-:W-:Y:S01]  /*1d80*/  WARPGROUP.ARRIVE ;  /* 0x00000000000079c5 */ /* 0x000fe20000000000 */
[----:B------:R-:W-:Y:S01]  /*1d90*/  UMOV UR9, 0x40000040 ;  /* 0x4000004000097882 */ /* 0x000fe20000000000 */
[----:B------:R-:W-:Y:S01]  /*1da0*/  UMOV UR11, 0x40000040 ;  /* 0x40000040000b7882 */ /* 0x000fe20000000000 */
[----:B------:R-:W-:Y:S01]  /*1db0*/  USHF.R.U32.HI UR4, URZ, 0x4, UR4 ;  /* 0x000000043f047899 */ /* 0x000fe20008011604 */
[----:B------:R-:W-:Y:S01]  /*1dc0*/  IMAD.U32 R15, RZ, RZ, UR9 ;  /* 0x00000009ff0f7e24 */ /* 0x000fe2000f8e00ff */
[----:B------:R-:W-:Y:S01]  /*1dd0*/  UMOV UR13, 0x40000040 ;  /* 0x40000040000d7882 */ /* 0x000fe20000000000 */
[----:B------:R-:W-:Y:S01]  /*1de0*/  UMOV UR15, 0x40000040 ;  /* 0x40000040000f7882 */ /* 0x000fe20000000000 */
[----:B------:R-:W-:Y:S01]  /*1df0*/  ULOP3.LUT UR4, UR4, 0x3fff, URZ, 0xc0, !UPT ;  /* 0x00003fff04047892 */ /* 0x000fe2000f8ec03f */
[----:B------:R-:W-:Y:S01]  /*1e00*/  IMAD.MOV.U32 R3, RZ, RZ, -0x40 ;  /* 0xffffffc0ff037424 */ /* 0x000fe200078e00ff */
[----:B------:R-:W-:Y:S01]  /*1e10*/  UMOV UR17, 0x40000040 ;  /* 0x4000004000117882 */ /* 0x000fe20000000000 */
[----:B------:R-:W-:Y:S01]  /*1e20*/  UMOV UR19, 0x40000040 ;  /* 0x4000004000137882 */ /* 0x000fe20000000000 */
[----:B------:R-:W-:Y:S01]  /*1e30*/  ULOP3.LUT UR39, UR4, 0x10000, URZ, 0xfc, !UPT ;  /* 0x0001000004277892 */ /* 0x000fe2000f8efc3f */
[----:B------:R-:W-:Y:S01]  /*1e40*/  IMAD R20, R62, R3, 0x40 ;  /* 0x000000403e147424 */ /* 0x000fe200078e0203 */
[----:B------:R-:W-:Y:S01]  /*1e50*/  ULOP3.LUT UR4, UR40, 0x10000, URZ, 0xfc, !UPT ;  /* 0x0001000028047892 */ /* 0x000fe2000f8efc3f */
[----:B01----:R-:W-:Y:S01]  /*1e60*/  @!P1 VIADD R0, R5, 0x30840 ;  /* 0x0003084005009836 */ /* 0x003fe20000000000 */
[----:B------:R-:W-:Y:S01]  /*1e70*/  ULEA UR5, UR36, UR39, 0xb ;  /* 0x0000002724057291 */ /* 0x000fe2000f8e583f */
[----:B------:R-:W-:Y:S01]  /*1e80*/  IMAD.IADD R3, R19, 0x1, R20 ;  /* 0x0000000113037824 */ /* 0x000fe200078e0214 */
[----:B------:R-:W-:Y:S01]  /*1e90*/  UIADD3 UR6, UR4, 0x2, URZ ;  /* 0x0000000204067890 */ /* 0x000fe2000fffe03f */
[----:B------:R-:W-:Y:S01]  /*1ea0*/  IMAD R4, R201, 0x80, R211 ;  /* 0x00000080c9047824 */ /* 0x000fe200078e02d3 */
[----:B------:R-:W-:Y:S01]  /*1eb0*/  UIADD3 UR7, UR5, 0x2, URZ ;  /* 0x0000000205077890 */ /* 0x000fe2000fffe03f */
[----:B------:R-:W-:Y:S01]  /*1ec0*/  @!P1 PRMT R0, RZ, 0x654, R0 ;  /* 0x00000654ff009816 */ /* 0x000fe20000000000 */
[----:B------:R-:W-:Y:S01]  /*1ed0*/  UMOV UR8, UR4 ;  /* 0x0000000400087c82 */ /* 0x000fe20008000000 */
[----:B------:R-:W-:Y:S01]  /*1ee0*/  UMOV UR10, UR5 ;  /* 0x00000005000a7c82 */ /* 0x000fe20008000000 */
[----:B------:R-:W-:Y:S01]  /*1ef0*/  IMAD.U32 R14, RZ, RZ, UR8 ;  /* 0x00000008ff0e7e24 */ /* 0x000fe2000f8e00ff */
[----:B------:R-:W-:Y:S01]  /*1f00*/  HGMMA.64x64x16.F32 R24, gdesc[UR8], RZ, !UPT, gsb0 ;  /* 0x00e00000081879f0 */ /* 0x000fe2000c0008ff */
        /* <DEDUP_REMOVED lines=8> */
[----:B------:R-:W-:Y:S01]  /*1f90*/  UIADD3 UR12, UR4, 0x404, URZ ;  /* 0x00000404040c7890 */ /* 0x000fe2000fffe03f */
[--C-:B------:R-:W-:Y:S01]  /*1fa0*/  IADD3 R5, -R22, 0x1, R3.reuse ;  /* 0x0000000116057810 */ /* 0x100fe20007ffe103 */
[----:B------:R-:W-:Y:S01]  /*1fb0*/  UIADD3 UR14, UR5, 0x204, URZ ;  /* 0x00000204050e7890 */ /* 0x000fe2000fffe03f */
[----:B------:R-:W-:Y:S01]  /*1fc0*/  IMAD R17, R18, -0x2, R3 ;  /* 0xfffffffe12117824 */ /* 0x000fe200078e0203 */
[----:B------:R-:W-:Y:S01]  /*1fd0*/  UIADD3 UR16, UR4, 0x406, URZ ;  /* 0x0000040604107890 */ /* 0x000fe2000fffe03f */
[----:B------:R-:W-:Y:S01]  /*1fe0*/  LEA R16, R62, 0xffffffc0, 0x6 ;  /* 0xffffffc03e107811 */ /* 0x000fe200078e30ff */
[----:B------:R-:W-:Y:S01]  /*1ff0*/  UIADD3 UR18, UR5, 0x206, URZ ;  /* 0x0000020605127890 */ /* 0x000fe2000fffe03f */
[----:B------:R-:W-:Y:S01]  /*2000*/  IMAD R5, R18, -0x2, R5 ;  /* 0xfffffffe12057824 */ /* 0x000fe200078e0205 */
        /* <DEDUP_REMOVED lines=61> */
[----:B------:R-:W-:Y:S01]  /*23e0*/  IMAD.U32 R6, RZ, RZ, UR8 ;  /* 0x00000008ff067e24 */ /* 0x000fe2000f8e00ff */
[----:B------:R-:W-:Y:S01]  /*23f0*/  ULDC.64 UR6, c[0x0][0x9e0] ;  /* 0x0002780000067ab9 */ /* 0x000fe20000000a00 */
[----:B------:R-:W-:Y:S01]  /*2400*/  IMAD.U32 R7, RZ, RZ, UR9 ;  /* 0x00000009ff077e24 */ /* 0x000fe2000f8e00ff */
[----:B------:R-:W-:Y:S01]  /*2410*/  UISETP.GE.AND UP0, UPT, UR7, 0x1, UPT ;  /* 0x000000010700788c */ /* 0x000fe2000bf06270 */
[----:B------:R-:W-:-:S05]  /*2420*/  VIADD R21, R5, UR6 ;  /* 0x0000000605157c36 */ /* 0x000fca0008000000 */
[----:B------:R-:W-:Y:S01]  /*2430*/  PLOP3.LUT P2, PT, PT, PT, UP0, 0x40, 0x0 ;  /* 0x000000000000781c */ /* 0x000fe20003f4e808 */
[----:B------:R-:W-:Y:S02]  /*2440*/  WARPGROUP.DEPBAR.LE gsb0, 0x0 ;  /* 0x00008000000079c5 */ /* 0x000fe40000010000 */
[----:B------:R-:W-:-:S06]  /*2450*/  WARPGROUP.ARRIVE ;  /* 0x00000000000079c5 */ /* 0x000fcc0000000000 */
[----:B------:R-:W-:Y:S01]  /*2460*/  HGMMA.64x64x16.F32 R24, gdesc[UR8], R24, gsb0 ;  /* 0x00e00000081879f0 */ /* 0x000fe20008000818 */
[----:B------:R-:W-:Y:S02]  /*2470*/  UIADD3 UR8, UR4, 0x402, URZ ;  /* 0x0000040204087890 */ /* 0x000fe4000fffe03f */
[----:B------:R-:W-:Y:S01]  /*2480*/  UIADD3 UR10, UR5, 0x202, URZ ;  /* 0x00000202050a7890 */ /* 0x000fe2000fffe03f */
[----:B------:R-:W-:Y:S01]  /*2490*/  UMOV UR9, 0x40000040 ;  /* 0x4000004000097882 */ /* 0x000fe20000000000 */
[----:B------:R-:W-:Y:S01]  /*24a0*/  UMOV UR11, 0x40000040 ;  /* 0x40000040000b7882 */ /* 0x000fe20000000000 */
        /* <DEDUP_REMOVED lines=39> */
[----:B0-----:R-:W-:Y:S01]  /*2720*/  VIADDMNMX R0, R4, R21, R17, PT ;  /* 0x0000001504007246 */ /* 0x001fe20003800111 */
[----:B------:R-:W-:Y:S06]  /*2730*/  @P2 BRA `(.L_x_1097) ;  /* 0x0000000000582947 */ /* 0x000fec0003800000 */
[----:B------:R-:W-:Y:S01]  /*2740*/  IADD3 R3, -R22, R19, R4 ;  /* 0x0000001316037210 */ /* 0x000fe20007ffe104 */
[----:B------:R-:W-:Y:S03]  /*2750*/  BSSY B0, `(.L_x_1098) ;  /* 0x0000010000007945 */ /* 0x000fe60003800000 */
        /* <DEDUP_REMOVED lines=10> */
.L_x_1099:
[----:B------:R-:W-:-:S06]  /*2800*/  UISETP.NE.AND UP1, UPT, UR7, 0x1, UPT ;  /* 0x000000010700788c */ /* 0x000fcc000bf25270 */
[----:B------:R-:W-:-:S05]  /*2810*/  PLOP3.LUT P2, PT, PT, PT, UP1, 0x80, 0x0 ;  /* 0x000000000000781c */ /* 0x000fca0003f4f018 */
[----:B------:R-:W-:-:S08]  /*2820*/  @UP1 ULDC.64 UR10, c[0x0][0x9e8] ;  /* 0x00027a00000a1ab9 */ /* 0x000fd00000000a00 */
[----:B------:R-:W-:-:S05]  /*2830*/  @P2 IMAD.HI.U32 R56, R3, UR10, RZ ;  /* 0x0000000a03382c27 */ /* 0x000fca000f8e00ff */
[----:B------:R-:W-:-:S07]  /*2840*/  @P2 SHF.R.U32.HI R3, RZ, UR11, R56 ;  /* 0x0000000bff032c19 */ /* 0x000fce0008011638 */
.L_x_1100:
[----:B------:R-:W-:Y:S05]  /*2850*/  BSYNC B0 ;  /* 0x0000000000007941 */ /* 0x000fea0003800000 */
.L_x_1098:
[----:B------:R-:W-:-:S04]  /*2860*/  IMAD R3, R3, UR7, -R16 ;  /* 0x0000000703037c24 */ /* 0x000fc8000f8e0a10 */
[----:B------:R-:W-:-:S05]  /*2870*/  IMAD R3, R18, -0x2, R3 ;  /* 0xfffffffe12037824 */ /* 0x000fca00078e0203 */
[----:B------:R-:W-:Y:S02]  /*2880*/  VIMNMX R2, R2, R3, !PT ;  /* 0x0000000302027248 */ /* 0x000fe40007fe0100 */
[----:B------:R-:W-:-:S07]  /*2890*/  VIADDMNMX R0, R3, UR7, R0, PT ;  /* 0x0000000703007c46 */ /* 0x000fce000b800100 */
.L_x_1097:
[C---:B------:R-:W-:Y:S02]  /*28a0*/  ISETP.GE.AND P2, PT, R20.reuse, 0x2, PT ;  /* 0x000000021400780c */ /* 0x040fe40003f46270 */
        /* <DEDUP_REMOVED lines=29> */
[----:B------:R-:W-:Y:S02]  /*2a80*/  ISETP.LT.OR P4, PT, R0, 0x1a, P4 ;  /* 0x0000001a0000780c */ /* 0x000fe40002781670 */
        /* <DEDUP_REMOVED lines=43> */
[----:B------:R-:W-:Y:S02]  /*2d40*/  IADD3 R2, R5, 0x8, R4 ;  /* 0x0000000805027810 */ /* 0x000fe40007ffe004 */
[----:B------:R-:W-:Y:S01]  /*2d50*/  ISETP.LT.OR P6, PT, R0, 0x3a, P6 ;  /* 0x0000003a0000780c */ /* 0x000fe200037c1670 */
[----:B------:R-:W-:-:S03]  /*2d60*/  VIADD R0, R4, 0x8 ;  /* 0x0000000804007836 */ /* 0x000fc60000000000 */
[----:B------:R-:W-:Y:S02]  /*2d70*/  FSEL R72, R53, -INF , !P6 ;  /* 0xff80000035487808 */ /* 0x000fe40007000000 */
[----:B------:R-:W-:Y:S02]  /*2d80*/  PLOP3.LUT P6, PT, PT, PT, UP0, 0x40, 0x0 ;  /* 0x000000000000781c */ /* 0x000fe40003fce808 */
[----:B------:R-:W-:-:S11]  /*2d90*/  VIADDMNMX R0, R0, R21, R17, PT ;  /* 0x0000001500007246 */ /* 0x000fd60003800111 */
[----:B------:R-:W-:Y:S05]  /*2da0*/  @P6 BRA `(.L_x_1101) ;  /* 0x0000000000646947 */ /* 0x000fea0003800000 */
[----:B------:R-:W-:Y:S01]  /*2db0*/  IADD3 R3, R19, 0x8, R4 ;  /* 0x0000000813037810 */ /* 0x000fe20007ffe004 */
[----:B------:R-:W-:Y:S04]  /*2dc0*/  BSSY B0, `(.L_x_1102) ;  /* 0x0000013000007945 */ /* 0x000fe80003800000 */
        /* <DEDUP_REMOVED lines=12> */
.L_x_1103:
[----:B------:R-:W-:-:S06]  /*2e90*/  UISETP.NE.AND UP1, UPT, UR7, 0x1, UPT ;  /* 0x000000010700788c */ /* 0x000fcc000bf25270 */
[----:B------:R-:W-:-:S05]  /*2ea0*/  PLOP3.LUT P6, PT, PT, PT, UP1, 0x80, 0x0 ;  /* 0x000000000000781c */ /* 0x000fca0003fcf018 */
[----:B------:R-:W-:-:S08]  /*2eb0*/  @UP1 ULDC.64 UR10, c[0x0][0x9e8] ;  /* 0x00027a00000a1ab9 */ /* 0x000fd00000000a00 */
[----:B------:R-:W-:Y:S01]  /*2ec0*/  @P6 IMAD.HI.U32 R5, R3, UR10, RZ ;  /* 0x0000000a03056c27 */ /* 0x000fe2000f8e00ff */
[----:B------:R-:W-:-:S13]  /*2ed0*/  PLOP3.LUT P6, PT, PT, PT, UP1, 0x80, 0x0 ;  /* 0x000000000000781c */ /* 0x000fda0003fcf018 */
[----:B------:R-:W-:-:S07]  /*2ee0*/  @P6 SHF.R.U32.HI R3, RZ, UR11, R5 ;  /* 0x0000000bff036c19 */ /* 0x000fce0008011605 */
.L_x_1104:
[----:B------:R-:W-:Y:S05]  /*2ef0*/  BSYNC B0 ;  /* 0x0000000000007941 */ /* 0x000fea0003800000 */
.L_x_1102:
[----:B------:R-:W-:-:S04]  /*2f00*/  IMAD R3, R3, UR7, -R16 ;  /* 0x0000000703037c24 */ /* 0x000fc8000f8e0a10 */
[----:B------:R-:W-:-:S05]  /*2f10*/  IMAD R3, R18, -0x2, R3 ;  /* 0xfffffffe12037824 */ /* 0x000fca00078e0203 */
[----:B------:R-:W-:Y:S02]  /*2f20*/  VIMNMX R2, R2, R3, !PT ;  /* 0x0000000302027248 */ /* 0x000fe40007fe0100 */
[----:B------:R-:W-:-:S07]  /*2f30*/  VIADDMNMX R0, R3, UR7, R0, PT ;  /* 0x0000000703007c46 */ /* 0x000fce000b800100 */
.L_x_1101:
[----:B------:R-:W-:Y:S01]  /*2f40*/  ISETP.GT.AND P2, PT, R2, 0x1, !P2 ;  /* 0x000000010200780c */ /* 0x000fe20005744270 */
[----:B------:R-:W-:Y:S01]  /*2f50*/  ULDC UR10, c[0x0][0x988] ;  /* 0x00026200000a7ab9 */ /* 0x000fe20000000800 */
[----:B------:R-:W-:Y:S02]  /*2f60*/  FMNMX.FTZ R3, R24, R56, !PT ;  /* 0x0000003818037209 */ /* 0x000fe40007810000 */
        /* <DEDUP_REMOVED lines=29> */
[----:B------:R-:W-:Y:S02]  /*3140*/  FMNMX.FTZ R3, R52, R3, !PT ;  /* 0x0000000334037209 */ /* 0x000fe40007810000 */
[----:B------:R-:W-:Y:S02]  /*3150*/  FSEL R38, R38, -INF , !P2 ;  /* 0xff80000026267808 */ /* 0x000fe40005000000 */
[----:B------:R-:W-:Y:S02]  /*3160*/  ISETP.NE.AND P2, PT, R61, RZ, PT ;  /* 0x000000ff3d00720c */ /* 0x000fe40003f45270 */
[C---:B------:R-:W-:Y:S02]  /*3170*/  ISETP.GT.AND P3, PT, R2.reuse, 0x8, !P3 ;  /* 0x000000080200780c */ /* 0x040fe40005f64270 */
[----:B------:R-:W-:-:S02]  /*3180*/  ISETP.GT.AND P2, PT, R2, 0x19, !P2 ;  /* 0x000000190200780c */ /* 0x000fc40005744270 */
[----:B------:R-:W-:Y:S02]  /*3190*/  FMNMX.FTZ R17, R72, R3, !PT ;  /* 0x0000000348117209 */ /* 0x000fe40007810000 */
[C---:B------:R-:W-:Y:S02]  /*31a0*/  ISETP.LT.OR P2, PT, R0.reuse, 0x1a, P2 ;  /* 0x0000001a0000780c */ /* 0x040fe40001741670 */
[----:B------:R-:W-:Y:S01]  /*31b0*/  ISETP.LT.OR P3, PT, R0, 0x9, P3 ;  /* 0x000000090000780c */ /* 0x000fe20001f61670 */
[----:B------:R-:W0:Y:S01]  /*31c0*/  SHFL.BFLY PT, R16, R17, 0x2, 0x1f ;  /* 0x0c401f0011107f89 */ /* 0x000e2200000e0000 */
[----:B------:R-:W-:Y:S02]  /*31d0*/  FSEL R39, R39, -INF , !P2 ;  /* 0xff80000027277808 */ /* 0x000fe40005000000 */
[----:B------:R-:W-:Y:S02]  /*31e0*/  ISETP.NE.AND P2, PT, R37, RZ, PT ;  /* 0x000000ff2500720c */ /* 0x000fe40003f45270 */
        /* <DEDUP_REMOVED lines=16> */
[----:B------:R-:W-:Y:S02]  /*32f0*/  ISETP.GT.AND P3, PT, R2, 0x30, !P3 ;  /* 0x000000300200780c */ /* 0x000fe40005f64270 */
[----:B------:R-:W-:Y:S02]  /*3300*/  FSEL R46, R46, -INF , !P2 ;  /* 0xff8000002e2e7808 */ /* 0x000fe40005000000 */
[----:B------:R-:W-:-:S02]  /*3310*/  ISETP.GT.AND P2, PT, R2, RZ, !P6 ;  /* 0x000000ff0200720c */ /* 0x000fc40007744270 */
[----:B------:R-:W-:Y:S02]  /*3320*/  ISETP.NE.AND P6, PT, R20, RZ, PT ;  /* 0x000000ff1400720c */ /* 0x000fe40003fc5270 */
[----:B------:R-:W-:Y:S02]  /*3330*/  ISETP.LT.OR P2, PT, R0, 0x1, P2 ;  /* 0x000000010000780c */ /* 0x000fe40001741670 */
[----:B0-----:R-:W-:Y:S02]  /*3340*/  FMNMX.FTZ R20, R17, R16, !PT ;  /* 0x0000001011147209 */ /* 0x001fe40007810000 */
[----:B------:R-:W-:Y:S02]  /*3350*/  FSEL R26, R26, -INF , !P2 ;  /* 0xff8000001a1a7808 */ /* 0x000fe40005000000 */
[----:B------:R-:W-:Y:S01]  /*3360*/  ISETP.NE.AND P2, PT, R65, RZ, PT ;  /* 0x000000ff4100720c */ /* 0x000fe20003f45270 */
[----:B------:R-:W0:Y:S01]  /*3370*/  SHFL.BFLY PT, R5, R20, 0x1, 0x1f ;  /* 0x0c201f0014057f89 */ /* 0x000e2200000e0000 */
        /* <DEDUP_REMOVED lines=12> */
[----:B0-----:R-:W-:-:S02]  /*3440*/  FMNMX.FTZ R5, R20, R5, !PT ;  /* 0x0000000514057209 */ /* 0x001fc40007810000 */
[----:B------:R-:W-:Y:S02]  /*3450*/  FMNMX.FTZ R3, R39, R16, !PT ;  /* 0x0000001027037209 */ /* 0x000fe40007810000 */
[C---:B------:R-:W-:Y:S01]  /*3460*/  FSETP.NEU.FTZ.AND P2, PT, R5.reuse, -INF , PT ;  /* 0xff8000000500780b */ /* 0x040fe20003f5d000 */
[----:B------:R-:W-:Y:S01]  /*3470*/  FMUL.FTZ R17, R5, UR10 ;  /* 0x0000000a05117c20 */ /* 0x000fe20008410000 */
[----:B------:R-:W-:Y:S02]  /*3480*/  FMNMX.FTZ R16, R42, R3, !PT ;  /* 0x000000032a107209 */ /* 0x000fe40007810000 */
[----:B------:R-:W-:Y:S02]  /*3490*/  FSEL R51, R51, -INF , !P4 ;  /* 0xff80000033337808 */ /* 0x000fe40006000000 */
[----:B------:R-:W-:Y:S02]  /*34a0*/  FMNMX.FTZ R3, R43, R16, !PT ;  /* 0x000000102b037209 */ /* 0x000fe40007810000 */
[----:B------:R-:W-:-:S02]  /*34b0*/  FSEL R17, R17, RZ, P2 ;  /* 0x000000ff11117208 */ /* 0x000fc40001000000 */
[----:B------:R-:W-:Y:S02]  /*34c0*/  ISETP.GT.AND P2, PT, R2, 0x39, !P6 ;  /* 0x000000390200780c */ /* 0x000fe40007744270 */
[----:B------:R-:W-:Y:S01]  /*34d0*/  FMNMX.FTZ R2, R46, R3, !PT ;  /* 0x000000032e027209 */ /* 0x000fe20007810000 */
[--C-:B------:R-:W-:Y:S01]  /*34e0*/  FFMA.FTZ R16, R24, UR10, -R17.reuse ;  /* 0x0000000a18107c23 */ /* 0x100fe20008010811 */
[----:B------:R-:W-:Y:S01]  /*34f0*/  ISETP.LT.OR P2, PT, R0, 0x3a, P2 ;  /* 0x0000003a0000780c */ /* 0x000fe20001741670 */
[--C-:B------:R-:W-:Y:S01]  /*3500*/  FFMA.FTZ R20, R56, UR10, -R17.reuse ;  /* 0x0000000a38147c23 */ /* 0x100fe20008010811 */
[----:B------:R-:W-:Y:S01]  /*3510*/  FMNMX.FTZ R3, R47, R2, !PT ;  /* 0x000000022f037209 */ /* 0x000fe20007810000 */
[--C-:B------:R-:W-:Y:S01]  /*3520*/  FFMA.FTZ R24, R58, UR10, -R17.reuse ;  /* 0x0000000a3a187c23 */ /* 0x100fe20008010811 */
[----:B------:R-:W-:Y:S01]  /*3530*/  FSEL R54, R54, -INF , !P5 ;  /* 0xff80000036367808 */ /* 0x000fe20006800000 */
[----:B------:R-:W-:Y:S01]  /*3540*/  MUFU.EX2 R16, R16 ;  /* 0x0000001000107308 */ /* 0x000fe20000000800 */
[----:B------:R-:W-:Y:S01]  /*3550*/  FMNMX.FTZ R2, R50, R3, !PT ;  /* 0x0000000332027209 */ /* 0x000fe20007810000 */
[----:B------:R-:W-:Y:S01]  /*3560*/  FFMA.FTZ R33, R64, UR10, -R17 ;  /* 0x0000000a40217c23 */ /* 0x000fe20008010811 */
[----:B------:R-:W-:-:S02]  /*3570*/  FSEL R55, R55, -INF , !P2 ;  /* 0xff80000037377808 */ /* 0x000fc40005000000 */
[----:B------:R-:W-:Y:S01]  /*3580*/  FMNMX.FTZ R3, R51, R2, !PT ;  /* 0x0000000233037209 */ /* 0x000fe20007810000 */
[--C-:B------:R-:W-:Y:S01]  /*3590*/  FFMA.FTZ R2, R28, UR10, -R17.reuse ;  /* 0x0000000a1c027c23 */ /* 0x100fe20008010811 */
[--C-:B------:R-:W-:Y:S01]  /*35a0*/  FFMA.FTZ R28, R32, UR10, -R17.reuse ;  /* 0x0000000a201c7c23 */ /* 0x100fe20008010811 */
[----:B------:R0:W1:Y:S01]  /*35b0*/  MUFU.EX2 R21, R20 ;  /* 0x0000001400157308 */ /* 0x0000620000000800 */
[----:B------:R-:W-:Y:S01]  /*35c0*/  FMNMX.FTZ R0, R54, R3, !PT ;  /* 0x0000000336007209 */ /* 0x000fe20007810000 */
[--C-:B------:R-:W-:Y:S01]  /*35d0*/  FFMA.FTZ R32, R36, UR10, -R17.reuse ;  /* 0x0000000a24207c23 */ /* 0x100fe20008010811 */
[--C-:B------:R-:W-:Y:S01]  /*35e0*/  FFMA.FTZ R36, R40, UR10, -R17.reuse ;  /* 0x0000000a28247c23 */ /* 0x100fe20008010811 */
[----:B------:R-:W-:Y:S01]  /*35f0*/  FFMA.FTZ R40, R48, UR10, -R17 ;  /* 0x0000000a30287c23 */ /* 0x000fe20008010811 */
[----:B------:R-:W-:-:S03]  /*3600*/  FMNMX.FTZ R0, R55, R0, !PT ;  /* 0x0000000037007209 */ /* 0x000fc60007810000 */
[----:B------:R-:W-:Y:S01]  /*3610*/  MUFU.EX2 R198, R2 ;  /* 0x0000000200c67308 */ /* 0x000fe20000000800 */
[----:B0-----:R-:W-:Y:S01]  /*3620*/  FFMA.FTZ R20, R60, UR10, -R17 ;  /* 0x0000000a3c147c23 */ /* 0x001fe20008010811 */
[----:B------:R-:W0:Y:S06]  /*3630*/  SHFL.BFLY PT, R3, R0, 0x2, 0x1f ;  /* 0x0c401f0000037f89 */ /* 0x000e2c00000e0000 */
[----:B------:R2:W-:Y:S01]  /*3640*/  MUFU.EX2 R25, R24 ;  /* 0x0000001800197308 */ /* 0x0005e20000000800 */
[----:B-1----:R-:W-:-:S07]  /*3650*/  F2FP.F16.F32.PACK_AB R196, R21, R16 ;  /* 0x0000001015c4723e */ /* 0x002fce00000000ff */
[----:B------:R1:W-:Y:S01]  /*3660*/  MUFU.EX2 R29, R20 ;  /* 0x00000014001d7308 */ /* 0x0003e20000000800 */
[----:B--2---:R-:W-:-:S07]  /*3670*/  FFMA.FTZ R24, R68, UR10, -R17 ;  /* 0x0000000a44187c23 */ /* 0x004fce0008010811 */
[----:B------:R-:W2:Y:S01]  /*3680*/  MUFU.EX2 R28, R28 ;  /* 0x0000001c001c7308 */ /* 0x000ea20000000800 */
[--C-:B-1----:R-:W-:Y:S01]  /*3690*/  FFMA.FTZ R20, R44, UR10, -R17.reuse ;  /* 0x0000000a2c147c23 */ /* 0x102fe20008010811 */
[----:B0-----:R-:W-:Y:S01]  /*36a0*/  FMNMX.FTZ R2, R0, R3, !PT ;  /* 0x0000000300027209 */ /* 0x001fe20007810000 */
[--C-:B------:R-:W-:Y:S01]  /*36b0*/  FFMA.FTZ R0, R66, UR10, -R17.reuse ;  /* 0x0000000a42007c23 */ /* 0x100fe20008010811 */
[----:B------:R-:W-:-:S03]  /*36c0*/  FFMA.FTZ R44, R70, UR10, -R17 ;  /* 0x0000000a462c7c23 */ /* 0x000fc60008010811 */
[----:B------:R-:W0:Y:S01]  /*36d0*/  SHFL.BFLY PT, R3, R2, 0x1, 0x1f ;  /* 0x0c201f0002037f89 */ /* 0x000e2200000e0000 */
[----:B------:R1:W-:Y:S08]  /*36e0*/  MUFU.EX2 R37, R0 ;  /* 0x0000000000257308 */ /* 0x0003f00000000800 */
[----:B------:R-:W-:Y:S01]  /*36f0*/  MUFU.EX2 R32, R32 ;  /* 0x0000002000207308 */ /* 0x000fe20000000800 */
[----:B--2---:R-:W-:-:S07]  /*3700*/  F2FP.F16.F32.PACK_AB R192, R29, R28 ;  /* 0x0000001c1dc0723e */ /* 0x004fce00000000ff */
[----:B------:R-:W-:Y:S01]  /*3710*/  MUFU.EX2 R41, R24 ;  /* 0x0000001800297308 */ /* 0x000fe20000000800 */
[----:B0-----:R-:W-:Y:S01]  /*3720*/  FMNMX.FTZ R3, R2, R3, !PT ;  /* 0x0000000302037209 */ /* 0x001fe20007810000 */
[--C-:B------:R-:W-:Y:S01]  /*3730*/  FFMA.FTZ R2, R52, UR10, -R17.reuse ;  /* 0x0000000a34027c23 */ /* 0x100fe20008010811 */
[----:B------:R-:W-:-:S05]  /*3740*/  FFMA.FTZ R17, R72, UR10, -R17 ;  /* 0x0000000a48117c23 */ /* 0x000fca0008010811 */
[----:B------:R-:W0:Y:S01]  /*3750*/  MUFU.EX2 R33, R33 ;  /* 0x0000002100217308 */ /* 0x000e220000000800 */
[C---:B------:R-:W-:Y:S01]  /*3760*/  FSETP.NEU.FTZ.AND P2, PT, R3.reuse, -INF , PT ;  /* 0xff8000000300780b */ /* 0x040fe20003f5d000 */
[----:B-1----:R-:W-:-:S05]  /*3770*/  FMUL.FTZ R0, R3, UR10 ;  /* 0x0000000a03007c20 */ /* 0x002fca0008410000 */
[----:B------:R-:W-:Y:S01]  /*3780*/  FSEL R0, R0, RZ, P2 ;  /* 0x000000ff00007208 */ /* 0x000fe20001000000 */
[----:B------:R1:W-:Y:S01]  /*3790*/  MUFU.EX2 R49, R17 ;  /* 0x0000001100317308 */ /* 0x0003e20000000800 */
[----:B------:R-:W-:-:S03]  /*37a0*/  PLOP3.LUT P2, PT, PT, PT, UP0, 0x40, 0x0 ;  /* 0x000000000000781c */ /* 0x000fc60003f4e808 */
[--C-:B------:R-:W-:Y:S01]  /*37b0*/  FFMA.FTZ R26, R26, UR10, -R0.reuse ;  /* 0x0000000a1a1a7c23 */ /* 0x100fe20008010800 */
[--C-:B------:R-:W-:Y:S01]  /*37c0*/  FFMA.FTZ R27, R27, UR10, -R0.reuse ;  /* 0x0000000a1b1b7c23 */ /* 0x100fe20008010800 */
[--C-:B------:R-:W-:Y:S01]  /*37d0*/  FFMA.FTZ R30, R30, UR10, -R0.reuse ;  /* 0x0000000a1e1e7c23 */ /* 0x100fe20008010800 */
[--C-:B------:R-:W-:Y:S01]  /*37e0*/  FFMA.FTZ R31, R31, UR10, -R0.reuse ;  /* 0x0000000a1f1f7c23 */ /* 0x100fe20008010800 */
[--C-:B------:R-:W-:Y:S01]  /*37f0*/  FFMA.FTZ R34, R34, UR10, -R0.reuse ;  /* 0x0000000a22227c23 */ /* 0x100fe20008010800 */
[----:B-1----:R-:W-:Y:S01]  /*3800*/  FADD.FTZ R17, R16, R21 ;  /* 0x0000001510117221 */ /* 0x002fe20000010000 */
[----:B------:R-:W-:Y:S01]  /*3810*/  MUFU.EX2 R26, R26 ;  /* 0x0000001a001a7308 */ /* 0x000fe20000000800 */
[--C-:B------:R-:W-:Y:S01]  /*3820*/  FFMA.FTZ R35, R35, UR10, -R0.reuse ;  /* 0x0000000a23237c23 */ /* 0x100fe20008010800 */
[--C-:B------:R-:W-:Y:S01]  /*3830*/  FFMA.FTZ R38, R38, UR10, -R0.reuse ;  /* 0x0000000a26267c23 */ /* 0x100fe20008010800 */
[----:B------:R-:W-:Y:S01]  /*3840*/  FADD.FTZ R24, R198, R17 ;  /* 0x00000011c6187221 */ /* 0x000fe20000010000 */
[--C-:B------:R-:W-:Y:S01]  /*3850*/  FFMA.FTZ R39, R39, UR10, -R0.reuse ;  /* 0x0000000a27277c23 */ /* 0x100fe20008010800 */
[--C-:B------:R-:W-:Y:S01]  /*3860*/  FFMA.FTZ R42, R42, UR10, -R0.reuse ;  /* 0x0000000a2a2a7c23 */ /* 0x100fe20008010800 */
[----:B------:R-:W-:Y:S01]  /*3870*/  FFMA.FTZ R43, R43, UR10, -R0 ;  /* 0x0000000a2b2b7c23 */ /* 0x000fe20008010800 */
[----:B------:R-:W-:Y:S01]  /*3880*/  FADD.FTZ R17, R25, R24 ;  /* 0x0000001819117221 */ /* 0x000fe20000010000 */
[----:B------:R-:W1:Y:S01]  /*3890*/  MUFU.EX2 R27, R27 ;  /* 0x0000001b001b7308 */ /* 0x000e620000000800 */
[--C-:B------:R-:W-:Y:S01]  /*38a0*/  FFMA.FTZ R46, R46, UR10, -R0.reuse ;  /* 0x0000000a2e2e7c23 */ /* 0x100fe20008010800 */
[--C-:B------:R-:W-:Y:S01]  /*38b0*/  FFMA.FTZ R47, R47, UR10, -R0.reuse ;  /* 0x0000000a2f2f7c23 */ /* 0x100fe20008010800 */
[----:B------:R-:W-:Y:S01]  /*38c0*/  FADD.FTZ R24, R28, R17 ;  /* 0x000000111c187221 */ /* 0x000fe20000010000 */
[--C-:B------:R-:W-:Y:S01]  /*38d0*/  FFMA.FTZ R50, R50, UR10, -R0.reuse ;  /* 0x0000000a32327c23 */ /* 0x100fe20008010800 */
[----:B------:R-:W-:Y:S01]  /*38e0*/  FFMA.FTZ R51, R51, UR10, -R0 ;  /* 0x0000000a33337c23 */ /* 0x000fe20008010800 */
[----:B------:R-:W-:Y:S01]  /*38f0*/  F2FP.F16.F32.PACK_AB R198, R25, R198 ;  /* 0x000000c619c6723e */ /* 0x000fe200000000ff */
[----:B------:R-:W-:Y:S01]  /*3900*/  FADD.FTZ R53, R29, R24 ;  /* 0x000000181d357221 */ /* 0x000fe20000010000 */
[----:B------:R-:W2:Y:S01]  /*3910*/  MUFU.EX2 R30, R30 ;  /* 0x0000001e001e7308 */ /* 0x000ea20000000800 */
[--C-:B------:R-:W-:Y:S01]  /*3920*/  FFMA.FTZ R54, R54, UR10, -R0.reuse ;  /* 0x0000000a36367c23 */ /* 0x100fe20008010800 */
[----:B------:R-:W-:Y:S01]  /*3930*/  FFMA.FTZ R0, R55, UR10, -R0 ;  /* 0x0000000a37007c23 */ /* 0x000fe20008010800 */
[----:B0-----:R-:W-:-:S05]  /*3940*/  F2FP.F16.F32.PACK_AB R194, R33, R32 ;  /* 0x0000002021c2723e */ /* 0x001fca00000000ff */
[----:B------:R-:W0:Y:S01]  /*3950*/  MUFU.EX2 R31, R31 ;  /* 0x0000001f001f7308 */ /* 0x000e220000000800 */
[----:B-1----:R-:W-:Y:S01]  /*3960*/  FADD.FTZ R17, R26, R27 ;  /* 0x0000001b1a117221 */ /* 0x002fe20000010000 */
        /* <DEDUP_REMOVED lines=9> */
[----:B--2---:R-:W-:-:S07]  /*3a00*/  F2FP.F16.F32.PACK_AB R188, R37, R36 ;  /* 0x0000002425bc723e */ /* 0x004fce00000000ff */
[----:B------:R-:W2:Y:S01]  /*3a10*/  MUFU.EX2 R20, R20 ;  /* 0x0000001400147308 */ /* 0x000ea20000000800 */
[C---:B0-----:R-:W-:Y:S01]  /*3a20*/  FADD.FTZ R17, R35.reuse, R24 ;  /* 0x0000001823117221 */ /* 0x041fe20000010000 */
[----:B------:R-:W-:-:S06]  /*3a30*/  F2FP.F16.F32.PACK_AB R193, R35, R34 ;  /* 0x0000002223c1723e */ /* 0x000fcc00000000ff */
[----:B------:R0:W-:Y:S01]  /*3a40*/  MUFU.EX2 R45, R44 ;  /* 0x0000002c002d7308 */ /* 0x0001e20000000800 */
[----:B-1----:R-:W-:-:S07]  /*3a50*/  FADD.FTZ R16, R38, R17 ;  /* 0x0000001126107221 */ /* 0x002fce0000010000 */
[----:B------:R-:W1:Y:S01]  /*3a60*/  MUFU.EX2 R39, R39 ;  /* 0x0000002700277308 */ /* 0x000e620000000800 */
[----:B0-----:R-:W-:Y:S01]  /*3a70*/  FADD.FTZ R44, R32, R53 ;  /* 0x00000035202c7221 */ /* 0x001fe20000010000 */
[----:B--2---:R-:W-:-:S03]  /*3a80*/  F2FP.F16.F32.PACK_AB R190, R41, R20 ;  /* 0x0000001429be723e */ /* 0x004fc600000000ff */
[----:B------:R-:W-:-:S03]  /*3a90*/  FADD.FTZ R53, R33, R44 ;  /* 0x0000002c21357221 */ /* 0x000fc60000010000 */
[----:B------:R-:W0:Y:S01]  /*3aa0*/  MUFU.EX2 R42, R42 ;  /* 0x0000002a002a7308 */ /* 0x000e220000000800 */
[----:B------:R-:W-:-:S04]  /*3ab0*/  FADD.FTZ R44, R36, R53 ;  /* 0x00000035242c7221 */ /* 0x000fc80000010000 */
[----:B------:R-:W-:-:S03]  /*3ac0*/  FADD.FTZ R21, R37, R44 ;  /* 0x0000002c25157221 */ /* 0x000fc60000010000 */
[----:B------:R-:W2:Y:S01]  /*3ad0*/  MUFU.EX2 R40, R40 ;  /* 0x0000002800287308 */ /* 0x000ea20000000800 */
[----:B------:R-:W-:Y:S01]  /*3ae0*/  FADD.FTZ R24, R20, R21 ;  /* 0x0000001514187221 */ /* 0x000fe20000010000 */
[----:B-1----:R-:W-:Y:S01]  /*3af0*/  FADD.FTZ R17, R39, R16 ;  /* 0x0000001027117221 */ /* 0x002fe20000010000 */
[----:B------:R-:W-:Y:S01]  /*3b00*/  IMAD.IADD R21, R19, 0x1, -R22 ;  /* 0x0000000113157824 */ /* 0x000fe200078e0a16 */
[----:B------:R-:W-:Y:S01]  /*3b10*/  F2FP.F16.F32.PACK_AB R195, R39, R38 ;  /* 0x0000002627c3723e */ /* 0x000fe200000000ff */
[----:B------:R-:W-:Y:S02]  /*3b20*/  FADD.FTZ R25, R41, R24 ;  /* 0x0000001829197221 */ /* 0x000fe40000010000 */
[----:B------:R-:W-:Y:S01]  /*3b30*/  IMAD R28, R201, 0x80, R21 ;  /* 0x00000080c91c7824 */ /* 0x000fe200078e0215 */
[----:B------:R-:W1:Y:S01]  /*3b40*/  MUFU.EX2 R43, R43 ;  /* 0x0000002b002b7308 */ /* 0x000e620000000800 */
[----:B0-----:R-:W-:-:S03]  /*3b50*/  FADD.FTZ R16, R42, R17 ;  /* 0x000000112a107221 */ /* 0x001fc60000010000 */
[----:B------:R-:W-:-:S04]  /*3b60*/  R2UR UR11, R28 ;  /* 0x000000001c0b72ca */ /* 0x000fc800000e0000 */
[----:B------:R-:W0:Y:S01]  /*3b70*/  MUFU.EX2 R46, R46 ;  /* 0x0000002e002e7308 */ /* 0x000e220000000800 */
[----:B--2---:R-:W-:Y:S01]  /*3b80*/  FADD.FTZ R24, R40, R25 ;  /* 0x0000001928187221 */ /* 0x004fe20000010000 */
[----:B------:R-:W-:-:S03]  /*3b90*/  F2FP.F16.F32.PACK_AB R184, R45, R40 ;  /* 0x000000282db8723e */ /* 0x000fc600000000ff */
[----:B------:R-:W-:-:S03]  /*3ba0*/  FADD.FTZ R25, R45, R24 ;  /* 0x000000182d197221 */ /* 0x000fc60000010000 */
[----:B------:R-:W2:Y:S01]  /*3bb0*/  MUFU.EX2 R2, R2 ;  /* 0x0000000200027308 */ /* 0x000ea20000000800 */
[C---:B-1----:R-:W-:Y:S01]  /*3bc0*/  FADD.FTZ R17, R43.reuse, R16 ;  /* 0x000000102b117221 */ /* 0x042fe20000010000 */
[----:B------:R-:W-:Y:S01]  /*3bd0*/  UIADD3 UR6, UR11, UR6, URZ ;  /* 0x000000060b067290 */ /* 0x000fe2000fffe03f */
[----:B------:R-:W-:-:S05]  /*3be0*/  F2FP.F16.F32.PACK_AB R189, R43, R42 ;  /* 0x0000002a2bbd723e */ /* 0x000fca00000000ff */
[----:B------:R-:W1:Y:S01]  /*3bf0*/  MUFU.EX2 R47, R47 ;  /* 0x0000002f002f7308 */ /* 0x000e620000000800 */
[----:B0-----:R-:W-:-:S07]  /*3c00*/  FADD.FTZ R16, R46, R17 ;  /* 0x000000112e107221 */ /* 0x001fce0000010000 */
[----:B------:R-:W0:Y:S01]  /*3c10*/  MUFU.EX2 R50, R50 ;  /* 0x0000003200327308 */ /* 0x000e220000000800 */
[----:B--2---:R-:W-:Y:S01]  /*3c20*/  FADD.FTZ R20, R2, R25 ;  /* 0x0000001902147221 */ /* 0x004fe20000010000 */
[----:B------:R-:W-:-:S03]  /*3c30*/  F2FP.F16.F32.PACK_AB R186, R49, R2 ;  /* 0x0000000231ba723e */ /* 0x000fc600000000ff */
[----:B------:R-:W-:Y:S01]  /*3c40*/  FADD.FTZ R17, R49, R20 ;  /* 0x0000001431117221 */ /* 0x000fe20000010000 */
[----:B------:R-:W-:Y:S02]  /*3c50*/  VIADD R20, R62, 0xfffffffe ;  /* 0xfffffffe3e147836 */ /* 0x000fe40000000000 */
        /* <DEDUP_REMOVED lines=11> */
[----:B------:R-:W-:Y:S06]  /*3d10*/  @P2 BRA `(.L_x_1105) ;  /* 0x0000000000482947 */ /* 0x000fec0003800000 */
[C---:B------:R-:W-:Y:S01]  /*3d20*/  ISETP.GT.AND P2, PT, R28.reuse, RZ, PT ;  /* 0x000000ff1c00720c */ /* 0x040fe20003f44270 */
[----:B------:R-:W-:-:S05]  /*3d30*/  VIADD R0, R28, 0xffffffff ;  /* 0xffffffff1c007836 */ /* 0x000fca0000000000 */
[----:B------:R-:W-:-:S07]  /*3d40*/  R2UR UR4, R0 ;  /* 0x00000000000472ca */ /* 0x000fce00000e0000 */
[----:B------:R-:W-:Y:S08]  /*3d50*/  @P2 BRA `(.L_x_1106) ;  /* 0x00000000001c2947 */ /* 0x000ff00003800000 */
[----:B------:R-:W-:Y:S02]  /*3d60*/  UISETP.NE.AND UP1, UPT, UR7, 0x1, UPT ;  /* 0x000000010700788c */ /* 0x000fe4000bf25270 */
[----:B------:R-:W-:-:S09]  /*3d70*/  UIADD3 UR4, -UR11, URZ, URZ ;  /* 0x0000003f0b047290 */ /* 0x000fd2000fffe13f */
[----:B------:R-:W-:Y:S02]  /*3d80*/  @UP1 ULDC.64 UR14, c[0x0][0x9e8] ;  /* 0x00027a00000e1ab9 */ /* 0x000fe40000000a00 */
[----:B------:R-:W-:-:S04]  /*3d90*/  UIMAD.WIDE.U32 UR18, UR4, UR14, URZ ;  /* 0x0000000e041272a5 */ /* 0x000fc8000f8e003f */
[----:B------:R-:W-:-:S04]  /*3da0*/  @UP1 USHF.R.U32.HI UR4, URZ, UR15, UR19 ;  /* 0x0000000f3f041299 */ /* 0x000fc80008011613 */
[----:B------:R-:W-:Y:S01]  /*3db0*/  ULOP3.LUT UR4, URZ, UR4, URZ, 0x33, !UPT ;  /* 0x000000043f047292 */ /* 0x000fe2000f8e333f */
[----:B------:R-:W-:Y:S11]  /*3dc0*/  BRA `(.L_x_1107) ;  /* 0x0000000000107947 */ /* 0x000ff60003800000 */
.L_x_1106:
[----:B------:R-:W-:-:S11]  /*3dd0*/  UISETP.NE.AND UP1, UPT, UR7, 0x1, UPT ;  /* 0x000000010700788c */ /* 0x000fd6000bf25270 */
[----:B------:R-:W-:Y:S02]  /*3de0*/  @UP1 ULDC.64 UR14, c[0x0][0x9e8] ;  /* 0x00027a00000e1ab9 */ /* 0x000fe40000000a00 */
[----:B------:R-:W-:-:S04]  /*3df0*/  UIMAD.WIDE.U32 UR18, UR4, UR14, URZ ;  /* 0x0000000e041272a5 */ /* 0x000fc8000f8e003f */
[----:B------:R-:W-:-:S12]  /*3e00*/  @UP1 USHF.R.U32.HI UR4, URZ, UR15, UR19 ;  /* 0x0000000f3f041299 */ /* 0x000fd80008011613 */
.L_x_1107:
[----:B------:R-:W-:-:S04]  /*3e10*/  UIMAD UR4, UR4, UR7, UR7 ;  /* 0x00000007040472a4 */ /* 0x000fc8000f8e0207 */
[----:B------:R-:W-:-:S04]  /*3e20*/  UISETP.LT.AND UP1, UPT, UR6, UR4, UPT ;  /* 0x000000040600728c */ /* 0x000fc8000bf21270 */
[----:B------:R-:W-:-:S12]  /*3e30*/  USEL UR6, UR6, UR4, UP1 ;  /* 0x0000000406067287 */ /* 0x000fd80008800000 */
.L_x_1105:
[----:B------:R-:W-:Y:S01]  /*3e40*/  R2UR UR7, R200 ;  /* 0x00000000c80772ca */ /* 0x000fe200000e0000 */
        /* <DEDUP_REMOVED lines=76> */
[----:B------:R-:W-:Y:S02]  /*4310*/  VIADD R219, R217, 0x8 ;  /* 0x00000008d9db7836 */ /* 0x000fe40000000000 */
[----:B------:R-:W-:-:S03]  /*4320*/  IMAD.MOV.U32 R151, RZ, RZ, RZ ;  /* 0x000000ffff977224 */ /* 0x000fc600078e00ff */
[----:B------:R-:W-:-:S07]  /*4330*/  LOP3.LUT R203, RZ, R219, RZ, 0x33, !PT ;  /* 0x000000dbffcb7212 */ /* 0x000fce00078e33ff */
.L_x_1125:
[----:B------:R-:W-:-:S04]  /*4340*/  UIADD3 UR4, UR36, 0x1, URZ ;  /* 0x0000000124047890 */ /* 0x000fc8000fffe03f */
[----:B------:R-:W-:-:S04]  /*4350*/  UISETP.NE.AND UP1, UPT, UR4, 0x2, UPT ;  /* 0x000000020400788c */ /* 0x000fc8000bf25270 */
[----:B------:R-:W-:Y:S02]  /*4360*/  USEL UR7, URZ, 0x1, UP1 ;  /* 0x000000013f077887 */ /* 0x000fe40008800000 */
[----:B------:R-:W-:Y:S02]  /*4370*/  USEL UR4, UR4, URZ, UP1 ;  /* 0x0000003f04047287 */ /* 0x000fe40008800000 */
[----:B------:R-:W-:Y:S01]  /*4380*/  ULOP3.LUT UR7, UR37, UR7, URZ, 0x3c, !UPT ;  /* 0x0000000725077292 */ /* 0x000fe2000f8e3c3f */
[----:B------:R-:W-:Y:S11]  /*4390*/  @!P0 BRA `(.L_x_1109) ;  /* 0x0000000000048947 */ /* 0x000ff60003800000 */
[----:B------:R-:W-:Y:S01]  /*43a0*/  BPT.TRAP 0x1 ;  /* 0x000000040000795c */ /* 0x000fe20000300000 */
.L_x_1109:
[----:B------:R-:W-:Y:S01]  /*43b0*/  ULEA UR5, UR4, UR38, 0x3 ;  /* 0x0000002604057291 */ /* 0x000fe2000f8e183f */
[----:B------:R-:W-:-:S05]  /*43c0*/  IMAD.U32 R152, RZ, RZ, UR7 ;  /* 0x00000007ff987e24 */ /* 0x000fca000f8e00ff */
[----:B------:R-:W-:-:S04]  /*43d0*/  SHF.L.U32 R152, R152, 0x1f, RZ ;  /* 0x0000001f98987819 */ /* 0x000fc800000006ff */
[----:B------:R0:W1:Y:S01]  /*43e0*/  SYNCS.PHASECHK.TRANS64.TRYWAIT P2, [UR5+0x30830], R152 ;  /* 0x03083098ff0075a7 */ /* 0x0000620008040145 */
[----:B------:R-:W-:Y:S05]  /*43f0*/  @!P0 BRA `(.L_x_1110) ;  /* 0x0000000000048947 */ /* 0x000fea0003800000 */
[----:B------:R-:W-:Y:S01]  /*4400*/  BPT.TRAP 0x1 ;  /* 0x000000040000795c */ /* 0x000fe20000300000 */
.L_x_1110:
[----:B-1----:R-:W-:Y:S05]  /*4410*/  @P2 BRA `(.L_x_1111) ;  /* 0x0000000000082947 */ /* 0x002fea0003800000 */
[----:B------:R-:W1:Y:S02]  /*4420*/  SYNCS.PHASECHK.TRANS64.TRYWAIT P2, [UR5+0x30830], R152 ;  /* 0x03083098ff0075a7 */ /* 0x000e640008040145 */
[----:B-1----:R-:W-:Y:S05]  /*4430*/  @!P2 BRA `(.L_x_1112) ;  /* 0x000001040088a947 */ /* 0x002fea0003800000 */
.L_x_1111:
[----:B------:R-:W-:Y:S01]  /*4440*/  R2UR UR52, R14 ;  /* 0x000000000e3472ca */ /* 0x000fe200000e0000 */
[----:B------:R-:W-:Y:S01]  /*4450*/  ULEA UR6, UR4, UR39, 0xb ;  /* 0x0000002704067291 */ /* 0x000fe2000f8e583f */
[----:B------:R-:W-:Y:S01]  /*4460*/  R2UR UR53, R15 ;  /* 0x000000000f3572ca */ /* 0x000fe200000e0000 */
[----:B01----:R-:W-:Y:S01]  /*4470*/  WARPGROUP.ARRIVE ;  /* 0x00000000000079c5 */ /* 0x003fe20000000000 */
        /* <DEDUP_REMOVED lines=92> */
[----:B------:R-:W-:Y:S01]  /*4a40*/  FMUL.FTZ R149, R149, R0 ;  /* 0x0000000095957220 */ /* 0x000fe20000410000 */
        /* <DEDUP_REMOVED lines=126> */
.L_x_1113:
[----:B------:R-:W-:Y:S01]  /*5230*/  ULEA UR6, UR36, UR38, 0x3 ;  /* 0x0000002624067291 */ /* 0x000fe2000f8e183f */
[----:B------:R-:W-:-:S05]  /*5240*/  IMAD.U32 R0, RZ, RZ, UR37 ;  /* 0x00000025ff007e24 */ /* 0x000fca000f8e00ff */
[----:B------:R-:W-:-:S04]  /*5250*/  SHF.L.U32 R0, R0, 0x1f, RZ ;  /* 0x0000001f00007819 */ /* 0x000fc800000006ff */
[----:B------:R0:W1:Y:S01]  /*5260*/  SYNCS.PHASECHK.TRANS64.TRYWAIT P2, [UR6+0x30850], R0 ;  /* 0x03085000ff0075a7 */ /* 0x0000620008040146 */
[----:B------:R-:W-:Y:S05]  /*5270*/  @!P0 BRA `(.L_x_1114) ;  /* 0x0000000000048947 */ /* 0x000fea0003800000 */
[----:B------:R-:W-:Y:S01]  /*5280*/  BPT.TRAP 0x1 ;  /* 0x000000040000795c */ /* 0x000fe20000300000 */
.L_x_1114:
[----:B-1----:R-:W-:Y:S05]  /*5290*/  @P2 BRA `(.L_x_1115) ;  /* 0x0000000000082947 */ /* 0x002fea0003800000 */
[----:B------:R-:W1:Y:S02]  /*52a0*/  SYNCS.PHASECHK.TRANS64.TRYWAIT P2, [UR6+0x30850], R0 ;  /* 0x03085000ff0075a7 */ /* 0x000e640008040146 */
[----:B-1----:R-:W-:Y:S05]  /*52b0*/  @!P2 BRA `(.L_x_1116) ;  /* 0x000000f80000a947 */ /* 0x002fea0003800000 */
.L_x_1115:
[----:B------:R-:W-:Y:S01]  /*52c0*/  UIADD3 UR10, UR38, 0x400, URZ ;  /* 0x00000400260a7890 */ /* 0x000fe2000fffe03f */
[----:B------:R-:W-:Y:S01]  /*52d0*/  WARPGROUP.ARRIVE ;  /* 0x00000000000079c5 */ /* 0x000fe20000000000 */
[----:B------:R-:W-:Y:S01]  /*52e0*/  UMOV UR11, 0x40000040 ;  /* 0x40000040000b7882 */ /* 0x000fe20000000000 */
[----:B------:R-:W-:Y:S01]  /*52f0*/  IMAD.SHL.U32 R2, R20, 0x40, RZ ;  /* 0x0000004014027824 */ /* 0x000fe200078e00ff */
[----:B------:R-:W-:Y:S01]  /*5300*/  USHF.R.U32.HI UR10, URZ, 0x4, UR10 ;  /* 0x000000043f0a7899 */ /* 0x000fe2000801160a */
[----:B01----:R-:W-:Y:S01]  /*5310*/  IMAD.U32 R0, RZ, RZ, UR5 ;  /* 0x00000005ff007e24 */ /* 0x003fe2000f8e00ff */
[----:B------:R-:W-:Y:S01]  /*5320*/  PLOP3.LUT P2, PT, PT, PT, UP0, 0x40, 0x0 ;  /* 0x000000000000781c */ /* 0x000fe20003f4e808 */
[----:B------:R-:W-:Y:S01]  /*5330*/  ULDC UR15, c[0x0][0x9dc] ;  /* 0x00027700000f7ab9 */ /* 0x000fe20000000800 */
[----:B------:R-:W-:Y:S01]  /*5340*/  ULOP3.LUT UR10, UR10, 0x3fff, URZ, 0xc0, !UPT ;  /* 0x00003fff0a0a7892 */ /* 0x000fe2000f8ec03f */
[----:B------:R-:W-:Y:S01]  /*5350*/  @!P1 VIADD R0, R0, 0x30840 ;  /* 0x0003084000009836 */ /* 0x000fe20000000000 */
[----:B------:R-:W-:Y:S01]  /*5360*/  UMOV UR5, UR15 ;  /* 0x0000000f00057c82 */ /* 0x000fe20008000000 */
[----:B------:R-:W-:Y:S01]  /*5370*/  ULDC UR15, c[0x0][0x9e0] ;  /* 0x00027800000f7ab9 */ /* 0x000fe20000000800 */
[----:B------:R-:W-:-:S02]  /*5380*/  ULOP3.LUT UR10, UR10, 0x2000000, URZ, 0xfc, !UPT ;  /* 0x020000000a0a7892 */ /* 0x000fc4000f8efc3f */
        /* <DEDUP_REMOVED lines=22> */
[----:B------:R-:W-:Y:S02]  /*54f0*/  ULOP3.LUT UR10, URZ, UR5, URZ, 0x33, !UPT ;  /* 0x000000053f0a7292 */ /* 0x000fe4000f8e333f */
[----:B------:R-:W-:Y:S02]  /*5500*/  WARPGROUP.DEPBAR.LE gsb0, 0x0 ;  /* 0x00008000000079c5 */ /* 0x000fe40000010000 */
[----:B------:R-:W-:Y:S01]  /*5510*/  IADD3 R185, R19, 0x1, -R2 ;  /* 0x0000000113b97810 */ /* 0x000fe20007ffe802 */
[----:B------:R0:W-:Y:S04]  /*5520*/  @!P1 SYNCS.ARRIVE.TRANS64.RED.A1T0 RZ, [R0+URZ], RZ ;  /* 0x000000ff00ff99a7 */ /* 0x0001e8000810043f */
[----:B------:R-:W-:-:S04]  /*5530*/  IMAD.IADD R185, R185, 0x1, -R22 ;  /* 0x00000001b9b97824 */ /* 0x000fc800078e0a16 */
[----:B------:R-:W-:-:S04]  /*5540*/  IMAD R185, R18, -0x2, R185 ;  /* 0xfffffffe12b97824 */ /* 0x000fc800078e02b9 */
[C---:B------:R-:W-:Y:S02]  /*5550*/  VIADD R191, R185.reuse, UR15 ;  /* 0x0000000fb9bf7c36 */ /* 0x040fe40008000000 */
[----:B------:R-:W-:Y:S02]  /*5560*/  VIADD R193, R185, UR10 ;  /* 0x0000000ab9c17c36 */ /* 0x000fe40008000000 */
[C---:B------:R-:W-:Y:S02]  /*5570*/  IMAD.IADD R186, R4.reuse, 0x1, R191 ;  /* 0x0000000104ba7824 */ /* 0x040fe400078e02bf */
[----:B------:R-:W-:Y:S01]  /*5580*/  IMAD.IADD R187, R4, 0x1, R193 ;  /* 0x0000000104bb7824 */ /* 0x000fe200078e02c1 */
[----:B0-----:R-:W-:Y:S06]  /*5590*/  @P2 BRA `(.L_x_1117) ;  /* 0x00000000005c2947 */ /* 0x001fec0003800000 */
[----:B------:R-:W-:Y:S01]  /*55a0*/  ISETP.GT.AND P2, PT, R217, -0x1, PT ;  /* 0xffffffffd900780c */ /* 0x000fe20003f44270 */
[----:B------:R-:W-:-:S12]  /*55b0*/  BSSY B0, `(.L_x_1118) ;  /* 0x0000011000007945 */ /* 0x000fd80003800000 */
[----:B------:R-:W-:Y:S05]  /*55c0*/  @P2 BRA `(.L_x_1119) ;  /* 0x0000000000242947 */ /* 0x000fea0003800000 */
[----:B------:R-:W-:Y:S02]  /*55d0*/  IMAD.U32 R0, RZ, RZ, UR59 ;  /* 0x0000003bff007e24 */ /* 0x000fe4000f8e00ff */
[----:B------:R-:W-:-:S03]  /*55e0*/  IMAD.IADD R189, R4, 0x1, R21 ;  /* 0x0000000104bd7824 */ /* 0x000fc600078e0215 */
[----:B------:R-:W-:Y:S02]  /*55f0*/  ISETP.NE.AND P2, PT, R0, 0x1, PT ;  /* 0x000000010000780c */ /* 0x000fe40003f45270 */
[----:B------:R-:W-:-:S11]  /*5600*/  LOP3.LUT R189, RZ, R189, RZ, 0x33, !PT ;  /* 0x000000bdffbd7212 */ /* 0x000fd600078e33ff */
[----:B------:R-:W0:Y:S02]  /*5610*/  @P2 LDC.64 R184, c[0x0][0x9e8] ;  /* 0x00027a00ffb82b82 */ /* 0x000e240000000a00 */
[----:B0-----:R-:W-:-:S05]  /*5620*/  @P2 IMAD.HI.U32 R184, R189, R184, RZ ;  /* 0x000000b8bdb82227 */ /* 0x001fca00078e00ff */
[----:B------:R-:W-:-:S04]  /*5630*/  @P2 SHF.R.U32.HI R189, RZ, R185, R184 ;  /* 0x000000b9ffbd2219 */ /* 0x000fc800000116b8 */
[----:B------:R-:W-:Y:S01]  /*5640*/  LOP3.LUT R189, RZ, R189, RZ, 0x33, !PT ;  /* 0x000000bdffbd7212 */ /* 0x000fe200078e33ff */
[----:B------:R-:W-:Y:S06]  /*5650*/  BRA `(.L_x_1120) ;  /* 0x0000000000187947 */ /* 0x000fec0003800000 */
.L_x_1119:
[----:B------:R-:W-:Y:S02]  /*5660*/  IMAD.U32 R0, RZ, RZ, UR59 ;  /* 0x0000003bff007e24 */ /* 0x000fe4000f8e00ff */
[----:B------:R-:W-:-:S03]  /*5670*/  IMAD.MOV.U32 R189, RZ, RZ, R217 ;  /* 0x000000ffffbd7224 */ /* 0x000fc600078e00d9 */
[----:B------:R-:W-:-:S13]  /*5680*/  ISETP.NE.AND P2, PT, R0, 0x1, PT ;  /* 0x000000010000780c */ /* 0x000fda0003f45270 */
[----:B------:R-:W0:Y:S02]  /*5690*/  @P2 LDC.64 R184, c[0x0][0x9e8] ;  /* 0x00027a00ffb82b82 */ /* 0x000e240000000a00 */
[----:B0-----:R-:W-:-:S05]  /*56a0*/  @P2 IMAD.HI.U32 R184, R217, R184, RZ ;  /* 0x000000b8d9b82227 */ /* 0x001fca00078e00ff */
[----:B------:R-:W-:-:S07]  /*56b0*/  @P2 SHF.R.U32.HI R189, RZ, R185, R184 ;  /* 0x000000b9ffbd2219 */ /* 0x000fce00000116b8 */
.L_x_1120:
[----:B------:R-:W-:Y:S05]  /*56c0*/  BSYNC B0 ;  /* 0x0000000000007941 */ /* 0x000fea0003800000 */
.L_x_1118:
[----:B------:R-:W-:-:S04]  /*56d0*/  IMAD R185, R189, R0, -R2 ;  /* 0x00000000bdb97224 */ /* 0x000fc800078e0a02 */
[----:B------:R-:W-:-:S05]  /*56e0*/  IMAD R185, R18, -0x2, R185 ;  /* 0xfffffffe12b97824 */ /* 0x000fca00078e02b9 */
[----:B------:R-:W-:Y:S02]  /*56f0*/  VIADDMNMX R186, R185, R0, R186, PT ;  /* 0x00000000b9ba7246 */ /* 0x000fe400038001ba */
[----:B------:R-:W-:-:S07]  /*5700*/  VIMNMX R187, R187, R185, !PT ;  /* 0x000000b9bbbb7248 */ /* 0x000fce0007fe0100 */
.L_x_1117:
[----:B------:R-:W-:Y:S02]  /*5710*/  ISETP.GT.AND P2, PT, R20, -0x1, PT ;  /* 0xffffffff1400780c */ /* 0x000fe40003f44270 */
[----:B------:R-:W-:Y:S02]  /*5720*/  IADD3 R185, R191, 0x8, R4 ;  /* 0x00000008bfb97810 */ /* 0x000fe40007ffe004 */
[C---:B------:R-:W-:Y:S02]  /*5730*/  ISETP.GT.AND P5, PT, R187.reuse, RZ, P2 ;  /* 0x000000ffbb00720c */ /* 0x040fe400017a4270 */
[C---:B------:R-:W-:Y:S02]  /*5740*/  ISETP.GT.AND P4, PT, R187.reuse, 0x1, P2 ;  /* 0x00000001bb00780c */ /* 0x040fe40001784270 */
[----:B------:R-:W-:Y:S02]  /*5750*/  ISETP.LT.OR P5, PT, R186, 0x1, P5 ;  /* 0x00000001ba00780c */ /* 0x000fe40002fa1670 */
[----:B------:R-:W-:-:S02]  /*5760*/  ISETP.GT.AND P6, PT, R187, 0x8, P2 ;  /* 0x00000008bb00780c */ /* 0x000fc400017c4270 */
[----:B------:R-:W-:Y:S02]  /*5770*/  FSEL R184, R152, -INF , !P5 ;  /* 0xff80000098b87808 */ /* 0x000fe40006800000 */
[C---:B------:R-:W-:Y:S02]  /*5780*/  ISETP.GT.AND P5, PT, R187.reuse, 0x10, P2 ;  /* 0x00000010bb00780c */ /* 0x040fe400017a4270 */
[----:B------:R-:W-:Y:S02]  /*5790*/  ISETP.GT.AND P3, PT, R187, 0x9, P2 ;  /* 0x00000009bb00780c */ /* 0x000fe40001764270 */
[C---:B------:R-:W-:Y:S02]  /*57a0*/  ISETP.LT.OR P5, PT, R186.reuse, 0x11, P5 ;  /* 0x00000011ba00780c */ /* 0x040fe40002fa1670 */
[----:B------:R-:W-:Y:S02]  /*57b0*/  ISETP.LT.OR P4, PT, R186, 0x2, P4 ;  /* 0x00000002ba00780c */ /* 0x000fe40002781670 */
[----:B------:R-:W-:-:S02]  /*57c0*/  FSEL R160, R160, -INF , !P5 ;  /* 0xff800000a0a07808 */ /* 0x000fc40006800000 */
[----:B------:R-:W-:Y:S02]  /*57d0*/  ISETP.GT.AND P5, PT, R187, 0x20, P2 ;  /* 0x00000020bb00780c */ /* 0x000fe400017a4270 */
[C---:B------:R-:W-:Y:S02]  /*57e0*/  ISETP.LT.OR P6, PT, R186.reuse, 0x9, P6 ;  /* 0x00000009ba00780c */ /* 0x040fe400037c1670 */
[C---:B------:R-:W-:Y:S02]  /*57f0*/  ISETP.LT.OR P3, PT, R186.reuse, 0xa, P3 ;  /* 0x0000000aba00780c */ /* 0x040fe40001f61670 */
[----:B------:R-:W-:Y:S02]  /*5800*/  ISETP.LT.OR P5, PT, R186, 0x21, P5 ;  /* 0x00000021ba00780c */ /* 0x000fe40002fa1670 */
[----:B------:R-:W-:Y:S02]  /*5810*/  FSEL R0, R153, -INF , !P4 ;  /* 0xff80000099007808 */ /* 0x000fe40006000000 */
[----:B------:R-:W-:-:S02]  /*5820*/  FSEL R156, R156, -INF , !P6 ;  /* 0xff8000009c9c7808 */ /* 0x000fc40007000000 */
[----:B------:R-:W-:Y:S02]  /*5830*/  FSEL R157, R157, -INF , !P3 ;  /* 0xff8000009d9d7808 */ /* 0x000fe40005800000 */
[C---:B------:R-:W-:Y:S02]  /*5840*/  ISETP.GT.AND P4, PT, R187.reuse, 0x11, P2 ;  /* 0x00000011bb00780c */ /* 0x040fe40001784270 */
[C---:B------:R-:W-:Y:S02]  /*5850*/  ISETP.GT.AND P6, PT, R187.reuse, 0x18, P2 ;  /* 0x00000018bb00780c */ /* 0x040fe400017c4270 */
[C---:B------:R-:W-:Y:S02]  /*5860*/  ISETP.GT.AND P3, PT, R187.reuse, 0x19, P2 ;  /* 0x00000019bb00780c */ /* 0x040fe40001764270 */
[----:B------:R-:W-:Y:S02]  /*5870*/  FSEL R168, R168, -INF , !P5 ;  /* 0xff800000a8a87808 */ /* 0x000fe40006800000 */
[----:B------:R-:W-:-:S02]  /*5880*/  ISETP.GT.AND P5, PT, R187, 0x30, P2 ;  /* 0x00000030bb00780c */ /* 0x000fc400017a4270 */
[C---:B------:R-:W-:Y:S02]  /*5890*/  ISETP.LT.OR P4, PT, R186.reuse, 0x12, P4 ;  /* 0x00000012ba00780c */ /* 0x040fe40002781670 */
        /* <DEDUP_REMOVED lines=8> */
[----:B------:R-:W-:Y:S02]  /*5920*/  ISETP.GT.AND P3, PT, R187, 0x29, P2 ;  /* 0x00000029bb00780c */ /* 0x000fe40001764270 */
[----:B------:R-:W-:Y:S02]  /*5930*/  FSEL R176, R176, -INF , !P5 ;  /* 0xff800000b0b07808 */ /* 0x000fe40006800000 */
[----:B------:R-:W-:-:S02]  /*5940*/  PLOP3.LUT P5, PT, PT, PT, UP0, 0x40, 0x0 ;  /* 0x000000000000781c */ /* 0x000fc40003fae808 */
        /* <DEDUP_REMOVED lines=12> */
[----:B------:R-:W-:Y:S02]  /*5a10*/  IADD3 R186, R193, 0x8, R4 ;  /* 0x00000008c1ba7810 */ /* 0x000fe40007ffe004 */
[----:B------:R-:W-:Y:S02]  /*5a20*/  FSEL R177, R177, -INF , !P4 ;  /* 0xff800000b1b17808 */ /* 0x000fe40006000000 */
[----:B------:R-:W-:Y:S02]  /*5a30*/  FSEL R180, R180, -INF , !P6 ;  /* 0xff800000b4b47808 */ /* 0x000fe40007000000 */
[----:B------:R-:W-:Y:S01]  /*5a40*/  FSEL R181, R181, -INF , !P3 ;  /* 0xff800000b5b57808 */ /* 0x000fe20005800000 */
[----:B------:R-:W-:Y:S06]  /*5a50*/  @P5 BRA `(.L_x_1121) ;  /* 0x0000000000585947 */ /* 0x000fec0003800000 */
[----:B------:R-:W-:Y:S01]  /*5a60*/  ISETP.GT.AND P3, PT, R219, -0x1, PT ;  /* 0xffffffffdb00780c */ /* 0x000fe20003f64270 */
[----:B------:R-:W-:-:S12]  /*5a70*/  BSSY B0, `(.L_x_1122) ;  /* 0x0000010000007945 */ /* 0x000fd80003800000 */
[----:B------:R-:W-:Y:S05]  /*5a80*/  @P3 BRA `(.L_x_1123) ;  /* 0x0000000000203947 */ /* 0x000fea0003800000 */
[----:B------:R-:W-:-:S05]  /*5a90*/  IMAD.U32 R190, RZ, RZ, UR59 ;  /* 0x0000003bffbe7e24 */ /* 0x000fca000f8e00ff */
[----:B------:R-:W-:-:S13]  /*5aa0*/  ISETP.NE.AND P3, PT, R190, 0x1, PT ;  /* 0x00000001be00780c */ /* 0x000fda0003f65270 */
[----:B------:R-:W0:Y:S02]  /*5ab0*/  @P3 LDC.64 R152, c[0x0][0x9e8] ;  /* 0x00027a00ff983b82 */ /* 0x000e240000000a00 */
[----:B0-----:R-:W-:-:S04]  /*5ac0*/  @P3 IMAD.HI.U32 R188, R203, R152, RZ ;  /* 0x00000098cbbc3227 */ /* 0x001fc800078e00ff */
[----:B------:R-:W-:Y:S01]  /*5ad0*/  IMAD.MOV.U32 R152, RZ, RZ, R203 ;  /* 0x000000ffff987224 */ /* 0x000fe200078e00cb */
[----:B------:R-:W-:-:S04]  /*5ae0*/  @P3 SHF.R.U32.HI R152, RZ, R153, R188 ;  /* 0x00000099ff983219 */ /* 0x000fc800000116bc */
[----:B------:R-:W-:Y:S01]  /*5af0*/  LOP3.LUT R187, RZ, R152, RZ, 0x33, !PT ;  /* 0x00000098ffbb7212 */ /* 0x000fe200078e33ff */
[----:B------:R-:W-:Y:S06]  /*5b00*/  BRA `(.L_x_1124) ;  /* 0x0000000000187947 */ /* 0x000fec0003800000 */
.L_x_1123:
[----:B------:R-:W-:Y:S02]  /*5b10*/  IMAD.U32 R190, RZ, RZ, UR59 ;  /* 0x0000003bffbe7e24 */ /* 0x000fe4000f8e00ff */
[----:B------:R-:W-:-:S03]  /*5b20*/  IMAD.MOV.U32 R187, RZ, RZ, R219 ;  /* 0x000000ffffbb7224 */ /* 0x000fc600078e00db */
[----:B------:R-:W-:-:S13]  /*5b30*/  ISETP.NE.AND P3, PT, R190, 0x1, PT ;  /* 0x00000001be00780c */ /* 0x000fda0003f65270 */
[----:B------:R-:W0:Y:S02]  /*5b40*/  @P3 LDC.64 R152, c[0x0][0x9e8] ;  /* 0x00027a00ff983b82 */ /* 0x000e240000000a00 */
[----:B0-----:R-:W-:-:S05]  /*5b50*/  @P3 IMAD.HI.U32 R152, R219, R152, RZ ;  /* 0x00000098db983227 */ /* 0x001fca00078e00ff */
[----:B------:R-:W-:-:S07]  /*5b60*/  @P3 SHF.R.U32.HI R187, RZ, R153, R152 ;  /* 0x00000099ffbb3219 */ /* 0x000fce0000011698 */
.L_x_1124:
[----:B------:R-:W-:Y:S05]  /*5b70*/  BSYNC B0 ;  /* 0x0000000000007941 */ /* 0x000fea0003800000 */
.L_x_1122:
[----:B------:R-:W-:-:S04]  /*5b80*/  IMAD R153, R187, R190, -R2 ;  /* 0x000000bebb997224 */ /* 0x000fc800078e0a02 */
[----:B------:R-:W-:-:S05]  /*5b90*/  IMAD R153, R18, -0x2, R153 ;  /* 0xfffffffe12997824 */ /* 0x000fca00078e0299 */
[----:B------:R-:W-:Y:S02]  /*5ba0*/  VIADDMNMX R185, R153, R190, R185, PT ;  /* 0x000000be99b97246 */ /* 0x000fe400038001b9 */
[----:B------:R-:W-:-:S07]  /*5bb0*/  VIMNMX R186, R186, R153, !PT ;  /* 0x00000099baba7248 */ /* 0x000fce0007fe0100 */
.L_x_1121:
        /* <DEDUP_REMOVED lines=34> */
[----:B------:R-:W-:Y:S02]  /*5de0*/  ISETP.GT.AND P6, PT, R186, 0x18, P2 ;  /* 0x00000018ba00780c */ /* 0x000fe400017c4270 */
[C---:B------:R-:W-:Y:S01]  /*5df0*/  ISETP.LT.OR P5, PT, R185.reuse, 0x12, P5 ;  /* 0x00000012b900780c */ /* 0x040fe20002fa1670 */
[----:B------:R-:W0:Y:S01]  /*5e00*/  SHFL.BFLY PT, R153, R2, 0x2, 0x1f ;  /* 0x0c401f0002997f89 */ /* 0x000e2200000e0000 */
[----:B------:R-:W-:Y:S02]  /*5e10*/  FSEL R162, R162, -INF , !P3 ;  /* 0xff800000a2a27808 */ /* 0x000fe40005800000 */
[----:B------:R-:W-:Y:S02]  /*5e20*/  ISETP.GT.AND P4, PT, R186, 0x19, P2 ;  /* 0x00000019ba00780c */ /* 0x000fe40001784270 */
[----:B------:R-:W-:-:S02]  /*5e30*/  ISETP.LT.OR P6, PT, R185, 0x19, P6 ;  /* 0x00000019b900780c */ /* 0x000fc400037c1670 */
[----:B------:R-:W-:Y:S02]  /*5e40*/  FSEL R163, R163, -INF , !P5 ;  /* 0xff800000a3a37808 */ /* 0x000fe40006800000 */
[----:B------:R-:W-:Y:S02]  /*5e50*/  ISETP.GT.AND P3, PT, R186, 0x20, P2 ;  /* 0x00000020ba00780c */ /* 0x000fe40001764270 */
[----:B------:R-:W-:Y:S02]  /*5e60*/  FSEL R166, R166, -INF , !P6 ;  /* 0xff800000a6a67808 */ /* 0x000fe40007000000 */
[C---:B------:R-:W-:Y:S02]  /*5e70*/  ISETP.LT.OR P4, PT, R185.reuse, 0x1a, P4 ;  /* 0x0000001ab900780c */ /* 0x040fe40002781670 */
[----:B------:R-:W-:Y:S02]  /*5e80*/  ISETP.GT.AND P5, PT, R186, 0x21, P2 ;  /* 0x00000021ba00780c */ /* 0x000fe400017a4270 */
[----:B------:R-:W-:-:S02]  /*5e90*/  ISETP.LT.OR P3, PT, R185, 0x21, P3 ;  /* 0x00000021b900780c */ /* 0x000fc40001f61670 */
[----:B------:R-:W-:Y:S02]  /*5ea0*/  FSEL R167, R167, -INF , !P4 ;  /* 0xff800000a7a77808 */ /* 0x000fe40006000000 */
[----:B------:R-:W-:Y:S02]  /*5eb0*/  ISETP.GT.AND P6, PT, R186, 0x28, P2 ;  /* 0x00000028ba00780c */ /* 0x000fe400017c4270 */
[----:B------:R-:W-:Y:S02]  /*5ec0*/  ISETP.LT.OR P5, PT, R185, 0x22, P5 ;  /* 0x00000022b900780c */ /* 0x000fe40002fa1670 */
[----:B0-----:R-:W-:Y:S02]  /*5ed0*/  FMNMX.FTZ R153, R2, R153, !PT ;  /* 0x0000009902997209 */ /* 0x001fe40007810000 */
[----:B------:R-:W-:Y:S02]  /*5ee0*/  FMNMX.FTZ R2, R154, R3, !PT ;  /* 0x000000039a027209 */ /* 0x000fe40007810000 */
[----:B------:R-:W-:Y:S01]  /*5ef0*/  FSEL R170, R170, -INF , !P3 ;  /* 0xff800000aaaa7808 */ /* 0x000fe20005800000 */
[----:B------:R-:W0:Y:S01]  /*5f00*/  SHFL.BFLY PT, R152, R153, 0x1, 0x1f ;  /* 0x0c201f0099987f89 */ /* 0x000e2200000e0000 */
[----:B------:R-:W-:-:S02]  /*5f10*/  ISETP.GT.AND P3, PT, R186, 0x29, P2 ;  /* 0x00000029ba00780c */ /* 0x000fc40001764270 */
[----:B------:R-:W-:Y:S02]  /*5f20*/  FSEL R171, R171, -INF , !P5 ;  /* 0xff800000abab7808 */ /* 0x000fe40006800000 */
[C---:B------:R-:W-:Y:S02]  /*5f30*/  ISETP.LT.OR P6, PT, R185.reuse, 0x29, P6 ;  /* 0x00000029b900780c */ /* 0x040fe400037c1670 */
[----:B------:R-:W-:Y:S02]  /*5f40*/  ISETP.GT.AND P5, PT, R186, 0x30, P2 ;  /* 0x00000030ba00780c */ /* 0x000fe400017a4270 */
[----:B------:R-:W-:Y:S02]  /*5f50*/  ISETP.LT.OR P3, PT, R185, 0x2a, P3 ;  /* 0x0000002ab900780c */ /* 0x000fe40001f61670 */
[----:B------:R-:W-:Y:S02]  /*5f60*/  FSEL R174, R174, -INF , !P6 ;  /* 0xff800000aeae7808 */ /* 0x000fe40007000000 */
[----:B------:R-:W-:-:S02]  /*5f70*/  ISETP.GT.AND P6, PT, R186, 0x31, P2 ;  /* 0x00000031ba00780c */ /* 0x000fc400017c4270 */
[----:B------:R-:W-:Y:S02]  /*5f80*/  FSEL R175, R175, -INF , !P3 ;  /* 0xff800000afaf7808 */ /* 0x000fe40005800000 */
[C---:B------:R-:W-:Y:S02]  /*5f90*/  ISETP.LT.OR P5, PT, R185.reuse, 0x31, P5 ;  /* 0x00000031b900780c */ /* 0x040fe40002fa1670 */
[----:B------:R-:W-:Y:S02]  /*5fa0*/  ISETP.GT.AND P3, PT, R186, 0x38, P2 ;  /* 0x00000038ba00780c */ /* 0x000fe40001764270 */
[----:B------:R-:W-:Y:S02]  /*5fb0*/  ISETP.LT.OR P6, PT, R185, 0x32, P6 ;  /* 0x00000032b900780c */ /* 0x000fe400037c1670 */
[----:B------:R-:W-:Y:S02]  /*5fc0*/  FSEL R178, R178, -INF , !P5 ;  /* 0xff800000b2b27808 */ /* 0x000fe40006800000 */
[----:B0-----:R-:W-:-:S02]  /*5fd0*/  FMNMX.FTZ R152, R153, R152, !PT ;  /* 0x0000009899987209 */ /* 0x001fc40007810000 */
[----:B------:R-:W-:Y:S02]  /*5fe0*/  FMNMX.FTZ R153, R155, R2, !PT ;  /* 0x000000029b997209 */ /* 0x000fe40007810000 */
[C---:B------:R-:W-:Y:S01]  /*5ff0*/  FSETP.NEU.FTZ.AND P4, PT, R152.reuse, -INF , PT ;  /* 0xff8000009800780b */ /* 0x040fe20003f9d000 */
[----:B------:R-:W-:Y:S01]  /*6000*/  FMUL.FTZ R187, R152, UR10 ;  /* 0x0000000a98bb7c20 */ /* 0x000fe20008410000 */
[----:B------:R-:W-:Y:S02]  /*6010*/  FMNMX.FTZ R2, R158, R153, !PT ;  /* 0x000000999e027209 */ /* 0x000fe40007810000 */
[----:B------:R-:W-:Y:S02]  /*6020*/  ISETP.GT.AND P2, PT, R186, 0x39, P2 ;  /* 0x00000039ba00780c */ /* 0x000fe40001744270 */
[----:B------:R-:W-:Y:S02]  /*6030*/  FMNMX.FTZ R153, R159, R2, !PT ;  /* 0x000000029f997209 */ /* 0x000fe40007810000 */
[----:B------:R-:W-:-:S02]  /*6040*/  FSEL R187, R187, RZ, P4 ;  /* 0x000000ffbbbb7208 */ /* 0x000fc40002000000 */
        /* <DEDUP_REMOVED lines=9> */
[----:B------:R-:W-:Y:S01]  /*60e0*/  ISETP.LT.OR P2, PT, R185, 0x3a, P2 ;  /* 0x0000003ab900780c */ /* 0x000fe20001741670 */
[----:B------:R-:W-:Y:S01]  /*60f0*/  MUFU.EX2 R196, R196 ;  /* 0x000000c400c47308 */ /* 0x000fe20000000800 */
[----:B------:R-:W-:Y:S01]  /*6100*/  FMNMX.FTZ R189, R167, R2, !PT ;  /* 0x00000002a7bd7209 */ /* 0x000fe20007810000 */
[--C-:B------:R-:W-:Y:S01]  /*6110*/  FFMA.FTZ R157, R157, UR10, -R187.reuse ;  /* 0x0000000a9d9d7c23 */ /* 0x100fe200080108bb */
[----:B------:R-:W-:Y:S01]  /*6120*/  FSEL R182, R182, -INF , !P3 ;  /* 0xff800000b6b67808 */ /* 0x000fe20005800000 */
[--C-:B------:R-:W-:Y:S01]  /*6130*/  FFMA.FTZ R161, R161, UR10, -R187.reuse ;  /* 0x0000000aa1a17c23 */ /* 0x100fe200080108bb */
[----:B------:R-:W-:Y:S01]  /*6140*/  FMNMX.FTZ R2, R170, R189, !PT ;  /* 0x000000bdaa027209 */ /* 0x000fe20007810000 */
[--C-:B------:R-:W-:Y:S01]  /*6150*/  FFMA.FTZ R188, R168, UR10, -R187.reuse ;  /* 0x0000000aa8bc7c23 */ /* 0x100fe200080108bb */
[----:B------:R-:W-:Y:S01]  /*6160*/  FSEL R183, R183, -INF , !P2 ;  /* 0xff800000b7b77808 */ /* 0x000fe20005000000 */
[----:B------:R-:W-:Y:S01]  /*6170*/  MUFU.EX2 R153, R153 ;  /* 0x0000009900997308 */ /* 0x000fe20000000800 */
[----:B------:R-:W-:Y:S01]  /*6180*/  FMNMX.FTZ R189, R171, R2, !PT ;  /* 0x00000002abbd7209 */ /* 0x000fe20007810000 */
[--C-:B------:R-:W-:Y:S01]  /*6190*/  FFMA.FTZ R194, R164, UR10, -R187.reuse ;  /* 0x0000000aa4c27c23 */ /* 0x100fe200080108bb */
[--C-:B------:R-:W-:Y:S01]  /*61a0*/  FFMA.FTZ R165, R165, UR10, -R187.reuse ;  /* 0x0000000aa5a57c23 */ /* 0x100fe200080108bb */
[--C-:B------:R-:W-:Y:S01]  /*61b0*/  FFMA.FTZ R169, R169, UR10, -R187.reuse ;  /* 0x0000000aa9a97c23 */ /* 0x100fe200080108bb */
[----:B------:R-:W-:Y:S01]  /*61c0*/  FMNMX.FTZ R0, R174, R189, !PT ;  /* 0x000000bdae007209 */ /* 0x000fe20007810000 */
[--C-:B------:R-:W-:Y:S01]  /*61d0*/  FFMA.FTZ R190, R172, UR10, -R187.reuse ;  /* 0x0000000aacbe7c23 */ /* 0x100fe200080108bb */
[--C-:B------:R-:W-:Y:S01]  /*61e0*/  FFMA.FTZ R173, R173, UR10, -R187.reuse ;  /* 0x0000000aadad7c23 */ /* 0x100fe200080108bb */
[----:B------:R-:W-:Y:S01]  /*61f0*/  MUFU.EX2 R198, R198 ;  /* 0x000000c600c67308 */ /* 0x000fe20000000800 */
[----:B------:R-:W-:Y:S01]  /*6200*/  FMNMX.FTZ R189, R175, R0, !PT ;  /* 0x00000000afbd7209 */ /* 0x000fe20007810000 */
[--C-:B------:R-:W-:Y:S01]  /*6210*/  FFMA.FTZ R184, R176, UR10, -R187.reuse ;  /* 0x0000000ab0b87c23 */ /* 0x100fe200080108bb */
[--C-:B------:R-:W-:Y:S01]  /*6220*/  FFMA.FTZ R177, R177, UR10, -R187.reuse ;  /* 0x0000000ab1b17c23 */ /* 0x100fe200080108bb */
[--C-:B------:R-:W-:Y:S01]  /*6230*/  FFMA.FTZ R186, R180, UR10, -R187.reuse ;  /* 0x0000000ab4ba7c23 */ /* 0x100fe200080108bb */
[----:B------:R-:W-:Y:S01]  /*6240*/  FMNMX.FTZ R0, R178, R189, !PT ;  /* 0x000000bdb2007209 */ /* 0x000fe20007810000 */
[----:B------:R-:W-:-:S02]  /*6250*/  FFMA.FTZ R181, R181, UR10, -R187 ;  /* 0x0000000ab5b57c23 */ /* 0x000fc400080108bb */
[----:B------:R-:W-:Y:S01]  /*6260*/  MUFU.EX2 R157, R157 ;  /* 0x0000009d009d7308 */ /* 0x000fe20000000800 */
[----:B------:R-:W-:-:S04]  /*6270*/  FMNMX.FTZ R185, R179, R0, !PT ;  /* 0x00000000b3b97209 */ /* 0x000fc80007810000 */
[----:B------:R-:W-:-:S03]  /*6280*/  FMNMX.FTZ R0, R182, R185, !PT ;  /* 0x000000b9b6007209 */ /* 0x000fc60007810000 */
[----:B------:R-:W-:Y:S01]  /*6290*/  MUFU.EX2 R192, R192 ;  /* 0x000000c000c07308 */ /* 0x000fe20000000800 */
[----:B------:R-:W-:-:S05]  /*62a0*/  FMNMX.FTZ R0, R183, R0, !PT ;  /* 0x00000000b7007209 */ /* 0x000fca0007810000 */
[----:B------:R-:W0:Y:S02]  /*62b0*/  SHFL.BFLY PT, R185, R0, 0x2, 0x1f ;  /* 0x0c401f0000b97f89 */ /* 0x000e2400000e0000 */
[----:B------:R-:W-:Y:S08]  /*62c0*/  MUFU.EX2 R161, R161 ;  /* 0x000000a100a17308 */ /* 0x000ff00000000800 */
[----:B------:R-:W-:Y:S08]  /*62d0*/  MUFU.EX2 R194, R194 ;  /* 0x000000c200c27308 */ /* 0x000ff00000000800 */
[----:B------:R-:W-:Y:S01]  /*62e0*/  MUFU.EX2 R165, R165 ;  /* 0x000000a500a57308 */ /* 0x000fe20000000800 */
[----:B0-----:R-:W-:-:S02]  /*62f0*/  FMNMX.FTZ R185, R0, R185, !PT ;  /* 0x000000b900b97209 */ /* 0x001fc40007810000 */
[----:B------:R-:W-:-:S05]  /*6300*/  FSEL R0, R152, RZ, P4 ;  /* 0x000000ff98007208 */ /* 0x000fca0002000000 */
[----:B------:R-:W-:Y:S01]  /*6310*/  MUFU.EX2 R188, R188 ;  /* 0x000000bc00bc7308 */ /* 0x000fe20000000800 */
[----:B------:R-:W0:Y:S01]  /*6320*/  SHFL.BFLY PT, R156, R185, 0x1, 0x1f ;  /* 0x0c201f00b99c7f89 */ /* 0x000e2200000e0000 */
[----:B------:R-:W-:-:S04]  /*6330*/  FADD.FTZ R0, -R0, R5 ;  /* 0x0000000500007221 */ /* 0x000fc80000010100 */
[----:B------:R-:W-:Y:S02]  /*6340*/  FMUL.FTZ R0, R0, UR10 ;  /* 0x0000000a00007c20 */ /* 0x000fe40008410000 */
[----:B------:R-:W-:Y:S08]  /*6350*/  MUFU.EX2 R169, R169 ;  /* 0x000000a900a97308 */ /* 0x000ff00000000800 */
[----:B------:R-:W1:Y:S08]  /*6360*/  MUFU.EX2 R0, R0 ;  /* 0x0000000000007308 */ /* 0x000e700000000800 */
[----:B------:R-:W-:Y:S01]  /*6370*/  MUFU.EX2 R190, R190 ;  /* 0x000000be00be7308 */ /* 0x000fe20000000800 */
[----:B0-----:R-:W-:-:S04]  /*6380*/  FMNMX.FTZ R156, R185, R156, !PT ;  /* 0x0000009cb99c7209 */ /* 0x001fc80007810000 */
[C---:B------:R-:W-:Y:S01]  /*6390*/  FSETP.NEU.FTZ.AND P2, PT, R156.reuse, -INF , PT ;  /* 0xff8000009c00780b */ /* 0x040fe20003f5d000 */
[C---:B------:R-:W-:Y:S02]  /*63a0*/  FMUL.FTZ R160, R156.reuse, UR10 ;  /* 0x0000000a9ca07c20 */ /* 0x040fe40008410000 */
[----:B------:R-:W-:Y:S01]  /*63b0*/  MUFU.EX2 R173, R173 ;  /* 0x000000ad00ad7308 */ /* 0x000fe20000000800 */
[----:B------:R-:W-:Y:S01]  /*63c0*/  FSEL R2, R156, RZ, P2 ;  /* 0x000000ff9c027208 */ /* 0x000fe20001000000 */
[----:B-1----:R-:W-:Y:S01]  /*63d0*/  FFMA.FTZ R17, R0, R17, R153 ;  /* 0x0000001100117223 */ /* 0x002fe20000010099 */
[----:B------:R-:W-:Y:S02]  /*63e0*/  FSEL R160, R160, RZ, P2 ;  /* 0x000000ffa0a07208 */ /* 0x000fe40001000000 */
[----:B------:R-:W-:Y:S01]  /*63f0*/  ISETP.GT.AND P2, PT, R20, UR58, PT ;  /* 0x0000003a14007c0c */ /* 0x000fe2000bf44270 */
[----:B------:R-:W-:Y:S01]  /*6400*/  FADD.FTZ R2, -R2, R3 ;  /* 0x0000000302027221 */ /* 0x000fe20000010100 */
[----:B------:R-:W-:Y:S01]  /*6410*/  FADD.FTZ R17, R196, R17 ;  /* 0x00000011c4117221 */ /* 0x000fe20000010000 */
[--C-:B------:R-:W-:Y:S01]  /*6420*/  FFMA.FTZ R197, R154, UR10, -R160.reuse ;  /* 0x0000000a9ac57c23 */ /* 0x100fe200080108a0 */
[--C-:B------:R-:W-:Y:S01]  /*6430*/  FFMA.FTZ R154, R155, UR10, -R160.reuse ;  /* 0x0000000a9b9a7c23 */ /* 0x100fe200080108a0 */
[----:B------:R-:W-:Y:S01]  /*6440*/  FMUL.FTZ R2, R2, UR10 ;  /* 0x0000000a02027c20 */ /* 0x000fe20008410000 */
        /* <DEDUP_REMOVED lines=10> */
[--C-:B------:R-:W-:Y:S01]  /*64f0*/  FFMA.FTZ R166, R171, UR10, -R160.reuse ;  /* 0x0000000aaba67c23 */ /* 0x100fe200080108a0 */
[----:B------:R-:W0:Y:S01]  /*6500*/  MUFU.EX2 R2, R2 ;  /* 0x0000000200027308 */ /* 0x000e220000000800 */
[--C-:B------:R-:W-:Y:S01]  /*6510*/  FFMA.FTZ R191, R174, UR10, -R160.reuse ;  /* 0x0000000aaebf7c23 */ /* 0x100fe200080108a0 */
[--C-:B------:R-:W-:Y:S01]  /*6520*/  FFMA.FTZ R185, R178, UR10, -R160.reuse ;  /* 0x0000000ab2b97c23 */ /* 0x100fe200080108a0 */
[--C-:B------:R-:W-:Y:S01]  /*6530*/  FFMA.FTZ R179, R179, UR10, -R160.reuse ;  /* 0x0000000ab3b37c23 */ /* 0x100fe200080108a0 */
[----:B------:R-:W-:Y:S01]  /*6540*/  FFMA.FTZ R182, R182, UR10, -R160 ;  /* 0x0000000ab6b67c23 */ /* 0x000fe200080108a0 */
[----:B------:R-:W-:Y:S01]  /*6550*/  IMAD.U32 R155, RZ, RZ, UR6 ;  /* 0x00000006ff9b7e24 */ /* 0x000fe2000f8e00ff */
[----:B------:R-:W-:Y:S01]  /*6560*/  F2FP.F16.F32.PACK_AB R196, R196, R153 ;  /* 0x00000099c4c4723e */ /* 0x000fe200000000ff */
[----:B------:R-:W-:Y:S01]  /*6570*/  VIADD R20, R20, 0xffffffff ;  /* 0xffffffff14147836 */ /* 0x000fe20000000000 */
[----:B------:R-:W1:Y:S01]  /*6580*/  MUFU.EX2 R154, R154 ;  /* 0x0000009a009a7308 */ /* 0x000e620000000800 */
[----:B------:R-:W-:Y:S01]  /*6590*/  @!P1 VIADD R155, R155, 0x30860 ;  /* 0x000308609b9b9836 */ /* 0x000fe20000000000 */
[----:B------:R-:W-:-:S04]  /*65a0*/  F2FP.F16.F32.PACK_AB R198, R157, R198 ;  /* 0x000000c69dc6723e */ /* 0x000fc800000000ff */
[----:B------:R-:W-:Y:S02]  /*65b0*/  @!P1 PRMT R155, RZ, 0x654, R155 ;  /* 0x00000654ff9b9816 */ /* 0x000fe4000000009b */
[----:B------:R-:W2:Y:S01]  /*65c0*/  MUFU.EX2 R199, R199 ;  /* 0x000000c700c77308 */ /* 0x000ea20000000800 */
[----:B0-----:R-:W-:Y:S01]  /*65d0*/  FFMA.FTZ R3, R2, R16, R197 ;  /* 0x0000001002037223 */ /* 0x001fe200000100c5 */
[----:B------:R-:W-:Y:S01]  /*65e0*/  FADD.FTZ R16, R192, R17 ;  /* 0x00000011c0107221 */ /* 0x000fe20000010000 */
[----:B------:R0:W-:Y:S01]  /*65f0*/  @!P1 SYNCS.ARRIVE.TRANS64.RED.A1T0 RZ, [R155+URZ], RZ ;  /* 0x000000ff9bff99a7 */ /* 0x0001e2000810043f */
[C---:B------:R-:W-:Y:S02]  /*6600*/  F2FP.F16.F32.PACK_AB R192, R161.reuse, R192 ;  /* 0x000000c0a1c0723e */ /* 0x040fe400000000ff */
[----:B------:R-:W-:Y:S01]  /*6610*/  FADD.FTZ R17, R161, R16 ;  /* 0x00000010a1117221 */ /* 0x000fe20000010000 */
[--C-:B------:R-:W-:Y:S01]  /*6620*/  FFMA.FTZ R16, R175, UR10, -R160.reuse ;  /* 0x0000000aaf107c23 */ /* 0x100fe200080108a0 */
[----:B------:R-:W3:Y:S01]  /*6630*/  MUFU.EX2 R158, R158 ;  /* 0x0000009e009e7308 */ /* 0x000ee20000000800 */
[----:B-1----:R-:W-:Y:S01]  /*6640*/  FADD.FTZ R168, R154, R3 ;  /* 0x000000039aa87221 */ /* 0x002fe20000010000 */
[----:B------:R-:W-:Y:S01]  /*6650*/  FADD.FTZ R170, R194, R17 ;  /* 0x00000011c2aa7221 */ /* 0x000fe20000010000 */
[----:B------:R-:W-:Y:S01]  /*6660*/  FFMA.FTZ R160, R183, UR10, -R160 ;  /* 0x0000000ab7a07c23 */ /* 0x000fe200080108a0 */
[----:B------:R-:W-:-:S02]  /*6670*/  F2FP.F16.F32.PACK_AB R194, R165, R194 ;  /* 0x000000c2a5c2723e */ /* 0x000fc400000000ff */
[----:B------:R-:W-:Y:S01]  /*6680*/  FADD.FTZ R17, R165, R170 ;  /* 0x000000aaa5117221 */ /* 0x000fe20000010000 */
[----:B------:R-:W-:Y:S01]  /*6690*/  F2FP.F16.F32.PACK_AB R197, R154, R197 ;  /* 0x000000c59ac5723e */ /* 0x000fe200000000ff */
[----:B------:R-:W1:Y:S01]  /*66a0*/  MUFU.EX2 R193, R193 ;  /* 0x000000c100c17308 */ /* 0x000e620000000800 */
[----:B--2---:R-:W-:Y:S01]  /*66b0*/  FADD.FTZ R3, R199, R168 ;  /* 0x000000a8c7037221 */ /* 0x004fe20000010000 */
[----:B------:R-:W-:Y:S01]  /*66c0*/  FADD.FTZ R170, R188, R17 ;  /* 0x00000011bcaa7221 */ /* 0x000fe20000010000 */
[----:B------:R-:W-:-:S03]  /*66d0*/  F2FP.F16.F32.PACK_AB R188, R169, R188 ;  /* 0x000000bca9bc723e */ /* 0x000fc600000000ff */
[----:B------:R-:W-:Y:S02]  /*66e0*/  FADD.FTZ R17, R169, R170 ;  /* 0x000000aaa9117221 */ /* 0x000fe40000010000 */
[----:B------:R-:W2:Y:S01]  /*66f0*/  MUFU.EX2 R162, R162 ;  /* 0x000000a200a27308 */ /* 0x000ea20000000800 */
[----:B---3--:R-:W-:Y:S01]  /*6700*/  FADD.FTZ R168, R158, R3 ;  /* 0x000000039ea87221 */ /* 0x008fe20000010000 */
[----:B------:R-:W-:Y:S01]  /*6710*/  FADD.FTZ R170, R190, R17 ;  /* 0x00000011beaa7221 */ /* 0x000fe20000010000 */
[C---:B------:R-:W-:Y:S02]  /*6720*/  F2FP.F16.F32.PACK_AB R190, R173.reuse, R190 ;  /* 0x000000beadbe723e */ /* 0x040fe400000000ff */
[----:B------:R-:W-:Y:S01]  /*6730*/  F2FP.F16.F32.PACK_AB R199, R158, R199 ;  /* 0x000000c79ec7723e */ /* 0x000fe200000000ff */
[----:B------:R-:W-:Y:S02]  /*6740*/  FADD.FTZ R17, R173, R170 ;  /* 0x000000aaad117221 */ /* 0x000fe40000010000 */
[----:B------:R-:W3:Y:S01]  /*6750*/  MUFU.EX2 R195, R195 ;  /* 0x000000c300c37308 */ /* 0x000ee20000000800 */
[----:B-1----:R-:W-:-:S07]  /*6760*/  FADD.FTZ R3, R193, R168 ;  /* 0x000000a8c1037221 */ /* 0x002fce0000010000 */
        /* <DEDUP_REMOVED lines=14> */
[----:B-1----:R-:W-:-:S07]  /*6850*/  FADD.FTZ R3, R191, R168 ;  /* 0x000000a8bf037221 */ /* 0x002fce0000010000 */
[----:B------:R-:W1:Y:S01]  /*6860*/  MUFU.EX2 R185, R185 ;  /* 0x000000b900b97308 */ /* 0x000e620000000800 */
[C---:B--2---:R-:W-:Y:S01]  /*6870*/  FADD.FTZ R168, R16.reuse, R3 ;  /* 0x0000000310a87221 */ /* 0x044fe20000010000 */
[----:B------:R-:W-:Y:S01]  /*6880*/  F2FP.F16.F32.PACK_AB R191, R16, R191 ;  /* 0x000000bf10bf723e */ /* 0x000fe200000000ff */
[----:B------:R-:W-:-:S05]  /*6890*/  IMAD.MOV.U32 R3, RZ, RZ, R156 ;  /* 0x000000ffff037224 */ /* 0x000fca00078e009c */
        /* <DEDUP_REMOVED lines=9> */
[----:B------:R-:W-:-:S06]  /*6930*/  F2FP.F16.F32.PACK_AB R185, R179, R185 ;  /* 0x000000b9b3b9723e */ /* 0x000fcc00000000ff */
[----:B------:R-:W3:Y:S01]  /*6940*/  MUFU.EX2 R5, R181 ;  /* 0x000000b500057308 */ /* 0x000ee20000000800 */
[----:B-1----:R-:W-:-:S07]  /*6950*/  FADD.FTZ R170, R186, R17 ;  /* 0x00000011baaa7221 */ /* 0x002fce0000010000 */
[----:B------:R-:W1:Y:S01]  /*6960*/  MUFU.EX2 R160, R160 ;  /* 0x000000a000a07308 */ /* 0x000e620000000800 */
[----:B--2---:R-:W-:Y:S01]  /*6970*/  FADD.FTZ R168, R187, R168 ;  /* 0x000000a8bba87221 */ /* 0x004fe20000010000 */
[C---:B---3--:R-:W-:Y:S01]  /*6980*/  FADD.FTZ R17, R5.reuse, R170 ;  /* 0x000000aa05117221 */ /* 0x048fe20000010000 */
[----:B------:R-:W-:Y:S01]  /*6990*/  F2FP.F16.F32.PACK_AB R186, R5, R186 ;  /* 0x000000ba05ba723e */ /* 0x000fe200000000ff */
[----:B------:R-:W-:Y:S02]  /*69a0*/  IMAD.MOV.U32 R5, RZ, RZ, R152 ;  /* 0x000000ffff057224 */ /* 0x000fe400078e0098 */
[C---:B-1----:R-:W-:Y:S01]  /*69b0*/  FADD.FTZ R16, R160.reuse, R168 ;  /* 0x000000a8a0107221 */ /* 0x042fe20000010000 */
[----:B------:R-:W-:Y:S01]  /*69c0*/  F2FP.F16.F32.PACK_AB R187, R160, R187 ;  /* 0x000000bba0bb723e */ /* 0x000fe200000000ff */
[----:B0-----:R-:W-:Y:S06]  /*69d0*/  @P2 BRA `(.L_x_1125) ;  /* 0xffffffd800582947 */ /* 0x001fec000383ffff */
[----:B------:R-:W-:Y:S01]  /*69e0*/  IMAD.MOV.U32 R3, RZ, RZ, R156 ;  /* 0x000000ffff037224 */ /* 0x000fe200078e009c */
[----:B------:R-:W-:Y:S01]  /*69f0*/  UMOV UR36, UR4 ;  /* 0x0000000400247c82 */ /* 0x000fe20008000000 */
[----:B------:R-:W-:Y:S01]  /*6a00*/  IMAD.MOV.U32 R5, RZ, RZ, R152 ;  /* 0x000000ffff057224 */ /* 0x000fe200078e0098 */
[----:B------:R-:W-:-:S06]  /*6a10*/  UMOV UR37, UR7 ;  /* 0x0000000700257c82 */ /* 0x000fcc0008000000 */
.L_x_1108:
[----:B------:R-:W-:Y:S01]  /*6a20*/  IADD3 R152, R19, 0x80, -R22 ;  /* 0x0000008013987810 */ /* 0x000fe20007ffe816 */
[----:B------:R-:W-:Y:S02]  /*6a30*/  ULDC UR11, c[0x0][0x9e4] ;  /* 0x00027900000b7ab9 */ /* 0x000fe40000000800 */
[----:B------:R-:W-:Y:S02]  /*6a40*/  UISETP.GE.AND UP0, UPT, UR11, 0x1, UPT ;  /* 0x000000010b00788c */ /* 0x000fe4000bf06270 */
[----:B------:R-:W-:-:S04]  /*6a50*/  IMAD R152, R201, 0x80, R152 ;  /* 0x00000080c9987824 */ /* 0x000fc800078e0298 */
[----:B------:R-:W-:Y:S02]  /*6a60*/  PLOP3.LUT P6, PT, PT, PT, UP0, 0x80, 0x0 ;  /* 0x000000000000781c */ /* 0x000fe40003fcf008 */
[----:B------:R-:W-:-:S13]  /*6a70*/  R2UR UR15, R152 ;  /* 0x00000000980f72ca */ /* 0x000fda00000e0000 */
[----:B------:R-:W-:Y:S01]  /*6a80*/  UIADD3 UR14, UR15, -UR5, URZ ;  /* 0x800000050f0e7290 */ /* 0x000fe2000fffe03f */
        /* <DEDUP_REMOVED lines=11> */
.L_x_1127:
[----:B------:R-:W-:-:S11]  /*6b40*/  UISETP.NE.AND UP0, UPT, UR11, 0x1, UPT ;  /* 0x000000010b00788c */ /* 0x000fd6000bf05270 */
[----:B------:R-:W-:Y:S02]  /*6b50*/  @UP0 ULDC.64 UR4, c[0x0][0x9e8] ;  /* 0x00027a0000040ab9 */ /* 0x000fe40000000a00 */
[----:B------:R-:W-:-:S04]  /*6b60*/  UIMAD.WIDE.U32 UR6, UR15, UR4, URZ ;  /* 0x000000040f0672a5 */ /* 0x000fc8000f8e003f */
[----:B------:R-:W-:-:S12]  /*6b70*/  @UP0 USHF.R.U32.HI UR15, URZ, UR5, UR7 ;  /* 0x000000053f0f0299 */ /* 0x000fd80008011607 */
.L_x_1128:
[----:B------:R-:W-:-:S04]  /*6b80*/  UIMAD UR11, UR15, UR11, URZ ;  /* 0x0000000b0f0b72a4 */ /* 0x000fc8000f8e023f */
[----:B------:R-:W-:-:S04]  /*6b90*/  UISETP.LT.AND UP0, UPT, UR14, UR11, UPT ;  /* 0x0000000b0e00728c */ /* 0x000fc8000bf01270 */
[----:B------:R-:W-:-:S12]  /*6ba0*/  USEL UR14, UR14, UR11, !UP0 ;  /* 0x0000000b0e0e7287 */ /* 0x000fd8000c000000 */
.L_x_1126:
[----:B------:R-:W-:Y:S01]  /*6bb0*/  UIADD3 UR14, UR14, 0x3f, URZ ;  /* 0x0000003f0e0e7890 */ /* 0x000fe2000fffe03f */
[----:B------:R-:W-:-:S03]  /*6bc0*/  R2UR UR5, R200 ;  /* 0x00000000c80572ca */ /* 0x000fc600000e0000 */
        /* <DEDUP_REMOVED lines=12> */
.L_x_1138:
[----:B------:R-:W-:-:S04]  /*6c90*/  UIADD3 UR5, UR4, 0x1, URZ ;  /* 0x0000000104057890 */ /* 0x000fc8000fffe03f */
[----:B------:R-:W-:-:S04]  /*6ca0*/  UISETP.NE.AND UP0, UPT, UR5, 0x2, UPT ;  /* 0x000000020500788c */ /* 0x000fc8000bf05270 */
[----:B------:R-:W-:Y:S02]  /*6cb0*/  USEL UR37, URZ, 0x1, UP0 ;  /* 0x000000013f257887 */ /* 0x000fe40008000000 */
[----:B------:R-:W-:Y:S02]  /*6cc0*/  USEL UR36, UR5, URZ, UP0 ;  /* 0x0000003f05247287 */ /* 0x000fe40008000000 */
[----:B------:R-:W-:Y:S01]  /*6cd0*/  ULOP3.LUT UR37, UR7, UR37, URZ, 0x3c, !UPT ;  /* 0x0000002507257292 */ /* 0x000fe2000f8e3c3f */
[----:B------:R-:W-:Y:S11]  /*6ce0*/  @!P0 BRA `(.L_x_1130) ;  /* 0x0000000000048947 */ /* 0x000ff60003800000 */
[----:B------:R-:W-:Y:S01]  /*6cf0*/  BPT.TRAP 0x1 ;  /* 0x000000040000795c */ /* 0x000fe20000300000 */
.L_x_1130:
[----:B------:R-:W-:Y:S01]  /*6d00*/  ULEA UR5, UR36, UR38, 0x3 ;  /* 0x0000002624057291 */ /* 0x000fe2000f8e183f */
[----:B------:R-:W-:-:S05]  /*6d10*/  IMAD.U32 R3, RZ, RZ, UR37 ;  /* 0x00000025ff037e24 */ /* 0x000fca000f8e00ff */
[----:B------:R-:W-:-:S04]  /*6d20*/  SHF.L.U32 R3, R3, 0x1f, RZ ;  /* 0x0000001f03037819 */ /* 0x000fc800000006ff */
[----:B------:R0:W1:Y:S01]  /*6d30*/  SYNCS.PHASECHK.TRANS64.TRYWAIT P2, [UR5+0x30830], R3 ;  /* 0x03083003ff0075a7 */ /* 0x0000620008040145 */
[----:B------:R-:W-:Y:S05]  /*6d40*/  @!P0 BRA `(.L_x_1131) ;  /* 0x0000000000048947 */ /* 0x000fea0003800000 */
[----:B------:R-:W-:Y:S01]  /*6d50*/  BPT.TRAP 0x1 ;  /* 0x000000040000795c */ /* 0x000fe20000300000 */
.L_x_1131:
[----:B-1----:R-:W-:Y:S05]  /*6d60*/  @P2 BRA `(.L_x_1132) ;  /* 0x0000000000082947 */ /* 0x002fea0003800000 */
[----:B------:R-:W1:Y:S02]  /*6d70*/  SYNCS.PHASECHK.TRANS64.TRYWAIT P2, [UR5+0x30830], R3 ;  /* 0x03083003ff0075a7 */ /* 0x000e640008040145 */
[----:B-1----:R-:W-:Y:S05]  /*6d80*/  @!P2 BRA `(.L_x_1133) ;  /* 0x000000dc0064a947 */ /* 0x002fea0003800000 */
.L_x_1132:
[----:B------:R-:W-:Y:S01]  /*6d90*/  R2UR UR52, R14 ;  /* 0x000000000e3472ca */ /* 0x000fe200000e0000 */
[----:B------:R-:W-:Y:S01]  /*6da0*/  ULEA UR6, UR36, UR39, 0xb ;  /* 0x0000002724067291 */ /* 0x000fe2000f8e583f */
[----:B------:R-:W-:Y:S01]  /*6db0*/  R2UR UR53, R15 ;  /* 0x000000000f3572ca */ /* 0x000fe200000e0000 */
[----:B-1----:R-:W-:Y:S01]  /*6dc0*/  WARPGROUP.ARRIVE ;  /* 0x00000000000079c5 */ /* 0x002fe20000000000 */
        /* <DEDUP_REMOVED lines=219> */
.L_x_1134:
[----:B------:R-:W-:Y:S01]  /*7b80*/  ULEA UR11, UR4, UR38, 0x3 ;  /* 0x00000026040b7291 */ /* 0x000fe2000f8e183f */
[----:B------:R-:W-:-:S05]  /*7b90*/  IMAD.U32 R0, RZ, RZ, UR7 ;  /* 0x00000007ff007e24 */ /* 0x000fca000f8e00ff */
[----:B------:R-:W-:-:S04]  /*7ba0*/  SHF.L.U32 R0, R0, 0x1f, RZ ;  /* 0x0000001f00007819 */ /* 0x000fc800000006ff */
[----:B------:R1:W2:Y:S01]  /*7bb0*/  SYNCS.PHASECHK.TRANS64.TRYWAIT P2, [UR11+0x30850], R0 ;  /* 0x03085000ff0075a7 */ /* 0x0002a2000804014b */
[----:B------:R-:W-:Y:S05]  /*7bc0*/  @!P0 BRA `(.L_x_1135) ;  /* 0x0000000000048947 */ /* 0x000fea0003800000 */
[----:B------:R-:W-:Y:S01]  /*7bd0*/  BPT.TRAP 0x1 ;  /* 0x000000040000795c */ /* 0x000fe20000300000 */
.L_x_1135:
[----:B--2---:R-:W-:Y:S05]  /*7be0*/  @P2 BRA `(.L_x_1136) ;  /* 0x0000000000082947 */ /* 0x004fea0003800000 */
[----:B------:R-:W2:Y:S02]  /*7bf0*/  SYNCS.PHASECHK.TRANS64.TRYWAIT P2, [UR11+0x30850], R0 ;  /* 0x03085000ff0075a7 */ /* 0x000ea4000804014b */
[----:B--2---:R-:W-:Y:S05]  /*7c00*/  @!P2 BRA `(.L_x_1137) ;  /* 0x000000cc00dca947 */ /* 0x004fea0003800000 */
.L_x_1136:
[----:B------:R-:W-:Y:S01]  /*7c10*/  UIADD3 UR6, UR38, 0x400, URZ ;  /* 0x0000040026067890 */ /* 0x000fe2000fffe03f */
[----:B------:R-:W-:Y:S01]  /*7c20*/  WARPGROUP.ARRIVE ;  /* 0x00000000000079c5 */ /* 0x000fe20000000000 */
[----:B------:R-:W-:Y:S01]  /*7c30*/  UMOV UR7, 0x40000040 ;  /* 0x4000004000077882 */ /* 0x000fe20000000000 */
[----:B01----:R-:W-:Y:S01]  /*7c40*/  FMNMX.FTZ R0, R152, R201, !PT ;  /* 0x000000c998007209 */ /* 0x003fe20007810000 */
[----:B------:R-:W-:Y:S01]  /*7c50*/  USHF.R.U32.HI UR6, URZ, 0x4, UR6 ;  /* 0x000000043f067899 */ /* 0x000fe20008011606 */
[C---:B------:R-:W-:Y:S01]  /*7c60*/  ISETP.GT.AND P2, PT, R20.reuse, UR58, PT ;  /* 0x0000003a14007c0c */ /* 0x040fe2000bf44270 */
[----:B------:R-:W-:Y:S01]  /*7c70*/  UMOV UR10, UR59 ;  /* 0x0000003b000a7c82 */ /* 0x000fe20008000000 */
[----:B------:R-:W-:Y:S01]  /*7c80*/  FMNMX.FTZ R3, R153, R0, !PT ;  /* 0x0000000099037209 */ /* 0x000fe20007810000 */
[----:B------:R-:W-:Y:S01]  /*7c90*/  ULOP3.LUT UR6, UR6, 0x3fff, URZ, 0xc0, !UPT ;  /* 0x00003fff06067892 */ /* 0x000fe2000f8ec03f */
[----:B------:R-:W-:Y:S02]  /*7ca0*/  VIADD R20, R20, 0xffffffff ;  /* 0xffffffff14147836 */ /* 0x000fe40000000000 */
[----:B------:R-:W-:Y:S01]  /*7cb0*/  FMNMX.FTZ R0, R156, R3, !PT ;  /* 0x000000039c007209 */ /* 0x000fe20007810000 */
[----:B------:R-:W-:-:S03]  /*7cc0*/  ULOP3.LUT UR6, UR6, 0x2000000, URZ, 0xfc, !UPT ;  /* 0x0200000006067892 */ /* 0x000fc6000f8efc3f */
[----:B------:R-:W-:Y:S01]  /*7cd0*/  FMNMX.FTZ R3, R157, R0, !PT ;  /* 0x000000009d037209 */ /* 0x000fe20007810000 */
[----:B------:R-:W-:-:S03]  /*7ce0*/  ULEA UR4, UR4, UR6, 0xb ;  /* 0x0000000604047291 */ /* 0x000fc6000f8e583f */
[----:B------:R-:W-:-:S04]  /*7cf0*/  FMNMX.FTZ R0, R160, R3, !PT ;  /* 0x00000003a0007209 */ /* 0x000fc80007810000 */
        /* <DEDUP_REMOVED lines=28> */
[----:B------:R-:W-:Y:S01]  /*7ec0*/  UMOV UR4, UR36 ;  /* 0x0000002400047c82 */ /* 0x000fe20008000000 */
[----:B------:R-:W-:Y:S02]  /*7ed0*/  WARPGROUP.DEPBAR.LE gsb0, 0x0 ;  /* 0x00008000000079c5 */ /* 0x000fe40000010000 */
[----:B------:R-:W-:Y:S01]  /*7ee0*/  WARPGROUP.ARRIVE ;  /* 0x00000000000079c5 */ /* 0x000fe20000000000 */
[----:B0-----:R-:W-:Y:S02]  /*7ef0*/  FMNMX.FTZ R188, R2, R3, !PT ;  /* 0x0000000302bc7209 */ /* 0x001fe40007810000 */
[----:B------:R-:W-:-:S15]  /*7f00*/  FMNMX.FTZ R3, R155, R0, !PT ;  /* 0x000000009b037209 */ /* 0x000fde0007810000 */
[----:B------:R-:W-:-:S03]  /*7f10*/  NOP ;  /* 0x0000000000007918 */ /* 0x000fc60000000000 */
[----:B------:R-:W-:Y:S01]  /*7f20*/  HGMMA.64x256x16.F32 R24, R184, gdesc[UR4].tnspB, R24, gsb0 ;  /* 0x43e00004b8187df0 */ /* 0x000fe20008000818 */
[----:B------:R-:W0:Y:S01]  /*7f30*/  SHFL.BFLY PT, R5, R188, 0x1, 0x1f ;  /* 0x0c201f00bc057f89 */ /* 0x000e2200000e0000 */
[----:B------:R-:W-:Y:S01]  /*7f40*/  FMNMX.FTZ R0, R158, R3, !PT ;  /* 0x000000039e007209 */ /* 0x000fe20007810000 */
[----:B------:R-:W-:-:S03]  /*7f50*/  UMOV UR7, UR37 ;  /* 0x0000002500077c82 */ /* 0x000fc60008000000 */
[----:B------:R-:W-:-:S04]  /*7f60*/  FMNMX.FTZ R3, R159, R0, !PT ;  /* 0x000000009f037209 */ /* 0x000fc80007810000 */
[----:B------:R-:W-:-:S04]  /*7f70*/  FMNMX.FTZ R0, R162, R3, !PT ;  /* 0x00000003a2007209 */ /* 0x000fc80007810000 */
[----:B------:R-:W-:-:S04]  /*7f80*/  FMNMX.FTZ R3, R163, R0, !PT ;  /* 0x00000000a3037209 */ /* 0x000fc80007810000 */
[----:B------:R-:W-:-:S04]  /*7f90*/  FMNMX.FTZ R0, R166, R3, !PT ;  /* 0x00000003a6007209 */ /* 0x000fc80007810000 */
[----:B------:R-:W-:Y:S02]  /*7fa0*/  FMNMX.FTZ R3, R167, R0, !PT ;  /* 0x00000000a7037209 */ /* 0x000fe40007810000 */
[----:B0-----:R-:W-:Y:S02]  /*7fb0*/  FMNMX.FTZ R5, R188, R5, !PT ;  /* 0x00000005bc057209 */ /* 0x001fe40007810000 */
        /* <DEDUP_REMOVED lines=14> */
[----:B------:R0:W-:Y:S01]  /*80a0*/  MUFU.EX2 R0, R190 ;  /* 0x000000be00007308 */ /* 0x0001e20000000800 */
        /* <DEDUP_REMOVED lines=9> */
[--C-:B0-----:R-:W-:Y:S01]  /*8140*/  FFMA.FTZ R190, R172, UR10, -R2.reuse ;  /* 0x0000000aacbe7c23 */ /* 0x101fe20008010802 */
[----:B------:R-:W-:Y:S01]  /*8150*/  FFMA.FTZ R181, R181, UR10, -R2 ;  /* 0x0000000ab5b57c23 */ /* 0x000fe20008010802 */
[----:B------:R-:W0:Y:S01]  /*8160*/  MUFU.EX2 R189, R189 ;  /* 0x000000bd00bd7308 */ /* 0x000e220000000800 */
[----:B------:R-:W-:-:S05]  /*8170*/  FMNMX.FTZ R152, R183, R152, !PT ;  /* 0x00000098b7987209 */ /* 0x000fca0007810000 */
[----:B------:R-:W1:Y:S02]  /*8180*/  SHFL.BFLY PT, R3, R152, 0x2, 0x1f ;  /* 0x0c401f0098037f89 */ /* 0x000e6400000e0000 */
[----:B------:R-:W2:Y:S08]  /*8190*/  MUFU.EX2 R196, R196 ;  /* 0x000000c400c47308 */ /* 0x000eb00000000800 */
[----:B------:R-:W-:Y:S01]  /*81a0*/  MUFU.EX2 R198, R198 ;  /* 0x000000c600c67308 */ /* 0x000fe20000000800 */
[----:B0-----:R-:W-:-:S07]  /*81b0*/  FFMA.FTZ R17, R0, R17, R189 ;  /* 0x0000001100117223 */ /* 0x001fce00000100bd */
[----:B------:R-:W-:Y:S01]  /*81c0*/  MUFU.EX2 R153, R153 ;  /* 0x0000009900997308 */ /* 0x000fe20000000800 */
[C---:B--2---:R-:W-:Y:S01]  /*81d0*/  FADD.FTZ R17, R196.reuse, R17 ;  /* 0x00000011c4117221 */ /* 0x044fe20000010000 */
[----:B------:R-:W-:Y:S02]  /*81e0*/  F2FP.F16.F32.PACK_AB R196, R196, R189 ;  /* 0x000000bdc4c4723e */ /* 0x000fe400000000ff */
[----:B-1----:R-:W-:-:S04]  /*81f0*/  FMNMX.FTZ R3, R152, R3, !PT ;  /* 0x0000000398037209 */ /* 0x002fc80007810000 */
[----:B------:R-:W-:Y:S01]  /*8200*/  MUFU.EX2 R192, R192 ;  /* 0x000000c000c07308 */ /* 0x000fe20000000800 */
[----:B------:R-:W0:Y:S07]  /*8210*/  SHFL.BFLY PT, R152, R3, 0x1, 0x1f ;  /* 0x0c201f0003987f89 */ /* 0x000e2e00000e0000 */
[----:B------:R-:W-:Y:S08]  /*8220*/  MUFU.EX2 R157, R157 ;  /* 0x0000009d009d7308 */ /* 0x000ff00000000800 */
[----:B------:R-:W-:Y:S08]  /*8230*/  MUFU.EX2 R194, R194 ;  /* 0x000000c200c27308 */ /* 0x000ff00000000800 */
[----:B------:R-:W-:Y:S01]  /*8240*/  MUFU.EX2 R161, R161 ;  /* 0x000000a100a17308 */ /* 0x000fe20000000800 */
[----:B0-----:R-:W-:-:S05]  /*8250*/  FMNMX.FTZ R3, R3, R152, !PT ;  /* 0x0000009803037209 */ /* 0x001fca0007810000 */
[----:B------:R-:W-:Y:S02]  /*8260*/  FMUL.FTZ R164, R3, UR10 ;  /* 0x0000000a03a47c20 */ /* 0x000fe40008410000 */
[----:B------:R-:W-:Y:S02]  /*8270*/  MUFU.EX2 R188, R188 ;  /* 0x000000bc00bc7308 */ /* 0x000fe40000000800 */
[--C-:B------:R-:W-:Y:S01]  /*8280*/  FFMA.FTZ R197, R154, UR10, -R164.reuse ;  /* 0x0000000a9ac57c23 */ /* 0x100fe200080108a4 */
[--C-:B------:R-:W-:Y:S01]  /*8290*/  FFMA.FTZ R152, R155, UR10, -R164.reuse ;  /* 0x0000000a9b987c23 */ /* 0x100fe200080108a4 */
[--C-:B------:R-:W-:Y:S01]  /*82a0*/  FFMA.FTZ R199, R158, UR10, -R164.reuse ;  /* 0x0000000a9ec77c23 */ /* 0x100fe200080108a4 */
[--C-:B------:R-:W-:Y:S01]  /*82b0*/  FFMA.FTZ R154, R159, UR10, -R164.reuse ;  /* 0x0000000a9f9a7c23 */ /* 0x100fe200080108a4 */
[----:B------:R-:W-:Y:S02]  /*82c0*/  IMAD.U32 R159, RZ, RZ, UR5 ;  /* 0x00000005ff9f7e24 */ /* 0x000fe4000f8e00ff */
[----:B------:R-:W-:Y:S01]  /*82d0*/  FFMA.FTZ R193, R162, UR10, -R164 ;  /* 0x0000000aa2c17c23 */ /* 0x000fe200080108a4 */
[----:B------:R-:W-:Y:S01]  /*82e0*/  MUFU.EX2 R197, R197 ;  /* 0x000000c500c57308 */ /* 0x000fe20000000800 */
[----:B------:R-:W-:-:S02]  /*82f0*/  IMAD.U32 R162, RZ, RZ, UR11 ;  /* 0x0000000bffa27e24 */ /* 0x000fc4000f8e00ff */
[--C-:B------:R-:W-:Y:S01]  /*8300*/  FFMA.FTZ R156, R163, UR10, -R164.reuse ;  /* 0x0000000aa39c7c23 */ /* 0x100fe200080108a4 */
[----:B------:R-:W-:Y:S02]  /*8310*/  @!P1 VIADD R159, R159, 0x30840 ;  /* 0x000308409f9f9836 */ /* 0x000fe40000000000 */
[--C-:B------:R-:W-:Y:S01]  /*8320*/  FFMA.FTZ R195, R166, UR10, -R164.reuse ;  /* 0x0000000aa6c37c23 */ /* 0x100fe200080108a4 */
[----:B------:R-:W-:Y:S02]  /*8330*/  @!P1 VIADD R162, R162, 0x30860 ;  /* 0x00030860a2a29836 */ /* 0x000fe40000000000 */
[--C-:B------:R-:W-:Y:S01]  /*8340*/  FFMA.FTZ R158, R167, UR10, -R164.reuse ;  /* 0x0000000aa79e7c23 */ /* 0x100fe200080108a4 */
[--C-:B------:R-:W-:Y:S01]  /*8350*/  FFMA.FTZ R155, R170, UR10, -R164.reuse ;  /* 0x0000000aaa9b7c23 */ /* 0x100fe200080108a4 */
[----:B------:R-:W-:Y:S01]  /*8360*/  MUFU.EX2 R152, R152 ;  /* 0x0000009800987308 */ /* 0x000fe20000000800 */
[----:B------:R-:W-:Y:S01]  /*8370*/  @!P1 PRMT R159, RZ, 0x654, R159 ;  /* 0x00000654ff9f9816 */ /* 0x000fe2000000009f */
[----:B------:R-:W-:Y:S01]  /*8380*/  FFMA.FTZ R160, R171, UR10, -R164 ;  /* 0x0000000aaba07c23 */ /* 0x000fe200080108a4 */
[----:B------:R-:W-:Y:S01]  /*8390*/  @!P1 PRMT R162, RZ, 0x654, R162 ;  /* 0x00000654ffa29816 */ /* 0x000fe200000000a2 */
[--C-:B------:R-:W-:Y:S01]  /*83a0*/  FFMA.FTZ R191, R174, UR10, -R164.reuse ;  /* 0x0000000aaebf7c23 */ /* 0x100fe200080108a4 */
[--C-:B------:R-:W-:Y:S01]  /*83b0*/  FFMA.FTZ R175, R175, UR10, -R164.reuse ;  /* 0x0000000aafaf7c23 */ /* 0x100fe200080108a4 */
[--C-:B------:R-:W-:Y:S01]  /*83c0*/  FFMA.FTZ R178, R178, UR10, -R164.reuse ;  /* 0x0000000ab2b27c23 */ /* 0x100fe200080108a4 */
[--C-:B------:R-:W-:Y:S01]  /*83d0*/  FFMA.FTZ R179, R179, UR10, -R164.reuse ;  /* 0x0000000ab3b37c23 */ /* 0x100fe200080108a4 */
[----:B------:R-:W-:Y:S01]  /*83e0*/  MUFU.EX2 R199, R199 ;  /* 0x000000c700c77308 */ /* 0x000fe20000000800 */
[--C-:B------:R-:W-:Y:S01]  /*83f0*/  FFMA.FTZ R182, R182, UR10, -R164.reuse ;  /* 0x0000000ab6b67c23 */ /* 0x100fe200080108a4 */
[----:B------:R-:W-:-:S06]  /*8400*/  FFMA.FTZ R164, R183, UR10, -R164 ;  /* 0x0000000ab7a47c23 */ /* 0x000fcc00080108a4 */
[----:B------:R-:W-:Y:S08]  /*8410*/  MUFU.EX2 R154, R154 ;  /* 0x0000009a009a7308 */ /* 0x000ff00000000800 */
[----:B------:R-:W-:Y:S08]  /*8420*/  MUFU.EX2 R193, R193 ;  /* 0x000000c100c17308 */ /* 0x000ff00000000800 */
[----:B------:R-:W-:Y:S08]  /*8430*/  MUFU.EX2 R156, R156 ;  /* 0x0000009c009c7308 */ /* 0x000ff00000000800 */
[----:B------:R-:W-:Y:S08]  /*8440*/  MUFU.EX2 R195, R195 ;  /* 0x000000c300c37308 */ /* 0x000ff00000000800 */
[----:B------:R-:W-:Y:S08]  /*8450*/  MUFU.EX2 R158, R158 ;  /* 0x0000009e009e7308 */ /* 0x000ff00000000800 */
[----:B------:R-:W-:Y:S08]  /*8460*/  MUFU.EX2 R155, R155 ;  /* 0x0000009b009b7308 */ /* 0x000ff00000000800 */
[----:B------:R-:W-:Y:S08]  /*8470*/  MUFU.EX2 R165, R165 ;  /* 0x000000a500a57308 */ /* 0x000ff00000000800 */
[----:B------:R-:W0:Y:S08]  /*8480*/  MUFU.EX2 R160, R160 ;  /* 0x000000a000a07308 */ /* 0x000e300000000800 */
[----:B------:R-:W-:Y:S08]  /*8490*/  MUFU.EX2 R190, R190 ;  /* 0x000000be00be7308 */ /* 0x000ff00000000800 */
[----:B------:R-:W-:Y:S01]  /*84a0*/  MUFU.EX2 R191, R191 ;  /* 0x000000bf00bf7308 */ /* 0x000fe20000000800 */
[----:B0-----:R-:W-:-:S07]  /*84b0*/  F2FP.F16.F32.PACK_AB R189, R160, R155 ;  /* 0x0000009ba0bd723e */ /* 0x001fce00000000ff */
        /* <DEDUP_REMOVED lines=9> */
[----:B------:R-:W-:Y:S02]  /*8550*/  @!P1 SYNCS.ARRIVE.TRANS64.RED.A1T0 RZ, [R159+URZ], RZ ;  /* 0x000000ff9fff99a7 */ /* 0x000fe4000810043f */
[----:B------:R-:W-:Y:S01]  /*8560*/  MUFU.EX2 R185, R178 ;  /* 0x000000b200b97308 */ /* 0x000fe20000000800 */
[----:B------:R-:W-:Y:S01]  /*8570*/  FMUL.FTZ R2, R2, UR10 ;  /* 0x0000000a02027c20 */ /* 0x000fe20008410000 */
[----:B------:R0:W-:Y:S06]  /*8580*/  @!P1 SYNCS.ARRIVE.TRANS64.RED.A1T0 RZ, [R162+URZ], RZ ;  /* 0x000000ffa2ff99a7 */ /* 0x0001ec000810043f */
[----:B------:R-:W1:Y:S01]  /*8590*/  MUFU.EX2 R2, R2 ;  /* 0x0000000200027308 */ /* 0x000e620000000800 */
[----:B0-----:R-:W-:Y:S01]  /*85a0*/  FADD.FTZ R162, R198, R17 ;  /* 0x00000011c6a27221 */ /* 0x001fe20000010000 */
[----:B------:R-:W-:-:S06]  /*85b0*/  F2FP.F16.F32.PACK_AB R198, R153, R198 ;  /* 0x000000c699c6723e */ /* 0x000fcc00000000ff */
[----:B------:R-:W0:Y:S01]  /*85c0*/  MUFU.EX2 R184, R184 ;  /* 0x000000b800b87308 */ /* 0x000e220000000800 */
[----:B-1----:R-:W-:Y:S01]  /*85d0*/  FFMA.FTZ R159, R2, R16, R197 ;  /* 0x00000010029f7223 */ /* 0x002fe200000100c5 */
[----:B------:R-:W-:-:S06]  /*85e0*/  F2FP.F16.F32.PACK_AB R197, R152, R197 ;  /* 0x000000c598c5723e */ /* 0x000fcc00000000ff */
[----:B------:R-:W1:Y:S01]  /*85f0*/  MUFU.EX2 R186, R186 ;  /* 0x000000ba00ba7308 */ /* 0x000e620000000800 */
[----:B------:R-:W-:Y:S01]  /*8600*/  FADD.FTZ R16, R152, R159 ;  /* 0x0000009f98107221 */ /* 0x000fe20000010000 */
[----:B------:R-:W-:-:S03]  /*8610*/  FADD.FTZ R159, R153, R162 ;  /* 0x000000a2999f7221 */ /* 0x000fc60000010000 */
[----:B------:R-:W-:Y:S01]  /*8620*/  FADD.FTZ R17, R199, R16 ;  /* 0x00000010c7117221 */ /* 0x000fe20000010000 */
[----:B------:R-:W-:Y:S02]  /*8630*/  FADD.FTZ R162, R192, R159 ;  /* 0x0000009fc0a27221 */ /* 0x000fe40000010000 */
[----:B------:R-:W-:Y:S01]  /*8640*/  MUFU.EX2 R187, R182 ;  /* 0x000000b600bb7308 */ /* 0x000fe20000000800 */
[C---:B------:R-:W-:Y:S01]  /*8650*/  F2FP.F16.F32.PACK_AB R199, R154.reuse, R199 ;  /* 0x000000c79ac7723e */ /* 0x040fe200000000ff */
[----:B------:R-:W-:Y:S01]  /*8660*/  FADD.FTZ R16, R154, R17 ;  /* 0x000000119a107221 */ /* 0x000fe20000010000 */
[C---:B------:R-:W-:Y:S01]  /*8670*/  FADD.FTZ R159, R157.reuse, R162 ;  /* 0x000000a29d9f7221 */ /* 0x040fe20000010000 */
[----:B------:R-:W-:Y:S02]  /*8680*/  F2FP.F16.F32.PACK_AB R192, R157, R192 ;  /* 0x000000c09dc0723e */ /* 0x000fe400000000ff */
[----:B------:R-:W-:Y:S01]  /*8690*/  FADD.FTZ R17, R193, R16 ;  /* 0x00000010c1117221 */ /* 0x000fe20000010000 */
[----:B------:R-:W-:Y:S01]  /*86a0*/  FADD.FTZ R162, R194, R159 ;  /* 0x0000009fc2a27221 */ /* 0x000fe20000010000 */
[----:B------:R-:W2:Y:S01]  /*86b0*/  MUFU.EX2 R21, R181 ;  /* 0x000000b500157308 */ /* 0x000ea20000000800 */
[C---:B------:R-:W-:Y:S01]  /*86c0*/  F2FP.F16.F32.PACK_AB R193, R156.reuse, R193 ;  /* 0x000000c19cc1723e */ /* 0x040fe200000000ff */
[----:B------:R-:W-:Y:S01]  /*86d0*/  FADD.FTZ R16, R156, R17 ;  /* 0x000000119c107221 */ /* 0x000fe20000010000 */
[C---:B------:R-:W-:Y:S01]  /*86e0*/  FADD.FTZ R153, R161.reuse, R162 ;  /* 0x000000a2a1997221 */ /* 0x040fe20000010000 */
[----:B------:R-:W-:-:S02]  /*86f0*/  F2FP.F16.F32.PACK_AB R194, R161, R194 ;  /* 0x000000c2a1c2723e */ /* 0x000fc400000000ff */
[----:B------:R-:W-:Y:S01]  /*8700*/  FADD.FTZ R17, R195, R16 ;  /* 0x00000010c3117221 */ /* 0x000fe20000010000 */
[----:B------:R-:W-:Y:S01]  /*8710*/  FADD.FTZ R152, R188, R153 ;  /* 0x00000099bc987221 */ /* 0x000fe20000010000 */
[C---:B------:R-:W-:Y:S02]  /*8720*/  F2FP.F16.F32.PACK_AB R195, R158.reuse, R195 ;  /* 0x000000c39ec3723e */ /* 0x040fe400000000ff */
[----:B------:R-:W-:Y:S01]  /*8730*/  FADD.FTZ R16, R158, R17 ;  /* 0x000000119e107221 */ /* 0x000fe20000010000 */
[C---:B------:R-:W-:Y:S01]  /*8740*/  FADD.FTZ R153, R165.reuse, R152 ;  /* 0x00000098a5997221 */ /* 0x040fe20000010000 */
[----:B------:R-:W-:Y:S02]  /*8750*/  F2FP.F16.F32.PACK_AB R188, R165, R188 ;  /* 0x000000bca5bc723e */ /* 0x000fe400000000ff */
[----:B------:R-:W-:Y:S01]  /*8760*/  FADD.FTZ R17, R155, R16 ;  /* 0x000000109b117221 */ /* 0x000fe20000010000 */
[----:B------:R-:W-:Y:S01]  /*8770*/  FADD.FTZ R152, R190, R153 ;  /* 0x00000099be987221 */ /* 0x000fe20000010000 */
[----:B------:R-:W-:-:S02]  /*8780*/  F2FP.F16.F32.PACK_AB R190, R169, R190 ;  /* 0x000000bea9be723e */ /* 0x000fc400000000ff */
[----:B------:R-:W-:Y:S01]  /*8790*/  FADD.FTZ R16, R160, R17 ;  /* 0x00000011a0107221 */ /* 0x000fe20000010000 */
[----:B------:R-:W-:-:S03]  /*87a0*/  FADD.FTZ R17, R169, R152 ;  /* 0x00000098a9117221 */ /* 0x000fc60000010000 */
[----:B------:R-:W-:Y:S01]  /*87b0*/  FADD.FTZ R16, R191, R16 ;  /* 0x00000010bf107221 */ /* 0x000fe20000010000 */
[----:B0-----:R-:W-:Y:S01]  /*87c0*/  FADD.FTZ R152, R184, R17 ;  /* 0x00000011b8987221 */ /* 0x001fe20000010000 */
[C---:B------:R-:W-:Y:S02]  /*87d0*/  F2FP.F16.F32.PACK_AB R191, R175.reuse, R191 ;  /* 0x000000bfafbf723e */ /* 0x040fe400000000ff */
[----:B------:R-:W-:Y:S01]  /*87e0*/  FADD.FTZ R16, R175, R16 ;  /* 0x00000010af107221 */ /* 0x000fe20000010000 */
[C---:B------:R-:W-:Y:S01]  /*87f0*/  FADD.FTZ R17, R173.reuse, R152 ;  /* 0x00000098ad117221 */ /* 0x040fe20000010000 */
[----:B------:R-:W-:Y:S02]  /*8800*/  F2FP.F16.F32.PACK_AB R184, R173, R184 ;  /* 0x000000b8adb8723e */ /* 0x000fe400000000ff */
[----:B------:R-:W-:Y:S01]  /*8810*/  FADD.FTZ R16, R185, R16 ;  /* 0x00000010b9107221 */ /* 0x000fe20000010000 */
[----:B-1----:R-:W-:Y:S01]  /*8820*/  FADD.FTZ R152, R186, R17 ;  /* 0x00000011ba987221 */ /* 0x002fe20000010000 */
[----:B--2---:R-:W-:-:S02]  /*8830*/  F2FP.F16.F32.PACK_AB R186, R21, R186 ;  /* 0x000000ba15ba723e */ /* 0x004fc400000000ff */
[----:B------:R-:W-:Y:S01]  /*8840*/  FADD.FTZ R16, R179, R16 ;  /* 0x00000010b3107221 */ /* 0x000fe20000010000 */
[----:B------:R-:W-:Y:S01]  /*8850*/  FADD.FTZ R17, R21, R152 ;  /* 0x0000009815117221 */ /* 0x000fe20000010000 */
[----:B------:R-:W-:Y:S01]  /*8860*/  F2FP.F16.F32.PACK_AB R185, R179, R185 ;  /* 0x000000b9b3b9723e */ /* 0x000fe200000000ff */
[----:B------:R-:W-:Y:S02]  /*8870*/  IMAD.MOV.U32 R21, RZ, RZ, R3 ;  /* 0x000000ffff157224 */ /* 0x000fe400078e0003 */
[----:B------:R-:W-:Y:S01]  /*8880*/  FADD.FTZ R16, R187, R16 ;  /* 0x00000010bb107221 */ /* 0x000fe20000010000 */
[----:B------:R-:W-:-:S03]  /*8890*/  F2FP.F16.F32.PACK_AB R187, R164, R187 ;  /* 0x000000bba4bb723e */ /* 0x000fc600000000ff */
[----:B------:R-:W-:Y:S01]  /*88a0*/  FADD.FTZ R16, R164, R16 ;  /* 0x00000010a4107221 */ /* 0x000fe20000010000 */
[----:B------:R-:W-:Y:S06]  /*88b0*/  @P2 BRA `(.L_x_1138) ;  /* 0xffffffe000f42947 */ /* 0x000fec000383ffff */
.L_x_1129:
[----:B------:R-:W-:-:S13]  /*88c0*/  R2UR UR4, R200 ;  /* 0x00000000c80472ca */ /* 0x000fda00000e0000 */
[----:B------:R-:W-:-:S13]  /*88d0*/  ISETP.GE.AND P2, PT, R20, UR4, PT ;  /* 0x0000000414007c0c */ /* 0x000fda000bf46270 */
[----:B------:R-:W-:Y:S05]  /*88e0*/  @!P2 BRA `(.L_x_1139) ;  /* 0x0000002400c8a947 */ /* 0x000fea0003800000 */
[----:B------:R-:W-:Y:S01]  /*88f0*/  IMAD.IADD R217, R19, 0x1, -R22 ;  /* 0x0000000113d97824 */ /* 0x000fe200078e0a16 */
[----:B------:R-:W-:Y:S01]  /*8900*/  UMOV UR7, UR37 ;  /* 0x0000002500077c82 */ /* 0x000fe20008000000 */
[----:B------:R-:W-:Y:S01]  /*8910*/  IMAD.MOV.U32 R21, RZ, RZ, R3 ;  /* 0x000000ffff157224 */ /* 0x000fe200078e0003 */
[----:B------:R-:W-:Y:S01]  /*8920*/  UMOV UR4, UR36 ;  /* 0x0000002400047c82 */ /* 0x000fe20008000000 */
[----:B------:R-:W-:Y:S01]  /*8930*/  IMAD.MOV.U32 R201, RZ, RZ, R5 ;  /* 0x000000ffffc97224 */ /* 0x000fe200078e0005 */
[----:B------:R-:W-:Y:S01]  /*8940*/  IADD3 R203, R217, 0x8, R4 ;  /* 0x00000008d9cb7810 */ /* 0x000fe20007ffe004 */
[----:B------:R-:W-:Y:S01]  /*8950*/  IMAD.IADD R217, R4, 0x1, R217 ;  /* 0x0000000104d97824 */ /* 0x000fe200078e02d9 */
[----:B------:R-:W-:Y:S01]  /*8960*/  ULDC UR58, c[0x0][0x9e4] ;  /* 0x00027900003a7ab9 */ /* 0x000fe20000000800 */
[----:B------:R-:W-:Y:S01]  /*8970*/  ULDC UR59, c[0x0][0x9dc] ;  /* 0x00027700003b7ab9 */ /* 0x000fe20000000800 */
[----:B------:R-:W-:-:S07]  /*8980*/  LOP3.LUT R219, RZ, R203, RZ, 0x33, !PT ;  /* 0x000000cbffdb7212 */ /* 0x000fce00078e33ff */
.L_x_1156:
[----:B------:R-:W-:-:S04]  /*8990*/  UIADD3 UR5, UR4, 0x1, URZ ;  /* 0x0000000104057890 */ /* 0x000fc8000fffe03f */
[----:B------:R-:W-:-:S04]  /*89a0*/  UISETP.NE.AND UP0, UPT, UR5, 0x2, UPT ;  /* 0x000000020500788c */ /* 0x000fc8000bf05270 */
[----:B------:R-:W-:Y:S02]  /*89b0*/  USEL UR37, URZ, 0x1, UP0 ;  /* 0x000000013f257887 */ /* 0x000fe40008000000 */
[----:B------:R-:W-:Y:S02]  /*89c0*/  USEL UR36, UR5, URZ, UP0 ;  /* 0x0000003f05247287 */ /* 0x000fe40008000000 */
[----:B------:R-:W-:Y:S01]  /*89d0*/  ULOP3.LUT UR37, UR7, UR37, URZ, 0x3c, !UPT ;  /* 0x0000002507257292 */ /* 0x000fe2000f8e3c3f */
[----:B------:R-:W-:Y:S11]  /*89e0*/  @!P0 BRA `(.L_x_1140) ;  /* 0x0000000000048947 */ /* 0x000ff60003800000 */
[----:B------:R-:W-:Y:S01]  /*89f0*/  BPT.TRAP 0x1 ;  /* 0x000000040000795c */ /* 0x000fe20000300000 */
.L_x_1140:
[----:B------:R-:W-:Y:S01]  /*8a00*/  ULEA UR5, UR36, UR38, 0x3 ;  /* 0x0000002624057291 */ /* 0x000fe2000f8e183f */
[----:B------:R-:W-:-:S05]  /*8a10*/  IMAD.U32 R3, RZ, RZ, UR37 ;  /* 0x00000025ff037e24 */ /* 0x000fca000f8e00ff */
[----:B------:R-:W-:-:S04]  /*8a20*/  SHF.L.U32 R3, R3, 0x1f, RZ ;  /* 0x0000001f03037819 */ /* 0x000fc800000006ff */
[----:B------:R0:W1:Y:S01]  /*8a30*/  SYNCS.PHASECHK.TRANS64.TRYWAIT P2, [UR5+0x30830], R3 ;  /* 0x03083003ff0075a7 */ /* 0x0000620008040145 */
[----:B------:R-:W-:Y:S05]  /*8a40*/  @!P0 BRA `(.L_x_1141) ;  /* 0x0000000000048947 */ /* 0x000fea0003800000 */
[----:B------:R-:W-:Y:S01]  /*8a50*/  BPT.TRAP 0x1 ;  /* 0x000000040000795c */ /* 0x000fe20000300000 */
.L_x_1141:
[----:B-1----:R-:W-:Y:S05]  /*8a60*/  @P2 BRA `(.L_x_1142) ;  /* 0x0000000000082947 */ /* 0x002fea0003800000 */
[----:B------:R-:W1:Y:S02]  /*8a70*/  SYNCS.PHASECHK.TRANS64.TRYWAIT P2, [UR5+0x30830], R3 ;  /* 0x03083003ff0075a7 */ /* 0x000e640008040145 */
[----:B-1----:R-:W-:Y:S05]  /*8a80*/  @!P2 BRA `(.L_x_1143) ;  /* 0x000000c00054a947 */ /* 0x002fea0003800000 */
.L_x_1142:
        /* <DEDUP_REMOVED lines=223> */
.L_x_1144:
[----:B------:R-:W-:Y:S01]  /*9880*/  ULEA UR11, UR4, UR38, 0x3 ;  /* 0x00000026040b7291 */ /* 0x000fe2000f8e183f */
[----:B------:R-:W-:-:S05]  /*9890*/  IMAD.U32 R0, RZ, RZ, UR7 ;  /* 0x00000007ff007e24 */ /* 0x000fca000f8e00ff */
[----:B------:R-:W-:-:S04]  /*98a0*/  SHF.L.U32 R0, R0, 0x1f, RZ ;  /* 0x0000001f00007819 */ /* 0x000fc800000006ff */
[----:B------:R1:W2:Y:S01]  /*98b0*/  SYNCS.PHASECHK.TRANS64.TRYWAIT P2, [UR11+0x30850], R0 ;  /* 0x03085000ff0075a7 */ /* 0x0002a2000804014b */
[----:B------:R-:W-:Y:S05]  /*98c0*/  @!P0 BRA `(.L_x_1145) ;  /* 0x0000000000048947 */ /* 0x000fea0003800000 */
[----:B------:R-:W-:Y:S01]  /*98d0*/  BPT.TRAP 0x1 ;  /* 0x000000040000795c */ /* 0x000fe20000300000 */
.L_x_1145:
[----:B--2---:R-:W-:Y:S05]  /*98e0*/  @P2 BRA `(.L_x_1146) ;  /* 0x0000000000082947 */ /* 0x004fea0003800000 */
[----:B------:R-:W2:Y:S02]  /*98f0*/  SYNCS.PHASECHK.TRANS64.TRYWAIT P2, [UR11+0x30850], R0 ;  /* 0x03085000ff0075a7 */ /* 0x000ea4000804014b */
[----:B--2---:R-:W-:Y:S05]  /*9900*/  @!P2 BRA `(.L_x_1147) ;  /* 0x000000b000cca947 */ /* 0x004fea0003800000 */
.L_x_1146:
[----:B------:R-:W-:Y:S01]  /*9910*/  UIADD3 UR6, UR38, 0x400, URZ ;  /* 0x0000040026067890 */ /* 0x000fe2000fffe03f */
[----:B------:R-:W-:Y:S01]  /*9920*/  WARPGROUP.ARRIVE ;  /* 0x00000000000079c5 */ /* 0x000fe20000000000 */
[----:B------:R-:W-:Y:S01]  /*9930*/  UMOV UR7, 0x40000040 ;  /* 0x4000004000077882 */ /* 0x000fe20000000000 */
[----:B01----:R-:W-:Y:S01]  /*9940*/  IMAD.SHL.U32 R0, R20, 0x40, RZ ;  /* 0x0000004014007824 */ /* 0x003fe200078e00ff */
[----:B------:R-:W-:Y:S01]  /*9950*/  USHF.R.U32.HI UR6, URZ, 0x4, UR6 ;  /* 0x000000043f067899 */ /* 0x000fe20008011606 */
[----:B------:R-:W-:Y:S01]  /*9960*/  IMAD.U32 R2, RZ, RZ, UR5 ;  /* 0x00000005ff027e24 */ /* 0x000fe2000f8e00ff */
[----:B------:R-:W-:Y:S02]  /*9970*/  ULDC UR10, c[0x0][0x9e0] ;  /* 0x00027800000a7ab9 */ /* 0x000fe40000000800 */
[----:B------:R-:W-:Y:S01]  /*9980*/  ULOP3.LUT UR6, UR6, 0x3fff, URZ, 0xc0, !UPT ;  /* 0x00003fff06067892 */ /* 0x000fe2000f8ec03f */
[----:B------:R-:W-:Y:S01]  /*9990*/  IADD3 R3, R19, 0x1, -R0 ;  /* 0x0000000113037810 */ /* 0x000fe20007ffe800 */
[----:B------:R-:W-:-:S02]  /*99a0*/  @!P1 VIADD R2, R2, 0x30840 ;  /* 0x0003084002029836 */ /* 0x000fc40000000000 */
[----:B------:R-:W-:Y:S02]  /*99b0*/  ULOP3.LUT UR6, UR6, 0x2000000, URZ, 0xfc, !UPT ;  /* 0x0200000006067892 */ /* 0x000fe4000f8efc3f */
[----:B------:R-:W-:Y:S01]  /*99c0*/  IMAD.IADD R3, R3, 0x1, -R22 ;  /* 0x0000000103037824 */ /* 0x000fe200078e0a16 */
[----:B------:R-:W-:Y:S01]  /*99d0*/  @!P1 PRMT R2, RZ, 0x654, R2 ;  /* 0x00000654ff029816 */ /* 0x000fe20000000002 */
[----:B------:R-:W-:Y:S02]  /*99e0*/  ULEA UR4, UR4, UR6, 0xb ;  /* 0x0000000604047291 */ /* 0x000fe4000f8e583f */
[----:B------:R-:W-:-:S05]  /*99f0*/  IMAD R3, R18, -0x2, R3 ;  /* 0xfffffffe12037824 */ /* 0x000fca00078e0203 */
        /* <DEDUP_REMOVED lines=16> */
[----:B------:R-:W-:Y:S01]  /*9b00*/  ULOP3.LUT UR4, URZ, UR59, URZ, 0x33, !UPT ;  /* 0x0000003b3f047292 */ /* 0x000fe2000f8e333f */
[----:B------:R-:W-:Y:S02]  /*9b10*/  WARPGROUP.DEPBAR.LE gsb0, 0x0 ;  /* 0x00008000000079c5 */ /* 0x000fe40000010000 */
[----:B------:R-:W-:Y:S01]  /*9b20*/  WARPGROUP.ARRIVE ;  /* 0x00000000000079c5 */ /* 0x000fe20000000000 */
[C---:B------:R-:W-:Y:S02]  /*9b30*/  VIADD R189, R3.reuse, UR10 ;  /* 0x0000000a03bd7c36 */ /* 0x040fe40008000000 */
[----:B------:R-:W-:Y:S02]  /*9b40*/  VIADD R191, R3, UR4 ;  /* 0x0000000403bf7c36 */ /* 0x000fe40008000000 */
[----:B------:R-:W-:-:S15]  /*9b50*/  IMAD.IADD R5, R4, 0x1, R189 ;  /* 0x0000000104057824 */ /* 0x000fde00078e02bd */
[----:B------:R-:W-:-:S02]  /*9b60*/  NOP ;  /* 0x0000000000007918 */ /* 0x000fc40000000000 */
[----:B------:R-:W-:Y:S03]  /*9b70*/  HGMMA.64x256x16.F32 R24, R184, gdesc[UR4].tnspB, R24, gsb0 ;  /* 0x43e00004b8187df0 */ /* 0x000fe60008000818 */
[----:B------:R-:W-:Y:S02]  /*9b80*/  WARPGROUP.DEPBAR.LE gsb0, 0x0 ;  /* 0x00008000000079c5 */ /* 0x000fe40000010000 */
[----:B------:R0:W-:Y:S01]  /*9b90*/  @!P1 SYNCS.ARRIVE.TRANS64.RED.A1T0 RZ, [R2+URZ], RZ ;  /* 0x000000ff02ff99a7 */ /* 0x0001e2000810043f */
[----:B------:R-:W-:Y:S01]  /*9ba0*/  IMAD.IADD R185, R4, 0x1, R191 ;  /* 0x0000000104b97824 */ /* 0x000fe200078e02bf */
[----:B------:R-:W-:Y:S06]  /*9bb0*/  @!P6 BRA `(.L_x_1148) ;  /* 0x00000000005ce947 */ /* 0x000fec0003800000 */
[----:B------:R-:W-:Y:S01]  /*9bc0*/  ISETP.GT.AND P2, PT, R217, -0x1, PT ;  /* 0xffffffffd900780c */ /* 0x000fe20003f44270 */
[----:B------:R-:W-:-:S12]  /*9bd0*/  BSSY B0, `(.L_x_1149) ;  /* 0x0000011000007945 */ /* 0x000fd80003800000 */
[----:B------:R-:W-:Y:S05]  /*9be0*/  @P2 BRA `(.L_x_1150) ;  /* 0x0000000000242947 */ /* 0x000fea0003800000 */
[----:B------:R-:W-:Y:S01]  /*9bf0*/  IMAD.U32 R186, RZ, RZ, UR58 ;  /* 0x0000003affba7e24 */ /* 0x000fe2000f8e00ff */
[----:B------:R-:W-:-:S04]  /*9c00*/  IADD3 R184, R4, R19, -R22 ;  /* 0x0000001304b87210 */ /* 0x000fc80007ffe816 */
[----:B------:R-:W-:Y:S02]  /*9c10*/  ISETP.NE.AND P2, PT, R186, 0x1, PT ;  /* 0x00000001ba00780c */ /* 0x000fe40003f45270 */
[----:B------:R-:W-:-:S11]  /*9c20*/  LOP3.LUT R187, RZ, R184, RZ, 0x33, !PT ;  /* 0x000000b8ffbb7212 */ /* 0x000fd600078e33ff */
[----:B0-----:R-:W0:Y:S02]  /*9c30*/  @P2 LDC.64 R2, c[0x0][0x9e8] ;  /* 0x00027a00ff022b82 */ /* 0x001e240000000a00 */
[----:B0-----:R-:W-:-:S05]  /*9c40*/  @P2 IMAD.HI.U32 R2, R187, R2, RZ ;  /* 0x00000002bb022227 */ /* 0x001fca00078e00ff */
[----:B------:R-:W-:-:S04]  /*9c50*/  @P2 SHF.R.U32.HI R187, RZ, R3, R2 ;  /* 0x00000003ffbb2219 */ /* 0x000fc80000011602 */
[----:B------:R-:W-:Y:S01]  /*9c60*/  LOP3.LUT R187, RZ, R187, RZ, 0x33, !PT ;  /* 0x000000bbffbb7212 */ /* 0x000fe200078e33ff */
[----:B------:R-:W-:Y:S06]  /*9c70*/  BRA `(.L_x_1151) ;  /* 0x0000000000187947 */ /* 0x000fec0003800000 */
.L_x_1150:
[----:B------:R-:W-:Y:S02]  /*9c80*/  IMAD.U32 R186, RZ, RZ, UR58 ;  /* 0x0000003affba7e24 */ /* 0x000fe4000f8e00ff */
[----:B------:R-:W-:-:S03]  /*9c90*/  IMAD.MOV.U32 R187, RZ, RZ, R217 ;  /* 0x000000ffffbb7224 */ /* 0x000fc600078e00d9 */
[----:B------:R-:W-:-:S13]  /*9ca0*/  ISETP.NE.AND P2, PT, R186, 0x1, PT ;  /* 0x00000001ba00780c */ /* 0x000fda0003f45270 */
[----:B0-----:R-:W0:Y:S02]  /*9cb0*/  @P2 LDC.64 R2, c[0x0][0x9e8] ;  /* 0x00027a00ff022b82 */ /* 0x001e240000000a00 */
[----:B0-----:R-:W-:-:S05]  /*9cc0*/  @P2 IMAD.HI.U32 R2, R217, R2, RZ ;  /* 0x00000002d9022227 */ /* 0x001fca00078e00ff */
[----:B------:R-:W-:-:S07]  /*9cd0*/  @P2 SHF.R.U32.HI R187, RZ, R3, R2 ;  /* 0x00000003ffbb2219 */ /* 0x000fce0000011602 */
.L_x_1151:
[----:B------:R-:W-:Y:S05]  /*9ce0*/  BSYNC B0 ;  /* 0x0000000000007941 */ /* 0x000fea0003800000 */
.L_x_1149:
[----:B------:R-:W-:-:S04]  /*9cf0*/  IMAD R3, R187, R186, -R0 ;  /* 0x000000babb037224 */ /* 0x000fc800078e0a00 */
[----:B------:R-:W-:-:S05]  /*9d00*/  IMAD R2, R18, -0x2, R3 ;  /* 0xfffffffe12027824 */ /* 0x000fca00078e0203 */
[----:B------:R-:W-:Y:S02]  /*9d10*/  VIADDMNMX R5, R2, R186, R5, PT ;  /* 0x000000ba02057246 */ /* 0x000fe40003800105 */
[----:B------:R-:W-:-:S07]  /*9d20*/  VIMNMX R185, R185, R2, !PT ;  /* 0x00000002b9b97248 */ /* 0x000fce0007fe0100 */
.L_x_1148:
[----:B------:R-:W-:Y:S02]  /*9d30*/  ISETP.GT.AND P2, PT, R20, -0x1, PT ;  /* 0xffffffff1400780c */ /* 0x000fe40003f44270 */
[----:B------:R-:W-:Y:S02]  /*9d40*/  IADD3 R186, R191, 0x8, R4 ;  /* 0x00000008bfba7810 */ /* 0x000fe40007ffe004 */
[C---:B------:R-:W-:Y:S02]  /*9d50*/  ISETP.GT.AND P3, PT, R185.reuse, RZ, P2 ;  /* 0x000000ffb900720c */ /* 0x040fe40001764270 */
[----:B------:R-:W-:Y:S02]  /*9d60*/  ISETP.GT.AND P5, PT, R185, 0x1, P2 ;  /* 0x00000001b900780c */ /* 0x000fe400017a4270 */
[----:B------:R-:W-:Y:S02]  /*9d70*/  ISETP.LT.OR P4, PT, R5, 0x1, P3 ;  /* 0x000000010500780c */ /* 0x000fe40001f81670 */
[----:B------:R-:W-:-:S02]  /*9d80*/  ISETP.GT.AND P3, PT, R185, 0x8, P2 ;  /* 0x00000008b900780c */ /* 0x000fc40001764270 */
[----:B------:R-:W-:Y:S02]  /*9d90*/  FSEL R184, R152, -INF , !P4 ;  /* 0xff80000098b87808 */ /* 0x000fe40006000000 */
[----:B------:R-:W-:Y:S02]  /*9da0*/  ISETP.GT.AND P4, PT, R185, 0x9, P2 ;  /* 0x00000009b900780c */ /* 0x000fe40001784270 */
[C---:B------:R-:W-:Y:S02]  /*9db0*/  ISETP.LT.OR P5, PT, R5.reuse, 0x2, P5 ;  /* 0x000000020500780c */ /* 0x040fe40002fa1670 */
[C---:B------:R-:W-:Y:S02]  /*9dc0*/  ISETP.LT.OR P3, PT, R5.reuse, 0x9, P3 ;  /* 0x000000090500780c */ /* 0x040fe40001f61670 */
[----:B------:R-:W-:Y:S02]  /*9dd0*/  ISETP.LT.OR P4, PT, R5, 0xa, P4 ;  /* 0x0000000a0500780c */ /* 0x000fe40002781670 */
[----:B------:R-:W-:-:S02]  /*9de0*/  FSEL R152, R153, -INF , !P5 ;  /* 0xff80000099987808 */ /* 0x000fc40006800000 */
[----:B------:R-:W-:Y:S02]  /*9df0*/  FSEL R156, R156, -INF , !P3 ;  /* 0xff8000009c9c7808 */ /* 0x000fe40005800000 */
[----:B------:R-:W-:Y:S02]  /*9e00*/  FSEL R157, R157, -INF , !P4 ;  /* 0xff8000009d9d7808 */ /* 0x000fe40006000000 */
[C---:B------:R-:W-:Y:S02]  /*9e10*/  ISETP.GT.AND P5, PT, R185.reuse, 0x10, P2 ;  /* 0x00000010b900780c */ /* 0x040fe400017a4270 */
[C---:B------:R-:W-:Y:S02]  /*9e20*/  ISETP.GT.AND P3, PT, R185.reuse, 0x11, P2 ;  /* 0x00000011b900780c */ /* 0x040fe40001764270 */
        /* <DEDUP_REMOVED lines=31> */
[----:B------:R-:W-:-:S02]  /*a020*/  IADD3 R185, R189, 0x8, R4 ;  /* 0x00000008bdb97810 */ /* 0x000fc40007ffe004 */
[----:B------:R-:W-:Y:S02]  /*a030*/  FSEL R177, R177, -INF , !P5 ;  /* 0xff800000b1b17808 */ /* 0x000fe40006800000 */
[----:B------:R-:W-:Y:S02]  /*a040*/  FSEL R180, R180, -INF , !P3 ;  /* 0xff800000b4b47808 */ /* 0x000fe40005800000 */
[----:B------:R-:W-:Y:S01]  /*a050*/  FSEL R181, R181, -INF , !P4 ;  /* 0xff800000b5b57808 */ /* 0x000fe20006000000 */
[----:B------:R-:W-:Y:S06]  /*a060*/  @!P6 BRA `(.L_x_1152) ;  /* 0x000000000058e947 */ /* 0x000fec0003800000 */
[----:B------:R-:W-:Y:S01]  /*a070*/  ISETP.GT.AND P3, PT, R203, -0x1, PT ;  /* 0xffffffffcb00780c */ /* 0x000fe20003f64270 */
[----:B------:R-:W-:-:S12]  /*a080*/  BSSY B0, `(.L_x_1153) ;  /* 0x0000010000007945 */ /* 0x000fd80003800000 */
[----:B------:R-:W-:Y:S05]  /*a090*/  @P3 BRA `(.L_x_1154) ;  /* 0x0000000000203947 */ /* 0x000fea0003800000 */
[----:B------:R-:W-:-:S05]  /*a0a0*/  IMAD.U32 R190, RZ, RZ, UR58 ;  /* 0x0000003affbe7e24 */ /* 0x000fca000f8e00ff */
[----:B------:R-:W-:-:S13]  /*a0b0*/  ISETP.NE.AND P3, PT, R190, 0x1, PT ;  /* 0x00000001be00780c */ /* 0x000fda0003f65270 */
[----:B0-----:R-:W0:Y:S02]  /*a0c0*/  @P3 LDC.64 R2, c[0x0][0x9e8] ;  /* 0x00027a00ff023b82 */ /* 0x001e240000000a00 */
[----:B0-----:R-:W-:-:S04]  /*a0d0*/  @P3 IMAD.HI.U32 R188, R219, R2, RZ ;  /* 0x00000002dbbc3227 */ /* 0x001fc800078e00ff */
[----:B------:R-:W-:Y:S01]  /*a0e0*/  IMAD.MOV.U32 R2, RZ, RZ, R219 ;  /* 0x000000ffff027224 */ /* 0x000fe200078e00db */
[----:B------:R-:W-:-:S04]  /*a0f0*/  @P3 SHF.R.U32.HI R2, RZ, R3, R188 ;  /* 0x00000003ff023219 */ /* 0x000fc800000116bc */
[----:B------:R-:W-:Y:S01]  /*a100*/  LOP3.LUT R5, RZ, R2, RZ, 0x33, !PT ;  /* 0x00000002ff057212 */ /* 0x000fe200078e33ff */
[----:B------:R-:W-:Y:S06]  /*a110*/  BRA `(.L_x_1155) ;  /* 0x0000000000187947 */ /* 0x000fec0003800000 */
.L_x_1154:
[----:B------:R-:W-:Y:S02]  /*a120*/  IMAD.U32 R190, RZ, RZ, UR58 ;  /* 0x0000003affbe7e24 */ /* 0x000fe4000f8e00ff */
[----:B------:R-:W-:-:S03]  /*a130*/  IMAD.MOV.U32 R5, RZ, RZ, R203 ;  /* 0x000000ffff057224 */ /* 0x000fc600078e00cb */
[----:B------:R-:W-:-:S13]  /*a140*/  ISETP.NE.AND P3, PT, R190, 0x1, PT ;  /* 0x00000001be00780c */ /* 0x000fda0003f65270 */
[----:B0-----:R-:W0:Y:S02]  /*a150*/  @P3 LDC.64 R2, c[0x0][0x9e8] ;  /* 0x00027a00ff023b82 */ /* 0x001e240000000a00 */
[----:B0-----:R-:W-:-:S05]  /*a160*/  @P3 IMAD.HI.U32 R2, R203, R2, RZ ;  /* 0x00000002cb023227 */ /* 0x001fca00078e00ff */
[----:B------:R-:W-:-:S07]  /*a170*/  @P3 SHF.R.U32.HI R5, RZ, R3, R2 ;  /* 0x00000003ff053219 */ /* 0x000fce0000011602 */
.L_x_1155:
[----:B------:R-:W-:Y:S05]  /*a180*/  BSYNC B0 ;  /* 0x0000000000007941 */ /* 0x000fea0003800000 */
.L_x_1153:
[----:B------:R-:W-:-:S04]  /*a190*/  IMAD R3, R5, R190, -R0 ;  /* 0x000000be05037224 */ /* 0x000fc800078e0a00 */
[----:B------:R-:W-:-:S05]  /*a1a0*/  IMAD R3, R18, -0x2, R3 ;  /* 0xfffffffe12037824 */ /* 0x000fca00078e0203 */
[----:B------:R-:W-:Y:S02]  /*a1b0*/  VIADDMNMX R185, R3, R190, R185, PT ;  /* 0x000000be03b97246 */ /* 0x000fe400038001b9 */
[----:B------:R-:W-:-:S07]  /*a1c0*/  VIMNMX R186, R186, R3, !PT ;  /* 0x00000003baba7248 */ /* 0x000fce0007fe0100 */
.L_x_1152:
        /* <DEDUP_REMOVED lines=36> */
[----:B------:R-:W1:Y:S01]  /*a410*/  SHFL.BFLY PT, R3, R0, 0x2, 0x1f ;  /* 0x0c401f0000037f89 */ /* 0x000e6200000e0000 */
        /* <DEDUP_REMOVED lines=11> */
[C---:B------:R-:W-:Y:S02]  /*a4d0*/  ISETP.LT.OR P3, PT, R185.reuse, 0x22, P3 ;  /* 0x00000022b900780c */ /* 0x040fe40001f61670 */
[----:B-1----:R-:W-:Y:S02]  /*a4e0*/  FMNMX.FTZ R3, R0, R3, !PT ;  /* 0x0000000300037209 */ /* 0x002fe40007810000 */
[----:B------:R-:W-:Y:S02]  /*a4f0*/  FMNMX.FTZ R0, R154, R21, !PT ;  /* 0x000000159a007209 */ /* 0x000fe40007810000 */
[----:B------:R-:W-:Y:S01]  /*a500*/  FSEL R170, R170, -INF , !P5 ;  /* 0xff800000aaaa7808 */ /* 0x000fe20006800000 */
[----:B0-----:R-:W0:Y:S01]  /*a510*/  SHFL.BFLY PT, R2, R3, 0x1, 0x1f ;  /* 0x0c201f0003027f89 */ /* 0x001e2200000e0000 */
        /* <DEDUP_REMOVED lines=12> */
[----:B0-----:R-:W-:-:S02]  /*a5e0*/  FMNMX.FTZ R5, R3, R2, !PT ;  /* 0x0000000203057209 */ /* 0x001fc40007810000 */
        /* <DEDUP_REMOVED lines=18> */
[----:B------:R-:W-:Y:S01]  /*a710*/  FSEL R2, R5, RZ, P5 ;  /* 0x000000ff05027208 */ /* 0x000fe20002800000 */
        /* <DEDUP_REMOVED lines=24> */
[----:B------:R-:W-:Y:S01]  /*a8a0*/  R2UR UR4, R200 ;  /* 0x00000000c80472ca */ /* 0x000fe200000e0000 */
[----:B------:R-:W-:Y:S01]  /*a8b0*/  IMAD.MOV.U32 R201, RZ, RZ, R5 ;  /* 0x000000ffffc97224 */ /* 0x000fe200078e0005 */
[----:B------:R-:W0:Y:S01]  /*a8c0*/  SHFL.BFLY PT, R185, R0, 0x2, 0x1f ;  /* 0x0c401f0000b97f89 */ /* 0x000e2200000e0000 */
[----:B------:R-:W-:-:S04]  /*a8d0*/  FMUL.FTZ R2, R2, UR10 ;  /* 0x0000000a02027c20 */ /* 0x000fc80008410000 */
[----:B------:R-:W-:Y:S08]  /*a8e0*/  MUFU.EX2 R196, R196 ;  /* 0x000000c400c47308 */ /* 0x000ff00000000800 */
[----:B------:R-:W-:Y:S08]  /*a8f0*/  MUFU.EX2 R198, R198 ;  /* 0x000000c600c67308 */ /* 0x000ff00000000800 */
[----:B------:R-:W-:Y:S01]  /*a900*/  MUFU.EX2 R157, R157 ;  /* 0x0000009d009d7308 */ /* 0x000fe20000000800 */
[----:B0-----:R-:W-:-:S05]  /*a910*/  FMNMX.FTZ R185, R0, R185, !PT ;  /* 0x000000b900b97209 */ /* 0x001fca0007810000 */
[----:B------:R-:W0:Y:S02]  /*a920*/  SHFL.BFLY PT, R0, R185, 0x1, 0x1f ;  /* 0x0c201f00b9007f89 */ /* 0x000e2400000e0000 */
[----:B------:R-:W-:Y:S08]  /*a930*/  MUFU.EX2 R192, R192 ;  /* 0x000000c000c07308 */ /* 0x000ff00000000800 */
[----:B------:R-:W-:Y:S08]  /*a940*/  MUFU.EX2 R161, R161 ;  /* 0x000000a100a17308 */ /* 0x000ff00000000800 */
[----:B------:R-:W-:Y:S01]  /*a950*/  MUFU.EX2 R194, R194 ;  /* 0x000000c200c27308 */ /* 0x000fe20000000800 */
[----:B0-----:R-:W-:-:S07]  /*a960*/  FMNMX.FTZ R3, R185, R0, !PT ;  /* 0x00000000b9037209 */ /* 0x001fce0007810000 */
[----:B------:R-:W-:Y:S01]  /*a970*/  MUFU.EX2 R165, R165 ;  /* 0x000000a500a57308 */ /* 0x000fe20000000800 */
[C---:B------:R-:W-:Y:S01]  /*a980*/  FSETP.NEU.FTZ.AND P2, PT, R3.reuse, -INF , PT ;  /* 0xff8000000300780b */ /* 0x040fe20003f5d000 */
[----:B------:R-:W-:-:S06]  /*a990*/  FMUL.FTZ R156, R3, UR10 ;  /* 0x0000000a039c7c20 */ /* 0x000fcc0008410000 */
[----:B------:R0:W1:Y:S01]  /*a9a0*/  MUFU.EX2 R0, R2 ;  /* 0x0000000200007308 */ /* 0x0000620000000800 */
[----:B------:R-:W-:-:S05]  /*a9b0*/  FSEL R156, R156, RZ, P2 ;  /* 0x000000ff9c9c7208 */ /* 0x000fca0001000000 */
[--C-:B------:R-:W-:Y:S01]  /*a9c0*/  FFMA.FTZ R197, R154, UR10, -R156.reuse ;  /* 0x0000000a9ac57c23 */ /* 0x100fe2000801089c */
[--C-:B------:R-:W-:Y:S01]  /*a9d0*/  FFMA.FTZ R152, R155, UR10, -R156.reuse ;  /* 0x0000000a9b987c23 */ /* 0x100fe2000801089c */
[--C-:B------:R-:W-:Y:S01]  /*a9e0*/  FFMA.FTZ R199, R158, UR10, -R156.reuse ;  /* 0x0000000a9ec77c23 */ /* 0x100fe2000801089c */
[----:B0-----:R-:W-:Y:S01]  /*a9f0*/  FSEL R2, R3, RZ, P2 ;  /* 0x000000ff03027208 */ /* 0x001fe20001000000 */
[--C-:B------:R-:W-:Y:S01]  /*aa00*/  FFMA.FTZ R154, R159, UR10, -R156.reuse ;  /* 0x0000000a9f9a7c23 */ /* 0x100fe2000801089c */
[--C-:B------:R-:W-:Y:S01]  /*aa10*/  FFMA.FTZ R193, R162, UR10, -R156.reuse ;  /* 0x0000000aa2c17c23 */ /* 0x100fe2000801089c */
[----:B------:R-:W-:Y:S01]  /*aa20*/  MUFU.EX2 R197, R197 ;  /* 0x000000c500c57308 */ /* 0x000fe20000000800 */
[--C-:B------:R-:W-:Y:S01]  /*aa30*/  FFMA.FTZ R158, R163, UR10, -R156.reuse ;  /* 0x0000000aa39e7c23 */ /* 0x100fe2000801089c */
[----:B------:R-:W-:Y:S01]  /*aa40*/  FADD.FTZ R2, -R2, R21 ;  /* 0x0000001502027221 */ /* 0x000fe20000010100 */
[--C-:B------:R-:W-:Y:S01]  /*aa50*/  FFMA.FTZ R195, R166, UR10, -R156.reuse ;  /* 0x0000000aa6c37c23 */ /* 0x100fe2000801089c */
[--C-:B------:R-:W-:Y:S01]  /*aa60*/  FFMA.FTZ R160, R167, UR10, -R156.reuse ;  /* 0x0000000aa7a07c23 */ /* 0x100fe2000801089c */
[----:B-1----:R-:W-:Y:S01]  /*aa70*/  FFMA.FTZ R17, R0, R17, R153 ;  /* 0x0000001100117223 */ /* 0x002fe20000010099 */
[----:B------:R-:W-:Y:S01]  /*aa80*/  FMUL.FTZ R2, R2, UR10 ;  /* 0x0000000a02027c20 */ /* 0x000fe20008410000 */
[--C-:B------:R-:W-:Y:S01]  /*aa90*/  FFMA.FTZ R189, R170, UR10, -R156.reuse ;  /* 0x0000000aaabd7c23 */ /* 0x100fe2000801089c */
[----:B------:R-:W-:Y:S01]  /*aaa0*/  MUFU.EX2 R152, R152 ;  /* 0x0000009800987308 */ /* 0x000fe20000000800 */
[----:B------:R-:W-:Y:S01]  /*aab0*/  FADD.FTZ R17, R196, R17 ;  /* 0x00000011c4117221 */ /* 0x000fe20000010000 */
[--C-:B------:R-:W-:Y:S01]  /*aac0*/  FFMA.FTZ R162, R171, UR10, -R156.reuse ;  /* 0x0000000aaba27c23 */ /* 0x100fe2000801089c */
[--C-:B------:R-:W-:Y:S01]  /*aad0*/  FFMA.FTZ R191, R174, UR10, -R156.reuse ;  /* 0x0000000aaebf7c23 */ /* 0x100fe2000801089c */
[--C-:B------:R-:W-:Y:S01]  /*aae0*/  FFMA.FTZ R185, R178, UR10, -R156.reuse ;  /* 0x0000000ab2b97c23 */ /* 0x100fe2000801089c */
[----:B------:R-:W-:Y:S01]  /*aaf0*/  FADD.FTZ R164, R198, R17 ;  /* 0x00000011c6a47221 */ /* 0x000fe20000010000 */
[--C-:B------:R-:W-:Y:S01]  /*ab00*/  FFMA.FTZ R179, R179, UR10, -R156.reuse ;  /* 0x0000000ab3b37c23 */ /* 0x100fe2000801089c */
[----:B------:R-:W-:Y:S01]  /*ab10*/  FFMA.FTZ R182, R182, UR10, -R156 ;  /* 0x0000000ab6b67c23 */ /* 0x000fe2000801089c */
[----:B------:R-:W0:Y:S01]  /*ab20*/  MUFU.EX2 R2, R2 ;  /* 0x0000000200027308 */ /* 0x000e220000000800 */
[----:B------:R-:W-:Y:S01]  /*ab30*/  FADD.FTZ R21, R157, R164 ;  /* 0x000000a49d157221 */ /* 0x000fe20000010000 */
[----:B------:R-:W-:Y:S01]  /*ab40*/  IMAD.U32 R155, RZ, RZ, UR11 ;  /* 0x0000000bff9b7e24 */ /* 0x000fe2000f8e00ff */
[----:B------:R-:W-:Y:S01]  /*ab50*/  ISETP.GT.AND P2, PT, R20, UR4, PT ;  /* 0x0000000414007c0c */ /* 0x000fe2000bf44270 */
[----:B------:R-:W-:Y:S01]  /*ab60*/  UMOV UR4, UR36 ;  /* 0x0000002400047c82 */ /* 0x000fe20008000000 */
[----:B------:R-:W-:Y:S01]  /*ab70*/  F2FP.F16.F32.PACK_AB R196, R196, R153 ;  /* 0x00000099c4c4723e */ /* 0x000fe200000000ff */
[----:B------:R-:W-:Y:S01]  /*ab80*/  @!P1 VIADD R155, R155, 0x30860 ;  /* 0x000308609b9b9836 */ /* 0x000fe20000000000 */
[----:B------:R-:W-:Y:S01]  /*ab90*/  F2FP.F16.F32.PACK_AB R198, R157, R198 ;  /* 0x000000c69dc6723e */ /* 0x000fe200000000ff */
[----:B------:R-:W1:Y:S01]  /*aba0*/  MUFU.EX2 R199, R199 ;  /* 0x000000c700c77308 */ /* 0x000e620000000800 */
[----:B------:R-:W-:-:S02]  /*abb0*/  VIADD R20, R20, 0xffffffff ;  /* 0xffffffff14147836 */ /* 0x000fc40000000000 */
[----:B------:R-:W-:-:S04]  /*abc0*/  @!P1 PRMT R155, RZ, 0x654, R155 ;  /* 0x00000654ff9b9816 */ /* 0x000fc8000000009b */
[----:B------:R2:W-:Y:S01]  /*abd0*/  @!P1 SYNCS.ARRIVE.TRANS64.RED.A1T0 RZ, [R155+URZ], RZ ;  /* 0x000000ff9bff99a7 */ /* 0x0005e2000810043f */
[----:B------:R-:W3:Y:S01]  /*abe0*/  MUFU.EX2 R154, R154 ;  /* 0x0000009a009a7308 */ /* 0x000ee20000000800 */
[----:B0-----:R-:W-:Y:S01]  /*abf0*/  FFMA.FTZ R17, R2, R16, R197 ;  /* 0x0000001002117223 */ /* 0x001fe200000100c5 */
[----:B------:R-:W-:Y:S01]  /*ac00*/  FADD.FTZ R16, R192, R21 ;  /* 0x00000015c0107221 */ /* 0x000fe20000010000 */
[C---:B------:R-:W-:Y:S02]  /*ac10*/  F2FP.F16.F32.PACK_AB R192, R161.reuse, R192 ;  /* 0x000000c0a1c0723e */ /* 0x040fe400000000ff */
[----:B------:R-:W-:Y:S01]  /*ac20*/  FADD.FTZ R164, R152, R17 ;  /* 0x0000001198a47221 */ /* 0x000fe20000010000 */
[----:B------:R-:W-:Y:S01]  /*ac30*/  FADD.FTZ R21, R161, R16 ;  /* 0x00000010a1157221 */ /* 0x000fe20000010000 */
[----:B------:R-:W-:Y:S01]  /*ac40*/  FFMA.FTZ R16, R175, UR10, -R156 ;  /* 0x0000000aaf107c23 */ /* 0x000fe2000801089c */
[----:B------:R-:W0:Y:S01]  /*ac50*/  MUFU.EX2 R193, R193 ;  /* 0x000000c100c17308 */ /* 0x000e220000000800 */
[----:B-1----:R-:W-:Y:S01]  /*ac60*/  FADD.FTZ R17, R199, R164 ;  /* 0x000000a4c7117221 */ /* 0x002fe20000010000 */
[----:B------:R-:W-:Y:S01]  /*ac70*/  FADD.FTZ R166, R194, R21 ;  /* 0x00000015c2a67221 */ /* 0x000fe20000010000 */
[----:B------:R-:W-:Y:S01]  /*ac80*/  FFMA.FTZ R156, R183, UR10, -R156 ;  /* 0x0000000ab79c7c23 */ /* 0x000fe2000801089c */
[----:B------:R-:W-:-:S02]  /*ac90*/  F2FP.F16.F32.PACK_AB R194, R165, R194 ;  /* 0x000000c2a5c2723e */ /* 0x000fc400000000ff */
[----:B------:R-:W-:Y:S01]  /*aca0*/  FADD.FTZ R21, R165, R166 ;  /* 0x000000a6a5157221 */ /* 0x000fe20000010000 */
[----:B------:R-:W-:Y:S01]  /*acb0*/  F2FP.F16.F32.PACK_AB R197, R152, R197 ;  /* 0x000000c598c5723e */ /* 0x000fe200000000ff */
[----:B------:R-:W1:Y:S01]  /*acc0*/  MUFU.EX2 R158, R158 ;  /* 0x0000009e009e7308 */ /* 0x000e620000000800 */
[C---:B---3--:R-:W-:Y:S01]  /*acd0*/  FADD.FTZ R164, R154.reuse, R17 ;  /* 0x000000119aa47221 */ /* 0x048fe20000010000 */
[----:B------:R-:W-:-:S06]  /*ace0*/  F2FP.F16.F32.PACK_AB R199, R154, R199 ;  /* 0x000000c79ac7723e */ /* 0x000fcc00000000ff */
[----:B------:R-:W3:Y:S01]  /*acf0*/  MUFU.EX2 R195, R195 ;  /* 0x000000c300c37308 */ /* 0x000ee20000000800 */
[----:B0-----:R-:W-:-:S07]  /*ad00*/  FADD.FTZ R17, R193, R164 ;  /* 0x000000a4c1117221 */ /* 0x001fce0000010000 */
[----:B------:R-:W0:Y:S01]  /*ad10*/  MUFU.EX2 R160, R160 ;  /* 0x000000a000a07308 */ /* 0x000e220000000800 */
[C---:B-1----:R-:W-:Y:S01]  /*ad20*/  FADD.FTZ R164, R158.reuse, R17 ;  /* 0x000000119ea47221 */ /* 0x042fe20000010000 */
[----:B------:R-:W-:-:S06]  /*ad30*/  F2FP.F16.F32.PACK_AB R193, R158, R193 ;  /* 0x000000c19ec1723e */ /* 0x000fcc00000000ff */
[----:B------:R-:W1:Y:S01]  /*ad40*/  MUFU.EX2 R188, R188 ;  /* 0x000000bc00bc7308 */ /* 0x000e620000000800 */
[----:B---3--:R-:W-:-:S07]  /*ad50*/  FADD.FTZ R17, R195, R164 ;  /* 0x000000a4c3117221 */ /* 0x008fce0000010000 */
[----:B------:R-:W3:Y:S01]  /*ad60*/  MUFU.EX2 R189, R189 ;  /* 0x000000bd00bd7308 */ /* 0x000ee20000000800 */
[C---:B0-----:R-:W-:Y:S01]  /*ad70*/  FADD.FTZ R164, R160.reuse, R17 ;  /* 0x00000011a0a47221 */ /* 0x041fe20000010000 */
[----:B------:R-:W-:-:S06]  /*ad80*/  F2FP.F16.F32.PACK_AB R195, R160, R195 ;  /* 0x000000c3a0c3723e */ /* 0x000fcc00000000ff */
[----:B------:R-:W0:Y:S01]  /*ad90*/  MUFU.EX2 R169, R169 ;  /* 0x000000a900a97308 */ /* 0x000e220000000800 */
[----:B-1----:R-:W-:-:S07]  /*ada0*/  FADD.FTZ R166, R188, R21 ;  /* 0x00000015bca67221 */ /* 0x002fce0000010000 */
[----:B------:R-:W1:Y:S01]  /*adb0*/  MUFU.EX2 R162, R162 ;  /* 0x000000a200a27308 */ /* 0x000e620000000800 */
[----:B---3--:R-:W-:-:S07]  /*adc0*/  FADD.FTZ R17, R189, R164 ;  /* 0x000000a4bd117221 */ /* 0x008fce0000010000 */
[----:B------:R-:W3:Y:S01]  /*add0*/  MUFU.EX2 R190, R190 ;  /* 0x000000be00be7308 */ /* 0x000ee20000000800 */
[C---:B0-----:R-:W-:Y:S01]  /*ade0*/  FADD.FTZ R21, R169.reuse, R166 ;  /* 0x000000a6a9157221 */ /* 0x041fe20000010000 */
[----:B------:R-:W-:-:S06]  /*adf0*/  F2FP.F16.F32.PACK_AB R188, R169, R188 ;  /* 0x000000bca9bc723e */ /* 0x000fcc00000000ff */
[----:B------:R-:W0:Y:S01]  /*ae00*/  MUFU.EX2 R191, R191 ;  /* 0x000000bf00bf7308 */ /* 0x000e220000000800 */
[C---:B-1----:R-:W-:Y:S01]  /*ae10*/  FADD.FTZ R164, R162.reuse, R17 ;  /* 0x00000011a2a47221 */ /* 0x042fe20000010000 */
[----:B------:R-:W-:-:S06]  /*ae20*/  F2FP.F16.F32.PACK_AB R189, R162, R189 ;  /* 0x000000bda2bd723e */ /* 0x000fcc00000000ff */
[----:B------:R-:W1:Y:S01]  /*ae30*/  MUFU.EX2 R173, R173 ;  /* 0x000000ad00ad7308 */ /* 0x000e620000000800 */
[----:B---3--:R-:W-:-:S07]  /*ae40*/  FADD.FTZ R166, R190, R21 ;  /* 0x00000015bea67221 */ /* 0x008fce0000010000 */
[----:B------:R-:W3:Y:S01]  /*ae50*/  MUFU.EX2 R16, R16 ;  /* 0x0000001000107308 */ /* 0x000ee20000000800 */
[----:B0-----:R-:W-:-:S07]  /*ae60*/  FADD.FTZ R17, R191, R164 ;  /* 0x000000a4bf117221 */ /* 0x001fce0000010000 */
[----:B------:R-:W0:Y:S01]  /*ae70*/  MUFU.EX2 R184, R184 ;  /* 0x000000b800b87308 */ /* 0x000e220000000800 */
[C---:B-1----:R-:W-:Y:S01]  /*ae80*/  FADD.FTZ R21, R173.reuse, R166 ;  /* 0x000000a6ad157221 */ /* 0x042fe20000010000 */
[----:B------:R-:W-:-:S06]  /*ae90*/  F2FP.F16.F32.PACK_AB R190, R173, R190 ;  /* 0x000000beadbe723e */ /* 0x000fcc00000000ff */
[----:B------:R-:W1:Y:S01]  /*aea0*/  MUFU.EX2 R185, R185 ;  /* 0x000000b900b97308 */ /* 0x000e620000000800 */
[C---:B---3--:R-:W-:Y:S01]  /*aeb0*/  FADD.FTZ R164, R16.reuse, R17 ;  /* 0x0000001110a47221 */ /* 0x048fe20000010000 */
[----:B------:R-:W-:-:S06]  /*aec0*/  F2FP.F16.F32.PACK_AB R191, R16, R191 ;  /* 0x000000bf10bf723e */ /* 0x000fcc00000000ff */
[----:B------:R-:W3:Y:S01]  /*aed0*/  MUFU.EX2 R177, R177 ;  /* 0x000000b100b17308 */ /* 0x000ee20000000800 */
[----:B0-----:R-:W-:-:S07]  /*aee0*/  FADD.FTZ R166, R184, R21 ;  /* 0x00000015b8a67221 */ /* 0x001fce0000010000 */
[----:B------:R-:W0:Y:S01]  /*aef0*/  MUFU.EX2 R179, R179 ;  /* 0x000000b300b37308 */ /* 0x000e220000000800 */
[----:B-1----:R-:W-:-:S07]  /*af00*/  FADD.FTZ R164, R185, R164 ;  /* 0x000000a4b9a47221 */ /* 0x002fce0000010000 */
[----:B------:R-:W1:Y:S01]  /*af10*/  MUFU.EX2 R186, R186 ;  /* 0x000000ba00ba7308 */ /* 0x000e620000000800 */
[C---:B---3--:R-:W-:Y:S01]  /*af20*/  FADD.FTZ R21, R177.reuse, R166 ;  /* 0x000000a6b1157221 */ /* 0x048fe20000010000 */
[----:B------:R-:W-:-:S06]  /*af30*/  F2FP.F16.F32.PACK_AB R184, R177, R184 ;  /* 0x000000b8b1b8723e */ /* 0x000fcc00000000ff */
[----:B------:R-:W3:Y:S01]  /*af40*/  MUFU.EX2 R187, R182 ;  /* 0x000000b600bb7308 */ /* 0x000ee20000000800 */
[C---:B0-----:R-:W-:Y:S01]  /*af50*/  FADD.FTZ R164, R179.reuse, R164 ;  /* 0x000000a4b3a47221 */ /* 0x041fe20000010000 */
[----:B------:R-:W-:-:S06]  /*af60*/  F2FP.F16.F32.PACK_AB R185, R179, R185 ;  /* 0x000000b9b3b9723e */ /* 0x000fcc00000000ff */
[----:B------:R-:W0:Y:S01]  /*af70*/  MUFU.EX2 R181, R181 ;  /* 0x000000b500b57308 */ /* 0x000e220000000800 */
[----:B-1----:R-:W-:Y:S01]  /*af80*/  FADD.FTZ R166, R186, R21 ;  /* 0x00000015baa67221 */ /* 0x002fe20000010000 */
[----:B------:R-:W-:-:S06]  /*af90*/  IMAD.MOV.U32 R21, RZ, RZ, R3 ;  /* 0x000000ffff157224 */ /* 0x000fcc00078e0003 */
[----:B------:R-:W1:Y:S01]  /*afa0*/  MUFU.EX2 R156, R156 ;  /* 0x0000009c009c7308 */ /* 0x000e620000000800 */
[----:B---3--:R-:W-:Y:S01]  /*afb0*/  FADD.FTZ R164, R187, R164 ;  /* 0x000000a4bba47221 */ /* 0x008fe20000010000 */
[C---:B0-----:R-:W-:Y:S01]  /*afc0*/  FADD.FTZ R17, R181.reuse, R166 ;  /* 0x000000a6b5117221 */ /* 0x041fe20000010000 */
[----:B------:R-:W-:Y:S02]  /*afd0*/  F2FP.F16.F32.PACK_AB R186, R181, R186 ;  /* 0x000000bab5ba723e */ /* 0x000fe400000000ff */
[C---:B-1----:R-:W-:Y:S01]  /*afe0*/  FADD.FTZ R16, R156.reuse, R164 ;  /* 0x000000a49c107221 */ /* 0x042fe20000010000 */
[----:B------:R-:W-:Y:S01]  /*aff0*/  F2FP.F16.F32.PACK_AB R187, R156, R187 ;  /* 0x000000bb9cbb723e */ /* 0x000fe200000000ff */
[----:B--2---:R-:W-:Y:S06]  /*b000*/  @P2 BRA `(.L_x_1156) ;  /* 0xffffffd800602947 */ /* 0x004fec000383ffff */
.L_x_1139:
        /* <DEDUP_REMOVED lines=131> */
.L_x_1157:
[----:B------:R-:W-:Y:S01]  /*b840*/  ULEA UR5, UR36, UR38, 0x3 ;  /* 0x0000002624057291 */ /* 0x000fe2000f8e183f */
[----:B------:R-:W-:-:S05]  /*b850*/  IMAD.U32 R0, RZ, RZ, UR37 ;  /* 0x00000025ff007e24 */ /* 0x000fca000f8e00ff */
[----:B------:R-:W-:-:S04]  /*b860*/  SHF.L.U32 R0, R0, 0x1f, RZ ;  /* 0x0000001f00007819 */ /* 0x000fc800000006ff */
[----:B------:R0:W1:Y:S01]  /*b870*/  SYNCS.PHASECHK.TRANS64.TRYWAIT P2, [UR5+0x30850], R0 ;  /* 0x03085000ff0075a7 */ /* 0x0000620008040145 */
[----:B------:R-:W-:Y:S05]  /*b880*/  @!P0 BRA `(.L_x_1158) ;  /* 0x0000000000048947 */ /* 0x000fea0003800000 */
[----:B------:R-:W-:Y:S01]  /*b890*/  BPT.TRAP 0x1 ;  /* 0x000000040000795c */ /* 0x000fe20000300000 */
.L_x_1158:
[----:B-1----:R-:W-:Y:S05]  /*b8a0*/  @P2 BRA `(.L_x_1159) ;  /* 0x0000000000082947 */ /* 0x002fea0003800000 */
[----:B------:R-:W1:Y:S02]  /*b8b0*/  SYNCS.PHASECHK.TRANS64.TRYWAIT P0, [UR5+0x30850], R0 ;  /* 0x03085000ff0075a7 */ /* 0x000e640008000145 */
[----:B-1----:R-:W-:Y:S05]  /*b8c0*/  @!P0 BRA `(.L_x_1160) ;  /* 0x0000009000f48947 */ /* 0x002fea0003800000 */
.L_x_1159:
[----:B------:R-:W-:Y:S01]  /*b8d0*/  UIADD3 UR38, UR38, 0x400, URZ ;  /* 0x0000040026267890 */ /* 0x000fe2000fffe03f */
[----:B------:R-:W-:Y:S01]  /*b8e0*/  WARPGROUP.ARRIVE ;  /* 0x00000000000079c5 */ /* 0x000fe20000000000 */
[----:B------:R-:W-:Y:S01]  /*b8f0*/  UMOV UR7, 0x40000040 ;  /* 0x4000004000077882 */ /* 0x000fe20000000000 */
[----:B-1----:R-:W1:Y:S01]  /*b900*/  SHFL.BFLY PT, R7, R16, 0x2, 0x1f ;  /* 0x0c401f0010077f89 */ /* 0x002e6200000e0000 */
[----:B------:R-:W-:Y:S01]  /*b910*/  USHF.R.U32.HI UR38, URZ, 0x4, UR38 ;  /* 0x000000043f267899 */ /* 0x000fe20008011626 */
[----:B------:R-:W-:Y:S01]  /*b920*/  IMAD.MOV.U32 R6, RZ, RZ, RZ ;  /* 0x000000ffff067224 */ /* 0x000fe200078e00ff */
[----:B------:R-:W-:Y:S01]  /*b930*/  R2UR UR8, R209 ;  /* 0x00000000d10872ca */ /* 0x000fe200000e0000 */
[----:B0-----:R-:W0:Y:S01]  /*b940*/  SHFL.BFLY PT, R0, R17, 0x2, 0x1f ;  /* 0x0c401f0011007f89 */ /* 0x001e2200000e0000 */
[----:B------:R-:W-:Y:S01]  /*b950*/  ULOP3.LUT UR38, UR38, 0x3fff, URZ, 0xc0, !UPT ;  /* 0x00003fff26267892 */ /* 0x000fe2000f8ec03f */
[----:B------:R-:W-:Y:S02]  /*b960*/  IMAD.U32 R12, RZ, RZ, UR5 ;  /* 0x00000005ff0c7e24 */ /* 0x000fe4000f8e00ff */
[----:B------:R-:W-:Y:S01]  /*b970*/  IMAD.MOV.U32 R4, RZ, RZ, RZ ;  /* 0x000000ffff047224 */ /* 0x000fe200078e00ff */
[----:B------:R-:W-:Y:S01]  /*b980*/  ULOP3.LUT UR4, UR38, 0x2000000, URZ, 0xfc, !UPT ;  /* 0x0200000026047892 */ /* 0x000fe2000f8efc3f */
[----:B------:R-:W-:-:S02]  /*b990*/  IMAD.U32 R13, RZ, RZ, UR10 ;  /* 0x0000000aff0d7e24 */ /* 0x000fc4000f8e00ff */
[----:B------:R-:W-:Y:S01]  /*b9a0*/  IMAD.U32 R8, RZ, RZ, UR10 ;  /* 0x0000000aff087e24 */ /* 0x000fe2000f8e00ff */
[----:B------:R-:W-:Y:S02]  /*b9b0*/  ULEA UR4, UR36, UR4, 0xb ;  /* 0x0000000424047291 */ /* 0x000fe4000f8e583f */
[----:B------:R-:W-:Y:S02]  /*b9c0*/  UIADD3 UR36, UR36, 0x1, URZ ;  /* 0x0000000124247890 */ /* 0x000fe4000fffe03f */
[----:B------:R-:W-:Y:S02]  /*b9d0*/  UIADD3 UR8, UR8, 0x1, URZ ;  /* 0x0000000108087890 */ /* 0x000fe4000fffe03f */
[----:B------:R-:W-:Y:S01]  /*b9e0*/  UISETP.NE.AND UP0, UPT, UR36, 0x2, UPT ;  /* 0x000000022400788c */ /* 0x000fe2000bf05270 */
[----:B------:R-:W-:Y:S02]  /*b9f0*/  UMOV UR6, UR4 ;  /* 0x0000000400067c82 */ /* 0x000fe40008000000 */
[----:B------:R-:W-:Y:S01]  /*ba00*/  HGMMA.64x256x16.F32 R24, R196, gdesc[UR4].tnspB, R24, gsb0 ;  /* 0x43e00004c4187df0 */ /* 0x000fe20008000818 */
[----:B------:R-:W-:Y:S01]  /*ba10*/  UIADD3 UR6, UR4, 0x80, URZ ;  /* 0x0000008004067890 */ /* 0x000fe2000fffe03f */
[----:B-1----:R-:W-:Y:S01]  /*ba20*/  FADD.FTZ R2, R7, R16 ;  /* 0x0000001007027221 */ /* 0x002fe20000010000 */
[----:B------:R-:W-:Y:S01]  /*ba30*/  UMOV UR7, 0x40000040 ;  /* 0x4000004000077882 */ /* 0x000fe20000000000 */
[----:B------:R-:W-:-:S02]  /*ba40*/  IMAD.U32 R209, RZ, RZ, UR8 ;  /* 0x00000008ffd17e24 */ /* 0x000fc4000f8e00ff */
[----:B0-----:R-:W-:Y:S01]  /*ba50*/  FADD.FTZ R0, R0, R17 ;  /* 0x0000001100007221 */ /* 0x001fe20000010000 */
[----:B------:R-:W-:Y:S01]  /*ba60*/  USEL UR36, UR36, URZ, UP0 ;  /* 0x0000003f24247287 */ /* 0x000fe20008000000 */
[----:B------:R-:W0:Y:S04]  /*ba70*/  SHFL.BFLY PT, R9, R2, 0x1, 0x1f ;  /* 0x0c201f0002097f89 */ /* 0x000e2800000e0000 */
[----:B------:R-:W1:Y:S01]  /*ba80*/  SHFL.BFLY PT, R7, R0, 0x1, 0x1f ;  /* 0x0c201f0000077f89 */ /* 0x000e6200000e0000 */
[----:B0-----:R-:W-:Y:S01]  /*ba90*/  FADD.FTZ R11, R2, R9 ;  /* 0x00000009020b7221 */ /* 0x001fe20000010000 */
[----:B------:R-:W-:Y:S02]  /*baa0*/  IMAD.MOV.U32 R2, RZ, RZ, -0x800000 ;  /* 0xff800000ff027424 */ /* 0x000fe400078e00ff */
[----:B-1----:R-:W-:-:S02]  /*bab0*/  FADD.FTZ R10, R0, R7 ;  /* 0x00000007000a7221 */ /* 0x002fc40000010000 */
[----:B------:R-:W-:Y:S01]  /*bac0*/  FSETP.NE.FTZ.AND P2, PT, R11, RZ, PT ;  /* 0x000000ff0b00720b */ /* 0x000fe20003f55000 */
[----:B------:R-:W-:Y:S02]  /*bad0*/  IMAD.MOV.U32 R0, RZ, RZ, -0x800000 ;  /* 0xff800000ff007424 */ /* 0x000fe400078e00ff */
[----:B------:R-:W-:-:S10]  /*bae0*/  FSETP.NE.FTZ.AND P0, PT, R10, RZ, PT ;  /* 0x000000ff0a00720b */ /* 0x000fd40003f15000 */
[----:B------:R-:W0:Y:S01]  /*baf0*/  @P2 MUFU.LG2 R9, R11 ;  /* 0x0000000b00092308 */ /* 0x000e220000000c00 */
[----:B------:R-:W-:Y:S02]  /*bb00*/  @P2 FMUL.FTZ R13, R13, 0.69314718246459960938 ;  /* 0x3f3172180d0d2820 */ /* 0x000fe40000410000 */
[----:B------:R-:W-:-:S05]  /*bb10*/  @P0 FMUL.FTZ R8, R8, 0.69314718246459960938 ;  /* 0x3f31721808080820 */ /* 0x000fca0000410000 */
[----:B------:R-:W-:Y:S08]  /*bb20*/  @P0 MUFU.RCP R6, R10 ;  /* 0x0000000a00060308 */ /* 0x000ff00000001000 */
[----:B------:R0:W1:Y:S08]  /*bb30*/  @P0 MUFU.LG2 R7, R10 ;  /* 0x0000000a00070308 */ /* 0x0000700000000c00 */
[----:B------:R-:W2:Y:S01]  /*bb40*/  @P2 MUFU.RCP R4, R11 ;  /* 0x0000000b00042308 */ /* 0x000ea20000001000 */
[----:B0-----:R-:W-:Y:S01]  /*bb50*/  @P2 FMUL.FTZ R10, R9, 0.69314718246459960938 ;  /* 0x3f317218090a2820 */ /* 0x001fe20000410000 */
[----:B------:R-:W-:-:S03]  /*bb60*/  @!P1 VIADD R9, R12, 0x30860 ;  /* 0x000308600c099836 */ /* 0x000fc60000000000 */
[----:B------:R-:W-:Y:S02]  /*bb70*/  @P2 FFMA.FTZ R0, R13, R3, R10 ;  /* 0x000000030d002223 */ /* 0x000fe4000001000a */
[----:B------:R-:W-:Y:S01]  /*bb80*/  @!P1 PRMT R9, RZ, 0x654, R9 ;  /* 0x00000654ff099816 */ /* 0x000fe20000000009 */
[----:B-1----:R-:W-:-:S04]  /*bb90*/  @P0 FMUL.FTZ R7, R7, 0.69314718246459960938 ;  /* 0x3f31721807070820 */ /* 0x002fc80000410000 */
[----:B------:R-:W-:Y:S01]  /*bba0*/  @P0 FFMA.FTZ R2, R8, R5, R7 ;  /* 0x0000000508020223 */ /* 0x000fe20000010007 */
[----:B------:R-:W-:Y:S01]  /*bbb0*/  PLOP3.LUT P0, PT, PT, PT, PT, 0x8, 0x0 ;  /* 0x000000000000781c */ /* 0x000fe20003f0e170 */
        /* <DEDUP_REMOVED lines=19> */
[----:B------:R0:W-:Y:S01]  /*bcf0*/  @!P1 SYNCS.ARRIVE.TRANS64.RED.A1T0 RZ, [R9+URZ], RZ ;  /* 0x000000ff09ff99a7 */ /* 0x0001e2000810043f */
[----:B--2---:R-:W-:Y:S01]  /*bd00*/  FMUL.FTZ R3, R83, R4 ;  /* 0x0000000453037220 */ /* 0x004fe20000410000 */
        /* <DEDUP_REMOVED lines=127> */
.L_x_1090:
[----:B------:R-:W0:Y:S01]  /*c500*/  S2R R4, SR_CgaCtaId ;  /* 0x0000000000047919 */ /* 0x000e220000008800 */
[----:B------:R-:W-:Y:S01]  /*c510*/  MOV R19, 0x400 ;  /* 0x0000040000137802 */ /* 0x000fe20000000f00 */
[----:B------:R-:W-:Y:S01]  /*c520*/  BSSY B0, `(.L_x_1161) ;  /* 0x00002ae000007945 */ /* 0x000fe20003800000 */
[----:B------:R-:W-:Y:S02]  /*c530*/  BAR.SYNC.DEFER_BLOCKING 0x5, 0x120 ;  /* 0x0144800000007b1d */ /* 0x000fe40000010000 */
[----:B0-----:R-:W-:-:S05]  /*c540*/  LEA R19, R4, R19, 0x18 ;  /* 0x0000001304137211 */ /* 0x001fca00078ec0ff */
[----:B------:R-:W0:Y:S02]  /*c550*/  LDS.128 R200, [R19+0x308d0] ;  /* 0x0308d00013c87984 */ /* 0x000e240000000c00 */
[----:B0-----:R-:W-:Y:S02]  /*c560*/  R2UR UR6, R202 ;  /* 0x00000000ca0672ca */ /* 0x001fe400000e0000 */
[----:B------:R-:W-:Y:S01]  /*c570*/  R2UR UR5, R203 ;  /* 0x00000000cb0572ca */ /* 0x000fe200000e0000 */
[----:B------:R-:W-:Y:S06]  /*c580*/  BAR.ARV 0x4, 0x120 ;  /* 0x0104800000007b1d */ /* 0x000fec0000002000 */
[----:B------:R-:W-:Y:S08]  /*c590*/  @P0 BRA `(.L_x_1162) ;  /* 0x0000001c00800947 */ /* 0x000ff00003800000 */
[----:B------:R-:W0:Y:S01]  /*c5a0*/  S2R R10, SR_SWINHI ;  /* 0x00000000000a7919 */ /* 0x000e220000002f00 */
[----:B------:R-:W-:Y:S01]  /*c5b0*/  F2FP.F16.F32.PACK_AB R24, R25, R24 ;  /* 0x000000181918723e */ /* 0x000fe200000000ff */
[----:B------:R-:W-:Y:S01]  /*c5c0*/  ULDC.64 UR8, c[0x0][0xbd8] ;  /* 0x0002f60000087ab9 */ /* 0x000fe20000000a00 */
[----:B------:R-:W-:Y:S01]  /*c5d0*/  F2FP.F16.F32.PACK_AB R25, R8, R26 ;  /* 0x0000001a0819723e */ /* 0x000fe200000000ff */
[----:B------:R-:W-:Y:S01]  /*c5e0*/  UISETP.NE.U32.AND UP0, UPT, UR8, URZ, UPT ;  /* 0x0000003f0800728c */ /* 0x000fe2000bf05070 */
[----:B------:R-:W-:Y:S02]  /*c5f0*/  F2FP.F16.F32.PACK_AB R32, R33, R32 ;  /* 0x000000202120723e */ /* 0x000fe400000000ff */
[----:B------:R-:W-:Y:S01]  /*c600*/  F2FP.F16.F32.PACK_AB R26, R29, R28 ;  /* 0x0000001c1d1a723e */ /* 0x000fe200000000ff */
[----:B------:R-:W-:Y:S01]  /*c610*/  UISETP.NE.AND.EX UP0, UPT, UR9, URZ, UPT, UP0 ;  /* 0x0000003f0900728c */ /* 0x000fe2000bf05300 */
[----:B------:R-:W-:Y:S02]  /*c620*/  F2FP.F16.F32.PACK_AB R27, R6, R27 ;  /* 0x0000001b061b723e */ /* 0x000fe400000000ff */
[----:B------:R-:W-:Y:S01]  /*c630*/  F2FP.F16.F32.PACK_AB R33, R163, R34 ;  /* 0x00000022a321723e */ /* 0x000fe200000000ff */
[----:B------:R-:W-:Y:S01]  /*c640*/  ULDC.64 UR8, c[0x0][0xbd8] ;  /* 0x0002f60000087ab9 */ /* 0x000fe20000000a00 */
[----:B------:R-:W-:-:S02]  /*c650*/  F2FP.F16.F32.PACK_AB R40, R41, R40 ;  /* 0x000000282928723e */ /* 0x000fc400000000ff */
[----:B------:R-:W-:Y:S02]  /*c660*/  F2FP.F16.F32.PACK_AB R34, R37, R36 ;  /* 0x000000242522723e */ /* 0x000fe400000000ff */
[----:B------:R-:W-:Y:S02]  /*c670*/  F2FP.F16.F32.PACK_AB R35, R162, R35 ;  /* 0x00000023a223723e */ /* 0x000fe400000000ff */
[----:B------:R-:W-:Y:S02]  /*c680*/  F2FP.F16.F32.PACK_AB R41, R161, R42 ;  /* 0x0000002aa129723e */ /* 0x000fe400000000ff */
[----:B------:R-:W-:Y:S02]  /*c690*/  F2FP.F16.F32.PACK_AB R48, R49, R48 ;  /* 0x000000303130723e */ /* 0x000fe400000000ff */
[----:B------:R-:W-:Y:S02]  /*c6a0*/  R2UR UR4, R208 ;  /* 0x00000000d00472ca */ /* 0x000fe400000e0000 */
[----:B------:R-:W-:-:S02]  /*c6b0*/  F2FP.F16.F32.PACK_AB R42, R45, R44 ;  /* 0x0000002c2d2a723e */ /* 0x000fc400000000ff */
[----:B------:R-:W-:Y:S02]  /*c6c0*/  F2FP.F16.F32.PACK_AB R43, R160, R43 ;  /* 0x0000002ba02b723e */ /* 0x000fe400000000ff */
[----:B------:R-:W-:Y:S02]  /*c6d0*/  F2FP.F16.F32.PACK_AB R49, R159, R50 ;  /* 0x000000329f31723e */ /* 0x000fe400000000ff */
[----:B------:R-:W-:Y:S02]  /*c6e0*/  F2FP.F16.F32.PACK_AB R56, R57, R56 ;  /* 0x000000383938723e */ /* 0x000fe400000000ff */
[----:B------:R-:W-:Y:S02]  /*c6f0*/  MOV R4, R19 ;  /* 0x0000001300047202 */ /* 0x000fe40000000f00 */
[----:B0-----:R-:W-:Y:S02]  /*c700*/  MOV R5, R10 ;  /* 0x0000000a00057202 */ /* 0x001fe40000000f00 */
[----:B------:R-:W-:Y:S01]  /*c710*/  F2FP.F16.F32.PACK_AB R50, R53, R52 ;  /* 0x000000343532723e */ /* 0x000fe200000000ff */
[----:B------:R-:W-:Y:S01]  /*c720*/  UIMAD.WIDE UR8, UR4, 0x4, UR8 ;  /* 0x00000004040878a5 */ /* 0x000fe2000f8e0208 */
[----:B------:R-:W-:Y:S01]  /*c730*/  F2FP.F16.F32.PACK_AB R51, R158, R51 ;  /* 0x000000339e33723e */ /* 0x000fe200000000ff */
[----:B------:R-:W-:Y:S01]  /*c740*/  IMAD.WIDE R98, R213, 0x2, R4 ;  /* 0x00000002d5627825 */ /* 0x000fe200078e0204 */
[----:B------:R-:W-:-:S02]  /*c750*/  F2FP.F16.F32.PACK_AB R57, R157, R58 ;  /* 0x0000003a9d39723e */ /* 0x000fc400000000ff */
[----:B------:R-:W-:Y:S02]  /*c760*/  F2FP.F16.F32.PACK_AB R64, R65, R64 ;  /* 0x000000404140723e */ /* 0x000fe400000000ff */
[C---:B------:R-:W-:Y:S02]  /*c770*/  IADD3 R177, P5, R98.reuse, 0x4040, RZ ;  /* 0x0000404062b17810 */ /* 0x040fe40007fbe0ff */
[C---:B------:R-:W-:Y:S02]  /*c780*/  IADD3 R167, P1, R98.reuse, 0x20, RZ ;  /* 0x0000002062a77810 */ /* 0x040fe40007f3e0ff */
[C---:B------:R-:W-:Y:S01]  /*c790*/  IADD3 R169, P0, R98.reuse, 0x40, RZ ;  /* 0x0000004062a97810 */ /* 0x040fe20007f1e0ff */
[--C-:B------:R-:W-:Y:S01]  /*c7a0*/  IMAD.X R31, RZ, RZ, R99.reuse, P5 ;  /* 0x000000ffff1f7224 */ /* 0x100fe200028e0663 */
[----:B------:R-:W-:Y:S01]  /*c7b0*/  LOP3.LUT R22, R177, 0x380, RZ, 0xc0, !PT ;  /* 0x00000380b1167812 */ /* 0x000fe200078ec0ff */
[--C-:B------:R-:W-:Y:S01]  /*c7c0*/  IMAD.X R11, RZ, RZ, R99.reuse, P1 ;  /* 0x000000ffff0b7224 */ /* 0x100fe200008e0663 */
[C---:B------:R-:W-:Y:S01]  /*c7d0*/  IADD3 R171, P4, R98.reuse, 0x60, RZ ;  /* 0x0000006062ab7810 */ /* 0x040fe20007f9e0ff */
[----:B------:R-:W-:Y:S01]  /*c7e0*/  IMAD.X R13, RZ, RZ, R99, P0 ;  /* 0x000000ffff0d7224 */ /* 0x000fe200000e0663 */
[----:B------:R-:W-:-:S02]  /*c7f0*/  LOP3.LUT R7, R98, 0x380, RZ, 0xc0, !PT ;  /* 0x0000038062077812 */ /* 0x000fc400078ec0ff */
[----:B------:R-:W-:Y:S01]  /*c800*/  IADD3 R173, P3, R98, 0x4000, RZ ;  /* 0x0000400062ad7810 */ /* 0x000fe20007f7e0ff */
[--C-:B------:R-:W-:Y:S01]  /*c810*/  IMAD.X R15, RZ, RZ, R99.reuse, P4 ;  /* 0x000000ffff0f7224 */ /* 0x100fe200020e0663 */
[----:B------:R-:W-:Y:S02]  /*c820*/  SHF.R.U64 R22, R22, 0x3, RZ ;  /* 0x0000000316167819 */ /* 0x000fe400000012ff */
[C---:B------:R-:W-:Y:S01]  /*c830*/  IADD3 R175, P6, R98.reuse, 0x4020, RZ ;  /* 0x0000402062af7810 */ /* 0x040fe20007fde0ff */
[--C-:B------:R-:W-:Y:S01]  /*c840*/  IMAD.X R17, RZ, RZ, R99.reuse, P3 ;  /* 0x000000ffff117224 */ /* 0x100fe200018e0663 */
[C---:B------:R-:W-:Y:S02]  /*c850*/  IADD3 R179, P2, R98.reuse, 0x4060, RZ ;  /* 0x0000406062b37810 */ /* 0x040fe40007f5e0ff */
[C---:B------:R-:W-:Y:S01]  /*c860*/  IADD3 R181, P1, R98.reuse, 0x8000, RZ ;  /* 0x0000800062b57810 */ /* 0x040fe20007f3e0ff */
[--C-:B------:R-:W-:Y:S01]  /*c870*/  IMAD.X R21, RZ, RZ, R99.reuse, P6 ;  /* 0x000000ffff157224 */ /* 0x100fe200030e0663 */
[----:B------:R-:W-:Y:S01]  /*c880*/  IADD3 R183, P0, R98, 0x8020, RZ ;  /* 0x0000802062b77810 */ /* 0x000fe20007f1e0ff */
[--C-:B------:R-:W-:Y:S01]  /*c890*/  IMAD.X R39, RZ, RZ, R99.reuse, P2 ;  /* 0x000000ffff277224 */ /* 0x100fe200010e0663 */
[----:B------:R-:W-:Y:S01]  /*c8a0*/  LOP3.LUT R10, R167, 0x380, RZ, 0xc0, !PT ;  /* 0x00000380a70a7812 */ /* 0x000fe200078ec0ff */
[--C-:B------:R-:W-:Y:S01]  /*c8b0*/  IMAD.X R47, RZ, RZ, R99.reuse, P1 ;  /* 0x000000ffff2f7224 */ /* 0x100fe200008e0663 */
[----:B------:R-:W-:Y:S01]  /*c8c0*/  LOP3.LUT R12, R169, 0x380, RZ, 0xc0, !PT ;  /* 0x00000380a90c7812 */ /* 0x000fe200078ec0ff */
[----:B------:R-:W-:Y:S01]  /*c8d0*/  IMAD.X R55, RZ, RZ, R99, P0 ;  /* 0x000000ffff377224 */ /* 0x000fe200000e0663 */
[----:B------:R-:W-:-:S02]  /*c8e0*/  LOP3.LUT R14, R171, 0x380, RZ, 0xc0, !PT ;  /* 0x00000380ab0e7812 */ /* 0x000fc400078ec0ff */
[----:B------:R-:W-:Y:S02]  /*c8f0*/  SHF.R.U64 R7, R7, 0x3, RZ ;  /* 0x0000000307077819 */ /* 0x000fe400000012ff */
[----:B------:R-:W-:Y:S02]  /*c900*/  LOP3.LUT R16, R173, 0x380, RZ, 0xc0, !PT ;  /* 0x00000380ad107812 */ /* 0x000fe400078ec0ff */
[----:B------:R-:W-:Y:S02]  /*c910*/  LOP3.LUT R30, R22, R177, RZ, 0x3c, !PT ;  /* 0x000000b1161e7212 */ /* 0x000fe400078e3cff */
[----:B------:R-:W-:Y:S02]  /*c920*/  SHF.R.U64 R10, R10, 0x3, RZ ;  /* 0x000000030a0a7819 */ /* 0x000fe400000012ff */
[----:B------:R-:W-:Y:S02]  /*c930*/  LOP3.LUT R20, R175, 0x380, RZ, 0xc0, !PT ;  /* 0x00000380af147812 */ /* 0x000fe400078ec0ff */
[----:B------:R-:W-:-:S02]  /*c940*/  LOP3.LUT R22, R183, 0x380, RZ, 0xc0, !PT ;  /* 0x00000380b7167812 */ /* 0x000fc400078ec0ff */
[----:B------:R-:W-:Y:S02]  /*c950*/  IADD3 R185, P4, R98, 0x8040, RZ ;  /* 0x0000804062b97810 */ /* 0x000fe40007f9e0ff */
[----:B------:R-:W-:Y:S02]  /*c960*/  SHF.R.U64 R12, R12, 0x3, RZ ;  /* 0x000000030c0c7819 */ /* 0x000fe400000012ff */
[C---:B------:R-:W-:Y:S01]  /*c970*/  IADD3 R187, P3, R98.reuse, 0x8060, RZ ;  /* 0x0000806062bb7810 */ /* 0x040fe20007f7e0ff */
[--C-:B------:R-:W-:Y:S01]  /*c980*/  IMAD.X R63, RZ, RZ, R99.reuse, P4 ;  /* 0x000000ffff3f7224 */ /* 0x100fe200020e0663 */
[C---:B------:R-:W-:Y:S02]  /*c990*/  IADD3 R189, P6, R98.reuse, 0xc000, RZ ;  /* 0x0000c00062bd7810 */ /* 0x040fe40007fde0ff */
[C---:B------:R-:W-:Y:S01]  /*c9a0*/  IADD3 R191, P5, R98.reuse, 0xc020, RZ ;  /* 0x0000c02062bf7810 */ /* 0x040fe20007fbe0ff */
[--C-:B------:R-:W-:Y:S01]  /*c9b0*/  IMAD.X R71, RZ, RZ, R99.reuse, P3 ;  /* 0x000000ffff477224 */ /* 0x100fe200018e0663 */
[C---:B------:R-:W-:Y:S01]  /*c9c0*/  IADD3 R193, P2, R98.reuse, 0xc040, RZ ;  /* 0x0000c04062c17810 */ /* 0x040fe20007f5e0ff */
[--C-:B------:R-:W-:Y:S01]  /*c9d0*/  IMAD.X R79, RZ, RZ, R99.reuse, P6 ;  /* 0x000000ffff4f7224 */ /* 0x100fe200030e0663 */
[----:B------:R-:W-:Y:S01]  /*c9e0*/  IADD3 R195, P1, R98, 0xc060, RZ ;  /* 0x0000c06062c37810 */ /* 0x000fe20007f3e0ff */
[----:B------:R-:W-:Y:S01]  /*c9f0*/  IMAD.X R95, RZ, RZ, R99, P5 ;  /* 0x000000ffff5f7224 */ /* 0x000fe200028e0663 */
[----:B------:R-:W-:-:S02]  /*ca00*/  SHF.R.U64 R14, R14, 0x3, RZ ;  /* 0x000000030e0e7819 */ /* 0x000fc400000012ff */
[----:B------:R-:W-:Y:S01]  /*ca10*/  LOP3.LUT R38, R179, 0x380, RZ, 0xc0, !PT ;  /* 0x00000380b3267812 */ /* 0x000fe200078ec0ff */
[--C-:B------:R-:W-:Y:S01]  /*ca20*/  IMAD.X R9, RZ, RZ, R99.reuse, P1 ;  /* 0x000000ffff097224 */ /* 0x100fe200008e0663 */
[----:B------:R-:W-:Y:S01]  /*ca30*/  LOP3.LUT R98, R7, R98, RZ, 0x3c, !PT ;  /* 0x0000006207627212 */ /* 0x000fe200078e3cff */
[----:B------:R-:W-:Y:S01]  /*ca40*/  IMAD.X R7, RZ, RZ, R99, P2 ;  /* 0x000000ffff077224 */ /* 0x000fe200010e0663 */
[----:B------:R-:W-:Y:S02]  /*ca50*/  SHF.R.U64 R16, R16, 0x3, RZ ;  /* 0x0000000310107819 */ /* 0x000fe400000012ff */
[----:B------:R-:W-:Y:S02]  /*ca60*/  LOP3.LUT R46, R181, 0x380, RZ, 0xc0, !PT ;  /* 0x00000380b52e7812 */ /* 0x000fe400078ec0ff */
[----:B------:R-:W-:Y:S02]  /*ca70*/  LOP3.LUT R10, R10, R167, RZ, 0x3c, !PT ;  /* 0x000000a70a0a7212 */ /* 0x000fe400078e3cff */
[----:B------:R-:W-:-:S02]  /*ca80*/  SHF.R.U64 R20, R20, 0x3, RZ ;  /* 0x0000000314147819 */ /* 0x000fc400000012ff */
[----:B------:R-:W-:Y:S02]  /*ca90*/  SHF.R.U64 R22, R22, 0x3, RZ ;  /* 0x0000000316167819 */ /* 0x000fe400000012ff */
[----:B------:R-:W-:Y:S02]  /*caa0*/  LOP3.LUT R12, R12, R169, RZ, 0x3c, !PT ;  /* 0x000000a90c0c7212 */ /* 0x000fe400078e3cff */
[----:B------:R-:W-:Y:S02]  /*cab0*/  LOP3.LUT R62, R185, 0x380, RZ, 0xc0, !PT ;  /* 0x00000380b93e7812 */ /* 0x000fe400078ec0ff */
[----:B------:R-:W-:Y:S02]  /*cac0*/  LOP3.LUT R14, R14, R171, RZ, 0x3c, !PT ;  /* 0x000000ab0e0e7212 */ /* 0x000fe400078e3cff */
[----:B------:R-:W-:Y:S02]  /*cad0*/  SHF.R.U64 R38, R38, 0x3, RZ ;  /* 0x0000000326267819 */ /* 0x000fe400000012ff */
[----:B------:R-:W-:-:S02]  /*cae0*/  LOP3.LUT R70, R187, 0x380, RZ, 0xc0, !PT ;  /* 0x00000380bb467812 */ /* 0x000fc400078ec0ff */
[----:B------:R-:W-:Y:S02]  /*caf0*/  LOP3.LUT R16, R16, R173, RZ, 0x3c, !PT ;  /* 0x000000ad10107212 */ /* 0x000fe400078e3cff */
[----:B------:R-:W-:Y:S02]  /*cb00*/  SHF.R.U64 R46, R46, 0x3, RZ ;  /* 0x000000032e2e7819 */ /* 0x000fe400000012ff */
[----:B------:R-:W-:Y:S02]  /*cb10*/  LOP3.LUT R78, R189, 0x380, RZ, 0xc0, !PT ;  /* 0x00000380bd4e7812 */ /* 0x000fe400078ec0ff */
[----:B------:R-:W-:Y:S01]  /*cb20*/  MOV R98, R98 ;  /* 0x0000006200627202 */ /* 0x000fe20000000f00 */
[----:B------:R-:W-:Y:S01]  /*cb30*/  BAR.SYNC.DEFER_BLOCKING 0x1, 0x100 ;  /* 0x0044000000007b1d */ /* 0x000fe20000010000 */
[----:B------:R-:W-:Y:S02]  /*cb40*/  LOP3.LUT R20, R20, R175, RZ, 0x3c, !PT ;  /* 0x000000af14147212 */ /* 0x000fe400078e3cff */
[----:B------:R-:W-:-:S02]  /*cb50*/  LOP3.LUT R54, R22, R183, RZ, 0x3c, !PT ;  /* 0x000000b716367212 */ /* 0x000fc400078e3cff */
[----:B------:R-:W-:Y:S02]  /*cb60*/  LOP3.LUT R8, R191, 0x380, RZ, 0xc0, !PT ;  /* 0x00000380bf087812 */ /* 0x000fe400078ec0ff */
[----:B------:R-:W-:Y:S02]  /*cb70*/  MOV R11, R10 ;  /* 0x0000000a000b7202 */ /* 0x000fe40000000f00 */
[----:B------:R-:W-:Y:S02]  /*cb80*/  SHF.R.U64 R62, R62, 0x3, RZ ;  /* 0x000000033e3e7819 */ /* 0x000fe400000012ff */
[----:B------:R-:W-:Y:S02]  /*cb90*/  LOP3.LUT R22, R193, 0x380, RZ, 0xc0, !PT ;  /* 0x00000380c1167812 */ /* 0x000fe400078ec0ff */
[----:B------:R-:W-:Y:S02]  /*cba0*/  MOV R12, R12 ;  /* 0x0000000c000c7202 */ /* 0x000fe40000000f00 */
[----:B------:R-:W-:-:S02]  /*cbb0*/  LOP3.LUT R38, R38, R179, RZ, 0x3c, !PT ;  /* 0x000000b326267212 */ /* 0x000fc400078e3cff */
[----:B------:R-:W-:Y:S02]  /*cbc0*/  SHF.R.U64 R70, R70, 0x3, RZ ;  /* 0x0000000346467819 */ /* 0x000fe400000012ff */
[----:B------:R-:W-:Y:S02]  /*cbd0*/  LOP3.LUT R94, R195, 0x380, RZ, 0xc0, !PT ;  /* 0x00000380c35e7812 */ /* 0x000fe400078ec0ff */
[----:B------:R-:W-:Y:S02]  /*cbe0*/  MOV R14, R14 ;  /* 0x0000000e000e7202 */ /* 0x000fe40000000f00 */
[----:B------:R-:W-:Y:S01]  /*cbf0*/  LOP3.LUT R46, R46, R181, RZ, 0x3c, !PT ;  /* 0x000000b52e2e7212 */ /* 0x000fe200078e3cff */
[----:B------:R0:W-:Y:S01]  /*cc00*/  STSM.16.M88.4 [R98], R24 ;  /* 0x0000001862007844 */ /* 0x0001e20000000200 */
[----:B------:R-:W-:Y:S02]  /*cc10*/  SHF.R.U64 R78, R78, 0x3, RZ ;  /* 0x000000034e4e7819 */ /* 0x000fe400000012ff */
        /* <DEDUP_REMOVED lines=8> */
[----:B------:R-:W-:Y:S02]  /*cca0*/  SHF.R.U64 R8, R8, 0x3, RZ ;  /* 0x0000000308087819 */ /* 0x000fe400000012ff */
[----:B------:R-:W-:Y:S01]  /*ccb0*/  MOV R20, R20 ;  /* 0x0000001400147202 */ /* 0x000fe20000000f00 */
[----:B------:R-:W-:Y:S01]  /*ccc0*/  STSM.16.M88.4 [R16], R56 ;  /* 0x0000003810007844 */ /* 0x000fe20000000200 */
[----:B------:R-:W-:-:S02]  /*ccd0*/  F2FP.F16.F32.PACK_AB R66, R69, R68 ;  /* 0x000000444542723e */ /* 0x000fc400000000ff */
        /* <DEDUP_REMOVED lines=10> */
[----:B------:R-:W-:Y:S01]  /*cd80*/  LOP3.LUT R70, R70, R187, RZ, 0x3c, !PT ;  /* 0x000000bb46467212 */ /* 0x000fe200078e3cff */
[----:B------:R-:W-:Y:S01]  /*cd90*/  STSM.16.M88.4 [R30], R72 ;  /* 0x000000481e007844 */ /* 0x000fe20000000200 */
[----:B------:R-:W-:Y:S02]  /*cda0*/  SHF.R.U64 R28, R94, 0x3, RZ ;  /* 0x000000035e1c7819 */ /* 0x000fe400000012ff */
[----:B------:R-:W-:-:S02]  /*cdb0*/  MOV R38, R38 ;  /* 0x0000002600267202 */ /* 0x000fc40000000f00 */
[----:B------:R-:W-:Y:S02]  /*cdc0*/  F2FP.F16.F32.PACK_AB R82, R85, R84 ;  /* 0x000000545552723e */ /* 0x000fe400000000ff */
[----:B------:R-:W-:Y:S02]  /*cdd0*/  F2FP.F16.F32.PACK_AB R83, R83, R86 ;  /* 0x000000565353723e */ /* 0x000fe400000000ff */
[----:B------:R-:W-:Y:S02]  /*cde0*/  LOP3.LUT R78, R78, R189, RZ, 0x3c, !PT ;  /* 0x000000bd4e4e7212 */ /* 0x000fe400078e3cff */
[----:B------:R-:W-:Y:S01]  /*cdf0*/  MOV R46, R46 ;  /* 0x0000002e002e7202 */ /* 0x000fe20000000f00 */
[----:B------:R-:W-:Y:S01]  /*ce00*/  STSM.16.M88.4 [R38], R80 ;  /* 0x0000005026007844 */ /* 0x000fe20000000200 */
[----:B------:R-:W-:Y:S02]  /*ce10*/  F2FP.F16.F32.PACK_AB R84, R89, R88 ;  /* 0x000000585954723e */ /* 0x000fe400000000ff */
[----:B------:R-:W-:-:S02]  /*ce20*/  F2FP.F16.F32.PACK_AB R85, R91, R90 ;  /* 0x0000005a5b55723e */ /* 0x000fc400000000ff */
[----:B------:R-:W-:Y:S02]  /*ce30*/  F2FP.F16.F32.PACK_AB R86, R93, R92 ;  /* 0x0000005c5d56723e */ /* 0x000fe400000000ff */
[----:B------:R-:W-:Y:S02]  /*ce40*/  F2FP.F16.F32.PACK_AB R87, R164, R87 ;  /* 0x00000057a457723e */ /* 0x000fe400000000ff */
[----:B------:R-:W-:Y:S02]  /*ce50*/  F2FP.F16.F32.PACK_AB R96, R97, R96 ;  /* 0x000000606160723e */ /* 0x000fe400000000ff */
[----:B------:R-:W-:Y:S01]  /*ce60*/  F2FP.F16.F32.PACK_AB R104, R105, R104 ;  /* 0x000000686968723e */ /* 0x000fe200000000ff */
[----:B------:R-:W-:Y:S01]  /*ce70*/  STSM.16.M88.4 [R46], R84 ;  /* 0x000000542e007844 */ /* 0x000fe20000000200 */
[----:B------:R-:W-:Y:S02]  /*ce80*/  LOP3.LUT R94, R8, R191, RZ, 0x3c, !PT ;  /* 0x000000bf085e7212 */ /* 0x000fe400078e3cff */
[----:B------:R-:W-:-:S02]  /*ce90*/  MOV R54, R54 ;  /* 0x0000003600367202 */ /* 0x000fc40000000f00 */
[----:B------:R-:W-:Y:S02]  /*cea0*/  F2FP.F16.F32.PACK_AB R97, R166, R165 ;  /* 0x000000a5a661723e */ /* 0x000fe400000000ff */
[----:B0-----:R-:W-:Y:S02]  /*ceb0*/  F2FP.F16.F32.PACK_AB R98, R101, R100 ;  /* 0x000000646562723e */ /* 0x001fe400000000ff */
[----:B------:R-:W-:Y:S02]  /*cec0*/  F2FP.F16.F32.PACK_AB R99, R103, R102 ;  /* 0x000000666763723e */ /* 0x000fe400000000ff */
[----:B------:R-:W-:Y:S02]  /*ced0*/  F2FP.F16.F32.PACK_AB R105, R107, R106 ;  /* 0x0000006a6b69723e */ /* 0x000fe400000000ff */
[----:B------:R-:W-:Y:S01]  /*cee0*/  F2FP.F16.F32.PACK_AB R112, R113, R112 ;  /* 0x000000707170723e */ /* 0x000fe200000000ff */
[----:B------:R-:W-:Y:S01]  /*cef0*/  STSM.16.M88.4 [R54], R96 ;  /* 0x0000006036007844 */ /* 0x000fe20000000200 */
[----:B------:R-:W-:-:S02]  /*cf00*/  LOP3.LUT R6, R22, R193, RZ, 0x3c, !PT ;  /* 0x000000c116067212 */ /* 0x000fc400078e3cff */
[----:B------:R-:W-:Y:S02]  /*cf10*/  MOV R62, R62 ;  /* 0x0000003e003e7202 */ /* 0x000fe40000000f00 */
[----:B------:R-:W-:Y:S02]  /*cf20*/  F2FP.F16.F32.PACK_AB R106, R109, R108 ;  /* 0x0000006c6d6a723e */ /* 0x000fe400000000ff */
        /* <DEDUP_REMOVED lines=23> */
[----:B------:R-:W-:Y:S01]  /*d0a0*/  MOV R10, R6 ;  /* 0x00000006000a7202 */ /* 0x000fe20000000f00 */
[----:B------:R-:W-:Y:S01]  /*d0b0*/  IMAD.U32 R6, RZ, RZ, UR8 ;  /* 0x00000008ff067e24 */ /* 0x000fe2000f8e00ff */
[----:B------:R-:W-:Y:S01]  /*d0c0*/  F2FP.F16.F32.PACK_AB R138, R141, R140 ;  /* 0x0000008c8d8a723e */ /* 0x000fe200000000ff */
[----:B------:R-:W-:Y:S01]  /*d0d0*/  IMAD.U32 R7, RZ, RZ, UR9 ;  /* 0x00000009ff077e24 */ /* 0x000fe2000f8e00ff */
[----:B------:R-:W-:Y:S01]  /*d0e0*/  F2FP.F16.F32.PACK_AB R139, R143, R142 ;  /* 0x0000008e8f8b723e */ /* 0x000fe200000000ff */
[----:B------:R-:W-:Y:S01]  /*d0f0*/  ULDC.64 UR8, c[0x0][0xbe0] ;  /* 0x0002f80000087ab9 */ /* 0x000fe20000000a00 */
[----:B------:R-:W-:-:S02]  /*d100*/  F2FP.F16.F32.PACK_AB R145, R147, R146 ;  /* 0x000000929391723e */ /* 0x000fc400000000ff */
[----:B------:R-:W-:Y:S01]  /*d110*/  MOV R8, R8 ;  /* 0x0000000800087202 */ /* 0x000fe20000000f00 */
[----:B------:R-:W-:Y:S01]  /*d120*/  STSM.16.M88.4 [R10], R136 ;  /* 0x000000880a007844 */ /* 0x000fe20000000200 */
[----:B------:R-:W-:Y:S02]  /*d130*/  F2FP.F16.F32.PACK_AB R146, R149, R148 ;  /* 0x000000949592723e */ /* 0x000fe400000000ff */
[----:B------:R-:W-:Y:S01]  /*d140*/  F2FP.F16.F32.PACK_AB R147, R151, R150 ;  /* 0x000000969793723e */ /* 0x000fe200000000ff */
[----:B------:R-:W-:Y:S01]  /*d150*/  UISETP.NE.U32.AND UP1, UPT, UR8, URZ, UPT ;  /* 0x0000003f0800728c */ /* 0x000fe2000bf25070 */
[----:B------:R-:W-:-:S03]  /*d160*/  PLOP3.LUT P1, PT, PT, PT, UP0, 0x80, 0x0 ;  /* 0x000000000000781c */ /* 0x000fc60003f2f008 */
[----:B------:R0:W-:Y:S01]  /*d170*/  STSM.16.M88.4 [R8], R144 ;  /* 0x0000009008007844 */ /* 0x0001e20000000200 */
[----:B------:R-:W-:Y:S01]  /*d180*/  BAR.SYNC.DEFER_BLOCKING 0x1, 0x100 ;  /* 0x0044000000007b1d */ /* 0x000fe20000010000 */
[----:B------:R-:W-:-:S07]  /*d190*/  UISETP.NE.AND.EX UP1, UPT, UR9, URZ, UPT, UP1 ;  /* 0x0000003f0900728c */ /* 0x000fce000bf25310 */
[----:B------:R-:W1:Y:S01]  /*d1a0*/  LDC R21, c[0x0][0xa88] ;  /* 0x0002a200ff157b82 */ /* 0x000e620000000800 */
[----:B------:R-:W-:Y:S01]  /*d1b0*/  PLOP3.LUT P2, PT, PT, PT, UP1, 0x80, 0x0 ;  /* 0x000000000000781c */ /* 0x000fe20003f4f018 */
[----:B------:R-:W-:Y:S02]  /*d1c0*/  IMAD R9, R204, 0x40, R23 ;  /* 0x00000040cc097824 */ /* 0x000fe400078e0217 */
[----:B------:R-:W-:Y:S02]  /*d1d0*/  @UP1 ULDC.64 UR8, c[0x0][0xbe0] ;  /* 0x0002f80000081ab9 */ /* 0x000fe40000000a00 */
[----:B------:R-:W-:Y:S01]  /*d1e0*/  @UP1 UIMAD.WIDE UR8, UR4, 0x4, UR8 ;  /* 0x00000004040818a5 */ /* 0x000fe2000f8e0208 */
[----:B------:R-:W-:-:S05]  /*d1f0*/  IMAD.WIDE R4, R9, 0x2, R4 ;  /* 0x0000000209047825 */ /* 0x000fca00078e0204 */
[----:B0-----:R-:W-:Y:S02]  /*d200*/  IMAD.U32 R8, RZ, RZ, UR8 ;  /* 0x00000008ff087e24 */ /* 0x001fe4000f8e00ff */
[----:B------:R-:W-:Y:S01]  /*d210*/  IMAD.U32 R9, RZ, RZ, UR9 ;  /* 0x00000009ff097e24 */ /* 0x000fe2000f8e00ff */
[----:B------:R-:W2:Y:S01]  /*d220*/  @P1 LDG.E R3, desc[UR60][R6.64] ;  /* 0x0000003c06031981 */ /* 0x000ea2000c1e1900 */
[----:B------:R-:W-:Y:S01]  /*d230*/  UMOV UR4, URZ ;  /* 0x0000003f00047c82 */ /* 0x000fe20008000000 */
[----:B------:R-:W-:Y:S02]  /*d240*/  IADD3 R13, P0, R4, 0x1000, RZ ;  /* 0x00001000040d7810 */ /* 0x000fe40007f1e0ff */
[----:B-1----:R0:W5:Y:S01]  /*d250*/  @P2 LDG.E R21, desc[UR60][R8.64] ;  /* 0x0000003c08152981 */ /* 0x002162000c1e1900 */
[----:B--2---:R-:W-:Y:S01]  /*d260*/  @P1 R2UR UR4, R3 ;  /* 0x00000000030412ca */ /* 0x004fe200000e0000 */
[----:B0-----:R-:W-:-:S14]  /*d270*/  @P2 BRA `(.L_x_1163) ;  /* 0x0000000000102947 */ /* 0x001fdc0003800000 */
[----:B------:R-:W-:Y:S05]  /*d280*/  @!P1 BRA `(.L_x_1163) ;  /* 0x00000000000c9947 */ /* 0x000fea0003800000 */
[----:B------:R-:W2:Y:S04]  /*d290*/  LDG.E R8, desc[UR60][R6.64] ;  /* 0x0000003c06087981 */ /* 0x000ea8000c1e1900 */
[----:B-----5:R-:W2:Y:S02]  /*d2a0*/  LDG.E R21, desc[UR60][R6.64+0x4] ;  /* 0x0000043c06157981 */ /* 0x020ea4000c1e1900 */
[----:B--2---:R-:W-:-:S07]  /*d2b0*/  IMAD.IADD R21, R21, 0x1, -R8 ;  /* 0x0000000115157824 */ /* 0x004fce00078e0a08 */
.L_x_1163:
[----:B------:R-:W-:Y:S01]  /*d2c0*/  R2UR UR17, R207 ;  /* 0x00000000cf1172ca */ /* 0x000fe200000e0000 */
[----:B------:R-:W-:Y:S01]  /*d2d0*/  ULDC.64 UR12, c[0x0][0xb70] ;  /* 0x0002dc00000c7ab9 */ /* 0x000fe20000000a00 */
[----:B------:R-:W-:Y:S01]  /*d2e0*/  R2UR UR15, R208 ;  /* 0x00000000d00f72ca */ /* 0x000fe200000e0000 */
[----:B------:R-:W-:Y:S01]  /*d2f0*/  USHF.R.S32.HI UR11, URZ, 0x1f, UR4 ;  /* 0x0000001f3f0b7899 */ /* 0x000fe20008011404 */
[----:B------:R-:W-:Y:S01]  /*d300*/  IADD3 R7, P2, R4, 0x3000, RZ ;  /* 0x0000300004077810 */ /* 0x000fe20007f5e0ff */
[----:B------:R-:W-:Y:S01]  /*d310*/  UMOV UR10, UR4 ;  /* 0x00000004000a7c82 */ /* 0x000fe20008000000 */
[----:B------:R-:W-:Y:S01]  /*d320*/  IMAD R14, R206, 0x80, R211 ;  /* 0x00000080ce0e7824 */ /* 0x000fe200078e02d3 */
[----:B------:R-:W-:Y:S02]  /*d330*/  LOP3.LUT R12, R13, 0x380, RZ, 0xc0, !PT ;  /* 0x000003800d0c7812 */ /* 0x000fe400078ec0ff */
[----:B------:R-:W-:Y:S02]  /*d340*/  LOP3.LUT R6, R7, 0x380, RZ, 0xc0, !PT ;  /* 0x0000038007067812 */ /* 0x000fe400078ec0ff */
[----:B------:R-:W-:-:S02]  /*d350*/  IADD3 R9, P1, R4, 0x2000, RZ ;  /* 0x0000200004097810 */ /* 0x000fc40007f3e0ff */
[----:B------:R-:W-:Y:S01]  /*d360*/  USHF.R.S32.HI UR14, URZ, 0x1f, UR17 ;  /* 0x0000001f3f0e7899 */ /* 0x000fe20008011411 */
[----:B------:R-:W-:Y:S01]  /*d370*/  SHF.R.U64 R6, R6, 0x3, RZ ;  /* 0x0000000306067819 */ /* 0x000fe200000012ff */
[----:B------:R-:W-:Y:S01]  /*d380*/  UIMAD.WIDE.U32 UR8, UR17, UR12, UR10 ;  /* 0x0000000c110872a5 */ /* 0x000fe2000f8e000a */
[----:B------:R-:W-:Y:S01]  /*d390*/  SHF.R.S32.HI R3, RZ, 0x1f, R14 ;  /* 0x0000001fff037819 */ /* 0x000fe2000001140e */
[----:B------:R-:W-:Y:S01]  /*d3a0*/  UIMAD UR7, UR14, UR12, URZ ;  /* 0x0000000c0e0772a4 */ /* 0x000fe2000f8e023f */
[----:B------:R-:W-:Y:S02]  /*d3b0*/  LOP3.LUT R6, R6, R7, RZ, 0x3c, !PT ;  /* 0x0000000706067212 */ /* 0x000fe400078e3cff */
[----:B------:R-:W-:Y:S01]  /*d3c0*/  SHF.R.U64 R12, R12, 0x3, RZ ;  /* 0x000000030c0c7819 */ /* 0x000fe200000012ff */
[----:B------:R-:W-:Y:S01]  /*d3d0*/  UIMAD UR10, UR17, UR13, UR7 ;  /* 0x0000000d110a72a4 */ /* 0x000fe2000f8e0207 */
[----:B------:R-:W-:Y:S01]  /*d3e0*/  LOP3.LUT R8, R9, 0x380, RZ, 0xc0, !PT ;  /* 0x0000038009087812 */ /* 0x000fe200078ec0ff */
[----:B------:R-:W-:Y:S01]  /*d3f0*/  USHF.R.S32.HI UR7, URZ, 0x1f, UR15 ;  /* 0x0000001f3f077899 */ /* 0x000fe2000801140f */
[----:B------:R-:W-:Y:S01]  /*d400*/  LOP3.LUT R12, R12, R13, RZ, 0x3c, !PT ;  /* 0x0000000d0c0c7212 */ /* 0x000fe200078e3cff */
[----:B------:R-:W-:Y:S01]  /*d410*/  ULDC.64 UR12, c[0x0][0xb78] ;  /* 0x0002de00000c7ab9 */ /* 0x000fe20000000a00 */
[----:B------:R-:W-:Y:S01]  /*d420*/  USEL UR15, UR15, URZ, !UP0 ;  /* 0x0000003f0f0f7287 */ /* 0x000fe2000c000000 */
[----:B------:R-:W-:Y:S01]  /*d430*/  SHF.R.U64 R8, R8, 0x3, RZ ;  /* 0x0000000308087819 */ /* 0x000fe200000012ff */
[----:B------:R-:W-:Y:S01]  /*d440*/  USEL UR16, UR7, URZ, !UP0 ;  /* 0x0000003f07107287 */ /* 0x000fe2000c000000 */
[--C-:B------:R-:W-:Y:S01]  /*d450*/  IMAD.X R13, RZ, RZ, R5.reuse, P0 ;  /* 0x000000ffff0d7224 */ /* 0x100fe200000e0605 */
[----:B------:R-:W-:Y:S01]  /*d460*/  UIADD3 UR9, UR9, UR10, URZ ;  /* 0x0000000a09097290 */ /* 0x000fe2000fffe03f */
[----:B------:R-:W-:Y:S01]  /*d470*/  IADD3 R69, P0, R4, 0x8000, RZ ;  /* 0x0000800004457810 */ /* 0x000fe20007f1e0ff */
[----:B------:R-:W-:Y:S01]  /*d480*/  UIMAD UR7, UR16, UR12, URZ ;  /* 0x0000000c100772a4 */ /* 0x000fe2000f8e023f */
[----:B------:R-:W-:Y:S01]  /*d490*/  LOP3.LUT R8, R8, R9, RZ, 0x3c, !PT ;  /* 0x0000000908087212 */ /* 0x000fe200078e3cff */
[----:B------:R-:W-:Y:S01]  /*d4a0*/  UIMAD.WIDE.U32 UR8, UR15, UR12, UR8 ;  /* 0x0000000c0f0872a5 */ /* 0x000fe2000f8e0008 */
[----:B------:R-:W-:Y:S01]  /*d4b0*/  IMAD.X R9, RZ, RZ, R5, P1 ;  /* 0x000000ffff097224 */ /* 0x000fe200008e0605 */
[----:B------:R-:W-:Y:S01]  /*d4c0*/  UIMAD UR7, UR15, UR13, UR7 ;  /* 0x0000000d0f0772a4 */ /* 0x000fe2000f8e0207 */
[----:B------:R-:W-:-:S02]  /*d4d0*/  IADD3 R61, P6, R4, 0x4000, RZ ;  /* 0x00004000043d7810 */ /* 0x000fc40007fde0ff */
[----:B------:R-:W-:Y:S02]  /*d4e0*/  IADD3 R37, P5, R4, 0x5000, RZ ;  /* 0x0000500004257810 */ /* 0x000fe40007fbe0ff */
[----:B------:R-:W-:Y:S01]  /*d4f0*/  IADD3 R7, P3, R14, UR8, RZ ;  /* 0x000000080e077c10 */ /* 0x000fe2000ff7e0ff */
[----:B------:R-:W-:Y:S01]  /*d500*/  IMAD.U32 R10, RZ, RZ, UR7 ;  /* 0x00000007ff0a7e24 */ /* 0x000fe2000f8e00ff */
[C---:B------:R-:W-:Y:S02]  /*d510*/  IADD3 R33, P4, R4.reuse, 0x6000, RZ ;  /* 0x0000600004217810 */ /* 0x040fe40007f9e0ff */
[----:B------:R-:W-:Y:S02]  /*d520*/  IADD3 R57, P1, R4, 0x9000, RZ ;  /* 0x0000900004397810 */ /* 0x000fe40007f3e0ff */
[----:B------:R-:W-:Y:S01]  /*d530*/  IADD3.X R10, R3, UR9, R10, P3, !PT ;  /* 0x00000009030a7c10 */ /* 0x000fe20009ffe40a */
[----:B------:R-:W-:Y:S01]  /*d540*/  ULDC.64 UR8, c[0x0][0xb40] ;  /* 0x0002d00000087ab9 */ /* 0x000fe20000000a00 */
[----:B------:R-:W-:-:S02]  /*d550*/  LOP3.LUT R68, R69, 0x380, RZ, 0xc0, !PT ;  /* 0x0000038045447812 */ /* 0x000fc400078ec0ff */
[----:B------:R-:W-:Y:S02]  /*d560*/  LEA R16, P3, R7, UR8, 0x2 ;  /* 0x0000000807107c11 */ /* 0x000fe4000f8610ff */
[----:B------:R-:W-:Y:S02]  /*d570*/  LOP3.LUT R60, R61, 0x380, RZ, 0xc0, !PT ;  /* 0x000003803d3c7812 */ /* 0x000fe400078ec0ff */
[----:B------:R-:W-:Y:S01]  /*d580*/  LEA.HI.X R17, R7, UR9, R10, 0x2, P3 ;  /* 0x0000000907117c11 */ /* 0x000fe200098f140a */
[----:B------:R-:W-:Y:S01]  /*d590*/  IMAD.X R7, RZ, RZ, R5, P2 ;  /* 0x000000ffff077224 */ /* 0x000fe200010e0605 */
[----:B------:R-:W-:Y:S01]  /*d5a0*/  IADD3 R25, P3, R4, 0x7000, RZ ;  /* 0x0000700004197810 */ /* 0x000fe20007f7e0ff */
[----:B------:R-:W-:Y:S01]  /*d5b0*/  VIADD R10, R14, 0x8 ;  /* 0x000000080e0a7836 */ /* 0x000fe20000000000 */
[----:B------:R-:W-:Y:S01]  /*d5c0*/  IADD3 R49, P2, R4, 0xa000, RZ ;  /* 0x0000a00004317810 */ /* 0x000fe20007f5e0ff */
[----:B------:R-:W-:Y:S01]  /*d5d0*/  ULDC.64 UR8, c[0x0][0xaa0] ;  /* 0x0002a80000087ab9 */ /* 0x000fe20000000a00 */
[----:B------:R-:W-:-:S02]  /*d5e0*/  LOP3.LUT R36, R37, 0x380, RZ, 0xc0, !PT ;  /* 0x0000038025247812 */ /* 0x000fc400078ec0ff */
[----:B------:R-:W-:Y:S02]  /*d5f0*/  LOP3.LUT R32, R33, 0x380, RZ, 0xc0, !PT ;  /* 0x0000038021207812 */ /* 0x000fe400078ec0ff */
[----:B------:R-:W-:Y:S02]  /*d600*/  LOP3.LUT R24, R25, 0x380, RZ, 0xc0, !PT ;  /* 0x0000038019187812 */ /* 0x000fe400078ec0ff */
[----:B------:R-:W-:Y:S02]  /*d610*/  LOP3.LUT R56, R57, 0x380, RZ, 0xc0, !PT ;  /* 0x0000038039387812 */ /* 0x000fe400078ec0ff */
[----:B------:R-:W-:Y:S02]  /*d620*/  SHF.R.U64 R68, R68, 0x3, RZ ;  /* 0x0000000344447819 */ /* 0x000fe400000012ff */
[----:B------:R-:W-:Y:S02]  /*d630*/  LOP3.LUT R48, R49, 0x380, RZ, 0xc0, !PT ;  /* 0x0000038031307812 */ /* 0x000fe400078ec0ff */
[----:B------:R-:W-:-:S02]  /*d640*/  SHF.R.U64 R60, R60, 0x3, RZ ;  /* 0x000000033c3c7819 */ /* 0x000fc400000012ff */
[----:B------:R-:W-:Y:S02]  /*d650*/  SHF.R.U64 R36, R36, 0x3, RZ ;  /* 0x0000000324247819 */ /* 0x000fe400000012ff */
[----:B------:R-:W-:Y:S02]  /*d660*/  SHF.R.U64 R32, R32, 0x3, RZ ;  /* 0x0000000320207819 */ /* 0x000fe400000012ff */
[----:B------:R-:W-:Y:S02]  /*d670*/  SHF.R.U64 R24, R24, 0x3, RZ ;  /* 0x0000000318187819 */ /* 0x000fe400000012ff */
[----:B------:R-:W-:Y:S02]  /*d680*/  SHF.R.U64 R56, R56, 0x3, RZ ;  /* 0x0000000338387819 */ /* 0x000fe400000012ff */
[----:B------:R-:W-:Y:S01]  /*d690*/  LOP3.LUT R68, R68, R69, RZ, 0x3c, !PT ;  /* 0x0000004544447212 */ /* 0x000fe200078e3cff */
[----:B------:R-:W-:Y:S01]  /*d6a0*/  IMAD.X R69, RZ, RZ, R5, P0 ;  /* 0x000000ffff457224 */ /* 0x000fe200000e0605 */
[----:B------:R-:W-:-:S02]  /*d6b0*/  SHF.R.U64 R48, R48, 0x3, RZ ;  /* 0x0000000330307819 */ /* 0x000fc400000012ff */
[----:B------:R-:W-:Y:S02]  /*d6c0*/  LOP3.LUT P0, RZ, R210, 0x3, RZ, 0xc0, !PT ;  /* 0x00000003d2ff7812 */ /* 0x000fe4000780c0ff */
        /* <DEDUP_REMOVED lines=11> */
[----:B------:R-:W-:Y:S01]  /*d780*/  IMAD.X R49, RZ, RZ, R5, P2 ;  /* 0x000000ffff317224 */ /* 0x000fe200010e0605 */
[----:B------:R-:W-:-:S02]  /*d790*/  IADD3 R41, P6, R4, 0xb000, RZ ;  /* 0x0000b00004297810 */ /* 0x000fc40007fde0ff */
[C---:B------:R-:W-:Y:S02]  /*d7a0*/  IADD3 R73, P5, R4.reuse, 0xc000, RZ ;  /* 0x0000c00004497810 */ /* 0x040fe40007fbe0ff */
[C---:B------:R-:W-:Y:S02]  /*d7b0*/  IADD3 R65, P4, R4.reuse, 0xd000, RZ ;  /* 0x0000d00004417810 */ /* 0x040fe40007f9e0ff */
[----:B------:R-:W-:Y:S02]  /*d7c0*/  IADD3 R53, P3, R4, 0xe000, RZ ;  /* 0x0000e00004357810 */ /* 0x000fe40007f7e0ff */
[-C--:B-----5:R-:W-:Y:S02]  /*d7d0*/  ISETP.GE.OR P1, PT, R14, R21.reuse, P0 ;  /* 0x000000150e00720c */ /* 0x0a0fe40000726670 */
[----:B------:R-:W-:Y:S02]  /*d7e0*/  IADD3 R14, P2, R4, 0xf000, RZ ;  /* 0x0000f000040e7810 */ /* 0x000fe40007f5e0ff */
[----:B------:R-:W-:-:S02]  /*d7f0*/  ISETP.GE.OR P0, PT, R10, R21, P0 ;  /* 0x000000150a00720c */ /* 0x000fc40000706670 */
[----:B------:R-:W-:Y:S01]  /*d800*/  LOP3.LUT R40, R41, 0x380, RZ, 0xc0, !PT ;  /* 0x0000038029287812 */ /* 0x000fe200078ec0ff */
[----:B------:R-:W-:Y:S01]  /*d810*/  IMAD.X R45, RZ, RZ, R5, P2 ;  /* 0x000000ffff2d7224 */ /* 0x000fe200010e0605 */
[----:B------:R-:W-:Y:S02]  /*d820*/  LOP3.LUT R72, R73, 0x380, RZ, 0xc0, !PT ;  /* 0x0000038049487812 */ /* 0x000fe400078ec0ff */
[----:B------:R-:W-:Y:S02]  /*d830*/  LOP3.LUT R64, R65, 0x380, RZ, 0xc0, !PT ;  /* 0x0000038041407812 */ /* 0x000fe400078ec0ff */
[----:B------:R-:W-:Y:S02]  /*d840*/  LOP3.LUT R52, R53, 0x380, RZ, 0xc0, !PT ;  /* 0x0000038035347812 */ /* 0x000fe400078ec0ff */
[----:B------:R-:W-:Y:S01]  /*d850*/  LOP3.LUT R29, R4, 0x380, RZ, 0xc0, !PT ;  /* 0x00000380041d7812 */ /* 0x000fe200078ec0ff */
[----:B------:R-:W-:Y:S01]  /*d860*/  UIMAD UR7, UR11, UR8, URZ ;  /* 0x000000080b0772a4 */ /* 0x000fe2000f8e023f */
[----:B------:R-:W-:Y:S01]  /*d870*/  LOP3.LUT R3, R14, 0x380, RZ, 0xc0, !PT ;  /* 0x000003800e037812 */ /* 0x000fe200078ec0ff */
[----:B------:R0:W-:Y:S01]  /*d880*/  @!P1 STG.E desc[UR60][R16.64], R2 ;  /* 0x0000000210009986 */ /* 0x0001e2000c10193c */
[----:B------:R-:W-:-:S02]  /*d890*/  SHF.R.U64 R40, R40, 0x3, RZ ;  /* 0x0000000328287819 */ /* 0x000fc400000012ff */
[----:B------:R-:W-:Y:S01]  /*d8a0*/  SHF.R.U64 R72, R72, 0x3, RZ ;  /* 0x0000000348487819 */ /* 0x000fe200000012ff */
[----:B------:R1:W-:Y:S01]  /*d8b0*/  @!P0 STG.E desc[UR60][R16.64+0x20], R0 ;  /* 0x0000200010008986 */ /* 0x0003e2000c10193c */
[----:B------:R-:W-:Y:S02]  /*d8c0*/  SHF.R.U64 R64, R64, 0x3, RZ ;  /* 0x0000000340407819 */ /* 0x000fe400000012ff */
[----:B------:R-:W-:Y:S01]  /*d8d0*/  SHF.R.U64 R52, R52, 0x3, RZ ;  /* 0x0000000334347819 */ /* 0x000fe200000012ff */
[----:B------:R-:W5:Y:S01]  /*d8e0*/  LD.E.128 R8, desc[UR60][R8.64] ;  /* 0x0000003c08087980 */ /* 0x000f62000c101d00 */
[----:B------:R-:W-:Y:S02]  /*d8f0*/  SHF.R.U64 R29, R29, 0x3, RZ ;  /* 0x000000031d1d7819 */ /* 0x000fe400000012ff */
[----:B------:R-:W-:Y:S01]  /*d900*/  SHF.R.U64 R3, R3, 0x3, RZ ;  /* 0x0000000303037819 */ /* 0x000fe200000012ff */
[----:B0-----:R-:W-:Y:S01]  /*d910*/  IMAD.MOV.U32 R2, RZ, RZ, R23 ;  /* 0x000000ffff027224 */ /* 0x001fe200078e0017 */
        /* <DEDUP_REMOVED lines=10> */
[----:B------:R-:W-:Y:S01]  /*d9c0*/  LOP3.LUT R44, R3, R14, RZ, 0x3c, !PT ;  /* 0x0000000e032c7212 */ /* 0x000fe200078e3cff */
[----:B-1----:R-:W-:Y:S01]  /*d9d0*/  IMAD.U32 R17, RZ, RZ, UR8 ;  /* 0x00000008ff117e24 */ /* 0x002fe2000f8e00ff */
[----:B------:R-:W-:Y:S01]  /*d9e0*/  SHF.R.S32.HI R3, RZ, 0x1f, R23 ;  /* 0x0000001fff037819 */ /* 0x000fe20000011417 */
[----:B------:R-:W5:Y:S01]  /*d9f0*/  LD.E.128 R12, desc[UR60][R12.64] ;  /* 0x0000003c0c0c7980 */ /* 0x000f62000c101d00 */
[----:B------:R-:W-:-:S03]  /*da00*/  UIMAD UR7, UR4, UR9, UR7 ;  /* 0x00000009040772a4 */ /* 0x000fc6000f8e0207 */
[----:B------:R-:W5:Y:S01]  /*da10*/  LD.E.128 R28, desc[UR60][R28.64] ;  /* 0x0000003c1c1c7980 */ /* 0x000f62000c101d00 */
[----:B------:R-:W-:Y:S01]  /*da20*/  IMAD.WIDE.U32 R2, R17, UR4, R2 ;  /* 0x0000000411027c25 */ /* 0x000fe2000f8e0002 */
        /* <DEDUP_REMOVED lines=14> */
[----:B------:R-:W-:Y:S01]  /*db10*/  UIMAD UR4, UR14, UR8, URZ ;  /* 0x000000080e0472a4 */ /* 0x000fe2000f8e023f */
[----:B------:R-:W-:Y:S01]  /*db20*/  @!PT LDS RZ, [RZ] ;  /* 0x00000000fffff984 */ /* 0x000fe20000000800 */
[----:B------:R-:W-:Y:S01]  /*db30*/  @!PT LDS RZ, [RZ] ;  /* 0x00000000fffff984 */ /* 0x000fe20000000800 */
[----:B------:R-:W-:Y:S01]  /*db40*/  @!PT LDS RZ, [RZ] ;  /* 0x00000000fffff984 */ /* 0x000fe20000000800 */
[----:B------:R-:W-:Y:S01]  /*db50*/  @!PT LDS RZ, [RZ] ;  /* 0x00000000fffff984 */ /* 0x000fe20000000800 */
[----:B------:R0:W-:Y:S06]  /*db60*/  MEMBAR.ALL.CTA ;  /* 0x0000000000007992 */ /* 0x0001ec0000008000 */
[----:B0-----:R-:W0:Y:S01]  /*db70*/  FENCE.VIEW.ASYNC.S ;  /* 0x00000000000073c6 */ /* 0x001e220000000000 */
[----:B------:R-:W-:-:S02]  /*db80*/  IMAD R21, R206, -0x80, R21 ;  /* 0xffffff80ce157824 */ /* 0x000fc400078e0215 */
[----:B------:R-:W-:Y:S02]  /*db90*/  VIADD R0, R204, 0x20 ;  /* 0x00000020cc007836 */ /* 0x000fe40000000000 */
[----:B------:R-:W-:Y:S02]  /*dba0*/  VIADD R3, R3, UR7 ;  /* 0x0000000703037c36 */ /* 0x000fe40008000000 */
[----:B------:R-:W-:Y:S01]  /*dbb0*/  IMAD.U32 R17, RZ, RZ, UR8 ;  /* 0x00000008ff117e24 */ /* 0x000fe2000f8e00ff */
[----:B------:R-:W-:Y:S01]  /*dbc0*/  UIMAD UR4, UR17, UR9, UR4 ;  /* 0x00000009110472a4 */ /* 0x000fe2000f8e0204 */
[-C--:B------:R-:W-:Y:S01]  /*dbd0*/  ISETP.GE.AND P0, PT, R0, R21.reuse, PT ;  /* 0x000000150000720c */ /* 0x080fe20003f06270 */
[C---:B------:R-:W-:Y:S02]  /*dbe0*/  VIADD R0, R204.reuse, 0x40 ;  /* 0x00000040cc007836 */ /* 0x040fe40000000000 */
[C---:B------:R-:W-:Y:S01]  /*dbf0*/  VIADD R16, R204.reuse, 0x60 ;  /* 0x00000060cc107836 */ /* 0x040fe20000000000 */
[-C--:B------:R-:W-:Y:S01]  /*dc00*/  ISETP.GE.AND P3, PT, R204, R21.reuse, PT ;  /* 0x00000015cc00720c */ /* 0x080fe20003f66270 */
[----:B------:R-:W-:Y:S01]  /*dc10*/  IMAD.WIDE.U32 R2, R17, UR17, R2 ;  /* 0x0000001111027c25 */ /* 0x000fe2000f8e0002 */
[----:B------:R-:W-:Y:S01]  /*dc20*/  ULDC.64 UR8, c[0x0][0xae8] ;  /* 0x0002ba0000087ab9 */ /* 0x000fe20000000a00 */
[----:B------:R-:W-:-:S02]  /*dc30*/  ISETP.GE.AND P1, PT, R0, R21, PT ;  /* 0x000000150000720c */ /* 0x000fc40003f26270 */
[----:B------:R-:W-:Y:S01]  /*dc40*/  VIADD R3, R3, UR4 ;  /* 0x0000000403037c36 */ /* 0x000fe20008000000 */
[----:B------:R-:W-:Y:S01]  /*dc50*/  UIMAD UR4, UR16, UR8, URZ ;  /* 0x00000008100472a4 */ /* 0x000fe2000f8e023f */
[----:B------:R-:W-:Y:S01]  /*dc60*/  ISETP.GE.AND P2, PT, R16, R21, PT ;  /* 0x000000151000720c */ /* 0x000fe20003f46270 */
[----:B------:R-:W-:Y:S02]  /*dc70*/  VIADD R19, R19, 0x30820 ;  /* 0x0003082013137836 */ /* 0x000fe40000000000 */
[----:B------:R-:W-:Y:S01]  /*dc80*/  IMAD.U32 R21, RZ, RZ, UR8 ;  /* 0x00000008ff157e24 */ /* 0x000fe2000f8e00ff */
[----:B------:R-:W-:Y:S02]  /*dc90*/  UIMAD UR4, UR15, UR9, UR4 ;  /* 0x000000090f0472a4 */ /* 0x000fe4000f8e0204 */
[----:B------:R-:W-:Y:S01]  /*dca0*/  PRMT R19, RZ, 0x654, R19 ;  /* 0x00000654ff137816 */ /* 0x000fe20000000013 */
[----:B------:R-:W-:Y:S01]  /*dcb0*/  IMAD.WIDE.U32 R20, R21, UR15, R2 ;  /* 0x0000000f15147c25 */ /* 0x000fe2000f8e0002 */
[----:B------:R-:W-:Y:S01]  /*dcc0*/  SHF.R.S32.HI R205, RZ, 0x1f, R204 ;  /* 0x0000001fffcd7819 */ /* 0x000fe200000114cc */
[----:B------:R-:W-:Y:S01]  /*dcd0*/  BSSY B1, `(.L_x_1164) ;  /* 0x000001b000017945 */ /* 0x000fe20003800000 */
[----:B0-----:R0:W-:Y:S01]  /*dce0*/  SYNCS.ARRIVE.TRANS64.RED.A1T0 RZ, [R19+URZ], RZ ;  /* 0x000000ff13ff79a7 */ /* 0x0011e2000810043f */
[----:B------:R-:W-:-:S02]  /*dcf0*/  VIADD R79, R21, UR4 ;  /* 0x00000004154f7c36 */ /* 0x000fc40008000000 */
[----:B------:R-:W-:Y:S01]  /*dd00*/  IMAD.WIDE R16, R206, 0x80, R204 ;  /* 0x00000080ce107825 */ /* 0x000fe200078e02cc */
[----:B------:R-:W-:Y:S06]  /*dd10*/  @P3 BRA `(.L_x_1165) ;  /* 0x0000000000583947 */ /* 0x000fec0003800000 */
[----:B------:R-:W-:Y:S01]  /*dd20*/  ULDC.64 UR8, c[0x0][0xad8] ;  /* 0x0002b60000087ab9 */ /* 0x000fe20000000a00 */
[----:B------:R-:W-:Y:S01]  /*dd30*/  IMAD.MOV.U32 R2, RZ, RZ, R20 ;  /* 0x000000ffff027224 */ /* 0x000fe200078e0014 */
[----:B------:R-:W-:Y:S01]  /*dd40*/  ULDC UR4, c[0x0][0xa8c] ;  /* 0x0002a30000047ab9 */ /* 0x000fe20000000800 */
[----:B0-----:R-:W-:Y:S01]  /*dd50*/  IMAD R19, R17, UR8, RZ ;  /* 0x0000000811137c24 */ /* 0x001fe2000f8e02ff */
[C---:B------:R-:W-:Y:S01]  /*dd60*/  ISETP.GE.AND P4, PT, R23.reuse, UR4, PT ;  /* 0x0000000417007c0c */ /* 0x040fe2000bf86270 */
[----:B------:R-:W-:Y:S02]  /*dd70*/  IMAD.MOV.U32 R3, RZ, RZ, R79 ;  /* 0x000000ffff037224 */ /* 0x000fe400078e004f */
        /* <DEDUP_REMOVED lines=16> */
.L_x_1165:
[----:B------:R-:W-:Y:S05]  /*de80*/  BSYNC B1 ;  /* 0x0000000000017941 */ /* 0x000fea0003800000 */
.L_x_1164:
[----:B------:R-:W-:Y:S04]  /*de90*/  BSSY B1, `(.L_x_1166) ;  /* 0x000001a000017945 */ /* 0x000fe80003800000 */
[----:B------:R-:W-:Y:S05]  /*dea0*/  @P0 BRA `(.L_x_1167) ;  /* 0x0000000000600947 */ /* 0x000fea0003800000 */
[----:B0-----:R-:W-:Y:S01]  /*deb0*/  IADD3 R19, P0, R16, 0x20, RZ ;  /* 0x0000002010137810 */ /* 0x001fe20007f1e0ff */
        /* <DEDUP_REMOVED lines=10> */
[----:B------:R-:W-:-:S02]  /*df60*/  IMAD R0, R0, UR8, RZ ;  /* 0x0000000800007c24 */ /* 0x000fc4000f8e02ff */
[----:B------:R-:W-:Y:S02]  /*df70*/  VIADD R22, R23, 0xc0 ;  /* 0x000000c017167836 */ /* 0x000fe40000000000 */
[----:B------:R-:W-:-:S03]  /*df80*/  IMAD.WIDE.U32 R2, R19, UR8, R2 ;  /* 0x0000000813027c25 */ /* 0x000fc6000f8e0002 */
[----:B------:R-:W-:Y:S01]  /*df90*/  ISETP.GE.AND P6, PT, R22, UR4, PT ;  /* 0x0000000416007c0c */ /* 0x000fe2000bfc6270 */
        /* <DEDUP_REMOVED lines=9> */
.L_x_1167:
[----:B------:R-:W-:Y:S05]  /*e030*/  BSYNC B1 ;  /* 0x0000000000017941 */ /* 0x000fea0003800000 */
.L_x_1166:
[----:B------:R-:W-:Y:S04]  /*e040*/  BSSY B1, `(.L_x_1168) ;  /* 0x000001a000017945 */ /* 0x000fe80003800000 */
[----:B------:R-:W-:Y:S05]  /*e050*/  @P1 BRA `(.L_x_1169) ;  /* 0x0000000000601947 */ /* 0x000fea0003800000 */
[----:B--2--5:R-:W-:Y:S01]  /*e060*/  IADD3 R13, P0, R16, 0x40, RZ ;  /* 0x00000040100d7810 */ /* 0x024fe20007f1e0ff */
        /* <DEDUP_REMOVED lines=16> */
[----:B------:R-:W-:Y:S01]  /*e170*/  LEA R12, P0, R2, UR8, 0x1 ;  /* 0x00000008020c7c11 */ /* 0x000fe2000f8008ff */
[----:B------:R-:W-:-:S05]  /*e180*/  IMAD.IADD R3, R3, 0x1, R13 ;  /* 0x0000000103037824 */ /* 0x000fca00078e020d */
[----:B------:R-:W-:-:S05]  /*e190*/  LEA.HI.X R13, R2, UR9, R3, 0x1, P0 ;  /* 0x00000009020d7c11 */ /* 0x000fca00080f0c03 */
[----:B------:R3:W-:Y:S04]  /*e1a0*/  @!P1 STG.E.128 desc[UR60][R12.64], R8 ;  /* 0x000000080c009986 */ /* 0x0007e8000c101d3c */
[----:B------:R3:W-:Y:S04]  /*e1b0*/  @!P3 STG.E.128 desc[UR60][R12.64+0x80], R32 ;  /* 0x000080200c00b986 */ /* 0x0007e8000c101d3c */
[----:B------:R3:W-:Y:S04]  /*e1c0*/  @!P4 STG.E.128 desc[UR60][R12.64+0x100], R48 ;  /* 0x000100300c00c986 */ /* 0x0007e8000c101d3c */
[----:B------:R3:W-:Y:S02]  /*e1d0*/  @!P5 STG.E.128 desc[UR60][R12.64+0x180], R52 ;  /* 0x000180340c00d986 */ /* 0x0007e4000c101d3c */
.L_x_1169:
[----:B------:R-:W-:Y:S05]  /*e1e0*/  BSYNC B1 ;  /* 0x0000000000017941 */ /* 0x000fea0003800000 */
.L_x_1168:
[----:B------:R-:W-:Y:S05]  /*e1f0*/  @P2 BRA `(.L_x_1170) ;  /* 0x0000000c00802947 */ /* 0x000fea0003800000 */
[----:B---3-5:R-:W-:Y:S01]  /*e200*/  IADD3 R9, P0, R16, 0x60, RZ ;  /* 0x0000006010097810 */ /* 0x028fe20007f1e0ff */
[C---:B------:R-:W-:Y:S01]  /*e210*/  VIADD R0, R23.reuse, 0x40 ;  /* 0x0000004017007836 */ /* 0x040fe20000000000 */
[----:B------:R-:W-:Y:S01]  /*e220*/  ULDC UR4, c[0x0][0xa8c] ;  /* 0x0002a30000047ab9 */ /* 0x000fe20000000800 */
[----:B------:R-:W-:Y:S01]  /*e230*/  ULDC.64 UR8, c[0x0][0xad8] ;  /* 0x0002b60000087ab9 */ /* 0x000fe20000000a00 */
[----:B------:R-:W-:Y:S01]  /*e240*/  IMAD.MOV.U32 R2, RZ, RZ, R20 ;  /* 0x000000ffff027224 */ /* 0x000fe200078e0014 */
[----:B------:R-:W-:Y:S01]  /*e250*/  ISETP.GE.AND P1, PT, R23, UR4, PT ;  /* 0x0000000417007c0c */ /* 0x000fe2000bf26270 */
[----:B------:R-:W-:Y:S01]  /*e260*/  IMAD.X R16, RZ, RZ, R17, P0 ;  /* 0x000000ffff107224 */ /* 0x000fe200000e0611 */
[----:B------:R-:W-:Y:S01]  /*e270*/  ISETP.GE.AND P2, PT, R0, UR4, PT ;  /* 0x0000000400007c0c */ /* 0x000fe2000bf46270 */
[----:B------:R-:W-:Y:S02]  /*e280*/  IMAD.MOV.U32 R3, RZ, RZ, R79 ;  /* 0x000000ffff037224 */ /* 0x000fe400078e004f */
[----:B------:R-:W-:-:S02]  /*e290*/  IMAD R16, R16, UR8, RZ ;  /* 0x0000000810107c24 */ /* 0x000fc4000f8e02ff */
[----:B------:R-:W-:Y:S02]  /*e2a0*/  VIADD R0, R23, 0x80 ;  /* 0x0000008017007836 */ /* 0x000fe40000000000 */
        /* <DEDUP_REMOVED lines=13> */
[----:B------:R3:W-:Y:S01]  /*e380*/  STG.E.128 desc[UR60][R8.64+0x180], R44 ;  /* 0x0001802c08007986 */ /* 0x0007e2000c101d3c */
[----:B------:R-:W-:Y:S05]  /*e390*/  BRA `(.L_x_1170) ;  /* 0x0000000c00187947 */ /* 0x000fea0003800000 */
.L_x_1162:
[----:B------:R-:W-:Y:S01]  /*e3a0*/  R2UR UR7, R208 ;  /* 0x00000000d00772ca */ /* 0x000fe200000e0000 */
[----:B------:R-:W-:Y:S01]  /*e3b0*/  ULDC.64 UR8, c[0x0][0xbd8] ;  /* 0x0002f60000087ab9 */ /* 0x000fe20000000a00 */
[----:B------:R-:W-:Y:S01]  /*e3c0*/  IMAD.MOV.U32 R9, RZ, RZ, RZ ;  /* 0x000000ffff097224 */ /* 0x000fe200078e00ff */
[----:B------:R-:W-:Y:S01]  /*e3d0*/  UISETP.NE.U32.AND UP0, UPT, UR8, URZ, UPT ;  /* 0x0000003f0800728c */ /* 0x000fe2000bf05070 */
[----:B------:R-:W-:-:S03]  /*e3e0*/  R2UR UR4, R207 ;  /* 0x00000000cf0472ca */ /* 0x000fc600000e0000 */
[----:B------:R-:W-:-:S03]  /*e3f0*/  UISETP.NE.AND.EX UP0, UPT, UR9, URZ, UPT, UP0 ;  /* 0x0000003f0900728c */ /* 0x000fc6000bf05300 */
[----:B------:R-:W-:-:S03]  /*e400*/  ULDC.64 UR8, c[0x0][0xbd8] ;  /* 0x0002f60000087ab9 */ /* 0x000fc60000000a00 */
[----:B------:R-:W-:Y:S01]  /*e410*/  UIMAD.WIDE UR8, UR7, 0x4, UR8 ;  /* 0x00000004070878a5 */ /* 0x000fe2000f8e0208 */
[----:B------:R-:W0:Y:S01]  /*e420*/  LDC R7, c[0x0][0xa88] ;  /* 0x0002a200ff077b82 */ /* 0x000e220000000800 */
[----:B------:R-:W-:-:S04]  /*e430*/  PLOP3.LUT P1, PT, PT, PT, UP0, 0x80, 0x0 ;  /* 0x000000000000781c */ /* 0x000fc80003f2f008 */
[----:B------:R-:W-:Y:S02]  /*e440*/  IMAD.U32 R2, RZ, RZ, UR8 ;  /* 0x00000008ff027e24 */ /* 0x000fe4000f8e00ff */
[----:B------:R-:W-:Y:S01]  /*e450*/  IMAD.U32 R3, RZ, RZ, UR9 ;  /* 0x00000009ff037e24 */ /* 0x000fe2000f8e00ff */
[----:B------:R-:W-:Y:S02]  /*e460*/  ULDC.64 UR8, c[0x0][0xbe0] ;  /* 0x0002f80000087ab9 */ /* 0x000fe40000000a00 */
[----:B------:R-:W-:-:S04]  /*e470*/  UISETP.NE.U32.AND UP1, UPT, UR8, URZ, UPT ;  /* 0x0000003f0800728c */ /* 0x000fc8000bf25070 */
[----:B------:R-:W-:Y:S01]  /*e480*/  UISETP.NE.AND.EX UP1, UPT, UR9, URZ, UPT, UP1 ;  /* 0x0000003f0900728c */ /* 0x000fe2000bf25310 */
[----:B------:R1:W5:Y:S05]  /*e490*/  @P1 LDG.E R9, desc[UR60][R2.64] ;  /* 0x0000003c02091981 */ /* 0x00036a000c1e1900 */
[----:B------:R-:W-:-:S05]  /*e4a0*/  PLOP3.LUT P2, PT, PT, PT, UP1, 0x80, 0x0 ;  /* 0x000000000000781c */ /* 0x000fca0003f4f018 */
[----:B------:R-:W-:Y:S02]  /*e4b0*/  @UP1 ULDC.64 UR8, c[0x0][0xbe0] ;  /* 0x0002f80000081ab9 */ /* 0x000fe40000000a00 */
[----:B------:R-:W-:-:S06]  /*e4c0*/  @UP1 UIMAD.WIDE UR8, UR7, 0x4, UR8 ;  /* 0x00000004070818a5 */ /* 0x000fcc000f8e0208 */
[----:B------:R-:W-:Y:S02]  /*e4d0*/  IMAD.U32 R4, RZ, RZ, UR8 ;  /* 0x00000008ff047e24 */ /* 0x000fe4000f8e00ff */
[----:B------:R-:W-:-:S05]  /*e4e0*/  IMAD.U32 R5, RZ, RZ, UR9 ;  /* 0x00000009ff057e24 */ /* 0x000fca000f8e00ff */
[----:B0-----:R1:W5:Y:S01]  /*e4f0*/  @P2 LDG.E R7, desc[UR60][R4.64] ;  /* 0x0000003c04072981 */ /* 0x001362000c1e1900 */
[----:B------:R-:W-:Y:S01]  /*e500*/  USHF.R.S32.HI UR8, URZ, 0x1f, UR4 ;  /* 0x0000001f3f087899 */ /* 0x000fe20008011404 */
[----:B------:R-:W-:Y:S01]  /*e510*/  ISETP.GT.AND P0, PT, R215, 0x7f, PT ;  /* 0x0000007fd700780c */ /* 0x000fe20003f04270 */
[----:B------:R-:W-:-:S12]  /*e520*/  @P2 BRA `(.L_x_1171) ;  /* 0x0000000000102947 */ /* 0x000fd80003800000 */
[----:B------:R-:W-:Y:S05]  /*e530*/  @!P1 BRA `(.L_x_1171) ;  /* 0x00000000000c9947 */ /* 0x000fea0003800000 */
[----:B------:R-:W2:Y:S04]  /*e540*/  LDG.E R0, desc[UR60][R2.64] ;  /* 0x0000003c02007981 */ /* 0x000ea8000c1e1900 */
[----:B-----5:R-:W2:Y:S02]  /*e550*/  LDG.E R7, desc[UR60][R2.64+0x4] ;  /* 0x0000043c02077981 */ /* 0x020ea4000c1e1900 */
[----:B--2---:R-:W-:-:S07]  /*e560*/  IMAD.IADD R7, R7, 0x1, -R0 ;  /* 0x0000000107077824 */ /* 0x004fce00078e0a00 */
.L_x_1171:
[----:B------:R-:W-:Y:S01]  /*e570*/  R2UR UR7, R208 ;  /* 0x00000000d00772ca */ /* 0x000fe200000e0000 */
[----:B------:R-:W-:Y:S01]  /*e580*/  BSSY B1, `(.L_x_1172) ;  /* 0x0000020000017945 */ /* 0x000fe20003800000 */
[----:B------:R-:W-:Y:S02]  /*e590*/  SHF.R.S32.HI R8, RZ, 0x1f, R23 ;  /* 0x0000001fff087819 */ /* 0x000fe40000011417 */
[----:B-----5:R-:W-:-:S09]  /*e5a0*/  SHF.R.S32.HI R6, RZ, 0x1f, R9 ;  /* 0x0000001fff067819 */ /* 0x020fd20000011409 */
        /* <DEDUP_REMOVED lines=14> */
[----:B------:R-:W-:-:S07]  /*e690*/  LEA.HI.X.SX32 R3, R0, R6, 0x1, P0 ;  /* 0x0000000600037211 */ /* 0x000fce00000f0eff */
        /* <DEDUP_REMOVED lines=14> */
.L_x_1173:
[----:B------:R-:W-:Y:S05]  /*e780*/  BSYNC B1 ;  /* 0x0000000000017941 */ /* 0x000fea0003800000 */
.L_x_1172:
[----:B------:R-:W-:Y:S01]  /*e790*/  R2UR UR7, R207 ;  /* 0x00000000cf0772ca */ /* 0x000fe200000e0000 */
[----:B------:R-:W-:Y:S01]  /*e7a0*/  ULDC.64 UR12, c[0x0][0xaa0] ;  /* 0x0002a800000c7ab9 */ /* 0x000fe20000000a00 */
[----:B-1----:R-:W-:Y:S01]  /*e7b0*/  IMAD.MOV.U32 R2, RZ, RZ, R23 ;  /* 0x000000ffff027224 */ /* 0x002fe200078e0017 */
[----:B------:R-:W-:Y:S01]  /*e7c0*/  BSSY B1, `(.L_x_1174) ;  /* 0x0000033000017945 */ /* 0x000fe20003800000 */
[----:B0-----:R-:W-:Y:S02]  /*e7d0*/  IMAD.MOV.U32 R3, RZ, RZ, R8 ;  /* 0x000000ffff037224 */ /* 0x001fe400078e0008 */
[----:B------:R-:W-:Y:S02]  /*e7e0*/  IMAD R0, R6, UR12, RZ ;  /* 0x0000000c06007c24 */ /* 0x000fe4000f8e02ff */
[----:B------:R-:W-:-:S04]  /*e7f0*/  IMAD.WIDE.U32 R2, R9, UR12, R2 ;  /* 0x0000000c09027c25 */ /* 0x000fc8000f8e0002 */
[----:B------:R-:W-:Y:S01]  /*e800*/  IMAD R9, R9, UR13, R0 ;  /* 0x0000000d09097c24 */ /* 0x000fe2000f8e0200 */
[----:B------:R-:W-:Y:S01]  /*e810*/  ULDC.64 UR12, c[0x0][0xae0] ;  /* 0x0002b800000c7ab9 */ /* 0x000fe20000000a00 */
[----:B------:R-:W-:Y:S01]  /*e820*/  IMAD R11, R206, -0x80, R7 ;  /* 0xffffff80ce0b7824 */ /* 0x000fe200078e0207 */
[----:B------:R-:W-:Y:S01]  /*e830*/  UIMAD UR4, UR8, UR12, URZ ;  /* 0x0000000c080472a4 */ /* 0x000fe2000f8e023f */
[----:B------:R-:W-:Y:S01]  /*e840*/  IMAD.IADD R3, R3, 0x1, R9 ;  /* 0x0000000103037824 */ /* 0x000fe200078e0209 */
[----:B------:R-:W-:Y:S01]  /*e850*/  SHF.R.S32.HI R7, RZ, 0x1f, R204 ;  /* 0x0000001fff077819 */ /* 0x000fe200000114cc */
[----:B------:R-:W-:Y:S01]  /*e860*/  IMAD.U32 R5, RZ, RZ, UR12 ;  /* 0x0000000cff057e24 */ /* 0x000fe2000f8e00ff */
[----:B------:R-:W-:Y:S01]  /*e870*/  UIMAD UR4, UR7, UR13, UR4 ;  /* 0x0000000d070472a4 */ /* 0x000fe2000f8e0204 */
[C---:B------:R-:W-:Y:S01]  /*e880*/  ISETP.GE.AND P2, PT, R204.reuse, R11, PT ;  /* 0x0000000bcc00720c */ /* 0x040fe20003f46270 */
[----:B------:R-:W-:Y:S01]  /*e890*/  VIADD R4, R204, 0x40 ;  /* 0x00000040cc047836 */ /* 0x000fe20000000000 */
[----:B------:R-:W-:Y:S01]  /*e8a0*/  ULDC.64 UR12, c[0x0][0xae8] ;  /* 0x0002ba00000c7ab9 */ /* 0x000fe20000000a00 */
[----:B------:R-:W-:-:S03]  /*e8b0*/  IMAD.WIDE.U32 R2, R5, UR7, R2 ;  /* 0x0000000705027c25 */ /* 0x000fc6000f8e0002 */
[-C--:B------:R-:W-:Y:S01]  /*e8c0*/  ISETP.GE.AND P0, PT, R4, R11.reuse, PT ;  /* 0x0000000b0400720c */ /* 0x080fe20003f06270 */
[----:B------:R-:W-:Y:S01]  /*e8d0*/  VIADD R3, R3, UR4 ;  /* 0x0000000403037c36 */ /* 0x000fe20008000000 */
[----:B------:R-:W-:Y:S02]  /*e8e0*/  UIMAD UR4, UR9, UR12, URZ ;  /* 0x0000000c090472a4 */ /* 0x000fe4000f8e023f */
[----:B------:R-:W-:Y:S02]  /*e8f0*/  IMAD.U32 R5, RZ, RZ, UR12 ;  /* 0x0000000cff057e24 */ /* 0x000fe4000f8e00ff */
[----:B------:R-:W-:Y:S01]  /*e900*/  VIADD R0, R204, 0x20 ;  /* 0x00000020cc007836 */ /* 0x000fe20000000000 */
[----:B------:R-:W-:Y:S02]  /*e910*/  UIMAD UR4, UR10, UR13, UR4 ;  /* 0x0000000d0a0472a4 */ /* 0x000fe4000f8e0204 */
[----:B------:R-:W-:Y:S02]  /*e920*/  IMAD.WIDE.U32 R4, R5, UR10, R2 ;  /* 0x0000000a05047c25 */ /* 0x000fe4000f8e0002 */
[----:B------:R-:W-:-:S02]  /*e930*/  ISETP.GE.AND P1, PT, R0, R11, PT ;  /* 0x0000000b0000720c */ /* 0x000fc40003f26270 */
[----:B------:R-:W-:Y:S02]  /*e940*/  IMAD.MOV.U32 R6, RZ, RZ, R204 ;  /* 0x000000ffff067224 */ /* 0x000fe400078e00cc */
[----:B------:R-:W-:Y:S02]  /*e950*/  VIADD R13, R5, UR4 ;  /* 0x00000004050d7c36 */ /* 0x000fe40008000000 */
[----:B------:R-:W-:-:S04]  /*e960*/  IMAD.WIDE R6, R206, 0x80, R6 ;  /* 0x00000080ce067825 */ /* 0x000fc800078e0206 */
[----:B------:R-:W-:Y:S01]  /*e970*/  VIADD R0, R204, 0x60 ;  /* 0x00000060cc007836 */ /* 0x000fe20000000000 */
[----:B------:R-:W-:Y:S06]  /*e980*/  @P2 BRA `(.L_x_1175) ;  /* 0x0000000000582947 */ /* 0x000fec0003800000 */
[C---:B------:R-:W-:Y:S01]  /*e990*/  VIADD R2, R23.reuse, 0x40 ;  /* 0x0000004017027836 */ /* 0x040fe20000000000 */
[----:B------:R-:W-:Y:S01]  /*e9a0*/  ULDC UR4, c[0x0][0xa8c] ;  /* 0x0002a30000047ab9 */ /* 0x000fe20000000800 */
[C---:B------:R-:W-:Y:S01]  /*e9b0*/  VIADD R3, R23.reuse, 0x80 ;  /* 0x0000008017037836 */ /* 0x040fe20000000000 */
        /* <DEDUP_REMOVED lines=9> */
[----:B------:R-:W-:-:S02]  /*ea50*/  IMAD R9, R6, UR9, R9 ;  /* 0x0000000906097c24 */ /* 0x000fc4000f8e0209 */
        /* <DEDUP_REMOVED lines=9> */
.L_x_1175:
[----:B------:R-:W-:Y:S05]  /*eaf0*/  BSYNC B1 ;  /* 0x0000000000017941 */ /* 0x000fea0003800000 */
.L_x_1174:
[----:B------:R-:W-:Y:S01]  /*eb00*/  BSSY B1, `(.L_x_1176) ;  /* 0x000001b000017945 */ /* 0x000fe20003800000 */
[----:B------:R-:W-:-:S03]  /*eb10*/  ISETP.GE.AND P2, PT, R0, R11, PT ;  /* 0x0000000b0000720c */ /* 0x000fc60003f46270 */
[----:B------:R-:W-:Y:S10]  /*eb20*/  @P1 BRA `(.L_x_1177) ;  /* 0x0000000000601947 */ /* 0x000ff40003800000 */
        /* <DEDUP_REMOVED lines=24> */
.L_x_1177:
[----:B------:R-:W-:Y:S05]  /*ecb0*/  BSYNC B1 ;  /* 0x0000000000017941 */ /* 0x000fea0003800000 */
.L_x_1176:
        /* <DEDUP_REMOVED lines=26> */
.L_x_1179:
[----:B------:R-:W-:Y:S05]  /*ee60*/  BSYNC B1 ;  /* 0x0000000000017941 */ /* 0x000fea0003800000 */
.L_x_1178:
[----:B------:R-:W-:Y:S05]  /*ee70*/  @P2 BRA `(.L_x_1170) ;  /* 0x0000000000602947 */ /* 0x000fea0003800000 */
[----:B------:R-:W-:Y:S01]  /*ee80*/  IADD3 R5, P0, R6, 0x60, RZ ;  /* 0x0000006006057810 */ /* 0x000fe20007f1e0ff */
[C---:B------:R-:W-:Y:S01]  /*ee90*/  VIADD R0, R23.reuse, 0x40 ;  /* 0x0000004017007836 */ /* 0x040fe20000000000 */
[----:B------:R-:W-:Y:S01]  /*eea0*/  ULDC UR4, c[0x0][0xa8c] ;  /* 0x0002a30000047ab9 */ /* 0x000fe20000000800 */
[----:B------:R-:W-:Y:S01]  /*eeb0*/  ULDC.64 UR8, c[0x0][0xad8] ;  /* 0x0002b60000087ab9 */ /* 0x000fe20000000a00 */
[----:B------:R-:W-:Y:S01]  /*eec0*/  IMAD.MOV.U32 R2, RZ, RZ, R4 ;  /* 0x000000ffff027224 */ /* 0x000fe200078e0004 */
[C---:B------:R-:W-:Y:S01]  /*eed0*/  ISETP.GE.AND P1, PT, R23.reuse, UR4, PT ;  /* 0x0000000417007c0c */ /* 0x040fe2000bf26270 */
[----:B------:R-:W-:Y:S01]  /*eee0*/  IMAD.X R6, RZ, RZ, R7, P0 ;  /* 0x000000ffff067224 */ /* 0x000fe200000e0607 */
[----:B------:R-:W-:Y:S01]  /*eef0*/  ISETP.GE.AND P2, PT, R0, UR4, PT ;  /* 0x0000000400007c0c */ /* 0x000fe2000bf46270 */
[----:B------:R-:W-:Y:S02]  /*ef00*/  IMAD.MOV.U32 R3, RZ, RZ, R13 ;  /* 0x000000ffff037224 */ /* 0x000fe400078e000d */
        /* <DEDUP_REMOVED lines=15> */
.L_x_1170:
[----:B------:R-:W-:Y:S05]  /*f000*/  BSYNC B0 ;  /* 0x0000000000007941 */ /* 0x000fea0003800000 */
.L_x_1161:
[----:B------:R-:W-:Y:S02]  /*f010*/  ULDC UR4, c[0x0][0xc14] ;  /* 0x0003050000047ab9 */ /* 0x000fe40000000800 */
[----:B------:R-:W-:-:S06]  /*f020*/  UISETP.GE.AND UP0, UPT, UR5, UR4, UPT ;  /* 0x000000040500728c */ /* 0x000fcc000bf06270 */
[----:B------:R-:W-:-:S13]  /*f030*/  PLOP3.LUT P0, PT, PT, PT, UP0, 0x80, 0x0 ;  /* 0x000000000000781c */ /* 0x000fda0003f0f008 */
[----:B------:R-:W-:Y:S05]  /*f040*/  @!P0 BRA `(.L_x_1180) ;  /* 0xffffff1c005c8947 */ /* 0x000fea000383ffff */
[----:B------:R-:W-:Y:S05]  /*f050*/  EXIT ;  /* 0x000000000000794d */ /* 0x000fea0003800000 */
.L_x_1079:
        /* <DEDUP_REMOVED lines=10> */
[----:B------:R-:W1:Y:S01]  /*f100*/  S2UR UR6, SR_CTAID.X ;  /* 0x00000000000679c3 */ /* 0x000e620000002500 */
        /* <DEDUP_REMOVED lines=9> */
[----:B------:R-:W-:Y:S01]  /*f1a0*/  IMAD.MOV.U32 R16, RZ, RZ, RZ ;  /* 0x000000ffff107224 */ /* 0x000fe200078e00ff */
[----:B------:R-:W-:Y:S02]  /*f1b0*/  ISETP.GE.U32.AND P0, PT, R7, 0x2, PT ;  /* 0x000000020700780c */ /* 0x000fe40003f06070 */
[----:B------:R-:W-:-:S09]  /*f1c0*/  LOP3.LUT R0, R0, 0xfffffffe, RZ, 0xc0, !PT ;  /* 0xfffffffe00007812 */ /* 0x000fd200078ec0ff */
[----:B------:R-:W-:-:S04]  /*f1d0*/  @P1 LOP3.LUT R0, R0, 0x1, RZ, 0xfc, !PT ;  /* 0x0000000100001812 */ /* 0x000fc800078efcff */
[----:B------:R-:W-:-:S04]  /*f1e0*/  LOP3.LUT R0, R0, 0xffffffef, RZ, 0xc0, !PT ;  /* 0xffffffef00007812 */ /* 0x000fc800078ec0ff */
[----:B------:R-:W-:-:S04]  /*f1f0*/  @P0 LOP3.LUT R0, R0, 0x10, RZ, 0xfc, !PT ;  /* 0x0000001000000812 */ /* 0x000fc800078efcff */
[----:B------:R-:W-:Y:S01]  /*f200*/  LOP3.LUT R0, R0, 0xfffffff7, RZ, 0xc0, !PT ;  /* 0xfffffff700007812 */ /* 0x000fe200078ec0ff */
[----:B--2---:R-:W0:Y:S02]  /*f210*/  SHFL.UP PT, R4, R10, 0x1, RZ ;  /* 0x042000000a047989 */ /* 0x004e2400000e00ff */
[----:B0-----:R-:W-:-:S05]  /*f220*/  SEL R5, R4, RZ, P1 ;  /* 0x000000ff04057207 */ /* 0x001fca0000800000 */
[----:B------:R-:W-:-:S05]  /*f230*/  IMAD.IADD R5, R10, 0x1, R5 ;  /* 0x000000010a057824 */ /* 0x000fca00078e0205 */
[----:B------:R-:W0:Y:S02]  /*f240*/  SHFL.UP PT, R4, R5, 0x2, RZ ;  /* 0x0440000005047989 */ /* 0x000e2400000e00ff */
[----:B0-----:R-:W-:Y:S02]  /*f250*/  SEL R4, R4, RZ, P0 ;  /* 0x000000ff04047207 */ /* 0x001fe40000000000 */
[----:B------:R-:W-:-:S03]  /*f260*/  ISETP.GE.U32.AND P0, PT, R7, 0x4, PT ;  /* 0x000000040700780c */ /* 0x000fc60003f06070 */
[----:B------:R-:W-:-:S05]  /*f270*/  IMAD.IADD R4, R5, 0x1, R4 ;  /* 0x0000000105047824 */ /* 0x000fca00078e0204 */
[----:B------:R-:W0:Y:S05]  /*f280*/  SHFL.UP PT, R6, R4, 0x4, RZ ;  /* 0x0480000004067989 */ /* 0x000e2a00000e00ff */
[----:B------:R-:W-:-:S04]  /*f290*/  @P0 LOP3.LUT R0, R0, 0x8, RZ, 0xfc, !PT ;  /* 0x0000000800000812 */ /* 0x000fc800078efcff */
[----:B------:R-:W-:Y:S02]  /*f2a0*/  LOP3.LUT R0, R0, 0xfffffffb, RZ, 0xc0, !PT ;  /* 0xfffffffb00007812 */ /* 0x000fe400078ec0ff */
[----:B0-----:R-:W-:Y:S01]  /*f2b0*/  SEL R3, R6, RZ, P0 ;  /* 0x000000ff06037207 */ /* 0x001fe20000000000 */
[----:B------:R-:W-:Y:S01]  /*f2c0*/  IMAD.MOV.U32 R6, RZ, RZ, RZ ;  /* 0x000000ffff067224 */ /* 0x000fe200078e00ff */
[----:B------:R-:W-:-:S03]  /*f2d0*/  ISETP.GE.U32.AND P0, PT, R7, 0x8, PT ;  /* 0x000000080700780c */ /* 0x000fc60003f06070 */
[----:B------:R-:W-:-:S05]  /*f2e0*/  IMAD.IADD R3, R4, 0x1, R3 ;  /* 0x0000000104037824 */ /* 0x000fca00078e0203 */
[----:B------:R-:W0:Y:S05]  /*f2f0*/  SHFL.UP PT, R2, R3, 0x8, RZ ;  /* 0x0500000003027989 */ /* 0x000e2a00000e00ff */
[----:B------:R-:W-:-:S04]  /*f300*/  @P0 LOP3.LUT R0, R0, 0x4, RZ, 0xfc, !PT ;  /* 0x0000000400000812 */ /* 0x000fc800078efcff */
[----:B------:R-:W-:Y:S02]  /*f310*/  LOP3.LUT R0, R0, 0xfffffffd, RZ, 0xc0, !PT ;  /* 0xfffffffd00007812 */ /* 0x000fe400078ec0ff */
[----:B0-----:R-:W-:Y:S02]  /*f320*/  SEL R2, R2, RZ, P0 ;  /* 0x000000ff02027207 */ /* 0x001fe40000000000 */
[----:B------:R-:W-:-:S03]  /*f330*/  ISETP.GE.U32.AND P0, PT, R7, 0x10, PT ;  /* 0x000000100700780c */ /* 0x000fc60003f06070 */
[----:B------:R-:W-:-:S05]  /*f340*/  IMAD.IADD R2, R3, 0x1, R2 ;  /* 0x0000000103027824 */ /* 0x000fca00078e0202 */
[----:B------:R-:W0:Y:S05]  /*f350*/  SHFL.UP PT, R5, R2, 0x10, RZ ;  /* 0x0600000002057989 */ /* 0x000e2a00000e00ff */
[----:B------:R-:W-:Y:S02]  /*f360*/  @P0 LOP3.LUT R0, R0, 0x2, RZ, 0xfc, !PT ;  /* 0x0000000200000812 */ /* 0x000fe400078efcff */
[----:B0-----:R-:W-:-:S05]  /*f370*/  SEL R5, R5, RZ, P0 ;  /* 0x000000ff05057207 */ /* 0x001fca0000000000 */
[----:B------:R-:W-:-:S05]  /*f380*/  IMAD.IADD R4, R2, 0x1, R5 ;  /* 0x0000000102047824 */ /* 0x000fca00078e0205 */
[----:B------:R-:W0:Y:S02]  /*f390*/  SHFL.IDX PT, R5, R4, 0x1f, 0x1f ;  /* 0x03e01f0004057f89 */ /* 0x000e2400000e0000 */
[----:B0-----:R-:W-:-:S04]  /*f3a0*/  IMAD R5, R5, UR4, RZ ;  /* 0x0000000405057c24 */ /* 0x001fc8000f8e02ff */
[----:B------:R-:W-:Y:S01]  /*f3b0*/  IMAD.MOV.U32 R2, RZ, RZ, R5 ;  /* 0x000000ffff027224 */ /* 0x000fe200078e0005 */
[----:B-1----:R-:W-:-:S13]  /*f3c0*/  ISETP.GT.AND P0, PT, R5, UR6, PT ;  /* 0x0000000605007c0c */ /* 0x002fda000bf04270 */
[----:B------:R-:W-:Y:S05]  /*f3d0*/  @P0 BRA `(.L_x_1181) ;  /* 0x0000000000b80947 */ /* 0x000fea0003800000 */
[----:B------:R-:W-:Y:S01]  /*f3e0*/  IMAD.MOV.U32 R5, RZ, RZ, R2 ;  /* 0x000000ffff057224 */ /* 0x000fe200078e0002 */
[----:B------:R-:W-:Y:S01]  /*f3f0*/  ULDC UR5, c[0x0][0xc14] ;  /* 0x0003050000057ab9 */ /* 0x000fe20000000800 */
[----:B------:R-:W-:Y:S01]  /*f400*/  IMAD.MOV.U32 R6, RZ, RZ, RZ ;  /* 0x000000ffff067224 */ /* 0x000fe200078e00ff */
[----:B------:R-:W-:Y:S01]  /*f410*/  ULDC UR7, c[0x0][0xc14] ;  /* 0x0003050000077ab9 */ /* 0x000fe20000000800 */
[----:B------:R-:W-:-:S05]  /*f420*/  ULDC UR4, c[0x0][0xc10] ;  /* 0x0003040000047ab9 */ /* 0x000fca0000000800 */
.L_x_1185:
[----:B------:R-:W-:Y:S02]  /*f430*/  VIADD R6, R6, 0x1f ;  /* 0x0000001f06067836 */ /* 0x000fe40000000000 */
[----:B------:R-:W-:-:S03]  /*f440*/  IMAD.U32 R19, RZ, RZ, UR7 ;  /* 0x00000007ff137e24 */ /* 0x000fc6000f8e00ff */
[----:B------:R-:W-:-:S13]  /*f450*/  ISETP.GE.AND P0, PT, R6, UR5, PT ;  /* 0x0000000506007c0c */ /* 0x000fda000bf06270 */
[----:B------:R-:W-:Y:S05]  /*f460*/  @P0 BRA `(.L_x_1182) ;  /* 0x0000000400c40947 */ /* 0x000fea0003800000 */
[----:B------:R-:W0:Y:S01]  /*f470*/  S2R R2, SR_TID.X ;  /* 0x0000000000027919 */ /* 0x000e220000002100 */
[----:B------:R-:W-:Y:S01]  /*f480*/  BSSY B0, `(.L_x_1183) ;  /* 0x000000a000007945 */ /* 0x000fe20003800000 */
[----:B------:R-:W-:Y:S01]  /*f490*/  IMAD.MOV.U32 R10, RZ, RZ, RZ ;  /* 0x000000ffff0a7224 */ /* 0x000fe200078e00ff */
[----:B0-----:R-:W-:-:S04]  /*f4a0*/  LOP3.LUT R8, R2, 0x1f, RZ, 0xc0, !PT ;  /* 0x0000001f02087812 */ /* 0x001fc800078ec0ff */
[C---:B------:R-:W-:Y:S01]  /*f4b0*/  ISETP.NE.AND P1, PT, R8.reuse, 0x1f, PT ;  /* 0x0000001f0800780c */ /* 0x040fe20003f25270 */
[----:B------:R-:W-:-:S05]  /*f4c0*/  IMAD.IADD R7, R8, 0x1, R6 ;  /* 0x0000000108077824 */ /* 0x000fca00078e0206 */
[----:B------:R-:W-:-:S13]  /*f4d0*/  ISETP.GE.OR P0, PT, R7, UR5, !P1 ;  /* 0x0000000507007c0c */ /* 0x000fda000cf06670 */
[----:B------:R-:W-:Y:S05]  /*f4e0*/  @P0 BRA `(.L_x_1184) ;  /* 0x00000000000c0947 */ /* 0x000fea0003800000 */
[----:B------:R-:W0:Y:S02]  /*f4f0*/  LDC.64 R2, c[0x0][0xc58] ;  /* 0x00031600ff027b82 */ /* 0x000e240000000a00 */
[----:B0-----:R-:W-:-:S05]  /*f500*/  IMAD.WIDE R2, R7, 0x4, R2 ;  /* 0x0000000407027825 */ /* 0x001fca00078e0202 */
[----:B------:R0:W5:Y:S02]  /*f510*/  LDG.E R10, desc[UR60][R2.64] ;  /* 0x0000003c020a7981 */ /* 0x000164000c1e1900 */
.L_x_1184:
[----:B------:R-:W-:Y:S05]  /*f520*/  BSYNC B0 ;  /* 0x0000000000007941 */ /* 0x000fea0003800000 */
.L_x_1183:
        /* <DEDUP_REMOVED lines=25> */
.L_x_1181:
[----:B------:R-:W-:-:S04]  /*f6c0*/  IMAD.IADD R7, R5, 0x1, -R2 ;  /* 0x0000000105077824 */ /* 0x000fc800078e0a02 */
[----:B------:R-:W-:-:S05]  /*f6d0*/  IMAD R2, R4, UR4, R7 ;  /* 0x0000000404027c24 */ /* 0x000fca000f8e0207 */
[----:B------:R-:W-:Y:S02]  /*f6e0*/  ISETP.GT.AND P0, PT, R2, UR6, PT ;  /* 0x0000000602007c0c */ /* 0x000fe4000bf04270 */
[----:B------:R-:W0:Y:S11]  /*f6f0*/  LDC.64 R2, c[0x0][0xc68] ;  /* 0x00031a00ff027b82 */ /* 0x000e360000000a00 */
[----:B------:R-:W-:-:S04]  /*f700*/  VOTE.ANY R9, PT, !P0 ;  /* 0x0000000000097806 */ /* 0x000fc800040e0100 */
[----:B------:R-:W1:Y:S02]  /*f710*/  POPC R5, R9 ;  /* 0x0000000900057309 */ /* 0x000e640000000000 */
[----:B-1----:R-:W-:-:S04]  /*f720*/  IMAD.IADD R19, R5, 0x1, R6 ;  /* 0x0000000105137824 */ /* 0x002fc800078e0206 */
[----:B0-----:R-:W-:-:S05]  /*f730*/  IMAD.WIDE R2, R19, 0x4, R2 ;  /* 0x0000000413027825 */ /* 0x001fca00078e0202 */
[----:B------:R-:W2:Y:S01]  /*f740*/  LDG.E R8, desc[UR60][R2.64] ;  /* 0x0000003c02087981 */ /* 0x000ea2000c1e1900 */
[----:B------:R-:W-:-:S03]  /*f750*/  ISETP.NE.AND P0, PT, R9, RZ, PT ;  /* 0x000000ff0900720c */ /* 0x000fc60003f05270 */
[----:B------:R-:W2:Y:S02]  /*f760*/  SHFL.IDX PT, R17, R10, R5, 0x1f ;  /* 0x00001f050a117589 */ /* 0x000ea400000e0000 */
[----:B--2---:R-:W-:-:S05]  /*f770*/  IMAD R6, R17, R8, RZ ;  /* 0x0000000811067224 */ /* 0x004fca00078e02ff */
[----:B------:R-:W-:-:S04]  /*f780*/  IABS R11, R6 ;  /* 0x00000006000b7213 */ /* 0x000fc80000000000 */
[----:B------:R-:W0:Y:S08]  /*f790*/  I2F.RP R12, R11 ;  /* 0x0000000b000c7306 */ /* 0x000e300000209400 */
[----:B0-----:R-:W0:Y:S02]  /*f7a0*/  MUFU.RCP R12, R12 ;  /* 0x0000000c000c7308 */ /* 0x001e240000001000 */
[----:B0-----:R-:W-:-:S06]  /*f7b0*/  VIADD R13, R12, 0xffffffe ;  /* 0x0ffffffe0c0d7836 */ /* 0x001fcc0000000000 */
[----:B------:R0:W1:Y:S01]  /*f7c0*/  F2I.FTZ.U32.TRUNC.NTZ R3, R13 ;  /* 0x0000000d00037305 */ /* 0x000062000021f000 */
[----:B------:R-:W-:Y:S05]  /*f7d0*/  @!P0 BRA `(.L_x_1186) ;  /* 0x0000000000088947 */ /* 0x000fea0003800000 */
[----:B------:R-:W-:-:S05]  /*f7e0*/  VIADD R5, R5, 0xffffffff ;  /* 0xffffffff05057836 */ /* 0x000fca0000000000 */
[----:B------:R2:W3:Y:S02]  /*f7f0*/  SHFL.IDX PT, R16, R4, R5, 0x1f ;  /* 0x00001f0504107589 */ /* 0x0004e400000e0000 */
.L_x_1186:
[----:B-1----:R-:W-:Y:S01]  /*f800*/  IMAD.MOV R2, RZ, RZ, -R3 ;  /* 0x000000ffff027224 */ /* 0x002fe200078e0a03 */
[----:B--2---:R-:W-:Y:S01]  /*f810*/  IABS R4, R6 ;  /* 0x0000000600047213 */ /* 0x004fe20000000000 */
[----:B---3--:R-:W-:Y:S02]  /*f820*/  IMAD R16, R16, UR4, R7 ;  /* 0x0000000410107c24 */ /* 0x008fe4000f8e0207 */
[----:B------:R-:W-:Y:S02]  /*f830*/  IMAD R5, R2, R11, RZ ;  /* 0x0000000b02057224 */ /* 0x000fe400078e02ff */
[----:B------:R-:W-:Y:S02]  /*f840*/  IMAD.MOV.U32 R2, RZ, RZ, RZ ;  /* 0x000000ffff027224 */ /* 0x000fe400078e00ff */
[----:B------:R-:W-:Y:S02]  /*f850*/  IMAD.MOV R4, RZ, RZ, -R4 ;  /* 0x000000ffff047224 */ /* 0x000fe400078e0a04 */
[----:B------:R-:W-:Y:S01]  /*f860*/  IMAD.HI.U32 R2, R3, R5, R2 ;  /* 0x0000000503027227 */ /* 0x000fe200078e0002 */
[----:B------:R-:W-:-:S04]  /*f870*/  IADD3 R5, -R16, UR6, RZ ;  /* 0x0000000610057c10 */ /* 0x000fc8000fffe1ff */
        /* <DEDUP_REMOVED lines=13> */
[----:B------:R-:W-:Y:S02]  /*f950*/  IMAD R4, R8, R9, RZ ;  /* 0x0000000908047224 */ /* 0x000fe400078e02ff */
[----:B------:R-:W-:Y:S02]  /*f960*/  IMAD.MOV R9, RZ, RZ, -R9 ;  /* 0x000000ffff097224 */ /* 0x000fe400078e0a09 */
[----:B------:R-:W-:Y:S02]  /*f970*/  IMAD.MOV R3, RZ, RZ, -R4 ;  /* 0x000000ffff037224 */ /* 0x000fe400078e0a04 */
[----:B------:R-:W-:-:S03]  /*f980*/  IMAD R5, R6, R9, R5 ;  /* 0x0000000906057224 */ /* 0x000fc600078e0205 */
[----:B------:R-:W-:Y:S01]  /*f990*/  VIADDMNMX R8, R3, UR4, R8, PT ;  /* 0x0000000403087c46 */ /* 0x000fe2000b800108 */
[----:B------:R-:W-:-:S03]  /*f9a0*/  IMAD.IADD R4, R5, 0x1, R4 ;  /* 0x0000000105047824 */ /* 0x000fc600078e0204 */
[----:B------:R-:W-:-:S04]  /*f9b0*/  IABS R7, R8 ;  /* 0x0000000800077213 */ /* 0x000fc80000000000 */
[----:B------:R-:W1:Y:S08]  /*f9c0*/  I2F.RP R10, R7 ;  /* 0x00000007000a7306 */ /* 0x000e700000209400 */
[----:B-1----:R-:W1:Y:S02]  /*f9d0*/  MUFU.RCP R10, R10 ;  /* 0x0000000a000a7308 */ /* 0x002e640000001000 */
[----:B-1----:R-:W-:-:S06]  /*f9e0*/  VIADD R2, R10, 0xffffffe ;  /* 0x0ffffffe0a027836 */ /* 0x002fcc0000000000 */
[----:B------:R1:W2:Y:S02]  /*f9f0*/  F2I.FTZ.U32.TRUNC.NTZ R3, R2 ;  /* 0x0000000200037305 */ /* 0x0002a4000021f000 */
[----:B-1----:R-:W-:Y:S02]  /*fa00*/  IMAD.MOV.U32 R2, RZ, RZ, RZ ;  /* 0x000000ffff027224 */ /* 0x002fe400078e00ff */
[----:B--2---:R-:W-:-:S04]  /*fa10*/  IMAD.MOV R6, RZ, RZ, -R3 ;  /* 0x000000ffff067224 */ /* 0x004fc800078e0a03 */
[----:B------:R-:W-:Y:S01]  /*fa20*/  IMAD R9, R6, R7, RZ ;  /* 0x0000000706097224 */ /* 0x000fe200078e02ff */
[----:B------:R-:W-:-:S03]  /*fa30*/  IABS R6, R5 ;  /* 0x0000000500067213 */ /* 0x000fc60000000000 */
[----:B------:R-:W-:Y:S01]  /*fa40*/  IMAD.HI.U32 R3, R3, R9, R2 ;  /* 0x0000000903037227 */ /* 0x000fe200078e0002 */
[----:B------:R-:W-:-:S05]  /*fa50*/  IABS R9, R8 ;  /* 0x0000000800097213 */ /* 0x000fca0000000000 */
        /* <DEDUP_REMOVED lines=12> */
[----:B------:R-:W-:Y:S01]  /*fb20*/  @!P0 LOP3.LUT R3, RZ, R8, RZ, 0x33, !PT ;  /* 0x00000008ff038212 */ /* 0x000fe200078e33ff */
[----:B------:R-:W-:-:S03]  /*fb30*/  IMAD.MOV R8, RZ, RZ, -R8 ;  /* 0x000000ffff087224 */ /* 0x000fc600078e0a08 */
[----:B------:R-:W-:Y:S01]  /*fb40*/  LOP3.LUT R2, RZ, R3, RZ, 0x33, !PT ;  /* 0x00000003ff027212 */ /* 0x000fe200078e33ff */
[----:B------:R-:W-:-:S04]  /*fb50*/  IMAD R18, R3, R8, R4 ;  /* 0x0000000803127224 */ /* 0x000fc800078e0204 */
[----:B------:R-:W-:Y:S01]  /*fb60*/  IMAD.IADD R17, R17, 0x1, R2 ;  /* 0x0000000111117824 */ /* 0x000fe200078e0202 */
[----:B------:R-:W-:Y:S06]  /*fb70*/  BRA `(.L_x_1187) ;  /* 0x00000000000c7947 */ /* 0x000fec0003800000 */
.L_x_1182:
[----:B------:R-:W-:Y:S02]  /*fb80*/  IMAD.MOV.U32 R17, RZ, RZ, RZ ;  /* 0x000000ffff117224 */ /* 0x000fe400078e00ff */
[----:B------:R-:W-:Y:S02]  /*fb90*/  IMAD.U32 R16, RZ, RZ, UR6 ;  /* 0x00000006ff107e24 */ /* 0x000fe4000f8e00ff */
[----:B------:R-:W-:-:S07]  /*fba0*/  IMAD.MOV.U32 R18, RZ, RZ, RZ ;  /* 0x000000ffff127224 */ /* 0x000fce00078e00ff */
.L_x_1187:
[----:B------:R-:W1:Y:S01]  /*fbb0*/  S2R R2, SR_TID.X ;  /* 0x0000000000027919 */ /* 0x000e620000002100 */
[----:B------:R-:W-:Y:S01]  /*fbc0*/  STL [R1], RZ ;  /* 0x000000ff01007387 */ /* 0x000fe20000100800 */
[----:B-1----:R-:W-:-:S04]  /*fbd0*/  LOP3.LUT R2, R2, 0x1f, RZ, 0xc0, !PT ;  /* 0x0000001f02027812 */ /* 0x002fc800078ec0ff */
[----:B------:R-:W-:-:S13]  /*fbe0*/  ISETP.NE.AND P0, PT, R2, RZ, PT ;  /* 0x000000ff0200720c */ /* 0x000fda0003f05270 */
[----:B------:R-:W1:Y:S01]  /*fbf0*/  @!P0 S2R R3, SR_CgaCtaId ;  /* 0x0000000000038919 */ /* 0x000e620000008800 */
[----:B------:R-:W-:-:S04]  /*fc00*/  @!P0 MOV R0, 0x400 ;  /* 0x0000040000008802 */ /* 0x000fc80000000f00 */
[----:B-1----:R-:W-:-:S05]  /*fc10*/  @!P0 LEA R0, R3, R0, 0x18 ;  /* 0x0000000003008211 */ /* 0x002fca00078ec0ff */
[----:B------:R1:W-:Y:S01]  /*fc20*/  @!P0 STS.128 [R0+0x308d0], R16 ;  /* 0x0308d01000008388 */ /* 0x0003e20000000c00 */
[----:B------:R-:W-:Y:S06]  /*fc30*/  BAR.ARV 0x5, 0x120 ;  /* 0x0144800000007b1d */ /* 0x000fec0000002000 */
[----:B------:R-:W-:Y:S01]  /*fc40*/  ISETP.GE.AND P0, PT, R19, UR5, PT ;  /* 0x0000000513007c0c */ /* 0x000fe2000bf06270 */
[----:B-1----:R-:W-:-:S05]  /*fc50*/  IMAD.MOV.U32 R0, RZ, RZ, 0x1 ;  /* 0x00000001ff007424 */ /* 0x002fca00078e00ff */
[----:B------:R1:W-:Y:S04]  /*fc60*/  STL [R1+0x8], R0 ;  /* 0x0000080001007387 */ /* 0x0003e80000100800 */
[----:B------:R1:W-:Y:S03]  /*fc70*/  STL [R1+0x18], RZ ;  /* 0x000018ff01007387 */ /* 0x0003e60000100800 */
[----:B------:R-:W-:Y:S05]  /*fc80*/  @P0 BRA `(.L_x_1188) ;  /* 0x00000048004c0947 */ /* 0x000fea0003800000 */
[----:B-1----:R-:W-:Y:S01]  /*fc90*/  IMAD.MOV.U32 R0, RZ, RZ, 0x1 ;  /* 0x00000001ff007424 */ /* 0x002fe200078e00ff */
[----:B------:R1:W-:Y:S01]  /*fca0*/  STL [R1+0x18], RZ ;  /* 0x000018ff01007387 */ /* 0x0003e20000100800 */
[----:B------:R-:W-:Y:S01]  /*fcb0*/  ULDC UR38, c[0x0][0xc] ;  /* 0x0000030000267ab9 */ /* 0x000fe20000000800 */
[----:B------:R-:W-:Y:S02]  /*fcc0*/  ULDC.64 UR36, c[0x0][0x198] ;  /* 0x0000660000247ab9 */ /* 0x000fe40000000a00 */
[----:B------:R1:W-:Y:S04]  /*fcd0*/  STL [R1+0x8], R0 ;  /* 0x0000080001007387 */ /* 0x0003e80000100800 */
[----:B------:R1:W-:Y:S02]  /*fce0*/  STL [R1], RZ ;  /* 0x000000ff01007387 */ /* 0x0003e40000100800 */
.L_x_1264:
[----:B------:R-:W-:Y:S05]  /*fcf0*/  YIELD ;  /* 0x0000000000007946 */ /* 0x000fea0003800000 */
[----:B------:R-:W-:Y:S01]  /*fd00*/  ULDC.64 UR4, c[0x0][0xa28] ;  /* 0x00028a0000047ab9 */ /* 0x000fe20000000a00 */
[----:B------:R-:W-:Y:S01]  /*fd10*/  IMAD.MOV.U32 R4, RZ, RZ, RZ ;  /* 0x000000ffff047224 */ /* 0x000fe200078e00ff */
[----:B------:R-:W-:Y:S01]  /*fd20*/  ISETP.NE.U32.AND P0, PT, RZ, UR4, PT ;  /* 0x00000004ff007c0c */ /* 0x000fe2000bf05070 */
[----:B-1----:R-:W-:Y:S01]  /*fd30*/  IMAD.MOV.U32 R0, RZ, RZ, RZ ;  /* 0x000000ffff007224 */ /* 0x002fe200078e00ff */
[----:B------:R-:W-:Y:S02]  /*fd40*/  ULDC.64 UR6, c[0x0][0xa08] ;  /* 0x0002820000067ab9 */ /* 0x000fe40000000a00 */
[----:B------:R-:W-:Y:S01]  /*fd50*/  ISETP.NE.AND.EX P0, PT, RZ, UR5, PT, P0 ;  /* 0x00000005ff007c0c */ /* 0x000fe2000bf05300 */
[----:B------:R-:W-:-:S12]  /*fd60*/  ULDC.64 UR4, c[0x0][0xa00] ;  /* 0x0002800000047ab9 */ /* 0x000fd80000000a00 */
[----:B--2---:R-:W1:Y:S01]  /*fd70*/  @P0 LDC.64 R2, c[0x0][0xa28] ;  /* 0x00028a00ff020b82 */ /* 0x004e620000000a00 */
[----:B------:R-:W-:Y:S01]  /*fd80*/  ISETP.NE.U32.AND P2, PT, RZ, UR4, PT ;  /* 0x00000004ff007c0c */ /* 0x000fe2000bf45070 */
[----:B-1----:R-:W-:-:S05]  /*fd90*/  @P0 IMAD.WIDE R2, R19, 0x4, R2 ;  /* 0x0000000413020825 */ /* 0x002fca00078e0202 */
[----:B------:R1:W5:Y:S01]  /*fda0*/  @P0 LDG.E R4, desc[UR60][R2.64] ;  /* 0x0000003c02040981 */ /* 0x000362000c1e1900 */
[----:B------:R-:W-:Y:S01]  /*fdb0*/  ISETP.NE.AND.EX P2, PT, RZ, UR5, PT, P2 ;  /* 0x00000005ff007c0c */ /* 0x000fe2000bf45320 */
[----:B------:R-:W-:Y:S01]  /*fdc0*/  ULDC.64 UR4, c[0x0][0xa18] ;  /* 0x0002860000047ab9 */ /* 0x000fe20000000a00 */
[----:B-1----:R-:W1:Y:S02]  /*fdd0*/  LDC.64 R2, c[0x0][0xa00] ;  /* 0x00028000ff027b82 */ /* 0x002e640000000a00 */
[----:B-1----:R-:W-:-:S09]  /*fde0*/  IMAD.WIDE R2, R19, 0x4, R2 ;  /* 0x0000000413027825 */ /* 0x002fd200078e0202 */
[----:B------:R-:W2:Y:S01]  /*fdf0*/  @P2 LDG.E R0, desc[UR60][R2.64] ;  /* 0x0000003c02002981 */ /* 0x000ea2000c1e1900 */
[----:B------:R-:W-:Y:S01]  /*fe00*/  ISETP.NE.U32.AND P1, PT, RZ, UR4, PT ;  /* 0x00000004ff007c0c */ /* 0x000fe2000bf25070 */
[----:B------:R-:W-:-:S03]  /*fe10*/  ULDC UR4, c[0x0][0x288] ;  /* 0x0000a20000047ab9 */ /* 0x000fc60000000800 */
[----:B------:R-:W-:-:S13]  /*fe20*/  ISETP.NE.AND.EX P1, PT, RZ, UR5, PT, P1 ;  /* 0x00000005ff007c0c */ /* 0x000fda000bf25310 */
[----:B------:R-:W1:Y:S02]  /*fe30*/  @P1 LDC.64 R6, c[0x0][0xa18] ;  /* 0x00028600ff061b82 */ /* 0x000e640000000a00 */
[----:B-1----:R-:W-:Y:S01]  /*fe40*/  @P1 IMAD.WIDE R6, R19, 0x4, R6 ;  /* 0x0000000413061825 */ /* 0x002fe200078e0206 */
[----:B--2---:R1:W-:Y:S03]  /*fe50*/  STL [R1+0x1c], R0 ;  /* 0x00001c0001007387 */ /* 0x0043e60000100800 */
[----:B-1----:R-:W-:Y:S01]  /*fe60*/  IMAD.U32 R0, RZ, RZ, UR4 ;  /* 0x00000004ff007e24 */ /* 0x002fe2000f8e00ff */
[----:B------:R-:W-:-:S05]  /*fe70*/  ULDC.64 UR4, c[0x0][0x3f8] ;  /* 0x0000fe0000047ab9 */ /* 0x000fca0000000a00 */
[----:B------:R1:W5:Y:S01]  /*fe80*/  @P1 LDG.E R0, desc[UR60][R6.64] ;  /* 0x0000003c06001981 */ /* 0x000362000c1e1900 */
[----:B------:R-:W-:Y:S01]  /*fe90*/  UISETP.NE.U32.AND UP0, UPT, UR4, URZ, UPT ;  /* 0x0000003f0400728c */ /* 0x000fe2000bf05070 */
[----:B------:R-:W-:Y:S02]  /*fea0*/  ISETP.NE.U32.AND P0, PT, RZ, UR6, PT ;  /* 0x00000006ff007c0c */ /* 0x000fe4000bf05070 */
[----:B------:R-:W-:Y:S01]  /*feb0*/  ULDC UR4, c[0x0][0x404] ;  /* 0x0001010000047ab9 */ /* 0x000fe20000000800 */
[----:B------:R-:W-:Y:S01]  /*fec0*/  UISETP.NE.AND.EX UP0, UPT, UR5, URZ, UPT, UP0 ;  /* 0x0000003f0500728c */ /* 0x000fe2000bf05300 */
[----:B------:R-:W-:Y:S02]  /*fed0*/  ISETP.NE.AND.EX P0, PT, RZ, UR7, PT, P0 ;  /* 0x00000007ff007c0c */ /* 0x000fe4000bf05300 */
[----:B------:R-:W-:Y:S01]  /*fee0*/  ULDC UR5, c[0x0][0x2e0] ;  /* 0x0000b80000057ab9 */ /* 0x000fe20000000800 */
[----:B------:R-:W-:-:S04]  /*fef0*/  USEL UR4, UR4, 0x1, UP0 ;  /* 0x0000000104047887 */ /* 0x000fc80008000000 */
[----:B------:R-:W-:-:S06]  /*ff00*/  UIMAD UR4, UR4, UR5, URZ ;  /* 0x00000005040472a4 */ /* 0x000fcc000f8e023f */
[----:B------:R-:W-:Y:S01]  /*ff10*/  IMAD.U32 R5, RZ, RZ, UR4 ;  /* 0x00000004ff057e24 */ /* 0x000fe2000f8e00ff */
[----:B-1----:R-:W-:Y:S06]  /*ff20*/  @P1 BRA `(.L_x_1189) ;  /* 0x0000000000101947 */ /* 0x002fec0003800000 */
[----:B------:R-:W-:Y:S05]  /*ff30*/  @!P2 BRA `(.L_x_1189) ;  /* 0x00000000000ca947 */ /* 0x000fea0003800000 */
[----:B------:R-:W2:Y:S04]  /*ff40*/  LDG.E R7, desc[UR60][R2.64] ;  /* 0x0000003c02077981 */ /* 0x000ea8000c1e1900 */
[----:B-----5:R-:W2:Y:S02]  /*ff50*/  LDG.E R0, desc[UR60][R2.64+0x4] ;  /* 0x0000043c02007981 */ /* 0x020ea4000c1e1900 */
[----:B--2---:R-:W-:-:S07]  /*ff60*/  IMAD.IADD R0, R0, 0x1, -R7 ;  /* 0x0000000100007824 */ /* 0x004fce00078e0a07 */
.L_x_1189:
[----:B------:R-:W1:Y:S01]  /*ff70*/  LDC.64 R2, c[0x0][0xa08] ;  /* 0x00028200ff027b82 */ /* 0x000e620000000a00 */
[----:B------:R-:W-:Y:S01]  /*ff80*/  IMAD.MOV.U32 R7, RZ, RZ, RZ ;  /* 0x000000ffff077224 */ /* 0x000fe200078e00ff */
[----:B------:R-:W-:Y:S01]  /*ff90*/  ULDC.64 UR4, c[0x0][0xa20] ;  /* 0x0002880000047ab9 */ /* 0x000fe20000000a00 */
[----:B-1----:R-:W-:-:S05]  /*ffa0*/  IMAD.WIDE R2, R19, 0x4, R2 ;  /* 0x0000000413027825 */ /* 0x002fca00078e0202 */
[----:B------:R-:W2:Y:S01]  /*ffb0*/  @P0 LDG.E R7, desc[UR60][R2.64] ;  /* 0x0000003c02070981 */ /* 0x000ea2000c1e1900 */
[----:B------:R-:W-:-:S04]  /*ffc0*/  ISETP.NE.U32.AND P1, PT, RZ, UR4, PT ;  /* 0x00000004ff007c0c */ /* 0x000fc8000bf25070 */
[----:B------:R-:W-:Y:S01]  /*ffd0*/  ISETP.NE.AND.EX P1, PT, RZ, UR5, PT, P1 ;  /* 0x00000005ff007c0c */ /* 0x000fe2000bf25310 */
[----:B--2--5:R-:W-:-:S05]  /*ffe0*/  IMAD.IADD R6, R7, 0x1, R4 ;  /* 0x0000000107067824 */ /* 0x024fca00078e0204 */
[----:B------:R1:W-:Y:S07]  /*fff0*/  STL [R1+0x4], R6 ;  /* 0x0000040601007387 */ /* 0x0003ee0000100800 */
[----:B------:R-:W-:Y:S05]  /*10000*/  @!P1 BRA `(.L_x_1190) ;  /* 0x0000000000109947 */ /* 0x000fea0003800000 */
[----:B------:R-:W2:Y:S02]  /*10010*/  LDC.64 R2, c[0x0][0xa20] ;  /* 0x00028800ff027b82 */ /* 0x000ea40000000a00 */
[----:B--2---:R-:W-:-:S05]  /*10020*/  IMAD.WIDE R2, R19, 0x4, R2 ;  /* 0x0000000413027825 */ /* 0x004fca00078e0202 */
[----:B------:R2:W5:Y:S01]  /*10030*/  LDG.E R5, desc[UR60][R2.64] ;  /* 0x0000003c02057981 */ /* 0x000562000c1e1900 */
[----:B------:R-:W-:Y:S05]  /*10040*/  BRA `(.L_x_1191) ;  /* 0x0000000000107947 */ /* 0x000fea0003800000 */
.L_x_1190:
[----:B------:R-:W-:Y:S05]  /*10050*/  @!P0 BRA `(.L_x_1191) ;  /* 0x00000000000c8947 */ /* 0x000fea0003800000 */
[----:B-1----:R-:W2:Y:S04]  /*10060*/  LDG.E R6, desc[UR60][R2.64] ;  /* 0x0000003c02067981 */ /* 0x002ea8000c1e1900 */
[----:B------:R-:W2:Y:S02]  /*10070*/  LDG.E R5, desc[UR60][R2.64+0x4] ;  /* 0x0000043c02057981 */ /* 0x000ea4000c1e1900 */
[----:B--2---:R-:W-:-:S07]  /*10080*/  IMAD.IADD R5, R5, 0x1, -R6 ;  /* 0x0000000105057824 */ /* 0x004fce00078e0a06 */
.L_x_1191:
[----:B--2---:R-:W2:Y:S01]  /*10090*/  LDC.64 R2, c[0x0][0x9e0] ;  /* 0x00027800ff027b82 */ /* 0x004ea20000000a00 */
[----:B-----5:R-:W-:Y:S01]  /*100a0*/  IMAD.IADD R7, R5, 0x1, -R4 ;  /* 0x0000000105077824 */ /* 0x020fe200078e0a04 */
[----:B------:R-:W-:-:S04]  /*100b0*/  LEA R9, R17, 0x80, 0x7 ;  /* 0x0000008011097811 */ /* 0x000fc800078e38ff */
[----:B------:R-:W-:Y:S02]  /*100c0*/  IADD3 R9, R7, R9, -R0 ;  /* 0x0000000907097210 */ /* 0x000fe40007ffe800 */
[----:B--2---:R-:W-:-:S03]  /*100d0*/  ISETP.GE.AND P0, PT, R3, 0x1, PT ;  /* 0x000000010300780c */ /* 0x004fc60003f06270 */
[----:B------:R-:W-:-:S10]  /*100e0*/  IMAD.IADD R2, R9, 0x1, R2 ;  /* 0x0000000109027824 */ /* 0x000fd400078e0202 */
[----:B------:R-:W-:Y:S05]  /*100f0*/  @!P0 BRA `(.L_x_1192) ;  /* 0x0000000000488947 */ /* 0x000fea0003800000 */
[C---:B------:R-:W-:Y:S01]  /*10100*/  ISETP.GT.AND P1, PT, R9.reuse, RZ, PT ;  /* 0x000000ff0900720c */ /* 0x040fe20003f24270 */
[----:B------:R-:W-:Y:S01]  /*10110*/  BSSY B0, `(.L_x_1193) ;  /* 0x000000e000007945 */ /* 0x000fe20003800000 */
[----:B-1----:R-:W-:-:S11]  /*10120*/  VIADD R6, R9, 0xffffffff ;  /* 0xffffffff09067836 */ /* 0x002fd60000000000 */
[----:B------:R-:W-:Y:S05]  /*10130*/  @P1 BRA `(.L_x_1194) ;  /* 0x00000000001c1947 */ /* 0x000fea0003800000 */
[----:B------:R-:W-:Y:S01]  /*10140*/  ISETP.NE.AND P1, PT, R3, 0x1, PT ;  /* 0x000000010300780c */ /* 0x000fe20003f25270 */
[----:B------:R-:W-:-:S12]  /*10150*/  IMAD.MOV R9, RZ, RZ, -R9 ;  /* 0x000000ffff097224 */ /* 0x000fd800078e0a09 */
[----:B------:R-:W1:Y:S02]  /*10160*/  @P1 LDC.64 R4, c[0x0][0x9e8] ;  /* 0x00027a00ff041b82 */ /* 0x000e640000000a00 */
[----:B-1----:R-:W-:-:S05]  /*10170*/  @P1 IMAD.HI.U32 R4, R9, R4, RZ ;  /* 0x0000000409041227 */ /* 0x002fca00078e00ff */
[----:B------:R-:W-:-:S04]  /*10180*/  @P1 SHF.R.U32.HI R9, RZ, R5, R4 ;  /* 0x00000005ff091219 */ /* 0x000fc80000011604 */
[----:B------:R-:W-:Y:S01]  /*10190*/  LOP3.LUT R6, RZ, R9, RZ, 0x33, !PT ;  /* 0x00000009ff067212 */ /* 0x000fe200078e33ff */
[----:B------:R-:W-:Y:S06]  /*101a0*/  BRA `(.L_x_1195) ;  /* 0x0000000000107947 */ /* 0x000fec0003800000 */
.L_x_1194:
[----:B------:R-:W-:-:S13]  /*101b0*/  ISETP.NE.AND P1, PT, R3, 0x1, PT ;  /* 0x000000010300780c */ /* 0x000fda0003f25270 */
[----:B------:R-:W1:Y:S02]  /*101c0*/  @P1 LDC.64 R4, c[0x0][0x9e8] ;  /* 0x00027a00ff041b82 */ /* 0x000e640000000a00 */
[----:B-1----:R-:W-:-:S05]  /*101d0*/  @P1 IMAD.HI.U32 R4, R6, R4, RZ ;  /* 0x0000000406041227 */ /* 0x002fca00078e00ff */
[----:B------:R-:W-:-:S07]  /*101e0*/  @P1 SHF.R.U32.HI R6, RZ, R5, R4 ;  /* 0x00000005ff061219 */ /* 0x000fce0000011604 */
.L_x_1195:
[----:B------:R-:W-:Y:S05]  /*101f0*/  BSYNC B0 ;  /* 0x0000000000007941 */ /* 0x000fea0003800000 */
.L_x_1193:
[----:B------:R-:W-:-:S05]  /*10200*/  IMAD R5, R6, R3, R3 ;  /* 0x0000000306057224 */ /* 0x000fca00078e0203 */
[----:B------:R-:W-:-:S07]  /*10210*/  VIMNMX R2, R2, R5, PT ;  /* 0x0000000502027248 */ /* 0x000fce0003fe0100 */
.L_x_1192:
[----:B------:R-:W-:Y:S01]  /*10220*/  VIADD R2, R2, 0x3f ;  /* 0x0000003f02027836 */ /* 0x000fe20000000000 */
[----:B------:R-:W-:Y:S01]  /*10230*/  ULDC UR4, c[0x0][0x9dc] ;  /* 0x0002770000047ab9 */ /* 0x000fe20000000800 */
[----:B------:R-:W-:-:S03]  /*10240*/  IMAD R0, R17, 0x80, -R0 ;  /* 0x0000008011007824 */ /* 0x000fc600078e0a00 */
[----:B------:R-:W-:-:S04]  /*10250*/  SHF.R.S32.HI R5, RZ, 0x1f, R2 ;  /* 0x0000001fff057819 */ /* 0x000fc80000011402 */
[----:B------:R-:W-:Y:S01]  /*10260*/  LEA.HI R4, R5, R2, RZ, 0x6 ;  /* 0x0000000205047211 */ /* 0x000fe200078f30ff */
[----:B------:R-:W-:-:S03]  /*10270*/  VIADD R2, R7, 0x3f ;  /* 0x0000003f07027836 */ /* 0x000fc60000000000 */
[----:B------:R-:W-:Y:S02]  /*10280*/  SHF.R.S32.HI R4, RZ, 0x6, R4 ;  /* 0x00000006ff047819 */ /* 0x000fe40000011404 */
[----:B------:R-:W-:-:S04]  /*10290*/  SHF.R.S32.HI R5, RZ, 0x1f, R2 ;  /* 0x0000001fff057819 */ /* 0x000fc80000011402 */
[----:B------:R-:W-:Y:S01]  /*102a0*/  LEA.HI R5, R5, R2, RZ, 0x6 ;  /* 0x0000000205057211 */ /* 0x000fe200078f30ff */
[----:B------:R-:W-:-:S03]  /*102b0*/  IMAD.IADD R2, R7, 0x1, R0 ;  /* 0x0000000107027824 */ /* 0x000fc600078e0200 */
[----:B------:R-:W-:Y:S01]  /*102c0*/  SHF.R.S32.HI R5, RZ, 0x6, R5 ;  /* 0x00000006ff057819 */ /* 0x000fe20000011405 */
[----:B------:R-:W-:-:S03]  /*102d0*/  VIADD R0, R2, -UR4 ;  /* 0x8000000402007c36 */ /* 0x000fc60008000000 */
[----:B-1----:R-:W-:-:S05]  /*102e0*/  VIMNMX R6, R5, R4, PT ;  /* 0x0000000405067248 */ /* 0x002fca0003fe0100 */
[----:B------:R1:W-:Y:S01]  /*102f0*/  STL [R1+0x14], R6 ;  /* 0x0000140601007387 */ /* 0x0003e20000100800 */
[----:B------:R-:W-:Y:S05]  /*10300*/  @!P0 BRA `(.L_x_1196) ;  /* 0x0000000000448947 */ /* 0x000fea0003800000 */
[----:B------:R-:W-:Y:S01]  /*10310*/  ISETP.GT.AND P0, PT, R2, -0x1, PT ;  /* 0xffffffff0200780c */ /* 0x000fe20003f04270 */
[----:B------:R-:W-:-:S12]  /*10320*/  BSSY B0, `(.L_x_1197) ;  /* 0x000000d000007945 */ /* 0x000fd80003800000 */
[----:B------:R-:W-:Y:S05]  /*10330*/  @P0 BRA `(.L_x_1198) ;  /* 0x00000000001c0947 */ /* 0x000fea0003800000 */
[----:B------:R-:W-:Y:S02]  /*10340*/  ISETP.NE.AND P0, PT, R3, 0x1, PT ;  /* 0x000000010300780c */ /* 0x000fe40003f05270 */
[----:B------:R-:W-:-:S11]  /*10350*/  LOP3.LUT R7, RZ, R2, RZ, 0x33, !PT ;  /* 0x00000002ff077212 */ /* 0x000fd600078e33ff */
[----:B------:R-:W2:Y:S02]  /*10360*/  @P0 LDC.64 R4, c[0x0][0x9e8] ;  /* 0x00027a00ff040b82 */ /* 0x000ea40000000a00 */
[----:B--2---:R-:W-:-:S05]  /*10370*/  @P0 IMAD.HI.U32 R4, R7, R4, RZ ;  /* 0x0000000407040227 */ /* 0x004fca00078e00ff */
[----:B------:R-:W-:-:S04]  /*10380*/  @P0 SHF.R.U32.HI R7, RZ, R5, R4 ;  /* 0x00000005ff070219 */ /* 0x000fc80000011604 */
[----:B------:R-:W-:Y:S01]  /*10390*/  LOP3.LUT R2, RZ, R7, RZ, 0x33, !PT ;  /* 0x00000007ff027212 */ /* 0x000fe200078e33ff */
[----:B------:R-:W-:Y:S06]  /*103a0*/  BRA `(.L_x_1199) ;  /* 0x0000000000107947 */ /* 0x000fec0003800000 */
.L_x_1198:
[----:B------:R-:W-:-:S13]  /*103b0*/  ISETP.NE.AND P0, PT, R3, 0x1, PT ;  /* 0x000000010300780c */ /* 0x000fda0003f05270 */
[----:B------:R-:W2:Y:S02]  /*103c0*/  @P0 LDC.64 R4, c[0x0][0x9e8] ;  /* 0x00027a00ff040b82 */ /* 0x000ea40000000a00 */
[----:B--2---:R-:W-:-:S05]  /*103d0*/  @P0 IMAD.HI.U32 R4, R2, R4, RZ ;  /* 0x0000000402040227 */ /* 0x004fca00078e00ff */
[----:B------:R-:W-:-:S07]  /*103e0*/  @P0 SHF.R.U32.HI R2, RZ, R5, R4 ;  /* 0x00000005ff020219 */ /* 0x000fce0000011604 */
.L_x_1199:
[----:B------:R-:W-:Y:S05]  /*103f0*/  BSYNC B0 ;  /* 0x0000000000007941 */ /* 0x000fea0003800000 */
.L_x_1197:
[----:B------:R-:W-:-:S05]  /*10400*/  IMAD R3, R2, R3, RZ ;  /* 0x0000000302037224 */ /* 0x000fca00078e02ff */
[----:B------:R-:W-:-:S07]  /*10410*/  VIMNMX R0, R0, R3, !PT ;  /* 0x0000000300007248 */ /* 0x000fce0007fe0100 */
.L_x_1196:
[----:B------:R-:W-:Y:S01]  /*10420*/  SHF.R.S32.HI R3, RZ, 0x1f, R0 ;  /* 0x0000001fff037819 */ /* 0x000fe20000011400 */
[----:B------:R-:W-:Y:S03]  /*10430*/  BSSY B6, `(.L_x_1200) ;  /* 0x0000357000067945 */ /* 0x000fe60003800000 */
[----:B------:R-:W-:-:S04]  /*10440*/  LEA.HI R3, R3, R0, RZ, 0x6 ;  /* 0x0000000003037211 */ /* 0x000fc800078f30ff */
[----:B------:R-:W-:-:S04]  /*10450*/  SHF.R.S32.HI R3, RZ, 0x6, R3 ;  /* 0x00000006ff037819 */ /* 0x000fc80000011403 */
[----:B------:R-:W-:-:S04]  /*10460*/  VIMNMX R2, RZ, R3, !PT ;  /* 0x00000003ff027248 */ /* 0x000fc80007fe0100 */
[----:B------:R-:W-:Y:S01]  /*10470*/  ISETP.GT.AND P0, PT, R6, R2, PT ;  /* 0x000000020600720c */ /* 0x000fe20003f04270 */
[----:B------:R2:W-:-:S12]  /*10480*/  STL [R1+0x10], R2 ;  /* 0x0000100201007387 */ /* 0x0005d80000100800 */
[----:B--2---:R-:W-:Y:S05]  /*10490*/  @P0 BRA `(.L_x_1201) ;  /* 0x0000000000440947 */ /* 0x004fea0003800000 */
[----:B------:R-:W2:Y:S02]  /*104a0*/  S2R R2, SR_TID.X ;  /* 0x0000000000027919 */ /* 0x000ea40000002100 */
[----:B--2---:R-:W-:-:S04]  /*104b0*/  LOP3.LUT R2, R2, 0x1f, RZ, 0xc0, !PT ;  /* 0x0000001f02027812 */ /* 0x004fc800078ec0ff */
[----:B------:R-:W-:-:S13]  /*104c0*/  ISETP.NE.AND P1, PT, R2, RZ, PT ;  /* 0x000000ff0200720c */ /* 0x000fda0003f25270 */
[----:B------:R-:W-:Y:S05]  /*104d0*/  @P1 BRA `(.L_x_1202) ;  /* 0x0000003400301947 */ /* 0x000fea0003800000 */
[----:B------:R-:W2:Y:S01]  /*104e0*/  S2R R7, SR_LANEID ;  /* 0x0000000000077919 */ /* 0x000ea20000000000 */
[----:B------:R-:W-:Y:S01]  /*104f0*/  VOTEU.ANY UR4, UPT, PT ;  /* 0x0000000000047886 */ /* 0x000fe200038e0100 */
[----:B------:R-:W3:Y:S01]  /*10500*/  LDC.64 R2, c[0x0][0xc38] ;  /* 0x00030e00ff027b82 */ /* 0x000ee20000000a00 */
[----:B------:R-:W2:Y:S08]  /*10510*/  FLO.U32 R0, UR4 ;  /* 0x0000000400007d00 */ /* 0x000eb000080e0000 */
[----:B------:R-:W3:Y:S01]  /*10520*/  POPC R5, UR4 ;  /* 0x0000000400057d09 */ /* 0x000ee20008000000 */
[----:B--2---:R-:W-:-:S13]  /*10530*/  ISETP.EQ.U32.AND P0, PT, R0, R7, PT ;  /* 0x000000070000720c */ /* 0x004fda0003f02070 */
[----:B---3--:R-:W2:Y:S01]  /*10540*/  @P0 ATOMG.E.ADD.STRONG.GPU PT, R3, desc[UR60][R2.64], R5 ;  /* 0x00000005020309a8 */ /* 0x008ea200081ee1fc */
[----:B------:R-:W3:Y:S02]  /*10550*/  S2R R4, SR_LTMASK ;  /* 0x0000000000047919 */ /* 0x000ee40000003900 */
[----:B---3--:R-:W-:-:S04]  /*10560*/  LOP3.LUT R4, R4, UR4, RZ, 0xc0, !PT ;  /* 0x0000000404047c12 */ /* 0x008fc8000f8ec0ff */
[----:B------:R-:W3:Y:S01]  /*10570*/  POPC R7, R4 ;  /* 0x0000000400077309 */ /* 0x000ee20000000000 */
[----:B--2---:R-:W3:Y:S02]  /*10580*/  SHFL.IDX PT, R0, R3, R0, 0x1f ;  /* 0x00001f0003007589 */ /* 0x004ee400000e0000 */
[----:B---3--:R-:W-:Y:S01]  /*10590*/  IADD3 R16, R0, UR38, R7 ;  /* 0x0000002600107c10 */ /* 0x008fe2000fffe007 */
[----:B------:R-:W-:Y:S06]  /*105a0*/  BRA `(.L_x_1202) ;  /* 0x0000003000fc7947 */ /* 0x000fec0003800000 */
.L_x_1201:
[----:B------:R-:W2:Y:S01]  /*105b0*/  S2R R3, SR_CgaCtaId ;  /* 0x0000000000037919 */ /* 0x000ea20000008800 */
[----:B------:R-:W-:-:S04]  /*105c0*/  MOV R0, 0x400 ;  /* 0x0000040000007802 */ /* 0x000fc80000000f00 */
[----:B--2---:R-:W-:-:S05]  /*105d0*/  LEA R2, R3, R0, 0x18 ;  /* 0x0000000003027211 */ /* 0x004fca00078ec0ff */
[----:B------:R2:W-:Y:S01]  /*105e0*/  STL [R1+0xc], R2 ;  /* 0x00000c0201007387 */ /* 0x0005e20000100800 */
[----:B------:R-:W-:-:S05]  /*105f0*/  VIADD R0, R2, 0x20400 ;  /* 0x0002040002007836 */ /* 0x000fca0000000000 */
[----:B------:R-:W-:-:S13]  /*10600*/  LOP3.LUT P0, RZ, R0, 0x3ff, RZ, 0xc0, !PT ;  /* 0x000003ff00ff7812 */ /* 0x000fda000780c0ff */
[----:B--2---:R-:W-:Y:S05]  /*10610*/  @!P0 BRA `(.L_x_1203) ;  /* 0x0000000000408947 */ /* 0x004fea0003800000 */
[----:B------:R-:W-:Y:S01]  /*10620*/  MOV R2, 0x0 ;  /* 0x0000000000027802 */ /* 0x000fe20000000f00 */
[----:B------:R-:W-:Y:S01]  /*10630*/  ULDC.64 UR6, c[0x4][0x1b8] ;  /* 0x01006e0000067ab9 */ /* 0x000fe20000000a00 */
[----:B------:R-:W-:Y:S01]  /*10640*/  ULDC.64 UR8, c[0x4][0x1c0] ;  /* 0x0100700000087ab9 */ /* 0x000fe20000000a00 */
[----:B------:R-:W-:Y:S01]  /*10650*/  ULDC.64 UR4, c[0x4][0x140] ;  /* 0x0100500000047ab9 */ /* 0x000fe20000000a00 */
[----:B------:R-:W-:Y:S02]  /*10660*/  IMAD.U32 R4, RZ, RZ, UR6 ;  /* 0x00000006ff047e24 */ /* 0x000fe4000f8e00ff */
[----:B------:R-:W2:Y:S01]  /*10670*/  LDC.64 R2, c[0x4][R2] ;  /* 0x0100000002027b82 */ /* 0x000ea20000000a00 */
[----:B------:R-:W-:Y:S02]  /*10680*/  IMAD.U32 R5, RZ, RZ, UR7 ;  /* 0x00000007ff057e24 */ /* 0x000fe4000f8e00ff */
[----:B-1----:R-:W-:Y:S02]  /*10690*/  IMAD.U32 R6, RZ, RZ, UR8 ;  /* 0x00000008ff067e24 */ /* 0x002fe4000f8e00ff */
[----:B------:R-:W-:-:S02]  /*106a0*/  IMAD.U32 R7, RZ, RZ, UR9 ;  /* 0x00000009ff077e24 */ /* 0x000fc4000f8e00ff */
[----:B------:R-:W-:Y:S02]  /*106b0*/  IMAD.U32 R10, RZ, RZ, UR4 ;  /* 0x00000004ff0a7e24 */ /* 0x000fe4000f8e00ff */
[----:B------:R-:W-:Y:S02]  /*106c0*/  IMAD.U32 R11, RZ, RZ, UR5 ;  /* 0x00000005ff0b7e24 */ /* 0x000fe4000f8e00ff */
[----:B------:R-:W-:Y:S02]  /*106d0*/  IMAD.MOV.U32 R8, RZ, RZ, 0x70 ;  /* 0x00000070ff087424 */ /* 0x000fe400078e00ff */
[----:B------:R-:W-:Y:S02]  /*106e0*/  IMAD.MOV.U32 R12, RZ, RZ, 0x1 ;  /* 0x00000001ff0c7424 */ /* 0x000fe400078e00ff */
[----:B0-----:R-:W-:-:S07]  /*106f0*/  IMAD.MOV.U32 R13, RZ, RZ, RZ ;  /* 0x000000ffff0d7224 */ /* 0x001fce00078e00ff */
[----:B------:R-:W-:-:S07]  /*10700*/  LEPC R20, `(.L_x_1203) ;  /* 0x000000001014794e */ /* 0x000fce0000000000 */
[----:B--2---:R-:W-:Y:S05]  /*10710*/  CALL.ABS.NOINC R2 ;  /* 0x0000000002007343 */ /* 0x004fea0003c00000 */
.L_x_1203:
        /* <DEDUP_REMOVED lines=8> */
[----:B------:R2:W3:Y:S01]  /*107a0*/  LDC.64 R2, c[0x4][R0] ;  /* 0x0100000000027b82 */ /* 0x0004e20000000a00 */
[----:B------:R-:W-:Y:S02]  /*107b0*/  IMAD.U32 R4, RZ, RZ, UR6 ;  /* 0x00000006ff047e24 */ /* 0x000fe4000f8e00ff */
[----:B------:R-:W-:Y:S02]  /*107c0*/  IMAD.U32 R5, RZ, RZ, UR7 ;  /* 0x00000007ff057e24 */ /* 0x000fe4000f8e00ff */
[----:B-1----:R-:W-:Y:S02]  /*107d0*/  IMAD.U32 R6, RZ, RZ, UR8 ;  /* 0x00000008ff067e24 */ /* 0x002fe4000f8e00ff */
[----:B------:R-:W-:-:S02]  /*107e0*/  IMAD.U32 R7, RZ, RZ, UR9 ;  /* 0x00000009ff077e24 */ /* 0x000fc4000f8e00ff */
[----:B------:R-:W-:Y:S02]  /*107f0*/  IMAD.U32 R10, RZ, RZ, UR4 ;  /* 0x00000004ff0a7e24 */ /* 0x000fe4000f8e00ff */
[----:B------:R-:W-:Y:S02]  /*10800*/  IMAD.U32 R11, RZ, RZ, UR5 ;  /* 0x00000005ff0b7e24 */ /* 0x000fe4000f8e00ff */
[----:B------:R-:W-:Y:S02]  /*10810*/  IMAD.MOV.U32 R8, RZ, RZ, 0x70 ;  /* 0x00000070ff087424 */ /* 0x000fe400078e00ff */
[----:B------:R-:W-:Y:S02]  /*10820*/  IMAD.MOV.U32 R12, RZ, RZ, 0x1 ;  /* 0x00000001ff0c7424 */ /* 0x000fe400078e00ff */
[----:B0-2---:R-:W-:-:S07]  /*10830*/  IMAD.MOV.U32 R13, RZ, RZ, RZ ;  /* 0x000000ffff0d7224 */ /* 0x005fce00078e00ff */
[----:B------:R-:W-:-:S07]  /*10840*/  LEPC R20, `(.L_x_1205) ;  /* 0x000000001014794e */ /* 0x000fce0000000000 */
[----:B---3--:R-:W-:Y:S05]  /*10850*/  CALL.ABS.NOINC R2 ;  /* 0x0000000002007343 */ /* 0x008fea0003c00000 */
.L_x_1205:
[----:B------:R-:W-:Y:S01]  /*10860*/  MOV R2, 0x0 ;  /* 0x0000000000027802 */ /* 0x000fe20000000f00 */
[----:B------:R-:W-:Y:S01]  /*10870*/  ULDC.64 UR6, c[0x4][0x1b8] ;  /* 0x01006e0000067ab9 */ /* 0x000fe20000000a00 */
[----:B------:R-:W-:Y:S01]  /*10880*/  ULDC.64 UR8, c[0x4][0x1c0] ;  /* 0x0100700000087ab9 */ /* 0x000fe20000000a00 */
[----:B------:R-:W-:Y:S01]  /*10890*/  ULDC.64 UR4, c[0x4][0x150] ;  /* 0x0100540000047ab9 */ /* 0x000fe20000000a00 */
[----:B------:R-:W-:Y:S02]  /*108a0*/  IMAD.U32 R4, RZ, RZ, UR6 ;  /* 0x00000006ff047e24 */ /* 0x000fe4000f8e00ff */
[----:B------:R-:W0:Y:S01]  /*108b0*/  LDC.64 R2, c[0x4][R2] ;  /* 0x0100000002027b82 */ /* 0x000e220000000a00 */
[----:B------:R-:W-:Y:S02]  /*108c0*/  IMAD.U32 R5, RZ, RZ, UR7 ;  /* 0x00000007ff057e24 */ /* 0x000fe4000f8e00ff */
[----:B------:R-:W-:Y:S02]  /*108d0*/  IMAD.U32 R6, RZ, RZ, UR8 ;  /* 0x00000008ff067e24 */ /* 0x000fe4000f8e00ff */
[----:B------:R-:W-:-:S02]  /*108e0*/  IMAD.U32 R7, RZ, RZ, UR9 ;  /* 0x00000009ff077e24 */ /* 0x000fc4000f8e00ff */
[----:B------:R-:W-:Y:S02]  /*108f0*/  IMAD.U32 R10, RZ, RZ, UR4 ;  /* 0x00000004ff0a7e24 */ /* 0x000fe4000f8e00ff */
[----:B------:R-:W-:Y:S02]  /*10900*/  IMAD.U32 R11, RZ, RZ, UR5 ;  /* 0x00000005ff0b7e24 */ /* 0x000fe4000f8e00ff */
[----:B------:R-:W-:Y:S02]  /*10910*/  IMAD.MOV.U32 R8, RZ, RZ, 0x70 ;  /* 0x00000070ff087424 */ /* 0x000fe400078e00ff */
[----:B------:R-:W-:Y:S02]  /*10920*/  IMAD.MOV.U32 R12, RZ, RZ, 0x1 ;  /* 0x00000001ff0c7424 */ /* 0x000fe400078e00ff */
[----:B------:R-:W-:-:S07]  /*10930*/  IMAD.MOV.U32 R13, RZ, RZ, RZ ;  /* 0x000000ffff0d7224 */ /* 0x000fce00078e00ff */
[----:B------:R-:W-:-:S07]  /*10940*/  LEPC R20, `(.L_x_1204) ;  /* 0x000000001014794e */ /* 0x000fce0000000000 */
[----:B0-----:R-:W-:Y:S05]  /*10950*/  CALL.ABS.NOINC R2 ;  /* 0x0000000002007343 */ /* 0x001fea0003c00000 */
.L_x_1204:
[----:B-1----:R-:W2:Y:S01]  /*10960*/  LDL.LU R6, [R1+0x1c] ;  /* 0x00001c0001067983 */ /* 0x002ea20000300800 */
[----:B------:R-:W1:Y:S01]  /*10970*/  LDC R0, c[0x0][0x428] ;  /* 0x00010a00ff007b82 */ /* 0x000e620000000800 */
[----:B------:R-:W-:Y:S01]  /*10980*/  IMAD.MOV.U32 R4, RZ, RZ, R18 ;  /* 0x000000ffff047224 */ /* 0x000fe200078e0012 */
[----:B------:R-:W-:Y:S01]  /*10990*/  ULDC.64 UR4, c[0x0][0x9f8] ;  /* 0x00027e0000047ab9 */ /* 0x000fe20000000a00 */
[----:B------:R-:W3:Y:S01]  /*109a0*/  S2R R7, SR_TID.X ;  /* 0x0000000000077919 */ /* 0x000ee20000002100 */
[----:B-1----:R-:W-:Y:S02]  /*109b0*/  ISETP.NE.AND P0, PT, R0, 0x1, PT ;  /* 0x000000010000780c */ /* 0x002fe40003f05270 */
[----:B---3--:R-:W-:-:S11]  /*109c0*/  LOP3.LUT R7, R7, 0x1f, RZ, 0xc0, !PT ;  /* 0x0000001f07077812 */ /* 0x008fd600078ec0ff */
[----:B------:R-:W1:Y:S08]  /*109d0*/  @P0 LDC R3, c[0x0][0x42c] ;  /* 0x00010b00ff030b82 */ /* 0x000e700000000800 */
[----:B------:R-:W3:Y:S01]  /*109e0*/  @P0 LDC R5, c[0x0][0x430] ;  /* 0x00010c00ff050b82 */ /* 0x000ee20000000800 */
[----:B-1----:R-:W-:-:S05]  /*109f0*/  @P0 IMAD.HI.U32 R0, R18, R3, RZ ;  /* 0x0000000312000227 */ /* 0x002fca00078e00ff */
[----:B---3--:R-:W-:Y:S01]  /*10a00*/  @P0 SHF.R.U32.HI R4, RZ, R5, R0 ;  /* 0x00000005ff040219 */ /* 0x008fe20000011600 */
[----:B------:R-:W-:Y:S01]  /*10a10*/  IMAD.MOV.U32 R0, RZ, RZ, R19 ;  /* 0x000000ffff007224 */ /* 0x000fe200078e0013 */
[----:B------:R-:W-:-:S04]  /*10a20*/  ISETP.NE.U32.AND P0, PT, RZ, UR4, PT ;  /* 0x00000004ff007c0c */ /* 0x000fc8000bf05070 */
[----:B------:R-:W-:Y:S01]  /*10a30*/  ISETP.NE.AND.EX P0, PT, RZ, UR5, PT, P0 ;  /* 0x00000005ff007c0c */ /* 0x000fe2000bf05300 */
[----:B------:R-:W-:-:S12]  /*10a40*/  ULDC.64 UR4, c[0x0][0xa00] ;  /* 0x0002800000047ab9 */ /* 0x000fd80000000a00 */
[----:B------:R-:W1:Y:S01]  /*10a50*/  @P0 LDC.64 R2, c[0x0][0x9f8] ;  /* 0x00027e00ff020b82 */ /* 0x000e620000000a00 */
[----:B------:R-:W-:-:S04]  /*10a60*/  ISETP.NE.AND P6, PT, R7, RZ, PT ;  /* 0x000000ff0700720c */ /* 0x000fc80003fc5270 */
[----:B------:R-:W-:-:S09]  /*10a70*/  PLOP3.LUT P1, PT, P6, PT, PT, 0x8, 0x0 ;  /* 0x000000000000781c */ /* 0x000fd2000372e170 */
[----:B------:R-:W-:Y:S01]  /*10a80*/  VOTEU.ALL UP1, P6 ;  /* 0x00000000003f7886 */ /* 0x000fe20003020000 */
[----:B-1----:R-:W-:-:S05]  /*10a90*/  @P0 IMAD.WIDE R2, R19, 0x4, R2 ;  /* 0x0000000413020825 */ /* 0x002fca00078e0202 */
[----:B------:R1:W5:Y:S01]  /*10aa0*/  @P0 LDG.E R0, desc[UR60][R2.64] ;  /* 0x0000003c02000981 */ /* 0x000362000c1e1900 */
[----:B------:R-:W-:Y:S01]  /*10ab0*/  ISETP.NE.U32.AND P0, PT, RZ, UR4, PT ;  /* 0x00000004ff007c0c */ /* 0x000fe2000bf05070 */
[----:B------:R-:W-:-:S03]  /*10ac0*/  @!UP1 UIADD3 UR8, UP0, UR36, 0x270, URZ ;  /* 0x0000027024089890 */ /* 0x000fc6000ff1e03f */
[----:B------:R-:W-:Y:S01]  /*10ad0*/  ISETP.NE.AND.EX P0, PT, RZ, UR5, PT, P0 ;  /* 0x00000005ff007c0c */ /* 0x000fe2000bf05300 */
[----:B------:R-:W-:-:S03]  /*10ae0*/  @!UP1 UIADD3.X UR9, URZ, UR37, URZ, UP0, !UPT ;  /* 0x000000253f099290 */ /* 0x000fc600087fe43f */
[----:B------:R-:W-:Y:S01]  /*10af0*/  SEL R7, R19, RZ, !P0 ;  /* 0x000000ff13077207 */ /* 0x000fe20004000000 */
[----:B------:R-:W-:Y:S01]  /*10b00*/  VOTEU.ALL UP0, P6 ;  /* 0x00000000003f7886 */ /* 0x000fe20003000000 */
[----:B-12---:R-:W-:-:S07]  /*10b10*/  IMAD R8, R17, 0x80, R6 ;  /* 0x0000008011087824 */ /* 0x006fce00078e0206 */
.L_x_1206:
        /* <DEDUP_REMOVED lines=16> */
.L_x_1207:
        /* <DEDUP_REMOVED lines=15> */
.L_x_1208:
        /* <DEDUP_REMOVED lines=15> */
.L_x_1209:
        /* <DEDUP_REMOVED lines=9> */
[----:B------:R-:W2:Y:S01]  /*10e90*/  LDL R5, [R1+0x14] ;  /* 0x0000140001057983 */ /* 0x000ea20000100800 */
[----:B------:R-:W1:Y:S01]  /*10ea0*/  LDC.64 R2, c[0x0][0x3f8] ;  /* 0x0000fe00ff027b82 */ /* 0x000e620000000a00 */
[----:B------:R-:W-:Y:S02]  /*10eb0*/  ULDC.64 UR4, c[0x0][0xa08] ;  /* 0x0002820000047ab9 */ /* 0x000fe40000000a00 */
[----:B-1----:R-:W-:Y:S01]  /*10ec0*/  LOP3.LUT P0, RZ, R2, UR4, RZ, 0xfc, !PT ;  /* 0x0000000402ff7c12 */ /* 0x002fe2000f80fcff */
[----:B------:R-:W-:-:S03]  /*10ed0*/  UMOV UR4, 0xffffffff ;  /* 0xffffffff00047882 */ /* 0x000fc60000000000 */
[----:B------:R-:W-:-:S04]  /*10ee0*/  LOP3.LUT P0, RZ, R3, UR5, RZ, 0xfc, P0 ;  /* 0x0000000503ff7c12 */ /* 0x000fc8000800fcff */
[----:B-----5:R-:W-:Y:S01]  /*10ef0*/  SEL R6, R0, RZ, !P0 ;  /* 0x000000ff00067207 */ /* 0x020fe20004000000 */
[----:B--2---:R-:W-:Y:S01]  /*10f00*/  VIADD R5, R5, 0xffffffff ;  /* 0xffffffff05057836 */ /* 0x004fe20000000000 */
[----:B------:R-:W-:Y:S07]  /*10f10*/  BRA.DIV UR4, `(.L_x_1210) ;  /* 0x0000003e04787947 */ /* 0x000fee000b800000 */
.L_x_1280:
[----:B------:R-:W-:Y:S01]  /*10f20*/  UMOV UR4, 0xffffffff ;  /* 0xffffffff00047882 */ /* 0x000fe20000000000 */
[----:B------:R-:W-:Y:S02]  /*10f30*/  SHF.R.S32.HI R17, RZ, 0x1f, R0 ;  /* 0x0000001fff117819 */ /* 0x000fe40000011400 */
[----:B------:R-:W-:Y:S05]  /*10f40*/  BRA.DIV UR4, `(.L_x_1211) ;  /* 0x0000003e04a07947 */ /* 0x000fea000b800000 */
[----:B------:R-:W-:-:S13]  /*10f50*/  ELECT P6, URZ, PT ;  /* 0x00000000003f782f */ /* 0x000fda00038c0000 */
.L_x_1283:
[----:B------:R-:W-:Y:S05]  /*10f60*/  @!P6 BRA `(.L_x_1212) ;  /* 0x000000040038e947 */ /* 0x000fea0003800000 */
[----:B------:R-:W-:-:S04]  /*10f70*/  ISETP.NE.U32.AND P0, PT, R2, RZ, PT ;  /* 0x000000ff0200720c */ /* 0x000fc80003f05070 */
[----:B------:R-:W-:-:S13]  /*10f80*/  ISETP.NE.AND.EX P0, PT, R3, RZ, PT, P0 ;  /* 0x000000ff0300720c */ /* 0x000fda0003f05300 */
[----:B------:R-:W-:Y:S05]  /*10f90*/  @!P0 BRA `(.L_x_1213) ;  /* 0x0000000000488947 */ /* 0x000fea0003800000 */
[----:B------:R-:W1:Y:S01]  /*10fa0*/  LDC R12, c[0x0][0x41c] ;  /* 0x00010700ff0c7b82 */ /* 0x000e620000000800 */
[----:B------:R-:W-:Y:S01]  /*10fb0*/  IMAD.MOV.U32 R6, RZ, RZ, R5 ;  /* 0x000000ffff067224 */ /* 0x000fe200078e0005 */
[----:B------:R-:W-:Y:S01]  /*10fc0*/  ULDC.64 UR4, c[0x0][0x408] ;  /* 0x0001020000047ab9 */ /* 0x000fe20000000a00 */
[----:B-1----:R-:W-:-:S13]  /*10fd0*/  ISETP.NE.AND P0, PT, R12, 0x1, PT ;  /* 0x000000010c00780c */ /* 0x002fda0003f05270 */
[----:B------:R-:W1:Y:S02]  /*10fe0*/  @P0 LDC.64 R10, c[0x0][0x420] ;  /* 0x00010800ff0a0b82 */ /* 0x000e640000000a00 */
[----:B-1----:R-:W-:-:S05]  /*10ff0*/  @P0 IMAD.HI.U32 R10, R5, R10, RZ ;  /* 0x0000000a050a0227 */ /* 0x002fca00078e00ff */
[----:B------:R-:W-:-:S04]  /*11000*/  @P0 SHF.R.U32.HI R6, RZ, R11, R10 ;  /* 0x0000000bff060219 */ /* 0x000fc8000001160a */
[--C-:B------:R-:W-:Y:S01]  /*11010*/  SHF.R.S32.HI R11, RZ, 0x1f, R6.reuse ;  /* 0x0000001fff0b7819 */ /* 0x100fe20000011406 */
[--C-:B------:R-:W-:Y:S02]  /*11020*/  IMAD.MOV R9, RZ, RZ, -R6.reuse ;  /* 0x000000ffff097224 */ /* 0x100fe400078e0a06 */
[----:B------:R-:W-:Y:S02]  /*11030*/  IMAD.MOV.U32 R10, RZ, RZ, R6 ;  /* 0x000000ffff0a7224 */ /* 0x000fe400078e0006 */
[----:B------:R-:W-:Y:S02]  /*11040*/  IMAD R5, R12, R9, R5 ;  /* 0x000000090c057224 */ /* 0x000fe400078e0205 */
[----:B------:R-:W-:Y:S02]  /*11050*/  IMAD R9, R17, UR4, RZ ;  /* 0x0000000411097c24 */ /* 0x000fe4000f8e02ff */
[----:B------:R-:W-:-:S04]  /*11060*/  IMAD.WIDE.U32 R10, R0, UR4, R10 ;  /* 0x00000004000a7c25 */ /* 0x000fc8000f8e000a */
[----:B------:R-:W-:Y:S01]  /*11070*/  IMAD R9, R0, UR5, R9 ;  /* 0x0000000500097c24 */ /* 0x000fe2000f8e0209 */
[----:B------:R-:W-:-:S03]  /*11080*/  LEA R12, P0, R10, R2, 0x2 ;  /* 0x000000020a0c7211 */ /* 0x000fc600078010ff */
[----:B------:R-:W-:-:S05]  /*11090*/  IMAD.IADD R6, R11, 0x1, R9 ;  /* 0x000000010b067824 */ /* 0x000fca00078e0209 */
[----:B0-----:R-:W-:-:S05]  /*110a0*/  LEA.HI.X R13, R10, R3, R6, 0x2, P0 ;  /* 0x000000030a0d7211 */ /* 0x001fca00000f1406 */
[----:B------:R1:W5:Y:S02]  /*110b0*/  LDG.E R6, desc[UR60][R12.64] ;  /* 0x0000003c0c067981 */ /* 0x000364000c1e1900 */
.L_x_1213:
[----:B------:R-:W2:Y:S01]  /*110c0*/  LDL R9, [R1] ;  /* 0x0000000001097983 */ /* 0x000ea20000100800 */
[----:B------:R-:W-:-:S03]  /*110d0*/  MOV R11, 0x400 ;  /* 0x00000400000b7802 */ /* 0x000fc60000000f00 */
[----:B------:R-:W3:Y:S01]  /*110e0*/  LDL R10, [R1+0x8] ;  /* 0x00000800010a7983 */ /* 0x000ee20000100800 */
[----:B-1----:R-:W1:Y:S02]  /*110f0*/  S2R R12, SR_CgaCtaId ;  /* 0x00000000000c7919 */ /* 0x002e640000008800 */
[----:B-1----:R-:W-:-:S05]  /*11100*/  LEA R11, R12, R11, 0x18 ;  /* 0x0000000b0c0b7211 */ /* 0x002fca00078ec0ff */
[----:B--2---:R-:W-:Y:S01]  /*11110*/  IMAD R9, R9, 0x8, R11 ;  /* 0x0000000809097824 */ /* 0x004fe200078e020b */
[----:B---3--:R-:W-:-:S04]  /*11120*/  SHF.L.U32 R10, R10, 0x1f, RZ ;  /* 0x0000001f0a0a7819 */ /* 0x008fc800000006ff */
[----:B------:R-:W1:Y:S02]  /*11130*/  SYNCS.PHASECHK.TRANS64.TRYWAIT P0, [R9+URZ+0x30840], R10 ;  /* 0x0308400a090075a7 */ /* 0x000e64000800017f */
[----:B-1----:R-:W-:Y:S05]  /*11140*/  @!P0 BRA `(.L_x_1214) ;  /* 0x0000003c00408947 */ /* 0x002fea0003800000 */
.L_x_1284:
        /* <DEDUP_REMOVED lines=11> */
.L_x_1215:
[----:B------:R-:W2:Y:S01]  /*11200*/  LDL R11, [R1] ;  /* 0x00000000010b7983 */ /* 0x000ea20000100800 */
[----:B------:R-:W-:-:S03]  /*11210*/  MOV R12, 0x400 ;  /* 0x00000400000c7802 */ /* 0x000fc60000000f00 */
[----:B-1----:R-:W3:Y:S01]  /*11220*/  LDL R10, [R1+0x4] ;  /* 0x00000400010a7983 */ /* 0x002ee20000100800 */
[----:B0-----:R-:W0:Y:S01]  /*11230*/  S2R R13, SR_CgaCtaId ;  /* 0x00000000000d7919 */ /* 0x001e220000008800 */
[----:B------:R-:W-:Y:S02]  /*11240*/  R2UR UR9, R9 ;  /* 0x00000000090972ca */ /* 0x000fe400000e0000 */
[----:B------:R-:W-:Y:S01]  /*11250*/  R2UR UR11, R5 ;  /* 0x00000000050b72ca */ /* 0x000fe200000e0000 */
[----:B------:R-:W-:Y:S01]  /*11260*/  UIADD3 UR4, UP0, UR36, 0x370, URZ ;  /* 0x0000037024047890 */ /* 0x000fe2000ff1e03f */
[----:B------:R-:W-:Y:S02]  /*11270*/  R2UR UR12, R4 ;  /* 0x00000000040c72ca */ /* 0x000fe400000e0000 */
[----:B-----5:R-:W-:Y:S02]  /*11280*/  R2UR UR13, R6 ;  /* 0x00000000060d72ca */ /* 0x020fe400000e0000 */
[----:B0-----:R-:W-:-:S05]  /*11290*/  LEA R12, R13, R12, 0x18 ;  /* 0x0000000c0d0c7211 */ /* 0x001fca00078ec0ff */
[----:B------:R-:W-:Y:S01]  /*112a0*/  UIADD3 UR9, UR9, 0x30830, URZ ;  /* 0x0003083009097890 */ /* 0x000fe2000fffe03f */
[----:B------:R-:W-:Y:S01]  /*112b0*/  UMOV UR10, URZ ;  /* 0x0000003f000a7c82 */ /* 0x000fe20008000000 */
[----:B------:R-:W-:Y:S01]  /*112c0*/  UMOV UR6, 0x0 ;  /* 0x0000000000067882 */ /* 0x000fe20000000000 */
[----:B------:R-:W-:Y:S01]  /*112d0*/  UMOV UR7, 0x14f00000 ;  /* 0x14f0000000077882 */ /* 0x000fe20000000000 */
[----:B------:R-:W-:Y:S01]  /*112e0*/  UMOV UR16, 0x40 ;  /* 0x0000004000107882 */ /* 0x000fe20000000000 */
[----:B--2---:R-:W-:Y:S01]  /*112f0*/  IMAD R9, R11, 0x8000, R12 ;  /* 0x000080000b097824 */ /* 0x004fe200078e020c */
[----:B---3--:R-:W-:-:S04]  /*11300*/  R2UR UR5, R10 ;  /* 0x000000000a0572ca */ /* 0x008fc800000e0000 */
[----:B------:R-:W-:-:S09]  /*11310*/  R2UR UR14, R9 ;  /* 0x00000000090e72ca */ /* 0x000fd200000e0000 */
[----:B------:R-:W-:-:S04]  /*11320*/  ULEA UR11, UR11, UR5, 0x6 ;  /* 0x000000050b0b7291 */ /* 0x000fc8000f8e303f */
[----:B------:R-:W-:Y:S02]  /*11330*/  UIADD3 UR8, UR14, 0x20400, URZ ;  /* 0x000204000e087890 */ /* 0x000fe4000fffe03f */
        /* <DEDUP_REMOVED lines=17> */
.L_x_1212:
[----:B------:R-:W2:Y:S01]  /*11450*/  LDL.LU R12, [R1+0x18] ;  /* 0x00001800010c7983 */ /* 0x000ea20000300800 */
[----:B------:R-:W-:Y:S01]  /*11460*/  MOV R10, 0x400 ;  /* 0x00000400000a7802 */ /* 0x000fe20000000f00 */
[----:B------:R-:W-:Y:S05]  /*11470*/  WARPSYNC.ALL ;  /* 0x0000000000007948 */ /* 0x000fea0003800000 */
[----:B------:R-:W1:Y:S01]  /*11480*/  S2R R11, SR_CgaCtaId ;  /* 0x00000000000b7919 */ /* 0x000e620000008800 */
[----:B------:R-:W-:-:S13]  /*11490*/  ELECT P0, URZ, PT ;  /* 0x00000000003f782f */ /* 0x000fda0003800000 */
[C---:B------:R-:W-:Y:S01]  /*114a0*/  @P0 R2UR UR13, R7.reuse ;  /* 0x00000000070d02ca */ /* 0x040fe200000e0000 */
[----:B------:R-:W-:Y:S01]  /*114b0*/  UIADD3 UR4, UP0, UR36, 0x270, URZ ;  /* 0x0000027024047890 */ /* 0x000fe2000ff1e03f */
[----:B------:R-:W-:Y:S01]  /*114c0*/  @P0 R2UR UR12, R18 ;  /* 0x00000000120c02ca */ /* 0x000fe200000e0000 */
[----:B------:R-:W-:Y:S01]  /*114d0*/  UMOV UR6, 0x0 ;  /* 0x0000000000067882 */ /* 0x000fe20000000000 */
[----:B------:R-:W-:Y:S01]  /*114e0*/  @P0 R2UR UR11, R8 ;  /* 0x00000000080b02ca */ /* 0x000fe200000e0000 */
        /* <DEDUP_REMOVED lines=13> */
[----:B-1----:R-:W-:Y:S01]  /*115c0*/  LEA R10, R11, R10, 0x18 ;  /* 0x0000000a0b0a7211 */ /* 0x002fe200078ec0ff */
        /* <DEDUP_REMOVED lines=9> */
[----:B---3--:R-:W-:Y:S01]  /*11660*/  @P0 R2UR UR13, R7 ;  /* 0x00000000070d02ca */ /* 0x008fe200000e0000 */
[----:B------:R-:W-:Y:S01]  /*11670*/  UIADD3 UR8, UR24, 0x18400, URZ ;  /* 0x0001840018087890 */ /* 0x000fe2000fffe03f */
[----:B------:R-:W-:Y:S01]  /*11680*/  @P0 R2UR UR12, R18 ;  /* 0x00000000120c02ca */ /* 0x000fe200000e0000 */
[----:B------:R-:W-:Y:S01]  /*11690*/  UMOV UR10, 0x80 ;  /* 0x00000080000a7882 */ /* 0x000fe20000000000 */
[----:B------:R-:W-:Y:S01]  /*116a0*/  @P0 R2UR UR11, R8 ;  /* 0x00000000080b02ca */ /* 0x000fe200000e0000 */
[----:B------:R-:W-:Y:S01]  /*116b0*/  UMOV UR6, 0x0 ;  /* 0x0000000000067882 */ /* 0x000fe20000000000 */
[----:B------:R-:W-:-:S11]  /*116c0*/  UMOV UR7, 0x12f00000 ;  /* 0x12f0000000077882 */ /* 0x000fd60000000000 */
[----:B------:R3:W-:Y:S02]  /*116d0*/  UTMALDG.4D [UR8], [UR4], desc[UR22] ;  /* 0x00001608040075b4 */ /* 0x0007e40008019000 */
[----:B---3--:R-:W-:Y:S01]  /*116e0*/  @P0 R2UR UR13, R7 ;  /* 0x00000000070d02ca */ /* 0x008fe200000e0000 */
        /* <DEDUP_REMOVED lines=11> */
[----:B------:R-:W2:Y:S02]  /*117a0*/  SYNCS.PHASECHK.TRANS64.TRYWAIT P0, [R10+URZ+0x30820], R7 ;  /* 0x030820070a0075a7 */ /* 0x000ea4000800017f */
[----:B-12---:R-:W-:Y:S05]  /*117b0*/  @!P0 BRA `(.L_x_1217) ;  /* 0x0000003400b88947 */ /* 0x006fea0003800000 */
.L_x_1285:
[----:B------:R-:W-:Y:S05]  /*117c0*/  BSYNC B0 ;  /* 0x0000000000007941 */ /* 0x000fea0003800000 */
.L_x_1216:
[----:B------:R-:W2:Y:S04]  /*117d0*/  LDL R9, [R1+0x14] ;  /* 0x0000140001097983 */ /* 0x000ea80000100800 */
[----:B-1----:R-:W3:Y:S01]  /*117e0*/  LDL R8, [R1+0x10] ;  /* 0x0000100001087983 */ /* 0x002ee20000100800 */
[----:B------:R-:W-:Y:S01]  /*117f0*/  BSSY B0, `(.L_x_1218) ;  /* 0x00001c3000007945 */ /* 0x000fe20003800000 */
[----:B--2---:R-:W-:-:S05]  /*11800*/  VIADD R7, R9, 0xfffffffe ;  /* 0xfffffffe09077836 */ /* 0x004fca0000000000 */
[----:B---3--:R-:W-:-:S13]  /*11810*/  ISETP.GE.AND P0, PT, R7, R8, PT ;  /* 0x000000080700720c */ /* 0x008fda0003f06270 */
[----:B------:R-:W-:Y:S05]  /*11820*/  @!P0 BRA `(.L_x_1219) ;  /* 0x0000001800fc8947 */ /* 0x000fea0003800000 */
[----:B0-----:R-:W-:Y:S01]  /*11830*/  LOP3.LUT R13, RZ, R8, RZ, 0x33, !PT ;  /* 0x00000008ff0d7212 */ /* 0x001fe200078e33ff */
[----:B------:R-:W-:Y:S01]  /*11840*/  IMAD.MOV R8, RZ, RZ, -R9 ;  /* 0x000000ffff087224 */ /* 0x000fe200078e0a09 */
[----:B------:R-:W-:Y:S04]  /*11850*/  BSSY B1, `(.L_x_1220) ;  /* 0x000009b000017945 */ /* 0x000fe80003800000 */
[----:B------:R-:W-:-:S05]  /*11860*/  VIADDMNMX R13, R8, 0x1, R13, !PT ;  /* 0x00000001080d7846 */ /* 0x000fca000780010d */
[----:B------:R-:W-:-:S05]  /*11870*/  IMAD.IADD R8, R9, 0x1, R13 ;  /* 0x0000000109087824 */ /* 0x000fca00078e020d */
        /* <DEDUP_REMOVED lines=33> */
.L_x_1224:
[----:B0-----:R-:W0:Y:S01]  /*11a90*/  S2R R3, SR_CgaCtaId ;  /* 0x0000000000037919 */ /* 0x001e220000008800 */
[----:B------:R-:W-:-:S04]  /*11aa0*/  MOV R2, 0x400 ;  /* 0x0000040000027802 */ /* 0x000fc80000000f00 */
[----:B0-----:R-:W-:Y:S02]  /*11ab0*/  LEA R2, R3, R2, 0x18 ;  /* 0x0000000203027211 */ /* 0x001fe400078ec0ff */
[----:B------:R-:W-:-:S03]  /*11ac0*/  SHF.L.U32 R3, R14, 0x1f, RZ ;  /* 0x0000001f0e037819 */ /* 0x000fc600000006ff */
[----:B------:R-:W-:-:S04]  /*11ad0*/  IMAD R2, R12, 0x8, R2 ;  /* 0x000000080c027824 */ /* 0x000fc800078e0202 */
[----:B------:R-:W0:Y:S02]  /*11ae0*/  SYNCS.PHASECHK.TRANS64.TRYWAIT P0, [R2+URZ+0x30840], R3 ;  /* 0x03084003020075a7 */ /* 0x000e24000800017f */
[----:B0-----:R-:W-:Y:S05]  /*11af0*/  @!P0 BRA `(.L_x_1225) ;  /* 0x0000003400088947 */ /* 0x001fea0003800000 */
.L_x_1286:
        /* <DEDUP_REMOVED lines=11> */
.L_x_1226:
        /* <DEDUP_REMOVED lines=26> */
[----:B------:R-:W-:Y:S02]  /*11d50*/  ULEA UR11, UR11, UR5, 0x6 ;  /* 0x000000050b0b7291 */ /* 0x000fe4000f8e303f */
        /* <DEDUP_REMOVED lines=15> */
.L_x_1287:
        /* <DEDUP_REMOVED lines=13> */
.L_x_1228:
[----:B01----:R-:W2:Y:S01]  /*11f20*/  LDL.LU R2, [R1] ;  /* 0x0000000001027983 */ /* 0x003ea20000300800 */
[----:B------:R-:W-:-:S03]  /*11f30*/  MOV R10, 0x400 ;  /* 0x00000400000a7802 */ /* 0x000fc60000000f00 */
[----:B------:R-:W3:Y:S01]  /*11f40*/  LDL R3, [R1+0x4] ;  /* 0x0000040001037983 */ /* 0x000ee20000100800 */
[----:B------:R-:W0:Y:S01]  /*11f50*/  S2R R11, SR_CgaCtaId ;  /* 0x00000000000b7919 */ /* 0x000e220000008800 */
[----:B------:R-:W-:Y:S01]  /*11f60*/  R2UR UR11, R5 ;  /* 0x00000000050b72ca */ /* 0x000fe200000e0000 */
[----:B------:R-:W-:Y:S01]  /*11f70*/  UIADD3 UR4, UP0, UR36, 0x470, URZ ;  /* 0x0000047024047890 */ /* 0x000fe2000ff1e03f */
[----:B------:R-:W-:Y:S02]  /*11f80*/  R2UR UR13, R6 ;  /* 0x00000000060d72ca */ /* 0x000fe400000e0000 */
[----:B------:R-:W-:Y:S02]  /*11f90*/  R2UR UR12, R4 ;  /* 0x00000000040c72ca */ /* 0x000fe400000e0000 */
[----:B0-----:R-:W-:Y:S01]  /*11fa0*/  LEA R10, R11, R10, 0x18 ;  /* 0x0000000a0b0a7211 */ /* 0x001fe200078ec0ff */
[----:B------:R-:W-:Y:S01]  /*11fb0*/  UMOV UR10, URZ ;  /* 0x0000003f000a7c82 */ /* 0x000fe20008000000 */
[----:B------:R-:W-:Y:S01]  /*11fc0*/  UMOV UR6, 0x0 ;  /* 0x0000000000067882 */ /* 0x000fe20000000000 */
[----:B------:R-:W-:Y:S01]  /*11fd0*/  UMOV UR7, 0x14f00000 ;  /* 0x14f0000000077882 */ /* 0x000fe20000000000 */
[----:B------:R-:W-:Y:S01]  /*11fe0*/  UMOV UR17, 0x40 ;  /* 0x0000004000117882 */ /* 0x000fe20000000000 */
[----:B------:R-:W-:-:S02]  /*11ff0*/  IMAD.MOV.U32 R6, RZ, RZ, R8 ;  /* 0x000000ffff067224 */ /* 0x000fc400078e0008 */
[----:B------:R-:W-:Y:S02]  /*12000*/  IMAD.MOV.U32 R5, RZ, RZ, R7 ;  /* 0x000000ffff057224 */ /* 0x000fe400078e0007 */
[----:B--2---:R-:W-:-:S04]  /*12010*/  IMAD.MOV.U32 R9, RZ, RZ, R2 ;  /* 0x000000ffff097224 */ /* 0x004fc800078e0002 */
[----:B------:R-:W-:-:S05]  /*12020*/  IMAD R2, R9, 0x8, R10 ;  /* 0x0000000809027824 */ /* 0x000fca00078e020a */
[----:B------:R-:W-:Y:S01]  /*12030*/  R2UR UR9, R2 ;  /* 0x00000000020972ca */ /* 0x000fe200000e0000 */
[----:B------:R-:W-:Y:S01]  /*12040*/  IMAD R2, R9, 0x8000, R10 ;  /* 0x0000800009027824 */ /* 0x000fe200078e020a */
[----:B---3--:R-:W-:-:S04]  /*12050*/  R2UR UR5, R3 ;  /* 0x00000000030572ca */ /* 0x008fc800000e0000 */
[----:B------:R-:W-:-:S07]  /*12060*/  R2UR UR16, R2 ;  /* 0x00000000021072ca */ /* 0x000fce00000e0000 */
[----:B------:R-:W-:Y:S02]  /*12070*/  UIADD3 UR9, UR9, 0x30850, URZ ;  /* 0x0003085009097890 */ /* 0x000fe4000fffe03f */
[----:B------:R-:W-:Y:S02]  /*12080*/  ULEA UR11, UR11, UR5, 0x6 ;  /* 0x000000050b0b7291 */ /* 0x000fe4000f8e303f */
[----:B------:R-:W-:Y:S02]  /*12090*/  UIADD3.X UR5, URZ, UR37, URZ, UP0, !UPT ;  /* 0x000000253f057290 */ /* 0x000fe400087fe43f */
[----:B------:R-:W-:Y:S02]  /*120a0*/  UIADD3 UR8, UR16, 0x400, URZ ;  /* 0x0000040010087890 */ /* 0x000fe4000fffe03f */
[----:B------:R-:W-:Y:S02]  /*120b0*/  UIADD3 UR14, UR16, 0x2400, URZ ;  /* 0x00002400100e7890 */ /* 0x000fe4000fffe03f */
[----:B------:R-:W-:-:S02]  /*120c0*/  UIADD3 UR15, UR16, 0x4400, URZ ;  /* 0x00004400100f7890 */ /* 0x000fc4000fffe03f */
        /* <DEDUP_REMOVED lines=14> */
.L_x_1223:
[----:B------:R-:W-:Y:S05]  /*121b0*/  BSYNC B2 ;  /* 0x0000000000027941 */ /* 0x000fea0003800000 */
.L_x_1222:
[----:B------:R-:W2:Y:S04]  /*121c0*/  LDL R2, [R1+0x14] ;  /* 0x0000140001027983 */ /* 0x000ea80000100800 */
[----:B------:R0:W-:Y:S04]  /*121d0*/  STL [R1], R12 ;  /* 0x0000000c01007387 */ /* 0x0001e80000100800 */
[----:B------:R0:W-:Y:S02]  /*121e0*/  STL [R1+0x8], R14 ;  /* 0x0000080e01007387 */ /* 0x0001e40000100800 */
[----:B0-2---:R-:W-:-:S07]  /*121f0*/  VIADD R7, R2, 0xfffffffd ;  /* 0xfffffffd02077836 */ /* 0x005fce0000000000 */
.L_x_1221:
[----:B------:R-:W-:Y:S05]  /*12200*/  BSYNC B1 ;  /* 0x0000000000017941 */ /* 0x000fea0003800000 */
.L_x_1220:
[----:B------:R-:W2:Y:S01]  /*12210*/  LDL.LU R2, [R1+0x14] ;  /* 0x0000140001027983 */ /* 0x000ea20000300800 */
[----:B------:R-:W-:Y:S01]  /*12220*/  VIADD R13, R13, 0xfffffffe ;  /* 0xfffffffe0d0d7836 */ /* 0x000fe20000000000 */
[----:B--2---:R-:W-:-:S04]  /*12230*/  LOP3.LUT R2, RZ, R2, RZ, 0x33, !PT ;  /* 0x00000002ff027212 */ /* 0x004fc800078e33ff */
[----:B------:R-:W-:-:S13]  /*12240*/  ISETP.NE.AND P0, PT, R13, R2, PT ;  /* 0x000000020d00720c */ /* 0x000fda0003f05270 */
[----:B------:R-:W-:Y:S05]  /*12250*/  @!P0 BRA `(.L_x_1219) ;  /* 0x0000001000708947 */ /* 0x000fea0003800000 */
[----:B------:R-:W-:-:S07]  /*12260*/  IMAD.MOV.U32 R10, RZ, RZ, R6 ;  /* 0x000000ffff0a7224 */ /* 0x000fce00078e0006 */
.L_x_1243:
        /* <DEDUP_REMOVED lines=32> */
.L_x_1231:
[----:B------:R-:W1:Y:S01]  /*12470*/  S2R R3, SR_CgaCtaId ;  /* 0x0000000000037919 */ /* 0x000e620000008800 */
[----:B------:R-:W-:-:S04]  /*12480*/  MOV R2, 0x400 ;  /* 0x0000040000027802 */ /* 0x000fc80000000f00 */
[----:B-1----:R-:W-:Y:S02]  /*12490*/  LEA R2, R3, R2, 0x18 ;  /* 0x0000000203027211 */ /* 0x002fe400078ec0ff */
[----:B------:R-:W-:-:S03]  /*124a0*/  SHF.L.U32 R3, R9, 0x1f, RZ ;  /* 0x0000001f09037819 */ /* 0x000fc600000006ff */
[----:B------:R-:W-:-:S04]  /*124b0*/  IMAD R2, R8, 0x8, R2 ;  /* 0x0000000808027824 */ /* 0x000fc800078e0202 */
[----:B------:R-:W1:Y:S02]  /*124c0*/  SYNCS.PHASECHK.TRANS64.TRYWAIT P0, [R2+URZ+0x30840], R3 ;  /* 0x03084003020075a7 */ /* 0x000e64000800017f */
[----:B-1----:R-:W-:Y:S05]  /*124d0*/  @!P0 BRA `(.L_x_1232) ;  /* 0x0000002800b88947 */ /* 0x002fea0003800000 */
.L_x_1288:
        /* <DEDUP_REMOVED lines=11> */
.L_x_1233:
[----:B------:R-:W2:Y:S04]  /*12590*/  LDL R15, [R1+0x4] ;  /* 0x00000400010f7983 */ /* 0x000ea80000100800 */
[----:B------:R-:W3:Y:S01]  /*125a0*/  LDL.LU R14, [R1+0x8] ;  /* 0x00000800010e7983 */ /* 0x000ee20000300800 */
[----:B-1----:R-:W-:-:S03]  /*125b0*/  MOV R3, 0x400 ;  /* 0x0000040000037802 */ /* 0x002fc60000000f00 */
        /* <DEDUP_REMOVED lines=39> */
.L_x_1289:
        /* <DEDUP_REMOVED lines=8> */
.L_x_1235:
[----:B0-----:R-:W2:Y:S01]  /*128b0*/  LDL.LU R2, [R1] ;  /* 0x0000000001027983 */ /* 0x001ea20000300800 */
[----:B------:R-:W-:-:S03]  /*128c0*/  MOV R13, 0x400 ;  /* 0x00000400000d7802 */ /* 0x000fc60000000f00 */
[----:B------:R-:W3:Y:S01]  /*128d0*/  LDL R11, [R1+0x4] ;  /* 0x00000400010b7983 */ /* 0x000ee20000100800 */
[----:B------:R-:W0:Y:S01]  /*128e0*/  S2R R14, SR_CgaCtaId ;  /* 0x00000000000e7919 */ /* 0x000e220000008800 */
[----:B------:R-:W-:Y:S02]  /*128f0*/  R2UR UR11, R5 ;  /* 0x00000000050b72ca */ /* 0x000fe400000e0000 */
[----:B------:R-:W-:Y:S01]  /*12900*/  R2UR UR9, R3 ;  /* 0x00000000030972ca */ /* 0x000fe200000e0000 */
[----:B------:R-:W-:Y:S01]  /*12910*/  UIADD3 UR4, UP0, UR36, 0x470, URZ ;  /* 0x0000047024047890 */ /* 0x000fe2000ff1e03f */
[----:B------:R-:W-:Y:S02]  /*12920*/  R2UR UR13, R6 ;  /* 0x00000000060d72ca */ /* 0x000fe400000e0000 */
[----:B------:R-:W-:Y:S02]  /*12930*/  R2UR UR12, R4 ;  /* 0x00000000040c72ca */ /* 0x000fe400000e0000 */
[----:B0-----:R-:W-:-:S07]  /*12940*/  LEA R13, R14, R13, 0x18 ;  /* 0x0000000d0e0d7211 */ /* 0x001fce00078ec0ff */
[----:B------:R-:W-:Y:S01]  /*12950*/  UIADD3 UR9, UR9, 0x50, URZ ;  /* 0x0000005009097890 */ /* 0x000fe2000fffe03f */
[----:B------:R-:W-:Y:S01]  /*12960*/  UMOV UR10, URZ ;  /* 0x0000003f000a7c82 */ /* 0x000fe20008000000 */
[----:B------:R-:W-:Y:S01]  /*12970*/  UMOV UR6, 0x0 ;  /* 0x0000000000067882 */ /* 0x000fe20000000000 */
[----:B------:R-:W-:Y:S01]  /*12980*/  UMOV UR7, 0x14f00000 ;  /* 0x14f0000000077882 */ /* 0x000fe20000000000 */
[----:B------:R-:W-:Y:S01]  /*12990*/  UMOV UR17, 0x40 ;  /* 0x0000004000117882 */ /* 0x000fe20000000000 */
[----:B------:R-:W-:Y:S02]  /*129a0*/  IMAD.MOV.U32 R5, RZ, RZ, R12 ;  /* 0x000000ffff057224 */ /* 0x000fe400078e000c */
[----:B------:R-:W-:Y:S02]  /*129b0*/  IMAD.MOV.U32 R6, RZ, RZ, R10 ;  /* 0x000000ffff067224 */ /* 0x000fe400078e000a */
        /* <DEDUP_REMOVED lines=22> */
.L_x_1230:
[----:B------:R-:W-:Y:S05]  /*12b20*/  BSYNC B1 ;  /* 0x0000000000017941 */ /* 0x000fea0003800000 */
.L_x_1229:
[----:B------:R-:W-:Y:S01]  /*12b30*/  VIADD R3, R8, 0x1 ;  /* 0x0000000108037836 */ /* 0x000fe20000000000 */
[----:B------:R-:W-:Y:S01]  /*12b40*/  BSSY B1, `(.L_x_1236) ;  /* 0x0000089000017945 */ /* 0x000fe20003800000 */
[----:B------:R-:W-:-:S03]  /*12b50*/  VIADD R13, R7, 0xffffffff ;  /* 0xffffffff070d7836 */ /* 0x000fc60000000000 */
        /* <DEDUP_REMOVED lines=8> */
[----:B------:R-:W-:Y:S01]  /*12be0*/  IMAD.MOV.U32 R12, RZ, RZ, R13 ;  /* 0x000000ffff0c7224 */ /* 0x000fe200078e000d */
[----:B------:R-:W-:-:S04]  /*12bf0*/  ISETP.NE.U32.AND P0, PT, RZ, UR4, PT ;  /* 0x00000004ff007c0c */ /* 0x000fc8000bf05070 */
[----:B------:R-:W-:-:S13]  /*12c00*/  ISETP.NE.AND.EX P0, PT, RZ, UR5, PT, P0 ;  /* 0x00000005ff007c0c */ /* 0x000fda000bf05300 */
[----:B------:R-:W-:Y:S05]  /*12c10*/  @!P0 BRA `(.L_x_1238) ;  /* 0x0000000000448947 */ /* 0x000fea0003800000 */
        /* <DEDUP_REMOVED lines=17> */
.L_x_1238:
[----:B------:R-:W2:Y:S01]  /*12d30*/  S2R R3, SR_CgaCtaId ;  /* 0x0000000000037919 */ /* 0x000ea20000008800 */
[----:B------:R-:W-:-:S04]  /*12d40*/  MOV R2, 0x400 ;  /* 0x0000040000027802 */ /* 0x000fc80000000f00 */
[----:B--2---:R-:W-:Y:S02]  /*12d50*/  LEA R2, R3, R2, 0x18 ;  /* 0x0000000203027211 */ /* 0x004fe400078ec0ff */
[----:B------:R-:W-:-:S03]  /*12d60*/  SHF.L.U32 R3, R14, 0x1f, RZ ;  /* 0x0000001f0e037819 */ /* 0x000fc600000006ff */
[----:B------:R-:W-:-:S04]  /*12d70*/  IMAD R2, R15, 0x8, R2 ;  /* 0x000000080f027824 */ /* 0x000fc800078e0202 */
[----:B------:R-:W2:Y:S02]  /*12d80*/  SYNCS.PHASECHK.TRANS64.TRYWAIT P0, [R2+URZ+0x30840], R3 ;  /* 0x03084003020075a7 */ /* 0x000ea4000800017f */
[----:B--2---:R-:W-:Y:S05]  /*12d90*/  @!P0 BRA `(.L_x_1239) ;  /* 0x0000002000b08947 */ /* 0x004fea0003800000 */
.L_x_1290:
        /* <DEDUP_REMOVED lines=11> */
.L_x_1240:
        /* <DEDUP_REMOVED lines=42> */
.L_x_1291:
        /* <DEDUP_REMOVED lines=8> */
.L_x_1242:
[----:B-1----:R-:W2:Y:S01]  /*13170*/  LDL R3, [R1+0x4] ;  /* 0x0000040001037983 */ /* 0x002ea20000100800 */
[----:B0-----:R-:W-:Y:S01]  /*13180*/  MOV R9, 0x400 ;  /* 0x0000040000097802 */ /* 0x001fe20000000f00 */
[----:B------:R-:W0:Y:S01]  /*13190*/  S2R R11, SR_CgaCtaId ;  /* 0x00000000000b7919 */ /* 0x000e220000008800 */
[----:B------:R-:W-:Y:S02]  /*131a0*/  R2UR UR11, R5 ;  /* 0x00000000050b72ca */ /* 0x000fe400000e0000 */
        /* <DEDUP_REMOVED lines=16> */
[----:B------:R-:W-:Y:S02]  /*132b0*/  IMAD.MOV.U32 R5, RZ, RZ, R12 ;  /* 0x000000ffff057224 */ /* 0x000fe400078e000c */
[----:B------:R-:W-:Y:S01]  /*132c0*/  IMAD.MOV.U32 R6, RZ, RZ, R10 ;  /* 0x000000ffff067224 */ /* 0x000fe200078e000a */
[----:B--2---:R-:W-:-:S13]  /*132d0*/  R2UR UR5, R3 ;  /* 0x00000000030572ca */ /* 0x004fda00000e0000 */
[----:B------:R-:W-:Y:S02]  /*132e0*/  ULEA UR11, UR11, UR5, 0x6 ;  /* 0x000000050b0b7291 */ /* 0x000fe4000f8e303f */
        /* <DEDUP_REMOVED lines=14> */
.L_x_1237:
[----:B------:R-:W-:Y:S05]  /*133d0*/  BSYNC B1 ;  /* 0x0000000000017941 */ /* 0x000fea0003800000 */
.L_x_1236:
[----:B------:R-:W2:Y:S01]  /*133e0*/  LDL R2, [R1+0x10] ;  /* 0x0000100001027983 */ /* 0x000ea20000100800 */
[----:B------:R-:W-:Y:S01]  /*133f0*/  VIADD R7, R7, 0xfffffffe ;  /* 0xfffffffe07077836 */ /* 0x000fe20000000000 */
[----:B--2---:R-:W-:-:S13]  /*13400*/  ISETP.GT.AND P0, PT, R13, R2, PT ;  /* 0x000000020d00720c */ /* 0x004fda0003f04270 */
[----:B------:R-:W-:Y:S05]  /*13410*/  @P0 BRA `(.L_x_1243) ;  /* 0xffffffec00940947 */ /* 0x000fea000383ffff */
.L_x_1219:
[----:B------:R-:W-:Y:S05]  /*13420*/  BSYNC B0 ;  /* 0x0000000000007941 */ /* 0x000fea0003800000 */
.L_x_1218:
        /* <DEDUP_REMOVED lines=8> */
[----:B------:R-:W1:Y:S08]  /*134b0*/  FLO.U32 R0, UR4 ;  /* 0x0000000400007d00 */ /* 0x000e7000080e0000 */
        /* <DEDUP_REMOVED lines=8> */
.L_x_1245:
[----:B------:R-:W-:Y:S05]  /*13540*/  BSYNC B0 ;  /* 0x0000000000007941 */ /* 0x000fea0003800000 */
.L_x_1244:
        /* <DEDUP_REMOVED lines=11> */
.L_x_1292:
        /* <DEDUP_REMOVED lines=11> */
.L_x_1249:
[----:B------:R-:W2:Y:S01]  /*136b0*/  LDL.LU R8, [R1+0x4] ;  /* 0x0000040001087983 */ /* 0x000ea20000300800 */
[----:B------:R-:W-:-:S03]  /*136c0*/  MOV R2, 0x400 ;  /* 0x0000040000027802 */ /* 0x000fc60000000f00 */
[----:B-1----:R-:W3:Y:S01]  /*136d0*/  LDL R0, [R1] ;  /* 0x0000000001007983 */ /* 0x002ee20000100800 */
[----:B------:R-:W1:Y:S01]  /*136e0*/  S2R R7, SR_CgaCtaId ;  /* 0x0000000000077919 */ /* 0x000e620000008800 */
[----:B------:R-:W-:Y:S02]  /*136f0*/  R2UR UR11, R5 ;  /* 0x00000000050b72ca */ /* 0x000fe400000e0000 */
[----:B------:R-:W-:Y:S01]  /*13700*/  R2UR UR9, R3 ;  /* 0x00000000030972ca */ /* 0x000fe200000e0000 */
[----:B------:R-:W-:Y:S01]  /*13710*/  UIADD3 UR4, UP0, UR36, 0x470, URZ ;  /* 0x0000047024047890 */ /* 0x000fe2000ff1e03f */
[----:B------:R-:W-:Y:S02]  /*13720*/  R2UR UR12, R4 ;  /* 0x00000000040c72ca */ /* 0x000fe400000e0000 */
[----:B------:R-:W-:Y:S02]  /*13730*/  R2UR UR13, R6 ;  /* 0x00000000060d72ca */ /* 0x000fe400000e0000 */
[----:B-1----:R-:W-:-:S07]  /*13740*/  LEA R2, R7, R2, 0x18 ;  /* 0x0000000207027211 */ /* 0x002fce00078ec0ff */
[----:B------:R-:W-:Y:S01]  /*13750*/  UIADD3 UR9, UR9, 0x30850, URZ ;  /* 0x0003085009097890 */ /* 0x000fe2000fffe03f */
[----:B------:R-:W-:Y:S01]  /*13760*/  UMOV UR10, URZ ;  /* 0x0000003f000a7c82 */ /* 0x000fe20008000000 */
[----:B------:R-:W-:Y:S01]  /*13770*/  UMOV UR6, 0x0 ;  /* 0x0000000000067882 */ /* 0x000fe20000000000 */
[----:B------:R-:W-:Y:S01]  /*13780*/  UMOV UR7, 0x14f00000 ;  /* 0x14f0000000077882 */ /* 0x000fe20000000000 */
[----:B------:R-:W-:Y:S01]  /*13790*/  UMOV UR17, 0x40 ;  /* 0x0000004000117882 */ /* 0x000fe20000000000 */
[----:B--2---:R-:W-:Y:S01]  /*137a0*/  R2UR UR5, R8 ;  /* 0x00000000080572ca */ /* 0x004fe200000e0000 */
[----:B---3--:R-:W-:-:S05]  /*137b0*/  IMAD R0, R0, 0x8000, R2 ;  /* 0x0000800000007824 */ /* 0x008fca00078e0202 */
[----:B------:R-:W-:-:S07]  /*137c0*/  R2UR UR14, R0 ;  /* 0x00000000000e72ca */ /* 0x000fce00000e0000 */
[----:B------:R-:W-:Y:S02]  /*137d0*/  ULEA UR11, UR11, UR5, 0x6 ;  /* 0x000000050b0b7291 */ /* 0x000fe4000f8e303f */
[----:B------:R-:W-:-:S04]  /*137e0*/  UIADD3.X UR5, URZ, UR37, URZ, UP0, !UPT ;  /* 0x000000253f057290 */ /* 0x000fc800087fe43f */
        /* <DEDUP_REMOVED lines=17> */
.L_x_1247:
[----:B------:R-:W-:Y:S05]  /*13900*/  BSYNC B0 ;  /* 0x0000000000007941 */ /* 0x000fea0003800000 */
.L_x_1246:
        /* <DEDUP_REMOVED lines=9> */
.L_x_1202:
[----:B------:R-:W-:Y:S05]  /*139a0*/  BSYNC B6 ;  /* 0x0000000000067941 */ /* 0x000fea0003800000 */
.L_x_1200:
[----:B------:R-:W-:-:S03]  /*139b0*/  UMOV UR4, 0xffffffff ;  /* 0xffffffff00047882 */ /* 0x000fc60000000000 */
[----:B------:R-:W-:Y:S05]  /*139c0*/  BRA.DIV UR4, `(.L_x_1250) ;  /* 0x0000001604e07947 */ /* 0x000fea000b800000 */
[----:B------:R2:W3:Y:S04]  /*139d0*/  SHFL.IDX PT, R4, R16, RZ, 0x1f ;  /* 0x00001fff10047589 */ /* 0x0004e800000e0000 */
[----:B------:R-:W4:Y:S02]  /*139e0*/  SHFL.IDX PT, R16, R16, 0x1, 0x1f ;  /* 0x00201f0010107f89 */ /* 0x000f2400000e0000 */
.L_x_1296:
[----:B-1----:R-:W1:Y:S01]  /*139f0*/  S2R R0, SR_TID.X ;  /* 0x0000000000007919 */ /* 0x002e620000002100 */
[----:B------:R-:W-:Y:S01]  /*13a00*/  ULDC UR4, c[0x0][0xc14] ;  /* 0x0003050000047ab9 */ /* 0x000fe20000000800 */
[----:B------:R-:W-:Y:S01]  /*13a10*/  BSSY B0, `(.L_x_1251) ;  /* 0x000000b000007945 */ /* 0x000fe20003800000 */
[----:B------:R-:W-:Y:S01]  /*13a20*/  IMAD.MOV.U32 R17, RZ, RZ, RZ ;  /* 0x000000ffff117224 */ /* 0x000fe200078e00ff */
[----:B-1----:R-:W-:Y:S01]  /*13a30*/  LOP3.LUT R6, R0, 0x1f, RZ, 0xc0, !PT ;  /* 0x0000001f00067812 */ /* 0x002fe200078ec0ff */
[----:B------:R-:W-:-:S03]  /*13a40*/  IMAD.U32 R0, RZ, RZ, UR4 ;  /* 0x00000004ff007e24 */ /* 0x000fc6000f8e00ff */
[C---:B------:R-:W-:Y:S01]  /*13a50*/  ISETP.NE.AND P0, PT, R6.reuse, 0x1f, PT ;  /* 0x0000001f0600780c */ /* 0x040fe20003f05270 */
[----:B------:R-:W-:-:S05]  /*13a60*/  IMAD.IADD R5, R6, 0x1, R19 ;  /* 0x0000000106057824 */ /* 0x000fca00078e0213 */
[----:B------:R-:W-:-:S13]  /*13a70*/  ISETP.GE.OR P0, PT, R5, R0, !P0 ;  /* 0x000000000500720c */ /* 0x000fda0004706670 */
[----:B------:R-:W-:Y:S05]  /*13a80*/  @P0 BRA `(.L_x_1252) ;  /* 0x00000000000c0947 */ /* 0x000fea0003800000 */
[----:B------:R-:W1:Y:S02]  /*13a90*/  LDC.64 R2, c[0x0][0xc58] ;  /* 0x00031600ff027b82 */ /* 0x000e640000000a00 */
[----:B-1----:R-:W-:-:S05]  /*13aa0*/  IMAD.WIDE R2, R5, 0x4, R2 ;  /* 0x0000000405027825 */ /* 0x002fca00078e0202 */
[----:B------:R1:W5:Y:S02]  /*13ab0*/  LDG.E R17, desc[UR60][R2.64] ;  /* 0x0000003c02117981 */ /* 0x000364000c1e1900 */
.L_x_1252:
[----:B------:R-:W-:Y:S05]  /*13ac0*/  BSYNC B0 ;  /* 0x0000000000007941 */ /* 0x000fea0003800000 */
.L_x_1251:
[----:B------:R-:W-:-:S03]  /*13ad0*/  UMOV UR4, 0xffffffff ;  /* 0xffffffff00047882 */ /* 0x000fc60000000000 */
[----:B------:R-:W-:Y:S05]  /*13ae0*/  BRA.DIV UR4, `(.L_x_1253) ;  /* 0x0000001604e47947 */ /* 0x000fea000b800000 */
[----:B0----5:R-:W0:Y:S01]  /*13af0*/  SHFL.UP PT, R14, R17, 0x1, RZ ;  /* 0x04200000110e7989 */ /* 0x021e2200000e00ff */
[C---:B------:R-:W-:Y:S02]  /*13b00*/  ISETP.NE.AND P0, PT, R6.reuse, RZ, PT ;  /* 0x000000ff0600720c */ /* 0x040fe40003f05270 */
[----:B------:R-:W-:Y:S02]  /*13b10*/  ISETP.GE.U32.AND P1, PT, R6, 0x2, PT ;  /* 0x000000020600780c */ /* 0x000fe40003f26070 */
[----:B0-----:R-:W-:Y:S02]  /*13b20*/  SEL R14, R14, RZ, P0 ;  /* 0x000000ff0e0e7207 */ /* 0x001fe40000000000 */
[----:B------:R-:W-:-:S03]  /*13b30*/  ISETP.GE.U32.AND P0, PT, R6, 0x4, PT ;  /* 0x000000040600780c */ /* 0x000fc60003f06070 */
[----:B------:R-:W-:-:S05]  /*13b40*/  IMAD.IADD R13, R17, 0x1, R14 ;  /* 0x00000001110d7824 */ /* 0x000fca00078e020e */
[----:B------:R-:W1:Y:S02]  /*13b50*/  SHFL.UP PT, R14, R13, 0x2, RZ ;  /* 0x044000000d0e7989 */ /* 0x000e6400000e00ff */
[----:B-1----:R-:W-:Y:S02]  /*13b60*/  SEL R2, R14, RZ, P1 ;  /* 0x000000ff0e027207 */ /* 0x002fe40000800000 */
        /* <DEDUP_REMOVED lines=13> */
.L_x_1304:
[----:B------:R-:W-:Y:S02]  /*13c40*/  ULDC UR4, c[0x0][0xc10] ;  /* 0x0003040000047ab9 */ /* 0x000fe40000000800 */
[----:B------:R-:W-:-:S04]  /*13c50*/  IMAD.U32 R5, RZ, RZ, UR4 ;  /* 0x00000004ff057e24 */ /* 0x000fc8000f8e00ff */
[----:B-1----:R-:W-:-:S04]  /*13c60*/  IMAD R3, R14, R5, RZ ;  /* 0x000000050e037224 */ /* 0x002fc800078e02ff */
[----:B--2-4-:R-:W-:-:S05]  /*13c70*/  IMAD.IADD R16, R16, 0x1, R3 ;  /* 0x0000000110107824 */ /* 0x014fca00078e0203 */
[----:B---3--:R-:W-:-:S13]  /*13c80*/  ISETP.GT.AND P0, PT, R16, R4, PT ;  /* 0x000000041000720c */ /* 0x008fda0003f04270 */
[----:B------:R-:W-:Y:S05]  /*13c90*/  @P0 BRA `(.L_x_1254) ;  /* 0x0000000000b40947 */ /* 0x000fea0003800000 */
[----:B------:R-:W1:Y:S02]  /*13ca0*/  LDC R0, c[0x0][0xc14] ;  /* 0x00030500ff007b82 */ /* 0x000e640000000800 */
.L_x_1259:
        /* <DEDUP_REMOVED lines=11> */
[----:B------:R-:W0:Y:S02]  /*13d60*/  LDC.64 R2, c[0x0][0xc58] ;  /* 0x00031600ff027b82 */ /* 0x000e240000000a00 */
[----:B0-----:R-:W-:-:S05]  /*13d70*/  IMAD.WIDE R2, R5, 0x4, R2 ;  /* 0x0000000405027825 */ /* 0x001fca00078e0202 */
[----:B------:R0:W5:Y:S02]  /*13d80*/  LDG.E R17, desc[UR60][R2.64] ;  /* 0x0000003c02117981 */ /* 0x000164000c1e1900 */
.L_x_1257:
[----:B------:R-:W-:Y:S05]  /*13d90*/  BSYNC B0 ;  /* 0x0000000000007941 */ /* 0x000fea0003800000 */
.L_x_1256:
        /* <DEDUP_REMOVED lines=23> */
.L_x_1312:
[----:B------:R-:W-:Y:S02]  /*13f10*/  ULDC UR4, c[0x0][0xc10] ;  /* 0x0003040000047ab9 */ /* 0x000fe40000000800 */
[----:B------:R-:W-:-:S04]  /*13f20*/  IMAD.U32 R5, RZ, RZ, UR4 ;  /* 0x00000004ff057e24 */ /* 0x000fc8000f8e00ff */
[----:B-1----:R-:W-:-:S04]  /*13f30*/  IMAD R3, R14, R5, RZ ;  /* 0x000000050e037224 */ /* 0x002fc800078e02ff */
[----:B------:R-:W-:-:S05]  /*13f40*/  IMAD.IADD R16, R3, 0x1, R16 ;  /* 0x0000000103107824 */ /* 0x000fca00078e0210 */
[----:B------:R-:W-:-:S13]  /*13f50*/  ISETP.GT.AND P0, PT, R16, R4, PT ;  /* 0x000000041000720c */ /* 0x000fda0003f04270 */
[----:B------:R-:W-:Y:S05]  /*13f60*/  @!P0 BRA `(.L_x_1259) ;  /* 0xfffffffc00508947 */ /* 0x000fea000383ffff */
.L_x_1254:
        /* <DEDUP_REMOVED lines=8> */
.L_x_1316:
[----:B------:R-:W-:Y:S01]  /*13ff0*/  ISETP.NE.AND P0, PT, R3, RZ, PT ;  /* 0x000000ff0300720c */ /* 0x000fe20003f05270 */
[----:B------:R-:W-:-:S12]  /*14000*/  IMAD.MOV.U32 R7, RZ, RZ, RZ ;  /* 0x000000ffff077224 */ /* 0x000fd800078e00ff */
[----:B------:R-:W-:Y:S05]  /*14010*/  @!P0 BRA `(.L_x_1261) ;  /* 0x0000000000108947 */ /* 0x000fea0003800000 */
[----:B------:R-:W-:Y:S01]  /*14020*/  UMOV UR4, 0xffffffff ;  /* 0xffffffff00047882 */ /* 0x000fe20000000000 */
[----:B------:R-:W-:Y:S02]  /*14030*/  VIADD R12, R6, 0xffffffff ;  /* 0xffffffff060c7836 */ /* 0x000fe40000000000 */
[----:B------:R-:W-:Y:S05]  /*14040*/  BRA.DIV UR4, `(.L_x_1262) ;  /* 0x0000001a04747947 */ /* 0x000fea000b800000 */
[----:B------:R3:W4:Y:S02]  /*14050*/  SHFL.IDX PT, R7, R2, R12, 0x1f ;  /* 0x00001f0c02077589 */ /* 0x00072400000e0000 */
.L_x_1261:
[----:B0--3--:R-:W0:Y:S01]  /*14060*/  LDC.64 R2, c[0x0][0xc68] ;  /* 0x00031a00ff027b82 */ /* 0x009e220000000a00 */
[----:B------:R-:W-:-:S04]  /*14070*/  IMAD.IADD R19, R6, 0x1, R19 ;  /* 0x0000000106137824 */ /* 0x000fc800078e0213 */
[----:B0-----:R-:W-:-:S05]  /*14080*/  IMAD.WIDE R2, R19, 0x4, R2 ;  /* 0x0000000413027825 */ /* 0x001fca00078e0202 */
[----:B------:R0:W1:Y:S01]  /*14090*/  LDG.E R8, desc[UR60][R2.64] ;  /* 0x0000003c02087981 */ /* 0x000062000c1e1900 */
[----:B----4-:R-:W-:-:S04]  /*140a0*/  IMAD R16, R7, R5, R16 ;  /* 0x0000000507107224 */ /* 0x010fc800078e0210 */
[----:B------:R-:W-:Y:S02]  /*140b0*/  IMAD.IADD R7, R4, 0x1, -R16 ;  /* 0x0000000104077824 */ /* 0x000fe400078e0a10 */
[----:B0-----:R-:W-:Y:S02]  /*140c0*/  IMAD.MOV.U32 R2, RZ, RZ, RZ ;  /* 0x000000ffff027224 */ /* 0x001fe400078e00ff */
[----:B-12---:R-:W-:-:S05]  /*140d0*/  IMAD R6, R17, R8, RZ ;  /* 0x0000000811067224 */ /* 0x006fca00078e02ff */
[-C--:B------:R-:W-:Y:S02]  /*140e0*/  IABS R9, R6.reuse ;  /* 0x0000000600097213 */ /* 0x080fe40000000000 */
[----:B------:R-:W-:Y:S02]  /*140f0*/  IABS R4, R6 ;  /* 0x0000000600047213 */ /* 0x000fe40000000000 */
[----:B------:R-:W0:Y:S03]  /*14100*/  I2F.RP R10, R9 ;  /* 0x00000009000a7306 */ /* 0x000e260000209400 */
[----:B------:R-:W-:-:S05]  /*14110*/  IMAD.MOV R4, RZ, RZ, -R4 ;  /* 0x000000ffff047224 */ /* 0x000fca00078e0a04 */
[----:B0-----:R-:W0:Y:S02]  /*14120*/  MUFU.RCP R10, R10 ;  /* 0x0000000a000a7308 */ /* 0x001e240000001000 */
[----:B0-----:R-:W-:-:S06]  /*14130*/  VIADD R11, R10, 0xffffffe ;  /* 0x0ffffffe0a0b7836 */ /* 0x001fcc0000000000 */
[----:B------:R-:W0:Y:S02]  /*14140*/  F2I.FTZ.U32.TRUNC.NTZ R3, R11 ;  /* 0x0000000b00037305 */ /* 0x000e24000021f000 */
[----:B0-----:R-:W-:-:S04]  /*14150*/  IMAD.MOV R12, RZ, RZ, -R3 ;  /* 0x000000ffff0c7224 */ /* 0x001fc800078e0a03 */
[----:B------:R-:W-:-:S04]  /*14160*/  IMAD R13, R12, R9, RZ ;  /* 0x000000090c0d7224 */ /* 0x000fc800078e02ff */
[----:B------:R-:W-:Y:S01]  /*14170*/  IMAD.HI.U32 R2, R3, R13, R2 ;  /* 0x0000000d03027227 */ /* 0x000fe200078e0002 */
[----:B------:R-:W-:-:S05]  /*14180*/  IABS R3, R7 ;  /* 0x0000000700037213 */ /* 0x000fca0000000000 */
[----:B------:R-:W-:-:S04]  /*14190*/  IMAD.HI.U32 R2, R2, R3, RZ ;  /* 0x0000000302027227 */ /* 0x000fc800078e00ff */
[----:B------:R-:W-:Y:S01]  /*141a0*/  IMAD R4, R2, R4, R3 ;  /* 0x0000000402047224 */ /* 0x000fe200078e0203 */
[----:B------:R-:W-:-:S04]  /*141b0*/  LOP3.LUT R3, R7, R6, RZ, 0x3c, !PT ;  /* 0x0000000607037212 */ /* 0x000fc800078e3cff */
[----:B------:R-:W-:-:S13]  /*141c0*/  ISETP.GT.U32.AND P0, PT, R9, R4, PT ;  /* 0x000000040900720c */ /* 0x000fda0003f04070 */
[----:B------:R-:W-:Y:S02]  /*141d0*/  @!P0 IMAD.IADD R4, R4, 0x1, -R9 ;  /* 0x0000000104048824 */ /* 0x000fe400078e0a09 */
[----:B------:R-:W-:-:S03]  /*141e0*/  @!P0 VIADD R2, R2, 0x1 ;  /* 0x0000000102028836 */ /* 0x000fc60000000000 */
[----:B------:R-:W-:-:S13]  /*141f0*/  ISETP.GE.U32.AND P0, PT, R4, R9, PT ;  /* 0x000000090400720c */ /* 0x000fda0003f06070 */
[----:B------:R-:W-:Y:S01]  /*14200*/  @P0 VIADD R2, R2, 0x1 ;  /* 0x0000000102020836 */ /* 0x000fe20000000000 */
[----:B------:R-:W-:-:S03]  /*14210*/  ISETP.GE.AND P0, PT, R3, RZ, PT ;  /* 0x000000ff0300720c */ /* 0x000fc60003f06270 */
[----:B------:R-:W-:-:S10]  /*14220*/  IMAD.MOV.U32 R9, RZ, RZ, R2 ;  /* 0x000000ffff097224 */ /* 0x000fd400078e0002 */
[----:B------:R-:W-:Y:S01]  /*14230*/  @!P0 IMAD.MOV R9, RZ, RZ, -R9 ;  /* 0x000000ffff098224 */ /* 0x000fe200078e0a09 */
[----:B------:R-:W-:-:S13]  /*14240*/  ISETP.NE.AND P0, PT, R6, RZ, PT ;  /* 0x000000ff0600720c */ /* 0x000fda0003f05270 */
[----:B------:R-:W-:-:S05]  /*14250*/  @!P0 LOP3.LUT R9, RZ, R6, RZ, 0x33, !PT ;  /* 0x00000006ff098212 */ /* 0x000fca00078e33ff */
[----:B------:R-:W-:Y:S02]  /*14260*/  IMAD R4, R8, R9, RZ ;  /* 0x0000000908047224 */ /* 0x000fe400078e02ff */
[----:B------:R-:W-:Y:S02]  /*14270*/  IMAD.MOV R9, RZ, RZ, -R9 ;  /* 0x000000ffff097224 */ /* 0x000fe400078e0a09 */
[----:B------:R-:W-:Y:S02]  /*14280*/  IMAD.MOV R2, RZ, RZ, -R4 ;  /* 0x000000ffff027224 */ /* 0x000fe400078e0a04 */
[----:B------:R-:W-:-:S03]  /*14290*/  IMAD R7, R6, R9, R7 ;  /* 0x0000000906077224 */ /* 0x000fc600078e0207 */
[----:B------:R-:W-:Y:S01]  /*142a0*/  VIADDMNMX R8, R2, R5, R8, PT ;  /* 0x0000000502087246 */ /* 0x000fe20003800108 */
[----:B------:R-:W-:-:S03]  /*142b0*/  IMAD.IADD R4, R7, 0x1, R4 ;  /* 0x0000000107047824 */ /* 0x000fc600078e0204 */
[----:B------:R-:W-:-:S04]  /*142c0*/  IABS R5, R8 ;  /* 0x0000000800057213 */ /* 0x000fc80000000000 */
[----:B------:R-:W0:Y:S08]  /*142d0*/  I2F.RP R10, R5 ;  /* 0x00000005000a7306 */ /* 0x000e300000209400 */
[----:B0-----:R-:W0:Y:S02]  /*142e0*/  MUFU.RCP R10, R10 ;  /* 0x0000000a000a7308 */ /* 0x001e240000001000 */
[----:B0-----:R-:W-:-:S06]  /*142f0*/  VIADD R2, R10, 0xffffffe ;  /* 0x0ffffffe0a027836 */ /* 0x001fcc0000000000 */
[----:B------:R0:W1:Y:S02]  /*14300*/  F2I.FTZ.U32.TRUNC.NTZ R3, R2 ;  /* 0x0000000200037305 */ /* 0x000064000021f000 */
[----:B0-----:R-:W-:Y:S02]  /*14310*/  IMAD.MOV.U32 R2, RZ, RZ, RZ ;  /* 0x000000ffff027224 */ /* 0x001fe400078e00ff */
[----:B-1----:R-:W-:-:S04]  /*14320*/  IMAD.MOV R6, RZ, RZ, -R3 ;  /* 0x000000ffff067224 */ /* 0x002fc800078e0a03 */
        /* <DEDUP_REMOVED lines=22> */
.L_x_1255:
[----:B------:R-:W-:Y:S01]  /*14490*/  UMOV UR4, URZ ;  /* 0x0000003f00047c82 */ /* 0x000fe20008000000 */
[----:B------:R-:W-:Y:S01]  /*144a0*/  UMOV UR5, URZ ;  /* 0x0000003f00057c82 */ /* 0x000fe20008000000 */
[----:B------:R-:W-:Y:S01]  /*144b0*/  ULDC UR6, c[0x0][0xc14] ;  /* 0x0003050000067ab9 */ /* 0x000fe20000000800 */
[----:B------:R-:W-:Y:S02]  /*144c0*/  IMAD.MOV.U32 R16, RZ, RZ, R4 ;  /* 0x000000ffff107224 */ /* 0x000fe400078e0004 */
[----:B------:R-:W-:Y:S02]  /*144d0*/  IMAD.U32 R17, RZ, RZ, UR4 ;  /* 0x00000004ff117e24 */ /* 0x000fe4000f8e00ff */
[----:B------:R-:W-:Y:S02]  /*144e0*/  IMAD.U32 R18, RZ, RZ, UR5 ;  /* 0x00000005ff127e24 */ /* 0x000fe4000f8e00ff */
[----:B------:R-:W-:-:S07]  /*144f0*/  IMAD.U32 R19, RZ, RZ, UR6 ;  /* 0x00000006ff137e24 */ /* 0x000fce000f8e00ff */
.L_x_1263:
        /* <DEDUP_REMOVED lines=12> */
.L_x_1188:
[----:B-1----:R-:W3:Y:S01]  /*145c0*/  LDL.LU R0, [R1+0x18] ;  /* 0x0000180001007983 */ /* 0x002ee20000300800 */
[----:B------:R-:W-:Y:S01]  /*145d0*/  BSSY B0, `(.L_x_1265) ;  /* 0x000000b000007945 */ /* 0x000fe20003800000 */
[----:B------:R-:W1:Y:S01]  /*145e0*/  S2R R5, SR_CgaCtaId ;  /* 0x0000000000057919 */ /* 0x000e620000008800 */
[----:B---3--:R-:W-:-:S05]  /*145f0*/  VIADD R0, R0, 0x1 ;  /* 0x0000000100007836 */ /* 0x008fca0000000000 */
[----:B--2---:R-:W-:-:S04]  /*14600*/  LEA.HI R2, R0, R0, RZ, 0x1 ;  /* 0x0000000000027211 */ /* 0x004fc800078f08ff */
[----:B------:R-:W-:-:S05]  /*14610*/  LOP3.LUT R3, R2, 0xfffffffe, RZ, 0xc0, !PT ;  /* 0xfffffffe02037812 */ /* 0x000fca00078ec0ff */
[----:B------:R-:W-:Y:S01]  /*14620*/  IMAD.IADD R3, R0, 0x1, -R3 ;  /* 0x0000000100037824 */ /* 0x000fe200078e0a03 */
[----:B------:R-:W-:-:S04]  /*14630*/  MOV R0, 0x400 ;  /* 0x0000040000007802 */ /* 0x000fc80000000f00 */
[----:B-1----:R-:W-:Y:S02]  /*14640*/  LEA R0, R5, R0, 0x18 ;  /* 0x0000000005007211 */ /* 0x002fe400078ec0ff */
[----:B------:R-:W-:-:S04]  /*14650*/  SHF.L.U32 R3, R3, 0x1f, RZ ;  /* 0x0000001f03037819 */ /* 0x000fc800000006ff */
[----:B------:R-:W1:Y:S02]  /*14660*/  SYNCS.PHASECHK.TRANS64.TRYWAIT P0, [R0+URZ+0x30820], R3 ;  /* 0x03082003000075a7 */ /* 0x000e64000800017f */
[----:B-1----:R-:W-:Y:S05]  /*14670*/  @!P0 BRA `(.L_x_1266) ;  /* 0x0000001400108947 */ /* 0x002fea0003800000 */
.L_x_1319:
[----:B------:R-:W-:Y:S05]  /*14680*/  BSYNC B0 ;  /* 0x0000000000007941 */ /* 0x000fea0003800000 */
.L_x_1265:
[----:B------:R-:W-:-:S03]  /*14690*/  UMOV UR4, 0xffffffff ;  /* 0xffffffff00047882 */ /* 0x000fc60000000000 */
[----:B------:R-:W-:Y:S05]  /*146a0*/  BRA.DIV UR4, `(.L_x_1267) ;  /* 0x0000001604187947 */ /* 0x000fea000b800000 */
[----:B------:R-:W2:Y:S02]  /*146b0*/  S2R R2, SR_TID.X ;  /* 0x0000000000027919 */ /* 0x000ea40000002100 */
[----:B--2---:R-:W-:-:S04]  /*146c0*/  SHF.R.U32.HI R2, RZ, 0x5, R2 ;  /* 0x00000005ff027819 */ /* 0x004fc80000011602 */
[----:B------:R-:W-:-:S05]  /*146d0*/  LOP3.LUT R2, R2, 0x3, RZ, 0xc0, !PT ;  /* 0x0000000302027812 */ /* 0x000fca00078ec0ff */
[----:B------:R2:W3:Y:S02]  /*146e0*/  SHFL.IDX PT, R14, R2, RZ, 0x1f ;  /* 0x00001fff020e7589 */ /* 0x0004e400000e0000 */
.L_x_1322:
[----:B---3--:R-:W-:Y:S01]  /*146f0*/  ISETP.NE.AND P0, PT, R14, RZ, PT ;  /* 0x000000ff0e00720c */ /* 0x008fe20003f05270 */
[----:B------:R-:W-:-:S12]  /*14700*/  BSSY B0, `(.L_x_1268) ;  /* 0x0000029000007945 */ /* 0x000fd80003800000 */
[----:B------:R-:W-:Y:S05]  /*14710*/  @P0 BRA `(.L_x_1269) ;  /* 0x00000000009c0947 */ /* 0x000fea0003800000 */
[----:B------:R-:W-:-:S03]  /*14720*/  UMOV UR4, 0xffffffff ;  /* 0xffffffff00047882 */ /* 0x000fc60000000000 */
[----:B------:R-:W-:Y:S05]  /*14730*/  BRA.DIV UR4, `(.L_x_1270) ;  /* 0x0000001604287947 */ /* 0x000fea000b800000 */
[----:B------:R-:W-:-:S13]  /*14740*/  ELECT P6, URZ, PT ;  /* 0x00000000003f782f */ /* 0x000fda00038c0000 */
.L_x_1325:
        /* <DEDUP_REMOVED lines=8> */
.L_x_1271:
[----:B-1----:R-:W2:Y:S04]  /*147d0*/  LDL R3, [R1] ;  /* 0x0000000001037983 */ /* 0x002ea80000100800 */
[----:B------:R-:W3:Y:S01]  /*147e0*/  LDL.LU R7, [R1+0x8] ;  /* 0x0000080001077983 */ /* 0x000ee20000300800 */
[----:B------:R-:W-:-:S04]  /*147f0*/  VIADD R2, R0, 0x30840 ;  /* 0x0003084000027836 */ /* 0x000fc80000000000 */
[C---:B--2---:R-:W-:Y:S02]  /*14800*/  IMAD R6, R3.reuse, 0x8, R2 ;  /* 0x0000000803067824 */ /* 0x044fe400078e0202 */
[----:B------:R-:W-:Y:S01]  /*14810*/  VIADD R3, R3, 0x1 ;  /* 0x0000000103037836 */ /* 0x000fe20000000000 */
[----:B---3--:R-:W-:-:S04]  /*14820*/  SHF.L.U32 R5, R7, 0x1f, RZ ;  /* 0x0000001f07057819 */ /* 0x008fc800000006ff */
[C---:B------:R-:W-:Y:S01]  /*14830*/  ISETP.NE.AND P1, PT, R3.reuse, 0x2, PT ;  /* 0x000000020300780c */ /* 0x040fe20003f25270 */
[----:B------:R-:W1:Y:S03]  /*14840*/  SYNCS.PHASECHK.TRANS64.TRYWAIT P0, [R6+URZ], R5 ;  /* 0x00000005060075a7 */ /* 0x000e66000800017f */
[----:B------:R-:W-:Y:S02]  /*14850*/  SEL R4, RZ, 0x1, P1 ;  /* 0x00000001ff047807 */ /* 0x000fe40000800000 */
[----:B------:R-:W-:Y:S02]  /*14860*/  SEL R3, R3, RZ, P1 ;  /* 0x000000ff03037207 */ /* 0x000fe40000800000 */
[----:B------:R-:W-:-:S03]  /*14870*/  LOP3.LUT R4, R7, R4, RZ, 0x3c, !PT ;  /* 0x0000000407047212 */ /* 0x000fc600078e3cff */
[----:B------:R-:W-:Y:S01]  /*14880*/  IMAD R7, R3, 0x8, R2 ;  /* 0x0000000803077824 */ /* 0x000fe200078e0202 */
[----:B------:R-:W-:Y:S01]  /*14890*/  SHF.L.U32 R2, R4, 0x1f, RZ ;  /* 0x0000001f04027819 */ /* 0x000fe200000006ff */
[----:B-1----:R-:W-:Y:S06]  /*148a0*/  @!P0 BRA `(.L_x_1272) ;  /* 0x0000001000ec8947 */ /* 0x002fec0003800000 */
.L_x_1326:
[----:B------:R-:W2:Y:S02]  /*148b0*/  SYNCS.PHASECHK.TRANS64.TRYWAIT P0, [R7+URZ], R2 ;  /* 0x00000002070075a7 */ /* 0x000ea4000800017f */
[----:B--2---:R-:W-:Y:S05]  /*148c0*/  @!P0 BRA `(.L_x_1273) ;  /* 0x0000001000f88947 */ /* 0x004fea0003800000 */
.L_x_1327:
[----:B------:R-:W-:Y:S05]  /*148d0*/  @!P2 BRA `(.L_x_1274) ;  /* 0x000000000004a947 */ /* 0x000fea0003800000 */
[----:B------:R-:W-:Y:S01]  /*148e0*/  BPT.TRAP 0x1 ;  /* 0x000000040000795c */ /* 0x000fe20000300000 */
.L_x_1274:
[----:B------:R-:W3:Y:S01]  /*148f0*/  LDL.LU R4, [R1] ;  /* 0x0000000001047983 */ /* 0x000ee20000300800 */
[----:B------:R-:W-:-:S04]  /*14900*/  VIADD R0, R0, 0x30860 ;  /* 0x0003086000007836 */ /* 0x000fc80000000000 */
[----:B---3--:R-:W-:-:S04]  /*14910*/  IMAD R4, R4, 0x8, R0 ;  /* 0x0000000804047824 */ /* 0x008fc800078e0200 */
[----:B------:R-:W3:Y:S02]  /*14920*/  SYNCS.PHASECHK.TRANS64.TRYWAIT P0, [R4+URZ], R5 ;  /* 0x00000005040075a7 */ /* 0x000ee4000800017f */
[----:B---3--:R-:W-:Y:S05]  /*14930*/  @!P0 BRA `(.L_x_1275) ;  /* 0x0000001000f08947 */ /* 0x008fea0003800000 */
.L_x_1328:
[----:B------:R-:W-:-:S07]  /*14940*/  IMAD R3, R3, 0x8, R0 ;  /* 0x0000000803037824 */ /* 0x000fce00078e0200 */
.L_x_1276:
[----:B----4-:R4:W0:Y:S02]  /*14950*/  SYNCS.PHASECHK.TRANS64.TRYWAIT P0, [R3+URZ], R2 ;  /* 0x00000002030075a7 */ /* 0x010824000800017f */
[----:B0-----:R-:W-:Y:S05]  /*14960*/  @!P0 NANOSLEEP.SYNCS 0x989680 ;  /* 0x009896800000895d */ /* 0x001fea0003900000 */
[----:B------:R-:W0:Y:S02]  /*14970*/  @!P0 SYNCS.PHASECHK.TRANS64 P0, [R3+URZ], R2 ;  /* 0x00000002030085a7 */ /* 0x000e24000800007f */
[----:B0-----:R-:W-:Y:S05]  /*14980*/  @!P0 BRA `(.L_x_1276) ;  /* 0xfffffffc00f08947 */ /* 0x001fea000383ffff */
.L_x_1269:
[----:B------:R-:W-:Y:S05]  /*14990*/  BSYNC B0 ;  /* 0x0000000000007941 */ /* 0x000fea0003800000 */
.L_x_1268:
[----:B------:R-:W-:Y:S05]  /*149a0*/  EXIT ;  /* 0x000000000000794d */ /* 0x000fea0003800000 */
.L_x_1092:
[----:B0-----:R-:W-:-:S04]  /*149b0*/  IMAD.U32 R3, RZ, RZ, UR38 ;  /* 0x00000026ff037e24 */ /* 0x001fc8000f8e00ff */
[----:B------:R0:W1:Y:S03]  /*149c0*/  SYNCS.PHASECHK.TRANS64.TRYWAIT P1, [R3+URZ+0x30800], R0 ;  /* 0x03080000030075a7 */ /* 0x000066000802017f */
[----:B-1----:R-:W-:Y:S05]  /*149d0*/  @!P1 NANOSLEEP.SYNCS 0x989680 ;  /* 0x009896800000995d */ /* 0x002fea0003900000 */
[----:B------:R-:W1:Y:S02]  /*149e0*/  @!P1 SYNCS.PHASECHK.TRANS64 P1, [R3+URZ+0x30800], R0 ;  /* 0x03080000030095a7 */ /* 0x000e64000802007f */
[----:B-1----:R-:W-:Y:S05]  /*149f0*/  @!P1 BRA `(.L_x_1092) ;  /* 0xfffffffc00ec9947 */ /* 0x002fea000383ffff */
[----:B------:R-:W-:Y:S05]  /*14a00*/  BRA `(.L_x_1277) ;  /* 0xfffffed0009c7947 */ /* 0x000fea000383ffff */
.L_x_1096:
[----:B-1----:R1:W2:Y:S02]  /*14a10*/  SYNCS.PHASECHK.TRANS64.TRYWAIT P2, [R5+URZ+0x30830], R0 ;  /* 0x03083000050075a7 */ /* 0x0022a4000804017f */
[----:B--2---:R-:W-:Y:S05]  /*14a20*/  @!P2 NANOSLEEP.SYNCS 0x989680 ;  /* 0x009896800000a95d */ /* 0x004fea0003900000 */
[----:B------:R-:W2:Y:S02]  /*14a30*/  @!P2 SYNCS.PHASECHK.TRANS64 P2, [R5+URZ+0x30830], R0 ;  /* 0x030830000500a5a7 */ /* 0x000ea4000804007f */
[----:B--2---:R-:W-:Y:S05]  /*14a40*/  @!P2 BRA `(.L_x_1096) ;  /* 0xfffffffc00f0a947 */ /* 0x004fea000383ffff */
[----:B------:R-:W-:Y:S05]  /*14a50*/  BRA `(.L_x_1095) ;  /* 0xfffffed000c07947 */ /* 0x000fea000383ffff */
.L_x_1112:
[----:B-1----:R-:W-:-:S04]  /*14a60*/  IMAD.U32 R153, RZ, RZ, UR5 ;  /* 0x00000005ff997e24 */ /* 0x002fc8000f8e00ff */
[----:B------:R1:W2:Y:S03]  /*14a70*/  SYNCS.PHASECHK.TRANS64.TRYWAIT P2, [R153+URZ+0x30830], R152 ;  /* 0x03083098990075a7 */ /* 0x0002a6000804017f */
[----:B--2---:R-:W-:Y:S05]  /*14a80*/  @!P2 NANOSLEEP.SYNCS 0x989680 ;  /* 0x009896800000a95d */ /* 0x004fea0003900000 */
[----:B------:R-:W2:Y:S02]  /*14a90*/  @!P2 SYNCS.PHASECHK.TRANS64 P2, [R153+URZ+0x30830], R152 ;  /* 0x030830989900a5a7 */ /* 0x000ea4000804007f */
[----:B--2---:R-:W-:Y:S05]  /*14aa0*/  @!P2 BRA `(.L_x_1112) ;  /* 0xfffffffc00eca947 */ /* 0x004fea000383ffff */
[----:B------:R-:W-:Y:S05]  /*14ab0*/  BRA `(.L_x_1111) ;  /* 0xfffffef800607947 */ /* 0x000fea000383ffff */
.L_x_1116:
[----:B-1----:R-:W-:-:S04]  /*14ac0*/  IMAD.U32 R221, RZ, RZ, UR6 ;  /* 0x00000006ffdd7e24 */ /* 0x002fc8000f8e00ff */
[----:B------:R1:W2:Y:S03]  /*14ad0*/  SYNCS.PHASECHK.TRANS64.TRYWAIT P2, [R221+URZ+0x30850], R0 ;  /* 0x03085000dd0075a7 */ /* 0x0002a6000804017f */
[----:B--2---:R-:W-:Y:S05]  /*14ae0*/  @!P2 NANOSLEEP.SYNCS 0x989680 ;  /* 0x009896800000a95d */ /* 0x004fea0003900000 */
[----:B------:R-:W2:Y:S02]  /*14af0*/  @!P2 SYNCS.PHASECHK.TRANS64 P2, [R221+URZ+0x30850], R0 ;  /* 0x03085000dd00a5a7 */ /* 0x000ea4000804007f */
[----:B--2---:R-:W-:Y:S05]  /*14b00*/  @!P2 BRA `(.L_x_1116) ;  /* 0xfffffffc00eca947 */ /* 0x004fea000383ffff */
[----:B------:R-:W-:Y:S05]  /*14b10*/  BRA `(.L_x_1115) ;  /* 0xffffff0400e87947 */ /* 0x000fea000383ffff */
.L_x_1133:
[----:B-1----:R-:W-:-:S04]  /*14b20*/  IMAD.U32 R152, RZ, RZ, UR5 ;  /* 0x00000005ff987e24 */ /* 0x002fc8000f8e00ff */
[----:B------:R1:W2:Y:S03]  /*14b30*/  SYNCS.PHASECHK.TRANS64.TRYWAIT P2, [R152+URZ+0x30830], R3 ;  /* 0x03083003980075a7 */ /* 0x0002a6000804017f */
[----:B--2---:R-:W-:Y:S05]  /*14b40*/  @!P2 NANOSLEEP.SYNCS 0x989680 ;  /* 0x009896800000a95d */ /* 0x004fea0003900000 */
[----:B------:R-:W2:Y:S02]  /*14b50*/  @!P2 SYNCS.PHASECHK.TRANS64 P2, [R152+URZ+0x30830], R3 ;  /* 0x030830039800a5a7 */ /* 0x000ea4000804007f */
[----:B--2---:R-:W-:Y:S05]  /*14b60*/  @!P2 BRA `(.L_x_1133) ;  /* 0xfffffffc00eca947 */ /* 0x004fea000383ffff */
[----:B------:R-:W-:Y:S05]  /*14b70*/  BRA `(.L_x_1132) ;  /* 0xffffff2000847947 */ /* 0x000fea000383ffff */
.L_x_1137:
[----:B0-----:R-:W-:-:S04]  /*14b80*/  IMAD.U32 R3, RZ, RZ, UR11 ;  /* 0x0000000bff037e24 */ /* 0x001fc8000f8e00ff */
[----:B------:R0:W2:Y:S03]  /*14b90*/  SYNCS.PHASECHK.TRANS64.TRYWAIT P2, [R3+URZ+0x30850], R0 ;  /* 0x03085000030075a7 */ /* 0x0000a6000804017f */
[----:B--2---:R-:W-:Y:S05]  /*14ba0*/  @!P2 NANOSLEEP.SYNCS 0x989680 ;  /* 0x009896800000a95d */ /* 0x004fea0003900000 */
[----:B------:R-:W2:Y:S02]  /*14bb0*/  @!P2 SYNCS.PHASECHK.TRANS64 P2, [R3+URZ+0x30850], R0 ;  /* 0x030850000300a5a7 */ /* 0x000ea4000804007f */
[----:B--2---:R-:W-:Y:S05]  /*14bc0*/  @!P2 BRA `(.L_x_1137) ;  /* 0xfffffffc00eca947 */ /* 0x004fea000383ffff */
[----:B------:R-:W-:Y:S05]  /*14bd0*/  BRA `(.L_x_1136) ;  /* 0xffffff30000c7947 */ /* 0x000fea000383ffff */
.L_x_1143:
[----:B-1----:R-:W-:-:S04]  /*14be0*/  IMAD.U32 R152, RZ, RZ, UR5 ;  /* 0x00000005ff987e24 */ /* 0x002fc8000f8e00ff */
[----:B------:R1:W2:Y:S03]  /*14bf0*/  SYNCS.PHASECHK.TRANS64.TRYWAIT P2, [R152+URZ+0x30830], R3 ;  /* 0x03083003980075a7 */ /* 0x0002a6000804017f */
[----:B--2---:R-:W-:Y:S05]  /*14c00*/  @!P2 NANOSLEEP.SYNCS 0x989680 ;  /* 0x009896800000a95d */ /* 0x004fea0003900000 */
[----:B------:R-:W2:Y:S02]  /*14c10*/  @!P2 SYNCS.PHASECHK.TRANS64 P2, [R152+URZ+0x30830], R3 ;  /* 0x030830039800a5a7 */ /* 0x000ea4000804007f */
[----:B--2---:R-:W-:Y:S05]  /*14c20*/  @!P2 BRA `(.L_x_1143) ;  /* 0xfffffffc00eca947 */ /* 0x004fea000383ffff */
[----:B------:R-:W-:Y:S05]  /*14c30*/  BRA `(.L_x_1142) ;  /* 0xffffff3c00947947 */ /* 0x000fea000383ffff */
.L_x_1147:
[----:B0-----:R-:W-:-:S04]  /*14c40*/  IMAD.U32 R3, RZ, RZ, UR11 ;  /* 0x0000000bff037e24 */ /* 0x001fc8000f8e00ff */
[----:B------:R0:W2:Y:S03]  /*14c50*/  SYNCS.PHASECHK.TRANS64.TRYWAIT P2, [R3+URZ+0x30850], R0 ;  /* 0x03085000030075a7 */ /* 0x0000a6000804017f */
[----:B--2---:R-:W-:Y:S05]  /*14c60*/  @!P2 NANOSLEEP.SYNCS 0x989680 ;  /* 0x009896800000a95d */ /* 0x004fea0003900000 */
[----:B------:R-:W2:Y:S02]  /*14c70*/  @!P2 SYNCS.PHASECHK.TRANS64 P2, [R3+URZ+0x30850], R0 ;  /* 0x030850000300a5a7 */ /* 0x000ea4000804007f */
[----:B--2---:R-:W-:Y:S05]  /*14c80*/  @!P2 BRA `(.L_x_1147) ;  /* 0xfffffffc00eca947 */ /* 0x004fea000383ffff */
[----:B------:R-:W-:Y:S05]  /*14c90*/  BRA `(.L_x_1146) ;  /* 0xffffff4c001c7947 */ /* 0x000fea000383ffff */
.L_x_1160:
[----:B-1----:R-:W-:-:S04]  /*14ca0*/  IMAD.U32 R7, RZ, RZ, UR5 ;  /* 0x00000005ff077e24 */ /* 0x002fc8000f8e00ff */
[----:B------:R1:W2:Y:S03]  /*14cb0*/  SYNCS.PHASECHK.TRANS64.TRYWAIT P0, [R7+URZ+0x30850], R0 ;  /* 0x03085000070075a7 */ /* 0x0002a6000800017f */
[----:B--2---:R-:W-:Y:S05]  /*14cc0*/  @!P0 NANOSLEEP.SYNCS 0x989680 ;  /* 0x009896800000895d */ /* 0x004fea0003900000 */
[----:B------:R-:W2:Y:S02]  /*14cd0*/  @!P0 SYNCS.PHASECHK.TRANS64 P0, [R7+URZ+0x30850], R0 ;  /* 0x03085000070085a7 */ /* 0x000ea4000800007f */
[----:B--2---:R-:W-:Y:S05]  /*14ce0*/  @!P0 BRA `(.L_x_1160) ;  /* 0xfffffffc00ec8947 */ /* 0x004fea000383ffff */
[----:B------:R-:W-:Y:S05]  /*14cf0*/  BRA `(.L_x_1159) ;  /* 0xffffff6800f47947 */ /* 0x000fea000383ffff */
.L_x_1210:
[----:B------:R-:W1:Y:S01]  /*14d00*/  S2R R9, SR_TID.X ;  /* 0x0000000000097919 */ /* 0x000e620000002100 */
[----:B------:R-:W-:Y:S01]  /*14d10*/  BSSY B0, `(.L_x_1278) ;  /* 0x000000a000007945 */ /* 0x000fe20003800000 */
[----:B------:R-:W-:Y:S02]  /*14d20*/  IMAD.MOV.U32 R12, RZ, RZ, RZ ;  /* 0x000000ffff0c7224 */ /* 0x000fe400078e00ff */
[----:B------:R-:W-:Y:S02]  /*14d30*/  IMAD.MOV.U32 R11, RZ, RZ, 0x1f ;  /* 0x0000001fff0b7424 */ /* 0x000fe400078e00ff */
[----:B------:R-:W-:Y:S01]  /*14d40*/  IMAD.MOV.U32 R15, RZ, RZ, -0x1 ;  /* 0xffffffffff0f7424 */ /* 0x000fe200078e00ff */
[----:B-1----:R-:W-:-:S04]  /*14d50*/  SHF.R.U32.HI R9, RZ, 0x5, R9 ;  /* 0x00000005ff097819 */ /* 0x002fc80000011609 */
[----:B------:R-:W-:-:S05]  /*14d60*/  LOP3.LUT R9, R9, 0x3, RZ, 0xc0, !PT ;  /* 0x0000000309097812 */ /* 0x000fca00078ec0ff */
[----:B0-----:R-:W-:-:S07]  /*14d70*/  IMAD.MOV.U32 R13, RZ, RZ, R9 ;  /* 0x000000ffff0d7224 */ /* 0x001fce00078e0009 */
[----:B------:R-:W-:Y:S05]  /*14d80*/  WARPSYNC.COLLECTIVE R15, `(.L_x_1279) ;  /* 0x000000000f087348 */ /* 0x000fea0003c00000 */
[----:B------:R0:W1:Y:S02]  /*14d90*/  SHFL.IDX P6, R14, R13, R12, R11 ;  /* 0x0000000c0d0e7389 */ /* 0x00006400000c000b */
[----:B01----:R-:W-:Y:S01]  /*14da0*/  ENDCOLLECTIVE ;  /* 0x000000000000791b */ /* 0x003fe20003800000 */
.L_x_1279:
[----:B------:R-:W-:Y:S05]  /*14db0*/  BSYNC B0 ;  /* 0x0000000000007941 */ /* 0x000fea0003800000 */
.L_x_1278:
[----:B------:R-:W-:Y:S05]  /*14dc0*/  BRA `(.L_x_1280) ;  /* 0xffffffc000547947 */ /* 0x000fea000383ffff */
.L_x_1211:
[----:B------:R-:W-:Y:S01]  /*14dd0*/  BSSY B0, `(.L_x_1281) ;  /* 0x0000006000007945 */ /* 0x000fe20003800000 */
[----:B------:R-:W-:-:S07]  /*14de0*/  IMAD.MOV.U32 R15, RZ, RZ, -0x1 ;  /* 0xffffffffff0f7424 */ /* 0x000fce00078e00ff */
[----:B0-----:R-:W-:Y:S05]  /*14df0*/  WARPSYNC.COLLECTIVE R15, `(.L_x_1282) ;  /* 0x000000000f0c7348 */ /* 0x001fea0003c00000 */
[----:B------:R-:W-:Y:S02]  /*14e00*/  ELECT P6, UR62, PT ;  /* 0x00000000003e782f */ /* 0x000fe400038c0000 */
[----:B------:R-:W-:Y:S01]  /*14e10*/  MOV R14, UR62 ;  /* 0x0000003e000e7c02 */ /* 0x000fe20008000f00 */
[----:B0-----:R-:W-:Y:S10]  /*14e20*/  ENDCOLLECTIVE ;  /* 0x000000000000791b */ /* 0x001ff40003800000 */
.L_x_1282:
[----:B------:R-:W-:Y:S05]  /*14e30*/  BSYNC B0 ;  /* 0x0000000000007941 */ /* 0x000fea0003800000 */
.L_x_1281:
[----:B------:R-:W-:Y:S05]  /*14e40*/  BRA `(.L_x_1283) ;  /* 0xffffffc000447947 */ /* 0x000fea000383ffff */
.L_x_1214:
[----:B-1----:R1:W2:Y:S02]  /*14e50*/  SYNCS.PHASECHK.TRANS64.TRYWAIT P0, [R9+URZ+0x30840], R10 ;  /* 0x0308400a090075a7 */ /* 0x0022a4000800017f */
[----:B--2---:R-:W-:Y:S05]  /*14e60*/  @!P0 NANOSLEEP.SYNCS 0x989680 ;  /* 0x009896800000895d */ /* 0x004fea0003900000 */
[----:B------:R-:W2:Y:S02]  /*14e70*/  @!P0 SYNCS.PHASECHK.TRANS64 P0, [R9+URZ+0x30840], R10 ;  /* 0x0308400a090085a7 */ /* 0x000ea4000800007f */
[----:B--2---:R-:W-:Y:S05]  /*14e80*/  @!P0 BRA `(.L_x_1214) ;  /* 0xfffffffc00f08947 */ /* 0x004fea000383ffff */
[----:B------:R-:W-:Y:S05]  /*14e90*/  BRA `(.L_x_1284) ;  /* 0xffffffc000ac7947 */ /* 0x000fea000383ffff */
.L_x_1217:
        /* <DEDUP_REMOVED lines=8> */
.L_x_1225:
[----:B0-----:R0:W1:Y:S02]  /*14f20*/  SYNCS.PHASECHK.TRANS64.TRYWAIT P0, [R2+URZ+0x30840], R3 ;  /* 0x03084003020075a7 */ /* 0x001064000800017f */
[----:B-1----:R-:W-:Y:S05]  /*14f30*/  @!P0 NANOSLEEP.SYNCS 0x989680 ;  /* 0x009896800000895d */ /* 0x002fea0003900000 */
[----:B------:R-:W1:Y:S02]  /*14f40*/  @!P0 SYNCS.PHASECHK.TRANS64 P0, [R2+URZ+0x30840], R3 ;  /* 0x03084003020085a7 */ /* 0x000e64000800007f */
[----:B-1----:R-:W-:Y:S05]  /*14f50*/  @!P0 BRA `(.L_x_1225) ;  /* 0xfffffffc00f08947 */ /* 0x002fea000383ffff */
[----:B------:R-:W-:Y:S05]  /*14f60*/  BRA `(.L_x_1286) ;  /* 0xffffffc800e47947 */ /* 0x000fea000383ffff */
.L_x_1227:
[----:B0-----:R0:W1:Y:S02]  /*14f70*/  SYNCS.PHASECHK.TRANS64.TRYWAIT P0, [R3+URZ+0x60], R2 ;  /* 0x00006002030075a7 */ /* 0x001064000800017f */
[----:B-1----:R-:W-:Y:S05]  /*14f80*/  @!P0 NANOSLEEP.SYNCS 0x989680 ;  /* 0x009896800000895d */ /* 0x002fea0003900000 */
[----:B------:R-:W1:Y:S02]  /*14f90*/  @!P0 SYNCS.PHASECHK.TRANS64 P0, [R3+URZ+0x60], R2 ;  /* 0x00006002030085a7 */ /* 0x000e64000800007f */
[----:B-1----:R-:W-:Y:S05]  /*14fa0*/  @!P0 BRA `(.L_x_1227) ;  /* 0xfffffffc00f08947 */ /* 0x002fea000383ffff */
[----:B------:R-:W-:Y:S05]  /*14fb0*/  BRA `(.L_x_1287) ;  /* 0xffffffcc00a47947 */ /* 0x000fea000383ffff */
.L_x_1232:
[----:B-1----:R1:W2:Y:S02]  /*14fc0*/  SYNCS.PHASECHK.TRANS64.TRYWAIT P0, [R2+URZ+0x30840], R3 ;  /* 0x03084003020075a7 */ /* 0x0022a4000800017f */
[----:B--2---:R-:W-:Y:S05]  /*14fd0*/  @!P0 NANOSLEEP.SYNCS 0x989680 ;  /* 0x009896800000895d */ /* 0x004fea0003900000 */
[----:B------:R-:W2:Y:S02]  /*14fe0*/  @!P0 SYNCS.PHASECHK.TRANS64 P0, [R2+URZ+0x30840], R3 ;  /* 0x03084003020085a7 */ /* 0x000ea4000800007f */
[----:B--2---:R-:W-:Y:S05]  /*14ff0*/  @!P0 BRA `(.L_x_1232) ;  /* 0xfffffffc00f08947 */ /* 0x004fea000383ffff */
[----:B------:R-:W-:Y:S05]  /*15000*/  BRA `(.L_x_1288) ;  /* 0xffffffd400347947 */ /* 0x000fea000383ffff */
.L_x_1234:
[----:B0-----:R0:W1:Y:S02]  /*15010*/  SYNCS.PHASECHK.TRANS64.TRYWAIT P1, [R3+URZ+0x60], R2 ;  /* 0x00006002030075a7 */ /* 0x001064000802017f */
[----:B-1----:R-:W-:Y:S05]  /*15020*/  @!P1 NANOSLEEP.SYNCS 0x989680 ;  /* 0x009896800000995d */ /* 0x002fea0003900000 */
[----:B------:R-:W1:Y:S02]  /*15030*/  @!P1 SYNCS.PHASECHK.TRANS64 P1, [R3+URZ+0x60], R2 ;  /* 0x00006002030095a7 */ /* 0x000e64000802007f */
[----:B-1----:R-:W-:Y:S05]  /*15040*/  @!P1 BRA `(.L_x_1234) ;  /* 0xfffffffc00f09947 */ /* 0x002fea000383ffff */
[----:B------:R-:W-:Y:S05]  /*15050*/  BRA `(.L_x_1289) ;  /* 0xffffffd400f47947 */ /* 0x000fea000383ffff */
.L_x_1239:
[----:B--2---:R2:W3:Y:S02]  /*15060*/  SYNCS.PHASECHK.TRANS64.TRYWAIT P0, [R2+URZ+0x30840], R3 ;  /* 0x03084003020075a7 */ /* 0x0044e4000800017f */
[----:B---3--:R-:W-:Y:S05]  /*15070*/  @!P0 NANOSLEEP.SYNCS 0x989680 ;  /* 0x009896800000895d */ /* 0x008fea0003900000 */
[----:B------:R-:W3:Y:S02]  /*15080*/  @!P0 SYNCS.PHASECHK.TRANS64 P0, [R2+URZ+0x30840], R3 ;  /* 0x03084003020085a7 */ /* 0x000ee4000800007f */
[----:B---3--:R-:W-:Y:S05]  /*15090*/  @!P0 BRA `(.L_x_1239) ;  /* 0xfffffffc00f08947 */ /* 0x008fea000383ffff */
[----:B------:R-:W-:Y:S05]  /*150a0*/  BRA `(.L_x_1290) ;  /* 0xffffffdc003c7947 */ /* 0x000fea000383ffff */
.L_x_1241:
[----:B0-----:R0:W1:Y:S02]  /*150b0*/  SYNCS.PHASECHK.TRANS64.TRYWAIT P1, [R2+URZ+0x60], R9 ;  /* 0x00006009020075a7 */ /* 0x001064000802017f */
[----:B-1----:R-:W-:Y:S05]  /*150c0*/  @!P1 NANOSLEEP.SYNCS 0x989680 ;  /* 0x009896800000995d */ /* 0x002fea0003900000 */
[----:B------:R-:W1:Y:S02]  /*150d0*/  @!P1 SYNCS.PHASECHK.TRANS64 P1, [R2+URZ+0x60], R9 ;  /* 0x00006009020095a7 */ /* 0x000e64000802007f */
[----:B-1----:R-:W-:Y:S05]  /*150e0*/  @!P1 BRA `(.L_x_1241) ;  /* 0xfffffffc00f09947 */ /* 0x002fea000383ffff */
[----:B------:R-:W-:Y:S05]  /*150f0*/  BRA `(.L_x_1291) ;  /* 0xffffffdc00fc7947 */ /* 0x000fea000383ffff */
.L_x_1248:
[----:B-1----:R1:W2:Y:S02]  /*15100*/  SYNCS.PHASECHK.TRANS64.TRYWAIT P0, [R3+URZ+0x30860], R0 ;  /* 0x03086000030075a7 */ /* 0x0022a4000800017f */
[----:B--2---:R-:W-:Y:S05]  /*15110*/  @!P0 NANOSLEEP.SYNCS 0x989680 ;  /* 0x009896800000895d */ /* 0x004fea0003900000 */
[----:B------:R-:W2:Y:S02]  /*15120*/  @!P0 SYNCS.PHASECHK.TRANS64 P0, [R3+URZ+0x30860], R0 ;  /* 0x03086000030085a7 */ /* 0x000ea4000800007f */
[----:B--2---:R-:W-:Y:S05]  /*15130*/  @!P0 BRA `(.L_x_1248) ;  /* 0xfffffffc00f08947 */ /* 0x004fea000383ffff */
[----:B------:R-:W-:Y:S05]  /*15140*/  BRA `(.L_x_1292) ;  /* 0xffffffe4002c7947 */ /* 0x000fea000383ffff */
.L_x_1250:
        /* <DEDUP_REMOVED lines=8> */
.L_x_1294:
[----:B------:R-:W-:Y:S05]  /*151d0*/  BSYNC B0 ;  /* 0x0000000000007941 */ /* 0x000fea0003800000 */
.L_x_1293:
[----:B------:R-:W-:Y:S02]  /*151e0*/  IMAD.MOV.U32 R13, RZ, RZ, R16 ;  /* 0x000000ffff0d7224 */ /* 0x000fe400078e0010 */
[----:B------:R-:W-:Y:S02]  /*151f0*/  IMAD.MOV.U32 R12, RZ, RZ, 0x1 ;  /* 0x00000001ff0c7424 */ /* 0x000fe400078e00ff */
[----:B------:R-:W-:Y:S02]  /*15200*/  IMAD.MOV.U32 R11, RZ, RZ, 0x1f ;  /* 0x0000001fff0b7424 */ /* 0x000fe400078e00ff */
[----:B------:R-:W-:Y:S02]  /*15210*/  IMAD.MOV.U32 R15, RZ, RZ, -0x1 ;  /* 0xffffffffff0f7424 */ /* 0x000fe400078e00ff */
[----:B------:R-:W-:-:S07]  /*15220*/  IMAD.MOV.U32 R4, RZ, RZ, R14 ;  /* 0x000000ffff047224 */ /* 0x000fce00078e000e */
[----:B------:R-:W-:Y:S05]  /*15230*/  WARPSYNC.COLLECTIVE R15, `(.L_x_1295) ;  /* 0x000000000f087348 */ /* 0x000fea0003c00000 */
[----:B------:R0:W1:Y:S02]  /*15240*/  SHFL.IDX P6, R14, R13, R12, R11 ;  /* 0x0000000c0d0e7389 */ /* 0x00006400000c000b */
[----:B01----:R-:W-:Y:S01]  /*15250*/  ENDCOLLECTIVE ;  /* 0x000000000000791b */ /* 0x003fe20003800000 */
.L_x_1295:
[----:B------:R-:W-:Y:S01]  /*15260*/  IMAD.MOV.U32 R16, RZ, RZ, R14 ;  /* 0x000000ffff107224 */ /* 0x000fe200078e000e */
[----:B------:R-:W-:Y:S06]  /*15270*/  BRA `(.L_x_1296) ;  /* 0xffffffe400dc7947 */ /* 0x000fec000383ffff */
.L_x_1253:
[----:B------:R-:W-:Y:S01]  /*15280*/  BSSY B0, `(.L_x_1297) ;  /* 0x0000008000007945 */ /* 0x000fe20003800000 */
[----:B0----5:R-:W-:Y:S02]  /*15290*/  IMAD.MOV.U32 R13, RZ, RZ, R17 ;  /* 0x000000ffff0d7224 */ /* 0x021fe400078e0011 */
[----:B------:R-:W-:Y:S02]  /*152a0*/  IMAD.MOV.U32 R12, RZ, RZ, 0x1 ;  /* 0x00000001ff0c7424 */ /* 0x000fe400078e00ff */
[----:B------:R-:W-:Y:S02]  /*152b0*/  IMAD.MOV.U32 R11, RZ, RZ, RZ ;  /* 0x000000ffff0b7224 */ /* 0x000fe400078e00ff */
[----:B------:R-:W-:-:S07]  /*152c0*/  IMAD.MOV.U32 R15, RZ, RZ, -0x1 ;  /* 0xffffffffff0f7424 */ /* 0x000fce00078e00ff */
[----:B-1234-:R-:W-:Y:S05]  /*152d0*/  WARPSYNC.COLLECTIVE R15, `(.L_x_1298) ;  /* 0x000000000f087348 */ /* 0x01efea0003c00000 */
[----:B------:R0:W0:Y:S02]  /*152e0*/  SHFL.UP P6, R14, R13, R12, R11 ;  /* 0x0400000c0d0e7389 */ /* 0x00002400000c000b */
[----:B01234-:R-:W-:Y:S01]  /*152f0*/  ENDCOLLECTIVE ;  /* 0x000000000000791b */ /* 0x01ffe20003800000 */
.L_x_1298:
[----:B------:R-:W-:Y:S05]  /*15300*/  BSYNC B0 ;  /* 0x0000000000007941 */ /* 0x000fea0003800000 */
.L_x_1297:
[----:B------:R-:W-:Y:S01]  /*15310*/  ISETP.NE.AND P0, PT, R6, RZ, PT ;  /* 0x000000ff0600720c */ /* 0x000fe20003f05270 */
        /* <DEDUP_REMOVED lines=9> */
.L_x_1299:
        /* <DEDUP_REMOVED lines=8> */
.L_x_1300:
        /* <DEDUP_REMOVED lines=8> */
.L_x_1301:
        /* <DEDUP_REMOVED lines=8> */
.L_x_1302:
[----:B------:R-:W-:Y:S02]  /*15530*/  IMAD.MOV.U32 R12, RZ, RZ, 0x1f ;  /* 0x0000001fff0c7424 */ /* 0x000fe400078e00ff */
[----:B------:R-:W-:Y:S01]  /*15540*/  IMAD.MOV.U32 R11, RZ, RZ, 0x1f ;  /* 0x0000001fff0b7424 */ /* 0x000fe200078e00ff */
[----:B------:R-:W-:-:S05]  /*15550*/  SEL R2, R14, RZ, P0 ;  /* 0x000000ff0e027207 */ /* 0x000fca0000000000 */
[----:B------:R-:W-:-:S04]  /*15560*/  IMAD.IADD R2, R5, 0x1, R2 ;  /* 0x0000000105027824 */ /* 0x000fc800078e0202 */
[----:B------:R-:W-:-:S07]  /*15570*/  IMAD.MOV.U32 R13, RZ, RZ, R2 ;  /* 0x000000ffff0d7224 */ /* 0x000fce00078e0002 */
[----:B------:R-:W-:Y:S05]  /*15580*/  WARPSYNC.COLLECTIVE R15, `(.L_x_1303) ;  /* 0x000000000f087348 */ /* 0x000fea0003c00000 */
[----:B------:R0:W1:Y:S02]  /*15590*/  SHFL.IDX P6, R14, R13, R12, R11 ;  /* 0x0000000c0d0e7389 */ /* 0x00006400000c000b */
[----:B01----:R-:W-:Y:S01]  /*155a0*/  ENDCOLLECTIVE ;  /* 0x000000000000791b */ /* 0x003fe20003800000 */
.L_x_1303:
[----:B------:R-:W-:Y:S05]  /*155b0*/  BRA `(.L_x_1304) ;  /* 0xffffffe400a07947 */ /* 0x000fea000383ffff */
.L_x_1258:
        /* <DEDUP_REMOVED lines=8> */
.L_x_1306:
[----:B------:R-:W-:Y:S05]  /*15640*/  BSYNC B0 ;  /* 0x0000000000007941 */ /* 0x000fea0003800000 */
.L_x_1305:
        /* <DEDUP_REMOVED lines=10> */
.L_x_1307:
        /* <DEDUP_REMOVED lines=8> */
.L_x_1308:
        /* <DEDUP_REMOVED lines=8> */
.L_x_1309:
        /* <DEDUP_REMOVED lines=8> */
.L_x_1310:
        /* <DEDUP_REMOVED lines=8> */
.L_x_1311:
[----:B------:R-:W-:Y:S05]  /*158f0*/  BRA `(.L_x_1312) ;  /* 0xffffffe400847947 */ /* 0x000fea000383ffff */
.L_x_1260:
[----:B------:R-:W-:Y:S01]  /*15900*/  BSSY B0, `(.L_x_1313) ;  /* 0x0000006000007945 */ /* 0x000fe20003800000 */
[----:B------:R-:W-:Y:S01]  /*15910*/  PLOP3.LUT P6, PT, P6, PT, PT, 0x8, 0x0 ;  /* 0x000000000000781c */ /* 0x000fe200037ce170 */
[----:B------:R-:W-:-:S12]  /*15920*/  IMAD.MOV.U32 R15, RZ, RZ, -0x1 ;  /* 0xffffffffff0f7424 */ /* 0x000fd800078e00ff */
[----:B0-----:R-:W-:Y:S05]  /*15930*/  WARPSYNC.COLLECTIVE R15, `(.L_x_1314) ;  /* 0x000000000f087348 */ /* 0x001fea0003c00000 */
[----:B------:R-:W-:Y:S01]  /*15940*/  VOTE.ANY R14, PT, P6 ;  /* 0x00000000000e7806 */ /* 0x000fe200030e0100 */
[----:B0-----:R-:W-:Y:S06]  /*15950*/  ENDCOLLECTIVE ;  /* 0x000000000000791b */ /* 0x001fec0003800000 */
.L_x_1314:
[----:B------:R-:W-:Y:S05]  /*15960*/  BSYNC B0 ;  /* 0x0000000000007941 */ /* 0x000fea0003800000 */
.L_x_1313:
        /* <DEDUP_REMOVED lines=9> */
.L_x_1315:
[----:B------:R-:W-:Y:S01]  /*15a00*/  IMAD.MOV.U32 R17, RZ, RZ, R14 ;  /* 0x000000ffff117224 */ /* 0x000fe200078e000e */
[----:B------:R-:W-:Y:S06]  /*15a10*/  BRA `(.L_x_1316) ;  /* 0xffffffe400747947 */ /* 0x000fec000383ffff */
.L_x_1262:
[----:B------:R-:W-:Y:S01]  /*15a20*/  BSSY B0, `(.L_x_1317) ;  /* 0x0000007000007945 */ /* 0x000fe20003800000 */
[----:B------:R-:W-:Y:S02]  /*15a30*/  IMAD.MOV.U32 R13, RZ, RZ, R2 ;  /* 0x000000ffff0d7224 */ /* 0x000fe400078e0002 */
[----:B------:R-:W-:Y:S02]  /*15a40*/  IMAD.MOV.U32 R11, RZ, RZ, 0x1f ;  /* 0x0000001fff0b7424 */ /* 0x000fe400078e00ff */
[----:B------:R-:W-:-:S07]  /*15a50*/  IMAD.MOV.U32 R15, RZ, RZ, -0x1 ;  /* 0xffffffffff0f7424 */ /* 0x000fce00078e00ff */
[----:B012---:R-:W-:Y:S05]  /*15a60*/  WARPSYNC.COLLECTIVE R15, `(.L_x_1318) ;  /* 0x000000000f087348 */ /* 0x007fea0003c00000 */
[----:B------:R3:W4:Y:S02]  /*15a70*/  SHFL.IDX P6, R14, R13, R12, R11 ;  /* 0x0000000c0d0e7389 */ /* 0x00072400000c000b */
[----:B01234-:R-:W-:Y:S01]  /*15a80*/  ENDCOLLECTIVE ;  /* 0x000000000000791b */ /* 0x01ffe20003800000 */
.L_x_1318:
[----:B------:R-:W-:Y:S05]  /*15a90*/  BSYNC B0 ;  /* 0x0000000000007941 */ /* 0x000fea0003800000 */
.L_x_1317:
[----:B------:R-:W-:Y:S01]  /*15aa0*/  IMAD.MOV.U32 R7, RZ, RZ, R14 ;  /* 0x000000ffff077224 */ /* 0x000fe200078e000e */
[----:B------:R-:W-:Y:S06]  /*15ab0*/  BRA `(.L_x_1261) ;  /* 0xffffffe400687947 */ /* 0x000fec000383ffff */
.L_x_1266:
[----:B-1----:R1:W2:Y:S02]  /*15ac0*/  SYNCS.PHASECHK.TRANS64.TRYWAIT P0, [R0+URZ+0x30820], R3 ;  /* 0x03082003000075a7 */ /* 0x0022a4000800017f */
[----:B--2---:R-:W-:Y:S05]  /*15ad0*/  @!P0 NANOSLEEP.SYNCS 0x989680 ;  /* 0x009896800000895d */ /* 0x004fea0003900000 */
[----:B------:R-:W2:Y:S02]  /*15ae0*/  @!P0 SYNCS.PHASECHK.TRANS64 P0, [R0+URZ+0x30820], R3 ;  /* 0x03082003000085a7 */ /* 0x000ea4000800007f */
[----:B--2---:R-:W-:Y:S05]  /*15af0*/  @!P0 BRA `(.L_x_1266) ;  /* 0xfffffffc00f08947 */ /* 0x004fea000383ffff */
[----:B------:R-:W-:Y:S05]  /*15b00*/  BRA `(.L_x_1319) ;  /* 0xffffffe800dc7947 */ /* 0x000fea000383ffff */
.L_x_1267:
[----:B------:R-:W2:Y:S01]  /*15b10*/  S2R R2, SR_TID.X ;  /* 0x0000000000027919 */ /* 0x000ea20000002100 */
[----:B------:R-:W-:Y:S01]  /*15b20*/  BSSY B0, `(.L_x_1320) ;  /* 0x000000a000007945 */ /* 0x000fe20003800000 */
[----:B------:R-:W-:Y:S02]  /*15b30*/  IMAD.MOV.U32 R12, RZ, RZ, RZ ;  /* 0x000000ffff0c7224 */ /* 0x000fe400078e00ff */
[----:B------:R-:W-:Y:S02]  /*15b40*/  IMAD.MOV.U32 R11, RZ, RZ, 0x1f ;  /* 0x0000001fff0b7424 */ /* 0x000fe400078e00ff */
[----:B------:R-:W-:Y:S01]  /*15b50*/  IMAD.MOV.U32 R15, RZ, RZ, -0x1 ;  /* 0xffffffffff0f7424 */ /* 0x000fe200078e00ff */
[----:B--2---:R-:W-:-:S04]  /*15b60*/  SHF.R.U32.HI R2, RZ, 0x5, R2 ;  /* 0x00000005ff027819 */ /* 0x004fc80000011602 */
[----:B------:R-:W-:-:S05]  /*15b70*/  LOP3.LUT R2, R2, 0x3, RZ, 0xc0, !PT ;  /* 0x0000000302027812 */ /* 0x000fca00078ec0ff */
[----:B0-----:R-:W-:-:S07]  /*15b80*/  IMAD.MOV.U32 R13, RZ, RZ, R2 ;  /* 0x000000ffff0d7224 */ /* 0x001fce00078e0002 */
[----:B-1----:R-:W-:Y:S05]  /*15b90*/  WARPSYNC.COLLECTIVE R15, `(.L_x_1321) ;  /* 0x000000000f087348 */ /* 0x002fea0003c00000 */
[----:B------:R0:W2:Y:S02]  /*15ba0*/  SHFL.IDX P6, R14, R13, R12, R11 ;  /* 0x0000000c0d0e7389 */ /* 0x0000a400000c000b */
[----:B012---:R-:W-:Y:S01]  /*15bb0*/  ENDCOLLECTIVE ;  /* 0x000000000000791b */ /* 0x007fe20003800000 */
.L_x_1321:
[----:B------:R-:W-:Y:S05]  /*15bc0*/  BSYNC B0 ;  /* 0x0000000000007941 */ /* 0x000fea0003800000 */
.L_x_1320:
[----:B------:R-:W-:Y:S05]  /*15bd0*/  BRA `(.L_x_1322) ;  /* 0xffffffe800c47947 */ /* 0x000fea000383ffff */
.L_x_1270:
[----:B------:R-:W-:Y:S01]  /*15be0*/  BSSY B1, `(.L_x_1323) ;  /* 0x0000006000017945 */ /* 0x000fe20003800000 */
[----:B------:R-:W-:-:S07]  /*15bf0*/  IMAD.MOV.U32 R15, RZ, RZ, -0x1 ;  /* 0xffffffffff0f7424 */ /* 0x000fce00078e00ff */
[----:B012---:R-:W-:Y:S05]  /*15c00*/  WARPSYNC.COLLECTIVE R15, `(.L_x_1324) ;  /* 0x000000000f0c7348 */ /* 0x007fea0003c00000 */
[----:B------:R-:W-:Y:S02]  /*15c10*/  ELECT P6, UR62, PT ;  /* 0x00000000003e782f */ /* 0x000fe400038c0000 */
[----:B------:R-:W-:Y:S01]  /*15c20*/  MOV R14, UR62 ;  /* 0x0000003e000e7c02 */ /* 0x000fe20008000f00 */
[----:B012---:R-:W-:Y:S10]  /*15c30*/  ENDCOLLECTIVE ;  /* 0x000000000000791b */ /* 0x007ff40003800000 */
.L_x_1324:
[----:B------:R-:W-:Y:S05]  /*15c40*/  BSYNC B1 ;  /* 0x0000000000017941 */ /* 0x000fea0003800000 */
.L_x_1323:
[----:B------:R-:W-:Y:S05]  /*15c50*/  BRA `(.L_x_1325) ;  /* 0xffffffe800bc7947 */ /* 0x000fea000383ffff */
.L_x_1272:
[----:B-1----:R1:W2:Y:S02]  /*15c60*/  SYNCS.PHASECHK.TRANS64.TRYWAIT P0, [R6+URZ], R5 ;  /* 0x00000005060075a7 */ /* 0x0022a4000800017f */
[----:B--2---:R-:W-:Y:S05]  /*15c70*/  @!P0 NANOSLEEP.SYNCS 0x989680 ;  /* 0x009896800000895d */ /* 0x004fea0003900000 */
[----:B------:R-:W2:Y:S02]  /*15c80*/  @!P0 SYNCS.PHASECHK.TRANS64 P0, [R6+URZ], R5 ;  /* 0x00000005060085a7 */ /* 0x000ea4000800007f */
[----:B--2---:R-:W-:Y:S05]  /*15c90*/  @!P0 BRA `(.L_x_1272) ;  /* 0xfffffffc00f08947 */ /* 0x004fea000383ffff */
[----:B------:R-:W-:Y:S05]  /*15ca0*/  BRA `(.L_x_1326) ;  /* 0xffffffec00007947 */ /* 0x000fea000383ffff */
.L_x_1273:
[----:B--2---:R2:W3:Y:S02]  /*15cb0*/  SYNCS.PHASECHK.TRANS64.TRYWAIT P0, [R7+URZ], R2 ;  /* 0x00000002070075a7 */ /* 0x0044e4000800017f */
[----:B---3--:R-:W-:Y:S05]  /*15cc0*/  @!P0 NANOSLEEP.SYNCS 0x989680 ;  /* 0x009896800000895d */ /* 0x008fea0003900000 */
[----:B------:R-:W3:Y:S02]  /*15cd0*/  @!P0 SYNCS.PHASECHK.TRANS64 P0, [R7+URZ], R2 ;  /* 0x00000002070085a7 */ /* 0x000ee4000800007f */
[----:B---3--:R-:W-:Y:S05]  /*15ce0*/  @!P0 BRA `(.L_x_1273) ;  /* 0xfffffffc00f08947 */ /* 0x008fea000383ffff */
[----:B------:R-:W-:Y:S05]  /*15cf0*/  BRA `(.L_x_1327) ;  /* 0xffffffe800f47947 */ /* 0x000fea000383ffff */
.L_x_1275:
[----:B---3--:R3:W4:Y:S02]  /*15d00*/  SYNCS.PHASECHK.TRANS64.TRYWAIT P0, [R4+URZ], R5 ;  /* 0x00000005040075a7 */ /* 0x008724000800017f */
[----:B----4-:R-:W-:Y:S05]  /*15d10*/  @!P0 NANOSLEEP.SYNCS 0x989680 ;  /* 0x009896800000895d */ /* 0x010fea0003900000 */
[----:B------:R-:W4:Y:S02]  /*15d20*/  @!P0 SYNCS.PHASECHK.TRANS64 P0, [R4+URZ], R5 ;  /* 0x00000005040085a7 */ /* 0x000f24000800007f */
[----:B----4-:R-:W-:Y:S05]  /*15d30*/  @!P0 BRA `(.L_x_1275) ;  /* 0xfffffffc00f08947 */ /* 0x010fea000383ffff */
[----:B------:R-:W-:Y:S05]  /*15d40*/  BRA `(.L_x_1328) ;  /* 0xffffffe800fc7947 */ /* 0x000fea000383ffff */
.L_x_1329:
        /* <DEDUP_REMOVED lines=11> */
.L_x_12754:


//--------------------- .text._ZN7cutlass13device_kernelIN5flash11enable_sm90INS1_16FlashAttnFwdSm90INS1_25CollectiveMainloopFwdSm90ILi2EN4cute5tupleIJNS5_1CILi1EEES8_S8_EEENS6_IJNS7_ILi128EEENS7_ILi64EEENS7_ILi256EEEEEELi256ENS_6half_tEfNS_4arch4Sm90ELb0ELb1ELb0ELb1ELb0ELb1ELb0ELb1ELb1ELb0ELb0ELb0EEENS1_21CollectiveEpilogueFwdINS6_IJSA_SC_SB_EEES9_SE_SG_Li256ELb1ELb0ELb0ELb0EEENS1_36VarlenDynamicPersistentTileSchedulerILi128ELi64ELi256ELi32ELb0ELb0ELb1ELb1ELb0ELb1EEEEEEEEEvNT_6ParamsE --------------------------
	.section	.text._ZN7cutlass13device_kernelIN5flash11enable_sm90INS1_16FlashAttnFwdSm90INS1_25CollectiveMainloopFwdSm90ILi2EN4cute5tupleIJNS5_1CILi1EEES8_S8_EEENS6_IJNS7_ILi128EEENS7_ILi64EEENS7_ILi256EEEEEELi256ENS_6half_tEfNS_4arch4Sm90ELb0ELb1ELb0ELb1ELb0ELb1ELb0ELb1ELb1ELb0ELb0ELb0EEENS1_21CollectiveEpilogueFwdINS6_IJSA_SC_SB_EEES9_SE_SG_Li256ELb1ELb0ELb0ELb0EEENS1_36VarlenDynamicPersistentTileSchedulerILi128ELi64ELi256ELi32ELb0ELb0ELb1ELb1ELb0ELb1EEEEEEEEEvNT_6ParamsE,"ax",@progbits
	.align	128
.text._ZN7cutlass13device_kernelIN5flash11enable_sm90INS1_16FlashAttnFwdSm90INS1_25CollectiveMainloopFwdSm90ILi2EN4cute5tupleIJNS5_1CILi1EEES8_S8_EEENS6_IJNS7_ILi128EEENS7_ILi64EEENS7_ILi256EEEEEELi256ENS_6half_tEfNS_4arch4Sm90ELb0ELb1ELb0ELb1ELb0ELb1ELb0ELb1ELb1ELb0ELb0ELb0EEENS1_21CollectiveEpilogueFwdINS6_IJSA_SC_SB_EEES9_SE_SG_Li256ELb1ELb0ELb0ELb0EEENS1_36VarlenDynamicPersistentTileSchedulerILi128ELi64ELi256ELi32ELb0ELb0ELb1ELb1ELb0ELb1EEEEEEEEEvNT_6ParamsE:
        .type           _ZN7cutlass13device_kernelIN5flash11enable_sm90INS1_16FlashAttnFwdSm90INS1_25CollectiveMainloopFwdSm90ILi2EN4cute5tupleIJNS5_1CILi1EEES8_S8_EEENS6_IJNS7_ILi128EEENS7_ILi64EEENS7_ILi256EEEEEELi256ENS_6half_tEfNS_4arch4Sm90ELb0ELb1ELb0ELb1ELb0ELb1ELb0ELb1ELb1ELb0ELb0ELb0EEENS1_21CollectiveEpilogueFwdINS6_IJSA_SC_SB_EEES9_SE_SG_Li256ELb1ELb0ELb0ELb0EEENS1_36VarlenDynamicPersistentTileSchedulerILi128ELi64ELi256ELi32ELb0ELb0ELb1ELb1ELb0ELb1EEEEEEEEEvNT_6ParamsE,@function
        .size           _ZN7cutlass13device_kernelIN5flash11enable_sm90INS1_16FlashAttnFwdSm90INS1_25CollectiveMainloopFwdSm90ILi2EN4cute5tupleIJNS5_1CILi1EEES8_S8_EEENS6_IJNS7_ILi128EEENS7_ILi64EEENS7_ILi256EEEEEELi256ENS_6half_tEfNS_4arch4Sm90ELb0ELb1ELb0ELb1ELb0ELb1ELb0ELb1ELb1ELb0ELb0ELb0EEENS1_21CollectiveEpilogueFwdINS6_IJSA_SC_SB_EEES9_SE_SG_Li256ELb1ELb0ELb0ELb0EEENS1_36VarlenDynamicPersistentTileSchedulerILi128ELi64ELi256ELi32ELb0ELb0ELb1ELb1ELb0ELb1EEEEEEEEEvNT_6ParamsE,(.L_x_12755 - _ZN7cutlass13device_kernelIN5flash11enable_sm90INS1_16FlashAttnFwdSm90INS1_25CollectiveMainloopFwdSm90ILi2EN4cute5tupleIJNS5_1CILi1EEES8_S8_EEENS6_IJNS7_ILi128EEENS7_ILi64EEENS7_ILi256EEEEEELi256ENS_6half_tEfNS_4arch4Sm90ELb0ELb1ELb0ELb1ELb0ELb1ELb0ELb1ELb1ELb0ELb0ELb0EEENS1_21CollectiveEpilogueFwdINS6_IJSA_SC_SB_EEES9_SE_SG_Li256ELb1ELb0ELb0ELb0EEENS1_36VarlenDynamicPersistentTileSchedulerILi128ELi64ELi256ELi32ELb0ELb0ELb1ELb1ELb0ELb1EEEEEEEEEvNT_6ParamsE)
        .other          _ZN7cutlass13device_kernelIN5flash11enable_sm90INS1_16FlashAttnFwdSm90INS1_25CollectiveMainloopFwdSm90ILi2EN4cute5tupleIJNS5_1CILi1EEES8_S8_EEENS6_IJNS7_ILi128EEENS7_ILi64EEENS7_ILi256EEEEEELi256ENS_6half_tEfNS_4arch4Sm90ELb0ELb1ELb0ELb1ELb0ELb1ELb0ELb1ELb1ELb0ELb0ELb0EEENS1_21CollectiveEpilogueFwdINS6_IJSA_SC_SB_EEES9_SE_SG_Li256ELb1ELb0ELb0ELb0EEENS1_36VarlenDynamicPersistentTileSchedulerILi128ELi64ELi256ELi32ELb0ELb0ELb1ELb1ELb0ELb1EEEEEEEEEvNT_6ParamsE,@"STO_CUDA_ENTRY STV_DEFAULT"
_ZN7cutlass13device_kernelIN5flash11enable_sm90INS1_16FlashAttnFwdSm90INS1_25CollectiveMainloopFwdSm90ILi2EN4cute5tupleIJNS5_1CILi1EEES8_S8_EEENS6_IJNS7_ILi128EEENS7_ILi64EEENS7_ILi256EEEEEELi256ENS_6half_tEfNS_4arch4Sm90ELb0ELb1ELb0ELb1ELb0ELb1ELb0ELb1ELb1ELb0ELb0ELb0EEENS1_21CollectiveEpilogueFwdINS6_IJSA_SC_SB_EEES9_SE_SG_Li256ELb1ELb0ELb0ELb0EEENS1_36VarlenDynamicPersistentTileSchedulerILi128ELi64ELi256ELi32ELb0ELb0ELb1ELb1ELb0ELb1EEEEEEEEEvNT_6ParamsE:
        /* <DEDUP_REMOVED lines=27> */
.L_x_1331:
[----:B------:R-:W-:Y:S05]  /*01b0*/  BSYNC B0 ;  /* 0x0000000000007941 */ /* 0x000fea0003800000 */
.L_x_1330:
        /* <DEDUP_REMOVED lines=41> */
.L_x_1332:
        /* <DEDUP_REMOVED lines=22> */
.L_x_1333:
        /* <DEDUP_REMOVED lines=18> */
.L_x_1334:
        /* <DEDUP_REMOVED lines=22> */
.L_x_1335:
        /* <DEDUP_REMOVED lines=22> */
.L_x_1336:
[----:B0-----:R-:W-:Y:S01]  /*0990*/  UMOV UR4, 0x1 ;  /* 0x0000000100047882 */ /* 0x001fe20000000000 */
[----:B------:R-:W-:Y:S01]  /*09a0*/  PLOP3.LUT P0, PT, PT, PT, UP0, 0x80, 0x0 ;  /* 0x000000000000781c */ /* 0x000fe20003f0f008 */
[----:B------:R-:W-:Y:S01]  /*09b0*/  USEL UR4, UR4, 0x2, !UP0 ;  /* 0x0000000204047887 */ /* 0x000fe2000c000000 */
[----:B------:R-:W-:Y:S01]  /*09c0*/  NOP ;  /* 0x0000000000007918 */ /* 0x000fe20000000000 */
[----:B------:R-:W-:Y:S04]  /*09d0*/  BSSY B7, `(.L_x_1337) ;  /* 0x00026d5000077945 */ /* 0x000fe80003800000 */
[----:B------:R-:W-:-:S05]  /*09e0*/  IMAD.U32 R2, RZ, RZ, UR4 ;  /* 0x00000004ff027e24 */ /* 0x000fca000f8e00ff */
[----:B------:R0:W-:Y:S01]  /*09f0*/  STL [R1+0xac], R2 ;  /* 0x0000ac0201007387 */ /* 0x0001e20000100800 */
[----:B-12-4-:R-:W-:Y:S06]  /*0a00*/  BAR.SYNC.DEFER_BLOCKING 0x0 ;  /* 0x0000000000007b1d */ /* 0x016fec0000010000 */
[----:B------:R-:W-:Y:S05]  /*0a10*/  @!P0 BRA `(.L_x_1338) ;  /* 0x000001fc003c8947 */ /* 0x000fea0003800000 */
.L_x_1339:
        /* <DEDUP_REMOVED lines=8> */
[----:B-1----:R-:W-:-:S06]  /*0aa0*/  ULEA UR4, UR5, UR4, 0x18 ;  /* 0x0000000405047291 */ /* 0x002fcc000f8ec03f */
[----:B------:R-:W-:Y:S01]  /*0ab0*/  IMAD.U32 R16, RZ, RZ, UR4 ;  /* 0x00000004ff107e24 */ /* 0x000fe2000f8e00ff */
[----:B------:R-:W-:-:S04]  /*0ac0*/  ULDC UR4, c[0x0][0xc14] ;  /* 0x0003050000047ab9 */ /* 0x000fc80000000800 */
[----:B------:R-:W1:Y:S01]  /*0ad0*/  LDS.128 R12, [R16+0x308d0] ;  /* 0x0308d000100c7984 */ /* 0x000e620000000c00 */
[----:B------:R-:W-:Y:S06]  /*0ae0*/  BAR.ARV 0x4, 0x120 ;  /* 0x0104800000007b1d */ /* 0x000fec0000002000 */
[----:B-1----:R-:W-:-:S13]  /*0af0*/  ISETP.GE.AND P0, PT, R15, UR4, PT ;  /* 0x000000040f007c0c */ /* 0x002fda000bf06270 */
[----:B------:R-:W-:Y:S05]  /*0b00*/  @P0 BRA `(.L_x_1340) ;  /* 0x0000026c00040947 */ /* 0x000fea0003800000 */
[----:B0-----:R-:W2:Y:S01]  /*0b10*/  LDL R2, [R1+0xac] ;  /* 0x0000ac0001027983 */ /* 0x001ea20000100800 */
[----:B------:R-:W-:Y:S01]  /*0b20*/  IMAD.MOV.U32 R205, RZ, RZ, RZ ;  /* 0x000000ffffcd7224 */ /* 0x000fe200078e00ff */
[----:B------:R-:W-:Y:S01]  /*0b30*/  MOV R200, RZ ;  /* 0x000000ff00c87202 */ /* 0x000fe20000000f00 */
[----:B------:R-:W0:Y:S02]  /*0b40*/  S2R R0, SR_TID.X ;  /* 0x0000000000007919 */ /* 0x000e240000002100 */
[----:B0-----:R-:W-:-:S04]  /*0b50*/  IADD3 R0, R0, -0x80, RZ ;  /* 0xffffff8000007810 */ /* 0x001fc80007ffe0ff */
[----:B------:R-:W-:-:S04]  /*0b60*/  SHF.R.S32.HI R3, RZ, 0x1f, R0 ;  /* 0x0000001fff037819 */ /* 0x000fc80000011400 */
[CC--:B------:R-:W-:Y:S02]  /*0b70*/  LEA.HI R4, R3.reuse, R0.reuse, RZ, 0x4 ;  /* 0x0000000003047211 */ /* 0x0c0fe400078f20ff */
[CC--:B------:R-:W-:Y:S02]  /*0b80*/  LEA.HI R18, R3.reuse, R0.reuse, RZ, 0x3 ;  /* 0x0000000003127211 */ /* 0x0c0fe400078f18ff */
[CC--:B------:R-:W-:Y:S02]  /*0b90*/  LEA.HI R6, R3.reuse, R0.reuse, RZ, 0x5 ;  /* 0x0000000003067211 */ /* 0x0c0fe400078f28ff */
[----:B------:R-:W-:Y:S02]  /*0ba0*/  LOP3.LUT R7, R18, 0xfffffff8, RZ, 0xc0, !PT ;  /* 0xfffffff812077812 */ /* 0x000fe400078ec0ff */
[----:B------:R-:W-:Y:S02]  /*0bb0*/  LEA.HI R10, R3, R0, RZ, 0x6 ;  /* 0x00000000030a7211 */ /* 0x000fe400078f30ff */
[----:B------:R-:W-:Y:S01]  /*0bc0*/  SHF.L.U32 R6, R6, 0x5, RZ ;  /* 0x0000000506067819 */ /* 0x000fe200000006ff */
[----:B------:R-:W-:Y:S01]  /*0bd0*/  IMAD.IADD R17, R0, 0x1, -R7 ;  /* 0x0000000100117824 */ /* 0x000fe200078e0a07 */
[----:B------:R-:W-:Y:S01]  /*0be0*/  SHF.R.S32.HI R7, RZ, 0x4, R4 ;  /* 0x00000004ff077819 */ /* 0x000fe20000011404 */
[----:B------:R-:W-:Y:S01]  /*0bf0*/  IMAD.SHL.U32 R10, R10, 0x8, RZ ;  /* 0x000000080a0a7824 */ /* 0x000fe200078e00ff */
[----:B------:R-:W-:Y:S01]  /*0c00*/  LOP3.LUT R6, R6, 0xfffffc00, RZ, 0xc0, !PT ;  /* 0xfffffc0006067812 */ /* 0x000fe200078ec0ff */
[C---:B------:R-:W-:Y:S01]  /*0c10*/  IMAD.SHL.U32 R208, R17.reuse, 0x4, RZ ;  /* 0x0000000411d07824 */ /* 0x040fe200078e00ff */
[----:B------:R-:W-:Y:S01]  /*0c20*/  SHF.R.S32.HI R18, RZ, 0x3, R18 ;  /* 0x00000003ff127819 */ /* 0x000fe20000011412 */
[----:B------:R-:W-:Y:S01]  /*0c30*/  IMAD.SHL.U32 R22, R17, 0x8, RZ ;  /* 0x0000000811167824 */ /* 0x000fe200078e00ff */
[----:B------:R-:W-:-:S03]  /*0c40*/  LOP3.LUT R10, R10, 0xfffffe00, RZ, 0xc0, !PT ;  /* 0xfffffe000a0a7812 */ /* 0x000fc600078ec0ff */
[C---:B------:R-:W-:Y:S01]  /*0c50*/  VIADD R12, R18.reuse, 0x40 ;  /* 0x00000040120c7836 */ /* 0x040fe20000000000 */
[----:B------:R-:W-:Y:S01]  /*0c60*/  SHF.R.S32.HI R23, RZ, 0x1f, R22 ;  /* 0x0000001fff177819 */ /* 0x000fe20000011416 */
[C---:B------:R-:W-:Y:S02]  /*0c70*/  VIADD R235, R18.reuse, 0x20 ;  /* 0x0000002012eb7836 */ /* 0x040fe40000000000 */
[----:B------:R-:W-:Y:S01]  /*0c80*/  IMAD.SHL.U32 R30, R18, 0x40, RZ ;  /* 0x00000040121e7824 */ /* 0x000fe200078e00ff */
[----:B--2---:R-:W-:Y:S02]  /*0c90*/  R2UR UR4, R2 ;  /* 0x00000000020472ca */ /* 0x004fe400000e0000 */
[----:B------:R-:W-:-:S04]  /*0ca0*/  LEA.HI R2, R3, R0, RZ, 0x7 ;  /* 0x0000000003027211 */ /* 0x000fc800078f38ff */
[----:B------:R-:W-:Y:S02]  /*0cb0*/  LOP3.LUT R5, R2, 0xffffff80, RZ, 0xc0, !PT ;  /* 0xffffff8002057812 */ /* 0x000fe400078ec0ff */
[----:B------:R-:W-:-:S03]  /*0cc0*/  SHF.R.S32.HI R3, RZ, 0x7, R2 ;  /* 0x00000007ff037819 */ /* 0x000fc60000011402 */
[----:B------:R-:W-:Y:S01]  /*0cd0*/  IMAD.IADD R20, R0, 0x1, -R5 ;  /* 0x0000000100147824 */ /* 0x000fe200078e0a05 */
[C---:B------:R-:W-:Y:S01]  /*0ce0*/  LOP3.LUT R5, R4.reuse, 0x3fffff0, RZ, 0xc0, !PT ;  /* 0x03fffff004057812 */ /* 0x040fe200078ec0ff */
[----:B------:R-:W-:Y:S01]  /*0cf0*/  ULOP3.LUT UR4, UR4, 0x1, URZ, 0xfc, !UPT ;  /* 0x0000000104047892 */ /* 0x000fe2000f8efc3f */
[----:B------:R-:W-:Y:S02]  /*0d00*/  LEA.HI R4, R4, R7, RZ, 0x1 ;  /* 0x0000000704047211 */ /* 0x000fe400078f08ff */
[----:B------:R-:W-:Y:S01]  /*0d10*/  SHF.R.S32.HI R8, RZ, 0x1f, R20 ;  /* 0x0000001fff087819 */ /* 0x000fe20000011414 */
[----:B------:R-:W-:Y:S01]  /*0d20*/  IMAD.IADD R5, R0, 0x1, -R5 ;  /* 0x0000000100057824 */ /* 0x000fe200078e0a05 */
[----:B------:R-:W-:Y:S01]  /*0d30*/  LOP3.LUT R4, R4, 0x1ffffffe, RZ, 0xc0, !PT ;  /* 0x1ffffffe04047812 */ /* 0x000fe200078ec0ff */
[----:B------:R-:W-:Y:S01]  /*0d40*/  STL [R1+0x88], R20 ;  /* 0x0000881401007387 */ /* 0x000fe20000100800 */
[CC--:B------:R-:W-:Y:S01]  /*0d50*/  LEA.HI R9, R8.reuse, R20.reuse, RZ, 0x2 ;  /* 0x0000001408097211 */ /* 0x0c0fe200078f10ff */
[----:B------:R-:W-:Y:S01]  /*0d60*/  IMAD R5, R5, 0x40, R6 ;  /* 0x0000004005057824 */ /* 0x000fe200078e0206 */
[----:B------:R-:W-:Y:S01]  /*0d70*/  LEA.HI R8, R8, R20, RZ, 0x5 ;  /* 0x0000001408087211 */ /* 0x000fe200078f28ff */
[----:B------:R-:W-:Y:S01]  /*0d80*/  IMAD.IADD R4, R7, 0x1, -R4 ;  /* 0x0000000107047824 */ /* 0x000fe200078e0a04 */
[--C-:B------:R-:W-:Y:S01]  /*0d90*/  SHF.R.S32.HI R0, RZ, 0x2, R9.reuse ;  /* 0x00000002ff007819 */ /* 0x100fe20000011409 */
[----:B------:R0:W-:Y:S01]  /*0da0*/  STL [R1+0x64], R17 ;  /* 0x0000641101007387 */ /* 0x0001e20000100800 */
[----:B------:R-:W-:-:S02]  /*0db0*/  SHF.R.S32.HI R11, RZ, 0x1f, R9 ;  /* 0x0000001fff0b7819 */ /* 0x000fc40000011409 */
[----:B------:R-:W-:Y:S02]  /*0dc0*/  LEA.HI R2, R2, R3, RZ, 0x1 ;  /* 0x0000000302027211 */ /* 0x000fe400078f08ff */
[----:B------:R-:W-:Y:S02]  /*0dd0*/  LEA.HI R11, R11, R0, RZ, 0x3 ;  /* 0x000000000b0b7211 */ /* 0x000fe400078f18ff */
[----:B------:R-:W-:Y:S02]  /*0de0*/  SHF.R.S32.HI R8, RZ, 0x5, R8 ;  /* 0x00000005ff087819 */ /* 0x000fe40000011408 */
[----:B------:R-:W-:Y:S02]  /*0df0*/  LOP3.LUT R11, R11, 0xfffffff8, RZ, 0xc0, !PT ;  /* 0xfffffff80b0b7812 */ /* 0x000fe400078ec0ff */
[----:B------:R-:W-:Y:S02]  /*0e00*/  LOP3.LUT R2, R2, 0x3fffffe, RZ, 0xc0, !PT ;  /* 0x03fffffe02027812 */ /* 0x000fe400078ec0ff */
[----:B------:R-:W-:Y:S01]  /*0e10*/  IADD3 R7, R18, 0x60, RZ ;  /* 0x0000006012077810 */ /* 0x000fe20007ffe0ff */
[----:B------:R-:W-:Y:S01]  /*0e20*/  IMAD.IADD R11, R0, 0x1, -R11 ;  /* 0x00000001000b7824 */ /* 0x000fe200078e0a0b */
[----:B------:R-:W-:Y:S01]  /*0e30*/  IADD3 R2, R3, -R2, RZ ;  /* 0x8000000203027210 */ /* 0x000fe20007ffe0ff */
[----:B------:R-:W-:Y:S01]  /*0e40*/  IMAD R0, R4, 0x8, R5 ;  /* 0x0000000804007824 */ /* 0x000fe200078e0205 */
[----:B------:R-:W-:Y:S01]  /*0e50*/  SHF.R.S32.HI R3, RZ, 0x1f, R12 ;  /* 0x0000001fff037819 */ /* 0x000fe2000001140c */
[----:B------:R-:W-:Y:S01]  /*0e60*/  IMAD R11, R8, 0x10, R11 ;  /* 0x00000010080b7824 */ /* 0x000fe200078e020b */
[----:B------:R-:W-:Y:S01]  /*0e70*/  IADD3 R8, R208, 0x40, RZ ;  /* 0x00000040d0087810 */ /* 0x000fe20007ffe0ff */
[----:B------:R-:W-:Y:S01]  /*0e80*/  IMAD.SHL.U32 R5, R7, 0x40, RZ ;  /* 0x0000004007057824 */ /* 0x000fe200078e00ff */
[----:B------:R1:W-:Y:S01]  /*0e90*/  STL [R1+0xa8], R0 ;  /* 0x0000a80001007387 */ /* 0x0003e20000100800 */
[----:B------:R-:W-:-:S02]  /*0ea0*/  LEA.HI R4, R3, R12, RZ, 0x3 ;  /* 0x0000000c03047211 */ /* 0x000fc400078f18ff */
[----:B------:R-:W-:Y:S01]  /*0eb0*/  IMAD.IADD R228, R208, 0x1, R8 ;  /* 0x00000001d0e47824 */ /* 0x000fe200078e0208 */
[----:B------:R-:W-:Y:S01]  /*0ec0*/  SHF.R.S32.HI R6, RZ, 0x1f, R7 ;  /* 0x0000001fff067819 */ /* 0x000fe20000011407 */
[----:B------:R-:W-:Y:S01]  /*0ed0*/  STL [R1+0x7c], R12 ;  /* 0x00007c0c01007387 */ /* 0x000fe20000100800 */
[----:B0-----:R-:W-:Y:S02]  /*0ee0*/  LOP3.LUT R17, R5, 0x1c0, RZ, 0xc0, !PT ;  /* 0x000001c005117812 */ /* 0x001fe400078ec0ff */
[----:B------:R-:W-:Y:S01]  /*0ef0*/  SHF.R.S32.HI R5, RZ, 0x1f, R228 ;  /* 0x0000001fff057819 */ /* 0x000fe200000114e4 */
[----:B------:R0:W-:Y:S01]  /*0f00*/  STL [R1+0x78], R7 ;  /* 0x0000780701007387 */ /* 0x0001e20000100800 */
[----:B-1----:R-:W-:Y:S01]  /*0f10*/  IMAD.SHL.U32 R0, R12, 0x40, RZ ;  /* 0x000000400c007824 */ /* 0x002fe200078e00ff */
[----:B------:R-:W-:Y:S02]  /*0f20*/  LEA.HI R6, R6, R7, RZ, 0x3 ;  /* 0x0000000706067211 */ /* 0x000fe400078f18ff */
[----:B------:R1:W-:Y:S01]  /*0f30*/  STL [R1+0x4], R8 ;  /* 0x0000040801007387 */ /* 0x0003e20000100800 */
[----:B------:R-:W-:-:S02]  /*0f40*/  LOP3.LUT R19, R17, 0x38, R22, 0xf8, !PT ;  /* 0x0000003811137812 */ /* 0x000fc400078ef816 */
[----:B------:R-:W-:Y:S01]  /*0f50*/  LOP3.LUT R3, R0, 0x1c0, RZ, 0xc0, !PT ;  /* 0x000001c000037812 */ /* 0x000fe200078ec0ff */
[----:B------:R-:W-:Y:S01]  /*0f60*/  IMAD.SHL.U32 R0, R4, 0x40, RZ ;  /* 0x0000004004007824 */ /* 0x000fe200078e00ff */
[----:B------:R-:W-:Y:S02]  /*0f70*/  LEA.HI R4, R5, R228, RZ, 0x3 ;  /* 0x000000e405047211 */ /* 0x000fe400078f18ff */
[C---:B0-----:R-:W-:Y:S02]  /*0f80*/  LOP3.LUT R7, R3.reuse, 0x38, R22, 0xf8, !PT ;  /* 0x0000003803077812 */ /* 0x041fe400078ef816 */
[----:B------:R-:W-:Y:S02]  /*0f90*/  LOP3.LUT R29, R0, 0xfffffe00, RZ, 0xc0, !PT ;  /* 0xfffffe00001d7812 */ /* 0x000fe400078ec0ff */
[----:B-1----:R-:W-:Y:S02]  /*0fa0*/  SHF.L.U32 R8, R6, 0x6, RZ ;  /* 0x0000000606087819 */ /* 0x002fe400000006ff */
[----:B------:R-:W-:Y:S01]  /*0fb0*/  SHF.R.U32.HI R6, RZ, 0x3, R3 ;  /* 0x00000003ff067819 */ /* 0x000fe20000011603 */
[----:B------:R-:W-:Y:S01]  /*0fc0*/  STL [R1+0x84], R29 ;  /* 0x0000841d01007387 */ /* 0x000fe20000100800 */
[----:B------:R-:W-:-:S02]  /*0fd0*/  LOP3.LUT R3, R3, 0x38, R4, 0xf8, !PT ;  /* 0x0000003803037812 */ /* 0x000fc400078ef804 */
[----:B------:R-:W-:Y:S02]  /*0fe0*/  LOP3.LUT R21, R29, R7, R6, 0xf6, !PT ;  /* 0x000000071d157212 */ /* 0x000fe400078ef606 */
[----:B------:R-:W-:Y:S01]  /*0ff0*/  LOP3.LUT R6, R3, R6, RZ, 0x3c, !PT ;  /* 0x0000000603067212 */ /* 0x000fe200078e3cff */
[----:B------:R-:W-:Y:S01]  /*1000*/  IMAD R3, R2, 0x40, R11 ;  /* 0x0000004002037824 */ /* 0x000fe200078e020b */
[----:B------:R-:W-:Y:S02]  /*1010*/  LOP3.LUT R27, R8, 0xfffffe00, RZ, 0xc0, !PT ;  /* 0xfffffe00081b7812 */ /* 0x000fe400078ec0ff */
[----:B------:R-:W-:Y:S02]  /*1020*/  SHF.R.S32.HI R2, RZ, 0x1f, R235 ;  /* 0x0000001fff027819 */ /* 0x000fe400000114eb */
[----:B------:R-:W-:Y:S01]  /*1030*/  SHF.L.U32 R0, R235, 0x6, RZ ;  /* 0x00000006eb007819 */ /* 0x000fe200000006ff */
[----:B------:R-:W-:Y:S01]  /*1040*/  STL [R1+0x80], R27 ;  /* 0x0000801b01007387 */ /* 0x000fe20000100800 */
[----:B------:R-:W-:-:S02]  /*1050*/  LEA.HI R2, R2, R235, RZ, 0x3 ;  /* 0x000000eb02027211 */ /* 0x000fc400078f18ff */
[----:B------:R-:W-:Y:S01]  /*1060*/  LOP3.LUT R28, R0, 0x1c0, RZ, 0xc0, !PT ;  /* 0x000001c0001c7812 */ /* 0x000fe200078ec0ff */
[----:B------:R-:W-:Y:S01]  /*1070*/  STL [R1+0x3c], R30 ;  /* 0x00003c1e01007387 */ /* 0x000fe20000100800 */
[----:B------:R-:W-:Y:S01]  /*1080*/  LEA.HI R5, R5, R228, RZ, 0x6 ;  /* 0x000000e405057211 */ /* 0x000fe200078f30ff */
[----:B------:R-:W-:Y:S01]  /*1090*/  IMAD.SHL.U32 R2, R2, 0x40, RZ ;  /* 0x0000004002027824 */ /* 0x000fe200078e00ff */
[----:B------:R-:W-:Y:S01]  /*10a0*/  SHF.R.U32.HI R24, RZ, 0x3, R28 ;  /* 0x00000003ff187819 */ /* 0x000fe2000001161c */
[----:B------:R0:W-:Y:S01]  /*10b0*/  STL [R1+0x58], R3 ;  /* 0x0000580301007387 */ /* 0x0001e20000100800 */
[----:B------:R-:W-:Y:S01]  /*10c0*/  SHF.R.U32.HI R12, RZ, 0x3, R17 ;  /* 0x00000003ff0c7819 */ /* 0x000fe20000011611 */
[----:B------:R-:W-:Y:S01]  /*10d0*/  IMAD.SHL.U32 R5, R5, 0x80, RZ ;  /* 0x0000008005057824 */ /* 0x000fe200078e00ff */
[----:B------:R-:W-:Y:S01]  /*10e0*/  LOP3.LUT R8, R2, 0xfffffe00, RZ, 0xc0, !PT ;  /* 0xfffffe0002087812 */ /* 0x000fe200078ec0ff */
[----:B------:R-:W-:Y:S01]  /*10f0*/  STL [R1+0x38], R28 ;  /* 0x0000381c01007387 */ /* 0x000fe20000100800 */
[----:B------:R-:W-:Y:S01]  /*1100*/  IMAD.U32 R2, RZ, RZ, UR4 ;  /* 0x00000004ff027e24 */ /* 0x000fe2000f8e00ff */
[----:B------:R-:W-:-:S02]  /*1110*/  LOP3.LUT R17, R17, 0x38, R4, 0xf8, !PT ;  /* 0x0000003811117812 */ /* 0x000fc400078ef804 */
[----:B------:R-:W-:Y:S02]  /*1120*/  LOP3.LUT R0, R4, 0x38, RZ, 0xc0, !PT ;  /* 0x0000003804007812 */ /* 0x000fe400078ec0ff */
[----:B0-----:R-:W-:Y:S02]  /*1130*/  LOP3.LUT R3, R30, 0x1c0, RZ, 0xc0, !PT ;  /* 0x000001c01e037812 */ /* 0x001fe400078ec0ff */
[----:B------:R-:W-:Y:S02]  /*1140*/  LOP3.LUT R4, R28, 0x38, R4, 0xf8, !PT ;  /* 0x000000381c047812 */ /* 0x000fe400078ef804 */
[----:B------:R-:W-:Y:S02]  /*1150*/  SHF.R.U32.HI R26, RZ, 0x3, R3 ;  /* 0x00000003ff1a7819 */ /* 0x000fe40000011603 */
[----:B------:R-:W-:Y:S02]  /*1160*/  LOP3.LUT R0, R0, 0x1c0, R30, 0xf8, !PT ;  /* 0x000001c000007812 */ /* 0x000fe400078ef81e */
[----:B------:R-:W-:Y:S01]  /*1170*/  LOP3.LUT R5, R5, 0xffffe000, RZ, 0xc0, !PT ;  /* 0xffffe00005057812 */ /* 0x000fe200078ec0ff */
[----:B------:R-:W-:Y:S01]  /*1180*/  STL [R1+0x48], R26 ;  /* 0x0000481a01007387 */ /* 0x000fe20000100800 */
[----:B------:R-:W-:-:S02]  /*1190*/  LOP3.LUT R4, R4, R24, RZ, 0x3c, !PT ;  /* 0x0000001804047212 */ /* 0x000fc400078e3cff */
[----:B------:R-:W-:Y:S01]  /*11a0*/  LOP3.LUT R25, R27, R19, R12, 0xf6, !PT ;  /* 0x000000131b197212 */ /* 0x000fe200078ef60c */
[----:B------:R-:W-:Y:S01]  /*11b0*/  STL [R1+0x40], R24 ;  /* 0x0000401801007387 */ /* 0x000fe20000100800 */
[----:B------:R-:W-:Y:S01]  /*11c0*/  LOP3.LUT R12, R17, R12, RZ, 0x3c, !PT ;  /* 0x0000000c110c7212 */ /* 0x000fe200078e3cff */
[----:B------:R-:W-:Y:S01]  /*11d0*/  IMAD.MOV.U32 R17, RZ, RZ, RZ ;  /* 0x000000ffff117224 */ /* 0x000fe200078e00ff */
[----:B------:R-:W-:Y:S01]  /*11e0*/  LOP3.LUT R0, R0, R26, RZ, 0x3c, !PT ;  /* 0x0000001a00007212 */ /* 0x000fe200078e3cff */
[----:B------:R-:W-:Y:S01]  /*11f0*/  STL [R1+0x44], R8 ;  /* 0x0000440801007387 */ /* 0x000fe20000100800 */
[-C--:B------:R-:W-:Y:S01]  /*1200*/  IADD3 R11, R6, R5.reuse, R29 ;  /* 0x00000005060b7210 */ /* 0x080fe20007ffe01d */
[----:B------:R-:W-:Y:S01]  /*1210*/  VIADD R6, R208, 0x60 ;  /* 0x00000060d0067836 */ /* 0x000fe20000000000 */
[-C--:B------:R-:W-:Y:S01]  /*1220*/  IADD3 R7, R4, R5.reuse, R8 ;  /* 0x0000000504077210 */ /* 0x080fe20007ffe008 */
[----:B------:R-:W-:Y:S01]  /*1230*/  STL [R1+0x4c], R10 ;  /* 0x00004c0a01007387 */ /* 0x000fe20000100800 */
[----:B------:R-:W-:Y:S01]  /*1240*/  VIADD R4, R22, 0x80 ;  /* 0x0000008016047836 */ /* 0x000fe20000000000 */
[----:B------:R-:W-:-:S02]  /*1250*/  IADD3 R27, R12, R5, R27 ;  /* 0x000000050c1b7210 */ /* 0x000fc40007ffe01b */
[----:B------:R-:W-:Y:S01]  /*1260*/  STL [R1+0x14], R13 ;  /* 0x0000140d01007387 */ /* 0x000fe20000100800 */
[----:B------:R-:W-:Y:S02]  /*1270*/  IADD3 R5, R0, R5, R10 ;  /* 0x0000000500057210 */ /* 0x000fe40007ffe00a */
[----:B------:R-:W-:Y:S01]  /*1280*/  LOP3.LUT R3, R3, 0x38, R22, 0xf8, !PT ;  /* 0x0000003803037812 */ /* 0x000fe200078ef816 */
[----:B------:R-:W-:Y:S01]  /*1290*/  STL [R1+0x18], R14 ;  /* 0x0000180e01007387 */ /* 0x000fe20000100800 */
[----:B------:R-:W-:Y:S02]  /*12a0*/  IADD3 R0, R16, 0x10400, RZ ;  /* 0x0001040010007810 */ /* 0x000fe40007ffe0ff */
[----:B------:R-:W-:Y:S01]  /*12b0*/  LOP3.LUT R236, R9, 0x7ffffffc, RZ, 0xc0, !PT ;  /* 0x7ffffffc09ec7812 */ /* 0x000fe200078ec0ff */
[----:B------:R-:W-:Y:S01]  /*12c0*/  STL [R1+0x1c], R15 ;  /* 0x00001c0f01007387 */ /* 0x000fe20000100800 */
[----:B------:R-:W-:-:S03]  /*12d0*/  SHF.R.S32.HI R19, RZ, 0x1f, R18 ;  /* 0x0000001fff137819 */ /* 0x000fc60000011412 */
[----:B------:R-:W-:Y:S01]  /*12e0*/  STL [R1+0x70], RZ ;  /* 0x000070ff01007387 */ /* 0x000fe20000100800 */
[----:B------:R-:W-:-:S03]  /*12f0*/  IMAD.IADD R236, R20, 0x1, -R236 ;  /* 0x0000000114ec7824 */ /* 0x000fc600078e0aec */
[----:B------:R0:W-:Y:S04]  /*1300*/  STL [R1+0x34], R2 ;  /* 0x0000340201007387 */ /* 0x0001e80000100800 */
[----:B------:R-:W-:Y:S01]  /*1310*/  STL [R1], RZ ;  /* 0x000000ff01007387 */ /* 0x000fe20000100800 */
[----:B0-----:R-:W-:-:S05]  /*1320*/  SHF.R.S32.HI R2, RZ, 0x1f, R235 ;  /* 0x0000001fff027819 */ /* 0x001fca00000114eb */
[----:B------:R0:W-:Y:S02]  /*1330*/  STL [R1+0x60], R2 ;  /* 0x0000600201007387 */ /* 0x0001e40000100800 */
[----:B0-----:R-:W-:-:S05]  /*1340*/  VIADD R2, R208, 0x20 ;  /* 0x00000020d0027836 */ /* 0x001fca0000000000 */
[----:B------:R0:W-:Y:S04]  /*1350*/  STL [R1+0x8], R2 ;  /* 0x0000080201007387 */ /* 0x0001e80000100800 */
[----:B------:R1:W-:Y:S04]  /*1360*/  STL [R1+0xc], R6 ;  /* 0x00000c0601007387 */ /* 0x0003e80000100800 */
[----:B------:R2:W-:Y:S01]  /*1370*/  STL [R1+0x2c], R4 ;  /* 0x00002c0401007387 */ /* 0x0005e20000100800 */
[----:B0-----:R-:W-:Y:S02]  /*1380*/  LOP3.LUT R2, R28, 0x38, R22, 0xf8, !PT ;  /* 0x000000381c027812 */ /* 0x001fe400078ef816 */
[----:B-1----:R-:W-:-:S02]  /*1390*/  IADD3 R6, R22, 0xc0, RZ ;  /* 0x000000c016067810 */ /* 0x002fc40007ffe0ff */
[----:B--2---:R-:W-:-:S03]  /*13a0*/  LOP3.LUT R4, R10, R3, R26, 0xf6, !PT ;  /* 0x000000030a047212 */ /* 0x004fc600078ef61a */
[----:B------:R0:W-:Y:S01]  /*13b0*/  STL [R1+0x30], R6 ;  /* 0x0000300601007387 */ /* 0x0001e20000100800 */
[----:B------:R-:W-:Y:S01]  /*13c0*/  LOP3.LUT R3, R8, R2, R24, 0xf6, !PT ;  /* 0x0000000208037212 */ /* 0x000fe200078ef618 */
[----:B------:R-:W-:Y:S02]  /*13d0*/  IMAD R2, R21, 0x2, R0 ;  /* 0x0000000215027824 */ /* 0x000fe400078e0200 */
[----:B------:R-:W-:Y:S01]  /*13e0*/  STL [R1+0x5c], R4 ;  /* 0x00005c0401007387 */ /* 0x000fe20000100800 */
[----:B------:R-:W-:-:S03]  /*13f0*/  LEA R3, R3, R0, 0x1 ;  /* 0x0000000003037211 */ /* 0x000fc600078e08ff */
[----:B------:R1:W-:Y:S01]  /*1400*/  STL [R1+0x98], R2 ;  /* 0x0000980201007387 */ /* 0x0003e20000100800 */
[----:B0-----:R-:W-:-:S05]  /*1410*/  IMAD R6, R25, 0x2, R0 ;  /* 0x0000000219067824 */ /* 0x001fca00078e0200 */
[----:B------:R0:W-:Y:S01]  /*1420*/  STL [R1+0x90], R6 ;  /* 0x0000900601007387 */ /* 0x0001e20000100800 */
[----:B-1----:R-:W-:-:S03]  /*1430*/  IMAD R2, R7, 0x2, R0 ;  /* 0x0000000207027824 */ /* 0x002fc600078e0200 */
[----:B------:R1:W-:Y:S04]  /*1440*/  STL [R1+0xa0], R3 ;  /* 0x0000a00301007387 */ /* 0x0003e80000100800 */
[----:B------:R2:W-:Y:S01]  /*1450*/  STL [R1+0x9c], R2 ;  /* 0x00009c0201007387 */ /* 0x0005e20000100800 */
[--C-:B0-----:R-:W-:Y:S02]  /*1460*/  IMAD R6, R11, 0x2, R0.reuse ;  /* 0x000000020b067824 */ /* 0x101fe400078e0200 */
[----:B-1----:R-:W-:-:S03]  /*1470*/  IMAD R3, R27, 0x2, R0 ;  /* 0x000000021b037824 */ /* 0x002fc600078e0200 */
[----:B------:R0:W-:Y:S01]  /*1480*/  STL [R1+0x94], R6 ;  /* 0x0000940601007387 */ /* 0x0001e20000100800 */
[----:B--2---:R-:W-:Y:S01]  /*1490*/  LEA R2, R5, R0, 0x1 ;  /* 0x0000000005027211 */ /* 0x004fe200078e08ff */
[----:B------:R-:W-:Y:S02]  /*14a0*/  IMAD R0, R4, 0x2, R0 ;  /* 0x0000000204007824 */ /* 0x000fe400078e0200 */
[----:B------:R0:W-:Y:S04]  /*14b0*/  STL [R1+0x8c], R3 ;  /* 0x00008c0301007387 */ /* 0x0001e80000100800 */
[----:B------:R0:W-:Y:S04]  /*14c0*/  STL [R1+0x50], R0 ;  /* 0x0000500001007387 */ /* 0x0001e80000100800 */
[----:B------:R0:W-:Y:S02]  /*14d0*/  STL [R1+0xa4], R2 ;  /* 0x0000a40201007387 */ /* 0x0001e40000100800 */
.L_x_1652:
[----:B-12--5:R-:W2:Y:S01]  /*14e0*/  LDL R12, [R1+0x14] ;  /* 0x00001400010c7983 */ /* 0x026ea20000100800 */
[----:B------:R-:W-:Y:S01]  /*14f0*/  ULDC.64 UR4, c[0x0][0xa28] ;  /* 0x00028a0000047ab9 */ /* 0x000fe20000000a00 */
[----:B----4-:R-:W1:Y:S02]  /*1500*/  LDC.64 R4, c[0x0][0xa08] ;  /* 0x00028200ff047b82 */ /* 0x010e640000000a00 */
[----:B------:R-:W3:Y:S04]  /*1510*/  LDL R29, [R1+0x18] ;  /* 0x00001800011d7983 */ /* 0x000ee80000100800 */
[----:B------:R-:W4:Y:S01]  /*1520*/  LDL R30, [R1+0x1c] ;  /* 0x00001c00011e7983 */ /* 0x000f220000100800 */
[----:B------:R-:W-:-:S04]  /*1530*/  ISETP.NE.U32.AND P0, PT, RZ, UR4, PT ;  /* 0x00000004ff007c0c */ /* 0x000fc8000bf05070 */
[----:B------:R-:W-:Y:S01]  /*1540*/  ISETP.NE.AND.EX P0, PT, RZ, UR5, PT, P0 ;  /* 0x00000005ff007c0c */ /* 0x000fe2000bf05300 */
[----:B------:R-:W-:Y:S02]  /*1550*/  ULDC.64 UR4, c[0x0][0xa18] ;  /* 0x0002860000047ab9 */ /* 0x000fe40000000a00 */
[----:B------:R-:W-:-:S04]  /*1560*/  ISETP.NE.U32.AND P1, PT, RZ, UR4, PT ;  /* 0x00000004ff007c0c */ /* 0x000fc8000bf25070 */
[----:B------:R-:W-:Y:S01]  /*1570*/  ISETP.NE.AND.EX P1, PT, RZ, UR5, PT, P1 ;  /* 0x00000005ff007c0c */ /* 0x000fe2000bf25310 */
[----:B------:R-:W-:-:S05]  /*1580*/  ULDC.64 UR4, c[0x0][0xa08] ;  /* 0x0002820000047ab9 */ /* 0x000fca0000000a00 */
[----:B0-----:R-:W0:Y:S08]  /*1590*/  @P0 LDC.64 R2, c[0x0][0xa28] ;  /* 0x00028a00ff020b82 */ /* 0x001e300000000a00 */
[----:B------:R-:W0:Y:S01]  /*15a0*/  @P1 LDC.64 R6, c[0x0][0xa18] ;  /* 0x00028600ff061b82 */ /* 0x000e220000000a00 */
[----:B------:R-:W-:Y:S01]  /*15b0*/  ISETP.NE.U32.AND P3, PT, RZ, UR4, PT ;  /* 0x00000004ff007c0c */ /* 0x000fe2000bf65070 */
[----:B------:R-:W-:-:S03]  /*15c0*/  ULDC UR4, c[0x0][0x288] ;  /* 0x0000a20000047ab9 */ /* 0x000fc60000000800 */
[----:B------:R-:W-:Y:S02]  /*15d0*/  ISETP.NE.AND.EX P3, PT, RZ, UR5, PT, P3 ;  /* 0x00000005ff007c0c */ /* 0x000fe4000bf65330 */
[----:B------:R-:W-:Y:S01]  /*15e0*/  MOV R227, UR4 ;  /* 0x0000000400e37c02 */ /* 0x000fe20008000f00 */
[----:B------:R-:W-:Y:S01]  /*15f0*/  ULDC.64 UR4, c[0x0][0x3f8] ;  /* 0x0000fe0000047ab9 */ /* 0x000fe20000000a00 */
[----:B------:R-:W-:Y:S01]  /*1600*/  IMAD.MOV.U32 R0, RZ, RZ, RZ ;  /* 0x000000ffff007224 */ /* 0x000fe200078e00ff */
[----:B------:R-:W-:Y:S01]  /*1610*/  UISETP.NE.U32.AND UP0, UPT, UR4, URZ, UPT ;  /* 0x0000003f0400728c */ /* 0x000fe2000bf05070 */
[----:B------:R-:W-:Y:S01]  /*1620*/  IMAD.MOV.U32 R28, RZ, RZ, RZ ;  /* 0x000000ffff1c7224 */ /* 0x000fe200078e00ff */
[----:B------:R-:W-:Y:S01]  /*1630*/  ULDC.64 UR6, c[0x0][0x208] ;  /* 0x0000820000067ab9 */ /* 0x000fe20000000a00 */
[----:B------:R-:W-:Y:S01]  /*1640*/  ULDC UR4, c[0x0][0x404] ;  /* 0x0001010000047ab9 */ /* 0x000fe20000000800 */
[----:B------:R-:W-:-:S03]  /*1650*/  UISETP.NE.AND.EX UP0, UPT, UR5, URZ, UPT, UP0 ;  /* 0x0000003f0500728c */ /* 0x000fc6000bf05300 */
[----:B------:R-:W-:Y:S01]  /*1660*/  ULDC UR5, c[0x0][0x2e0] ;  /* 0x0000b80000057ab9 */ /* 0x000fe20000000800 */
[----:B------:R-:W-:-:S04]  /*1670*/  USEL UR4, UR4, 0x1, UP0 ;  /* 0x0000000104047887 */ /* 0x000fc80008000000 */
[----:B------:R-:W-:-:S03]  /*1680*/  UIMAD UR4, UR4, UR5, URZ ;  /* 0x00000005040472a4 */ /* 0x000fc6000f8e023f */
[----:B------:R-:W-:Y:S01]  /*1690*/  ULDC UR5, c[0x0][0x338] ;  /* 0x0000ce0000057ab9 */ /* 0x000fe20000000800 */
[----:B--2---:R2:W-:Y:S04]  /*16a0*/  STL [R1+0x74], R12 ;  /* 0x0000740c01007387 */ /* 0x0045e80000100800 */
[----:B---3--:R2:W-:Y:S04]  /*16b0*/  STL [R1+0x68], R29 ;  /* 0x0000681d01007387 */ /* 0x0085e80000100800 */
[----:B----4-:R2:W-:Y:S01]  /*16c0*/  STL [R1+0x6c], R30 ;  /* 0x00006c1e01007387 */ /* 0x0105e20000100800 */
[----:B-1----:R-:W-:-:S04]  /*16d0*/  IMAD.WIDE R8, R30, 0x4, R4 ;  /* 0x000000041e087825 */ /* 0x002fc800078e0204 */
[C---:B0-----:R-:W-:Y:S01]  /*16e0*/  @P0 IMAD.WIDE R2, R30.reuse, 0x4, R2 ;  /* 0x000000041e020825 */ /* 0x041fe200078e0202 */
[----:B------:R2:W5:Y:S03]  /*16f0*/  @P3 LDG.E R28, desc[UR6][R8.64] ;  /* 0x00000006081c3981 */ /* 0x000566000c1e1900 */
[----:B------:R-:W-:Y:S01]  /*1700*/  @P1 IMAD.WIDE R4, R30, 0x4, R6 ;  /* 0x000000041e041825 */ /* 0x000fe200078e0206 */
[----:B------:R2:W5:Y:S04]  /*1710*/  @P0 LDG.E R0, desc[UR6][R2.64] ;  /* 0x0000000602000981 */ /* 0x000568000c1e1900 */
[----:B------:R2:W5:Y:S01]  /*1720*/  @P1 LDG.E R227, desc[UR6][R4.64] ;  /* 0x0000000604e31981 */ /* 0x000562000c1e1900 */
[----:B------:R-:W-:-:S02]  /*1730*/  ULDC.64 UR6, c[0x0][0xa20] ;  /* 0x0002880000067ab9 */ /* 0x000fc40000000a00 */
[----:B------:R-:W-:-:S04]  /*1740*/  ISETP.NE.U32.AND P2, PT, RZ, UR6, PT ;  /* 0x00000006ff007c0c */ /* 0x000fc8000bf45070 */
[----:B------:R-:W-:Y:S01]  /*1750*/  ISETP.NE.AND.EX P2, PT, RZ, UR7, PT, P2 ;  /* 0x00000007ff007c0c */ /* 0x000fe2000bf45320 */
[----:B------:R-:W-:-:S12]  /*1760*/  @P1 BRA `(.L_x_1341) ;  /* 0x0000000000281947 */ /* 0x000fd80003800000 */
[----:B------:R-:W-:Y:S02]  /*1770*/  ULDC.64 UR6, c[0x0][0xa00] ;  /* 0x0002800000067ab9 */ /* 0x000fe40000000a00 */
[----:B------:R-:W-:-:S04]  /*1780*/  ISETP.NE.U32.AND P0, PT, RZ, UR6, PT ;  /* 0x00000006ff007c0c */ /* 0x000fc8000bf05070 */
[----:B------:R-:W-:-:S13]  /*1790*/  ISETP.NE.AND.EX P0, PT, RZ, UR7, PT, P0 ;  /* 0x00000007ff007c0c */ /* 0x000fda000bf05300 */
[----:B------:R-:W-:Y:S05]  /*17a0*/  @!P0 BRA `(.L_x_1341) ;  /* 0x0000000000188947 */ /* 0x000fea0003800000 */
[----:B--2---:R-:W0:Y:S01]  /*17b0*/  LDC.64 R2, c[0x0][0xa00] ;  /* 0x00028000ff027b82 */ /* 0x004e220000000a00 */
[----:B------:R-:W-:Y:S01]  /*17c0*/  ULDC.64 UR6, c[0x0][0x208] ;  /* 0x0000820000067ab9 */ /* 0x000fe20000000a00 */
[----:B0-----:R-:W-:-:S05]  /*17d0*/  IMAD.WIDE R2, R30, 0x4, R2 ;  /* 0x000000041e027825 */ /* 0x001fca00078e0202 */
[----:B-----5:R-:W2:Y:S04]  /*17e0*/  LDG.E R227, desc[UR6][R2.64] ;  /* 0x0000000602e37981 */ /* 0x020ea8000c1e1900 */
[----:B------:R-:W2:Y:S02]  /*17f0*/  LDG.E R4, desc[UR6][R2.64+0x4] ;  /* 0x0000040602047981 */ /* 0x000ea4000c1e1900 */
[----:B--2---:R-:W-:-:S07]  /*1800*/  IMAD.IADD R227, R4, 0x1, -R227 ;  /* 0x0000000104e37824 */ /* 0x004fce00078e0ae3 */
.L_x_1341:
[----:B--2---:R-:W-:Y:S02]  /*1810*/  IMAD.U32 R2, RZ, RZ, UR5 ;  /* 0x00000005ff027e24 */ /* 0x004fe4000f8e00ff */
[----:B------:R-:W-:Y:S01]  /*1820*/  IMAD.U32 R27, RZ, RZ, UR4 ;  /* 0x00000004ff1b7e24 */ /* 0x000fe2000f8e00ff */
[----:B------:R-:W-:Y:S06]  /*1830*/  @!P2 BRA `(.L_x_1342) ;  /* 0x000000000014a947 */ /* 0x000fec0003800000 */
[----:B------:R-:W0:Y:S01]  /*1840*/  LDC.64 R4, c[0x0][0xa20] ;  /* 0x00028800ff047b82 */ /* 0x000e220000000a00 */
[----:B------:R-:W-:Y:S01]  /*1850*/  ULDC.64 UR4, c[0x0][0x208] ;  /* 0x0000820000047ab9 */ /* 0x000fe20000000a00 */
[----:B0-----:R-:W-:-:S05]  /*1860*/  IMAD.WIDE R4, R30, 0x4, R4 ;  /* 0x000000041e047825 */ /* 0x001fca00078e0204 */
[----:B------:R0:W5:Y:S01]  /*1870*/  LDG.E R27, desc[UR4][R4.64] ;  /* 0x00000004041b7981 */ /* 0x000162000c1e1900 */
[----:B------:R-:W-:Y:S05]  /*1880*/  BRA `(.L_x_1343) ;  /* 0x0000000000147947 */ /* 0x000fea0003800000 */
.L_x_1342:
[----:B------:R-:W-:Y:S05]  /*1890*/  @!P3 BRA `(.L_x_1343) ;  /* 0x000000000010b947 */ /* 0x000fea0003800000 */
[----:B------:R-:W-:Y:S02]  /*18a0*/  ULDC.64 UR4, c[0x0][0x208] ;  /* 0x0000820000047ab9 */ /* 0x000fe40000000a00 */
[----:B------:R-:W2:Y:S04]  /*18b0*/  LDG.E R4, desc[UR4][R8.64] ;  /* 0x0000000408047981 */ /* 0x000ea8000c1e1900 */
[----:B------:R-:W2:Y:S02]  /*18c0*/  LDG.E R27, desc[UR4][R8.64+0x4] ;  /* 0x00000404081b7981 */ /* 0x000ea4000c1e1900 */
[----:B--2---:R-:W-:-:S07]  /*18d0*/  IADD3 R27, -R4, R27, RZ ;  /* 0x0000001b041b7210 */ /* 0x004fce0007ffe1ff */
.L_x_1343:
[----:B------:R-:W-:Y:S01]  /*18e0*/  ULDC.64 UR4, c[0x0][0xa10] ;  /* 0x0002840000047ab9 */ /* 0x000fe20000000a00 */
[----:B------:R-:W-:Y:S01]  /*18f0*/  ULDC.64 UR6, c[0x0][0x208] ;  /* 0x0000820000067ab9 */ /* 0x000fe20000000a00 */
[----:B------:R-:W-:Y:S01]  /*1900*/  ISETP.NE.U32.AND P0, PT, RZ, UR4, PT ;  /* 0x00000004ff007c0c */ /* 0x000fe2000bf05070 */
[----:B------:R-:W1:Y:S03]  /*1910*/  LDC.64 R10, c[0x0][0x9e0] ;  /* 0x00027800ff0a7b82 */ /* 0x000e660000000a00 */
[----:B------:R-:W-:Y:S01]  /*1920*/  ISETP.NE.AND.EX P0, PT, RZ, UR5, PT, P0 ;  /* 0x00000005ff007c0c */ /* 0x000fe2000bf05300 */
[----:B------:R-:W-:Y:S02]  /*1930*/  ULDC.64 UR4, c[0x0][0xa30] ;  /* 0x00028c0000047ab9 */ /* 0x000fe40000000a00 */
[----:B------:R-:W-:-:S04]  /*1940*/  ISETP.NE.U32.AND P1, PT, RZ, UR4, PT ;  /* 0x00000004ff007c0c */ /* 0x000fc8000bf25070 */
[----:B------:R-:W-:-:S06]  /*1950*/  ISETP.NE.AND.EX P1, PT, RZ, UR5, PT, P1 ;  /* 0x00000005ff007c0c */ /* 0x000fcc000bf25310 */
[----:B0-----:R-:W0:Y:S08]  /*1960*/  @P0 LDC.64 R4, c[0x0][0xa10] ;  /* 0x00028400ff040b82 */ /* 0x001e300000000a00 */
[----:B------:R-:W2:Y:S01]  /*1970*/  @P1 LDC.64 R6, c[0x0][0xa30] ;  /* 0x00028c00ff061b82 */ /* 0x000ea20000000a00 */
[----:B0-----:R-:W-:-:S05]  /*1980*/  @P0 IMAD.WIDE R4, R30, 0x4, R4 ;  /* 0x000000041e040825 */ /* 0x001fca00078e0204 */
[----:B------:R-:W3:Y:S04]  /*1990*/  @P0 LDG.E R3, desc[UR6][R4.64] ;  /* 0x0000000604030981 */ /* 0x000ee8000c1e1900 */
[----:B------:R-:W3:Y:S01]  /*19a0*/  @P0 LDG.E R8, desc[UR6][R4.64+0x4] ;  /* 0x0000040604080981 */ /* 0x000ee2000c1e1900 */
[----:B-----5:R-:W-:Y:S02]  /*19b0*/  IMAD.IADD R9, R27, 0x1, -R0 ;  /* 0x000000011b097824 */ /* 0x020fe400078e0a00 */
[----:B------:R-:W-:Y:S02]  /*19c0*/  IMAD.MOV.U32 R24, RZ, RZ, R27 ;  /* 0x000000ffff187224 */ /* 0x000fe400078e001b */
[----:B--2---:R-:W-:-:S05]  /*19d0*/  @P1 IMAD.WIDE R6, R30, 0x4, R6 ;  /* 0x000000041e061825 */ /* 0x004fca00078e0206 */
[----:B------:R0:W5:Y:S01]  /*19e0*/  @P1 LDG.E R24, desc[UR6][R6.64] ;  /* 0x0000000606181981 */ /* 0x000162000c1e1900 */
[----:B-1----:R-:W-:Y:S02]  /*19f0*/  ISETP.GE.AND P1, PT, R11, 0x1, PT ;  /* 0x000000010b00780c */ /* 0x002fe40003f26270 */
[----:B------:R-:W-:Y:S01]  /*1a00*/  LEA R104, R12, 0x80, 0x7 ;  /* 0x000000800c687811 */ /* 0x000fe200078e38ff */
[----:B---3--:R-:W-:-:S05]  /*1a10*/  @P0 IMAD.IADD R2, R8, 0x1, -R3 ;  /* 0x0000000108020824 */ /* 0x008fca00078e0a03 */
[----:B------:R-:W-:-:S04]  /*1a20*/  IADD3 R226, R9, R2, RZ ;  /* 0x0000000209e27210 */ /* 0x000fc80007ffe0ff */
[C---:B------:R-:W-:Y:S01]  /*1a30*/  IADD3 R104, R226.reuse, R104, -R227 ;  /* 0x00000068e2687210 */ /* 0x040fe20007ffe8e3 */
[----:B------:R-:W-:-:S05]  /*1a40*/  VIADD R0, R226, 0x3f ;  /* 0x0000003fe2007836 */ /* 0x000fca0000000000 */
[----:B------:R-:W-:-:S04]  /*1a50*/  SHF.R.S32.HI R3, RZ, 0x1f, R0 ;  /* 0x0000001fff037819 */ /* 0x000fc80000011400 */
[----:B------:R-:W-:Y:S01]  /*1a60*/  LEA.HI R3, R3, R0, RZ, 0x6 ;  /* 0x0000000003037211 */ /* 0x000fe200078f30ff */
[----:B------:R-:W-:-:S03]  /*1a70*/  IMAD.IADD R0, R104, 0x1, R10 ;  /* 0x0000000168007824 */ /* 0x000fc600078e020a */
[----:B------:R-:W-:Y:S01]  /*1a80*/  SHF.R.S32.HI R108, RZ, 0x6, R3 ;  /* 0x00000006ff6c7819 */ /* 0x000fe20000011403 */
[----:B0-----:R-:W-:Y:S06]  /*1a90*/  @!P1 BRA `(.L_x_1344) ;  /* 0x0000000000489947 */ /* 0x001fec0003800000 */
[C---:B------:R-:W-:Y:S01]  /*1aa0*/  ISETP.GT.AND P0, PT, R104.reuse, RZ, PT ;  /* 0x000000ff6800720c */ /* 0x040fe20003f04270 */
[----:B------:R-:W-:Y:S01]  /*1ab0*/  BSSY B0, `(.L_x_1345) ;  /* 0x000000e000007945 */ /* 0x000fe20003800000 */
[----:B------:R-:W-:-:S11]  /*1ac0*/  VIADD R3, R104, 0xffffffff ;  /* 0xffffffff68037836 */ /* 0x000fd60000000000 */
[----:B------:R-:W-:Y:S05]  /*1ad0*/  @P0 BRA `(.L_x_1346) ;  /* 0x00000000001c0947 */ /* 0x000fea0003800000 */
[----:B------:R-:W-:Y:S02]  /*1ae0*/  ISETP.NE.AND P0, PT, R11, 0x1, PT ;  /* 0x000000010b00780c */ /* 0x000fe40003f05270 */
[----:B------:R-:W-:-:S11]  /*1af0*/  IADD3 R3, -R104, RZ, RZ ;  /* 0x000000ff68037210 */ /* 0x000fd60007ffe1ff */
[----:B------:R-:W0:Y:S02]  /*1b00*/  @P0 LDC.64 R4, c[0x0][0x9e8] ;  /* 0x00027a00ff040b82 */ /* 0x000e240000000a00 */
[----:B0-----:R-:W-:-:S05]  /*1b10*/  @P0 IMAD.HI.U32 R4, R3, R4, RZ ;  /* 0x0000000403040227 */ /* 0x001fca00078e00ff */
[----:B------:R-:W-:-:S04]  /*1b20*/  @P0 SHF.R.U32.HI R3, RZ, R5, R4 ;  /* 0x00000005ff030219 */ /* 0x000fc80000011604 */
[----:B------:R-:W-:Y:S01]  /*1b30*/  LOP3.LUT R3, RZ, R3, RZ, 0x33, !PT ;  /* 0x00000003ff037212 */ /* 0x000fe200078e33ff */
[----:B------:R-:W-:Y:S06]  /*1b40*/  BRA `(.L_x_1347) ;  /* 0x0000000000107947 */ /* 0x000fec0003800000 */
.L_x_1346:
[----:B------:R-:W-:-:S13]  /*1b50*/  ISETP.NE.AND P0, PT, R11, 0x1, PT ;  /* 0x000000010b00780c */ /* 0x000fda0003f05270 */
[----:B------:R-:W0:Y:S02]  /*1b60*/  @P0 LDC.64 R4, c[0x0][0x9e8] ;  /* 0x00027a00ff040b82 */ /* 0x000e240000000a00 */
[----:B0-----:R-:W-:-:S05]  /*1b70*/  @P0 IMAD.HI.U32 R4, R3, R4, RZ ;  /* 0x0000000403040227 */ /* 0x001fca00078e00ff */
[----:B------:R-:W-:-:S07]  /*1b80*/  @P0 SHF.R.U32.HI R3, RZ, R5, R4 ;  /* 0x00000005ff030219 */ /* 0x000fce0000011604 */
.L_x_1347:
[----:B------:R-:W-:Y:S05]  /*1b90*/  BSYNC B0 ;  /* 0x0000000000007941 */ /* 0x000fea0003800000 */
.L_x_1345:
[----:B------:R-:W-:-:S05]  /*1ba0*/  IMAD R3, R3, R11, R11 ;  /* 0x0000000b03037224 */ /* 0x000fca00078e020b */
[----:B------:R-:W-:-:S07]  /*1bb0*/  VIMNMX R0, R0, R3, PT ;  /* 0x0000000300007248 */ /* 0x000fce0003fe0100 */
.L_x_1344:
[----:B------:R-:W-:Y:S01]  /*1bc0*/  IMAD R3, R12, 0x80, -R227 ;  /* 0x000000800c037824 */ /* 0x000fe200078e0ae3 */
[----:B------:R-:W-:-:S03]  /*1bd0*/  ULDC UR4, c[0x0][0x9dc] ;  /* 0x0002770000047ab9 */ /* 0x000fc60000000800 */
[----:B------:R-:W-:-:S04]  /*1be0*/  IMAD.IADD R102, R226, 0x1, R3 ;  /* 0x00000001e2667824 */ /* 0x000fc800078e0203 */
[----:B------:R-:W-:Y:S01]  /*1bf0*/  VIADD R3, R102, -UR4 ;  /* 0x8000000466037c36 */ /* 0x000fe20008000000 */
[----:B------:R-:W-:Y:S06]  /*1c00*/  @!P1 BRA `(.L_x_1348) ;  /* 0x0000000000489947 */ /* 0x000fec0003800000 */
[----:B------:R-:W-:Y:S01]  /*1c10*/  ISETP.GT.AND P0, PT, R102, -0x1, PT ;  /* 0xffffffff6600780c */ /* 0x000fe20003f04270 */
[----:B------:R-:W-:-:S12]  /*1c20*/  BSSY B0, `(.L_x_1349) ;  /* 0x000000e000007945 */ /* 0x000fd80003800000 */
        /* <DEDUP_REMOVED lines=8> */
.L_x_1350:
[----:B------:R-:W-:Y:S02]  /*1cb0*/  ISETP.NE.AND P0, PT, R11, 0x1, PT ;  /* 0x000000010b00780c */ /* 0x000fe40003f05270 */
[----:B------:R-:W-:-:S11]  /*1cc0*/  MOV R4, R102 ;  /* 0x0000006600047202 */ /* 0x000fd60000000f00 */
[----:B------:R-:W0:Y:S02]  /*1cd0*/  @P0 LDC.64 R6, c[0x0][0x9e8] ;  /* 0x00027a00ff060b82 */ /* 0x000e240000000a00 */
[----:B0-----:R-:W-:-:S05]  /*1ce0*/  @P0 IMAD.HI.U32 R6, R102, R6, RZ ;  /* 0x0000000666060227 */ /* 0x001fca00078e00ff */
[----:B------:R-:W-:-:S07]  /*1cf0*/  @P0 SHF.R.U32.HI R4, RZ, R7, R6 ;  /* 0x00000007ff040219 */ /* 0x000fce0000011606 */
.L_x_1351:
[----:B------:R-:W-:Y:S05]  /*1d00*/  BSYNC B0 ;  /* 0x0000000000007941 */ /* 0x000fea0003800000 */
.L_x_1349:
[----:B------:R-:W-:-:S05]  /*1d10*/  IMAD R4, R4, R11, RZ ;  /* 0x0000000b04047224 */ /* 0x000fca00078e02ff */
[----:B------:R-:W-:-:S07]  /*1d20*/  VIMNMX R3, R3, R4, !PT ;  /* 0x0000000403037248 */ /* 0x000fce0007fe0100 */
.L_x_1348:
[----:B------:R-:W-:Y:S01]  /*1d30*/  VIADD R0, R0, 0x3f ;  /* 0x0000003f00007836 */ /* 0x000fe20000000000 */
[----:B------:R-:W-:-:S04]  /*1d40*/  SHF.R.S32.HI R4, RZ, 0x1f, R3 ;  /* 0x0000001fff047819 */ /* 0x000fc80000011403 */
[----:B------:R-:W-:Y:S02]  /*1d50*/  SHF.R.S32.HI R5, RZ, 0x1f, R0 ;  /* 0x0000001fff057819 */ /* 0x000fe40000011400 */
[----:B------:R-:W-:Y:S02]  /*1d60*/  LEA.HI R4, R4, R3, RZ, 0x6 ;  /* 0x0000000304047211 */ /* 0x000fe400078f30ff */
[----:B------:R-:W-:Y:S02]  /*1d70*/  LEA.HI R5, R5, R0, RZ, 0x6 ;  /* 0x0000000005057211 */ /* 0x000fe400078f30ff */
[----:B------:R-:W-:Y:S02]  /*1d80*/  SHF.R.S32.HI R4, RZ, 0x6, R4 ;  /* 0x00000006ff047819 */ /* 0x000fe40000011404 */
[----:B------:R-:W-:Y:S02]  /*1d90*/  SHF.R.S32.HI R5, RZ, 0x6, R5 ;  /* 0x00000006ff057819 */ /* 0x000fe40000011405 */
[----:B------:R-:W-:-:S02]  /*1da0*/  VIMNMX R4, RZ, R4, !PT ;  /* 0x00000004ff047248 */ /* 0x000fc40007fe0100 */
[----:B------:R-:W-:-:S03]  /*1db0*/  VIMNMX R5, R108, R5, PT ;  /* 0x000000056c057248 */ /* 0x000fc60003fe0100 */
[--C-:B------:R-:W-:Y:S02]  /*1dc0*/  IMAD R4, R4, 0x40, -R9.reuse ;  /* 0x0000004004047824 */ /* 0x100fe400078e0a09 */
[----:B------:R-:W-:-:S03]  /*1dd0*/  IMAD R5, R5, 0x40, -R9 ;  /* 0x0000004005057824 */ /* 0x000fc600078e0a09 */
[----:B------:R-:W-:Y:S02]  /*1de0*/  VIMNMX R4, RZ, R4, !PT ;  /* 0x00000004ff047248 */ /* 0x000fe40007fe0100 */
[----:B------:R-:W-:Y:S02]  /*1df0*/  VIMNMX R5, R5, R2, PT ;  /* 0x0000000205057248 */ /* 0x000fe40003fe0100 */
[----:B------:R-:W-:Y:S02]  /*1e00*/  SHF.R.U32.HI R25, RZ, 0x6, R4 ;  /* 0x00000006ff197819 */ /* 0x000fe40000011604 */
[----:B------:R-:W-:-:S03]  /*1e10*/  ISETP.GT.AND P0, PT, R5, R4, PT ;  /* 0x000000040500720c */ /* 0x000fc60003f04270 */
[----:B------:R-:W-:-:S10]  /*1e20*/  IMAD.MOV.U32 R26, RZ, RZ, R25 ;  /* 0x000000ffff1a7224 */ /* 0x000fd400078e0019 */
[----:B------:R-:W-:-:S04]  /*1e30*/  @P0 IADD3 R0, R5, 0x3f, RZ ;  /* 0x0000003f05000810 */ /* 0x000fc80007ffe0ff */
[----:B------:R-:W-:-:S04]  /*1e40*/  @P0 SHF.R.S32.HI R3, RZ, 0x1f, R0 ;  /* 0x0000001fff030819 */ /* 0x000fc80000011400 */
[----:B------:R-:W-:-:S04]  /*1e50*/  @P0 LEA.HI R3, R3, R0, RZ, 0x6 ;  /* 0x0000000003030211 */ /* 0x000fc800078f30ff */
[----:B------:R-:W-:Y:S02]  /*1e60*/  @P0 SHF.R.S32.HI R26, RZ, 0x6, R3 ;  /* 0x00000006ff1a0819 */ /* 0x000fe40000011403 */
[----:B------:R-:W-:Y:S02]  /*1e70*/  PLOP3.LUT P0, PT, PT, PT, PT, 0x80, 0x0 ;  /* 0x000000000000781c */ /* 0x000fe40003f0f070 */
[----:B------:R-:W-:-:S13]  /*1e80*/  ISETP.GT.AND P1, PT, R26, R25, PT ;  /* 0x000000191a00720c */ /* 0x000fda0003f24270 */
[----:B------:R-:W-:Y:S05]  /*1e90*/  @!P1 BRA `(.L_x_1352) ;  /* 0x0000006400d49947 */ /* 0x000fea0003800000 */
        /* <DEDUP_REMOVED lines=13> */
[----:B------:R-:W-:Y:S02]  /*1f70*/  IMAD.U32 R6, RZ, RZ, UR4 ;  /* 0x00000004ff067e24 */ /* 0x000fe4000f8e00ff */
[----:B------:R-:W-:-:S02]  /*1f80*/  IMAD.U32 R7, RZ, RZ, UR5 ;  /* 0x00000005ff077e24 */ /* 0x000fc4000f8e00ff */
[----:B------:R-:W-:Y:S02]  /*1f90*/  IMAD.MOV.U32 R8, RZ, RZ, 0x70 ;  /* 0x00000070ff087424 */ /* 0x000fe400078e00ff */
[----:B------:R-:W-:Y:S02]  /*1fa0*/  IMAD.MOV.U32 R12, RZ, RZ, 0x1 ;  /* 0x00000001ff0c7424 */ /* 0x000fe400078e00ff */
[----:B0-----:R-:W-:-:S07]  /*1fb0*/  IMAD.MOV.U32 R13, RZ, RZ, RZ ;  /* 0x000000ffff0d7224 */ /* 0x001fce00078e00ff */
[----:B------:R-:W-:-:S07]  /*1fc0*/  LEPC R20, `(.L_x_1354) ;  /* 0x000000001014794e */ /* 0x000fce0000000000 */
[----:B-1---5:R-:W-:Y:S05]  /*1fd0*/  CALL.ABS.NOINC R14 ;  /* 0x000000000e007343 */ /* 0x022fea0003c00000 */
.L_x_1354:
[----:B------:R-:W-:Y:S05]  /*1fe0*/  BSYNC B6 ;  /* 0x0000000000067941 */ /* 0x000fea0003800000 */
.L_x_1353:
[----:B------:R-:W-:Y:S01]  /*1ff0*/  IADD3 R0, R16, 0x400, RZ ;  /* 0x0000040010007810 */ /* 0x000fe20007ffe0ff */
[----:B------:R-:W-:Y:S03]  /*2000*/  BSSY B6, `(.L_x_1355) ;  /* 0x0000013000067945 */ /* 0x000fe60003800000 */
[----:B------:R-:W-:-:S13]  /*2010*/  LOP3.LUT P0, RZ, R0, 0x3ff, RZ, 0xc0, !PT ;  /* 0x000003ff00ff7812 */ /* 0x000fda000780c0ff */
[----:B------:R-:W-:Y:S05]  /*2020*/  @!P0 BRA `(.L_x_1356) ;  /* 0x0000000000408947 */ /* 0x000fea0003800000 */
[----:B------:R-:W-:Y:S01]  /*2030*/  MOV R0, 0x0 ;  /* 0x0000000000007802 */ /* 0x000fe20000000f00 */
[----:B------:R-:W-:Y:S01]  /*2040*/  ULDC.64 UR4, c[0x4][0x1b8] ;  /* 0x01006e0000047ab9 */ /* 0x000fe20000000a00 */
[----:B------:R-:W-:Y:S01]  /*2050*/  ULDC.64 UR6, c[0x4][0x150] ;  /* 0x0100540000067ab9 */ /* 0x000fe20000000a00 */
[----:B------:R-:W-:Y:S01]  /*2060*/  IMAD.U32 R4, RZ, RZ, UR4 ;  /* 0x00000004ff047e24 */ /* 0x000fe2000f8e00ff */
        /* <DEDUP_REMOVED lines=12> */
.L_x_1356:
[----:B------:R-:W-:Y:S05]  /*2130*/  BSYNC B6 ;  /* 0x0000000000067941 */ /* 0x000fea0003800000 */
.L_x_1355:
[----:B------:R-:W-:Y:S01]  /*2140*/  ULDC.64 UR4, c[0x0][0x9f8] ;  /* 0x00027e0000047ab9 */ /* 0x000fe20000000a00 */
[----:B------:R-:W0:Y:S01]  /*2150*/  LDC R0, c[0x0][0x428] ;  /* 0x00010a00ff007b82 */ /* 0x000e220000000800 */
[----:B------:R-:W-:Y:S01]  /*2160*/  ISETP.NE.U32.AND P0, PT, RZ, UR4, PT ;  /* 0x00000004ff007c0c */ /* 0x000fe2000bf05070 */
[----:B------:R-:W-:Y:S01]  /*2170*/  IMAD.MOV.U32 R3, RZ, RZ, R30 ;  /* 0x000000ffff037224 */ /* 0x000fe200078e001e */
[----:B------:R-:W-:Y:S01]  /*2180*/  ULDC.64 UR6, c[0x0][0x208] ;  /* 0x0000820000067ab9 */ /* 0x000fe20000000a00 */
[----:B------:R-:W2:Y:S01]  /*2190*/  LDL R20, [R1+0x2c] ;  /* 0x00002c0001147983 */ /* 0x000ea20000100800 */
[----:B------:R-:W-:Y:S01]  /*21a0*/  ISETP.NE.AND.EX P0, PT, RZ, UR5, PT, P0 ;  /* 0x00000005ff007c0c */ /* 0x000fe2000bf05300 */
[----:B------:R-:W-:Y:S01]  /*21b0*/  ULDC.64 UR4, c[0x0][0x2f8] ;  /* 0x0000be0000047ab9 */ /* 0x000fe20000000a00 */
[----:B------:R-:W-:Y:S01]  /*21c0*/  MOV R7, R29 ;  /* 0x0000001d00077202 */ /* 0x000fe20000000f00 */
[----:B------:R-:W3:Y:S01]  /*21d0*/  LDL R35, [R1+0x40] ;  /* 0x0000400001237983 */ /* 0x000ee20000100800 */
[----:B------:R-:W-:Y:S01]  /*21e0*/  IMAD.IADD R79, R28, 0x1, R27 ;  /* 0x000000011c4f7824 */ /* 0x000fe200078e021b */
[----:B------:R-:W1:Y:S01]  /*21f0*/  LDC.64 R12, c[0x0][0x2f0] ;  /* 0x0000bc00ff0c7b82 */ /* 0x000e620000000a00 */
[----:B------:R-:W-:Y:S01]  /*2200*/  ULDC.64 UR8, c[0x0][0x320] ;  /* 0x0000c80000087ab9 */ /* 0x000fe20000000a00 */
[----:B------:R-:W4:Y:S04]  /*2210*/  LDL R36, [R1+0x3c] ;  /* 0x00003c0001247983 */ /* 0x000f280000100800 */
[----:B------:R-:W4:Y:S02]  /*2220*/  LDL R34, [R1+0x48] ;  /* 0x0000480001227983 */ /* 0x000f240000100800 */
[----:B------:R-:W0:Y:S02]  /*2230*/  @P0 LDC.64 R4, c[0x0][0x9f8] ;  /* 0x00027e00ff040b82 */ /* 0x000e240000000a00 */
[----:B------:R-:W4:Y:S04]  /*2240*/  LDL R14, [R1+0x4c] ;  /* 0x00004c00010e7983 */ /* 0x000f280000100800 */
[----:B------:R-:W4:Y:S02]  /*2250*/  LDL R28, [R1+0x30] ;  /* 0x00003000011c7983 */ /* 0x000f240000100800 */
[----:B------:R-:W1:Y:S01]  /*2260*/  LDC R39, c[0x0][0x3d4] ;  /* 0x0000f500ff277b82 */ /* 0x000e620000000800 */
[----:B0-----:R-:W-:Y:S01]  /*2270*/  @P0 IMAD.WIDE R4, R30, 0x4, R4 ;  /* 0x000000041e040825 */ /* 0x001fe200078e0204 */
[----:B------:R-:W-:-:S06]  /*2280*/  SHF.R.S32.HI R33, RZ, 0x1f, R79 ;  /* 0x0000001fff217819 */ /* 0x000fcc000001144f */
[----:B------:R-:W0:Y:S01]  /*2290*/  LDC.64 R30, c[0x0][0x3d8] ;  /* 0x0000f600ff1e7b82 */ /* 0x000e220000000a00 */
[----:B------:R1:W3:Y:S01]  /*22a0*/  @P0 LDG.E R3, desc[UR6][R4.64] ;  /* 0x0000000604030981 */ /* 0x0002e2000c1e1900 */
[----:B------:R-:W-:Y:S01]  /*22b0*/  ISETP.NE.AND P0, PT, R0, 0x1, PT ;  /* 0x000000010000780c */ /* 0x000fe20003f05270 */
[----:B------:R-:W-:Y:S01]  /*22c0*/  ULDC UR6, c[0x0][0x2e4] ;  /* 0x0000b90000067ab9 */ /* 0x000fe20000000800 */
[-C--:B-1----:R-:W-:Y:S01]  /*22d0*/  IMAD R6, R33, R12.reuse, RZ ;  /* 0x0000000c21067224 */ /* 0x082fe200078e02ff */
[----:B------:R-:W-:Y:S01]  /*22e0*/  ISETP.GE.AND P1, PT, R228, UR6, PT ;  /* 0x00000006e4007c0c */ /* 0x000fe2000bf26270 */
[----:B------:R-:W-:-:S09]  /*22f0*/  IMAD.WIDE.U32 R4, R79, R12, RZ ;  /* 0x0000000c4f047225 */ /* 0x000fd200078e00ff */
[----:B------:R-:W1:Y:S08]  /*2300*/  @P0 LDC R0, c[0x0][0x42c] ;  /* 0x00010b00ff000b82 */ /* 0x000e700000000800 */
[----:B------:R-:W0:Y:S01]  /*2310*/  @P0 LDC R9, c[0x0][0x430] ;  /* 0x00010c00ff090b82 */ /* 0x000e220000000800 */
[----:B-1----:R-:W-:Y:S02]  /*2320*/  @P0 IMAD.HI.U32 R0, R29, R0, RZ ;  /* 0x000000001d000227 */ /* 0x002fe400078e00ff */
[----:B------:R-:W4:Y:S03]  /*2330*/  LDL R29, [R1+0x44] ;  /* 0x00004400011d7983 */ /* 0x000f260000100800 */
[----:B0-----:R-:W-:Y:S01]  /*2340*/  @P0 SHF.R.U32.HI R7, RZ, R9, R0 ;  /* 0x00000009ff070219 */ /* 0x001fe20000011600 */
[----:B------:R-:W-:Y:S01]  /*2350*/  IMAD R9, R79, R13, R6 ;  /* 0x0000000d4f097224 */ /* 0x000fe200078e0206 */
[----:B------:R-:W-:-:S02]  /*2360*/  SEL R6, RZ, 0xffffffff, P1 ;  /* 0xffffffffff067807 */ /* 0x000fc40000800000 */
[----:B------:R-:W-:Y:S01]  /*2370*/  SHF.R.S32.HI R8, RZ, 0x1f, R7 ;  /* 0x0000001fff087819 */ /* 0x000fe20000011407 */
[----:B------:R-:W-:Y:S01]  /*2380*/  IMAD.IADD R5, R5, 0x1, R9 ;  /* 0x0000000105057824 */ /* 0x000fe200078e0209 */
[----:B------:R-:W-:Y:S01]  /*2390*/  ISETP.GE.AND P0, PT, R22, UR6, PT ;  /* 0x0000000616007c0c */ /* 0x000fe2000bf06270 */
[----:B------:R-:W-:Y:S02]  /*23a0*/  IMAD.SHL.U32 R9, R6, 0x2, RZ ;  /* 0x0000000206097824 */ /* 0x000fe400078e00ff */
[----:B------:R-:W-:Y:S01]  /*23b0*/  IMAD R10, R8, UR4, RZ ;  /* 0x00000004080a7c24 */ /* 0x000fe2000f8e02ff */
[----:B------:R-:W-:Y:S01]  /*23c0*/  SEL R0, RZ, 0x1, P0 ;  /* 0x00000001ff007807 */ /* 0x000fe20000000000 */
[----:B------:R-:W-:-:S04]  /*23d0*/  IMAD.WIDE.U32 R4, R7, UR4, R4 ;  /* 0x0000000407047c25 */ /* 0x000fc8000f8e0004 */
[----:B------:R-:W-:Y:S01]  /*23e0*/  IMAD R11, R7, UR5, R10 ;  /* 0x00000005070b7c24 */ /* 0x000fe2000f8e020a */
[----:B------:R-:W-:Y:S01]  /*23f0*/  LOP3.LUT R0, R9, 0x2, R0, 0xe2, !PT ;  /* 0x0000000209007812 */ /* 0x000fe200078ee200 */
[----:B------:R-:W4:Y:S01]  /*2400*/  LDL R10, [R1+0x38] ;  /* 0x00003800010a7983 */ /* 0x000f220000100800 */
[----:B------:R-:W-:Y:S01]  /*2410*/  ULDC.64 UR4, c[0x0][0xa08] ;  /* 0x0002820000047ab9 */ /* 0x000fe20000000a00 */
[----:B------:R-:W-:Y:S02]  /*2420*/  IMAD R6, R8, UR8, RZ ;  /* 0x0000000808067c24 */ /* 0x000fe4000f8e02ff */
[----:B------:R-:W-:Y:S02]  /*2430*/  IMAD.IADD R5, R5, 0x1, R11 ;  /* 0x0000000105057824 */ /* 0x000fe400078e020b */
[C---:B------:R-:W-:Y:S02]  /*2440*/  IMAD R27, R7.reuse, UR9, R6 ;  /* 0x00000009071b7c24 */ /* 0x040fe4000f8e0206 */
[----:B------:R-:W-:Y:S01]  /*2450*/  IMAD.WIDE.U32 R6, R7, UR8, R22 ;  /* 0x0000000807067c25 */ /* 0x000fe2000f8e0016 */
[----:B------:R-:W-:-:S02]  /*2460*/  ISETP.GE.AND P3, PT, R22, R39, PT ;  /* 0x000000271600720c */ /* 0x000fc40003f66270 */
[----:B------:R-:W-:Y:S02]  /*2470*/  ISETP.GE.AND P2, PT, R228, R39, PT ;  /* 0x00000027e400720c */ /* 0x000fe40003f46270 */
[----:B------:R-:W-:Y:S02]  /*2480*/  IADD3 R7, R7, R27, RZ ;  /* 0x0000001b07077210 */ /* 0x000fe40007ffe0ff */
[----:B------:R-:W-:Y:S01]  /*2490*/  SHF.R.S32.HI R209, RZ, 0x1f, R208 ;  /* 0x0000001fffd17819 */ /* 0x000fe200000114d0 */
[----:B------:R-:W-:-:S04]  /*24a0*/  IMAD.WIDE.U32 R80, R18, R30, R22 ;  /* 0x0000001e12507225 */ /* 0x000fc800078e0016 */
[C---:B------:R-:W-:Y:S01]  /*24b0*/  IMAD.WIDE.U32 R82, R18.reuse, R30, R208 ;  /* 0x0000001e12527225 */ /* 0x040fe200078e00d0 */
[----:B------:R-:W0:Y:S01]  /*24c0*/  S2R R109, SR_TID.X ;  /* 0x00000000006d7919 */ /* 0x000e220000002100 */
[----:B-----5:R-:W-:Y:S02]  /*24d0*/  SHF.R.S32.HI R27, RZ, 0x1f, R24 ;  /* 0x0000001fff1b7819 */ /* 0x020fe40000011418 */
[----:B------:R-:W-:-:S05]  /*24e0*/  IADD3 R78, P1, R18, R79, RZ ;  /* 0x0000004f124e7210 */ /* 0x000fca0007f3e0ff */
[----:B------:R-:W-:Y:S01]  /*24f0*/  IMAD.X R79, R19, 0x1, R33, P1 ;  /* 0x00000001134f7824 */ /* 0x000fe200008e0621 */
[----:B0-----:R-:W-:Y:S02]  /*2500*/  LEA.HI R109, R109, 0x8, RZ, 0x19 ;  /* 0x000000086d6d7811 */ /* 0x001fe400078fc8ff */
[----:B--2---:R-:W-:Y:S02]  /*2510*/  ISETP.GE.AND P0, PT, R20, UR6, PT ;  /* 0x0000000614007c0c */ /* 0x004fe4000bf06270 */
[----:B------:R-:W0:Y:S02]  /*2520*/  LDC.64 R20, c[0x0][0x3e8] ;  /* 0x0000fa00ff147b82 */ /* 0x000e240000000a00 */
[----:B------:R-:W-:Y:S02]  /*2530*/  SEL R9, RZ, 0x4, P0 ;  /* 0x00000004ff097807 */ /* 0x000fe40000000000 */
[----:B------:R-:W-:Y:S02]  /*2540*/  ISETP.NE.U32.AND P0, PT, RZ, UR4, PT ;  /* 0x00000004ff007c0c */ /* 0x000fe4000bf05070 */
[----:B------:R-:W-:-:S02]  /*2550*/  LOP3.LUT R32, R0, R9, RZ, 0xfc, !PT ;  /* 0x0000000900207212 */ /* 0x000fc400078efcff */
[----:B------:R-:W-:Y:S01]  /*2560*/  ISETP.NE.AND.EX P0, PT, RZ, UR5, PT, P0 ;  /* 0x00000005ff007c0c */ /* 0x000fe2000bf05300 */
[----:B------:R-:W-:Y:S01]  /*2570*/  ULDC.64 UR4, c[0x0][0x300] ;  /* 0x0000c00000047ab9 */ /* 0x000fe20000000a00 */
[----:B---3--:R-:W-:-:S04]  /*2580*/  SHF.R.S32.HI R0, RZ, 0x1f, R3 ;  /* 0x0000001fff007819 */ /* 0x008fc80000011403 */
[----:B------:R-:W-:Y:S02]  /*2590*/  SEL R0, R0, RZ, !P0 ;  /* 0x000000ff00007207 */ /* 0x000fe40004000000 */
[----:B------:R-:W-:-:S03]  /*25a0*/  SEL R89, R3, RZ, !P0 ;  /* 0x000000ff03597207 */ /* 0x000fc60004000000 */
[----:B------:R-:W-:Y:S02]  /*25b0*/  IMAD R8, R0, UR4, RZ ;  /* 0x0000000400087c24 */ /* 0x000fe4000f8e02ff */
[----:B------:R-:W-:-:S04]  /*25c0*/  IMAD.WIDE.U32 R90, R89, UR4, R4 ;  /* 0x00000004595a7c25 */ /* 0x000fc8000f8e0004 */
[----:B------:R-:W-:Y:S01]  /*25d0*/  IMAD R9, R89, UR5, R8 ;  /* 0x0000000559097c24 */ /* 0x000fe2000f8e0208 */
[----:B------:R-:W-:Y:S01]  /*25e0*/  ULDC.64 UR4, c[0x0][0x328] ;  /* 0x0000ca0000047ab9 */ /* 0x000fe20000000a00 */
[C---:B------:R-:W-:Y:S02]  /*25f0*/  IMAD R8, R19.reuse, R12, RZ ;  /* 0x0000000c13087224 */ /* 0x040fe400078e02ff */
[----:B0-----:R-:W-:Y:S02]  /*2600*/  IMAD R3, R19, R20, RZ ;  /* 0x0000001413037224 */ /* 0x001fe400078e02ff */
[----:B------:R-:W-:-:S04]  /*2610*/  IMAD.WIDE.U32 R4, R18, R12, R22 ;  /* 0x0000000c12047225 */ /* 0x000fc800078e0016 */
[----:B------:R-:W-:Y:S02]  /*2620*/  IMAD R15, R18, R13, R8 ;  /* 0x0000000d120f7224 */ /* 0x000fe400078e0208 */
[----:B------:R-:W-:Y:S02]  /*2630*/  IMAD R8, R0, UR4, RZ ;  /* 0x0000000400087c24 */ /* 0x000fe4000f8e02ff */
[----:B------:R-:W-:Y:S01]  /*2640*/  IMAD R11, R18, R21, R3 ;  /* 0x00000015120b7224 */ /* 0x000fe200078e0203 */
[----:B------:R-:W-:Y:S01]  /*2650*/  IADD3 R3, P0, R90, R4, RZ ;  /* 0x000000045a037210 */ /* 0x000fe20007f1e0ff */
[----:B------:R-:W-:-:S05]  /*2660*/  IMAD.IADD R0, R91, 0x1, R9 ;  /* 0x000000015b007824 */ /* 0x000fca00078e0209 */
[----:B------:R-:W-:Y:S01]  /*2670*/  IADD3.X R4, R0, R5, R15, P0, !PT ;  /* 0x0000000500047210 */ /* 0x000fe200007fe40f */
[----:B------:R-:W-:Y:S02]  /*2680*/  IMAD R5, R19, R30, RZ ;  /* 0x0000001e13057224 */ /* 0x000fe400078e02ff */
[----:B------:R-:W-:Y:S02]  /*2690*/  IMAD R99, R89, UR5, R8 ;  /* 0x0000000559637c24 */ /* 0x000fe4000f8e0208 */
[----:B------:R-:W-:Y:S01]  /*26a0*/  IMAD R9, R18, R31, R5 ;  /* 0x0000001f12097224 */ /* 0x000fe200078e0205 */
[----:B------:R-:W-:Y:S01]  /*26b0*/  SEL R5, R39, RZ, P3 ;  /* 0x000000ff27057207 */ /* 0x000fe20001800000 */
[----:B------:R-:W-:Y:S01]  /*26c0*/  IMAD.WIDE.U32 R88, R89, UR4, R6 ;  /* 0x0000000459587c25 */ /* 0x000fe2000f8e0006 */
[----:B------:R-:W-:-:S03]  /*26d0*/  SEL R7, R39, RZ, P2 ;  /* 0x000000ff27077207 */ /* 0x000fc60001000000 */
[----:B------:R-:W-:Y:S02]  /*26e0*/  IMAD.IADD R5, R22, 0x1, R5 ;  /* 0x0000000116057824 */ /* 0x000fe400078e0205 */
[----:B------:R-:W-:-:S03]  /*26f0*/  IMAD.IADD R7, R228, 0x1, R7 ;  /* 0x00000001e4077824 */ /* 0x000fc600078e0207 */
[----:B------:R-:W-:Y:S02]  /*2700*/  SHF.R.S32.HI R6, RZ, 0x1f, R5 ;  /* 0x0000001fff067819 */ /* 0x000fe40000011405 */
[----:B------:R-:W-:Y:S02]  /*2710*/  SHF.R.S32.HI R8, RZ, 0x1f, R7 ;  /* 0x0000001fff087819 */ /* 0x000fe40000011407 */
[CC--:B------:R-:W-:Y:S02]  /*2720*/  LEA.HI R77, R6.reuse, R5.reuse, RZ, 0x3 ;  /* 0x00000005064d7211 */ /* 0x0c0fe400078f18ff */
[----:B------:R-:W-:Y:S01]  /*2730*/  LEA.HI R5, R6, R5, RZ, 0x6 ;  /* 0x0000000506057211 */ /* 0x000fe200078f30ff */
[----:B------:R-:W-:Y:S01]  /*2740*/  IMAD.IADD R81, R9, 0x1, R81 ;  /* 0x0000000109517824 */ /* 0x000fe200078e0251 */
[----:B------:R-:W-:Y:S01]  /*2750*/  LEA.HI R93, R8, R7, RZ, 0x3 ;  /* 0x00000007085d7211 */ /* 0x000fe200078f18ff */
[----:B------:R-:W-:Y:S01]  /*2760*/  IMAD.WIDE.U32 R86, R18, R20, R208 ;  /* 0x0000001412567225 */ /* 0x000fe200078e00d0 */
[----:B------:R-:W-:-:S02]  /*2770*/  IADD3 R83, R83, R9, RZ ;  /* 0x0000000953537210 */ /* 0x000fc40007ffe0ff */
[----:B------:R-:W-:Y:S01]  /*2780*/  LEA.HI R9, R8, R7, RZ, 0x6 ;  /* 0x0000000708097211 */ /* 0x000fe200078f30ff */
[----:B------:R-:W-:Y:S01]  /*2790*/  IMAD.WIDE.U32 R84, R18, R20, R22 ;  /* 0x0000001412547225 */ /* 0x000fe200078e0016 */
[----:B------:R-:W-:Y:S02]  /*27a0*/  SHF.L.U32 R6, R5, 0x6, RZ ;  /* 0x0000000605067819 */ /* 0x000fe400000006ff */
[----:B----4-:R-:W-:Y:S02]  /*27b0*/  LOP3.LUT R8, R10, 0x38, R77, 0xf8, !PT ;  /* 0x000000380a087812 */ /* 0x010fe400078ef84d */
[----:B------:R-:W-:Y:S02]  /*27c0*/  LOP3.LUT R5, R77, 0x38, RZ, 0xc0, !PT ;  /* 0x000000384d057812 */ /* 0x000fe400078ec0ff */
[----:B------:R-:W-:Y:S01]  /*27d0*/  LOP3.LUT R7, R93, 0x38, RZ, 0xc0, !PT ;  /* 0x000000385d077812 */ /* 0x000fe200078ec0ff */
[----:B------:R-:W-:Y:S02]  /*27e0*/  IMAD.IADD R87, R87, 0x1, R11 ;  /* 0x0000000157577824 */ /* 0x000fe400078e020b */
[----:B------:R-:W-:Y:S01]  /*27f0*/  IMAD.IADD R85, R11, 0x1, R85 ;  /* 0x000000010b557824 */ /* 0x000fe200078e0255 */
[----:B------:R-:W-:Y:S01]  /*2800*/  LOP3.LUT R11, R8, R35, RZ, 0x3c, !PT ;  /* 0x00000023080b7212 */ /* 0x000fe200078e3cff */
[----:B------:R-:W-:Y:S01]  /*2810*/  IMAD.SHL.U32 R9, R9, 0x40, RZ ;  /* 0x0000004009097824 */ /* 0x000fe200078e00ff */
[----:B------:R-:W-:-:S02]  /*2820*/  LOP3.LUT R5, R5, 0x1c0, R36, 0xf8, !PT ;  /* 0x000001c005057812 */ /* 0x000fc400078ef824 */
[----:B------:R-:W-:Y:S02]  /*2830*/  LOP3.LUT R8, R7, 0x1c0, R36, 0xf8, !PT ;  /* 0x000001c007087812 */ /* 0x000fe400078ef824 */
[----:B------:R-:W-:Y:S02]  /*2840*/  LOP3.LUT R6, R6, 0xfffff000, RZ, 0xc0, !PT ;  /* 0xfffff00006067812 */ /* 0x000fe400078ec0ff */
[----:B------:R-:W-:Y:S02]  /*2850*/  LOP3.LUT R10, R10, 0x38, R93, 0xf8, !PT ;  /* 0x000000380a0a7812 */ /* 0x000fe400078ef85d */
[----:B------:R-:W-:Y:S02]  /*2860*/  LOP3.LUT R9, R9, 0xfffff000, RZ, 0xc0, !PT ;  /* 0xfffff00009097812 */ /* 0x000fe400078ec0ff */
[-C--:B------:R-:W-:Y:S02]  /*2870*/  LOP3.LUT R7, R5, R34.reuse, RZ, 0x3c, !PT ;  /* 0x0000002205077212 */ /* 0x080fe400078e3cff */
[----:B------:R-:W-:-:S02]  /*2880*/  LOP3.LUT R8, R8, R34, RZ, 0x3c, !PT ;  /* 0x0000002208087212 */ /* 0x000fc400078e3cff */
[-CC-:B------:R-:W-:Y:S02]  /*2890*/  IADD3 R5, R11, R6.reuse, R29.reuse ;  /* 0x000000060b057210 */ /* 0x180fe40007ffe01d */
[----:B------:R-:W-:Y:S02]  /*28a0*/  LOP3.LUT R10, R10, R35, RZ, 0x3c, !PT ;  /* 0x000000230a0a7212 */ /* 0x000fe400078e3cff */
[--C-:B------:R-:W-:Y:S02]  /*28b0*/  IADD3 R6, R7, R6, R14.reuse ;  /* 0x0000000607067210 */ /* 0x100fe40007ffe00e */
[-C--:B------:R-:W-:Y:S01]  /*28c0*/  IADD3 R8, R8, R9.reuse, R14 ;  /* 0x0000000908087210 */ /* 0x080fe20007ffe00e */
[C---:B------:R-:W-:Y:S02]  /*28d0*/  IMAD R14, R27.reuse, R20, RZ ;  /* 0x000000141b0e7224 */ /* 0x040fe400078e02ff */
[----:B------:R-:W-:Y:S01]  /*28e0*/  IMAD R27, R27, R30, RZ ;  /* 0x0000001e1b1b7224 */ /* 0x000fe200078e02ff */
[----:B------:R-:W-:Y:S01]  /*28f0*/  IADD3 R7, R10, R9, R29 ;  /* 0x000000090a077210 */ /* 0x000fe20007ffe01d */
[----:B------:R-:W-:Y:S01]  /*2900*/  IMAD R37, R24, R21, R14 ;  /* 0x0000001518257224 */ /* 0x000fe200078e020e */
[----:B------:R-:W-:Y:S01]  /*2910*/  ISETP.GE.AND P0, PT, R28, UR6, PT ;  /* 0x000000061c007c0c */ /* 0x000fe2000bf06270 */
[----:B------:R-:W-:Y:S01]  /*2920*/  IMAD R35, R24, R31, R27 ;  /* 0x0000001f18237224 */ /* 0x000fe200078e021b */
[----:B------:R-:W-:-:S02]  /*2930*/  SHF.L.U64.HI R9, R12, 0x6, R13 ;  /* 0x000000060c097819 */ /* 0x000fc4000001020d */
[----:B------:R-:W-:Y:S02]  /*2940*/  SHF.L.U64.HI R10, R12, 0x5, R13 ;  /* 0x000000050c0a7819 */ /* 0x000fe4000001020d */
[C-C-:B------:R-:W-:Y:S02]  /*2950*/  SHF.L.U64.HI R13, R20.reuse, 0x6, R21.reuse ;  /* 0x00000006140d7819 */ /* 0x140fe40000010215 */
[----:B------:R-:W-:Y:S02]  /*2960*/  SHF.L.U64.HI R14, R20, 0x5, R21 ;  /* 0x00000005140e7819 */ /* 0x000fe40000010215 */
[C-C-:B------:R-:W-:Y:S02]  /*2970*/  SHF.L.U64.HI R21, R30.reuse, 0x6, R31.reuse ;  /* 0x000000061e157819 */ /* 0x140fe4000001021f */
[----:B------:R-:W-:Y:S02]  /*2980*/  SHF.L.U64.HI R27, R30, 0x5, R31 ;  /* 0x000000051e1b7819 */ /* 0x000fe4000001021f */
[----:B------:R-:W-:Y:S01]  /*2990*/  SEL R31, RZ, 0x8, P0 ;  /* 0x00000008ff1f7807 */ /* 0x000fe20000000000 */
[----:B------:R-:W-:Y:S01]  /*29a0*/  IMAD.WIDE.U32 R82, R24, R30, R82 ;  /* 0x0000001e18527225 */ /* 0x000fe200078e0052 */
[----:B------:R-:W-:-:S02]  /*29b0*/  SHF.R.S32.HI R76, RZ, 0x3, R77 ;  /* 0x00000003ff4c7819 */ /* 0x000fc4000001144d */
[----:B------:R-:W-:Y:S01]  /*29c0*/  LOP3.LUT R96, R32, R31, RZ, 0xfc, !PT ;  /* 0x0000001f20607212 */ /* 0x000fe200078efcff */
[CC--:B------:R-:W-:Y:S01]  /*29d0*/  IMAD.WIDE.U32 R86, R24.reuse, R20.reuse, R86 ;  /* 0x0000001418567225 */ /* 0x0c0fe200078e0056 */
[----:B------:R-:W-:Y:S02]  /*29e0*/  SHF.R.S32.HI R92, RZ, 0x3, R93 ;  /* 0x00000003ff5c7819 */ /* 0x000fe4000001145d */
[----:B------:R-:W-:Y:S01]  /*29f0*/  LOP3.LUT R77, R77, 0xfffffff8, RZ, 0xc0, !PT ;  /* 0xfffffff84d4d7812 */ /* 0x000fe200078ec0ff */
[----:B------:R-:W-:Y:S01]  /*2a00*/  IMAD.WIDE.U32 R84, R24, R20, R84 ;  /* 0x0000001418547225 */ /* 0x000fe200078e0054 */
[----:B------:R-:W-:-:S03]  /*2a10*/  LOP3.LUT R93, R93, 0xfffffff8, RZ, 0xc0, !PT ;  /* 0xfffffff85d5d7812 */ /* 0x000fc600078ec0ff */
[----:B------:R-:W-:Y:S01]  /*2a20*/  IMAD.WIDE.U32 R80, R24, R30, R80 ;  /* 0x0000001e18507225 */ /* 0x000fe200078e0050 */
[----:B------:R-:W-:Y:S02]  /*2a30*/  SHF.L.U32 R15, R20, 0x6, RZ ;  /* 0x00000006140f7819 */ /* 0x000fe400000006ff */
[----:B------:R-:W-:Y:S01]  /*2a40*/  LOP3.LUT R31, R32, 0x1, RZ, 0xc0, !PT ;  /* 0x00000001201f7812 */ /* 0x000fe200078ec0ff */
[----:B------:R-:W-:Y:S01]  /*2a50*/  IMAD.SHL.U32 R11, R12, 0x40, RZ ;  /* 0x000000400c0b7824 */ /* 0x000fe200078e00ff */
[----:B------:R-:W-:Y:S01]  /*2a60*/  IADD3 R34, R83, R35, RZ ;  /* 0x0000002353227210 */ /* 0x000fe20007ffe0ff */
[----:B------:R-:W-:Y:S01]  /*2a70*/  IMAD.SHL.U32 R28, R30, 0x40, RZ ;  /* 0x000000401e1c7824 */ /* 0x000fe200078e00ff */
[----:B------:R-:W-:Y:S01]  /*2a80*/  LOP3.LUT R94, R96, 0x2, RZ, 0xc0, !PT ;  /* 0x00000002605e7812 */ /* 0x000fe200078ec0ff */
[----:B------:R-:W-:Y:S01]  /*2a90*/  IMAD.SHL.U32 R29, R30, 0x20, RZ ;  /* 0x000000201e1d7824 */ /* 0x000fe200078e00ff */
[----:B------:R-:W-:Y:S01]  /*2aa0*/  LOP3.LUT R95, R96, 0x4, RZ, 0xc0, !PT ;  /* 0x00000004605f7812 */ /* 0x000fe200078ec0ff */
[----:B------:R-:W-:Y:S01]  /*2ab0*/  IMAD.SHL.U32 R12, R12, 0x20, RZ ;  /* 0x000000200c0c7824 */ /* 0x000fe200078e00ff */
[----:B------:R-:W-:Y:S01]  /*2ac0*/  SHF.L.U32 R30, R39, 0x1, RZ ;  /* 0x00000001271e7819 */ /* 0x000fe200000006ff */
[----:B------:R-:W-:Y:S01]  /*2ad0*/  IMAD.SHL.U32 R20, R20, 0x20, RZ ;  /* 0x0000002014147824 */ /* 0x000fe200078e00ff */
[----:B------:R-:W-:Y:S01]  /*2ae0*/  LOP3.LUT R96, R96, 0x8, RZ, 0xc0, !PT ;  /* 0x0000000860607812 */ /* 0x000fe200078ec0ff */
[----:B------:R-:W-:Y:S01]  /*2af0*/  IMAD.IADD R32, R87, 0x1, R37 ;  /* 0x0000000157207824 */ /* 0x000fe200078e0225 */
[----:B------:R-:W-:Y:S01]  /*2b00*/  SHF.R.S32.HI R97, RZ, 0x1f, R77 ;  /* 0x0000001fff617819 */ /* 0x000fe2000001144d */
[----:B------:R-:W-:Y:S01]  /*2b10*/  IMAD.IADD R33, R37, 0x1, R85 ;  /* 0x0000000125217824 */ /* 0x000fe200078e0255 */
[----:B------:R-:W-:Y:S01]  /*2b20*/  SHF.R.S32.HI R98, RZ, 0x1f, R93 ;  /* 0x0000001fff627819 */ /* 0x000fe2000001145d */
[----:B------:R-:W-:-:S02]  /*2b30*/  IMAD.IADD R35, R35, 0x1, R81 ;  /* 0x0000000123237824 */ /* 0x000fc400078e0251 */
[----:B------:R-:W-:-:S07]  /*2b40*/  IMAD.IADD R99, R89, 0x1, R99 ;  /* 0x0000000159637824 */ /* 0x000fce00078e0263 */
.L_x_1432:
[----:B------:R-:W2:Y:S01]  /*2b50*/  LDL R41, [R1+0x5c] ;  /* 0x00005c0001297983 */ /* 0x000ea20000100800 */
[----:B0-----:R-:W0:Y:S01]  /*2b60*/  LDC R111, c[0x0][0x3d4] ;  /* 0x0000f500ff6f7b82 */ /* 0x001e220000000800 */
[----:B------:R-:W-:Y:S01]  /*2b70*/  VIADD R40, R26, 0xffffffff ;  /* 0xffffffff1a287836 */ /* 0x000fe20000000000 */
[----:B------:R-:W-:Y:S05]  /*2b80*/  YIELD ;  /* 0x0000000000007946 */ /* 0x000fea0003800000 */
[----:B------:R-:W-:Y:S01]  /*2b90*/  SHF.R.S32.HI R39, RZ, 0x1f, R40 ;  /* 0x0000001fff277819 */ /* 0x000fe20000011428 */
[----:B------:R-:W1:Y:S01]  /*2ba0*/  LDC.64 R106, c[0x0][0x2d8] ;  /* 0x0000b600ff6a7b82 */ /* 0x000e620000000a00 */
[-C--:B------:R-:W-:Y:S01]  /*2bb0*/  IMAD R26, R9, R40.reuse, RZ ;  /* 0x00000028091a7224 */ /* 0x080fe200078e02ff */
[----:B------:R-:W-:Y:S01]  /*2bc0*/  BSSY B0, `(.L_x_1357) ;  /* 0x000052d000007945 */ /* 0x000fe20003800000 */
[----:B------:R-:W-:-:S04]  /*2bd0*/  IMAD.WIDE.U32 R114, R11, R40, RZ ;  /* 0x000000280b727225 */ /* 0x000fc800078e00ff */
[----:B------:R-:W-:Y:S01]  /*2be0*/  IMAD R73, R39, R11, R26 ;  /* 0x0000000b27497224 */ /* 0x000fe200078e021a */
[CC--:B------:R-:W-:Y:S02]  /*2bf0*/  IADD3 R37, P0, R3.reuse, R114.reuse, RZ ;  /* 0x0000007203257210 */ /* 0x0c0fe40007f1e0ff */
[----:B------:R-:W-:Y:S02]  /*2c00*/  IADD3 R26, P4, P5, R3, R114, R12 ;  /* 0x00000072031a7210 */ /* 0x000fe40007d9e00c */
[----:B------:R-:W-:-:S04]  /*2c10*/  IADD3 R73, R115, R73, RZ ;  /* 0x0000004973497210 */ /* 0x000fc80007ffe0ff */
[----:B------:R-:W-:Y:S01]  /*2c20*/  IADD3.X R36, R4, R73, R10, P4, P5 ;  /* 0x0000004904247210 */ /* 0x000fe200027ea40a */
[----:B------:R-:W-:Y:S01]  /*2c30*/  IMAD.X R38, R73, 0x1, R4, P0 ;  /* 0x0000000149267824 */ /* 0x000fe200000e0604 */
[----:B0-----:R-:W-:Y:S02]  /*2c40*/  ISETP.GE.AND P0, PT, R111, 0x1, PT ;  /* 0x000000016f00780c */ /* 0x001fe40003f06270 */
[CC--:B-1----:R-:W-:Y:S02]  /*2c50*/  LEA R50, P1, R37.reuse, R106.reuse, 0x1 ;  /* 0x0000006a25327211 */ /* 0x0c2fe400078208ff */
[----:B------:R-:W-:Y:S02]  /*2c60*/  LEA R48, P6, R26, R106, 0x1 ;  /* 0x0000006a1a307211 */ /* 0x000fe400078c08ff */
[----:B------:R-:W-:Y:S02]  /*2c70*/  LEA.HI.X R51, R37, R107, R38, 0x1, P1 ;  /* 0x0000006b25337211 */ /* 0x000fe400008f0c26 */
[----:B------:R-:W-:-:S02]  /*2c80*/  ISETP.GT.AND P1, PT, R40, R25, PT ;  /* 0x000000192800720c */ /* 0x000fc40003f24270 */
[----:B------:R-:W-:Y:S02]  /*2c90*/  LEA.HI.X R49, R26, R107, R36, 0x1, P6 ;  /* 0x0000006b1a317211 */ /* 0x000fe400030f0c24 */
[----:B------:R-:W-:Y:S02]  /*2ca0*/  P2R R101, PR, RZ, 0x2 ;  /* 0x00000002ff657803 */ /* 0x000fe40000000000 */
[----:B------:R-:W-:Y:S01]  /*2cb0*/  MOV R26, R40 ;  /* 0x00000028001a7202 */ /* 0x000fe20000000f00 */
[----:B--2---:R-:W-:-:S04]  /*2cc0*/  IMAD R103, R17, 0x4000, R41 ;  /* 0x0000400011677824 */ /* 0x004fc800078e0229 */
[----:B------:R-:W-:Y:S01]  /*2cd0*/  IMAD R103, R103, 0x2, R16 ;  /* 0x0000000267677824 */ /* 0x000fe200078e0210 */
[----:B------:R-:W-:Y:S06]  /*2ce0*/  @!P0 BRA `(.L_x_1358) ;  /* 0x0000004c00ac8947 */ /* 0x000fec0003800000 */
[----:B------:R-:W-:Y:S01]  /*2cf0*/  ULDC.U8 UR4, c[0x0][0x3f0] ;  /* 0x0000fc0000047ab9 */ /* 0x000fe20000000000 */
[-C--:B------:R-:W-:Y:S01]  /*2d00*/  IMAD R37, R21, R40.reuse, RZ ;  /* 0x0000002815257224 */ /* 0x080fe200078e02ff */
[----:B------:R-:W-:Y:S01]  /*2d10*/  ISETP.NE.AND P0, PT, RZ, UR4, PT ;  /* 0x00000004ff007c0c */ /* 0x000fe2000bf05270 */
[----:B------:R-:W-:Y:S02]  /*2d20*/  IMAD R36, R13, R40, RZ ;  /* 0x000000280d247224 */ /* 0x000fe400078e02ff */
[C---:B------:R-:W-:Y:S02]  /*2d30*/  IMAD R37, R39.reuse, R28, R37 ;  /* 0x0000001c27257224 */ /* 0x040fe400078e0225 */
[----:B------:R-:W-:Y:S02]  /*2d40*/  IMAD R105, R26, -0x40, R2 ;  /* 0xffffffc01a697824 */ /* 0x000fe400078e0202 */
[----:B------:R-:W-:Y:S02]  /*2d50*/  IMAD R39, R39, R15, R36 ;  /* 0x0000000f27277224 */ /* 0x000fe400078e0224 */
[----:B------:R-:W-:Y:S01]  /*2d60*/  IMAD.WIDE.U32 R70, R28, R40, RZ ;  /* 0x000000281c467225 */ /* 0x000fe200078e00ff */
[----:B------:R-:W-:-:S03]  /*2d70*/  VIMNMX R105, R105, 0x40, PT ;  /* 0x0000004069697848 */ /* 0x000fc60003fe0100 */
[----:B------:R-:W-:-:S04]  /*2d80*/  IMAD.WIDE.U32 R68, R15, R40, RZ ;  /* 0x000000280f447225 */ /* 0x000fc800078e00ff */
[----:B------:R-:W-:Y:S02]  /*2d90*/  IMAD.IADD R100, R71, 0x1, R37 ;  /* 0x0000000147647824 */ /* 0x000fe400078e0225 */
[----:B------:R-:W-:Y:S01]  /*2da0*/  IMAD.IADD R117, R69, 0x1, R39 ;  /* 0x0000000145757824 */ /* 0x000fe200078e0227 */
[----:B------:R-:W-:Y:S06]  /*2db0*/  @!P0 BRA `(.L_x_1359) ;  /* 0x00000024000c8947 */ /* 0x000fec0003800000 */
[----:B------:R0:W5:Y:S04]  /*2dc0*/  LDL R119, [R1+0x8] ;  /* 0x0000080001777983 */ /* 0x0001680000100800 */
[----:B------:R0:W5:Y:S04]  /*2dd0*/  LDL R118, [R1+0x4] ;  /* 0x0000040001767983 */ /* 0x0001680000100800 */
[----:B------:R0:W5:Y:S01]  /*2de0*/  LDL R116, [R1+0xc] ;  /* 0x00000c0001747983 */ /* 0x0001620000100800 */
[----:B------:R-:W-:Y:S01]  /*2df0*/  ISETP.GE.AND P0, PT, R18, R105, PT ;  /* 0x000000691200720c */ /* 0x000fe20003f06270 */
[----:B------:R-:W-:Y:S01]  /*2e00*/  BSSY B1, `(.L_x_1360) ;  /* 0x000002a000017945 */ /* 0x000fe20003800000 */
        /* <DEDUP_REMOVED lines=9> */
[----:B0-----:R-:W-:Y:S06]  /*2ea0*/  @P0 BRA `(.L_x_1361) ;  /* 0x00000000007c0947 */ /* 0x001fec0003800000 */
[----:B------:R-:W-:Y:S01]  /*2eb0*/  IADD3 R37, P1, R82, R70, RZ ;  /* 0x0000004652257210 */ /* 0x000fe20007f3e0ff */
[----:B------:R-:W-:Y:S01]  /*2ec0*/  ULDC.64 UR4, c[0x0][0x3c8] ;  /* 0x0000f20000047ab9 */ /* 0x000fe20000000a00 */
[----:B------:R-:W-:Y:S02]  /*2ed0*/  IADD3 R39, P4, R86, R68, RZ ;  /* 0x0000004456277210 */ /* 0x000fe40007f9e0ff */
[----:B------:R-:W-:Y:S02]  /*2ee0*/  CS2R R106, SRZ ;  /* 0x00000000006a7805 */ /* 0x000fe4000001ff00 */
[----:B------:R-:W-:Y:S01]  /*2ef0*/  ISETP.GE.AND P5, PT, R208, R111, PT ;  /* 0x0000006fd000720c */ /* 0x000fe20003fa6270 */
[----:B------:R-:W-:Y:S01]  /*2f00*/  IMAD.X R38, R100, 0x1, R34, P1 ;  /* 0x0000000164267824 */ /* 0x000fe200008e0622 */
[----:B------:R-:W-:Y:S02]  /*2f10*/  LEA R36, P1, R37, UR4, 0x1 ;  /* 0x0000000425247c11 */ /* 0x000fe4000f8208ff */
[----:B------:R-:W-:-:S02]  /*2f20*/  CS2R R112, SRZ ;  /* 0x0000000000707805 */ /* 0x000fc4000001ff00 */
[----:B------:R-:W-:Y:S01]  /*2f30*/  IADD3.X R42, R117, R32, RZ, P4, !PT ;  /* 0x00000020752a7210 */ /* 0x000fe200027fe4ff */
[----:B------:R-:W-:Y:S01]  /*2f40*/  ULDC.64 UR6, c[0x0][0x208] ;  /* 0x0000820000067ab9 */ /* 0x000fe20000000a00 */
[----:B------:R-:W-:Y:S01]  /*2f50*/  LEA.HI.X R37, R37, UR5, R38, 0x1, P1 ;  /* 0x0000000525257c11 */ /* 0x000fe200088f0c26 */
[----:B------:R-:W-:Y:S01]  /*2f60*/  ULDC.64 UR4, c[0x0][0x3e0] ;  /* 0x0000f80000047ab9 */ /* 0x000fe20000000a00 */
[----:B-----5:R-:W-:Y:S02]  /*2f70*/  ISETP.GE.AND P4, PT, R119, R111, PT ;  /* 0x0000006f7700720c */ /* 0x020fe40003f86270 */
[C---:B------:R-:W-:Y:S01]  /*2f80*/  LEA R38, P1, R39.reuse, UR4, 0x1 ;  /* 0x0000000427267c11 */ /* 0x040fe2000f8208ff */
[----:B------:R0:W5:Y:S03]  /*2f90*/  @!P5 LDG.E.64 R106, desc[UR6][R36.64] ;  /* 0x00000006246ad981 */ /* 0x000166000c1e1b00 */
[----:B------:R-:W-:-:S02]  /*2fa0*/  LEA.HI.X R39, R39, UR5, R42, 0x1, P1 ;  /* 0x0000000527277c11 */ /* 0x000fc400088f0c2a */
        /* <DEDUP_REMOVED lines=15> */
.L_x_1361:
[----:B------:R-:W-:Y:S05]  /*30a0*/  BSYNC B1 ;  /* 0x0000000000017941 */ /* 0x000fea0003800000 */
.L_x_1360:
[----:B------:R-:W-:Y:S01]  /*30b0*/  ISETP.GE.AND P4, PT, R235, R105, PT ;  /* 0x00000069eb00720c */ /* 0x000fe20003f86270 */
[----:B------:R-:W-:Y:S01]  /*30c0*/  BSSY B1, `(.L_x_1362) ;  /* 0x000002a000017945 */ /* 0x000fe20003800000 */
[----:B------:R-:W-:Y:S02]  /*30d0*/  CS2R R44, SRZ ;  /* 0x00000000002c7805 */ /* 0x000fe4000001ff00 */
[----:B------:R-:W-:Y:S02]  /*30e0*/  CS2R R52, SRZ ;  /* 0x0000000000347805 */ /* 0x000fe4000001ff00 */
[----:B------:R-:W-:Y:S02]  /*30f0*/  CS2R R56, SRZ ;  /* 0x0000000000387805 */ /* 0x000fe4000001ff00 */
[----:B------:R-:W-:Y:S02]  /*3100*/  CS2R R42, SRZ ;  /* 0x00000000002a7805 */ /* 0x000fe4000001ff00 */
[----:B------:R-:W-:-:S02]  /*3110*/  CS2R R46, SRZ ;  /* 0x00000000002e7805 */ /* 0x000fc4000001ff00 */
[----:B------:R-:W-:Y:S01]  /*3120*/  CS2R R54, SRZ ;  /* 0x0000000000367805 */ /* 0x000fe2000001ff00 */
[----:B-----5:R-:W-:Y:S01]  /*3130*/  IMAD.MOV.U32 R110, RZ, RZ, R60 ;  /* 0x000000ffff6e7224 */ /* 0x020fe200078e003c */
[----:B------:R-:W-:Y:S01]  /*3140*/  CS2R R58, SRZ ;  /* 0x00000000003a7805 */ /* 0x000fe2000001ff00 */
[----:B------:R-:W-:Y:S01]  /*3150*/  IMAD.MOV.U32 R114, RZ, RZ, R61 ;  /* 0x000000ffff727224 */ /* 0x000fe200078e003d */
[----:B------:R-:W-:Y:S06]  /*3160*/  @P4 BRA `(.L_x_1363) ;  /* 0x00000000007c4947 */ /* 0x000fec0003800000 */
[----:B------:R-:W-:Y:S01]  /*3170*/  IADD3 R70, P1, P5, R82, R70, R29 ;  /* 0x0000004652467210 */ /* 0x000fe20007d3e01d */
[----:B------:R-:W-:Y:S01]  /*3180*/  ULDC.64 UR4, c[0x0][0x3c8] ;  /* 0x0000f20000047ab9 */ /* 0x000fe20000000a00 */
[----:B------:R-:W-:Y:S01]  /*3190*/  ULDC.64 UR6, c[0x0][0x3e0] ;  /* 0x0000f80000067ab9 */ /* 0x000fe20000000a00 */
[----:B------:R-:W-:Y:S02]  /*31a0*/  CS2R R56, SRZ ;  /* 0x0000000000387805 */ /* 0x000fe4000001ff00 */
[----:B0-----:R-:W-:Y:S02]  /*31b0*/  IADD3.X R37, R34, R100, R27, P1, P5 ;  /* 0x0000006422257210 */ /* 0x001fe40000fea41b */
        /* <DEDUP_REMOVED lines=26> */
.L_x_1363:
[----:B------:R-:W-:Y:S05]  /*3360*/  BSYNC B1 ;  /* 0x0000000000017941 */ /* 0x000fea0003800000 */
.L_x_1362:
[----:B01----:R-:W2:Y:S01]  /*3370*/  LDL R36, [R1+0x34] ;  /* 0x0000340001247983 */ /* 0x003ea20000100800 */
[----:B------:R-:W-:Y:S01]  /*3380*/  MOV R37, R65 ;  /* 0x0000004100257202 */ /* 0x000fe20000000f00 */
[----:B------:R-:W-:Y:S01]  /*3390*/  IMAD.MOV.U32 R38, RZ, RZ, R72 ;  /* 0x000000ffff267224 */ /* 0x000fe200078e0048 */
[----:B------:R-:W-:Y:S01]  /*33a0*/  PRMT R118, R110, 0x5410, R114 ;  /* 0x000054106e767816 */ /* 0x000fe20000000072 */
[----:B------:R-:W-:-:S03]  /*33b0*/  IMAD.MOV.U32 R39, RZ, RZ, R62 ;  /* 0x000000ffff277224 */ /* 0x000fc600078e003e */
[----:B------:R-:W-:Y:S02]  /*33c0*/  PRMT R122, R122, 0x5410, R38 ;  /* 0x000054107a7a7816 */ /* 0x000fe40000000026 */
[----:B------:R-:W-:Y:S02]  /*33d0*/  MOV R38, R107 ;  /* 0x0000006b00267202 */ /* 0x000fe40000000f00 */
[----:B------:R-:W-:Y:S01]  /*33e0*/  PRMT R119, R39, 0x7610, R119 ;  /* 0x0000761027777816 */ /* 0x000fe20000000077 */
[----:B------:R-:W-:-:S05]  /*33f0*/  IMAD.MOV.U32 R39, RZ, RZ, R74 ;  /* 0x000000ffff277224 */ /* 0x000fca00078e004a */
[----:B------:R-:W-:Y:S01]  /*3400*/  PRMT R123, R39, 0x7610, R123 ;  /* 0x00007610277b7816 */ /* 0x000fe2000000007b */
[----:B-----5:R-:W-:-:S05]  /*3410*/  IMAD.MOV.U32 R39, RZ, RZ, R40 ;  /* 0x000000ffff277224 */ /* 0x020fca00078e0028 */
[----:B------:R-:W-:Y:S01]  /*3420*/  PRMT R68, R39, 0x7610, R68 ;  /* 0x0000761027447816 */ /* 0x000fe20000000044 */
[----:B------:R-:W-:-:S05]  /*3430*/  IMAD.MOV.U32 R39, RZ, RZ, R52 ;  /* 0x000000ffff277224 */ /* 0x000fca00078e0034 */
[----:B------:R-:W-:Y:S01]  /*3440*/  PRMT R114, R39, 0x7610, R114 ;  /* 0x0000761027727816 */ /* 0x000fe20000000072 */
[----:B------:R-:W-:-:S05]  /*3450*/  IMAD.MOV.U32 R39, RZ, RZ, R42 ;  /* 0x000000ffff277224 */ /* 0x000fca00078e002a */
[----:B------:R-:W-:Y:S02]  /*3460*/  PRMT R69, R39, 0x7610, R69 ;  /* 0x0000761027457816 */ /* 0x000fe40000000045 */
[----:B------:R-:W-:Y:S02]  /*3470*/  MOV R39, R59 ;  /* 0x0000003b00277202 */ /* 0x000fe40000000f00 */
[----:B--2---:R-:W-:Y:S01]  /*3480*/  R2UR UR4, R36 ;  /* 0x00000000240472ca */ /* 0x004fe200000e0000 */
[----:B------:R-:W-:-:S05]  /*3490*/  IMAD.MOV.U32 R36, RZ, RZ, R64 ;  /* 0x000000ffff247224 */ /* 0x000fca00078e0040 */
[----:B------:R-:W-:Y:S01]  /*34a0*/  PRMT R120, R37, 0x5410, R36 ;  /* 0x0000541025787816 */ /* 0x000fe20000000024 */
[----:B------:R-:W-:Y:S02]  /*34b0*/  IMAD.MOV.U32 R36, RZ, RZ, R73 ;  /* 0x000000ffff247224 */ /* 0x000fe400078e0049 */
[----:B------:R-:W-:-:S03]  /*34c0*/  IMAD.MOV.U32 R37, RZ, RZ, R106 ;  /* 0x000000ffff257224 */ /* 0x000fc600078e006a */
        /* <DEDUP_REMOVED lines=10> */
[----:B------:R-:W-:-:S02]  /*3570*/  MOV R38, R113 ;  /* 0x0000007100267202 */ /* 0x000fc40000000f00 */
        /* <DEDUP_REMOVED lines=19> */
[----:B------:R-:W-:-:S02]  /*36b0*/  IMAD.MOV.U32 R37, RZ, RZ, R55 ;  /* 0x000000ffff257224 */ /* 0x000fc400078e0037 */
[----:B------:R-:W-:-:S03]  /*36c0*/  IMAD.MOV.U32 R38, RZ, RZ, R58 ;  /* 0x000000ffff267224 */ /* 0x000fc600078e003a */
[----:B------:R-:W-:Y:S02]  /*36d0*/  PRMT R115, R36, 0x5410, R37 ;  /* 0x0000541024737816 */ /* 0x000fe40000000025 */
[----:B------:R-:W-:Y:S01]  /*36e0*/  PRMT R117, R38, 0x5410, R39 ;  /* 0x0000541026757816 */ /* 0x000fe20000000027 */
[----:B------:R-:W-:Y:S06]  /*36f0*/  @!P1 BRA `(.L_x_1364) ;  /* 0x0000000000049947 */ /* 0x000fec0003800000 */
[----:B------:R-:W-:Y:S01]  /*3700*/  BPT.TRAP 0x1 ;  /* 0x000000040000795c */ /* 0x000fe20000300000 */
.L_x_1364:
[----:B------:R-:W2:Y:S01]  /*3710*/  LDL R36, [R1] ;  /* 0x0000000001247983 */ /* 0x000ea20000100800 */
[----:B------:R-:W-:Y:S01]  /*3720*/  IMAD R100, R17, 0x8, R16 ;  /* 0x0000000811647824 */ /* 0x000fe200078e0210 */
[----:B------:R-:W-:Y:S01]  /*3730*/  BSSY B1, `(.L_x_1365) ;  /* 0x0000004000017945 */ /* 0x000fe20003800000 */
[----:B--2---:R-:W-:-:S04]  /*3740*/  SHF.L.U32 R110, R36, 0x1f, RZ ;  /* 0x0000001f246e7819 */ /* 0x004fc800000006ff */
[----:B------:R-:W0:Y:S02]  /*3750*/  SYNCS.PHASECHK.TRANS64.TRYWAIT P5, [R100+URZ+0x30890], R110 ;  /* 0x0308906e640075a7 */ /* 0x000e2400080a017f */
[----:B0-----:R-:W-:Y:S05]  /*3760*/  @!P5 BRA `(.L_x_1366) ;  /* 0x0000023c00f4d947 */ /* 0x001fea0003800000 */
.L_x_1778:
[----:B------:R-:W-:Y:S05]  /*3770*/  BSYNC B1 ;  /* 0x0000000000017941 */ /* 0x000fea0003800000 */
.L_x_1365:
        /* <DEDUP_REMOVED lines=21> */
[----:B------:R-:W-:Y:S02]  /*38d0*/  HADD2.F32 R39, -RZ, R39.H0_H0 ;  /* 0x20000027ff277230 */ /* 0x000fe40000004100 */
[----:B------:R-:W-:Y:S01]  /*38e0*/  FMUL.FTZ R113, R37, R113 ;  /* 0x0000007125717220 */ /* 0x000fe20000410000 */
[----:B------:R-:W-:Y:S02]  /*38f0*/  HADD2.F32 R124, -RZ, R124.H0_H0 ;  /* 0x2000007cff7c7230 */ /* 0x000fe40000004100 */
[----:B------:R-:W-:Y:S01]  /*3900*/  FMUL.FTZ R130, R107, R126 ;  /* 0x0000007e6b827220 */ /* 0x000fe20000410000 */
[----:B------:R-:W-:Y:S01]  /*3910*/  FFMA.FTZ R128, R37, R112, -R128 ;  /* 0x0000007025807223 */ /* 0x000fe20000010880 */
[----:B------:R-:W-:Y:S01]  /*3920*/  FMUL.FTZ R126, R39, R126 ;  /* 0x0000007e277e7220 */ /* 0x000fe20000410000 */
[----:B------:R-:W-:Y:S01]  /*3930*/  FFMA.FTZ R127, R38, R112, R113 ;  /* 0x00000070267f7223 */ /* 0x000fe20000010071 */
[----:B------:R-:W-:-:S02]  /*3940*/  HADD2.F32 R112, -RZ, R132.H0_H0 ;  /* 0x20000084ff707230 */ /* 0x000fc40000004100 */
[-C--:B------:R-:W-:Y:S01]  /*3950*/  FFMA.FTZ R130, R39, R124.reuse, -R130 ;  /* 0x0000007c27827223 */ /* 0x080fe20000010882 */
[----:B------:R-:W-:Y:S02]  /*3960*/  HADD2.F32 R113, -RZ, R132.H1_H1 ;  /* 0x30000084ff717230 */ /* 0x000fe40000004100 */
[----:B------:R-:W-:Y:S01]  /*3970*/  FFMA.FTZ R131, R107, R124, R126 ;  /* 0x0000007c6b837223 */ /* 0x000fe2000001007e */
[----:B------:R-:W-:Y:S02]  /*3980*/  HADD2.F32 R37, -RZ, R36.H1_H1 ;  /* 0x30000024ff257230 */ /* 0x000fe40000004100 */
[----:B------:R-:W-:Y:S02]  /*3990*/  HADD2.F32 R38, -RZ, R106.H1_H1 ;  /* 0x3000006aff267230 */ /* 0x000fe40000004100 */
[----:B------:R-:W-:Y:S02]  /*39a0*/  HADD2.F32 R36, -RZ, R36.H0_H0 ;  /* 0x20000024ff247230 */ /* 0x000fe40000004100 */
[----:B------:R-:W-:Y:S01]  /*39b0*/  FMUL.FTZ R125, R37, R112 ;  /* 0x00000070257d7220 */ /* 0x000fe20000410000 */
[----:B------:R-:W-:-:S02]  /*39c0*/  HADD2.F32 R106, -RZ, R106.H0_H0 ;  /* 0x2000006aff6a7230 */ /* 0x000fc40000004100 */
[--C-:B------:R-:W-:Y:S02]  /*39d0*/  HADD2.F32 R39, -RZ, R129.reuse.H0_H0 ;  /* 0x20000081ff277230 */ /* 0x100fe40000004100 */
[----:B------:R-:W-:Y:S01]  /*39e0*/  FMUL.FTZ R112, R36, R112 ;  /* 0x0000007024707220 */ /* 0x000fe20000410000 */
[----:B------:R-:W-:Y:S02]  /*39f0*/  HADD2.F32 R107, -RZ, R129.H1_H1 ;  /* 0x30000081ff6b7230 */ /* 0x000fe40000004100 */
[-C--:B------:R-:W-:Y:S01]  /*3a00*/  FMUL.FTZ R129, R38, R113.reuse ;  /* 0x0000007126817220 */ /* 0x080fe20000410000 */
        /* <DEDUP_REMOVED lines=9> */
.L_x_1372:
[----:B------:R-:W-:Y:S05]  /*3aa0*/  BSYNC B3 ;  /* 0x0000000000037941 */ /* 0x000fea0003800000 */
.L_x_1371:
[----:B------:R-:W-:Y:S02]  /*3ab0*/  ULDC.64 UR4, c[0x0][0x208] ;  /* 0x0000820000047ab9 */ /* 0x000fe40000000a00 */
[----:B--2---:R1:W-:Y:S03]  /*3ac0*/  STG.E.128 desc[UR4][R50.64], R36 ;  /* 0x0000002432007986 */ /* 0x0043e6000c101d04 */
.L_x_1370:
[----:B------:R-:W-:Y:S05]  /*3ad0*/  BSYNC B2 ;  /* 0x0000000000027941 */ /* 0x000fea0003800000 */
.L_x_1369:
[----:B------:R-:W-:Y:S01]  /*3ae0*/  ISETP.NE.AND P0, PT, R94, RZ, PT ;  /* 0x000000ff5e00720c */ /* 0x000fe20003f05270 */
[----:B------:R-:W-:-:S12]  /*3af0*/  BSSY B2, `(.L_x_1373) ;  /* 0x0000033000027945 */ /* 0x000fd80003800000 */
[----:B------:R-:W-:Y:S05]  /*3b00*/  @!P0 BRA `(.L_x_1374) ;  /* 0x0000000000c48947 */ /* 0x000fea0003800000 */
[----:B------:R-:W2:Y:S01]  /*3b10*/  LDL R106, [R1+0x8] ;  /* 0x00000800016a7983 */ /* 0x000ea20000100800 */
[----:B------:R-:W-:Y:S03]  /*3b20*/  BSSY B3, `(.L_x_1375) ;  /* 0x000002d000037945 */ /* 0x000fe60003800000 */
[----:B-1----:R1:W3:Y:S01]  /*3b30*/  LDS.128 R36, [R103+0x22400] ;  /* 0x0224000067247984 */ /* 0x0022e20000000c00 */
[----:B--2---:R-:W-:-:S13]  /*3b40*/  ISETP.GE.AND P0, PT, R106, R111, PT ;  /* 0x0000006f6a00720c */ /* 0x004fda0003f06270 */
[----:B-1-3--:R-:W-:Y:S05]  /*3b50*/  @P0 BRA `(.L_x_1376) ;  /* 0x0000000000a40947 */ /* 0x00afea0003800000 */
[--C-:B------:R-:W-:Y:S01]  /*3b60*/  SHF.R.U64 R107, R72, 0x10, R73.reuse ;  /* 0x00000010486b7819 */ /* 0x100fe20000001249 */
[----:B------:R-:W-:Y:S01]  /*3b70*/  IMAD.MOV.U32 R72, RZ, RZ, R38 ;  /* 0x000000ffff487224 */ /* 0x000fe200078e0026 */
        /* <DEDUP_REMOVED lines=27> */
[--C-:B------:R-:W-:Y:S02]  /*3d30*/  HADD2.F32 R39, -RZ, R122.reuse.H1_H1 ;  /* 0x3000007aff277230 */ /* 0x100fe40000004100 */
[----:B------:R-:W-:Y:S01]  /*3d40*/  FMUL.FTZ R74, R36, R74 ;  /* 0x0000004a244a7220 */ /* 0x000fe20000410000 */
[----:B------:R-:W-:Y:S02]  /*3d50*/  HADD2.F32 R73, -RZ, R122.H0_H0 ;  /* 0x2000007aff497230 */ /* 0x000fe40000004100 */
        /* <DEDUP_REMOVED lines=9> */
.L_x_1376:
[----:B------:R-:W-:Y:S05]  /*3df0*/  BSYNC B3 ;  /* 0x0000000000037941 */ /* 0x000fea0003800000 */
.L_x_1375:
[----:B------:R-:W-:Y:S02]  /*3e00*/  ULDC.64 UR4, c[0x0][0x208] ;  /* 0x0000820000047ab9 */ /* 0x000fe40000000a00 */
[----:B------:R2:W-:Y:S03]  /*3e10*/  STG.E.128 desc[UR4][R50.64+0x80], R36 ;  /* 0x0000802432007986 */ /* 0x0005e6000c101d04 */
.L_x_1374:
[----:B------:R-:W-:Y:S05]  /*3e20*/  BSYNC B2 ;  /* 0x0000000000027941 */ /* 0x000fea0003800000 */
.L_x_1373:
[----:B------:R-:W-:Y:S01]  /*3e30*/  ISETP.NE.AND P0, PT, R95, RZ, PT ;  /* 0x000000ff5f00720c */ /* 0x000fe20003f05270 */
[----:B------:R-:W-:-:S12]  /*3e40*/  BSSY B2, `(.L_x_1377) ;  /* 0x0000033000027945 */ /* 0x000fd80003800000 */
[----:B------:R-:W-:Y:S05]  /*3e50*/  @!P0 BRA `(.L_x_1378) ;  /* 0x0000000000c48947 */ /* 0x000fea0003800000 */
[----:B------:R-:W3:Y:S01]  /*3e60*/  LDL R72, [R1+0x4] ;  /* 0x0000040001487983 */ /* 0x000ee20000100800 */
[----:B------:R-:W-:Y:S03]  /*3e70*/  BSSY B3, `(.L_x_1379) ;  /* 0x000002d000037945 */ /* 0x000fe60003800000 */
[----:B-12---:R1:W2:Y:S01]  /*3e80*/  LDS.128 R36, [R103+0x24400] ;  /* 0x0244000067247984 */ /* 0x0062a20000000c00 */
[----:B---3--:R-:W-:-:S13]  /*3e90*/  ISETP.GE.AND P0, PT, R72, R111, PT ;  /* 0x0000006f4800720c */ /* 0x008fda0003f06270 */
[----:B-12---:R-:W-:Y:S05]  /*3ea0*/  @P0 BRA `(.L_x_1380) ;  /* 0x0000000000a40947 */ /* 0x006fea0003800000 */
[--C-:B------:R-:W-:Y:S02]  /*3eb0*/  SHF.R.U64 R73, R64, 0x10, R65.reuse ;  /* 0x0000001040497819 */ /* 0x100fe40000001241 */
[----:B------:R-:W-:Y:S02]  /*3ec0*/  SHF.R.U32.HI R72, RZ, 0x10, R65 ;  /* 0x00000010ff487819 */ /* 0x000fe40000011641 */
[--C-:B------:R-:W-:Y:S01]  /*3ed0*/  SHF.R.U64 R65, R66, 0x10, R67.reuse ;  /* 0x0000001042417819 */ /* 0x100fe20000001243 */
[----:B------:R-:W-:Y:S01]  /*3ee0*/  HADD2.F32 R66, -RZ, R73.H0_H0 ;  /* 0x20000049ff427230 */ /* 0x000fe20000004100 */
[----:B------:R-:W-:Y:S01]  /*3ef0*/  SHF.R.U32.HI R74, RZ, 0x10, R67 ;  /* 0x00000010ff4a7819 */ /* 0x000fe20000011643 */
[----:B------:R-:W-:Y:S01]  /*3f00*/  HADD2.F32 R72, -RZ, R72.H0_H0 ;  /* 0x20000048ff487230 */ /* 0x000fe20000004100 */
[----:B------:R-:W-:Y:S01]  /*3f10*/  MOV R64, R38 ;  /* 0x0000002600407202 */ /* 0x000fe20000000f00 */
[----:B------:R-:W-:Y:S02]  /*3f20*/  HADD2.F32 R67, -RZ, R65.H0_H0 ;  /* 0x20000041ff437230 */ /* 0x000fe40000004100 */
[----:B------:R-:W-:-:S02]  /*3f30*/  HADD2.F32 R38, -RZ, R37.H1_H1 ;  /* 0x30000025ff267230 */ /* 0x000fc40000004100 */
[----:B------:R-:W-:Y:S02]  /*3f40*/  HADD2.F32 R37, -RZ, R37.H0_H0 ;  /* 0x20000025ff257230 */ /* 0x000fe40000004100 */
[----:B------:R-:W-:Y:S02]  /*3f50*/  HADD2.F32 R74, -RZ, R74.H0_H0 ;  /* 0x2000004aff4a7230 */ /* 0x000fe40000004100 */
[-C--:B------:R-:W-:Y:S01]  /*3f60*/  FMUL.FTZ R106, R38, R67.reuse ;  /* 0x00000043266a7220 */ /* 0x080fe20000410000 */
[--C-:B------:R-:W-:Y:S02]  /*3f70*/  HADD2.F32 R65, -RZ, R39.reuse.H1_H1 ;  /* 0x30000027ff417230 */ /* 0x100fe40000004100 */
[C---:B------:R-:W-:Y:S01]  /*3f80*/  FMUL.FTZ R67, R37.reuse, R67 ;  /* 0x0000004325437220 */ /* 0x040fe20000410000 */
[----:B------:R-:W-:Y:S02]  /*3f90*/  HADD2.F32 R39, -RZ, R39.H0_H0 ;  /* 0x20000027ff277230 */ /* 0x000fe40000004100 */
[----:B------:R-:W-:Y:S01]  /*3fa0*/  FFMA.FTZ R106, R37, R66, -R106 ;  /* 0x00000042256a7223 */ /* 0x000fe2000001086a */
[----:B------:R-:W-:-:S02]  /*3fb0*/  HADD2.F32 R37, -RZ, R36.H1_H1 ;  /* 0x30000024ff257230 */ /* 0x000fc40000004100 */
[----:B------:R-:W-:Y:S01]  /*3fc0*/  FFMA.FTZ R73, R38, R66, R67 ;  /* 0x0000004226497223 */ /* 0x000fe20000010043 */
[-C--:B------:R-:W-:Y:S01]  /*3fd0*/  FMUL.FTZ R112, R65, R74.reuse ;  /* 0x0000004a41707220 */ /* 0x080fe20000410000 */
[--C-:B------:R-:W-:Y:S02]  /*3fe0*/  HADD2.F32 R66, -RZ, R121.reuse.H1_H1 ;  /* 0x30000079ff427230 */ /* 0x100fe40000004100 */
[C---:B------:R-:W-:Y:S01]  /*3ff0*/  FMUL.FTZ R74, R39.reuse, R74 ;  /* 0x0000004a274a7220 */ /* 0x040fe20000410000 */
[----:B------:R-:W-:Y:S02]  /*4000*/  HADD2.F32 R121, -RZ, R121.H0_H0 ;  /* 0x20000079ff797230 */ /* 0x000fe40000004100 */
[-C--:B------:R-:W-:Y:S01]  /*4010*/  FFMA.FTZ R112, R39, R72.reuse, -R112 ;  /* 0x0000004827707223 */ /* 0x080fe20000010870 */
[----:B------:R-:W-:Y:S02]  /*4020*/  HADD2.F32 R38, -RZ, R64.H1_H1 ;  /* 0x30000040ff267230 */ /* 0x000fe40000004100 */
[----:B------:R-:W-:Y:S01]  /*4030*/  FFMA.FTZ R107, R65, R72, R74 ;  /* 0x00000048416b7223 */ /* 0x000fe2000001004a */
[----:B------:R-:W-:-:S02]  /*4040*/  HADD2.F32 R36, -RZ, R36.H0_H0 ;  /* 0x20000024ff247230 */ /* 0x000fc40000004100 */
[CC--:B------:R-:W-:Y:S01]  /*4050*/  FMUL.FTZ R67, R37.reuse, R66.reuse ;  /* 0x0000004225437220 */ /* 0x0c0fe20000410000 */
[----:B------:R-:W-:Y:S02]  /*4060*/  HADD2.F32 R64, -RZ, R64.H0_H0 ;  /* 0x20000040ff407230 */ /* 0x000fe40000004100 */
        /* <DEDUP_REMOVED lines=13> */
.L_x_1380:
[----:B------:R-:W-:Y:S05]  /*4140*/  BSYNC B3 ;  /* 0x0000000000037941 */ /* 0x000fea0003800000 */
.L_x_1379:
[----:B------:R-:W-:Y:S02]  /*4150*/  ULDC.64 UR4, c[0x0][0x208] ;  /* 0x0000820000047ab9 */ /* 0x000fe40000000a00 */
[----:B------:R3:W-:Y:S03]  /*4160*/  STG.E.128 desc[UR4][R50.64+0x100], R36 ;  /* 0x0001002432007986 */ /* 0x0007e6000c101d04 */
.L_x_1378:
[----:B------:R-:W-:Y:S05]  /*4170*/  BSYNC B2 ;  /* 0x0000000000027941 */ /* 0x000fea0003800000 */
.L_x_1377:
[----:B------:R-:W-:-:S13]  /*4180*/  ISETP.NE.AND P0, PT, R96, RZ, PT ;  /* 0x000000ff6000720c */ /* 0x000fda0003f05270 */
[----:B------:R-:W-:Y:S05]  /*4190*/  @!P0 BRA `(.L_x_1368) ;  /* 0x0000000000c48947 */ /* 0x000fea0003800000 */
[----:B------:R-:W4:Y:S01]  /*41a0*/  LDL R64, [R1+0xc] ;  /* 0x00000c0001407983 */ /* 0x000f220000100800 */
[----:B------:R-:W-:Y:S03]  /*41b0*/  BSSY B2, `(.L_x_1381) ;  /* 0x000002d000027945 */ /* 0x000fe60003800000 */
[----:B-123--:R1:W2:Y:S01]  /*41c0*/  LDS.128 R36, [R103+0x26400] ;  /* 0x0264000067247984 */ /* 0x00e2a20000000c00 */
[----:B----4-:R-:W-:-:S13]  /*41d0*/  ISETP.GE.AND P0, PT, R64, R111, PT ;  /* 0x0000006f4000720c */ /* 0x010fda0003f06270 */
[----:B-12---:R-:W-:Y:S05]  /*41e0*/  @P0 BRA `(.L_x_1382) ;  /* 0x0000000000a40947 */ /* 0x006fea0003800000 */
        /* <DEDUP_REMOVED lines=41> */
.L_x_1382:
[----:B------:R-:W-:Y:S05]  /*4480*/  BSYNC B2 ;  /* 0x0000000000027941 */ /* 0x000fea0003800000 */
.L_x_1381:
[----:B------:R-:W-:Y:S02]  /*4490*/  ULDC.64 UR4, c[0x0][0x208] ;  /* 0x0000820000047ab9 */ /* 0x000fe40000000a00 */
[----:B------:R4:W-:Y:S03]  /*44a0*/  STG.E.128 desc[UR4][R50.64+0x180], R36 ;  /* 0x0001802432007986 */ /* 0x0009e6000c101d04 */
.L_x_1368:
[----:B------:R-:W-:Y:S05]  /*44b0*/  BSYNC B1 ;  /* 0x0000000000017941 */ /* 0x000fea0003800000 */
.L_x_1367:
        /* <DEDUP_REMOVED lines=49> */
.L_x_1387:
[----:B------:R-:W-:Y:S05]  /*47d0*/  BSYNC B2 ;  /* 0x0000000000027941 */ /* 0x000fea0003800000 */
.L_x_1386:
[----:B------:R-:W-:Y:S02]  /*47e0*/  ULDC.64 UR4, c[0x0][0x208] ;  /* 0x0000820000047ab9 */ /* 0x000fe40000000a00 */
[----:B--2---:R1:W-:Y:S03]  /*47f0*/  STG.E.128 desc[UR4][R48.64], R36 ;  /* 0x0000002430007986 */ /* 0x0043e6000c101d04 */
.L_x_1385:
[----:B------:R-:W-:Y:S05]  /*4800*/  BSYNC B1 ;  /* 0x0000000000017941 */ /* 0x000fea0003800000 */
.L_x_1384:
[----:B------:R-:W-:Y:S01]  /*4810*/  ISETP.NE.AND P0, PT, R94, RZ, PT ;  /* 0x000000ff5e00720c */ /* 0x000fe20003f05270 */
[----:B------:R-:W-:-:S12]  /*4820*/  BSSY B1, `(.L_x_1388) ;  /* 0x0000033000017945 */ /* 0x000fd80003800000 */
[----:B------:R-:W-:Y:S05]  /*4830*/  @!P0 BRA `(.L_x_1389) ;  /* 0x0000000000c48947 */ /* 0x000fea0003800000 */
[----:B-1234-:R-:W2:Y:S01]  /*4840*/  LDL R50, [R1+0x8] ;  /* 0x0000080001327983 */ /* 0x01eea20000100800 */
[----:B------:R-:W-:Y:S03]  /*4850*/  BSSY B2, `(.L_x_1390) ;  /* 0x000002d000027945 */ /* 0x000fe60003800000 */
[----:B------:R1:W3:Y:S01]  /*4860*/  LDS.128 R36, [R103+0x23400] ;  /* 0x0234000067247984 */ /* 0x0002e20000000c00 */
        /* <DEDUP_REMOVED lines=43> */
.L_x_1391:
[----:B------:R-:W-:Y:S05]  /*4b20*/  BSYNC B2 ;  /* 0x0000000000027941 */ /* 0x000fea0003800000 */
.L_x_1390:
[----:B------:R-:W-:Y:S02]  /*4b30*/  ULDC.64 UR4, c[0x0][0x208] ;  /* 0x0000820000047ab9 */ /* 0x000fe40000000a00 */
[----:B------:R1:W-:Y:S03]  /*4b40*/  STG.E.128 desc[UR4][R48.64+0x80], R36 ;  /* 0x0000802430007986 */ /* 0x0003e6000c101d04 */
.L_x_1389:
[----:B------:R-:W-:Y:S05]  /*4b50*/  BSYNC B1 ;  /* 0x0000000000017941 */ /* 0x000fea0003800000 */
.L_x_1388:
        /* <DEDUP_REMOVED lines=27> */
[--C-:B------:R-:W-:Y:S02]  /*4d10*/  HADD2.F32 R46, -RZ, R71.reuse.H0_H0 ;  /* 0x20000047ff2e7230 */ /* 0x100fe40000004100 */
[C---:B------:R-:W-:Y:S01]  /*4d20*/  FMUL.FTZ R52, R39.reuse, R52 ;  /* 0x0000003427347220 */ /* 0x040fe20000410000 */
[----:B------:R-:W-:Y:S02]  /*4d30*/  HADD2.F32 R71, -RZ, R71.H1_H1 ;  /* 0x30000047ff477230 */ /* 0x000fe40000004100 */
[-C--:B------:R-:W-:Y:S01]  /*4d40*/  FFMA.FTZ R56, R39, R50.reuse, -R56 ;  /* 0x0000003227387223 */ /* 0x080fe20000010838 */
[----:B------:R-:W-:Y:S02]  /*4d50*/  HADD2.F32 R38, -RZ, R44.H1_H1 ;  /* 0x3000002cff267230 */ /* 0x000fe40000004100 */
[----:B------:R-:W-:Y:S01]  /*4d60*/  FFMA.FTZ R55, R45, R50, R52 ;  /* 0x000000322d377223 */ /* 0x000fe20000010034 */
[----:B------:R-:W-:-:S02]  /*4d70*/  HADD2.F32 R36, -RZ, R36.H0_H0 ;  /* 0x20000024ff247230 */ /* 0x000fc40000004100 */
[CC--:B------:R-:W-:Y:S01]  /*4d80*/  FMUL.FTZ R47, R37.reuse, R46.reuse ;  /* 0x0000002e252f7220 */ /* 0x0c0fe20000410000 */
[----:B------:R-:W-:Y:S02]  /*4d90*/  HADD2.F32 R44, -RZ, R44.H0_H0 ;  /* 0x2000002cff2c7230 */ /* 0x000fe40000004100 */
        /* <DEDUP_REMOVED lines=13> */
.L_x_1395:
[----:B------:R-:W-:Y:S05]  /*4e70*/  BSYNC B2 ;  /* 0x0000000000027941 */ /* 0x000fea0003800000 */
.L_x_1394:
[----:B------:R-:W-:Y:S02]  /*4e80*/  ULDC.64 UR4, c[0x0][0x208] ;  /* 0x0000820000047ab9 */ /* 0x000fe40000000a00 */
[----:B------:R1:W-:Y:S03]  /*4e90*/  STG.E.128 desc[UR4][R48.64+0x100], R36 ;  /* 0x0001002430007986 */ /* 0x0003e6000c101d04 */
.L_x_1393:
[----:B------:R-:W-:Y:S05]  /*4ea0*/  BSYNC B1 ;  /* 0x0000000000017941 */ /* 0x000fea0003800000 */
.L_x_1392:
[----:B------:R-:W-:-:S13]  /*4eb0*/  ISETP.NE.AND P0, PT, R96, RZ, PT ;  /* 0x000000ff6000720c */ /* 0x000fda0003f05270 */
[----:B------:R-:W-:Y:S05]  /*4ec0*/  @!P0 BRA `(.L_x_1383) ;  /* 0x0000002c00f08947 */ /* 0x000fea0003800000 */
[----:B------:R-:W5:Y:S01]  /*4ed0*/  LDL R44, [R1+0xc] ;  /* 0x00000c00012c7983 */ /* 0x000f620000100800 */
[----:B------:R-:W-:Y:S03]  /*4ee0*/  BSSY B1, `(.L_x_1396) ;  /* 0x000002d000017945 */ /* 0x000fe60003800000 */
[----:B-1234-:R1:W2:Y:S01]  /*4ef0*/  LDS.128 R36, [R103+0x27400] ;  /* 0x0274000067247984 */ /* 0x01e2a20000000c00 */
[----:B-----5:R-:W-:-:S13]  /*4f00*/  ISETP.GE.AND P0, PT, R44, R111, PT ;  /* 0x0000006f2c00720c */ /* 0x020fda0003f06270 */
        /* <DEDUP_REMOVED lines=42> */
.L_x_1397:
[----:B------:R-:W-:Y:S05]  /*51b0*/  BSYNC B1 ;  /* 0x0000000000017941 */ /* 0x000fea0003800000 */
.L_x_1396:
[----:B------:R-:W-:Y:S02]  /*51c0*/  ULDC.64 UR4, c[0x0][0x208] ;  /* 0x0000820000047ab9 */ /* 0x000fe40000000a00 */
[----:B------:R1:W-:Y:S01]  /*51d0*/  STG.E.128 desc[UR4][R48.64+0x180], R36 ;  /* 0x0001802430007986 */ /* 0x0003e2000c101d04 */
[----:B------:R-:W-:Y:S05]  /*51e0*/  BRA `(.L_x_1383) ;  /* 0x0000002c00287947 */ /* 0x000fea0003800000 */
.L_x_1359:
        /* <DEDUP_REMOVED lines=18> */
[----:B------:R-:W-:Y:S01]  /*5310*/  LEA R56, P0, R36, UR6, 0x1 ;  /* 0x0000000624387c11 */ /* 0x000fe2000f8008ff */
[----:B------:R-:W-:Y:S01]  /*5320*/  IMAD.X R37, R117, 0x1, R33, P5 ;  /* 0x0000000175257824 */ /* 0x000fe200028e0621 */
[----:B------:R-:W-:Y:S02]  /*5330*/  ISETP.GE.AND P5, PT, R228, R111, PT ;  /* 0x0000006fe400720c */ /* 0x000fe40003fa6270 */
[----:B------:R-:W-:-:S02]  /*5340*/  CS2R R42, SRZ ;  /* 0x00000000002a7805 */ /* 0x000fc4000001ff00 */
[----:B------:R-:W-:Y:S02]  /*5350*/  LEA.HI.X R53, R38, UR5, R39, 0x1, P1 ;  /* 0x0000000526357c11 */ /* 0x000fe400088f0c27 */
[----:B------:R-:W-:Y:S02]  /*5360*/  CS2R R40, SRZ ;  /* 0x0000000000287805 */ /* 0x000fe4000001ff00 */
[----:B------:R-:W-:Y:S02]  /*5370*/  ISETP.GE.AND P1, PT, R22, R111, PT ;  /* 0x0000006f1600720c */ /* 0x000fe40003f26270 */
[----:B------:R-:W-:Y:S02]  /*5380*/  CS2R R38, SRZ ;  /* 0x0000000000267805 */ /* 0x000fe4000001ff00 */
[----:B------:R-:W-:Y:S02]  /*5390*/  LEA.HI.X R57, R36, UR7, R37, 0x1, P0 ;  /* 0x0000000724397c11 */ /* 0x000fe400080f0c25 */
        /* <DEDUP_REMOVED lines=10> */
.L_x_1399:
[----:B------:R-:W-:Y:S05]  /*5440*/  BSYNC B1 ;  /* 0x0000000000017941 */ /* 0x000fea0003800000 */
.L_x_1398:
        /* <DEDUP_REMOVED lines=8> */
[----:B-----5:R-:W-:Y:S01]  /*54d0*/  MOV R72, R38 ;  /* 0x0000002600487202 */ /* 0x020fe20000000f00 */
[----:B------:R-:W-:Y:S01]  /*54e0*/  IMAD.MOV.U32 R74, RZ, RZ, R39 ;  /* 0x000000ffff4a7224 */ /* 0x000fe200078e0027 */
        /* <DEDUP_REMOVED lines=27> */
.L_x_1401:
[----:B------:R-:W-:Y:S05]  /*56a0*/  BSYNC B1 ;  /* 0x0000000000017941 */ /* 0x000fea0003800000 */
.L_x_1400:
[----:B0-----:R-:W2:Y:S01]  /*56b0*/  LDL R68, [R1+0x34] ;  /* 0x0000340001447983 */ /* 0x001ea20000100800 */
[----:B------:R-:W-:Y:S01]  /*56c0*/  IMAD.MOV.U32 R69, RZ, RZ, R37 ;  /* 0x000000ffff457224 */ /* 0x000fe200078e0025 */
[----:B------:R-:W-:Y:S02]  /*56d0*/  MOV R70, R42 ;  /* 0x0000002a00467202 */ /* 0x000fe40000000f00 */
[----:B------:R-:W-:Y:S02]  /*56e0*/  MOV R71, R46 ;  /* 0x0000002e00477202 */ /* 0x000fe40000000f00 */
[----:B------:R-:W-:Y:S01]  /*56f0*/  PRMT R137, R69, 0x7610, R137 ;  /* 0x0000761045897816 */ /* 0x000fe20000000089 */
[----:B------:R-:W-:Y:S01]  /*5700*/  IMAD.MOV.U32 R69, RZ, RZ, R40 ;  /* 0x000000ffff457224 */ /* 0x000fe200078e0028 */
[----:B------:R-:W-:Y:S01]  /*5710*/  PRMT R138, R138, 0x5410, R70 ;  /* 0x000054108a8a7816 */ /* 0x000fe20000000046 */
[----:B------:R-:W-:Y:S01]  /*5720*/  IMAD.MOV.U32 R70, RZ, RZ, R41 ;  /* 0x000000ffff467224 */ /* 0x000fe200078e0029 */
[----:B------:R-:W-:-:S02]  /*5730*/  PRMT R134, R72, 0x5410, R74 ;  /* 0x0000541048867816 */ /* 0x000fc4000000004a */
[----:B------:R-:W-:Y:S01]  /*5740*/  PRMT R141, R69, 0x7610, R141 ;  /* 0x00007610458d7816 */ /* 0x000fe2000000008d */
[----:B------:R-:W-:Y:S01]  /*5750*/  IMAD.MOV.U32 R69, RZ, RZ, R44 ;  /* 0x000000ffff457224 */ /* 0x000fe200078e002c */
[----:B------:R-:W-:Y:S01]  /*5760*/  PRMT R142, R70, 0x7610, R142 ;  /* 0x00007610468e7816 */ /* 0x000fe2000000008e */
[----:B------:R-:W-:-:S05]  /*5770*/  IMAD.MOV.U32 R70, RZ, RZ, R45 ;  /* 0x000000ffff467224 */ /* 0x000fca00078e002d */
[----:B------:R-:W-:Y:S01]  /*5780*/  PRMT R137, R137, 0x5410, R70 ;  /* 0x0000541089897816 */ /* 0x000fe20000000046 */
[----:B------:R-:W-:-:S05]  /*5790*/  IMAD.MOV.U32 R70, RZ, RZ, R49 ;  /* 0x000000ffff467224 */ /* 0x000fca00078e0031 */
[----:B------:R-:W-:Y:S01]  /*57a0*/  PRMT R142, R142, 0x5410, R70 ;  /* 0x000054108e8e7816 */ /* 0x000fe20000000046 */
[----:B-----5:R-:W-:Y:S01]  /*57b0*/  IMAD.MOV.U32 R70, RZ, RZ, R53 ;  /* 0x000000ffff467224 */ /* 0x020fe200078e0035 */
[----:B--2---:R-:W-:Y:S01]  /*57c0*/  R2UR UR4, R68 ;  /* 0x00000000440472ca */ /* 0x004fe200000e0000 */
[----:B------:R-:W-:-:S05]  /*57d0*/  IMAD.MOV.U32 R68, RZ, RZ, R36 ;  /* 0x000000ffff447224 */ /* 0x000fca00078e0024 */
[----:B------:R-:W-:Y:S01]  /*57e0*/  PRMT R135, R68, 0x7610, R135 ;  /* 0x0000761044877816 */ /* 0x000fe20000000087 */
[----:B------:R-:W-:-:S03]  /*57f0*/  IMAD.MOV.U32 R68, RZ, RZ, R43 ;  /* 0x000000ffff447224 */ /* 0x000fc600078e002b */
[----:B------:R-:W-:Y:S02]  /*5800*/  PRMT R135, R135, 0x5410, R71 ;  /* 0x0000541087877816 */ /* 0x000fe40000000047 */
[----:B------:R-:W-:Y:S01]  /*5810*/  PRMT R140, R68, 0x7610, R140 ;  /* 0x00007610448c7816 */ /* 0x000fe2000000008c */
[----:B------:R-:W-:Y:S01]  /*5820*/  IMAD.MOV.U32 R68, RZ, RZ, R47 ;  /* 0x000000ffff447224 */ /* 0x000fe200078e002f */
[----:B------:R-:W-:Y:S01]  /*5830*/  MOV R71, R50 ;  /* 0x0000003200477202 */ /* 0x000fe20000000f00 */
[----:B------:R-:W-:-:S03]  /*5840*/  UISETP.NE.AND UP0, UPT, UR4, 0x3, UPT ;  /* 0x000000030400788c */ /* 0x000fc6000bf05270 */
        /* <DEDUP_REMOVED lines=9> */
[----:B------:R-:W-:-:S02]  /*58e0*/  PRMT R122, R71, 0x7610, R122 ;  /* 0x00007610477a7816 */ /* 0x000fc4000000007a */
[----:B------:R-:W-:Y:S02]  /*58f0*/  MOV R71, R58 ;  /* 0x0000003a00477202 */ /* 0x000fe40000000f00 */
[----:B------:R-:W-:Y:S01]  /*5900*/  PRMT R124, R69, 0x5410, R70 ;  /* 0x00005410457c7816 */ /* 0x000fe20000000046 */
[----:B------:R-:W-:Y:S01]  /*5910*/  IMAD.MOV.U32 R69, RZ, RZ, R56 ;  /* 0x000000ffff457224 */ /* 0x000fe200078e0038 */
[----:B------:R-:W-:Y:S01]  /*5920*/  PRMT R122, R122, 0x5410, R68 ;  /* 0x000054107a7a7816 */ /* 0x000fe20000000044 */
[----:B------:R-:W-:Y:S01]  /*5930*/  IMAD.MOV.U32 R70, RZ, RZ, R57 ;  /* 0x000000ffff467224 */ /* 0x000fe200078e0039 */
[----:B------:R-:W-:Y:S01]  /*5940*/  PRMT R128, R71, 0x7610, R128 ;  /* 0x0000761047807816 */ /* 0x000fe20000000080 */
[----:B------:R-:W-:Y:S01]  /*5950*/  IMAD.MOV.U32 R68, RZ, RZ, R59 ;  /* 0x000000ffff447224 */ /* 0x000fe200078e003b */
[----:B------:R-:W-:Y:S02]  /*5960*/  PLOP3.LUT P1, PT, PT, PT, UP0, 0x80, 0x0 ;  /* 0x000000000000781c */ /* 0x000fe40003f2f008 */
[----:B------:R-:W-:-:S02]  /*5970*/  MOV R71, R62 ;  /* 0x0000003e00477202 */ /* 0x000fc40000000f00 */
[----:B------:R-:W-:Y:S01]  /*5980*/  PRMT R130, R69, 0x5410, R70 ;  /* 0x0000541045827816 */ /* 0x000fe20000000046 */
[----:B------:R-:W-:Y:S01]  /*5990*/  IMAD.MOV.U32 R69, RZ, RZ, R60 ;  /* 0x000000ffff457224 */ /* 0x000fe200078e003c */
[----:B------:R-:W-:Y:S01]  /*59a0*/  PRMT R128, R128, 0x5410, R68 ;  /* 0x0000541080807816 */ /* 0x000fe20000000044 */
[----:B------:R-:W-:Y:S01]  /*59b0*/  IMAD.MOV.U32 R70, RZ, RZ, R61 ;  /* 0x000000ffff467224 */ /* 0x000fe200078e003d */
[----:B------:R-:W-:Y:S01]  /*59c0*/  PRMT R126, R71, 0x7610, R126 ;  /* 0x00007610477e7816 */ /* 0x000fe2000000007e */
[----:B------:R-:W-:Y:S02]  /*59d0*/  IMAD.MOV.U32 R68, RZ, RZ, R63 ;  /* 0x000000ffff447224 */ /* 0x000fe400078e003f */
        /* <DEDUP_REMOVED lines=10> */
.L_x_1402:
[----:B------:R-:W2:Y:S01]  /*5a80*/  LDL R68, [R1] ;  /* 0x0000000001447983 */ /* 0x000ea20000100800 */
[----:B------:R-:W-:Y:S01]  /*5a90*/  LEA R100, R17, R16, 0x3 ;  /* 0x0000001011647211 */ /* 0x000fe200078e18ff */
[----:B------:R-:W0:Y:S01]  /*5aa0*/  LDC R123, c[0x0][0x2e4] ;  /* 0x0000b900ff7b7b82 */ /* 0x000e220000000800 */
[----:B------:R-:W-:Y:S07]  /*5ab0*/  BSSY B1, `(.L_x_1403) ;  /* 0x0000005000017945 */ /* 0x000fee0003800000 */
[----:B------:R-:W1:Y:S01]  /*5ac0*/  LDC.64 R112, c[0x0][0x2f0] ;  /* 0x0000bc00ff707b82 */ /* 0x000e620000000a00 */
[----:B--2---:R-:W-:-:S04]  /*5ad0*/  SHF.L.U32 R110, R68, 0x1f, RZ ;  /* 0x0000001f446e7819 */ /* 0x004fc800000006ff */
[----:B------:R-:W2:Y:S02]  /*5ae0*/  SYNCS.PHASECHK.TRANS64.TRYWAIT P5, [R100+URZ+0x30890], R110 ;  /* 0x0308906e640075a7 */ /* 0x000ea400080a017f */
[----:B012---:R-:W-:Y:S05]  /*5af0*/  @!P5 BRA `(.L_x_1404) ;  /* 0x0000021c0024d947 */ /* 0x007fea0003800000 */
.L_x_1779:
[----:B------:R-:W-:Y:S05]  /*5b00*/  BSYNC B1 ;  /* 0x0000000000017941 */ /* 0x000fea0003800000 */
.L_x_1403:
[----:B------:R-:W-:Y:S01]  /*5b10*/  BSSY B1, `(.L_x_1405) ;  /* 0x00000ff000017945 */ /* 0x000fe20003800000 */
[----:B------:R-:W-:Y:S02]  /*5b20*/  IMAD.IADD R125, R123, 0x1, -R30 ;  /* 0x000000017b7d7824 */ /* 0x000fe400078e0a1e */
[----:B------:R-:W-:Y:S01]  /*5b30*/  IMAD.MOV.U32 R115, RZ, RZ, R73 ;  /* 0x000000ffff737224 */ /* 0x000fe200078e0049 */
[----:B------:R-:W-:Y:S06]  /*5b40*/  @P4 BRA `(.L_x_1406) ;  /* 0x0000000c00ec4947 */ /* 0x000fec0003800000 */
[----:B------:R-:W-:Y:S01]  /*5b50*/  ISETP.NE.AND P4, PT, R31, RZ, PT ;  /* 0x000000ff1f00720c */ /* 0x000fe20003f85270 */
[-C--:B------:R-:W-:Y:S01]  /*5b60*/  IMAD R68, R19, R112.reuse, RZ ;  /* 0x0000007013447224 */ /* 0x080fe200078e02ff */
[----:B------:R-:W-:Y:S01]  /*5b70*/  BSSY B2, `(.L_x_1407) ;  /* 0x000007e000027945 */ /* 0x000fe20003800000 */
[----:B------:R-:W-:-:S04]  /*5b80*/  IMAD.WIDE.U32 R116, R18, R112, R114 ;  /* 0x0000007012747225 */ /* 0x000fc800078e0072 */
[----:B------:R-:W-:-:S04]  /*5b90*/  IMAD R129, R18, R113, R68 ;  /* 0x0000007112817224 */ /* 0x000fc800078e0244 */
[----:B------:R-:W-:Y:S02]  /*5ba0*/  IMAD.IADD R129, R129, 0x1, R117 ;  /* 0x0000000181817824 */ /* 0x000fe400078e0275 */
[----:B------:R-:W-:Y:S05]  /*5bb0*/  @!P4 BRA `(.L_x_1408) ;  /* 0x0000000400e4c947 */ /* 0x000fea0003800000 */
[----:B------:R-:W2:Y:S04]  /*5bc0*/  LDL R119, [R1+0x3c] ;  /* 0x00003c0001777983 */ /* 0x000ea80000100800 */
[----:B------:R-:W3:Y:S04]  /*5bd0*/  LDL R118, [R1+0x48] ;  /* 0x0000480001767983 */ /* 0x000ee80000100800 */
[----:B------:R-:W4:Y:S01]  /*5be0*/  LDL R75, [R1+0x4c] ;  /* 0x00004c00014b7983 */ /* 0x000f220000100800 */
[----:B------:R-:W-:Y:S01]  /*5bf0*/  SEL R68, R30, R125, !P3 ;  /* 0x0000007d1e447207 */ /* 0x000fe20005800000 */
[----:B------:R-:W-:Y:S01]  /*5c00*/  BSSY B3, `(.L_x_1409) ;  /* 0x0000071000037945 */ /* 0x000fe20003800000 */
[----:B------:R-:W-:-:S02]  /*5c10*/  IADD3 R72, P4, P5, R90, R116, R77 ;  /* 0x000000745a487210 */ /* 0x000fc40007d9e04d */
[----:B------:R-:W-:Y:S02]  /*5c20*/  SHF.R.S32.HI R69, RZ, 0x1f, R68 ;  /* 0x0000001fff457819 */ /* 0x000fe40000011444 */
[----:B------:R-:W-:Y:S02]  /*5c30*/  IADD3.X R74, R0, R129, R97, P4, P5 ;  /* 0x00000081004a7210 */ /* 0x000fe400027ea461 */
[----:B------:R-:W-:-:S04]  /*5c40*/  LEA.HI R69, R69, R68, RZ, 0x4 ;  /* 0x0000004445457211 */ /* 0x000fc800078f20ff */
[----:B------:R-:W-:-:S04]  /*5c50*/  LEA.HI.SX32 R69, R69, R76, 0x1c ;  /* 0x0000004c45457211 */ /* 0x000fc800078fe2ff */
[----:B------:R-:W-:-:S04]  /*5c60*/  SHF.L.U32 R71, R69, 0x3, RZ ;  /* 0x0000000345477819 */ /* 0x000fc800000006ff */
[----:B------:R-:W-:-:S13]  /*5c70*/  ISETP.GE.AND P4, PT, R71, R123, PT ;  /* 0x0000007b4700720c */ /* 0x000fda0003f86270 */
[--C-:B------:R-:W-:Y:S02]  /*5c80*/  @!P4 SHF.R.S32.HI R68, RZ, 0x1f, R71.reuse ;  /* 0x0000001fff44c819 */ /* 0x100fe40000011447 */
[----:B------:R-:W-:Y:S02]  /*5c90*/  @!P4 IADD3 R70, P5, P6, R90, R116, R71 ;  /* 0x000000745a46c210 */ /* 0x000fe40007ebe047 */
[----:B------:R-:W-:Y:S02]  /*5ca0*/  LOP3.LUT R71, R71, 0x38, RZ, 0xc0, !PT ;  /* 0x0000003847477812 */ /* 0x000fe400078ec0ff */
[----:B------:R-:W-:Y:S02]  /*5cb0*/  @!P4 IADD3.X R73, R0, R129, R68, P5, P6 ;  /* 0x000000810049c210 */ /* 0x000fe40002fec444 */
[----:B------:R-:W-:-:S04]  /*5cc0*/  SHF.R.S32.HI R68, RZ, 0x1f, R69 ;  /* 0x0000001fff447819 */ /* 0x000fc80000011445 */
[----:B------:R-:W-:Y:S01]  /*5cd0*/  LEA.HI R68, R68, R69, RZ, 0x3 ;  /* 0x0000004544447211 */ /* 0x000fe200078f18ff */
[----:B------:R-:W-:-:S04]  /*5ce0*/  IMAD R69, R17, 0x4000, R6 ;  /* 0x0000400011457824 */ /* 0x000fc800078e0206 */
[----:B------:R-:W-:Y:S01]  /*5cf0*/  IMAD.SHL.U32 R68, R68, 0x200, RZ ;  /* 0x0000020044447824 */ /* 0x000fe200078e00ff */
[----:B------:R-:W-:-:S04]  /*5d00*/  LEA R69, R69, R16, 0x1 ;  /* 0x0000001045457211 */ /* 0x000fc800078e08ff */
[----:B------:R-:W-:Y:S02]  /*5d10*/  LOP3.LUT R68, R68, 0x7ffff000, RZ, 0xc0, !PT ;  /* 0x7ffff00044447812 */ /* 0x000fe400078ec0ff */
[----:B--2---:R-:W-:-:S04]  /*5d20*/  LOP3.LUT R71, R71, 0x1c0, R119, 0xf8, !PT ;  /* 0x000001c047477812 */ /* 0x004fc800078ef877 */
[----:B---3--:R-:W-:Y:S02]  /*5d30*/  LOP3.LUT R71, R71, R118, RZ, 0x3c, !PT ;  /* 0x0000007647477212 */ /* 0x008fe400078e3cff */
[C---:B------:R-:W-:Y:S02]  /*5d40*/  LEA R118, P5, R72.reuse, R106, 0x1 ;  /* 0x0000006a48767211 */ /* 0x040fe400078a08ff */
[----:B----4-:R-:W-:Y:S02]  /*5d50*/  IADD3 R68, R71, R68, R75 ;  /* 0x0000004447447210 */ /* 0x010fe40007ffe04b */
[----:B------:R-:W-:Y:S02]  /*5d60*/  LEA.HI.X R119, R72, R107, R74, 0x1, P5 ;  /* 0x0000006b48777211 */ /* 0x000fe400028f0c4a */
[----:B------:R-:W-:Y:S01]  /*5d70*/  @!P4 LEA R120, P5, R70, R106, 0x1 ;  /* 0x0000006a4678c211 */ /* 0x000fe200078a08ff */
[----:B------:R-:W-:-:S03]  /*5d80*/  IMAD R71, R17, 0x4000, R68 ;  /* 0x0000400011477824 */ /* 0x000fc600078e0244 */
[----:B------:R-:W-:Y:S01]  /*5d90*/  @!P4 LEA.HI.X R121, R70, R107, R73, 0x1, P5 ;  /* 0x0000006b4679c211 */ /* 0x000fe200028f0c49 */
[----:B------:R-:W-:Y:S01]  /*5da0*/  IMAD R72, R71, 0x2, R16 ;  /* 0x0000000247487824 */ /* 0x000fe200078e0210 */
[----:B------:R-:W-:Y:S01]  /*5db0*/  ISETP.GE.AND P5, PT, R22, R111, PT ;  /* 0x0000006f1600720c */ /* 0x000fe20003fa6270 */
[----:B------:R-:W1:Y:S04]  /*5dc0*/  LDS.128 R68, [R69+0x20400] ;  /* 0x0204000045447984 */ /* 0x000e680000000c00 */
[----:B------:R-:W2:Y:S08]  /*5dd0*/  LDS.128 R72, [R72+0x20400] ;  /* 0x0204000048487984 */ /* 0x000eb00000000c00 */
[----:B------:R-:W-:Y:S05]  /*5de0*/  @P5 BRA `(.L_x_1410) ;  /* 0x0000000400485947 */ /* 0x000fea0003800000 */
[--C-:B------:R-:W-:Y:S02]  /*5df0*/  SHF.R.U64 R48, R48, 0x10, R49.reuse ;  /* 0x0000001030307819 */ /* 0x100fe40000001231 */
[----:B------:R-:W-:Y:S02]  /*5e00*/  SHF.R.U32.HI R49, RZ, 0x10, R49 ;  /* 0x00000010ff317819 */ /* 0x000fe40000011631 */
[--C-:B------:R-:W-:Y:S02]  /*5e10*/  SHF.R.U64 R133, R40, 0x10, R41.reuse ;  /* 0x0000001028857819 */ /* 0x100fe40000001229 */
[----:B------:R-:W-:Y:S02]  /*5e20*/  SHF.R.U32.HI R143, RZ, 0x10, R41 ;  /* 0x00000010ff8f7819 */ /* 0x000fe40000011629 */
[--C-:B------:R-:W-:Y:S01]  /*5e30*/  SHF.R.U64 R40, R42, 0x10, R43.reuse ;  /* 0x000000102a287819 */ /* 0x100fe2000000122b */
[----:B-1----:R-:W-:Y:S01]  /*5e40*/  HADD2.F32 R42, -RZ, R69.H0_H0 ;  /* 0x20000045ff2a7230 */ /* 0x002fe20000004100 */
[----:B------:R-:W-:Y:S01]  /*5e50*/  SHF.R.U32.HI R139, RZ, 0x10, R43 ;  /* 0x00000010ff8b7819 */ /* 0x000fe2000001162b */
[--C-:B--2---:R-:W-:Y:S01]  /*5e60*/  HADD2.F32 R43, -RZ, R73.reuse.H0_H0 ;  /* 0x20000049ff2b7230 */ /* 0x104fe20000004100 */
[--C-:B------:R-:W-:Y:S01]  /*5e70*/  SHF.R.U64 R41, R50, 0x10, R51.reuse ;  /* 0x0000001032297819 */ /* 0x100fe20000001233 */
[----:B------:R-:W-:Y:S01]  /*5e80*/  HADD2.F32 R50, -RZ, R73.H1_H1 ;  /* 0x30000049ff327230 */ /* 0x000fe20000004100 */
[----:B------:R-:W-:Y:S01]  /*5e90*/  SHF.R.U32.HI R146, RZ, 0x10, R51 ;  /* 0x00000010ff927819 */ /* 0x000fe20000011633 */
[----:B------:R-:W-:-:S02]  /*5ea0*/  HADD2.F32 R51, -RZ, R142.H0_H0 ;  /* 0x2000008eff337230 */ /* 0x000fc40000004100 */
[----:B------:R-:W-:Y:S02]  /*5eb0*/  HADD2.F32 R142, -RZ, R142.H1_H1 ;  /* 0x3000008eff8e7230 */ /* 0x000fe40000004100 */
[----:B------:R-:W-:Y:S02]  /*5ec0*/  HADD2.F32 R73, -RZ, R49.H0_H0 ;  /* 0x20000031ff497230 */ /* 0x000fe40000004100 */
[----:B------:R-:W-:Y:S02]  /*5ed0*/  HADD2.F32 R49, -RZ, R69.H1_H1 ;  /* 0x30000045ff317230 */ /* 0x000fe40000004100 */
[----:B------:R-:W-:Y:S02]  /*5ee0*/  HADD2.F32 R69, -RZ, R143.H0_H0 ;  /* 0x2000008fff457230 */ /* 0x000fe40000004100 */
[-C--:B------:R-:W-:Y:S01]  /*5ef0*/  FMUL.FTZ R143, R43, R142.reuse ;  /* 0x0000008e2b8f7220 */ /* 0x080fe20000410000 */
[-C--:B------:R-:W-:Y:S01]  /*5f00*/  FMUL.FTZ R144, R50, R73.reuse ;  /* 0x0000004932907220 */ /* 0x080fe20000410000 */
[C---:B------:R-:W-:Y:S01]  /*5f10*/  FMUL.FTZ R142, R42.reuse, R142 ;  /* 0x0000008e2a8e7220 */ /* 0x040fe20000410000 */
[C---:B------:R-:W-:Y:S01]  /*5f20*/  FMUL.FTZ R73, R49.reuse, R73 ;  /* 0x0000004931497220 */ /* 0x040fe20000410000 */
[----:B------:R-:W-:Y:S01]  /*5f30*/  FFMA.FTZ R42, R42, R51, -R143 ;  /* 0x000000332a2a7223 */ /* 0x000fe2000001088f */
[----:B------:R-:W-:Y:S01]  /*5f40*/  FFMA.FTZ R49, R49, R69, -R144 ;  /* 0x0000004531317223 */ /* 0x000fe20000010890 */
[----:B------:R-:W-:Y:S01]  /*5f50*/  FFMA.FTZ R43, R43, R51, R142 ;  /* 0x000000332b2b7223 */ /* 0x000fe2000001008e */
[----:B------:R-:W-:Y:S01]  /*5f60*/  FFMA.FTZ R50, R50, R69, R73 ;  /* 0x0000004532327223 */ /* 0x000fe20000010049 */
[----:B------:R-:W-:-:S02]  /*5f70*/  HADD2.F32 R142, -RZ, R140.H0_H0 ;  /* 0x2000008cff8e7230 */ /* 0x000fc40000004100 */
[--C-:B------:R-:W-:Y:S01]  /*5f80*/  HADD2.F32 R69, -RZ, R75.reuse.H0_H0 ;  /* 0x2000004bff457230 */ /* 0x100fe20000004100 */
[----:B------:R-:W-:Y:S01]  /*5f90*/  F2FP.F16.F32.PACK_AB R42, R49, R42 ;  /* 0x0000002a312a723e */ /* 0x000fe200000000ff */
[----:B------:R-:W-:Y:S02]  /*5fa0*/  HADD2.F32 R140, -RZ, R140.H1_H1 ;  /* 0x3000008cff8c7230 */ /* 0x000fe40000004100 */
[----:B------:R-:W-:Y:S02]  /*5fb0*/  HADD2.F32 R75, -RZ, R75.H1_H1 ;  /* 0x3000004bff4b7230 */ /* 0x000fe40000004100 */
[--C-:B------:R-:W-:Y:S02]  /*5fc0*/  HADD2.F32 R51, -RZ, R71.reuse.H0_H0 ;  /* 0x20000047ff337230 */ /* 0x100fe40000004100 */
[----:B------:R-:W-:Y:S01]  /*5fd0*/  FMUL.FTZ R148, R69, R140 ;  /* 0x0000008c45947220 */ /* 0x000fe20000410000 */
[----:B------:R-:W-:Y:S02]  /*5fe0*/  HADD2.F32 R146, -RZ, R146.H0_H0 ;  /* 0x20000092ff927230 */ /* 0x000fe40000004100 */
[----:B------:R-:W-:-:S02]  /*5ff0*/  HADD2.F32 R71, -RZ, R71.H1_H1 ;  /* 0x30000047ff477230 */ /* 0x000fc40000004100 */
[----:B------:R-:W-:Y:S01]  /*6000*/  FMUL.FTZ R140, R51, R140 ;  /* 0x0000008c338c7220 */ /* 0x000fe20000410000 */
[----:B------:R-:W-:Y:S02]  /*6010*/  HADD2.F32 R144, -RZ, R139.H0_H0 ;  /* 0x2000008bff907230 */ /* 0x000fe40000004100 */
[-C--:B------:R-:W-:Y:S01]  /*6020*/  FMUL.FTZ R150, R75, R146.reuse ;  /* 0x000000924b967220 */ /* 0x080fe20000410000 */
[--C-:B------:R-:W-:Y:S02]  /*6030*/  HADD2.F32 R73, -RZ, R141.reuse.H0_H0 ;  /* 0x2000008dff497230 */ /* 0x100fe40000004100 */
[----:B------:R-:W-:Y:S01]  /*6040*/  FMUL.FTZ R146, R71, R146 ;  /* 0x0000009247927220 */ /* 0x000fe20000410000 */
[----:B------:R-:W-:Y:S01]  /*6050*/  FFMA.FTZ R69, R69, R142, R140 ;  /* 0x0000008e45457223 */ /* 0x000fe2000001008c */
[-C--:B------:R-:W-:Y:S01]  /*6060*/  FFMA.FTZ R140, R71, R144.reuse, -R150 ;  /* 0x00000090478c7223 */ /* 0x080fe20000010896 */
[----:B------:R-:W-:Y:S02]  /*6070*/  HADD2.F32 R141, -RZ, R141.H1_H1 ;  /* 0x3000008dff8d7230 */ /* 0x000fe40000004100 */
[----:B------:R-:W-:Y:S01]  /*6080*/  FFMA.FTZ R146, R75, R144, R146 ;  /* 0x000000904b927223 */ /* 0x000fe20000010092 */
[----:B------:R-:W-:-:S02]  /*6090*/  HADD2.F32 R75, -RZ, R48.H0_H0 ;  /* 0x20000030ff4b7230 */ /* 0x000fc40000004100 */
[----:B------:R-:W-:Y:S01]  /*60a0*/  FFMA.FTZ R51, R51, R142, -R148 ;  /* 0x0000008e33337223 */ /* 0x000fe20000010894 */
[----:B------:R-:W-:Y:S02]  /*60b0*/  HADD2.F32 R71, -RZ, R72.H0_H0 ;  /* 0x20000048ff477230 */ /* 0x000fe40000004100 */
[----:B------:R-:W-:Y:S01]  /*60c0*/  HADD2.F32 R48, -RZ, R68.H0_H0 ;  /* 0x20000044ff307230 */ /* 0x000fe20000004100 */
[----:B------:R-:W-:Y:S01]  /*60d0*/  F2FP.F16.F32.PACK_AB R146, R146, R69 ;  /* 0x000000459292723e */ /* 0x000fe200000000ff */
[----:B------:R-:W-:Y:S02]  /*60e0*/  HADD2.F32 R72, -RZ, R72.H1_H1 ;  /* 0x30000048ff487230 */ /* 0x000fe40000004100 */
[-C--:B------:R-:W-:Y:S01]  /*60f0*/  FMUL.FTZ R139, R71, R141.reuse ;  /* 0x0000008d478b7220 */ /* 0x080fe20000410000 */
[----:B------:R-:W-:Y:S02]  /*6100*/  HADD2.F32 R68, -RZ, R68.H1_H1 ;  /* 0x30000044ff447230 */ /* 0x000fe40000004100 */
[----:B------:R-:W-:Y:S01]  /*6110*/  FMUL.FTZ R142, R48, R141 ;  /* 0x0000008d308e7220 */ /* 0x000fe20000410000 */
[----:B------:R-:W-:-:S02]  /*6120*/  HADD2.F32 R133, -RZ, R133.H0_H0 ;  /* 0x20000085ff857230 */ /* 0x000fc40000004100 */
[----:B------:R-:W-:Y:S01]  /*6130*/  FMUL.FTZ R141, R72, R75 ;  /* 0x0000004b488d7220 */ /* 0x000fe20000410000 */
[-C--:B------:R-:W-:Y:S01]  /*6140*/  FFMA.FTZ R139, R48, R73.reuse, -R139 ;  /* 0x00000049308b7223 */ /* 0x080fe2000001088b */
[----:B------:R-:W-:Y:S01]  /*6150*/  FFMA.FTZ R142, R71, R73, R142 ;  /* 0x00000049478e7223 */ /* 0x000fe2000001008e */
[C---:B------:R-:W-:Y:S01]  /*6160*/  FMUL.FTZ R75, R68.reuse, R75 ;  /* 0x0000004b444b7220 */ /* 0x040fe20000410000 */
[-C--:B------:R-:W-:Y:S01]  /*6170*/  FFMA.FTZ R144, R68, R133.reuse, -R141 ;  /* 0x0000008544907223 */ /* 0x080fe2000001088d */
[----:B------:R-:W-:Y:S02]  /*6180*/  HADD2.F32 R73, -RZ, R41.H0_H0 ;  /* 0x20000029ff497230 */ /* 0x000fe40000004100 */
[----:B------:R-:W-:Y:S02]  /*6190*/  HADD2.F32 R48, -RZ, R74.H0_H0 ;  /* 0x2000004aff307230 */ /* 0x000fe40000004100 */
[----:B------:R-:W-:Y:S01]  /*61a0*/  FFMA.FTZ R75, R72, R133, R75 ;  /* 0x00000085484b7223 */ /* 0x000fe2000001004b */
[----:B------:R-:W-:-:S02]  /*61b0*/  HADD2.F32 R68, -RZ, R138.H1_H1 ;  /* 0x3000008aff447230 */ /* 0x000fc40000004100 */
[----:B------:R-:W-:Y:S02]  /*61c0*/  HADD2.F32 R41, -RZ, R70.H0_H0 ;  /* 0x20000046ff297230 */ /* 0x000fe40000004100 */
[----:B------:R-:W-:Y:S01]  /*61d0*/  HADD2.F32 R74, -RZ, R74.H1_H1 ;  /* 0x3000004aff4a7230 */ /* 0x000fe20000004100 */
[----:B------:R-:W-:Y:S01]  /*61e0*/  F2FP.F16.F32.PACK_AB R72, R75, R142 ;  /* 0x0000008e4b48723e */ /* 0x000fe200000000ff */
[----:B------:R-:W-:Y:S02]  /*61f0*/  HADD2.F32 R138, -RZ, R138.H0_H0 ;  /* 0x2000008aff8a7230 */ /* 0x000fe40000004100 */
[----:B------:R-:W-:Y:S02]  /*6200*/  HADD2.F32 R70, -RZ, R70.H1_H1 ;  /* 0x30000046ff467230 */ /* 0x000fe40000004100 */
[-C--:B------:R-:W-:Y:S01]  /*6210*/  FMUL.FTZ R141, R74, R73.reuse ;  /* 0x000000494a8d7220 */ /* 0x080fe20000410000 */
[----:B------:R-:W-:Y:S02]  /*6220*/  HADD2.F32 R71, -RZ, R40.H0_H0 ;  /* 0x20000028ff477230 */ /* 0x000fe40000004100 */
[-C--:B------:R-:W-:Y:S01]  /*6230*/  FMUL.FTZ R40, R48, R138.reuse ;  /* 0x0000008a30287220 */ /* 0x080fe20000410000 */
[----:B------:R-:W-:Y:S01]  /*6240*/  FMUL.FTZ R133, R41, R138 ;  /* 0x0000008a29857220 */ /* 0x000fe20000410000 */
[----:B------:R-:W-:Y:S01]  /*6250*/  FMUL.FTZ R73, R70, R73 ;  /* 0x0000004946497220 */ /* 0x000fe20000410000 */
[----:B------:R-:W-:-:S02]  /*6260*/  IMAD.MOV.U32 R69, RZ, RZ, R42 ;  /* 0x000000ffff457224 */ /* 0x000fc400078e002a */
[-C--:B------:R-:W-:Y:S01]  /*6270*/  FFMA.FTZ R40, R41, R68.reuse, -R40 ;  /* 0x0000004429287223 */ /* 0x080fe20000010828 */
[----:B------:R-:W-:Y:S01]  /*6280*/  FFMA.FTZ R133, R48, R68, R133 ;  /* 0x0000004430857223 */ /* 0x000fe20000010085 */
[-C--:B------:R-:W-:Y:S01]  /*6290*/  FFMA.FTZ R141, R70, R71.reuse, -R141 ;  /* 0x00000047468d7223 */ /* 0x080fe2000001088d */
[----:B------:R-:W-:Y:S01]  /*62a0*/  FFMA.FTZ R74, R74, R71, R73 ;  /* 0x000000474a4a7223 */ /* 0x000fe20000010049 */
[----:B------:R-:W-:Y:S01]  /*62b0*/  F2FP.F16.F32.PACK_AB R71, R140, R51 ;  /* 0x000000338c47723e */ /* 0x000fe200000000ff */
[----:B------:R-:W-:Y:S01]  /*62c0*/  IMAD.MOV.U32 R75, RZ, RZ, R146 ;  /* 0x000000ffff4b7224 */ /* 0x000fe200078e0092 */
[----:B------:R-:W-:Y:S02]  /*62d0*/  F2FP.F16.F32.PACK_AB R73, R50, R43 ;  /* 0x0000002b3249723e */ /* 0x000fe400000000ff */
[----:B------:R-:W-:Y:S02]  /*62e0*/  F2FP.F16.F32.PACK_AB R68, R144, R139 ;  /* 0x0000008b9044723e */ /* 0x000fe400000000ff */
[----:B------:R-:W-:-:S02]  /*62f0*/  F2FP.F16.F32.PACK_AB R70, R141, R40 ;  /* 0x000000288d46723e */ /* 0x000fc400000000ff */
[----:B------:R-:W-:-:S07]  /*6300*/  F2FP.F16.F32.PACK_AB R74, R74, R133 ;  /* 0x000000854a4a723e */ /* 0x000fce00000000ff */
.L_x_1410:
[----:B------:R-:W-:Y:S05]  /*6310*/  BSYNC B3 ;  /* 0x0000000000037941 */ /* 0x000fea0003800000 */
.L_x_1409:
[----:B------:R-:W-:Y:S02]  /*6320*/  ULDC.64 UR4, c[0x0][0x208] ;  /* 0x0000820000047ab9 */ /* 0x000fe40000000a00 */
[----:B-1----:R1:W-:Y:S04]  /*6330*/  STG.E.128 desc[UR4][R118.64], R68 ;  /* 0x0000004476007986 */ /* 0x0023e8000c101d04 */
[----:B--2---:R1:W-:Y:S02]  /*6340*/  @!P4 STG.E.128 desc[UR4][R120.64], R72 ;  /* 0x000000487800c986 */ /* 0x0043e4000c101d04 */
.L_x_1408:
[----:B------:R-:W-:Y:S05]  /*6350*/  BSYNC B2 ;  /* 0x0000000000027941 */ /* 0x000fea0003800000 */
.L_x_1407:
[----:B------:R-:W-:-:S13]  /*6360*/  ISETP.NE.AND P4, PT, R94, RZ, PT ;  /* 0x000000ff5e00720c */ /* 0x000fda0003f85270 */
        /* <DEDUP_REMOVED lines=17> */
[----:B------:R-:W-:Y:S02]  /*6480*/  SHF.R.S32.HI R40, RZ, 0x1f, R41 ;  /* 0x0000001fff287819 */ /* 0x000fe40000011429 */
[----:B-1----:R-:W-:-:S02]  /*6490*/  LEA R68, P5, R42, R106, 0x1 ;  /* 0x0000006a2a447211 */ /* 0x002fc400078a08ff */
[----:B------:R-:W-:Y:S01]  /*64a0*/  LEA.HI R40, R40, R41, RZ, 0x3 ;  /* 0x0000002928287211 */ /* 0x000fe200078f18ff */
[----:B------:R-:W-:Y:S01]  /*64b0*/  IMAD R41, R17, 0x4000, R8 ;  /* 0x0000400011297824 */ /* 0x000fe200078e0208 */
[-C--:B------:R-:W-:Y:S02]  /*64c0*/  LEA.HI.X R69, R42, R107.reuse, R48, 0x1, P5 ;  /* 0x0000006b2a457211 */ /* 0x080fe400028f0c30 */
[----:B------:R-:W-:Y:S01]  /*64d0*/  @!P4 LEA R70, P5, R116, R106, 0x1 ;  /* 0x0000006a7446c211 */ /* 0x000fe200078a08ff */
[----:B------:R-:W-:Y:S01]  /*64e0*/  IMAD.SHL.U32 R40, R40, 0x200, RZ ;  /* 0x0000020028287824 */ /* 0x000fe200078e00ff */
[----:B------:R-:W-:Y:S02]  /*64f0*/  LEA R41, R41, R16, 0x1 ;  /* 0x0000001029297211 */ /* 0x000fe400078e08ff */
[----:B------:R-:W-:Y:S02]  /*6500*/  @!P4 LEA.HI.X R71, R116, R107, R129, 0x1, P5 ;  /* 0x0000006b7447c211 */ /* 0x000fe400028f0c81 */
[----:B------:R-:W-:-:S02]  /*6510*/  LOP3.LUT R40, R40, 0x7ffff000, RZ, 0xc0, !PT ;  /* 0x7ffff00028287812 */ /* 0x000fc400078ec0ff */
[----:B------:R-:W-:Y:S02]  /*6520*/  ISETP.GE.AND P5, PT, R228, R111, PT ;  /* 0x0000006fe400720c */ /* 0x000fe40003fa6270 */
[----:B--2---:R-:W-:-:S04]  /*6530*/  LOP3.LUT R43, R43, 0x1c0, R51, 0xf8, !PT ;  /* 0x000001c02b2b7812 */ /* 0x004fc800078ef833 */
[----:B---3--:R-:W-:-:S04]  /*6540*/  LOP3.LUT R43, R43, R50, RZ, 0x3c, !PT ;  /* 0x000000322b2b7212 */ /* 0x008fc800078e3cff */
[----:B----4-:R-:W-:-:S05]  /*6550*/  IADD3 R40, R43, R40, R49 ;  /* 0x000000282b287210 */ /* 0x010fca0007ffe031 */
[----:B------:R-:W-:-:S04]  /*6560*/  IMAD R43, R17, 0x4000, R40 ;  /* 0x00004000112b7824 */ /* 0x000fc800078e0228 */
[----:B------:R-:W-:Y:S02]  /*6570*/  IMAD R48, R43, 0x2, R16 ;  /* 0x000000022b307824 */ /* 0x000fe400078e0210 */
[----:B------:R-:W1:Y:S04]  /*6580*/  LDS.128 R40, [R41+0x20400] ;  /* 0x0204000029287984 */ /* 0x000e680000000c00 */
[----:B------:R-:W2:Y:S01]  /*6590*/  LDS.128 R48, [R48+0x20400] ;  /* 0x0204000030307984 */ /* 0x000ea20000000c00 */
[----:B------:R-:W-:Y:S05]  /*65a0*/  @P5 BRA `(.L_x_1412) ;  /* 0x0000000400445947 */ /* 0x000fea0003800000 */
[----:B------:R-:W-:Y:S02]  /*65b0*/  SHF.R.U32.HI R74, RZ, 0x10, R45 ;  /* 0x00000010ff4a7819 */ /* 0x000fe4000001162d */
[----:B------:R-:W-:Y:S02]  /*65c0*/  SHF.R.U64 R72, R36, 0x10, R37 ;  /* 0x0000001024487819 */ /* 0x000fe40000001225 */
[----:B------:R-:W-:Y:S01]  /*65d0*/  SHF.R.U64 R117, R44, 0x10, R45 ;  /* 0x000000102c757819 */ /* 0x000fe2000000122d */
[--C-:B------:R-:W-:Y:S01]  /*65e0*/  HADD2.F32 R44, -RZ, R137.reuse.H0_H0 ;  /* 0x20000089ff2c7230 */ /* 0x100fe20000004100 */
[--C-:B------:R-:W-:Y:S01]  /*65f0*/  SHF.R.U64 R36, R38, 0x10, R39.reuse ;  /* 0x0000001026247819 */ /* 0x100fe20000001227 */
[----:B------:R-:W-:Y:S01]  /*6600*/  HADD2.F32 R137, -RZ, R137.H1_H1 ;  /* 0x30000089ff897230 */ /* 0x000fe20000004100 */
[----:B------:R-:W-:Y:S01]  /*6610*/  SHF.R.U32.HI R119, RZ, 0x10, R39 ;  /* 0x00000010ff777819 */ /* 0x000fe20000011627 */
[--C-:B--2---:R-:W-:Y:S01]  /*6620*/  HADD2.F32 R39, -RZ, R49.reuse.H0_H0 ;  /* 0x20000031ff277230 */ /* 0x104fe20000004100 */
[----:B------:R-:W-:Y:S01]  /*6630*/  SHF.R.U32.HI R73, RZ, 0x10, R37 ;  /* 0x00000010ff497819 */ /* 0x000fe20000011625 */
[----:B------:R-:W-:Y:S01]  /*6640*/  HADD2.F32 R49, -RZ, R49.H1_H1 ;  /* 0x30000031ff317230 */ /* 0x000fe20000004100 */
[----:B------:R-:W-:Y:S01]  /*6650*/  SHF.R.U64 R37, R46, 0x10, R47 ;  /* 0x000000102e257819 */ /* 0x000fe2000000122f */
[----:B-1----:R-:W-:-:S02]  /*6660*/  HADD2.F32 R38, -RZ, R41.H0_H0 ;  /* 0x20000029ff267230 */ /* 0x002fc40000004100 */
[-C--:B------:R-:W-:Y:S01]  /*6670*/  FMUL.FTZ R45, R39, R137.reuse ;  /* 0x00000089272d7220 */ /* 0x080fe20000410000 */
[----:B------:R-:W-:Y:S01]  /*6680*/  HADD2.F32 R74, -RZ, R74.H0_H0 ;  /* 0x2000004aff4a7230 */ /* 0x000fe20000004100 */
[----:B------:R-:W-:Y:S01]  /*6690*/  SHF.R.U32.HI R75, RZ, 0x10, R47 ;  /* 0x00000010ff4b7819 */ /* 0x000fe2000001162f */
[----:B------:R-:W-:Y:S02]  /*66a0*/  HADD2.F32 R41, -RZ, R41.H1_H1 ;  /* 0x30000029ff297230 */ /* 0x000fe40000004100 */
[C---:B------:R-:W-:Y:S01]  /*66b0*/  FMUL.FTZ R116, R38.reuse, R137 ;  /* 0x0000008926747220 */ /* 0x040fe20000410000 */
[----:B------:R-:W-:Y:S02]  /*66c0*/  HADD2.F32 R46, -RZ, R73.H0_H0 ;  /* 0x20000049ff2e7230 */ /* 0x000fe40000004100 */
[----:B------:R-:W-:Y:S01]  /*66d0*/  FMUL.FTZ R118, R49, R74 ;  /* 0x0000004a31767220 */ /* 0x000fe20000410000 */
[----:B------:R-:W-:Y:S01]  /*66e0*/  FFMA.FTZ R38, R38, R44, -R45 ;  /* 0x0000002c26267223 */ /* 0x000fe2000001082d */
[----:B------:R-:W-:Y:S01]  /*66f0*/  FMUL.FTZ R74, R41, R74 ;  /* 0x0000004a294a7220 */ /* 0x000fe20000410000 */
[----:B------:R-:W-:Y:S01]  /*6700*/  FFMA.FTZ R39, R39, R44, R116 ;  /* 0x0000002c27277223 */ /* 0x000fe20000010074 */
[----:B------:R-:W-:-:S02]  /*6710*/  HADD2.F32 R44, -RZ, R51.H0_H0 ;  /* 0x20000033ff2c7230 */ /* 0x000fc40000004100 */
[-C--:B------:R-:W-:Y:S01]  /*6720*/  FFMA.FTZ R73, R41, R46.reuse, -R118 ;  /* 0x0000002e29497223 */ /* 0x080fe20000010876 */
[----:B------:R-:W-:Y:S01]  /*6730*/  FFMA.FTZ R116, R49, R46, R74 ;  /* 0x0000002e31747223 */ /* 0x000fe2000001004a */
[----:B------:R-:W-:Y:S02]  /*6740*/  HADD2.F32 R47, -RZ, R136.H0_H0 ;  /* 0x20000088ff2f7230 */ /* 0x000fe40000004100 */
[----:B------:R-:W-:Y:S02]  /*6750*/  HADD2.F32 R51, -RZ, R51.H1_H1 ;  /* 0x30000033ff337230 */ /* 0x000fe40000004100 */
[----:B------:R-:W-:Y:S02]  /*6760*/  HADD2.F32 R74, -RZ, R75.H0_H0 ;  /* 0x2000004bff4a7230 */ /* 0x000fe40000004100 */
[----:B------:R-:W-:Y:S01]  /*6770*/  FMUL.FTZ R118, R44, R47 ;  /* 0x0000002f2c767220 */ /* 0x000fe20000410000 */
[--C-:B------:R-:W-:Y:S01]  /*6780*/  HADD2.F32 R41, -RZ, R43.reuse.H0_H0 ;  /* 0x2000002bff297230 */ /* 0x100fe20000004100 */
[----:B------:R-:W-:Y:S01]  /*6790*/  F2FP.F16.F32.PACK_AB R39, R116, R39 ;  /* 0x000000277427723e */ /* 0x000fe200000000ff */
[----:B------:R-:W-:-:S02]  /*67a0*/  HADD2.F32 R43, -RZ, R43.H1_H1 ;  /* 0x3000002bff2b7230 */ /* 0x000fc40000004100 */
[-C--:B------:R-:W-:Y:S01]  /*67b0*/  FMUL.FTZ R120, R51, R74.reuse ;  /* 0x0000004a33787220 */ /* 0x080fe20000410000 */
[----:B------:R-:W-:Y:S02]  /*67c0*/  HADD2.F32 R46, -RZ, R119.H0_H0 ;  /* 0x20000077ff2e7230 */ /* 0x000fe40000004100 */
[----:B------:R-:W-:Y:S01]  /*67d0*/  FMUL.FTZ R47, R41, R47 ;  /* 0x0000002f292f7220 */ /* 0x000fe20000410000 */
[----:B------:R-:W-:Y:S02]  /*67e0*/  HADD2.F32 R45, -RZ, R134.H1_H1 ;  /* 0x30000086ff2d7230 */ /* 0x000fe40000004100 */
[C---:B------:R-:W-:Y:S01]  /*67f0*/  FMUL.FTZ R138, R43.reuse, R74 ;  /* 0x0000004a2b8a7220 */ /* 0x040fe20000410000 */
[----:B------:R-:W-:Y:S02]  /*6800*/  HADD2.F32 R136, -RZ, R136.H1_H1 ;  /* 0x30000088ff887230 */ /* 0x000fe40000004100 */
[----:B------:R-:W-:Y:S01]  /*6810*/  FFMA.FTZ R75, R43, R46, -R120 ;  /* 0x0000002e2b4b7223 */ /* 0x000fe20000010878 */
[----:B------:R-:W-:-:S02]  /*6820*/  HADD2.F32 R43, -RZ, R48.H0_H0 ;  /* 0x20000030ff2b7230 */ /* 0x000fc40000004100 */
[-C--:B------:R-:W-:Y:S01]  /*6830*/  FFMA.FTZ R118, R41, R45.reuse, -R118 ;  /* 0x0000002d29767223 */ /* 0x080fe20000010876 */
[----:B------:R-:W-:Y:S01]  /*6840*/  FFMA.FTZ R74, R44, R45, R47 ;  /* 0x0000002d2c4a7223 */ /* 0x000fe2000001002f */
[----:B------:R-:W-:Y:S02]  /*6850*/  HADD2.F32 R47, -RZ, R117.H0_H0 ;  /* 0x20000075ff2f7230 */ /* 0x000fe40000004100 */
[----:B------:R-:W-:Y:S01]  /*6860*/  FFMA.FTZ R51, R51, R46, R138 ;  /* 0x0000002e33337223 */ /* 0x000fe2000001008a */
[----:B------:R-:W-:Y:S02]  /*6870*/  HADD2.F32 R41, -RZ, R40.H0_H0 ;  /* 0x20000028ff297230 */ /* 0x000fe40000004100 */
[----:B------:R-:W-:Y:S01]  /*6880*/  FMUL.FTZ R46, R43, R136 ;  /* 0x000000882b2e7220 */ /* 0x000fe20000410000 */
[----:B------:R-:W-:Y:S02]  /*6890*/  HADD2.F32 R48, -RZ, R48.H1_H1 ;  /* 0x30000030ff307230 */ /* 0x000fe40000004100 */
[----:B------:R-:W-:-:S02]  /*68a0*/  HADD2.F32 R44, -RZ, R135.H0_H0 ;  /* 0x20000087ff2c7230 */ /* 0x000fc40000004100 */
[----:B------:R-:W-:Y:S01]  /*68b0*/  FMUL.FTZ R136, R41, R136 ;  /* 0x0000008829887220 */ /* 0x000fe20000410000 */
[----:B------:R-:W-:Y:S02]  /*68c0*/  HADD2.F32 R40, -RZ, R40.H1_H1 ;  /* 0x30000028ff287230 */ /* 0x000fe40000004100 */
[-C--:B------:R-:W-:Y:S01]  /*68d0*/  FMUL.FTZ R49, R48, R47.reuse ;  /* 0x0000002f30317220 */ /* 0x080fe20000410000 */
[----:B------:R-:W-:Y:S02]  /*68e0*/  HADD2.F32 R45, -RZ, R72.H0_H0 ;  /* 0x20000048ff2d7230 */ /* 0x000fe40000004100 */
[----:B------:R-:W-:Y:S01]  /*68f0*/  FFMA.FTZ R136, R43, R44, R136 ;  /* 0x0000002c2b887223 */ /* 0x000fe20000010088 */
[----:B------:R-:W-:Y:S02]  /*6900*/  HADD2.F32 R43, -RZ, R37.H0_H0 ;  /* 0x20000025ff2b7230 */ /* 0x000fe40000004100 */
[----:B------:R-:W-:Y:S01]  /*6910*/  FMUL.FTZ R47, R40, R47 ;  /* 0x0000002f282f7220 */ /* 0x000fe20000410000 */
[----:B------:R-:W-:-:S02]  /*6920*/  HADD2.F32 R135, -RZ, R135.H1_H1 ;  /* 0x30000087ff877230 */ /* 0x000fc40000004100 */
[-C--:B------:R-:W-:Y:S01]  /*6930*/  FFMA.FTZ R49, R40, R45.reuse, -R49 ;  /* 0x0000002d28317223 */ /* 0x080fe20000010831 */
[----:B------:R-:W-:Y:S02]  /*6940*/  HADD2.F32 R40, -RZ, R50.H0_H0 ;  /* 0x20000032ff287230 */ /* 0x000fe40000004100 */
[----:B------:R-:W-:Y:S01]  /*6950*/  FFMA.FTZ R46, R41, R44, -R46 ;  /* 0x0000002c292e7223 */ /* 0x000fe2000001082e */
[----:B------:R-:W-:Y:S02]  /*6960*/  HADD2.F32 R37, -RZ, R42.H0_H0 ;  /* 0x2000002aff257230 */ /* 0x000fe40000004100 */
[----:B------:R-:W-:Y:S01]  /*6970*/  FFMA.FTZ R47, R48, R45, R47 ;  /* 0x0000002d302f7223 */ /* 0x000fe2000001002f */
[----:B------:R-:W-:Y:S01]  /*6980*/  HADD2.F32 R50, -RZ, R50.H1_H1 ;  /* 0x30000032ff327230 */ /* 0x000fe20000004100 */
[----:B------:R-:W-:Y:S01]  /*6990*/  F2FP.F16.F32.PACK_AB R51, R51, R74 ;  /* 0x0000004a3333723e */ /* 0x000fe200000000ff */
[----:B------:R-:W-:Y:S02]  /*69a0*/  HADD2.F32 R42, -RZ, R42.H1_H1 ;  /* 0x3000002aff2a7230 */ /* 0x000fe40000004100 */
[----:B------:R-:W-:-:S02]  /*69b0*/  HADD2.F32 R41, -RZ, R36.H0_H0 ;  /* 0x20000024ff297230 */ /* 0x000fc40000004100 */
[----:B------:R-:W-:Y:S01]  /*69c0*/  FMUL.FTZ R36, R40, R135 ;  /* 0x0000008728247220 */ /* 0x000fe20000410000 */
[----:B------:R-:W-:Y:S02]  /*69d0*/  HADD2.F32 R134, -RZ, R134.H0_H0 ;  /* 0x20000086ff867230 */ /* 0x000fe40000004100 */
[----:B------:R-:W-:Y:S01]  /*69e0*/  FMUL.FTZ R45, R50, R43 ;  /* 0x0000002b322d7220 */ /* 0x000fe20000410000 */
[----:B------:R-:W-:Y:S01]  /*69f0*/  FMUL.FTZ R135, R37, R135 ;  /* 0x0000008725877220 */ /* 0x000fe20000410000 */
        /* <DEDUP_REMOVED lines=9> */
[----:B------:R-:W-:Y:S02]  /*6a90*/  F2FP.F16.F32.PACK_AB R43, R75, R118 ;  /* 0x000000764b2b723e */ /* 0x000fe400000000ff */
[----:B------:R-:W-:Y:S02]  /*6aa0*/  F2FP.F16.F32.PACK_AB R42, R45, R36 ;  /* 0x000000242d2a723e */ /* 0x000fe400000000ff */
[----:B------:R-:W-:-:S07]  /*6ab0*/  F2FP.F16.F32.PACK_AB R50, R50, R135 ;  /* 0x000000873232723e */ /* 0x000fce00000000ff */
.L_x_1412:
[----:B------:R-:W-:Y:S05]  /*6ac0*/  BSYNC B2 ;  /* 0x0000000000027941 */ /* 0x000fea0003800000 */
.L_x_1411:
[----:B------:R-:W-:Y:S02]  /*6ad0*/  ULDC.64 UR4, c[0x0][0x208] ;  /* 0x0000820000047ab9 */ /* 0x000fe40000000a00 */
[----:B-1----:R3:W-:Y:S04]  /*6ae0*/  STG.E.128 desc[UR4][R68.64], R40 ;  /* 0x0000002844007986 */ /* 0x0027e8000c101d04 */
[----:B--2---:R3:W-:Y:S02]  /*6af0*/  @!P4 STG.E.128 desc[UR4][R70.64], R48 ;  /* 0x000000304600c986 */ /* 0x0047e4000c101d04 */
.L_x_1406:
[----:B------:R-:W-:Y:S05]  /*6b00*/  BSYNC B1 ;  /* 0x0000000000017941 */ /* 0x000fea0003800000 */
.L_x_1405:
[----:B------:R-:W2:Y:S01]  /*6b10*/  LDL R36, [R1+0x60] ;  /* 0x0000600001247983 */ /* 0x000ea20000100800 */
[----:B------:R-:W-:-:S04]  /*6b20*/  IMAD.WIDE.U32 R114, R235, R112, R114 ;  /* 0x00000070eb727225 */ /* 0x000fc800078e0072 */
[----:B--2---:R-:W-:-:S04]  /*6b30*/  IMAD R36, R36, R112, RZ ;  /* 0x0000007024247224 */ /* 0x004fc800078e02ff */
[----:B---3--:R-:W-:Y:S01]  /*6b40*/  IMAD R49, R235, R113, R36 ;  /* 0x00000071eb317224 */ /* 0x008fe200078e0224 */
[----:B------:R-:W-:Y:S06]  /*6b50*/  @P0 BRA `(.L_x_1383) ;  /* 0x0000001000cc0947 */ /* 0x000fec0003800000 */
[----:B------:R-:W-:Y:S01]  /*6b60*/  ISETP.NE.AND P0, PT, R31, RZ, PT ;  /* 0x000000ff1f00720c */ /* 0x000fe20003f05270 */
[----:B------:R-:W-:Y:S01]  /*6b70*/  BSSY B1, `(.L_x_1413) ;  /* 0x0000081000017945 */ /* 0x000fe20003800000 */
[----:B------:R-:W-:-:S11]  /*6b80*/  IMAD.IADD R49, R115, 0x1, R49 ;  /* 0x0000000173317824 */ /* 0x000fd600078e0231 */
[----:B------:R-:W-:Y:S05]  /*6b90*/  @!P0 BRA `(.L_x_1414) ;  /* 0x0000000400f88947 */ /* 0x000fea0003800000 */
[----:B------:R-:W2:Y:S04]  /*6ba0*/  LDL R39, [R1+0x38] ;  /* 0x0000380001277983 */ /* 0x000ea80000100800 */
[----:B------:R-:W3:Y:S04]  /*6bb0*/  LDL R41, [R1+0x40] ;  /* 0x0000400001297983 */ /* 0x000ee80000100800 */
[----:B------:R-:W4:Y:S01]  /*6bc0*/  LDL R40, [R1+0x44] ;  /* 0x0000440001287983 */ /* 0x000f220000100800 */
[----:B------:R-:W-:Y:S01]  /*6bd0*/  SEL R36, R30, R125, !P3 ;  /* 0x0000007d1e247207 */ /* 0x000fe20005800000 */
[----:B------:R-:W-:Y:S03]  /*6be0*/  BSSY B2, `(.L_x_1415) ;  /* 0x0000076000027945 */ /* 0x000fe60003800000 */
[----:B------:R-:W-:-:S04]  /*6bf0*/  SHF.R.S32.HI R37, RZ, 0x1f, R36 ;  /* 0x0000001fff257819 */ /* 0x000fc80000011424 */
[----:B------:R-:W-:-:S04]  /*6c00*/  LEA.HI R37, R37, R36, RZ, 0x4 ;  /* 0x0000002425257211 */ /* 0x000fc800078f20ff */
[----:B------:R-:W-:-:S04]  /*6c10*/  LEA.HI.SX32 R37, R37, R76, 0x1c ;  /* 0x0000004c25257211 */ /* 0x000fc800078fe2ff */
[----:B------:R-:W-:Y:S02]  /*6c20*/  SHF.R.S32.HI R36, RZ, 0x1f, R37 ;  /* 0x0000001fff247819 */ /* 0x000fe40000011425 */
[----:B------:R-:W-:Y:S02]  /*6c30*/  SHF.L.U32 R47, R37, 0x3, RZ ;  /* 0x00000003252f7819 */ /* 0x000fe400000006ff */
[----:B------:R-:W-:Y:S02]  /*6c40*/  LEA.HI R38, R36, R37, RZ, 0x3 ;  /* 0x0000002524267211 */ /* 0x000fe400078f18ff */
[----:B------:R-:W-:Y:S02]  /*6c50*/  IADD3 R37, P4, P5, R90, R114, R77 ;  /* 0x000000725a257210 */ /* 0x000fe40007d9e04d */
[----:B------:R-:W-:-:S13]  /*6c60*/  ISETP.GE.AND P0, PT, R47, R123, PT ;  /* 0x0000007b2f00720c */ /* 0x000fda0003f06270 */
[--C-:B------:R-:W-:Y:S02]  /*6c70*/  @!P0 SHF.R.S32.HI R48, RZ, 0x1f, R47.reuse ;  /* 0x0000001fff308819 */ /* 0x100fe4000001142f */
[----:B--2---:R-:W-:Y:S01]  /*6c80*/  LOP3.LUT R36, R39, 0x38, R47, 0xf8, !PT ;  /* 0x0000003827247812 */ /* 0x004fe200078ef82f */
[----:B------:R-:W-:Y:S01]  /*6c90*/  IMAD.SHL.U32 R39, R38, 0x200, RZ ;  /* 0x0000020026277824 */ /* 0x000fe200078e00ff */
[----:B------:R-:W-:Y:S02]  /*6ca0*/  IADD3.X R38, R0, R49, R97, P4, P5 ;  /* 0x0000003100267210 */ /* 0x000fe400027ea461 */
[----:B---3--:R-:W-:Y:S02]  /*6cb0*/  LOP3.LUT R36, R36, R41, RZ, 0x3c, !PT ;  /* 0x0000002924247212 */ /* 0x008fe400078e3cff */
[----:B------:R-:W-:Y:S02]  /*6cc0*/  LOP3.LUT R39, R39, 0x7ffff000, RZ, 0xc0, !PT ;  /* 0x7ffff00027277812 */ /* 0x000fe400078ec0ff */
[----:B------:R-:W-:-:S02]  /*6cd0*/  LEA R44, P4, R37, R106, 0x1 ;  /* 0x0000006a252c7211 */ /* 0x000fc400078808ff */
[----:B----4-:R-:W-:Y:S02]  /*6ce0*/  IADD3 R36, R36, R39, R40 ;  /* 0x0000002724247210 */ /* 0x010fe40007ffe028 */
[----:B------:R-:W-:Y:S01]  /*6cf0*/  LEA.HI.X R45, R37, R107, R38, 0x1, P4 ;  /* 0x0000006b252d7211 */ /* 0x000fe200020f0c26 */
[C---:B------:R-:W-:Y:S01]  /*6d00*/  IMAD R37, R17.reuse, 0x4000, R5 ;  /* 0x0000400011257824 */ /* 0x040fe200078e0205 */
[----:B------:R-:W-:Y:S01]  /*6d10*/  @!P0 IADD3 R47, P4, P5, R90, R114, R47 ;  /* 0x000000725a2f8210 */ /* 0x000fe20007d9e02f */
[----:B------:R-:W-:-:S03]  /*6d20*/  IMAD R39, R17, 0x4000, R36 ;  /* 0x0000400011277824 */ /* 0x000fc600078e0224 */
[----:B------:R-:W-:Y:S01]  /*6d30*/  LEA R37, R37, R16, 0x1 ;  /* 0x0000001025257211 */ /* 0x000fe200078e08ff */
[----:B------:R-:W-:Y:S01]  /*6d40*/  IMAD R40, R39, 0x2, R16 ;  /* 0x0000000227287824 */ /* 0x000fe200078e0210 */
[----:B------:R-:W-:Y:S02]  /*6d50*/  @!P0 IADD3.X R48, R0, R49, R48, P4, P5 ;  /* 0x0000003100308210 */ /* 0x000fe400027ea430 */
[----:B------:R-:W-:Y:S02]  /*6d60*/  ISETP.GE.AND P5, PT, R22, R111, PT ;  /* 0x0000006f1600720c */ /* 0x000fe40003fa6270 */
[----:B------:R-:W2:Y:S01]  /*6d70*/  LDS.128 R36, [R37+0x20400] ;  /* 0x0204000025247984 */ /* 0x000ea20000000c00 */
[----:B------:R-:W-:-:S03]  /*6d80*/  @!P0 LEA R46, P4, R47, R106, 0x1 ;  /* 0x0000006a2f2e8211 */ /* 0x000fc600078808ff */
[----:B------:R-:W3:Y:S01]  /*6d90*/  LDS.128 R40, [R40+0x20400] ;  /* 0x0204000028287984 */ /* 0x000ee20000000c00 */
[----:B------:R-:W-:-:S06]  /*6da0*/  @!P0 LEA.HI.X R47, R47, R107, R48, 0x1, P4 ;  /* 0x0000006b2f2f8211 */ /* 0x000fcc00020f0c30 */
[----:B------:R-:W-:Y:S05]  /*6db0*/  @P5 BRA `(.L_x_1416) ;  /* 0x0000000400605947 */ /* 0x000fea0003800000 */
[--C-:B-1----:R-:W-:Y:S01]  /*6dc0*/  SHF.R.U64 R72, R64, 0x10, R65.reuse ;  /* 0x0000001040487819 */ /* 0x102fe20000001241 */
[----:B---3--:R-:W-:Y:S01]  /*6dd0*/  IMAD.MOV.U32 R48, RZ, RZ, R40 ;  /* 0x000000ffff307224 */ /* 0x008fe200078e0028 */
[----:B------:R-:W-:Y:S01]  /*6de0*/  SHF.R.U32.HI R64, RZ, 0x10, R65 ;  /* 0x00000010ff407819 */ /* 0x000fe20000011641 */
[----:B--2---:R-:W-:Y:S01]  /*6df0*/  IMAD.MOV.U32 R40, RZ, RZ, R38 ;  /* 0x000000ffff287224 */ /* 0x004fe200078e0026 */
[--C-:B------:R-:W-:Y:S01]  /*6e00*/  SHF.R.U64 R74, R56, 0x10, R57.reuse ;  /* 0x00000010384a7819 */ /* 0x100fe20000001239 */
[----:B------:R-:W-:Y:S01]  /*6e10*/  HADD2.F32 R38, -RZ, R37.H0_H0 ;  /* 0x20000025ff267230 */ /* 0x000fe20000004100 */
[----:B------:R-:W-:Y:S01]  /*6e20*/  SHF.R.U32.HI R56, RZ, 0x10, R57 ;  /* 0x00000010ff387819 */ /* 0x000fe20000011639 */
[----:B------:R-:W-:Y:S01]  /*6e30*/  HADD2.F32 R57, -RZ, R132.H1_H1 ;  /* 0x30000084ff397230 */ /* 0x000fe20000004100 */
[----:B------:R-:W-:Y:S01]  /*6e40*/  MOV R50, R42 ;  /* 0x0000002a00327202 */ /* 0x000fe20000000f00 */
[--C-:B------:R-:W-:Y:S01]  /*6e50*/  HADD2.F32 R42, -RZ, R41.reuse.H0_H0 ;  /* 0x20000029ff2a7230 */ /* 0x100fe20000004100 */
[--C-:B------:R-:W-:Y:S01]  /*6e60*/  SHF.R.U64 R73, R58, 0x10, R59.reuse ;  /* 0x000000103a497819 */ /* 0x100fe2000000123b */
[----:B------:R-:W-:Y:S01]  /*6e70*/  HADD2.F32 R41, -RZ, R41.H1_H1 ;  /* 0x30000029ff297230 */ /* 0x000fe20000004100 */
[----:B------:R-:W-:Y:S01]  /*6e80*/  SHF.R.U32.HI R68, RZ, 0x10, R59 ;  /* 0x00000010ff447819 */ /* 0x000fe2000001163b */
[----:B------:R-:W-:-:S02]  /*6e90*/  HADD2.F32 R58, -RZ, R64.H0_H0 ;  /* 0x20000040ff3a7230 */ /* 0x000fc40000004100 */
[-C--:B------:R-:W-:Y:S01]  /*6ea0*/  FMUL.FTZ R59, R42, R57.reuse ;  /* 0x000000392a3b7220 */ /* 0x080fe20000410000 */
[----:B------:R-:W-:Y:S02]  /*6eb0*/  HADD2.F32 R51, -RZ, R130.H1_H1 ;  /* 0x30000082ff337230 */ /* 0x000fe40000004100 */
[----:B------:R-:W-:Y:S01]  /*6ec0*/  FMUL.FTZ R57, R38, R57 ;  /* 0x0000003926397220 */ /* 0x000fe20000410000 */
[----:B------:R-:W-:Y:S02]  /*6ed0*/  HADD2.F32 R37, -RZ, R37.H1_H1 ;  /* 0x30000025ff257230 */ /* 0x000fe40000004100 */
[-C--:B------:R-:W-:Y:S01]  /*6ee0*/  FMUL.FTZ R64, R41, R58.reuse ;  /* 0x0000003a29407220 */ /* 0x080fe20000410000 */
[----:B------:R-:W-:Y:S01]  /*6ef0*/  HADD2.F32 R56, -RZ, R56.H0_H0 ;  /* 0x20000038ff387230 */ /* 0x000fe20000004100 */
[----:B------:R-:W-:Y:S01]  /*6f00*/  SHF.R.U64 R65, R66, 0x10, R67 ;  /* 0x0000001042417819 */ /* 0x000fe20000001243 */
[-C--:B------:R-:W-:Y:S01]  /*6f10*/  FFMA.FTZ R59, R38, R51.reuse, -R59 ;  /* 0x00000033263b7223 */ /* 0x080fe2000001083b */
[----:B------:R-:W-:Y:S01]  /*6f20*/  SHF.R.U32.HI R66, RZ, 0x10, R67 ;  /* 0x00000010ff427819 */ /* 0x000fe20000011643 */
[C---:B------:R-:W-:Y:S01]  /*6f30*/  FMUL.FTZ R58, R37.reuse, R58 ;  /* 0x0000003a253a7220 */ /* 0x040fe20000410000 */
[----:B------:R-:W-:Y:S01]  /*6f40*/  FFMA.FTZ R57, R42, R51, R57 ;  /* 0x000000332a397223 */ /* 0x000fe20000010039 */
[----:B------:R-:W-:Y:S01]  /*6f50*/  FFMA.FTZ R64, R37, R56, -R64 ;  /* 0x0000003825407223 */ /* 0x000fe20000010840 */
[----:B------:R-:W-:-:S02]  /*6f60*/  HADD2.F32 R51, -RZ, R131.H1_H1 ;  /* 0x30000083ff337230 */ /* 0x000fc40000004100 */
[----:B------:R-:W-:Y:S01]  /*6f70*/  FFMA.FTZ R58, R41, R56, R58 ;  /* 0x00000038293a7223 */ /* 0x000fe2000001003a */
[----:B------:R-:W-:Y:S02]  /*6f80*/  HADD2.F32 R38, -RZ, R43.H0_H0 ;  /* 0x2000002bff267230 */ /* 0x000fe40000004100 */
[----:B------:R-:W-:Y:S02]  /*6f90*/  HADD2.F32 R37, -RZ, R39.H0_H0 ;  /* 0x20000027ff257230 */ /* 0x000fe40000004100 */
[----:B------:R-:W-:Y:S01]  /*6fa0*/  HADD2.F32 R43, -RZ, R43.H1_H1 ;  /* 0x3000002bff2b7230 */ /* 0x000fe20000004100 */
[----:B------:R-:W-:Y:S01]  /*6fb0*/  F2FP.F16.F32.PACK_AB R57, R58, R57 ;  /* 0x000000393a39723e */ /* 0x000fe200000000ff */
[----:B------:R-:W-:Y:S02]  /*6fc0*/  HADD2.F32 R56, -RZ, R66.H0_H0 ;  /* 0x20000042ff387230 */ /* 0x000fe40000004100 */
[----:B------:R-:W-:Y:S01]  /*6fd0*/  FMUL.FTZ R66, R38, R51 ;  /* 0x0000003326427220 */ /* 0x000fe20000410000 */
[----:B------:R-:W-:-:S02]  /*6fe0*/  HADD2.F32 R39, -RZ, R39.H1_H1 ;  /* 0x30000027ff277230 */ /* 0x000fc40000004100 */
[----:B------:R-:W-:Y:S01]  /*6ff0*/  FMUL.FTZ R51, R37, R51 ;  /* 0x0000003325337220 */ /* 0x000fe20000410000 */
[----:B------:R-:W-:Y:S02]  /*7000*/  HADD2.F32 R41, -RZ, R128.H1_H1 ;  /* 0x30000080ff297230 */ /* 0x000fe40000004100 */
[----:B------:R-:W-:Y:S02]  /*7010*/  HADD2.F32 R42, -RZ, R68.H0_H0 ;  /* 0x20000044ff2a7230 */ /* 0x000fe40000004100 */
[-C--:B------:R-:W-:Y:S01]  /*7020*/  FMUL.FTZ R68, R43, R56.reuse ;  /* 0x000000382b447220 */ /* 0x080fe20000410000 */
[----:B------:R-:W-:Y:S01]  /*7030*/  FMUL.FTZ R70, R39, R56 ;  /* 0x0000003827467220 */ /* 0x000fe20000410000 */
[-C--:B------:R-:W-:Y:S01]  /*7040*/  FFMA.FTZ R56, R38, R41.reuse, R51 ;  /* 0x0000002926387223 */ /* 0x080fe20000010033 */
[----:B------:R-:W-:Y:S01]  /*7050*/  FFMA.FTZ R66, R37, R41, -R66 ;  /* 0x0000002925427223 */ /* 0x000fe20000010842 */
[----:B------:R-:W-:Y:S02]  /*7060*/  HADD2.F32 R38, -RZ, R48.H0_H0 ;  /* 0x20000030ff267230 */ /* 0x000fe40000004100 */
[----:B------:R-:W-:Y:S01]  /*7070*/  FFMA.FTZ R69, R39, R42, -R68 ;  /* 0x0000002a27457223 */ /* 0x000fe20000010844 */
[----:B------:R-:W-:-:S02]  /*7080*/  HADD2.F32 R132, -RZ, R132.H0_H0 ;  /* 0x20000084ff847230 */ /* 0x000fc40000004100 */
[----:B------:R-:W-:Y:S01]  /*7090*/  FFMA.FTZ R71, R43, R42, R70 ;  /* 0x0000002a2b477223 */ /* 0x000fe20000010046 */
[----:B------:R-:W-:Y:S02]  /*70a0*/  HADD2.F32 R41, -RZ, R72.H0_H0 ;  /* 0x20000048ff297230 */ /* 0x000fe40000004100 */
[----:B------:R-:W-:Y:S02]  /*70b0*/  HADD2.F32 R37, -RZ, R36.H0_H0 ;  /* 0x20000024ff257230 */ /* 0x000fe40000004100 */
[----:B------:R-:W-:Y:S01]  /*70c0*/  FMUL.FTZ R42, R38, R132 ;  /* 0x00000084262a7220 */ /* 0x000fe20000410000 */
[----:B------:R-:W-:Y:S01]  /*70d0*/  HADD2.F32 R48, -RZ, R48.H1_H1 ;  /* 0x30000030ff307230 */ /* 0x000fe20000004100 */
[----:B------:R-:W-:Y:S01]  /*70e0*/  F2FP.F16.F32.PACK_AB R71, R71, R56 ;  /* 0x000000384747723e */ /* 0x000fe200000000ff */
[----:B------:R-:W-:Y:S02]  /*70f0*/  HADD2.F32 R36, -RZ, R36.H1_H1 ;  /* 0x30000024ff247230 */ /* 0x000fe40000004100 */
[----:B------:R-:W-:Y:S01]  /*7100*/  FMUL.FTZ R43, R37, R132 ;  /* 0x00000084252b7220 */ /* 0x000fe20000410000 */
[----:B------:R-:W-:-:S02]  /*7110*/  HADD2.F32 R130, -RZ, R130.H0_H0 ;  /* 0x20000082ff827230 */ /* 0x000fc40000004100 */
[-C--:B------:R-:W-:Y:S01]  /*7120*/  FMUL.FTZ R51, R48, R41.reuse ;  /* 0x0000002930337220 */ /* 0x080fe20000410000 */
[----:B------:R-:W-:Y:S02]  /*7130*/  HADD2.F32 R39, -RZ, R74.H0_H0 ;  /* 0x2000004aff277230 */ /* 0x000fe40000004100 */
[----:B------:R-:W-:Y:S01]  /*7140*/  FMUL.FTZ R41, R36, R41 ;  /* 0x0000002924297220 */ /* 0x000fe20000410000 */
[----:B------:R-:W-:Y:S02]  /*7150*/  HADD2.F32 R131, -RZ, R131.H0_H0 ;  /* 0x20000083ff837230 */ /* 0x000fe40000004100 */
[----:B------:R-:W-:Y:S01]  /*7160*/  FFMA.FTZ R42, R37, R130, -R42 ;  /* 0x00000082252a7223 */ /* 0x000fe2000001082a */
[----:B------:R-:W-:Y:S02]  /*7170*/  HADD2.F32 R37, -RZ, R50.H0_H0 ;  /* 0x20000032ff257230 */ /* 0x000fe40000004100 */
[-C--:B------:R-:W-:Y:S01]  /*7180*/  FFMA.FTZ R48, R48, R39.reuse, R41 ;  /* 0x0000002730307223 */ /* 0x080fe20000010029 */
[----:B------:R-:W-:Y:S01]  /*7190*/  FFMA.FTZ R51, R36, R39, -R51 ;  /* 0x0000002724337223 */ /* 0x000fe20000010833 */
[----:B------:R-:W-:-:S02]  /*71a0*/  HADD2.F32 R41, -RZ, R65.H0_H0 ;  /* 0x20000041ff297230 */ /* 0x000fc40000004100 */
[----:B------:R-:W-:Y:S01]  /*71b0*/  FFMA.FTZ R43, R38, R130, R43 ;  /* 0x00000082262b7223 */ /* 0x000fe2000001002b */
[----:B------:R-:W-:Y:S02]  /*71c0*/  HADD2.F32 R50, -RZ, R50.H1_H1 ;  /* 0x30000032ff327230 */ /* 0x000fe40000004100 */
[----:B------:R-:W-:Y:S01]  /*71d0*/  FMUL.FTZ R65, R37, R131 ;  /* 0x0000008325417220 */ /* 0x000fe20000410000 */
[--C-:B------:R-:W-:Y:S02]  /*71e0*/  HADD2.F32 R36, -RZ, R40.reuse.H0_H0 ;  /* 0x20000028ff247230 */ /* 0x100fe40000004100 */
[----:B------:R-:W-:Y:S02]  /*71f0*/  HADD2.F32 R40, -RZ, R40.H1_H1 ;  /* 0x30000028ff287230 */ /* 0x000fe40000004100 */
[----:B------:R-:W-:Y:S01]  /*7200*/  FMUL.FTZ R67, R50, R41 ;  /* 0x0000002932437220 */ /* 0x000fe20000410000 */
[----:B------:R-:W-:Y:S02]  /*7210*/  HADD2.F32 R128, -RZ, R128.H0_H0 ;  /* 0x20000080ff807230 */ /* 0x000fe40000004100 */
[----:B------:R-:W-:Y:S01]  /*7220*/  FMUL.FTZ R38, R36, R131 ;  /* 0x0000008324267220 */ /* 0x000fe20000410000 */
[----:B------:R-:W-:-:S02]  /*7230*/  HADD2.F32 R39, -RZ, R73.H0_H0 ;  /* 0x20000049ff277230 */ /* 0x000fc40000004100 */
        /* <DEDUP_REMOVED lines=8> */
[----:B------:R-:W-:Y:S02]  /*72c0*/  F2FP.F16.F32.PACK_AB R37, R64, R59 ;  /* 0x0000003b4025723e */ /* 0x000fe400000000ff */
[----:B------:R-:W-:Y:S01]  /*72d0*/  F2FP.F16.F32.PACK_AB R42, R40, R65 ;  /* 0x00000041282a723e */ /* 0x000fe200000000ff */
[----:B------:R-:W-:Y:S01]  /*72e0*/  IMAD.MOV.U32 R40, RZ, RZ, R56 ;  /* 0x000000ffff287224 */ /* 0x000fe200078e0038 */
[----:B------:R-:W-:Y:S01]  /*72f0*/  F2FP.F16.F32.PACK_AB R70, R41, R38 ;  /* 0x000000262946723e */ /* 0x000fe200000000ff */
[----:B------:R-:W-:Y:S01]  /*7300*/  IMAD.MOV.U32 R41, RZ, RZ, R57 ;  /* 0x000000ffff297224 */ /* 0x000fe200078e0039 */
[----:B------:R-:W-:Y:S01]  /*7310*/  F2FP.F16.F32.PACK_AB R39, R69, R66 ;  /* 0x000000424527723e */ /* 0x000fe200000000ff */
[----:B------:R-:W-:Y:S01]  /*7320*/  IMAD.MOV.U32 R38, RZ, RZ, R42 ;  /* 0x000000ffff267224 */ /* 0x000fe200078e002a */
[----:B------:R-:W-:-:S07]  /*7330*/  MOV R42, R70 ;  /* 0x00000046002a7202 */ /* 0x000fce0000000f00 */
.L_x_1416:
[----:B------:R-:W-:Y:S05]  /*7340*/  BSYNC B2 ;  /* 0x0000000000027941 */ /* 0x000fea0003800000 */
.L_x_1415:
[----:B------:R-:W-:Y:S02]  /*7350*/  ULDC.64 UR4, c[0x0][0x208] ;  /* 0x0000820000047ab9 */ /* 0x000fe40000000a00 */
[----:B--2---:R2:W-:Y:S04]  /*7360*/  STG.E.128 desc[UR4][R44.64], R36 ;  /* 0x000000242c007986 */ /* 0x0045e8000c101d04 */
[----:B---3--:R2:W-:Y:S02]  /*7370*/  @!P0 STG.E.128 desc[UR4][R46.64], R40 ;  /* 0x000000282e008986 */ /* 0x0085e4000c101d04 */
.L_x_1414:
[----:B------:R-:W-:Y:S05]  /*7380*/  BSYNC B1 ;  /* 0x0000000000017941 */ /* 0x000fea0003800000 */
.L_x_1413:
[----:B------:R-:W-:-:S13]  /*7390*/  ISETP.NE.AND P0, PT, R94, RZ, PT ;  /* 0x000000ff5e00720c */ /* 0x000fda0003f05270 */
[----:B------:R-:W-:Y:S05]  /*73a0*/  @!P0 BRA `(.L_x_1383) ;  /* 0x0000000800b88947 */ /* 0x000fea0003800000 */
[----:B--2---:R-:W2:Y:S04]  /*73b0*/  LDL R39, [R1+0x38] ;  /* 0x0000380001277983 */ /* 0x004ea80000100800 */
[----:B------:R-:W3:Y:S04]  /*73c0*/  LDL R38, [R1+0x40] ;  /* 0x0000400001267983 */ /* 0x000ee80000100800 */
[----:B------:R-:W4:Y:S01]  /*73d0*/  LDL R37, [R1+0x44] ;  /* 0x0000440001257983 */ /* 0x000f220000100800 */
[----:B------:R-:W-:Y:S01]  /*73e0*/  SEL R125, R30, R125, !P2 ;  /* 0x0000007d1e7d7207 */ /* 0x000fe20005000000 */
[----:B------:R-:W-:Y:S01]  /*73f0*/  BSSY B1, `(.L_x_1417) ;  /* 0x000006e000017945 */ /* 0x000fe20003800000 */
[----:B------:R-:W-:-:S02]  /*7400*/  IADD3 R45, P0, P4, R90, R114, R93 ;  /* 0x000000725a2d7210 */ /* 0x000fc40007c1e05d */
[----:B------:R-:W-:Y:S02]  /*7410*/  SHF.R.S32.HI R36, RZ, 0x1f, R125 ;  /* 0x0000001fff247819 */ /* 0x000fe4000001147d */
[----:B------:R-:W-:Y:S02]  /*7420*/  IADD3.X R46, R0, R49, R98, P0, P4 ;  /* 0x00000031002e7210 */ /* 0x000fe400007e8462 */
[----:B------:R-:W-:Y:S02]  /*7430*/  LEA.HI R125, R36, R125, RZ, 0x4 ;  /* 0x0000007d247d7211 */ /* 0x000fe400078f20ff */
[----:B------:R-:W-:Y:S02]  /*7440*/  ISETP.GE.AND P4, PT, R228, R111, PT ;  /* 0x0000006fe400720c */ /* 0x000fe40003f86270 */
[----:B------:R-:W-:Y:S02]  /*7450*/  LEA.HI.SX32 R125, R125, R92, 0x1c ;  /* 0x0000005c7d7d7211 */ /* 0x000fe400078fe2ff */
[----:B------:R-:W-:-:S02]  /*7460*/  LEA R44, P0, R45, R106, 0x1 ;  /* 0x0000006a2d2c7211 */ /* 0x000fc400078008ff */
[----:B------:R-:W-:Y:S01]  /*7470*/  SHF.R.S32.HI R36, RZ, 0x1f, R125 ;  /* 0x0000001fff247819 */ /* 0x000fe2000001147d */
[----:B------:R-:W-:Y:S01]  /*7480*/  IMAD.SHL.U32 R47, R125, 0x8, RZ ;  /* 0x000000087d2f7824 */ /* 0x000fe200078e00ff */
[----:B------:R-:W-:Y:S02]  /*7490*/  LEA.HI.X R45, R45, R107, R46, 0x1, P0 ;  /* 0x0000006b2d2d7211 */ /* 0x000fe400000f0c2e */
[----:B------:R-:W-:-:S05]  /*74a0*/  LEA.HI R125, R36, R125, RZ, 0x3 ;  /* 0x0000007d247d7211 */ /* 0x000fca00078f18ff */
[----:B------:R-:W-:-:S05]  /*74b0*/  IMAD.SHL.U32 R125, R125, 0x200, RZ ;  /* 0x000002007d7d7824 */ /* 0x000fca00078e00ff */
[----:B------:R-:W-:Y:S02]  /*74c0*/  LOP3.LUT R125, R125, 0x7ffff000, RZ, 0xc0, !PT ;  /* 0x7ffff0007d7d7812 */ /* 0x000fe400078ec0ff */
[----:B--2---:R-:W-:-:S04]  /*74d0*/  LOP3.LUT R36, R39, 0x38, R47, 0xf8, !PT ;  /* 0x0000003827247812 */ /* 0x004fc800078ef82f */
[----:B---3--:R-:W-:-:S04]  /*74e0*/  LOP3.LUT R36, R36, R38, RZ, 0x3c, !PT ;  /* 0x0000002624247212 */ /* 0x008fc800078e3cff */
[----:B----4-:R-:W-:Y:S02]  /*74f0*/  IADD3 R36, R36, R125, R37 ;  /* 0x0000007d24247210 */ /* 0x010fe40007ffe025 */
[----:B------:R-:W-:-:S03]  /*7500*/  LEA R37, R17, R7, 0xe ;  /* 0x0000000711257211 */ /* 0x000fc600078e70ff */
[----:B------:R-:W-:Y:S02]  /*7510*/  IMAD R39, R17, 0x4000, R36 ;  /* 0x0000400011277824 */ /* 0x000fe400078e0224 */
[--C-:B------:R-:W-:Y:S02]  /*7520*/  IMAD R37, R37, 0x2, R16.reuse ;  /* 0x0000000225257824 */ /* 0x100fe400078e0210 */
[----:B------:R-:W-:-:S04]  /*7530*/  IMAD R40, R39, 0x2, R16 ;  /* 0x0000000227287824 */ /* 0x000fc800078e0210 */
[----:B------:R-:W2:Y:S04]  /*7540*/  LDS.128 R36, [R37+0x20400] ;  /* 0x0204000025247984 */ /* 0x000ea80000000c00 */
[----:B------:R-:W3:Y:S01]  /*7550*/  LDS.128 R40, [R40+0x20400] ;  /* 0x0204000028287984 */ /* 0x000ee20000000c00 */
[----:B------:R-:W-:Y:S05]  /*7560*/  @P4 BRA `(.L_x_1418) ;  /* 0x0000000400584947 */ /* 0x000fea0003800000 */
[----:B------:R-:W-:Y:S01]  /*7570*/  SHF.R.U64 R66, R52, 0x10, R53 ;  /* 0x0000001034427819 */ /* 0x000fe20000001235 */
[----:B---3--:R-:W-:Y:S01]  /*7580*/  IMAD.MOV.U32 R48, RZ, RZ, R42 ;  /* 0x000000ffff307224 */ /* 0x008fe200078e002a */
[----:B------:R-:W-:Y:S01]  /*7590*/  SHF.R.U32.HI R52, RZ, 0x10, R61 ;  /* 0x00000010ff347819 */ /* 0x000fe2000001163d */
[--C-:B------:R-:W-:Y:S01]  /*75a0*/  HADD2.F32 R42, -RZ, R41.reuse.H0_H0 ;  /* 0x20000029ff2a7230 */ /* 0x100fe20000004100 */
[----:B------:R-:W-:Y:S01]  /*75b0*/  MOV R46, R40 ;  /* 0x00000028002e7202 */ /* 0x000fe20000000f00 */
[----:B--2---:R-:W-:Y:S01]  /*75c0*/  IMAD.MOV.U32 R40, RZ, RZ, R38 ;  /* 0x000000ffff287224 */ /* 0x004fe200078e0026 */
[----:B------:R-:W-:Y:S01]  /*75d0*/  SHF.R.U32.HI R50, RZ, 0x10, R53 ;  /* 0x00000010ff327819 */ /* 0x000fe20000011635 */
[----:B------:R-:W-:Y:S01]  /*75e0*/  HADD2.F32 R41, -RZ, R41.H1_H1 ;  /* 0x30000029ff297230 */ /* 0x000fe20000004100 */
[--C-:B------:R-:W-:Y:S01]  /*75f0*/  SHF.R.U64 R65, R54, 0x10, R55.reuse ;  /* 0x0000001036417819 */ /* 0x100fe20000001237 */
[--C-:B------:R-:W-:Y:S01]  /*7600*/  HADD2.F32 R38, -RZ, R37.reuse.H0_H0 ;  /* 0x20000025ff267230 */ /* 0x100fe20000004100 */
[----:B------:R-:W-:Y:S01]  /*7610*/  SHF.R.U32.HI R58, RZ, 0x10, R55 ;  /* 0x00000010ff3a7819 */ /* 0x000fe20000011637 */
[----:B------:R-:W-:Y:S01]  /*7620*/  HADD2.F32 R52, -RZ, R52.H0_H0 ;  /* 0x20000034ff347230 */ /* 0x000fe20000004100 */
[--C-:B------:R-:W-:Y:S01]  /*7630*/  SHF.R.U64 R57, R62, 0x10, R63.reuse ;  /* 0x000000103e397819 */ /* 0x100fe2000000123f */
[----:B------:R-:W-:Y:S01]  /*7640*/  HADD2.F32 R37, -RZ, R37.H1_H1 ;  /* 0x30000025ff257230 */ /* 0x000fe20000004100 */
[----:B------:R-:W-:Y:S01]  /*7650*/  SHF.R.U32.HI R62, RZ, 0x10, R63 ;  /* 0x00000010ff3e7819 */ /* 0x000fe2000001163f */
        /* <DEDUP_REMOVED lines=16> */
[----:B------:R-:W-:Y:S01]  /*7760*/  FMUL.FTZ R51, R37, R50 ;  /* 0x0000003225337220 */ /* 0x000fe20000410000 */
[----:B------:R-:W-:Y:S01]  /*7770*/  HADD2.F32 R43, -RZ, R43.H1_H1 ;  /* 0x3000002bff2b7230 */ /* 0x000fe20000004100 */
[----:B------:R-:W-:Y:S01]  /*7780*/  F2FP.F16.F32.PACK_AB R53, R56, R53 ;  /* 0x000000353835723e */ /* 0x000fe200000000ff */
[----:B------:R-:W-:-:S02]  /*7790*/  HADD2.F32 R52, -RZ, R62.H0_H0 ;  /* 0x2000003eff347230 */ /* 0x000fc40000004100 */
[----:B------:R-:W-:Y:S02]  /*77a0*/  HADD2.F32 R42, -RZ, R58.H0_H0 ;  /* 0x2000003aff2a7230 */ /* 0x000fe40000004100 */
[C---:B------:R-:W-:Y:S01]  /*77b0*/  FMUL.FTZ R58, R38.reuse, R50 ;  /* 0x00000032263a7220 */ /* 0x040fe20000410000 */
[----:B------:R-:W-:Y:S02]  /*77c0*/  HADD2.F32 R39, -RZ, R39.H1_H1 ;  /* 0x30000027ff277230 */ /* 0x000fe40000004100 */
[-C--:B------:R-:W-:Y:S01]  /*77d0*/  FFMA.FTZ R50, R38, R41.reuse, R51 ;  /* 0x0000002926327223 */ /* 0x080fe20000010033 */
[-C--:B------:R-:W-:Y:S01]  /*77e0*/  FMUL.FTZ R60, R43, R52.reuse ;  /* 0x000000342b3c7220 */ /* 0x080fe20000410000 */
[----:B------:R-:W-:Y:S01]  /*77f0*/  FFMA.FTZ R58, R37, R41, -R58 ;  /* 0x00000029253a7223 */ /* 0x000fe2000001083a */
[----:B------:R-:W-:Y:S02]  /*7800*/  HADD2.F32 R38, -RZ, R46.H0_H0 ;  /* 0x2000002eff267230 */ /* 0x000fe40000004100 */
[----:B------:R-:W-:Y:S01]  /*7810*/  FMUL.FTZ R52, R39, R52 ;  /* 0x0000003427347220 */ /* 0x000fe20000410000 */
[----:B------:R-:W-:-:S02]  /*7820*/  HADD2.F32 R127, -RZ, R127.H0_H0 ;  /* 0x2000007fff7f7230 */ /* 0x000fc40000004100 */
[-C--:B------:R-:W-:Y:S01]  /*7830*/  FFMA.FTZ R59, R39, R42.reuse, -R60 ;  /* 0x0000002a273b7223 */ /* 0x080fe2000001083c */
[----:B------:R-:W-:Y:S02]  /*7840*/  HADD2.F32 R41, -RZ, R64.H0_H0 ;  /* 0x20000040ff297230 */ /* 0x000fe40000004100 */
[----:B------:R-:W-:Y:S01]  /*7850*/  FFMA.FTZ R61, R43, R42, R52 ;  /* 0x0000002a2b3d7223 */ /* 0x000fe20000010034 */
[----:B------:R-:W-:Y:S02]  /*7860*/  HADD2.F32 R37, -RZ, R36.H0_H0 ;  /* 0x20000024ff257230 */ /* 0x000fe40000004100 */
[-C--:B------:R-:W-:Y:S01]  /*7870*/  FMUL.FTZ R42, R38, R127.reuse ;  /* 0x0000007f262a7220 */ /* 0x080fe20000410000 */
[----:B------:R-:W-:Y:S02]  /*7880*/  HADD2.F32 R46, -RZ, R46.H1_H1 ;  /* 0x3000002eff2e7230 */ /* 0x000fe40000004100 */
[----:B------:R-:W-:Y:S02]  /*7890*/  HADD2.F32 R36, -RZ, R36.H1_H1 ;  /* 0x30000024ff247230 */ /* 0x000fe40000004100 */
[----:B------:R-:W-:Y:S01]  /*78a0*/  FMUL.FTZ R127, R37, R127 ;  /* 0x0000007f257f7220 */ /* 0x000fe20000410000 */
[----:B------:R-:W-:-:S02]  /*78b0*/  HADD2.F32 R124, -RZ, R124.H0_H0 ;  /* 0x2000007cff7c7230 */ /* 0x000fc40000004100 */
[-C--:B------:R-:W-:Y:S01]  /*78c0*/  FMUL.FTZ R43, R46, R41.reuse ;  /* 0x000000292e2b7220 */ /* 0x080fe20000410000 */
[----:B------:R-:W-:Y:S02]  /*78d0*/  HADD2.F32 R39, -RZ, R66.H0_H0 ;  /* 0x20000042ff277230 */ /* 0x000fe40000004100 */
[C---:B------:R-:W-:Y:S01]  /*78e0*/  FMUL.FTZ R41, R36.reuse, R41 ;  /* 0x0000002924297220 */ /* 0x040fe20000410000 */
[----:B------:R-:W-:Y:S02]  /*78f0*/  HADD2.F32 R126, -RZ, R126.H0_H0 ;  /* 0x2000007eff7e7230 */ /* 0x000fe40000004100 */
[----:B------:R-:W-:Y:S01]  /*7900*/  FFMA.FTZ R42, R37, R124, -R42 ;  /* 0x0000007c252a7223 */ /* 0x000fe2000001082a */
[----:B------:R-:W-:Y:S02]  /*7910*/  HADD2.F32 R37, -RZ, R48.H0_H0 ;  /* 0x20000030ff257230 */ /* 0x000fe40000004100 */
[-C--:B------:R-:W-:Y:S01]  /*7920*/  FFMA.FTZ R43, R36, R39.reuse, -R43 ;  /* 0x00000027242b7223 */ /* 0x080fe2000001082b */
[----:B------:R-:W-:Y:S01]  /*7930*/  FFMA.FTZ R46, R46, R39, R41 ;  /* 0x000000272e2e7223 */ /* 0x000fe20000010029 */
        /* <DEDUP_REMOVED lines=22> */
[----:B------:R-:W-:-:S02]  /*7aa0*/  F2FP.F16.F32.PACK_AB R42, R41, R126 ;  /* 0x0000007e292a723e */ /* 0x000fc400000000ff */
[----:B------:R-:W-:Y:S02]  /*7ab0*/  F2FP.F16.F32.PACK_AB R39, R59, R58 ;  /* 0x0000003a3b27723e */ /* 0x000fe400000000ff */
[----:B------:R-:W-:-:S07]  /*7ac0*/  MOV R41, R53 ;  /* 0x0000003500297202 */ /* 0x000fce0000000f00 */
.L_x_1418:
[----:B------:R-:W-:Y:S05]  /*7ad0*/  BSYNC B1 ;  /* 0x0000000000017941 */ /* 0x000fea0003800000 */
.L_x_1417:
        /* <DEDUP_REMOVED lines=12> */
.L_x_1358:
[----:B------:R-:W2:Y:S02]  /*7ba0*/  LDL R36, [R1+0x34] ;  /* 0x0000340001247983 */ /* 0x000ea40000100800 */
[----:B--2---:R-:W-:-:S13]  /*7bb0*/  R2UR UR4, R36 ;  /* 0x00000000240472ca */ /* 0x004fda00000e0000 */
[----:B------:R-:W-:-:S06]  /*7bc0*/  UISETP.NE.AND UP0, UPT, UR4, 0x3, UPT ;  /* 0x000000030400788c */ /* 0x000fcc000bf05270 */
[----:B------:R-:W-:-:S13]  /*7bd0*/  PLOP3.LUT P1, PT, PT, PT, UP0, 0x80, 0x0 ;  /* 0x000000000000781c */ /* 0x000fda0003f2f008 */
[----:B------:R-:W-:Y:S05]  /*7be0*/  @!P1 BRA `(.L_x_1419) ;  /* 0x0000000000049947 */ /* 0x000fea0003800000 */
[----:B------:R-:W-:Y:S01]  /*7bf0*/  BPT.TRAP 0x1 ;  /* 0x000000040000795c */ /* 0x000fe20000300000 */
.L_x_1419:
[----:B------:R-:W2:Y:S01]  /*7c00*/  LDL R36, [R1] ;  /* 0x0000000001247983 */ /* 0x000ea20000100800 */
[----:B------:R-:W-:Y:S01]  /*7c10*/  IMAD R100, R17, 0x8, R16 ;  /* 0x0000000811647824 */ /* 0x000fe200078e0210 */
[----:B------:R-:W-:Y:S01]  /*7c20*/  BSSY B1, `(.L_x_1420) ;  /* 0x0000007000017945 */ /* 0x000fe20003800000 */
[----:B------:R-:W-:-:S05]  /*7c30*/  IMAD R105, R26, -0x40, R2 ;  /* 0xffffffc01a697824 */ /* 0x000fca00078e0202 */
[----:B------:R-:W-:-:S04]  /*7c40*/  VIMNMX R105, R105, 0x40, PT ;  /* 0x0000004069697848 */ /* 0x000fc80003fe0100 */
[----:B------:R-:W-:Y:S02]  /*7c50*/  ISETP.GE.AND P4, PT, R18, R105, PT ;  /* 0x000000691200720c */ /* 0x000fe40003f86270 */
[----:B--2---:R-:W-:-:S04]  /*7c60*/  SHF.L.U32 R110, R36, 0x1f, RZ ;  /* 0x0000001f246e7819 */ /* 0x004fc800000006ff */
[----:B------:R-:W0:Y:S02]  /*7c70*/  SYNCS.PHASECHK.TRANS64.TRYWAIT P0, [R100+URZ+0x30890], R110 ;  /* 0x0308906e640075a7 */ /* 0x000e24000800017f */
[----:B0-----:R-:W-:Y:S05]  /*7c80*/  @!P0 BRA `(.L_x_1421) ;  /* 0x000001f800d48947 */ /* 0x001fea0003800000 */
.L_x_1780:
[----:B------:R-:W-:Y:S05]  /*7c90*/  BSYNC B1 ;  /* 0x0000000000017941 */ /* 0x000fea0003800000 */
.L_x_1420:
        /* <DEDUP_REMOVED lines=15> */
.L_x_1423:
[----:B------:R-:W-:Y:S05]  /*7d90*/  BSYNC B1 ;  /* 0x0000000000017941 */ /* 0x000fea0003800000 */
.L_x_1422:
[----:B------:R-:W-:-:S13]  /*7da0*/  ISETP.GE.AND P0, PT, R235, R105, PT ;  /* 0x00000069eb00720c */ /* 0x000fda0003f06270 */
        /* <DEDUP_REMOVED lines=14> */
.L_x_1383:
[----:B------:R-:W-:Y:S05]  /*7e90*/  BSYNC B0 ;  /* 0x0000000000007941 */ /* 0x000fea0003800000 */
.L_x_1357:
        /* <DEDUP_REMOVED lines=17> */
.L_x_1425:
[----:B------:R-:W-:Y:S05]  /*7fb0*/  BSYNC B0 ;  /* 0x0000000000007941 */ /* 0x000fea0003800000 */
.L_x_1424:
[----:B------:R-:W2:Y:S01]  /*7fc0*/  SYNCS.PHASECHK.TRANS64.TRYWAIT P1, [R100+URZ+0x308b0], R110 ;  /* 0x0308b06e640075a7 */ /* 0x000ea2000802017f */
[----:B------:R-:W-:Y:S01]  /*7fd0*/  ULDC.64 UR4, c[0x0][0x308] ;  /* 0x0000c20000047ab9 */ /* 0x000fe20000000a00 */
[----:B------:R-:W-:Y:S01]  /*7fe0*/  ULDC.64 UR60, c[0x0][0x318] ;  /* 0x0000c600003c7ab9 */ /* 0x000fe20000000a00 */
[----:B-1----:R-:W-:Y:S01]  /*7ff0*/  IMAD.U32 R36, RZ, RZ, UR5 ;  /* 0x00000005ff247e24 */ /* 0x002fe2000f8e00ff */
[----:B------:R-:W-:Y:S01]  /*8000*/  MOV R37, UR4 ;  /* 0x0000000400257c02 */ /* 0x000fe20008000f00 */
[----:B------:R-:W-:Y:S01]  /*8010*/  BSSY B0, `(.L_x_1426) ;  /* 0x0000006000007945 */ /* 0x000fe20003800000 */
[----:B------:R-:W-:Y:S01]  /*8020*/  ISETP.GE.AND P4, PT, R18, R105, PT ;  /* 0x000000691200720c */ /* 0x000fe20003f86270 */
[----:B------:R-:W-:Y:S01]  /*8030*/  IMAD.WIDE R48, R26, 0x40, R78 ;  /* 0x000000401a307825 */ /* 0x000fe200078e024e */
[----:B------:R1:W-:Y:S04]  /*8040*/  STL [R1+0x20], R36 ;  /* 0x0000202401007387 */ /* 0x0003e80000100800 */
[----:B------:R1:W-:Y:S02]  /*8050*/  STL [R1+0x24], R37 ;  /* 0x0000242501007387 */ /* 0x0003e40000100800 */
[----:B-12---:R-:W-:Y:S05]  /*8060*/  @!P1 BRA `(.L_x_1427) ;  /* 0x000001f400f09947 */ /* 0x006fea0003800000 */
.L_x_1781:
[----:B------:R-:W-:Y:S05]  /*8070*/  BSYNC B0 ;  /* 0x0000000000007941 */ /* 0x000fea0003800000 */
.L_x_1426:
[----:B------:R-:W-:Y:S04]  /*8080*/  BSSY B0, `(.L_x_1428) ;  /* 0x000001e000007945 */ /* 0x000fe80003800000 */
[----:B------:R-:W-:Y:S05]  /*8090*/  @P4 BRA `(.L_x_1429) ;  /* 0x0000000000704947 */ /* 0x000fea0003800000 */
[----:B------:R-:W2:Y:S01]  /*80a0*/  LDL R37, [R1+0x24] ;  /* 0x0000240001257983 */ /* 0x000ea20000100800 */
[----:B------:R-:W-:-:S03]  /*80b0*/  ULDC UR6, c[0x0][0x2e4] ;  /* 0x0000b90000067ab9 */ /* 0x000fc60000000800 */
[----:B------:R-:W3:Y:S04]  /*80c0*/  LDL R36, [R1+0x20] ;  /* 0x0000200001247983 */ /* 0x000ee80000100800 */
[----:B------:R-:W4:Y:S04]  /*80d0*/  LDL R44, [R1+0x2c] ;  /* 0x00002c00012c7983 */ /* 0x000f280000100800 */
[----:B------:R-:W5:Y:S01]  /*80e0*/  LDL R42, [R1+0x30] ;  /* 0x00003000012a7983 */ /* 0x000f620000100800 */
[----:B------:R-:W-:Y:S01]  /*80f0*/  ISETP.GE.AND P5, PT, R22, UR6, PT ;  /* 0x0000000616007c0c */ /* 0x000fe2000bfa6270 */
[----:B------:R-:W-:Y:S01]  /*8100*/  IMAD R43, R49, UR60, RZ ;  /* 0x0000003c312b7c24 */ /* 0x000fe2000f8e02ff */
[----:B------:R-:W-:Y:S01]  /*8110*/  ISETP.GE.AND P4, PT, R228, UR6, PT ;  /* 0x00000006e4007c0c */ /* 0x000fe2000bf86270 */
[----:B------:R-:W-:-:S02]  /*8120*/  IMAD.MOV.U32 R40, RZ, RZ, R88 ;  /* 0x000000ffff287224 */ /* 0x000fc400078e0058 */
[----:B------:R-:W-:Y:S02]  /*8130*/  IMAD.MOV.U32 R41, RZ, RZ, R99 ;  /* 0x000000ffff297224 */ /* 0x000fe400078e0063 */
[C---:B------:R-:W-:Y:S02]  /*8140*/  IMAD R43, R48.reuse, UR61, R43 ;  /* 0x0000003d302b7c24 */ /* 0x040fe4000f8e022b */
[----:B------:R-:W-:-:S05]  /*8150*/  IMAD.WIDE.U32 R40, R48, UR60, R40 ;  /* 0x0000003c30287c25 */ /* 0x000fca000f8e0028 */
[----:B------:R-:W-:Y:S02]  /*8160*/  IADD3 R41, R41, R43, RZ ;  /* 0x0000002b29297210 */ /* 0x000fe40007ffe0ff */
[----:B--2---:R-:W-:Y:S02]  /*8170*/  R2UR UR4, R37 ;  /* 0x00000000250472ca */ /* 0x004fe400000e0000 */
[----:B---3--:R-:W-:Y:S02]  /*8180*/  R2UR UR7, R36 ;  /* 0x00000000240772ca */ /* 0x008fe400000e0000 */
[----:B------:R-:W2:Y:S09]  /*8190*/  @!P5 LDS.128 R36, [R103+0x400] ;  /* 0x000400006724d984 */ /* 0x000eb20000000c00 */
[----:B------:R-:W-:Y:S01]  /*81a0*/  LEA R50, P1, R40, UR4, 0x1 ;  /* 0x0000000428327c11 */ /* 0x000fe2000f8208ff */
[----:B------:R-:W-:-:S03]  /*81b0*/  ULDC.64 UR4, c[0x0][0x208] ;  /* 0x0000820000047ab9 */ /* 0x000fc60000000a00 */
[----:B------:R-:W-:Y:S02]  /*81c0*/  LEA.HI.X R51, R40, UR7, R41, 0x1, P1 ;  /* 0x0000000728337c11 */ /* 0x000fe400088f0c29 */
[----:B----4-:R-:W-:-:S03]  /*81d0*/  ISETP.GE.AND P1, PT, R44, UR6, PT ;  /* 0x000000062c007c0c */ /* 0x010fc6000bf26270 */
[----:B--2---:R-:W-:Y:S01]  /*81e0*/  @!P5 STG.E.128 desc[UR4][R50.64], R36 ;  /* 0x000000243200d986 */ /* 0x004fe2000c101d04 */
[----:B-----5:R-:W-:-:S03]  /*81f0*/  ISETP.GE.AND P5, PT, R42, UR6, PT ;  /* 0x000000062a007c0c */ /* 0x020fc6000bfa6270 */
[----:B------:R-:W2:Y:S06]  /*8200*/  @!P4 LDS.128 R36, [R103+0x2400] ;  /* 0x002400006724c984 */ /* 0x000eac0000000c00 */
[----:B------:R-:W3:Y:S04]  /*8210*/  @!P1 LDS.128 R40, [R103+0x4400] ;  /* 0x0044000067289984 */ /* 0x000ee80000000c00 */
[----:B------:R-:W4:Y:S04]  /*8220*/  @!P5 LDS.128 R44, [R103+0x6400] ;  /* 0x00640000672cd984 */ /* 0x000f280000000c00 */
[----:B--2---:R2:W-:Y:S04]  /*8230*/  @!P4 STG.E.128 desc[UR4][R50.64+0x80], R36 ;  /* 0x000080243200c986 */ /* 0x0045e8000c101d04 */
[----:B---3--:R2:W-:Y:S04]  /*8240*/  @!P1 STG.E.128 desc[UR4][R50.64+0x100], R40 ;  /* 0x0001002832009986 */ /* 0x0085e8000c101d04 */
[----:B----4-:R2:W-:Y:S02]  /*8250*/  @!P5 STG.E.128 desc[UR4][R50.64+0x180], R44 ;  /* 0x0001802c3200d986 */ /* 0x0105e4000c101d04 */
.L_x_1429:
[----:B------:R-:W-:Y:S05]  /*8260*/  BSYNC B0 ;  /* 0x0000000000007941 */ /* 0x000fea0003800000 */
.L_x_1428:
[----:B------:R-:W-:Y:S01]  /*8270*/  ISETP.GE.AND P1, PT, R235, R105, PT ;  /* 0x00000069eb00720c */ /* 0x000fe20003f26270 */
[----:B------:R-:W-:-:S12]  /*8280*/  BSSY B0, `(.L_x_1430) ;  /* 0x0000022000007945 */ /* 0x000fd80003800000 */
[----:B------:R-:W-:Y:S05]  /*8290*/  @P1 BRA `(.L_x_1431) ;  /* 0x0000000000801947 */ /* 0x000fea0003800000 */
[----:B--2---:R-:W2:Y:S01]  /*82a0*/  LDL R36, [R1+0x20] ;  /* 0x0000200001247983 */ /* 0x004ea20000100800 */
[----:B------:R-:W-:-:S03]  /*82b0*/  ULDC UR6, c[0x0][0x2e4] ;  /* 0x0000b90000067ab9 */ /* 0x000fc60000000800 */
[----:B------:R-:W3:Y:S04]  /*82c0*/  LDL R39, [R1+0x2c] ;  /* 0x00002c0001277983 */ /* 0x000ee80000100800 */
[----:B------:R-:W4:Y:S04]  /*82d0*/  LDL R38, [R1+0x30] ;  /* 0x0000300001267983 */ /* 0x000f280000100800 */
[----:B------:R-:W5:Y:S01]  /*82e0*/  LDL R37, [R1+0x24] ;  /* 0x0000240001257983 */ /* 0x000f620000100800 */
[----:B------:R-:W-:Y:S01]  /*82f0*/  ISETP.GE.AND P1, PT, R22, UR6, PT ;  /* 0x0000000616007c0c */ /* 0x000fe2000bf26270 */
[----:B------:R-:W-:Y:S01]  /*8300*/  IMAD.MOV.U32 R41, RZ, RZ, R99 ;  /* 0x000000ffff297224 */ /* 0x000fe200078e0063 */
[----:B------:R-:W-:-:S02]  /*8310*/  IADD3 R43, P4, R48, 0x20, RZ ;  /* 0x00000020302b7810 */ /* 0x000fc40007f9e0ff */
[----:B------:R-:W-:Y:S02]  /*8320*/  MOV R40, R88 ;  /* 0x0000005800287202 */ /* 0x000fe40000000f00 */
[----:B------:R-:W-:Y:S01]  /*8330*/  ISETP.GE.AND P5, PT, R228, UR6, PT ;  /* 0x00000006e4007c0c */ /* 0x000fe2000bfa6270 */
[----:B------:R-:W-:Y:S02]  /*8340*/  IMAD.X R48, RZ, RZ, R49, P4 ;  /* 0x000000ffff307224 */ /* 0x000fe400020e0631 */
[----:B------:R-:W-:-:S04]  /*8350*/  IMAD.WIDE.U32 R40, R43, UR60, R40 ;  /* 0x0000003c2b287c25 */ /* 0x000fc8000f8e0028 */
[----:B------:R-:W-:-:S04]  /*8360*/  IMAD R48, R48, UR60, RZ ;  /* 0x0000003c30307c24 */ /* 0x000fc8000f8e02ff */
[----:B------:R-:W-:-:S04]  /*8370*/  IMAD R43, R43, UR61, R48 ;  /* 0x0000003d2b2b7c24 */ /* 0x000fc8000f8e0230 */
[----:B------:R-:W-:Y:S01]  /*8380*/  IMAD.IADD R41, R41, 0x1, R43 ;  /* 0x0000000129297824 */ /* 0x000fe200078e022b */
[----:B--2---:R-:W-:Y:S01]  /*8390*/  R2UR UR7, R36 ;  /* 0x00000000240772ca */ /* 0x004fe200000e0000 */
[----:B---3--:R-:W-:Y:S02]  /*83a0*/  IMAD.MOV.U32 R44, RZ, RZ, R39 ;  /* 0x000000ffff2c7224 */ /* 0x008fe400078e0027 */
[----:B----4-:R-:W-:Y:S01]  /*83b0*/  IMAD.MOV.U32 R42, RZ, RZ, R38 ;  /* 0x000000ffff2a7224 */ /* 0x010fe200078e0026 */
[----:B-----5:R-:W-:Y:S02]  /*83c0*/  R2UR UR4, R37 ;  /* 0x00000000250472ca */ /* 0x020fe400000e0000 */
[----:B------:R-:W2:Y:S11]  /*83d0*/  @!P1 LDS.128 R36, [R103+0x1400] ;  /* 0x0014000067249984 */ /* 0x000eb60000000c00 */
[----:B------:R-:W-:Y:S01]  /*83e0*/  LEA R48, P4, R40, UR4, 0x1 ;  /* 0x0000000428307c11 */ /* 0x000fe2000f8808ff */
[----:B------:R-:W-:-:S03]  /*83f0*/  ULDC.64 UR4, c[0x0][0x208] ;  /* 0x0000820000047ab9 */ /* 0x000fc60000000a00 */
[----:B------:R-:W-:Y:S02]  /*8400*/  LEA.HI.X R49, R40, UR7, R41, 0x1, P4 ;  /* 0x0000000728317c11 */ /* 0x000fe4000a0f0c29 */
[----:B------:R-:W-:-:S03]  /*8410*/  ISETP.GE.AND P4, PT, R44, UR6, PT ;  /* 0x000000062c007c0c */ /* 0x000fc6000bf86270 */
[----:B--2---:R-:W-:Y:S01]  /*8420*/  @!P1 STG.E.128 desc[UR4][R48.64], R36 ;  /* 0x0000002430009986 */ /* 0x004fe2000c101d04 */
[----:B------:R-:W-:-:S03]  /*8430*/  ISETP.GE.AND P1, PT, R42, UR6, PT ;  /* 0x000000062a007c0c */ /* 0x000fc6000bf26270 */
[----:B------:R-:W2:Y:S06]  /*8440*/  @!P5 LDS.128 R36, [R103+0x3400] ;  /* 0x003400006724d984 */ /* 0x000eac0000000c00 */
[----:B------:R-:W3:Y:S04]  /*8450*/  @!P4 LDS.128 R40, [R103+0x5400] ;  /* 0x005400006728c984 */ /* 0x000ee80000000c00 */
[----:B------:R-:W4:Y:S04]  /*8460*/  @!P1 LDS.128 R44, [R103+0x7400] ;  /* 0x00740000672c9984 */ /* 0x000f280000000c00 */
[----:B--2---:R2:W-:Y:S04]  /*8470*/  @!P5 STG.E.128 desc[UR4][R48.64+0x80], R36 ;  /* 0x000080243000d986 */ /* 0x0045e8000c101d04 */
[----:B---3--:R2:W-:Y:S04]  /*8480*/  @!P4 STG.E.128 desc[UR4][R48.64+0x100], R40 ;  /* 0x000100283000c986 */ /* 0x0085e8000c101d04 */
[----:B----4-:R2:W-:Y:S02]  /*8490*/  @!P1 STG.E.128 desc[UR4][R48.64+0x180], R44 ;  /* 0x0001802c30009986 */ /* 0x0105e4000c101d04 */
.L_x_1431:
[----:B------:R-:W-:Y:S05]  /*84a0*/  BSYNC B0 ;  /* 0x0000000000007941 */ /* 0x000fea0003800000 */
.L_x_1430:
[----:B--2---:R-:W2:Y:S01]  /*84b0*/  LDL.LU R37, [R1] ;  /* 0x0000000001257983 */ /* 0x004ea20000300800 */
[----:B------:R-:W-:Y:S01]  /*84c0*/  IADD3 R17, R17, 0x1, RZ ;  /* 0x0000000111117810 */ /* 0x000fe20007ffe0ff */
[----:B01----:R-:W-:Y:S01]  /*84d0*/  @!P0 VIADD R100, R100, 0x308c0 ;  /* 0x000308c064648836 */ /* 0x003fe20000000000 */
[----:B------:R-:W-:Y:S01]  /*84e0*/  ISETP.NE.AND P4, PT, R101, RZ, PT ;  /* 0x000000ff6500720c */ /* 0x000fe20003f85270 */
[----:B------:R-:W-:Y:S01]  /*84f0*/  @!PT LDS RZ, [RZ] ;  /* 0x00000000fffff984 */ /* 0x000fe20000000800 */
[----:B------:R-:W-:Y:S01]  /*8500*/  @!PT LDS RZ, [RZ] ;  /* 0x00000000fffff984 */ /* 0x000fe20000000800 */
[----:B------:R-:W-:Y:S01]  /*8510*/  @!PT LDS RZ, [RZ] ;  /* 0x00000000fffff984 */ /* 0x000fe20000000800 */
[----:B------:R-:W-:Y:S01]  /*8520*/  @!PT LDS RZ, [RZ] ;  /* 0x00000000fffff984 */ /* 0x000fe20000000800 */
[----:B------:R0:W-:Y:S06]  /*8530*/  MEMBAR.ALL.CTA ;  /* 0x0000000000007992 */ /* 0x0001ec0000008000 */
[----:B0-----:R-:W0:Y:S02]  /*8540*/  FENCE.VIEW.ASYNC.S ;  /* 0x00000000000073c6 */ /* 0x001e240000000000 */
[----:B0-----:R0:W-:Y:S01]  /*8550*/  BAR.SYNC.DEFER_BLOCKING R109, 0x80 ;  /* 0x0002006d0000751d */ /* 0x0011e20000010000 */
[----:B------:R-:W-:-:S02]  /*8560*/  ISETP.NE.AND P1, PT, R17, 0x2, PT ;  /* 0x000000021100780c */ /* 0x000fc40003f25270 */
[----:B------:R-:W-:Y:S02]  /*8570*/  @!P0 PRMT R100, RZ, 0x654, R100 ;  /* 0x00000654ff648816 */ /* 0x000fe40000000064 */
[----:B------:R-:W-:Y:S02]  /*8580*/  SEL R36, RZ, 0x1, P1 ;  /* 0x00000001ff247807 */ /* 0x000fe40000800000 */
[----:B------:R-:W-:Y:S01]  /*8590*/  SEL R17, R17, RZ, P1 ;  /* 0x000000ff11117207 */ /* 0x000fe20000800000 */
[----:B------:R0:W-:Y:S01]  /*85a0*/  @!P0 SYNCS.ARRIVE.TRANS64.RED.A1T0 RZ, [R100+URZ], RZ ;  /* 0x000000ff64ff89a7 */ /* 0x0001e2000810043f */
[----:B------:R-:W-:Y:S02]  /*85b0*/  PLOP3.LUT P0, PT, PT, PT, PT, 0x8, 0x0 ;  /* 0x000000000000781c */ /* 0x000fe40003f0e170 */
[----:B--2---:R-:W-:-:S05]  /*85c0*/  LOP3.LUT R37, R37, R36, RZ, 0x3c, !PT ;  /* 0x0000002425257212 */ /* 0x004fca00078e3cff */
[----:B------:R0:W-:Y:S01]  /*85d0*/  STL [R1], R37 ;  /* 0x0000002501007387 */ /* 0x0001e20000100800 */
[----:B------:R-:W-:Y:S05]  /*85e0*/  @P4 BRA `(.L_x_1432) ;  /* 0xffffffa400584947 */ /* 0x000fea000383ffff */
.L_x_1352:
[----:B------:R-:W1:Y:S01]  /*85f0*/  LDC.64 R4, c[0x0][0x9e0] ;  /* 0x00027800ff047b82 */ /* 0x000e620000000a00 */
[----:B------:R-:W-:Y:S01]  /*8600*/  BSSY B0, `(.L_x_1433) ;  /* 0x0000005000007945 */ /* 0x000fe20003800000 */
[----:B-1----:R-:W-:-:S03]  /*8610*/  ISETP.GE.AND P1, PT, R5, 0x1, PT ;  /* 0x000000010500780c */ /* 0x002fc60003f26270 */
[----:B------:R-:W-:Y:S10]  /*8620*/  @P0 BRA `(.L_x_1434) ;  /* 0x0000000000080947 */ /* 0x000ff40003800000 */
[----:B------:R-:W1:Y:S02]  /*8630*/  FENCE.VIEW.ASYNC.G ;  /* 0x00000000000073c6 */ /* 0x000e640000000100 */
[----:B-1----:R-:W-:Y:S06]  /*8640*/  BAR.ARV 0xc, 0x120 ;  /* 0x0304800000007b1d */ /* 0x002fec0000002000 */
.L_x_1434:
[----:B------:R-:W-:Y:S05]  /*8650*/  BSYNC B0 ;  /* 0x0000000000007941 */ /* 0x000fea0003800000 */
.L_x_1433:
[----:B------:R-:W-:Y:S01]  /*8660*/  IMAD.IADD R0, R104, 0x1, R4 ;  /* 0x0000000168007824 */ /* 0x000fe200078e0204 */
[----:B------:R-:W-:Y:S06]  /*8670*/  @!P1 BRA `(.L_x_1435) ;  /* 0x0000000000489947 */ /* 0x000fec0003800000 */
[C---:B------:R-:W-:Y:S01]  /*8680*/  ISETP.GT.AND P0, PT, R104.reuse, RZ, PT ;  /* 0x000000ff6800720c */ /* 0x040fe20003f04270 */
[----:B------:R-:W-:Y:S01]  /*8690*/  BSSY B0, `(.L_x_1436) ;  /* 0x000000e000007945 */ /* 0x000fe20003800000 */
[----:B------:R-:W-:-:S11]  /*86a0*/  VIADD R2, R104, 0xffffffff ;  /* 0xffffffff68027836 */ /* 0x000fd60000000000 */
        /* <DEDUP_REMOVED lines=8> */
.L_x_1437:
[----:B------:R-:W-:-:S13]  /*8730*/  ISETP.NE.AND P0, PT, R5, 0x1, PT ;  /* 0x000000010500780c */ /* 0x000fda0003f05270 */
[----:B------:R-:W1:Y:S02]  /*8740*/  @P0 LDC.64 R6, c[0x0][0x9e8] ;  /* 0x00027a00ff060b82 */ /* 0x000e640000000a00 */
[----:B-1----:R-:W-:-:S05]  /*8750*/  @P0 IMAD.HI.U32 R4, R2, R6, RZ ;  /* 0x0000000602040227 */ /* 0x002fca00078e00ff */
[----:B------:R-:W-:-:S07]  /*8760*/  @P0 SHF.R.U32.HI R2, RZ, R7, R4 ;  /* 0x00000007ff020219 */ /* 0x000fce0000011604 */
.L_x_1438:
[----:B------:R-:W-:Y:S05]  /*8770*/  BSYNC B0 ;  /* 0x0000000000007941 */ /* 0x000fea0003800000 */
.L_x_1436:
[----:B------:R-:W-:-:S05]  /*8780*/  IMAD R3, R2, R5, R5 ;  /* 0x0000000502037224 */ /* 0x000fca00078e0205 */
[----:B------:R-:W-:-:S07]  /*8790*/  VIMNMX R0, R0, R3, PT ;  /* 0x0000000300007248 */ /* 0x000fce0003fe0100 */
.L_x_1435:
[----:B------:R-:W-:Y:S01]  /*87a0*/  IADD3 R0, R0, 0x3f, RZ ;  /* 0x0000003f00007810 */ /* 0x000fe20007ffe0ff */
[----:B------:R-:W-:Y:S02]  /*87b0*/  ULDC UR4, c[0x0][0x9dc] ;  /* 0x0002770000047ab9 */ /* 0x000fe40000000800 */
[----:B------:R-:W-:Y:S01]  /*87c0*/  VIADD R2, R102, -UR4 ;  /* 0x8000000466027c36 */ /* 0x000fe20008000000 */
[----:B------:R-:W-:-:S04]  /*87d0*/  SHF.R.S32.HI R3, RZ, 0x1f, R0 ;  /* 0x0000001fff037819 */ /* 0x000fc80000011400 */
[----:B------:R-:W-:-:S04]  /*87e0*/  LEA.HI R3, R3, R0, RZ, 0x6 ;  /* 0x0000000003037211 */ /* 0x000fc800078f30ff */
[----:B------:R-:W-:-:S04]  /*87f0*/  SHF.R.S32.HI R3, RZ, 0x6, R3 ;  /* 0x00000006ff037819 */ /* 0x000fc80000011403 */
[----:B------:R-:W-:Y:S01]  /*8800*/  VIMNMX R108, R108, R3, PT ;  /* 0x000000036c6c7248 */ /* 0x000fe20003fe0100 */
[----:B------:R-:W-:Y:S06]  /*8810*/  @!P1 BRA `(.L_x_1439) ;  /* 0x0000000000449947 */ /* 0x000fec0003800000 */
[----:B------:R-:W-:Y:S01]  /*8820*/  ISETP.GT.AND P0, PT, R102, -0x1, PT ;  /* 0xffffffff6600780c */ /* 0x000fe20003f04270 */
[----:B------:R-:W-:-:S12]  /*8830*/  BSSY B0, `(.L_x_1440) ;  /* 0x000000d000007945 */ /* 0x000fd80003800000 */
[----:B------:R-:W-:Y:S05]  /*8840*/  @P0 BRA `(.L_x_1441) ;  /* 0x00000000001c0947 */ /* 0x000fea0003800000 */
[----:B------:R-:W-:Y:S02]  /*8850*/  ISETP.NE.AND P0, PT, R5, 0x1, PT ;  /* 0x000000010500780c */ /* 0x000fe40003f05270 */
[----:B------:R-:W-:-:S11]  /*8860*/  LOP3.LUT R3, RZ, R102, RZ, 0x33, !PT ;  /* 0x00000066ff037212 */ /* 0x000fd600078e33ff */
[----:B------:R-:W1:Y:S02]  /*8870*/  @P0 LDC.64 R6, c[0x0][0x9e8] ;  /* 0x00027a00ff060b82 */ /* 0x000e640000000a00 */
[----:B-1----:R-:W-:-:S05]  /*8880*/  @P0 IMAD.HI.U32 R0, R3, R6, RZ ;  /* 0x0000000603000227 */ /* 0x002fca00078e00ff */
[----:B------:R-:W-:-:S04]  /*8890*/  @P0 SHF.R.U32.HI R3, RZ, R7, R0 ;  /* 0x00000007ff030219 */ /* 0x000fc80000011600 */
[----:B------:R-:W-:Y:S01]  /*88a0*/  LOP3.LUT R102, RZ, R3, RZ, 0x33, !PT ;  /* 0x00000003ff667212 */ /* 0x000fe200078e33ff */
[----:B------:R-:W-:Y:S06]  /*88b0*/  BRA `(.L_x_1442) ;  /* 0x0000000000107947 */ /* 0x000fec0003800000 */
.L_x_1441:
[----:B------:R-:W-:-:S13]  /*88c0*/  ISETP.NE.AND P0, PT, R5, 0x1, PT ;  /* 0x000000010500780c */ /* 0x000fda0003f05270 */
[----:B------:R-:W1:Y:S02]  /*88d0*/  @P0 LDC.64 R6, c[0x0][0x9e8] ;  /* 0x00027a00ff060b82 */ /* 0x000e640000000a00 */
[----:B-1----:R-:W-:-:S05]  /*88e0*/  @P0 IMAD.HI.U32 R6, R102, R6, RZ ;  /* 0x0000000666060227 */ /* 0x002fca00078e00ff */
[----:B------:R-:W-:-:S07]  /*88f0*/  @P0 SHF.R.U32.HI R102, RZ, R7, R6 ;  /* 0x00000007ff660219 */ /* 0x000fce0000011606 */
.L_x_1442:
[----:B------:R-:W-:Y:S05]  /*8900*/  BSYNC B0 ;  /* 0x0000000000007941 */ /* 0x000fea0003800000 */
.L_x_1440:
[----:B------:R-:W-:-:S05]  /*8910*/  IMAD R3, R102, R5, RZ ;  /* 0x0000000566037224 */ /* 0x000fca00078e02ff */
[----:B------:R-:W-:-:S07]  /*8920*/  VIMNMX R2, R2, R3, !PT ;  /* 0x0000000302027248 */ /* 0x000fce0007fe0100 */
.L_x_1439:
[----:B------:R-:W-:Y:S01]  /*8930*/  SHF.R.S32.HI R3, RZ, 0x1f, R2 ;  /* 0x0000001fff037819 */ /* 0x000fe20000011402 */
[----:B------:R-:W-:Y:S01]  /*8940*/  IMAD.MOV.U32 R0, RZ, RZ, RZ ;  /* 0x000000ffff007224 */ /* 0x000fe200078e00ff */
[----:B------:R-:W-:Y:S02]  /*8950*/  PLOP3.LUT P0, PT, PT, PT, PT, 0x80, 0x0 ;  /* 0x000000000000781c */ /* 0x000fe40003f0f070 */
[----:B------:R-:W-:Y:S02]  /*8960*/  CS2R R150, SRZ ;  /* 0x0000000000967805 */ /* 0x000fe4000001ff00 */
[----:B------:R-:W-:Y:S02]  /*8970*/  LEA.HI R3, R3, R2, RZ, 0x6 ;  /* 0x0000000203037211 */ /* 0x000fe400078f30ff */
[----:B------:R-:W-:Y:S02]  /*8980*/  CS2R R148, SRZ ;  /* 0x0000000000947805 */ /* 0x000fe4000001ff00 */
[----:B------:R-:W-:-:S02]  /*8990*/  CS2R R146, SRZ ;  /* 0x0000000000927805 */ /* 0x000fc4000001ff00 */
[----:B------:R-:W-:Y:S02]  /*89a0*/  CS2R R144, SRZ ;  /* 0x0000000000907805 */ /* 0x000fe4000001ff00 */
[----:B------:R-:W-:Y:S02]  /*89b0*/  SHF.R.S32.HI R3, RZ, 0x6, R3 ;  /* 0x00000006ff037819 */ /* 0x000fe40000011403 */
[----:B------:R-:W-:Y:S02]  /*89c0*/  CS2R R124, SRZ ;  /* 0x00000000007c7805 */ /* 0x000fe4000001ff00 */
[----:B------:R-:W-:Y:S02]  /*89d0*/  CS2R R120, SRZ ;  /* 0x0000000000787805 */ /* 0x000fe4000001ff00 */
[----:B------:R-:W-:Y:S02]  /*89e0*/  CS2R R140, SRZ ;  /* 0x00000000008c7805 */ /* 0x000fe4000001ff00 */
[----:B------:R-:W-:-:S02]  /*89f0*/  VIMNMX R4, RZ, R3, !PT ;  /* 0x00000003ff047248 */ /* 0x000fc40007fe0100 */
[----:B------:R-:W-:Y:S02]  /*8a00*/  CS2R R116, SRZ ;  /* 0x0000000000747805 */ /* 0x000fe4000001ff00 */
[----:B------:R-:W-:Y:S02]  /*8a10*/  CS2R R112, SRZ ;  /* 0x0000000000707805 */ /* 0x000fe4000001ff00 */
[----:B------:R-:W-:Y:S02]  /*8a20*/  CS2R R136, SRZ ;  /* 0x0000000000887805 */ /* 0x000fe4000001ff00 */
[----:B------:R-:W-:Y:S01]  /*8a30*/  ISETP.GT.AND P1, PT, R108, R4, PT ;  /* 0x000000046c00720c */ /* 0x000fe20003f24270 */
[----:B------:R1:W-:Y:S01]  /*8a40*/  STL [R1+0x54], R4 ;  /* 0x0000540401007387 */ /* 0x0003e20000100800 */
[----:B------:R-:W-:Y:S02]  /*8a50*/  CS2R R104, SRZ ;  /* 0x0000000000687805 */ /* 0x000fe4000001ff00 */
[----:B0-----:R-:W-:-:S02]  /*8a60*/  CS2R R100, SRZ ;  /* 0x0000000000647805 */ /* 0x001fc4000001ff00 */
[----:B------:R-:W-:Y:S02]  /*8a70*/  CS2R R132, SRZ ;  /* 0x0000000000847805 */ /* 0x000fe4000001ff00 */
        /* <DEDUP_REMOVED lines=16> */
[----:B------:R-:W-:Y:S02]  /*8b80*/  MOV R109, RZ ;  /* 0x000000ff006d7202 */ /* 0x000fe40000000f00 */
        /* <DEDUP_REMOVED lines=32> */
[----:B------:R-:W-:Y:S01]  /*8d90*/  IMAD.MOV.U32 R7, RZ, RZ, RZ ;  /* 0x000000ffff077224 */ /* 0x000fe200078e00ff */
[----:B------:R-:W-:Y:S01]  /*8da0*/  CS2R R28, SRZ ;  /* 0x00000000001c7805 */ /* 0x000fe2000001ff00 */
[----:B------:R-:W-:Y:S01]  /*8db0*/  IMAD.MOV.U32 R5, RZ, RZ, RZ ;  /* 0x000000ffff057224 */ /* 0x000fe200078e00ff */
[----:B------:R-:W-:Y:S01]  /*8dc0*/  CS2R R2, SRZ ;  /* 0x0000000000027805 */ /* 0x000fe2000001ff00 */
[----:B------:R-:W-:Y:S01]  /*8dd0*/  IMAD.MOV.U32 R25, RZ, RZ, RZ ;  /* 0x000000ffff197224 */ /* 0x000fe200078e00ff */
[----:B-1----:R-:W-:Y:S06]  /*8de0*/  @!P1 BRA `(.L_x_1443) ;  /* 0x0000014c00d09947 */ /* 0x002fec0003800000 */
[----:B------:R-:W0:Y:S01]  /*8df0*/  S2R R4, SR_TID.X ;  /* 0x0000000000047919 */ /* 0x000e220000002100 */
[----:B------:R-:W-:Y:S01]  /*8e00*/  BSSY B6, `(.L_x_1444) ;  /* 0x0000020000067945 */ /* 0x000fe20003800000 */
[----:B0-----:R-:W-:-:S04]  /*8e10*/  IADD3 R0, R4, -0x80, RZ ;  /* 0xffffff8004007810 */ /* 0x001fc80007ffe0ff */
[----:B------:R-:W-:-:S04]  /*8e20*/  SHF.R.S32.HI R3, RZ, 0x1f, R0 ;  /* 0x0000001fff037819 */ /* 0x000fc80000011400 */
[----:B------:R-:W-:-:S04]  /*8e30*/  LEA.HI R3, R3, R0, RZ, 0x7 ;  /* 0x0000000003037211 */ /* 0x000fc800078f38ff */
[----:B------:R-:W-:-:S06]  /*8e40*/  SHF.R.S32.HI R0, RZ, 0x7, R3 ;  /* 0x00000007ff007819 */ /* 0x000fcc0000011403 */
[----:B------:R-:W0:Y:S02]  /*8e50*/  SHFL.IDX PT, R0, R0, RZ, 0x1f ;  /* 0x00001fff00007589 */ /* 0x000e2400000e0000 */
[----:B0-----:R-:W-:-:S04]  /*8e60*/  LEA.HI R2, R0, R0, RZ, 0x1 ;  /* 0x0000000000027211 */ /* 0x001fc800078f08ff */
[----:B------:R-:W-:Y:S01]  /*8e70*/  LOP3.LUT R3, R2, 0x1e, RZ, 0xc0, !PT ;  /* 0x0000001e02037812 */ /* 0x000fe200078ec0ff */
[----:B------:R-:W-:-:S04]  /*8e80*/  VIADD R2, R16, 0x10400 ;  /* 0x0001040010027836 */ /* 0x000fc80000000000 */
[----:B------:R-:W-:Y:S01]  /*8e90*/  IMAD.IADD R3, R0, 0x1, -R3 ;  /* 0x0000000100037824 */ /* 0x000fe200078e0a03 */
[----:B------:R-:W-:-:S03]  /*8ea0*/  LOP3.LUT P0, RZ, R2, 0x3ff, RZ, 0xc0, !PT ;  /* 0x000003ff02ff7812 */ /* 0x000fc6000780c0ff */
[----:B------:R-:W-:Y:S01]  /*8eb0*/  IMAD R3, R3, 0x2000, R2 ;  /* 0x0000200003037824 */ /* 0x000fe200078e0202 */
[----:B------:R-:W-:-:S04]  /*8ec0*/  P2R R25, PR, RZ, 0x1 ;  /* 0x00000001ff197803 */ /* 0x000fc80000000000 */
[----:B------:R-:W-:-:S04]  /*8ed0*/  SHF.R.U32.HI R2, RZ, 0x4, R3 ;  /* 0x00000004ff027819 */ /* 0x000fc80000011603 */
[----:B------:R-:W-:Y:S01]  /*8ee0*/  LOP3.LUT R2, R2, 0x3fff, RZ, 0xc0, !PT ;  /* 0x00003fff02027812 */ /* 0x000fe200078ec0ff */
[----:B------:R-:W-:Y:S06]  /*8ef0*/  @!P0 BRA `(.L_x_1445) ;  /* 0x0000000000408947 */ /* 0x000fec0003800000 */
        /* <DEDUP_REMOVED lines=10> */
[----:B------:R-:W-:Y:S01]  /*8fa0*/  MOV R13, RZ ;  /* 0x000000ff000d7202 */ /* 0x000fe20000000f00 */
[----:B------:R-:W-:-:S02]  /*8fb0*/  IMAD.U32 R11, RZ, RZ, UR5 ;  /* 0x00000005ff0b7e24 */ /* 0x000fc4000f8e00ff */
[----:B------:R-:W-:Y:S02]  /*8fc0*/  IMAD.MOV.U32 R8, RZ, RZ, 0x70 ;  /* 0x00000070ff087424 */ /* 0x000fe400078e00ff */
[----:B0-----:R-:W-:-:S07]  /*8fd0*/  IMAD.MOV.U32 R12, RZ, RZ, 0x1 ;  /* 0x00000001ff0c7424 */ /* 0x001fce00078e00ff */
[----:B------:R-:W-:-:S07]  /*8fe0*/  LEPC R20, `(.L_x_1445) ;  /* 0x000000001014794e */ /* 0x000fce0000000000 */
[----:B-1---5:R-:W-:Y:S05]  /*8ff0*/  CALL.ABS.NOINC R14 ;  /* 0x000000000e007343 */ /* 0x022fea0003c00000 */
.L_x_1445:
[----:B------:R-:W-:Y:S05]  /*9000*/  BSYNC B6 ;  /* 0x0000000000067941 */ /* 0x000fea0003800000 */
.L_x_1444:
        /* <DEDUP_REMOVED lines=13> */
.L_x_1449:
[----:B-1----:R1:W2:Y:S02]  /*90e0*/  SYNCS.PHASECHK.TRANS64.TRYWAIT P0, [R16+URZ+0x30800], R3 ;  /* 0x03080003100075a7 */ /* 0x0022a4000800017f */
[----:B--2---:R-:W-:Y:S05]  /*90f0*/  @!P0 NANOSLEEP.SYNCS 0x989680 ;  /* 0x009896800000895d */ /* 0x004fea0003900000 */
[----:B------:R-:W2:Y:S02]  /*9100*/  @!P0 SYNCS.PHASECHK.TRANS64 P0, [R16+URZ+0x30800], R3 ;  /* 0x03080003100085a7 */ /* 0x000ea4000800007f */
[----:B--2---:R-:W-:Y:S05]  /*9110*/  @!P0 BRA `(.L_x_1449) ;  /* 0xfffffffc00f08947 */ /* 0x004fea000383ffff */
.L_x_1448:
[----:B------:R-:W-:Y:S05]  /*9120*/  BSYNC B0 ;  /* 0x0000000000007941 */ /* 0x000fea0003800000 */
.L_x_1447:
[----:B------:R-:W-:Y:S05]  /*9130*/  BRA `(.L_x_1450) ;  /* 0x00000094001c7947 */ /* 0x000fea0003800000 */
.L_x_1446:
[----:B------:R-:W0:Y:S01]  /*9140*/  LDC.64 R12, c[0x0][0x3d8] ;  /* 0x0000f600ff0c7b82 */ /* 0x000e220000000a00 */
[----:B-----5:R-:W-:Y:S01]  /*9150*/  SHF.R.S32.HI R3, RZ, 0x1f, R24 ;  /* 0x0000001fff037819 */ /* 0x020fe20000011418 */
[----:B------:R-:W-:Y:S01]  /*9160*/  IMAD.MOV.U32 R6, RZ, RZ, R22 ;  /* 0x000000ffff067224 */ /* 0x000fe200078e0016 */
[----:B------:R-:W-:Y:S01]  /*9170*/  ISETP.NE.AND P4, PT, R25, RZ, PT ;  /* 0x000000ff1900720c */ /* 0x000fe20003f85270 */
[----:B------:R-:W-:Y:S01]  /*9180*/  IMAD.MOV.U32 R7, RZ, RZ, R23 ;  /* 0x000000ffff077224 */ /* 0x000fe200078e0017 */
[----:B------:R-:W-:Y:S01]  /*9190*/  SHF.R.S32.HI R5, RZ, 0x1f, R208 ;  /* 0x0000001fff057819 */ /* 0x000fe200000114d0 */
[----:B------:R-:W-:Y:S01]  /*91a0*/  BSSY B6, `(.L_x_1451) ;  /* 0x0000030000067945 */ /* 0x000fe20003800000 */
[----:B------:R-:W-:Y:S01]  /*91b0*/  MOV R4, R208 ;  /* 0x000000d000047202 */ /* 0x000fe20000000f00 */
[----:B------:R-:W1:Y:S01]  /*91c0*/  LDC.64 R14, c[0x0][0x3e8] ;  /* 0x0000fa00ff0e7b82 */ /* 0x000e620000000a00 */
[-C--:B0-----:R-:W-:Y:S01]  /*91d0*/  IMAD R0, R3, R12.reuse, RZ ;  /* 0x0000000c03007224 */ /* 0x081fe200078e02ff */
[----:B------:R-:W-:Y:S01]  /*91e0*/  SHF.L.U64.HI R82, R12, 0x5, R13 ;  /* 0x000000050c527819 */ /* 0x000fe2000001020d */
[----:B------:R-:W-:-:S04]  /*91f0*/  IMAD.WIDE.U32 R8, R18, R12, R6 ;  /* 0x0000000c12087225 */ /* 0x000fc800078e0006 */
[----:B------:R-:W-:Y:S01]  /*9200*/  IMAD.WIDE.U32 R40, R24, R12, RZ ;  /* 0x0000000c18287225 */ /* 0x000fe200078e00ff */
[----:B-1----:R-:W-:-:S03]  /*9210*/  SHF.L.U64.HI R88, R14, 0x5, R15 ;  /* 0x000000050e587819 */ /* 0x002fc6000001020f */
[----:B------:R-:W-:Y:S01]  /*9220*/  IMAD R3, R3, R14, RZ ;  /* 0x0000000e03037224 */ /* 0x000fe200078e02ff */
[----:B------:R-:W-:Y:S01]  /*9230*/  IADD3 R91, P2, R8, R40, RZ ;  /* 0x00000028085b7210 */ /* 0x000fe20007f5e0ff */
[----:B------:R-:W-:Y:S01]  /*9240*/  IMAD.WIDE.U32 R10, R18, R14, R6 ;  /* 0x0000000e120a7225 */ /* 0x000fe200078e0006 */
[----:B------:R-:W-:-:S03]  /*9250*/  SHF.L.U32 R90, R14, 0x5, RZ ;  /* 0x000000050e5a7819 */ /* 0x000fc600000006ff */
[C---:B------:R-:W-:Y:S02]  /*9260*/  IMAD R27, R24.reuse, R13, R0 ;  /* 0x0000000d181b7224 */ /* 0x040fe400078e0200 */
[----:B------:R-:W-:Y:S02]  /*9270*/  IMAD R3, R24, R15, R3 ;  /* 0x0000000f18037224 */ /* 0x000fe400078e0203 */
[----:B------:R-:W-:-:S04]  /*9280*/  IMAD.WIDE.U32 R6, R18, R12, R4 ;  /* 0x0000000c12067225 */ /* 0x000fc800078e0004 */
[C---:B------:R-:W-:Y:S01]  /*9290*/  IMAD R20, R19.reuse, R12, RZ ;  /* 0x0000000c13147224 */ /* 0x040fe200078e02ff */
[----:B------:R-:W-:Y:S01]  /*92a0*/  IADD3 R99, P0, R6, R40, RZ ;  /* 0x0000002806637210 */ /* 0x000fe20007f1e0ff */
[-C--:B------:R-:W-:Y:S02]  /*92b0*/  IMAD R21, R19, R14.reuse, RZ ;  /* 0x0000000e13157224 */ /* 0x080fe400078e02ff */
[----:B------:R-:W-:-:S04]  /*92c0*/  IMAD.WIDE.U32 R24, R24, R14, RZ ;  /* 0x0000000e18187225 */ /* 0x000fc800078e00ff */
[----:B------:R-:W-:Y:S01]  /*92d0*/  IMAD.WIDE.U32 R4, R18, R14, R4 ;  /* 0x0000000e12047225 */ /* 0x000fe200078e0004 */
[----:B------:R-:W-:-:S03]  /*92e0*/  IADD3 R93, P3, R10, R24, RZ ;  /* 0x000000180a5d7210 */ /* 0x000fc60007f7e0ff */
[----:B------:R-:W-:Y:S01]  /*92f0*/  IMAD R20, R18, R13, R20 ;  /* 0x0000000d12147224 */ /* 0x000fe200078e0214 */
[----:B------:R-:W-:Y:S01]  /*9300*/  IADD3 R87, P1, R4, R24, RZ ;  /* 0x0000001804577210 */ /* 0x000fe20007f3e0ff */
[----:B------:R-:W-:Y:S02]  /*9310*/  IMAD R21, R18, R15, R21 ;  /* 0x0000000f12157224 */ /* 0x000fe400078e0215 */
[----:B------:R-:W-:Y:S02]  /*9320*/  IMAD.IADD R27, R27, 0x1, R41 ;  /* 0x000000011b1b7824 */ /* 0x000fe400078e0229 */
[----:B------:R-:W-:Y:S02]  /*9330*/  IMAD.IADD R83, R3, 0x1, R25 ;  /* 0x0000000103537824 */ /* 0x000fe400078e0219 */
[----:B------:R-:W-:Y:S01]  /*9340*/  IMAD.SHL.U32 R86, R12, 0x20, RZ ;  /* 0x000000200c567824 */ /* 0x000fe200078e00ff */
[C---:B------:R-:W-:Y:S02]  /*9350*/  IADD3.X R89, R27.reuse, R7, R20, P0, !PT ;  /* 0x000000071b597210 */ /* 0x040fe400007fe414 */
[----:B------:R-:W-:-:S02]  /*9360*/  IADD3.X R95, R27, R20, R9, P2, !PT ;  /* 0x000000141b5f7210 */ /* 0x000fc400017fe409 */
[C---:B------:R-:W-:Y:S02]  /*9370*/  IADD3.X R103, R83.reuse, R5, R21, P1, !PT ;  /* 0x0000000553677210 */ /* 0x040fe40000ffe415 */
[----:B------:R-:W-:Y:S01]  /*9380*/  IADD3.X R105, R83, R21, R11, P3, !PT ;  /* 0x0000001553697210 */ /* 0x000fe20001ffe40b */
[----:B------:R-:W-:Y:S06]  /*9390*/  @!P4 BRA `(.L_x_1452) ;  /* 0x000000000040c947 */ /* 0x000fec0003800000 */
        /* <DEDUP_REMOVED lines=16> */
.L_x_1452:
[----:B------:R-:W-:Y:S05]  /*94a0*/  BSYNC B6 ;  /* 0x0000000000067941 */ /* 0x000fea0003800000 */
.L_x_1451:
[----:B------:R-:W2:Y:S01]  /*94b0*/  LDL R110, [R1+0x14] ;  /* 0x00001400016e7983 */ /* 0x000ea20000100800 */
[----:B------:R-:W0:Y:S01]  /*94c0*/  LDC.64 R84, c[0x0][0x3d8] ;  /* 0x0000f600ff547b82 */ /* 0x000e220000000a00 */
[----:B------:R-:W-:Y:S01]  /*94d0*/  ULDC.U8 UR4, c[0x0][0x3f0] ;  /* 0x0000fc0000047ab9 */ /* 0x000fe20000000000 */
[----:B------:R-:W-:Y:S01]  /*94e0*/  BSSY B0, `(.L_x_1453) ;  /* 0x0000904000007945 */ /* 0x000fe20003800000 */
[----:B------:R-:W-:-:S05]  /*94f0*/  ISETP.NE.AND P0, PT, RZ, UR4, PT ;  /* 0x00000004ff007c0c */ /* 0x000fca000bf05270 */
[----:B------:R-:W1:Y:S01]  /*9500*/  LDC.64 R14, c[0x0][0x3e8] ;  /* 0x0000fa00ff0e7b82 */ /* 0x000e620000000a00 */
[----:B--2---:R-:W-:Y:S01]  /*9510*/  SHF.R.S32.HI R3, RZ, 0x1f, R110 ;  /* 0x0000001fff037819 */ /* 0x004fe2000001146e */
[----:B0-----:R-:W-:-:S04]  /*9520*/  IMAD.WIDE.U32 R4, R110, R84, RZ ;  /* 0x000000546e047225 */ /* 0x001fc800078e00ff */
[C---:B------:R-:W-:Y:S01]  /*9530*/  IMAD R0, R3.reuse, R84, RZ ;  /* 0x0000005403007224 */ /* 0x040fe200078e02ff */
[----:B------:R-:W-:Y:S01]  /*9540*/  SHF.L.U32 R12, R4, 0x7, RZ ;  /* 0x00000007040c7819 */ /* 0x000fe200000006ff */
[-C--:B-1----:R-:W-:Y:S02]  /*9550*/  IMAD R8, R3, R14.reuse, RZ ;  /* 0x0000000e03087224 */ /* 0x082fe400078e02ff */
[C---:B------:R-:W-:Y:S02]  /*9560*/  IMAD R3, R110.reuse, R85, R0 ;  /* 0x000000556e037224 */ /* 0x040fe400078e0200 */
[----:B------:R-:W-:-:S04]  /*9570*/  IMAD.WIDE.U32 R6, R110, R14, RZ ;  /* 0x0000000e6e067225 */ /* 0x000fc800078e00ff */
[C---:B------:R-:W-:Y:S02]  /*9580*/  IMAD R9, R110.reuse, R15, R8 ;  /* 0x0000000f6e097224 */ /* 0x040fe400078e0208 */
[----:B------:R-:W-:Y:S02]  /*9590*/  IMAD.IADD R5, R5, 0x1, R3 ;  /* 0x0000000105057824 */ /* 0x000fe400078e0203 */
[----:B------:R-:W-:Y:S02]  /*95a0*/  IMAD R0, R110, -0x80, R227 ;  /* 0xffffff806e007824 */ /* 0x000fe400078e02e3 */
[----:B------:R-:W-:Y:S01]  /*95b0*/  IMAD.IADD R3, R7, 0x1, R9 ;  /* 0x0000000107037824 */ /* 0x000fe200078e0209 */
[----:B------:R-:W-:Y:S01]  /*95c0*/  SHF.L.U64.HI R13, R4, 0x7, R5 ;  /* 0x00000007040d7819 */ /* 0x000fe20000010205 */
[----:B------:R-:W-:Y:S01]  /*95d0*/  IMAD.SHL.U32 R10, R6, 0x80, RZ ;  /* 0x00000080060a7824 */ /* 0x000fe200078e00ff */
[----:B------:R-:W-:Y:S02]  /*95e0*/  VIMNMX R21, R0, 0x80, PT ;  /* 0x0000008000157848 */ /* 0x000fe40003fe0100 */
[----:B------:R-:W-:Y:S01]  /*95f0*/  SHF.L.U64.HI R11, R6, 0x7, R3 ;  /* 0x00000007060b7819 */ /* 0x000fe20000010203 */
[----:B------:R-:W-:Y:S06]  /*9600*/  @!P0 BRA `(.L_x_1454) ;  /* 0x00000044009c8947 */ /* 0x000fec0003800000 */
[----:B------:R-:W2:Y:S01]  /*9610*/  LDL R20, [R1+0x7c] ;  /* 0x00007c0001147983 */ /* 0x000ea20000100800 */
[-C--:B------:R-:W-:Y:S02]  /*9620*/  ISETP.GE.AND P0, PT, R18, R21.reuse, PT ;  /* 0x000000151200720c */ /* 0x080fe40003f06270 */
[----:B------:R-:W-:Y:S01]  /*9630*/  ISETP.GE.AND P1, PT, R235, R21, PT ;  /* 0x00000015eb00720c */ /* 0x000fe20003f26270 */
[----:B------:R0:W5:Y:S04]  /*9640*/  LDL R93, [R1+0x8] ;  /* 0x00000800015d7983 */ /* 0x0001680000100800 */
[----:B------:R0:W5:Y:S04]  /*9650*/  LDL R92, [R1+0x4] ;  /* 0x00000400015c7983 */ /* 0x0001680000100800 */
[----:B------:R0:W5:Y:S01]  /*9660*/  LDL R91, [R1+0xc] ;  /* 0x00000c00015b7983 */ /* 0x0001620000100800 */
        /* <DEDUP_REMOVED lines=18> */
[----:B--2---:R-:W-:Y:S01]  /*9790*/  ISETP.GE.AND P2, PT, R20, R21, PT ;  /* 0x000000151400720c */ /* 0x004fe20003f46270 */
[----:B0-----:R-:W-:-:S12]  /*97a0*/  @P0 BRA `(.L_x_1456) ;  /* 0x0000000000800947 */ /* 0x001fd80003800000 */
[----:B------:R-:W-:Y:S01]  /*97b0*/  IADD3 R7, P3, R12, R99, RZ ;  /* 0x000000630c077210 */ /* 0x000fe20007f7e0ff */
[----:B------:R-:W-:Y:S01]  /*97c0*/  ULDC.64 UR4, c[0x0][0x3c8] ;  /* 0x0000f20000047ab9 */ /* 0x000fe20000000a00 */
[----:B------:R-:W-:Y:S01]  /*97d0*/  IADD3 R0, P4, R10, R87, RZ ;  /* 0x000000570a007210 */ /* 0x000fe20007f9e0ff */
[----:B------:R-:W-:Y:S01]  /*97e0*/  ULDC.64 UR6, c[0x0][0x3e0] ;  /* 0x0000f80000067ab9 */ /* 0x000fe20000000a00 */
[----:B------:R-:W-:Y:S01]  /*97f0*/  CS2R R80, SRZ ;  /* 0x0000000000507805 */ /* 0x000fe2000001ff00 */
[----:B------:R-:W-:Y:S01]  /*9800*/  IMAD.X R20, R13, 0x1, R89, P3 ;  /* 0x000000010d147824 */ /* 0x000fe200018e0659 */
[----:B------:R-:W-:Y:S01]  /*9810*/  LEA R6, P3, R7, UR4, 0x1 ;  /* 0x0000000407067c11 */ /* 0x000fe2000f8608ff */
[----:B------:R-:W-:Y:S01]  /*9820*/  IMAD.X R3, R11, 0x1, R103, P4 ;  /* 0x000000010b037824 */ /* 0x000fe200020e0667 */
[----:B------:R-:W-:Y:S01]  /*9830*/  LEA R8, P4, R0, UR6, 0x1 ;  /* 0x0000000600087c11 */ /* 0x000fe2000f8808ff */
[----:B------:R-:W-:Y:S01]  /*9840*/  ULDC UR4, c[0x0][0x3d4] ;  /* 0x0000f50000047ab9 */ /* 0x000fe20000000800 */
[----:B------:R-:W-:-:S02]  /*9850*/  LEA.HI.X R7, R7, UR5, R20, 0x1, P3 ;  /* 0x0000000507077c11 */ /* 0x000fc400098f0c14 */
[----:B------:R-:W-:Y:S02]  /*9860*/  CS2R R76, SRZ ;  /* 0x00000000004c7805 */ /* 0x000fe4000001ff00 */
[----:B------:R-:W-:Y:S02]  /*9870*/  LEA.HI.X R9, R0, UR7, R3, 0x1, P4 ;  /* 0x0000000700097c11 */ /* 0x000fe4000a0f0c03 */
[----:B------:R-:W-:Y:S02]  /*9880*/  CS2R R72, SRZ ;  /* 0x0000000000487805 */ /* 0x000fe4000001ff00 */
[----:B------:R-:W-:Y:S02]  /*9890*/  ISETP.GE.AND P3, PT, R208, UR4, PT ;  /* 0x00000004d0007c0c */ /* 0x000fe4000bf66270 */
[----:B------:R-:W-:Y:S02]  /*98a0*/  CS2R R68, SRZ ;  /* 0x0000000000447805 */ /* 0x000fe4000001ff00 */
[----:B-----5:R-:W-:Y:S01]  /*98b0*/  ISETP.GE.AND P4, PT, R93, UR4, PT ;  /* 0x000000045d007c0c */ /* 0x020fe2000bf86270 */
[----:B------:R-:W-:Y:S01]  /*98c0*/  ULDC.64 UR8, c[0x0][0x208] ;  /* 0x0000820000087ab9 */ /* 0x000fe20000000a00 */
[----:B------:R-:W-:-:S02]  /*98d0*/  ISETP.GE.AND P5, PT, R92, UR4, PT ;  /* 0x000000045c007c0c */ /* 0x000fc4000bfa6270 */
[----:B------:R-:W-:Y:S02]  /*98e0*/  ISETP.GE.AND P6, PT, R91, UR4, PT ;  /* 0x000000045b007c0c */ /* 0x000fe4000bfc6270 */
[----:B------:R-:W-:Y:S02]  /*98f0*/  CS2R R78, SRZ ;  /* 0x00000000004e7805 */ /* 0x000fe4000001ff00 */
[----:B------:R-:W-:Y:S02]  /*9900*/  CS2R R74, SRZ ;  /* 0x00000000004a7805 */ /* 0x000fe4000001ff00 */
[----:B------:R-:W-:Y:S02]  /*9910*/  CS2R R70, SRZ ;  /* 0x0000000000467805 */ /* 0x000fe4000001ff00 */
[----:B------:R-:W-:Y:S01]  /*9920*/  CS2R R66, SRZ ;  /* 0x0000000000427805 */ /* 0x000fe2000001ff00 */
        /* <DEDUP_REMOVED lines=8> */
.L_x_1456:
[----:B------:R-:W-:Y:S05]  /*99b0*/  BSYNC B1 ;  /* 0x0000000000017941 */ /* 0x000fea0003800000 */
.L_x_1455:
[----:B------:R-:W-:Y:S04]  /*99c0*/  BSSY B1, `(.L_x_1457) ;  /* 0x0000022000017945 */ /* 0x000fe80003800000 */
[----:B------:R-:W-:Y:S05]  /*99d0*/  @P1 BRA `(.L_x_1458) ;  /* 0x0000000000801947 */ /* 0x000fea0003800000 */
[----:B0-----:R-:W-:Y:S01]  /*99e0*/  IADD3 R7, P5, P6, R99, R86, R12 ;  /* 0x0000005663077210 */ /* 0x001fe20007ebe00c */
[----:B------:R-:W-:Y:S01]  /*99f0*/  ULDC.64 UR4, c[0x0][0x3c8] ;  /* 0x0000f20000047ab9 */ /* 0x000fe20000000a00 */
[----:B------:R-:W-:Y:S01]  /*9a00*/  IADD3 R0, P3, P4, R87, R90, R10 ;  /* 0x0000005a57007210 */ /* 0x000fe20007c7e00a */
[----:B------:R-:W-:Y:S01]  /*9a10*/  ULDC.64 UR6, c[0x0][0x3e0] ;  /* 0x0000f80000067ab9 */ /* 0x000fe20000000a00 */
[----:B------:R-:W-:Y:S02]  /*9a20*/  IADD3.X R20, R89, R82, R13, P5, P6 ;  /* 0x0000005259147210 */ /* 0x000fe40002fec40d */
[----:B------:R-:W-:Y:S02]  /*9a30*/  CS2R R62, SRZ ;  /* 0x00000000003e7805 */ /* 0x000fe4000001ff00 */
[----:B------:R-:W-:Y:S02]  /*9a40*/  IADD3.X R3, R103, R88, R11, P3, P4 ;  /* 0x0000005867037210 */ /* 0x000fe40001fe840b */
[----:B------:R-:W-:-:S02]  /*9a50*/  CS2R R58, SRZ ;  /* 0x00000000003a7805 */ /* 0x000fc4000001ff00 */
[C---:B------:R-:W-:Y:S01]  /*9a60*/  LEA R6, P5, R7.reuse, UR4, 0x1 ;  /* 0x0000000407067c11 */ /* 0x040fe2000f8a08ff */
[----:B------:R-:W-:Y:S01]  /*9a70*/  ULDC UR4, c[0x0][0x3d4] ;  /* 0x0000f50000047ab9 */ /* 0x000fe20000000800 */
[C---:B------:R-:W-:Y:S02]  /*9a80*/  LEA R8, P4, R0.reuse, UR6, 0x1 ;  /* 0x0000000600087c11 */ /* 0x040fe4000f8808ff */
[----:B------:R-:W-:Y:S02]  /*9a90*/  CS2R R56, SRZ ;  /* 0x0000000000387805 */ /* 0x000fe4000001ff00 */
[----:B------:R-:W-:Y:S02]  /*9aa0*/  LEA.HI.X R7, R7, UR5, R20, 0x1, P5 ;  /* 0x0000000507077c11 */ /* 0x000fe4000a8f0c14 */
[----:B------:R-:W-:Y:S02]  /*9ab0*/  CS2R R50, SRZ ;  /* 0x0000000000327805 */ /* 0x000fe4000001ff00 */
[----:B------:R-:W-:Y:S01]  /*9ac0*/  LEA.HI.X R9, R0, UR7, R3, 0x1, P4 ;  /* 0x0000000700097c11 */ /* 0x000fe2000a0f0c03 */
[----:B------:R-:W-:Y:S01]  /*9ad0*/  ULDC.64 UR8, c[0x0][0x208] ;  /* 0x0000820000087ab9 */ /* 0x000fe20000000a00 */
[----:B------:R-:W-:-:S02]  /*9ae0*/  ISETP.GE.AND P3, PT, R208, UR4, PT ;  /* 0x00000004d0007c0c */ /* 0x000fc4000bf66270 */
[----:B-----5:R-:W-:Y:S02]  /*9af0*/  ISETP.GE.AND P4, PT, R93, UR4, PT ;  /* 0x000000045d007c0c */ /* 0x020fe4000bf86270 */
[----:B------:R-:W-:Y:S02]  /*9b00*/  ISETP.GE.AND P5, PT, R92, UR4, PT ;  /* 0x000000045c007c0c */ /* 0x000fe4000bfa6270 */
[----:B------:R-:W-:Y:S02]  /*9b10*/  ISETP.GE.AND P6, PT, R91, UR4, PT ;  /* 0x000000045b007c0c */ /* 0x000fe4000bfc6270 */
        /* <DEDUP_REMOVED lines=12> */
.L_x_1458:
[----:B------:R-:W-:Y:S05]  /*9be0*/  BSYNC B1 ;  /* 0x0000000000017941 */ /* 0x000fea0003800000 */
.L_x_1457:
[----:B------:R-:W-:Y:S01]  /*9bf0*/  BSSY B1, `(.L_x_1459) ;  /* 0x000002e000017945 */ /* 0x000fe20003800000 */
        /* <DEDUP_REMOVED lines=8> */
[----:B------:R-:W-:Y:S06]  /*9c80*/  @P2 BRA `(.L_x_1460) ;  /* 0x0000000000902947 */ /* 0x000fec0003800000 */
[----:B------:R-:W-:Y:S01]  /*9c90*/  LEA R0, P4, R14, R10, 0x6 ;  /* 0x0000000a0e007211 */ /* 0x000fe200078830ff */
[----:B------:R-:W-:Y:S01]  /*9ca0*/  ULDC.64 UR4, c[0x0][0x3c8] ;  /* 0x0000f20000047ab9 */ /* 0x000fe20000000a00 */
[----:B01----:R-:W-:Y:S01]  /*9cb0*/  LEA R6, P3, R84, R12, 0x6 ;  /* 0x0000000c54067211 */ /* 0x003fe200078630ff */
[----:B------:R-:W-:Y:S01]  /*9cc0*/  ULDC.64 UR6, c[0x0][0x3e0] ;  /* 0x0000f80000067ab9 */ /* 0x000fe20000000a00 */
[----:B------:R-:W-:Y:S02]  /*9cd0*/  IADD3 R0, P6, R0, R87, RZ ;  /* 0x0000005700007210 */ /* 0x000fe40007fde0ff */
[----:B------:R-:W-:Y:S02]  /*9ce0*/  CS2R R46, SRZ ;  /* 0x00000000002e7805 */ /* 0x000fe4000001ff00 */
[----:B------:R-:W-:Y:S02]  /*9cf0*/  LEA.HI.X R8, R14, R11, R15, 0x6, P4 ;  /* 0x0000000b0e087211 */ /* 0x000fe400020f340f */
[----:B------:R-:W-:-:S02]  /*9d00*/  CS2R R44, SRZ ;  /* 0x00000000002c7805 */ /* 0x000fc4000001ff00 */
[----:B------:R-:W-:Y:S02]  /*9d10*/  IADD3 R7, P5, R6, R99, RZ ;  /* 0x0000006306077210 */ /* 0x000fe40007fbe0ff */
[----:B------:R-:W-:Y:S02]  /*9d20*/  CS2R R38, SRZ ;  /* 0x0000000000267805 */ /* 0x000fe4000001ff00 */
[----:B------:R-:W-:Y:S01]  /*9d30*/  LEA.HI.X R20, R84, R13, R85, 0x6, P3 ;  /* 0x0000000d54147211 */ /* 0x000fe200018f3455 */
[----:B------:R-:W-:Y:S01]  /*9d40*/  IMAD.X R3, R8, 0x1, R103, P6 ;  /* 0x0000000108037824 */ /* 0x000fe200030e0667 */
[----:B------:R-:W-:Y:S01]  /*9d50*/  LEA R6, P3, R7, UR4, 0x1 ;  /* 0x0000000407067c11 */ /* 0x000fe2000f8608ff */
[----:B------:R-:W-:Y:S01]  /*9d60*/  ULDC UR4, c[0x0][0x3d4] ;  /* 0x0000f50000047ab9 */ /* 0x000fe20000000800 */
[----:B------:R-:W-:Y:S02]  /*9d70*/  IADD3.X R20, R20, R89, RZ, P5, !PT ;  /* 0x0000005914147210 */ /* 0x000fe40002ffe4ff */
[----:B------:R-:W-:-:S02]  /*9d80*/  CS2R R34, SRZ ;  /* 0x0000000000227805 */ /* 0x000fc4000001ff00 */
[C---:B------:R-:W-:Y:S01]  /*9d90*/  LEA R8, P4, R0.reuse, UR6, 0x1 ;  /* 0x0000000600087c11 */ /* 0x040fe2000f8808ff */
[----:B------:R-:W-:Y:S01]  /*9da0*/  ULDC.64 UR8, c[0x0][0x208] ;  /* 0x0000820000087ab9 */ /* 0x000fe20000000a00 */
[----:B------:R-:W-:Y:S02]  /*9db0*/  LEA.HI.X R7, R7, UR5, R20, 0x1, P3 ;  /* 0x0000000507077c11 */ /* 0x000fe400098f0c14 */
[----:B------:R-:W-:Y:S02]  /*9dc0*/  LEA.HI.X R9, R0, UR7, R3, 0x1, P4 ;  /* 0x0000000700097c11 */ /* 0x000fe4000a0f0c03 */
[----:B------:R-:W-:Y:S02]  /*9dd0*/  ISETP.GE.AND P3, PT, R208, UR4, PT ;  /* 0x00000004d0007c0c */ /* 0x000fe4000bf66270 */
[----:B-----5:R-:W-:Y:S02]  /*9de0*/  ISETP.GE.AND P4, PT, R93, UR4, PT ;  /* 0x000000045d007c0c */ /* 0x020fe4000bf86270 */
        /* <DEDUP_REMOVED lines=14> */
.L_x_1460:
[----:B------:R-:W-:Y:S05]  /*9ed0*/  BSYNC B1 ;  /* 0x0000000000017941 */ /* 0x000fea0003800000 */
.L_x_1459:
[----:B------:R-:W3:Y:S01]  /*9ee0*/  LDL R0, [R1+0x78] ;  /* 0x0000780001007983 */ /* 0x000ee20000100800 */
[----:B-----5:R-:W-:Y:S01]  /*9ef0*/  IMAD.MOV.U32 R3, RZ, RZ, R69 ;  /* 0x000000ffff037224 */ /* 0x020fe200078e0045 */
[----:B012---:R-:W-:Y:S01]  /*9f00*/  MOV R6, R76 ;  /* 0x0000004c00067202 */ /* 0x007fe20000000f00 */
[----:B------:R-:W0:Y:S01]  /*9f10*/  LDC R86, c[0x0][0x428] ;  /* 0x00010a00ff567b82 */ /* 0x000e220000000800 */
[----:B------:R-:W-:Y:S01]  /*9f20*/  IMAD.MOV.U32 R7, RZ, RZ, R77 ;  /* 0x000000ffff077224 */ /* 0x000fe200078e004d */
[----:B------:R-:W-:Y:S01]  /*9f30*/  BSSY B1, `(.L_x_1461) ;  /* 0x000004d000017945 */ /* 0x000fe20003800000 */
        /* <DEDUP_REMOVED lines=12> */
[----:B------:R-:W-:Y:S02]  /*a000*/  PRMT R97, R7, 0x7610, R97 ;  /* 0x0000761007617816 */ /* 0x000fe40000000061 */
[----:B------:R-:W-:Y:S02]  /*a010*/  CS2R R30, SRZ ;  /* 0x00000000001e7805 */ /* 0x000fe4000001ff00 */
[----:B------:R-:W-:Y:S01]  /*a020*/  PRMT R105, R6, 0x7610, R105 ;  /* 0x0000761006697816 */ /* 0x000fe20000000069 */
[----:B------:R-:W-:Y:S01]  /*a030*/  IMAD.MOV.U32 R6, RZ, RZ, R79 ;  /* 0x000000ffff067224 */ /* 0x000fe200078e004f */
[----:B------:R-:W-:Y:S02]  /*a040*/  MOV R7, R50 ;  /* 0x0000003200077202 */ /* 0x000fe40000000f00 */
[----:B------:R-:W-:Y:S02]  /*a050*/  MOV R41, R27 ;  /* 0x0000001b00297202 */ /* 0x000fe40000000f00 */
[----:B------:R-:W-:-:S02]  /*a060*/  CS2R R26, SRZ ;  /* 0x00000000001a7805 */ /* 0x000fc4000001ff00 */
[----:B------:R-:W-:Y:S02]  /*a070*/  PRMT R90, R90, 0x5410, R7 ;  /* 0x000054105a5a7816 */ /* 0x000fe40000000007 */
[----:B---3--:R-:W-:Y:S01]  /*a080*/  ISETP.GE.AND P3, PT, R0, R21, PT ;  /* 0x000000150000720c */ /* 0x008fe20003f66270 */
[----:B------:R-:W-:Y:S01]  /*a090*/  IMAD.MOV.U32 R0, RZ, RZ, R68 ;  /* 0x000000ffff007224 */ /* 0x000fe200078e0044 */
[----:B------:R-:W-:-:S04]  /*a0a0*/  CS2R R20, SRZ ;  /* 0x0000000000147805 */ /* 0x000fc8000001ff00 */
[----:B------:R-:W-:Y:S01]  /*a0b0*/  PRMT R95, R95, 0x5410, R0 ;  /* 0x000054105f5f7816 */ /* 0x000fe20000000000 */
[----:B------:R-:W-:-:S05]  /*a0c0*/  IMAD.MOV.U32 R0, RZ, RZ, R72 ;  /* 0x000000ffff007224 */ /* 0x000fca00078e0048 */
[----:B------:R-:W-:Y:S01]  /*a0d0*/  PRMT R100, R0, 0x5410, R3 ;  /* 0x0000541000647816 */ /* 0x000fe20000000003 */
[----:B------:R-:W-:Y:S02]  /*a0e0*/  IMAD.MOV.U32 R0, RZ, RZ, R80 ;  /* 0x000000ffff007224 */ /* 0x000fe400078e0050 */
[----:B------:R-:W-:-:S03]  /*a0f0*/  IMAD.MOV.U32 R3, RZ, RZ, R81 ;  /* 0x000000ffff037224 */ /* 0x000fc600078e0051 */
[----:B------:R-:W-:Y:S01]  /*a100*/  PRMT R107, R0, 0x7610, R107 ;  /* 0x00007610006b7816 */ /* 0x000fe2000000006b */
[----:B------:R-:W-:Y:S01]  /*a110*/  IMAD.MOV.U32 R0, RZ, RZ, R70 ;  /* 0x000000ffff007224 */ /* 0x000fe200078e0046 */
[----:B------:R-:W-:Y:S01]  /*a120*/  PRMT R106, R3, 0x7610, R106 ;  /* 0x00007610036a7816 */ /* 0x000fe2000000006a */
[----:B------:R-:W-:-:S03]  /*a130*/  IMAD.MOV.U32 R3, RZ, RZ, R71 ;  /* 0x000000ffff037224 */ /* 0x000fc600078e0047 */
[----:B------:R-:W-:Y:S02]  /*a140*/  PRMT R106, R106, 0x5410, R6 ;  /* 0x000054106a6a7816 */ /* 0x000fe40000000006 */
[----:B------:R-:W-:Y:S02]  /*a150*/  CS2R R6, SRZ ;  /* 0x0000000000067805 */ /* 0x000fe4000001ff00 */
[----:B------:R-:W-:Y:S01]  /*a160*/  PRMT R101, R0, 0x5410, R3 ;  /* 0x0000541000657816 */ /* 0x000fe20000000003 */
[----:B------:R-:W-:Y:S02]  /*a170*/  IMAD.MOV.U32 R0, RZ, RZ, R75 ;  /* 0x000000ffff007224 */ /* 0x000fe400078e004b */
[----:B------:R-:W-:-:S03]  /*a180*/  IMAD.MOV.U32 R3, RZ, RZ, R78 ;  /* 0x000000ffff037224 */ /* 0x000fc600078e004e */
[----:B------:R-:W-:Y:S02]  /*a190*/  PRMT R104, R104, 0x5410, R0 ;  /* 0x0000541068687816 */ /* 0x000fe40000000000 */
[----:B------:R-:W-:Y:S01]  /*a1a0*/  PRMT R107, R107, 0x5410, R3 ;  /* 0x000054106b6b7816 */ /* 0x000fe20000000003 */
[----:B0-----:R-:W-:Y:S06]  /*a1b0*/  @P3 BRA `(.L_x_1462) ;  /* 0x0000000000903947 */ /* 0x001fec0003800000 */
[----:B------:R-:W-:Y:S01]  /*a1c0*/  IMAD.WIDE.U32 R12, R84, 0x60, R12 ;  /* 0x00000060540c7825 */ /* 0x000fe200078e000c */
[----:B------:R-:W-:Y:S01]  /*a1d0*/  ULDC UR4, c[0x0][0x3d4] ;  /* 0x0000f50000047ab9 */ /* 0x000fe20000000800 */
[----:B------:R-:W-:Y:S01]  /*a1e0*/  ULDC.64 UR6, c[0x0][0x3c8] ;  /* 0x0000f20000067ab9 */ /* 0x000fe20000000a00 */
[----:B------:R-:W-:Y:S01]  /*a1f0*/  ULDC.64 UR8, c[0x0][0x3e0] ;  /* 0x0000f80000087ab9 */ /* 0x000fe20000000a00 */
[----:B------:R-:W-:Y:S01]  /*a200*/  IMAD.WIDE.U32 R10, R14, 0x60, R10 ;  /* 0x000000600e0a7825 */ /* 0x000fe200078e000a */
[----:B------:R-:W-:Y:S02]  /*a210*/  IADD3 R99, P4, R99, R12, RZ ;  /* 0x0000000c63637210 */ /* 0x000fe40007f9e0ff */
[----:B------:R-:W-:Y:S02]  /*a220*/  CS2R R28, SRZ ;  /* 0x00000000001c7805 */ /* 0x000fe4000001ff00 */
[----:B------:R-:W-:Y:S01]  /*a230*/  CS2R R30, SRZ ;  /* 0x00000000001e7805 */ /* 0x000fe2000001ff00 */
[----:B------:R-:W-:Y:S01]  /*a240*/  IMAD R4, R85, 0x60, RZ ;  /* 0x0000006055047824 */ /* 0x000fe200078e02ff */
[----:B------:R-:W-:Y:S01]  /*a250*/  IADD3 R87, P5, R87, R10, RZ ;  /* 0x0000000a57577210 */ /* 0x000fe20007fbe0ff */
[----:B------:R-:W-:Y:S01]  /*a260*/  IMAD R0, R15, 0x60, RZ ;  /* 0x000000600f007824 */ /* 0x000fe200078e02ff */
[----:B------:R-:W-:-:S02]  /*a270*/  ULDC.64 UR10, c[0x0][0x208] ;  /* 0x00008200000a7ab9 */ /* 0x000fc40000000a00 */
[----:B------:R-:W-:Y:S02]  /*a280*/  IADD3.X R4, R89, R13, R4, P4, !PT ;  /* 0x0000000d59047210 */ /* 0x000fe400027fe404 */
[----:B------:R-:W-:Y:S02]  /*a290*/  ISETP.GE.AND P4, PT, R208, UR4, PT ;  /* 0x00000004d0007c0c */ /* 0x000fe4000bf86270 */
[----:B------:R-:W-:Y:S02]  /*a2a0*/  IADD3.X R0, R103, R11, R0, P5, !PT ;  /* 0x0000000b67007210 */ /* 0x000fe40002ffe400 */
[----:B------:R-:W-:Y:S02]  /*a2b0*/  LEA R10, P5, R99, UR6, 0x1 ;  /* 0x00000006630a7c11 */ /* 0x000fe4000f8a08ff */
[----:B------:R-:W-:Y:S02]  /*a2c0*/  LEA R12, P6, R87, UR8, 0x1 ;  /* 0x00000008570c7c11 */ /* 0x000fe4000f8c08ff */
[----:B------:R-:W-:-:S02]  /*a2d0*/  LEA.HI.X R11, R99, UR7, R4, 0x1, P5 ;  /* 0x00000007630b7c11 */ /* 0x000fc4000a8f0c04 */
[----:B------:R-:W-:Y:S02]  /*a2e0*/  LEA.HI.X R13, R87, UR9, R0, 0x1, P6 ;  /* 0x00000009570d7c11 */ /* 0x000fe4000b0f0c00 */
[----:B------:R-:W-:Y:S01]  /*a2f0*/  ISETP.GE.AND P6, PT, R93, UR4, PT ;  /* 0x000000045d007c0c */ /* 0x000fe2000bfc6270 */
[----:B------:R0:W5:Y:S01]  /*a300*/  @!P4 LDG.E.64 R28, desc[UR10][R10.64] ;  /* 0x0000000a0a1cc981 */ /* 0x000162000c1e1b00 */
[----:B------:R-:W-:-:S03]  /*a310*/  ISETP.GE.AND P5, PT, R92, UR4, PT ;  /* 0x000000045c007c0c */ /* 0x000fc6000bfa6270 */
[----:B------:R0:W5:Y:S01]  /*a320*/  @!P4 LDG.E.64 R30, desc[UR10][R12.64] ;  /* 0x0000000a0c1ec981 */ /* 0x000162000c1e1b00 */
[----:B------:R-:W-:Y:S02]  /*a330*/  ISETP.GE.AND P4, PT, R91, UR4, PT ;  /* 0x000000045b007c0c */ /* 0x000fe4000bf86270 */
        /* <DEDUP_REMOVED lines=12> */
.L_x_1462:
[----:B------:R-:W-:Y:S05]  /*a400*/  BSYNC B1 ;  /* 0x0000000000017941 */ /* 0x000fea0003800000 */
.L_x_1461:
[----:B------:R-:W2:Y:S01]  /*a410*/  LDL R109, [R1+0x64] ;  /* 0x00006400016d7983 */ /* 0x000ea20000100800 */
[----:B------:R-:W-:Y:S01]  /*a420*/  IMAD.MOV.U32 R3, RZ, RZ, R56 ;  /* 0x000000ffff037224 */ /* 0x000fe200078e0038 */
[----:B------:R-:W-:Y:S01]  /*a430*/  ISETP.NE.AND P4, PT, R86, 0x1, PT ;  /* 0x000000015600780c */ /* 0x000fe20003f85270 */
[----:B0-----:R-:W-:Y:S01]  /*a440*/  IMAD.MOV.U32 R10, RZ, RZ, R57 ;  /* 0x000000ffff0a7224 */ /* 0x001fe200078e0039 */
        /* <DEDUP_REMOVED lines=14> */
[----:B------:R-:W-:Y:S01]  /*a530*/  MOV R11, R52 ;  /* 0x00000034000b7202 */ /* 0x000fe20000000f00 */
[----:B------:R-:W0:Y:S01]  /*a540*/  @P4 LDC R10, c[0x0][0x42c] ;  /* 0x00010b00ff0a4b82 */ /* 0x000e220000000800 */
[----:B------:R-:W-:Y:S01]  /*a550*/  PRMT R94, R94, 0x5410, R3 ;  /* 0x000054105e5e7816 */ /* 0x000fe20000000003 */
[----:B------:R-:W-:Y:S01]  /*a560*/  IMAD.MOV.U32 R3, RZ, RZ, R61 ;  /* 0x000000ffff037224 */ /* 0x000fe200078e003d */
[----:B------:R-:W-:Y:S01]  /*a570*/  PRMT R93, R0, 0x7610, R93 ;  /* 0x00007610005d7816 */ /* 0x000fe2000000005d */
[----:B------:R-:W-:Y:S01]  /*a580*/  ULDC.64 UR4, c[0x0][0x3c8] ;  /* 0x0000f20000047ab9 */ /* 0x000fe20000000a00 */
[----:B------:R-:W-:Y:S01]  /*a590*/  LEA R0, R110, R18, 0x7 ;  /* 0x000000126e007211 */ /* 0x000fe200078e38ff */
[----:B------:R-:W-:Y:S01]  /*a5a0*/  ULDC.64 UR6, c[0x0][0x3e0] ;  /* 0x0000f80000067ab9 */ /* 0x000fe20000000a00 */
[----:B------:R-:W-:-:S02]  /*a5b0*/  PRMT R99, R3, 0x7610, R99 ;  /* 0x0000761003637816 */ /* 0x000fc40000000063 */
[----:B------:R-:W-:Y:S01]  /*a5c0*/  PRMT R92, R92, 0x5410, R11 ;  /* 0x000054105c5c7816 */ /* 0x000fe2000000000b */
[----:B------:R-:W-:Y:S01]  /*a5d0*/  IMAD.MOV.U32 R11, RZ, RZ, R55 ;  /* 0x000000ffff0b7224 */ /* 0x000fe200078e0037 */
[----:B------:R-:W-:-:S04]  /*a5e0*/  MOV R12, R60 ;  /* 0x0000003c000c7202 */ /* 0x000fc80000000f00 */
[----:B------:R-:W-:Y:S02]  /*a5f0*/  PRMT R95, R11, 0x7610, R95 ;  /* 0x000076100b5f7816 */ /* 0x000fe4000000005f */
[----:B------:R-:W1:Y:S01]  /*a600*/  @P4 LDC R11, c[0x0][0x430] ;  /* 0x00010c00ff0b4b82 */ /* 0x000e620000000800 */
[----:B------:R-:W-:Y:S01]  /*a610*/  PRMT R98, R98, 0x5410, R12 ;  /* 0x0000541062627816 */ /* 0x000fe2000000000c */
[----:B------:R-:W-:-:S05]  /*a620*/  IMAD.MOV.U32 R12, RZ, RZ, R64 ;  /* 0x000000ffff0c7224 */ /* 0x000fca00078e0040 */
[----:B------:R-:W-:Y:S01]  /*a630*/  PRMT R103, R12, 0x5410, R13 ;  /* 0x000054100c677816 */ /* 0x000fe2000000000d */
[----:B--2---:R-:W-:Y:S02]  /*a640*/  IMAD R3, R109, 0x20, R0 ;  /* 0x000000206d037824 */ /* 0x004fe400078e0200 */
[----:B------:R-:W2:Y:S01]  /*a650*/  LDL R109, [R1+0x70] ;  /* 0x00007000016d7983 */ /* 0x000ea20000100800 */
[----:B------:R-:W-:Y:S01]  /*a660*/  IMAD.MOV.U32 R0, RZ, RZ, R34 ;  /* 0x000000ffff007224 */ /* 0x000fe200078e0022 */
[----:B------:R-:W-:Y:S01]  /*a670*/  MOV R13, R38 ;  /* 0x00000026000d7202 */ /* 0x000fe20000000f00 */
[----:B------:R-:W-:Y:S02]  /*a680*/  IMAD.MOV.U32 R12, RZ, RZ, R35 ;  /* 0x000000ffff0c7224 */ /* 0x000fe400078e0023 */
[----:B------:R-:W-:-:S03]  /*a690*/  IMAD.MOV.U32 R86, RZ, RZ, R39 ;  /* 0x000000ffff567224 */ /* 0x000fc600078e0027 */
[----:B------:R-:W-:Y:S01]  /*a6a0*/  PRMT R87, R12, 0x5410, R0 ;  /* 0x000054100c577816 */ /* 0x000fe20000000000 */
[----:B0-----:R-:W-:Y:S01]  /*a6b0*/  @P4 IMAD.HI.U32 R0, R3, R10, RZ ;  /* 0x0000000a03004227 */ /* 0x001fe200078e00ff */
[----:B------:R-:W-:Y:S02]  /*a6c0*/  PRMT R88, R13, 0x5410, R86 ;  /* 0x000054100d587816 */ /* 0x000fe40000000056 */
[----:B------:R-:W-:Y:S01]  /*a6d0*/  MOV R13, R46 ;  /* 0x0000002e000d7202 */ /* 0x000fe20000000f00 */
[----:B------:R-:W-:Y:S01]  /*a6e0*/  IMAD.MOV.U32 R10, RZ, RZ, R44 ;  /* 0x000000ffff0a7224 */ /* 0x000fe200078e002c */
[----:B-1----:R-:W-:Y:S01]  /*a6f0*/  @P4 SHF.R.U32.HI R3, RZ, R11, R0 ;  /* 0x0000000bff034219 */ /* 0x002fe20000011600 */
[----:B------:R-:W-:Y:S02]  /*a700*/  IMAD.MOV.U32 R12, RZ, RZ, R45 ;  /* 0x000000ffff0c7224 */ /* 0x000fe400078e002d */
[----:B------:R-:W-:Y:S01]  /*a710*/  IMAD.MOV.U32 R86, RZ, RZ, R47 ;  /* 0x000000ffff567224 */ /* 0x000fe200078e002f */
[----:B------:R-:W-:Y:S01]  /*a720*/  PRMT R89, R89, 0x5410, R10 ;  /* 0x0000541059597816 */ /* 0x000fe2000000000a */
[----:B------:R-:W-:Y:S01]  /*a730*/  IMAD.MOV.U32 R0, RZ, RZ, R32 ;  /* 0x000000ffff007224 */ /* 0x000fe200078e0020 */
[----:B------:R-:W-:Y:S01]  /*a740*/  SHF.R.S32.HI R11, RZ, 0x1f, R3 ;  /* 0x0000001fff0b7819 */ /* 0x000fe20000011403 */
[----:B------:R-:W-:Y:S01]  /*a750*/  IMAD.MOV.U32 R10, RZ, RZ, R33 ;  /* 0x000000ffff0a7224 */ /* 0x000fe200078e0021 */
[----:B------:R-:W-:Y:S01]  /*a760*/  PRMT R90, R12, 0x7610, R90 ;  /* 0x000076100c5a7816 */ /* 0x000fe2000000005a */
[----:B------:R-:W-:Y:S01]  /*a770*/  IMAD.WIDE.U32 R40, R3, R84, R40 ;  /* 0x0000005403287225 */ /* 0x000fe200078e0028 */
[----:B------:R-:W-:-:S02]  /*a780*/  PRMT R91, R13, 0x5410, R86 ;  /* 0x000054100d5b7816 */ /* 0x000fc40000000056 */
[----:B------:R-:W-:Y:S01]  /*a790*/  MOV R12, R36 ;  /* 0x00000024000c7202 */ /* 0x000fe20000000f00 */
[C---:B------:R-:W-:Y:S01]  /*a7a0*/  IMAD R84, R11.reuse, R84, RZ ;  /* 0x000000540b547224 */ /* 0x040fe200078e02ff */
[----:B------:R-:W-:Y:S01]  /*a7b0*/  PRMT R86, R10, 0x5410, R0 ;  /* 0x000054100a567816 */ /* 0x000fe20000000000 */
[-C--:B------:R-:W-:Y:S01]  /*a7c0*/  IMAD R0, R11, R14.reuse, RZ ;  /* 0x0000000e0b007224 */ /* 0x080fe200078e02ff */
[----:B------:R-:W-:Y:S01]  /*a7d0*/  PRMT R89, R12, 0x7610, R89 ;  /* 0x000076100c597816 */ /* 0x000fe20000000059 */
[----:B------:R-:W-:Y:S02]  /*a7e0*/  IMAD.MOV.U32 R10, RZ, RZ, R37 ;  /* 0x000000ffff0a7224 */ /* 0x000fe400078e0025 */
[----:B------:R-:W-:-:S04]  /*a7f0*/  IMAD.WIDE.U32 R12, R3, R14, R82 ;  /* 0x0000000e030c7225 */ /* 0x000fc800078e0052 */
[C-C-:B------:R-:W-:Y:S01]  /*a800*/  IMAD R11, R3.reuse, R85, R84.reuse ;  /* 0x00000055030b7224 */ /* 0x140fe200078e0254 */
[----:B------:R-:W-:Y:S01]  /*a810*/  PRMT R84, R10, 0x7610, R84 ;  /* 0x000076100a547816 */ /* 0x000fe20000000054 */
[----:B------:R-:W-:Y:S01]  /*a820*/  IMAD R3, R3, R15, R0 ;  /* 0x0000000f03037224 */ /* 0x000fe200078e0200 */
[----:B------:R-:W-:Y:S01]  /*a830*/  LEA R10, P4, R40, UR4, 0x1 ;  /* 0x00000004280a7c11 */ /* 0x000fe2000f8808ff */
[----:B------:R-:W-:Y:S01]  /*a840*/  IMAD.MOV.U32 R14, RZ, RZ, R42 ;  /* 0x000000ffff0e7224 */ /* 0x000fe200078e002a */
[----:B------:R-:W-:Y:S01]  /*a850*/  IADD3 R11, R41, R11, RZ ;  /* 0x0000000b290b7210 */ /* 0x000fe20007ffe0ff */
[----:B------:R-:W-:Y:S01]  /*a860*/  IMAD.IADD R3, R13, 0x1, R3 ;  /* 0x000000010d037824 */ /* 0x000fe200078e0203 */
[----:B------:R-:W-:Y:S01]  /*a870*/  LEA R0, P5, R12, UR6, 0x1 ;  /* 0x000000060c007c11 */ /* 0x000fe2000f8a08ff */
[----:B------:R-:W-:Y:S01]  /*a880*/  IMAD.MOV.U32 R15, RZ, RZ, R43 ;  /* 0x000000ffff0f7224 */ /* 0x000fe200078e002b */
[----:B------:R-:W-:Y:S01]  /*a890*/  UMOV UR4, 0xffffffff ;  /* 0xffffffff00047882 */ /* 0x000fe20000000000 */
[----:B------:R-:W-:-:S02]  /*a8a0*/  LEA.HI.X R40, R40, UR5, R11, 0x1, P4 ;  /* 0x0000000528287c11 */ /* 0x000fc4000a0f0c0b */
[----:B------:R-:W-:Y:S02]  /*a8b0*/  LEA.HI.X R3, R12, UR7, R3, 0x1, P5 ;  /* 0x000000070c037c11 */ /* 0x000fe4000a8f0c03 */
[----:B------:R-:W-:Y:S02]  /*a8c0*/  PRMT R84, R84, 0x5410, R14 ;  /* 0x0000541054547816 */ /* 0x000fe4000000000e */
[----:B------:R-:W-:Y:S02]  /*a8d0*/  PRMT R85, R15, 0x7610, R85 ;  /* 0x000076100f557816 */ /* 0x000fe40000000055 */
[----:B--2---:R-:W-:Y:S01]  /*a8e0*/  LEA.HI R41, R109, R109, RZ, 0x1 ;  /* 0x0000006d6d297211 */ /* 0x004fe200078f08ff */
[----:B------:R-:W-:Y:S06]  /*a8f0*/  BRA.DIV UR4, `(.L_x_1463) ;  /* 0x000001ce04e07947 */ /* 0x000fec000b800000 */
.L_x_1784:
[----:B------:R-:W-:-:S03]  /*a900*/  UMOV UR4, 0xffffffff ;  /* 0xffffffff00047882 */ /* 0x000fc60000000000 */
[----:B------:R-:W-:Y:S05]  /*a910*/  BRA.DIV UR4, `(.L_x_1464) ;  /* 0x000001d204007947 */ /* 0x000fea000b800000 */
.L_x_1787:
[----:B------:R-:W-:-:S03]  /*a920*/  UMOV UR4, 0xffffffff ;  /* 0xffffffff00047882 */ /* 0x000fc60000000000 */
[----:B------:R-:W-:Y:S05]  /*a930*/  BRA.DIV UR4, `(.L_x_1465) ;  /* 0x000001d204207947 */ /* 0x000fea000b800000 */
.L_x_1790:
[----:B------:R-:W-:-:S03]  /*a940*/  UMOV UR4, 0xffffffff ;  /* 0xffffffff00047882 */ /* 0x000fc60000000000 */
[----:B------:R-:W-:Y:S05]  /*a950*/  BRA.DIV UR4, `(.L_x_1466) ;  /* 0x000001d204407947 */ /* 0x000fea000b800000 */
.L_x_1793:
[----:B------:R-:W-:-:S03]  /*a960*/  UMOV UR4, 0xffffffff ;  /* 0xffffffff00047882 */ /* 0x000fc60000000000 */
[----:B------:R-:W-:Y:S05]  /*a970*/  BRA.DIV UR4, `(.L_x_1467) ;  /* 0x000001d204607947 */ /* 0x000fea000b800000 */
.L_x_1796:
[----:B------:R-:W-:-:S03]  /*a980*/  UMOV UR4, 0xffffffff ;  /* 0xffffffff00047882 */ /* 0x000fc60000000000 */
[----:B------:R-:W-:Y:S05]  /*a990*/  BRA.DIV UR4, `(.L_x_1468) ;  /* 0x000001d204807947 */ /* 0x000fea000b800000 */
.L_x_1799:
[----:B------:R-:W-:-:S03]  /*a9a0*/  UMOV UR4, 0xffffffff ;  /* 0xffffffff00047882 */ /* 0x000fc60000000000 */
[----:B------:R-:W-:Y:S05]  /*a9b0*/  BRA.DIV UR4, `(.L_x_1469) ;  /* 0x000001d204a07947 */ /* 0x000fea000b800000 */
.L_x_1802:
[----:B------:R-:W-:-:S03]  /*a9c0*/  UMOV UR4, 0xffffffff ;  /* 0xffffffff00047882 */ /* 0x000fc60000000000 */
[----:B------:R-:W-:Y:S05]  /*a9d0*/  BRA.DIV UR4, `(.L_x_1470) ;  /* 0x000001d204c07947 */ /* 0x000fea000b800000 */
.L_x_1805:
[----:B------:R-:W-:-:S03]  /*a9e0*/  UMOV UR4, 0xffffffff ;  /* 0xffffffff00047882 */ /* 0x000fc60000000000 */
[----:B------:R-:W-:Y:S05]  /*a9f0*/  BRA.DIV UR4, `(.L_x_1471) ;  /* 0x000001d204e07947 */ /* 0x000fea000b800000 */
.L_x_1808:
[----:B------:R-:W-:-:S03]  /*aa00*/  UMOV UR4, 0xffffffff ;  /* 0xffffffff00047882 */ /* 0x000fc60000000000 */
[----:B------:R-:W-:Y:S05]  /*aa10*/  BRA.DIV UR4, `(.L_x_1472) ;  /* 0x000001d604007947 */ /* 0x000fea000b800000 */
.L_x_1811:
[----:B------:R-:W-:-:S03]  /*aa20*/  UMOV UR4, 0xffffffff ;  /* 0xffffffff00047882 */ /* 0x000fc60000000000 */
[----:B------:R-:W-:Y:S05]  /*aa30*/  BRA.DIV UR4, `(.L_x_1473) ;  /* 0x000001d604207947 */ /* 0x000fea000b800000 */
.L_x_1814:
[----:B------:R-:W-:-:S03]  /*aa40*/  UMOV UR4, 0xffffffff ;  /* 0xffffffff00047882 */ /* 0x000fc60000000000 */
[----:B------:R-:W-:Y:S05]  /*aa50*/  BRA.DIV UR4, `(.L_x_1474) ;  /* 0x000001d604407947 */ /* 0x000fea000b800000 */
.L_x_1817:
[----:B------:R-:W-:-:S03]  /*aa60*/  UMOV UR4, 0xffffffff ;  /* 0xffffffff00047882 */ /* 0x000fc60000000000 */
[----:B------:R-:W-:Y:S05]  /*aa70*/  BRA.DIV UR4, `(.L_x_1475) ;  /* 0x000001d604607947 */ /* 0x000fea000b800000 */
.L_x_1820:
[----:B------:R-:W-:Y:S01]  /*aa80*/  UMOV UR4, 0xffffffff ;  /* 0xffffffff00047882 */ /* 0x000fe20000000000 */
[----:B------:R-:W-:Y:S02]  /*aa90*/  LOP3.LUT R41, R41, 0xfffffffe, RZ, 0xc0, !PT ;  /* 0xfffffffe29297812 */ /* 0x000fe400078ec0ff */
[----:B------:R-:W-:Y:S05]  /*aaa0*/  BRA.DIV UR4, `(.L_x_1476) ;  /* 0x000001d6047c7947 */ /* 0x000fea000b800000 */
.L_x_1823:
[----:B------:R-:W-:Y:S01]  /*aab0*/  UMOV UR4, 0xffffffff ;  /* 0xffffffff00047882 */ /* 0x000fe20000000000 */
[----:B------:R-:W-:Y:S02]  /*aac0*/  IMAD.IADD R41, R109, 0x1, -R41 ;  /* 0x000000016d297824 */ /* 0x000fe400078e0a29 */
[----:B------:R-:W-:Y:S05]  /*aad0*/  BRA.DIV UR4, `(.L_x_1477) ;  /* 0x000001d604987947 */ /* 0x000fea000b800000 */
.L_x_1826:
[----:B------:R-:W-:Y:S01]  /*aae0*/  UMOV UR4, 0xffffffff ;  /* 0xffffffff00047882 */ /* 0x000fe20000000000 */
[----:B------:R-:W-:Y:S02]  /*aaf0*/  SHF.L.U32 R83, R41, 0x1f, RZ ;  /* 0x0000001f29537819 */ /* 0x000fe400000006ff */
[----:B------:R-:W-:Y:S05]  /*ab00*/  BRA.DIV UR4, `(.L_x_1478) ;  /* 0x000001d604b47947 */ /* 0x000fea000b800000 */
.L_x_1829:
[----:B------:R-:W0:Y:S01]  /*ab10*/  SYNCS.PHASECHK.TRANS64.TRYWAIT P4, [R16+URZ+0x30800], R83 ;  /* 0x03080053100075a7 */ /* 0x000e22000808017f */
[----:B------:R-:W-:Y:S01]  /*ab20*/  IMAD.MOV.U32 R0, RZ, RZ, R48 ;  /* 0x000000ffff007224 */ /* 0x000fe200078e0030 */
[----:B------:R-:W-:Y:S01]  /*ab30*/  MOV R3, R49 ;  /* 0x0000003100037202 */ /* 0x000fe20000000f00 */
[----:B-----5:R-:W-:Y:S01]  /*ab40*/  IMAD.MOV.U32 R10, RZ, RZ, R4 ;  /* 0x000000ffff0a7224 */ /* 0x020fe200078e0004 */
[----:B------:R-:W-:Y:S01]  /*ab50*/  BSSY B1, `(.L_x_1479) ;  /* 0x000001a000017945 */ /* 0x000fe20003800000 */
        /* <DEDUP_REMOVED lines=8> */
[----:B------:R-:W-:-:S03]  /*abe0*/  IMAD.MOV.U32 R14, RZ, RZ, R27 ;  /* 0x000000ffff0e7224 */ /* 0x000fc600078e001b */
        /* <DEDUP_REMOVED lines=10> */
[----:B------:R-:W-:-:S04]  /*ac90*/  MOV R12, R21 ;  /* 0x00000015000c7202 */ /* 0x000fc80000000f00 */
[----:B------:R-:W-:Y:S01]  /*aca0*/  PRMT R11, R11, 0x5410, R12 ;  /* 0x000054100b0b7816 */ /* 0x000fe2000000000c */
[----:B------:R-:W-:Y:S01]  /*acb0*/  IMAD.MOV.U32 R12, RZ, RZ, R30 ;  /* 0x000000ffff0c7224 */ /* 0x000fe200078e001e */
[----:B------:R-:W-:Y:S02]  /*acc0*/  PRMT R41, R13, 0x5410, R14 ;  /* 0x000054100d297816 */ /* 0x000fe4000000000e */
[----:B------:R-:W-:Y:S01]  /*acd0*/  MOV R13, R31 ;  /* 0x0000001f000d7202 */ /* 0x000fe20000000f00 */
[----:B0-----:R-:W-:Y:S06]  /*ace0*/  @!P4 BRA `(.L_x_1480) ;  /* 0x000001d40064c947 */ /* 0x001fec0003800000 */
.L_x_1830:
[----:B------:R-:W-:Y:S05]  /*acf0*/  BSYNC B1 ;  /* 0x0000000000017941 */ /* 0x000fea0003800000 */
.L_x_1479:
[----:B------:R-:W-:Y:S01]  /*ad00*/  BSSY B1, `(.L_x_1481) ;  /* 0x00000be000017945 */ /* 0x000fe20003800000 */
[----:B0-----:R-:W-:-:S03]  /*ad10*/  PRMT R83, R12, 0x5410, R13 ;  /* 0x000054100c537816 */ /* 0x001fc6000000000d */
[----:B------:R-:W-:Y:S05]  /*ad20*/  @P0 BRA `(.L_x_1482) ;  /* 0x0000000800ec0947 */ /* 0x000fea0003800000 */
[----:B------:R-:W2:Y:S01]  /*ad30*/  LDL R109, [R1+0x8] ;  /* 0x00000800016d7983 */ /* 0x000ea20000100800 */
[----:B------:R-:W0:Y:S03]  /*ad40*/  LDC R13, c[0x0][0x3d4] ;  /* 0x0000f500ff0d7b82 */ /* 0x000e260000000800 */
[----:B------:R-:W3:Y:S04]  /*ad50*/  LDL R15, [R1+0x4] ;  /* 0x00000400010f7983 */ /* 0x000ee80000100800 */
[----:B------:R-:W4:Y:S04]  /*ad60*/  LDL R14, [R1+0xc] ;  /* 0x00000c00010e7983 */ /* 0x000f280000100800 */
[----:B------:R1:W5:Y:S01]  /*ad70*/  LDL R118, [R1+0x50] ;  /* 0x0000500001767983 */ /* 0x0003620000100800 */
[----:B------:R-:W-:Y:S01]  /*ad80*/  BSSY B2, `(.L_x_1483) ;  /* 0x0000030000027945 */ /* 0x000fe20003800000 */
[----:B0-----:R-:W-:-:S02]  /*ad90*/  ISETP.GE.AND P0, PT, R208, R13, PT ;  /* 0x0000000dd000720c */ /* 0x001fc40003f06270 */
[-C--:B--2---:R-:W-:Y:S02]  /*ada0*/  ISETP.GE.AND P4, PT, R109, R13.reuse, PT ;  /* 0x0000000d6d00720c */ /* 0x084fe40003f86270 */
[-C--:B---3--:R-:W-:Y:S02]  /*adb0*/  ISETP.GE.AND P5, PT, R15, R13.reuse, PT ;  /* 0x0000000d0f00720c */ /* 0x088fe40003fa6270 */
[----:B----4-:R-:W-:-:S07]  /*adc0*/  ISETP.GE.AND P6, PT, R14, R13, PT ;  /* 0x0000000d0e00720c */ /* 0x010fce0003fc6270 */
[----:B-1----:R-:W-:Y:S06]  /*add0*/  @P0 BRA `(.L_x_1484) ;  /* 0x0000000000a80947 */ /* 0x002fec0003800000 */
[----:B-----5:R-:W0:Y:S01]  /*ade0*/  LDS.128 R12, [R118] ;  /* 0x00000000760c7984 */ /* 0x020e220000000c00 */
[----:B------:R-:W-:Y:S01]  /*adf0*/  SHF.R.U32.HI R112, RZ, 0x10, R81 ;  /* 0x00000010ff707819 */ /* 0x000fe20000011651 */
[--C-:B------:R-:W-:Y:S01]  /*ae00*/  HADD2.F32 R109, -RZ, R107.reuse.H0_H0 ;  /* 0x2000006bff6d7230 */ /* 0x100fe20000004100 */
[----:B------:R-:W-:Y:S01]  /*ae10*/  SHF.R.U32.HI R111, RZ, 0x10, R79 ;  /* 0x00000010ff6f7819 */ /* 0x000fe2000001164f */
[----:B------:R-:W-:Y:S01]  /*ae20*/  HADD2.F32 R110, -RZ, R107.H1_H1 ;  /* 0x3000006bff6e7230 */ /* 0x000fe20000004100 */
[----:B------:R-:W-:Y:S01]  /*ae30*/  SHF.R.U64 R117, R80, 0x10, R81 ;  /* 0x0000001050757819 */ /* 0x000fe20000001251 */
[----:B------:R-:W-:Y:S01]  /*ae40*/  HADD2.F32 R107, -RZ, R112.H0_H0 ;  /* 0x20000070ff6b7230 */ /* 0x000fe20000004100 */
[----:B------:R-:W-:Y:S01]  /*ae50*/  SHF.R.U64 R115, R78, 0x10, R79 ;  /* 0x000000104e737819 */ /* 0x000fe2000000124f */
[----:B------:R-:W-:Y:S02]  /*ae60*/  HADD2.F32 R111, -RZ, R111.H0_H0 ;  /* 0x2000006fff6f7230 */ /* 0x000fe40000004100 */
[----:B0-----:R-:W-:-:S02]  /*ae70*/  HADD2.F32 R81, -RZ, R15.H1_H1 ;  /* 0x3000000fff517230 */ /* 0x001fc40000004100 */
[----:B------:R-:W-:Y:S02]  /*ae80*/  HADD2.F32 R80, -RZ, R15.H0_H0 ;  /* 0x2000000fff507230 */ /* 0x000fe40000004100 */
[--C-:B------:R-:W-:Y:S02]  /*ae90*/  HADD2.F32 R15, -RZ, R12.reuse.H0_H0 ;  /* 0x2000000cff0f7230 */ /* 0x100fe40000004100 */
[C---:B------:R-:W-:Y:S01]  /*aea0*/  FMUL.FTZ R114, R81.reuse, R107 ;  /* 0x0000006b51727220 */ /* 0x040fe20000410000 */
[----:B------:R-:W-:Y:S02]  /*aeb0*/  HADD2.F32 R12, -RZ, R12.H1_H1 ;  /* 0x3000000cff0c7230 */ /* 0x000fe40000004100 */
[-C--:B------:R-:W-:Y:S01]  /*aec0*/  FMUL.FTZ R113, R81, R111.reuse ;  /* 0x0000006f51717220 */ /* 0x080fe20000410000 */
[--C-:B------:R-:W-:Y:S02]  /*aed0*/  HADD2.F32 R78, -RZ, R14.reuse.H0_H0 ;  /* 0x2000000eff4e7230 */ /* 0x100fe40000004100 */
[----:B------:R-:W-:Y:S01]  /*aee0*/  FFMA.FTZ R116, R80, R111, R114 ;  /* 0x0000006f50747223 */ /* 0x000fe20000010072 */
[----:B------:R-:W-:-:S02]  /*aef0*/  HADD2.F32 R79, -RZ, R14.H1_H1 ;  /* 0x3000000eff4f7230 */ /* 0x000fc40000004100 */
[----:B------:R-:W-:Y:S01]  /*af00*/  FMUL.FTZ R112, R12, R110 ;  /* 0x0000006e0c707220 */ /* 0x000fe20000410000 */
[--C-:B------:R-:W-:Y:S02]  /*af10*/  HADD2.F32 R81, -RZ, R106.reuse.H1_H1 ;  /* 0x3000006aff517230 */ /* 0x100fe40000004100 */
[----:B------:R-:W-:Y:S01]  /*af20*/  FFMA.FTZ R113, R80, R107, -R113 ;  /* 0x0000006b50717223 */ /* 0x000fe20000010871 */
[--C-:B------:R-:W-:Y:S02]  /*af30*/  HADD2.F32 R14, -RZ, R13.reuse.H0_H0 ;  /* 0x2000000dff0e7230 */ /* 0x100fe40000004100 */
[-C--:B------:R-:W-:Y:S01]  /*af40*/  FMUL.FTZ R114, R12, R109.reuse ;  /* 0x0000006d0c727220 */ /* 0x080fe20000410000 */
[----:B------:R-:W-:Y:S02]  /*af50*/  HADD2.F32 R106, -RZ, R106.H0_H0 ;  /* 0x2000006aff6a7230 */ /* 0x000fe40000004100 */
[----:B------:R-:W-:Y:S01]  /*af60*/  FFMA.FTZ R112, R15, R109, -R112 ;  /* 0x0000006d0f707223 */ /* 0x000fe20000010870 */
[----:B------:R-:W-:-:S02]  /*af70*/  HADD2.F32 R13, -RZ, R13.H1_H1 ;  /* 0x3000000dff0d7230 */ /* 0x000fc40000004100 */
[----:B------:R-:W-:Y:S01]  /*af80*/  FFMA.FTZ R107, R15, R110, R114 ;  /* 0x0000006e0f6b7223 */ /* 0x000fe20000010072 */
[----:B------:R-:W-:Y:S02]  /*af90*/  HADD2.F32 R80, -RZ, R115.H0_H0 ;  /* 0x20000073ff507230 */ /* 0x000fe40000004100 */
[CC--:B------:R-:W-:Y:S01]  /*afa0*/  FMUL.FTZ R109, R79.reuse, R81.reuse ;  /* 0x000000514f6d7220 */ /* 0x0c0fe20000410000 */
[----:B------:R-:W-:Y:S02]  /*afb0*/  HADD2.F32 R12, -RZ, R117.H0_H0 ;  /* 0x20000075ff0c7230 */ /* 0x000fe40000004100 */
[----:B------:R-:W-:Y:S01]  /*afc0*/  FMUL.FTZ R110, R79, R106 ;  /* 0x0000006a4f6e7220 */ /* 0x000fe20000410000 */
[C---:B------:R-:W-:Y:S01]  /*afd0*/  FMUL.FTZ R15, R13.reuse, R80 ;  /* 0x000000500d0f7220 */ /* 0x040fe20000410000 */
[C---:B------:R-:W-:Y:S01]  /*afe0*/  FFMA.FTZ R109, R78.reuse, R106, -R109 ;  /* 0x0000006a4e6d7223 */ /* 0x040fe2000001086d */
[-C--:B------:R-:W-:Y:S01]  /*aff0*/  FMUL.FTZ R79, R13, R12.reuse ;  /* 0x0000000c0d4f7220 */ /* 0x080fe20000410000 */
[----:B------:R-:W-:Y:S01]  /*b000*/  FFMA.FTZ R110, R78, R81, R110 ;  /* 0x000000514e6e7223 */ /* 0x000fe2000001006e */
[----:B------:R-:W-:Y:S01]  /*b010*/  FFMA.FTZ R13, R14, R12, -R15 ;  /* 0x0000000c0e0d7223 */ /* 0x000fe2000001080f */
[----:B------:R-:W-:Y:S01]  /*b020*/  F2FP.F16.F32.PACK_AB R15, R116, R113 ;  /* 0x00000071740f723e */ /* 0x000fe200000000ff */
[----:B------:R-:W-:Y:S01]  /*b030*/  FFMA.FTZ R80, R14, R80, R79 ;  /* 0x000000500e507223 */ /* 0x000fe2000001004f */
[----:B------:R-:W-:-:S02]  /*b040*/  F2FP.F16.F32.PACK_AB R12, R107, R112 ;  /* 0x000000706b0c723e */ /* 0x000fc400000000ff */
[----:B------:R-:W-:Y:S02]  /*b050*/  F2FP.F16.F32.PACK_AB R14, R110, R109 ;  /* 0x0000006d6e0e723e */ /* 0x000fe400000000ff */
[----:B------:R-:W-:-:S05]  /*b060*/  F2FP.F16.F32.PACK_AB R13, R80, R13 ;  /* 0x0000000d500d723e */ /* 0x000fca00000000ff */
[----:B------:R0:W-:Y:S02]  /*b070*/  STS.128 [R118], R12 ;  /* 0x0000000c76007388 */ /* 0x0001e40000000c00 */
.L_x_1484:
[----:B------:R-:W-:Y:S05]  /*b080*/  BSYNC B2 ;  /* 0x0000000000027941 */ /* 0x000fea0003800000 */
.L_x_1483:
[----:B------:R-:W-:Y:S04]  /*b090*/  BSSY B2, `(.L_x_1485) ;  /* 0x000002c000027945 */ /* 0x000fe80003800000 */
[----:B------:R-:W-:Y:S05]  /*b0a0*/  @P4 BRA `(.L_x_1486) ;  /* 0x0000000000a84947 */ /* 0x000fea0003800000 */
[----:B0----5:R-:W0:Y:S01]  /*b0b0*/  LDS.128 R12, [R118+0x4000] ;  /* 0x00400000760c7984 */ /* 0x021e220000000c00 */
[----:B------:R-:W-:Y:S01]  /*b0c0*/  SHF.R.U32.HI R80, RZ, 0x10, R75 ;  /* 0x00000010ff507819 */ /* 0x000fe2000001164b */
[--C-:B------:R-:W-:Y:S01]  /*b0d0*/  HADD2.F32 R78, -RZ, R105.reuse.H1_H1 ;  /* 0x30000069ff4e7230 */ /* 0x100fe20000004100 */
[--C-:B------:R-:W-:Y:S01]  /*b0e0*/  SHF.R.U32.HI R79, RZ, 0x10, R77.reuse ;  /* 0x00000010ff4f7819 */ /* 0x100fe2000001164d */
[----:B------:R-:W-:Y:S01]  /*b0f0*/  HADD2.F32 R105, -RZ, R105.H0_H0 ;  /* 0x20000069ff697230 */ /* 0x000fe20000004100 */
[----:B------:R-:W-:Y:S01]  /*b100*/  SHF.R.U64 R109, R76, 0x10, R77 ;  /* 0x000000104c6d7819 */ /* 0x000fe2000000124d */
[----:B------:R-:W-:Y:S01]  /*b110*/  HADD2.F32 R80, -RZ, R80.H0_H0 ;  /* 0x20000050ff507230 */ /* 0x000fe20000004100 */
[----:B------:R-:W-:Y:S01]  /*b120*/  SHF.R.U64 R107, R74, 0x10, R75 ;  /* 0x000000104a6b7819 */ /* 0x000fe2000000124b */
[----:B------:R-:W-:Y:S02]  /*b130*/  HADD2.F32 R79, -RZ, R79.H0_H0 ;  /* 0x2000004fff4f7230 */ /* 0x000fe40000004100 */
[----:B0-----:R-:W-:-:S02]  /*b140*/  HADD2.F32 R77, -RZ, R15.H1_H1 ;  /* 0x3000000fff4d7230 */ /* 0x001fc40000004100 */
[----:B------:R-:W-:Y:S02]  /*b150*/  HADD2.F32 R76, -RZ, R15.H0_H0 ;  /* 0x2000000fff4c7230 */ /* 0x000fe40000004100 */
[--C-:B------:R-:W-:Y:S02]  /*b160*/  HADD2.F32 R15, -RZ, R12.reuse.H0_H0 ;  /* 0x2000000cff0f7230 */ /* 0x100fe40000004100 */
[CC--:B------:R-:W-:Y:S01]  /*b170*/  FMUL.FTZ R81, R77.reuse, R80.reuse ;  /* 0x000000504d517220 */ /* 0x0c0fe20000410000 */
[----:B------:R-:W-:Y:S01]  /*b180*/  FMUL.FTZ R77, R77, R79 ;  /* 0x0000004f4d4d7220 */ /* 0x000fe20000410000 */
[----:B------:R-:W-:Y:S02]  /*b190*/  HADD2.F32 R12, -RZ, R12.H1_H1 ;  /* 0x3000000cff0c7230 */ /* 0x000fe40000004100 */
        /* <DEDUP_REMOVED lines=26> */
[----:B------:R1:W-:Y:S02]  /*b340*/  STS.128 [R118+0x4000], R12 ;  /* 0x0040000c76007388 */ /* 0x0003e40000000c00 */
.L_x_1486:
[----:B------:R-:W-:Y:S05]  /*b350*/  BSYNC B2 ;  /* 0x0000000000027941 */ /* 0x000fea0003800000 */
.L_x_1485:
[----:B------:R-:W-:Y:S04]  /*b360*/  BSSY B2, `(.L_x_1487) ;  /* 0x000002c000027945 */ /* 0x000fe80003800000 */
[----:B------:R-:W-:Y:S05]  /*b370*/  @P5 BRA `(.L_x_1488) ;  /* 0x0000000000a85947 */ /* 0x000fea0003800000 */
[----:B01---5:R-:W0:Y:S01]  /*b380*/  LDS.128 R12, [R118+0x8000] ;  /* 0x00800000760c7984 */ /* 0x023e220000000c00 */
[----:B------:R-:W-:Y:S01]  /*b390*/  SHF.R.U32.HI R75, RZ, 0x10, R73 ;  /* 0x00000010ff4b7819 */ /* 0x000fe20000011649 */
[----:B------:R-:W-:Y:S01]  /*b3a0*/  HADD2.F32 R74, -RZ, R100.H0_H0 ;  /* 0x20000064ff4a7230 */ /* 0x000fe20000004100 */
[----:B------:R-:W-:Y:S01]  /*b3b0*/  SHF.R.U32.HI R77, RZ, 0x10, R71 ;  /* 0x00000010ff4d7819 */ /* 0x000fe20000011647 */
[----:B------:R-:W-:Y:S01]  /*b3c0*/  HADD2.F32 R76, -RZ, R101.H0_H0 ;  /* 0x20000065ff4c7230 */ /* 0x000fe20000004100 */
[----:B------:R-:W-:Y:S01]  /*b3d0*/  SHF.R.U64 R105, R72, 0x10, R73 ;  /* 0x0000001048697819 */ /* 0x000fe20000001249 */
[----:B------:R-:W-:Y:S01]  /*b3e0*/  HADD2.F32 R75, -RZ, R75.H0_H0 ;  /* 0x2000004bff4b7230 */ /* 0x000fe20000004100 */
[----:B------:R-:W-:Y:S01]  /*b3f0*/  SHF.R.U64 R81, R70, 0x10, R71 ;  /* 0x0000001046517819 */ /* 0x000fe20000001247 */
[----:B------:R-:W-:Y:S02]  /*b400*/  HADD2.F32 R77, -RZ, R77.H0_H0 ;  /* 0x2000004dff4d7230 */ /* 0x000fe40000004100 */
[----:B------:R-:W-:-:S02]  /*b410*/  HADD2.F32 R101, -RZ, R101.H1_H1 ;  /* 0x30000065ff657230 */ /* 0x000fc40000004100 */
[----:B------:R-:W-:Y:S02]  /*b420*/  HADD2.F32 R100, -RZ, R100.H1_H1 ;  /* 0x30000064ff647230 */ /* 0x000fe40000004100 */
[--C-:B0-----:R-:W-:Y:S02]  /*b430*/  HADD2.F32 R73, -RZ, R15.reuse.H1_H1 ;  /* 0x3000000fff497230 */ /* 0x101fe40000004100 */
[----:B------:R-:W-:Y:S02]  /*b440*/  HADD2.F32 R72, -RZ, R15.H0_H0 ;  /* 0x2000000fff487230 */ /* 0x000fe40000004100 */
[--C-:B------:R-:W-:Y:S02]  /*b450*/  HADD2.F32 R15, -RZ, R12.reuse.H0_H0 ;  /* 0x2000000cff0f7230 */ /* 0x100fe40000004100 */
[C---:B------:R-:W-:Y:S01]  /*b460*/  FMUL.FTZ R80, R73.reuse, R75 ;  /* 0x0000004b49507220 */ /* 0x040fe20000410000 */
[----:B------:R-:W-:Y:S02]  /*b470*/  HADD2.F32 R12, -RZ, R12.H1_H1 ;  /* 0x3000000cff0c7230 */ /* 0x000fe40000004100 */
[----:B------:R-:W-:Y:S01]  /*b480*/  FMUL.FTZ R79, R73, R77 ;  /* 0x0000004d494f7220 */ /* 0x000fe20000410000 */
[----:B------:R-:W-:-:S02]  /*b490*/  HADD2.F32 R70, -RZ, R14.H0_H0 ;  /* 0x2000000eff467230 */ /* 0x000fc40000004100 */
[----:B------:R-:W-:Y:S01]  /*b4a0*/  FFMA.FTZ R104, R72, R77, R80 ;  /* 0x0000004d48687223 */ /* 0x000fe20000010050 */
[----:B------:R-:W-:Y:S02]  /*b4b0*/  HADD2.F32 R71, -RZ, R14.H1_H1 ;  /* 0x3000000eff477230 */ /* 0x000fe40000004100 */
[----:B------:R-:W-:Y:S01]  /*b4c0*/  FMUL.FTZ R78, R12, R76 ;  /* 0x0000004c0c4e7220 */ /* 0x000fe20000410000 */
[--C-:B------:R-:W-:Y:S02]  /*b4d0*/  HADD2.F32 R14, -RZ, R13.reuse.H0_H0 ;  /* 0x2000000dff0e7230 */ /* 0x100fe40000004100 */
[----:B------:R-:W-:Y:S01]  /*b4e0*/  FFMA.FTZ R79, R72, R75, -R79 ;  /* 0x0000004b484f7223 */ /* 0x000fe2000001084f */
[-C--:B------:R-:W-:Y:S01]  /*b4f0*/  FMUL.FTZ R80, R12, R74.reuse ;  /* 0x0000004a0c507220 */ /* 0x080fe20000410000 */
[----:B------:R-:W-:Y:S02]  /*b500*/  HADD2.F32 R13, -RZ, R13.H1_H1 ;  /* 0x3000000dff0d7230 */ /* 0x000fe40000004100 */
[----:B------:R-:W-:Y:S01]  /*b510*/  FFMA.FTZ R78, R15, R74, -R78 ;  /* 0x0000004a0f4e7223 */ /* 0x000fe2000001084e */
[----:B------:R-:W-:-:S02]  /*b520*/  HADD2.F32 R72, -RZ, R81.H0_H0 ;  /* 0x20000051ff487230 */ /* 0x000fc40000004100 */
[----:B------:R-:W-:Y:S01]  /*b530*/  FFMA.FTZ R73, R15, R76, R80 ;  /* 0x0000004c0f497223 */ /* 0x000fe20000010050 */
[----:B------:R-:W-:Y:S02]  /*b540*/  HADD2.F32 R12, -RZ, R105.H0_H0 ;  /* 0x20000069ff0c7230 */ /* 0x000fe40000004100 */
[CC--:B------:R-:W-:Y:S01]  /*b550*/  FMUL.FTZ R75, R71.reuse, R101.reuse ;  /* 0x00000065474b7220 */ /* 0x0c0fe20000410000 */
[----:B------:R-:W-:Y:S01]  /*b560*/  FMUL.FTZ R74, R71, R100 ;  /* 0x00000064474a7220 */ /* 0x000fe20000410000 */
[C---:B------:R-:W-:Y:S01]  /*b570*/  FMUL.FTZ R15, R13.reuse, R72 ;  /* 0x000000480d0f7220 */ /* 0x040fe20000410000 */
[----:B------:R-:W-:Y:S01]  /*b580*/  FMUL.FTZ R71, R13, R12 ;  /* 0x0000000c0d477220 */ /* 0x000fe20000410000 */
[C---:B------:R-:W-:Y:S01]  /*b590*/  FFMA.FTZ R75, R70.reuse, R100, -R75 ;  /* 0x00000064464b7223 */ /* 0x040fe2000001084b */
[----:B------:R-:W-:Y:S01]  /*b5a0*/  FFMA.FTZ R74, R70, R101, R74 ;  /* 0x00000065464a7223 */ /* 0x000fe2000001004a */
[C---:B------:R-:W-:Y:S01]  /*b5b0*/  FFMA.FTZ R13, R14.reuse, R12, -R15 ;  /* 0x0000000c0e0d7223 */ /* 0x040fe2000001080f */
[----:B------:R-:W-:Y:S01]  /*b5c0*/  FFMA.FTZ R72, R14, R72, R71 ;  /* 0x000000480e487223 */ /* 0x000fe20000010047 */
[----:B------:R-:W-:-:S02]  /*b5d0*/  F2FP.F16.F32.PACK_AB R15, R104, R79 ;  /* 0x0000004f680f723e */ /* 0x000fc400000000ff */
[----:B------:R-:W-:Y:S02]  /*b5e0*/  F2FP.F16.F32.PACK_AB R14, R74, R75 ;  /* 0x0000004b4a0e723e */ /* 0x000fe400000000ff */
[----:B------:R-:W-:Y:S02]  /*b5f0*/  F2FP.F16.F32.PACK_AB R12, R73, R78 ;  /* 0x0000004e490c723e */ /* 0x000fe400000000ff */
[----:B------:R-:W-:-:S05]  /*b600*/  F2FP.F16.F32.PACK_AB R13, R72, R13 ;  /* 0x0000000d480d723e */ /* 0x000fca00000000ff */
[----:B------:R2:W-:Y:S02]  /*b610*/  STS.128 [R118+0x8000], R12 ;  /* 0x0080000c76007388 */ /* 0x0005e40000000c00 */
.L_x_1488:
[----:B------:R-:W-:Y:S05]  /*b620*/  BSYNC B2 ;  /* 0x0000000000027941 */ /* 0x000fea0003800000 */
.L_x_1487:
[----:B------:R-:W-:Y:S05]  /*b630*/  @P6 BRA `(.L_x_1482) ;  /* 0x0000000000a86947 */ /* 0x000fea0003800000 */
[----:B012--5:R-:W0:Y:S01]  /*b640*/  LDS.128 R12, [R118+0xc000] ;  /* 0x00c00000760c7984 */ /* 0x027e220000000c00 */
[----:B------:R-:W-:Y:S01]  /*b650*/  SHF.R.U32.HI R71, RZ, 0x10, R69 ;  /* 0x00000010ff477819 */ /* 0x000fe20000011645 */
[----:B------:R-:W-:Y:S01]  /*b660*/  HADD2.F32 R70, -RZ, R95.H1_H1 ;  /* 0x3000005fff467230 */ /* 0x000fe20000004100 */
[----:B------:R-:W-:Y:S01]  /*b670*/  SHF.R.U32.HI R73, RZ, 0x10, R67 ;  /* 0x00000010ff497819 */ /* 0x000fe20000011643 */
[--C-:B------:R-:W-:Y:S01]  /*b680*/  HADD2.F32 R72, -RZ, R96.reuse.H1_H1 ;  /* 0x30000060ff487230 */ /* 0x100fe20000004100 */
[----:B------:R-:W-:Y:S01]  /*b690*/  SHF.R.U64 R79, R68, 0x10, R69 ;  /* 0x00000010444f7819 */ /* 0x000fe20000001245 */
[----:B------:R-:W-:Y:S01]  /*b6a0*/  HADD2.F32 R71, -RZ, R71.H0_H0 ;  /* 0x20000047ff477230 */ /* 0x000fe20000004100 */
[----:B------:R-:W-:Y:S01]  /*b6b0*/  SHF.R.U64 R77, R66, 0x10, R67 ;  /* 0x00000010424d7819 */ /* 0x000fe20000001243 */
[----:B------:R-:W-:Y:S02]  /*b6c0*/  HADD2.F32 R73, -RZ, R73.H0_H0 ;  /* 0x20000049ff497230 */ /* 0x000fe40000004100 */
[----:B------:R-:W-:-:S02]  /*b6d0*/  HADD2.F32 R96, -RZ, R96.H0_H0 ;  /* 0x20000060ff607230 */ /* 0x000fc40000004100 */
        /* <DEDUP_REMOVED lines=10> */
[----:B------:R-:W-:Y:S02]  /*b780*/  HADD2.F32 R14, -RZ, R13.H0_H0 ;  /* 0x2000000dff0e7230 */ /* 0x000fe40000004100 */
[----:B------:R-:W-:Y:S01]  /*b790*/  FFMA.FTZ R75, R68, R71, -R75 ;  /* 0x00000047444b7223 */ /* 0x000fe2000001084b */
        /* <DEDUP_REMOVED lines=20> */
.L_x_1482:
[----:B------:R-:W-:Y:S05]  /*b8e0*/  BSYNC B1 ;  /* 0x0000000000017941 */ /* 0x000fea0003800000 */
.L_x_1481:
[----:B------:R-:W-:Y:S04]  /*b8f0*/  BSSY B1, `(.L_x_1489) ;  /* 0x00000bd000017945 */ /* 0x000fe80003800000 */
[----:B------:R-:W-:Y:S05]  /*b900*/  @P1 BRA `(.L_x_1490) ;  /* 0x0000000800ec1947 */ /* 0x000fea0003800000 */
[----:B0123--:R-:W2:Y:S01]  /*b910*/  LDL R15, [R1+0x8] ;  /* 0x00000800010f7983 */ /* 0x00fea20000100800 */
        /* <DEDUP_REMOVED lines=10> */
[----:B-----5:R-:W0:Y:S01]  /*b9c0*/  LDS.128 R12, [R76+0x1000] ;  /* 0x001000004c0c7984 */ /* 0x020e220000000c00 */
[----:B------:R-:W-:Y:S01]  /*b9d0*/  SHF.R.U32.HI R67, RZ, 0x10, R63 ;  /* 0x00000010ff437819 */ /* 0x000fe2000001163f */
[----:B------:R-:W-:Y:S01]  /*b9e0*/  HADD2.F32 R66, -RZ, R102.H0_H0 ;  /* 0x20000066ff427230 */ /* 0x000fe20000004100 */
[--C-:B------:R-:W-:Y:S01]  /*b9f0*/  SHF.R.U32.HI R69, RZ, 0x10, R65.reuse ;  /* 0x00000010ff457819 */ /* 0x100fe20000011641 */
        /* <DEDUP_REMOVED lines=38> */
.L_x_1492:
[----:B------:R-:W-:Y:S05]  /*bc60*/  BSYNC B2 ;  /* 0x0000000000027941 */ /* 0x000fea0003800000 */
.L_x_1491:
[----:B------:R-:W-:Y:S04]  /*bc70*/  BSSY B2, `(.L_x_1493) ;  /* 0x000002c000027945 */ /* 0x000fe80003800000 */
[----:B------:R-:W-:Y:S05]  /*bc80*/  @P1 BRA `(.L_x_1494) ;  /* 0x0000000000a81947 */ /* 0x000fea0003800000 */
[----:B0----5:R-:W0:Y:S01]  /*bc90*/  LDS.128 R12, [R76+0x5000] ;  /* 0x005000004c0c7984 */ /* 0x021e220000000c00 */
[----:B------:R-:W-:Y:S01]  /*bca0*/  SHF.R.U32.HI R64, RZ, 0x10, R61 ;  /* 0x00000010ff407819 */ /* 0x000fe2000001163d */
[----:B------:R-:W-:Y:S01]  /*bcb0*/  HADD2.F32 R97, -RZ, R97.H1_H1 ;  /* 0x30000061ff617230 */ /* 0x000fe20000004100 */
[----:B------:R-:W-:Y:S01]  /*bcc0*/  SHF.R.U32.HI R62, RZ, 0x10, R59 ;  /* 0x00000010ff3e7819 */ /* 0x000fe2000001163b */
[----:B------:R-:W-:Y:S01]  /*bcd0*/  HADD2.F32 R63, -RZ, R98.H1_H1 ;  /* 0x30000062ff3f7230 */ /* 0x000fe20000004100 */
        /* <DEDUP_REMOVED lines=12> */
[C---:B------:R-:W-:Y:S01]  /*bda0*/  FFMA.FTZ R67, R60.reuse, R62, -R65 ;  /* 0x0000003e3c437223 */ /* 0x040fe20000010841 */
[----:B------:R-:W-:Y:S02]  /*bdb0*/  HADD2.F32 R59, -RZ, R14.H1_H1 ;  /* 0x3000000eff3b7230 */ /* 0x000fe40000004100 */
[----:B------:R-:W-:Y:S01]  /*bdc0*/  FFMA.FTZ R64, R60, R64, R61 ;  /* 0x000000403c407223 */ /* 0x000fe2000001003d */
[----:B------:R-:W-:Y:S02]  /*bdd0*/  HADD2.F32 R14, -RZ, R13.H0_H0 ;  /* 0x2000000dff0e7230 */ /* 0x000fe40000004100 */
[C---:B------:R-:W-:Y:S01]  /*bde0*/  FMUL.FTZ R66, R12.reuse, R63 ;  /* 0x0000003f0c427220 */ /* 0x040fe20000410000 */
[----:B------:R-:W-:Y:S01]  /*bdf0*/  FMUL.FTZ R62, R12, R97 ;  /* 0x000000610c3e7220 */ /* 0x000fe20000410000 */
[----:B------:R-:W-:Y:S02]  /*be00*/  HADD2.F32 R61, -RZ, R99.H0_H0 ;  /* 0x20000063ff3d7230 */ /* 0x000fe40000004100 */
[----:B------:R-:W-:-:S02]  /*be10*/  HADD2.F32 R13, -RZ, R13.H1_H1 ;  /* 0x3000000dff0d7230 */ /* 0x000fc40000004100 */
[C---:B------:R-:W-:Y:S01]  /*be20*/  FFMA.FTZ R63, R15.reuse, R63, R62 ;  /* 0x0000003f0f3f7223 */ /* 0x040fe2000001003e */
[----:B------:R-:W-:Y:S02]  /*be30*/  HADD2.F32 R60, -RZ, R68.H0_H0 ;  /* 0x20000044ff3c7230 */ /* 0x000fe40000004100 */
[----:B------:R-:W-:Y:S01]  /*be40*/  FFMA.FTZ R66, R15, R97, -R66 ;  /* 0x000000610f427223 */ /* 0x000fe20000010842 */
        /* <DEDUP_REMOVED lines=14> */
.L_x_1494:
[----:B------:R-:W-:Y:S05]  /*bf30*/  BSYNC B2 ;  /* 0x0000000000027941 */ /* 0x000fea0003800000 */
.L_x_1493:
[----:B------:R-:W-:Y:S04]  /*bf40*/  BSSY B2, `(.L_x_1495) ;  /* 0x000002c000027945 */ /* 0x000fe80003800000 */
[----:B------:R-:W-:Y:S05]  /*bf50*/  @P4 BRA `(.L_x_1496) ;  /* 0x0000000000a84947 */ /* 0x000fea0003800000 */
[----:B01---5:R-:W0:Y:S01]  /*bf60*/  LDS.128 R12, [R76+0x9000] ;  /* 0x009000004c0c7984 */ /* 0x023e220000000c00 */
        /* <DEDUP_REMOVED lines=9> */
[----:B------:R-:W-:Y:S02]  /*c000*/  HADD2.F32 R94, -RZ, R94.H0_H0 ;  /* 0x2000005eff5e7230 */ /* 0x000fe40000004100 */
        /* <DEDUP_REMOVED lines=31> */
.L_x_1496:
[----:B------:R-:W-:Y:S05]  /*c200*/  BSYNC B2 ;  /* 0x0000000000027941 */ /* 0x000fea0003800000 */
.L_x_1495:
[----:B------:R-:W-:Y:S05]  /*c210*/  @P5 BRA `(.L_x_1490) ;  /* 0x0000000000a85947 */ /* 0x000fea0003800000 */
[----:B012--5:R-:W0:Y:S01]  /*c220*/  LDS.128 R12, [R76+0xd000] ;  /* 0x00d000004c0c7984 */ /* 0x027e220000000c00 */
[----:B------:R-:W-:Y:S01]  /*c230*/  SHF.R.U32.HI R55, RZ, 0x10, R51 ;  /* 0x00000010ff377819 */ /* 0x000fe20000011633 */
[----:B------:R-:W-:Y:S01]  /*c240*/  HADD2.F32 R54, -RZ, R90.H1_H1 ;  /* 0x3000005aff367230 */ /* 0x000fe20000004100 */
[--C-:B------:R-:W-:Y:S01]  /*c250*/  SHF.R.U32.HI R57, RZ, 0x10, R53.reuse ;  /* 0x00000010ff397819 */ /* 0x100fe20000011635 */
        /* <DEDUP_REMOVED lines=38> */
.L_x_1490:
[----:B------:R-:W-:Y:S05]  /*c4c0*/  BSYNC B1 ;  /* 0x0000000000017941 */ /* 0x000fea0003800000 */
.L_x_1489:
[----:B------:R-:W-:Y:S04]  /*c4d0*/  BSSY B1, `(.L_x_1497) ;  /* 0x00000bd000017945 */ /* 0x000fe80003800000 */
[----:B------:R-:W-:Y:S05]  /*c4e0*/  @P2 BRA `(.L_x_1498) ;  /* 0x0000000800ec2947 */ /* 0x000fea0003800000 */
[----:B01234-:R-:W2:Y:S01]  /*c4f0*/  LDL R15, [R1+0x8] ;  /* 0x00000800010f7983 */ /* 0x01fea20000100800 */
        /* <DEDUP_REMOVED lines=14> */
[----:B------:R-:W-:Y:S01]  /*c5e0*/  HADD2.F32 R52, -RZ, R85.H1_H1 ;  /* 0x30000055ff347230 */ /* 0x000fe20000004100 */
        /* <DEDUP_REMOVED lines=24> */
[C---:B------:R-:W-:Y:S01]  /*c770*/  FMUL.FTZ R51, R47.reuse, R99 ;  /* 0x000000632f337220 */ /* 0x040fe20000410000 */
[-C--:B------:R-:W-:Y:S01]  /*c780*/  FMUL.FTZ R50, R47, R91.reuse ;  /* 0x0000005b2f327220 */ /* 0x080fe20000410000 */
[C---:B------:R-:W-:Y:S01]  /*c790*/  FMUL.FTZ R15, R13.reuse, R48 ;  /* 0x000000300d0f7220 */ /* 0x040fe20000410000 */
        /* <DEDUP_REMOVED lines=10> */
.L_x_1500:
[----:B------:R-:W-:Y:S05]  /*c840*/  BSYNC B2 ;  /* 0x0000000000027941 */ /* 0x000fea0003800000 */
.L_x_1499:
        /* <DEDUP_REMOVED lines=44> */
.L_x_1502:
[----:B------:R-:W-:Y:S05]  /*cb10*/  BSYNC B2 ;  /* 0x0000000000027941 */ /* 0x000fea0003800000 */
.L_x_1501:
[----:B------:R-:W-:Y:S04]  /*cb20*/  BSSY B2, `(.L_x_1503) ;  /* 0x000002c000027945 */ /* 0x000fe80003800000 */
[----:B------:R-:W-:Y:S05]  /*cb30*/  @P2 BRA `(.L_x_1504) ;  /* 0x0000000000a82947 */ /* 0x000fea0003800000 */
[----:B01---5:R-:W0:Y:S01]  /*cb40*/  LDS.128 R12, [R60+0xa000] ;  /* 0x00a000003c0c7984 */ /* 0x023e220000000c00 */
        /* <DEDUP_REMOVED lines=8> */
[----:B------:R-:W-:-:S02]  /*cbd0*/  HADD2.F32 R84, -RZ, R84.H0_H0 ;  /* 0x20000054ff547230 */ /* 0x000fc40000004100 */
        /* <DEDUP_REMOVED lines=11> */
[--C-:B------:R-:W-:Y:S02]  /*cc90*/  HADD2.F32 R14, -RZ, R13.reuse.H0_H0 ;  /* 0x2000000dff0e7230 */ /* 0x100fe40000004100 */
[C---:B------:R-:W-:Y:S01]  /*cca0*/  FMUL.FTZ R46, R12.reuse, R89 ;  /* 0x000000590c2e7220 */ /* 0x040fe20000410000 */
[----:B------:R-:W-:Y:S01]  /*ccb0*/  FMUL.FTZ R44, R12, R42 ;  /* 0x0000002a0c2c7220 */ /* 0x000fe20000410000 */
[----:B------:R-:W-:Y:S02]  /*ccc0*/  HADD2.F32 R13, -RZ, R13.H1_H1 ;  /* 0x3000000dff0d7230 */ /* 0x000fe40000004100 */
[----:B------:R-:W-:Y:S01]  /*ccd0*/  FMUL.FTZ R39, R37, R84 ;  /* 0x0000005425277220 */ /* 0x000fe20000410000 */
[----:B------:R-:W-:-:S02]  /*cce0*/  HADD2.F32 R38, -RZ, R47.H0_H0 ;  /* 0x2000002fff267230 */ /* 0x000fc40000004100 */
[C---:B------:R-:W-:Y:S01]  /*ccf0*/  FFMA.FTZ R46, R15.reuse, R42, -R46 ;  /* 0x0000002a0f2e7223 */ /* 0x040fe2000001082e */
[----:B------:R-:W-:Y:S02]  /*cd00*/  HADD2.F32 R12, -RZ, R49.H0_H0 ;  /* 0x20000031ff0c7230 */ /* 0x000fe40000004100 */
[----:B------:R-:W-:Y:S01]  /*cd10*/  FFMA.FTZ R89, R15, R89, R44 ;  /* 0x000000590f597223 */ /* 0x000fe2000001002c */
[----:B------:R-:W-:Y:S01]  /*cd20*/  FMUL.FTZ R43, R37, R88 ;  /* 0x00000058252b7220 */ /* 0x000fe20000410000 */
[C---:B------:R-:W-:Y:S01]  /*cd30*/  FMUL.FTZ R15, R13.reuse, R38 ;  /* 0x000000260d0f7220 */ /* 0x040fe20000410000 */
[C---:B------:R-:W-:Y:S01]  /*cd40*/  FFMA.FTZ R39, R36.reuse, R88, -R39 ;  /* 0x0000005824277223 */ /* 0x040fe20000010827 */
[----:B------:R-:W-:Y:S01]  /*cd50*/  FMUL.FTZ R37, R13, R12 ;  /* 0x0000000c0d257220 */ /* 0x000fe20000410000 */
        /* <DEDUP_REMOVED lines=8> */
.L_x_1504:
[----:B------:R-:W-:Y:S05]  /*cde0*/  BSYNC B2 ;  /* 0x0000000000027941 */ /* 0x000fea0003800000 */
.L_x_1503:
        /* <DEDUP_REMOVED lines=43> */
.L_x_1498:
[----:B------:R-:W-:Y:S05]  /*d0a0*/  BSYNC B1 ;  /* 0x0000000000017941 */ /* 0x000fea0003800000 */
.L_x_1497:
        /* <DEDUP_REMOVED lines=54> */
.L_x_1507:
[----:B------:R-:W-:Y:S05]  /*d410*/  BSYNC B1 ;  /* 0x0000000000017941 */ /* 0x000fea0003800000 */
.L_x_1506:
[----:B------:R-:W-:Y:S04]  /*d420*/  BSSY B1, `(.L_x_1508) ;  /* 0x000002c000017945 */ /* 0x000fe80003800000 */
[----:B------:R-:W-:Y:S05]  /*d430*/  @P1 BRA `(.L_x_1509) ;  /* 0x0000000000a81947 */ /* 0x000fea0003800000 */
[----:B0----5:R-:W0:Y:S01]  /*d440*/  LDS.128 R12, [R44+0x7000] ;  /* 0x007000002c0c7984 */ /* 0x021e220000000c00 */
        /* <DEDUP_REMOVED lines=41> */
.L_x_1509:
[----:B------:R-:W-:Y:S05]  /*d6e0*/  BSYNC B1 ;  /* 0x0000000000017941 */ /* 0x000fea0003800000 */
.L_x_1508:
        /* <DEDUP_REMOVED lines=18> */
[----:B------:R-:W-:Y:S01]  /*d810*/  FFMA.FTZ R28, R20, R24, -R29 ;  /* 0x00000018141c7223 */ /* 0x000fe2000001081d */
[----:B------:R-:W-:-:S02]  /*d820*/  HADD2.F32 R14, -RZ, R14.H1_H1 ;  /* 0x3000000eff0e7230 */ /* 0x000fc40000004100 */
[----:B------:R-:W-:Y:S01]  /*d830*/  FFMA.FTZ R31, R20, R26, R31 ;  /* 0x0000001a141f7223 */ /* 0x000fe2000001001f */
[C---:B------:R-:W-:Y:S01]  /*d840*/  FMUL.FTZ R21, R12.reuse, R27 ;  /* 0x0000001b0c157220 */ /* 0x040fe20000410000 */
[----:B------:R-:W-:Y:S02]  /*d850*/  HADD2.F32 R20, -RZ, R11.H1_H1 ;  /* 0x3000000bff147230 */ /* 0x000fe40000004100 */
[-C--:B------:R-:W-:Y:S01]  /*d860*/  FMUL.FTZ R29, R12, R25.reuse ;  /* 0x000000190c1d7220 */ /* 0x080fe20000410000 */
[--C-:B------:R-:W-:Y:S02]  /*d870*/  HADD2.F32 R7, -RZ, R13.reuse.H0_H0 ;  /* 0x2000000dff077230 */ /* 0x100fe40000004100 */
[C---:B------:R-:W-:Y:S01]  /*d880*/  FFMA.FTZ R21, R6.reuse, R25, -R21 ;  /* 0x0000001906157223 */ /* 0x040fe20000010815 */
[----:B------:R-:W-:Y:S02]  /*d890*/  HADD2.F32 R11, -RZ, R10.H1_H1 ;  /* 0x3000000aff0b7230 */ /* 0x000fe40000004100 */
[----:B------:R-:W-:Y:S01]  /*d8a0*/  FFMA.FTZ R6, R6, R27, R29 ;  /* 0x0000001b06067223 */ /* 0x000fe2000001001d */
[----:B------:R-:W-:-:S02]  /*d8b0*/  HADD2.F32 R13, -RZ, R13.H1_H1 ;  /* 0x3000000dff0d7230 */ /* 0x000fc40000004100 */
[C---:B------:R-:W-:Y:S01]  /*d8c0*/  FMUL.FTZ R24, R14.reuse, R20 ;  /* 0x000000140e187220 */ /* 0x040fe20000410000 */
[----:B------:R-:W-:Y:S02]  /*d8d0*/  HADD2.F32 R12, -RZ, R30.H0_H0 ;  /* 0x2000001eff0c7230 */ /* 0x000fe40000004100 */
[-C--:B------:R-:W-:Y:S01]  /*d8e0*/  FMUL.FTZ R27, R14, R11.reuse ;  /* 0x0000000b0e1b7220 */ /* 0x080fe20000410000 */
[----:B------:R-:W-:Y:S02]  /*d8f0*/  HADD2.F32 R10, -RZ, R32.H0_H0 ;  /* 0x20000020ff0a7230 */ /* 0x000fe40000004100 */
[----:B------:R-:W-:Y:S01]  /*d900*/  FFMA.FTZ R24, R15, R11, -R24 ;  /* 0x0000000b0f187223 */ /* 0x000fe20000010818 */
[----:B------:R-:W-:Y:S01]  /*d910*/  FMUL.FTZ R14, R13, R12 ;  /* 0x0000000c0d0e7220 */ /* 0x000fe20000410000 */
[----:B------:R-:W-:Y:S01]  /*d920*/  FFMA.FTZ R27, R15, R20, R27 ;  /* 0x000000140f1b7223 */ /* 0x000fe2000001001b */
[----:B------:R-:W-:Y:S01]  /*d930*/  FMUL.FTZ R25, R13, R10 ;  /* 0x0000000a0d197220 */ /* 0x000fe20000410000 */
[----:B------:R-:W-:Y:S01]  /*d940*/  F2FP.F16.F32.PACK_AB R15, R31, R28 ;  /* 0x0000001c1f0f723e */ /* 0x000fe200000000ff */
[----:B------:R-:W-:-:S02]  /*d950*/  FFMA.FTZ R13, R7, R10, -R14 ;  /* 0x0000000a070d7223 */ /* 0x000fc4000001080e */
[----:B------:R-:W-:Y:S01]  /*d960*/  FFMA.FTZ R10, R7, R12, R25 ;  /* 0x0000000c070a7223 */ /* 0x000fe20000010019 */
[----:B------:R-:W-:Y:S02]  /*d970*/  F2FP.F16.F32.PACK_AB R14, R27, R24 ;  /* 0x000000181b0e723e */ /* 0x000fe400000000ff */
[----:B------:R-:W-:Y:S02]  /*d980*/  F2FP.F16.F32.PACK_AB R12, R6, R21 ;  /* 0x00000015060c723e */ /* 0x000fe400000000ff */
[----:B------:R-:W-:-:S05]  /*d990*/  F2FP.F16.F32.PACK_AB R13, R10, R13 ;  /* 0x0000000d0a0d723e */ /* 0x000fca00000000ff */
[----:B------:R2:W-:Y:S02]  /*d9a0*/  STS.128 [R44+0xb000], R12 ;  /* 0x00b0000c2c007388 */ /* 0x0005e40000000c00 */
.L_x_1511:
[----:B------:R-:W-:Y:S05]  /*d9b0*/  BSYNC B1 ;  /* 0x0000000000017941 */ /* 0x000fea0003800000 */
.L_x_1510:
[----:B------:R-:W-:Y:S05]  /*d9c0*/  @P3 BRA `(.L_x_1505) ;  /* 0x0000004800d43947 */ /* 0x000fea0003800000 */
[----:B012--5:R-:W0:Y:S01]  /*d9d0*/  LDS.128 R12, [R44+0xf000] ;  /* 0x00f000002c0c7984 */ /* 0x027e220000000c00 */
[--C-:B------:R-:W-:Y:S01]  /*d9e0*/  SHF.R.U64 R26, R4, 0x10, R5.reuse ;  /* 0x00000010041a7819 */ /* 0x100fe20000001205 */
[----:B------:R-:W-:Y:S01]  /*d9f0*/  HADD2.F32 R11, -RZ, R3.H0_H0 ;  /* 0x20000003ff0b7230 */ /* 0x000fe20000004100 */
[----:B------:R-:W-:Y:S02]  /*da00*/  SHF.R.U32.HI R5, RZ, 0x10, R5 ;  /* 0x00000010ff057819 */ /* 0x000fe40000011605 */
[--C-:B------:R-:W-:Y:S02]  /*da10*/  SHF.R.U32.HI R10, RZ, 0x10, R9.reuse ;  /* 0x00000010ff0a7819 */ /* 0x100fe40000011609 */
[----:B------:R-:W-:Y:S01]  /*da20*/  SHF.R.U64 R24, R8, 0x10, R9 ;  /* 0x0000001008187819 */ /* 0x000fe20000001209 */
[----:B------:R-:W-:Y:S02]  /*da30*/  HADD2.F32 R8, -RZ, R5.H0_H0 ;  /* 0x20000005ff087230 */ /* 0x000fe40000004100 */
[----:B------:R-:W-:-:S02]  /*da40*/  HADD2.F32 R10, -RZ, R10.H0_H0 ;  /* 0x2000000aff0a7230 */ /* 0x000fc40000004100 */
[----:B------:R-:W-:Y:S02]  /*da50*/  HADD2.F32 R9, -RZ, R0.H0_H0 ;  /* 0x20000000ff097230 */ /* 0x000fe40000004100 */
[--C-:B0-----:R-:W-:Y:S02]  /*da60*/  HADD2.F32 R7, -RZ, R15.reuse.H0_H0 ;  /* 0x2000000fff077230 */ /* 0x101fe40000004100 */
[----:B------:R-:W-:Y:S02]  /*da70*/  HADD2.F32 R15, -RZ, R15.H1_H1 ;  /* 0x3000000fff0f7230 */ /* 0x000fe40000004100 */
[--C-:B------:R-:W-:Y:S02]  /*da80*/  HADD2.F32 R4, -RZ, R12.reuse.H0_H0 ;  /* 0x2000000cff047230 */ /* 0x100fe40000004100 */
[----:B------:R-:W-:Y:S02]  /*da90*/  HADD2.F32 R12, -RZ, R12.H1_H1 ;  /* 0x3000000cff0c7230 */ /* 0x000fe40000004100 */
[C---:B------:R-:W-:Y:S01]  /*daa0*/  FMUL.FTZ R20, R15.reuse, R10 ;  /* 0x0000000a0f147220 */ /* 0x040fe20000410000 */
[----:B------:R-:W-:Y:S01]  /*dab0*/  FMUL.FTZ R21, R15, R8 ;  /* 0x000000080f157220 */ /* 0x000fe20000410000 */
[----:B------:R-:W-:-:S02]  /*dac0*/  HADD2.F32 R6, -RZ, R14.H0_H0 ;  /* 0x2000000eff067230 */ /* 0x000fc40000004100 */
[C---:B------:R-:W-:Y:S01]  /*dad0*/  FFMA.FTZ R20, R7.reuse, R8, -R20 ;  /* 0x0000000807147223 */ /* 0x040fe20000010814 */
[----:B------:R-:W-:Y:S01]  /*dae0*/  FFMA.FTZ R25, R7, R10, R21 ;  /* 0x0000000a07197223 */ /* 0x000fe20000010015 */
[----:B------:R-:W-:Y:S02]  /*daf0*/  HADD2.F32 R5, -RZ, R13.H0_H0 ;  /* 0x2000000dff057230 */ /* 0x000fe40000004100 */
[C---:B------:R-:W-:Y:S01]  /*db00*/  FMUL.FTZ R15, R12.reuse, R11 ;  /* 0x0000000b0c0f7220 */ /* 0x040fe20000410000 */
[----:B------:R-:W-:Y:S02]  /*db10*/  HADD2.F32 R7, -RZ, R3.H1_H1 ;  /* 0x30000003ff077230 */ /* 0x000fe40000004100 */
[-C--:B------:R-:W-:Y:S01]  /*db20*/  FMUL.FTZ R21, R12, R9.reuse ;  /* 0x000000090c157220 */ /* 0x080fe20000410000 */
[----:B------:R-:W-:Y:S02]  /*db30*/  HADD2.F32 R14, -RZ, R14.H1_H1 ;  /* 0x3000000eff0e7230 */ /* 0x000fe40000004100 */
[----:B------:R-:W-:Y:S01]  /*db40*/  FFMA.FTZ R15, R4, R9, -R15 ;  /* 0x00000009040f7223 */ /* 0x000fe2000001080f */
[----:B------:R-:W-:-:S02]  /*db50*/  HADD2.F32 R13, -RZ, R13.H1_H1 ;  /* 0x3000000dff0d7230 */ /* 0x000fc40000004100 */
[----:B------:R-:W-:Y:S01]  /*db60*/  FFMA.FTZ R4, R4, R11, R21 ;  /* 0x0000000b04047223 */ /* 0x000fe20000010015 */
[----:B------:R-:W-:Y:S02]  /*db70*/  HADD2.F32 R3, -RZ, R0.H1_H1 ;  /* 0x30000000ff037230 */ /* 0x000fe40000004100 */
[C---:B------:R-:W-:Y:S01]  /*db80*/  FMUL.FTZ R9, R14.reuse, R7 ;  /* 0x000000070e097220 */ /* 0x040fe20000410000 */
[----:B------:R-:W-:Y:S02]  /*db90*/  HADD2.F32 R8, -RZ, R24.H0_H0 ;  /* 0x20000018ff087230 */ /* 0x000fe40000004100 */
[----:B------:R-:W-:Y:S02]  /*dba0*/  HADD2.F32 R0, -RZ, R26.H0_H0 ;  /* 0x2000001aff007230 */ /* 0x000fe40000004100 */
[-C--:B------:R-:W-:Y:S01]  /*dbb0*/  FMUL.FTZ R14, R14, R3.reuse ;  /* 0x000000030e0e7220 */ /* 0x080fe20000410000 */
[----:B------:R-:W-:Y:S01]  /*dbc0*/  FFMA.FTZ R9, R6, R3, -R9 ;  /* 0x0000000306097223 */ /* 0x000fe20000010809 */
[C---:B------:R-:W-:Y:S01]  /*dbd0*/  FMUL.FTZ R10, R13.reuse, R8 ;  /* 0x000000080d0a7220 */ /* 0x040fe20000410000 */
[----:B------:R-:W-:Y:S01]  /*dbe0*/  F2FP.F16.F32.PACK_AB R4, R4, R15 ;  /* 0x0000000f0404723e */ /* 0x000fe200000000ff */
[-C--:B------:R-:W-:Y:S01]  /*dbf0*/  FMUL.FTZ R13, R13, R0.reuse ;  /* 0x000000000d0d7220 */ /* 0x080fe20000410000 */
[----:B------:R-:W-:Y:S01]  /*dc00*/  FFMA.FTZ R6, R6, R7, R14 ;  /* 0x0000000706067223 */ /* 0x000fe2000001000e */
[----:B------:R-:W-:Y:S01]  /*dc10*/  FFMA.FTZ R10, R5, R0, -R10 ;  /* 0x00000000050a7223 */ /* 0x000fe2000001080a */
[----:B------:R-:W-:Y:S01]  /*dc20*/  F2FP.F16.F32.PACK_AB R7, R25, R20 ;  /* 0x000000141907723e */ /* 0x000fe200000000ff */
[----:B------:R-:W-:-:S02]  /*dc30*/  FFMA.FTZ R5, R5, R8, R13 ;  /* 0x0000000805057223 */ /* 0x000fc4000001000d */
[----:B------:R-:W-:-:S03]  /*dc40*/  F2FP.F16.F32.PACK_AB R6, R6, R9 ;  /* 0x000000090606723e */ /* 0x000fc600000000ff */
[----:B------:R-:W-:-:S05]  /*dc50*/  F2FP.F16.F32.PACK_AB R5, R5, R10 ;  /* 0x0000000a0505723e */ /* 0x000fca00000000ff */
[----:B------:R0:W-:Y:S01]  /*dc60*/  STS.128 [R44+0xf000], R4 ;  /* 0x00f000042c007388 */ /* 0x0001e20000000c00 */
[----:B------:R-:W-:Y:S05]  /*dc70*/  BRA `(.L_x_1505) ;  /* 0x0000004800287947 */ /* 0x000fea0003800000 */
.L_x_1454:
[----:B------:R-:W2:Y:S04]  /*dc80*/  LDL R3, [R1+0x7c] ;  /* 0x00007c0001037983 */ /* 0x000ea80000100800 */
[----:B------:R-:W3:Y:S01]  /*dc90*/  LDL R0, [R1+0x78] ;  /* 0x0000780001007983 */ /* 0x000ee20000100800 */
[-C--:B------:R-:W-:Y:S01]  /*dca0*/  ISETP.GE.AND P0, PT, R18, R21.reuse, PT ;  /* 0x000000151200720c */ /* 0x080fe20003f06270 */
[----:B------:R-:W-:Y:S01]  /*dcb0*/  BSSY B1, `(.L_x_1512) ;  /* 0x0000032000017945 */ /* 0x000fe20003800000 */
[----:B------:R-:W-:Y:S01]  /*dcc0*/  ISETP.GE.AND P1, PT, R235, R21, PT ;  /* 0x00000015eb00720c */ /* 0x000fe20003f26270 */
[----:B------:R-:W-:Y:S01]  /*dcd0*/  IMAD.MOV.U32 R20, RZ, RZ, R40 ;  /* 0x000000ffff147224 */ /* 0x000fe200078e0028 */
[----:B------:R-:W-:Y:S01]  /*dce0*/  MOV R9, R83 ;  /* 0x0000005300097202 */ /* 0x000fe20000000f00 */
[----:B------:R-:W-:Y:S01]  /*dcf0*/  IMAD.MOV.U32 R8, RZ, RZ, R24 ;  /* 0x000000ffff087224 */ /* 0x000fe200078e0018 */
        /* <DEDUP_REMOVED lines=14> */
[-C--:B--2---:R-:W-:Y:S02]  /*dde0*/  ISETP.GE.AND P2, PT, R3, R21.reuse, PT ;  /* 0x000000150300720c */ /* 0x084fe40003f46270 */
[----:B---3--:R-:W-:Y:S01]  /*ddf0*/  ISETP.GE.AND P3, PT, R0, R21, PT ;  /* 0x000000150000720c */ /* 0x008fe20003f66270 */
[----:B------:R-:W-:Y:S01]  /*de00*/  IMAD.MOV.U32 R21, RZ, RZ, R27 ;  /* 0x000000ffff157224 */ /* 0x000fe200078e001b */
[----:B------:R-:W-:Y:S01]  /*de10*/  CS2R R26, SRZ ;  /* 0x00000000001a7805 */ /* 0x000fe2000001ff00 */
[----:B------:R-:W-:Y:S10]  /*de20*/  @P0 BRA `(.L_x_1513) ;  /* 0x0000000000680947 */ /* 0x000ff40003800000 */
[----:B------:R-:W-:Y:S01]  /*de30*/  IADD3 R3, P4, R12, R91, RZ ;  /* 0x0000005b0c037210 */ /* 0x000fe20007f9e0ff */
[----:B------:R-:W-:Y:S01]  /*de40*/  ULDC.64 UR4, c[0x0][0x3c8] ;  /* 0x0000f20000047ab9 */ /* 0x000fe20000000a00 */
[----:B------:R-:W-:Y:S01]  /*de50*/  IADD3 R0, P5, R10, R93, RZ ;  /* 0x0000005d0a007210 */ /* 0x000fe20007fbe0ff */
[----:B------:R-:W-:Y:S01]  /*de60*/  ULDC.64 UR6, c[0x0][0x3e0] ;  /* 0x0000f80000067ab9 */ /* 0x000fe20000000a00 */
[----:B------:R-:W-:Y:S01]  /*de70*/  CS2R R26, SRZ ;  /* 0x00000000001a7805 */ /* 0x000fe2000001ff00 */
[----:B------:R-:W-:Y:S01]  /*de80*/  IMAD.X R4, R13, 0x1, R95, P4 ;  /* 0x000000010d047824 */ /* 0x000fe200020e065f */
[----:B------:R-:W-:Y:S01]  /*de90*/  LEA R48, P4, R3, UR4, 0x1 ;  /* 0x0000000403307c11 */ /* 0x000fe2000f8808ff */
[----:B------:R-:W-:Y:S01]  /*dea0*/  ULDC UR4, c[0x0][0x3d4] ;  /* 0x0000f50000047ab9 */ /* 0x000fe20000000800 */
[----:B------:R-:W-:Y:S02]  /*deb0*/  CS2R R24, SRZ ;  /* 0x0000000000187805 */ /* 0x000fe4000001ff00 */
[----:B------:R-:W-:-:S02]  /*dec0*/  ISETP.GE.AND P6, PT, R228, UR4, PT ;  /* 0x00000004e4007c0c */ /* 0x000fc4000bfc6270 */
[----:B------:R-:W-:Y:S02]  /*ded0*/  CS2R R6, SRZ ;  /* 0x0000000000067805 */ /* 0x000fe4000001ff00 */
[----:B------:R-:W-:Y:S01]  /*dee0*/  LEA.HI.X R49, R3, UR5, R4, 0x1, P4 ;  /* 0x0000000503317c11 */ /* 0x000fe2000a0f0c04 */
[----:B------:R-:W-:Y:S01]  /*def0*/  IMAD.X R3, R11, 0x1, R105, P5 ;  /* 0x000000010b037824 */ /* 0x000fe200028e0669 */
[----:B------:R-:W-:Y:S02]  /*df00*/  ISETP.GE.AND P5, PT, R22, UR4, PT ;  /* 0x0000000416007c0c */ /* 0x000fe4000bfa6270 */
[----:B------:R-:W-:Y:S02]  /*df10*/  CS2R R4, SRZ ;  /* 0x0000000000047805 */ /* 0x000fe4000001ff00 */
[----:B------:R-:W-:Y:S02]  /*df20*/  LEA R52, P4, R0, UR6, 0x1 ;  /* 0x0000000600347c11 */ /* 0x000fe4000f8808ff */
[----:B------:R-:W-:-:S02]  /*df30*/  CS2R R46, SRZ ;  /* 0x00000000002e7805 */ /* 0x000fc4000001ff00 */
[----:B------:R-:W-:Y:S02]  /*df40*/  CS2R R44, SRZ ;  /* 0x00000000002c7805 */ /* 0x000fe4000001ff00 */
[----:B------:R-:W-:Y:S02]  /*df50*/  CS2R R30, SRZ ;  /* 0x00000000001e7805 */ /* 0x000fe4000001ff00 */
[----:B------:R-:W-:Y:S02]  /*df60*/  CS2R R28, SRZ ;  /* 0x00000000001c7805 */ /* 0x000fe4000001ff00 */
[----:B------:R-:W-:Y:S01]  /*df70*/  LEA.HI.X R53, R0, UR7, R3, 0x1, P4 ;  /* 0x0000000700357c11 */ /* 0x000fe2000a0f0c03 */
[----:B------:R-:W-:Y:S02]  /*df80*/  ULDC.64 UR8, c[0x0][0x208] ;  /* 0x0000820000087ab9 */ /* 0x000fe40000000a00 */
[----:B------:R0:W5:Y:S04]  /*df90*/  @!P6 LDG.E.128 R4, desc[UR8][R48.64+0x80] ;  /* 0x000080083004e981 */ /* 0x000168000c1e1d00 */
[----:B------:R0:W5:Y:S04]  /*dfa0*/  @!P5 LDG.E.128 R24, desc[UR8][R48.64] ;  /* 0x000000083018d981 */ /* 0x000168000c1e1d00 */
[----:B------:R0:W5:Y:S04]  /*dfb0*/  @!P5 LDG.E.128 R44, desc[UR8][R52.64] ;  /* 0x00000008342cd981 */ /* 0x000168000c1e1d00 */
[----:B------:R0:W5:Y:S02]  /*dfc0*/  @!P6 LDG.E.128 R28, desc[UR8][R52.64+0x80] ;  /* 0x00008008341ce981 */ /* 0x000164000c1e1d00 */
.L_x_1513:
[----:B------:R-:W-:Y:S05]  /*dfd0*/  BSYNC B1 ;  /* 0x0000000000017941 */ /* 0x000fea0003800000 */
.L_x_1512:
[----:B------:R-:W-:Y:S01]  /*dfe0*/  BSSY B1, `(.L_x_1514) ;  /* 0x000001f000017945 */ /* 0x000fe20003800000 */
[----:B-----5:R-:W-:Y:S01]  /*dff0*/  IMAD.MOV.U32 R56, RZ, RZ, R6 ;  /* 0x000000ffff387224 */ /* 0x020fe200078e0006 */
[----:B------:R-:W-:Y:S02]  /*e000*/  MOV R57, R7 ;  /* 0x0000000700397202 */ /* 0x000fe40000000f00 */
[----:B0-----:R-:W-:Y:S01]  /*e010*/  CS2R R48, SRZ ;  /* 0x0000000000307805 */ /* 0x001fe2000001ff00 */
[----:B------:R-:W-:Y:S06]  /*e020*/  @P1 BRA `(.L_x_1515) ;  /* 0x0000000000681947 */ /* 0x000fec0003800000 */
[----:B------:R-:W-:Y:S01]  /*e030*/  IADD3 R3, P4, P5, R91, R86, R12 ;  /* 0x000000565b037210 */ /* 0x000fe20007d9e00c */
[----:B------:R-:W-:Y:S01]  /*e040*/  ULDC.64 UR4, c[0x0][0x3c8] ;  /* 0x0000f20000047ab9 */ /* 0x000fe20000000a00 */
[----:B------:R-:W-:Y:S01]  /*e050*/  ULDC.64 UR6, c[0x0][0x3e0] ;  /* 0x0000f80000067ab9 */ /* 0x000fe20000000a00 */
[----:B------:R-:W-:Y:S02]  /*e060*/  CS2R R38, SRZ ;  /* 0x0000000000267805 */ /* 0x000fe4000001ff00 */
[----:B------:R-:W-:Y:S02]  /*e070*/  IADD3.X R32, R95, R82, R13, P4, P5 ;  /* 0x000000525f207210 */ /* 0x000fe400027ea40d */
[----:B------:R-:W-:Y:S02]  /*e080*/  CS2R R36, SRZ ;  /* 0x0000000000247805 */ /* 0x000fe4000001ff00 */
[----:B------:R-:W-:Y:S01]  /*e090*/  LEA R52, P4, R3, UR4, 0x1 ;  /* 0x0000000403347c11 */ /* 0x000fe2000f8808ff */
[----:B------:R-:W-:Y:S01]  /*e0a0*/  ULDC UR4, c[0x0][0x3d4] ;  /* 0x0000f50000047ab9 */ /* 0x000fe20000000800 */
[----:B------:R-:W-:-:S02]  /*e0b0*/  IADD3 R0, P5, P6, R93, R90, R10 ;  /* 0x0000005a5d007210 */ /* 0x000fc40007ebe00a */
[----:B------:R-:W-:Y:S02]  /*e0c0*/  CS2R R34, SRZ ;  /* 0x0000000000227805 */ /* 0x000fe4000001ff00 */
[----:B------:R-:W-:Y:S02]  /*e0d0*/  LEA.HI.X R53, R3, UR5, R32, 0x1, P4 ;  /* 0x0000000503357c11 */ /* 0x000fe4000a0f0c20 */
[----:B------:R-:W-:Y:S02]  /*e0e0*/  CS2R R32, SRZ ;  /* 0x0000000000207805 */ /* 0x000fe4000001ff00 */
[----:B------:R-:W-:Y:S02]  /*e0f0*/  IADD3.X R3, R105, R88, R11, P5, P6 ;  /* 0x0000005869037210 */ /* 0x000fe40002fec40b */
[----:B------:R-:W-:Y:S02]  /*e100*/  CS2R R50, SRZ ;  /* 0x0000000000327805 */ /* 0x000fe4000001ff00 */
[----:B------:R-:W-:-:S02]  /*e110*/  ISETP.GE.AND P5, PT, R22, UR4, PT ;  /* 0x0000000416007c0c */ /* 0x000fc4000bfa6270 */
[----:B------:R-:W-:Y:S02]  /*e120*/  CS2R R48, SRZ ;  /* 0x0000000000307805 */ /* 0x000fe4000001ff00 */
[----:B------:R-:W-:Y:S02]  /*e130*/  ISETP.GE.AND P6, PT, R228, UR4, PT ;  /* 0x00000004e4007c0c */ /* 0x000fe4000bfc6270 */
[----:B------:R-:W-:Y:S02]  /*e140*/  CS2R R42, SRZ ;  /* 0x00000000002a7805 */ /* 0x000fe4000001ff00 */
[C---:B------:R-:W-:Y:S02]  /*e150*/  LEA R54, P4, R0.reuse, UR6, 0x1 ;  /* 0x0000000600367c11 */ /* 0x040fe4000f8808ff */
[----:B------:R-:W-:Y:S01]  /*e160*/  CS2R R40, SRZ ;  /* 0x0000000000287805 */ /* 0x000fe2000001ff00 */
[----:B------:R-:W-:Y:S01]  /*e170*/  ULDC.64 UR8, c[0x0][0x208] ;  /* 0x0000820000087ab9 */ /* 0x000fe20000000a00 */
[----:B------:R-:W-:Y:S01]  /*e180*/  LEA.HI.X R55, R0, UR7, R3, 0x1, P4 ;  /* 0x0000000700377c11 */ /* 0x000fe2000a0f0c03 */
[----:B------:R0:W5:Y:S04]  /*e190*/  @!P5 LDG.E.128 R36, desc[UR8][R52.64] ;  /* 0x000000083424d981 */ /* 0x000168000c1e1d00 */
[----:B------:R0:W5:Y:S04]  /*e1a0*/  @!P6 LDG.E.128 R32, desc[UR8][R52.64+0x80] ;  /* 0x000080083420e981 */ /* 0x000168000c1e1d00 */
[----:B------:R0:W5:Y:S04]  /*e1b0*/  @!P5 LDG.E.128 R48, desc[UR8][R54.64] ;  /* 0x000000083630d981 */ /* 0x000168000c1e1d00 */
[----:B------:R0:W5:Y:S02]  /*e1c0*/  @!P6 LDG.E.128 R40, desc[UR8][R54.64+0x80] ;  /* 0x000080083628e981 */ /* 0x000164000c1e1d00 */
.L_x_1515:
[----:B------:R-:W-:Y:S05]  /*e1d0*/  BSYNC B1 ;  /* 0x0000000000017941 */ /* 0x000fea0003800000 */
.L_x_1514:
[----:B------:R-:W-:Y:S01]  /*e1e0*/  IMAD.MOV.U32 R0, RZ, RZ, R4 ;  /* 0x000000ffff007224 */ /* 0x000fe200078e0004 */
[----:B0-----:R-:W-:Y:S01]  /*e1f0*/  MOV R52, R27 ;  /* 0x0000001b00347202 */ /* 0x001fe20000000f00 */
[----:B------:R-:W-:Y:S01]  /*e200*/  IMAD.MOV.U32 R3, RZ, RZ, R5 ;  /* 0x000000ffff037224 */ /* 0x000fe200078e0005 */
[----:B------:R-:W0:Y:S01]  /*e210*/  LDC R90, c[0x0][0x428] ;  /* 0x00010a00ff5a7b82 */ /* 0x000e220000000800 */
[----:B------:R-:W-:Y:S01]  /*e220*/  BSSY B1, `(.L_x_1516) ;  /* 0x0000049000017945 */ /* 0x000fe20003800000 */
[----:B------:R-:W-:Y:S02]  /*e230*/  PRMT R101, R56, 0x5410, R57 ;  /* 0x0000541038657816 */ /* 0x000fe40000000039 */
[----:B------:R-:W-:Y:S02]  /*e240*/  CS2R R66, SRZ ;  /* 0x0000000000427805 */ /* 0x000fe4000001ff00 */
[----:B------:R-:W-:Y:S01]  /*e250*/  PRMT R102, R0, 0x5410, R3 ;  /* 0x0000541000667816 */ /* 0x000fe20000000003 */
[----:B------:R-:W-:Y:S01]  /*e260*/  IMAD.MOV.U32 R0, RZ, RZ, R26 ;  /* 0x000000ffff007224 */ /* 0x000fe200078e001a */
[----:B------:R-:W-:Y:S01]  /*e270*/  CS2R R54, SRZ ;  /* 0x0000000000367805 */ /* 0x000fe2000001ff00 */
[----:B------:R-:W-:Y:S01]  /*e280*/  IMAD.MOV.U32 R3, RZ, RZ, R24 ;  /* 0x000000ffff037224 */ /* 0x000fe200078e0018 */
[----:B------:R-:W-:-:S02]  /*e290*/  CS2R R58, SRZ ;  /* 0x00000000003a7805 */ /* 0x000fc4000001ff00 */
[----:B------:R-:W-:Y:S02]  /*e2a0*/  CS2R R56, SRZ ;  /* 0x0000000000387805 */ /* 0x000fe4000001ff00 */
[----:B------:R-:W-:Y:S01]  /*e2b0*/  PRMT R112, R0, 0x5410, R52 ;  /* 0x0000541000707816 */ /* 0x000fe20000000034 */
[----:B------:R-:W-:Y:S01]  /*e2c0*/  IMAD.MOV.U32 R0, RZ, RZ, R25 ;  /* 0x000000ffff007224 */ /* 0x000fe200078e0019 */
[----:B------:R-:W-:Y:S01]  /*e2d0*/  PRMT R114, R3, 0x7610, R114 ;  /* 0x0000761003727816 */ /* 0x000fe20000000072 */
[----:B------:R-:W-:Y:S01]  /*e2e0*/  IMAD.MOV.U32 R3, RZ, RZ, R30 ;  /* 0x000000ffff037224 */ /* 0x000fe200078e001e */
        /* <DEDUP_REMOVED lines=8> */
[----:B------:R-:W-:Y:S02]  /*e370*/  CS2R R82, SRZ ;  /* 0x0000000000527805 */ /* 0x000fe4000001ff00 */
        /* <DEDUP_REMOVED lines=10> */
[----:B-----5:R-:W-:Y:S01]  /*e420*/  IMAD.MOV.U32 R3, RZ, RZ, R34 ;  /* 0x000000ffff037224 */ /* 0x020fe200078e0022 */
[----:B------:R-:W-:Y:S02]  /*e430*/  MOV R52, R35 ;  /* 0x0000002300347202 */ /* 0x000fe40000000f00 */
[----:B------:R-:W-:Y:S02]  /*e440*/  CS2R R72, SRZ ;  /* 0x0000000000487805 */ /* 0x000fe4000001ff00 */
[----:B------:R-:W-:-:S02]  /*e450*/  PRMT R115, R0, 0x7610, R115 ;  /* 0x0000761000737816 */ /* 0x000fc40000000073 */
[----:B------:R-:W-:Y:S02]  /*e460*/  CS2R R76, SRZ ;  /* 0x00000000004c7805 */ /* 0x000fe4000001ff00 */
[----:B------:R-:W-:Y:S02]  /*e470*/  PRMT R97, R52, 0x7610, R97 ;  /* 0x0000761034617816 */ /* 0x000fe40000000061 */
[----:B------:R-:W-:Y:S02]  /*e480*/  CS2R R52, SRZ ;  /* 0x0000000000347805 */ /* 0x000fe4000001ff00 */
[----:B------:R-:W-:Y:S02]  /*e490*/  PRMT R96, R96, 0x5410, R3 ;  /* 0x0000541060607816 */ /* 0x000fe40000000003 */
[----:B------:R-:W-:Y:S02]  /*e4a0*/  CS2R R78, SRZ ;  /* 0x00000000004e7805 */ /* 0x000fe4000001ff00 */
[----:B------:R-:W-:Y:S01]  /*e4b0*/  CS2R R80, SRZ ;  /* 0x0000000000507805 */ /* 0x000fe2000001ff00 */
[----:B0-----:R-:W-:Y:S06]  /*e4c0*/  @P2 BRA `(.L_x_1517) ;  /* 0x0000000000782947 */ /* 0x001fec0003800000 */
[----:B------:R-:W-:Y:S01]  /*e4d0*/  LEA R0, P4, R84, R12, 0x6 ;  /* 0x0000000c54007211 */ /* 0x000fe200078830ff */
[----:B------:R-:W-:Y:S01]  /*e4e0*/  ULDC.64 UR4, c[0x0][0x3c8] ;  /* 0x0000f20000047ab9 */ /* 0x000fe20000000a00 */
[----:B------:R-:W-:Y:S01]  /*e4f0*/  ULDC.64 UR6, c[0x0][0x3e0] ;  /* 0x0000f80000067ab9 */ /* 0x000fe20000000a00 */
[----:B------:R-:W-:Y:S02]  /*e500*/  CS2R R58, SRZ ;  /* 0x00000000003a7805 */ /* 0x000fe4000001ff00 */
[----:B------:R-:W-:Y:S02]  /*e510*/  IADD3 R3, P5, R0, R91, RZ ;  /* 0x0000005b00037210 */ /* 0x000fe40007fbe0ff */
[----:B------:R-:W-:Y:S02]  /*e520*/  CS2R R56, SRZ ;  /* 0x0000000000387805 */ /* 0x000fe4000001ff00 */
[----:B------:R-:W-:Y:S02]  /*e530*/  LEA.HI.X R52, R84, R13, R85, 0x6, P4 ;  /* 0x0000000d54347211 */ /* 0x000fe400020f3455 */
[----:B------:R-:W-:-:S02]  /*e540*/  CS2R R82, SRZ ;  /* 0x0000000000527805 */ /* 0x000fc4000001ff00 */
[----:B------:R-:W-:Y:S02]  /*e550*/  LEA R0, P4, R14, R10, 0x6 ;  /* 0x0000000a0e007211 */ /* 0x000fe400078830ff */
[----:B------:R-:W-:Y:S02]  /*e560*/  CS2R R80, SRZ ;  /* 0x0000000000507805 */ /* 0x000fe4000001ff00 */
[----:B------:R-:W-:Y:S01]  /*e570*/  CS2R R62, SRZ ;  /* 0x00000000003e7805 */ /* 0x000fe2000001ff00 */
[----:B------:R-:W-:Y:S01]  /*e580*/  IMAD.X R52, R52, 0x1, R95, P5 ;  /* 0x0000000134347824 */ /* 0x000fe200028e065f */
[----:B------:R-:W-:Y:S01]  /*e590*/  LEA R86, P5, R3, UR4, 0x1 ;  /* 0x0000000403567c11 */ /* 0x000fe2000f8a08ff */
[----:B------:R-:W-:Y:S01]  /*e5a0*/  ULDC UR4, c[0x0][0x3d4] ;  /* 0x0000f50000047ab9 */ /* 0x000fe20000000800 */
[----:B------:R-:W-:Y:S02]  /*e5b0*/  IADD3 R0, P6, R0, R93, RZ ;  /* 0x0000005d00007210 */ /* 0x000fe40007fde0ff */
[----:B------:R-:W-:-:S02]  /*e5c0*/  CS2R R60, SRZ ;  /* 0x00000000003c7805 */ /* 0x000fc4000001ff00 */
[----:B------:R-:W-:Y:S01]  /*e5d0*/  LEA.HI.X R54, R14, R11, R15, 0x6, P4 ;  /* 0x0000000b0e367211 */ /* 0x000fe200020f340f */
[----:B------:R-:W-:Y:S01]  /*e5e0*/  ULDC.64 UR8, c[0x0][0x208] ;  /* 0x0000820000087ab9 */ /* 0x000fe20000000a00 */
[----:B------:R-:W-:Y:S02]  /*e5f0*/  LEA.HI.X R87, R3, UR5, R52, 0x1, P5 ;  /* 0x0000000503577c11 */ /* 0x000fe4000a8f0c34 */
[----:B------:R-:W-:Y:S02]  /*e600*/  CS2R R52, SRZ ;  /* 0x0000000000347805 */ /* 0x000fe4000001ff00 */
[----:B------:R-:W-:Y:S01]  /*e610*/  ISETP.GE.AND P5, PT, R22, UR4, PT ;  /* 0x0000000416007c0c */ /* 0x000fe2000bfa6270 */
[----:B------:R-:W-:Y:S01]  /*e620*/  IMAD.X R3, R54, 0x1, R105, P6 ;  /* 0x0000000136037824 */ /* 0x000fe200030e0669 */
[----:B------:R-:W-:Y:S02]  /*e630*/  ISETP.GE.AND P6, PT, R228, UR4, PT ;  /* 0x00000004e4007c0c */ /* 0x000fe4000bfc6270 */
[----:B------:R-:W-:-:S02]  /*e640*/  CS2R R54, SRZ ;  /* 0x0000000000367805 */ /* 0x000fc4000001ff00 */
[----:B------:R-:W-:-:S04]  /*e650*/  LEA R88, P4, R0, UR6, 0x1 ;  /* 0x0000000600587c11 */ /* 0x000fc8000f8808ff */
[----:B------:R-:W-:-:S03]  /*e660*/  LEA.HI.X R89, R0, UR7, R3, 0x1, P4 ;  /* 0x0000000700597c11 */ /* 0x000fc6000a0f0c03 */
[----:B------:R0:W5:Y:S04]  /*e670*/  @!P5 LDG.E.128 R56, desc[UR8][R86.64] ;  /* 0x000000085638d981 */ /* 0x000168000c1e1d00 */
[----:B------:R0:W5:Y:S04]  /*e680*/  @!P6 LDG.E.128 R52, desc[UR8][R86.64+0x80] ;  /* 0x000080085634e981 */ /* 0x000168000c1e1d00 */
[----:B------:R0:W5:Y:S04]  /*e690*/  @!P5 LDG.E.128 R80, desc[UR8][R88.64] ;  /* 0x000000085850d981 */ /* 0x000168000c1e1d00 */
[----:B------:R0:W5:Y:S02]  /*e6a0*/  @!P6 LDG.E.128 R60, desc[UR8][R88.64+0x80] ;  /* 0x00008008583ce981 */ /* 0x000164000c1e1d00 */
.L_x_1517:
[----:B------:R-:W-:Y:S05]  /*e6b0*/  BSYNC B1 ;  /* 0x0000000000017941 */ /* 0x000fea0003800000 */
.L_x_1516:
[----:B------:R-:W-:Y:S04]  /*e6c0*/  BSSY B1, `(.L_x_1518) ;  /* 0x0000020000017945 */ /* 0x000fe80003800000 */
[----:B------:R-:W-:Y:S05]  /*e6d0*/  @P3 BRA `(.L_x_1519) ;  /* 0x0000000000783947 */ /* 0x000fea0003800000 */
[----:B------:R-:W-:Y:S01]  /*e6e0*/  IMAD.WIDE.U32 R12, R84, 0x60, R12 ;  /* 0x00000060540c7825 */ /* 0x000fe200078e000c */
[----:B------:R-:W-:Y:S01]  /*e6f0*/  ULDC.64 UR4, c[0x0][0x3c8] ;  /* 0x0000f20000047ab9 */ /* 0x000fe20000000a00 */
[----:B------:R-:W-:Y:S01]  /*e700*/  ULDC.64 UR6, c[0x0][0x3e0] ;  /* 0x0000f80000067ab9 */ /* 0x000fe20000000a00 */
[----:B------:R-:W-:Y:S01]  /*e710*/  CS2R R66, SRZ ;  /* 0x0000000000427805 */ /* 0x000fe2000001ff00 */
[----:B------:R-:W-:Y:S01]  /*e720*/  IMAD.WIDE.U32 R10, R14, 0x60, R10 ;  /* 0x000000600e0a7825 */ /* 0x000fe200078e000a */
[----:B------:R-:W-:Y:S02]  /*e730*/  IADD3 R91, P4, R91, R12, RZ ;  /* 0x0000000c5b5b7210 */ /* 0x000fe40007f9e0ff */
[----:B------:R-:W-:Y:S02]  /*e740*/  CS2R R64, SRZ ;  /* 0x0000000000407805 */ /* 0x000fe4000001ff00 */
[----:B------:R-:W-:Y:S01]  /*e750*/  CS2R R76, SRZ ;  /* 0x00000000004c7805 */ /* 0x000fe2000001ff00 */
[----:B------:R-:W-:Y:S01]  /*e760*/  IMAD R0, R85, 0x60, RZ ;  /* 0x0000006055007824 */ /* 0x000fe200078e02ff */
[----:B------:R-:W-:Y:S01]  /*e770*/  IADD3 R93, P5, R93, R10, RZ ;  /* 0x0000000a5d5d7210 */ /* 0x000fe20007fbe0ff */
[----:B------:R-:W-:Y:S01]  /*e780*/  IMAD R3, R15, 0x60, RZ ;  /* 0x000000600f037824 */ /* 0x000fe200078e02ff */
[----:B------:R-:W-:-:S02]  /*e790*/  CS2R R78, SRZ ;  /* 0x00000000004e7805 */ /* 0x000fc4000001ff00 */
[----:B------:R-:W-:Y:S02]  /*e7a0*/  CS2R R74, SRZ ;  /* 0x00000000004a7805 */ /* 0x000fe4000001ff00 */
[----:B------:R-:W-:Y:S02]  /*e7b0*/  IADD3.X R12, R95, R13, R0, P4, !PT ;  /* 0x0000000d5f0c7210 */ /* 0x000fe400027fe400 */
[----:B------:R-:W-:Y:S02]  /*e7c0*/  CS2R R72, SRZ ;  /* 0x0000000000487805 */ /* 0x000fe4000001ff00 */
[----:B------:R-:W-:Y:S01]  /*e7d0*/  LEA R10, P4, R91, UR4, 0x1 ;  /* 0x000000045b0a7c11 */ /* 0x000fe2000f8808ff */
[----:B------:R-:W-:Y:S01]  /*e7e0*/  ULDC UR4, c[0x0][0x3d4] ;  /* 0x0000f50000047ab9 */ /* 0x000fe20000000800 */
[----:B------:R-:W-:Y:S02]  /*e7f0*/  IADD3.X R0, R105, R11, R3, P5, !PT ;  /* 0x0000000b69007210 */ /* 0x000fe40002ffe403 */
[----:B------:R-:W-:-:S02]  /*e800*/  CS2R R70, SRZ ;  /* 0x0000000000467805 */ /* 0x000fc4000001ff00 */
[----:B------:R-:W-:Y:S02]  /*e810*/  ISETP.GE.AND P5, PT, R22, UR4, PT ;  /* 0x0000000416007c0c */ /* 0x000fe4000bfa6270 */
[----:B------:R-:W-:Y:S02]  /*e820*/  CS2R R68, SRZ ;  /* 0x0000000000447805 */ /* 0x000fe4000001ff00 */
[----:B------:R-:W-:Y:S01]  /*e830*/  ISETP.GE.AND P6, PT, R228, UR4, PT ;  /* 0x00000004e4007c0c */ /* 0x000fe2000bfc6270 */
[----:B------:R-:W-:Y:S01]  /*e840*/  ULDC.64 UR8, c[0x0][0x208] ;  /* 0x0000820000087ab9 */ /* 0x000fe20000000a00 */
[----:B------:R-:W-:Y:S02]  /*e850*/  LEA.HI.X R11, R91, UR5, R12, 0x1, P4 ;  /* 0x000000055b0b7c11 */ /* 0x000fe4000a0f0c0c */
[----:B------:R-:W-:-:S04]  /*e860*/  LEA R12, P4, R93, UR6, 0x1 ;  /* 0x000000065d0c7c11 */ /* 0x000fc8000f8808ff */
[----:B------:R-:W-:Y:S01]  /*e870*/  LEA.HI.X R13, R93, UR7, R0, 0x1, P4 ;  /* 0x000000075d0d7c11 */ /* 0x000fe2000a0f0c00 */
[----:B------:R1:W5:Y:S04]  /*e880*/  @!P5 LDG.E.128 R64, desc[UR8][R10.64] ;  /* 0x000000080a40d981 */ /* 0x000368000c1e1d00 */
[----:B------:R1:W5:Y:S04]  /*e890*/  @!P6 LDG.E.128 R76, desc[UR8][R10.64+0x80] ;  /* 0x000080080a4ce981 */ /* 0x000368000c1e1d00 */
[----:B------:R1:W5:Y:S04]  /*e8a0*/  @!P5 LDG.E.128 R72, desc[UR8][R12.64] ;  /* 0x000000080c48d981 */ /* 0x000368000c1e1d00 */
[----:B------:R1:W5:Y:S02]  /*e8b0*/  @!P6 LDG.E.128 R68, desc[UR8][R12.64+0x80] ;  /* 0x000080080c44e981 */ /* 0x000364000c1e1d00 */
.L_x_1519:
[----:B------:R-:W-:Y:S05]  /*e8c0*/  BSYNC B1 ;  /* 0x0000000000017941 */ /* 0x000fea0003800000 */
.L_x_1518:
[----:B------:R-:W2:Y:S04]  /*e8d0*/  LDL R91, [R1+0x14] ;  /* 0x00001400015b7983 */ /* 0x000ea80000100800 */
[----:B0-----:R-:W3:Y:S01]  /*e8e0*/  LDL R88, [R1+0x64] ;  /* 0x0000640001587983 */ /* 0x001ee20000100800 */
[----:B------:R-:W-:Y:S01]  /*e8f0*/  ISETP.NE.AND P4, PT, R90, 0x1, PT ;  /* 0x000000015a00780c */ /* 0x000fe20003f85270 */
[----:B-1----:R-:W-:Y:S01]  /*e900*/  IMAD.MOV.U32 R10, RZ, RZ, R38 ;  /* 0x000000ffff0a7224 */ /* 0x002fe200078e0026 */
[----:B------:R-:W-:Y:S01]  /*e910*/  MOV R3, R33 ;  /* 0x0000002100037202 */ /* 0x000fe20000000f00 */
[----:B------:R-:W4:Y:S01]  /*e920*/  LDL R90, [R1+0x70] ;  /* 0x00007000015a7983 */ /* 0x000f220000100800 */
[----:B------:R-:W-:Y:S01]  /*e930*/  IMAD.MOV.U32 R11, RZ, RZ, R39 ;  /* 0x000000ffff0b7224 */ /* 0x000fe200078e0027 */
[----:B------:R-:W-:Y:S01]  /*e940*/  ULDC.64 UR4, c[0x0][0x3c8] ;  /* 0x0000f20000047ab9 */ /* 0x000fe20000000a00 */
        /* <DEDUP_REMOVED lines=8> */
[----:B------:R-:W-:Y:S01]  /*e9d0*/  IMAD.MOV.U32 R10, RZ, RZ, R42 ;  /* 0x000000ffff0a7224 */ /* 0x000fe200078e002a */
[----:B------:R-:W-:Y:S01]  /*e9e0*/  PRMT R99, R11, 0x7610, R99 ;  /* 0x000076100b637816 */ /* 0x000fe20000000063 */
[----:B------:R-:W-:Y:S01]  /*e9f0*/  IMAD.MOV.U32 R11, RZ, RZ, R50 ;  /* 0x000000ffff0b7224 */ /* 0x000fe200078e0032 */
[----:B------:R-:W-:Y:S01]  /*ea00*/  PRMT R106, R0, 0x5410, R3 ;  /* 0x00005410006a7816 */ /* 0x000fe20000000003 */
[----:B------:R-:W-:Y:S01]  /*ea10*/  IMAD.MOV.U32 R3, RZ, RZ, R40 ;  /* 0x000000ffff037224 */ /* 0x000fe200078e0028 */
[----:B------:R-:W0:Y:S01]  /*ea20*/  @P4 LDC R0, c[0x0][0x42c] ;  /* 0x00010b00ff004b82 */ /* 0x000e220000000800 */
[----:B------:R-:W-:Y:S01]  /*ea30*/  PRMT R98, R98, 0x5410, R10 ;  /* 0x0000541062627816 */ /* 0x000fe2000000000a */
[----:B-----5:R-:W-:Y:S01]  /*ea40*/  IMAD.MOV.U32 R13, RZ, RZ, R54 ;  /* 0x000000ffff0d7224 */ /* 0x020fe200078e0036 */
[----:B------:R-:W-:Y:S01]  /*ea50*/  PRMT R107, R11, 0x5410, R12 ;  /* 0x000054100b6b7816 */ /* 0x000fe2000000000c */
[----:B------:R-:W-:Y:S01]  /*ea60*/  ULDC.64 UR6, c[0x0][0x3e0] ;  /* 0x0000f80000067ab9 */ /* 0x000fe20000000a00 */
[----:B------:R-:W-:-:S02]  /*ea70*/  MOV R10, R41 ;  /* 0x00000029000a7202 */ /* 0x000fc40000000f00 */
[----:B------:R-:W-:Y:S01]  /*ea80*/  PRMT R99, R99, 0x5410, R3 ;  /* 0x0000541063637816 */ /* 0x000fe20000000003 */
[----:B------:R-:W1:Y:S01]  /*ea90*/  @P4 LDC R11, c[0x0][0x430] ;  /* 0x00010c00ff0b4b82 */ /* 0x000e620000000800 */
[----:B------:R-:W-:Y:S01]  /*eaa0*/  PRMT R100, R10, 0x7610, R100 ;  /* 0x000076100a647816 */ /* 0x000fe20000000064 */
[----:B------:R-:W-:Y:S01]  /*eab0*/  IMAD.MOV.U32 R10, RZ, RZ, R48 ;  /* 0x000000ffff0a7224 */ /* 0x000fe200078e0030 */
[----:B------:R-:W-:Y:S02]  /*eac0*/  MOV R12, R49 ;  /* 0x00000031000c7202 */ /* 0x000fe40000000f00 */
[----:B------:R-:W-:Y:S01]  /*ead0*/  PRMT R86, R13, 0x7610, R86 ;  /* 0x000076100d567816 */ /* 0x000fe20000000056 */
[----:B------:R-:W-:Y:S01]  /*eae0*/  IMAD.MOV.U32 R13, RZ, RZ, R53 ;  /* 0x000000ffff0d7224 */ /* 0x000fe200078e0035 */
[----:B------:R-:W-:Y:S01]  /*eaf0*/  PRMT R109, R10, 0x5410, R12 ;  /* 0x000054100a6d7816 */ /* 0x000fe2000000000c */
[----:B------:R-:W-:Y:S01]  /*eb00*/  IMAD.MOV.U32 R12, RZ, RZ, R52 ;  /* 0x000000ffff0c7224 */ /* 0x000fe200078e0034 */
[----:B------:R-:W-:-:S04]  /*eb10*/  MOV R10, R55 ;  /* 0x00000037000a7202 */ /* 0x000fc80000000f00 */
[----:B------:R-:W-:Y:S02]  /*eb20*/  PRMT R86, R86, 0x5410, R10 ;  /* 0x0000541056567816 */ /* 0x000fe4000000000a */
[----:B------:R-:W-:Y:S01]  /*eb30*/  PRMT R87, R12, 0x5410, R13 ;  /* 0x000054100c577816 */ /* 0x000fe2000000000d */
[----:B------:R-:W-:Y:S01]  /*eb40*/  IMAD.MOV.U32 R12, RZ, RZ, R56 ;  /* 0x000000ffff0c7224 */ /* 0x000fe200078e0038 */
[----:B------:R-:W-:Y:S01]  /*eb50*/  MOV R10, R59 ;  /* 0x0000003b000a7202 */ /* 0x000fe20000000f00 */
[----:B------:R-:W-:-:S05]  /*eb60*/  IMAD.MOV.U32 R13, RZ, RZ, R57 ;  /* 0x000000ffff0d7224 */ /* 0x000fca00078e0039 */
[----:B------:R-:W-:Y:S01]  /*eb70*/  PRMT R94, R12, 0x5410, R13 ;  /* 0x000054100c5e7816 */ /* 0x000fe2000000000d */
[----:B--2---:R-:W-:-:S04]  /*eb80*/  IMAD R3, R91, 0x80, R18 ;  /* 0x000000805b037824 */ /* 0x004fc800078e0212 */
[----:B---3--:R-:W-:Y:S02]  /*eb90*/  IMAD R3, R88, 0x20, R3 ;  /* 0x0000002058037824 */ /* 0x008fe400078e0203 */
[----:B------:R-:W-:Y:S02]  /*eba0*/  IMAD.MOV.U32 R88, RZ, RZ, R58 ;  /* 0x000000ffff587224 */ /* 0x000fe400078e003a */
[----:B0-----:R-:W-:-:S03]  /*ebb0*/  @P4 IMAD.HI.U32 R0, R3, R0, RZ ;  /* 0x0000000003004227 */ /* 0x001fc600078e00ff */
[----:B------:R-:W-:Y:S02]  /*ebc0*/  PRMT R93, R88, 0x7610, R93 ;  /* 0x00007610585d7816 */ /* 0x000fe4000000005d */
[----:B-1----:R-:W-:Y:S01]  /*ebd0*/  @P4 SHF.R.U32.HI R3, RZ, R11, R0 ;  /* 0x0000000bff034219 */ /* 0x002fe20000011600 */
[----:B------:R-:W-:Y:S01]  /*ebe0*/  IMAD.MOV.U32 R11, RZ, RZ, R61 ;  /* 0x000000ffff0b7224 */ /* 0x000fe200078e003d */
[----:B------:R-:W-:Y:S01]  /*ebf0*/  PRMT R93, R93, 0x5410, R10 ;  /* 0x000054105d5d7816 */ /* 0x000fe2000000000a */
[----:B------:R-:W-:Y:S01]  /*ec00*/  IMAD.MOV.U32 R10, RZ, RZ, R60 ;  /* 0x000000ffff0a7224 */ /* 0x000fe200078e003c */
[----:B------:R-:W-:Y:S01]  /*ec10*/  SHF.R.S32.HI R13, RZ, 0x1f, R3 ;  /* 0x0000001fff0d7819 */ /* 0x000fe20000011403 */
[----:B------:R-:W-:Y:S01]  /*ec20*/  IMAD.MOV.U32 R88, RZ, RZ, R62 ;  /* 0x000000ffff587224 */ /* 0x000fe200078e003e */
[----:B------:R-:W-:Y:S02]  /*ec30*/  MOV R0, R63 ;  /* 0x0000003f00007202 */ /* 0x000fe40000000f00 */
[----:B------:R-:W-:Y:S01]  /*ec40*/  PRMT R89, R10, 0x5410, R11 ;  /* 0x000054100a597816 */ /* 0x000fe2000000000b */
[----:B------:R-:W-:Y:S01]  /*ec50*/  IMAD.WIDE.U32 R10, R3, R84, R20 ;  /* 0x00000054030a7225 */ /* 0x000fe200078e0014 */
[----:B------:R-:W-:-:S03]  /*ec60*/  PRMT R88, R88, 0x5410, R0 ;  /* 0x0000541058587816 */ /* 0x000fc60000000000 */
[C---:B------:R-:W-:Y:S02]  /*ec70*/  IMAD R84, R13.reuse, R84, RZ ;  /* 0x000000540d547224 */ /* 0x040fe400078e02ff */
[-C--:B------:R-:W-:Y:S02]  /*ec80*/  IMAD R0, R13, R14.reuse, RZ ;  /* 0x0000000e0d007224 */ /* 0x080fe400078e02ff */
[----:B------:R-:W-:-:S04]  /*ec90*/  IMAD.WIDE.U32 R12, R3, R14, R8 ;  /* 0x0000000e030c7225 */ /* 0x000fc800078e0008 */
[C---:B------:R-:W-:Y:S02]  /*eca0*/  IMAD R9, R3.reuse, R85, R84 ;  /* 0x0000005503097224 */ /* 0x040fe400078e0254 */
[----:B------:R-:W-:Y:S02]  /*ecb0*/  IMAD R3, R3, R15, R0 ;  /* 0x0000000f03037224 */ /* 0x000fe400078e0200 */
[----:B------:R-:W-:Y:S01]  /*ecc0*/  IMAD.MOV.U32 R20, RZ, RZ, R82 ;  /* 0x000000ffff147224 */ /* 0x000fe200078e0052 */
[----:B------:R-:W-:Y:S01]  /*ecd0*/  LEA R8, P4, R10, UR4, 0x1 ;  /* 0x000000040a087c11 */ /* 0x000fe2000f8808ff */
[----:B------:R-:W-:Y:S01]  /*ece0*/  IMAD.IADD R9, R11, 0x1, R9 ;  /* 0x000000010b097824 */ /* 0x000fe200078e0209 */
[----:B------:R-:W-:Y:S01]  /*ecf0*/  LEA R0, P5, R12, UR6, 0x1 ;  /* 0x000000060c007c11 */ /* 0x000fe2000f8a08ff */
[----:B------:R-:W-:Y:S01]  /*ed00*/  IMAD.IADD R3, R13, 0x1, R3 ;  /* 0x000000010d037824 */ /* 0x000fe200078e0203 */
[----:B------:R-:W-:Y:S01]  /*ed10*/  UMOV UR4, 0xffffffff ;  /* 0xffffffff00047882 */ /* 0x000fe20000000000 */
[----:B------:R-:W-:Y:S01]  /*ed20*/  IMAD.MOV.U32 R15, RZ, RZ, R80 ;  /* 0x000000ffff0f7224 */ /* 0x000fe200078e0050 */
[----:B------:R-:W-:-:S02]  /*ed30*/  PRMT R95, R20, 0x7610, R95 ;  /* 0x00007610145f7816 */ /* 0x000fc4000000005f */
[----:B------:R-:W-:Y:S02]  /*ed40*/  MOV R14, R83 ;  /* 0x00000053000e7202 */ /* 0x000fe40000000f00 */
[----:B------:R-:W-:Y:S02]  /*ed50*/  LEA.HI.X R9, R10, UR5, R9, 0x1, P4 ;  /* 0x000000050a097c11 */ /* 0x000fe4000a0f0c09 */
[----:B------:R-:W-:Y:S02]  /*ed60*/  LEA.HI.X R3, R12, UR7, R3, 0x1, P5 ;  /* 0x000000070c037c11 */ /* 0x000fe4000a8f0c03 */
[----:B------:R-:W-:Y:S02]  /*ed70*/  PRMT R95, R95, 0x5410, R14 ;  /* 0x000054105f5f7816 */ /* 0x000fe4000000000e */
[----:B------:R-:W-:Y:S02]  /*ed80*/  PRMT R96, R15, 0x7610, R96 ;  /* 0x000076100f607816 */ /* 0x000fe40000000060 */
[----:B----4-:R-:W-:Y:S01]  /*ed90*/  LEA.HI R10, R90, R90, RZ, 0x1 ;  /* 0x0000005a5a0a7211 */ /* 0x010fe200078f08ff */
[----:B------:R-:W-:Y:S06]  /*eda0*/  BRA.DIV UR4, `(.L_x_1520) ;  /* 0x0000019604487947 */ /* 0x000fec000b800000 */
.L_x_1833:
[----:B------:R-:W-:-:S03]  /*edb0*/  UMOV UR4, 0xffffffff ;  /* 0xffffffff00047882 */ /* 0x000fc60000000000 */
[----:B------:R-:W-:Y:S05]  /*edc0*/  BRA.DIV UR4, `(.L_x_1521) ;  /* 0x0000019604687947 */ /* 0x000fea000b800000 */
.L_x_1836:
[----:B------:R-:W-:-:S03]  /*edd0*/  UMOV UR4, 0xffffffff ;  /* 0xffffffff00047882 */ /* 0x000fc60000000000 */
[----:B------:R-:W-:Y:S05]  /*ede0*/  BRA.DIV UR4, `(.L_x_1522) ;  /* 0x0000019604887947 */ /* 0x000fea000b800000 */
.L_x_1839:
[----:B------:R-:W-:-:S03]  /*edf0*/  UMOV UR4, 0xffffffff ;  /* 0xffffffff00047882 */ /* 0x000fc60000000000 */
[----:B------:R-:W-:Y:S05]  /*ee00*/  BRA.DIV UR4, `(.L_x_1523) ;  /* 0x0000019604a87947 */ /* 0x000fea000b800000 */
.L_x_1842:
[----:B------:R-:W-:-:S03]  /*ee10*/  UMOV UR4, 0xffffffff ;  /* 0xffffffff00047882 */ /* 0x000fc60000000000 */
[----:B------:R-:W-:Y:S05]  /*ee20*/  BRA.DIV UR4, `(.L_x_1524) ;  /* 0x0000019604c87947 */ /* 0x000fea000b800000 */
.L_x_1845:
[----:B------:R-:W-:-:S03]  /*ee30*/  UMOV UR4, 0xffffffff ;  /* 0xffffffff00047882 */ /* 0x000fc60000000000 */
[----:B------:R-:W-:Y:S05]  /*ee40*/  BRA.DIV UR4, `(.L_x_1525) ;  /* 0x0000019604e87947 */ /* 0x000fea000b800000 */
.L_x_1848:
[----:B------:R-:W-:-:S03]  /*ee50*/  UMOV UR4, 0xffffffff ;  /* 0xffffffff00047882 */ /* 0x000fc60000000000 */
[----:B------:R-:W-:Y:S05]  /*ee60*/  BRA.DIV UR4, `(.L_x_1526) ;  /* 0x0000019a04087947 */ /* 0x000fea000b800000 */
.L_x_1851:
[----:B------:R-:W-:-:S03]  /*ee70*/  UMOV UR4, 0xffffffff ;  /* 0xffffffff00047882 */ /* 0x000fc60000000000 */
[----:B------:R-:W-:Y:S05]  /*ee80*/  BRA.DIV UR4, `(.L_x_1527) ;  /* 0x0000019a04287947 */ /* 0x000fea000b800000 */
.L_x_1854:
[----:B------:R-:W-:-:S03]  /*ee90*/  UMOV UR4, 0xffffffff ;  /* 0xffffffff00047882 */ /* 0x000fc60000000000 */
[----:B------:R-:W-:Y:S05]  /*eea0*/  BRA.DIV UR4, `(.L_x_1528) ;  /* 0x0000019a04487947 */ /* 0x000fea000b800000 */
.L_x_1857:
[----:B------:R-:W-:-:S03]  /*eeb0*/  UMOV UR4, 0xffffffff ;  /* 0xffffffff00047882 */ /* 0x000fc60000000000 */
[----:B------:R-:W-:Y:S05]  /*eec0*/  BRA.DIV UR4, `(.L_x_1529) ;  /* 0x0000019a04687947 */ /* 0x000fea000b800000 */
.L_x_1860:
[----:B------:R-:W-:-:S03]  /*eed0*/  UMOV UR4, 0xffffffff ;  /* 0xffffffff00047882 */ /* 0x000fc60000000000 */
[----:B------:R-:W-:Y:S05]  /*eee0*/  BRA.DIV UR4, `(.L_x_1530) ;  /* 0x0000019a04887947 */ /* 0x000fea000b800000 */
.L_x_1863:
[----:B------:R-:W-:-:S03]  /*eef0*/  UMOV UR4, 0xffffffff ;  /* 0xffffffff00047882 */ /* 0x000fc60000000000 */
[----:B------:R-:W-:Y:S05]  /*ef00*/  BRA.DIV UR4, `(.L_x_1531) ;  /* 0x0000019a04a87947 */ /* 0x000fea000b800000 */
.L_x_1866:
[----:B------:R-:W-:-:S03]  /*ef10*/  UMOV UR4, 0xffffffff ;  /* 0xffffffff00047882 */ /* 0x000fc60000000000 */
[----:B------:R-:W-:Y:S05]  /*ef20*/  BRA.DIV UR4, `(.L_x_1532) ;  /* 0x0000019a04c87947 */ /* 0x000fea000b800000 */
.L_x_1869:
[----:B------:R-:W-:Y:S01]  /*ef30*/  UMOV UR4, 0xffffffff ;  /* 0xffffffff00047882 */ /* 0x000fe20000000000 */
[----:B------:R-:W-:Y:S02]  /*ef40*/  LOP3.LUT R10, R10, 0xfffffffe, RZ, 0xc0, !PT ;  /* 0xfffffffe0a0a7812 */ /* 0x000fe400078ec0ff */
[----:B------:R-:W-:Y:S05]  /*ef50*/  BRA.DIV UR4, `(.L_x_1533) ;  /* 0x0000019a04e47947 */ /* 0x000fea000b800000 */
.L_x_1872:
[----:B------:R-:W-:Y:S01]  /*ef60*/  UMOV UR4, 0xffffffff ;  /* 0xffffffff00047882 */ /* 0x000fe20000000000 */
[----:B------:R-:W-:Y:S02]  /*ef70*/  IADD3 R9, R90, -R10, RZ ;  /* 0x8000000a5a097210 */ /* 0x000fe40007ffe0ff */
[----:B------:R-:W-:Y:S05]  /*ef80*/  BRA.DIV UR4, `(.L_x_1534) ;  /* 0x0000019e04007947 */ /* 0x000fea000b800000 */
.L_x_1875:
[----:B------:R-:W-:Y:S01]  /*ef90*/  UMOV UR4, 0xffffffff ;  /* 0xffffffff00047882 */ /* 0x000fe20000000000 */
[----:B------:R-:W-:Y:S01]  /*efa0*/  SHF.L.U32 R9, R9, 0x1f, RZ ;  /* 0x0000001f09097819 */ /* 0x000fe200000006ff */
[----:B------:R-:W-:Y:S01]  /*efb0*/  IMAD.MOV.U32 R3, RZ, RZ, R81 ;  /* 0x000000ffff037224 */ /* 0x000fe200078e0051 */
[----:B------:R-:W-:Y:S06]  /*efc0*/  BRA.DIV UR4, `(.L_x_1535) ;  /* 0x0000019e04187947 */ /* 0x000fec000b800000 */
.L_x_1878:
[----:B------:R-:W0:Y:S01]  /*efd0*/  SYNCS.PHASECHK.TRANS64.TRYWAIT P4, [R16+URZ+0x30800], R9 ;  /* 0x03080009100075a7 */ /* 0x000e22000808017f */
[----:B------:R-:W-:Y:S01]  /*efe0*/  PRMT R100, R100, 0x5410, R3 ;  /* 0x0000541064647816 */ /* 0x000fe20000000003 */
[----:B------:R-:W-:Y:S01]  /*eff0*/  IMAD.MOV.U32 R0, RZ, RZ, R66 ;  /* 0x000000ffff007224 */ /* 0x000fe200078e0042 */
[----:B------:R-:W-:Y:S01]  /*f000*/  MOV R8, R64 ;  /* 0x0000004000087202 */ /* 0x000fe20000000f00 */
[----:B------:R-:W-:Y:S01]  /*f010*/  IMAD.MOV.U32 R3, RZ, RZ, R67 ;  /* 0x000000ffff037224 */ /* 0x000fe200078e0043 */
[----:B------:R-:W-:Y:S01]  /*f020*/  BSSY B1, `(.L_x_1536) ;  /* 0x0000019000017945 */ /* 0x000fe20003800000 */
[----:B------:R-:W-:Y:S02]  /*f030*/  IMAD.MOV.U32 R10, RZ, RZ, R65 ;  /* 0x000000ffff0a7224 */ /* 0x000fe400078e0041 */
[----:B------:R-:W-:Y:S01]  /*f040*/  IMAD.MOV.U32 R11, RZ, RZ, R69 ;  /* 0x000000ffff0b7224 */ /* 0x000fe200078e0045 */
[----:B------:R-:W-:Y:S01]  /*f050*/  PRMT R85, R0, 0x5410, R3 ;  /* 0x0000541000557816 */ /* 0x000fe20000000003 */
[----:B------:R-:W-:Y:S01]  /*f060*/  IMAD.MOV.U32 R0, RZ, RZ, R70 ;  /* 0x000000ffff007224 */ /* 0x000fe200078e0046 */
[----:B------:R-:W-:Y:S01]  /*f070*/  PRMT R90, R8, 0x5410, R10 ;  /* 0x00005410085a7816 */ /* 0x000fe2000000000a */
[----:B------:R-:W-:Y:S01]  /*f080*/  IMAD.MOV.U32 R8, RZ, RZ, R71 ;  /* 0x000000ffff087224 */ /* 0x000fe200078e0047 */
[----:B------:R-:W-:-:S04]  /*f090*/  MOV R10, R68 ;  /* 0x00000044000a7202 */ /* 0x000fc80000000f00 */
        /* <DEDUP_REMOVED lines=10> */
[----:B------:R-:W-:Y:S02]  /*f140*/  MOV R10, R78 ;  /* 0x0000004e000a7202 */ /* 0x000fe40000000f00 */
[----:B------:R-:W-:Y:S02]  /*f150*/  SHF.R.S32.HI R11, RZ, 0x1f, R228 ;  /* 0x0000001fff0b7819 */ /* 0x000fe400000114e4 */
[----:B------:R-:W-:Y:S01]  /*f160*/  PRMT R21, R0, 0x5410, R8 ;  /* 0x0000541000157816 */ /* 0x000fe20000000008 */
[----:B------:R-:W-:Y:S01]  /*f170*/  IMAD.MOV.U32 R8, RZ, RZ, R79 ;  /* 0x000000ffff087224 */ /* 0x000fe200078e004f */
[----:B------:R-:W-:-:S02]  /*f180*/  PRMT R84, R10, 0x7610, R84 ;  /* 0x000076100a547816 */ /* 0x000fc40000000054 */
[----:B------:R-:W-:Y:S01]  /*f190*/  LEA.HI R0, R11, R228, RZ, 0x3 ;  /* 0x000000e40b007211 */ /* 0x000fe200078f18ff */
[----:B0-----:R-:W-:Y:S06]  /*f1a0*/  @!P4 BRA `(.L_x_1537) ;  /* 0x0000019800c8c947 */ /* 0x001fec0003800000 */
.L_x_1879:
[----:B------:R-:W-:Y:S05]  /*f1b0*/  BSYNC B1 ;  /* 0x0000000000017941 */ /* 0x000fea0003800000 */
.L_x_1536:
[----:B------:R-:W-:Y:S01]  /*f1c0*/  BSSY B1, `(.L_x_1538) ;  /* 0x00000cf000017945 */ /* 0x000fe20003800000 */
[----:B------:R-:W-:Y:S02]  /*f1d0*/  PRMT R84, R84, 0x5410, R8 ;  /* 0x0000541054547816 */ /* 0x000fe40000000008 */
[----:B------:R-:W-:Y:S01]  /*f1e0*/  SHF.R.S32.HI R0, RZ, 0x3, R0 ;  /* 0x00000003ff007819 */ /* 0x000fe20000011400 */
[----:B------:R-:W-:Y:S06]  /*f1f0*/  @P0 BRA `(.L_x_1539) ;  /* 0x0000000c002c0947 */ /* 0x000fec0003800000 */
[----:B------:R1:W5:Y:S01]  /*f200*/  LDL R132, [R1+0x3c] ;  /* 0x00003c0001847983 */ /* 0x0003620000100800 */
[----:B------:R-:W2:Y:S03]  /*f210*/  LDC R111, c[0x0][0x3d4] ;  /* 0x0000f500ff6f7b82 */ /* 0x000ea60000000800 */
[----:B------:R1:W5:Y:S04]  /*f220*/  LDL R131, [R1+0x48] ;  /* 0x0000480001837983 */ /* 0x0003680000100800 */
[----:B------:R1:W5:Y:S01]  /*f230*/  LDL R130, [R1+0x4c] ;  /* 0x00004c0001827983 */ /* 0x0003620000100800 */
[----:B------:R-:W-:Y:S01]  /*f240*/  BSSY B2, `(.L_x_1540) ;  /* 0x0000065000027945 */ /* 0x000fe20003800000 */
[----:B--2---:R-:W-:-:S02]  /*f250*/  ISETP.GE.AND P0, PT, R22, R111, PT ;  /* 0x0000006f1600720c */ /* 0x004fc40003f06270 */
[----:B------:R-:W-:-:S11]  /*f260*/  ISETP.GE.AND P4, PT, R228, R111, PT ;  /* 0x0000006fe400720c */ /* 0x000fd60003f86270 */
[----:B-1----:R-:W-:Y:S05]  /*f270*/  @P0 BRA `(.L_x_1541) ;  /* 0x0000000400840947 */ /* 0x002fea0003800000 */
[----:B------:R-:W2:Y:S04]  /*f280*/  LDL R10, [R1+0x64] ;  /* 0x00006400010a7983 */ /* 0x000ea80000100800 */
[----:B------:R-:W3:Y:S01]  /*f290*/  LDL R133, [R1+0x50] ;  /* 0x0000500001857983 */ /* 0x000ee20000100800 */
[--C-:B------:R-:W-:Y:S01]  /*f2a0*/  HADD2.F32 R124, -RZ, R115.reuse.H0_H0 ;  /* 0x20000073ff7c7230 */ /* 0x100fe20000004100 */
[----:B------:R-:W-:Y:S01]  /*f2b0*/  SHF.R.U32.HI R125, RZ, 0x10, R45 ;  /* 0x00000010ff7d7819 */ /* 0x000fe2000001162d */
[----:B------:R-:W-:Y:S01]  /*f2c0*/  HADD2.F32 R122, -RZ, R115.H1_H1 ;  /* 0x30000073ff7a7230 */ /* 0x000fe20000004100 */
[--C-:B------:R-:W-:Y:S02]  /*f2d0*/  SHF.R.U32.HI R123, RZ, 0x10, R25.reuse ;  /* 0x00000010ff7b7819 */ /* 0x100fe40000011619 */
[----:B------:R-:W-:Y:S01]  /*f2e0*/  SHF.R.U64 R24, R24, 0x10, R25 ;  /* 0x0000001018187819 */ /* 0x000fe20000001219 */
[----:B------:R-:W-:Y:S01]  /*f2f0*/  HADD2.F32 R125, -RZ, R125.H0_H0 ;  /* 0x2000007dff7d7230 */ /* 0x000fe20000004100 */
[----:B------:R-:W-:-:S02]  /*f300*/  SHF.R.U64 R25, R26, 0x10, R27 ;  /* 0x000000101a197819 */ /* 0x000fc4000000121b */
[----:B------:R-:W-:Y:S02]  /*f310*/  SHF.R.U64 R26, R46, 0x10, R47 ;  /* 0x000000102e1a7819 */ /* 0x000fe4000000122f */
[----:B------:R-:W-:Y:S01]  /*f320*/  SHF.R.U32.HI R27, RZ, 0x10, R27 ;  /* 0x00000010ff1b7819 */ /* 0x000fe2000001161b */
[----:B------:R-:W-:Y:S01]  /*f330*/  HADD2.F32 R25, -RZ, R25.H0_H0 ;  /* 0x20000019ff197230 */ /* 0x000fe20000004100 */
[----:B------:R-:W-:Y:S02]  /*f340*/  SHF.R.U32.HI R47, RZ, 0x10, R47 ;  /* 0x00000010ff2f7819 */ /* 0x000fe4000001162f */
[----:B------:R-:W-:Y:S02]  /*f350*/  SHF.R.U64 R44, R44, 0x10, R45 ;  /* 0x000000102c2c7819 */ /* 0x000fe4000000122d */
[----:B--2---:R-:W-:-:S04]  /*f360*/  LEA.HI R8, R111, R10, RZ, 0x1d ;  /* 0x0000000a6f087211 */ /* 0x004fc800078fe8ff */
[----:B------:R-:W-:Y:S01]  /*f370*/  SHF.R.S32.HI R11, RZ, 0x1f, R8 ;  /* 0x0000001fff0b7819 */ /* 0x000fe20000011408 */
[----:B0-----:R-:W-:-:S03]  /*f380*/  IMAD.SHL.U32 R9, R8, 0x8, RZ ;  /* 0x0000000808097824 */ /* 0x001fc600078e00ff */
[----:B------:R-:W-:Y:S02]  /*f390*/  LEA.HI R11, R11, R8, RZ, 0x3 ;  /* 0x000000080b0b7211 */ /* 0x000fe400078f18ff */
[----:B------:R-:W-:-:S03]  /*f3a0*/  LOP3.LUT R9, R9, 0x38, RZ, 0xc0, !PT ;  /* 0x0000003809097812 */ /* 0x000fc600078ec0ff */
[----:B------:R-:W-:Y:S01]  /*f3b0*/  IMAD.SHL.U32 R11, R11, 0x400, RZ ;  /* 0x000004000b0b7824 */ /* 0x000fe200078e00ff */
[----:B-----5:R-:W-:-:S04]  /*f3c0*/  LOP3.LUT R9, R9, 0x1c0, R132, 0xf8, !PT ;  /* 0x000001c009097812 */ /* 0x020fc800078ef884 */
[----:B------:R-:W-:Y:S02]  /*f3d0*/  LOP3.LUT R13, R9, R131, RZ, 0x3c, !PT ;  /* 0x00000083090d7212 */ /* 0x000fe400078e3cff */
[----:B------:R-:W-:Y:S02]  /*f3e0*/  LOP3.LUT R12, R11, 0x7fffe000, RZ, 0xc0, !PT ;  /* 0x7fffe0000b0c7812 */ /* 0x000fe400078ec0ff */
[----:B---3--:R-:W0:Y:S02]  /*f3f0*/  LDS.128 R8, [R133] ;  /* 0x0000000085087984 */ /* 0x008e240000000c00 */
[----:B------:R-:W-:-:S04]  /*f400*/  IADD3 R13, R13, R12, R130 ;  /* 0x0000000c0d0d7210 */ /* 0x000fc80007ffe082 */
[----:B------:R-:W-:-:S05]  /*f410*/  LEA R113, R13, R16, 0x1 ;  /* 0x000000100d717211 */ /* 0x000fca00078e08ff */
[----:B------:R-:W1:Y:S01]  /*f420*/  LDS.128 R12, [R113+0x10400] ;  /* 0x01040000710c7984 */ /* 0x000e620000000c00 */
[--C-:B0-----:R-:W-:Y:S02]  /*f430*/  HADD2.F32 R117, -RZ, R9.reuse.H0_H0 ;  /* 0x20000009ff757230 */ /* 0x101fe40000004100 */
[----:B------:R-:W-:Y:S02]  /*f440*/  HADD2.F32 R118, -RZ, R9.H1_H1 ;  /* 0x30000009ff767230 */ /* 0x000fe40000004100 */
[----:B------:R-:W-:Y:S02]  /*f450*/  HADD2.F32 R116, -RZ, R8.H0_H0 ;  /* 0x20000008ff747230 */ /* 0x000fe40000004100 */
[----:B------:R-:W-:Y:S02]  /*f460*/  HADD2.F32 R46, -RZ, R10.H0_H0 ;  /* 0x2000000aff2e7230 */ /* 0x000fe40000004100 */
[--C-:B------:R-:W-:Y:S02]  /*f470*/  HADD2.F32 R45, -RZ, R11.reuse.H0_H0 ;  /* 0x2000000bff2d7230 */ /* 0x100fe40000004100 */
[----:B------:R-:W-:-:S02]  /*f480*/  HADD2.F32 R11, -RZ, R11.H1_H1 ;  /* 0x3000000bff0b7230 */ /* 0x000fc40000004100 */
[--C-:B-1----:R-:W-:Y:S02]  /*f490*/  HADD2.F32 R9, -RZ, R13.reuse.H0_H0 ;  /* 0x2000000dff097230 */ /* 0x102fe40000004100 */
[----:B------:R-:W-:Y:S02]  /*f4a0*/  HADD2.F32 R119, -RZ, R13.H1_H1 ;  /* 0x3000000dff777230 */ /* 0x000fe40000004100 */
[----:B------:R-:W-:Y:S02]  /*f4b0*/  HADD2.F32 R115, -RZ, R12.H0_H0 ;  /* 0x2000000cff737230 */ /* 0x000fe40000004100 */
[C---:B------:R-:W-:Y:S01]  /*f4c0*/  FMUL.FTZ R126, R9.reuse, R124 ;  /* 0x0000007c097e7220 */ /* 0x040fe20000410000 */
[-C--:B------:R-:W-:Y:S01]  /*f4d0*/  FMUL.FTZ R128, R9, R122.reuse ;  /* 0x0000007a09807220 */ /* 0x080fe20000410000 */
[----:B------:R-:W-:Y:S01]  /*f4e0*/  FMUL.FTZ R127, R119, R125 ;  /* 0x0000007d777f7220 */ /* 0x000fe20000410000 */
[----:B------:R-:W-:Y:S02]  /*f4f0*/  HADD2.F32 R120, -RZ, R14.H0_H0 ;  /* 0x2000000eff787230 */ /* 0x000fe40000004100 */
[----:B------:R-:W-:Y:S01]  /*f500*/  FFMA.FTZ R9, R117, R122, -R126 ;  /* 0x0000007a75097223 */ /* 0x000fe2000001087e */
[----:B------:R-:W-:-:S02]  /*f510*/  HADD2.F32 R122, -RZ, R123.H0_H0 ;  /* 0x2000007bff7a7230 */ /* 0x000fc40000004100 */
[----:B------:R-:W-:Y:S01]  /*f520*/  FFMA.FTZ R13, R117, R124, R128 ;  /* 0x0000007c750d7223 */ /* 0x000fe20000010080 */
[--C-:B------:R-:W-:Y:S02]  /*f530*/  HADD2.F32 R123, -RZ, R114.reuse.H1_H1 ;  /* 0x30000072ff7b7230 */ /* 0x100fe40000004100 */
[----:B------:R-:W-:Y:S02]  /*f540*/  HADD2.F32 R117, -RZ, R114.H0_H0 ;  /* 0x20000072ff757230 */ /* 0x000fe40000004100 */
[-C--:B------:R-:W-:Y:S01]  /*f550*/  FMUL.FTZ R129, R119, R122.reuse ;  /* 0x0000007a77817220 */ /* 0x080fe20000410000 */
[----:B------:R-:W-:Y:S01]  /*f560*/  FFMA.FTZ R114, R118, R122, -R127 ;  /* 0x0000007a76727223 */ /* 0x000fe2000001087f */
[C---:B------:R-:W-:Y:S01]  /*f570*/  FMUL.FTZ R127, R115.reuse, R123 ;  /* 0x0000007b737f7220 */ /* 0x040fe20000410000 */
[----:B------:R-:W-:Y:S02]  /*f580*/  HADD2.F32 R119, -RZ, R110.H0_H0 ;  /* 0x2000006eff777230 */ /* 0x000fe40000004100 */
[----:B------:R-:W-:Y:S01]  /*f590*/  FMUL.FTZ R122, R115, R117 ;  /* 0x00000075737a7220 */ /* 0x000fe20000410000 */
[----:B------:R-:W-:-:S02]  /*f5a0*/  HADD2.F32 R115, -RZ, R112.H0_H0 ;  /* 0x20000070ff737230 */ /* 0x000fc40000004100 */
[C---:B------:R-:W-:Y:S01]  /*f5b0*/  FFMA.FTZ R127, R116.reuse, R117, -R127 ;  /* 0x00000075747f7223 */ /* 0x040fe2000001087f */
[--C-:B------:R-:W-:Y:S02]  /*f5c0*/  HADD2.F32 R121, -RZ, R15.reuse.H0_H0 ;  /* 0x2000000fff797230 */ /* 0x100fe40000004100 */
[----:B------:R-:W-:Y:S01]  /*f5d0*/  FFMA.FTZ R122, R116, R123, R122 ;  /* 0x0000007b747a7223 */ /* 0x000fe2000001007a */
[----:B------:R-:W-:Y:S02]  /*f5e0*/  HADD2.F32 R116, -RZ, R110.H1_H1 ;  /* 0x3000006eff747230 */ /* 0x000fe40000004100 */
[C---:B------:R-:W-:Y:S01]  /*f5f0*/  FMUL.FTZ R117, R120.reuse, R119 ;  /* 0x0000007778757220 */ /* 0x040fe20000410000 */
[----:B------:R-:W-:Y:S02]  /*f600*/  HADD2.F32 R112, -RZ, R112.H1_H1 ;  /* 0x30000070ff707230 */ /* 0x000fe40000004100 */
[----:B------:R-:W-:Y:S01]  /*f610*/  FMUL.FTZ R123, R120, R115 ;  /* 0x00000073787b7220 */ /* 0x000fe20000410000 */
[----:B------:R-:W-:Y:S01]  /*f620*/  FFMA.FTZ R124, R118, R125, R129 ;  /* 0x0000007d767c7223 */ /* 0x000fe20000010081 */
[----:B------:R-:W-:Y:S01]  /*f630*/  FMUL.FTZ R120, R121, R116 ;  /* 0x0000007479787220 */ /* 0x000fe20000410000 */
[----:B------:R-:W-:-:S02]  /*f640*/  HADD2.F32 R15, -RZ, R15.H1_H1 ;  /* 0x3000000fff0f7230 */ /* 0x000fc40000004100 */
[-C--:B------:R-:W-:Y:S01]  /*f650*/  FMUL.FTZ R121, R121, R112.reuse ;  /* 0x0000007079797220 */ /* 0x080fe20000410000 */
[----:B------:R-:W-:Y:S02]  /*f660*/  HADD2.F32 R118, -RZ, R47.H0_H0 ;  /* 0x2000002fff767230 */ /* 0x000fe40000004100 */
[C---:B------:R-:W-:Y:S01]  /*f670*/  FFMA.FTZ R117, R46.reuse, R115, -R117 ;  /* 0x000000732e757223 */ /* 0x040fe20000010875 */
[----:B------:R-:W-:Y:S02]  /*f680*/  HADD2.F32 R110, -RZ, R27.H0_H0 ;  /* 0x2000001bff6e7230 */ /* 0x000fe40000004100 */
[----:B------:R-:W-:Y:S01]  /*f690*/  FFMA.FTZ R123, R46, R119, R123 ;  /* 0x000000772e7b7223 */ /* 0x000fe2000001007b */
[C---:B------:R-:W-:Y:S01]  /*f6a0*/  FFMA.FTZ R120, R45.reuse, R112, -R120 ;  /* 0x000000702d787223 */ /* 0x040fe20000010878 */
[----:B------:R-:W-:Y:S01]  /*f6b0*/  FFMA.FTZ R121, R45, R116, R121 ;  /* 0x000000742d797223 */ /* 0x000fe20000010079 */
[----:B------:R-:W-:Y:S02]  /*f6c0*/  HADD2.F32 R12, -RZ, R12.H1_H1 ;  /* 0x3000000cff0c7230 */ /* 0x000fe40000004100 */
[----:B------:R-:W-:Y:S01]  /*f6d0*/  FMUL.FTZ R46, R15, R118 ;  /* 0x000000760f2e7220 */ /* 0x000fe20000410000 */
[----:B------:R-:W-:-:S02]  /*f6e0*/  HADD2.F32 R14, -RZ, R14.H1_H1 ;  /* 0x3000000eff0e7230 */ /* 0x000fc40000004100 */
[-C--:B------:R-:W-:Y:S01]  /*f6f0*/  FMUL.FTZ R112, R15, R110.reuse ;  /* 0x0000006e0f707220 */ /* 0x080fe20000410000 */
[----:B------:R-:W-:Y:S02]  /*f700*/  HADD2.F32 R27, -RZ, R44.H0_H0 ;  /* 0x2000002cff1b7230 */ /* 0x000fe40000004100 */
[C---:B------:R-:W-:Y:S01]  /*f710*/  FFMA.FTZ R115, R11.reuse, R110, -R46 ;  /* 0x0000006e0b737223 */ /* 0x040fe2000001082e */
[----:B------:R-:W-:Y:S02]  /*f720*/  HADD2.F32 R45, -RZ, R26.H0_H0 ;  /* 0x2000001aff2d7230 */ /* 0x000fe40000004100 */
[----:B------:R-:W-:Y:S01]  /*f730*/  FFMA.FTZ R112, R11, R118, R112 ;  /* 0x000000760b707223 */ /* 0x000fe20000010070 */
[----:B------:R-:W-:Y:S02]  /*f740*/  HADD2.F32 R15, -RZ, R24.H0_H0 ;  /* 0x20000018ff0f7230 */ /* 0x000fe40000004100 */
[----:B------:R-:W-:Y:S01]  /*f750*/  FMUL.FTZ R11, R12, R27 ;  /* 0x0000001b0c0b7220 */ /* 0x000fe20000410000 */
[----:B------:R-:W-:-:S02]  /*f760*/  HADD2.F32 R8, -RZ, R8.H1_H1 ;  /* 0x30000008ff087230 */ /* 0x000fc40000004100 */
[----:B------:R-:W-:Y:S01]  /*f770*/  FMUL.FTZ R47, R14, R45 ;  /* 0x0000002d0e2f7220 */ /* 0x000fe20000410000 */
[----:B------:R-:W-:Y:S02]  /*f780*/  HADD2.F32 R10, -RZ, R10.H1_H1 ;  /* 0x3000000aff0a7230 */ /* 0x000fe40000004100 */
[----:B------:R-:W-:Y:S01]  /*f790*/  FMUL.FTZ R24, R12, R15 ;  /* 0x0000000f0c187220 */ /* 0x000fe20000410000 */
[----:B------:R-:W-:Y:S01]  /*f7a0*/  FMUL.FTZ R26, R14, R25 ;  /* 0x000000190e1a7220 */ /* 0x000fe20000410000 */
[----:B------:R-:W-:Y:S01]  /*f7b0*/  FFMA.FTZ R12, R8, R15, -R11 ;  /* 0x0000000f080c7223 */ /* 0x000fe2000001080b */
[----:B------:R-:W-:Y:S01]  /*f7c0*/  F2FP.F16.F32.PACK_AB R11, R115, R120 ;  /* 0x00000078730b723e */ /* 0x000fe200000000ff */
[----:B------:R-:W-:Y:S01]  /*f7d0*/  FFMA.FTZ R14, R10, R25, -R47 ;  /* 0x000000190a0e7223 */ /* 0x000fe2000001082f */
        /* <DEDUP_REMOVED lines=11> */
.L_x_1541:
[----:B------:R-:W-:Y:S05]  /*f890*/  BSYNC B2 ;  /* 0x0000000000027941 */ /* 0x000fea0003800000 */
.L_x_1540:
[----:B------:R-:W-:Y:S05]  /*f8a0*/  @P4 BRA `(.L_x_1539) ;  /* 0x0000000400804947 */ /* 0x000fea0003800000 */
[----:B------:R-:W0:Y:S01]  /*f8b0*/  LDL R116, [R1+0xa4] ;  /* 0x0000a40001747983 */ /* 0x000e220000100800 */
[----:B------:R-:W-:Y:S01]  /*f8c0*/  LEA.HI R111, R111, R0, RZ, 0x1d ;  /* 0x000000006f6f7211 */ /* 0x000fe200078fe8ff */
[----:B------:R-:W-:Y:S01]  /*f8d0*/  HADD2.F32 R44, -RZ, R102.H1_H1 ;  /* 0x30000066ff2c7230 */ /* 0x000fe20000004100 */
[----:B------:R-:W-:Y:S01]  /*f8e0*/  SHF.R.U64 R25, R28, 0x10, R29 ;  /* 0x000000101c197819 */ /* 0x000fe2000000121d */
[--C-:B------:R-:W-:Y:S01]  /*f8f0*/  HADD2.F32 R45, -RZ, R104.reuse.H1_H1 ;  /* 0x30000068ff2d7230 */ /* 0x100fe20000004100 */
[----:B-1----:R-:W-:Y:S01]  /*f900*/  SHF.R.S32.HI R10, RZ, 0x1f, R111 ;  /* 0x0000001fff0a7819 */ /* 0x002fe2000001146f */
[----:B------:R-:W-:Y:S01]  /*f910*/  IMAD.SHL.U32 R8, R111, 0x8, RZ ;  /* 0x000000086f087824 */ /* 0x000fe200078e00ff */
[----:B------:R-:W-:Y:S01]  /*f920*/  SHF.R.U32.HI R46, RZ, 0x10, R29 ;  /* 0x00000010ff2e7819 */ /* 0x000fe2000001161d */
[----:B------:R-:W-:Y:S01]  /*f930*/  HADD2.F32 R104, -RZ, R104.H0_H0 ;  /* 0x20000068ff687230 */ /* 0x000fe20000004100 */
[----:B------:R-:W-:Y:S01]  /*f940*/  LEA.HI R10, R10, R111, RZ, 0x3 ;  /* 0x0000006f0a0a7211 */ /* 0x000fe200078f18ff */
[----:B------:R-:W-:Y:S01]  /*f950*/  HADD2.F32 R102, -RZ, R102.H0_H0 ;  /* 0x20000066ff667230 */ /* 0x000fe20000004100 */
[----:B------:R-:W-:Y:S01]  /*f960*/  LOP3.LUT R8, R8, 0x38, RZ, 0xc0, !PT ;  /* 0x0000003808087812 */ /* 0x000fe200078ec0ff */
[----:B------:R-:W-:Y:S01]  /*f970*/  HADD2.F32 R46, -RZ, R46.H0_H0 ;  /* 0x2000002eff2e7230 */ /* 0x000fe20000004100 */
[--C-:B------:R-:W-:Y:S01]  /*f980*/  SHF.R.U64 R4, R4, 0x10, R5.reuse ;  /* 0x0000001004047819 */ /* 0x100fe20000001205 */
[----:B------:R-:W-:Y:S01]  /*f990*/  IMAD.SHL.U32 R10, R10, 0x400, RZ ;  /* 0x000004000a0a7824 */ /* 0x000fe200078e00ff */
[----:B-----5:R-:W-:Y:S01]  /*f9a0*/  LOP3.LUT R8, R8, 0x1c0, R132, 0xf8, !PT ;  /* 0x000001c008087812 */ /* 0x020fe200078ef884 */
[----:B------:R-:W-:Y:S01]  /*f9b0*/  HADD2.F32 R25, -RZ, R25.H0_H0 ;  /* 0x20000019ff197230 */ /* 0x000fe20000004100 */
[----:B------:R-:W-:-:S02]  /*f9c0*/  SHF.R.U32.HI R47, RZ, 0x10, R5 ;  /* 0x00000010ff2f7819 */ /* 0x000fc40000011605 */
[----:B------:R-:W-:Y:S02]  /*f9d0*/  LOP3.LUT R13, R8, R131, RZ, 0x3c, !PT ;  /* 0x00000083080d7212 */ /* 0x000fe400078e3cff */
[----:B------:R-:W-:Y:S02]  /*f9e0*/  LOP3.LUT R12, R10, 0x7fffe000, RZ, 0xc0, !PT ;  /* 0x7fffe0000a0c7812 */ /* 0x000fe400078ec0ff */
[--C-:B------:R-:W-:Y:S02]  /*f9f0*/  SHF.R.U64 R5, R6, 0x10, R7.reuse ;  /* 0x0000001006057819 */ /* 0x100fe40000001207 */
[----:B------:R-:W-:Y:S02]  /*fa00*/  IADD3 R13, R13, R12, R130 ;  /* 0x0000000c0d0d7210 */ /* 0x000fe40007ffe082 */
[----:B------:R-:W-:Y:S01]  /*fa10*/  SHF.R.U32.HI R115, RZ, 0x10, R7 ;  /* 0x00000010ff737819 */ /* 0x000fe20000011607 */
[----:B------:R-:W-:Y:S01]  /*fa20*/  HADD2.F32 R5, -RZ, R5.H0_H0 ;  /* 0x20000005ff057230 */ /* 0x000fe20000004100 */
[--C-:B------:R-:W-:Y:S01]  /*fa30*/  SHF.R.U64 R113, R30, 0x10, R31.reuse ;  /* 0x000000101e717819 */ /* 0x100fe2000000121f */
[----:B------:R-:W-:Y:S01]  /*fa40*/  IMAD R24, R13, 0x2, R16 ;  /* 0x000000020d187824 */ /* 0x000fe200078e0210 */
[----:B------:R-:W-:-:S04]  /*fa50*/  SHF.R.U32.HI R111, RZ, 0x10, R31 ;  /* 0x00000010ff6f7819 */ /* 0x000fc8000001161f */
[----:B------:R-:W1:Y:S02]  /*fa60*/  LDS.128 R12, [R24+0x10400] ;  /* 0x01040000180c7984 */ /* 0x000e640000000c00 */
[--C-:B-1----:R-:W-:Y:S02]  /*fa70*/  HADD2.F32 R28, -RZ, R13.reuse.H0_H0 ;  /* 0x2000000dff1c7230 */ /* 0x102fe40000004100 */
[----:B------:R-:W-:Y:S02]  /*fa80*/  HADD2.F32 R29, -RZ, R13.H1_H1 ;  /* 0x3000000dff1d7230 */ /* 0x000fe40000004100 */
[----:B------:R-:W-:Y:S02]  /*fa90*/  HADD2.F32 R13, -RZ, R12.H0_H0 ;  /* 0x2000000cff0d7230 */ /* 0x000fe40000004100 */
[C---:B------:R-:W-:Y:S01]  /*faa0*/  FMUL.FTZ R110, R28.reuse, R45 ;  /* 0x0000002d1c6e7220 */ /* 0x040fe20000410000 */
[----:B------:R-:W-:Y:S01]  /*fab0*/  FMUL.FTZ R112, R28, R44 ;  /* 0x0000002c1c707220 */ /* 0x000fe20000410000 */
[----:B------:R-:W-:-:S02]  /*fac0*/  HADD2.F32 R28, -RZ, R47.H0_H0 ;  /* 0x2000002fff1c7230 */ /* 0x000fc40000004100 */
[----:B------:R-:W-:Y:S02]  /*fad0*/  HADD2.F32 R30, -RZ, R14.H0_H0 ;  /* 0x2000000eff1e7230 */ /* 0x000fe40000004100 */
[--C-:B------:R-:W-:Y:S02]  /*fae0*/  HADD2.F32 R31, -RZ, R15.reuse.H0_H0 ;  /* 0x2000000fff1f7230 */ /* 0x100fe40000004100 */
[----:B------:R-:W-:Y:S01]  /*faf0*/  FMUL.FTZ R114, R29, R28 ;  /* 0x0000001c1d727220 */ /* 0x000fe20000410000 */
[----:B------:R-:W-:Y:S02]  /*fb00*/  HADD2.F32 R15, -RZ, R15.H1_H1 ;  /* 0x3000000fff0f7230 */ /* 0x000fe40000004100 */
[----:B------:R-:W-:Y:S02]  /*fb10*/  HADD2.F32 R12, -RZ, R12.H1_H1 ;  /* 0x3000000cff0c7230 */ /* 0x000fe40000004100 */
[----:B------:R-:W-:Y:S01]  /*fb20*/  HADD2.F32 R14, -RZ, R14.H1_H1 ;  /* 0x3000000eff0e7230 */ /* 0x000fe20000004100 */
[----:B0-----:R-:W0:Y:S02]  /*fb30*/  LDS.128 R8, [R116] ;  /* 0x0000000074087984 */ /* 0x001e240000000c00 */
[----:B0-----:R-:W-:-:S02]  /*fb40*/  HADD2.F32 R7, -RZ, R9.H0_H0 ;  /* 0x20000009ff077230 */ /* 0x001fc40000004100 */
[----:B------:R-:W-:Y:S02]  /*fb50*/  HADD2.F32 R6, -RZ, R8.H0_H0 ;  /* 0x20000008ff067230 */ /* 0x000fe40000004100 */
[----:B------:R-:W-:Y:S02]  /*fb60*/  HADD2.F32 R9, -RZ, R9.H1_H1 ;  /* 0x30000009ff097230 */ /* 0x000fe40000004100 */
[C---:B------:R-:W-:Y:S01]  /*fb70*/  FFMA.FTZ R110, R7.reuse, R44, -R110 ;  /* 0x0000002c076e7223 */ /* 0x040fe2000001086e */
[----:B------:R-:W-:Y:S01]  /*fb80*/  FFMA.FTZ R112, R7, R45, R112 ;  /* 0x0000002d07707223 */ /* 0x000fe20000010070 */
[----:B------:R-:W-:Y:S01]  /*fb90*/  FMUL.FTZ R7, R13, R104 ;  /* 0x000000680d077220 */ /* 0x000fe20000410000 */
[----:B------:R-:W-:Y:S01]  /*fba0*/  FMUL.FTZ R44, R29, R46 ;  /* 0x0000002e1d2c7220 */ /* 0x000fe20000410000 */
[-C--:B------:R-:W-:Y:S01]  /*fbb0*/  FMUL.FTZ R13, R13, R102.reuse ;  /* 0x000000660d0d7220 */ /* 0x080fe20000410000 */
[----:B------:R-:W-:Y:S02]  /*fbc0*/  HADD2.F32 R29, -RZ, R103.H0_H0 ;  /* 0x20000067ff1d7230 */ /* 0x000fe40000004100 */
[----:B------:R-:W-:Y:S01]  /*fbd0*/  FFMA.FTZ R102, R6, R102, -R7 ;  /* 0x0000006606667223 */ /* 0x000fe20000010807 */
[----:B------:R-:W-:Y:S01]  /*fbe0*/  FFMA.FTZ R45, R9, R28, -R44 ;  /* 0x0000001c092d7223 */ /* 0x000fe2000001082c */
[----:B------:R-:W-:-:S02]  /*fbf0*/  HADD2.F32 R7, -RZ, R101.H0_H0 ;  /* 0x20000065ff077230 */ /* 0x000fc40000004100 */
[----:B------:R-:W-:Y:S01]  /*fc00*/  FFMA.FTZ R13, R6, R104, R13 ;  /* 0x00000068060d7223 */ /* 0x000fe2000001000d */
[----:B------:R-:W-:Y:S02]  /*fc10*/  HADD2.F32 R44, -RZ, R103.H1_H1 ;  /* 0x30000067ff2c7230 */ /* 0x000fe40000004100 */
[----:B------:R-:W-:Y:S01]  /*fc20*/  FFMA.FTZ R47, R9, R46, R114 ;  /* 0x0000002e092f7223 */ /* 0x000fe20000010072 */
[----:B------:R-:W-:Y:S02]  /*fc30*/  HADD2.F32 R6, -RZ, R101.H1_H1 ;  /* 0x30000065ff067230 */ /* 0x000fe40000004100 */
[C---:B------:R-:W-:Y:S01]  /*fc40*/  FMUL.FTZ R9, R30.reuse, R29 ;  /* 0x0000001d1e097220 */ /* 0x040fe20000410000 */
[----:B------:R-:W-:Y:S02]  /*fc50*/  HADD2.F32 R26, -RZ, R10.H0_H0 ;  /* 0x2000000aff1a7230 */ /* 0x000fe40000004100 */
[----:B------:R-:W-:Y:S01]  /*fc60*/  FMUL.FTZ R101, R30, R7 ;  /* 0x000000071e657220 */ /* 0x000fe20000410000 */
[----:B------:R-:W-:-:S02]  /*fc70*/  HADD2.F32 R27, -RZ, R11.H0_H0 ;  /* 0x2000000bff1b7230 */ /* 0x000fc40000004100 */
[C---:B------:R-:W-:Y:S01]  /*fc80*/  FMUL.FTZ R104, R31.reuse, R44 ;  /* 0x0000002c1f687220 */ /* 0x040fe20000410000 */
[----:B------:R-:W-:Y:S02]  /*fc90*/  HADD2.F32 R30, -RZ, R111.H0_H0 ;  /* 0x2000006fff1e7230 */ /* 0x000fe40000004100 */
[C---:B------:R-:W-:Y:S01]  /*fca0*/  FFMA.FTZ R46, R26.reuse, R7, -R9 ;  /* 0x000000071a2e7223 */ /* 0x040fe20000010809 */
[----:B------:R-:W-:Y:S02]  /*fcb0*/  HADD2.F32 R28, -RZ, R115.H0_H0 ;  /* 0x20000073ff1c7230 */ /* 0x000fe40000004100 */
[-C--:B------:R-:W-:Y:S01]  /*fcc0*/  FMUL.FTZ R31, R31, R6.reuse ;  /* 0x000000061f1f7220 */ /* 0x080fe20000410000 */
[----:B------:R-:W-:Y:S02]  /*fcd0*/  HADD2.F32 R11, -RZ, R11.H1_H1 ;  /* 0x3000000bff0b7230 */ /* 0x000fe40000004100 */
[----:B------:R-:W-:Y:S01]  /*fce0*/  FFMA.FTZ R101, R26, R29, R101 ;  /* 0x0000001d1a657223 */ /* 0x000fe20000010065 */
[----:B------:R-:W-:Y:S01]  /*fcf0*/  FFMA.FTZ R104, R27, R6, -R104 ;  /* 0x000000061b687223 */ /* 0x000fe20000010868 */
[C---:B------:R-:W-:Y:S01]  /*fd00*/  FMUL.FTZ R26, R15.reuse, R30 ;  /* 0x0000001e0f1a7220 */ /* 0x040fe20000410000 */
[----:B------:R-:W-:Y:S01]  /*fd10*/  FMUL.FTZ R6, R15, R28 ;  /* 0x0000001c0f067220 */ /* 0x000fe20000410000 */
[----:B------:R-:W-:-:S02]  /*fd20*/  HADD2.F32 R9, -RZ, R113.H0_H0 ;  /* 0x20000071ff097230 */ /* 0x000fc40000004100 */
[----:B------:R-:W-:Y:S01]  /*fd30*/  FFMA.FTZ R31, R27, R44, R31 ;  /* 0x0000002c1b1f7223 */ /* 0x000fe2000001001f */
[----:B------:R-:W-:Y:S02]  /*fd40*/  HADD2.F32 R7, -RZ, R4.H0_H0 ;  /* 0x20000004ff077230 */ /* 0x000fe40000004100 */
[C---:B------:R-:W-:Y:S01]  /*fd50*/  FFMA.FTZ R29, R11.reuse, R28, -R26 ;  /* 0x0000001c0b1d7223 */ /* 0x040fe2000001081a */
[----:B------:R-:W-:Y:S02]  /*fd60*/  HADD2.F32 R8, -RZ, R8.H1_H1 ;  /* 0x30000008ff087230 */ /* 0x000fe40000004100 */
[----:B------:R-:W-:Y:S01]  /*fd70*/  FFMA.FTZ R6, R11, R30, R6 ;  /* 0x0000001e0b067223 */ /* 0x000fe20000010006 */
[----:B------:R-:W-:Y:S02]  /*fd80*/  HADD2.F32 R10, -RZ, R10.H1_H1 ;  /* 0x3000000aff0a7230 */ /* 0x000fe40000004100 */
[----:B------:R-:W-:Y:S01]  /*fd90*/  FMUL.FTZ R11, R12, R25 ;  /* 0x000000190c0b7220 */ /* 0x000fe20000410000 */
[----:B------:R-:W-:Y:S01]  /*fda0*/  FMUL.FTZ R27, R14, R9 ;  /* 0x000000090e1b7220 */ /* 0x000fe20000410000 */
[----:B------:R-:W-:Y:S01]  /*fdb0*/  FMUL.FTZ R12, R12, R7 ;  /* 0x000000070c0c7220 */ /* 0x000fe20000410000 */
[----:B------:R-:W-:Y:S01]  /*fdc0*/  FMUL.FTZ R14, R14, R5 ;  /* 0x000000050e0e7220 */ /* 0x000fe20000410000 */
[----:B------:R-:W-:Y:S01]  /*fdd0*/  FFMA.FTZ R15, R8, R7, -R11 ;  /* 0x00000007080f7223 */ /* 0x000fe2000001080b */
[----:B------:R-:W-:Y:S01]  /*fde0*/  FFMA.FTZ R27, R10, R5, -R27 ;  /* 0x000000050a1b7223 */ /* 0x000fe2000001081b */
[----:B------:R-:W-:Y:S01]  /*fdf0*/  FFMA.FTZ R8, R8, R25, R12 ;  /* 0x0000001908087223 */ /* 0x000fe2000001000c */
[----:B------:R-:W-:Y:S01]  /*fe00*/  FFMA.FTZ R10, R10, R9, R14 ;  /* 0x000000090a0a7223 */ /* 0x000fe2000001000e */
[----:B------:R-:W-:-:S02]  /*fe10*/  F2FP.F16.F32.PACK_AB R11, R6, R31 ;  /* 0x0000001f060b723e */ /* 0x000fc400000000ff */
[----:B------:R-:W-:Y:S02]  /*fe20*/  F2FP.F16.F32.PACK_AB R7, R29, R104 ;  /* 0x000000681d07723e */ /* 0x000fe400000000ff */
        /* <DEDUP_REMOVED lines=8> */
.L_x_1539:
[----:B------:R-:W-:Y:S05]  /*feb0*/  BSYNC B1 ;  /* 0x0000000000017941 */ /* 0x000fea0003800000 */
.L_x_1538:
[----:B------:R-:W-:Y:S04]  /*fec0*/  BSSY B1, `(.L_x_1542) ;  /* 0x00000cb000017945 */ /* 0x000fe80003800000 */
[----:B------:R-:W-:Y:S05]  /*fed0*/  @P1 BRA `(.L_x_1543) ;  /* 0x0000000c00241947 */ /* 0x000fea0003800000 */
[----:B------:R3:W5:Y:S01]  /*fee0*/  LDL R110, [R1+0x38] ;  /* 0x00003800016e7983 */ /* 0x0007620000100800 */
[----:B-1----:R-:W1:Y:S03]  /*fef0*/  LDC R13, c[0x0][0x3d4] ;  /* 0x0000f500ff0d7b82 */ /* 0x002e660000000800 */
[----:B------:R3:W5:Y:S04]  /*ff00*/  LDL R104, [R1+0x40] ;  /* 0x0000400001687983 */ /* 0x0007680000100800 */
[----:B------:R3:W5:Y:S01]  /*ff10*/  LDL R103, [R1+0x44] ;  /* 0x0000440001677983 */ /* 0x0007620000100800 */
[----:B------:R-:W-:Y:S01]  /*ff20*/  BSSY B2, `(.L_x_1544) ;  /* 0x0000064000027945 */ /* 0x000fe20003800000 */
[----:B-1----:R-:W-:-:S02]  /*ff30*/  ISETP.GE.AND P0, PT, R22, R13, PT ;  /* 0x0000000d1600720c */ /* 0x002fc40003f06270 */
[----:B------:R-:W-:-:S11]  /*ff40*/  ISETP.GE.AND P1, PT, R228, R13, PT ;  /* 0x0000000de400720c */ /* 0x000fd60003f26270 */
[----:B---3--:R-:W-:Y:S05]  /*ff50*/  @P0 BRA `(.L_x_1545) ;  /* 0x0000000400800947 */ /* 0x008fea0003800000 */
[----:B--2---:R-:W2:Y:S04]  /*ff60*/  LDL R4, [R1+0x64] ;  /* 0x0000640001047983 */ /* 0x004ea80000100800 */
[----:B------:R-:W3:Y:S01]  /*ff70*/  LDL R111, [R1+0xa0] ;  /* 0x0000a000016f7983 */ /* 0x000ee20000100800 */
[--C-:B------:R-:W-:Y:S01]  /*ff80*/  SHF.R.U64 R102, R36, 0x10, R37.reuse ;  /* 0x0000001024667819 */ /* 0x100fe20000001225 */
[--C-:B------:R-:W-:Y:S01]  /*ff90*/  HADD2.F32 R31, -RZ, R106.reuse.H1_H1 ;  /* 0x3000006aff1f7230 */ /* 0x100fe20000004100 */
[----:B------:R-:W-:Y:S01]  /*ffa0*/  SHF.R.U32.HI R30, RZ, 0x10, R37 ;  /* 0x00000010ff1e7819 */ /* 0x000fe20000011625 */
[----:B------:R-:W-:Y:S01]  /*ffb0*/  HADD2.F32 R37, -RZ, R109.H1_H1 ;  /* 0x3000006dff257230 */ /* 0x000fe20000004100 */
[--C-:B------:R-:W-:Y:S01]  /*ffc0*/  SHF.R.U64 R101, R48, 0x10, R49.reuse ;  /* 0x0000001030657819 */ /* 0x100fe20000001231 */
[----:B------:R-:W-:Y:S01]  /*ffd0*/  HADD2.F32 R106, -RZ, R106.H0_H0 ;  /* 0x2000006aff6a7230 */ /* 0x000fe20000004100 */
[----:B------:R-:W-:-:S02]  /*ffe0*/  SHF.R.U32.HI R36, RZ, 0x10, R49 ;  /* 0x00000010ff247819 */ /* 0x000fc40000011631 */
[--C-:B------:R-:W-:Y:S02]  /*fff0*/  SHF.R.U64 R49, R38, 0x10, R39.reuse ;  /* 0x0000001026317819 */ /* 0x100fe40000001227 */
[----:B------:R-:W-:Y:S01]  /*10000*/  SHF.R.U32.HI R46, RZ, 0x10, R39 ;  /* 0x00000010ff2e7819 */ /* 0x000fe20000011627 */
[----:B------:R-:W-:Y:S01]  /*10010*/  HADD2.F32 R36, -RZ, R36.H0_H0 ;  /* 0x20000024ff247230 */ /* 0x000fe20000004100 */
[--C-:B------:R-:W-:Y:S02]  /*10020*/  SHF.R.U64 R47, R50, 0x10, R51.reuse ;  /* 0x00000010322f7819 */ /* 0x100fe40000001233 */
[----:B------:R-:W-:Y:S02]  /*10030*/  SHF.R.U32.HI R50, RZ, 0x10, R51 ;  /* 0x00000010ff327819 */ /* 0x000fe40000011633 */
[----:B--2---:R-:W-:-:S04]  /*10040*/  LEA.HI R4, R13, R4, RZ, 0x1d ;  /* 0x000000040d047211 */ /* 0x004fc800078fe8ff */
[----:B------:R-:W-:Y:S02]  /*10050*/  SHF.R.S32.HI R7, RZ, 0x1f, R4 ;  /* 0x0000001fff077819 */ /* 0x000fe40000011404 */
[----:B------:R-:W-:Y:S02]  /*10060*/  SHF.L.U32 R5, R4, 0x3, RZ ;  /* 0x0000000304057819 */ /* 0x000fe400000006ff */
[----:B------:R-:W-:Y:S02]  /*10070*/  LEA.HI R7, R7, R4, RZ, 0x3 ;  /* 0x0000000407077211 */ /* 0x000fe400078f18ff */
[----:B-----5:R-:W-:-:S03]  /*10080*/  LOP3.LUT R4, R110, 0x38, R5, 0xf8, !PT ;  /* 0x000000386e047812 */ /* 0x020fc600078ef805 */
[----:B------:R-:W-:Y:S01]  /*10090*/  IMAD.SHL.U32 R7, R7, 0x400, RZ ;  /* 0x0000040007077824 */ /* 0x000fe200078e00ff */
[----:B------:R-:W-:-:S04]  /*100a0*/  LOP3.LUT R8, R4, R104, RZ, 0x3c, !PT ;  /* 0x0000006804087212 */ /* 0x000fc800078e3cff */
[----:B0-----:R-:W-:Y:S02]  /*100b0*/  LOP3.LUT R9, R7, 0x7fffe000, RZ, 0xc0, !PT ;  /* 0x7fffe00007097812 */ /* 0x001fe400078ec0ff */
[----:B---3--:R-:W0:Y:S02]  /*100c0*/  LDS.128 R4, [R111] ;  /* 0x000000006f047984 */ /* 0x008e240000000c00 */
[----:B------:R-:W-:-:S05]  /*100d0*/  IADD3 R9, R8, R9, R103 ;  /* 0x0000000908097210 */ /* 0x000fca0007ffe067 */
[----:B------:R-:W-:-:S05]  /*100e0*/  IMAD R12, R9, 0x2, R16 ;  /* 0x00000002090c7824 */ /* 0x000fca00078e0210 */
        /* <DEDUP_REMOVED lines=11> */
[----:B------:R-:W-:Y:S01]  /*101a0*/  FMUL.FTZ R45, R26, R31 ;  /* 0x0000001f1a2d7220 */ /* 0x000fe20000410000 */
[----:B------:R-:W-:Y:S02]  /*101b0*/  HADD2.F32 R26, -RZ, R30.H0_H0 ;  /* 0x2000001eff1a7230 */ /* 0x000fe40000004100 */
[----:B------:R-:W-:Y:S01]  /*101c0*/  FMUL.FTZ R38, R27, R36 ;  /* 0x000000241b267220 */ /* 0x000fe20000410000 */
[----:B------:R-:W-:-:S02]  /*101d0*/  HADD2.F32 R30, -RZ, R109.H0_H0 ;  /* 0x2000006dff1e7230 */ /* 0x000fc40000004100 */
[C---:B------:R-:W-:Y:S01]  /*101e0*/  FFMA.FTZ R39, R14.reuse, R31, -R39 ;  /* 0x0000001f0e277223 */ /* 0x040fe20000010827 */
[----:B------:R-:W-:Y:S01]  /*101f0*/  FMUL.FTZ R31, R9, R106 ;  /* 0x0000006a091f7220 */ /* 0x000fe20000410000 */
[----:B------:R-:W-:Y:S01]  /*10200*/  FFMA.FTZ R45, R14, R37, R45 ;  /* 0x000000250e2d7223 */ /* 0x000fe2000001002d */
[----:B------:R-:W-:Y:S01]  /*10210*/  FMUL.FTZ R44, R27, R26 ;  /* 0x0000001a1b2c7220 */ /* 0x000fe20000410000 */
[-C--:B------:R-:W-:Y:S01]  /*10220*/  FMUL.FTZ R14, R9, R30.reuse ;  /* 0x0000001e090e7220 */ /* 0x080fe20000410000 */
[----:B------:R-:W-:Y:S02]  /*10230*/  HADD2.F32 R28, -RZ, R10.H0_H0 ;  /* 0x2000000aff1c7230 */ /* 0x000fe40000004100 */
[----:B------:R-:W-:Y:S01]  /*10240*/  FFMA.FTZ R31, R5, R30, R31 ;  /* 0x0000001e051f7223 */ /* 0x000fe2000001001f */
[----:B------:R-:W-:Y:S02]  /*10250*/  HADD2.F32 R27, -RZ, R107.H0_H0 ;  /* 0x2000006bff1b7230 */ /* 0x000fe40000004100 */
[----:B------:R-:W-:Y:S01]  /*10260*/  FFMA.FTZ R38, R15, R26, -R38 ;  /* 0x0000001a0f267223 */ /* 0x000fe20000010826 */
[----:B------:R-:W-:-:S02]  /*10270*/  HADD2.F32 R9, -RZ, R105.H0_H0 ;  /* 0x20000069ff097230 */ /* 0x000fc40000004100 */
[----:B------:R-:W-:Y:S01]  /*10280*/  FFMA.FTZ R44, R15, R36, R44 ;  /* 0x000000240f2c7223 */ /* 0x000fe2000001002c */
[----:B------:R-:W-:Y:S02]  /*10290*/  HADD2.F32 R29, -RZ, R11.H0_H0 ;  /* 0x2000000bff1d7230 */ /* 0x000fe40000004100 */
[----:B------:R-:W-:Y:S01]  /*102a0*/  FFMA.FTZ R106, R5, R106, -R14 ;  /* 0x0000006a056a7223 */ /* 0x000fe2000001080e */
[----:B------:R-:W-:Y:S02]  /*102b0*/  HADD2.F32 R30, -RZ, R107.H1_H1 ;  /* 0x3000006bff1e7230 */ /* 0x000fe40000004100 */
[C---:B------:R-:W-:Y:S01]  /*102c0*/  FMUL.FTZ R5, R28.reuse, R27 ;  /* 0x0000001b1c057220 */ /* 0x040fe20000410000 */
[----:B------:R-:W-:Y:S02]  /*102d0*/  HADD2.F32 R14, -RZ, R105.H1_H1 ;  /* 0x30000069ff0e7230 */ /* 0x000fe40000004100 */
[----:B------:R-:W-:Y:S01]  /*102e0*/  FMUL.FTZ R15, R28, R9 ;  /* 0x000000091c0f7220 */ /* 0x000fe20000410000 */
[----:B------:R-:W-:-:S02]  /*102f0*/  HADD2.F32 R26, -RZ, R46.H0_H0 ;  /* 0x2000002eff1a7230 */ /* 0x000fc40000004100 */
[C---:B------:R-:W-:Y:S01]  /*10300*/  FMUL.FTZ R46, R29.reuse, R30 ;  /* 0x0000001e1d2e7220 */ /* 0x040fe20000410000 */
[----:B------:R-:W-:Y:S02]  /*10310*/  HADD2.F32 R11, -RZ, R11.H1_H1 ;  /* 0x3000000bff0b7230 */ /* 0x000fe40000004100 */
[C---:B------:R-:W-:Y:S01]  /*10320*/  FFMA.FTZ R36, R24.reuse, R9, -R5 ;  /* 0x0000000918247223 */ /* 0x040fe20000010805 */
[----:B------:R-:W-:Y:S02]  /*10330*/  HADD2.F32 R28, -RZ, R50.H0_H0 ;  /* 0x20000032ff1c7230 */ /* 0x000fe40000004100 */
[-C--:B------:R-:W-:Y:S01]  /*10340*/  FMUL.FTZ R29, R29, R14.reuse ;  /* 0x0000000e1d1d7220 */ /* 0x080fe20000410000 */
[----:B------:R-:W-:Y:S01]  /*10350*/  FFMA.FTZ R46, R25, R14, -R46 ;  /* 0x0000000e192e7223 */ /* 0x000fe2000001082e */
[----:B------:R-:W-:Y:S01]  /*10360*/  FFMA.FTZ R24, R24, R27, R15 ;  /* 0x0000001b18187223 */ /* 0x000fe2000001000f */
[C---:B------:R-:W-:Y:S01]  /*10370*/  FMUL.FTZ R14, R11.reuse, R26 ;  /* 0x0000001a0b0e7220 */ /* 0x040fe20000410000 */
[----:B------:R-:W-:Y:S01]  /*10380*/  FMUL.FTZ R48, R11, R28 ;  /* 0x0000001c0b307220 */ /* 0x000fe20000410000 */
[----:B------:R-:W-:-:S02]  /*10390*/  HADD2.F32 R8, -RZ, R8.H1_H1 ;  /* 0x30000008ff087230 */ /* 0x000fc40000004100 */
[----:B------:R-:W-:Y:S01]  /*103a0*/  FFMA.FTZ R29, R25, R30, R29 ;  /* 0x0000001e191d7223 */ /* 0x000fe2000001001d */
[----:B------:R-:W-:Y:S02]  /*103b0*/  HADD2.F32 R10, -RZ, R10.H1_H1 ;  /* 0x3000000aff0a7230 */ /* 0x000fe40000004100 */
[C---:B------:R-:W-:Y:S01]  /*103c0*/  FFMA.FTZ R37, R7.reuse, R26, -R48 ;  /* 0x0000001a07257223 */ /* 0x040fe20000010830 */
[----:B------:R-:W-:Y:S02]  /*103d0*/  HADD2.F32 R11, -RZ, R101.H0_H0 ;  /* 0x20000065ff0b7230 */ /* 0x000fe40000004100 */
[----:B------:R-:W-:Y:S01]  /*103e0*/  FFMA.FTZ R14, R7, R28, R14 ;  /* 0x0000001c070e7223 */ /* 0x000fe2000001000e */
[----:B------:R-:W-:Y:S02]  /*103f0*/  HADD2.F32 R15, -RZ, R47.H0_H0 ;  /* 0x2000002fff0f7230 */ /* 0x000fe40000004100 */
[----:B------:R-:W-:Y:S02]  /*10400*/  HADD2.F32 R5, -RZ, R102.H0_H0 ;  /* 0x20000066ff057230 */ /* 0x000fe40000004100 */
[----:B------:R-:W-:Y:S01]  /*10410*/  FMUL.FTZ R7, R8, R11 ;  /* 0x0000000b08077220 */ /* 0x000fe20000410000 */
[----:B------:R-:W-:-:S02]  /*10420*/  HADD2.F32 R9, -RZ, R49.H0_H0 ;  /* 0x20000031ff097230 */ /* 0x000fc40000004100 */
[----:B------:R-:W-:Y:S01]  /*10430*/  FMUL.FTZ R27, R10, R15 ;  /* 0x0000000f0a1b7220 */ /* 0x000fe20000410000 */
[----:B------:R-:W-:Y:S02]  /*10440*/  HADD2.F32 R4, -RZ, R4.H1_H1 ;  /* 0x30000004ff047230 */ /* 0x000fe40000004100 */
[----:B------:R-:W-:Y:S01]  /*10450*/  FMUL.FTZ R8, R8, R5 ;  /* 0x0000000508087220 */ /* 0x000fe20000410000 */
[----:B------:R-:W-:Y:S02]  /*10460*/  HADD2.F32 R6, -RZ, R6.H1_H1 ;  /* 0x30000006ff067230 */ /* 0x000fe40000004100 */
        /* <DEDUP_REMOVED lines=15> */
.L_x_1545:
[----:B------:R-:W-:Y:S05]  /*10560*/  BSYNC B2 ;  /* 0x0000000000027941 */ /* 0x000fea0003800000 */
.L_x_1544:
[----:B------:R-:W-:Y:S05]  /*10570*/  @P1 BRA `(.L_x_1543) ;  /* 0x00000004007c1947 */ /* 0x000fea0003800000 */
[----:B------:R-:W3:Y:S01]  /*10580*/  LDL R45, [R1+0x9c] ;  /* 0x00009c00012d7983 */ /* 0x000ee20000100800 */
[----:B------:R-:W-:Y:S01]  /*10590*/  LEA.HI R13, R13, R0, RZ, 0x1d ;  /* 0x000000000d0d7211 */ /* 0x000fe200078fe8ff */
[--C-:B------:R-:W-:Y:S01]  /*105a0*/  HADD2.F32 R30, -RZ, R98.reuse.H0_H0 ;  /* 0x20000062ff1e7230 */ /* 0x100fe20000004100 */
[----:B------:R-:W-:Y:S01]  /*105b0*/  SHF.R.U64 R37, R40, 0x10, R41 ;  /* 0x0000001028257819 */ /* 0x000fe20000001229 */
[----:B------:R-:W-:Y:S01]  /*105c0*/  HADD2.F32 R98, -RZ, R98.H1_H1 ;  /* 0x30000062ff627230 */ /* 0x000fe20000004100 */
[----:B-12---:R-:W-:Y:S01]  /*105d0*/  SHF.R.S32.HI R6, RZ, 0x1f, R13 ;  /* 0x0000001fff067819 */ /* 0x006fe2000001140d */
[----:B------:R-:W-:Y:S01]  /*105e0*/  IMAD.SHL.U32 R4, R13, 0x8, RZ ;  /* 0x000000080d047824 */ /* 0x000fe200078e00ff */
[----:B------:R-:W-:Y:S02]  /*105f0*/  SHF.R.U32.HI R29, RZ, 0x10, R41 ;  /* 0x00000010ff1d7819 */ /* 0x000fe40000011629 */
[----:B------:R-:W-:Y:S02]  /*10600*/  LEA.HI R6, R6, R13, RZ, 0x3 ;  /* 0x0000000d06067211 */ /* 0x000fe400078f18ff */
[----:B-----5:R-:W-:Y:S01]  /*10610*/  LOP3.LUT R4, R110, 0x38, R4, 0xf8, !PT ;  /* 0x000000386e047812 */ /* 0x020fe200078ef804 */
[----:B------:R-:W-:Y:S01]  /*10620*/  HADD2.F32 R29, -RZ, R29.H0_H0 ;  /* 0x2000001dff1d7230 */ /* 0x000fe20000004100 */
[----:B------:R-:W-:-:S02]  /*10630*/  SHF.L.U32 R6, R6, 0xa, RZ ;  /* 0x0000000a06067819 */ /* 0x000fc400000006ff */
[----:B------:R-:W-:Y:S02]  /*10640*/  LOP3.LUT R8, R4, R104, RZ, 0x3c, !PT ;  /* 0x0000006804087212 */ /* 0x000fe400078e3cff */
[----:B0-----:R-:W-:Y:S02]  /*10650*/  LOP3.LUT R9, R6, 0x7fffe000, RZ, 0xc0, !PT ;  /* 0x7fffe00006097812 */ /* 0x001fe400078ec0ff */
[----:B------:R-:W-:Y:S01]  /*10660*/  SHF.R.U64 R41, R34, 0x10, R35 ;  /* 0x0000001022297819 */ /* 0x000fe20000001223 */
[----:B------:R-:W-:Y:S01]  /*10670*/  HADD2.F32 R34, -RZ, R100.H0_H0 ;  /* 0x20000064ff227230 */ /* 0x000fe20000004100 */
[----:B------:R-:W-:Y:S02]  /*10680*/  IADD3 R9, R8, R9, R103 ;  /* 0x0000000908097210 */ /* 0x000fe40007ffe067 */
[--C-:B------:R-:W-:Y:S02]  /*10690*/  SHF.R.U64 R44, R32, 0x10, R33.reuse ;  /* 0x00000010202c7819 */ /* 0x100fe40000001221 */
[----:B------:R-:W-:Y:S01]  /*106a0*/  SHF.R.U32.HI R33, RZ, 0x10, R33 ;  /* 0x00000010ff217819 */ /* 0x000fe20000011621 */
[----:B------:R-:W-:Y:S01]  /*106b0*/  IMAD R12, R9, 0x2, R16 ;  /* 0x00000002090c7824 */ /* 0x000fe200078e0210 */
[----:B------:R-:W-:-:S02]  /*106c0*/  SHF.R.U32.HI R39, RZ, 0x10, R35 ;  /* 0x00000010ff277819 */ /* 0x000fc40000011623 */
[--C-:B------:R-:W-:Y:S02]  /*106d0*/  SHF.R.U64 R35, R42, 0x10, R43.reuse ;  /* 0x000000102a237819 */ /* 0x100fe4000000122b */
[----:B------:R-:W0:Y:S01]  /*106e0*/  LDS.128 R8, [R12+0x10400] ;  /* 0x010400000c087984 */ /* 0x000e220000000c00 */
[----:B------:R-:W-:Y:S01]  /*106f0*/  SHF.R.U32.HI R42, RZ, 0x10, R43 ;  /* 0x00000010ff2a7819 */ /* 0x000fe2000001162b */
[--C-:B0-----:R-:W-:Y:S02]  /*10700*/  HADD2.F32 R25, -RZ, R9.reuse.H0_H0 ;  /* 0x20000009ff197230 */ /* 0x101fe40000004100 */
[----:B------:R-:W-:Y:S02]  /*10710*/  HADD2.F32 R26, -RZ, R9.H1_H1 ;  /* 0x30000009ff1a7230 */ /* 0x000fe40000004100 */
[----:B------:R-:W-:Y:S02]  /*10720*/  HADD2.F32 R9, -RZ, R8.H0_H0 ;  /* 0x20000008ff097230 */ /* 0x000fe40000004100 */
[C---:B------:R-:W-:Y:S01]  /*10730*/  FMUL.FTZ R32, R25.reuse, R34 ;  /* 0x0000002219207220 */ /* 0x040fe20000410000 */
[----:B------:R-:W-:Y:S01]  /*10740*/  FMUL.FTZ R36, R25, R30 ;  /* 0x0000001e19247220 */ /* 0x000fe20000410000 */
[----:B------:R-:W-:-:S02]  /*10750*/  HADD2.F32 R25, -RZ, R33.H0_H0 ;  /* 0x20000021ff197230 */ /* 0x000fc40000004100 */
[----:B------:R-:W-:Y:S01]  /*10760*/  FMUL.FTZ R33, R26, R29 ;  /* 0x0000001d1a217220 */ /* 0x000fe20000410000 */
[----:B------:R-:W-:Y:S02]  /*10770*/  HADD2.F32 R27, -RZ, R10.H0_H0 ;  /* 0x2000000aff1b7230 */ /* 0x000fe40000004100 */
[--C-:B------:R-:W-:Y:S02]  /*10780*/  HADD2.F32 R28, -RZ, R11.reuse.H0_H0 ;  /* 0x2000000bff1c7230 */ /* 0x100fe40000004100 */
[----:B------:R-:W-:Y:S02]  /*10790*/  HADD2.F32 R11, -RZ, R11.H1_H1 ;  /* 0x3000000bff0b7230 */ /* 0x000fe40000004100 */
[----:B------:R-:W-:Y:S02]  /*107a0*/  HADD2.F32 R8, -RZ, R8.H1_H1 ;  /* 0x30000008ff087230 */ /* 0x000fe40000004100 */
[----:B------:R-:W-:Y:S01]  /*107b0*/  HADD2.F32 R10, -RZ, R10.H1_H1 ;  /* 0x3000000aff0a7230 */ /* 0x000fe20000004100 */
[----:B---3--:R-:W0:Y:S02]  /*107c0*/  LDS.128 R4, [R45] ;  /* 0x000000002d047984 */ /* 0x008e240000000c00 */
[----:B0-----:R-:W-:-:S02]  /*107d0*/  HADD2.F32 R13, -RZ, R5.H0_H0 ;  /* 0x20000005ff0d7230 */ /* 0x001fc40000004100 */
[----:B------:R-:W-:Y:S02]  /*107e0*/  HADD2.F32 R14, -RZ, R5.H1_H1 ;  /* 0x30000005ff0e7230 */ /* 0x000fe40000004100 */
[----:B------:R-:W-:Y:S02]  /*107f0*/  HADD2.F32 R5, -RZ, R4.H0_H0 ;  /* 0x20000004ff057230 */ /* 0x000fe40000004100 */
[C---:B------:R-:W-:Y:S01]  /*10800*/  FFMA.FTZ R31, R13.reuse, R30, -R32 ;  /* 0x0000001e0d1f7223 */ /* 0x040fe20000010820 */
[----:B------:R-:W-:Y:S02]  /*10810*/  HADD2.F32 R32, -RZ, R99.H1_H1 ;  /* 0x30000063ff207230 */ /* 0x000fe40000004100 */
[----:B------:R-:W-:Y:S01]  /*10820*/  FFMA.FTZ R36, R13, R34, R36 ;  /* 0x000000220d247223 */ /* 0x000fe20000010024 */
[----:B------:R-:W-:Y:S02]  /*10830*/  HADD2.F32 R30, -RZ, R97.H1_H1 ;  /* 0x30000061ff1e7230 */ /* 0x000fe40000004100 */
[-C--:B------:R-:W-:Y:S01]  /*10840*/  FMUL.FTZ R13, R26, R25.reuse ;  /* 0x000000191a0d7220 */ /* 0x080fe20000410000 */
[----:B------:R-:W-:Y:S01]  /*10850*/  FFMA.FTZ R34, R14, R25, -R33 ;  /* 0x000000190e227223 */ /* 0x000fe20000010821 */
[----:B------:R-:W-:Y:S01]  /*10860*/  FMUL.FTZ R26, R9, R32 ;  /* 0x00000020091a7220 */ /* 0x000fe20000410000 */
[----:B------:R-:W-:-:S02]  /*10870*/  HADD2.F32 R15, -RZ, R6.H0_H0 ;  /* 0x20000006ff0f7230 */ /* 0x000fc40000004100 */
[----:B------:R-:W-:Y:S01]  /*10880*/  FFMA.FTZ R29, R14, R29, R13 ;  /* 0x0000001d0e1d7223 */ /* 0x000fe2000001000d */
[-C--:B------:R-:W-:Y:S01]  /*10890*/  FMUL.FTZ R9, R9, R30.reuse ;  /* 0x0000001e09097220 */ /* 0x080fe20000410000 */
[----:B------:R-:W-:Y:S02]  /*108a0*/  HADD2.F32 R14, -RZ, R96.H1_H1 ;  /* 0x30000060ff0e7230 */ /* 0x000fe40000004100 */
[----:B------:R-:W-:Y:S01]  /*108b0*/  FFMA.FTZ R30, R5, R30, -R26 ;  /* 0x0000001e051e7223 */ /* 0x000fe2000001081a */
[----:B------:R-:W-:Y:S02]  /*108c0*/  HADD2.F32 R99, -RZ, R99.H0_H0 ;  /* 0x20000063ff637230 */ /* 0x000fe40000004100 */
[----:B------:R-:W-:Y:S01]  /*108d0*/  FMUL.FTZ R26, R27, R98 ;  /* 0x000000621b1a7220 */ /* 0x000fe20000410000 */
[----:B------:R-:W-:Y:S02]  /*108e0*/  HADD2.F32 R97, -RZ, R97.H0_H0 ;  /* 0x20000061ff617230 */ /* 0x000fe40000004100 */
[----:B------:R-:W-:Y:S01]  /*108f0*/  FFMA.FTZ R32, R5, R32, R9 ;  /* 0x0000002005207223 */ /* 0x000fe20000010009 */
[----:B------:R-:W-:Y:S01]  /*10900*/  FMUL.FTZ R38, R27, R14 ;  /* 0x0000000e1b267220 */ /* 0x000fe20000410000 */
[----:B------:R-:W-:-:S02]  /*10910*/  HADD2.F32 R24, -RZ, R7.H0_H0 ;  /* 0x20000007ff187230 */ /* 0x000fc40000004100 */
[----:B------:R-:W-:Y:S01]  /*10920*/  FFMA.FTZ R27, R15, R14, -R26 ;  /* 0x0000000e0f1b7223 */ /* 0x000fe2000001081a */
[C---:B------:R-:W-:Y:S01]  /*10930*/  FMUL.FTZ R5, R28.reuse, R99 ;  /* 0x000000631c057220 */ /* 0x040fe20000410000 */
[----:B------:R-:W-:Y:S02]  /*10940*/  HADD2.F32 R26, -RZ, R42.H0_H0 ;  /* 0x2000002aff1a7230 */ /* 0x000fe40000004100 */
[-C--:B------:R-:W-:Y:S01]  /*10950*/  FMUL.FTZ R28, R28, R97.reuse ;  /* 0x000000611c1c7220 */ /* 0x080fe20000410000 */
[----:B------:R-:W-:Y:S02]  /*10960*/  HADD2.F32 R14, -RZ, R39.H0_H0 ;  /* 0x20000027ff0e7230 */ /* 0x000fe40000004100 */
[C---:B------:R-:W-:Y:S01]  /*10970*/  FFMA.FTZ R97, R24.reuse, R97, -R5 ;  /* 0x0000006118617223 */ /* 0x040fe20000010805 */
[----:B------:R-:W-:Y:S02]  /*10980*/  HADD2.F32 R7, -RZ, R7.H1_H1 ;  /* 0x30000007ff077230 */ /* 0x000fe40000004100 */
[----:B------:R-:W-:Y:S01]  /*10990*/  FFMA.FTZ R28, R24, R99, R28 ;  /* 0x00000063181c7223 */ /* 0x000fe2000001001c */
[C---:B------:R-:W-:Y:S01]  /*109a0*/  FMUL.FTZ R40, R11.reuse, R26 ;  /* 0x0000001a0b287220 */ /* 0x040fe20000410000 */
[----:B------:R-:W-:Y:S01]  /*109b0*/  FMUL.FTZ R24, R11, R14 ;  /* 0x0000000e0b187220 */ /* 0x000fe20000410000 */
[----:B------:R-:W-:-:S02]  /*109c0*/  HADD2.F32 R11, -RZ, R37.H0_H0 ;  /* 0x20000025ff0b7230 */ /* 0x000fc40000004100 */
[----:B------:R-:W-:Y:S01]  /*109d0*/  FFMA.FTZ R38, R15, R98, R38 ;  /* 0x000000620f267223 */ /* 0x000fe20000010026 */
        /* <DEDUP_REMOVED lines=25> */
.L_x_1543:
[----:B------:R-:W-:Y:S05]  /*10b70*/  BSYNC B1 ;  /* 0x0000000000017941 */ /* 0x000fea0003800000 */
.L_x_1542:
[----:B------:R-:W-:Y:S04]  /*10b80*/  BSSY B1, `(.L_x_1546) ;  /* 0x00000cd000017945 */ /* 0x000fe80003800000 */
[----:B------:R-:W-:Y:S05]  /*10b90*/  @P2 BRA `(.L_x_1547) ;  /* 0x0000000c002c2947 */ /* 0x000fea0003800000 */
[----:B-123--:R-:W2:Y:S01]  /*10ba0*/  LDL R4, [R1+0x7c] ;  /* 0x00007c0001047983 */ /* 0x00eea20000100800 */
[----:B------:R-:W1:Y:S03]  /*10bb0*/  LDC R39, c[0x0][0x3d4] ;  /* 0x0000f500ff277b82 */ /* 0x000e660000000800 */
[----:B------:R3:W5:Y:S01]  /*10bc0*/  LDL R42, [R1+0x84] ;  /* 0x00008400012a7983 */ /* 0x0007620000100800 */
[----:B------:R-:W-:Y:S01]  /*10bd0*/  BSSY B2, `(.L_x_1548) ;  /* 0x0000067000027945 */ /* 0x000fe20003800000 */
[-C--:B-1----:R-:W-:Y:S02]  /*10be0*/  ISETP.GE.AND P0, PT, R22, R39.reuse, PT ;  /* 0x000000271600720c */ /* 0x082fe40003f06270 */
[----:B------:R-:W-:Y:S01]  /*10bf0*/  ISETP.GE.AND P1, PT, R228, R39, PT ;  /* 0x00000027e400720c */ /* 0x000fe20003f26270 */
[----:B--2---:R-:W-:-:S05]  /*10c00*/  IMAD.SHL.U32 R4, R4, 0x40, RZ ;  /* 0x0000004004047824 */ /* 0x004fca00078e00ff */
[----:B------:R-:W-:-:S04]  /*10c10*/  LOP3.LUT R40, R4, 0x1c0, RZ, 0xc0, !PT ;  /* 0x000001c004287812 */ /* 0x000fc800078ec0ff */
[----:B------:R-:W-:Y:S01]  /*10c20*/  SHF.R.U32.HI R41, RZ, 0x3, R40 ;  /* 0x00000003ff297819 */ /* 0x000fe20000011628 */
[----:B---3--:R-:W-:Y:S06]  /*10c30*/  @P0 BRA `(.L_x_1549) ;  /* 0x0000000400800947 */ /* 0x008fec0003800000 */
[----:B------:R-:W2:Y:S04]  /*10c40*/  LDL R5, [R1+0x64] ;  /* 0x0000640001057983 */ /* 0x000ea80000100800 */
[----:B------:R-:W3:Y:S01]  /*10c50*/  LDL R43, [R1+0x98] ;  /* 0x00009800012b7983 */ /* 0x000ee20000100800 */
[--C-:B------:R-:W-:Y:S01]  /*10c60*/  SHF.R.U64 R38, R56, 0x10, R57.reuse ;  /* 0x0000001038267819 */ /* 0x100fe20000001239 */
[----:B------:R-:W-:Y:S01]  /*10c70*/  HADD2.F32 R30, -RZ, R94.H1_H1 ;  /* 0x3000005eff1e7230 */ /* 0x000fe20000004100 */
[----:B------:R-:W-:Y:S01]  /*10c80*/  SHF.R.U32.HI R56, RZ, 0x10, R57 ;  /* 0x00000010ff387819 */ /* 0x000fe20000011639 */
[----:B------:R-:W-:Y:S01]  /*10c90*/  HADD2.F32 R100, -RZ, R100.H1_H1 ;  /* 0x30000064ff647230 */ /* 0x000fe20000004100 */
[----:B------:R-:W-:Y:S01]  /*10ca0*/  SHF.R.U32.HI R29, RZ, 0x10, R81 ;  /* 0x00000010ff1d7819 */ /* 0x000fe20000011651 */
[----:B------:R-:W-:Y:S01]  /*10cb0*/  HADD2.F32 R96, -RZ, R96.H0_H0 ;  /* 0x20000060ff607230 */ /* 0x000fe20000004100 */
[----:B------:R-:W-:Y:S01]  /*10cc0*/  SHF.R.U64 R37, R58, 0x10, R59 ;  /* 0x000000103a257819 */ /* 0x000fe2000000123b */
[----:B------:R-:W-:Y:S01]  /*10cd0*/  HADD2.F32 R94, -RZ, R94.H0_H0 ;  /* 0x2000005eff5e7230 */ /* 0x000fe20000004100 */
[----:B------:R-:W-:Y:S01]  /*10ce0*/  SHF.R.U64 R33, R82, 0x10, R83 ;  /* 0x0000001052217819 */ /* 0x000fe20000001253 */
[----:B------:R-:W-:Y:S01]  /*10cf0*/  HADD2.F32 R29, -RZ, R29.H0_H0 ;  /* 0x2000001dff1d7230 */ /* 0x000fe20000004100 */
[----:B------:R-:W-:-:S02]  /*10d00*/  SHF.R.U32.HI R58, RZ, 0x10, R59 ;  /* 0x00000010ff3a7819 */ /* 0x000fc4000001163b */
[----:B------:R-:W-:Y:S02]  /*10d10*/  SHF.R.U32.HI R82, RZ, 0x10, R83 ;  /* 0x00000010ff527819 */ /* 0x000fe40000011653 */
[----:B------:R-:W-:Y:S02]  /*10d20*/  SHF.R.U64 R35, R80, 0x10, R81 ;  /* 0x0000001050237819 */ /* 0x000fe40000001251 */
[----:B--2---:R-:W-:-:S04]  /*10d30*/  LEA.HI R4, R39, R5, RZ, 0x1d ;  /* 0x0000000527047211 */ /* 0x004fc800078fe8ff */
[----:B------:R-:W-:Y:S01]  /*10d40*/  SHF.R.S32.HI R7, RZ, 0x1f, R4 ;  /* 0x0000001fff077819 */ /* 0x000fe20000011404 */
[----:B------:R-:W-:-:S03]  /*10d50*/  IMAD.SHL.U32 R5, R4, 0x8, RZ ;  /* 0x0000000804057824 */ /* 0x000fc600078e00ff */
[----:B------:R-:W-:Y:S02]  /*10d60*/  LEA.HI R7, R7, R4, RZ, 0x3 ;  /* 0x0000000407077211 */ /* 0x000fe400078f18ff */
[----:B------:R-:W-:Y:S02]  /*10d70*/  LOP3.LUT R4, R40, 0x38, R5, 0xf8, !PT ;  /* 0x0000003828047812 */ /* 0x000fe400078ef805 */
[----:B------:R-:W-:Y:S02]  /*10d80*/  SHF.L.U32 R7, R7, 0xa, RZ ;  /* 0x0000000a07077819 */ /* 0x000fe400000006ff */
[----:B------:R-:W-:Y:S02]  /*10d90*/  LOP3.LUT R8, R4, R41, RZ, 0x3c, !PT ;  /* 0x0000002904087212 */ /* 0x000fe400078e3cff */
[----:B0-----:R-:W-:Y:S02]  /*10da0*/  LOP3.LUT R9, R7, 0x7fffe000, RZ, 0xc0, !PT ;  /* 0x7fffe00007097812 */ /* 0x001fe400078ec0ff */
[----:B---3--:R-:W0:Y:S02]  /*10db0*/  LDS.128 R4, [R43] ;  /* 0x000000002b047984 */ /* 0x008e240000000c00 */
[----:B-----5:R-:W-:-:S05]  /*10dc0*/  IADD3 R9, R8, R9, R42 ;  /* 0x0000000908097210 */ /* 0x020fca0007ffe02a */
        /* <DEDUP_REMOVED lines=13> */
[----:B------:R-:W-:Y:S02]  /*10ea0*/  HADD2.F32 R25, -RZ, R56.H0_H0 ;  /* 0x20000038ff197230 */ /* 0x000fe40000004100 */
[----:B------:R-:W-:Y:S01]  /*10eb0*/  FMUL.FTZ R31, R26, R29 ;  /* 0x0000001d1a1f7220 */ /* 0x000fe20000410000 */
[C---:B------:R-:W-:Y:S01]  /*10ec0*/  FFMA.FTZ R32, R13.reuse, R30, -R32 ;  /* 0x0000001e0d207223 */ /* 0x040fe20000010820 */
[----:B------:R-:W-:Y:S01]  /*10ed0*/  FFMA.FTZ R34, R13, R100, R34 ;  /* 0x000000640d227223 */ /* 0x000fe20000010022 */
[----:B------:R-:W-:-:S02]  /*10ee0*/  HADD2.F32 R27, -RZ, R10.H0_H0 ;  /* 0x2000000aff1b7230 */ /* 0x000fc40000004100 */
[-C--:B------:R-:W-:Y:S01]  /*10ef0*/  FMUL.FTZ R13, R26, R25.reuse ;  /* 0x000000191a0d7220 */ /* 0x080fe20000410000 */
[C---:B------:R-:W-:Y:S01]  /*10f00*/  FMUL.FTZ R30, R9.reuse, R96 ;  /* 0x00000060091e7220 */ /* 0x040fe20000410000 */
[----:B------:R-:W-:Y:S02]  /*10f10*/  HADD2.F32 R26, -RZ, R95.H0_H0 ;  /* 0x2000005fff1a7230 */ /* 0x000fe40000004100 */
[C---:B------:R-:W-:Y:S01]  /*10f20*/  FFMA.FTZ R31, R14.reuse, R25, -R31 ;  /* 0x000000190e1f7223 */ /* 0x040fe2000001081f */
[----:B------:R-:W-:Y:S01]  /*10f30*/  FFMA.FTZ R29, R14, R29, R13 ;  /* 0x0000001d0e1d7223 */ /* 0x000fe2000001000d */
[-C--:B------:R-:W-:Y:S01]  /*10f40*/  FMUL.FTZ R9, R9, R94.reuse ;  /* 0x0000005e09097220 */ /* 0x080fe20000410000 */
[----:B------:R-:W-:Y:S02]  /*10f50*/  HADD2.F32 R14, -RZ, R93.H0_H0 ;  /* 0x2000005dff0e7230 */ /* 0x000fe40000004100 */
[----:B------:R-:W-:Y:S01]  /*10f60*/  FFMA.FTZ R94, R5, R94, -R30 ;  /* 0x0000005e055e7223 */ /* 0x000fe2000001081e */
[----:B------:R-:W-:-:S02]  /*10f70*/  HADD2.F32 R28, -RZ, R11.H0_H0 ;  /* 0x2000000bff1c7230 */ /* 0x000fc40000004100 */
[----:B------:R-:W-:Y:S01]  /*10f80*/  FMUL.FTZ R30, R27, R26 ;  /* 0x0000001a1b1e7220 */ /* 0x000fe20000410000 */
[----:B------:R-:W-:Y:S02]  /*10f90*/  HADD2.F32 R95, -RZ, R95.H1_H1 ;  /* 0x3000005fff5f7230 */ /* 0x000fe40000004100 */
[----:B------:R-:W-:Y:S01]  /*10fa0*/  FFMA.FTZ R96, R5, R96, R9 ;  /* 0x0000006005607223 */ /* 0x000fe20000010009 */
[----:B------:R-:W-:Y:S02]  /*10fb0*/  HADD2.F32 R93, -RZ, R93.H1_H1 ;  /* 0x3000005dff5d7230 */ /* 0x000fe40000004100 */
[-C--:B------:R-:W-:Y:S01]  /*10fc0*/  FMUL.FTZ R36, R27, R14.reuse ;  /* 0x0000000e1b247220 */ /* 0x080fe20000410000 */
[----:B------:R-:W-:Y:S01]  /*10fd0*/  FFMA.FTZ R27, R15, R14, -R30 ;  /* 0x0000000e0f1b7223 */ /* 0x000fe2000001081e */
[C---:B------:R-:W-:Y:S01]  /*10fe0*/  FMUL.FTZ R5, R28.reuse, R95 ;  /* 0x0000005f1c057220 */ /* 0x040fe20000410000 */
[----:B------:R-:W-:Y:S02]  /*10ff0*/  HADD2.F32 R11, -RZ, R11.H1_H1 ;  /* 0x3000000bff0b7230 */ /* 0x000fe40000004100 */
[----:B------:R-:W-:Y:S01]  /*11000*/  FMUL.FTZ R28, R28, R93 ;  /* 0x0000005d1c1c7220 */ /* 0x000fe20000410000 */
[----:B------:R-:W-:-:S02]  /*11010*/  HADD2.F32 R30, -RZ, R82.H0_H0 ;  /* 0x20000052ff1e7230 */ /* 0x000fc40000004100 */
[----:B------:R-:W-:Y:S01]  /*11020*/  FFMA.FTZ R36, R15, R26, R36 ;  /* 0x0000001a0f247223 */ /* 0x000fe20000010024 */
[----:B------:R-:W-:Y:S02]  /*11030*/  HADD2.F32 R14, -RZ, R58.H0_H0 ;  /* 0x2000003aff0e7230 */ /* 0x000fe40000004100 */
[C---:B------:R-:W-:Y:S01]  /*11040*/  FFMA.FTZ R93, R24.reuse, R93, -R5 ;  /* 0x0000005d185d7223 */ /* 0x040fe20000010805 */
[----:B------:R-:W-:Y:S01]  /*11050*/  FFMA.FTZ R28, R24, R95, R28 ;  /* 0x0000005f181c7223 */ /* 0x000fe2000001001c */
[C---:B------:R-:W-:Y:S01]  /*11060*/  FMUL.FTZ R26, R11.reuse, R30 ;  /* 0x0000001e0b1a7220 */ /* 0x040fe20000410000 */
[----:B------:R-:W-:Y:S02]  /*11070*/  HADD2.F32 R8, -RZ, R8.H1_H1 ;  /* 0x30000008ff087230 */ /* 0x000fe40000004100 */
[-C--:B------:R-:W-:Y:S01]  /*11080*/  FMUL.FTZ R24, R11, R14.reuse ;  /* 0x0000000e0b187220 */ /* 0x080fe20000410000 */
[----:B------:R-:W-:Y:S02]  /*11090*/  HADD2.F32 R10, -RZ, R10.H1_H1 ;  /* 0x3000000aff0a7230 */ /* 0x000fe40000004100 */
[----:B------:R-:W-:Y:S01]  /*110a0*/  FFMA.FTZ R26, R7, R14, -R26 ;  /* 0x0000000e071a7223 */ /* 0x000fe2000001081a */
[----:B------:R-:W-:-:S02]  /*110b0*/  HADD2.F32 R11, -RZ, R35.H0_H0 ;  /* 0x20000023ff0b7230 */ /* 0x000fc40000004100 */
[----:B------:R-:W-:Y:S01]  /*110c0*/  FFMA.FTZ R35, R7, R30, R24 ;  /* 0x0000001e07237223 */ /* 0x000fe20000010018 */
[----:B------:R-:W-:Y:S02]  /*110d0*/  HADD2.F32 R13, -RZ, R33.H0_H0 ;  /* 0x20000021ff0d7230 */ /* 0x000fe40000004100 */
[----:B------:R-:W-:Y:S02]  /*110e0*/  HADD2.F32 R5, -RZ, R38.H0_H0 ;  /* 0x20000026ff057230 */ /* 0x000fe40000004100 */
[----:B------:R-:W-:Y:S01]  /*110f0*/  FMUL.FTZ R7, R8, R11 ;  /* 0x0000000b08077220 */ /* 0x000fe20000410000 */
[----:B------:R-:W-:Y:S02]  /*11100*/  HADD2.F32 R9, -RZ, R37.H0_H0 ;  /* 0x20000025ff097230 */ /* 0x000fe40000004100 */
[----:B------:R-:W-:Y:S01]  /*11110*/  FMUL.FTZ R33, R10, R13 ;  /* 0x0000000d0a217220 */ /* 0x000fe20000410000 */
[----:B------:R-:W-:Y:S02]  /*11120*/  HADD2.F32 R4, -RZ, R4.H1_H1 ;  /* 0x30000004ff047230 */ /* 0x000fe40000004100 */
[----:B------:R-:W-:Y:S01]  /*11130*/  FMUL.FTZ R8, R8, R5 ;  /* 0x0000000508087220 */ /* 0x000fe20000410000 */
[----:B------:R-:W-:-:S02]  /*11140*/  HADD2.F32 R6, -RZ, R6.H1_H1 ;  /* 0x30000006ff067230 */ /* 0x000fc40000004100 */
[----:B------:R-:W-:Y:S01]  /*11150*/  FMUL.FTZ R14, R10, R9 ;  /* 0x000000090a0e7220 */ /* 0x000fe20000410000 */
[C---:B------:R-:W-:Y:S01]  /*11160*/  FFMA.FTZ R15, R4.reuse, R5, -R7 ;  /* 0x00000005040f7223 */ /* 0x040fe20000010807 */
[----:B------:R-:W-:Y:S01]  /*11170*/  FFMA.FTZ R25, R4, R11, R8 ;  /* 0x0000000b04197223 */ /* 0x000fe20000010008 */
[C---:B------:R-:W-:Y:S01]  /*11180*/  FFMA.FTZ R10, R6.reuse, R9, -R33 ;  /* 0x00000009060a7223 */ /* 0x040fe20000010821 */
[----:B------:R-:W-:Y:S01]  /*11190*/  FFMA.FTZ R13, R6, R13, R14 ;  /* 0x0000000d060d7223 */ /* 0x000fe2000001000e */
[----:B------:R-:W-:Y:S02]  /*111a0*/  F2FP.F16.F32.PACK_AB R7, R26, R93 ;  /* 0x0000005d1a07723e */ /* 0x000fe400000000ff */
[----:B------:R-:W-:Y:S02]  /*111b0*/  F2FP.F16.F32.PACK_AB R5, R31, R32 ;  /* 0x000000201f05723e */ /* 0x000fe400000000ff */
[----:B------:R-:W-:Y:S02]  /*111c0*/  F2FP.F16.F32.PACK_AB R4, R15, R94 ;  /* 0x0000005e0f04723e */ /* 0x000fe400000000ff */
[----:B------:R-:W-:-:S02]  /*111d0*/  F2FP.F16.F32.PACK_AB R6, R10, R27 ;  /* 0x0000001b0a06723e */ /* 0x000fc400000000ff */
[----:B------:R-:W-:Y:S02]  /*111e0*/  F2FP.F16.F32.PACK_AB R11, R35, R28 ;  /* 0x0000001c230b723e */ /* 0x000fe400000000ff */
[----:B------:R-:W-:Y:S01]  /*111f0*/  F2FP.F16.F32.PACK_AB R9, R29, R34 ;  /* 0x000000221d09723e */ /* 0x000fe200000000ff */
[----:B------:R1:W-:Y:S01]  /*11200*/  STS.128 [R43], R4 ;  /* 0x000000042b007388 */ /* 0x0003e20000000c00 */
[----:B------:R-:W-:Y:S02]  /*11210*/  F2FP.F16.F32.PACK_AB R8, R25, R96 ;  /* 0x000000601908723e */ /* 0x000fe400000000ff */
[----:B------:R-:W-:-:S05]  /*11220*/  F2FP.F16.F32.PACK_AB R10, R13, R36 ;  /* 0x000000240d0a723e */ /* 0x000fca00000000ff */
[----:B------:R1:W-:Y:S02]  /*11230*/  STS.128 [R12+0x10400], R8 ;  /* 0x010400080c007388 */ /* 0x0003e40000000c00 */
.L_x_1549:
[----:B------:R-:W-:Y:S05]  /*11240*/  BSYNC B2 ;  /* 0x0000000000027941 */ /* 0x000fea0003800000 */
.L_x_1548:
[----:B------:R-:W-:Y:S05]  /*11250*/  @P1 BRA `(.L_x_1547) ;  /* 0x00000004007c1947 */ /* 0x000fea0003800000 */
[----:B------:R-:W2:Y:S01]  /*11260*/  LDL R44, [R1+0x94] ;  /* 0x00009400012c7983 */ /* 0x000ea20000100800 */
[----:B------:R-:W-:Y:S01]  /*11270*/  LEA.HI R39, R39, R0, RZ, 0x1d ;  /* 0x0000000027277211 */ /* 0x000fe200078fe8ff */
[----:B------:R-:W-:Y:S01]  /*11280*/  HADD2.F32 R34, -RZ, R89.H1_H1 ;  /* 0x30000059ff227230 */ /* 0x000fe20000004100 */
[----:B-1----:R-:W-:Y:S01]  /*11290*/  SHF.R.U64 R43, R52, 0x10, R53 ;  /* 0x00000010342b7819 */ /* 0x002fe20000001235 */
[----:B------:R-:W-:Y:S01]  /*112a0*/  HADD2.F32 R30, -RZ, R87.H1_H1 ;  /* 0x30000057ff1e7230 */ /* 0x000fe20000004100 */
[----:B------:R-:W-:Y:S01]  /*112b0*/  SHF.R.S32.HI R6, RZ, 0x1f, R39 ;  /* 0x0000001fff067819 */ /* 0x000fe20000011427 */
[----:B------:R-:W-:Y:S01]  /*112c0*/  IMAD.SHL.U32 R4, R39, 0x8, RZ ;  /* 0x0000000827047824 */ /* 0x000fe200078e00ff */
[----:B------:R-:W-:Y:S02]  /*112d0*/  SHF.R.U32.HI R52, RZ, 0x10, R53 ;  /* 0x00000010ff347819 */ /* 0x000fe40000011635 */
[----:B------:R-:W-:Y:S02]  /*112e0*/  LEA.HI R6, R6, R39, RZ, 0x3 ;  /* 0x0000002706067211 */ /* 0x000fe400078f18ff */
[----:B------:R-:W-:-:S02]  /*112f0*/  LOP3.LUT R4, R40, 0x38, R4, 0xf8, !PT ;  /* 0x0000003828047812 */ /* 0x000fc400078ef804 */
[----:B------:R-:W-:Y:S01]  /*11300*/  SHF.R.U32.HI R29, RZ, 0x10, R61 ;  /* 0x00000010ff1d7819 */ /* 0x000fe2000001163d */
[----:B------:R-:W-:Y:S01]  /*11310*/  IMAD.SHL.U32 R6, R6, 0x400, RZ ;  /* 0x0000040006067824 */ /* 0x000fe200078e00ff */
[----:B------:R-:W-:Y:S02]  /*11320*/  LOP3.LUT R8, R4, R41, RZ, 0x3c, !PT ;  /* 0x0000002904087212 */ /* 0x000fe400078e3cff */
[----:B------:R-:W-:Y:S01]  /*11330*/  SHF.R.U64 R41, R54, 0x10, R55 ;  /* 0x0000001036297819 */ /* 0x000fe20000001237 */
[----:B------:R-:W-:Y:S01]  /*11340*/  HADD2.F32 R29, -RZ, R29.H0_H0 ;  /* 0x2000001dff1d7230 */ /* 0x000fe20000004100 */
[----:B0-----:R-:W-:Y:S02]  /*11350*/  LOP3.LUT R9, R6, 0x7fffe000, RZ, 0xc0, !PT ;  /* 0x7fffe00006097812 */ /* 0x001fe400078ec0ff */
[----:B------:R-:W-:Y:S02]  /*11360*/  SHF.R.U64 R37, R62, 0x10, R63 ;  /* 0x000000103e257819 */ /* 0x000fe4000000123f */
[----:B-----5:R-:W-:-:S02]  /*11370*/  IADD3 R9, R8, R9, R42 ;  /* 0x0000000908097210 */ /* 0x020fc40007ffe02a */
[----:B------:R-:W-:Y:S02]  /*11380*/  SHF.R.U32.HI R54, RZ, 0x10, R55 ;  /* 0x00000010ff367819 */ /* 0x000fe40000011637 */
[----:B------:R-:W-:Y:S02]  /*11390*/  LEA R12, R9, R16, 0x1 ;  /* 0x00000010090c7211 */ /* 0x000fe400078e08ff */
[----:B------:R-:W-:Y:S02]  /*113a0*/  SHF.R.U32.HI R62, RZ, 0x10, R63 ;  /* 0x00000010ff3e7819 */ /* 0x000fe4000001163f */
[----:B------:R-:W-:Y:S01]  /*113b0*/  SHF.R.U64 R39, R60, 0x10, R61 ;  /* 0x000000103c277819 */ /* 0x000fe2000000123d */
[----:B------:R-:W0:Y:S02]  /*113c0*/  LDS.128 R8, [R12+0x10400] ;  /* 0x010400000c087984 */ /* 0x000e240000000c00 */
[--C-:B0-----:R-:W-:Y:S02]  /*113d0*/  HADD2.F32 R25, -RZ, R9.reuse.H0_H0 ;  /* 0x20000009ff197230 */ /* 0x101fe40000004100 */
[----:B------:R-:W-:-:S02]  /*113e0*/  HADD2.F32 R26, -RZ, R9.H1_H1 ;  /* 0x30000009ff1a7230 */ /* 0x000fc40000004100 */
[----:B------:R-:W-:Y:S02]  /*113f0*/  HADD2.F32 R9, -RZ, R8.H0_H0 ;  /* 0x20000008ff097230 */ /* 0x000fe40000004100 */
[C---:B------:R-:W-:Y:S01]  /*11400*/  FMUL.FTZ R32, R25.reuse, R34 ;  /* 0x0000002219207220 */ /* 0x040fe20000410000 */
[----:B------:R-:W-:Y:S01]  /*11410*/  FMUL.FTZ R36, R25, R30 ;  /* 0x0000001e19247220 */ /* 0x000fe20000410000 */
[----:B------:R-:W-:Y:S02]  /*11420*/  HADD2.F32 R25, -RZ, R52.H0_H0 ;  /* 0x20000034ff197230 */ /* 0x000fe40000004100 */
[----:B------:R-:W-:Y:S01]  /*11430*/  FMUL.FTZ R33, R26, R29 ;  /* 0x0000001d1a217220 */ /* 0x000fe20000410000 */
[----:B------:R-:W-:Y:S02]  /*11440*/  HADD2.F32 R27, -RZ, R10.H0_H0 ;  /* 0x2000000aff1b7230 */ /* 0x000fe40000004100 */
[--C-:B------:R-:W-:Y:S02]  /*11450*/  HADD2.F32 R28, -RZ, R11.reuse.H0_H0 ;  /* 0x2000000bff1c7230 */ /* 0x100fe40000004100 */
[----:B------:R-:W-:-:S02]  /*11460*/  HADD2.F32 R11, -RZ, R11.H1_H1 ;  /* 0x3000000bff0b7230 */ /* 0x000fc40000004100 */
[----:B------:R-:W-:Y:S02]  /*11470*/  HADD2.F32 R8, -RZ, R8.H1_H1 ;  /* 0x30000008ff087230 */ /* 0x000fe40000004100 */
[----:B------:R-:W-:Y:S01]  /*11480*/  HADD2.F32 R10, -RZ, R10.H1_H1 ;  /* 0x3000000aff0a7230 */ /* 0x000fe20000004100 */
[----:B--2---:R-:W0:Y:S02]  /*11490*/  LDS.128 R4, [R44] ;  /* 0x000000002c047984 */ /* 0x004e240000000c00 */
[--C-:B0-----:R-:W-:Y:S02]  /*114a0*/  HADD2.F32 R13, -RZ, R5.reuse.H0_H0 ;  /* 0x20000005ff0d7230 */ /* 0x101fe40000004100 */
[----:B------:R-:W-:Y:S02]  /*114b0*/  HADD2.F32 R14, -RZ, R5.H1_H1 ;  /* 0x30000005ff0e7230 */ /* 0x000fe40000004100 */
[----:B------:R-:W-:Y:S02]  /*114c0*/  HADD2.F32 R5, -RZ, R4.H0_H0 ;  /* 0x20000004ff057230 */ /* 0x000fe40000004100 */
[----:B------:R-:W-:Y:S01]  /*114d0*/  FFMA.FTZ R31, R13, R30, -R32 ;  /* 0x0000001e0d1f7223 */ /* 0x000fe20000010820 */
[----:B------:R-:W-:-:S02]  /*114e0*/  HADD2.F32 R32, -RZ, R89.H0_H0 ;  /* 0x20000059ff207230 */ /* 0x000fc40000004100 */
[----:B------:R-:W-:Y:S01]  /*114f0*/  FFMA.FTZ R36, R13, R34, R36 ;  /* 0x000000220d247223 */ /* 0x000fe20000010024 */
[----:B------:R-:W-:Y:S02]  /*11500*/  HADD2.F32 R30, -RZ, R87.H0_H0 ;  /* 0x20000057ff1e7230 */ /* 0x000fe40000004100 */
[-C--:B------:R-:W-:Y:S01]  /*11510*/  FMUL.FTZ R13, R26, R25.reuse ;  /* 0x000000191a0d7220 */ /* 0x080fe20000410000 */
[----:B------:R-:W-:Y:S02]  /*11520*/  HADD2.F32 R26, -RZ, R88.H0_H0 ;  /* 0x20000058ff1a7230 */ /* 0x000fe40000004100 */
[C---:B------:R-:W-:Y:S01]  /*11530*/  FMUL.FTZ R34, R9.reuse, R32 ;  /* 0x0000002009227220 */ /* 0x040fe20000410000 */
[C---:B------:R-:W-:Y:S01]  /*11540*/  FFMA.FTZ R38, R14.reuse, R25, -R33 ;  /* 0x000000190e267223 */ /* 0x040fe20000010821 */
[----:B------:R-:W-:Y:S01]  /*11550*/  FMUL.FTZ R9, R9, R30 ;  /* 0x0000001e09097220 */ /* 0x000fe20000410000 */
[----:B------:R-:W-:Y:S01]  /*11560*/  FFMA.FTZ R29, R14, R29, R13 ;  /* 0x0000001d0e1d7223 */ /* 0x000fe2000001000d */
        /* <DEDUP_REMOVED lines=9> */
[----:B------:R-:W-:-:S02]  /*11600*/  HADD2.F32 R24, -RZ, R7.H0_H0 ;  /* 0x20000007ff187230 */ /* 0x000fc40000004100 */
[C---:B------:R-:W-:Y:S01]  /*11610*/  FMUL.FTZ R13, R28.reuse, R9 ;  /* 0x000000091c0d7220 */ /* 0x040fe20000410000 */
[----:B------:R-:W-:Y:S02]  /*11620*/  HADD2.F32 R30, -RZ, R62.H0_H0 ;  /* 0x2000003eff1e7230 */ /* 0x000fe40000004100 */
[-C--:B------:R-:W-:Y:S01]  /*11630*/  FMUL.FTZ R28, R28, R5.reuse ;  /* 0x000000051c1c7220 */ /* 0x080fe20000410000 */
[----:B------:R-:W-:Y:S02]  /*11640*/  HADD2.F32 R14, -RZ, R54.H0_H0 ;  /* 0x20000036ff0e7230 */ /* 0x000fe40000004100 */
[----:B------:R-:W-:Y:S01]  /*11650*/  FFMA.FTZ R40, R15, R26, R40 ;  /* 0x0000001a0f287223 */ /* 0x000fe20000010028 */
[C---:B------:R-:W-:Y:S01]  /*11660*/  FFMA.FTZ R26, R24.reuse, R5, -R13 ;  /* 0x00000005181a7223 */ /* 0x040fe2000001080d */
[----:B------:R-:W-:Y:S01]  /*11670*/  FFMA.FTZ R28, R24, R9, R28 ;  /* 0x00000009181c7223 */ /* 0x000fe2000001001c */
[----:B------:R-:W-:Y:S02]  /*11680*/  HADD2.F32 R7, -RZ, R7.H1_H1 ;  /* 0x30000007ff077230 */ /* 0x000fe40000004100 */
[C---:B------:R-:W-:Y:S01]  /*11690*/  FMUL.FTZ R42, R11.reuse, R30 ;  /* 0x0000001e0b2a7220 */ /* 0x040fe20000410000 */
[----:B------:R-:W-:Y:S01]  /*116a0*/  FMUL.FTZ R24, R11, R14 ;  /* 0x0000000e0b187220 */ /* 0x000fe20000410000 */
[----:B------:R-:W-:-:S02]  /*116b0*/  HADD2.F32 R11, -RZ, R39.H0_H0 ;  /* 0x20000027ff0b7230 */ /* 0x000fc40000004100 */
[----:B------:R-:W-:Y:S02]  /*116c0*/  HADD2.F32 R13, -RZ, R37.H0_H0 ;  /* 0x20000025ff0d7230 */ /* 0x000fe40000004100 */
[C---:B------:R-:W-:Y:S01]  /*116d0*/  FFMA.FTZ R35, R7.reuse, R14, -R42 ;  /* 0x0000000e07237223 */ /* 0x040fe2000001082a */
[----:B------:R-:W-:Y:S02]  /*116e0*/  HADD2.F32 R5, -RZ, R43.H0_H0 ;  /* 0x2000002bff057230 */ /* 0x000fe40000004100 */
[----:B------:R-:W-:Y:S01]  /*116f0*/  FFMA.FTZ R37, R7, R30, R24 ;  /* 0x0000001e07257223 */ /* 0x000fe20000010018 */
[----:B------:R-:W-:Y:S02]  /*11700*/  HADD2.F32 R9, -RZ, R41.H0_H0 ;  /* 0x20000029ff097230 */ /* 0x000fe40000004100 */
[----:B------:R-:W-:Y:S01]  /*11710*/  FMUL.FTZ R7, R8, R11 ;  /* 0x0000000b08077220 */ /* 0x000fe20000410000 */
[----:B------:R-:W-:Y:S02]  /*11720*/  HADD2.F32 R4, -RZ, R4.H1_H1 ;  /* 0x30000004ff047230 */ /* 0x000fe40000004100 */
[----:B------:R-:W-:Y:S01]  /*11730*/  FMUL.FTZ R33, R10, R13 ;  /* 0x0000000d0a217220 */ /* 0x000fe20000410000 */
[----:B------:R-:W-:-:S02]  /*11740*/  HADD2.F32 R6, -RZ, R6.H1_H1 ;  /* 0x30000006ff067230 */ /* 0x000fc40000004100 */
[----:B------:R-:W-:Y:S01]  /*11750*/  FMUL.FTZ R8, R8, R5 ;  /* 0x0000000508087220 */ /* 0x000fe20000410000 */
[----:B------:R-:W-:Y:S01]  /*11760*/  FMUL.FTZ R14, R10, R9 ;  /* 0x000000090a0e7220 */ /* 0x000fe20000410000 */
[----:B------:R-:W-:Y:S01]  /*11770*/  FFMA.FTZ R15, R4, R5, -R7 ;  /* 0x00000005040f7223 */ /* 0x000fe20000010807 */
[----:B------:R-:W-:Y:S01]  /*11780*/  F2FP.F16.F32.PACK_AB R7, R35, R26 ;  /* 0x0000001a2307723e */ /* 0x000fe200000000ff */
[----:B------:R-:W-:Y:S01]  /*11790*/  FFMA.FTZ R10, R6, R9, -R33 ;  /* 0x00000009060a7223 */ /* 0x000fe20000010821 */
[----:B------:R-:W-:Y:S01]  /*117a0*/  FFMA.FTZ R25, R4, R11, R8 ;  /* 0x0000000b04197223 */ /* 0x000fe20000010008 */
[----:B------:R-:W-:Y:S01]  /*117b0*/  FFMA.FTZ R13, R6, R13, R14 ;  /* 0x0000000d060d7223 */ /* 0x000fe2000001000e */
        /* <DEDUP_REMOVED lines=9> */
.L_x_1547:
[----:B------:R-:W-:Y:S05]  /*11850*/  BSYNC B1 ;  /* 0x0000000000017941 */ /* 0x000fea0003800000 */
.L_x_1546:
[----:B------:R-:W-:Y:S05]  /*11860*/  @P3 BRA `(.L_x_1505) ;  /* 0x0000000c002c3947 */ /* 0x000fea0003800000 */
[----:B-1234-:R-:W2:Y:S01]  /*11870*/  LDL R4, [R1+0x78] ;  /* 0x0000780001047983 */ /* 0x01eea20000100800 */
        /* <DEDUP_REMOVED lines=10> */
[----:B-----5:R-:W3:Y:S01]  /*11920*/  LDL R42, [R1+0x90] ;  /* 0x00009000012a7983 */ /* 0x020ee20000100800 */
[--C-:B------:R-:W-:Y:S01]  /*11930*/  SHF.R.U64 R38, R64, 0x10, R65.reuse ;  /* 0x0000001040267819 */ /* 0x100fe20000001241 */
[----:B------:R-:W-:Y:S01]  /*11940*/  HADD2.F32 R30, -RZ, R90.H1_H1 ;  /* 0x3000005aff1e7230 */ /* 0x000fe20000004100 */
[----:B------:R-:W-:Y:S01]  /*11950*/  SHF.R.U32.HI R64, RZ, 0x10, R65 ;  /* 0x00000010ff407819 */ /* 0x000fe20000011641 */
[--C-:B------:R-:W-:Y:S01]  /*11960*/  HADD2.F32 R32, -RZ, R92.reuse.H1_H1 ;  /* 0x3000005cff207230 */ /* 0x100fe20000004100 */
        /* <DEDUP_REMOVED lines=13> */
[----:B------:R-:W-:-:S03]  /*11a40*/  LOP3.LUT R4, R40, 0x38, R5, 0xf8, !PT ;  /* 0x0000003828047812 */ /* 0x000fc600078ef805 */
[----:B------:R-:W-:Y:S01]  /*11a50*/  IMAD.SHL.U32 R7, R7, 0x400, RZ ;  /* 0x0000040007077824 */ /* 0x000fe200078e00ff */
[----:B------:R-:W-:-:S04]  /*11a60*/  LOP3.LUT R8, R4, R41, RZ, 0x3c, !PT ;  /* 0x0000002904087212 */ /* 0x000fc800078e3cff */
[----:B0-----:R-:W-:Y:S02]  /*11a70*/  LOP3.LUT R9, R7, 0x7fffe000, RZ, 0xc0, !PT ;  /* 0x7fffe00007097812 */ /* 0x001fe400078ec0ff */
        /* <DEDUP_REMOVED lines=73> */
.L_x_1551:
[----:B------:R-:W-:Y:S05]  /*11f10*/  BSYNC B1 ;  /* 0x0000000000017941 */ /* 0x000fea0003800000 */
.L_x_1550:
[----:B------:R-:W-:Y:S05]  /*11f20*/  @P1 BRA `(.L_x_1505) ;  /* 0x00000004007c1947 */ /* 0x000fea0003800000 */
[----:B-1---5:R-:W2:Y:S01]  /*11f30*/  LDL R42, [R1+0x8c] ;  /* 0x00008c00012a7983 */ /* 0x022ea20000100800 */
[----:B------:R-:W-:Y:S01]  /*11f40*/  LEA.HI R0, R39, R0, RZ, 0x1d ;  /* 0x0000000027007211 */ /* 0x000fe200078fe8ff */
[----:B------:R-:W-:Y:S01]  /*11f50*/  HADD2.F32 R29, -RZ, R21.H1_H1 ;  /* 0x30000015ff1d7230 */ /* 0x000fe20000004100 */
[--C-:B------:R-:W-:Y:S01]  /*11f60*/  SHF.R.U64 R39, R76, 0x10, R77.reuse ;  /* 0x000000104c277819 */ /* 0x100fe2000000124d */
[--C-:B------:R-:W-:Y:S01]  /*11f70*/  HADD2.F32 R31, -RZ, R20.reuse.H1_H1 ;  /* 0x30000014ff1f7230 */ /* 0x100fe20000004100 */
[----:B------:R-:W-:Y:S01]  /*11f80*/  SHF.R.S32.HI R5, RZ, 0x1f, R0 ;  /* 0x0000001fff057819 */ /* 0x000fe20000011400 */
[----:B------:R-:W-:Y:S01]  /*11f90*/  IMAD.SHL.U32 R4, R0, 0x8, RZ ;  /* 0x0000000800047824 */ /* 0x000fe200078e00ff */
[----:B------:R-:W-:Y:S01]  /*11fa0*/  SHF.R.U32.HI R76, RZ, 0x10, R77 ;  /* 0x00000010ff4c7819 */ /* 0x000fe2000001164d */
[----:B------:R-:W-:Y:S01]  /*11fb0*/  HADD2.F32 R20, -RZ, R20.H0_H0 ;  /* 0x20000014ff147230 */ /* 0x000fe20000004100 */
        /* <DEDUP_REMOVED lines=9> */
[----:B------:R-:W-:-:S02]  /*12050*/  IADD3 R9, R0, R9, R43 ;  /* 0x0000000900097210 */ /* 0x000fc40007ffe02b */
[----:B------:R-:W-:Y:S02]  /*12060*/  SHF.R.U32.HI R78, RZ, 0x10, R79 ;  /* 0x00000010ff4e7819 */ /* 0x000fe4000001164f */
[----:B------:R-:W-:Y:S01]  /*12070*/  SHF.R.U32.HI R70, RZ, 0x10, R71 ;  /* 0x00000010ff467819 */ /* 0x000fe20000011647 */
[----:B------:R-:W-:Y:S01]  /*12080*/  IMAD R0, R9, 0x2, R16 ;  /* 0x0000000209007824 */ /* 0x000fe200078e0210 */
[----:B------:R-:W-:-:S04]  /*12090*/  SHF.R.U64 R37, R68, 0x10, R69 ;  /* 0x0000001044257819 */ /* 0x000fc80000001245 */
        /* <DEDUP_REMOVED lines=8> */
[--C-:B------:R-:W-:Y:S02]  /*12120*/  HADD2.F32 R27, -RZ, R11.reuse.H0_H0 ;  /* 0x2000000bff1b7230 */ /* 0x100fe40000004100 */
[----:B------:R-:W-:Y:S02]  /*12130*/  HADD2.F32 R26, -RZ, R10.H0_H0 ;  /* 0x2000000aff1a7230 */ /* 0x000fe40000004100 */
[----:B------:R-:W-:Y:S01]  /*12140*/  FMUL.FTZ R32, R25, R24 ;  /* 0x0000001819207220 */ /* 0x000fe20000410000 */
[----:B------:R-:W-:Y:S02]  /*12150*/  HADD2.F32 R11, -RZ, R11.H1_H1 ;  /* 0x3000000bff0b7230 */ /* 0x000fe40000004100 */
[----:B------:R-:W-:Y:S02]  /*12160*/  HADD2.F32 R8, -RZ, R8.H1_H1 ;  /* 0x30000008ff087230 */ /* 0x000fe40000004100 */
[----:B------:R-:W-:Y:S01]  /*12170*/  HADD2.F32 R10, -RZ, R10.H1_H1 ;  /* 0x3000000aff0a7230 */ /* 0x000fe20000004100 */
[----:B--2---:R-:W0:Y:S02]  /*12180*/  LDS.128 R4, [R42] ;  /* 0x000000002a047984 */ /* 0x004e240000000c00 */
[----:B0-----:R-:W-:-:S02]  /*12190*/  HADD2.F32 R12, -RZ, R5.H0_H0 ;  /* 0x20000005ff0c7230 */ /* 0x001fc40000004100 */
[----:B------:R-:W-:Y:S02]  /*121a0*/  HADD2.F32 R13, -RZ, R5.H1_H1 ;  /* 0x30000005ff0d7230 */ /* 0x000fe40000004100 */
[----:B------:R-:W-:Y:S02]  /*121b0*/  HADD2.F32 R5, -RZ, R4.H0_H0 ;  /* 0x20000004ff057230 */ /* 0x000fe40000004100 */
[C---:B------:R-:W-:Y:S01]  /*121c0*/  FFMA.FTZ R33, R12.reuse, R29, -R33 ;  /* 0x0000001d0c217223 */ /* 0x040fe20000010821 */
[----:B------:R-:W-:Y:S01]  /*121d0*/  FFMA.FTZ R35, R12, R31, R35 ;  /* 0x0000001f0c237223 */ /* 0x000fe20000010023 */
[----:B------:R-:W-:Y:S02]  /*121e0*/  HADD2.F32 R12, -RZ, R21.H0_H0 ;  /* 0x20000015ff0c7230 */ /* 0x000fe40000004100 */
[----:B------:R-:W-:Y:S01]  /*121f0*/  FFMA.FTZ R30, R13, R24, -R30 ;  /* 0x000000180d1e7223 */ /* 0x000fe2000001081e */
[----:B------:R-:W-:Y:S01]  /*12200*/  FMUL.FTZ R24, R9, R20 ;  /* 0x0000001409187220 */ /* 0x000fe20000410000 */
[----:B------:R-:W-:-:S02]  /*12210*/  HADD2.F32 R21, -RZ, R3.H0_H0 ;  /* 0x20000003ff157230 */ /* 0x000fc40000004100 */
[----:B------:R-:W-:Y:S01]  /*12220*/  FFMA.FTZ R32, R13, R28, R32 ;  /* 0x0000001c0d207223 */ /* 0x000fe20000010020 */
[-C--:B------:R-:W-:Y:S01]  /*12230*/  FMUL.FTZ R25, R9, R12.reuse ;  /* 0x0000000c09197220 */ /* 0x080fe20000410000 */
[--C-:B------:R-:W-:Y:S02]  /*12240*/  HADD2.F32 R9, -RZ, R84.reuse.H0_H0 ;  /* 0x20000054ff097230 */ /* 0x100fe40000004100 */
[C---:B------:R-:W-:Y:S01]  /*12250*/  FFMA.FTZ R13, R5.reuse, R12, -R24 ;  /* 0x0000000c050d7223 */ /* 0x040fe20000010818 */
[----:B------:R-:W-:Y:S02]  /*12260*/  HADD2.F32 R84, -RZ, R84.H1_H1 ;  /* 0x30000054ff547230 */ /* 0x000fe40000004100 */
[----:B------:R-:W-:Y:S01]  /*12270*/  FFMA.FTZ R25, R5, R20, R25 ;  /* 0x0000001405197223 */ /* 0x000fe20000010019 */
[----:B------:R-:W-:Y:S02]  /*12280*/  HADD2.F32 R20, -RZ, R3.H1_H1 ;  /* 0x30000003ff147230 */ /* 0x000fe40000004100 */
[----:B------:R-:W-:Y:S01]  /*12290*/  FMUL.FTZ R5, R26, R21 ;  /* 0x000000151a057220 */ /* 0x000fe20000410000 */
[----:B------:R-:W-:-:S02]  /*122a0*/  HADD2.F32 R15, -RZ, R7.H0_H0 ;  /* 0x20000007ff0f7230 */ /* 0x000fc40000004100 */
[-C--:B------:R-:W-:Y:S01]  /*122b0*/  FMUL.FTZ R3, R26, R9.reuse ;  /* 0x000000091a037220 */ /* 0x080fe20000410000 */
[----:B------:R-:W-:Y:S02]  /*122c0*/  HADD2.F32 R14, -RZ, R6.H0_H0 ;  /* 0x20000006ff0e7230 */ /* 0x000fe40000004100 */
[C---:B------:R-:W-:Y:S01]  /*122d0*/  FMUL.FTZ R28, R27.reuse, R20 ;  /* 0x000000141b1c7220 */ /* 0x040fe20000410000 */
[----:B------:R-:W-:Y:S02]  /*122e0*/  HADD2.F32 R24, -RZ, R70.H0_H0 ;  /* 0x20000046ff187230 */ /* 0x000fe40000004100 */
[----:B------:R-:W-:Y:S01]  /*122f0*/  FMUL.FTZ R27, R27, R84 ;  /* 0x000000541b1b7220 */ /* 0x000fe20000410000 */
[----:B------:R-:W-:Y:S02]  /*12300*/  HADD2.F32 R12, -RZ, R78.H0_H0 ;  /* 0x2000004eff0c7230 */ /* 0x000fe40000004100 */
[----:B------:R-:W-:Y:S01]  /*12310*/  FFMA.FTZ R26, R14, R9, -R5 ;  /* 0x000000090e1a7223 */ /* 0x000fe20000010805 */
[----:B------:R-:W-:-:S02]  /*12320*/  HADD2.F32 R7, -RZ, R7.H1_H1 ;  /* 0x30000007ff077230 */ /* 0x000fc40000004100 */
[----:B------:R-:W-:Y:S01]  /*12330*/  FFMA.FTZ R27, R15, R20, R27 ;  /* 0x000000140f1b7223 */ /* 0x000fe2000001001b */
[C---:B------:R-:W-:Y:S01]  /*12340*/  FMUL.FTZ R34, R11.reuse, R24 ;  /* 0x000000180b227220 */ /* 0x040fe20000410000 */
[----:B------:R-:W-:Y:S01]  /*12350*/  FMUL.FTZ R20, R11, R12 ;  /* 0x0000000c0b147220 */ /* 0x000fe20000410000 */
[----:B------:R-:W-:Y:S01]  /*12360*/  FFMA.FTZ R14, R14, R21, R3 ;  /* 0x000000150e0e7223 */ /* 0x000fe20000010003 */
[----:B------:R-:W-:Y:S02]  /*12370*/  HADD2.F32 R9, -RZ, R37.H0_H0 ;  /* 0x20000025ff097230 */ /* 0x000fe40000004100 */
[----:B------:R-:W-:Y:S01]  /*12380*/  FFMA.FTZ R28, R15, R84, -R28 ;  /* 0x000000540f1c7223 */ /* 0x000fe2000001081c */
[----:B------:R-:W-:Y:S02]  /*12390*/  HADD2.F32 R11, -RZ, R36.H0_H0 ;  /* 0x20000024ff0b7230 */ /* 0x000fe40000004100 */
[----:B------:R-:W-:Y:S01]  /*123a0*/  FFMA.FTZ R21, R7, R12, -R34 ;  /* 0x0000000c07157223 */ /* 0x000fe20000010822 */
[----:B------:R-:W-:-:S02]  /*123b0*/  HADD2.F32 R3, -RZ, R39.H0_H0 ;  /* 0x20000027ff037230 */ /* 0x000fc40000004100 */
[----:B------:R-:W-:Y:S01]  /*123c0*/  FFMA.FTZ R20, R7, R24, R20 ;  /* 0x0000001807147223 */ /* 0x000fe20000010014 */
[----:B------:R-:W-:Y:S02]  /*123d0*/  HADD2.F32 R5, -RZ, R38.H0_H0 ;  /* 0x20000026ff057230 */ /* 0x000fe40000004100 */
[----:B------:R-:W-:Y:S01]  /*123e0*/  FMUL.FTZ R7, R8, R9 ;  /* 0x0000000908077220 */ /* 0x000fe20000410000 */
[----:B------:R-:W-:Y:S02]  /*123f0*/  HADD2.F32 R4, -RZ, R4.H1_H1 ;  /* 0x30000004ff047230 */ /* 0x000fe40000004100 */
        /* <DEDUP_REMOVED lines=18> */
.L_x_1505:
[----:B------:R-:W-:Y:S05]  /*12520*/  BSYNC B0 ;  /* 0x0000000000007941 */ /* 0x000fea0003800000 */
.L_x_1453:
[----:B------:R-:W-:Y:S01]  /*12530*/  @!PT LDS RZ, [RZ] ;  /* 0x00000000fffff984 */ /* 0x000fe20000000800 */
[----:B------:R-:W-:Y:S01]  /*12540*/  @!PT LDS RZ, [RZ] ;  /* 0x00000000fffff984 */ /* 0x000fe20000000800 */
[----:B------:R-:W-:Y:S01]  /*12550*/  @!PT LDS RZ, [RZ] ;  /* 0x00000000fffff984 */ /* 0x000fe20000000800 */
[----:B------:R-:W-:Y:S01]  /*12560*/  @!PT LDS RZ, [RZ] ;  /* 0x00000000fffff984 */ /* 0x000fe20000000800 */
[----:B------:R1:W-:Y:S06]  /*12570*/  MEMBAR.ALL.CTA ;  /* 0x0000000000007992 */ /* 0x0003ec0000008000 */
[----:B-1----:R-:W1:Y:S01]  /*12580*/  FENCE.VIEW.ASYNC.S ;  /* 0x00000000000073c6 */ /* 0x002e620000000000 */
[----:B------:R-:W-:Y:S05]  /*12590*/  WARPSYNC.ALL ;  /* 0x0000000000007948 */ /* 0x000fea0003800000 */
[----:B-1----:R-:W-:Y:S06]  /*125a0*/  BAR.SYNC.DEFER_BLOCKING 0xd, 0x100 ;  /* 0x0344000000007b1d */ /* 0x002fec0000010000 */
.L_x_1450:
[----:B0-----:R-:W2:Y:S02]  /*125b0*/  LDL R0, [R1+0x34] ;  /* 0x0000340001007983 */ /* 0x001ea40000100800 */
[----:B--2---:R-:W-:-:S13]  /*125c0*/  R2UR UR4, R0 ;  /* 0x00000000000472ca */ /* 0x004fda00000e0000 */
[----:B------:R-:W-:-:S04]  /*125d0*/  MOV R0, UR4 ;  /* 0x0000000400007c02 */ /* 0x000fc80008000f00 */
[----:B------:R-:W-:-:S13]  /*125e0*/  ISETP.NE.AND P0, PT, R0, 0x3, PT ;  /* 0x000000030000780c */ /* 0x000fda0003f05270 */
[----:B------:R-:W-:Y:S05]  /*125f0*/  @!P0 BRA `(.L_x_1552) ;  /* 0x0000000000048947 */ /* 0x000fea0003800000 */
[----:B------:R-:W-:Y:S01]  /*12600*/  BPT.TRAP 0x1 ;  /* 0x000000040000795c */ /* 0x000fe20000300000 */
.L_x_1552:
[----:B---34-:R-:W-:Y:S01]  /*12610*/  IMAD R5, R200, 0x8, R16 ;  /* 0x00000008c8057824 */ /* 0x018fe200078e0210 */
[----:B------:R-:W-:-:S04]  /*12620*/  SHF.L.U32 R0, R205, 0x1f, RZ ;  /* 0x0000001fcd007819 */ /* 0x000fc800000006ff */
[----:B------:R0:W2:Y:S01]  /*12630*/  SYNCS.PHASECHK.TRANS64.TRYWAIT P2, [R5+URZ+0x30830], R0 ;  /* 0x03083000050075a7 */ /* 0x0000a2000804017f */
[----:B------:R-:W-:Y:S05]  /*12640*/  @!P0 BRA `(.L_x_1553) ;  /* 0x0000000000048947 */ /* 0x000fea0003800000 */
[----:B------:R-:W-:Y:S01]  /*12650*/  BPT.TRAP 0x1 ;  /* 0x000000040000795c */ /* 0x000fe20000300000 */
.L_x_1553:
[----:B-1----:R-:W1:Y:S02]  /*12660*/  S2R R3, SR_TID.X ;  /* 0x0000000000037919 */ /* 0x002e640000002100 */
[----:B-1----:R-:W-:-:S04]  /*12670*/  LOP3.LUT R3, R3, 0x7f, RZ, 0xc0, !PT ;  /* 0x0000007f03037812 */ /* 0x002fc800078ec0ff */
[----:B------:R-:W-:Y:S01]  /*12680*/  ISETP.NE.AND P1, PT, R3, RZ, PT ;  /* 0x000000ff0300720c */ /* 0x000fe20003f25270 */
[----:B--2---:R-:W-:-:S12]  /*12690*/  @P2 BRA `(.L_x_1554) ;  /* 0x0000000000082947 */ /* 0x004fd80003800000 */
[----:B------:R-:W1:Y:S02]  /*126a0*/  SYNCS.PHASECHK.TRANS64.TRYWAIT P2, [R5+URZ+0x30830], R0 ;  /* 0x03083000050075a7 */ /* 0x000e64000804017f */
[----:B-1----:R-:W-:Y:S05]  /*126b0*/  @!P2 BRA `(.L_x_1555) ;  /* 0x000001640098a947 */ /* 0x002fea0003800000 */
.L_x_1554:
[----:B------:R-:W-:Y:S05]  /*126c0*/  WARPSYNC.ALL ;  /* 0x0000000000007948 */ /* 0x000fea0003800000 */
[----:B01----:R-:W-:Y:S01]  /*126d0*/  VIADD R0, R16, 0x20400 ;  /* 0x0002040010007836 */ /* 0x003fe20000000000 */
[----:B------:R-:W-:Y:S01]  /*126e0*/  LOP3.LUT R6, R2, 0x10000, RZ, 0xfc, !PT ;  /* 0x0001000002067812 */ /* 0x000fe200078efcff */
[----:B------:R-:W-:Y:S01]  /*126f0*/  IMAD.MOV.U32 R3, RZ, RZ, 0x40000040 ;  /* 0x40000040ff037424 */ /* 0x000fe200078e00ff */
[----:B------:R-:W-:Y:S01]  /*12700*/  MOV R7, 0x40000040 ;  /* 0x4000004000077802 */ /* 0x000fe20000000f00 */
[----:B-----5:R-:W-:Y:S01]  /*12710*/  WARPGROUP.ARRIVE ;  /* 0x00000000000079c5 */ /* 0x020fe20000000000 */
[----:B------:R-:W-:Y:S01]  /*12720*/  SHF.R.U32.HI R0, RZ, 0x4, R0 ;  /* 0x00000004ff007819 */ /* 0x000fe20000011600 */
[----:B------:R-:W-:Y:S01]  /*12730*/  IMAD.MOV.U32 R9, RZ, RZ, 0x40000040 ;  /* 0x40000040ff097424 */ /* 0x000fe200078e00ff */
[----:B------:R-:W-:Y:S01]  /*12740*/  MOV R225, 0x40000040 ;  /* 0x4000004000e17802 */ /* 0x000fe20000000f00 */
[----:B------:R-:W0:Y:S01]  /*12750*/  LDC.64 R56, c[0x0][0x9e0] ;  /* 0x00027800ff387b82 */ /* 0x000e220000000a00 */
[----:B------:R-:W-:-:S04]  /*12760*/  LOP3.LUT R0, R0, 0x3fff, RZ, 0xc0, !PT ;  /* 0x00003fff00007812 */ /* 0x000fc800078ec0ff */
[----:B------:R-:W-:-:S05]  /*12770*/  LOP3.LUT R4, R0, 0x10000, RZ, 0xfc, !PT ;  /* 0x0001000000047812 */ /* 0x000fca00078efcff */
[----:B------:R-:W-:Y:S01]  /*12780*/  IMAD R2, R200, 0x800, R4 ;  /* 0x00000800c8027824 */ /* 0x000fe200078e0204 */
[C---:B------:R-:W-:Y:S01]  /*12790*/  R2UR UR4, R6.reuse ;  /* 0x00000000060472ca */ /* 0x040fe200000e0000 */
[C---:B------:R-:W-:Y:S01]  /*127a0*/  VIADD R224, R6.reuse, 0x2 ;  /* 0x0000000206e07836 */ /* 0x040fe20000000000 */
[----:B------:R-:W-:Y:S01]  /*127b0*/  R2UR UR5, R7 ;  /* 0x00000000070572ca */ /* 0x000fe200000e0000 */
[----:B------:R-:W-:Y:S01]  /*127c0*/  VIADD R222, R6, 0x4 ;  /* 0x0000000406de7836 */ /* 0x000fe20000000000 */
[----:B------:R-:W-:Y:S02]  /*127d0*/  R2UR UR6, R2 ;  /* 0x00000000020672ca */ /* 0x000fe400000e0000 */
[----:B------:R-:W-:Y:S02]  /*127e0*/  R2UR UR7, R3 ;  /* 0x00000000030772ca */ /* 0x000fe400000e0000 */
[----:B------:R-:W-:Y:S01]  /*127f0*/  MOV R223, 0x40000040 ;  /* 0x4000004000df7802 */ /* 0x000fe20000000f00 */
[C---:B------:R-:W-:Y:S01]  /*12800*/  VIADD R220, R6.reuse, 0x6 ;  /* 0x0000000606dc7836 */ /* 0x040fe20000000000 */
[----:B------:R-:W-:Y:S01]  /*12810*/  MOV R221, 0x40000040 ;  /* 0x4000004000dd7802 */ /* 0x000fe20000000f00 */
[C---:B------:R-:W-:Y:S01]  /*12820*/  VIADD R218, R6.reuse, 0x400 ;  /* 0x0000040006da7836 */ /* 0x040fe20000000000 */
[----:B------:R-:W-:Y:S01]  /*12830*/  MOV R219, 0x40000040 ;  /* 0x4000004000db7802 */ /* 0x000fe20000000f00 */
[C---:B------:R-:W-:Y:S01]  /*12840*/  VIADD R216, R6.reuse, 0x402 ;  /* 0x0000040206d87836 */ /* 0x040fe20000000000 */
[----:B------:R-:W-:Y:S01]  /*12850*/  MOV R217, 0x40000040 ;  /* 0x4000004000d97802 */ /* 0x000fe20000000f00 */
[C---:B------:R-:W-:Y:S01]  /*12860*/  VIADD R214, R6.reuse, 0x404 ;  /* 0x0000040406d67836 */ /* 0x040fe20000000000 */
[----:B------:R-:W-:Y:S01]  /*12870*/  MOV R215, 0x40000040 ;  /* 0x4000004000d77802 */ /* 0x000fe20000000f00 */
[----:B------:R-:W-:Y:S01]  /*12880*/  VIADD R212, R6, 0x406 ;  /* 0x0000040606d47836 */ /* 0x000fe20000000000 */
[----:B------:R-:W-:Y:S01]  /*12890*/  MOV R213, 0x40000040 ;  /* 0x4000004000d57802 */ /* 0x000fe20000000f00 */
[----:B------:R-:W-:Y:S01]  /*128a0*/  HGMMA.64x64x16.F32 R24, gdesc[UR4], RZ, !UPT, gsb0 ;  /* 0x00e00000041879f0 */ /* 0x000fe2000c0008ff */
[----:B------:R-:W-:Y:S01]  /*128b0*/  VIADD R8, R2, 0x2 ;  /* 0x0000000202087836 */ /* 0x000fe20000000000 */
[----:B------:R-:W-:Y:S01]  /*128c0*/  R2UR UR4, R224 ;  /* 0x00000000e00472ca */ /* 0x000fe200000e0000 */
[----:B------:R-:W-:Y:S01]  /*128d0*/  VIADD R210, R6, 0x800 ;  /* 0x0000080006d27836 */ /* 0x000fe20000000000 */
[----:B------:R-:W-:-:S02]  /*128e0*/  R2UR UR5, R225 ;  /* 0x00000000e10572ca */ /* 0x000fc400000e0000 */
[----:B------:R-:W-:Y:S01]  /*128f0*/  MOV R211, 0x40000040 ;  /* 0x4000004000d37802 */ /* 0x000fe20000000f00 */
[----:B------:R-:W-:Y:S01]  /*12900*/  VIADD R206, R6, 0x802 ;  /* 0x0000080206ce7836 */ /* 0x000fe20000000000 */
[----:B------:R-:W-:Y:S02]  /*12910*/  R2UR UR6, R8 ;  /* 0x00000000080672ca */ /* 0x000fe400000e0000 */
[----:B------:R-:W-:Y:S01]  /*12920*/  MOV R207, 0x40000040 ;  /* 0x4000004000cf7802 */ /* 0x000fe20000000f00 */
[C---:B------:R-:W-:Y:S01]  /*12930*/  VIADD R202, R6.reuse, 0x804 ;  /* 0x0000080406ca7836 */ /* 0x040fe20000000000 */
[----:B------:R-:W-:Y:S02]  /*12940*/  R2UR UR7, R9 ;  /* 0x00000000090772ca */ /* 0x000fe400000e0000 */
[----:B------:R-:W-:Y:S01]  /*12950*/  MOV R203, 0x40000040 ;  /* 0x4000004000cb7802 */ /* 0x000fe20000000f00 */
[C---:B------:R-:W-:Y:S01]  /*12960*/  VIADD R20, R6.reuse, 0x806 ;  /* 0x0000080606147836 */ /* 0x040fe20000000000 */
[----:B------:R-:W-:Y:S01]  /*12970*/  MOV R21, 0x40000040 ;  /* 0x4000004000157802 */ /* 0x000fe20000000f00 */
[----:B------:R-:W-:Y:S01]  /*12980*/  VIADD R14, R6, 0xc00 ;  /* 0x00000c00060e7836 */ /* 0x000fe20000000000 */
[----:B------:R-:W-:Y:S01]  /*12990*/  MOV R15, 0x40000040 ;  /* 0x40000040000f7802 */ /* 0x000fe20000000f00 */
[----:B------:R1:W-:Y:S01]  /*129a0*/  STL [R1+0x18], R4 ;  /* 0x0000180401007387 */ /* 0x0003e20000100800 */
[----:B------:R-:W-:-:S02]  /*129b0*/  WARPGROUP.DEPBAR.LE gsb0, 0x0 ;  /* 0x00008000000079c5 */ /* 0x000fc40000010000 */
[----:B------:R-:W-:Y:S01]  /*129c0*/  WARPGROUP.ARRIVE ;  /* 0x00000000000079c5 */ /* 0x000fe20000000000 */
[----:B------:R-:W-:Y:S01]  /*129d0*/  VIADD R8, R2, 0x4 ;  /* 0x0000000402087836 */ /* 0x000fe20000000000 */
[----:B-1----:R-:W2:Y:S04]  /*129e0*/  LDL R4, [R1+0x58] ;  /* 0x0000580001047983 */ /* 0x002ea80000100800 */
[----:B------:R-:W-:Y:S01]  /*129f0*/  HGMMA.64x64x16.F32 R24, gdesc[UR4], R24, gsb0 ;  /* 0x00e00000041879f0 */ /* 0x000fe20008000818 */
[----:B------:R-:W-:Y:S01]  /*12a00*/  IMAD.MOV.U32 R9, RZ, RZ, 0x40000040 ;  /* 0x40000040ff097424 */ /* 0x000fe200078e00ff */
[----:B------:R-:W-:Y:S01]  /*12a10*/  R2UR UR4, R222 ;  /* 0x00000000de0472ca */ /* 0x000fe200000e0000 */
[----:B------:R-:W2:Y:S01]  /*12a20*/  LDL R73, [R1+0x14] ;  /* 0x0000140001497983 */ /* 0x000ea20000100800 */
[----:B------:R-:W-:Y:S01]  /*12a30*/  R2UR UR5, R223 ;  /* 0x00000000df0572ca */ /* 0x000fe200000e0000 */
[----:B------:R-:W-:Y:S01]  /*12a40*/  VIADD R12, R6, 0xc02 ;  /* 0x00000c02060c7836 */ /* 0x000fe20000000000 */
[----:B------:R-:W-:Y:S01]  /*12a50*/  R2UR UR6, R8 ;  /* 0x00000000080672ca */ /* 0x000fe200000e0000 */
[----:B------:R-:W-:Y:S01]  /*12a60*/  VIADD R8, R2, 0x6 ;  /* 0x0000000602087836 */ /* 0x000fe20000000000 */
[----:B------:R-:W-:Y:S01]  /*12a70*/  R2UR UR7, R9 ;  /* 0x00000000090772ca */ /* 0x000fe200000e0000 */
[----:B------:R-:W-:Y:S01]  /*12a80*/  IMAD.MOV.U32 R9, RZ, RZ, 0x40000040 ;  /* 0x40000040ff097424 */ /* 0x000fe200078e00ff */
[----:B------:R-:W-:Y:S01]  /*12a90*/  MOV R13, 0x40000040 ;  /* 0x40000040000d7802 */ /* 0x000fe20000000f00 */
[----:B------:R-:W-:Y:S01]  /*12aa0*/  VIADD R10, R6, 0xc04 ;  /* 0x00000c04060a7836 */ /* 0x000fe20000000000 */
[----:B------:R-:W-:Y:S01]  /*12ab0*/  MOV R11, 0x40000040 ;  /* 0x40000040000b7802 */ /* 0x000fe20000000f00 */
[----:B------:R-:W-:Y:S01]  /*12ac0*/  IMAD.MOV.U32 R3, RZ, RZ, 0x40000040 ;  /* 0x40000040ff037424 */ /* 0x000fe200078e00ff */
[----:B0-----:R-:W-:Y:S01]  /*12ad0*/  ISETP.GE.AND P2, PT, R57, 0x1, PT ;  /* 0x000000013900780c */ /* 0x001fe20003f46270 */
[----:B------:R-:W-:Y:S01]  /*12ae0*/  @!P1 VIADD R0, R5, 0x30840 ;  /* 0x0003084005009836 */ /* 0x000fe20000000000 */
[----:B------:R-:W-:-:S04]  /*12af0*/  LEA R58, R108, 0xffffffc0, 0x6 ;  /* 0xffffffc06c3a7811 */ /* 0x000fc800078e30ff */
[----:B------:R-:W-:Y:S01]  /*12b00*/  @!P1 PRMT R0, RZ, 0x654, R0 ;  /* 0x00000654ff009816 */ /* 0x000fe20000000000 */
[----:B------:R-:W-:Y:S02]  /*12b10*/  WARPGROUP.DEPBAR.LE gsb0, 0x0 ;  /* 0x00008000000079c5 */ /* 0x000fe40000010000 */
[----:B------:R-:W-:-:S06]  /*12b20*/  WARPGROUP.ARRIVE ;  /* 0x00000000000079c5 */ /* 0x000fcc0000000000 */
[----:B------:R-:W-:Y:S01]  /*12b30*/  HGMMA.64x64x16.F32 R24, gdesc[UR4], R24, gsb0 ;  /* 0x00e00000041879f0 */ /* 0x000fe20008000818 */
[----:B------:R-:W-:Y:S02]  /*12b40*/  R2UR UR4, R220 ;  /* 0x00000000dc0472ca */ /* 0x000fe400000e0000 */
[----:B------:R-:W-:Y:S02]  /*12b50*/  R2UR UR5, R221 ;  /* 0x00000000dd0572ca */ /* 0x000fe400000e0000 */
[----:B------:R-:W-:Y:S01]  /*12b60*/  R2UR UR6, R8 ;  /* 0x00000000080672ca */ /* 0x000fe200000e0000 */
[----:B------:R-:W-:Y:S01]  /*12b70*/  VIADD R8, R2, 0x200 ;  /* 0x0000020002087836 */ /* 0x000fe20000000000 */
[----:B------:R-:W-:Y:S01]  /*12b80*/  R2UR UR7, R9 ;  /* 0x00000000090772ca */ /* 0x000fe200000e0000 */
[----:B------:R-:W-:Y:S01]  /*12b90*/  IMAD.MOV.U32 R9, RZ, RZ, 0x40000040 ;  /* 0x40000040ff097424 */ /* 0x000fe200078e00ff */
[----:B------:R-:W-:Y:S02]  /*12ba0*/  WARPGROUP.DEPBAR.LE gsb0, 0x0 ;  /* 0x00008000000079c5 */ /* 0x000fe40000010000 */
[----:B------:R-:W-:-:S09]  /*12bb0*/  WARPGROUP.ARRIVE ;  /* 0x00000000000079c5 */ /* 0x000fd20000000000 */
        /* <DEDUP_REMOVED lines=15> */
[----:B------:R-:W-:Y:S02]  /*12cb0*/  IMAD.MOV.U32 R9, RZ, RZ, 0x40000040 ;  /* 0x40000040ff097424 */ /* 0x000fe400078e00ff */
[----:B--2---:R-:W-:Y:S01]  /*12cc0*/  IMAD R201, R73, 0x80, R4 ;  /* 0x0000008049c97824 */ /* 0x004fe200078e0204 */
[----:B------:R-:W-:-:S02]  /*12cd0*/  WARPGROUP.DEPBAR.LE gsb0, 0x0 ;  /* 0x00008000000079c5 */ /* 0x000fc40000010000 */
[----:B------:R-:W-:-:S07]  /*12ce0*/  WARPGROUP.ARRIVE ;  /* 0x00000000000079c5 */ /* 0x000fce0000000000 */
        /* <DEDUP_REMOVED lines=67> */
[C---:B------:R-:W-:Y:S01]  /*13120*/  VIADD R8, R2.reuse, 0x604 ;  /* 0x0000060402087836 */ /* 0x040fe20000000000 */
[----:B------:R-:W-:Y:S01]  /*13130*/  R2UR UR7, R9 ;  /* 0x00000000090772ca */ /* 0x000fe200000e0000 */
[----:B------:R-:W-:Y:S02]  /*13140*/  IMAD.MOV.U32 R9, RZ, RZ, 0x40000040 ;  /* 0x40000040ff097424 */ /* 0x000fe400078e00ff */
[----:B------:R-:W-:Y:S01]  /*13150*/  VIADD R2, R2, 0x606 ;  /* 0x0000060602027836 */ /* 0x000fe20000000000 */
[----:B------:R-:W-:-:S02]  /*13160*/  WARPGROUP.DEPBAR.LE gsb0, 0x0 ;  /* 0x00008000000079c5 */ /* 0x000fc40000010000 */
[----:B------:R-:W-:-:S07]  /*13170*/  WARPGROUP.ARRIVE ;  /* 0x00000000000079c5 */ /* 0x000fce0000000000 */
[----:B------:R-:W-:Y:S01]  /*13180*/  HGMMA.64x64x16.F32 R24, gdesc[UR4], R24, gsb0 ;  /* 0x00e00000041879f0 */ /* 0x000fe20008000818 */
[----:B------:R-:W-:Y:S02]  /*13190*/  R2UR UR4, R10 ;  /* 0x000000000a0472ca */ /* 0x000fe400000e0000 */
[----:B------:R-:W-:Y:S02]  /*131a0*/  R2UR UR5, R11 ;  /* 0x000000000b0572ca */ /* 0x000fe400000e0000 */
[----:B------:R-:W-:Y:S01]  /*131b0*/  R2UR UR6, R8 ;  /* 0x00000000080672ca */ /* 0x000fe200000e0000 */
[----:B------:R-:W-:Y:S01]  /*131c0*/  VIADD R8, R6, 0xc06 ;  /* 0x00000c0606087836 */ /* 0x000fe20000000000 */
[----:B------:R-:W-:Y:S02]  /*131d0*/  R2UR UR7, R9 ;  /* 0x00000000090772ca */ /* 0x000fe400000e0000 */
[----:B------:R-:W-:Y:S01]  /*131e0*/  MOV R9, 0x40000040 ;  /* 0x4000004000097802 */ /* 0x000fe20000000f00 */
[----:B------:R-:W-:-:S02]  /*131f0*/  WARPGROUP.DEPBAR.LE gsb0, 0x0 ;  /* 0x00008000000079c5 */ /* 0x000fc40000010000 */
[----:B------:R-:W-:-:S08]  /*13200*/  WARPGROUP.ARRIVE ;  /* 0x00000000000079c5 */ /* 0x000fd00000000000 */
[----:B------:R-:W-:Y:S01]  /*13210*/  HGMMA.64x64x16.F32 R24, gdesc[UR4], R24, gsb0 ;  /* 0x00e00000041879f0 */ /* 0x000fe20008000818 */
[----:B------:R-:W-:Y:S02]  /*13220*/  R2UR UR4, R8 ;  /* 0x00000000080472ca */ /* 0x000fe400000e0000 */
[----:B------:R-:W-:Y:S02]  /*13230*/  R2UR UR5, R9 ;  /* 0x00000000090572ca */ /* 0x000fe400000e0000 */
[----:B------:R-:W-:Y:S02]  /*13240*/  R2UR UR6, R2 ;  /* 0x00000000020672ca */ /* 0x000fe400000e0000 */
[----:B------:R-:W-:Y:S01]  /*13250*/  R2UR UR7, R3 ;  /* 0x00000000030772ca */ /* 0x000fe200000e0000 */
[----:B------:R-:W-:-:S04]  /*13260*/  IMAD.MOV.U32 R3, RZ, RZ, -0x40 ;  /* 0xffffffc0ff037424 */ /* 0x000fc800078e00ff */
[----:B------:R-:W-:-:S05]  /*13270*/  IMAD R59, R108, R3, 0x40 ;  /* 0x000000406c3b7424 */ /* 0x000fca00078e0203 */
[----:B------:R-:W-:-:S04]  /*13280*/  IADD3 R2, R226, R59, RZ ;  /* 0x0000003be2027210 */ /* 0x000fc80007ffe0ff */
[--C-:B------:R-:W-:Y:S01]  /*13290*/  IADD3 R3, -R227, 0x1, R2.reuse ;  /* 0x00000001e3037810 */ /* 0x100fe20007ffe102 */
[----:B------:R-:W-:-:S04]  /*132a0*/  IMAD R60, R236, -0x2, R2 ;  /* 0xfffffffeec3c7824 */ /* 0x000fc800078e0202 */
[----:B------:R-:W-:-:S05]  /*132b0*/  IMAD R3, R236, -0x2, R3 ;  /* 0xfffffffeec037824 */ /* 0x000fca00078e0203 */
[----:B------:R-:W-:Y:S01]  /*132c0*/  IADD3 R61, R3, R56, RZ ;  /* 0x00000038033d7210 */ /* 0x000fe20007ffe0ff */
[----:B------:R-:W-:Y:S02]  /*132d0*/  WARPGROUP.DEPBAR.LE gsb0, 0x0 ;  /* 0x00008000000079c5 */ /* 0x000fe40000010000 */
[----:B------:R-:W-:-:S06]  /*132e0*/  WARPGROUP.ARRIVE ;  /* 0x00000000000079c5 */ /* 0x000fcc0000000000 */
[----:B------:R-:W-:Y:S01]  /*132f0*/  HGMMA.64x64x16.F32 R24, gdesc[UR4], R24, gsb0 ;  /* 0x00e00000041879f0 */ /* 0x000fe20008000818 */
[----:B------:R-:W-:Y:S02]  /*13300*/  ULDC UR4, c[0x0][0x9dc] ;  /* 0x0002770000047ab9 */ /* 0x000fe40000000800 */
[----:B------:R-:W-:Y:S01]  /*13310*/  IMAD.U32 R232, RZ, RZ, UR4 ;  /* 0x00000004ffe87e24 */ /* 0x000fe2000f8e00ff */
[----:B------:R-:W-:Y:S02]  /*13320*/  WARPGROUP.DEPBAR.LE gsb0, 0x0 ;  /* 0x00008000000079c5 */ /* 0x000fe40000010000 */
[----:B------:R0:W-:Y:S02]  /*13330*/  @!P1 SYNCS.ARRIVE.TRANS64.RED.A1T0 RZ, [R0+URZ], RZ ;  /* 0x000000ff00ff99a7 */ /* 0x0001e4000810043f */
[----:B0-----:R-:W-:-:S05]  /*13340*/  LOP3.LUT R0, RZ, R232, RZ, 0x33, !PT ;  /* 0x000000e8ff007212 */ /* 0x001fca00078e33ff */
[----:B------:R-:W-:Y:S01]  /*13350*/  IMAD.IADD R62, R3, 0x1, R0 ;  /* 0x00000001033e7824 */ /* 0x000fe200078e0200 */
[----:B------:R-:W-:-:S03]  /*13360*/  VIADDMNMX R0, R201, R61, R60, PT ;  /* 0x0000003dc9007246 */ /* 0x000fc6000380013c */
[----:B------:R-:W-:Y:S01]  /*13370*/  IMAD.IADD R3, R62, 0x1, R201 ;  /* 0x000000013e037824 */ /* 0x000fe200078e02c9 */
[----:B------:R-:W-:Y:S06]  /*13380*/  @!P2 BRA `(.L_x_1556) ;  /* 0x000000000050a947 */ /* 0x000fec0003800000 */
[----:B------:R-:W-:Y:S01]  /*13390*/  IADD3 R2, -R227, R226, R201 ;  /* 0x000000e2e3027210 */ /* 0x000fe20007ffe1c9 */
[----:B------:R-:W-:Y:S03]  /*133a0*/  BSSY B0, `(.L_x_1557) ;  /* 0x000000e000007945 */ /* 0x000fe60003800000 */
        /* <DEDUP_REMOVED lines=9> */
.L_x_1558:
[----:B------:R-:W-:-:S13]  /*13440*/  ISETP.NE.AND P3, PT, R57, 0x1, PT ;  /* 0x000000013900780c */ /* 0x000fda0003f65270 */
[----:B------:R-:W0:Y:S02]  /*13450*/  @P3 LDC.64 R4, c[0x0][0x9e8] ;  /* 0x00027a00ff043b82 */ /* 0x000e240000000a00 */
[----:B0-----:R-:W-:-:S05]  /*13460*/  @P3 IMAD.HI.U32 R4, R2, R4, RZ ;  /* 0x0000000402043227 */ /* 0x001fca00078e00ff */
[----:B------:R-:W-:-:S07]  /*13470*/  @P3 SHF.R.U32.HI R2, RZ, R5, R4 ;  /* 0x00000005ff023219 */ /* 0x000fce0000011604 */
.L_x_1559:
[----:B------:R-:W-:Y:S05]  /*13480*/  BSYNC B0 ;  /* 0x0000000000007941 */ /* 0x000fea0003800000 */
.L_x_1557:
[----:B------:R-:W-:-:S04]  /*13490*/  IMAD R5, R2, R57, -R58 ;  /* 0x0000003902057224 */ /* 0x000fc800078e0a3a */
[----:B------:R-:W-:-:S05]  /*134a0*/  IMAD R2, R236, -0x2, R5 ;  /* 0xfffffffeec027824 */ /* 0x000fca00078e0205 */
[----:B------:R-:W-:Y:S02]  /*134b0*/  VIMNMX R3, R3, R2, !PT ;  /* 0x0000000203037248 */ /* 0x000fe40007fe0100 */
[----:B------:R-:W-:-:S07]  /*134c0*/  VIADDMNMX R0, R2, R57, R0, PT ;  /* 0x0000003902007246 */ /* 0x000fce0003800100 */
.L_x_1556:
[C---:B------:R-:W-:Y:S02]  /*134d0*/  ISETP.GE.AND P3, PT, R59.reuse, 0x2, PT ;  /* 0x000000023b00780c */ /* 0x040fe40003f66270 */
[----:B------:R-:W-:Y:S02]  /*134e0*/  ISETP.GE.AND P4, PT, R59, 0x9, PT ;  /* 0x000000093b00780c */ /* 0x000fe40003f86270 */
[C---:B------:R-:W-:Y:S02]  /*134f0*/  ISETP.GT.AND P6, PT, R3.reuse, 0x1, !P3 ;  /* 0x000000010300780c */ /* 0x040fe40005fc4270 */
[----:B------:R-:W-:Y:S02]  /*13500*/  ISETP.GT.AND P5, PT, R3, 0x8, !P4 ;  /* 0x000000080300780c */ /* 0x000fe400067a4270 */
[C---:B------:R-:W-:Y:S02]  /*13510*/  ISETP.LT.OR P6, PT, R0.reuse, 0x2, P6 ;  /* 0x000000020000780c */ /* 0x040fe400037c1670 */
[----:B------:R-:W-:-:S02]  /*13520*/  ISETP.LT.OR P5, PT, R0, 0x9, P5 ;  /* 0x000000090000780c */ /* 0x000fc40002fa1670 */
[----:B------:R-:W-:Y:S02]  /*13530*/  FSEL R70, R25, -INF , !P6 ;  /* 0xff80000019467808 */ /* 0x000fe40007000000 */
        /* <DEDUP_REMOVED lines=55> */
[----:B------:R-:W-:Y:S02]  /*138b0*/  IADD3 R29, R62, 0x8, R201 ;  /* 0x000000083e1d7810 */ /* 0x000fe40007ffe0c9 */
        /* <DEDUP_REMOVED lines=12> */
[----:B------:R-:W-:Y:S01]  /*13980*/  ISETP.GT.AND P6, PT, R3, 0x39, !P6 ;  /* 0x000000390300780c */ /* 0x000fe200077c4270 */
[----:B------:R-:W-:-:S03]  /*13990*/  VIADD R3, R201, 0x8 ;  /* 0x00000008c9037836 */ /* 0x000fc60000000000 */
[----:B------:R-:W-:Y:S02]  /*139a0*/  ISETP.LT.OR P6, PT, R0, 0x3a, P6 ;  /* 0x0000003a0000780c */ /* 0x000fe400037c1670 */
[----:B------:R-:W-:Y:S02]  /*139b0*/  VIADDMNMX R36, R3, R61, R60, PT ;  /* 0x0000003d03247246 */ /* 0x000fe4000380013c */
[----:B------:R-:W-:Y:S01]  /*139c0*/  FSEL R0, R53, -INF , !P6 ;  /* 0xff80000035007808 */ /* 0x000fe20007000000 */
[----:B------:R-:W-:Y:S08]  /*139d0*/  @!P2 BRA `(.L_x_1560) ;  /* 0x000000000054a947 */ /* 0x000ff00003800000 */
[----:B------:R-:W-:Y:S01]  /*139e0*/  IADD3 R24, R226, 0x8, R201 ;  /* 0x00000008e2187810 */ /* 0x000fe20007ffe0c9 */
[----:B------:R-:W-:Y:S04]  /*139f0*/  BSSY B0, `(.L_x_1561) ;  /* 0x000000f000007945 */ /* 0x000fe80003800000 */
[----:B------:R-:W-:-:S05]  /*13a00*/  IMAD.IADD R3, R24, 0x1, -R227 ;  /* 0x0000000118037824 */ /* 0x000fca00078e0ae3 */
        /* <DEDUP_REMOVED lines=9> */
.L_x_1562:
[----:B------:R-:W-:-:S13]  /*13aa0*/  ISETP.NE.AND P6, PT, R57, 0x1, PT ;  /* 0x000000013900780c */ /* 0x000fda0003fc5270 */
[----:B------:R-:W0:Y:S02]  /*13ab0*/  @P6 LDC.64 R24, c[0x0][0x9e8] ;  /* 0x00027a00ff186b82 */ /* 0x000e240000000a00 */
[----:B0-----:R-:W-:-:S05]  /*13ac0*/  @P6 IMAD.HI.U32 R24, R3, R24, RZ ;  /* 0x0000001803186227 */ /* 0x001fca00078e00ff */
[----:B------:R-:W-:-:S07]  /*13ad0*/  @P6 SHF.R.U32.HI R3, RZ, R25, R24 ;  /* 0x00000019ff036219 */ /* 0x000fce0000011618 */
.L_x_1563:
[----:B------:R-:W-:Y:S05]  /*13ae0*/  BSYNC B0 ;  /* 0x0000000000007941 */ /* 0x000fea0003800000 */
.L_x_1561:
[----:B------:R-:W-:-:S04]  /*13af0*/  IMAD R3, R3, R57, -R58 ;  /* 0x0000003903037224 */ /* 0x000fc800078e0a3a */
[----:B------:R-:W-:-:S05]  /*13b00*/  IMAD R24, R236, -0x2, R3 ;  /* 0xfffffffeec187824 */ /* 0x000fca00078e0203 */
[----:B------:R-:W-:Y:S02]  /*13b10*/  VIMNMX R29, R29, R24, !PT ;  /* 0x000000181d1d7248 */ /* 0x000fe40007fe0100 */
[----:B------:R-:W-:-:S07]  /*13b20*/  VIADDMNMX R36, R24, R57, R36, PT ;  /* 0x0000003918247246 */ /* 0x000fce0003800124 */
.L_x_1560:
[----:B------:R-:W-:Y:S01]  /*13b30*/  ISETP.GT.AND P3, PT, R29, 0x1, !P3 ;  /* 0x000000011d00780c */ /* 0x000fe20005f64270 */
[----:B------:R-:W-:Y:S01]  /*13b40*/  ULDC UR4, c[0x0][0x988] ;  /* 0x0002620000047ab9 */ /* 0x000fe20000000800 */
[----:B------:R-:W-:Y:S01]  /*13b50*/  FMNMX.FTZ R3, R68, R70, !PT ;  /* 0x0000004644037209 */ /* 0x000fe20007810000 */
[----:B------:R-:W-:Y:S01]  /*13b60*/  IMAD.IADD R152, R226, 0x1, -R227 ;  /* 0x00000001e2987824 */ /* 0x000fe200078e0ae3 */
[----:B------:R-:W-:Y:S01]  /*13b70*/  ISETP.LT.OR P3, PT, R36, 0x2, P3 ;  /* 0x000000022400780c */ /* 0x000fe20001f61670 */
[----:B------:R-:W-:Y:S01]  /*13b80*/  VIADD R204, R108, 0xfffffffe ;  /* 0xfffffffe6ccc7836 */ /* 0x000fe20000000000 */
[----:B------:R-:W-:Y:S02]  /*13b90*/  FMNMX.FTZ R3, R72, R3, !PT ;  /* 0x0000000348037209 */ /* 0x000fe40007810000 */
[----:B------:R-:W-:Y:S01]  /*13ba0*/  FSEL R27, R27, -INF , !P3 ;  /* 0xff8000001b1b7808 */ /* 0x000fe20005800000 */
[----:B------:R-:W-:Y:S01]  /*13bb0*/  STL [R1+0x10], R152 ;  /* 0x0000109801007387 */ /* 0x000fe20000100800 */
        /* <DEDUP_REMOVED lines=29> */
[----:B------:R-:W-:Y:S02]  /*13d90*/  FMNMX.FTZ R31, R0, R3, !PT ;  /* 0x00000003001f7209 */ /* 0x000fe40007810000 */
[----:B------:R-:W-:-:S02]  /*13da0*/  ISETP.GT.AND P3, PT, R29, 0x19, !P3 ;  /* 0x000000191d00780c */ /* 0x000fc40005f64270 */
[----:B------:R-:W-:Y:S01]  /*13db0*/  ISETP.NE.AND P6, PT, R5, RZ, PT ;  /* 0x000000ff0500720c */ /* 0x000fe20003fc5270 */
[----:B------:R-:W0:Y:S01]  /*13dc0*/  SHFL.BFLY PT, R66, R31, 0x2, 0x1f ;  /* 0x0c401f001f427f89 */ /* 0x000e2200000e0000 */
[C---:B------:R-:W-:Y:S02]  /*13dd0*/  ISETP.LT.OR P3, PT, R36.reuse, 0x1a, P3 ;  /* 0x0000001a2400780c */ /* 0x040fe40001f61670 */
[----:B------:R-:W-:Y:S02]  /*13de0*/  ISETP.GT.AND P4, PT, R29, 0x8, !P4 ;  /* 0x000000081d00780c */ /* 0x000fe40006784270 */
[----:B------:R-:W-:Y:S02]  /*13df0*/  FSEL R62, R39, -INF , !P3 ;  /* 0xff800000273e7808 */ /* 0x000fe40005800000 */
[----:B------:R-:W-:Y:S02]  /*13e00*/  ISETP.NE.AND P3, PT, R37, RZ, PT ;  /* 0x000000ff2500720c */ /* 0x000fe40003f65270 */
[----:B------:R-:W-:-:S02]  /*13e10*/  ISETP.LT.OR P4, PT, R36, 0x9, P4 ;  /* 0x000000092400780c */ /* 0x000fc40002781670 */
[----:B------:R-:W-:Y:S02]  /*13e20*/  ISETP.GT.AND P3, PT, R29, 0x20, !P3 ;  /* 0x000000201d00780c */ /* 0x000fe40005f64270 */
[----:B------:R-:W-:Y:S02]  /*13e30*/  FSEL R30, R30, -INF , !P4 ;  /* 0xff8000001e1e7808 */ /* 0x000fe40006000000 */
[----:B------:R-:W-:Y:S02]  /*13e40*/  ISETP.LT.OR P3, PT, R36, 0x21, P3 ;  /* 0x000000212400780c */ /* 0x000fe40001f61670 */
[----:B------:R-:W-:Y:S02]  /*13e50*/  ISETP.NE.AND P4, PT, R69, RZ, PT ;  /* 0x000000ff4500720c */ /* 0x000fe40003f85270 */
[----:B------:R-:W-:Y:S02]  /*13e60*/  FSEL R42, R42, -INF , !P3 ;  /* 0xff8000002a2a7808 */ /* 0x000fe40005800000 */
[----:B------:R-:W-:-:S02]  /*13e70*/  ISETP.NE.AND P3, PT, R67, RZ, PT ;  /* 0x000000ff4300720c */ /* 0x000fc40003f65270 */
[----:B------:R-:W-:Y:S02]  /*13e80*/  MOV R3, UR4 ;  /* 0x0000000400037c02 */ /* 0x000fe40008000f00 */
[----:B------:R-:W-:Y:S02]  /*13e90*/  ISETP.GT.AND P3, PT, R29, 0x21, !P3 ;  /* 0x000000211d00780c */ /* 0x000fe40005f64270 */
[----:B0-----:R-:W-:Y:S02]  /*13ea0*/  FMNMX.FTZ R66, R31, R66, !PT ;  /* 0x000000421f427209 */ /* 0x001fe40007810000 */
[----:B------:R-:W-:Y:S02]  /*13eb0*/  ISETP.LT.OR P3, PT, R36, 0x22, P3 ;  /* 0x000000222400780c */ /* 0x000fe40001f61670 */
[----:B------:R-:W-:Y:S01]  /*13ec0*/  ISETP.GT.AND P5, PT, R29, 0x38, !P5 ;  /* 0x000000381d00780c */ /* 0x000fe20006fa4270 */
[----:B------:R-:W0:Y:S01]  /*13ed0*/  SHFL.BFLY PT, R5, R66, 0x1, 0x1f ;  /* 0x0c201f0042057f89 */ /* 0x000e2200000e0000 */
[----:B------:R-:W-:-:S02]  /*13ee0*/  FSEL R64, R43, -INF , !P3 ;  /* 0xff8000002b407808 */ /* 0x000fc40005800000 */
[----:B------:R-:W-:Y:S02]  /*13ef0*/  ISETP.NE.AND P3, PT, R41, RZ, PT ;  /* 0x000000ff2900720c */ /* 0x000fe40003f65270 */
[----:B------:R-:W-:Y:S02]  /*13f00*/  ISETP.LT.OR P5, PT, R36, 0x39, P5 ;  /* 0x000000392400780c */ /* 0x000fe40002fa1670 */
[----:B------:R-:W-:Y:S02]  /*13f10*/  ISETP.GT.AND P3, PT, R29, 0x28, !P3 ;  /* 0x000000281d00780c */ /* 0x000fe40005f64270 */
[----:B------:R-:W-:Y:S02]  /*13f20*/  FSEL R54, R54, -INF , !P5 ;  /* 0xff80000036367808 */ /* 0x000fe40006800000 */
[----:B------:R-:W-:-:S04]  /*13f30*/  ISETP.LT.OR P3, PT, R36, 0x29, P3 ;  /* 0x000000292400780c */ /* 0x000fc80001f61670 */
[----:B------:R-:W-:Y:S02]  /*13f40*/  FSEL R46, R46, -INF , !P3 ;  /* 0xff8000002e2e7808 */ /* 0x000fe40005800000 */
[----:B------:R-:W-:Y:S02]  /*13f50*/  ISETP.GT.AND P3, PT, R29, 0x29, !P4 ;  /* 0x000000291d00780c */ /* 0x000fe40006764270 */
[----:B------:R-:W-:Y:S02]  /*13f60*/  ISETP.NE.AND P4, PT, R71, RZ, PT ;  /* 0x000000ff4700720c */ /* 0x000fe40003f85270 */
[----:B------:R-:W-:Y:S02]  /*13f70*/  ISETP.LT.OR P3, PT, R36, 0x2a, P3 ;  /* 0x0000002a2400780c */ /* 0x000fe40001f61670 */
[----:B------:R-:W-:Y:S02]  /*13f80*/  ISETP.GT.AND P4, PT, R29, 0x31, !P4 ;  /* 0x000000311d00780c */ /* 0x000fe40006784270 */
[----:B------:R-:W-:-:S02]  /*13f90*/  FSEL R24, R47, -INF , !P3 ;  /* 0xff8000002f187808 */ /* 0x000fc40005800000 */
[----:B------:R-:W-:Y:S02]  /*13fa0*/  ISETP.GT.AND P3, PT, R29, RZ, !P6 ;  /* 0x000000ff1d00720c */ /* 0x000fe40007764270 */
[----:B0-----:R-:W-:Y:S02]  /*13fb0*/  FMNMX.FTZ R5, R66, R5, !PT ;  /* 0x0000000542057209 */ /* 0x001fe40007810000 */
[----:B------:R-:W-:Y:S02]  /*13fc0*/  ISETP.LT.OR P3, PT, R36, 0x1, P3 ;  /* 0x000000012400780c */ /* 0x000fe40001f61670 */
[----:B------:R-:W-:Y:S01]  /*13fd0*/  ISETP.NE.AND P6, PT, R49, RZ, PT ;  /* 0x000000ff3100720c */ /* 0x000fe20003fc5270 */
[C---:B------:R-:W-:Y:S01]  /*13fe0*/  FMUL.FTZ R25, R5.reuse, R3 ;  /* 0x0000000305197220 */ /* 0x040fe20000410000 */
[----:B------:R-:W-:Y:S02]  /*13ff0*/  FSEL R26, R26, -INF , !P3 ;  /* 0xff8000001a1a7808 */ /* 0x000fe40005800000 */
[----:B------:R-:W-:-:S02]  /*14000*/  FSETP.NEU.FTZ.AND P3, PT, R5, -INF , PT ;  /* 0xff8000000500780b */ /* 0x000fc40003f7d000 */
[----:B------:R-:W-:Y:S02]  /*14010*/  ISETP.LT.OR P4, PT, R36, 0x32, P4 ;  /* 0x000000322400780c */ /* 0x000fe40002781670 */
[----:B------:R-:W-:Y:S02]  /*14020*/  FSEL R33, R25, RZ, P3 ;  /* 0x000000ff19217208 */ /* 0x000fe40001800000 */
[----:B------:R-:W-:Y:S02]  /*14030*/  FMNMX.FTZ R25, R26, R27, !PT ;  /* 0x0000001b1a197209 */ /* 0x000fe40007810000 */
[----:B------:R-:W-:Y:S01]  /*14040*/  ISETP.NE.AND P3, PT, R45, RZ, PT ;  /* 0x000000ff2d00720c */ /* 0x000fe20003f65270 */
[--C-:B------:R-:W-:Y:S01]  /*14050*/  FFMA.FTZ R31, R70, R3, -R33.reuse ;  /* 0x00000003461f7223 */ /* 0x100fe20000010821 */
[----:B------:R-:W-:Y:S01]  /*14060*/  FMNMX.FTZ R25, R30, R25, !PT ;  /* 0x000000191e197209 */ /* 0x000fe20007810000 */
[--C-:B------:R-:W-:Y:S01]  /*14070*/  FFMA.FTZ R35, R72, R3, -R33.reuse ;  /* 0x0000000348237223 */ /* 0x100fe20000010821 */
[C---:B------:R-:W-:Y:S01]  /*14080*/  ISETP.GT.AND P3, PT, R29.reuse, 0x30, !P3 ;  /* 0x000000301d00780c */ /* 0x040fe20005f64270 */
[----:B------:R0:W-:Y:S01]  /*14090*/  MUFU.EX2 R196, R31 ;  /* 0x0000001f00c47308 */ /* 0x0001e20000000800 */
[----:B------:R-:W-:Y:S01]  /*140a0*/  FMNMX.FTZ R25, R58, R25, !PT ;  /* 0x000000193a197209 */ /* 0x000fe20007810000 */
[-CC-:B------:R-:W-:Y:S01]  /*140b0*/  FFMA.FTZ R37, R74, R3.reuse, -R33.reuse ;  /* 0x000000034a257223 */ /* 0x180fe20000010821 */
[----:B------:R-:W-:Y:S01]  /*140c0*/  ISETP.LT.OR P3, PT, R36, 0x31, P3 ;  /* 0x000000312400780c */ /* 0x000fe20001f61670 */
[--C-:B------:R-:W-:Y:S01]  /*140d0*/  FFMA.FTZ R39, R76, R3, -R33.reuse ;  /* 0x000000034c277223 */ /* 0x100fe20000010821 */
[----:B------:R-:W-:Y:S01]  /*140e0*/  FMNMX.FTZ R25, R34, R25, !PT ;  /* 0x0000001922197209 */ /* 0x000fe20007810000 */
[-CC-:B------:R-:W-:Y:S01]  /*140f0*/  FFMA.FTZ R41, R80, R3.reuse, -R33.reuse ;  /* 0x0000000350297223 */ /* 0x180fe20000010821 */
[----:B------:R-:W-:Y:S01]  /*14100*/  FSEL R50, R50, -INF , !P3 ;  /* 0xff80000032327808 */ /* 0x000fe20005800000 */
[--C-:B------:R-:W-:Y:S01]  /*14110*/  FFMA.FTZ R32, R32, R3, -R33.reuse ;  /* 0x0000000320207223 */ /* 0x100fe20000010821 */
[----:B------:R-:W-:Y:S01]  /*14120*/  FMNMX.FTZ R25, R60, R25, !PT ;  /* 0x000000193c197209 */ /* 0x000fe20007810000 */
[-CC-:B0-----:R-:W-:Y:S01]  /*14130*/  FFMA.FTZ R31, R78, R3.reuse, -R33.reuse ;  /* 0x000000034e1f7223 */ /* 0x181fe20000010821 */
[----:B------:R-:W-:Y:S01]  /*14140*/  ISETP.GT.AND P6, PT, R29, 0x39, !P6 ;  /* 0x000000391d00780c */ /* 0x000fe200077c4270 */
[--C-:B------:R-:W-:Y:S01]  /*14150*/  FFMA.FTZ R29, R68, R3, -R33.reuse ;  /* 0x00000003441d7223 */ /* 0x100fe20000010821 */
[----:B------:R-:W-:Y:S01]  /*14160*/  FMNMX.FTZ R25, R38, R25, !PT ;  /* 0x0000001926197209 */ /* 0x000fe20007810000 */
[----:B------:R0:W-:Y:S01]  /*14170*/  MUFU.EX2 R192, R31 ;  /* 0x0000001f00c07308 */ /* 0x0001e20000000800 */
[----:B------:R-:W-:Y:S01]  /*14180*/  FSEL R66, R51, -INF , !P4 ;  /* 0xff80000033427808 */ /* 0x000fe20006000000 */
[--C-:B------:R-:W-:Y:S01]  /*14190*/  FFMA.FTZ R40, R40, R3, -R33.reuse ;  /* 0x0000000328287223 */ /* 0x100fe20000010821 */
[----:B------:R-:W-:Y:S01]  /*141a0*/  FMNMX.FTZ R25, R62, R25, !PT ;  /* 0x000000193e197209 */ /* 0x000fe20007810000 */
[-CC-:B------:R-:W-:Y:S01]  /*141b0*/  FFMA.FTZ R28, R28, R3.reuse, -R33.reuse ;  /* 0x000000031c1c7223 */ /* 0x180fe20000010821 */
[----:B------:R-:W-:Y:S01]  /*141c0*/  ISETP.LT.OR P6, PT, R36, 0x3a, P6 ;  /* 0x0000003a2400780c */ /* 0x000fe200037c1670 */
[--C-:B------:R-:W-:Y:S01]  /*141d0*/  FFMA.FTZ R44, R44, R3, -R33.reuse ;  /* 0x000000032c2c7223 */ /* 0x100fe20000010821 */
[----:B------:R-:W-:Y:S01]  /*141e0*/  FMNMX.FTZ R25, R42, R25, !PT ;  /* 0x000000192a197209 */ /* 0x000fe20007810000 */
[----:B------:R-:W-:Y:S01]  /*141f0*/  MUFU.EX2 R29, R29 ;  /* 0x0000001d001d7308 */ /* 0x000fe20000000800 */
[----:B------:R-:W-:Y:S01]  /*14200*/  FSEL R36, R55, -INF , !P6 ;  /* 0xff80000037247808 */ /* 0x000fe20007000000 */
[--C-:B0-----:R-:W-:Y:S01]  /*14210*/  FFMA.FTZ R31, R4, R3, -R33.reuse ;  /* 0x00000003041f7223 */ /* 0x101fe20000010821 */
[----:B------:R-:W-:Y:S01]  /*14220*/  FMNMX.FTZ R25, R64, R25, !PT ;  /* 0x0000001940197209 */ /* 0x000fe20007810000 */
[-CC-:B------:R-:W-:Y:S01]  /*14230*/  FFMA.FTZ R48, R48, R3.reuse, -R33.reuse ;  /* 0x0000000330307223 */ /* 0x180fe20000010821 */
[-CC-:B------:R-:W-:Y:S01]  /*14240*/  FFMA.FTZ R2, R2, R3.reuse, -R33.reuse ;  /* 0x0000000302027223 */ /* 0x180fe20000010821 */
[--C-:B------:R-:W-:Y:S01]  /*14250*/  FFMA.FTZ R52, R52, R3, -R33.reuse ;  /* 0x0000000334347223 */ /* 0x100fe20000010821 */
[----:B------:R-:W-:Y:S01]  /*14260*/  FMNMX.FTZ R25, R46, R25, !PT ;  /* 0x000000192e197209 */ /* 0x000fe20007810000 */
[----:B------:R-:W-:Y:S01]  /*14270*/  FFMA.FTZ R0, R0, R3, -R33 ;  /* 0x0000000300007223 */ /* 0x000fe20000010821 */
[----:B------:R-:W-:Y:S02]  /*14280*/  MUFU.EX2 R35, R35 ;  /* 0x0000002300237308 */ /* 0x000fe40000000800 */
[----:B------:R-:W-:-:S04]  /*14290*/  FMNMX.FTZ R25, R24, R25, !PT ;  /* 0x0000001918197209 */ /* 0x000fc80007810000 */
[----:B------:R-:W-:Y:S02]  /*142a0*/  FMNMX.FTZ R25, R50, R25, !PT ;  /* 0x0000001932197209 */ /* 0x000fe40007810000 */
[----:B------:R-:W-:Y:S02]  /*142b0*/  MUFU.EX2 R198, R37 ;  /* 0x0000002500c67308 */ /* 0x000fe40000000800 */
[----:B------:R-:W-:-:S04]  /*142c0*/  FMNMX.FTZ R25, R66, R25, !PT ;  /* 0x0000001942197209 */ /* 0x000fc80007810000 */
[----:B------:R-:W-:Y:S02]  /*142d0*/  FMNMX.FTZ R25, R54, R25, !PT ;  /* 0x0000001936197209 */ /* 0x000fe40007810000 */
[----:B------:R-:W-:Y:S02]  /*142e0*/  MUFU.EX2 R39, R39 ;  /* 0x0000002700277308 */ /* 0x000fe40000000800 */
[----:B------:R-:W-:-:S05]  /*142f0*/  FMNMX.FTZ R25, R36, R25, !PT ;  /* 0x0000001924197209 */ /* 0x000fca0007810000 */
[----:B------:R-:W0:Y:S01]  /*14300*/  SHFL.BFLY PT, R68, R25, 0x2, 0x1f ;  /* 0x0c401f0019447f89 */ /* 0x000e2200000e0000 */
[----:B------:R-:W-:Y:S08]  /*14310*/  MUFU.EX2 R41, R41 ;  /* 0x0000002900297308 */ /* 0x000ff00000000800 */
[----:B------:R-:W1:Y:S08]  /*14320*/  MUFU.EX2 R32, R32 ;  /* 0x0000002000207308 */ /* 0x000e700000000800 */
[----:B------:R-:W-:Y:S01]  /*14330*/  MUFU.EX2 R40, R40 ;  /* 0x0000002800287308 */ /* 0x000fe20000000800 */
[----:B0-----:R-:W-:-:S07]  /*14340*/  FMNMX.FTZ R68, R25, R68, !PT ;  /* 0x0000004419447209 */ /* 0x001fce0007810000 */
[----:B------:R-:W0:Y:S01]  /*14350*/  MUFU.EX2 R37, R28 ;  /* 0x0000001c00257308 */ /* 0x000e220000000800 */
[----:B-1----:R-:W-:Y:S01]  /*14360*/  F2FP.F16.F32.PACK_AB R194, R32, R41 ;  /* 0x0000002920c2723e */ /* 0x002fe200000000ff */
[----:B------:R-:W1:Y:S06]  /*14370*/  SHFL.BFLY PT, R25, R68, 0x1, 0x1f ;  /* 0x0c201f0044197f89 */ /* 0x000e6c00000e0000 */
[----:B------:R-:W-:Y:S08]  /*14380*/  MUFU.EX2 R43, R2 ;  /* 0x00000002002b7308 */ /* 0x000ff00000000800 */
[----:B------:R-:W-:Y:S01]  /*14390*/  MUFU.EX2 R44, R44 ;  /* 0x0000002c002c7308 */ /* 0x000fe20000000800 */
[----:B0-----:R-:W-:-:S07]  /*143a0*/  F2FP.F16.F32.PACK_AB R188, R37, R40 ;  /* 0x0000002825bc723e */ /* 0x001fce00000000ff */
[----:B------:R-:W0:Y:S01]  /*143b0*/  MUFU.EX2 R31, R31 ;  /* 0x0000001f001f7308 */ /* 0x000e220000000800 */
[----:B-1----:R-:W-:-:S04]  /*143c0*/  FMNMX.FTZ R4, R68, R25, !PT ;  /* 0x0000001944047209 */ /* 0x002fc80007810000 */
[C---:B------:R-:W-:Y:S01]  /*143d0*/  FSETP.NEU.FTZ.AND P3, PT, R4.reuse, -INF , PT ;  /* 0xff8000000400780b */ /* 0x040fe20003f7d000 */
[----:B------:R-:W-:Y:S02]  /*143e0*/  FMUL.FTZ R25, R4, R3 ;  /* 0x0000000304197220 */ /* 0x000fe40000410000 */
[----:B------:R-:W1:Y:S03]  /*143f0*/  MUFU.EX2 R48, R48 ;  /* 0x0000003000307308 */ /* 0x000e660000000800 */
[----:B------:R-:W-:Y:S02]  /*14400*/  FSEL R33, R25, RZ, P3 ;  /* 0x000000ff19217208 */ /* 0x000fe40001800000 */
[----:B0-----:R-:W-:-:S03]  /*14410*/  F2FP.F16.F32.PACK_AB R190, R31, R44 ;  /* 0x0000002c1fbe723e */ /* 0x001fc600000000ff */
        /* <DEDUP_REMOVED lines=9> */
[----:B0-----:R-:W-:Y:S01]  /*144b0*/  FADD.FTZ R0, R29, R196 ;  /* 0x000000c41d007221 */ /* 0x001fe20000010000 */
[-CC-:B------:R-:W-:Y:S01]  /*144c0*/  FFMA.FTZ R62, R62, R3.reuse, -R33.reuse ;  /* 0x000000033e3e7223 */ /* 0x180fe20000010821 */
[-CC-:B------:R-:W-:Y:S01]  /*144d0*/  FFMA.FTZ R42, R42, R3.reuse, -R33.reuse ;  /* 0x000000032a2a7223 */ /* 0x180fe20000010821 */
[-CC-:B------:R-:W-:Y:S01]  /*144e0*/  FFMA.FTZ R64, R64, R3.reuse, -R33.reuse ;  /* 0x0000000340407223 */ /* 0x180fe20000010821 */
[----:B------:R-:W-:Y:S01]  /*144f0*/  FADD.FTZ R45, R35, R0 ;  /* 0x00000000232d7221 */ /* 0x000fe20000010000 */
[-CC-:B------:R-:W-:Y:S01]  /*14500*/  FFMA.FTZ R46, R46, R3.reuse, -R33.reuse ;  /* 0x000000032e2e7223 */ /* 0x180fe20000010821 */
[-C--:B------:R-:W-:Y:S01]  /*14510*/  FFMA.FTZ R24, R24, R3.reuse, -R33 ;  /* 0x0000000318187223 */ /* 0x080fe20000010821 */
[----:B------:R-:W0:Y:S01]  /*14520*/  MUFU.EX2 R27, R27 ;  /* 0x0000001b001b7308 */ /* 0x000e220000000800 */
[----:B------:R-:W-:Y:S01]  /*14530*/  FADD.FTZ R0, R198, R45 ;  /* 0x0000002dc6007221 */ /* 0x000fe20000010000 */
[--C-:B------:R-:W-:Y:S01]  /*14540*/  FFMA.FTZ R50, R50, R3, -R33.reuse ;  /* 0x0000000332327223 */ /* 0x100fe20000010821 */
[----:B------:R-:W-:Y:S01]  /*14550*/  F2FP.F16.F32.PACK_AB R196, R196, R29 ;  /* 0x0000001dc4c4723e */ /* 0x000fe200000000ff */
[-CC-:B------:R-:W-:Y:S01]  /*14560*/  FFMA.FTZ R66, R66, R3.reuse, -R33.reuse ;  /* 0x0000000342427223 */ /* 0x180fe20000010821 */
[----:B------:R-:W-:Y:S01]  /*14570*/  FADD.FTZ R47, R39, R0 ;  /* 0x00000000272f7221 */ /* 0x000fe20000010000 */
[-CC-:B------:R-:W-:Y:S01]  /*14580*/  FFMA.FTZ R54, R54, R3.reuse, -R33.reuse ;  /* 0x0000000336367223 */ /* 0x180fe20000010821 */
[----:B------:R-:W-:Y:S01]  /*14590*/  FFMA.FTZ R33, R36, R3, -R33 ;  /* 0x0000000324217223 */ /* 0x000fe20000010821 */
[----:B------:R-:W2:Y:S01]  /*145a0*/  MUFU.EX2 R30, R30 ;  /* 0x0000001e001e7308 */ /* 0x000ea20000000800 */
[----:B------:R-:W-:Y:S01]  /*145b0*/  FADD.FTZ R2, R192, R47 ;  /* 0x0000002fc0027221 */ /* 0x000fe20000010000 */
[----:B------:R-:W-:-:S02]  /*145c0*/  F2FP.F16.F32.PACK_AB R198, R198, R35 ;  /* 0x00000023c6c6723e */ /* 0x000fc400000000ff */
[----:B------:R-:W-:Y:S01]  /*145d0*/  F2FP.F16.F32.PACK_AB R192, R192, R39 ;  /* 0x00000027c0c0723e */ /* 0x000fe200000000ff */
[----:B------:R-:W-:Y:S01]  /*145e0*/  FADD.FTZ R47, R41, R2 ;  /* 0x00000002292f7221 */ /* 0x000fe20000010000 */
[----:B-1----:R-:W-:Y:S02]  /*145f0*/  F2FP.F16.F32.PACK_AB R184, R43, R48 ;  /* 0x000000302bb8723e */ /* 0x002fe400000000ff */
[----:B------:R-:W1:Y:S01]  /*14600*/  MUFU.EX2 R199, R58 ;  /* 0x0000003a00c77308 */ /* 0x000e620000000800 */
[----:B0-----:R-:W-:Y:S01]  /*14610*/  FADD.FTZ R45, R26, R27 ;  /* 0x0000001b1a2d7221 */ /* 0x001fe20000010000 */
[----:B------:R-:W-:Y:S01]  /*14620*/  FADD.FTZ R47, R32, R47 ;  /* 0x0000002f202f7221 */ /* 0x000fe20000010000 */
[----:B------:R-:W-:-:S03]  /*14630*/  F2FP.F16.F32.PACK_AB R197, R27, R26 ;  /* 0x0000001a1bc5723e */ /* 0x000fc600000000ff */
[----:B------:R-:W-:Y:S02]  /*14640*/  FADD.FTZ R2, R40, R47 ;  /* 0x0000002f28027221 */ /* 0x000fe40000010000 */
[----:B------:R-:W0:Y:S01]  /*14650*/  MUFU.EX2 R34, R34 ;  /* 0x0000002200227308 */ /* 0x000e220000000800 */
[----:B--2---:R-:W-:Y:S01]  /*14660*/  FADD.FTZ R0, R30, R45 ;  /* 0x0000002d1e007221 */ /* 0x004fe20000010000 */
[----:B------:R-:W-:-:S04]  /*14670*/  FADD.FTZ R47, R37, R2 ;  /* 0x00000002252f7221 */ /* 0x000fc80000010000 */
[----:B------:R-:W-:Y:S02]  /*14680*/  FADD.FTZ R2, R44, R47 ;  /* 0x0000002f2c027221 */ /* 0x000fe40000010000 */
[----:B------:R-:W2:Y:S01]  /*14690*/  MUFU.EX2 R193, R60 ;  /* 0x0000003c00c17308 */ /* 0x000ea20000000800 */
[----:B-1----:R-:W-:Y:S01]  /*146a0*/  FADD.FTZ R45, R199, R0 ;  /* 0x00000000c72d7221 */ /* 0x002fe20000010000 */
[----:B------:R-:W-:Y:S01]  /*146b0*/  FADD.FTZ R29, R31, R2 ;  /* 0x000000021f1d7221 */ /* 0x000fe20000010000 */
[----:B------:R-:W-:-:S03]  /*146c0*/  F2FP.F16.F32.PACK_AB R199, R199, R30 ;  /* 0x0000001ec7c7723e */ /* 0x000fc600000000ff */
[----:B------:R-:W-:Y:S02]  /*146d0*/  FADD.FTZ R2, R48, R29 ;  /* 0x0000001d30027221 */ /* 0x000fe40000010000 */
[----:B------:R-:W1:Y:S01]  /*146e0*/  MUFU.EX2 R38, R38 ;  /* 0x0000002600267308 */ /* 0x000e620000000800 */
[----:B0-----:R-:W-:Y:S01]  /*146f0*/  FADD.FTZ R0, R34, R45 ;  /* 0x0000002d22007221 */ /* 0x001fe20000010000 */
[----:B------:R-:W-:-:S06]  /*14700*/  FADD.FTZ R35, R43, R2 ;  /* 0x000000022b237221 */ /* 0x000fcc0000010000 */
[----:B------:R-:W0:Y:S01]  /*14710*/  MUFU.EX2 R195, R62 ;  /* 0x0000003e00c37308 */ /* 0x000e220000000800 */
[C---:B--2---:R-:W-:Y:S01]  /*14720*/  FADD.FTZ R45, R193.reuse, R0 ;  /* 0x00000000c12d7221 */ /* 0x044fe20000010000 */
[----:B------:R-:W-:-:S06]  /*14730*/  F2FP.F16.F32.PACK_AB R193, R193, R34 ;  /* 0x00000022c1c1723e */ /* 0x000fcc00000000ff */
[----:B------:R-:W2:Y:S01]  /*14740*/  MUFU.EX2 R42, R42 ;  /* 0x0000002a002a7308 */ /* 0x000ea20000000800 */
[----:B-1----:R-:W-:-:S07]  /*14750*/  FADD.FTZ R0, R38, R45 ;  /* 0x0000002d26007221 */ /* 0x002fce0000010000 */
        /* <DEDUP_REMOVED lines=14> */
[----:B-1----:R-:W-:Y:S01]  /*14840*/  FADD.FTZ R230, R52, R35 ;  /* 0x0000002334e67221 */ /* 0x002fe20000010000 */
[----:B------:R-:W-:-:S03]  /*14850*/  F2FP.F16.F32.PACK_AB R186, R25, R52 ;  /* 0x0000003419ba723e */ /* 0x000fc600000000ff */
[----:B------:R-:W-:-:S03]  /*14860*/  FADD.FTZ R230, R25, R230 ;  /* 0x000000e619e67221 */ /* 0x000fc60000010000 */
[----:B------:R-:W1:Y:S01]  /*14870*/  MUFU.EX2 R54, R54 ;  /* 0x0000003600367308 */ /* 0x000e620000000800 */
[----:B0-----:R-:W-:-:S07]  /*14880*/  FADD.FTZ R0, R50, R29 ;  /* 0x0000001d32007221 */ /* 0x001fce0000010000 */
[----:B------:R-:W0:Y:S01]  /*14890*/  MUFU.EX2 R33, R33 ;  /* 0x0000002100217308 */ /* 0x000e220000000800 */
[C---:B--2---:R-:W-:Y:S01]  /*148a0*/  FADD.FTZ R25, R185.reuse, R0 ;  /* 0x00000000b9197221 */ /* 0x044fe20000010000 */
[----:B------:R-:W-:-:S03]  /*148b0*/  F2FP.F16.F32.PACK_AB R185, R185, R50 ;  /* 0x00000032b9b9723e */ /* 0x000fc600000000ff */
[----:B-1----:R-:W-:Y:S01]  /*148c0*/  FADD.FTZ R0, R54, R25 ;  /* 0x0000001936007221 */ /* 0x002fe20000010000 */
[----:B------:R-:W-:-:S05]  /*148d0*/  IMAD R25, R73, 0x80, R152 ;  /* 0x0000008049197824 */ /* 0x000fca00078e0298 */
[----:B------:R-:W-:Y:S01]  /*148e0*/  IADD3 R56, R25, R56, RZ ;  /* 0x0000003819387210 */ /* 0x000fe20007ffe0ff */
[C---:B0-----:R-:W-:Y:S01]  /*148f0*/  FADD.FTZ R229, R33.reuse, R0 ;  /* 0x0000000021e57221 */ /* 0x041fe20000010000 */
[----:B------:R-:W-:Y:S01]  /*14900*/  F2FP.F16.F32.PACK_AB R187, R33, R54 ;  /* 0x0000003621bb723e */ /* 0x000fe200000000ff */
[----:B------:R-:W-:Y:S06]  /*14910*/  @!P2 BRA `(.L_x_1564) ;  /* 0x000000000048a947 */ /* 0x000fec0003800000 */
[C---:B------:R-:W-:Y:S01]  /*14920*/  ISETP.GT.AND P3, PT, R25.reuse, RZ, PT ;  /* 0x000000ff1900720c */ /* 0x040fe20003f64270 */
[----:B------:R-:W-:Y:S01]  /*14930*/  BSSY B0, `(.L_x_1565) ;  /* 0x000000e000007945 */ /* 0x000fe20003800000 */
[----:B------:R-:W-:-:S11]  /*14940*/  VIADD R0, R25, 0xffffffff ;  /* 0xffffffff19007836 */ /* 0x000fd60000000000 */
        /* <DEDUP_REMOVED lines=8> */
.L_x_1566:
[----:B------:R-:W-:-:S13]  /*149d0*/  ISETP.NE.AND P3, PT, R57, 0x1, PT ;  /* 0x000000013900780c */ /* 0x000fda0003f65270 */
[----:B------:R-:W0:Y:S02]  /*149e0*/  @P3 LDC.64 R24, c[0x0][0x9e8] ;  /* 0x00027a00ff183b82 */ /* 0x000e240000000a00 */
[----:B0-----:R-:W-:-:S05]  /*149f0*/  @P3 IMAD.HI.U32 R2, R0, R24, RZ ;  /* 0x0000001800023227 */ /* 0x001fca00078e00ff */
[----:B------:R-:W-:-:S07]  /*14a00*/  @P3 SHF.R.U32.HI R0, RZ, R25, R2 ;  /* 0x00000019ff003219 */ /* 0x000fce0000011602 */
.L_x_1567:
[----:B------:R-:W-:Y:S05]  /*14a10*/  BSYNC B0 ;  /* 0x0000000000007941 */ /* 0x000fea0003800000 */
.L_x_1565:
[----:B------:R-:W-:-:S05]  /*14a20*/  IMAD R57, R0, R57, R57 ;  /* 0x0000003900397224 */ /* 0x000fca00078e0239 */
[----:B------:R-:W-:-:S07]  /*14a30*/  VIMNMX R56, R56, R57, PT ;  /* 0x0000003938387248 */ /* 0x000fce0003fe0100 */
.L_x_1564:
[----:B------:R-:W2:Y:S01]  /*14a40*/  LDL R24, [R1+0x54] ;  /* 0x0000540001187983 */ /* 0x000ea20000100800 */
[----:B------:R-:W-:Y:S01]  /*14a50*/  SHF.R.S32.HI R25, RZ, 0x1f, R56 ;  /* 0x0000001fff197819 */ /* 0x000fe20000011438 */
[----:B------:R-:W-:Y:S01]  /*14a60*/  BSSY B1, `(.L_x_1568) ;  /* 0x00002fd000017945 */ /* 0x000fe20003800000 */
[----:B------:R-:W-:Y:S01]  /*14a70*/  IMAD.MOV.U32 R2, RZ, RZ, 0x3f800000 ;  /* 0x3f800000ff027424 */ /* 0x000fe200078e00ff */
[----:B------:R-:W-:Y:S02]  /*14a80*/  MOV R0, 0x3f800000 ;  /* 0x3f80000000007802 */ /* 0x000fe40000000f00 */
[----:B------:R-:W-:Y:S02]  /*14a90*/  CS2R R150, SRZ ;  /* 0x0000000000967805 */ /* 0x000fe4000001ff00 */
[----:B------:R-:W-:Y:S02]  /*14aa0*/  LEA.HI R25, R25, R56, RZ, 0x6 ;  /* 0x0000003819197211 */ /* 0x000fe400078f30ff */
[----:B------:R-:W-:-:S02]  /*14ab0*/  CS2R R148, SRZ ;  /* 0x0000000000947805 */ /* 0x000fc4000001ff00 */
[----:B------:R-:W-:Y:S02]  /*14ac0*/  CS2R R146, SRZ ;  /* 0x0000000000927805 */ /* 0x000fe4000001ff00 */
[----:B------:R-:W-:Y:S02]  /*14ad0*/  CS2R R144, SRZ ;  /* 0x0000000000907805 */ /* 0x000fe4000001ff00 */
[----:B------:R-:W-:Y:S02]  /*14ae0*/  SHF.R.S32.HI R25, RZ, 0x6, R25 ;  /* 0x00000006ff197819 */ /* 0x000fe40000011419 */
        /* <DEDUP_REMOVED lines=59> */
[----:B--2---:R-:W-:-:S04]  /*14ea0*/  VIMNMX R24, R24, R25, !PT ;  /* 0x0000001918187248 */ /* 0x004fc80007fe0100 */
[----:B------:R-:W-:Y:S01]  /*14eb0*/  ISETP.GE.AND P3, PT, R204, R24, PT ;  /* 0x00000018cc00720c */ /* 0x000fe20003f66270 */
[----:B------:R0:W-:Y:S02]  /*14ec0*/  STL [R1+0x28], R24 ;  /* 0x0000281801007387 */ /* 0x0001e40000100800 */
[----:B0-----:R-:W-:-:S10]  /*14ed0*/  CS2R R24, SRZ ;  /* 0x0000000000187805 */ /* 0x001fd4000001ff00 */
[----:B------:R-:W-:Y:S05]  /*14ee0*/  @!P3 BRA `(.L_x_1569) ;  /* 0x0000002800d0b947 */ /* 0x000fea0003800000 */
[----:B------:R-:W-:Y:S01]  /*14ef0*/  IMAD.IADD R3, R201, 0x1, R152 ;  /* 0x00000001c9037824 */ /* 0x000fe200078e0298 */
[----:B------:R-:W-:Y:S01]  /*14f00*/  BSSY B0, `(.L_x_1570) ;  /* 0x00002ae000007945 */ /* 0x000fe20003800000 */
[----:B------:R-:W-:Y:S02]  /*14f10*/  IMAD.MOV.U32 R2, RZ, RZ, 0x3f800000 ;  /* 0x3f800000ff027424 */ /* 0x000fe400078e00ff */
[----:B------:R-:W-:Y:S01]  /*14f20*/  IMAD.MOV.U32 R151, RZ, RZ, RZ ;  /* 0x000000ffff977224 */ /* 0x000fe200078e00ff */
[----:B------:R0:W-:Y:S01]  /*14f30*/  STL [R1+0x1c], R3 ;  /* 0x00001c0301007387 */ /* 0x0001e20000100800 */
[----:B------:R-:W-:-:S07]  /*14f40*/  IADD3 R233, R3, 0x8, RZ ;  /* 0x0000000803e97810 */ /* 0x000fce0007ffe0ff */
.L_x_1589:
[----:B------:R-:W-:-:S05]  /*14f50*/  VIADD R231, R200, 0x1 ;  /* 0x00000001c8e77836 */ /* 0x000fca0000000000 */
[----:B------:R-:W-:-:S04]  /*14f60*/  ISETP.NE.AND P3, PT, R231, 0x2, PT ;  /* 0x00000002e700780c */ /* 0x000fc80003f65270 */
[----:B------:R-:W-:Y:S02]  /*14f70*/  SEL R234, RZ, 0x1, P3 ;  /* 0x00000001ffea7807 */ /* 0x000fe40001800000 */
[----:B------:R-:W-:Y:S02]  /*14f80*/  SEL R231, R231, RZ, P3 ;  /* 0x000000ffe7e77207 */ /* 0x000fe40001800000 */
[----:B------:R-:W-:Y:S01]  /*14f90*/  LOP3.LUT R234, R205, R234, RZ, 0x3c, !PT ;  /* 0x000000eacdea7212 */ /* 0x000fe200078e3cff */
[----:B------:R-:W-:Y:S06]  /*14fa0*/  @!P0 BRA `(.L_x_1571) ;  /* 0x0000000000048947 */ /* 0x000fec0003800000 */
[----:B------:R-:W-:Y:S01]  /*14fb0*/  BPT.TRAP 0x1 ;  /* 0x000000040000795c */ /* 0x000fe20000300000 */
.L_x_1571:
[----:B------:R-:W-:Y:S01]  /*14fc0*/  IMAD R232, R231, 0x8, R16 ;  /* 0x00000008e7e87824 */ /* 0x000fe200078e0210 */
[----:B------:R-:W-:-:S04]  /*14fd0*/  SHF.L.U32 R152, R234, 0x1f, RZ ;  /* 0x0000001fea987819 */ /* 0x000fc800000006ff */
[----:B------:R1:W2:Y:S01]  /*14fe0*/  SYNCS.PHASECHK.TRANS64.TRYWAIT P3, [R232+URZ+0x30830], R152 ;  /* 0x03083098e80075a7 */ /* 0x0002a2000806017f */
[----:B------:R-:W-:Y:S05]  /*14ff0*/  @!P0 BRA `(.L_x_1572) ;  /* 0x0000000000048947 */ /* 0x000fea0003800000 */
[----:B------:R-:W-:Y:S01]  /*15000*/  BPT.TRAP 0x1 ;  /* 0x000000040000795c */ /* 0x000fe20000300000 */
.L_x_1572:
[----:B0-----:R-:W3:Y:S01]  /*15010*/  LDL R3, [R1+0x18] ;  /* 0x0000180001037983 */ /* 0x001ee20000100800 */
[----:B------:R-:W-:Y:S01]  /*15020*/  BSSY B2, `(.L_x_1573) ;  /* 0x0000007000027945 */ /* 0x000fe20003800000 */
[----:B---3--:R-:W-:-:S04]  /*15030*/  IMAD R158, R231, 0x800, R3 ;  /* 0x00000800e79e7824 */ /* 0x008fc800078e0203 */
[C---:B------:R-:W-:Y:S01]  /*15040*/  VIADD R3, R158.reuse, 0x4 ;  /* 0x000000049e037836 */ /* 0x040fe20000000000 */
[----:B------:R-:W-:Y:S01]  /*15050*/  IADD3 R155, R158, 0x2, RZ ;  /* 0x000000029e9b7810 */ /* 0x000fe20007ffe0ff */
[----:B--2---:R-:W-:Y:S06]  /*15060*/  @P3 BRA `(.L_x_1574) ;  /* 0x0000000000083947 */ /* 0x004fec0003800000 */
[----:B------:R-:W0:Y:S02]  /*15070*/  SYNCS.PHASECHK.TRANS64.TRYWAIT P3, [R232+URZ+0x30830], R152 ;  /* 0x03083098e80075a7 */ /* 0x000e24000806017f */
[----:B0-----:R-:W-:Y:S05]  /*15080*/  @!P3 BRA `(.L_x_1575) ;  /* 0x0000013c0038b947 */ /* 0x001fea0003800000 */
.L_x_1574:
[----:B------:R-:W-:Y:S05]  /*15090*/  BSYNC B2 ;  /* 0x0000000000027941 */ /* 0x000fea0003800000 */
.L_x_1573:
[----:B01----:R-:W-:Y:S01]  /*150a0*/  IMAD.MOV.U32 R152, RZ, RZ, R158 ;  /* 0x000000ffff987224 */ /* 0x003fe200078e009e */
[C---:B------:R-:W-:Y:S01]  /*150b0*/  IADD3 R154, R158.reuse, 0x6, RZ ;  /* 0x000000069e9a7810 */ /* 0x040fe20007ffe0ff */
[----:B------:R-:W-:Y:S01]  /*150c0*/  IMAD.MOV.U32 R153, RZ, RZ, 0x40000040 ;  /* 0x40000040ff997424 */ /* 0x000fe200078e00ff */
[----:B------:R-:W-:Y:S01]  /*150d0*/  MOV R157, 0x40000040 ;  /* 0x40000040009d7802 */ /* 0x000fe20000000f00 */
[----:B------:R-:W-:Y:S01]  /*150e0*/  VIADD R156, R158, 0x204 ;  /* 0x000002049e9c7836 */ /* 0x000fe20000000000 */
[----:B------:R-:W-:Y:S01]  /*150f0*/  R2UR UR6, R152 ;  /* 0x00000000980672ca */ /* 0x000fe200000e0000 */
[----:B------:R-:W-:Y:S01]  /*15100*/  IMAD.MOV.U32 R152, RZ, RZ, R155 ;  /* 0x000000ffff987224 */ /* 0x000fe200078e009b */
[----:B------:R-:W-:Y:S01]  /*15110*/  MOV R155, 0x40000040 ;  /* 0x40000040009b7802 */ /* 0x000fe20000000f00 */
[-C--:B------:R-:W-:Y:S01]  /*15120*/  FMUL.FTZ R24, R24, R0.reuse ;  /* 0x0000000018187220 */ /* 0x080fe20000410000 */
[----:B------:R-:W-:Y:S01]  /*15130*/  R2UR UR10, R154 ;  /* 0x000000009a0a72ca */ /* 0x000fe200000e0000 */
[----:B------:R-:W-:Y:S01]  /*15140*/  VIADD R154, R158, 0x202 ;  /* 0x000002029e9a7836 */ /* 0x000fe20000000000 */
[----:B------:R-:W-:Y:S01]  /*15150*/  R2UR UR4, R152 ;  /* 0x00000000980472ca */ /* 0x000fe200000e0000 */
[----:B------:R-:W-:Y:S01]  /*15160*/  IMAD.MOV.U32 R152, RZ, RZ, R3 ;  /* 0x000000ffff987224 */ /* 0x000fe200078e0003 */
[----:B------:R-:W-:Y:S01]  /*15170*/  R2UR UR11, R155 ;  /* 0x000000009b0b72ca */ /* 0x000fe200000e0000 */
[-C--:B------:R-:W-:Y:S01]  /*15180*/  FMUL.FTZ R25, R25, R0.reuse ;  /* 0x0000000019197220 */ /* 0x080fe20000410000 */
[----:B------:R-:W-:Y:S01]  /*15190*/  R2UR UR5, R153 ;  /* 0x00000000990572ca */ /* 0x000fe200000e0000 */
[-C--:B------:R-:W-:Y:S01]  /*151a0*/  FMUL.FTZ R28, R28, R0.reuse ;  /* 0x000000001c1c7220 */ /* 0x080fe20000410000 */
[----:B------:R-:W-:Y:S01]  /*151b0*/  R2UR UR8, R152 ;  /* 0x00000000980872ca */ /* 0x000fe200000e0000 */
[----:B------:R-:W-:Y:S01]  /*151c0*/  VIADD R152, R158, 0x200 ;  /* 0x000002009e987836 */ /* 0x000fe20000000000 */
[----:B------:R-:W-:Y:S01]  /*151d0*/  R2UR UR22, R156 ;  /* 0x000000009c1672ca */ /* 0x000fe200000e0000 */
[----:B------:R-:W-:Y:S01]  /*151e0*/  VIADD R156, R158, 0x400 ;  /* 0x000004009e9c7836 */ /* 0x000fe20000000000 */
[----:B------:R-:W-:Y:S01]  /*151f0*/  R2UR UR18, R154 ;  /* 0x000000009a1272ca */ /* 0x000fe200000e0000 */
[----:B------:R-:W-:Y:S01]  /*15200*/  VIADD R154, R158, 0x402 ;  /* 0x000004029e9a7836 */ /* 0x000fe20000000000 */
[----:B------:R-:W-:Y:S01]  /*15210*/  R2UR UR14, R152 ;  /* 0x00000000980e72ca */ /* 0x000fe200000e0000 */
[----:B------:R-:W-:Y:S01]  /*15220*/  VIADD R152, R158, 0x206 ;  /* 0x000002069e987836 */ /* 0x000fe20000000000 */
[----:B------:R-:W-:Y:S01]  /*15230*/  R2UR UR30, R156 ;  /* 0x000000009c1e72ca */ /* 0x000fe200000e0000 */
[-C--:B------:R-:W-:Y:S01]  /*15240*/  FMUL.FTZ R29, R29, R0.reuse ;  /* 0x000000001d1d7220 */ /* 0x080fe20000410000 */
[----:B------:R-:W-:Y:S01]  /*15250*/  IADD3 R156, R158, 0x406, RZ ;  /* 0x000004069e9c7810 */ /* 0x000fe20007ffe0ff */
[-C--:B------:R-:W-:Y:S01]  /*15260*/  FMUL.FTZ R32, R32, R0.reuse ;  /* 0x0000000020207220 */ /* 0x080fe20000410000 */
[----:B------:R-:W-:Y:S01]  /*15270*/  R2UR UR26, R152 ;  /* 0x00000000981a72ca */ /* 0x000fe200000e0000 */
[----:B------:R-:W-:Y:S01]  /*15280*/  VIADD R152, R158, 0x404 ;  /* 0x000004049e987836 */ /* 0x000fe20000000000 */
[----:B------:R-:W-:Y:S01]  /*15290*/  MOV R237, UR11 ;  /* 0x0000000b00ed7c02 */ /* 0x000fe20008000f00 */
[----:B------:R-:W-:Y:S01]  /*152a0*/  UMOV UR11, UR5 ;  /* 0x00000005000b7c82 */ /* 0x000fe20008000000 */
[----:B------:R-:W-:Y:S01]  /*152b0*/  MOV R3, UR10 ;  /* 0x0000000a00037c02 */ /* 0x000fe20008000f00 */
[----:B------:R-:W-:Y:S01]  /*152c0*/  UMOV UR10, UR4 ;  /* 0x00000004000a7c82 */ /* 0x000fe20008000000 */
[----:B------:R-:W-:Y:S01]  /*152d0*/  R2UR UR38, R152 ;  /* 0x00000000982672ca */ /* 0x000fe200000e0000 */
[----:B------:R-:W-:Y:S01]  /*152e0*/  VIADD R152, R158, 0x600 ;  /* 0x000006009e987836 */ /* 0x000fe20000000000 */
[----:B------:R-:W-:Y:S01]  /*152f0*/  R2UR UR7, R153 ;  /* 0x00000000990772ca */ /* 0x000fe200000e0000 */
[-C--:B------:R-:W-:Y:S01]  /*15300*/  FMUL.FTZ R33, R33, R0.reuse ;  /* 0x0000000021217220 */ /* 0x080fe20000410000 */
[----:B------:R-:W-:Y:S01]  /*15310*/  R2UR UR34, R154 ;  /* 0x000000009a2272ca */ /* 0x000fe200000e0000 */
[----:B------:R-:W-:Y:S01]  /*15320*/  VIADD R154, R158, 0x604 ;  /* 0x000006049e9a7836 */ /* 0x000fe20000000000 */
[----:B------:R-:W-:Y:S01]  /*15330*/  R2UR UR42, R156 ;  /* 0x000000009c2a72ca */ /* 0x000fe200000e0000 */
[----:B------:R-:W-:Y:S01]  /*15340*/  VIADD R156, R158, 0x602 ;  /* 0x000006029e9c7836 */ /* 0x000fe20000000000 */
[----:B------:R-:W-:Y:S01]  /*15350*/  R2UR UR46, R152 ;  /* 0x00000000982e72ca */ /* 0x000fe200000e0000 */
[-C--:B------:R-:W-:Y:S01]  /*15360*/  FMUL.FTZ R36, R36, R0.reuse ;  /* 0x0000000024247220 */ /* 0x080fe20000410000 */
[----:B------:R-:W-:Y:S01]  /*15370*/  R2UR UR4, R6 ;  /* 0x00000000060472ca */ /* 0x000fe200000e0000 */
[-C--:B------:R-:W-:Y:S01]  /*15380*/  FMUL.FTZ R37, R37, R0.reuse ;  /* 0x0000000025257220 */ /* 0x080fe20000410000 */
[----:B------:R-:W-:Y:S01]  /*15390*/  R2UR UR5, R7 ;  /* 0x00000000070572ca */ /* 0x000fe200000e0000 */
[-C--:B------:R-:W-:Y:S01]  /*153a0*/  FMUL.FTZ R40, R40, R0.reuse ;  /* 0x0000000028287220 */ /* 0x080fe20000410000 */
[----:B------:R-:W-:Y:S01]  /*153b0*/  IADD3 R152, R158, 0x606, RZ ;  /* 0x000006069e987810 */ /* 0x000fe20007ffe0ff */
[-C--:B------:R-:W-:Y:S01]  /*153c0*/  FMUL.FTZ R41, R41, R0.reuse ;  /* 0x0000000029297220 */ /* 0x080fe20000410000 */
[C---:B------:R-:W-:Y:S01]  /*153d0*/  R2UR UR9, R153.reuse ;  /* 0x00000000990972ca */ /* 0x040fe200000e0000 */
[-C--:B------:R-:W-:Y:S01]  /*153e0*/  FMUL.FTZ R44, R44, R0.reuse ;  /* 0x000000002c2c7220 */ /* 0x080fe20000410000 */
[----:B------:R-:W-:Y:S01]  /*153f0*/  R2UR UR15, R153 ;  /* 0x00000000990f72ca */ /* 0x000fe200000e0000 */
        /* <DEDUP_REMOVED lines=29> */
[----:B------:R-:W-:Y:S01]  /*155d0*/  WARPGROUP.ARRIVE ;  /* 0x00000000000079c5 */ /* 0x000fe20000000000 */
[----:B------:R-:W-:Y:S01]  /*155e0*/  R2UR UR12, R218 ;  /* 0x00000000da0c72ca */ /* 0x000fe200000e0000 */
[-C--:B------:R-:W-:Y:S01]  /*155f0*/  FMUL.FTZ R76, R76, R0.reuse ;  /* 0x000000004c4c7220 */ /* 0x080fe20000410000 */
[----:B------:R-:W-:Y:S01]  /*15600*/  R2UR UR13, R219 ;  /* 0x00000000db0d72ca */ /* 0x000fe200000e0000 */
[-C--:B------:R-:W-:Y:S01]  /*15610*/  FMUL.FTZ R77, R77, R0.reuse ;  /* 0x000000004d4d7220 */ /* 0x080fe20000410000 */
[----:B------:R-:W-:Y:S01]  /*15620*/  R2UR UR16, R216 ;  /* 0x00000000d81072ca */ /* 0x000fe200000e0000 */
[----:B------:R-:W-:Y:S01]  /*15630*/  HGMMA.64x64x16.F32 R152, gdesc[UR4], RZ, !UPT, gsb0 ;  /* 0x00e00000049879f0 */ /* 0x000fe2000c0008ff */
[----:B------:R-:W-:Y:S01]  /*15640*/  UMOV UR6, UR8 ;  /* 0x0000000800067c82 */ /* 0x000fe20008000000 */
[----:B------:R-:W-:Y:S01]  /*15650*/  UMOV UR7, UR9 ;  /* 0x0000000900077c82 */ /* 0x000fe20008000000 */
        /* <DEDUP_REMOVED lines=80> */
[----:B------:R-:W-:Y:S01]  /*15b60*/  HGMMA.64x64x16.F32 R152, gdesc[UR8], R152, gsb0 ;  /* 0x00e00000089879f0 */ /* 0x000fe20008000898 */
        /* <DEDUP_REMOVED lines=96> */
.L_x_1576:
[----:B------:R-:W-:Y:S01]  /*16170*/  SHF.L.U32 R2, R205, 0x1f, RZ ;  /* 0x0000001fcd027819 */ /* 0x000fe200000006ff */
[----:B------:R-:W-:-:S04]  /*16180*/  IMAD R0, R200, 0x8, R16 ;  /* 0x00000008c8007824 */ /* 0x000fc800078e0210 */
[----:B------:R0:W1:Y:S01]  /*16190*/  SYNCS.PHASECHK.TRANS64.TRYWAIT P3, [R0+URZ+0x30850], R2 ;  /* 0x03085002000075a7 */ /* 0x000062000806017f */
[----:B------:R-:W-:Y:S05]  /*161a0*/  @!P0 BRA `(.L_x_1577) ;  /* 0x0000000000048947 */ /* 0x000fea0003800000 */
[----:B------:R-:W-:Y:S01]  /*161b0*/  BPT.TRAP 0x1 ;  /* 0x000000040000795c */ /* 0x000fe20000300000 */
.L_x_1577:
[----:B------:R-:W-:Y:S04]  /*161c0*/  BSSY B2, `(.L_x_1578) ;  /* 0x0000004000027945 */ /* 0x000fe80003800000 */
[----:B-1----:R-:W-:Y:S05]  /*161d0*/  @P3 BRA `(.L_x_1579) ;  /* 0x0000000000083947 */ /* 0x002fea0003800000 */
[----:B------:R-:W1:Y:S02]  /*161e0*/  SYNCS.PHASECHK.TRANS64.TRYWAIT P3, [R0+URZ+0x30850], R2 ;  /* 0x03085002000075a7 */ /* 0x000e64000806017f */
[----:B-1----:R-:W-:Y:S05]  /*161f0*/  @!P3 BRA `(.L_x_1580) ;  /* 0x0000012800f0b947 */ /* 0x002fea0003800000 */
.L_x_1579:
[----:B------:R-:W-:Y:S05]  /*16200*/  BSYNC B2 ;  /* 0x0000000000027941 */ /* 0x000fea0003800000 */
.L_x_1578:
[----:B01----:R-:W-:Y:S01]  /*16210*/  VIADD R2, R16, 0x400 ;  /* 0x0000040010027836 */ /* 0x003fe20000000000 */
[----:B------:R-:W-:Y:S01]  /*16220*/  MOV R3, 0x40000040 ;  /* 0x4000004000037802 */ /* 0x000fe20000000f00 */
[----:B------:R-:W-:Y:S01]  /*16230*/  WARPGROUP.ARRIVE ;  /* 0x00000000000079c5 */ /* 0x000fe20000000000 */
[----:B------:R-:W-:Y:S01]  /*16240*/  @!P1 VIADD R232, R232, 0x30840 ;  /* 0x00030840e8e89836 */ /* 0x000fe20000000000 */
[----:B------:R-:W-:Y:S01]  /*16250*/  ULDC UR4, c[0x0][0x9dc] ;  /* 0x0002770000047ab9 */ /* 0x000fe20000000800 */
[----:B------:R-:W-:Y:S02]  /*16260*/  SHF.R.U32.HI R2, RZ, 0x4, R2 ;  /* 0x00000004ff027819 */ /* 0x000fe40000011602 */
[----:B------:R-:W-:Y:S01]  /*16270*/  R2UR UR7, R3 ;  /* 0x00000000030772ca */ /* 0x000fe200000e0000 */
[----:B------:R-:W-:Y:S01]  /*16280*/  IMAD.MOV.U32 R3, RZ, RZ, 0x40000040 ;  /* 0x40000040ff037424 */ /* 0x000fe200078e00ff */
[----:B------:R-:W-:Y:S02]  /*16290*/  LOP3.LUT R2, R2, 0x3fff, RZ, 0xc0, !PT ;  /* 0x00003fff02027812 */ /* 0x000fe400078ec0ff */
[----:B------:R-:W-:-:S02]  /*162a0*/  @!P1 PRMT R232, RZ, 0x654, R232 ;  /* 0x00000654ffe89816 */ /* 0x000fc400000000e8 */
[----:B------:R-:W-:-:S05]  /*162b0*/  LOP3.LUT R2, R2, 0x2000000, RZ, 0xfc, !PT ;  /* 0x0200000002027812 */ /* 0x000fca00078efcff */
[----:B------:R-:W-:-:S05]  /*162c0*/  IMAD R2, R200, 0x800, R2 ;  /* 0x00000800c8027824 */ /* 0x000fca00078e0202 */
[----:B------:R-:W-:-:S13]  /*162d0*/  R2UR UR6, R2 ;  /* 0x00000000020672ca */ /* 0x000fda00000e0000 */
[----:B------:R-:W-:Y:S03]  /*162e0*/  HGMMA.64x256x16.F32 R24, R196, gdesc[UR4].tnspB, R24, gsb0 ;  /* 0x43e00004c4187df0 */ /* 0x000fe60008000818 */
[----:B------:R-:W-:Y:S02]  /*162f0*/  WARPGROUP.DEPBAR.LE gsb0, 0x0 ;  /* 0x00008000000079c5 */ /* 0x000fe40000010000 */
[----:B------:R-:W-:Y:S01]  /*16300*/  VIADD R196, R2, 0x80 ;  /* 0x0000008002c47836 */ /* 0x000fe20000000000 */
[----:B------:R-:W-:Y:S01]  /*16310*/  WARPGROUP.ARRIVE ;  /* 0x00000000000079c5 */ /* 0x000fe20000000000 */
[----:B------:R-:W-:-:S03]  /*16320*/  IMAD.MOV.U32 R197, RZ, RZ, 0x40000040 ;  /* 0x40000040ffc57424 */ /* 0x000fc600078e00ff */
[----:B------:R-:W-:Y:S02]  /*16330*/  R2UR UR6, R196 ;  /* 0x00000000c40672ca */ /* 0x000fe400000e0000 */
[----:B------:R-:W-:-:S15]  /*16340*/  R2UR UR7, R197 ;  /* 0x00000000c50772ca */ /* 0x000fde00000e0000 */
[----:B------:R-:W-:-:S01]  /*16350*/  NOP ;  /* 0x0000000000007918 */ /* 0x000fc20000000000 */
[----:B------:R-:W-:Y:S03]  /*16360*/  HGMMA.64x256x16.F32 R24, R192, gdesc[UR4].tnspB, R24, gsb0 ;  /* 0x43e00004c0187df0 */ /* 0x000fe60008000818 */
[----:B------:R-:W-:Y:S02]  /*16370*/  WARPGROUP.DEPBAR.LE gsb0, 0x0 ;  /* 0x00008000000079c5 */ /* 0x000fe40000010000 */
[C---:B------:R-:W-:Y:S01]  /*16380*/  VIADD R192, R2.reuse, 0x100 ;  /* 0x0000010002c07836 */ /* 0x040fe20000000000 */
[----:B------:R-:W-:Y:S01]  /*16390*/  MOV R193, 0x40000040 ;  /* 0x4000004000c17802 */ /* 0x000fe20000000f00 */
[----:B------:R-:W-:Y:S01]  /*163a0*/  WARPGROUP.ARRIVE ;  /* 0x00000000000079c5 */ /* 0x000fe20000000000 */
[----:B------:R-:W-:Y:S02]  /*163b0*/  VIADD R2, R2, 0x180 ;  /* 0x0000018002027836 */ /* 0x000fe40000000000 */
[----:B------:R-:W-:-:S02]  /*163c0*/  R2UR UR6, R192 ;  /* 0x00000000c00672ca */ /* 0x000fc400000e0000 */
[----:B------:R-:W-:-:S15]  /*163d0*/  R2UR UR7, R193 ;  /* 0x00000000c10772ca */ /* 0x000fde00000e0000 */
[----:B------:R-:W-:-:S01]  /*163e0*/  NOP ;  /* 0x0000000000007918 */ /* 0x000fc20000000000 */
[----:B------:R-:W-:Y:S01]  /*163f0*/  HGMMA.64x256x16.F32 R24, R188, gdesc[UR4].tnspB, R24, gsb0 ;  /* 0x43e00004bc187df0 */ /* 0x000fe20008000818 */
[----:B------:R-:W-:Y:S02]  /*16400*/  R2UR UR6, R2 ;  /* 0x00000000020672ca */ /* 0x000fe400000e0000 */
[----:B------:R-:W-:Y:S01]  /*16410*/  R2UR UR7, R3 ;  /* 0x00000000030772ca */ /* 0x000fe200000e0000 */
[----:B------:R-:W-:Y:S02]  /*16420*/  WARPGROUP.DEPBAR.LE gsb0, 0x0 ;  /* 0x00008000000079c5 */ /* 0x000fe40000010000 */
[----:B------:R-:W-:-:S15]  /*16430*/  WARPGROUP.ARRIVE ;  /* 0x00000000000079c5 */ /* 0x000fde0000000000 */
[----:B------:R-:W-:-:S07]  /*16440*/  NOP ;  /* 0x0000000000007918 */ /* 0x000fce0000000000 */
[----:B------:R-:W-:Y:S03]  /*16450*/  HGMMA.64x256x16.F32 R24, R184, gdesc[UR4].tnspB, R24, gsb0 ;  /* 0x43e00004b8187df0 */ /* 0x000fe60008000818 */
[----:B------:R-:W-:Y:S02]  /*16460*/  WARPGROUP.DEPBAR.LE gsb0, 0x0 ;  /* 0x00008000000079c5 */ /* 0x000fe40000010000 */
[----:B------:R-:W-:Y:S01]  /*16470*/  SHF.L.U32 R184, R204, 0x6, RZ ;  /* 0x00000006ccb87819 */ /* 0x000fe200000006ff */
[----:B------:R0:W-:Y:S03]  /*16480*/  @!P1 SYNCS.ARRIVE.TRANS64.RED.A1T0 RZ, [R232+URZ], RZ ;  /* 0x000000ffe8ff99a7 */ /* 0x0001e6000810043f */
[----:B------:R-:W-:Y:S01]  /*16490*/  IADD3 R187, R226, 0x1, -R184 ;  /* 0x00000001e2bb7810 */ /* 0x000fe20007ffe8b8 */
[----:B0-----:R-:W-:Y:S01]  /*164a0*/  IMAD.U32 R232, RZ, RZ, UR4 ;  /* 0x00000004ffe87e24 */ /* 0x001fe2000f8e00ff */
[----:B------:R-:W-:-:S03]  /*164b0*/  ULDC UR4, c[0x0][0x9e0] ;  /* 0x0002780000047ab9 */ /* 0x000fc60000000800 */
[----:B------:R-:W-:Y:S01]  /*164c0*/  IMAD.IADD R187, R187, 0x1, -R227 ;  /* 0x00000001bbbb7824 */ /* 0x000fe200078e0ae3 */
[----:B------:R-:W-:-:S03]  /*164d0*/  LOP3.LUT R188, RZ, R232, RZ, 0x33, !PT ;  /* 0x000000e8ffbc7212 */ /* 0x000fc600078e33ff */
[----:B------:R-:W-:-:S04]  /*164e0*/  IMAD R187, R236, -0x2, R187 ;  /* 0xfffffffeecbb7824 */ /* 0x000fc800078e02bb */
[----:B------:R-:W-:Y:S01]  /*164f0*/  IMAD.IADD R188, R188, 0x1, R187 ;  /* 0x00000001bcbc7824 */ /* 0x000fe200078e02bb */
[----:B------:R-:W-:-:S03]  /*16500*/  IADD3 R187, R187, UR4, RZ ;  /* 0x00000004bbbb7c10 */ /* 0x000fc6000fffe0ff */
[C---:B------:R-:W-:Y:S02]  /*16510*/  IMAD.IADD R185, R201.reuse, 0x1, R188 ;  /* 0x00000001c9b97824 */ /* 0x040fe400078e02bc */
[----:B------:R-:W-:Y:S01]  /*16520*/  IMAD.IADD R186, R201, 0x1, R187 ;  /* 0x00000001c9ba7824 */ /* 0x000fe200078e02bb */
[----:B------:R-:W-:Y:S06]  /*16530*/  @!P2 BRA `(.L_x_1581) ;  /* 0x000000000064a947 */ /* 0x000fec0003800000 */
[----:B------:R-:W2:Y:S01]  /*16540*/  LDL R205, [R1+0x10] ;  /* 0x0000100001cd7983 */ /* 0x000ea20000100800 */
[----:B------:R-:W-:Y:S01]  /*16550*/  BSSY B2, `(.L_x_1582) ;  /* 0x0000013000027945 */ /* 0x000fe20003800000 */
[----:B--2---:R-:W-:-:S05]  /*16560*/  IMAD.IADD R189, R201, 0x1, R205 ;  /* 0x00000001c9bd7824 */ /* 0x004fca00078e02cd */
[----:B------:R-:W-:-:S13]  /*16570*/  ISETP.GT.AND P3, PT, R189, -0x1, PT ;  /* 0xffffffffbd00780c */ /* 0x000fda0003f64270 */
[----:B------:R-:W-:Y:S05]  /*16580*/  @P3 BRA `(.L_x_1583) ;  /* 0x0000000000243947 */ /* 0x000fea0003800000 */
[----:B------:R-:W-:Y:S01]  /*16590*/  ULDC UR4, c[0x0][0x9e4] ;  /* 0x0002790000047ab9 */ /* 0x000fe20000000800 */
[----:B------:R-:W-:Y:S02]  /*165a0*/  LOP3.LUT R189, RZ, R189, RZ, 0x33, !PT ;  /* 0x000000bdffbd7212 */ /* 0x000fe400078e33ff */
[----:B------:R-:W-:-:S04]  /*165b0*/  MOV R190, UR4 ;  /* 0x0000000400be7c02 */ /* 0x000fc80008000f00 */
[----:B------:R-:W-:-:S13]  /*165c0*/  ISETP.NE.AND P3, PT, R190, 0x1, PT ;  /* 0x00000001be00780c */ /* 0x000fda0003f65270 */
[----:B------:R-:W0:Y:S02]  /*165d0*/  @P3 LDC.64 R2, c[0x0][0x9e8] ;  /* 0x00027a00ff023b82 */ /* 0x000e240000000a00 */
[----:B0-----:R-:W-:-:S05]  /*165e0*/  @P3 IMAD.HI.U32 R2, R189, R2, RZ ;  /* 0x00000002bd023227 */ /* 0x001fca00078e00ff */
[----:B------:R-:W-:-:S04]  /*165f0*/  @P3 SHF.R.U32.HI R189, RZ, R3, R2 ;  /* 0x00000003ffbd3219 */ /* 0x000fc80000011602 */
[----:B------:R-:W-:Y:S01]  /*16600*/  LOP3.LUT R189, RZ, R189, RZ, 0x33, !PT ;  /* 0x000000bdffbd7212 */ /* 0x000fe200078e33ff */
[----:B------:R-:W-:Y:S06]  /*16610*/  BRA `(.L_x_1584) ;  /* 0x0000000000187947 */ /* 0x000fec0003800000 */
.L_x_1583:
[----:B------:R-:W-:Y:S02]  /*16620*/  ULDC UR4, c[0x0][0x9e4] ;  /* 0x0002790000047ab9 */ /* 0x000fe40000000800 */
[----:B------:R-:W-:-:S05]  /*16630*/  IMAD.U32 R190, RZ, RZ, UR4 ;  /* 0x00000004ffbe7e24 */ /* 0x000fca000f8e00ff */
[----:B------:R-:W-:-:S13]  /*16640*/  ISETP.NE.AND P3, PT, R190, 0x1, PT ;  /* 0x00000001be00780c */ /* 0x000fda0003f65270 */
[----:B------:R-:W0:Y:S02]  /*16650*/  @P3 LDC.64 R2, c[0x0][0x9e8] ;  /* 0x00027a00ff023b82 */ /* 0x000e240000000a00 */
[----:B0-----:R-:W-:-:S05]  /*16660*/  @P3 IMAD.HI.U32 R2, R189, R2, RZ ;  /* 0x00000002bd023227 */ /* 0x001fca00078e00ff */
[----:B------:R-:W-:-:S07]  /*16670*/  @P3 SHF.R.U32.HI R189, RZ, R3, R2 ;  /* 0x00000003ffbd3219 */ /* 0x000fce0000011602 */
.L_x_1584:
[----:B------:R-:W-:Y:S05]  /*16680*/  BSYNC B2 ;  /* 0x0000000000027941 */ /* 0x000fea0003800000 */
.L_x_1582:
[----:B------:R-:W-:-:S04]  /*16690*/  IMAD R189, R189, R190, -R184 ;  /* 0x000000bebdbd7224 */ /* 0x000fc800078e0ab8 */
[----:B------:R-:W-:-:S05]  /*166a0*/  IMAD R189, R236, -0x2, R189 ;  /* 0xfffffffeecbd7824 */ /* 0x000fca00078e02bd */
[----:B------:R-:W-:Y:S02]  /*166b0*/  VIMNMX R185, R185, R189, !PT ;  /* 0x000000bdb9b97248 */ /* 0x000fe40007fe0100 */
[----:B------:R-:W-:-:S07]  /*166c0*/  VIADDMNMX R186, R189, R190, R186, PT ;  /* 0x000000bebdba7246 */ /* 0x000fce00038001ba */
.L_x_1581:
[----:B------:R-:W-:Y:S02]  /*166d0*/  ISETP.GT.AND P3, PT, R204, -0x1, PT ;  /* 0xffffffffcc00780c */ /* 0x000fe40003f64270 */
[----:B------:R-:W-:Y:S02]  /*166e0*/  IADD3 R187, R187, 0x8, R201 ;  /* 0x00000008bbbb7810 */ /* 0x000fe40007ffe0c9 */
[C---:B------:R-:W-:Y:S02]  /*166f0*/  ISETP.GT.AND P4, PT, R185.reuse, RZ, P3 ;  /* 0x000000ffb900720c */ /* 0x040fe40001f84270 */
[C---:B------:R-:W-:Y:S02]  /*16700*/  ISETP.GT.AND P6, PT, R185.reuse, 0x1, P3 ;  /* 0x00000001b900780c */ /* 0x040fe40001fc4270 */
        /* <DEDUP_REMOVED lines=51> */
[----:B------:R-:W2:Y:S01]  /*16a40*/  LDL R190, [R1+0x1c] ;  /* 0x00001c0001be7983 */ /* 0x000ea20000100800 */
[----:B------:R-:W-:Y:S02]  /*16a50*/  ULDC UR4, c[0x0][0x9e4] ;  /* 0x0002790000047ab9 */ /* 0x000fe40000000800 */
[----:B------:R-:W-:-:S05]  /*16a60*/  IMAD.U32 R164, RZ, RZ, UR4 ;  /* 0x00000004ffa47e24 */ /* 0x000fca000f8e00ff */
[----:B------:R-:W-:-:S13]  /*16a70*/  ISETP.NE.AND P4, PT, R164, 0x1, PT ;  /* 0x00000001a400780c */ /* 0x000fda0003f85270 */
[----:B------:R-:W0:Y:S01]  /*16a80*/  @P4 LDC.64 R2, c[0x0][0x9e8] ;  /* 0x00027a00ff024b82 */ /* 0x000e220000000a00 */
[----:B--2---:R-:W-:-:S05]  /*16a90*/  VIADD R185, R190, 0x8 ;  /* 0x00000008beb97836 */ /* 0x004fca0000000000 */
[----:B------:R-:W-:-:S05]  /*16aa0*/  LOP3.LUT R185, RZ, R185, RZ, 0x33, !PT ;  /* 0x000000b9ffb97212 */ /* 0x000fca00078e33ff */
[----:B0-----:R-:W-:-:S05]  /*16ab0*/  @P4 IMAD.HI.U32 R2, R185, R2, RZ ;  /* 0x00000002b9024227 */ /* 0x001fca00078e00ff */
[----:B------:R-:W-:-:S04]  /*16ac0*/  @P4 SHF.R.U32.HI R185, RZ, R3, R2 ;  /* 0x00000003ffb94219 */ /* 0x000fc80000011602 */
[----:B------:R-:W-:Y:S01]  /*16ad0*/  LOP3.LUT R185, RZ, R185, RZ, 0x33, !PT ;  /* 0x000000b9ffb97212 */ /* 0x000fe200078e33ff */
[----:B------:R-:W-:Y:S06]  /*16ae0*/  BRA `(.L_x_1588) ;  /* 0x00000000001c7947 */ /* 0x000fec0003800000 */
.L_x_1587:
[----:B------:R-:W-:Y:S01]  /*16af0*/  ULDC UR4, c[0x0][0x9e4] ;  /* 0x0002790000047ab9 */ /* 0x000fe20000000800 */
[----:B------:R-:W-:Y:S01]  /*16b00*/  IMAD.MOV.U32 R185, RZ, RZ, R233 ;  /* 0x000000ffffb97224 */ /* 0x000fe200078e00e9 */
[----:B------:R-:W-:-:S04]  /*16b10*/  MOV R164, UR4 ;  /* 0x0000000400a47c02 */ /* 0x000fc80008000f00 */
[----:B------:R-:W-:-:S13]  /*16b20*/  ISETP.NE.AND P4, PT, R164, 0x1, PT ;  /* 0x00000001a400780c */ /* 0x000fda0003f85270 */
[----:B------:R-:W0:Y:S02]  /*16b30*/  @P4 LDC.64 R2, c[0x0][0x9e8] ;  /* 0x00027a00ff024b82 */ /* 0x000e240000000a00 */
[----:B0-----:R-:W-:-:S05]  /*16b40*/  @P4 IMAD.HI.U32 R2, R233, R2, RZ ;  /* 0x00000002e9024227 */ /* 0x001fca00078e00ff */
[----:B------:R-:W-:-:S07]  /*16b50*/  @P4 SHF.R.U32.HI R185, RZ, R3, R2 ;  /* 0x00000003ffb94219 */ /* 0x000fce0000011602 */
.L_x_1588:
[----:B------:R-:W-:Y:S05]  /*16b60*/  BSYNC B2 ;  /* 0x0000000000027941 */ /* 0x000fea0003800000 */
.L_x_1586:
[----:B------:R-:W-:-:S04]  /*16b70*/  IMAD R184, R185, R164, -R184 ;  /* 0x000000a4b9b87224 */ /* 0x000fc800078e0ab8 */
[----:B------:R-:W-:-:S05]  /*16b80*/  IMAD R184, R236, -0x2, R184 ;  /* 0xfffffffeecb87824 */ /* 0x000fca00078e02b8 */
[----:B------:R-:W-:Y:S02]  /*16b90*/  VIMNMX R188, R188, R184, !PT ;  /* 0x000000b8bcbc7248 */ /* 0x000fe40007fe0100 */
[----:B------:R-:W-:-:S07]  /*16ba0*/  VIADDMNMX R187, R184, R164, R187, PT ;  /* 0x000000a4b8bb7246 */ /* 0x000fce00038001bb */
.L_x_1585:
[----:B------:R-:W-:Y:S01]  /*16bb0*/  @!P1 VIADD R0, R0, 0x30860 ;  /* 0x0003086000009836 */ /* 0x000fe20000000000 */
[----:B------:R-:W2:Y:S01]  /*16bc0*/  LDL R200, [R1+0x28] ;  /* 0x0000280001c87983 */ /* 0x000ea20000100800 */
[C---:B------:R-:W-:Y:S01]  /*16bd0*/  ISETP.GT.AND P6, PT, R188.reuse, 0x9, P3 ;  /* 0x00000009bc00780c */ /* 0x040fe20001fc4270 */
[----:B------:R-:W-:Y:S01]  /*16be0*/  ULDC UR4, c[0x0][0x988] ;  /* 0x0002620000047ab9 */ /* 0x000fe20000000800 */
[----:B------:R-:W-:Y:S01]  /*16bf0*/  ISETP.GT.AND P5, PT, R188, 0x1, P3 ;  /* 0x00000001bc00780c */ /* 0x000fe20001fa4270 */
[----:B------:R-:W-:Y:S01]  /*16c00*/  IMAD.U32 R3, RZ, RZ, UR4 ;  /* 0x00000004ff037e24 */ /* 0x000fe2000f8e00ff */
[----:B------:R-:W-:Y:S01]  /*16c10*/  @!P1 PRMT R0, RZ, 0x654, R0 ;  /* 0x00000654ff009816 */ /* 0x000fe20000000000 */
[----:B------:R-:W-:Y:S01]  /*16c20*/  IMAD.MOV.U32 R205, RZ, RZ, R234 ;  /* 0x000000ffffcd7224 */ /* 0x000fe200078e00ea */
[C---:B------:R-:W-:Y:S02]  /*16c30*/  ISETP.LT.OR P6, PT, R187.reuse, 0xa, P6 ;  /* 0x0000000abb00780c */ /* 0x040fe400037c1670 */
[----:B------:R0:W-:Y:S01]  /*16c40*/  @!P1 SYNCS.ARRIVE.TRANS64.RED.A1T0 RZ, [R0+URZ], RZ ;  /* 0x000000ff00ff99a7 */ /* 0x0001e2000810043f */
[----:B------:R-:W-:-:S02]  /*16c50*/  ISETP.LT.OR P5, PT, R187, 0x2, P5 ;  /* 0x00000002bb00780c */ /* 0x000fc40002fa1670 */
[----:B------:R-:W-:Y:S02]  /*16c60*/  FSEL R159, R159, -INF , !P6 ;  /* 0xff8000009f9f7808 */ /* 0x000fe40007000000 */
[----:B------:R-:W-:Y:S02]  /*16c70*/  ISETP.GT.AND P6, PT, R188, 0x18, P3 ;  /* 0x00000018bc00780c */ /* 0x000fe40001fc4270 */
[----:B------:R-:W-:Y:S02]  /*16c80*/  FSEL R155, R155, -INF , !P5 ;  /* 0xff8000009b9b7808 */ /* 0x000fe40006800000 */
[----:B0-----:R-:W-:Y:S02]  /*16c90*/  FMNMX.FTZ R0, R152, R5, !PT ;  /* 0x0000000598007209 */ /* 0x001fe40007810000 */
[----:B------:R-:W-:Y:S02]  /*16ca0*/  ISETP.LT.OR P6, PT, R187, 0x19, P6 ;  /* 0x00000019bb00780c */ /* 0x000fe400037c1670 */
[----:B------:R-:W-:-:S02]  /*16cb0*/  FMNMX.FTZ R0, R153, R0, !PT ;  /* 0x0000000099007209 */ /* 0x000fc40007810000 */
[----:B------:R-:W-:Y:S02]  /*16cc0*/  FSEL R166, R166, -INF , !P6 ;  /* 0xff800000a6a67808 */ /* 0x000fe40007000000 */
[----:B------:R-:W-:Y:S02]  /*16cd0*/  FMNMX.FTZ R0, R156, R0, !PT ;  /* 0x000000009c007209 */ /* 0x000fe40007810000 */
[----:B------:R-:W-:Y:S02]  /*16ce0*/  ISETP.GT.AND P6, PT, R188, 0x21, P3 ;  /* 0x00000021bc00780c */ /* 0x000fe40001fc4270 */
[----:B------:R-:W-:Y:S02]  /*16cf0*/  FMNMX.FTZ R0, R157, R0, !PT ;  /* 0x000000009d007209 */ /* 0x000fe40007810000 */
[----:B------:R-:W-:Y:S02]  /*16d00*/  ISETP.LT.OR P6, PT, R187, 0x22, P6 ;  /* 0x00000022bb00780c */ /* 0x000fe400037c1670 */
[----:B------:R-:W-:-:S02]  /*16d10*/  FMNMX.FTZ R0, R160, R0, !PT ;  /* 0x00000000a0007209 */ /* 0x000fc40007810000 */
[----:B------:R-:W-:Y:S02]  /*16d20*/  FSEL R171, R171, -INF , !P6 ;  /* 0xff800000abab7808 */ /* 0x000fe40007000000 */
[----:B------:R-:W-:Y:S02]  /*16d30*/  FMNMX.FTZ R0, R161, R0, !PT ;  /* 0x00000000a1007209 */ /* 0x000fe40007810000 */
[----:B------:R-:W-:Y:S02]  /*16d40*/  ISETP.GT.AND P6, PT, R188, RZ, P3 ;  /* 0x000000ffbc00720c */ /* 0x000fe40001fc4270 */
[----:B------:R-:W-:Y:S02]  /*16d50*/  FMNMX.FTZ R0, R189, R0, !PT ;  /* 0x00000000bd007209 */ /* 0x000fe40007810000 */
        /* <DEDUP_REMOVED lines=16> */
[C---:B------:R-:W-:Y:S02]  /*16e60*/  ISETP.GT.AND P5, PT, R188.reuse, 0x28, P3 ;  /* 0x00000028bc00780c */ /* 0x040fe40001fa4270 */
[----:B------:R-:W-:Y:S02]  /*16e70*/  FMNMX.FTZ R0, R181, R0, !PT ;  /* 0x00000000b5007209 */ /* 0x000fe40007810000 */
[----:B------:R-:W-:Y:S02]  /*16e80*/  ISETP.LT.OR P5, PT, R187, 0x29, P5 ;  /* 0x00000029bb00780c */ /* 0x000fe40002fa1670 */
[----:B------:R-:W-:Y:S01]  /*16e90*/  ISETP.GT.AND P6, PT, R188, 0x38, P3 ;  /* 0x00000038bc00780c */ /* 0x000fe20001fc4270 */
[----:B------:R-:W0:Y:S01]  /*16ea0*/  SHFL.BFLY PT, R2, R0, 0x2, 0x1f ;  /* 0x0c401f0000027f89 */ /* 0x000e2200000e0000 */
[----:B------:R-:W-:-:S02]  /*16eb0*/  FSEL R174, R174, -INF , !P5 ;  /* 0xff800000aeae7808 */ /* 0x000fc40006800000 */
[----:B------:R-:W-:Y:S02]  /*16ec0*/  ISETP.GT.AND P5, PT, R188, 0x30, P3 ;  /* 0x00000030bc00780c */ /* 0x000fe40001fa4270 */
[C---:B------:R-:W-:Y:S02]  /*16ed0*/  ISETP.LT.OR P6, PT, R187.reuse, 0x39, P6 ;  /* 0x00000039bb00780c */ /* 0x040fe400037c1670 */
[----:B------:R-:W-:Y:S02]  /*16ee0*/  ISETP.LT.OR P5, PT, R187, 0x31, P5 ;  /* 0x00000031bb00780c */ /* 0x000fe40002fa1670 */
[----:B------:R-:W-:Y:S02]  /*16ef0*/  FSEL R182, R182, -INF , !P6 ;  /* 0xff800000b6b67808 */ /* 0x000fe40007000000 */
[----:B------:R-:W-:Y:S02]  /*16f00*/  FSEL R178, R178, -INF , !P5 ;  /* 0xff800000b2b27808 */ /* 0x000fe40006800000 */
[----:B0-----:R-:W-:-:S05]  /*16f10*/  FMNMX.FTZ R2, R0, R2, !PT ;  /* 0x0000000200027209 */ /* 0x001fca0007810000 */
[----:B------:R-:W0:Y:S02]  /*16f20*/  SHFL.BFLY PT, R164, R2, 0x1, 0x1f ;  /* 0x0c201f0002a47f89 */ /* 0x000e2400000e0000 */
[----:B0-----:R-:W-:-:S04]  /*16f30*/  FMNMX.FTZ R164, R2, R164, !PT ;  /* 0x000000a402a47209 */ /* 0x001fc80007810000 */
[C---:B------:R-:W-:Y:S01]  /*16f40*/  FSETP.NEU.FTZ.AND P4, PT, R164.reuse, -INF , PT ;  /* 0xff800000a400780b */ /* 0x040fe20003f9d000 */
[----:B------:R-:W-:-:S03]  /*16f50*/  FMUL.FTZ R0, R164, R3 ;  /* 0x00000003a4007220 */ /* 0x000fc60000410000 */
[----:B------:R-:W-:Y:S02]  /*16f60*/  FSEL R2, R164, RZ, P4 ;  /* 0x000000ffa4027208 */ /* 0x000fe40002000000 */
[----:B------:R-:W-:Y:S02]  /*16f70*/  FSEL R0, R0, RZ, P4 ;  /* 0x000000ff00007208 */ /* 0x000fe40002000000 */
[----:B------:R-:W-:Y:S01]  /*16f80*/  ISETP.GT.AND P4, PT, R188, 0x8, P3 ;  /* 0x00000008bc00780c */ /* 0x000fe20001f84270 */
[----:B------:R-:W-:Y:S01]  /*16f90*/  FADD.FTZ R2, -R2, R5 ;  /* 0x0000000502027221 */ /* 0x000fe20000010100 */
[----:B------:R-:W-:Y:S01]  /*16fa0*/  FMNMX.FTZ R5, R154, R4, !PT ;  /* 0x000000049a057209 */ /* 0x000fe20007810000 */
[-CC-:B------:R-:W-:Y:S01]  /*16fb0*/  FFMA.FTZ R152, R152, R3.reuse, -R0.reuse ;  /* 0x0000000398987223 */ /* 0x180fe20000010800 */
[----:B------:R-:W-:Y:S01]  /*16fc0*/  ISETP.LT.OR P4, PT, R187, 0x9, P4 ;  /* 0x00000009bb00780c */ /* 0x000fe20002781670 */
[--C-:B------:R-:W-:Y:S01]  /*16fd0*/  FFMA.FTZ R153, R153, R3, -R0.reuse ;  /* 0x0000000399997223 */ /* 0x100fe20000010800 */
[----:B------:R-:W-:Y:S01]  /*16fe0*/  FMNMX.FTZ R5, R155, R5, !PT ;  /* 0x000000059b057209 */ /* 0x000fe20007810000 */
[-C--:B------:R-:W-:Y:S01]  /*16ff0*/  FMUL.FTZ R2, R2, R3.reuse ;  /* 0x0000000302027220 */ /* 0x080fe20000410000 */
[----:B------:R-:W-:Y:S01]  /*17000*/  FSEL R158, R158, -INF , !P4 ;  /* 0xff8000009e9e7808 */ /* 0x000fe20006000000 */
[-CC-:B------:R-:W-:Y:S01]  /*17010*/  FFMA.FTZ R156, R156, R3.reuse, -R0.reuse ;  /* 0x000000039c9c7223 */ /* 0x180fe20000010800 */
[----:B------:R-:W-:Y:S01]  /*17020*/  ISETP.GT.AND P4, PT, R188, 0x11, P3 ;  /* 0x00000011bc00780c */ /* 0x000fe20001f84270 */
[--C-:B------:R-:W-:Y:S01]  /*17030*/  FFMA.FTZ R157, R157, R3, -R0.reuse ;  /* 0x000000039d9d7223 */ /* 0x100fe20000010800 */
        /* <DEDUP_REMOVED lines=23> */
[----:B------:R-:W-:Y:S01]  /*171b0*/  FFMA.FTZ R181, R181, R3, -R0 ;  /* 0x00000003b5b57223 */ /* 0x000fe20000010800 */
[----:B------:R-:W-:Y:S01]  /*171c0*/  FMNMX.FTZ R5, R170, R5, !PT ;  /* 0x00000005aa057209 */ /* 0x000fe20007810000 */
[----:B------:R-:W-:Y:S01]  /*171d0*/  MUFU.EX2 R152, R152 ;  /* 0x0000009800987308 */ /* 0x000fe20000000800 */
[----:B------:R-:W-:-:S02]  /*171e0*/  ISETP.LT.OR P4, PT, R187, 0x2a, P4 ;  /* 0x0000002abb00780c */ /* 0x000fc40002781670 */
[----:B------:R-:W-:Y:S02]  /*171f0*/  FMNMX.FTZ R5, R171, R5, !PT ;  /* 0x00000005ab057209 */ /* 0x000fe40007810000 */
[----:B------:R-:W-:Y:S02]  /*17200*/  FSEL R175, R175, -INF , !P4 ;  /* 0xff800000afaf7808 */ /* 0x000fe40006000000 */
[----:B------:R-:W-:Y:S01]  /*17210*/  ISETP.GT.AND P4, PT, R188, 0x31, P3 ;  /* 0x00000031bc00780c */ /* 0x000fe20001f84270 */
[----:B------:R-:W0:Y:S01]  /*17220*/  MUFU.EX2 R0, R2 ;  /* 0x0000000200007308 */ /* 0x000e220000000800 */
[----:B------:R-:W-:Y:S02]  /*17230*/  FMNMX.FTZ R5, R174, R5, !PT ;  /* 0x00000005ae057209 */ /* 0x000fe40007810000 */
[----:B------:R-:W-:Y:S02]  /*17240*/  ISETP.LT.OR P4, PT, R187, 0x32, P4 ;  /* 0x00000032bb00780c */ /* 0x000fe40002781670 */
[----:B------:R-:W-:-:S02]  /*17250*/  FMNMX.FTZ R5, R175, R5, !PT ;  /* 0x00000005af057209 */ /* 0x000fc40007810000 */
[----:B------:R-:W-:Y:S01]  /*17260*/  ISETP.GT.AND P3, PT, R188, 0x39, P3 ;  /* 0x00000039bc00780c */ /* 0x000fe20001f64270 */
[----:B------:R-:W1:Y:S01]  /*17270*/  MUFU.EX2 R153, R153 ;  /* 0x0000009900997308 */ /* 0x000e620000000800 */
[----:B------:R-:W-:Y:S02]  /*17280*/  FSEL R179, R179, -INF , !P4 ;  /* 0xff800000b3b37808 */ /* 0x000fe40006000000 */
[----:B------:R-:W-:Y:S02]  /*17290*/  FMNMX.FTZ R5, R178, R5, !PT ;  /* 0x00000005b2057209 */ /* 0x000fe40007810000 */
[----:B------:R-:W-:Y:S02]  /*172a0*/  ISETP.LT.OR P3, PT, R187, 0x3a, P3 ;  /* 0x0000003abb00780c */ /* 0x000fe40001f61670 */
[----:B------:R-:W-:Y:S01]  /*172b0*/  FMNMX.FTZ R5, R179, R5, !PT ;  /* 0x00000005b3057209 */ /* 0x000fe20007810000 */
[----:B------:R-:W3:Y:S01]  /*172c0*/  MUFU.EX2 R156, R156 ;  /* 0x0000009c009c7308 */ /* 0x000ee20000000800 */
[----:B------:R-:W-:Y:S01]  /*172d0*/  FSEL R183, R183, -INF , !P3 ;  /* 0xff800000b7b77808 */ /* 0x000fe20005800000 */
[----:B0-----:R-:W-:Y:S01]  /*172e0*/  FFMA.FTZ R2, R0, R230, R152 ;  /* 0x000000e600027223 */ /* 0x001fe20000010098 */
[----:B------:R-:W-:-:S04]  /*172f0*/  FMNMX.FTZ R5, R182, R5, !PT ;  /* 0x00000005b6057209 */ /* 0x000fc80007810000 */
[----:B------:R-:W-:Y:S01]  /*17300*/  FMNMX.FTZ R5, R183, R5, !PT ;  /* 0x00000005b7057209 */ /* 0x000fe20007810000 */
[----:B------:R-:W0:Y:S01]  /*17310*/  MUFU.EX2 R157, R157 ;  /* 0x0000009d009d7308 */ /* 0x000e220000000800 */
[C---:B-1----:R-:W-:Y:S01]  /*17320*/  F2FP.F16.F32.PACK_AB R196, R153.reuse, R152 ;  /* 0x0000009899c4723e */ /* 0x042fe200000000ff */
[----:B------:R-:W-:Y:S02]  /*17330*/  FADD.FTZ R2, R153, R2 ;  /* 0x0000000299027221 */ /* 0x000fe40000010000 */
[----:B------:R-:W1:Y:S04]  /*17340*/  SHFL.BFLY PT, R152, R5, 0x2, 0x1f ;  /* 0x0c401f0005987f89 */ /* 0x000e6800000e0000 */
[----:B------:R-:W4:Y:S01]  /*17350*/  MUFU.EX2 R160, R160 ;  /* 0x000000a000a07308 */ /* 0x000f220000000800 */
[----:B---3--:R-:W-:-:S07]  /*17360*/  FADD.FTZ R2, R156, R2 ;  /* 0x000000029c027221 */ /* 0x008fce0000010000 */
[----:B------:R-:W3:Y:S01]  /*17370*/  MUFU.EX2 R161, R161 ;  /* 0x000000a100a17308 */ /* 0x000ee20000000800 */
[C---:B0-----:R-:W-:Y:S01]  /*17380*/  FADD.FTZ R2, R157.reuse, R2 ;  /* 0x000000029d027221 */ /* 0x041fe20000010000 */
[----:B------:R-:W-:-:S06]  /*17390*/  F2FP.F16.F32.PACK_AB R198, R157, R156 ;  /* 0x0000009c9dc6723e */ /* 0x000fcc00000000ff */
[----:B------:R-:W-:Y:S01]  /*173a0*/  MUFU.EX2 R189, R189 ;  /* 0x000000bd00bd7308 */ /* 0x000fe20000000800 */
[----:B----4-:R-:W-:Y:S01]  /*173b0*/  FADD.FTZ R2, R160, R2 ;  /* 0x00000002a0027221 */ /* 0x010fe20000010000 */
[----:B-1----:R-:W-:-:S06]  /*173c0*/  FMNMX.FTZ R5, R5, R152, !PT ;  /* 0x0000009805057209 */ /* 0x002fcc0007810000 */
[----:B------:R-:W0:Y:S01]  /*173d0*/  MUFU.EX2 R165, R165 ;  /* 0x000000a500a57308 */ /* 0x000e220000000800 */
[----:B------:R-:W1:Y:S01]  /*173e0*/  SHFL.BFLY PT, R152, R5, 0x1, 0x1f ;  /* 0x0c201f0005987f89 */ /* 0x000e6200000e0000 */
[C---:B---3--:R-:W-:Y:S01]  /*173f0*/  FADD.FTZ R2, R161.reuse, R2 ;  /* 0x00000002a1027221 */ /* 0x048fe20000010000 */
[----:B------:R-:W-:-:S05]  /*17400*/  F2FP.F16.F32.PACK_AB R192, R161, R160 ;  /* 0x000000a0a1c0723e */ /* 0x000fca00000000ff */
[----:B------:R-:W-:Y:S08]  /*17410*/  MUFU.EX2 R168, R168 ;  /* 0x000000a800a87308 */ /* 0x000ff00000000800 */
[----:B------:R-:W3:Y:S01]  /*17420*/  MUFU.EX2 R169, R169 ;  /* 0x000000a900a97308 */ /* 0x000ee20000000800 */
[----:B0-----:R-:W-:-:S07]  /*17430*/  F2FP.F16.F32.PACK_AB R194, R165, R189 ;  /* 0x000000bda5c2723e */ /* 0x001fce00000000ff */
[----:B------:R-:W-:Y:S01]  /*17440*/  MUFU.EX2 R172, R172 ;  /* 0x000000ac00ac7308 */ /* 0x000fe20000000800 */
[----:B-1----:R-:W-:-:S04]  /*17450*/  FMNMX.FTZ R152, R5, R152, !PT ;  /* 0x0000009805987209 */ /* 0x002fc80007810000 */
[C---:B------:R-:W-:Y:S01]  /*17460*/  FSETP.NEU.FTZ.AND P3, PT, R152.reuse, -INF , PT ;  /* 0xff8000009800780b */ /* 0x040fe20003f7d000 */
[CC--:B------:R-:W-:Y:S02]  /*17470*/  FMUL.FTZ R5, R152.reuse, R3.reuse ;  /* 0x0000000398057220 */ /* 0x0c0fe40000410000 */
[----:B------:R-:W0:Y:S01]  /*17480*/  MUFU.EX2 R173, R173 ;  /* 0x000000ad00ad7308 */ /* 0x000e220000000800 */
[----:B------:R-:W-:Y:S02]  /*17490*/  FSEL R153, R152, RZ, P3 ;  /* 0x000000ff98997208 */ /* 0x000fe40001800000 */
[----:B------:R-:W-:Y:S02]  /*174a0*/  FSEL R5, R5, RZ, P3 ;  /* 0x000000ff05057208 */ /* 0x000fe40001800000 */
[----:B---3--:R-:W-:Y:S01]  /*174b0*/  F2FP.F16.F32.PACK_AB R188, R169, R168 ;  /* 0x000000a8a9bc723e */ /* 0x008fe200000000ff */
[----:B------:R-:W-:Y:S01]  /*174c0*/  FADD.FTZ R153, -R153, R4 ;  /* 0x0000000499997221 */ /* 0x000fe20000010100 */
[----:B------:R-:W-:Y:S01]  /*174d0*/  FADD.FTZ R4, R189, R2 ;  /* 0x00000002bd047221 */ /* 0x000fe20000010000 */
[-CC-:B------:R-:W-:Y:S01]  /*174e0*/  FFMA.FTZ R154, R154, R3.reuse, -R5.reuse ;  /* 0x000000039a9a7223 */ /* 0x180fe20000010805 */
[-CC-:B------:R-:W-:Y:S01]  /*174f0*/  FFMA.FTZ R155, R155, R3.reuse, -R5.reuse ;  /* 0x000000039b9b7223 */ /* 0x180fe20000010805 */
[-C--:B------:R-:W-:Y:S01]  /*17500*/  FMUL.FTZ R153, R153, R3.reuse ;  /* 0x0000000399997220 */ /* 0x080fe20000410000 */
        /* <DEDUP_REMOVED lines=11> */
[----:B------:R-:W1:Y:S01]  /*175c0*/  MUFU.EX2 R2, R153 ;  /* 0x0000009900027308 */ /* 0x000e620000000800 */
[-CC-:B------:R-:W-:Y:S01]  /*175d0*/  FFMA.FTZ R178, R178, R3.reuse, -R5.reuse ;  /* 0x00000003b2b27223 */ /* 0x180fe20000010805 */
[----:B------:R-:W-:Y:S01]  /*175e0*/  FADD.FTZ R4, R165, R4 ;  /* 0x00000004a5047221 */ /* 0x000fe20000010000 */
[-CC-:B------:R-:W-:Y:S01]  /*175f0*/  FFMA.FTZ R179, R179, R3.reuse, -R5.reuse ;  /* 0x00000003b3b37223 */ /* 0x180fe20000010805 */
[-CC-:B------:R-:W-:Y:S01]  /*17600*/  FFMA.FTZ R182, R182, R3.reuse, -R5.reuse ;  /* 0x00000003b6b67223 */ /* 0x180fe20000010805 */
[----:B------:R-:W-:Y:S01]  /*17610*/  FFMA.FTZ R5, R183, R3, -R5 ;  /* 0x00000003b7057223 */ /* 0x000fe20000010805 */
[----:B------:R-:W-:Y:S01]  /*17620*/  FADD.FTZ R4, R168, R4 ;  /* 0x00000004a8047221 */ /* 0x000fe20000010000 */
[C---:B--2---:R-:W-:Y:S01]  /*17630*/  ISETP.GT.AND P3, PT, R204.reuse, R200, PT ;  /* 0x000000c8cc00720c */ /* 0x044fe20003f64270 */
[----:B------:R-:W2:Y:S01]  /*17640*/  MUFU.EX2 R155, R155 ;  /* 0x0000009b009b7308 */ /* 0x000ea20000000800 */
[----:B0-----:R-:W-:Y:S01]  /*17650*/  F2FP.F16.F32.PACK_AB R190, R173, R172 ;  /* 0x000000acadbe723e */ /* 0x001fe200000000ff */
[----:B------:R-:W-:Y:S01]  /*17660*/  FADD.FTZ R4, R169, R4 ;  /* 0x00000004a9047221 */ /* 0x000fe20000010000 */
[----:B------:R-:W-:Y:S01]  /*17670*/  IADD3 R204, R204, -0x1, RZ ;  /* 0xffffffffcccc7810 */ /* 0x000fe20007ffe0ff */
[----:B------:R-:W-:-:S02]  /*17680*/  IMAD.MOV.U32 R200, RZ, RZ, R231 ;  /* 0x000000ffffc87224 */ /* 0x000fc400078e00e7 */
[----:B------:R-:W-:Y:S02]  /*17690*/  FADD.FTZ R4, R172, R4 ;  /* 0x00000004ac047221 */ /* 0x000fe40000010000 */
[----:B------:R-:W0:Y:S01]  /*176a0*/  MUFU.EX2 R158, R158 ;  /* 0x0000009e009e7308 */ /* 0x000e220000000800 */
[----:B-1----:R-:W-:Y:S01]  /*176b0*/  FFMA.FTZ R229, R2, R229, R154 ;  /* 0x000000e502e57223 */ /* 0x002fe2000001009a */
[----:B------:R-:W-:-:S06]  /*176c0*/  FADD.FTZ R4, R173, R4 ;  /* 0x00000004ad047221 */ /* 0x000fcc0000010000 */
[----:B------:R-:W1:Y:S01]  /*176d0*/  MUFU.EX2 R159, R159 ;  /* 0x0000009f009f7308 */ /* 0x000e620000000800 */
[C---:B--2---:R-:W-:Y:S01]  /*176e0*/  FADD.FTZ R229, R155.reuse, R229 ;  /* 0x000000e59be57221 */ /* 0x044fe20000010000 */
        /* <DEDUP_REMOVED lines=29> */
[----:B--2---:R-:W-:-:S07]  /*178c0*/  FADD.FTZ R229, R178, R229 ;  /* 0x000000e5b2e57221 */ /* 0x004fce0000010000 */
[----:B------:R-:W2:Y:S01]  /*178d0*/  MUFU.EX2 R180, R180 ;  /* 0x000000b400b47308 */ /* 0x000ea20000000800 */
[C---:B0-----:R-:W-:Y:S01]  /*178e0*/  FADD.FTZ R4, R177.reuse, R4 ;  /* 0x00000004b1047221 */ /* 0x041fe20000010000 */
[----:B------:R-:W-:-:S06]  /*178f0*/  F2FP.F16.F32.PACK_AB R184, R177, R176 ;  /* 0x000000b0b1b8723e */ /* 0x000fcc00000000ff */
[----:B------:R-:W0:Y:S01]  /*17900*/  MUFU.EX2 R182, R182 ;  /* 0x000000b600b67308 */ /* 0x000e220000000800 */
[C---:B-1----:R-:W-:Y:S01]  /*17910*/  FADD.FTZ R229, R179.reuse, R229 ;  /* 0x000000e5b3e57221 */ /* 0x042fe20000010000 */
[----:B------:R-:W-:-:S06]  /*17920*/  F2FP.F16.F32.PACK_AB R185, R179, R178 ;  /* 0x000000b2b3b9723e */ /* 0x000fcc00000000ff */
[----:B------:R-:W1:Y:S01]  /*17930*/  MUFU.EX2 R181, R181 ;  /* 0x000000b500b57308 */ /* 0x000e620000000800 */
[----:B--2---:R-:W-:-:S07]  /*17940*/  FADD.FTZ R4, R180, R4 ;  /* 0x00000004b4047221 */ /* 0x004fce0000010000 */
[----:B------:R-:W2:Y:S01]  /*17950*/  MUFU.EX2 R5, R5 ;  /* 0x0000000500057308 */ /* 0x000ea20000000800 */
[----:B0-----:R-:W-:Y:S01]  /*17960*/  FADD.FTZ R229, R182, R229 ;  /* 0x000000e5b6e57221 */ /* 0x001fe20000010000 */
[C---:B-1----:R-:W-:Y:S01]  /*17970*/  FADD.FTZ R230, R181.reuse, R4 ;  /* 0x00000004b5e67221 */ /* 0x042fe20000010000 */
[----:B------:R-:W-:Y:S02]  /*17980*/  F2FP.F16.F32.PACK_AB R186, R181, R180 ;  /* 0x000000b4b5ba723e */ /* 0x000fe400000000ff */
[----:B------:R-:W-:Y:S01]  /*17990*/  MOV R4, R152 ;  /* 0x0000009800047202 */ /* 0x000fe20000000f00 */
[C---:B--2---:R-:W-:Y:S01]  /*179a0*/  FADD.FTZ R229, R5.reuse, R229 ;  /* 0x000000e505e57221 */ /* 0x044fe20000010000 */
[----:B------:R-:W-:Y:S01]  /*179b0*/  F2FP.F16.F32.PACK_AB R187, R5, R182 ;  /* 0x000000b605bb723e */ /* 0x000fe200000000ff */
[----:B------:R-:W-:Y:S01]  /*179c0*/  IMAD.MOV.U32 R5, RZ, RZ, R164 ;  /* 0x000000ffff057224 */ /* 0x000fe200078e00a4 */
[----:B------:R-:W-:Y:S06]  /*179d0*/  @P3 BRA `(.L_x_1589) ;  /* 0xffffffd4005c3947 */ /* 0x000fec000383ffff */
[----:B------:R-:W-:Y:S05]  /*179e0*/  BSYNC B0 ;  /* 0x0000000000007941 */ /* 0x000fea0003800000 */
.L_x_1570:
[----:B------:R-:W-:Y:S01]  /*179f0*/  IMAD.MOV.U32 R4, RZ, RZ, R152 ;  /* 0x000000ffff047224 */ /* 0x000fe200078e0098 */
[----:B------:R-:W-:Y:S01]  /*17a00*/  MOV R205, R234 ;  /* 0x000000ea00cd7202 */ /* 0x000fe20000000f00 */
[----:B------:R-:W-:Y:S02]  /*17a10*/  IMAD.MOV.U32 R5, RZ, RZ, R164 ;  /* 0x000000ffff057224 */ /* 0x000fe400078e00a4 */
[----:B------:R-:W-:-:S07]  /*17a20*/  IMAD.MOV.U32 R200, RZ, RZ, R231 ;  /* 0x000000ffffc87224 */ /* 0x000fce00078e00e7 */
.L_x_1569:
[----:B------:R-:W-:Y:S05]  /*17a30*/  BSYNC B1 ;  /* 0x0000000000017941 */ /* 0x000fea0003800000 */
.L_x_1568:
[----:B------:R-:W2:Y:S01]  /*17a40*/  LDL R152, [R1+0x14] ;  /* 0x0000140001987983 */ /* 0x000ea20000100800 */
[----:B------:R-:W0:Y:S01]  /*17a50*/  LDC R155, c[0x0][0x9e4] ;  /* 0x00027900ff9b7b82 */ /* 0x000e220000000800 */
[----:B------:R-:W-:Y:S02]  /*17a60*/  IADD3 R154, R226, 0x80, -R227 ;  /* 0x00000080e29a7810 */ /* 0x000fe40007ffe8e3 */
[----:B0-----:R-:W-:-:S03]  /*17a70*/  ISETP.GE.AND P5, PT, R155, 0x1, PT ;  /* 0x000000019b00780c */ /* 0x001fc60003fa6270 */
[----:B--2---:R-:W-:-:S04]  /*17a80*/  IMAD R154, R152, 0x80, R154 ;  /* 0x00000080989a7824 */ /* 0x004fc800078e029a */
[----:B------:R-:W-:-:S06]  /*17a90*/  IMAD.IADD R232, R154, 0x1, -R232 ;  /* 0x000000019ae87824 */ /* 0x000fcc00078e0ae8 */
[----:B------:R-:W-:Y:S05]  /*17aa0*/  @!P5 BRA `(.L_x_1590) ;  /* 0x000000000044d947 */ /* 0x000fea0003800000 */
        /* <DEDUP_REMOVED lines=10> */
.L_x_1592:
[----:B------:R-:W-:-:S13]  /*17b50*/  ISETP.NE.AND P2, PT, R155, 0x1, PT ;  /* 0x000000019b00780c */ /* 0x000fda0003f45270 */
[----:B------:R-:W0:Y:S02]  /*17b60*/  @P2 LDC.64 R152, c[0x0][0x9e8] ;  /* 0x00027a00ff982b82 */ /* 0x000e240000000a00 */
[----:B0-----:R-:W-:-:S05]  /*17b70*/  @P2 IMAD.HI.U32 R152, R154, R152, RZ ;  /* 0x000000989a982227 */ /* 0x001fca00078e00ff */
[----:B------:R-:W-:-:S07]  /*17b80*/  @P2 SHF.R.U32.HI R154, RZ, R153, R152 ;  /* 0x00000099ff9a2219 */ /* 0x000fce0000011698 */
.L_x_1593:
[----:B------:R-:W-:Y:S05]  /*17b90*/  BSYNC B0 ;  /* 0x0000000000007941 */ /* 0x000fea0003800000 */
.L_x_1591:
[----:B------:R-:W-:-:S05]  /*17ba0*/  IMAD R154, R154, R155, RZ ;  /* 0x0000009b9a9a7224 */ /* 0x000fca00078e02ff */
[----:B------:R-:W-:-:S07]  /*17bb0*/  VIMNMX R232, R232, R154, !PT ;  /* 0x0000009ae8e87248 */ /* 0x000fce0007fe0100 */
.L_x_1590:
[----:B------:R-:W2:Y:S01]  /*17bc0*/  LDL R153, [R1+0x54] ;  /* 0x0000540001997983 */ /* 0x000ea20000100800 */
[----:B------:R-:W-:Y:S01]  /*17bd0*/  VIADD R232, R232, 0x3f ;  /* 0x0000003fe8e87836 */ /* 0x000fe20000000000 */
[----:B------:R-:W-:Y:S04]  /*17be0*/  BSSY B0, `(.L_x_1594) ;  /* 0x0000209000007945 */ /* 0x000fe80003800000 */
[----:B------:R-:W-:-:S04]  /*17bf0*/  SHF.R.S32.HI R152, RZ, 0x1f, R232 ;  /* 0x0000001fff987819 */ /* 0x000fc800000114e8 */
[----:B------:R-:W-:-:S04]  /*17c00*/  LEA.HI R152, R152, R232, RZ, 0x6 ;  /* 0x000000e898987211 */ /* 0x000fc800078f30ff */
[----:B------:R-:W-:-:S04]  /*17c10*/  SHF.R.S32.HI R152, RZ, 0x6, R152 ;  /* 0x00000006ff987819 */ /* 0x000fc80000011498 */
[----:B--2---:R-:W-:-:S04]  /*17c20*/  VIMNMX R237, R153, R152, !PT ;  /* 0x0000009899ed7248 */ /* 0x004fc80007fe0100 */
[----:B------:R-:W-:-:S13]  /*17c30*/  ISETP.GE.AND P2, PT, R204, R237, PT ;  /* 0x000000edcc00720c */ /* 0x000fda0003f46270 */
[----:B------:R-:W-:Y:S05]  /*17c40*/  @!P2 BRA `(.L_x_1595) ;  /* 0x000000200008a947 */ /* 0x000fea0003800000 */
[----:B------:R-:W-:Y:S01]  /*17c50*/  BSSY B1, `(.L_x_1595) ;  /* 0x0000201000017945 */ /* 0x000fe20003800000 */
[----:B------:R-:W-:Y:S01]  /*17c60*/  MOV R231, R4 ;  /* 0x0000000400e77202 */ /* 0x000fe20000000f00 */
[----:B------:R-:W-:Y:S02]  /*17c70*/  IMAD.MOV.U32 R201, RZ, RZ, R5 ;  /* 0x000000ffffc97224 */ /* 0x000fe400078e0005 */
[----:B------:R-:W-:Y:S02]  /*17c80*/  IMAD.MOV.U32 R232, RZ, RZ, R205 ;  /* 0x000000ffffe87224 */ /* 0x000fe400078e00cd */
[----:B------:R-:W-:-:S07]  /*17c90*/  IMAD.MOV.U32 R233, RZ, RZ, R200 ;  /* 0x000000ffffe97224 */ /* 0x000fce00078e00c8 */
.L_x_1606:
[----:B------:R-:W-:-:S04]  /*17ca0*/  IADD3 R200, R233, 0x1, RZ ;  /* 0x00000001e9c87810 */ /* 0x000fc80007ffe0ff */
[----:B------:R-:W-:-:S04]  /*17cb0*/  ISETP.NE.AND P2, PT, R200, 0x2, PT ;  /* 0x00000002c800780c */ /* 0x000fc80003f45270 */
[----:B------:R-:W-:Y:S02]  /*17cc0*/  SEL R205, RZ, 0x1, P2 ;  /* 0x00000001ffcd7807 */ /* 0x000fe40001000000 */
[----:B------:R-:W-:Y:S02]  /*17cd0*/  SEL R200, R200, RZ, P2 ;  /* 0x000000ffc8c87207 */ /* 0x000fe40001000000 */
[----:B------:R-:W-:Y:S01]  /*17ce0*/  LOP3.LUT R205, R232, R205, RZ, 0x3c, !PT ;  /* 0x000000cde8cd7212 */ /* 0x000fe200078e3cff */
[----:B------:R-:W-:Y:S06]  /*17cf0*/  @!P0 BRA `(.L_x_1596) ;  /* 0x0000000000048947 */ /* 0x000fec0003800000 */
[----:B------:R-:W-:Y:S01]  /*17d00*/  BPT.TRAP 0x1 ;  /* 0x000000040000795c */ /* 0x000fe20000300000 */
.L_x_1596:
[----:B------:R-:W-:Y:S01]  /*17d10*/  IMAD R4, R200, 0x8, R16 ;  /* 0x00000008c8047824 */ /* 0x000fe200078e0210 */
[----:B------:R-:W-:-:S04]  /*17d20*/  SHF.L.U32 R5, R205, 0x1f, RZ ;  /* 0x0000001fcd057819 */ /* 0x000fc800000006ff */
[----:B------:R0:W1:Y:S01]  /*17d30*/  SYNCS.PHASECHK.TRANS64.TRYWAIT P2, [R4+URZ+0x30830], R5 ;  /* 0x03083005040075a7 */ /* 0x000062000804017f */
[----:B------:R-:W-:Y:S05]  /*17d40*/  @!P0 BRA `(.L_x_1597) ;  /* 0x0000000000048947 */ /* 0x000fea0003800000 */
[----:B------:R-:W-:Y:S01]  /*17d50*/  BPT.TRAP 0x1 ;  /* 0x000000040000795c */ /* 0x000fe20000300000 */
.L_x_1597:
[----:B------:R-:W2:Y:S01]  /*17d60*/  LDL R3, [R1+0x18] ;  /* 0x0000180001037983 */ /* 0x000ea20000100800 */
[----:B------:R-:W-:Y:S01]  /*17d70*/  BSSY B2, `(.L_x_1598) ;  /* 0x0000007000027945 */ /* 0x000fe20003800000 */
[----:B--2---:R-:W-:-:S04]  /*17d80*/  IMAD R156, R200, 0x800, R3 ;  /* 0x00000800c89c7824 */ /* 0x004fc800078e0203 */
[C---:B------:R-:W-:Y:S01]  /*17d90*/  VIADD R153, R156.reuse, 0x2 ;  /* 0x000000029c997836 */ /* 0x040fe20000000000 */
[----:B------:R-:W-:Y:S01]  /*17da0*/  IADD3 R3, R156, 0x4, RZ ;  /* 0x000000049c037810 */ /* 0x000fe20007ffe0ff */
[----:B-1----:R-:W-:Y:S06]  /*17db0*/  @P2 BRA `(.L_x_1599) ;  /* 0x0000000000082947 */ /* 0x002fec0003800000 */
[----:B------:R-:W1:Y:S02]  /*17dc0*/  SYNCS.PHASECHK.TRANS64.TRYWAIT P2, [R4+URZ+0x30830], R5 ;  /* 0x03083005040075a7 */ /* 0x000e64000804017f */
[----:B-1----:R-:W-:Y:S05]  /*17dd0*/  @!P2 BRA `(.L_x_1600) ;  /* 0x00000110000ca947 */ /* 0x002fea0003800000 */
.L_x_1599:
[----:B------:R-:W-:Y:S05]  /*17de0*/  BSYNC B2 ;  /* 0x0000000000027941 */ /* 0x000fea0003800000 */
.L_x_1598:
[----:B01----:R-:W-:Y:S01]  /*17df0*/  IMAD.MOV.U32 R4, RZ, RZ, R156 ;  /* 0x000000ffff047224 */ /* 0x003fe200078e009c */
[----:B------:R-:W-:Y:S01]  /*17e00*/  R2UR UR12, R218 ;  /* 0x00000000da0c72ca */ /* 0x000fe200000e0000 */
[----:B------:R-:W-:Y:S01]  /*17e10*/  VIADD R152, R156, 0x6 ;  /* 0x000000069c987836 */ /* 0x000fe20000000000 */
[----:B------:R-:W-:Y:S01]  /*17e20*/  R2UR UR13, R219 ;  /* 0x00000000db0d72ca */ /* 0x000fe200000e0000 */
[----:B------:R-:W-:Y:S01]  /*17e30*/  IMAD.MOV.U32 R5, RZ, RZ, 0x40000040 ;  /* 0x40000040ff057424 */ /* 0x000fe200078e00ff */
[----:B------:R-:W-:Y:S01]  /*17e40*/  R2UR UR6, R4 ;  /* 0x00000000040672ca */ /* 0x000fe200000e0000 */
[----:B------:R-:W-:Y:S01]  /*17e50*/  VIADD R154, R156, 0x204 ;  /* 0x000002049c9a7836 */ /* 0x000fe20000000000 */
[----:B------:R-:W-:Y:S01]  /*17e60*/  MOV R4, R153 ;  /* 0x0000009900047202 */ /* 0x000fe20000000f00 */
[----:B------:R-:W-:Y:S01]  /*17e70*/  IMAD.MOV.U32 R153, RZ, RZ, 0x40000040 ;  /* 0x40000040ff997424 */ /* 0x000fe200078e00ff */
[----:B------:R-:W-:Y:S01]  /*17e80*/  R2UR UR10, R152 ;  /* 0x00000000980a72ca */ /* 0x000fe200000e0000 */
[----:B------:R-:W-:Y:S01]  /*17e90*/  IMAD.MOV.U32 R155, RZ, RZ, 0x40000040 ;  /* 0x40000040ff9b7424 */ /* 0x000fe200078e00ff */
        /* <DEDUP_REMOVED lines=9> */
[-C--:B------:R-:W-:Y:S01]  /*17f30*/  FMUL.FTZ R28, R28, R0.reuse ;  /* 0x000000001c1c7220 */ /* 0x080fe20000410000 */
[----:B------:R-:W-:Y:S01]  /*17f40*/  IADD3 R152, R156, 0x202, RZ ;  /* 0x000002029c987810 */ /* 0x000fe20007ffe0ff */
[-C--:B------:R-:W-:Y:S01]  /*17f50*/  FMUL.FTZ R29, R29, R0.reuse ;  /* 0x000000001d1d7220 */ /* 0x080fe20000410000 */
[----:B------:R-:W-:Y:S01]  /*17f60*/  R2UR UR14, R4 ;  /* 0x00000000040e72ca */ /* 0x000fe200000e0000 */
[C---:B------:R-:W-:Y:S01]  /*17f70*/  VIADD R4, R156.reuse, 0x206 ;  /* 0x000002069c047836 */ /* 0x040fe20000000000 */
[----:B------:R-:W-:Y:S01]  /*17f80*/  IADD3 R154, R156, 0x400, RZ ;  /* 0x000004009c9a7810 */ /* 0x000fe20007ffe0ff */
[-C--:B------:R-:W-:Y:S01]  /*17f90*/  FMUL.FTZ R32, R32, R0.reuse ;  /* 0x0000000020207220 */ /* 0x080fe20000410000 */
[----:B------:R-:W-:Y:S01]  /*17fa0*/  R2UR UR18, R152 ;  /* 0x00000000981272ca */ /* 0x000fe200000e0000 */
[----:B------:R-:W-:Y:S01]  /*17fb0*/  VIADD R152, R156, 0x402 ;  /* 0x000004029c987836 */ /* 0x000fe20000000000 */
[----:B------:R-:W-:Y:S01]  /*17fc0*/  R2UR UR26, R4 ;  /* 0x00000000041a72ca */ /* 0x000fe200000e0000 */
[----:B------:R-:W-:Y:S01]  /*17fd0*/  VIADD R4, R156, 0x404 ;  /* 0x000004049c047836 */ /* 0x000fe20000000000 */
[----:B------:R-:W-:Y:S01]  /*17fe0*/  R2UR UR30, R154 ;  /* 0x000000009a1e72ca */ /* 0x000fe200000e0000 */
[----:B------:R-:W-:Y:S01]  /*17ff0*/  VIADD R154, R156, 0x406 ;  /* 0x000004069c9a7836 */ /* 0x000fe20000000000 */
[----:B------:R-:W-:Y:S01]  /*18000*/  MOV R234, UR11 ;  /* 0x0000000b00ea7c02 */ /* 0x000fe20008000f00 */
[----:B------:R-:W-:Y:S01]  /*18010*/  UMOV UR11, UR5 ;  /* 0x00000005000b7c82 */ /* 0x000fe20008000000 */
[----:B------:R-:W-:Y:S01]  /*18020*/  MOV R3, UR10 ;  /* 0x0000000a00037c02 */ /* 0x000fe20008000f00 */
[----:B------:R-:W-:Y:S01]  /*18030*/  UMOV UR10, UR4 ;  /* 0x00000004000a7c82 */ /* 0x000fe20008000000 */
[----:B------:R-:W-:Y:S01]  /*18040*/  R2UR UR7, R5 ;  /* 0x00000000050772ca */ /* 0x000fe200000e0000 */
[-C--:B------:R-:W-:Y:S01]  /*18050*/  FMUL.FTZ R33, R33, R0.reuse ;  /* 0x0000000021217220 */ /* 0x080fe20000410000 */
[----:B------:R-:W-:Y:S01]  /*18060*/  R2UR UR34, R152 ;  /* 0x00000000982272ca */ /* 0x000fe200000e0000 */
[----:B------:R-:W-:Y:S01]  /*18070*/  VIADD R152, R156, 0x604 ;  /* 0x000006049c987836 */ /* 0x000fe20000000000 */
[----:B------:R-:W-:Y:S01]  /*18080*/  R2UR UR38, R4 ;  /* 0x00000000042672ca */ /* 0x000fe200000e0000 */
[-C--:B------:R-:W-:Y:S01]  /*18090*/  FMUL.FTZ R36, R36, R0.reuse ;  /* 0x0000000024247220 */ /* 0x080fe20000410000 */
[----:B------:R-:W-:Y:S01]  /*180a0*/  R2UR UR42, R154 ;  /* 0x000000009a2a72ca */ /* 0x000fe200000e0000 */
[----:B------:R-:W-:Y:S01]  /*180b0*/  VIADD R154, R156, 0x602 ;  /* 0x000006029c9a7836 */ /* 0x000fe20000000000 */
[----:B------:R-:W-:Y:S01]  /*180c0*/  R2UR UR4, R6 ;  /* 0x00000000060472ca */ /* 0x000fe200000e0000 */
[-C--:B------:R-:W-:Y:S01]  /*180d0*/  FMUL.FTZ R37, R37, R0.reuse ;  /* 0x0000000025257220 */ /* 0x080fe20000410000 */
[----:B------:R-:W-:Y:S01]  /*180e0*/  R2UR UR5, R7 ;  /* 0x00000000070572ca */ /* 0x000fe200000e0000 */
[-C--:B------:R-:W-:Y:S01]  /*180f0*/  FMUL.FTZ R40, R40, R0.reuse ;  /* 0x0000000028287220 */ /* 0x080fe20000410000 */
[----:B------:R-:W-:Y:S01]  /*18100*/  IADD3 R4, R156, 0x600, RZ ;  /* 0x000006009c047810 */ /* 0x000fe20007ffe0ff */
[-C--:B------:R-:W-:Y:S01]  /*18110*/  FMUL.FTZ R41, R41, R0.reuse ;  /* 0x0000000029297220 */ /* 0x080fe20000410000 */
        /* <DEDUP_REMOVED lines=28> */
[----:B------:R-:W-:Y:S01]  /*182e0*/  R2UR UR8, R224 ;  /* 0x00000000e00872ca */ /* 0x000fe200000e0000 */
[-C--:B------:R-:W-:Y:S01]  /*182f0*/  FMUL.FTZ R65, R65, R0.reuse ;  /* 0x0000000041417220 */ /* 0x080fe20000410000 */
[----:B------:R-:W-:Y:S01]  /*18300*/  R2UR UR4, R222 ;  /* 0x00000000de0472ca */ /* 0x000fe200000e0000 */
[-C--:B------:R-:W-:Y:S01]  /*18310*/  FMUL.FTZ R68, R68, R0.reuse ;  /* 0x0000000044447220 */ /* 0x080fe20000410000 */
[----:B------:R-:W-:Y:S01]  /*18320*/  R2UR UR5, R223 ;  /* 0x00000000df0572ca */ /* 0x000fe200000e0000 */
[-C--:B------:R-:W-:Y:S01]  /*18330*/  FMUL.FTZ R69, R69, R0.reuse ;  /* 0x0000000045457220 */ /* 0x080fe20000410000 */
        /* <DEDUP_REMOVED lines=184> */
.L_x_1601:
[----:B------:R-:W-:Y:S02]  /*18ec0*/  SHF.L.U32 R0, R232, 0x1f, RZ ;  /* 0x0000001fe8007819 */ /* 0x000fe400000006ff */
[----:B------:R-:W-:-:S04]  /*18ed0*/  LEA R232, R233, R16, 0x3 ;  /* 0x00000010e9e87211 */ /* 0x000fc800078e18ff */
[----:B------:R0:W1:Y:S01]  /*18ee0*/  SYNCS.PHASECHK.TRANS64.TRYWAIT P2, [R232+URZ+0x30850], R0 ;  /* 0x03085000e80075a7 */ /* 0x000062000804017f */
[----:B------:R-:W-:Y:S05]  /*18ef0*/  @!P0 BRA `(.L_x_1602) ;  /* 0x0000000000048947 */ /* 0x000fea0003800000 */
[----:B------:R-:W-:Y:S01]  /*18f00*/  BPT.TRAP 0x1 ;  /* 0x000000040000795c */ /* 0x000fe20000300000 */
.L_x_1602:
[----:B------:R-:W-:Y:S04]  /*18f10*/  BSSY B2, `(.L_x_1603) ;  /* 0x0000004000027945 */ /* 0x000fe80003800000 */
[----:B-1----:R-:W-:Y:S05]  /*18f20*/  @P2 BRA `(.L_x_1604) ;  /* 0x0000000000082947 */ /* 0x002fea0003800000 */
[----:B------:R-:W1:Y:S02]  /*18f30*/  SYNCS.PHASECHK.TRANS64.TRYWAIT P2, [R232+URZ+0x30850], R0 ;  /* 0x03085000e80075a7 */ /* 0x000e64000804017f */
[----:B-1----:R-:W-:Y:S05]  /*18f40*/  @!P2 BRA `(.L_x_1605) ;  /* 0x000000fc00c4a947 */ /* 0x002fea0003800000 */
.L_x_1604:
[----:B------:R-:W-:Y:S05]  /*18f50*/  BSYNC B2 ;  /* 0x0000000000027941 */ /* 0x000fea0003800000 */
.L_x_1603:
[----:B01----:R-:W-:Y:S01]  /*18f60*/  VIADD R0, R16, 0x400 ;  /* 0x0000040010007836 */ /* 0x003fe20000000000 */
[----:B------:R-:W-:Y:S01]  /*18f70*/  WARPGROUP.ARRIVE ;  /* 0x00000000000079c5 */ /* 0x000fe20000000000 */
[----:B------:R-:W-:Y:S01]  /*18f80*/  IMAD.MOV.U32 R3, RZ, RZ, 0x40000040 ;  /* 0x40000040ff037424 */ /* 0x000fe200078e00ff */
[----:B------:R-:W-:Y:S01]  /*18f90*/  ULDC UR4, c[0x0][0x988] ;  /* 0x0002620000047ab9 */ /* 0x000fe20000000800 */
[----:B------:R-:W-:Y:S01]  /*18fa0*/  IMAD.MOV.U32 R5, RZ, RZ, 0x40000040 ;  /* 0x40000040ff057424 */ /* 0x000fe200078e00ff */
[----:B------:R-:W-:Y:S01]  /*18fb0*/  SHF.R.U32.HI R0, RZ, 0x4, R0 ;  /* 0x00000004ff007819 */ /* 0x000fe20000011600 */
[----:B------:R-:W-:Y:S01]  /*18fc0*/  @!P1 VIADD R232, R232, 0x30860 ;  /* 0x00030860e8e89836 */ /* 0x000fe20000000000 */
[----:B------:R-:W-:Y:S01]  /*18fd0*/  R2UR UR7, R3 ;  /* 0x00000000030772ca */ /* 0x000fe200000e0000 */
[----:B------:R-:W-:Y:S01]  /*18fe0*/  IMAD.MOV.U32 R3, RZ, RZ, 0x40000040 ;  /* 0x40000040ff037424 */ /* 0x000fe200078e00ff */
[----:B------:R-:W-:Y:S02]  /*18ff0*/  LOP3.LUT R0, R0, 0x3fff, RZ, 0xc0, !PT ;  /* 0x00003fff00007812 */ /* 0x000fe400078ec0ff */
[C---:B------:R-:W-:Y:S01]  /*19000*/  ISETP.GT.AND P2, PT, R204.reuse, R237, PT ;  /* 0x000000edcc00720c */ /* 0x040fe20003f44270 */
[----:B------:R-:W-:Y:S01]  /*19010*/  VIADD R204, R204, 0xffffffff ;  /* 0xffffffffcccc7836 */ /* 0x000fe20000000000 */
[----:B------:R-:W-:-:S02]  /*19020*/  LOP3.LUT R0, R0, 0x2000000, RZ, 0xfc, !PT ;  /* 0x0200000000007812 */ /* 0x000fc400078efcff */
[----:B------:R-:W-:-:S03]  /*19030*/  @!P1 PRMT R232, RZ, 0x654, R232 ;  /* 0x00000654ffe89816 */ /* 0x000fc600000000e8 */
[----:B------:R-:W-:Y:S01]  /*19040*/  IMAD R2, R233, 0x800, R0 ;  /* 0x00000800e9027824 */ /* 0x000fe200078e0200 */
[----:B------:R-:W-:Y:S02]  /*19050*/  FMNMX.FTZ R0, R152, R201, !PT ;  /* 0x000000c998007209 */ /* 0x000fe40007810000 */
[----:B------:R-:W-:Y:S02]  /*19060*/  MOV R233, R200 ;  /* 0x000000c800e97202 */ /* 0x000fe40000000f00 */
[C---:B------:R-:W-:Y:S02]  /*19070*/  R2UR UR6, R2.reuse ;  /* 0x00000000020672ca */ /* 0x040fe400000e0000 */
[----:B------:R-:W-:Y:S02]  /*19080*/  IADD3 R4, R2, 0x80, RZ ;  /* 0x0000008002047810 */ /* 0x000fe40007ffe0ff */
[----:B------:R-:W-:-:S04]  /*19090*/  FMNMX.FTZ R0, R153, R0, !PT ;  /* 0x0000000099007209 */ /* 0x000fc80007810000 */
[----:B------:R-:W-:-:S04]  /*190a0*/  FMNMX.FTZ R0, R156, R0, !PT ;  /* 0x000000009c007209 */ /* 0x000fc80007810000 */
[----:B------:R-:W-:Y:S01]  /*190b0*/  FMNMX.FTZ R0, R157, R0, !PT ;  /* 0x000000009d007209 */ /* 0x000fe20007810000 */
[----:B------:R-:W-:Y:S01]  /*190c0*/  HGMMA.64x256x16.F32 R24, R196, gdesc[UR4].tnspB, R24, gsb0 ;  /* 0x43e00004c4187df0 */ /* 0x000fe20008000818 */
[----:B------:R-:W-:Y:S01]  /*190d0*/  R2UR UR6, R4 ;  /* 0x00000000040672ca */ /* 0x000fe200000e0000 */
[C---:B------:R-:W-:Y:S01]  /*190e0*/  VIADD R4, R2.reuse, 0x100 ;  /* 0x0000010002047836 */ /* 0x040fe20000000000 */
        /* <DEDUP_REMOVED lines=20> */
[----:B------:R-:W0:Y:S02]  /*19230*/  SHFL.BFLY PT, R4, R0, 0x2, 0x1f ;  /* 0x0c401f0000047f89 */ /* 0x000e2400000e0000 */
[----:B0-----:R-:W-:Y:S02]  /*19240*/  FMNMX.FTZ R4, R0, R4, !PT ;  /* 0x0000000400047209 */ /* 0x001fe40007810000 */
[----:B------:R-:W-:-:S03]  /*19250*/  FMNMX.FTZ R0, R154, R231, !PT ;  /* 0x000000e79a007209 */ /* 0x000fc60007810000 */
[----:B------:R-:W0:Y:S01]  /*19260*/  SHFL.BFLY PT, R5, R4, 0x1, 0x1f ;  /* 0x0c201f0004057f89 */ /* 0x000e2200000e0000 */
[----:B------:R-:W-:-:S04]  /*19270*/  FMNMX.FTZ R0, R155, R0, !PT ;  /* 0x000000009b007209 */ /* 0x000fc80007810000 */
[----:B------:R-:W-:-:S04]  /*19280*/  FMNMX.FTZ R0, R158, R0, !PT ;  /* 0x000000009e007209 */ /* 0x000fc80007810000 */
[----:B------:R-:W-:-:S04]  /*19290*/  FMNMX.FTZ R0, R159, R0, !PT ;  /* 0x000000009f007209 */ /* 0x000fc80007810000 */
[----:B------:R-:W-:-:S04]  /*192a0*/  FMNMX.FTZ R0, R162, R0, !PT ;  /* 0x00000000a2007209 */ /* 0x000fc80007810000 */
[----:B------:R-:W-:-:S04]  /*192b0*/  FMNMX.FTZ R0, R163, R0, !PT ;  /* 0x00000000a3007209 */ /* 0x000fc80007810000 */
[----:B------:R-:W-:Y:S02]  /*192c0*/  FMNMX.FTZ R0, R166, R0, !PT ;  /* 0x00000000a6007209 */ /* 0x000fe40007810000 */
        /* <DEDUP_REMOVED lines=13> */
[----:B------:R-:W-:Y:S01]  /*193a0*/  R2UR UR6, R2 ;  /* 0x00000000020672ca */ /* 0x000fe200000e0000 */
[----:B------:R-:W-:Y:S01]  /*193b0*/  FADD.FTZ R2, -R5, R201 ;  /* 0x000000c905027221 */ /* 0x000fe20000010100 */
[----:B------:R-:W-:Y:S01]  /*193c0*/  R2UR UR7, R3 ;  /* 0x00000000030772ca */ /* 0x000fe200000e0000 */
[----:B------:R-:W-:Y:S02]  /*193d0*/  IMAD.U32 R3, RZ, RZ, UR4 ;  /* 0x00000004ff037e24 */ /* 0x000fe4000f8e00ff */
[----:B------:R-:W-:Y:S02]  /*193e0*/  IMAD.MOV.U32 R201, RZ, RZ, R5 ;  /* 0x000000ffffc97224 */ /* 0x000fe400078e0005 */
[----:B------:R-:W-:-:S04]  /*193f0*/  FMUL.FTZ R2, R2, R3 ;  /* 0x0000000302027220 */ /* 0x000fc80000410000 */
[----:B------:R0:W-:Y:S02]  /*19400*/  MUFU.EX2 R0, R2 ;  /* 0x0000000200007308 */ /* 0x0001e40000000800 */
[----:B0-----:R-:W-:-:S04]  /*19410*/  FMUL.FTZ R2, R5, R3 ;  /* 0x0000000305027220 */ /* 0x001fc80000410000 */
[-CC-:B------:R-:W-:Y:S01]  /*19420*/  FFMA.FTZ R196, R153, R3.reuse, -R2.reuse ;  /* 0x0000000399c47223 */ /* 0x180fe20000010802 */
[-CC-:B------:R-:W-:Y:S01]  /*19430*/  FFMA.FTZ R198, R156, R3.reuse, -R2.reuse ;  /* 0x000000039cc67223 */ /* 0x180fe20000010802 */
[----:B------:R-:W0:Y:S01]  /*19440*/  SHFL.BFLY PT, R153, R4, 0x2, 0x1f ;  /* 0x0c401f0004997f89 */ /* 0x000e2200000e0000 */
[-CC-:B------:R-:W-:Y:S01]  /*19450*/  FFMA.FTZ R192, R161, R3.reuse, -R2.reuse ;  /* 0x00000003a1c07223 */ /* 0x180fe20000010802 */
[-CC-:B------:R-:W-:Y:S01]  /*19460*/  FFMA.FTZ R194, R164, R3.reuse, -R2.reuse ;  /* 0x00000003a4c27223 */ /* 0x180fe20000010802 */
[--C-:B------:R-:W-:Y:S01]  /*19470*/  FFMA.FTZ R156, R173, R3, -R2.reuse ;  /* 0x00000003ad9c7223 */ /* 0x100fe20000010802 */
[----:B------:R-:W-:Y:S08]  /*19480*/  MUFU.EX2 R196, R196 ;  /* 0x000000c400c47308 */ /* 0x000ff00000000800 */
[----:B------:R-:W-:Y:S08]  /*19490*/  MUFU.EX2 R198, R198 ;  /* 0x000000c600c67308 */ /* 0x000ff00000000800 */
[----:B------:R-:W-:Y:S01]  /*194a0*/  MUFU.EX2 R192, R192 ;  /* 0x000000c000c07308 */ /* 0x000fe20000000800 */
[----:B0-----:R-:W-:Y:S01]  /*194b0*/  FMNMX.FTZ R4, R4, R153, !PT ;  /* 0x0000009904047209 */ /* 0x001fe20007810000 */
[----:B------:R-:W-:-:S06]  /*194c0*/  FFMA.FTZ R153, R169, R3, -R2 ;  /* 0x00000003a9997223 */ /* 0x000fcc0000010802 */
[----:B------:R-:W-:Y:S08]  /*194d0*/  MUFU.EX2 R194, R194 ;  /* 0x000000c200c27308 */ /* 0x000ff00000000800 */
[----:B------:R-:W-:Y:S08]  /*194e0*/  MUFU.EX2 R153, R153 ;  /* 0x0000009900997308 */ /* 0x000ff00000000800 */
[----:B------:R-:W-:Y:S01]  /*194f0*/  MUFU.EX2 R156, R156 ;  /* 0x0000009c009c7308 */ /* 0x000fe20000000800 */
[----:B------:R-:W-:-:S02]  /*19500*/  WARPGROUP.DEPBAR.LE gsb0, 0x0 ;  /* 0x00008000000079c5 */ /* 0x000fc40000010000 */
[----:B------:R-:W-:Y:S01]  /*19510*/  WARPGROUP.ARRIVE ;  /* 0x00000000000079c5 */ /* 0x000fe20000000000 */
[-CC-:B------:R-:W-:Y:S01]  /*19520*/  FFMA.FTZ R189, R152, R3.reuse, -R2.reuse ;  /* 0x0000000398bd7223 */ /* 0x180fe20000010802 */
[-CC-:B------:R-:W-:Y:S01]  /*19530*/  FFMA.FTZ R152, R165, R3.reuse, -R2.reuse ;  /* 0x00000003a5987223 */ /* 0x180fe20000010802 */
[-CC-:B------:R-:W-:Y:S01]  /*19540*/  FFMA.FTZ R188, R168, R3.reuse, -R2.reuse ;  /* 0x00000003a8bc7223 */ /* 0x180fe20000010802 */
[----:B------:R-:W-:Y:S02]  /*19550*/  FFMA.FTZ R190, R172, R3, -R2 ;  /* 0x00000003acbe7223 */ /* 0x000fe40000010802 */
[----:B------:R-:W-:Y:S01]  /*19560*/  HGMMA.64x256x16.F32 R24, R184, gdesc[UR4].tnspB, R24, gsb0 ;  /* 0x43e00004b8187df0 */ /* 0x000fe20008000818 */
[----:B------:R-:W0:Y:S08]  /*19570*/  MUFU.EX2 R189, R189 ;  /* 0x000000bd00bd7308 */ /* 0x000e300000000800 */
[----:B------:R-:W-:Y:S08]  /*19580*/  MUFU.EX2 R152, R152 ;  /* 0x0000009800987308 */ /* 0x000ff00000000800 */
[----:B------:R-:W-:Y:S01]  /*19590*/  MUFU.EX2 R188, R188 ;  /* 0x000000bc00bc7308 */ /* 0x000fe20000000800 */
[----:B0-----:R-:W-:-:S04]  /*195a0*/  FFMA.FTZ R164, R0, R230, R189 ;  /* 0x000000e600a47223 */ /* 0x001fc800000100bd */
[C---:B------:R-:W-:Y:S01]  /*195b0*/  FADD.FTZ R164, R196.reuse, R164 ;  /* 0x000000a4c4a47221 */ /* 0x040fe20000010000 */
[----:B------:R-:W-:Y:S02]  /*195c0*/  F2FP.F16.F32.PACK_AB R196, R196, R189 ;  /* 0x000000bdc4c4723e */ /* 0x000fe400000000ff */
[----:B------:R-:W-:Y:S01]  /*195d0*/  MUFU.EX2 R190, R190 ;  /* 0x000000be00be7308 */ /* 0x000fe20000000800 */
[----:B------:R-:W-:Y:S01]  /*195e0*/  FADD.FTZ R164, R198, R164 ;  /* 0x000000a4c6a47221 */ /* 0x000fe20000010000 */
[----:B------:R-:W-:Y:S02]  /*195f0*/  WARPGROUP.DEPBAR.LE gsb0, 0x0 ;  /* 0x00008000000079c5 */ /* 0x000fe40000010000 */
[-CC-:B------:R-:W-:Y:S01]  /*19600*/  FFMA.FTZ R187, R160, R3.reuse, -R2.reuse ;  /* 0x00000003a0bb7223 */ /* 0x180fe20000010802 */
[-CC-:B------:R-:W-:Y:S01]  /*19610*/  FFMA.FTZ R185, R157, R3.reuse, -R2.reuse ;  /* 0x000000039db97223 */ /* 0x180fe20000010802 */
[----:B------:R-:W0:Y:S01]  /*19620*/  SHFL.BFLY PT, R160, R4, 0x1, 0x1f ;  /* 0x0c201f0004a07f89 */ /* 0x000e2200000e0000 */
[-CC-:B------:R-:W-:Y:S01]  /*19630*/  FFMA.FTZ R184, R176, R3.reuse, -R2.reuse ;  /* 0x00000003b0b87223 */ /* 0x180fe20000010802 */
[-CC-:B------:R-:W-:Y:S01]  /*19640*/  FFMA.FTZ R157, R177, R3.reuse, -R2.reuse ;  /* 0x00000003b19d7223 */ /* 0x180fe20000010802 */
[-CC-:B------:R-:W-:Y:S01]  /*19650*/  FFMA.FTZ R186, R180, R3.reuse, -R2.reuse ;  /* 0x00000003b4ba7223 */ /* 0x180fe20000010802 */
[----:B------:R-:W-:Y:S08]  /*19660*/  MUFU.EX2 R187, R187 ;  /* 0x000000bb00bb7308 */ /* 0x000ff00000000800 */
[----:B------:R-:W1:Y:S08]  /*19670*/  MUFU.EX2 R185, R185 ;  /* 0x000000b900b97308 */ /* 0x000e700000000800 */
[----:B------:R-:W-:Y:S01]  /*19680*/  MUFU.EX2 R184, R184 ;  /* 0x000000b800b87308 */ /* 0x000fe20000000800 */
[----:B0-----:R-:W-:Y:S01]  /*19690*/  FMNMX.FTZ R4, R4, R160, !PT ;  /* 0x000000a004047209 */ /* 0x001fe20007810000 */
[----:B------:R-:W-:-:S06]  /*196a0*/  FFMA.FTZ R160, R181, R3, -R2 ;  /* 0x00000003b5a07223 */ /* 0x000fcc0000010802 */
[----:B------:R-:W-:Y:S01]  /*196b0*/  MUFU.EX2 R157, R157 ;  /* 0x0000009d009d7308 */ /* 0x000fe20000000800 */
[C---:B------:R-:W-:Y:S01]  /*196c0*/  FADD.FTZ R2, -R4.reuse, R231 ;  /* 0x000000e704027221 */ /* 0x040fe20000010100 */
[-C--:B------:R-:W-:Y:S01]  /*196d0*/  FMUL.FTZ R161, R4, R3.reuse ;  /* 0x0000000304a17220 */ /* 0x080fe20000410000 */
[C---:B-1----:R-:W-:Y:S01]  /*196e0*/  FADD.FTZ R164, R185.reuse, R164 ;  /* 0x000000a4b9a47221 */ /* 0x042fe20000010000 */
[----:B------:R-:W-:Y:S01]  /*196f0*/  F2FP.F16.F32.PACK_AB R198, R185, R198 ;  /* 0x000000c6b9c6723e */ /* 0x000fe200000000ff */
[-C--:B------:R-:W-:Y:S01]  /*19700*/  FMUL.FTZ R2, R2, R3.reuse ;  /* 0x0000000302027220 */ /* 0x080fe20000410000 */
[-CC-:B------:R-:W-:Y:S01]  /*19710*/  FFMA.FTZ R197, R154, R3.reuse, -R161.reuse ;  /* 0x000000039ac57223 */ /* 0x180fe200000108a1 */
[-CC-:B------:R-:W-:Y:S01]  /*19720*/  FFMA.FTZ R154, R155, R3.reuse, -R161.reuse ;  /* 0x000000039b9a7223 */ /* 0x180fe200000108a1 */
[-CC-:B------:R-:W-:Y:S01]  /*19730*/  FFMA.FTZ R199, R158, R3.reuse, -R161.reuse ;  /* 0x000000039ec77223 */ /* 0x180fe200000108a1 */
[-CC-:B------:R-:W-:Y:S01]  /*19740*/  FFMA.FTZ R155, R159, R3.reuse, -R161.reuse ;  /* 0x000000039f9b7223 */ /* 0x180fe200000108a1 */
[----:B------:R-:W-:Y:S01]  /*19750*/  @!P1 IMAD R158, R200, 0x8, R16 ;  /* 0x00000008c89e9824 */ /* 0x000fe200078e0210 */
[----:B------:R-:W-:Y:S01]  /*19760*/  MUFU.EX2 R2, R2 ;  /* 0x0000000200027308 */ /* 0x000fe20000000800 */
[-CC-:B------:R-:W-:Y:S01]  /*19770*/  FFMA.FTZ R193, R162, R3.reuse, -R161.reuse ;  /* 0x00000003a2c17223 */ /* 0x180fe200000108a1 */
[-CC-:B------:R-:W-:Y:S01]  /*19780*/  FFMA.FTZ R163, R163, R3.reuse, -R161.reuse ;  /* 0x00000003a3a37223 */ /* 0x180fe200000108a1 */
[-CC-:B------:R-:W-:Y:S01]  /*19790*/  FFMA.FTZ R195, R166, R3.reuse, -R161.reuse ;  /* 0x00000003a6c37223 */ /* 0x180fe200000108a1 */
[----:B------:R-:W-:Y:S01]  /*197a0*/  @!P1 IADD3 R159, R158, 0x30840, RZ ;  /* 0x000308409e9f9810 */ /* 0x000fe20007ffe0ff */
[-CC-:B------:R-:W-:Y:S01]  /*197b0*/  FFMA.FTZ R162, R170, R3.reuse, -R161.reuse ;  /* 0x00000003aaa27223 */ /* 0x180fe200000108a1 */
[----:B------:R-:W-:Y:S01]  /*197c0*/  FADD.FTZ R164, R187, R164 ;  /* 0x000000a4bba47221 */ /* 0x000fe20000010000 */
[-C--:B------:R-:W-:Y:S01]  /*197d0*/  FFMA.FTZ R174, R174, R3.reuse, -R161 ;  /* 0x00000003aeae7223 */ /* 0x080fe200000108a1 */
[----:B------:R-:W0:Y:S01]  /*197e0*/  MUFU.EX2 R197, R197 ;  /* 0x000000c500c57308 */ /* 0x000e220000000800 */
[----:B------:R-:W-:Y:S01]  /*197f0*/  @!P1 PRMT R159, RZ, 0x654, R159 ;  /* 0x00000654ff9f9816 */ /* 0x000fe2000000009f */
[----:B------:R-:W-:Y:S01]  /*19800*/  FADD.FTZ R164, R192, R164 ;  /* 0x000000a4c0a47221 */ /* 0x000fe20000010000 */
[-CC-:B------:R-:W-:Y:S01]  /*19810*/  FFMA.FTZ R175, R175, R3.reuse, -R161.reuse ;  /* 0x00000003afaf7223 */ /* 0x180fe200000108a1 */
[-CC-:B------:R-:W-:Y:S01]  /*19820*/  FFMA.FTZ R178, R178, R3.reuse, -R161.reuse ;  /* 0x00000003b2b27223 */ /* 0x180fe200000108a1 */
[----:B------:R1:W-:Y:S01]  /*19830*/  @!P1 SYNCS.ARRIVE.TRANS64.RED.A1T0 RZ, [R159+URZ], RZ ;  /* 0x000000ff9fff99a7 */ /* 0x0003e2000810043f */
[----:B------:R-:W-:Y:S01]  /*19840*/  FADD.FTZ R164, R194, R164 ;  /* 0x000000a4c2a47221 */ /* 0x000fe20000010000 */
[-CC-:B------:R-:W-:Y:S01]  /*19850*/  FFMA.FTZ R179, R179, R3.reuse, -R161.reuse ;  /* 0x00000003b3b37223 */ /* 0x180fe200000108a1 */
[----:B------:R-:W2:Y:S01]  /*19860*/  MUFU.EX2 R154, R154 ;  /* 0x0000009a009a7308 */ /* 0x000ea20000000800 */
[----:B------:R-:W-:Y:S01]  /*19870*/  FFMA.FTZ R182, R182, R3, -R161 ;  /* 0x00000003b6b67223 */ /* 0x000fe200000108a1 */
[----:B------:R-:W-:Y:S01]  /*19880*/  FADD.FTZ R164, R152, R164 ;  /* 0x000000a498a47221 */ /* 0x000fe20000010000 */
[----:B------:R-:W-:Y:S01]  /*19890*/  F2FP.F16.F32.PACK_AB R192, R192, R187 ;  /* 0x000000bbc0c0723e */ /* 0x000fe200000000ff */
[----:B------:R-:W-:-:S02]  /*198a0*/  IMAD.MOV.U32 R231, RZ, RZ, R4 ;  /* 0x000000ffffe77224 */ /* 0x000fc400078e0004 */
[----:B-1----:R-:W-:Y:S01]  /*198b0*/  FFMA.FTZ R159, R167, R3, -R161 ;  /* 0x00000003a79f7223 */ /* 0x002fe200000108a1 */
[----:B------:R-:W-:Y:S01]  /*198c0*/  FADD.FTZ R164, R188, R164 ;  /* 0x000000a4bca47221 */ /* 0x000fe20000010000 */
[----:B------:R1:W-:Y:S01]  /*198d0*/  @!P1 SYNCS.ARRIVE.TRANS64.RED.A1T0 RZ, [R232+URZ], RZ ;  /* 0x000000ffe8ff99a7 */ /* 0x0003e2000810043f */
[----:B------:R-:W3:Y:S01]  /*198e0*/  MUFU.EX2 R199, R199 ;  /* 0x000000c700c77308 */ /* 0x000ee20000000800 */
[----:B0-----:R-:W-:Y:S01]  /*198f0*/  FFMA.FTZ R229, R2, R229, R197 ;  /* 0x000000e502e57223 */ /* 0x001fe200000100c5 */
[C---:B------:R-:W-:Y:S01]  /*19900*/  FADD.FTZ R164, R153.reuse, R164 ;  /* 0x000000a499a47221 */ /* 0x040fe20000010000 */
[----:B------:R-:W-:Y:S02]  /*19910*/  F2FP.F16.F32.PACK_AB R194, R152, R194 ;  /* 0x000000c298c2723e */ /* 0x000fe400000000ff */
[----:B------:R-:W-:Y:S01]  /*19920*/  F2FP.F16.F32.PACK_AB R188, R153, R188 ;  /* 0x000000bc99bc723e */ /* 0x000fe200000000ff */
[----:B------:R-:W-:Y:S01]  /*19930*/  FADD.FTZ R164, R190, R164 ;  /* 0x000000a4bea47221 */ /* 0x000fe20000010000 */
[----:B------:R-:W-:Y:S01]  /*19940*/  F2FP.F16.F32.PACK_AB R190, R156, R190 ;  /* 0x000000be9cbe723e */ /* 0x000fe200000000ff */
[----:B------:R-:W0:Y:S01]  /*19950*/  MUFU.EX2 R155, R155 ;  /* 0x0000009b009b7308 */ /* 0x000e220000000800 */
[----:B--2---:R-:W-:Y:S01]  /*19960*/  FADD.FTZ R229, R154, R229 ;  /* 0x000000e59ae57221 */ /* 0x004fe20000010000 */
[----:B------:R-:W-:Y:S01]  /*19970*/  FADD.FTZ R164, R156, R164 ;  /* 0x000000a49ca47221 */ /* 0x000fe20000010000 */
[----:B------:R-:W-:Y:S01]  /*19980*/  F2FP.F16.F32.PACK_AB R197, R154, R197 ;  /* 0x000000c59ac5723e */ /* 0x000fe200000000ff */
[----:B-1----:R-:W-:-:S02]  /*19990*/  IMAD.MOV.U32 R232, RZ, RZ, R205 ;  /* 0x000000ffffe87224 */ /* 0x002fc400078e00cd */
[----:B------:R-:W-:Y:S01]  /*199a0*/  FADD.FTZ R164, R184, R164 ;  /* 0x000000a4b8a47221 */ /* 0x000fe20000010000 */
[----:B------:R-:W-:Y:S01]  /*199b0*/  F2FP.F16.F32.PACK_AB R184, R157, R184 ;  /* 0x000000b89db8723e */ /* 0x000fe200000000ff */
[----:B------:R-:W1:Y:S01]  /*199c0*/  MUFU.EX2 R193, R193 ;  /* 0x000000c100c17308 */ /* 0x000e620000000800 */
[----:B---3--:R-:W-:Y:S01]  /*199d0*/  FADD.FTZ R229, R199, R229 ;  /* 0x000000e5c7e57221 */ /* 0x008fe20000010000 */
[----:B------:R-:W-:-:S06]  /*199e0*/  FADD.FTZ R164, R157, R164 ;  /* 0x000000a49da47221 */ /* 0x000fcc0000010000 */
[----:B------:R2:W3:Y:S01]  /*199f0*/  MUFU.EX2 R158, R163 ;  /* 0x000000a3009e7308 */ /* 0x0004e20000000800 */
[C---:B0-----:R-:W-:Y:S01]  /*19a00*/  FADD.FTZ R165, R155.reuse, R229 ;  /* 0x000000e59ba57221 */ /* 0x041fe20000010000 */
[----:B------:R-:W-:-:S06]  /*19a10*/  F2FP.F16.F32.PACK_AB R199, R155, R199 ;  /* 0x000000c79bc7723e */ /* 0x000fcc00000000ff */
[----:B------:R-:W0:Y:S01]  /*19a20*/  MUFU.EX2 R195, R195 ;  /* 0x000000c300c37308 */ /* 0x000e220000000800 */
[-C--:B--2---:R-:W-:Y:S01]  /*19a30*/  FFMA.FTZ R163, R171, R3.reuse, -R161 ;  /* 0x00000003aba37223 */ /* 0x084fe200000108a1 */
[----:B-1----:R-:W-:Y:S01]  /*19a40*/  FADD.FTZ R165, R193, R165 ;  /* 0x000000a5c1a57221 */ /* 0x002fe20000010000 */
[----:B------:R-:W-:-:S05]  /*19a50*/  FFMA.FTZ R161, R183, R3, -R161 ;  /* 0x00000003b7a17223 */ /* 0x000fca00000108a1 */
[----:B------:R-:W1:Y:S01]  /*19a60*/  MUFU.EX2 R159, R159 ;  /* 0x0000009f009f7308 */ /* 0x000e620000000800 */
        /* <DEDUP_REMOVED lines=28> */
[C---:B--2---:R-:W-:Y:S01]  /*19c30*/  FADD.FTZ R229, R161.reuse, R165 ;  /* 0x000000a5a1e57221 */ /* 0x044fe20000010000 */
[----:B------:R-:W-:Y:S01]  /*19c40*/  F2FP.F16.F32.PACK_AB R187, R161, R182 ;  /* 0x000000b6a1bb723e */ /* 0x000fe200000000ff */
[----:B------:R-:W-:Y:S06]  /*19c50*/  @P2 BRA `(.L_x_1606) ;  /* 0xffffffe000102947 */ /* 0x000fec000383ffff */
[----:B------:R-:W-:Y:S05]  /*19c60*/  BSYNC B1 ;  /* 0x0000000000017941 */ /* 0x000fea0003800000 */
.L_x_1595:
[----:B------:R-:W-:Y:S05]  /*19c70*/  BSYNC B0 ;  /* 0x0000000000007941 */ /* 0x000fea0003800000 */
.L_x_1594:
[----:B------:R-:W2:Y:S01]  /*19c80*/  LDL R152, [R1+0x54] ;  /* 0x0000540001987983 */ /* 0x000ea20000100800 */
[----:B------:R-:W-:Y:S01]  /*19c90*/  BSSY B0, `(.L_x_1607) ;  /* 0x00002b7000007945 */ /* 0x000fe20003800000 */
[----:B--2---:R-:W-:-:S13]  /*19ca0*/  ISETP.GE.AND P2, PT, R204, R152, PT ;  /* 0x00000098cc00720c */ /* 0x004fda0003f46270 */
[----:B------:R-:W-:Y:S05]  /*19cb0*/  @!P2 BRA `(.L_x_1608) ;  /* 0x0000002800d0a947 */ /* 0x000fea0003800000 */
[----:B------:R-:W2:Y:S04]  /*19cc0*/  LDL R153, [R1+0x58] ;  /* 0x0000580001997983 */ /* 0x000ea80000100800 */
[----:B------:R-:W2:Y:S01]  /*19cd0*/  LDL R152, [R1+0x14] ;  /* 0x0000140001987983 */ /* 0x000ea20000100800 */
[----:B------:R-:W-:Y:S01]  /*19ce0*/  MOV R201, R4 ;  /* 0x0000000400c97202 */ /* 0x000fe20000000f00 */
[----:B------:R-:W-:Y:S01]  /*19cf0*/  IMAD.MOV.U32 R231, RZ, RZ, R5 ;  /* 0x000000ffffe77224 */ /* 0x000fe200078e0005 */
[----:B------:R-:W-:Y:S01]  /*19d00*/  MOV R234, R200 ;  /* 0x000000c800ea7202 */ /* 0x000fe20000000f00 */
[----:B------:R-:W-:Y:S02]  /*19d10*/  IMAD.MOV.U32 R237, RZ, RZ, R205 ;  /* 0x000000ffffed7224 */ /* 0x000fe400078e00cd */
[----:B--2---:R-:W-:-:S04]  /*19d20*/  IMAD R232, R152, 0x80, R153 ;  /* 0x0000008098e87824 */ /* 0x004fc800078e0299 */
[----:B------:R-:W-:-:S05]  /*19d30*/  VIADD R232, R232, 0x8 ;  /* 0x00000008e8e87836 */ /* 0x000fca0000000000 */
[----:B------:R-:W-:-:S07]  /*19d40*/  IADD3 R232, R232, R226, -R227 ;  /* 0x000000e2e8e87210 */ /* 0x000fce0007ffe8e3 */
.L_x_1627:
[----:B------:R-:W-:-:S05]  /*19d50*/  VIADD R3, R234, 0x1 ;  /* 0x00000001ea037836 */ /* 0x000fca0000000000 */
[----:B------:R-:W-:-:S04]  /*19d60*/  ISETP.NE.AND P2, PT, R3, 0x2, PT ;  /* 0x000000020300780c */ /* 0x000fc80003f45270 */
[----:B------:R-:W-:Y:S02]  /*19d70*/  SEL R3, R3, RZ, P2 ;  /* 0x000000ff03037207 */ /* 0x000fe40001000000 */
[----:B------:R-:W-:-:S03]  /*19d80*/  SEL R205, RZ, 0x1, P2 ;  /* 0x00000001ffcd7807 */ /* 0x000fc60001000000 */
[----:B------:R-:W-:Y:S01]  /*19d90*/  IMAD.MOV.U32 R200, RZ, RZ, R3 ;  /* 0x000000ffffc87224 */ /* 0x000fe200078e0003 */
[----:B------:R-:W-:Y:S01]  /*19da0*/  LOP3.LUT R205, R237, R205, RZ, 0x3c, !PT ;  /* 0x000000cdedcd7212 */ /* 0x000fe200078e3cff */
[----:B------:R-:W-:Y:S06]  /*19db0*/  @!P0 BRA `(.L_x_1609) ;  /* 0x0000000000048947 */ /* 0x000fec0003800000 */
[----:B------:R-:W-:Y:S01]  /*19dc0*/  BPT.TRAP 0x1 ;  /* 0x000000040000795c */ /* 0x000fe20000300000 */
.L_x_1609:
[----:B------:R-:W-:Y:S01]  /*19dd0*/  IMAD R233, R3, 0x8, R16 ;  /* 0x0000000803e97824 */ /* 0x000fe200078e0210 */
[----:B------:R-:W-:-:S04]  /*19de0*/  SHF.L.U32 R4, R205, 0x1f, RZ ;  /* 0x0000001fcd047819 */ /* 0x000fc800000006ff */
[----:B------:R0:W1:Y:S01]  /*19df0*/  SYNCS.PHASECHK.TRANS64.TRYWAIT P2, [R233+URZ+0x30830], R4 ;  /* 0x03083004e90075a7 */ /* 0x000062000804017f */
[----:B------:R-:W-:Y:S05]  /*19e00*/  @!P0 BRA `(.L_x_1610) ;  /* 0x0000000000048947 */ /* 0x000fea0003800000 */
[----:B------:R-:W-:Y:S01]  /*19e10*/  BPT.TRAP 0x1 ;  /* 0x000000040000795c */ /* 0x000fe20000300000 */
.L_x_1610:
[----:B------:R-:W2:Y:S01]  /*19e20*/  LDL R3, [R1+0x18] ;  /* 0x0000180001037983 */ /* 0x000ea20000100800 */
[----:B------:R-:W-:Y:S01]  /*19e30*/  BSSY B1, `(.L_x_1611) ;  /* 0x0000007000017945 */ /* 0x000fe20003800000 */
[----:B--2---:R-:W-:-:S05]  /*19e40*/  LEA R156, R200, R3, 0xb ;  /* 0x00000003c89c7211 */ /* 0x004fca00078e58ff */
[C---:B------:R-:W-:Y:S02]  /*19e50*/  VIADD R153, R156.reuse, 0x2 ;  /* 0x000000029c997836 */ /* 0x040fe40000000000 */
[----:B------:R-:W-:Y:S01]  /*19e60*/  VIADD R3, R156, 0x4 ;  /* 0x000000049c037836 */ /* 0x000fe20000000000 */
[----:B-1----:R-:W-:Y:S06]  /*19e70*/  @P2 BRA `(.L_x_1612) ;  /* 0x0000000000082947 */ /* 0x002fec0003800000 */
[----:B------:R-:W1:Y:S02]  /*19e80*/  SYNCS.PHASECHK.TRANS64.TRYWAIT P2, [R233+URZ+0x30830], R4 ;  /* 0x03083004e90075a7 */ /* 0x000e64000804017f */
[----:B-1----:R-:W-:Y:S05]  /*19e90*/  @!P2 BRA `(.L_x_1613) ;  /* 0x000000f00004a947 */ /* 0x002fea0003800000 */
.L_x_1612:
[----:B------:R-:W-:Y:S05]  /*19ea0*/  BSYNC B1 ;  /* 0x0000000000017941 */ /* 0x000fea0003800000 */
.L_x_1611:
[----:B01----:R-:W-:Y:S01]  /*19eb0*/  IMAD.MOV.U32 R4, RZ, RZ, R156 ;  /* 0x000000ffff047224 */ /* 0x003fe200078e009c */
[----:B------:R-:W-:Y:S01]  /*19ec0*/  MOV R5, 0x40000040 ;  /* 0x4000004000057802 */ /* 0x000fe20000000f00 */
[----:B------:R-:W-:Y:S01]  /*19ed0*/  VIADD R152, R156, 0x6 ;  /* 0x000000069c987836 */ /* 0x000fe20000000000 */
[----:B------:R-:W-:Y:S01]  /*19ee0*/  R2UR UR12, R218 ;  /* 0x00000000da0c72ca */ /* 0x000fe200000e0000 */
[----:B------:R-:W-:Y:S01]  /*19ef0*/  VIADD R154, R156, 0x204 ;  /* 0x000002049c9a7836 */ /* 0x000fe20000000000 */
[----:B------:R-:W-:Y:S01]  /*19f00*/  R2UR UR6, R4 ;  /* 0x00000000040672ca */ /* 0x000fe200000e0000 */
[----:B------:R-:W-:Y:S01]  /*19f10*/  IMAD.MOV.U32 R4, RZ, RZ, R153 ;  /* 0x000000ffff047224 */ /* 0x000fe200078e0099 */
[----:B------:R-:W-:Y:S01]  /*19f20*/  R2UR UR10, R152 ;  /* 0x00000000980a72ca */ /* 0x000fe200000e0000 */
[----:B------:R-:W-:Y:S01]  /*19f30*/  IMAD.MOV.U32 R153, RZ, RZ, 0x40000040 ;  /* 0x40000040ff997424 */ /* 0x000fe200078e00ff */
        /* <DEDUP_REMOVED lines=44> */
[C---:B------:R-:W-:Y:S01]  /*1a200*/  R2UR UR15, R5.reuse ;  /* 0x00000000050f72ca */ /* 0x040fe200000e0000 */
[-C--:B------:R-:W-:Y:S01]  /*1a210*/  FMUL.FTZ R48, R48, R0.reuse ;  /* 0x0000000030307220 */ /* 0x080fe20000410000 */
[----:B------:R-:W-:Y:S01]  /*1a220*/  R2UR UR27, R5 ;  /* 0x00000000051b72ca */ /* 0x000fe200000e0000 */
[-C--:B------:R-:W-:Y:S01]  /*1a230*/  FMUL.FTZ R49, R49, R0.reuse ;  /* 0x0000000031317220 */ /* 0x080fe20000410000 */
[C---:B------:R-:W-:Y:S01]  /*1a240*/  R2UR UR39, R5.reuse ;  /* 0x00000000052772ca */ /* 0x040fe200000e0000 */
[-C--:B------:R-:W-:Y:S01]  /*1a250*/  FMUL.FTZ R52, R52, R0.reuse ;  /* 0x0000000034347220 */ /* 0x080fe20000410000 */
[----:B------:R-:W-:Y:S01]  /*1a260*/  R2UR UR46, R4 ;  /* 0x00000000042e72ca */ /* 0x000fe200000e0000 */
[----:B------:R-:W-:Y:S01]  /*1a270*/  VIADD R4, R156, 0x606 ;  /* 0x000006069c047836 */ /* 0x000fe20000000000 */
[----:B------:R-:W-:Y:S01]  /*1a280*/  R2UR UR47, R5 ;  /* 0x00000000052f72ca */ /* 0x000fe200000e0000 */
[-C--:B------:R-:W-:Y:S01]  /*1a290*/  FMUL.FTZ R53, R53, R0.reuse ;  /* 0x0000000035357220 */ /* 0x080fe20000410000 */
[----:B------:R-:W-:Y:S01]  /*1a2a0*/  R2UR UR59, R5 ;  /* 0x00000000053b72ca */ /* 0x000fe200000e0000 */
[----:B------:R-:W-:Y:S01]  /*1a2b0*/  IMAD.MOV.U32 R5, RZ, RZ, R157 ;  /* 0x000000ffff057224 */ /* 0x000fe200078e009d */
        /* <DEDUP_REMOVED lines=205> */
.L_x_1614:
[----:B------:R-:W-:Y:S01]  /*1af90*/  SHF.L.U32 R2, R237, 0x1f, RZ ;  /* 0x0000001fed027819 */ /* 0x000fe200000006ff */
[----:B------:R-:W-:-:S04]  /*1afa0*/  IMAD R0, R234, 0x8, R16 ;  /* 0x00000008ea007824 */ /* 0x000fc800078e0210 */
[----:B------:R0:W1:Y:S01]  /*1afb0*/  SYNCS.PHASECHK.TRANS64.TRYWAIT P2, [R0+URZ+0x30850], R2 ;  /* 0x03085002000075a7 */ /* 0x000062000804017f */
[----:B------:R-:W-:Y:S05]  /*1afc0*/  @!P0 BRA `(.L_x_1615) ;  /* 0x0000000000048947 */ /* 0x000fea0003800000 */
[----:B------:R-:W-:Y:S01]  /*1afd0*/  BPT.TRAP 0x1 ;  /* 0x000000040000795c */ /* 0x000fe20000300000 */
.L_x_1615:
[----:B------:R-:W-:Y:S04]  /*1afe0*/  BSSY B1, `(.L_x_1616) ;  /* 0x0000004000017945 */ /* 0x000fe80003800000 */
[----:B-1----:R-:W-:Y:S05]  /*1aff0*/  @P2 BRA `(.L_x_1617) ;  /* 0x0000000000082947 */ /* 0x002fea0003800000 */
[----:B------:R-:W1:Y:S02]  /*1b000*/  SYNCS.PHASECHK.TRANS64.TRYWAIT P2, [R0+URZ+0x30850], R2 ;  /* 0x03085002000075a7 */ /* 0x000e64000804017f */
[----:B-1----:R-:W-:Y:S05]  /*1b010*/  @!P2 BRA `(.L_x_1618) ;  /* 0x000000dc00b8a947 */ /* 0x002fea0003800000 */
.L_x_1617:
[----:B------:R-:W-:Y:S05]  /*1b020*/  BSYNC B1 ;  /* 0x0000000000017941 */ /* 0x000fea0003800000 */
.L_x_1616:
[----:B01----:R-:W-:Y:S01]  /*1b030*/  IADD3 R2, R16, 0x400, RZ ;  /* 0x0000040010027810 */ /* 0x003fe20007ffe0ff */
[----:B------:R-:W-:Y:S01]  /*1b040*/  IMAD.MOV.U32 R3, RZ, RZ, 0x40000040 ;  /* 0x40000040ff037424 */ /* 0x000fe200078e00ff */
[----:B------:R-:W-:Y:S01]  /*1b050*/  WARPGROUP.ARRIVE ;  /* 0x00000000000079c5 */ /* 0x000fe20000000000 */
[----:B------:R-:W-:Y:S01]  /*1b060*/  MOV R5, 0x40000040 ;  /* 0x4000004000057802 */ /* 0x000fe20000000f00 */
[----:B------:R-:W-:Y:S01]  /*1b070*/  ULDC UR4, c[0x0][0x9dc] ;  /* 0x0002770000047ab9 */ /* 0x000fe20000000800 */
[----:B------:R-:W-:Y:S01]  /*1b080*/  SHF.R.U32.HI R2, RZ, 0x4, R2 ;  /* 0x00000004ff027819 */ /* 0x000fe20000011602 */
[----:B------:R-:W-:Y:S01]  /*1b090*/  @!P1 VIADD R233, R233, 0x30840 ;  /* 0x00030840e9e99836 */ /* 0x000fe20000000000 */
[----:B------:R-:W-:Y:S02]  /*1b0a0*/  ULDC UR5, c[0x0][0x9e0] ;  /* 0x0002780000057ab9 */ /* 0x000fe40000000800 */
[----:B------:R-:W-:-:S04]  /*1b0b0*/  LOP3.LUT R2, R2, 0x3fff, RZ, 0xc0, !PT ;  /* 0x00003fff02027812 */ /* 0x000fc800078ec0ff */
[----:B------:R-:W-:-:S05]  /*1b0c0*/  LOP3.LUT R2, R2, 0x2000000, RZ, 0xfc, !PT ;  /* 0x0200000002027812 */ /* 0x000fca00078efcff */
[----:B------:R-:W-:Y:S01]  /*1b0d0*/  IMAD R2, R234, 0x800, R2 ;  /* 0x00000800ea027824 */ /* 0x000fe200078e0202 */
[----:B------:R-:W-:Y:S01]  /*1b0e0*/  R2UR UR7, R3 ;  /* 0x00000000030772ca */ /* 0x000fe200000e0000 */
[----:B------:R-:W2:Y:S03]  /*1b0f0*/  LDL R234, [R1+0x14] ;  /* 0x0000140001ea7983 */ /* 0x000ea60000100800 */
[----:B------:R-:W-:-:S13]  /*1b100*/  R2UR UR6, R2 ;  /* 0x00000000020672ca */ /* 0x000fda00000e0000 */
[----:B------:R-:W-:Y:S01]  /*1b110*/  HGMMA.64x256x16.F32 R24, R196, gdesc[UR4].tnspB, R24, gsb0 ;  /* 0x43e00004c4187df0 */ /* 0x000fe20008000818 */
[----:B------:R-:W-:Y:S01]  /*1b120*/  VIADD R4, R2, 0x80 ;  /* 0x0000008002047836 */ /* 0x000fe20000000000 */
[----:B------:R-:W-:-:S04]  /*1b130*/  R2UR UR7, R5 ;  /* 0x00000000050772ca */ /* 0x000fc800000e0000 */
[----:B------:R-:W-:Y:S01]  /*1b140*/  R2UR UR6, R4 ;  /* 0x00000000040672ca */ /* 0x000fe200000e0000 */
[C---:B------:R-:W-:Y:S02]  /*1b150*/  VIADD R4, R2.reuse, 0x100 ;  /* 0x0000010002047836 */ /* 0x040fe40000000000 */
[----:B------:R-:W-:Y:S01]  /*1b160*/  IMAD.MOV.U32 R5, RZ, RZ, 0x40000040 ;  /* 0x40000040ff057424 */ /* 0x000fe200078e00ff */
[----:B------:R-:W-:Y:S02]  /*1b170*/  WARPGROUP.DEPBAR.LE gsb0, 0x0 ;  /* 0x00008000000079c5 */ /* 0x000fe40000010000 */
[----:B------:R-:W-:Y:S01]  /*1b180*/  WARPGROUP.ARRIVE ;  /* 0x00000000000079c5 */ /* 0x000fe20000000000 */
[----:B------:R-:W2:Y:S01]  /*1b190*/  LDL R199, [R1+0x58] ;  /* 0x0000580001c77983 */ /* 0x000ea20000100800 */
[----:B------:R-:W-:Y:S01]  /*1b1a0*/  VIADD R2, R2, 0x180 ;  /* 0x0000018002027836 */ /* 0x000fe20000000000 */
[----:B------:R-:W-:Y:S01]  /*1b1b0*/  MOV R3, 0x40000040 ;  /* 0x4000004000037802 */ /* 0x000fe20000000f00 */
[----:B------:R-:W-:Y:S01]  /*1b1c0*/  ULOP3.LUT UR4, URZ, UR4, URZ, 0x33, !UPT ;  /* 0x000000043f047292 */ /* 0x000fe2000f8e333f */
[----:B------:R-:W-:-:S11]  /*1b1d0*/  @!P1 PRMT R233, RZ, 0x654, R233 ;  /* 0x00000654ffe99816 */ /* 0x000fd600000000e9 */
[----:B------:R-:W-:Y:S01]  /*1b1e0*/  HGMMA.64x256x16.F32 R24, R192, gdesc[UR4].tnspB, R24, gsb0 ;  /* 0x43e00004c0187df0 */ /* 0x000fe20008000818 */
[----:B------:R-:W-:Y:S01]  /*1b1f0*/  R2UR UR6, R4 ;  /* 0x00000000040672ca */ /* 0x000fe200000e0000 */
[----:B------:R-:W-:Y:S01]  /*1b200*/  IMAD.SHL.U32 R4, R204, 0x40, RZ ;  /* 0x00000040cc047824 */ /* 0x000fe200078e00ff */
[----:B------:R-:W-:Y:S01]  /*1b210*/  R2UR UR7, R5 ;  /* 0x00000000050772ca */ /* 0x000fe200000e0000 */
[----:B------:R-:W-:Y:S02]  /*1b220*/  WARPGROUP.DEPBAR.LE gsb0, 0x0 ;  /* 0x00008000000079c5 */ /* 0x000fe40000010000 */
[----:B------:R-:W-:-:S15]  /*1b230*/  WARPGROUP.ARRIVE ;  /* 0x00000000000079c5 */ /* 0x000fde0000000000 */
[----:B------:R-:W-:-:S07]  /*1b240*/  NOP ;  /* 0x0000000000007918 */ /* 0x000fce0000000000 */
[----:B------:R-:W-:Y:S01]  /*1b250*/  HGMMA.64x256x16.F32 R24, R188, gdesc[UR4].tnspB, R24, gsb0 ;  /* 0x43e00004bc187df0 */ /* 0x000fe20008000818 */
[----:B------:R-:W-:Y:S02]  /*1b260*/  R2UR UR6, R2 ;  /* 0x00000000020672ca */ /* 0x000fe400000e0000 */
[----:B------:R-:W-:Y:S02]  /*1b270*/  R2UR UR7, R3 ;  /* 0x00000000030772ca */ /* 0x000fe400000e0000 */
[----:B------:R-:W-:-:S05]  /*1b280*/  IADD3 R2, R226, 0x1, -R4 ;  /* 0x00000001e2027810 */ /* 0x000fca0007ffe804 */
[----:B------:R-:W-:Y:S02]  /*1b290*/  IMAD.IADD R2, R2, 0x1, -R227 ;  /* 0x0000000102027824 */ /* 0x000fe400078e0ae3 */
[----:B--2---:R-:W-:Y:S01]  /*1b2a0*/  IMAD R5, R234, 0x80, R199 ;  /* 0x00000080ea057824 */ /* 0x004fe200078e02c7 */
[----:B------:R-:W-:Y:S02]  /*1b2b0*/  WARPGROUP.DEPBAR.LE gsb0, 0x0 ;  /* 0x00008000000079c5 */ /* 0x000fe40000010000 */
[----:B------:R-:W-:-:S13]  /*1b2c0*/  WARPGROUP.ARRIVE ;  /* 0x00000000000079c5 */ /* 0x000fda0000000000 */
[----:B------:R-:W-:Y:S03]  /*1b2d0*/  HGMMA.64x256x16.F32 R24, R184, gdesc[UR4].tnspB, R24, gsb0 ;  /* 0x43e00004b8187df0 */ /* 0x000fe60008000818 */
[----:B------:R-:W-:Y:S02]  /*1b2e0*/  WARPGROUP.DEPBAR.LE gsb0, 0x0 ;  /* 0x00008000000079c5 */ /* 0x000fe40000010000 */
[----:B------:R-:W-:Y:S01]  /*1b2f0*/  IMAD R186, R236, -0x2, R2 ;  /* 0xfffffffeecba7824 */ /* 0x000fe200078e0202 */
[----:B------:R0:W-:Y:S04]  /*1b300*/  @!P1 SYNCS.ARRIVE.TRANS64.RED.A1T0 RZ, [R233+URZ], RZ ;  /* 0x000000ffe9ff99a7 */ /* 0x0001e8000810043f */
[C---:B------:R-:W-:Y:S01]  /*1b310*/  IADD3 R187, R186.reuse, UR5, RZ ;  /* 0x00000005babb7c10 */ /* 0x040fe2000fffe0ff */
[----:B------:R-:W-:-:S04]  /*1b320*/  VIADD R186, R186, UR4 ;  /* 0x00000004baba7c36 */ /* 0x000fc80008000000 */
[C---:B------:R-:W-:Y:S01]  /*1b330*/  IMAD.IADD R185, R5.reuse, 0x1, R187 ;  /* 0x0000000105b97824 */ /* 0x040fe200078e02bb */
[----:B------:R-:W-:Y:S01]  /*1b340*/  IADD3 R184, R5, R186, RZ ;  /* 0x000000ba05b87210 */ /* 0x000fe20007ffe0ff */
[----:B0-----:R-:W-:Y:S06]  /*1b350*/  @!P5 BRA `(.L_x_1619) ;  /* 0x000000000064d947 */ /* 0x001fec0003800000 */
[----:B------:R-:W-:Y:S01]  /*1b360*/  IADD3 R189, R5, R226, -R227 ;  /* 0x000000e205bd7210 */ /* 0x000fe20007ffe8e3 */
[----:B------:R-:W-:Y:S03]  /*1b370*/  BSSY B1, `(.L_x_1620) ;  /* 0x0000013000017945 */ /* 0x000fe60003800000 */
[----:B------:R-:W-:-:S13]  /*1b380*/  ISETP.GT.AND P2, PT, R189, -0x1, PT ;  /* 0xffffffffbd00780c */ /* 0x000fda0003f44270 */
[----:B------:R-:W-:Y:S05]  /*1b390*/  @P2 BRA `(.L_x_1621) ;  /* 0x0000000000242947 */ /* 0x000fea0003800000 */
[----:B------:R-:W-:Y:S01]  /*1b3a0*/  ULDC UR4, c[0x0][0x9e4] ;  /* 0x0002790000047ab9 */ /* 0x000fe20000000800 */
[----:B------:R-:W-:Y:S01]  /*1b3b0*/  LOP3.LUT R189, RZ, R189, RZ, 0x33, !PT ;  /* 0x000000bdffbd7212 */ /* 0x000fe200078e33ff */
[----:B------:R-:W-:-:S05]  /*1b3c0*/  IMAD.U32 R188, RZ, RZ, UR4 ;  /* 0x00000004ffbc7e24 */ /* 0x000fca000f8e00ff */
[----:B------:R-:W-:-:S13]  /*1b3d0*/  ISETP.NE.AND P2, PT, R188, 0x1, PT ;  /* 0x00000001bc00780c */ /* 0x000fda0003f45270 */
[----:B------:R-:W0:Y:S02]  /*1b3e0*/  @P2 LDC.64 R2, c[0x0][0x9e8] ;  /* 0x00027a00ff022b82 */ /* 0x000e240000000a00 */
[----:B0-----:R-:W-:-:S05]  /*1b3f0*/  @P2 IMAD.HI.U32 R2, R189, R2, RZ ;  /* 0x00000002bd022227 */ /* 0x001fca00078e00ff */
[----:B------:R-:W-:-:S04]  /*1b400*/  @P2 SHF.R.U32.HI R189, RZ, R3, R2 ;  /* 0x00000003ffbd2219 */ /* 0x000fc80000011602 */
[----:B------:R-:W-:Y:S01]  /*1b410*/  LOP3.LUT R189, RZ, R189, RZ, 0x33, !PT ;  /* 0x000000bdffbd7212 */ /* 0x000fe200078e33ff */
[----:B------:R-:W-:Y:S06]  /*1b420*/  BRA `(.L_x_1622) ;  /* 0x00000000001c7947 */ /* 0x000fec0003800000 */
.L_x_1621:
[----:B------:R-:W-:Y:S01]  /*1b430*/  ULDC UR4, c[0x0][0x9e4] ;  /* 0x0002790000047ab9 */ /* 0x000fe20000000800 */
[----:B------:R-:W-:Y:S01]  /*1b440*/  IADD3 R189, R5, R226, -R227 ;  /* 0x000000e205bd7210 */ /* 0x000fe20007ffe8e3 */
[----:B------:R-:W-:-:S05]  /*1b450*/  IMAD.U32 R188, RZ, RZ, UR4 ;  /* 0x00000004ffbc7e24 */ /* 0x000fca000f8e00ff */
[----:B------:R-:W-:-:S13]  /*1b460*/  ISETP.NE.AND P2, PT, R188, 0x1, PT ;  /* 0x00000001bc00780c */ /* 0x000fda0003f45270 */
[----:B------:R-:W0:Y:S02]  /*1b470*/  @P2 LDC.64 R2, c[0x0][0x9e8] ;  /* 0x00027a00ff022b82 */ /* 0x000e240000000a00 */
[----:B0-----:R-:W-:-:S05]  /*1b480*/  @P2 IMAD.HI.U32 R2, R189, R2, RZ ;  /* 0x00000002bd022227 */ /* 0x001fca00078e00ff */
[----:B------:R-:W-:-:S07]  /*1b490*/  @P2 SHF.R.U32.HI R189, RZ, R3, R2 ;  /* 0x00000003ffbd2219 */ /* 0x000fce0000011602 */
.L_x_1622:
[----:B------:R-:W-:Y:S05]  /*1b4a0*/  BSYNC B1 ;  /* 0x0000000000017941 */ /* 0x000fea0003800000 */
.L_x_1620:
[----:B------:R-:W-:-:S04]  /*1b4b0*/  IMAD R189, R189, R188, -R4 ;  /* 0x000000bcbdbd7224 */ /* 0x000fc800078e0a04 */
[----:B------:R-:W-:-:S05]  /*1b4c0*/  IMAD R189, R236, -0x2, R189 ;  /* 0xfffffffeecbd7824 */ /* 0x000fca00078e02bd */
[----:B------:R-:W-:Y:S02]  /*1b4d0*/  VIMNMX R184, R184, R189, !PT ;  /* 0x000000bdb8b87248 */ /* 0x000fe40007fe0100 */
[----:B------:R-:W-:-:S07]  /*1b4e0*/  VIADDMNMX R185, R189, R188, R185, PT ;  /* 0x000000bcbdb97246 */ /* 0x000fce00038001b9 */
.L_x_1619:
        /* <DEDUP_REMOVED lines=55> */
[----:B------:R-:W-:Y:S01]  /*1b860*/  ULDC UR4, c[0x0][0x9e4] ;  /* 0x0002790000047ab9 */ /* 0x000fe20000000800 */
[----:B------:R-:W-:Y:S01]  /*1b870*/  IADD3 R5, R5, 0x8, RZ ;  /* 0x0000000805057810 */ /* 0x000fe20007ffe0ff */
[----:B------:R-:W-:-:S03]  /*1b880*/  IMAD.U32 R184, RZ, RZ, UR4 ;  /* 0x00000004ffb87e24 */ /* 0x000fc6000f8e00ff */
[----:B------:R-:W-:Y:S02]  /*1b890*/  IADD3 R5, R5, R226, -R227 ;  /* 0x000000e205057210 */ /* 0x000fe40007ffe8e3 */
[----:B------:R-:W-:Y:S02]  /*1b8a0*/  ISETP.NE.AND P3, PT, R184, 0x1, PT ;  /* 0x00000001b800780c */ /* 0x000fe40003f65270 */
[----:B------:R-:W-:-:S11]  /*1b8b0*/  LOP3.LUT R5, RZ, R5, RZ, 0x33, !PT ;  /* 0x00000005ff057212 */ /* 0x000fd600078e33ff */
[----:B------:R-:W0:Y:S02]  /*1b8c0*/  @P3 LDC.64 R2, c[0x0][0x9e8] ;  /* 0x00027a00ff023b82 */ /* 0x000e240000000a00 */
[----:B0-----:R-:W-:-:S05]  /*1b8d0*/  @P3 IMAD.HI.U32 R2, R5, R2, RZ ;  /* 0x0000000205023227 */ /* 0x001fca00078e00ff */
[----:B------:R-:W-:-:S04]  /*1b8e0*/  @P3 SHF.R.U32.HI R5, RZ, R3, R2 ;  /* 0x00000003ff053219 */ /* 0x000fc80000011602 */
[----:B------:R-:W-:Y:S01]  /*1b8f0*/  LOP3.LUT R5, RZ, R5, RZ, 0x33, !PT ;  /* 0x00000005ff057212 */ /* 0x000fe200078e33ff */
[----:B------:R-:W-:Y:S06]  /*1b900*/  BRA `(.L_x_1626) ;  /* 0x00000000001c7947 */ /* 0x000fec0003800000 */
.L_x_1625:
[----:B------:R-:W-:Y:S01]  /*1b910*/  ULDC UR4, c[0x0][0x9e4] ;  /* 0x0002790000047ab9 */ /* 0x000fe20000000800 */
[----:B------:R-:W-:Y:S02]  /*1b920*/  IMAD.MOV.U32 R5, RZ, RZ, R232 ;  /* 0x000000ffff057224 */ /* 0x000fe400078e00e8 */
[----:B------:R-:W-:-:S05]  /*1b930*/  IMAD.U32 R184, RZ, RZ, UR4 ;  /* 0x00000004ffb87e24 */ /* 0x000fca000f8e00ff */
[----:B------:R-:W-:-:S13]  /*1b940*/  ISETP.NE.AND P3, PT, R184, 0x1, PT ;  /* 0x00000001b800780c */ /* 0x000fda0003f65270 */
[----:B------:R-:W0:Y:S02]  /*1b950*/  @P3 LDC.64 R2, c[0x0][0x9e8] ;  /* 0x00027a00ff023b82 */ /* 0x000e240000000a00 */
[----:B0-----:R-:W-:-:S05]  /*1b960*/  @P3 IMAD.HI.U32 R2, R232, R2, RZ ;  /* 0x00000002e8023227 */ /* 0x001fca00078e00ff */
[----:B------:R-:W-:-:S07]  /*1b970*/  @P3 SHF.R.U32.HI R5, RZ, R3, R2 ;  /* 0x00000003ff053219 */ /* 0x000fce0000011602 */
.L_x_1626:
[----:B------:R-:W-:Y:S05]  /*1b980*/  BSYNC B1 ;  /* 0x0000000000017941 */ /* 0x000fea0003800000 */
.L_x_1624:
[----:B------:R-:W-:-:S04]  /*1b990*/  IMAD R4, R5, R184, -R4 ;  /* 0x000000b805047224 */ /* 0x000fc800078e0a04 */
[----:B------:R-:W-:-:S05]  /*1b9a0*/  IMAD R4, R236, -0x2, R4 ;  /* 0xfffffffeec047824 */ /* 0x000fca00078e0204 */
[----:B------:R-:W-:Y:S02]  /*1b9b0*/  VIMNMX R186, R186, R4, !PT ;  /* 0x00000004baba7248 */ /* 0x000fe40007fe0100 */
[----:B------:R-:W-:-:S07]  /*1b9c0*/  VIADDMNMX R187, R4, R184, R187, PT ;  /* 0x000000b804bb7246 */ /* 0x000fce00038001bb */
.L_x_1623:
[----:B------:R-:W-:Y:S01]  /*1b9d0*/  @!P1 VIADD R0, R0, 0x30860 ;  /* 0x0003086000009836 */ /* 0x000fe20000000000 */
[----:B------:R-:W2:Y:S01]  /*1b9e0*/  LDL R233, [R1+0x54] ;  /* 0x0000540001e97983 */ /* 0x000ea20000100800 */
[C---:B------:R-:W-:Y:S01]  /*1b9f0*/  ISETP.GT.AND P6, PT, R186.reuse, 0x9, P2 ;  /* 0x00000009ba00780c */ /* 0x040fe200017c4270 */
[----:B------:R-:W-:Y:S01]  /*1ba00*/  ULDC UR4, c[0x0][0x988] ;  /* 0x0002620000047ab9 */ /* 0x000fe20000000800 */
[----:B------:R-:W-:Y:S01]  /*1ba10*/  ISETP.GT.AND P4, PT, R186, 0x1, P2 ;  /* 0x00000001ba00780c */ /* 0x000fe20001784270 */
[----:B------:R-:W-:Y:S01]  /*1ba20*/  IMAD.MOV.U32 R237, RZ, RZ, R205 ;  /* 0x000000ffffed7224 */ /* 0x000fe200078e00cd */
[----:B------:R-:W-:Y:S01]  /*1ba30*/  @!P1 PRMT R0, RZ, 0x654, R0 ;  /* 0x00000654ff009816 */ /* 0x000fe20000000000 */
[----:B------:R-:W-:Y:S01]  /*1ba40*/  IMAD.MOV.U32 R234, RZ, RZ, R200 ;  /* 0x000000ffffea7224 */ /* 0x000fe200078e00c8 */
[----:B------:R-:W-:Y:S02]  /*1ba50*/  ISETP.LT.OR P6, PT, R187, 0xa, P6 ;  /* 0x0000000abb00780c */ /* 0x000fe400037c1670 */
[----:B------:R0:W-:Y:S01]  /*1ba60*/  @!P1 SYNCS.ARRIVE.TRANS64.RED.A1T0 RZ, [R0+URZ], RZ ;  /* 0x000000ff00ff99a7 */ /* 0x0001e2000810043f */
[----:B------:R-:W-:-:S02]  /*1ba70*/  MOV R3, UR4 ;  /* 0x0000000400037c02 */ /* 0x000fc40008000f00 */
[----:B------:R-:W-:Y:S02]  /*1ba80*/  FSEL R159, R159, -INF , !P6 ;  /* 0xff8000009f9f7808 */ /* 0x000fe40007000000 */
[----:B------:R-:W-:Y:S02]  /*1ba90*/  ISETP.GT.AND P6, PT, R186, 0x18, P2 ;  /* 0x00000018ba00780c */ /* 0x000fe400017c4270 */
[C---:B------:R-:W-:Y:S02]  /*1baa0*/  ISETP.LT.OR P4, PT, R187.reuse, 0x2, P4 ;  /* 0x00000002bb00780c */ /* 0x040fe40002781670 */
        /* <DEDUP_REMOVED lines=17> */
[----:B------:R-:W-:Y:S02]  /*1bbc0*/  FSEL R155, R155, -INF , !P4 ;  /* 0xff8000009b9b7808 */ /* 0x000fe40006000000 */
[----:B------:R-:W-:Y:S02]  /*1bbd0*/  FMNMX.FTZ R0, R169, R0, !PT ;  /* 0x00000000a9007209 */ /* 0x000fe40007810000 */
[----:B------:R-:W-:Y:S02]  /*1bbe0*/  FMNMX.FTZ R4, R154, R201, !PT ;  /* 0x000000c99a047209 */ /* 0x000fe40007810000 */
[----:B------:R-:W-:-:S02]  /*1bbf0*/  FMNMX.FTZ R0, R172, R0, !PT ;  /* 0x00000000ac007209 */ /* 0x000fc40007810000 */
[----:B------:R-:W-:Y:S02]  /*1bc00*/  ISETP.GT.AND P4, PT, R186, 0x10, P2 ;  /* 0x00000010ba00780c */ /* 0x000fe40001784270 */
[----:B------:R-:W-:Y:S02]  /*1bc10*/  FMNMX.FTZ R0, R173, R0, !PT ;  /* 0x00000000ad007209 */ /* 0x000fe40007810000 */
[----:B------:R-:W-:Y:S02]  /*1bc20*/  FMNMX.FTZ R4, R155, R4, !PT ;  /* 0x000000049b047209 */ /* 0x000fe40007810000 */
        /* <DEDUP_REMOVED lines=16> */
[----:B------:R-:W-:-:S04]  /*1bd30*/  ISETP.GT.AND P4, PT, R186, 0x30, P2 ;  /* 0x00000030ba00780c */ /* 0x000fc80001784270 */
[----:B------:R-:W-:-:S04]  /*1bd40*/  ISETP.LT.OR P4, PT, R187, 0x31, P4 ;  /* 0x00000031bb00780c */ /* 0x000fc80002781670 */
        /* <DEDUP_REMOVED lines=10> */
[----:B------:R-:W-:Y:S01]  /*1bdf0*/  MOV R231, R5 ;  /* 0x0000000500e77202 */ /* 0x000fe20000000f00 */
[-CC-:B------:R-:W-:Y:S01]  /*1be00*/  FFMA.FTZ R152, R152, R3.reuse, -R0.reuse ;  /* 0x0000000398987223 */ /* 0x180fe20000010800 */
[----:B------:R-:W-:Y:S01]  /*1be10*/  ISETP.LT.OR P3, PT, R187, 0x9, P3 ;  /* 0x00000009bb00780c */ /* 0x000fe20001f61670 */
[-CC-:B------:R-:W-:Y:S01]  /*1be20*/  FFMA.FTZ R153, R153, R3.reuse, -R0.reuse ;  /* 0x0000000399997223 */ /* 0x180fe20000010800 */
[-C--:B------:R-:W-:Y:S01]  /*1be30*/  FMUL.FTZ R2, R2, R3.reuse ;  /* 0x0000000302027220 */ /* 0x080fe20000410000 */
[-CC-:B------:R-:W-:Y:S01]  /*1be40*/  FFMA.FTZ R156, R156, R3.reuse, -R0.reuse ;  /* 0x000000039c9c7223 */ /* 0x180fe20000010800 */
[----:B------:R-:W-:Y:S01]  /*1be50*/  FSEL R158, R158, -INF , !P3 ;  /* 0xff8000009e9e7808 */ /* 0x000fe20005800000 */
[-CC-:B------:R-:W-:Y:S01]  /*1be60*/  FFMA.FTZ R157, R157, R3.reuse, -R0.reuse ;  /* 0x000000039d9d7223 */ /* 0x180fe20000010800 */
[----:B------:R-:W-:Y:S01]  /*1be70*/  ISETP.GT.AND P3, PT, R186, 0x11, P2 ;  /* 0x00000011ba00780c */ /* 0x000fe20001764270 */
[-CC-:B------:R-:W-:Y:S01]  /*1be80*/  FFMA.FTZ R160, R160, R3.reuse, -R0.reuse ;  /* 0x00000003a0a07223 */ /* 0x180fe20000010800 */
[----:B------:R-:W-:Y:S01]  /*1be90*/  FMNMX.FTZ R4, R158, R4, !PT ;  /* 0x000000049e047209 */ /* 0x000fe20007810000 */
[-CC-:B------:R-:W-:Y:S01]  /*1bea0*/  FFMA.FTZ R161, R161, R3.reuse, -R0.reuse ;  /* 0x00000003a1a17223 */ /* 0x180fe20000010800 */
[----:B------:R-:W-:Y:S01]  /*1beb0*/  ISETP.LT.OR P3, PT, R187, 0x12, P3 ;  /* 0x00000012bb00780c */ /* 0x000fe20001f61670 */
[-CC-:B------:R-:W-:Y:S01]  /*1bec0*/  FFMA.FTZ R164, R164, R3.reuse, -R0.reuse ;  /* 0x00000003a4a47223 */ /* 0x180fe20000010800 */
[----:B------:R-:W-:Y:S01]  /*1bed0*/  FMNMX.FTZ R4, R159, R4, !PT ;  /* 0x000000049f047209 */ /* 0x000fe20007810000 */
[-CC-:B------:R-:W-:Y:S01]  /*1bee0*/  FFMA.FTZ R165, R165, R3.reuse, -R0.reuse ;  /* 0x00000003a5a57223 */ /* 0x180fe20000010800 */
[----:B------:R-:W-:Y:S01]  /*1bef0*/  FSEL R163, R163, -INF , !P3 ;  /* 0xff800000a3a37808 */ /* 0x000fe20005800000 */
[-CC-:B------:R-:W-:Y:S01]  /*1bf00*/  FFMA.FTZ R168, R168, R3.reuse, -R0.reuse ;  /* 0x00000003a8a87223 */ /* 0x180fe20000010800 */
[----:B------:R-:W-:Y:S01]  /*1bf10*/  FMNMX.FTZ R4, R162, R4, !PT ;  /* 0x00000004a2047209 */ /* 0x000fe20007810000 */
        /* <DEDUP_REMOVED lines=12> */
[----:B------:R-:W-:Y:S01]  /*1bfe0*/  FFMA.FTZ R181, R181, R3, -R0 ;  /* 0x00000003b5b57223 */ /* 0x000fe20000010800 */
[----:B------:R-:W-:Y:S01]  /*1bff0*/  ISETP.GT.AND P3, PT, R186, 0x29, P2 ;  /* 0x00000029ba00780c */ /* 0x000fe20001764270 */
[----:B------:R-:W-:Y:S01]  /*1c000*/  MUFU.EX2 R152, R152 ;  /* 0x0000009800987308 */ /* 0x000fe20000000800 */
[----:B------:R-:W-:-:S02]  /*1c010*/  FMNMX.FTZ R4, R170, R4, !PT ;  /* 0x00000004aa047209 */ /* 0x000fc40007810000 */
[----:B------:R-:W-:Y:S02]  /*1c020*/  ISETP.LT.OR P3, PT, R187, 0x2a, P3 ;  /* 0x0000002abb00780c */ /* 0x000fe40001f61670 */
[----:B------:R-:W-:Y:S02]  /*1c030*/  FMNMX.FTZ R4, R171, R4, !PT ;  /* 0x00000004ab047209 */ /* 0x000fe40007810000 */
[----:B------:R-:W-:Y:S01]  /*1c040*/  FSEL R175, R175, -INF , !P3 ;  /* 0xff800000afaf7808 */ /* 0x000fe20005800000 */
[----:B------:R-:W0:Y:S01]  /*1c050*/  MUFU.EX2 R0, R2 ;  /* 0x0000000200007308 */ /* 0x000e220000000800 */
[----:B------:R-:W-:Y:S02]  /*1c060*/  ISETP.GT.AND P3, PT, R186, 0x31, P2 ;  /* 0x00000031ba00780c */ /* 0x000fe40001764270 */
[----:B------:R-:W-:Y:S02]  /*1c070*/  FMNMX.FTZ R4, R174, R4, !PT ;  /* 0x00000004ae047209 */ /* 0x000fe40007810000 */
[----:B------:R-:W-:-:S02]  /*1c080*/  ISETP.LT.OR P3, PT, R187, 0x32, P3 ;  /* 0x00000032bb00780c */ /* 0x000fc40001f61670 */
[----:B------:R-:W-:Y:S01]  /*1c090*/  FMNMX.FTZ R4, R175, R4, !PT ;  /* 0x00000004af047209 */ /* 0x000fe20007810000 */
[----:B------:R-:W1:Y:S01]  /*1c0a0*/  MUFU.EX2 R153, R153 ;  /* 0x0000009900997308 */ /* 0x000e620000000800 */
[----:B------:R-:W-:Y:S02]  /*1c0b0*/  ISETP.GT.AND P2, PT, R186, 0x39, P2 ;  /* 0x00000039ba00780c */ /* 0x000fe40001744270 */
[----:B------:R-:W-:Y:S02]  /*1c0c0*/  FSEL R179, R179, -INF , !P3 ;  /* 0xff800000b3b37808 */ /* 0x000fe40005800000 */
[----:B------:R-:W-:Y:S02]  /*1c0d0*/  FMNMX.FTZ R4, R178, R4, !PT ;  /* 0x00000004b2047209 */ /* 0x000fe40007810000 */
[----:B------:R-:W-:Y:S01]  /*1c0e0*/  ISETP.LT.OR P2, PT, R187, 0x3a, P2 ;  /* 0x0000003abb00780c */ /* 0x000fe20001741670 */
[----:B------:R-:W3:Y:S01]  /*1c0f0*/  MUFU.EX2 R156, R156 ;  /* 0x0000009c009c7308 */ /* 0x000ee20000000800 */
[----:B------:R-:W-:Y:S01]  /*1c100*/  FMNMX.FTZ R4, R179, R4, !PT ;  /* 0x00000004b3047209 */ /* 0x000fe20007810000 */
[----:B0-----:R-:W-:Y:S01]  /*1c110*/  FFMA.FTZ R2, R0, R230, R152 ;  /* 0x000000e600027223 */ /* 0x001fe20000010098 */
[----:B------:R-:W-:-:S02]  /*1c120*/  FSEL R183, R183, -INF , !P2 ;  /* 0xff800000b7b77808 */ /* 0x000fc40005000000 */
[----:B------:R-:W-:-:S03]  /*1c130*/  FMNMX.FTZ R4, R182, R4, !PT ;  /* 0x00000004b6047209 */ /* 0x000fc60007810000 */
[----:B------:R-:W0:Y:S01]  /*1c140*/  MUFU.EX2 R157, R157 ;  /* 0x0000009d009d7308 */ /* 0x000e220000000800 */
[C---:B-1----:R-:W-:Y:S01]  /*1c150*/  F2FP.F16.F32.PACK_AB R196, R153.reuse, R152 ;  /* 0x0000009899c4723e */ /* 0x042fe200000000ff */
[----:B------:R-:W-:Y:S01]  /*1c160*/  FADD.FTZ R2, R153, R2 ;  /* 0x0000000299027221 */ /* 0x000fe20000010000 */
[----:B------:R-:W-:-:S05]  /*1c170*/  FMNMX.FTZ R152, R183, R4, !PT ;  /* 0x00000004b7987209 */ /* 0x000fca0007810000 */
[----:B------:R-:W1:Y:S01]  /*1c180*/  SHFL.BFLY PT, R4, R152, 0x2, 0x1f ;  /* 0x0c401f0098047f89 */ /* 0x000e6200000e0000 */
[----:B------:R-:W4:Y:S01]  /*1c190*/  MUFU.EX2 R160, R160 ;  /* 0x000000a000a07308 */ /* 0x000f220000000800 */
[----:B---3--:R-:W-:-:S07]  /*1c1a0*/  FADD.FTZ R2, R156, R2 ;  /* 0x000000029c027221 */ /* 0x008fce0000010000 */
[----:B------:R-:W3:Y:S01]  /*1c1b0*/  MUFU.EX2 R161, R161 ;  /* 0x000000a100a17308 */ /* 0x000ee20000000800 */
[C---:B0-----:R-:W-:Y:S01]  /*1c1c0*/  FADD.FTZ R2, R157.reuse, R2 ;  /* 0x000000029d027221 */ /* 0x041fe20000010000 */
[----:B------:R-:W-:-:S06]  /*1c1d0*/  F2FP.F16.F32.PACK_AB R198, R157, R156 ;  /* 0x0000009c9dc6723e */ /* 0x000fcc00000000ff */
[----:B------:R-:W0:Y:S01]  /*1c1e0*/  MUFU.EX2 R164, R164 ;  /* 0x000000a400a47308 */ /* 0x000e220000000800 */
[----:B----4-:R-:W-:Y:S01]  /*1c1f0*/  FADD.FTZ R2, R160, R2 ;  /* 0x00000002a0027221 */ /* 0x010fe20000010000 */
[----:B-1----:R-:W-:-:S06]  /*1c200*/  FMNMX.FTZ R152, R152, R4, !PT ;  /* 0x0000000498987209 */ /* 0x002fcc0007810000 */
[----:B------:R-:W1:Y:S01]  /*1c210*/  MUFU.EX2 R165, R165 ;  /* 0x000000a500a57308 */ /* 0x000e620000000800 */
[C---:B---3--:R-:W-:Y:S01]  /*1c220*/  FADD.FTZ R2, R161.reuse, R2 ;  /* 0x00000002a1027221 */ /* 0x048fe20000010000 */
[----:B------:R-:W-:Y:S01]  /*1c230*/  F2FP.F16.F32.PACK_AB R192, R161, R160 ;  /* 0x000000a0a1c0723e */ /* 0x000fe200000000ff */
[----:B------:R-:W3:Y:S05]  /*1c240*/  SHFL.BFLY PT, R4, R152, 0x1, 0x1f ;  /* 0x0c201f0098047f89 */ /* 0x000eea00000e0000 */
[----:B------:R-:W4:Y:S01]  /*1c250*/  MUFU.EX2 R168, R168 ;  /* 0x000000a800a87308 */ /* 0x000f220000000800 */
[----:B0-----:R-:W-:-:S07]  /*1c260*/  FADD.FTZ R2, R164, R2 ;  /* 0x00000002a4027221 */ /* 0x001fce0000010000 */
[----:B------:R-:W0:Y:S01]  /*1c270*/  MUFU.EX2 R169, R169 ;  /* 0x000000a900a97308 */ /* 0x000e220000000800 */
[C---:B-1----:R-:W-:Y:S01]  /*1c280*/  FADD.FTZ R2, R165.reuse, R2 ;  /* 0x00000002a5027221 */ /* 0x042fe20000010000 */
[----:B------:R-:W-:-:S06]  /*1c290*/  F2FP.F16.F32.PACK_AB R194, R165, R164 ;  /* 0x000000a4a5c2723e */ /* 0x000fcc00000000ff */
[----:B------:R-:W1:Y:S01]  /*1c2a0*/  MUFU.EX2 R172, R172 ;  /* 0x000000ac00ac7308 */ /* 0x000e620000000800 */
[----:B----4-:R-:W-:Y:S01]  /*1c2b0*/  FADD.FTZ R156, R168, R2 ;  /* 0x00000002a89c7221 */ /* 0x010fe20000010000 */
[----:B---3--:R-:W-:-:S04]  /*1c2c0*/  FMNMX.FTZ R4, R152, R4, !PT ;  /* 0x0000000498047209 */ /* 0x008fc80007810000 */
[C---:B------:R-:W-:Y:S01]  /*1c2d0*/  FSETP.NEU.FTZ.AND P2, PT, R4.reuse, -INF , PT ;  /* 0xff8000000400780b */ /* 0x040fe20003f5d000 */
[CC--:B------:R-:W-:Y:S01]  /*1c2e0*/  FMUL.FTZ R152, R4.reuse, R3.reuse ;  /* 0x0000000304987220 */ /* 0x0c0fe20000410000 */
[----:B------:R-:W3:Y:S01]  /*1c2f0*/  MUFU.EX2 R173, R173 ;  /* 0x000000ad00ad7308 */ /* 0x000ee20000000800 */
[C---:B0-----:R-:W-:Y:S01]  /*1c300*/  FADD.FTZ R156, R169.reuse, R156 ;  /* 0x0000009ca99c7221 */ /* 0x041fe20000010000 */
[----:B------:R-:W-:Y:S02]  /*1c310*/  FSEL R153, R4, RZ, P2 ;  /* 0x000000ff04997208 */ /* 0x000fe40001000000 */
[----:B------:R-:W-:Y:S02]  /*1c320*/  FSEL R152, R152, RZ, P2 ;  /* 0x000000ff98987208 */ /* 0x000fe40001000000 */
[----:B------:R-:W-:Y:S01]  /*1c330*/  F2FP.F16.F32.PACK_AB R188, R169, R168 ;  /* 0x000000a8a9bc723e */ /* 0x000fe200000000ff */
[----:B------:R-:W-:Y:S01]  /*1c340*/  FADD.FTZ R153, -R153, R201 ;  /* 0x000000c999997221 */ /* 0x000fe20000010100 */
[----:B------:R-:W0:Y:S01]  /*1c350*/  MUFU.EX2 R176, R176 ;  /* 0x000000b000b07308 */ /* 0x000e220000000800 */
[-CC-:B------:R-:W-:Y:S01]  /*1c360*/  FFMA.FTZ R154, R154, R3.reuse, -R152.reuse ;  /* 0x000000039a9a7223 */ /* 0x180fe20000010898 */
[-CC-:B------:R-:W-:Y:S01]  /*1c370*/  FFMA.FTZ R155, R155, R3.reuse, -R152.reuse ;  /* 0x000000039b9b7223 */ /* 0x180fe20000010898 */
[-C--:B------:R-:W-:Y:S01]  /*1c380*/  FMUL.FTZ R153, R153, R3.reuse ;  /* 0x0000000399997220 */ /* 0x080fe20000410000 */
        /* <DEDUP_REMOVED lines=15> */
[----:B------:R-:W-:Y:S01]  /*1c480*/  FFMA.FTZ R152, R183, R3, -R152 ;  /* 0x00000003b7987223 */ /* 0x000fe20000010898 */
[----:B-1----:R-:W-:Y:S01]  /*1c490*/  FADD.FTZ R156, R172, R156 ;  /* 0x0000009cac9c7221 */ /* 0x002fe20000010000 */
[C---:B--2---:R-:W-:Y:S01]  /*1c4a0*/  ISETP.GT.AND P2, PT, R204.reuse, R233, PT ;  /* 0x000000e9cc00720c */ /* 0x044fe20003f44270 */
[----:B------:R-:W-:Y:S01]  /*1c4b0*/  VIADD R204, R204, 0xffffffff ;  /* 0xffffffffcccc7836 */ /* 0x000fe20000000000 */
[C---:B---3--:R-:W-:Y:S01]  /*1c4c0*/  F2FP.F16.F32.PACK_AB R190, R173.reuse, R172 ;  /* 0x000000acadbe723e */ /* 0x048fe200000000ff */
[----:B------:R-:W1:Y:S01]  /*1c4d0*/  MUFU.EX2 R155, R155 ;  /* 0x0000009b009b7308 */ /* 0x000e620000000800 */
[----:B------:R-:W-:Y:S01]  /*1c4e0*/  FADD.FTZ R156, R173, R156 ;  /* 0x0000009cad9c7221 */ /* 0x000fe20000010000 */
[----:B------:R-:W-:-:S03]  /*1c4f0*/  IMAD.MOV.U32 R201, RZ, RZ, R4 ;  /* 0x000000ffffc97224 */ /* 0x000fc600078e0004 */
[----:B0-----:R-:W-:-:S03]  /*1c500*/  FADD.FTZ R153, R176, R156 ;  /* 0x0000009cb0997221 */ /* 0x001fc60000010000 */
[----:B------:R-:W0:Y:S01]  /*1c510*/  MUFU.EX2 R158, R158 ;  /* 0x0000009e009e7308 */ /* 0x000e220000000800 */
[----:B----4-:R-:W-:-:S07]  /*1c520*/  FFMA.FTZ R229, R2, R229, R154 ;  /* 0x000000e502e57223 */ /* 0x010fce000001009a */
        /* <DEDUP_REMOVED lines=34> */
[C---:B0-----:R-:W-:Y:S01]  /*1c750*/  FADD.FTZ R229, R179.reuse, R229 ;  /* 0x000000e5b3e57221 */ /* 0x041fe20000010000 */
[----:B------:R-:W-:-:S06]  /*1c760*/  F2FP.F16.F32.PACK_AB R185, R179, R178 ;  /* 0x000000b2b3b9723e */ /* 0x000fcc00000000ff */
[----:B------:R-:W0:Y:S01]  /*1c770*/  MUFU.EX2 R181, R181 ;  /* 0x000000b500b57308 */ /* 0x000e220000000800 */
[----:B--2---:R-:W-:-:S07]  /*1c780*/  FADD.FTZ R153, R180, R153 ;  /* 0x00000099b4997221 */ /* 0x004fce0000010000 */
[----:B------:R-:W2:Y:S01]  /*1c790*/  MUFU.EX2 R152, R152 ;  /* 0x0000009800987308 */ /* 0x000ea20000000800 */
[----:B-1----:R-:W-:Y:S01]  /*1c7a0*/  FADD.FTZ R229, R182, R229 ;  /* 0x000000e5b6e57221 */ /* 0x002fe20000010000 */
[C---:B0-----:R-:W-:Y:S01]  /*1c7b0*/  FADD.FTZ R230, R181.reuse, R153 ;  /* 0x00000099b5e67221 */ /* 0x041fe20000010000 */
[----:B------:R-:W-:Y:S02]  /*1c7c0*/  F2FP.F16.F32.PACK_AB R186, R181, R180 ;  /* 0x000000b4b5ba723e */ /* 0x000fe400000000ff */
[C---:B--2---:R-:W-:Y:S01]  /*1c7d0*/  FADD.FTZ R229, R152.reuse, R229 ;  /* 0x000000e598e57221 */ /* 0x044fe20000010000 */
[----:B------:R-:W-:Y:S01]  /*1c7e0*/  F2FP.F16.F32.PACK_AB R187, R152, R182 ;  /* 0x000000b698bb723e */ /* 0x000fe200000000ff */
[----:B------:R-:W-:Y:S06]  /*1c7f0*/  @P2 BRA `(.L_x_1627) ;  /* 0xffffffd400542947 */ /* 0x000fec000383ffff */
.L_x_1608:
[----:B------:R-:W-:Y:S05]  /*1c800*/  BSYNC B0 ;  /* 0x0000000000007941 */ /* 0x000fea0003800000 */
.L_x_1607:
        /* <DEDUP_REMOVED lines=131> */
.L_x_1628:
[----:B------:R-:W-:Y:S01]  /*1d040*/  IMAD R11, R200, 0x8, R16 ;  /* 0x00000008c80b7824 */ /* 0x000fe200078e0210 */
[----:B------:R-:W-:-:S04]  /*1d050*/  SHF.L.U32 R2, R205, 0x1f, RZ ;  /* 0x0000001fcd027819 */ /* 0x000fc800000006ff */
[----:B------:R0:W1:Y:S01]  /*1d060*/  SYNCS.PHASECHK.TRANS64.TRYWAIT P2, [R11+URZ+0x30850], R2 ;  /* 0x030850020b0075a7 */ /* 0x000062000804017f */
[----:B------:R-:W-:Y:S05]  /*1d070*/  @!P0 BRA `(.L_x_1629) ;  /* 0x0000000000048947 */ /* 0x000fea0003800000 */
[----:B------:R-:W-:Y:S01]  /*1d080*/  BPT.TRAP 0x1 ;  /* 0x000000040000795c */ /* 0x000fe20000300000 */
.L_x_1629:
[----:B------:R-:W-:Y:S01]  /*1d090*/  VIADD R16, R16, 0x400 ;  /* 0x0000040010107836 */ /* 0x000fe20000000000 */
[----:B------:R-:W-:Y:S04]  /*1d0a0*/  BSSY B0, `(.L_x_1630) ;  /* 0x0000008000007945 */ /* 0x000fe80003800000 */
[----:B------:R-:W-:-:S04]  /*1d0b0*/  SHF.R.U32.HI R16, RZ, 0x4, R16 ;  /* 0x00000004ff107819 */ /* 0x000fc80000011610 */
[----:B------:R-:W-:-:S04]  /*1d0c0*/  LOP3.LUT R16, R16, 0x3fff, RZ, 0xc0, !PT ;  /* 0x00003fff10107812 */ /* 0x000fc800078ec0ff */
[----:B------:R-:W-:-:S04]  /*1d0d0*/  LOP3.LUT R7, R16, 0x2000000, RZ, 0xfc, !PT ;  /* 0x0200000010077812 */ /* 0x000fc800078efcff */
[----:B------:R-:W-:Y:S01]  /*1d0e0*/  LEA R0, R200, R7, 0xb ;  /* 0x00000007c8007211 */ /* 0x000fe200078e58ff */
[----:B-1----:R-:W-:Y:S06]  /*1d0f0*/  @P2 BRA `(.L_x_1631) ;  /* 0x0000000000082947 */ /* 0x002fec0003800000 */
[----:B------:R-:W1:Y:S02]  /*1d100*/  SYNCS.PHASECHK.TRANS64.TRYWAIT P0, [R11+URZ+0x30850], R2 ;  /* 0x030850020b0075a7 */ /* 0x000e64000800017f */
[----:B-1----:R-:W-:Y:S05]  /*1d110*/  @!P0 BRA `(.L_x_1632) ;  /* 0x000000bc008c8947 */ /* 0x002fea0003800000 */
.L_x_1631:
[----:B------:R-:W-:Y:S05]  /*1d120*/  BSYNC B0 ;  /* 0x0000000000007941 */ /* 0x000fea0003800000 */
.L_x_1630:
[----:B------:R-:W-:Y:S01]  /*1d130*/  IMAD.MOV.U32 R6, RZ, RZ, R0 ;  /* 0x000000ffff067224 */ /* 0x000fe200078e0000 */
[----:B------:R-:W2:Y:S01]  /*1d140*/  LDL.LU R16, [R1+0x70] ;  /* 0x0000700001107983 */ /* 0x000ea20000300800 */
[----:B------:R-:W-:Y:S01]  /*1d150*/  IMAD.MOV.U32 R7, RZ, RZ, 0x40000040 ;  /* 0x40000040ff077424 */ /* 0x000fe200078e00ff */
[----:B------:R-:W-:Y:S01]  /*1d160*/  WARPGROUP.ARRIVE ;  /* 0x00000000000079c5 */ /* 0x000fe20000000000 */
[----:B------:R-:W-:Y:S01]  /*1d170*/  VIADD R200, R200, 0x1 ;  /* 0x00000001c8c87836 */ /* 0x000fe20000000000 */
[----:B------:R-:W-:Y:S01]  /*1d180*/  R2UR UR6, R6 ;  /* 0x00000000060672ca */ /* 0x000fe200000e0000 */
[----:B------:R-:W-:Y:S01]  /*1d190*/  VIADD R6, R0, 0x80 ;  /* 0x0000008000067836 */ /* 0x000fe20000000000 */
[----:B------:R-:W-:Y:S01]  /*1d1a0*/  R2UR UR7, R7 ;  /* 0x00000000070772ca */ /* 0x000fe200000e0000 */
[----:B01----:R-:W0:Y:S01]  /*1d1b0*/  SHFL.BFLY PT, R2, R229, 0x2, 0x1f ;  /* 0x0c401f00e5027f89 */ /* 0x003e2200000e0000 */
[----:B------:R-:W-:Y:S01]  /*1d1c0*/  MOV R7, 0x40000040 ;  /* 0x4000004000077802 */ /* 0x000fe20000000f00 */
[----:B------:R-:W-:Y:S01]  /*1d1d0*/  @!P1 VIADD R11, R11, 0x30860 ;  /* 0x000308600b0b9836 */ /* 0x000fe20000000000 */
[----:B------:R-:W-:-:S04]  /*1d1e0*/  ISETP.NE.AND P2, PT, R200, 0x2, PT ;  /* 0x00000002c800780c */ /* 0x000fc80003f45270 */
[----:B------:R-:W-:Y:S02]  /*1d1f0*/  @!P1 PRMT R11, RZ, 0x654, R11 ;  /* 0x00000654ff0b9816 */ /* 0x000fe4000000000b */
[----:B------:R-:W-:-:S03]  /*1d200*/  SEL R200, R200, RZ, P2 ;  /* 0x000000ffc8c87207 */ /* 0x000fc60001000000 */
[----:B------:R-:W-:Y:S01]  /*1d210*/  HGMMA.64x256x16.F32 R24, R196, gdesc[UR4].tnspB, R24, gsb0 ;  /* 0x43e00004c4187df0 */ /* 0x000fe20008000818 */
[----:B------:R-:W-:Y:S01]  /*1d220*/  R2UR UR6, R6 ;  /* 0x00000000060672ca */ /* 0x000fe200000e0000 */
[----:B------:R-:W-:Y:S01]  /*1d230*/  VIADD R6, R0, 0x100 ;  /* 0x0000010000067836 */ /* 0x000fe20000000000 */
[----:B------:R-:W-:Y:S01]  /*1d240*/  R2UR UR7, R7 ;  /* 0x00000000070772ca */ /* 0x000fe200000e0000 */
[----:B------:R-:W-:Y:S02]  /*1d250*/  IMAD.MOV.U32 R7, RZ, RZ, 0x40000040 ;  /* 0x40000040ff077424 */ /* 0x000fe400078e00ff */
[----:B0-----:R-:W-:-:S05]  /*1d260*/  FADD.FTZ R2, R2, R229 ;  /* 0x000000e502027221 */ /* 0x001fca0000010000 */
[----:B------:R-:W0:Y:S02]  /*1d270*/  SHFL.BFLY PT, R9, R2, 0x1, 0x1f ;  /* 0x0c201f0002097f89 */ /* 0x000e2400000e0000 */
[----:B0-----:R-:W-:Y:S01]  /*1d280*/  FADD.FTZ R13, R2, R9 ;  /* 0x00000009020d7221 */ /* 0x001fe20000010000 */
[----:B------:R-:W-:-:S04]  /*1d290*/  IMAD.MOV.U32 R2, RZ, RZ, -0x800000 ;  /* 0xff800000ff027424 */ /* 0x000fc800078e00ff */
[----:B------:R-:W-:-:S13]  /*1d2a0*/  FSETP.NE.FTZ.AND P3, PT, R13, RZ, PT ;  /* 0x000000ff0d00720b */ /* 0x000fda0003f75000 */
[----:B------:R-:W0:Y:S01]  /*1d2b0*/  @P3 MUFU.LG2 R10, R13 ;  /* 0x0000000d000a3308 */ /* 0x000e220000000c00 */
[----:B------:R-:W-:Y:S01]  /*1d2c0*/  @P3 FMUL.FTZ R14, R3, 0.69314718246459960938 ;  /* 0x3f317218030e3820 */ /* 0x000fe20000410000 */
[----:B------:R-:W-:Y:S02]  /*1d2d0*/  WARPGROUP.DEPBAR.LE gsb0, 0x0 ;  /* 0x00008000000079c5 */ /* 0x000fe40000010000 */
[----:B------:R-:W-:-:S06]  /*1d2e0*/  WARPGROUP.ARRIVE ;  /* 0x00000000000079c5 */ /* 0x000fcc0000000000 */
[----:B------:R-:W-:Y:S01]  /*1d2f0*/  HGMMA.64x256x16.F32 R24, R192, gdesc[UR4].tnspB, R24, gsb0 ;  /* 0x43e00004c0187df0 */ /* 0x000fe20008000818 */
[----:B------:R-:W-:Y:S01]  /*1d300*/  R2UR UR6, R6 ;  /* 0x00000000060672ca */ /* 0x000fe200000e0000 */
[----:B------:R-:W-:Y:S01]  /*1d310*/  VIADD R6, R0, 0x180 ;  /* 0x0000018000067836 */ /* 0x000fe20000000000 */
[----:B------:R-:W-:Y:S01]  /*1d320*/  R2UR UR7, R7 ;  /* 0x00000000070772ca */ /* 0x000fe200000e0000 */
[----:B--2---:R-:W-:Y:S01]  /*1d330*/  VIADD R16, R16, 0x1 ;  /* 0x0000000110107836 */ /* 0x004fe20000000000 */
[----:B------:R-:W-:-:S04]  /*1d340*/  MOV R7, 0x40000040 ;  /* 0x4000004000077802 */ /* 0x000fc80000000f00 */
[----:B------:R-:W-:Y:S01]  /*1d350*/  STL [R1+0x70], R16 ;  /* 0x0000701001007387 */ /* 0x000fe20000100800 */
[----:B------:R-:W-:Y:S02]  /*1d360*/  WARPGROUP.DEPBAR.LE gsb0, 0x0 ;  /* 0x00008000000079c5 */ /* 0x000fe40000010000 */
[----:B------:R-:W-:-:S15]  /*1d370*/  WARPGROUP.ARRIVE ;  /* 0x00000000000079c5 */ /* 0x000fde0000000000 */
[----:B------:R-:W-:-:S01]  /*1d380*/  NOP ;  /* 0x0000000000007918 */ /* 0x000fc20000000000 */
[----:B------:R-:W-:Y:S01]  /*1d390*/  HGMMA.64x256x16.F32 R24, R188, gdesc[UR4].tnspB, R24, gsb0 ;  /* 0x43e00004bc187df0 */ /* 0x000fe20008000818 */
[----:B------:R-:W-:Y:S02]  /*1d3a0*/  R2UR UR6, R6 ;  /* 0x00000000060672ca */ /* 0x000fe400000e0000 */
[----:B------:R-:W-:Y:S02]  /*1d3b0*/  R2UR UR7, R7 ;  /* 0x00000000070772ca */ /* 0x000fe400000e0000 */
[----:B------:R-:W1:Y:S02]  /*1d3c0*/  SHFL.BFLY PT, R7, R230, 0x2, 0x1f ;  /* 0x0c401f00e6077f89 */ /* 0x000e6400000e0000 */
[----:B-1----:R-:W-:-:S05]  /*1d3d0*/  FADD.FTZ R0, R7, R230 ;  /* 0x000000e607007221 */ /* 0x002fca0000010000 */
[----:B------:R-:W1:Y:S02]  /*1d3e0*/  SHFL.BFLY PT, R7, R0, 0x1, 0x1f ;  /* 0x0c201f0000077f89 */ /* 0x000e6400000e0000 */
[----:B-1----:R-:W-:Y:S01]  /*1d3f0*/  FADD.FTZ R12, R0, R7 ;  /* 0x00000007000c7221 */ /* 0x002fe20000010000 */
[----:B------:R-:W-:Y:S02]  /*1d400*/  CS2R R6, SRZ ;  /* 0x0000000000067805 */ /* 0x000fe4000001ff00 */
[----:B------:R-:W-:Y:S02]  /*1d410*/  SEL R0, RZ, 0x1, P2 ;  /* 0x00000001ff007807 */ /* 0x000fe40001000000 */
[----:B------:R-:W-:Y:S02]  /*1d420*/  FSETP.NE.FTZ.AND P0, PT, R12, RZ, PT ;  /* 0x000000ff0c00720b */ /* 0x000fe40003f15000 */
[----:B------:R-:W-:Y:S01]  /*1d430*/  @P3 MUFU.RCP R6, R13 ;  /* 0x0000000d00063308 */ /* 0x000fe20000001000 */
[----:B------:R-:W-:-:S02]  /*1d440*/  LOP3.LUT R205, R205, R0, RZ, 0x3c, !PT ;  /* 0x00000000cdcd7212 */ /* 0x000fc400078e3cff */
[----:B------:R-:W-:-:S08]  /*1d450*/  MOV R0, 0xff800000 ;  /* 0xff80000000007802 */ /* 0x000fd00000000f00 */
[----:B------:R-:W1:Y:S01]  /*1d460*/  @P0 MUFU.LG2 R9, R12 ;  /* 0x0000000c00090308 */ /* 0x000e620000000c00 */
[----:B------:R-:W-:Y:S01]  /*1d470*/  @P0 FMUL.FTZ R8, R3, 0.69314718246459960938 ;  /* 0x3f31721803080820 */ /* 0x000fe20000410000 */
[----:B0-----:R-:W-:-:S04]  /*1d480*/  @P3 FMUL.FTZ R3, R10, 0.69314718246459960938 ;  /* 0x3f3172180a033820 */ /* 0x001fc80000410000 */
[----:B------:R-:W-:Y:S02]  /*1d490*/  @P3 FFMA.FTZ R0, R14, R4, R3 ;  /* 0x000000040e003223 */ /* 0x000fe40000010003 */
[----:B------:R-:W0:Y:S01]  /*1d4a0*/  @P0 MUFU.RCP R7, R12 ;  /* 0x0000000c00070308 */ /* 0x000e220000001000 */
[----:B-1----:R-:W-:-:S04]  /*1d4b0*/  @P0 FMUL.FTZ R9, R9, 0.69314718246459960938 ;  /* 0x3f31721809090820 */ /* 0x002fc80000410000 */
[----:B------:R-:W-:Y:S01]  /*1d4c0*/  @P0 FFMA.FTZ R2, R8, R5, R9 ;  /* 0x0000000508020223 */ /* 0x000fe20000010009 */
[----:B------:R-:W-:Y:S01]  /*1d4d0*/  PLOP3.LUT P0, PT, PT, PT, PT, 0x8, 0x0 ;  /* 0x000000000000781c */ /* 0x000fe20003f0e170 */
[----:B------:R-:W-:Y:S02]  /*1d4e0*/  WARPGROUP.DEPBAR.LE gsb0, 0x0 ;  /* 0x00008000000079c5 */ /* 0x000fe40000010000 */
[----:B------:R-:W-:-:S06]  /*1d4f0*/  WARPGROUP.ARRIVE ;  /* 0x00000000000079c5 */ /* 0x000fcc0000000000 */
[----:B------:R-:W-:Y:S03]  /*1d500*/  HGMMA.64x256x16.F32 R24, R184, gdesc[UR4].tnspB, R24, gsb0 ;  /* 0x43e00004b8187df0 */ /* 0x000fe60008000818 */
[----:B------:R-:W-:Y:S02]  /*1d510*/  WARPGROUP.DEPBAR.LE gsb0, 0x0 ;  /* 0x00008000000079c5 */ /* 0x000fe40000010000 */
        /* <DEDUP_REMOVED lines=129> */
.L_x_1443:
[----:B------:R-:W0:Y:S08]  /*1dd30*/  S2UR UR5, SR_CgaCtaId ;  /* 0x00000000000579c3 */ /* 0x000e300000008800 */
[----:B------:R-:W-:Y:S06]  /*1dd40*/  BAR.SYNC.DEFER_BLOCKING 0x5, 0x120 ;  /* 0x0144800000007b1d */ /* 0x000fec0000010000 */
[----:B------:R-:W-:Y:S01]  /*1dd50*/  UMOV UR4, 0x400 ;  /* 0x0000040000047882 */ /* 0x000fe20000000000 */
[----:B------:R-:W-:Y:S01]  /*1dd60*/  BSSY B0, `(.L_x_1633) ;  /* 0x0000295000007945 */ /* 0x000fe20003800000 */
[----:B0-----:R-:W-:-:S06]  /*1dd70*/  ULEA UR4, UR5, UR4, 0x18 ;  /* 0x0000000405047291 */ /* 0x001fcc000f8ec03f */
[----:B------:R-:W-:-:S05]  /*1dd80*/  IMAD.U32 R16, RZ, RZ, UR4 ;  /* 0x00000004ff107e24 */ /* 0x000fca000f8e00ff */
[----:B------:R-:W0:Y:S04]  /*1dd90*/  LDS.128 R176, [R16+0x308d0] ;  /* 0x0308d00010b07984 */ /* 0x000e280000000c00 */
[----:B0-----:R0:W-:Y:S04]  /*1dda0*/  STL.64 [R1+0x10], R176 ;  /* 0x000010b001007387 */ /* 0x0011e80000100a00 */
[----:B------:R0:W-:Y:S01]  /*1ddb0*/  STL.64 [R1+0x18], R178 ;  /* 0x000018b201007387 */ /* 0x0001e20000100a00 */
[----:B------:R-:W-:Y:S06]  /*1ddc0*/  BAR.ARV 0x4, 0x120 ;  /* 0x0104800000007b1d */ /* 0x000fec0000002000 */
[----:B------:R-:W-:Y:S05]  /*1ddd0*/  @P0 BRA `(.L_x_1634) ;  /* 0x0000001c00580947 */ /* 0x000fea0003800000 */
[----:B------:R-:W2:Y:S04]  /*1dde0*/  LDL R4, [R1+0xa8] ;  /* 0x0000a80001047983 */ /* 0x000ea80000100800 */
[----:B------:R-:W3:Y:S04]  /*1ddf0*/  LDL R180, [R1+0x3c] ;  /* 0x00003c0001b47983 */ /* 0x000ee80000100800 */
[----:B0-----:R-:W3:Y:S04]  /*1de00*/  LDL R178, [R1+0x64] ;  /* 0x0000640001b27983 */ /* 0x001ee80000100800 */
[----:B------:R-:W4:Y:S01]  /*1de10*/  LDL R176, [R1+0x6c] ;  /* 0x00006c0001b07983 */ /* 0x000f220000100800 */
[----:B------:R-:W0:Y:S01]  /*1de20*/  S2R R39, SR_SWINHI ;  /* 0x0000000000277919 */ /* 0x000e220000002f00 */
[----:B------:R-:W-:Y:S01]  /*1de30*/  F2FP.F16.F32.PACK_AB R5, R40, R5 ;  /* 0x000000052805723e */ /* 0x000fe200000000ff */
[----:B------:R-:W-:Y:S01]  /*1de40*/  ULDC.64 UR4, c[0x0][0xbd8] ;  /* 0x0002f60000047ab9 */ /* 0x000fe20000000a00 */
[----:B------:R-:W-:-:S02]  /*1de50*/  MOV R20, R16 ;  /* 0x0000001000147202 */ /* 0x000fc40000000f00 */
[----:B0-----:R-:W-:Y:S02]  /*1de60*/  MOV R21, R39 ;  /* 0x0000002700157202 */ /* 0x001fe40000000f00 */
        /* <DEDUP_REMOVED lines=26> */
[----:B------:R-:W-:Y:S01]  /*1e010*/  F2FP.F16.F32.PACK_AB R147, R151, R150 ;  /* 0x000000969793723e */ /* 0x000fe200000000ff */
[----:B------:R-:W-:Y:S01]  /*1e020*/  ULDC.64 UR6, c[0x0][0x208] ;  /* 0x0000820000067ab9 */ /* 0x000fe20000000a00 */
[----:B--2---:R-:W-:-:S03]  /*1e030*/  IMAD.WIDE R142, R4, 0x2, R20 ;  /* 0x00000002048e7825 */ /* 0x004fc600078e0214 */
[C---:B------:R-:W-:Y:S02]  /*1e040*/  IADD3 R58, P4, R142.reuse, 0x60, RZ ;  /* 0x000000608e3a7810 */ /* 0x040fe40007f9e0ff */
[----:B------:R-:W-:Y:S02]  /*1e050*/  IADD3 R50, P1, R142, 0x20, RZ ;  /* 0x000000208e327810 */ /* 0x000fe40007f3e0ff */
[----:B------:R-:W-:Y:S02]  /*1e060*/  LOP3.LUT R118, R58, 0x380, RZ, 0xc0, !PT ;  /* 0x000003803a767812 */ /* 0x000fe400078ec0ff */
[----:B------:R-:W-:Y:S01]  /*1e070*/  IADD3 R102, P6, R142, 0x4020, RZ ;  /* 0x000040208e667810 */ /* 0x000fe20007fde0ff */
[----:B------:R-:W-:Y:S01]  /*1e080*/  IMAD.X R51, RZ, RZ, R143, P1 ;  /* 0x000000ffff337224 */ /* 0x000fe200008e068f */
[----:B------:R-:W-:Y:S02]  /*1e090*/  SHF.R.U64 R118, R118, 0x3, RZ ;  /* 0x0000000376767819 */ /* 0x000fe400000012ff */
[----:B------:R-:W-:-:S02]  /*1e0a0*/  IADD3 R114, P1, R142, 0x8000, RZ ;  /* 0x000080008e727810 */ /* 0x000fc40007f3e0ff */
[----:B------:R-:W-:Y:S02]  /*1e0b0*/  LOP3.LUT R58, R118, R58, RZ, 0x3c, !PT ;  /* 0x0000003a763a7212 */ /* 0x000fe400078e3cff */
[----:B------:R-:W-:Y:S02]  /*1e0c0*/  IADD3 R54, P0, R142, 0x40, RZ ;  /* 0x000000408e367810 */ /* 0x000fe40007f1e0ff */
[----:B------:R-:W-:Y:S02]  /*1e0d0*/  LOP3.LUT R175, R102, 0x380, RZ, 0xc0, !PT ;  /* 0x0000038066af7812 */ /* 0x000fe400078ec0ff */
[----:B------:R-:W-:Y:S01]  /*1e0e0*/  LOP3.LUT R118, R114, 0x380, RZ, 0xc0, !PT ;  /* 0x0000038072767812 */ /* 0x000fe200078ec0ff */
[----:B------:R-:W-:Y:S01]  /*1e0f0*/  IMAD.X R103, RZ, RZ, R143, P6 ;  /* 0x000000ffff677224 */ /* 0x000fe200030e068f */
[----:B------:R-:W-:Y:S02]  /*1e100*/  IADD3 R62, P3, R142, 0x4000, RZ ;  /* 0x000040008e3e7810 */ /* 0x000fe40007f7e0ff */
[----:B------:R-:W-:-:S02]  /*1e110*/  IADD3.X R55, RZ, R143, RZ, P0, !PT ;  /* 0x0000008fff377210 */ /* 0x000fc400007fe4ff */
[----:B------:R-:W-:Y:S02]  /*1e120*/  SHF.R.U64 R175, R175, 0x3, RZ ;  /* 0x00000003afaf7819 */ /* 0x000fe400000012ff */
[----:B------:R-:W-:Y:S02]  /*1e130*/  SHF.R.U64 R181, R118, 0x3, RZ ;  /* 0x0000000376b57819 */ /* 0x000fe400000012ff */
[C---:B------:R-:W-:Y:S02]  /*1e140*/  IADD3 R4, P0, R142.reuse, 0x8020, RZ ;  /* 0x000080208e047810 */ /* 0x040fe40007f1e0ff */
[C---:B------:R-:W-:Y:S02]  /*1e150*/  IADD3 R6, P6, R142.reuse, 0xc000, RZ ;  /* 0x0000c0008e067810 */ /* 0x040fe40007fde0ff */
[C---:B------:R-:W-:Y:S02]  /*1e160*/  LOP3.LUT R39, R142.reuse, 0x380, RZ, 0xc0, !PT ;  /* 0x000003808e277812 */ /* 0x040fe400078ec0ff */
[----:B------:R-:W-:-:S02]  /*1e170*/  IADD3 R110, P2, R142, 0x4060, RZ ;  /* 0x000040608e6e7810 */ /* 0x000fc40007f5e0ff */
[----:B------:R-:W-:Y:S02]  /*1e180*/  IADD3 R106, P5, R142, 0x4040, RZ ;  /* 0x000040408e6a7810 */ /* 0x000fe40007fbe0ff */
[----:B------:R-:W-:Y:S02]  /*1e190*/  LOP3.LUT R130, R62, 0x380, RZ, 0xc0, !PT ;  /* 0x000003803e827812 */ /* 0x000fe400078ec0ff */
[----:B------:R-:W-:Y:S02]  /*1e1a0*/  LOP3.LUT R102, R175, R102, RZ, 0x3c, !PT ;  /* 0x00000066af667212 */ /* 0x000fe400078e3cff */
[----:B------:R-:W-:Y:S02]  /*1e1b0*/  LOP3.LUT R114, R181, R114, RZ, 0x3c, !PT ;  /* 0x00000072b5727212 */ /* 0x000fe400078e3cff */
[----:B------:R-:W-:Y:S02]  /*1e1c0*/  LOP3.LUT R175, R4, 0x380, RZ, 0xc0, !PT ;  /* 0x0000038004af7812 */ /* 0x000fe400078ec0ff */
[----:B------:R-:W-:-:S02]  /*1e1d0*/  LOP3.LUT R181, R6, 0x380, RZ, 0xc0, !PT ;  /* 0x0000038006b57812 */ /* 0x000fc400078ec0ff */
[----:B------:R-:W-:Y:S01]  /*1e1e0*/  SHF.R.U64 R39, R39, 0x3, RZ ;  /* 0x0000000327277819 */ /* 0x000fe200000012ff */
[--C-:B------:R-:W-:Y:S01]  /*1e1f0*/  IMAD.X R59, RZ, RZ, R143.reuse, P4 ;  /* 0x000000ffff3b7224 */ /* 0x100fe200020e068f */
[----:B------:R-:W-:Y:S01]  /*1e200*/  LOP3.LUT R134, R50, 0x380, RZ, 0xc0, !PT ;  /* 0x0000038032867812 */ /* 0x000fe200078ec0ff */
[--C-:B------:R-:W-:Y:S01]  /*1e210*/  IMAD.X R63, RZ, RZ, R143.reuse, P3 ;  /* 0x000000ffff3f7224 */ /* 0x100fe200018e068f */
[----:B------:R-:W-:Y:S01]  /*1e220*/  IADD3.X R107, RZ, R143, RZ, P5, !PT ;  /* 0x0000008fff6b7210 */ /* 0x000fe20002ffe4ff */
[--C-:B------:R-:W-:Y:S01]  /*1e230*/  IMAD.X R111, RZ, RZ, R143.reuse, P2 ;  /* 0x000000ffff6f7224 */ /* 0x100fe200010e068f */
[----:B------:R-:W-:Y:S01]  /*1e240*/  LOP3.LUT R138, R54, 0x380, RZ, 0xc0, !PT ;  /* 0x00000380368a7812 */ /* 0x000fe200078ec0ff */
[----:B------:R-:W-:Y:S01]  /*1e250*/  IMAD.X R115, RZ, RZ, R143, P1 ;  /* 0x000000ffff737224 */ /* 0x000fe200008e068f */
[----:B------:R-:W-:Y:S02]  /*1e260*/  SHF.R.U64 R130, R130, 0x3, RZ ;  /* 0x0000000382827819 */ /* 0x000fe400000012ff */
[----:B------:R-:W-:-:S02]  /*1e270*/  IADD3 R122, P4, R142, 0x8040, RZ ;  /* 0x000080408e7a7810 */ /* 0x000fc40007f9e0ff */
[C---:B------:R-:W-:Y:S02]  /*1e280*/  IADD3 R126, P3, R142.reuse, 0x8060, RZ ;  /* 0x000080608e7e7810 */ /* 0x040fe40007f7e0ff */
[C---:B-----5:R-:W-:Y:S02]  /*1e290*/  IADD3 R24, P5, R142.reuse, 0xc020, RZ ;  /* 0x0000c0208e187810 */ /* 0x060fe40007fbe0ff */
[C---:B------:R-:W-:Y:S02]  /*1e2a0*/  IADD3 R38, P2, R142.reuse, 0xc040, RZ ;  /* 0x0000c0408e267810 */ /* 0x040fe40007f5e0ff */
[----:B------:R-:W-:Y:S02]  /*1e2b0*/  IADD3 R108, P1, R142, 0xc060, RZ ;  /* 0x0000c0608e6c7810 */ /* 0x000fe40007f3e0ff */
[----:B------:R-:W-:Y:S02]  /*1e2c0*/  SHF.R.U64 R175, R175, 0x3, RZ ;  /* 0x00000003afaf7819 */ /* 0x000fe400000012ff */
[----:B------:R-:W-:-:S02]  /*1e2d0*/  SHF.R.U64 R181, R181, 0x3, RZ ;  /* 0x00000003b5b57819 */ /* 0x000fc400000012ff */
[----:B------:R-:W-:Y:S02]  /*1e2e0*/  LOP3.LUT R142, R39, R142, RZ, 0x3c, !PT ;  /* 0x0000008e278e7212 */ /* 0x000fe400078e3cff */
[----:B------:R-:W-:Y:S02]  /*1e2f0*/  LOP3.LUT R177, R106, 0x380, RZ, 0xc0, !PT ;  /* 0x000003806ab17812 */ /* 0x000fe400078ec0ff */
[----:B------:R-:W-:Y:S02]  /*1e300*/  SHF.R.U64 R134, R134, 0x3, RZ ;  /* 0x0000000386867819 */ /* 0x000fe400000012ff */
[----:B------:R-:W-:Y:S02]  /*1e310*/  LOP3.LUT R179, R110, 0x380, RZ, 0xc0, !PT ;  /* 0x000003806eb37812 */ /* 0x000fe400078ec0ff */
[----:B------:R-:W-:Y:S02]  /*1e320*/  SHF.R.U64 R138, R138, 0x3, RZ ;  /* 0x000000038a8a7819 */ /* 0x000fe400000012ff */
[----:B------:R-:W-:-:S02]  /*1e330*/  LOP3.LUT R62, R130, R62, RZ, 0x3c, !PT ;  /* 0x0000003e823e7212 */ /* 0x000fc400078e3cff */
[----:B------:R-:W-:Y:S02]  /*1e340*/  LOP3.LUT R118, R175, R4, RZ, 0x3c, !PT ;  /* 0x00000004af767212 */ /* 0x000fe400078e3cff */
[----:B------:R-:W-:Y:S02]  /*1e350*/  LOP3.LUT R130, R181, R6, RZ, 0x3c, !PT ;  /* 0x00000006b5827212 */ /* 0x000fe400078e3cff */
[----:B------:R-:W-:Y:S02]  /*1e360*/  SHF.R.U64 R177, R177, 0x3, RZ ;  /* 0x00000003b1b17819 */ /* 0x000fe400000012ff */
[----:B------:R-:W-:Y:S02]  /*1e370*/  MOV R142, R142 ;  /* 0x0000008e008e7202 */ /* 0x000fe40000000f00 */
[----:B------:R-:W-:Y:S02]  /*1e380*/  F2FP.F16.F32.PACK_AB R4, R25, R3 ;  /* 0x000000031904723e */ /* 0x000fe400000000ff */
[----:B------:R-:W-:Y:S01]  /*1e390*/  F2FP.F16.F32.PACK_AB R6, R29, R28 ;  /* 0x0000001c1d06723e */ /* 0x000fe200000000ff */
[----:B------:R-:W-:Y:S01]  /*1e3a0*/  BAR.SYNC.DEFER_BLOCKING 0x1, 0x100 ;  /* 0x0044000000007b1d */ /* 0x000fe20000010000 */
[----:B------:R-:W-:-:S02]  /*1e3b0*/  LOP3.LUT R50, R134, R50, RZ, 0x3c, !PT ;  /* 0x0000003286327212 */ /* 0x000fc400078e3cff */
[----:B------:R-:W-:Y:S01]  /*1e3c0*/  SHF.R.U64 R179, R179, 0x3, RZ ;  /* 0x00000003b3b37819 */ /* 0x000fe200000012ff */
[----:B------:R-:W-:Y:S01]  /*1e3d0*/  IMAD.X R127, RZ, RZ, R143, P3 ;  /* 0x000000ffff7f7224 */ /* 0x000fe200018e068f */
[----:B------:R-:W-:Y:S02]  /*1e3e0*/  LOP3.LUT R54, R138, R54, RZ, 0x3c, !PT ;  /* 0x000000368a367212 */ /* 0x000fe400078e3cff */
[----:B------:R-:W-:Y:S02]  /*1e3f0*/  LOP3.LUT R3, R24, 0x380, RZ, 0xc0, !PT ;  /* 0x0000038018037812 */ /* 0x000fe400078ec0ff */
[----:B------:R-:W-:Y:S02]  /*1e400*/  LOP3.LUT R25, R38, 0x380, RZ, 0xc0, !PT ;  /* 0x0000038026197812 */ /* 0x000fe400078ec0ff */
[----:B------:R-:W-:Y:S02]  /*1e410*/  LOP3.LUT R106, R177, R106, RZ, 0x3c, !PT ;  /* 0x0000006ab16a7212 */ /* 0x000fe400078e3cff */
[----:B------:R-:W-:-:S02]  /*1e420*/  LOP3.LUT R40, R108, 0x380, RZ, 0xc0, !PT ;  /* 0x000003806c287812 */ /* 0x000fc400078ec0ff */
[----:B------:R-:W-:Y:S02]  /*1e430*/  ISETP.NE.U32.AND P3, PT, RZ, UR4, PT ;  /* 0x00000004ff007c0c */ /* 0x000fe4000bf65070 */
[----:B------:R-:W-:Y:S02]  /*1e440*/  LOP3.LUT R110, R179, R110, RZ, 0x3c, !PT ;  /* 0x0000006eb36e7212 */ /* 0x000fe400078e3cff */
[----:B------:R-:W-:Y:S02]  /*1e450*/  LOP3.LUT R177, R122, 0x380, RZ, 0xc0, !PT ;  /* 0x000003807ab17812 */ /* 0x000fe400078ec0ff */
[----:B------:R-:W-:Y:S02]  /*1e460*/  MOV R50, R50 ;  /* 0x0000003200327202 */ /* 0x000fe40000000f00 */
[----:B------:R-:W-:Y:S01]  /*1e470*/  LOP3.LUT R179, R126, 0x380, RZ, 0xc0, !PT ;  /* 0x000003807eb37812 */ /* 0x000fe200078ec0ff */
[----:B------:R0:W-:Y:S01]  /*1e480*/  STSM.16.M88.4 [R142], R4 ;  /* 0x000000048e007844 */ /* 0x0001e20000000200 */
[----:B------:R-:W-:-:S02]  /*1e490*/  SHF.R.U64 R3, R3, 0x3, RZ ;  /* 0x0000000303037819 */ /* 0x000fc400000012ff */
[----:B------:R-:W-:Y:S02]  /*1e4a0*/  SHF.R.U64 R25, R25, 0x3, RZ ;  /* 0x0000000319197819 */ /* 0x000fe400000012ff */
[----:B------:R-:W-:Y:S02]  /*1e4b0*/  MOV R54, R54 ;  /* 0x0000003600367202 */ /* 0x000fe40000000f00 */
[----:B------:R-:W-:Y:S02]  /*1e4c0*/  MOV R58, R58 ;  /* 0x0000003a003a7202 */ /* 0x000fe40000000f00 */
[----:B------:R-:W-:Y:S02]  /*1e4d0*/  SHF.R.U64 R29, R40, 0x3, RZ ;  /* 0x00000003281d7819 */ /* 0x000fe400000012ff */
[----:B------:R-:W-:Y:S01]  /*1e4e0*/  ISETP.NE.AND.EX P3, PT, RZ, UR5, PT, P3 ;  /* 0x00000005ff007c0c */ /* 0x000fe2000bf65330 */
[----:B------:R-:W-:Y:S01]  /*1e4f0*/  ULDC.64 UR4, c[0x0][0xbe0] ;  /* 0x0002f80000047ab9 */ /* 0x000fe20000000a00 */
[----:B------:R-:W-:-:S02]  /*1e500*/  SHF.R.U64 R177, R177, 0x3, RZ ;  /* 0x00000003b1b17819 */ /* 0x000fc400000012ff */
[----:B0-----:R-:W-:Y:S02]  /*1e510*/  F2FP.F16.F32.PACK_AB R4, R41, R153 ;  /* 0x000000992904723e */ /* 0x001fe400000000ff */
[----:B------:R-:W-:Y:S02]  /*1e520*/  F2FP.F16.F32.PACK_AB R5, R43, R42 ;  /* 0x0000002a2b05723e */ /* 0x000fe400000000ff */
[----:B------:R-:W-:Y:S02]  /*1e530*/  F2FP.F16.F32.PACK_AB R6, R45, R154 ;  /* 0x0000009a2d06723e */ /* 0x000fe400000000ff */
[----:B------:R-:W-:Y:S01]  /*1e540*/  F2FP.F16.F32.PACK_AB R7, R47, R46 ;  /* 0x0000002e2f07723e */ /* 0x000fe200000000ff */
[----:B------:R-:W-:Y:S01]  /*1e550*/  STSM.16.M88.4 [R50], R32 ;  /* 0x0000002032007844 */ /* 0x000fe20000000200 */
[----:B------:R-:W-:Y:S01]  /*1e560*/  IADD3.X R139, RZ, R143, RZ, P2, !PT ;  /* 0x0000008fff8b7210 */ /* 0x000fe200017fe4ff */
[--C-:B------:R-:W-:Y:S01]  /*1e570*/  IMAD.X R119, RZ, RZ, R143.reuse, P0 ;  /* 0x000000ffff777224 */ /* 0x100fe200000e068f */
[----:B------:R-:W-:Y:S01]  /*1e580*/  SHF.R.U64 R179, R179, 0x3, RZ ;  /* 0x00000003b3b37819 */ /* 0x000fe200000012ff */
[----:B------:R-:W-:Y:S01]  /*1e590*/  IMAD.X R39, RZ, RZ, R143, P1 ;  /* 0x000000ffff277224 */ /* 0x000fe200008e068f */
[----:B------:R-:W-:Y:S01]  /*1e5a0*/  LOP3.LUT R134, R3, R24, RZ, 0x3c, !PT ;  /* 0x0000001803867212 */ /* 0x000fe200078e3cff */
[----:B------:R0:W-:Y:S01]  /*1e5b0*/  STSM.16.M88.4 [R54], R4 ;  /* 0x0000000436007844 */ /* 0x0001e20000000200 */
[----:B------:R-:W-:-:S02]  /*1e5c0*/  LOP3.LUT R138, R25, R38, RZ, 0x3c, !PT ;  /* 0x00000026198a7212 */ /* 0x000fc400078e3cff */
[----:B------:R-:W-:Y:S01]  /*1e5d0*/  MOV R62, R62 ;  /* 0x0000003e003e7202 */ /* 0x000fe20000000f00 */
[----:B------:R1:W-:Y:S01]  /*1e5e0*/  STSM.16.M88.4 [R58], R8 ;  /* 0x000000083a007844 */ /* 0x0003e20000000200 */
[----:B------:R-:W-:Y:S02]  /*1e5f0*/  MOV R102, R102 ;  /* 0x0000006600667202 */ /* 0x000fe40000000f00 */
[----:B------:R-:W-:Y:S02]  /*1e600*/  F2FP.F16.F32.PACK_AB R24, R65, R159 ;  /* 0x0000009f4118723e */ /* 0x000fe400000000ff */
[----:B------:R-:W-:Y:S02]  /*1e610*/  F2FP.F16.F32.PACK_AB R25, R67, R66 ;  /* 0x000000424319723e */ /* 0x000fe400000000ff */
[----:B------:R-:W-:Y:S02]  /*1e620*/  ISETP.NE.U32.AND P2, PT, RZ, UR4, PT ;  /* 0x00000004ff007c0c */ /* 0x000fe4000bf45070 */
[----:B------:R-:W-:-:S02]  /*1e630*/  LOP3.LUT R38, R29, R108, RZ, 0x3c, !PT ;  /* 0x0000006c1d267212 */ /* 0x000fc400078e3cff */
[----:B------:R-:W-:Y:S02]  /*1e640*/  MOV R106, R106 ;  /* 0x0000006a006a7202 */ /* 0x000fe40000000f00 */
[----:B0-----:R-:W-:Y:S02]  /*1e650*/  F2FP.F16.F32.PACK_AB R4, R73, R161 ;  /* 0x000000a14904723e */ /* 0x001fe400000000ff */
[----:B------:R-:W-:Y:S02]  /*1e660*/  F2FP.F16.F32.PACK_AB R5, R75, R74 ;  /* 0x0000004a4b05723e */ /* 0x000fe400000000ff */
[----:B------:R-:W-:Y:S02]  /*1e670*/  F2FP.F16.F32.PACK_AB R6, R77, R162 ;  /* 0x000000a24d06723e */ /* 0x000fe400000000ff */
[----:B------:R-:W-:Y:S01]  /*1e680*/  F2FP.F16.F32.PACK_AB R7, R79, R78 ;  /* 0x0000004e4f07723e */ /* 0x000fe200000000ff */
[----:B------:R-:W-:Y:S01]  /*1e690*/  IMAD.X R131, RZ, RZ, R143, P6 ;  /* 0x000000ffff837224 */ /* 0x000fe200030e068f */
[----:B------:R-:W-:-:S02]  /*1e6a0*/  IADD3.X R123, RZ, R143, RZ, P4, !PT ;  /* 0x0000008fff7b7210 */ /* 0x000fc400027fe4ff */
[----:B------:R-:W-:Y:S02]  /*1e6b0*/  LOP3.LUT R122, R177, R122, RZ, 0x3c, !PT ;  /* 0x0000007ab17a7212 */ /* 0x000fe400078e3cff */
[----:B------:R-:W-:Y:S02]  /*1e6c0*/  MOV R110, R110 ;  /* 0x0000006e006e7202 */ /* 0x000fe40000000f00 */
[----:B-1----:R-:W-:Y:S02]  /*1e6d0*/  F2FP.F16.F32.PACK_AB R8, R81, R163 ;  /* 0x000000a35108723e */ /* 0x002fe400000000ff */
[----:B------:R-:W-:Y:S02]  /*1e6e0*/  F2FP.F16.F32.PACK_AB R9, R83, R82 ;  /* 0x000000525309723e */ /* 0x000fe400000000ff */
[----:B------:R-:W-:Y:S02]  /*1e6f0*/  F2FP.F16.F32.PACK_AB R10, R85, R164 ;  /* 0x000000a4550a723e */ /* 0x000fe400000000ff */
[----:B------:R-:W-:Y:S01]  /*1e700*/  F2FP.F16.F32.PACK_AB R11, R87, R86 ;  /* 0x00000056570b723e */ /* 0x000fe200000000ff */
[----:B------:R0:W-:Y:S01]  /*1e710*/  STSM.16.M88.4 [R62], R12 ;  /* 0x0000000c3e007844 */ /* 0x0001e20000000200 */
[----:B------:R-:W-:-:S02]  /*1e720*/  LOP3.LUT R126, R179, R126, RZ, 0x3c, !PT ;  /* 0x0000007eb37e7212 */ /* 0x000fc400078e3cff */
[----:B------:R-:W-:Y:S01]  /*1e730*/  MOV R114, R114 ;  /* 0x0000007200727202 */ /* 0x000fe20000000f00 */
[----:B------:R-:W-:Y:S01]  /*1e740*/  STSM.16.M88.4 [R102], R24 ;  /* 0x0000001866007844 */ /* 0x000fe20000000200 */
[----:B------:R-:W-:Y:S02]  /*1e750*/  F2FP.F16.F32.PACK_AB R28, R89, R165 ;  /* 0x000000a5591c723e */ /* 0x000fe400000000ff */
[----:B------:R-:W-:Y:S02]  /*1e760*/  F2FP.F16.F32.PACK_AB R29, R91, R90 ;  /* 0x0000005a5b1d723e */ /* 0x000fe400000000ff */
[----:B------:R-:W-:Y:S01]  /*1e770*/  ISETP.NE.AND.EX P2, PT, RZ, UR5, PT, P2 ;  /* 0x00000005ff007c0c */ /* 0x000fe2000bf45320 */
[----:B------:R1:W-:Y:S01]  /*1e780*/  STSM.16.M88.4 [R106], R4 ;  /* 0x000000046a007844 */ /* 0x0003e20000000200 */
[----:B------:R-:W-:Y:S02]  /*1e790*/  MOV R118, R118 ;  /* 0x0000007600767202 */ /* 0x000fe40000000f00 */
[----:B------:R-:W-:-:S02]  /*1e7a0*/  MOV R40, R38 ;  /* 0x0000002600287202 */ /* 0x000fc40000000f00 */
[----:B------:R-:W-:Y:S02]  /*1e7b0*/  F2FP.F16.F32.PACK_AB R32, R97, R167 ;  /* 0x000000a76120723e */ /* 0x000fe400000000ff */
[----:B------:R-:W-:Y:S02]  /*1e7c0*/  F2FP.F16.F32.PACK_AB R33, R99, R98 ;  /* 0x000000626321723e */ /* 0x000fe400000000ff */
[----:B------:R-:W-:Y:S02]  /*1e7d0*/  F2FP.F16.F32.PACK_AB R34, R101, R168 ;  /* 0x000000a86522723e */ /* 0x000fe400000000ff */
[----:B------:R-:W-:Y:S01]  /*1e7e0*/  F2FP.F16.F32.PACK_AB R35, R48, R44 ;  /* 0x0000002c3023723e */ /* 0x000fe200000000ff */
[----:B------:R2:W-:Y:S01]  /*1e7f0*/  STSM.16.M88.4 [R110], R8 ;  /* 0x000000086e007844 */ /* 0x0005e20000000200 */
[----:B------:R-:W-:Y:S01]  /*1e800*/  MOV R122, R122 ;  /* 0x0000007a007a7202 */ /* 0x000fe20000000f00 */
[----:B------:R-:W-:Y:S01]  /*1e810*/  IMAD.X R135, RZ, RZ, R143, P5 ;  /* 0x000000ffff877224 */ /* 0x000fe200028e068f */
[----:B------:R-:W-:Y:S01]  /*1e820*/  F2FP.F16.F32.PACK_AB R38, R109, R170 ;  /* 0x000000aa6d26723e */ /* 0x000fe200000000ff */
[----:B0-----:R-:W4:Y:S01]  /*1e830*/  LDC.64 R12, c[0x0][0xbd8] ;  /* 0x0002f600ff0c7b82 */ /* 0x001f220000000a00 */
[----:B------:R-:W-:-:S02]  /*1e840*/  F2FP.F16.F32.PACK_AB R39, R64, R60 ;  /* 0x0000003c4027723e */ /* 0x000fc400000000ff */
[----:B------:R-:W-:Y:S02]  /*1e850*/  MOV R126, R126 ;  /* 0x0000007e007e7202 */ /* 0x000fe40000000f00 */
[----:B-1----:R-:W-:Y:S02]  /*1e860*/  F2FP.F16.F32.PACK_AB R4, R113, R171 ;  /* 0x000000ab7104723e */ /* 0x002fe400000000ff */
[----:B------:R-:W-:Y:S02]  /*1e870*/  F2FP.F16.F32.PACK_AB R5, R70, R68 ;  /* 0x000000444605723e */ /* 0x000fe400000000ff */
[----:B------:R-:W-:Y:S02]  /*1e880*/  F2FP.F16.F32.PACK_AB R6, R117, R172 ;  /* 0x000000ac7506723e */ /* 0x000fe400000000ff */
[----:B------:R-:W-:Y:S01]  /*1e890*/  F2FP.F16.F32.PACK_AB R7, R76, R72 ;  /* 0x000000484c07723e */ /* 0x000fe200000000ff */
[----:B------:R-:W-:Y:S01]  /*1e8a0*/  STSM.16.M88.4 [R114], R28 ;  /* 0x0000001c72007844 */ /* 0x000fe20000000200 */
[----:B------:R-:W-:-:S02]  /*1e8b0*/  MOV R130, R130 ;  /* 0x0000008200827202 */ /* 0x000fc40000000f00 */
[----:B--2---:R-:W-:Y:S02]  /*1e8c0*/  F2FP.F16.F32.PACK_AB R8, R121, R173 ;  /* 0x000000ad7908723e */ /* 0x004fe400000000ff */
[----:B------:R-:W-:Y:S02]  /*1e8d0*/  F2FP.F16.F32.PACK_AB R9, R84, R80 ;  /* 0x000000505409723e */ /* 0x000fe400000000ff */
[----:B------:R-:W-:Y:S02]  /*1e8e0*/  F2FP.F16.F32.PACK_AB R10, R125, R174 ;  /* 0x000000ae7d0a723e */ /* 0x000fe400000000ff */
[----:B------:R-:W-:Y:S01]  /*1e8f0*/  F2FP.F16.F32.PACK_AB R11, R92, R88 ;  /* 0x000000585c0b723e */ /* 0x000fe200000000ff */
[----:B------:R-:W-:Y:S01]  /*1e900*/  STSM.16.M88.4 [R118], R32 ;  /* 0x0000002076007844 */ /* 0x000fe20000000200 */
[----:B------:R-:W-:-:S03]  /*1e910*/  MOV R134, R134 ;  /* 0x0000008600867202 */ /* 0x000fc60000000f00 */
[----:B------:R-:W-:Y:S01]  /*1e920*/  STSM.16.M88.4 [R122], R36 ;  /* 0x000000247a007844 */ /* 0x000fe20000000200 */
[----:B------:R-:W-:-:S03]  /*1e930*/  MOV R3, R138 ;  /* 0x0000008a00037202 */ /* 0x000fc60000000f00 */
[----:B------:R0:W-:Y:S01]  /*1e940*/  STSM.16.M88.4 [R126], R4 ;  /* 0x000000047e007844 */ /* 0x0001e20000000200 */
[----:B------:R-:W-:-:S03]  /*1e950*/  F2FP.F16.F32.PACK_AB R131, R104, R100 ;  /* 0x000000646883723e */ /* 0x000fc600000000ff */
[----:B------:R1:W-:Y:S01]  /*1e960*/  STSM.16.M88.4 [R130], R8 ;  /* 0x0000000882007844 */ /* 0x0003e20000000200 */
[----:B------:R-:W-:Y:S02]  /*1e970*/  F2FP.F16.F32.PACK_AB R138, R141, R140 ;  /* 0x0000008c8d8a723e */ /* 0x000fe400000000ff */
[----:B------:R-:W-:Y:S01]  /*1e980*/  F2FP.F16.F32.PACK_AB R139, R124, R120 ;  /* 0x000000787c8b723e */ /* 0x000fe200000000ff */
[----:B0-----:R-:W0:Y:S01]  /*1e990*/  @P2 LDC.64 R6, c[0x0][0xbe0] ;  /* 0x0002f800ff062b82 */ /* 0x001e220000000a00 */
[----:B-1----:R-:W-:-:S05]  /*1e9a0*/  F2FP.F16.F32.PACK_AB R130, R133, R132 ;  /* 0x000000848582723e */ /* 0x002fca00000000ff */
[----:B------:R-:W-:Y:S04]  /*1e9b0*/  STSM.16.M88.4 [R134], R128 ;  /* 0x0000008086007844 */ /* 0x000fe80000000200 */
[----:B------:R1:W-:Y:S04]  /*1e9c0*/  STSM.16.M88.4 [R3], R136 ;  /* 0x0000008803007844 */ /* 0x0003e80000000200 */
[----:B------:R2:W-:Y:S01]  /*1e9d0*/  STSM.16.M88.4 [R40], R144 ;  /* 0x0000009028007844 */ /* 0x0005e20000000200 */
[----:B---3--:R-:W-:-:S04]  /*1e9e0*/  IMAD R5, R178, 0x8, R180 ;  /* 0x00000008b2057824 */ /* 0x008fc800078e02b4 */
[----:B------:R-:W-:Y:S01]  /*1e9f0*/  IMAD.WIDE R4, R5, 0x2, R20 ;  /* 0x0000000205047825 */ /* 0x000fe200078e0214 */
[----:B------:R-:W-:Y:S01]  /*1ea00*/  ULDC UR4, c[0x0][0xa88] ;  /* 0x0002a20000047ab9 */ /* 0x000fe20000000800 */
[----:B------:R-:W-:Y:S01]  /*1ea10*/  BAR.SYNC.DEFER_BLOCKING 0x1, 0x100 ;  /* 0x0044000000007b1d */ /* 0x000fe20000010000 */
[----:B------:R-:W-:Y:S01]  /*1ea20*/  IADD3 R9, P0, R4, 0x1000, RZ ;  /* 0x0000100004097810 */ /* 0x000fe20007f1e0ff */
[----:B------:R-:W-:Y:S01]  /*1ea30*/  IMAD.MOV.U32 R77, RZ, RZ, RZ ;  /* 0x000000ffff4d7224 */ /* 0x000fe200078e00ff */
[----:B-1----:R-:W-:Y:S01]  /*1ea40*/  MOV R3, UR4 ;  /* 0x0000000400037c02 */ /* 0x002fe20008000f00 */
[----:B----4-:R-:W-:Y:S01]  /*1ea50*/  IMAD.WIDE R12, R176, 0x4, R12 ;  /* 0x00000004b00c7825 */ /* 0x010fe200078e020c */
[----:B------:R-:W-:-:S03]  /*1ea60*/  LOP3.LUT R8, R9, 0x380, RZ, 0xc0, !PT ;  /* 0x0000038009087812 */ /* 0x000fc600078ec0ff */
[----:B0-----:R-:W-:Y:S01]  /*1ea70*/  @P2 IMAD.WIDE R6, R176, 0x4, R6 ;  /* 0x00000004b0062825 */ /* 0x001fe200078e0206 */
[----:B------:R-:W-:Y:S02]  /*1ea80*/  SHF.R.U64 R8, R8, 0x3, RZ ;  /* 0x0000000308087819 */ /* 0x000fe400000012ff */
[----:B------:R-:W-:Y:S02]  /*1ea90*/  IADD3 R11, P1, R4, 0x2000, RZ ;  /* 0x00002000040b7810 */ /* 0x000fe40007f3e0ff */
[----:B------:R-:W-:Y:S01]  /*1eaa0*/  LOP3.LUT R8, R8, R9, RZ, 0x3c, !PT ;  /* 0x0000000908087212 */ /* 0x000fe200078e3cff */
[----:B------:R2:W5:Y:S04]  /*1eab0*/  @P3 LDG.E R77, desc[UR6][R12.64] ;  /* 0x000000060c4d3981 */ /* 0x000568000c1e1900 */
[----:B------:R2:W5:Y:S01]  /*1eac0*/  @P2 LDG.E R3, desc[UR6][R6.64] ;  /* 0x0000000606032981 */ /* 0x000562000c1e1900 */
[----:B------:R-:W-:Y:S05]  /*1ead0*/  @P2 BRA `(.L_x_1635) ;  /* 0x0000000000142947 */ /* 0x000fea0003800000 */
[----:B------:R-:W-:Y:S05]  /*1eae0*/  @!P3 BRA `(.L_x_1635) ;  /* 0x000000000010b947 */ /* 0x000fea0003800000 */
[----:B------:R-:W-:Y:S02]  /*1eaf0*/  ULDC.64 UR4, c[0x0][0x208] ;  /* 0x0000820000047ab9 */ /* 0x000fe40000000a00 */
[----:B--2---:R-:W2:Y:S04]  /*1eb00*/  LDG.E R6, desc[UR4][R12.64] ;  /* 0x000000040c067981 */ /* 0x004ea8000c1e1900 */
[----:B-----5:R-:W2:Y:S02]  /*1eb10*/  LDG.E R3, desc[UR4][R12.64+0x4] ;  /* 0x000004040c037981 */ /* 0x020ea4000c1e1900 */
[----:B--2---:R-:W-:-:S07]  /*1eb20*/  IMAD.IADD R3, R3, 0x1, -R6 ;  /* 0x0000000103037824 */ /* 0x004fce00078e0a06 */
.L_x_1635:
[----:B------:R-:W3:Y:S01]  /*1eb30*/  LDL R10, [R1+0x58] ;  /* 0x00005800010a7983 */ /* 0x000ee20000100800 */
[----:B------:R-:W-:-:S03]  /*1eb40*/  ULDC.64 UR4, c[0x0][0xb70] ;  /* 0x0002dc0000047ab9 */ /* 0x000fc60000000a00 */
[----:B------:R-:W4:Y:S04]  /*1eb50*/  LDL.LU R80, [R1+0x68] ;  /* 0x0000680001507983 */ /* 0x000f280000300800 */
[----:B------:R-:W3:Y:S01]  /*1eb60*/  LDL.LU R83, [R1+0x74] ;  /* 0x0000740001537983 */ /* 0x000ee20000300800 */
[--C-:B-----5:R-:W-:Y:S01]  /*1eb70*/  SHF.R.S32.HI R21, RZ, 0x1f, R77.reuse ;  /* 0x0000001fff157819 */ /* 0x120fe2000001144d */
[----:B------:R-:W-:Y:S01]  /*1eb80*/  IMAD.MOV.U32 R20, RZ, RZ, R77 ;  /* 0x000000ffff147224 */ /* 0x000fe200078e004d */
[----:B------:R-:W-:Y:S01]  /*1eb90*/  SHF.R.S32.HI R9, RZ, 0x1f, R176 ;  /* 0x0000001fff097819 */ /* 0x000fe200000114b0 */
[----:B------:R-:W3:Y:S01]  /*1eba0*/  LDL R14, [R1+0x88] ;  /* 0x00008800010e7983 */ /* 0x000ee20000100800 */
[----:B--2---:R-:W-:Y:S02]  /*1ebb0*/  LOP3.LUT R12, R11, 0x380, RZ, 0xc0, !PT ;  /* 0x000003800b0c7812 */ /* 0x004fe400078ec0ff */
[----:B------:R-:W-:-:S02]  /*1ebc0*/  SEL R78, R9, RZ, !P3 ;  /* 0x000000ff094e7207 */ /* 0x000fc40005800000 */
[----:B------:R-:W-:Y:S01]  /*1ebd0*/  SEL R81, R176, RZ, !P3 ;  /* 0x000000ffb0517207 */ /* 0x000fe20005800000 */
[----:B------:R-:W-:Y:S01]  /*1ebe0*/  ULDC.64 UR6, c[0x0][0x208] ;  /* 0x0000820000067ab9 */ /* 0x000fe20000000a00 */
[----:B------:R-:W-:Y:S01]  /*1ebf0*/  SHF.R.U64 R12, R12, 0x3, RZ ;  /* 0x000000030c0c7819 */ /* 0x000fe200000012ff */
[----:B------:R-:W2:Y:S01]  /*1ec00*/  LDL R84, [R1+0x7c] ;  /* 0x00007c0001547983 */ /* 0x000ea20000100800 */
[----:B------:R-:W-:Y:S02]  /*1ec10*/  IADD3 R25, P2, R4, 0x3000, RZ ;  /* 0x0000300004197810 */ /* 0x000fe40007f5e0ff */
[----:B------:R-:W-:Y:S01]  /*1ec20*/  LOP3.LUT R12, R12, R11, RZ, 0x3c, !PT ;  /* 0x0000000b0c0c7212 */ /* 0x000fe200078e3cff */
[----:B------:R-:W2:Y:S01]  /*1ec30*/  LDL R79, [R1+0x78] ;  /* 0x00007800014f7983 */ /* 0x000ea20000100800 */
[----:B------:R-:W-:-:S03]  /*1ec40*/  LOP3.LUT R24, R25, 0x380, RZ, 0xc0, !PT ;  /* 0x0000038019187812 */ /* 0x000fc600078ec0ff */
[----:B------:R0:W5:Y:S01]  /*1ec50*/  LDL R82, [R1+0x2c] ;  /* 0x00002c0001527983 */ /* 0x0001620000100800 */
[----:B------:R-:W-:Y:S02]  /*1ec60*/  SHF.R.U64 R24, R24, 0x3, RZ ;  /* 0x0000000318187819 */ /* 0x000fe400000012ff */
[----:B------:R-:W-:Y:S02]  /*1ec70*/  IADD3 R29, P6, R4, 0x4000, RZ ;  /* 0x00004000041d7810 */ /* 0x000fe40007fde0ff */
[----:B------:R-:W-:Y:S02]  /*1ec80*/  LOP3.LUT R24, R24, R25, RZ, 0x3c, !PT ;  /* 0x0000001918187212 */ /* 0x000fe400078e3cff */
[----:B----4-:R-:W-:Y:S02]  /*1ec90*/  SHF.R.S32.HI R76, RZ, 0x1f, R80 ;  /* 0x0000001fff4c7819 */ /* 0x010fe40000011450 */
[----:B---3--:R-:W-:-:S03]  /*1eca0*/  LEA R11, R83, R10, 0x7 ;  /* 0x0000000a530b7211 */ /* 0x008fc600078e38ff */
[----:B------:R-:W-:-:S04]  /*1ecb0*/  IMAD R6, R76, UR4, RZ ;  /* 0x000000044c067c24 */ /* 0x000fc8000f8e02ff */
[C---:B------:R-:W-:Y:S02]  /*1ecc0*/  IMAD R13, R80.reuse, UR5, R6 ;  /* 0x00000005500d7c24 */ /* 0x040fe4000f8e0206 */
[----:B------:R-:W-:Y:S01]  /*1ecd0*/  IMAD.WIDE.U32 R6, R80, UR4, R20 ;  /* 0x0000000450067c25 */ /* 0x000fe2000f8e0014 */
[----:B------:R-:W-:-:S03]  /*1ece0*/  ULDC.64 UR4, c[0x0][0xb78] ;  /* 0x0002de0000047ab9 */ /* 0x000fc60000000a00 */
[----:B------:R-:W-:Y:S02]  /*1ecf0*/  IMAD.IADD R7, R7, 0x1, R13 ;  /* 0x0000000107077824 */ /* 0x000fe400078e020d */
[----:B------:R-:W-:Y:S02]  /*1ed00*/  IMAD R9, R78, UR4, RZ ;  /* 0x000000044e097c24 */ /* 0x000fe4000f8e02ff */
[----:B------:R-:W-:-:S04]  /*1ed10*/  IMAD.WIDE.U32 R6, R81, UR4, R6 ;  /* 0x0000000451067c25 */ /* 0x000fc8000f8e0006 */
[----:B------:R-:W-:Y:S01]  /*1ed20*/  IMAD R10, R81, UR5, R9 ;  /* 0x00000005510a7c24 */ /* 0x000fe2000f8e0209 */
[----:B------:R-:W-:Y:S01]  /*1ed30*/  SHF.R.S32.HI R9, RZ, 0x1f, R11 ;  /* 0x0000001fff097819 */ /* 0x000fe2000001140b */
[----:B------:R-:W-:Y:S01]  /*1ed40*/  ULDC.64 UR4, c[0x0][0xb40] ;  /* 0x0002d00000047ab9 */ /* 0x000fe20000000a00 */
[----:B------:R-:W-:-:S04]  /*1ed50*/  IADD3 R6, P3, R11, R6, RZ ;  /* 0x000000060b067210 */ /* 0x000fc80007f7e0ff */
[----:B------:R-:W-:Y:S02]  /*1ed60*/  IADD3.X R9, R9, R7, R10, P3, !PT ;  /* 0x0000000709097210 */ /* 0x000fe40001ffe40a */
[----:B------:R-:W-:-:S04]  /*1ed70*/  LEA R54, P3, R6, UR4, 0x2 ;  /* 0x0000000406367c11 */ /* 0x000fc8000f8610ff */
[----:B------:R-:W-:Y:S01]  /*1ed80*/  LEA.HI.X R55, R6, UR5, R9, 0x2, P3 ;  /* 0x0000000506377c11 */ /* 0x000fe200098f1409 */
[--C-:B------:R-:W-:Y:S01]  /*1ed90*/  IMAD.X R9, RZ, RZ, R5.reuse, P0 ;  /* 0x000000ffff097224 */ /* 0x100fe200000e0605 */
[C---:B------:R-:W-:Y:S01]  /*1eda0*/  IADD3 R45, P0, R4.reuse, 0x8000, RZ ;  /* 0x00008000042d7810 */ /* 0x040fe20007f1e0ff */
[----:B------:R-:W-:Y:S01]  /*1edb0*/  IMAD.X R13, RZ, RZ, R5, P1 ;  /* 0x000000ffff0d7224 */ /* 0x000fe200008e0605 */
[----:B------:R-:W-:Y:S01]  /*1edc0*/  IADD3 R49, P1, R4, 0x9000, RZ ;  /* 0x0000900004317810 */ /* 0x000fe20007f3e0ff */
[----:B------:R-:W-:Y:S01]  /*1edd0*/  VIADD R6, R11, 0x8 ;  /* 0x000000080b067836 */ /* 0x000fe20000000000 */
[----:B------:R-:W-:Y:S01]  /*1ede0*/  LOP3.LUT R44, R45, 0x380, RZ, 0xc0, !PT ;  /* 0x000003802d2c7812 */ /* 0x000fe200078ec0ff */
[----:B------:R-:W-:Y:S01]  /*1edf0*/  ULDC.64 UR4, c[0x0][0xaa0] ;  /* 0x0002a80000047ab9 */ /* 0x000fe20000000a00 */
[----:B------:R-:W-:Y:S02]  /*1ee00*/  LOP3.LUT R48, R49, 0x380, RZ, 0xc0, !PT ;  /* 0x0000038031307812 */ /* 0x000fe400078ec0ff */
[----:B------:R-:W-:-:S02]  /*1ee10*/  SHF.R.U64 R44, R44, 0x3, RZ ;  /* 0x000000032c2c7819 */ /* 0x000fc400000012ff */
[----:B------:R-:W-:Y:S02]  /*1ee20*/  SHF.R.U64 R48, R48, 0x3, RZ ;  /* 0x0000000330307819 */ /* 0x000fe400000012ff */
[----:B------:R-:W-:Y:S02]  /*1ee30*/  LOP3.LUT R44, R44, R45, RZ, 0x3c, !PT ;  /* 0x0000002d2c2c7212 */ /* 0x000fe400078e3cff */
[----:B------:R-:W-:Y:S02]  /*1ee40*/  IADD3.X R45, RZ, R5, RZ, P0, !PT ;  /* 0x00000005ff2d7210 */ /* 0x000fe400007fe4ff */
[----:B------:R-:W-:Y:S02]  /*1ee50*/  LOP3.LUT P0, RZ, R14, 0x3, RZ, 0xc0, !PT ;  /* 0x000000030eff7812 */ /* 0x000fe4000780c0ff */
[----:B------:R-:W-:Y:S01]  /*1ee60*/  LOP3.LUT R48, R48, R49, RZ, 0x3c, !PT ;  /* 0x0000003130307212 */ /* 0x000fe200078e3cff */
[----:B------:R-:W-:Y:S01]  /*1ee70*/  IMAD.X R49, RZ, RZ, R5, P1 ;  /* 0x000000ffff317224 */ /* 0x000fe200008e0605 */
[----:B------:R-:W-:-:S02]  /*1ee80*/  ISETP.GE.OR P1, PT, R11, R3, P0 ;  /* 0x000000030b00720c */ /* 0x000fc40000726670 */
[----:B------:R-:W-:Y:S01]  /*1ee90*/  ISETP.GE.OR P0, PT, R6, R3, P0 ;  /* 0x000000030600720c */ /* 0x000fe20000706670 */
[----:B------:R-:W-:-:S12]  /*1eea0*/  IMAD.MOV.U32 R20, RZ, RZ, R22 ;  /* 0x000000ffff147224 */ /* 0x000fd800078e0016 */
[----:B------:R1:W-:Y:S02]  /*1eeb0*/  @!P0 STG.E desc[UR6][R54.64+0x20], R0 ;  /* 0x0000200036008986 */ /* 0x0003e4000c101906 */
[----:B-1----:R-:W-:Y:S02]  /*1eec0*/  IMAD R0, R21, UR4, RZ ;  /* 0x0000000415007c24 */ /* 0x002fe4000f8e02ff */
[----:B------:R-:W-:Y:S02]  /*1eed0*/  IMAD.MOV.U32 R21, RZ, RZ, R23 ;  /* 0x000000ffff157224 */ /* 0x000fe400078e0017 */
[----:B------:R-:W-:-:S04]  /*1eee0*/  IMAD.WIDE.U32 R20, R77, UR4, R20 ;  /* 0x000000044d147c25 */ /* 0x000fc8000f8e0014 */
[----:B------:R-:W-:Y:S01]  /*1eef0*/  IMAD R77, R77, UR5, R0 ;  /* 0x000000054d4d7c24 */ /* 0x000fe2000f8e0200 */
[----:B------:R-:W-:Y:S02]  /*1ef00*/  ULDC.64 UR4, c[0x0][0xae0] ;  /* 0x0002b80000047ab9 */ /* 0x000fe40000000a00 */
[----:B------:R-:W-:Y:S02]  /*1ef10*/  IMAD R0, R76, UR4, RZ ;  /* 0x000000044c007c24 */ /* 0x000fe4000f8e02ff */
[----:B------:R-:W-:Y:S01]  /*1ef20*/  IMAD.IADD R21, R21, 0x1, R77 ;  /* 0x0000000115157824 */ /* 0x000fe200078e024d */
[----:B------:R1:W-:Y:S01]  /*1ef30*/  @!P1 STG.E desc[UR6][R54.64], R2 ;  /* 0x0000000236009986 */ /* 0x0003e2000c101906 */
[----:B------:R-:W-:Y:S02]  /*1ef40*/  IMAD R76, R83, -0x80, R3 ;  /* 0xffffff80534c7824 */ /* 0x000fe400078e0203 */
[----:B------:R-:W-:Y:S01]  /*1ef50*/  IMAD R77, R80, UR5, R0 ;  /* 0x00000005504d7c24 */ /* 0x000fe2000f8e0200 */
[C---:B------:R-:W-:Y:S01]  /*1ef60*/  IADD3 R33, P5, R4.reuse, 0x5000, RZ ;  /* 0x0000500004217810 */ /* 0x040fe20007fbe0ff */
[----:B------:R-:W-:Y:S01]  /*1ef70*/  IMAD.X R25, RZ, RZ, R5, P2 ;  /* 0x000000ffff197224 */ /* 0x000fe200010e0605 */
[C---:B------:R-:W-:Y:S01]  /*1ef80*/  IADD3 R37, P4, R4.reuse, 0x6000, RZ ;  /* 0x0000600004257810 */ /* 0x040fe20007f9e0ff */
[----:B------:R-:W5:Y:S01]  /*1ef90*/  LD.E.128 R12, desc[UR6][R12.64] ;  /* 0x000000060c0c7980 */ /* 0x000f62000c101d00 */
[----:B------:R-:W-:-:S02]  /*1efa0*/  IADD3 R41, P3, R4, 0x7000, RZ ;  /* 0x0000700004297810 */ /* 0x000fc40007f7e0ff */
[----:B------:R-:W-:Y:S01]  /*1efb0*/  LOP3.LUT R28, R29, 0x380, RZ, 0xc0, !PT ;  /* 0x000003801d1c7812 */ /* 0x000fe200078ec0ff */
[----:B------:R-:W5:Y:S01]  /*1efc0*/  LD.E.128 R24, desc[UR6][R24.64] ;  /* 0x0000000618187980 */ /* 0x000f62000c101d00 */
[----:B-1----:R-:W-:Y:S01]  /*1efd0*/  IMAD.WIDE.U32 R2, R80, UR4, R20 ;  /* 0x0000000450027c25 */ /* 0x002fe2000f8e0014 */
[----:B------:R-:W-:Y:S01]  /*1efe0*/  IADD3 R53, P2, R4, 0xa000, RZ ;  /* 0x0000a00004357810 */ /* 0x000fe20007f5e0ff */
[----:B------:R-:W-:Y:S01]  /*1eff0*/  ULDC.64 UR4, c[0x0][0xae8] ;  /* 0x0002ba0000047ab9 */ /* 0x000fe20000000a00 */
[----:B------:R0:W5:Y:S01]  /*1f000*/  LDL R80, [R1+0x30] ;  /* 0x0000300001507983 */ /* 0x0001620000100800 */
[----:B------:R-:W-:Y:S02]  /*1f010*/  LOP3.LUT R32, R33, 0x380, RZ, 0xc0, !PT ;  /* 0x0000038021207812 */ /* 0x000fe400078ec0ff */
[----:B------:R-:W-:Y:S01]  /*1f020*/  LOP3.LUT R36, R37, 0x380, RZ, 0xc0, !PT ;  /* 0x0000038025247812 */ /* 0x000fe200078ec0ff */
[----:B------:R-:W5:Y:S01]  /*1f030*/  LD.E.128 R44, desc[UR6][R44.64] ;  /* 0x000000062c2c7980 */ /* 0x000f62000c101d00 */
[----:B------:R-:W-:-:S02]  /*1f040*/  LOP3.LUT R40, R41, 0x380, RZ, 0xc0, !PT ;  /* 0x0000038029287812 */ /* 0x000fc400078ec0ff */
[----:B------:R-:W-:Y:S01]  /*1f050*/  LOP3.LUT R52, R53, 0x380, RZ, 0xc0, !PT ;  /* 0x0000038035347812 */ /* 0x000fe200078ec0ff */
[----:B------:R-:W5:Y:S01]  /*1f060*/  LD.E.128 R48, desc[UR6][R48.64] ;  /* 0x0000000630307980 */ /* 0x000f62000c101d00 */
[----:B------:R-:W-:Y:S02]  /*1f070*/  SHF.R.U64 R28, R28, 0x3, RZ ;  /* 0x000000031c1c7819 */ /* 0x000fe400000012ff */
[----:B------:R-:W-:Y:S02]  /*1f080*/  SHF.R.U64 R32, R32, 0x3, RZ ;  /* 0x0000000320207819 */ /* 0x000fe400000012ff */
[----:B------:R-:W-:Y:S02]  /*1f090*/  SHF.R.U64 R36, R36, 0x3, RZ ;  /* 0x0000000324247819 */ /* 0x000fe400000012ff */
[----:B------:R-:W-:Y:S02]  /*1f0a0*/  SHF.R.U64 R40, R40, 0x3, RZ ;  /* 0x0000000328287819 */ /* 0x000fe400000012ff */
[----:B------:R-:W-:-:S02]  /*1f0b0*/  SHF.R.U64 R52, R52, 0x3, RZ ;  /* 0x0000000334347819 */ /* 0x000fc400000012ff */
[----:B------:R-:W-:Y:S02]  /*1f0c0*/  LOP3.LUT R28, R28, R29, RZ, 0x3c, !PT ;  /* 0x0000001d1c1c7212 */ /* 0x000fe400078e3cff */
        /* <DEDUP_REMOVED lines=8> */
[----:B------:R-:W-:Y:S01]  /*1f150*/  IADD3.X R29, RZ, R5, RZ, P6, !PT ;  /* 0x00000005ff1d7210 */ /* 0x000fe200037fe4ff */
[----:B------:R-:W5:Y:S01]  /*1f160*/  LD.E.128 R32, desc[UR6][R32.64] ;  /* 0x0000000620207980 */ /* 0x000f62000c101d00 */
[----:B------:R-:W-:-:S02]  /*1f170*/  IADD3 R57, P6, R4, 0xb000, RZ ;  /* 0x0000b00004397810 */ /* 0x000fc40007fde0ff */
[C---:B------:R-:W-:Y:S01]  /*1f180*/  IADD3 R61, P5, R4.reuse, 0xc000, RZ ;  /* 0x0000c000043d7810 */ /* 0x040fe20007fbe0ff */
[----:B------:R-:W5:Y:S01]  /*1f190*/  LD.E.128 R36, desc[UR6][R36.64] ;  /* 0x0000000624247980 */ /* 0x000f62000c101d00 */
[C---:B------:R-:W-:Y:S02]  /*1f1a0*/  IADD3 R65, P4, R4.reuse, 0xd000, RZ ;  /* 0x0000d00004417810 */ /* 0x040fe40007f9e0ff */
[C---:B------:R-:W-:Y:S01]  /*1f1b0*/  IADD3 R69, P3, R4.reuse, 0xe000, RZ ;  /* 0x0000e00004457810 */ /* 0x040fe20007f7e0ff */
[----:B------:R-:W5:Y:S01]  /*1f1c0*/  LD.E.128 R28, desc[UR6][R28.64] ;  /* 0x000000061c1c7980 */ /* 0x000f62000c101d00 */
[----:B------:R-:W-:Y:S02]  /*1f1d0*/  IADD3 R7, P2, R4, 0xf000, RZ ;  /* 0x0000f00004077810 */ /* 0x000fe40007f5e0ff */
[----:B------:R-:W-:Y:S01]  /*1f1e0*/  LOP3.LUT R56, R57, 0x380, RZ, 0xc0, !PT ;  /* 0x0000038039387812 */ /* 0x000fe200078ec0ff */
[----:B------:R-:W5:Y:S01]  /*1f1f0*/  LD.E.128 R40, desc[UR6][R40.64] ;  /* 0x0000000628287980 */ /* 0x000f62000c101d00 */
[----:B------:R-:W-:-:S02]  /*1f200*/  LOP3.LUT R60, R61, 0x380, RZ, 0xc0, !PT ;  /* 0x000003803d3c7812 */ /* 0x000fc400078ec0ff */
[----:B------:R-:W-:Y:S01]  /*1f210*/  LOP3.LUT R64, R65, 0x380, RZ, 0xc0, !PT ;  /* 0x0000038041407812 */ /* 0x000fe200078ec0ff */
[----:B------:R-:W5:Y:S01]  /*1f220*/  LD.E.128 R52, desc[UR6][R52.64] ;  /* 0x0000000634347980 */ /* 0x000f62000c101d00 */
[----:B------:R-:W-:Y:S02]  /*1f230*/  LOP3.LUT R68, R69, 0x380, RZ, 0xc0, !PT ;  /* 0x0000038045447812 */ /* 0x000fe400078ec0ff */
[----:B------:R-:W-:Y:S02]  /*1f240*/  LOP3.LUT R11, R4, 0x380, RZ, 0xc0, !PT ;  /* 0x00000380040b7812 */ /* 0x000fe400078ec0ff */
[----:B------:R-:W-:Y:S02]  /*1f250*/  LOP3.LUT R6, R7, 0x380, RZ, 0xc0, !PT ;  /* 0x0000038007067812 */ /* 0x000fe400078ec0ff */
[----:B------:R-:W-:Y:S02]  /*1f260*/  SHF.R.U64 R56, R56, 0x3, RZ ;  /* 0x0000000338387819 */ /* 0x000fe400000012ff */
[----:B------:R-:W-:-:S02]  /*1f270*/  SHF.R.U64 R60, R60, 0x3, RZ ;  /* 0x000000033c3c7819 */ /* 0x000fc400000012ff */
[----:B------:R-:W-:Y:S02]  /*1f280*/  SHF.R.U64 R64, R64, 0x3, RZ ;  /* 0x0000000340407819 */ /* 0x000fe400000012ff */
[----:B------:R-:W-:Y:S02]  /*1f290*/  SHF.R.U64 R68, R68, 0x3, RZ ;  /* 0x0000000344447819 */ /* 0x000fe400000012ff */
[----:B------:R-:W-:Y:S02]  /*1f2a0*/  SHF.R.U64 R11, R11, 0x3, RZ ;  /* 0x000000030b0b7819 */ /* 0x000fe400000012ff */
[----:B------:R-:W-:Y:S02]  /*1f2b0*/  SHF.R.U64 R6, R6, 0x3, RZ ;  /* 0x0000000306067819 */ /* 0x000fe400000012ff */
[----:B------:R-:W-:Y:S02]  /*1f2c0*/  LOP3.LUT R56, R56, R57, RZ, 0x3c, !PT ;  /* 0x0000003938387212 */ /* 0x000fe400078e3cff */
        /* <DEDUP_REMOVED lines=8> */
[----:B------:R-:W-:-:S02]  /*1f350*/  LOP3.LUT R4, R11, R4, RZ, 0x3c, !PT ;  /* 0x000000040b047212 */ /* 0x000fc400078e3cff */
[----:B------:R-:W-:Y:S01]  /*1f360*/  IADD3.X R73, RZ, R5, RZ, P2, !PT ;  /* 0x00000005ff497210 */ /* 0x000fe200017fe4ff */
[----:B------:R-:W5:Y:S01]  /*1f370*/  LD.E.128 R8, desc[UR6][R8.64] ;  /* 0x0000000608087980 */ /* 0x000f62000c101d00 */
[----:B------:R-:W-:-:S03]  /*1f380*/  LOP3.LUT R72, R6, R7, RZ, 0x3c, !PT ;  /* 0x0000000706487212 */ /* 0x000fc600078e3cff */
        /* <DEDUP_REMOVED lines=11> */
[-C--:B------:R-:W-:Y:S01]  /*1f440*/  ISETP.GE.AND P3, PT, R18, R76.reuse, PT ;  /* 0x0000004c1200720c */ /* 0x080fe20003f66270 */
[----:B------:R-:W-:Y:S01]  /*1f450*/  VIADD R0, R16, 0x30820 ;  /* 0x0003082010007836 */ /* 0x000fe20000000000 */
[----:B------:R-:W-:Y:S01]  /*1f460*/  IADD3 R3, R3, R77, RZ ;  /* 0x0000004d03037210 */ /* 0x000fe20007ffe0ff */
[----:B------:R-:W-:Y:S01]  /*1f470*/  IMAD R20, R78, UR4, RZ ;  /* 0x000000044e147c24 */ /* 0x000fe2000f8e02ff */
[----:B------:R-:W-:-:S02]  /*1f480*/  ISETP.GE.AND P0, PT, R235, R76, PT ;  /* 0x0000004ceb00720c */ /* 0x000fc40003f06270 */
[----:B------:R-:W-:Y:S02]  /*1f490*/  PRMT R0, RZ, 0x654, R0 ;  /* 0x00000654ff007816 */ /* 0x000fe40000000000 */
[-C--:B--2---:R-:W-:Y:S02]  /*1f4a0*/  ISETP.GE.AND P1, PT, R84, R76.reuse, PT ;  /* 0x0000004c5400720c */ /* 0x084fe40003f26270 */
[----:B------:R-:W-:Y:S01]  /*1f4b0*/  ISETP.GE.AND P2, PT, R79, R76, PT ;  /* 0x0000004c4f00720c */ /* 0x000fe20003f46270 */
[C---:B------:R-:W-:Y:S01]  /*1f4c0*/  IMAD R79, R81.reuse, UR5, R20 ;  /* 0x00000005514f7c24 */ /* 0x040fe2000f8e0214 */
[----:B------:R-:W-:Y:S01]  /*1f4d0*/  BSSY B1, `(.L_x_1636) ;  /* 0x000001a000017945 */ /* 0x000fe20003800000 */
[----:B------:R-:W-:-:S04]  /*1f4e0*/  IMAD.WIDE.U32 R76, R81, UR4, R2 ;  /* 0x00000004514c7c25 */ /* 0x000fc8000f8e0002 */
[----:B------:R-:W-:Y:S01]  /*1f4f0*/  IMAD.WIDE R20, R83, 0x80, R18 ;  /* 0x0000008053147825 */ /* 0x000fe200078e0212 */
[----:B-1----:R0:W-:Y:S03]  /*1f500*/  SYNCS.ARRIVE.TRANS64.RED.A1T0 RZ, [R0+URZ], RZ ;  /* 0x000000ff00ff79a7 */ /* 0x0021e6000810043f */
[----:B------:R-:W-:Y:S01]  /*1f510*/  IMAD.IADD R81, R77, 0x1, R79 ;  /* 0x000000014d517824 */ /* 0x000fe200078e024f */
[----:B------:R-:W-:Y:S06]  /*1f520*/  @P3 BRA `(.L_x_1637) ;  /* 0x0000000000503947 */ /* 0x000fec0003800000 */
        /* <DEDUP_REMOVED lines=9> */
[----:B------:R-:W-:Y:S01]  /*1f5c0*/  ISETP.GE.AND P3, PT, R22, UR4, PT ;  /* 0x0000000416007c0c */ /* 0x000fe2000bf66270 */
[----:B------:R-:W-:Y:S01]  /*1f5d0*/  IMAD.IADD R3, R3, 0x1, R79 ;  /* 0x0000000103037824 */ /* 0x000fe200078e024f */
[----:B------:R-:W-:-:S02]  /*1f5e0*/  LEA R78, P5, R2, UR6, 0x1 ;  /* 0x00000006024e7c11 */ /* 0x000fc4000f8a08ff */
[----:B------:R-:W-:Y:S02]  /*1f5f0*/  ISETP.GE.AND P4, PT, R228, UR4, PT ;  /* 0x00000004e4007c0c */ /* 0x000fe4000bf86270 */
[----:B------:R-:W-:Y:S02]  /*1f600*/  LEA.HI.X R79, R2, UR7, R3, 0x1, P5 ;  /* 0x00000007024f7c11 */ /* 0x000fe4000a8f0c03 */
[----:B-----5:R-:W-:Y:S02]  /*1f610*/  ISETP.GE.AND P5, PT, R82, UR4, PT ;  /* 0x0000000452007c0c */ /* 0x020fe4000bfa6270 */
[----:B------:R-:W-:-:S03]  /*1f620*/  ISETP.GE.AND P6, PT, R80, UR4, PT ;  /* 0x0000000450007c0c */ /* 0x000fc6000bfc6270 */
[----:B------:R1:W-:Y:S04]  /*1f630*/  @!P3 STG.E.128 desc[UR8][R78.64], R4 ;  /* 0x000000044e00b986 */ /* 0x0003e8000c101d08 */
[----:B------:R1:W-:Y:S04]  /*1f640*/  @!P4 STG.E.128 desc[UR8][R78.64+0x80], R28 ;  /* 0x0000801c4e00c986 */ /* 0x0003e8000c101d08 */
[----:B------:R1:W-:Y:S04]  /*1f650*/  @!P5 STG.E.128 desc[UR8][R78.64+0x100], R44 ;  /* 0x0001002c4e00d986 */ /* 0x0003e8000c101d08 */
[----:B------:R1:W-:Y:S02]  /*1f660*/  @!P6 STG.E.128 desc[UR8][R78.64+0x180], R60 ;  /* 0x0001803c4e00e986 */ /* 0x0003e4000c101d08 */
.L_x_1637:
[----:B------:R-:W-:Y:S05]  /*1f670*/  BSYNC B1 ;  /* 0x0000000000017941 */ /* 0x000fea0003800000 */
.L_x_1636:
[----:B------:R-:W-:Y:S04]  /*1f680*/  BSSY B1, `(.L_x_1638) ;  /* 0x0000018000017945 */ /* 0x000fe80003800000 */
[----:B------:R-:W-:Y:S05]  /*1f690*/  @P0 BRA `(.L_x_1639) ;  /* 0x0000000000580947 */ /* 0x000fea0003800000 */
[----:B-1---5:R-:W-:Y:S01]  /*1f6a0*/  IADD3 R5, P0, R20, 0x20, RZ ;  /* 0x0000002014057810 */ /* 0x022fe20007f1e0ff */
[----:B------:R-:W-:Y:S01]  /*1f6b0*/  ULDC.64 UR6, c[0x0][0xad8] ;  /* 0x0002b60000067ab9 */ /* 0x000fe20000000a00 */
[----:B------:R-:W-:Y:S01]  /*1f6c0*/  MOV R3, R81 ;  /* 0x0000005100037202 */ /* 0x000fe20000000f00 */
[----:B------:R-:W-:Y:S01]  /*1f6d0*/  IMAD.MOV.U32 R2, RZ, RZ, R76 ;  /* 0x000000ffff027224 */ /* 0x000fe200078e004c */
[----:B------:R-:W-:Y:S01]  /*1f6e0*/  ULDC UR4, c[0x0][0xa8c] ;  /* 0x0002a30000047ab9 */ /* 0x000fe20000000800 */
[----:B0-----:R-:W-:Y:S01]  /*1f6f0*/  IMAD.X R0, RZ, RZ, R21, P0 ;  /* 0x000000ffff007224 */ /* 0x001fe200000e0615 */
        /* <DEDUP_REMOVED lines=16> */
.L_x_1639:
[----:B------:R-:W-:Y:S05]  /*1f800*/  BSYNC B1 ;  /* 0x0000000000017941 */ /* 0x000fea0003800000 */
.L_x_1638:
[----:B------:R-:W-:Y:S04]  /*1f810*/  BSSY B1, `(.L_x_1640) ;  /* 0x0000018000017945 */ /* 0x000fe80003800000 */
[----:B------:R-:W-:Y:S05]  /*1f820*/  @P1 BRA `(.L_x_1641) ;  /* 0x0000000000581947 */ /* 0x000fea0003800000 */
[----:B-12--5:R-:W-:Y:S01]  /*1f830*/  IADD3 R5, P0, R20, 0x40, RZ ;  /* 0x0000004014057810 */ /* 0x026fe20007f1e0ff */
        /* <DEDUP_REMOVED lines=21> */
.L_x_1641:
[----:B------:R-:W-:Y:S05]  /*1f990*/  BSYNC B1 ;  /* 0x0000000000017941 */ /* 0x000fea0003800000 */
.L_x_1640:
        /* <DEDUP_REMOVED lines=26> */
.L_x_1634:
[----:B------:R-:W2:Y:S01]  /*1fb40*/  LDL R10, [R1+0x6c] ;  /* 0x00006c00010a7983 */ /* 0x000ea20000100800 */
[----:B------:R-:W-:Y:S01]  /*1fb50*/  ULDC.64 UR4, c[0x0][0xbd8] ;  /* 0x0002f60000047ab9 */ /* 0x000fe20000000a00 */
[----:B------:R-:W2:Y:S01]  /*1fb60*/  LDC.64 R2, c[0x0][0xbd8] ;  /* 0x0002f600ff027b82 */ /* 0x000ea20000000a00 */
[----:B------:R-:W-:Y:S01]  /*1fb70*/  ISETP.NE.U32.AND P0, PT, RZ, UR4, PT ;  /* 0x00000004ff007c0c */ /* 0x000fe2000bf05070 */
[----:B------:R-:W-:Y:S01]  /*1fb80*/  IMAD.MOV.U32 R7, RZ, RZ, RZ ;  /* 0x000000ffff077224 */ /* 0x000fe200078e00ff */
[----:B------:R-:W-:Y:S02]  /*1fb90*/  ULDC.64 UR6, c[0x0][0x208] ;  /* 0x0000820000067ab9 */ /* 0x000fe40000000a00 */
[----:B------:R-:W-:Y:S01]  /*1fba0*/  ISETP.NE.AND.EX P0, PT, RZ, UR5, PT, P0 ;  /* 0x00000005ff007c0c */ /* 0x000fe2000bf05300 */
[----:B------:R-:W-:Y:S02]  /*1fbb0*/  ULDC.64 UR4, c[0x0][0xbe0] ;  /* 0x0002f80000047ab9 */ /* 0x000fe40000000a00 */
[----:B------:R-:W-:-:S04]  /*1fbc0*/  ISETP.NE.U32.AND P1, PT, RZ, UR4, PT ;  /* 0x00000004ff007c0c */ /* 0x000fc8000bf25070 */
[----:B------:R-:W-:Y:S01]  /*1fbd0*/  ISETP.NE.AND.EX P1, PT, RZ, UR5, PT, P1 ;  /* 0x00000005ff007c0c */ /* 0x000fe2000bf25310 */
[----:B------:R-:W1:-:S12]  /*1fbe0*/  S2R R8, SR_TID.X ;  /* 0x0000000000087919 */ /* 0x000e580000002100 */
[----:B------:R-:W3:Y:S01]  /*1fbf0*/  @P1 LDC.64 R4, c[0x0][0xbe0] ;  /* 0x0002f800ff041b82 */ /* 0x000ee20000000a00 */
[----:B------:R-:W-:Y:S02]  /*1fc00*/  ULDC UR4, c[0x0][0xa88] ;  /* 0x0002a20000047ab9 */ /* 0x000fe40000000800 */
[----:B------:R-:W-:Y:S01]  /*1fc10*/  IMAD.U32 R0, RZ, RZ, UR4 ;  /* 0x00000004ff007e24 */ /* 0x000fe2000f8e00ff */
[----:B-1----:R-:W-:-:S04]  /*1fc20*/  IADD3 R6, R8, -0x80, RZ ;  /* 0xffffff8008067810 */ /* 0x002fc80007ffe0ff */
[----:B------:R-:W-:Y:S01]  /*1fc30*/  ISETP.GT.AND P2, PT, R6, 0x7f, PT ;  /* 0x0000007f0600780c */ /* 0x000fe20003f44270 */
[----:B--2---:R-:W-:-:S04]  /*1fc40*/  IMAD.WIDE R2, R10, 0x4, R2 ;  /* 0x000000040a027825 */ /* 0x004fc800078e0202 */
[----:B---3--:R-:W-:Y:S01]  /*1fc50*/  @P1 IMAD.WIDE R4, R10, 0x4, R4 ;  /* 0x000000040a041825 */ /* 0x008fe200078e0204 */
[----:B------:R1:W5:Y:S01]  /*1fc60*/  @P0 LDG.E R7, desc[UR6][R2.64] ;  /* 0x0000000602070981 */ /* 0x000362000c1e1900 */
[----:B------:R-:W-:-:S03]  /*1fc70*/  SHF.R.S32.HI R6, RZ, 0x1f, R10 ;  /* 0x0000001fff067819 */ /* 0x000fc6000001140a */
[----:B------:R1:W5:Y:S01]  /*1fc80*/  @P1 LDG.E R0, desc[UR6][R4.64] ;  /* 0x0000000604001981 */ /* 0x000362000c1e1900 */
[----:B------:R-:W-:Y:S05]  /*1fc90*/  @P1 BRA `(.L_x_1643) ;  /* 0x0000000000141947 */ /* 0x000fea0003800000 */
[----:B------:R-:W-:Y:S05]  /*1fca0*/  @!P0 BRA `(.L_x_1643) ;  /* 0x0000000000108947 */ /* 0x000fea0003800000 */
[----:B------:R-:W-:Y:S02]  /*1fcb0*/  ULDC.64 UR4, c[0x0][0x208] ;  /* 0x0000820000047ab9 */ /* 0x000fe40000000a00 */
[----:B-1----:R-:W2:Y:S04]  /*1fcc0*/  LDG.E R5, desc[UR4][R2.64] ;  /* 0x0000000402057981 */ /* 0x002ea8000c1e1900 */
[----:B-----5:R-:W2:Y:S02]  /*1fcd0*/  LDG.E R0, desc[UR4][R2.64+0x4] ;  /* 0x0000040402007981 */ /* 0x020ea4000c1e1900 */
[----:B--2---:R-:W-:-:S07]  /*1fce0*/  IMAD.IADD R0, R0, 0x1, -R5 ;  /* 0x0000000100007824 */ /* 0x004fce00078e0a05 */
.L_x_1643:
[----:B------:R-:W2:Y:S04]  /*1fcf0*/  LDL R20, [R1+0x68] ;  /* 0x0000680001147983 */ /* 0x000ea80000100800 */
[----:B------:R3:W5:Y:S01]  /*1fd00*/  LDL R12, [R1+0x74] ;  /* 0x00007400010c7983 */ /* 0x0007620000100800 */
[----:B------:R-:W-:Y:S01]  /*1fd10*/  BSSY B1, `(.L_x_1644) ;  /* 0x000001c000017945 */ /* 0x000fe20003800000 */
[----:B------:R-:W-:Y:S02]  /*1fd20*/  SEL R11, R10, RZ, !P0 ;  /* 0x000000ff0a0b7207 */ /* 0x000fe40004000000 */
[----:B------:R-:W-:Y:S02]  /*1fd30*/  SEL R10, R6, RZ, !P0 ;  /* 0x000000ff060a7207 */ /* 0x000fe40004000000 */
[----:B-----5:R-:W-:-:S02]  /*1fd40*/  SHF.R.S32.HI R6, RZ, 0x1f, R7 ;  /* 0x0000001fff067819 */ /* 0x020fc40000011407 */
[----:B--2---:R-:W-:Y:S01]  /*1fd50*/  SHF.R.S32.HI R9, RZ, 0x1f, R20 ;  /* 0x0000001fff097819 */ /* 0x004fe20000011414 */
[----:B---3--:R-:W-:Y:S06]  /*1fd60*/  @P2 BRA `(.L_x_1645) ;  /* 0x0000000000582947 */ /* 0x008fec0003800000 */
[----:B-1----:R-:W-:-:S04]  /*1fd70*/  IMAD R2, R12, 0x80, R8 ;  /* 0x000000800c027824 */ /* 0x002fc800078e0208 */
        /* <DEDUP_REMOVED lines=18> */
[----:B------:R-:W-:Y:S01]  /*1fea0*/  LEA.HI.X R5, R2, UR5, R3, 0x2, P0 ;  /* 0x0000000502057c11 */ /* 0x000fe200080f1403 */
[----:B------:R-:W-:-:S05]  /*1feb0*/  IMAD.MOV.U32 R3, RZ, RZ, -0x800000 ;  /* 0xff800000ff037424 */ /* 0x000fca00078e00ff */
[----:B------:R2:W-:Y:S03]  /*1fec0*/  STG.E desc[UR6][R4.64], R3 ;  /* 0x0000000304007986 */ /* 0x0005e6000c101906 */
.L_x_1645:
[----:B------:R-:W-:Y:S05]  /*1fed0*/  BSYNC B1 ;  /* 0x0000000000017941 */ /* 0x000fea0003800000 */
.L_x_1644:
[----:B------:R-:W3:Y:S01]  /*1fee0*/  LDL R13, [R1+0x7c] ;  /* 0x00007c00010d7983 */ /* 0x000ee20000100800 */
[----:B------:R-:W-:-:S03]  /*1fef0*/  ULDC.64 UR4, c[0x0][0xaa0] ;  /* 0x0002a80000047ab9 */ /* 0x000fc60000000a00 */
[----:B------:R4:W5:Y:S04]  /*1ff00*/  LDL R14, [R1+0x30] ;  /* 0x00003000010e7983 */ /* 0x0009680000100800 */
[----:B------:R4:W5:Y:S01]  /*1ff10*/  LDL R15, [R1+0x2c] ;  /* 0x00002c00010f7983 */ /* 0x0009620000100800 */
[----:B-12---:R-:W-:Y:S01]  /*1ff20*/  MOV R3, R23 ;  /* 0x0000001700037202 */ /* 0x006fe20000000f00 */
        /* <DEDUP_REMOVED lines=11> */
[----:B------:R-:W-:Y:S01]  /*1ffe0*/  ISETP.GE.AND P1, PT, R235, R8, PT ;  /* 0x00000008eb00720c */ /* 0x000fe20003f26270 */
[----:B------:R-:W-:Y:S01]  /*1fff0*/  IMAD.WIDE.U32 R2, R20, UR4, R2 ;  /* 0x0000000414027c25 */ /* 0x000fe2000f8e0002 */
[----:B------:R-:W-:-:S03]  /*20000*/  ULDC.64 UR4, c[0x0][0xae8] ;  /* 0x0002ba0000047ab9 */ /* 0x000fc60000000a00 */
[----:B------:R-:W-:Y:S02]  /*20010*/  IMAD.IADD R3, R3, 0x1, R5 ;  /* 0x0000000103037824 */ /* 0x000fe400078e0205 */
[----:B------:R-:W-:Y:S02]  /*20020*/  IMAD R0, R10, UR4, RZ ;  /* 0x000000040a007c24 */ /* 0x000fe4000f8e02ff */
[----:B------:R-:W-:Y:S01]  /*20030*/  IMAD.WIDE.U32 R4, R11, UR4, R2 ;  /* 0x000000040b047c25 */ /* 0x000fe2000f8e0002 */
[----:B------:R-:W-:-:S03]  /*20040*/  MOV R3, R19 ;  /* 0x0000001300037202 */ /* 0x000fc60000000f00 */
[----:B------:R-:W-:Y:S02]  /*20050*/  IMAD R9, R11, UR5, R0 ;  /* 0x000000050b097c24 */ /* 0x000fe4000f8e0200 */
[----:B------:R-:W-:Y:S02]  /*20060*/  IMAD.MOV.U32 R2, RZ, RZ, R18 ;  /* 0x000000ffff027224 */ /* 0x000fe400078e0012 */
[----:B------:R-:W-:Y:S02]  /*20070*/  IMAD.IADD R11, R5, 0x1, R9 ;  /* 0x00000001050b7824 */ /* 0x000fe400078e0209 */
[----:B------:R-:W-:Y:S01]  /*20080*/  IMAD.WIDE R6, R12, 0x80, R2 ;  /* 0x000000800c067825 */ /* 0x000fe200078e0202 */
[----:B---3--:R-:W-:Y:S01]  /*20090*/  ISETP.GE.AND P0, PT, R13, R8, PT ;  /* 0x000000080d00720c */ /* 0x008fe20003f06270 */
[----:B----4-:R-:W-:-:S12]  /*200a0*/  @P2 BRA `(.L_x_1647) ;  /* 0x0000000000502947 */ /* 0x010fd80003800000 */
[----:B------:R-:W-:Y:S01]  /*200b0*/  ULDC.64 UR6, c[0x0][0xad8] ;  /* 0x0002b60000067ab9 */ /* 0x000fe20000000a00 */
[----:B------:R-:W-:Y:S01]  /*200c0*/  IMAD.MOV.U32 R2, RZ, RZ, R4 ;  /* 0x000000ffff027224 */ /* 0x000fe200078e0004 */
[----:B------:R-:W-:Y:S01]  /*200d0*/  ULDC UR4, c[0x0][0xa8c] ;  /* 0x0002a30000047ab9 */ /* 0x000fe20000000800 */
[----:B------:R-:W-:Y:S01]  /*200e0*/  IMAD R9, R7, UR6, RZ ;  /* 0x0000000607097c24 */ /* 0x000fe2000f8e02ff */
[----:B------:R-:W-:Y:S01]  /*200f0*/  ISETP.GE.AND P3, PT, R22, UR4, PT ;  /* 0x0000000416007c0c */ /* 0x000fe2000bf66270 */
[----:B------:R-:W-:Y:S01]  /*20100*/  IMAD.MOV.U32 R3, RZ, RZ, R11 ;  /* 0x000000ffff037224 */ /* 0x000fe200078e000b */
[----:B------:R-:W-:Y:S01]  /*20110*/  ISETP.GE.AND P4, PT, R228, UR4, PT ;  /* 0x00000004e4007c0c */ /* 0x000fe2000bf86270 */
[C---:B------:R-:W-:Y:S01]  /*20120*/  IMAD R9, R6.reuse, UR7, R9 ;  /* 0x0000000706097c24 */ /* 0x040fe2000f8e0209 */
[----:B-----5:R-:W-:Y:S01]  /*20130*/  ISETP.GE.AND P5, PT, R15, UR4, PT ;  /* 0x000000040f007c0c */ /* 0x020fe2000bfa6270 */
[----:B------:R-:W-:Y:S01]  /*20140*/  IMAD.WIDE.U32 R2, R6, UR6, R2 ;  /* 0x0000000606027c25 */ /* 0x000fe2000f8e0002 */
[----:B------:R-:W-:Y:S01]  /*20150*/  ISETP.GE.AND P6, PT, R14, UR4, PT ;  /* 0x000000040e007c0c */ /* 0x000fe2000bfc6270 */
[----:B------:R-:W-:Y:S01]  /*20160*/  ULDC.64 UR6, c[0x0][0xa80] ;  /* 0x0002a00000067ab9 */ /* 0x000fe20000000a00 */
[----:B------:R-:W-:Y:S01]  /*20170*/  ULDC.64 UR8, c[0x0][0x208] ;  /* 0x0000820000087ab9 */ /* 0x000fe20000000a00 */
[----:B------:R-:W-:-:S02]  /*20180*/  LEA R12, P2, R2, UR6, 0x1 ;  /* 0x00000006020c7c11 */ /* 0x000fc4000f8408ff */
[----:B------:R-:W-:-:S04]  /*20190*/  IADD3 R3, R3, R9, RZ ;  /* 0x0000000903037210 */ /* 0x000fc80007ffe0ff */
[----:B------:R-:W-:-:S05]  /*201a0*/  LEA.HI.X R13, R2, UR7, R3, 0x1, P2 ;  /* 0x00000007020d7c11 */ /* 0x000fca00090f0c03 */
[----:B------:R1:W-:Y:S04]  /*201b0*/  @!P3 STG.E.128 desc[UR8][R12.64], RZ ;  /* 0x000000ff0c00b986 */ /* 0x0003e8000c101d08 */
[----:B------:R1:W-:Y:S04]  /*201c0*/  @!P4 STG.E.128 desc[UR8][R12.64+0x80], RZ ;  /* 0x000080ff0c00c986 */ /* 0x0003e8000c101d08 */
[----:B------:R1:W-:Y:S04]  /*201d0*/  @!P5 STG.E.128 desc[UR8][R12.64+0x100], RZ ;  /* 0x000100ff0c00d986 */ /* 0x0003e8000c101d08 */
[----:B------:R1:W-:Y:S02]  /*201e0*/  @!P6 STG.E.128 desc[UR8][R12.64+0x180], RZ ;  /* 0x000180ff0c00e986 */ /* 0x0003e4000c101d08 */
.L_x_1647:
[----:B------:R-:W-:Y:S05]  /*201f0*/  BSYNC B1 ;  /* 0x0000000000017941 */ /* 0x000fea0003800000 */
.L_x_1646:
[----:B------:R-:W2:Y:S01]  /*20200*/  LDL R0, [R1+0x78] ;  /* 0x0000780001007983 */ /* 0x000ea20000100800 */
[----:B------:R-:W-:Y:S01]  /*20210*/  BSSY B1, `(.L_x_1648) ;  /* 0x0000019000017945 */ /* 0x000fe20003800000 */
[----:B--2---:R-:W-:-:S03]  /*20220*/  ISETP.GE.AND P2, PT, R0, R8, PT ;  /* 0x000000080000720c */ /* 0x004fc60003f46270 */
[----:B------:R-:W-:Y:S10]  /*20230*/  @P1 BRA `(.L_x_1649) ;  /* 0x0000000000581947 */ /* 0x000ff40003800000 */
[----:B------:R-:W-:Y:S01]  /*20240*/  IADD3 R9, P1, R6, 0x20, RZ ;  /* 0x0000002006097810 */ /* 0x000fe20007f3e0ff */
[----:B------:R-:W-:Y:S01]  /*20250*/  ULDC.64 UR6, c[0x0][0xad8] ;  /* 0x0002b60000067ab9 */ /* 0x000fe20000000a00 */
[----:B------:R-:W-:Y:S01]  /*20260*/  IMAD.MOV.U32 R2, RZ, RZ, R4 ;  /* 0x000000ffff027224 */ /* 0x000fe200078e0004 */
[----:B------:R-:W-:Y:S01]  /*20270*/  ULDC UR4, c[0x0][0xa8c] ;  /* 0x0002a30000047ab9 */ /* 0x000fe20000000800 */
[----:B------:R-:W-:Y:S01]  /*20280*/  IMAD.MOV.U32 R3, RZ, RZ, R11 ;  /* 0x000000ffff037224 */ /* 0x000fe200078e000b */
[----:B------:R-:W-:Y:S01]  /*20290*/  ISETP.GE.AND P3, PT, R22, UR4, PT ;  /* 0x0000000416007c0c */ /* 0x000fe2000bf66270 */
[----:B------:R-:W-:Y:S01]  /*202a0*/  IMAD.X R0, RZ, RZ, R7, P1 ;  /* 0x000000ffff007224 */ /* 0x000fe200008e0607 */
[----:B------:R-:W-:Y:S01]  /*202b0*/  ISETP.GE.AND P4, PT, R228, UR4, PT ;  /* 0x00000004e4007c0c */ /* 0x000fe2000bf86270 */
[----:B------:R-:W-:Y:S01]  /*202c0*/  IMAD.WIDE.U32 R2, R9, UR6, R2 ;  /* 0x0000000609027c25 */ /* 0x000fe2000f8e0002 */
[----:B-----5:R-:W-:Y:S01]  /*202d0*/  ISETP.GE.AND P5, PT, R15, UR4, PT ;  /* 0x000000040f007c0c */ /* 0x020fe2000bfa6270 */
[----:B------:R-:W-:Y:S01]  /*202e0*/  ULDC.64 UR8, c[0x0][0x208] ;  /* 0x0000820000087ab9 */ /* 0x000fe20000000a00 */
[----:B------:R-:W-:Y:S01]  /*202f0*/  ISETP.GE.AND P6, PT, R14, UR4, PT ;  /* 0x000000040e007c0c */ /* 0x000fe2000bfc6270 */
[----:B------:R-:W-:-:S04]  /*20300*/  IMAD R0, R0, UR6, RZ ;  /* 0x0000000600007c24 */ /* 0x000fc8000f8e02ff */
[----:B------:R-:W-:Y:S01]  /*20310*/  IMAD R9, R9, UR7, R0 ;  /* 0x0000000709097c24 */ /* 0x000fe2000f8e0200 */
[----:B------:R-:W-:Y:S02]  /*20320*/  ULDC.64 UR6, c[0x0][0xa80] ;  /* 0x0002a00000067ab9 */ /* 0x000fe40000000a00 */
[----:B------:R-:W-:Y:S02]  /*20330*/  LEA R8, P1, R2, UR6, 0x1 ;  /* 0x0000000602087c11 */ /* 0x000fe4000f8208ff */
[----:B------:R-:W-:-:S04]  /*20340*/  IADD3 R3, R3, R9, RZ ;  /* 0x0000000903037210 */ /* 0x000fc80007ffe0ff */
[----:B------:R-:W-:-:S05]  /*20350*/  LEA.HI.X R9, R2, UR7, R3, 0x1, P1 ;  /* 0x0000000702097c11 */ /* 0x000fca00088f0c03 */
[----:B------:R2:W-:Y:S04]  /*20360*/  @!P3 STG.E.128 desc[UR8][R8.64], RZ ;  /* 0x000000ff0800b986 */ /* 0x0005e8000c101d08 */
[----:B------:R2:W-:Y:S04]  /*20370*/  @!P4 STG.E.128 desc[UR8][R8.64+0x80], RZ ;  /* 0x000080ff0800c986 */ /* 0x0005e8000c101d08 */
[----:B------:R2:W-:Y:S04]  /*20380*/  @!P5 STG.E.128 desc[UR8][R8.64+0x100], RZ ;  /* 0x000100ff0800d986 */ /* 0x0005e8000c101d08 */
[----:B------:R2:W-:Y:S02]  /*20390*/  @!P6 STG.E.128 desc[UR8][R8.64+0x180], RZ ;  /* 0x000180ff0800e986 */ /* 0x0005e4000c101d08 */
.L_x_1649:
[----:B------:R-:W-:Y:S05]  /*203a0*/  BSYNC B1 ;  /* 0x0000000000017941 */ /* 0x000fea0003800000 */
.L_x_1648:
[----:B------:R-:W-:Y:S04]  /*203b0*/  BSSY B1, `(.L_x_1650) ;  /* 0x0000018000017945 */ /* 0x000fe80003800000 */
[----:B------:R-:W-:Y:S05]  /*203c0*/  @P0 BRA `(.L_x_1651) ;  /* 0x0000000000580947 */ /* 0x000fea0003800000 */
[----:B--2---:R-:W-:Y:S01]  /*203d0*/  IADD3 R9, P0, R6, 0x40, RZ ;  /* 0x0000004006097810 */ /* 0x004fe20007f1e0ff */
        /* <DEDUP_REMOVED lines=21> */
.L_x_1651:
[----:B------:R-:W-:Y:S05]  /*20530*/  BSYNC B1 ;  /* 0x0000000000017941 */ /* 0x000fea0003800000 */
.L_x_1650:
[----:B------:R-:W-:Y:S05]  /*20540*/  @P2 BRA `(.L_x_1642) ;  /* 0x0000000000582947 */ /* 0x000fea0003800000 */
        /* <DEDUP_REMOVED lines=22> */
.L_x_1642:
[----:B------:R-:W-:Y:S05]  /*206b0*/  BSYNC B0 ;  /* 0x0000000000007941 */ /* 0x000fea0003800000 */
.L_x_1633:
[----:B0-----:R-:W3:Y:S01]  /*206c0*/  LDL R0, [R1+0x1c] ;  /* 0x00001c0001007983 */ /* 0x001ee20000100800 */
[----:B------:R-:W-:Y:S02]  /*206d0*/  ULDC UR4, c[0x0][0xc14] ;  /* 0x0003050000047ab9 */ /* 0x000fe40000000800 */
[----:B---3--:R-:W-:-:S13]  /*206e0*/  ISETP.GE.AND P0, PT, R0, UR4, PT ;  /* 0x0000000400007c0c */ /* 0x008fda000bf06270 */
[----:B------:R-:W-:Y:S05]  /*206f0*/  @!P0 BRA `(.L_x_1652) ;  /* 0xfffffe0c00788947 */ /* 0x000fea000383ffff */
[----:B------:R-:W-:Y:S05]  /*20700*/  BRA `(.L_x_1340) ;  /* 0x0000007000047947 */ /* 0x000fea0003800000 */
.L_x_1338:
[----:B------:R-:W-:-:S08]  /*20710*/  NOP ;  /* 0x0000000000007918 */ /* 0x000fd00000000000 */
[----:B0-----:R-:W0:-:S00]  /*20720*/  USETMAXREG.DEALLOC.CTAPOOL 0x18 ;  /* 0x00000018000079c8 */ /* 0x001e0000080e0500 */
[----:B0-----:R-:W-:-:S06]  /*20730*/  LOP3.LUT R0, R0, 0x3, RZ, 0xc0, !PT ;  /* 0x0000000300007812 */ /* 0x001fcc00078ec0ff */
[----:B------:R-:W0:Y:S02]  /*20740*/  SHFL.IDX PT, R0, R0, RZ, 0x1f ;  /* 0x00001fff00007589 */ /* 0x000e2400000e0000 */
[----:B0-----:R-:W-:-:S13]  /*20750*/  ISETP.NE.AND P0, PT, R0, RZ, PT ;  /* 0x000000ff0000720c */ /* 0x001fda0003f05270 */
[----:B------:R-:W-:Y:S05]  /*20760*/  @P0 BRA `(.L_x_1340) ;  /* 0x0000006c00ec0947 */ /* 0x000fea0003800000 */
[----:B------:R-:W2:Y:S01]  /*20770*/  LDL.LU R6, [R1+0x14] ;  /* 0x0000140001067983 */ /* 0x000ea20000300800 */
[----:B------:R-:W-:Y:S01]  /*20780*/  ULDC UR5, c[0x0][0xc14] ;  /* 0x0003050000057ab9 */ /* 0x000fe20000000800 */
[----:B------:R-:W0:Y:S01]  /*20790*/  S2R R2, SR_TID.X ;  /* 0x0000000000027919 */ /* 0x000e220000002100 */
[----:B------:R-:W-:Y:S01]  /*207a0*/  CS2R R16, SRZ ;  /* 0x0000000000107805 */ /* 0x000fe2000001ff00 */
[----:B------:R-:W-:Y:S01]  /*207b0*/  ULDC.64 UR6, c[0x0][0x208] ;  /* 0x0000820000067ab9 */ /* 0x000fe20000000a00 */
[----:B------:R-:W-:Y:S01]  /*207c0*/  ULDC UR4, c[0x0][0xc10] ;  /* 0x0003040000047ab9 */ /* 0x000fe20000000800 */
[----:B0-----:R-:W-:-:S04]  /*207d0*/  LOP3.LUT R7, R2, 0x1f, RZ, 0xc0, !PT ;  /* 0x0000001f02077812 */ /* 0x001fc800078ec0ff */
[----:B------:R-:W-:Y:S02]  /*207e0*/  ISETP.NE.AND P0, PT, R7, 0x1f, PT ;  /* 0x0000001f0700780c */ /* 0x000fe40003f05270 */
[----:B--2---:R-:W-:-:S11]  /*207f0*/  LOP3.LUT R6, R6, 0xffffff7f, RZ, 0xc0, !PT ;  /* 0xffffff7f06067812 */ /* 0x004fd600078ec0ff */
[----:B------:R-:W-:Y:S02]  /*20800*/  @P0 LOP3.LUT R6, R6, 0x80, RZ, 0xfc, !PT ;  /* 0x0000008006060812 */ /* 0x000fe400078efcff */
[----:B------:R-:W-:-:S13]  /*20810*/  ISETP.GE.OR P0, PT, R7, UR5, !P0 ;  /* 0x0000000507007c0c */ /* 0x000fda000c706670 */
[----:B------:R-:W0:Y:S02]  /*20820*/  @!P0 LDC.64 R2, c[0x0][0xc58] ;  /* 0x00031600ff028b82 */ /* 0x000e240000000a00 */
[----:B0-----:R-:W-:-:S05]  /*20830*/  @!P0 IMAD.WIDE.U32 R2, R7, 0x4, R2 ;  /* 0x0000000407028825 */ /* 0x001fca00078e0002 */
[----:B------:R-:W2:Y:S01]  /*20840*/  @!P0 LDG.E R17, desc[UR6][R2.64] ;  /* 0x0000000602118981 */ /* 0x000ea2000c1e1900 */
[C---:B------:R-:W-:Y:S02]  /*20850*/  ISETP.NE.AND P1, PT, R7.reuse, RZ, PT ;  /* 0x000000ff0700720c */ /* 0x040fe40003f25270 */
[----:B------:R-:W-:Y:S02]  /*20860*/  ISETP.GE.U32.AND P0, PT, R7, 0x2, PT ;  /* 0x000000020700780c */ /* 0x000fe40003f06070 */
[----:B------:R-:W-:-:S09]  /*20870*/  LOP3.LUT R6, R6, 0xfffffffe, RZ, 0xc0, !PT ;  /* 0xfffffffe06067812 */ /* 0x000fd200078ec0ff */
[----:B------:R-:W-:-:S04]  /*20880*/  @P1 LOP3.LUT R6, R6, 0x1, RZ, 0xfc, !PT ;  /* 0x0000000106061812 */ /* 0x000fc800078efcff */
[----:B------:R-:W-:-:S04]  /*20890*/  LOP3.LUT R6, R6, 0xffffffdf, RZ, 0xc0, !PT ;  /* 0xffffffdf06067812 */ /* 0x000fc800078ec0ff */
[----:B------:R-:W-:-:S04]  /*208a0*/  @P0 LOP3.LUT R6, R6, 0x20, RZ, 0xfc, !PT ;  /* 0x0000002006060812 */ /* 0x000fc800078efcff */
[----:B------:R-:W-:Y:S01]  /*208b0*/  LOP3.LUT R6, R6, 0xffffffef, RZ, 0xc0, !PT ;  /* 0xffffffef06067812 */ /* 0x000fe200078ec0ff */
[----:B------:R-:W0:Y:S01]  /*208c0*/  S2UR UR6, SR_CTAID.X ;  /* 0x00000000000679c3 */ /* 0x000e220000002500 */
[----:B------:R-:W-:Y:S01]  /*208d0*/  IMAD.MOV.U32 R19, RZ, RZ, RZ ;  /* 0x000000ffff137224 */ /* 0x000fe200078e00ff */
[----:B--2---:R-:W1:Y:S02]  /*208e0*/  SHFL.UP PT, R0, R17, 0x1, RZ ;  /* 0x0420000011007989 */ /* 0x004e6400000e00ff */
[----:B-1----:R-:W-:-:S05]  /*208f0*/  SEL R0, R0, RZ, P1 ;  /* 0x000000ff00007207 */ /* 0x002fca0000800000 */
[----:B------:R-:W-:-:S05]  /*20900*/  IMAD.IADD R0, R17, 0x1, R0 ;  /* 0x0000000111007824 */ /* 0x000fca00078e0200 */
[----:B------:R-:W1:Y:S02]  /*20910*/  SHFL.UP PT, R4, R0, 0x2, RZ ;  /* 0x0440000000047989 */ /* 0x000e6400000e00ff */
[----:B-1----:R-:W-:-:S05]  /*20920*/  SEL R5, R4, RZ, P0 ;  /* 0x000000ff04057207 */ /* 0x002fca0000000000 */
[----:B------:R-:W-:-:S05]  /*20930*/  IMAD.IADD R5, R0, 0x1, R5 ;  /* 0x0000000100057824 */ /* 0x000fca00078e0205 */
[----:B------:R-:W1:Y:S01]  /*20940*/  SHFL.UP PT, R4, R5, 0x4, RZ ;  /* 0x0480000005047989 */ /* 0x000e6200000e00ff */
[----:B------:R-:W-:-:S04]  /*20950*/  ISETP.GE.U32.AND P0, PT, R7, 0x4, PT ;  /* 0x000000040700780c */ /* 0x000fc80003f06070 */
[----:B-1----:R-:W-:-:S05]  /*20960*/  SEL R4, R4, RZ, P0 ;  /* 0x000000ff04047207 */ /* 0x002fca0000000000 */
[----:B------:R-:W-:-:S05]  /*20970*/  IMAD.IADD R4, R5, 0x1, R4 ;  /* 0x0000000105047824 */ /* 0x000fca00078e0204 */
[----:B------:R-:W1:Y:S01]  /*20980*/  SHFL.UP PT, R2, R4, 0x8, RZ ;  /* 0x0500000004027989 */ /* 0x000e6200000e00ff */
[----:B------:R-:W-:Y:S02]  /*20990*/  @P0 LOP3.LUT R6, R6, 0x10, RZ, 0xfc, !PT ;  /* 0x0000001006060812 */ /* 0x000fe400078efcff */
[----:B------:R-:W-:-:S04]  /*209a0*/  ISETP.GE.U32.AND P0, PT, R7, 0x8, PT ;  /* 0x000000080700780c */ /* 0x000fc80003f06070 */
[----:B-1----:R-:W-:-:S04]  /*209b0*/  SEL R3, R2, RZ, P0 ;  /* 0x000000ff02037207 */ /* 0x002fc80000000000 */
[----:B------:R-:W-:-:S05]  /*209c0*/  IADD3 R3, R4, R3, RZ ;  /* 0x0000000304037210 */ /* 0x000fca0007ffe0ff */
[----:B------:R-:W1:Y:S01]  /*209d0*/  SHFL.UP PT, R0, R3, 0x10, RZ ;  /* 0x0600000003007989 */ /* 0x000e6200000e00ff */
[----:B------:R-:W-:-:S04]  /*209e0*/  LOP3.LUT R6, R6, 0xfffffff7, RZ, 0xc0, !PT ;  /* 0xfffffff706067812 */ /* 0x000fc800078ec0ff */
[----:B------:R-:W-:Y:S02]  /*209f0*/  @P0 LOP3.LUT R6, R6, 0x8, RZ, 0xfc, !PT ;  /* 0x0000000806060812 */ /* 0x000fe400078efcff */
[----:B------:R-:W-:-:S04]  /*20a00*/  ISETP.GE.U32.AND P0, PT, R7, 0x10, PT ;  /* 0x000000100700780c */ /* 0x000fc80003f06070 */
[----:B-1----:R-:W-:-:S05]  /*20a10*/  SEL R0, R0, RZ, P0 ;  /* 0x000000ff00007207 */ /* 0x002fca0000000000 */
[----:B------:R-:W-:-:S05]  /*20a20*/  IMAD.IADD R0, R3, 0x1, R0 ;  /* 0x0000000103007824 */ /* 0x000fca00078e0200 */
[----:B------:R-:W1:Y:S01]  /*20a30*/  SHFL.IDX PT, R2, R0, 0x1f, 0x1f ;  /* 0x03e01f0000027f89 */ /* 0x000e6200000e0000 */
[----:B------:R-:W-:-:S04]  /*20a40*/  LOP3.LUT R6, R6, 0xfffffffb, RZ, 0xc0, !PT ;  /* 0xfffffffb06067812 */ /* 0x000fc800078ec0ff */
[----:B------:R-:W-:-:S05]  /*20a50*/  @P0 LOP3.LUT R6, R6, 0x4, RZ, 0xfc, !PT ;  /* 0x0000000406060812 */ /* 0x000fca00078efcff */
[----:B------:R2:W-:Y:S01]  /*20a60*/  STL [R1+0x14], R6 ;  /* 0x0000140601007387 */ /* 0x0005e20000100800 */
[----:B-1----:R-:W-:-:S05]  /*20a70*/  IMAD R4, R2, UR4, RZ ;  /* 0x0000000402047c24 */ /* 0x002fca000f8e02ff */
[----:B0-----:R-:W-:Y:S01]  /*20a80*/  ISETP.GT.AND P0, PT, R4, UR6, PT ;  /* 0x0000000604007c0c */ /* 0x001fe2000bf04270 */
[----:B------:R-:W-:-:S12]  /*20a90*/  IMAD.MOV.U32 R5, RZ, RZ, R4 ;  /* 0x000000ffff057224 */ /* 0x000fd800078e0004 */
[----:B--2---:R-:W-:Y:S05]  /*20aa0*/  @P0 BRA `(.L_x_1653) ;  /* 0x0000000000c00947 */ /* 0x004fea0003800000 */
[----:B------:R-:W-:Y:S01]  /*20ab0*/  MOV R4, R5 ;  /* 0x0000000500047202 */ /* 0x000fe20000000f00 */
[----:B------:R-:W-:Y:S01]  /*20ac0*/  IMAD.MOV.U32 R19, RZ, RZ, RZ ;  /* 0x000000ffff137224 */ /* 0x000fe200078e00ff */
[----:B------:R-:W-:Y:S01]  /*20ad0*/  ULDC UR5, c[0x0][0xc14] ;  /* 0x0003050000057ab9 */ /* 0x000fe20000000800 */
[----:B------:R-:W-:Y:S01]  /*20ae0*/  ULDC UR7, c[0x0][0xc14] ;  /* 0x0003050000077ab9 */ /* 0x000fe20000000800 */
[----:B------:R-:W-:-:S05]  /*20af0*/  ULDC UR4, c[0x0][0xc10] ;  /* 0x0003040000047ab9 */ /* 0x000fca0000000800 */
.L_x_1657:
[----:B------:R-:W-:Y:S02]  /*20b00*/  VIADD R0, R19, 0x1f ;  /* 0x0000001f13007836 */ /* 0x000fe40000000000 */
[----:B------:R-:W-:-:S03]  /*20b10*/  IMAD.U32 R19, RZ, RZ, UR7 ;  /* 0x00000007ff137e24 */ /* 0x000fc6000f8e00ff */
[----:B------:R-:W-:-:S13]  /*20b20*/  ISETP.GE.AND P0, PT, R0, UR5, PT ;  /* 0x0000000500007c0c */ /* 0x000fda000bf06270 */
[----:B------:R-:W-:Y:S05]  /*20b30*/  @P0 BRA `(.L_x_1654) ;  /* 0x0000000400d00947 */ /* 0x000fea0003800000 */
[----:B------:R-:W0:Y:S01]  /*20b40*/  S2R R2, SR_TID.X ;  /* 0x0000000000027919 */ /* 0x000e220000002100 */
[----:B------:R-:W-:Y:S01]  /*20b50*/  MOV R19, R0 ;  /* 0x0000000000137202 */ /* 0x000fe20000000f00 */
[----:B------:R-:W-:Y:S01]  /*20b60*/  BSSY B0, `(.L_x_1655) ;  /* 0x000000b000007945 */ /* 0x000fe20003800000 */
[----:B------:R-:W-:Y:S01]  /*20b70*/  IMAD.MOV.U32 R17, RZ, RZ, RZ ;  /* 0x000000ffff117224 */ /* 0x000fe200078e00ff */
[----:B0-----:R-:W-:-:S04]  /*20b80*/  LOP3.LUT R6, R2, 0x1f, RZ, 0xc0, !PT ;  /* 0x0000001f02067812 */ /* 0x001fc800078ec0ff */
[C---:B------:R-:W-:Y:S01]  /*20b90*/  ISETP.NE.AND P1, PT, R6.reuse, 0x1f, PT ;  /* 0x0000001f0600780c */ /* 0x040fe20003f25270 */
[----:B------:R-:W-:-:S05]  /*20ba0*/  IMAD.IADD R5, R6, 0x1, R19 ;  /* 0x0000000106057824 */ /* 0x000fca00078e0213 */
[----:B------:R-:W-:-:S13]  /*20bb0*/  ISETP.GE.OR P0, PT, R5, UR5, !P1 ;  /* 0x0000000505007c0c */ /* 0x000fda000cf06670 */
[----:B------:R-:W-:Y:S05]  /*20bc0*/  @P0 BRA `(.L_x_1656) ;  /* 0x0000000000100947 */ /* 0x000fea0003800000 */
[----:B------:R-:W0:Y:S01]  /*20bd0*/  LDC.64 R2, c[0x0][0xc58] ;  /* 0x00031600ff027b82 */ /* 0x000e220000000a00 */
[----:B------:R-:W-:Y:S01]  /*20be0*/  ULDC.64 UR8, c[0x0][0x208] ;  /* 0x0000820000087ab9 */ /* 0x000fe20000000a00 */
[----:B0-----:R-:W-:-:S05]  /*20bf0*/  IMAD.WIDE R2, R5, 0x4, R2 ;  /* 0x0000000405027825 */ /* 0x001fca00078e0202 */
[----:B------:R0:W5:Y:S02]  /*20c00*/  LDG.E R17, desc[UR8][R2.64] ;  /* 0x0000000802117981 */ /* 0x000164000c1e1900 */
.L_x_1656:
[----:B------:R-:W-:Y:S05]  /*20c10*/  BSYNC B0 ;  /* 0x0000000000007941 */ /* 0x000fea0003800000 */
.L_x_1655:
[----:B-----5:R-:W1:Y:S01]  /*20c20*/  SHFL.UP PT, R0, R17, 0x1, RZ ;  /* 0x0420000011007989 */ /* 0x020e6200000e00ff */
[C---:B------:R-:W-:Y:S02]  /*20c30*/  ISETP.NE.AND P0, PT, R6.reuse, RZ, PT ;  /* 0x000000ff0600720c */ /* 0x040fe40003f05270 */
[----:B------:R-:W-:Y:S02]  /*20c40*/  ISETP.GE.U32.AND P1, PT, R6, 0x2, PT ;  /* 0x000000020600780c */ /* 0x000fe40003f26070 */
[----:B-1----:R-:W-:Y:S02]  /*20c50*/  SEL R0, R0, RZ, P0 ;  /* 0x000000ff00007207 */ /* 0x002fe40000000000 */
[----:B------:R-:W-:-:S03]  /*20c60*/  ISETP.GE.U32.AND P0, PT, R6, 0x4, PT ;  /* 0x000000040600780c */ /* 0x000fc60003f06070 */
[----:B------:R-:W-:-:S05]  /*20c70*/  IMAD.IADD R0, R17, 0x1, R0 ;  /* 0x0000000111007824 */ /* 0x000fca00078e0200 */
[----:B0-----:R-:W0:Y:S02]  /*20c80*/  SHFL.UP PT, R2, R0, 0x2, RZ ;  /* 0x0440000000027989 */ /* 0x001e2400000e00ff */
        /* <DEDUP_REMOVED lines=14> */
[----:B0-----:R-:W-:-:S05]  /*20d70*/  IMAD R5, R6, UR4, RZ ;  /* 0x0000000406057c24 */ /* 0x001fca000f8e02ff */
[----:B------:R-:W-:-:S04]  /*20d80*/  IADD3 R4, R5, R4, RZ ;  /* 0x0000000405047210 */ /* 0x000fc80007ffe0ff */
[----:B------:R-:W-:-:S13]  /*20d90*/  ISETP.GT.AND P0, PT, R4, UR6, PT ;  /* 0x0000000604007c0c */ /* 0x000fda000bf04270 */
[----:B------:R-:W-:Y:S05]  /*20da0*/  @!P0 BRA `(.L_x_1657) ;  /* 0xfffffffc00548947 */ /* 0x000fea000383ffff */
.L_x_1653:
[----:B------:R-:W-:Y:S01]  /*20db0*/  IMAD.IADD R5, R4, 0x1, -R5 ;  /* 0x0000000104057824 */ /* 0x000fe200078e0a05 */
[----:B------:R-:W-:-:S03]  /*20dc0*/  ULDC.64 UR8, c[0x0][0x208] ;  /* 0x0000820000087ab9 */ /* 0x000fc60000000a00 */
        /* <DEDUP_REMOVED lines=17> */
[----:B------:R-:W-:-:S05]  /*20ee0*/  IADD3 R7, R4, -0x1, RZ ;  /* 0xffffffff04077810 */ /* 0x000fca0007ffe0ff */
[----:B------:R2:W3:Y:S02]  /*20ef0*/  SHFL.IDX PT, R16, R0, R7, 0x1f ;  /* 0x00001f0700107589 */ /* 0x0004e400000e0000 */
.L_x_1658:
[----:B-12---:R-:W-:Y:S02]  /*20f00*/  IMAD.MOV R0, RZ, RZ, -R3 ;  /* 0x000000ffff007224 */ /* 0x006fe400078e0a03 */
[----:B---3--:R-:W-:Y:S02]  /*20f10*/  IMAD R16, R16, UR4, R5 ;  /* 0x0000000410107c24 */ /* 0x008fe4000f8e0205 */
[----:B------:R-:W-:Y:S02]  /*20f20*/  IMAD R5, R0, R9, RZ ;  /* 0x0000000900057224 */ /* 0x000fe400078e02ff */
[----:B------:R-:W-:-:S04]  /*20f30*/  IMAD.MOV.U32 R2, RZ, RZ, RZ ;  /* 0x000000ffff027224 */ /* 0x000fc800078e00ff */
[----:B------:R-:W-:Y:S01]  /*20f40*/  IMAD.HI.U32 R2, R3, R5, R2 ;  /* 0x0000000503027227 */ /* 0x000fe200078e0002 */
[----:B------:R-:W-:Y:S02]  /*20f50*/  IADD3 R5, -R16, UR6, RZ ;  /* 0x0000000610057c10 */ /* 0x000fe4000fffe1ff */
[----:B------:R-:W-:Y:S02]  /*20f60*/  IABS R3, R6 ;  /* 0x0000000600037213 */ /* 0x000fe40000000000 */
[----:B------:R-:W-:-:S03]  /*20f70*/  IABS R0, R5 ;  /* 0x0000000500007213 */ /* 0x000fc60000000000 */
[----:B------:R-:W-:Y:S02]  /*20f80*/  IMAD.MOV R3, RZ, RZ, -R3 ;  /* 0x000000ffff037224 */ /* 0x000fe400078e0a03 */
[----:B------:R-:W-:-:S04]  /*20f90*/  IMAD.HI.U32 R7, R2, R0, RZ ;  /* 0x0000000002077227 */ /* 0x000fc800078e00ff */
[----:B------:R-:W-:-:S05]  /*20fa0*/  IMAD R0, R7, R3, R0 ;  /* 0x0000000307007224 */ /* 0x000fca00078e0200 */
[----:B------:R-:W-:-:S13]  /*20fb0*/  ISETP.GT.U32.AND P0, PT, R9, R0, PT ;  /* 0x000000000900720c */ /* 0x000fda0003f04070 */
[----:B------:R-:W-:Y:S01]  /*20fc0*/  @!P0 IMAD.IADD R0, R0, 0x1, -R9 ;  /* 0x0000000100008824 */ /* 0x000fe200078e0a09 */
[----:B------:R-:W-:-:S04]  /*20fd0*/  @!P0 IADD3 R7, R7, 0x1, RZ ;  /* 0x0000000107078810 */ /* 0x000fc80007ffe0ff */
        /* <DEDUP_REMOVED lines=8> */
[----:B------:R-:W-:-:S03]  /*21060*/  IMAD.MOV R7, RZ, RZ, -R7 ;  /* 0x000000ffff077224 */ /* 0x000fc600078e0a07 */
[----:B------:R-:W-:Y:S01]  /*21070*/  IADD3 R3, -R0, RZ, RZ ;  /* 0x000000ff00037210 */ /* 0x000fe20007ffe1ff */
[----:B------:R-:W-:-:S03]  /*21080*/  IMAD R5, R6, R7, R5 ;  /* 0x0000000706057224 */ /* 0x000fc600078e0205 */
[----:B------:R-:W-:Y:S01]  /*21090*/  VIADDMNMX R8, R3, UR4, R8, PT ;  /* 0x0000000403087c46 */ /* 0x000fe2000b800108 */
[----:B------:R-:W-:Y:S01]  /*210a0*/  IMAD.IADD R0, R5, 0x1, R0 ;  /* 0x0000000105007824 */ /* 0x000fe200078e0200 */
[----:B------:R-:W-:Y:S02]  /*210b0*/  IABS R6, R5 ;  /* 0x0000000500067213 */ /* 0x000fe40000000000 */
[----:B------:R-:W-:-:S04]  /*210c0*/  IABS R4, R8 ;  /* 0x0000000800047213 */ /* 0x000fc80000000000 */
[----:B------:R-:W1:Y:S08]  /*210d0*/  I2F.RP R9, R4 ;  /* 0x0000000400097306 */ /* 0x000e700000209400 */
[----:B-1----:R-:W1:Y:S02]  /*210e0*/  MUFU.RCP R9, R9 ;  /* 0x0000000900097308 */ /* 0x002e640000001000 */
[----:B-1----:R-:W-:-:S06]  /*210f0*/  VIADD R2, R9, 0xffffffe ;  /* 0x0ffffffe09027836 */ /* 0x002fcc0000000000 */
[----:B------:R1:W2:Y:S02]  /*21100*/  F2I.FTZ.U32.TRUNC.NTZ R3, R2 ;  /* 0x0000000200037305 */ /* 0x0002a4000021f000 */
[----:B-1----:R-:W-:Y:S01]  /*21110*/  MOV R2, RZ ;  /* 0x000000ff00027202 */ /* 0x002fe20000000f00 */
[----:B--2---:R-:W-:-:S04]  /*21120*/  IMAD.MOV R7, RZ, RZ, -R3 ;  /* 0x000000ffff077224 */ /* 0x004fc800078e0a03 */
[----:B------:R-:W-:-:S04]  /*21130*/  IMAD R7, R7, R4, RZ ;  /* 0x0000000407077224 */ /* 0x000fc800078e02ff */
[----:B------:R-:W-:Y:S01]  /*21140*/  IMAD.HI.U32 R3, R3, R7, R2 ;  /* 0x0000000703037227 */ /* 0x000fe200078e0002 */
[-C--:B------:R-:W-:Y:S02]  /*21150*/  IABS R7, R8.reuse ;  /* 0x0000000800077213 */ /* 0x080fe40000000000 */
[----:B------:R-:W-:-:S03]  /*21160*/  LOP3.LUT R2, R5, R8, RZ, 0x3c, !PT ;  /* 0x0000000805027212 */ /* 0x000fc600078e3cff */
[----:B------:R-:W-:Y:S02]  /*21170*/  IMAD.MOV R7, RZ, RZ, -R7 ;  /* 0x000000ffff077224 */ /* 0x000fe400078e0a07 */
[----:B------:R-:W-:-:S04]  /*21180*/  IMAD.HI.U32 R3, R3, R6, RZ ;  /* 0x0000000603037227 */ /* 0x000fc800078e00ff */
[----:B------:R-:W-:-:S05]  /*21190*/  IMAD R7, R3, R7, R6 ;  /* 0x0000000703077224 */ /* 0x000fca00078e0206 */
[----:B------:R-:W-:-:S13]  /*211a0*/  ISETP.GT.U32.AND P0, PT, R4, R7, PT ;  /* 0x000000070400720c */ /* 0x000fda0003f04070 */
[----:B------:R-:W-:Y:S02]  /*211b0*/  @!P0 IMAD.IADD R7, R7, 0x1, -R4 ;  /* 0x0000000107078824 */ /* 0x000fe400078e0a04 */
[----:B------:R-:W-:-:S03]  /*211c0*/  @!P0 VIADD R3, R3, 0x1 ;  /* 0x0000000103038836 */ /* 0x000fc60000000000 */
[----:B------:R-:W-:-:S13]  /*211d0*/  ISETP.GE.U32.AND P0, PT, R7, R4, PT ;  /* 0x000000040700720c */ /* 0x000fda0003f06070 */
[----:B------:R-:W-:Y:S02]  /*211e0*/  @P0 IADD3 R3, R3, 0x1, RZ ;  /* 0x0000000103030810 */ /* 0x000fe40007ffe0ff */
[----:B------:R-:W-:-:S13]  /*211f0*/  ISETP.GE.AND P0, PT, R2, RZ, PT ;  /* 0x000000ff0200720c */ /* 0x000fda0003f06270 */
[----:B------:R-:W-:Y:S01]  /*21200*/  @!P0 IMAD.MOV R3, RZ, RZ, -R3 ;  /* 0x000000ffff038224 */ /* 0x000fe200078e0a03 */
[----:B------:R-:W-:-:S13]  /*21210*/  ISETP.NE.AND P0, PT, R8, RZ, PT ;  /* 0x000000ff0800720c */ /* 0x000fda0003f05270 */
[----:B------:R-:W-:Y:S01]  /*21220*/  @!P0 LOP3.LUT R3, RZ, R8, RZ, 0x33, !PT ;  /* 0x00000008ff038212 */ /* 0x000fe200078e33ff */
[----:B------:R-:W-:-:S04]  /*21230*/  IMAD.MOV R8, RZ, RZ, -R8 ;  /* 0x000000ffff087224 */ /* 0x000fc800078e0a08 */
[----:B------:R-:W-:Y:S01]  /*21240*/  IMAD R18, R3, R8, R0 ;  /* 0x0000000803127224 */ /* 0x000fe200078e0200 */
[----:B------:R-:W-:-:S04]  /*21250*/  LOP3.LUT R0, RZ, R3, RZ, 0x33, !PT ;  /* 0x00000003ff007212 */ /* 0x000fc800078e33ff */
[----:B------:R-:W-:Y:S01]  /*21260*/  IADD3 R17, R17, R0, RZ ;  /* 0x0000000011117210 */ /* 0x000fe20007ffe0ff */
[----:B------:R-:W-:Y:S06]  /*21270*/  BRA `(.L_x_1659) ;  /* 0x00000000000c7947 */ /* 0x000fec0003800000 */
.L_x_1654:
[----:B------:R-:W-:Y:S02]  /*21280*/  IMAD.MOV.U32 R17, RZ, RZ, RZ ;  /* 0x000000ffff117224 */ /* 0x000fe400078e00ff */
[----:B------:R-:W-:Y:S02]  /*21290*/  IMAD.U32 R16, RZ, RZ, UR6 ;  /* 0x00000006ff107e24 */ /* 0x000fe4000f8e00ff */
[----:B------:R-:W-:-:S07]  /*212a0*/  IMAD.MOV.U32 R18, RZ, RZ, RZ ;  /* 0x000000ffff127224 */ /* 0x000fce00078e00ff */
.L_x_1659:
[----:B------:R-:W2:Y:S01]  /*212b0*/  LDL.LU R2, [R1+0x14] ;  /* 0x0000140001027983 */ /* 0x000ea20000300800 */
[----:B------:R-:W1:Y:S02]  /*212c0*/  S2R R4, SR_TID.X ;  /* 0x0000000000047919 */ /* 0x000e640000002100 */
[----:B-1----:R-:W-:-:S04]  /*212d0*/  LOP3.LUT R5, R4, 0x1f, RZ, 0xc0, !PT ;  /* 0x0000001f04057812 */ /* 0x002fc800078ec0ff */
[----:B------:R-:W-:-:S13]  /*212e0*/  ISETP.NE.AND P0, PT, R5, RZ, PT ;  /* 0x000000ff0500720c */ /* 0x000fda0003f05270 */
[----:B------:R-:W1:Y:S01]  /*212f0*/  @!P0 S2R R3, SR_CgaCtaId ;  /* 0x0000000000038919 */ /* 0x000e620000008800 */
[----:B------:R-:W-:-:S04]  /*21300*/  @!P0 MOV R0, 0x400 ;  /* 0x0000040000008802 */ /* 0x000fc80000000f00 */
[----:B-1----:R-:W-:-:S05]  /*21310*/  @!P0 LEA R0, R3, R0, 0x18 ;  /* 0x0000000003008211 */ /* 0x002fca00078ec0ff */
[----:B------:R1:W-:Y:S02]  /*21320*/  @!P0 STS.128 [R0+0x308d0], R16 ;  /* 0x0308d01000008388 */ /* 0x0003e40000000c00 */
[----:B-1----:R-:W-:Y:S02]  /*21330*/  MOV R0, 0x1 ;  /* 0x0000000100007802 */ /* 0x002fe40000000f00 */
        /* <DEDUP_REMOVED lines=9> */
[----:B------:R-:W2:Y:S01]  /*213d0*/  LDL R6, [R1+0xac] ;  /* 0x0000ac0001067983 */ /* 0x000ea20000100800 */
[----:B------:R-:W-:Y:S01]  /*213e0*/  LOP3.LUT R4, R4, 0x7f, RZ, 0xc0, !PT ;  /* 0x0000007f04047812 */ /* 0x000fe200078ec0ff */
[----:B-1----:R-:W-:Y:S01]  /*213f0*/  IMAD.MOV.U32 R0, RZ, RZ, 0x1 ;  /* 0x00000001ff007424 */ /* 0x002fe200078e00ff */
[----:B------:R-:W-:Y:S01]  /*21400*/  ISETP.NE.AND P1, PT, R5, RZ, PT ;  /* 0x000000ff0500720c */ /* 0x000fe20003f25270 */
[----:B------:R1:W-:Y:S01]  /*21410*/  STL [R1+0x28], RZ ;  /* 0x000028ff01007387 */ /* 0x0003e20000100800 */
[C---:B------:R-:W-:Y:S01]  /*21420*/  ISETP.NE.AND P2, PT, R4.reuse, RZ, PT ;  /* 0x000000ff0400720c */ /* 0x040fe20003f45270 */
[----:B------:R-:W-:Y:S01]  /*21430*/  ULDC.64 UR36, c[0x0][0x198] ;  /* 0x0000660000247ab9 */ /* 0x000fe20000000a00 */
[----:B------:R-:W-:Y:S01]  /*21440*/  ISETP.NE.OR P0, PT, R4, RZ, !P1 ;  /* 0x000000ff0400720c */ /* 0x000fe20004f05670 */
[----:B------:R1:W-:Y:S01]  /*21450*/  STL [R1+0x10], R0 ;  /* 0x0000100001007387 */ /* 0x0003e20000100800 */
[----:B------:R-:W-:Y:S01]  /*21460*/  LOP3.LUT R2, R2, 0xffffffbf, RZ, 0xc0, !PT ;  /* 0xffffffbf02027812 */ /* 0x000fe200078ec0ff */
[----:B------:R-:W-:-:S02]  /*21470*/  ULDC UR39, c[0x0][0xc] ;  /* 0x0000030000277ab9 */ /* 0x000fc40000000800 */
[----:B------:R1:W-:Y:S01]  /*21480*/  STL [R1+0xc], RZ ;  /* 0x00000cff01007387 */ /* 0x0003e20000100800 */
[----:B------:R-:W-:-:S03]  /*21490*/  LOP3.LUT R2, R2, 0xfffffffd, RZ, 0xc0, !PT ;  /* 0xfffffffd02027812 */ /* 0x000fc600078ec0ff */
[----:B------:R1:W-:Y:S02]  /*214a0*/  STL [R1], RZ ;  /* 0x000000ff01007387 */ /* 0x0003e40000100800 */
[----:B------:R-:W-:Y:S02]  /*214b0*/  @P2 LOP3.LUT R2, R2, 0x2, RZ, 0xfc, !PT ;  /* 0x0000000202022812 */ /* 0x000fe400078efcff */
[----:B------:R1:W-:Y:S02]  /*214c0*/  STL [R1+0x8], R0 ;  /* 0x0000080001007387 */ /* 0x0003e40000100800 */
[----:B------:R-:W-:-:S05]  /*214d0*/  @P0 LOP3.LUT R2, R2, 0x40, RZ, 0xfc, !PT ;  /* 0x0000004002020812 */ /* 0x000fca00078efcff */
[----:B------:R1:W-:Y:S01]  /*214e0*/  STL [R1+0x14], R2 ;  /* 0x0000140201007387 */ /* 0x0003e20000100800 */
[----:B--2---:R-:W-:-:S13]  /*214f0*/  R2UR UR4, R6 ;  /* 0x00000000060472ca */ /* 0x004fda00000e0000 */
[----:B-1----:R-:W-:-:S12]  /*21500*/  ULOP3.LUT UR38, UR4, 0x2, URZ, 0xfc, !UPT ;  /* 0x0000000204267892 */ /* 0x002fd8000f8efc3f */
.L_x_1767:
[----:B------:R-:W-:Y:S05]  /*21510*/  YIELD ;  /* 0x0000000000007946 */ /* 0x000fea0003800000 */
[----:B------:R-:W-:Y:S01]  /*21520*/  ULDC.64 UR4, c[0x0][0xa28] ;  /* 0x00028a0000047ab9 */ /* 0x000fe20000000a00 */
[----:B------:R-:W-:Y:S01]  /*21530*/  IMAD.MOV.U32 R8, RZ, RZ, RZ ;  /* 0x000000ffff087224 */ /* 0x000fe200078e00ff */
[----:B------:R-:W-:Y:S01]  /*21540*/  ISETP.NE.U32.AND P0, PT, RZ, UR4, PT ;  /* 0x00000004ff007c0c */ /* 0x000fe2000bf05070 */
[----:B------:R-:W-:Y:S01]  /*21550*/  ULDC.64 UR6, c[0x0][0x208] ;  /* 0x0000820000067ab9 */ /* 0x000fe20000000a00 */
[----:B------:R-:W-:Y:S01]  /*21560*/  IMAD.MOV.U32 R0, RZ, RZ, RZ ;  /* 0x000000ffff007224 */ /* 0x000fe200078e00ff */
[----:B------:R-:W-:Y:S01]  /*21570*/  ULDC.64 UR8, c[0x0][0xa08] ;  /* 0x0002820000087ab9 */ /* 0x000fe20000000a00 */
[----:B------:R-:W-:Y:S01]  /*21580*/  ISETP.NE.AND.EX P0, PT, RZ, UR5, PT, P0 ;  /* 0x00000005ff007c0c */ /* 0x000fe2000bf05300 */
[----:B------:R-:W-:Y:S01]  /*21590*/  ULDC.64 UR4, c[0x0][0xa00] ;  /* 0x0002800000047ab9 */ /* 0x000fe20000000a00 */
[----:B------:R-:W-:-:S11]  /*215a0*/  ULDC.64 UR10, c[0x0][0xa10] ;  /* 0x00028400000a7ab9 */ /* 0x000fd60000000a00 */
        /* <DEDUP_REMOVED lines=12> */
[----:B------:R-:W1:Y:S01]  /*21670*/  @P0 LDC.64 R4, c[0x0][0xa18] ;  /* 0x00028600ff040b82 */ /* 0x000e620000000a00 */
[----:B------:R-:W-:-:S04]  /*21680*/  ISETP.NE.U32.AND P1, PT, RZ, UR8, PT ;  /* 0x00000008ff007c0c */ /* 0x000fc8000bf25070 */
[----:B------:R-:W-:Y:S02]  /*21690*/  ISETP.NE.AND.EX P3, PT, RZ, UR9, PT, P1 ;  /* 0x00000009ff007c0c */ /* 0x000fe4000bf65310 */
[----:B------:R-:W-:-:S04]  /*216a0*/  ISETP.NE.U32.AND P1, PT, RZ, UR10, PT ;  /* 0x0000000aff007c0c */ /* 0x000fc8000bf25070 */
[----:B------:R-:W-:Y:S01]  /*216b0*/  ISETP.NE.AND.EX P1, PT, RZ, UR11, PT, P1 ;  /* 0x0000000bff007c0c */ /* 0x000fe2000bf25310 */
[----:B-1----:R-:W-:Y:S01]  /*216c0*/  @P0 IMAD.WIDE R4, R19, 0x4, R4 ;  /* 0x0000000413040825 */ /* 0x002fe200078e0204 */
[----:B--2---:R1:W-:Y:S02]  /*216d0*/  STL [R1+0x2c], R0 ;  /* 0x00002c0001007387 */ /* 0x0043e40000100800 */
[----:B-1----:R-:W-:Y:S01]  /*216e0*/  MOV R0, UR4 ;  /* 0x0000000400007c02 */ /* 0x002fe20008000f00 */
[----:B------:R-:W-:Y:S02]  /*216f0*/  ULDC.64 UR4, c[0x0][0x3f8] ;  /* 0x0000fe0000047ab9 */ /* 0x000fe40000000a00 */
[----:B------:R-:W-:-:S03]  /*21700*/  UISETP.NE.U32.AND UP0, UPT, UR4, URZ, UPT ;  /* 0x0000003f0400728c */ /* 0x000fc6000bf05070 */
[----:B------:R-:W-:Y:S01]  /*21710*/  ULDC UR4, c[0x0][0x404] ;  /* 0x0001010000047ab9 */ /* 0x000fe20000000800 */
[----:B------:R-:W-:Y:S01]  /*21720*/  UISETP.NE.AND.EX UP0, UPT, UR5, URZ, UPT, UP0 ;  /* 0x0000003f0500728c */ /* 0x000fe2000bf05300 */
[----:B------:R1:W5:Y:S01]  /*21730*/  @P0 LDG.E R0, desc[UR6][R4.64] ;  /* 0x0000000604000981 */ /* 0x000362000c1e1900 */
[----:B------:R-:W-:Y:S01]  /*21740*/  ULDC UR6, c[0x0][0x338] ;  /* 0x0000ce0000067ab9 */ /* 0x000fe20000000800 */
[----:B------:R-:W-:Y:S01]  /*21750*/  ULDC UR5, c[0x0][0x2e0] ;  /* 0x0000b80000057ab9 */ /* 0x000fe20000000800 */
[----:B------:R-:W-:Y:S01]  /*21760*/  USEL UR4, UR4, 0x1, UP0 ;  /* 0x0000000104047887 */ /* 0x000fe20008000000 */
[----:B------:R-:W-:-:S03]  /*21770*/  IMAD.U32 R10, RZ, RZ, UR6 ;  /* 0x00000006ff0a7e24 */ /* 0x000fc6000f8e00ff */
[----:B------:R-:W-:-:S06]  /*21780*/  UIMAD UR4, UR4, UR5, URZ ;  /* 0x00000005040472a4 */ /* 0x000fcc000f8e023f */
[----:B-1----:R-:W-:Y:S01]  /*21790*/  IMAD.U32 R5, RZ, RZ, UR4 ;  /* 0x00000004ff057e24 */ /* 0x002fe2000f8e00ff */
[----:B------:R-:W-:Y:S06]  /*217a0*/  @P0 BRA `(.L_x_1661) ;  /* 0x0000000000140947 */ /* 0x000fec0003800000 */
[----:B------:R-:W-:Y:S05]  /*217b0*/  @!P2 BRA `(.L_x_1661) ;  /* 0x000000000010a947 */ /* 0x000fea0003800000 */
[----:B------:R-:W-:Y:S02]  /*217c0*/  ULDC.64 UR4, c[0x0][0x208] ;  /* 0x0000820000047ab9 */ /* 0x000fe40000000a00 */
[----:B-----5:R-:W2:Y:S04]  /*217d0*/  LDG.E R0, desc[UR4][R2.64] ;  /* 0x0000000402007981 */ /* 0x020ea8000c1e1900 */
[----:B------:R-:W2:Y:S02]  /*217e0*/  LDG.E R7, desc[UR4][R2.64+0x4] ;  /* 0x0000040402077981 */ /* 0x000ea4000c1e1900 */
[----:B--2---:R-:W-:-:S07]  /*217f0*/  IMAD.IADD R0, R7, 0x1, -R0 ;  /* 0x0000000107007824 */ /* 0x004fce00078e0a00 */
.L_x_1661:
[----:B------:R-:W1:Y:S01]  /*21800*/  LDC.64 R6, c[0x0][0xa08] ;  /* 0x00028200ff067b82 */ /* 0x000e620000000a00 */
[----:B------:R-:W-:Y:S01]  /*21810*/  MOV R9, RZ ;  /* 0x000000ff00097202 */ /* 0x000fe20000000f00 */
[----:B------:R-:W-:-:S06]  /*21820*/  ULDC.64 UR4, c[0x0][0x208] ;  /* 0x0000820000047ab9 */ /* 0x000fcc0000000a00 */
[----:B------:R-:W2:Y:S01]  /*21830*/  LDC.64 R2, c[0x0][0xa10] ;  /* 0x00028400ff027b82 */ /* 0x000ea20000000a00 */
[----:B-1----:R-:W-:-:S05]  /*21840*/  IMAD.WIDE R6, R19, 0x4, R6 ;  /* 0x0000000413067825 */ /* 0x002fca00078e0206 */
[----:B------:R-:W3:Y:S01]  /*21850*/  @P3 LDG.E R9, desc[UR4][R6.64] ;  /* 0x0000000406093981 */ /* 0x000ee2000c1e1900 */
[----:B------:R-:W-:Y:S02]  /*21860*/  IMAD.MOV.U32 R4, RZ, RZ, RZ ;  /* 0x000000ffff047224 */ /* 0x000fe400078e00ff */
[----:B--2---:R-:W-:-:S05]  /*21870*/  IMAD.WIDE R2, R19, 0x4, R2 ;  /* 0x0000000413027825 */ /* 0x004fca00078e0202 */
[----:B------:R1:W5:Y:S01]  /*21880*/  @P1 LDG.E R4, desc[UR4][R2.64] ;  /* 0x0000000402041981 */ /* 0x000362000c1e1900 */
[----:B------:R-:W-:Y:S02]  /*21890*/  ULDC.64 UR4, c[0x0][0xa20] ;  /* 0x0002880000047ab9 */ /* 0x000fe40000000a00 */
[----:B------:R-:W-:-:S04]  /*218a0*/  ISETP.NE.U32.AND P0, PT, RZ, UR4, PT ;  /* 0x00000004ff007c0c */ /* 0x000fc8000bf05070 */
[----:B------:R-:W-:Y:S01]  /*218b0*/  ISETP.NE.AND.EX P0, PT, RZ, UR5, PT, P0 ;  /* 0x00000005ff007c0c */ /* 0x000fe2000bf05300 */
[----:B---3-5:R-:W-:-:S05]  /*218c0*/  IMAD.IADD R9, R9, 0x1, R8 ;  /* 0x0000000109097824 */ /* 0x028fca00078e0208 */
[----:B------:R1:W-:Y:S07]  /*218d0*/  STL [R1+0x4], R9 ;  /* 0x0000040901007387 */ /* 0x0003ee0000100800 */
[----:B------:R-:W-:Y:S05]  /*218e0*/  @!P0 BRA `(.L_x_1662) ;  /* 0x0000000000148947 */ /* 0x000fea0003800000 */
[----:B------:R-:W2:Y:S01]  /*218f0*/  LDC.64 R6, c[0x0][0xa20] ;  /* 0x00028800ff067b82 */ /* 0x000ea20000000a00 */
[----:B------:R-:W-:Y:S01]  /*21900*/  ULDC.64 UR4, c[0x0][0x208] ;  /* 0x0000820000047ab9 */ /* 0x000fe20000000a00 */
[----:B--2---:R-:W-:-:S05]  /*21910*/  IMAD.WIDE R6, R19, 0x4, R6 ;  /* 0x0000000413067825 */ /* 0x004fca00078e0206 */
[----:B------:R2:W5:Y:S01]  /*21920*/  LDG.E R5, desc[UR4][R6.64] ;  /* 0x0000000406057981 */ /* 0x000562000c1e1900 */
[----:B------:R-:W-:Y:S05]  /*21930*/  BRA `(.L_x_1663) ;  /* 0x0000000000147947 */ /* 0x000fea0003800000 */
.L_x_1662:
[----:B------:R-:W-:Y:S05]  /*21940*/  @!P3 BRA `(.L_x_1663) ;  /* 0x000000000010b947 */ /* 0x000fea0003800000 */
[----:B------:R-:W-:Y:S02]  /*21950*/  ULDC.64 UR4, c[0x0][0x208] ;  /* 0x0000820000047ab9 */ /* 0x000fe40000000a00 */
[----:B------:R-:W2:Y:S04]  /*21960*/  LDG.E R5, desc[UR4][R6.64] ;  /* 0x0000000406057981 */ /* 0x000ea8000c1e1900 */
[----:B------:R-:W2:Y:S02]  /*21970*/  LDG.E R6, desc[UR4][R6.64+0x4] ;  /* 0x0000040406067981 */ /* 0x000ea4000c1e1900 */
[----:B--2---:R-:W-:-:S07]  /*21980*/  IMAD.IADD R5, R6, 0x1, -R5 ;  /* 0x0000000106057824 */ /* 0x004fce00078e0a05 */
.L_x_1663:
[----:B------:R-:W-:Y:S02]  /*21990*/  ULDC.64 UR4, c[0x0][0x208] ;  /* 0x0000820000047ab9 */ /* 0x000fe40000000a00 */
[----:B--2---:R-:W2:Y:S04]  /*219a0*/  @P1 LDG.E R6, desc[UR4][R2.64] ;  /* 0x0000000402061981 */ /* 0x004ea8000c1e1900 */
[----:B-1----:R-:W2:Y:S01]  /*219b0*/  @P1 LDG.E R2, desc[UR4][R2.64+0x4] ;  /* 0x0000040402021981 */ /* 0x002ea2000c1e1900 */
[----:B-----5:R-:W-:Y:S01]  /*219c0*/  IMAD.IADD R8, R5, 0x1, -R8 ;  /* 0x0000000105087824 */ /* 0x020fe200078e0a08 */
[----:B------:R-:W-:Y:S02]  /*219d0*/  LEA R20, R17, 0x80, 0x7 ;  /* 0x0000008011147811 */ /* 0x000fe400078e38ff */
[----:B--2---:R-:W-:-:S05]  /*219e0*/  @P1 IADD3 R10, -R6, R2, RZ ;  /* 0x00000002060a1210 */ /* 0x004fca0007ffe1ff */
[----:B------:R-:W-:-:S04]  /*219f0*/  IMAD.IADD R5, R8, 0x1, R10 ;  /* 0x0000000108057824 */ /* 0x000fc800078e020a */
[C---:B------:R-:W-:Y:S01]  /*21a00*/  VIADD R21, R5.reuse, 0x3f ;  /* 0x0000003f05157836 */ /* 0x040fe20000000000 */
[----:B------:R-:W-:-:S04]  /*21a10*/  IADD3 R20, R5, R20, -R0 ;  /* 0x0000001405147210 */ /* 0x000fc80007ffe800 */
[----:B------:R-:W-:-:S04]  /*21a20*/  SHF.R.S32.HI R2, RZ, 0x1f, R21 ;  /* 0x0000001fff027819 */ /* 0x000fc80000011415 */
[----:B------:R-:W-:Y:S02]  /*21a30*/  LEA.HI R21, R2, R21, RZ, 0x6 ;  /* 0x0000001502157211 */ /* 0x000fe400078f30ff */
[----:B------:R-:W1:Y:S02]  /*21a40*/  LDC.64 R2, c[0x0][0x9e0] ;  /* 0x00027800ff027b82 */ /* 0x000e640000000a00 */
[----:B------:R-:W-:Y:S02]  /*21a50*/  SHF.R.S32.HI R21, RZ, 0x6, R21 ;  /* 0x00000006ff157819 */ /* 0x000fe40000011415 */
[----:B-1----:R-:W-:Y:S02]  /*21a60*/  ISETP.GE.AND P2, PT, R3, 0x1, PT ;  /* 0x000000010300780c */ /* 0x002fe40003f46270 */
[----:B------:R-:W-:-:S11]  /*21a70*/  IADD3 R2, R20, R2, RZ ;  /* 0x0000000214027210 */ /* 0x000fd60007ffe0ff */
[----:B------:R-:W-:Y:S05]  /*21a80*/  @!P2 BRA `(.L_x_1664) ;  /* 0x000000000048a947 */ /* 0x000fea0003800000 */
        /* <DEDUP_REMOVED lines=11> */
.L_x_1666:
[----:B------:R-:W-:-:S13]  /*21b40*/  ISETP.NE.AND P0, PT, R3, 0x1, PT ;  /* 0x000000010300780c */ /* 0x000fda0003f05270 */
[----:B------:R-:W1:Y:S02]  /*21b50*/  @P0 LDC.64 R6, c[0x0][0x9e8] ;  /* 0x00027a00ff060b82 */ /* 0x000e640000000a00 */
[----:B-1----:R-:W-:-:S05]  /*21b60*/  @P0 IMAD.HI.U32 R6, R9, R6, RZ ;  /* 0x0000000609060227 */ /* 0x002fca00078e00ff */
[----:B------:R-:W-:-:S07]  /*21b70*/  @P0 SHF.R.U32.HI R9, RZ, R7, R6 ;  /* 0x00000007ff090219 */ /* 0x000fce0000011606 */
.L_x_1667:
[----:B------:R-:W-:Y:S05]  /*21b80*/  BSYNC B0 ;  /* 0x0000000000007941 */ /* 0x000fea0003800000 */
.L_x_1665:
[----:B------:R-:W-:-:S05]  /*21b90*/  IMAD R9, R9, R3, R3 ;  /* 0x0000000309097224 */ /* 0x000fca00078e0203 */
[----:B------:R-:W-:-:S07]  /*21ba0*/  VIMNMX R2, R2, R9, PT ;  /* 0x0000000902027248 */ /* 0x000fce0003fe0100 */
.L_x_1664:
[----:B------:R-:W-:Y:S01]  /*21bb0*/  IMAD R0, R17, 0x80, -R0 ;  /* 0x0000008011007824 */ /* 0x000fe200078e0a00 */
[----:B------:R-:W-:-:S04]  /*21bc0*/  ULDC UR4, c[0x0][0x9dc] ;  /* 0x0002770000047ab9 */ /* 0x000fc80000000800 */
[----:B------:R-:W-:-:S05]  /*21bd0*/  IADD3 R0, R5, R0, RZ ;  /* 0x0000000005007210 */ /* 0x000fca0007ffe0ff */
[----:B------:R-:W-:Y:S01]  /*21be0*/  VIADD R5, R0, -UR4 ;  /* 0x8000000400057c36 */ /* 0x000fe20008000000 */
        /* <DEDUP_REMOVED lines=11> */
.L_x_1670:
[----:B------:R-:W-:Y:S01]  /*21ca0*/  ISETP.NE.AND P0, PT, R3, 0x1, PT ;  /* 0x000000010300780c */ /* 0x000fe20003f05270 */
[----:B------:R-:W-:-:S12]  /*21cb0*/  IMAD.MOV.U32 R9, RZ, RZ, R0 ;  /* 0x000000ffff097224 */ /* 0x000fd800078e0000 */
[----:B------:R-:W1:Y:S02]  /*21cc0*/  @P0 LDC.64 R6, c[0x0][0x9e8] ;  /* 0x00027a00ff060b82 */ /* 0x000e640000000a00 */
[----:B-1----:R-:W-:-:S05]  /*21cd0*/  @P0 IMAD.HI.U32 R6, R0, R6, RZ ;  /* 0x0000000600060227 */ /* 0x002fca00078e00ff */
[----:B------:R-:W-:-:S07]  /*21ce0*/  @P0 SHF.R.U32.HI R9, RZ, R7, R6 ;  /* 0x00000007ff090219 */ /* 0x000fce0000011606 */
.L_x_1671:
[----:B------:R-:W-:Y:S05]  /*21cf0*/  BSYNC B0 ;  /* 0x0000000000007941 */ /* 0x000fea0003800000 */
.L_x_1669:
[----:B------:R-:W-:-:S05]  /*21d00*/  IMAD R3, R9, R3, RZ ;  /* 0x0000000309037224 */ /* 0x000fca00078e02ff */
[----:B------:R-:W-:-:S07]  /*21d10*/  VIMNMX R5, R5, R3, !PT ;  /* 0x0000000305057248 */ /* 0x000fce0007fe0100 */
.L_x_1668:
[----:B------:R-:W-:Y:S01]  /*21d20*/  VIADD R2, R2, 0x3f ;  /* 0x0000003f02027836 */ /* 0x000fe20000000000 */
[----:B------:R-:W-:Y:S01]  /*21d30*/  BSSY B0, `(.L_x_1672) ;  /* 0x0000103000007945 */ /* 0x000fe20003800000 */
[----:B------:R-:W-:-:S03]  /*21d40*/  PLOP3.LUT P2, PT, PT, PT, PT, 0x80, 0x0 ;  /* 0x000000000000781c */ /* 0x000fc60003f4f070 */
[----:B------:R-:W-:-:S04]  /*21d50*/  SHF.R.S32.HI R3, RZ, 0x1f, R2 ;  /* 0x0000001fff037819 */ /* 0x000fc80000011402 */
[----:B------:R-:W-:Y:S02]  /*21d60*/  LEA.HI R3, R3, R2, RZ, 0x6 ;  /* 0x0000000203037211 */ /* 0x000fe400078f30ff */
[----:B------:R-:W-:Y:S02]  /*21d70*/  SHF.R.S32.HI R2, RZ, 0x1f, R5 ;  /* 0x0000001fff027819 */ /* 0x000fe40000011405 */
[----:B------:R-:W-:Y:S02]  /*21d80*/  SHF.R.S32.HI R3, RZ, 0x6, R3 ;  /* 0x00000006ff037819 */ /* 0x000fe40000011403 */
[----:B------:R-:W-:Y:S02]  /*21d90*/  LEA.HI R2, R2, R5, RZ, 0x6 ;  /* 0x0000000502027211 */ /* 0x000fe400078f30ff */
[----:B------:R-:W-:Y:S02]  /*21da0*/  VIMNMX R3, R21, R3, PT ;  /* 0x0000000315037248 */ /* 0x000fe40003fe0100 */
[----:B------:R-:W-:-:S03]  /*21db0*/  SHF.R.S32.HI R2, RZ, 0x6, R2 ;  /* 0x00000006ff027819 */ /* 0x000fc60000011402 */
[----:B------:R-:W-:Y:S01]  /*21dc0*/  IMAD R3, R3, 0x40, -R8 ;  /* 0x0000004003037824 */ /* 0x000fe200078e0a08 */
[----:B------:R-:W-:-:S04]  /*21dd0*/  VIMNMX R2, RZ, R2, !PT ;  /* 0x00000002ff027248 */ /* 0x000fc80007fe0100 */
[----:B------:R-:W-:Y:S02]  /*21de0*/  LEA R2, R2, -R8, 0x6 ;  /* 0x8000000802027211 */ /* 0x000fe400078e30ff */
[----:B------:R-:W-:Y:S02]  /*21df0*/  VIMNMX R3, R3, R10, PT ;  /* 0x0000000a03037248 */ /* 0x000fe40003fe0100 */
[----:B------:R-:W-:-:S04]  /*21e00*/  VIMNMX R5, RZ, R2, !PT ;  /* 0x00000002ff057248 */ /* 0x000fc80007fe0100 */
[----:B------:R-:W-:Y:S02]  /*21e10*/  ISETP.GT.AND P0, PT, R3, R5, PT ;  /* 0x000000050300720c */ /* 0x000fe40003f04270 */
[----:B------:R-:W-:-:S05]  /*21e20*/  SHF.R.U32.HI R5, RZ, 0x6, R5 ;  /* 0x00000006ff057819 */ /* 0x000fca0000011605 */
[----:B------:R-:W-:-:S06]  /*21e30*/  IMAD.MOV.U32 R6, RZ, RZ, R5 ;  /* 0x000000ffff067224 */ /* 0x000fcc00078e0005 */
[----:B------:R-:W-:-:S05]  /*21e40*/  @P0 VIADD R2, R3, 0x3f ;  /* 0x0000003f03020836 */ /* 0x000fca0000000000 */
[----:B------:R-:W-:-:S04]  /*21e50*/  @P0 SHF.R.S32.HI R3, RZ, 0x1f, R2 ;  /* 0x0000001fff030819 */ /* 0x000fc80000011402 */
[----:B------:R-:W-:-:S04]  /*21e60*/  @P0 LEA.HI R3, R3, R2, RZ, 0x6 ;  /* 0x0000000203030211 */ /* 0x000fc800078f30ff */
[----:B------:R-:W-:-:S04]  /*21e70*/  @P0 SHF.R.S32.HI R6, RZ, 0x6, R3 ;  /* 0x00000006ff060819 */ /* 0x000fc80000011403 */
[----:B------:R-:W-:-:S13]  /*21e80*/  ISETP.GT.AND P0, PT, R6, R5, PT ;  /* 0x000000050600720c */ /* 0x000fda0003f04270 */
[----:B------:R-:W-:Y:S05]  /*21e90*/  @!P0 BRA `(.L_x_1673) ;  /* 0x0000000c00b08947 */ /* 0x000fea0003800000 */
[----:B------:R-:W1:Y:S01]  /*21ea0*/  LDC R2, c[0x0][0x428] ;  /* 0x00010a00ff027b82 */ /* 0x000e620000000800 */
[----:B------:R-:W-:Y:S01]  /*21eb0*/  UMOV UR4, 0xffffffff ;  /* 0xffffffff00047882 */ /* 0x000fe20000000000 */
[----:B------:R-:W-:Y:S02]  /*21ec0*/  MOV R3, R18 ;  /* 0x0000001200037202 */ /* 0x000fe40000000f00 */
[----:B-1----:R-:W-:-:S13]  /*21ed0*/  ISETP.NE.AND P0, PT, R2, 0x1, PT ;  /* 0x000000010200780c */ /* 0x002fda0003f05270 */
[----:B------:R-:W1:Y:S08]  /*21ee0*/  @P0 LDC R2, c[0x0][0x42c] ;  /* 0x00010b00ff020b82 */ /* 0x000e700000000800 */
[----:B------:R-:W2:Y:S01]  /*21ef0*/  @P0 LDC R7, c[0x0][0x430] ;  /* 0x00010c00ff070b82 */ /* 0x000ea20000000800 */
[----:B-1----:R-:W-:-:S05]  /*21f00*/  @P0 IMAD.HI.U32 R2, R18, R2, RZ ;  /* 0x0000000212020227 */ /* 0x002fca00078e00ff */
[----:B--2---:R-:W-:Y:S02]  /*21f10*/  @P0 SHF.R.U32.HI R3, RZ, R7, R2 ;  /* 0x00000007ff030219 */ /* 0x004fe40000011602 */
[----:B------:R-:W-:Y:S01]  /*21f20*/  SEL R2, R19, RZ, !P1 ;  /* 0x000000ff13027207 */ /* 0x000fe20004800000 */
[----:B------:R-:W-:Y:S06]  /*21f30*/  BRA.DIV UR4, `(.L_x_1674) ;  /* 0x0000007204187947 */ /* 0x000fec000b800000 */
.L_x_1882:
[----:B------:R-:W-:-:S03]  /*21f40*/  UMOV UR4, 0xffffffff ;  /* 0xffffffff00047882 */ /* 0x000fc60000000000 */
[----:B------:R-:W-:Y:S05]  /*21f50*/  BRA.DIV UR4, `(.L_x_1675) ;  /* 0x0000007204447947 */ /* 0x000fea000b800000 */
[----:B------:R-:W-:-:S13]  /*21f60*/  ELECT P6, URZ, PT ;  /* 0x00000000003f782f */ /* 0x000fda00038c0000 */
.L_x_1885:
[----:B------:R-:W2:Y:S01]  /*21f70*/  LDL R7, [R1+0x28] ;  /* 0x0000280001077983 */ /* 0x000ea20000100800 */
[----:B------:R-:W-:Y:S01]  /*21f80*/  BSSY B1, `(.L_x_1676) ;  /* 0x000000b000017945 */ /* 0x000fe20003800000 */
[----:B0-----:R-:W0:Y:S01]  /*21f90*/  S2R R11, SR_CgaCtaId ;  /* 0x00000000000b7919 */ /* 0x001e220000008800 */
[----:B--2---:R-:W-:-:S05]  /*21fa0*/  VIADD R7, R7, 0x1 ;  /* 0x0000000107077836 */ /* 0x004fca0000000000 */
[----:B------:R-:W-:-:S04]  /*21fb0*/  LEA.HI R8, R7, R7, RZ, 0x1 ;  /* 0x0000000707087211 */ /* 0x000fc800078f08ff */
[----:B------:R-:W-:-:S05]  /*21fc0*/  LOP3.LUT R8, R8, 0xfffffffe, RZ, 0xc0, !PT ;  /* 0xfffffffe08087812 */ /* 0x000fca00078ec0ff */
[----:B------:R-:W-:Y:S01]  /*21fd0*/  IMAD.IADD R7, R7, 0x1, -R8 ;  /* 0x0000000107077824 */ /* 0x000fe200078e0a08 */
[----:B------:R-:W-:-:S04]  /*21fe0*/  MOV R8, 0x400 ;  /* 0x0000040000087802 */ /* 0x000fc80000000f00 */
[----:B0-----:R-:W-:Y:S02]  /*21ff0*/  LEA R11, R11, R8, 0x18 ;  /* 0x000000080b0b7211 */ /* 0x001fe400078ec0ff */
[----:B------:R-:W-:-:S04]  /*22000*/  SHF.L.U32 R7, R7, 0x1f, RZ ;  /* 0x0000001f07077819 */ /* 0x000fc800000006ff */
[----:B------:R-:W0:Y:S02]  /*22010*/  SYNCS.PHASECHK.TRANS64.TRYWAIT P0, [R11+URZ+0x30820], R7 ;  /* 0x030820070b0075a7 */ /* 0x000e24000800017f */
[----:B0-----:R-:W-:Y:S05]  /*22020*/  @!P0 BRA `(.L_x_1677) ;  /* 0x0000007000308947 */ /* 0x001fea0003800000 */
.L_x_1886:
[----:B------:R-:W-:Y:S05]  /*22030*/  BSYNC B1 ;  /* 0x0000000000017941 */ /* 0x000fea0003800000 */
.L_x_1676:
        /* <DEDUP_REMOVED lines=8> */
.L_x_1887:
        /* <DEDUP_REMOVED lines=11> */
.L_x_1681:
[----:B-1----:R-:W2:Y:S01]  /*22170*/  LDL R8, [R1+0xc] ;  /* 0x00000c0001087983 */ /* 0x002ea20000100800 */
[----:B------:R-:W-:Y:S01]  /*22180*/  R2UR UR9, R7 ;  /* 0x00000000070972ca */ /* 0x000fe200000e0000 */
[----:B------:R-:W-:Y:S01]  /*22190*/  UIADD3 UR4, UP0, UR36, 0x570, URZ ;  /* 0x0000057024047890 */ /* 0x000fe2000ff1e03f */
[----:B------:R-:W-:Y:S01]  /*221a0*/  R2UR UR12, R3 ;  /* 0x00000000030c72ca */ /* 0x000fe200000e0000 */
[----:B------:R-:W-:Y:S01]  /*221b0*/  UMOV UR10, URZ ;  /* 0x0000003f000a7c82 */ /* 0x000fe20008000000 */
[----:B------:R-:W-:Y:S01]  /*221c0*/  R2UR UR13, R2 ;  /* 0x00000000020d72ca */ /* 0x000fe200000e0000 */
[----:B------:R-:W-:Y:S01]  /*221d0*/  UIADD3.X UR5, URZ, UR37, URZ, UP0, !UPT ;  /* 0x000000253f057290 */ /* 0x000fe200087fe43f */
[----:B------:R-:W-:Y:S01]  /*221e0*/  UMOV UR6, 0x0 ;  /* 0x0000000000067882 */ /* 0x000fe20000000000 */
[----:B------:R-:W-:Y:S01]  /*221f0*/  UMOV UR7, 0x12f00000 ;  /* 0x12f0000000077882 */ /* 0x000fe20000000000 */
[----:B------:R-:W-:-:S05]  /*22200*/  UMOV UR17, 0x40 ;  /* 0x0000004000117882 */ /* 0x000fca0000000000 */
[----:B------:R-:W-:Y:S01]  /*22210*/  UIADD3 UR9, UR9, 0x30890, URZ ;  /* 0x0003089009097890 */ /* 0x000fe2000fffe03f */
[----:B--2---:R-:W-:-:S05]  /*22220*/  IMAD R8, R8, 0x8000, R11 ;  /* 0x0000800008087824 */ /* 0x004fca00078e020b */
[----:B------:R-:W-:Y:S01]  /*22230*/  R2UR UR14, R8 ;  /* 0x00000000080e72ca */ /* 0x000fe200000e0000 */
[----:B------:R-:W-:-:S04]  /*22240*/  IMAD R8, R6, 0x40, R4 ;  /* 0x0000004006087824 */ /* 0x000fc800078e0204 */
[----:B------:R-:W-:-:S05]  /*22250*/  VIADD R8, R8, 0xffffffc0 ;  /* 0xffffffc008087836 */ /* 0x000fca0000000000 */
[----:B------:R-:W-:-:S03]  /*22260*/  R2UR UR11, R8 ;  /* 0x00000000080b72ca */ /* 0x000fc600000e0000 */
[----:B------:R-:W-:Y:S02]  /*22270*/  UIADD3 UR8, UR14, 0x20400, URZ ;  /* 0x000204000e087890 */ /* 0x000fe4000fffe03f */
[----:B------:R-:W-:Y:S02]  /*22280*/  UIADD3 UR15, UR14, 0x22400, URZ ;  /* 0x000224000e0f7890 */ /* 0x000fe4000fffe03f */
[----:B------:R-:W-:Y:S02]  /*22290*/  UIADD3 UR16, UR14, 0x24400, URZ ;  /* 0x000244000e107890 */ /* 0x000fe4000fffe03f */
[----:B------:R-:W-:-:S04]  /*222a0*/  UIADD3 UR14, UR14, 0x26400, URZ ;  /* 0x000264000e0e7890 */ /* 0x000fc8000fffe03f */
        /* <DEDUP_REMOVED lines=14> */
.L_x_1888:
[----:B------:R-:W0:Y:S02]  /*22390*/  LDL R10, [R1+0xc] ;  /* 0x00000c00010a7983 */ /* 0x000e240000100800 */
[----:B01----:R-:W-:Y:S01]  /*223a0*/  SHF.L.U32 R9, R10, 0xe, RZ ;  /* 0x0000000e0a097819 */ /* 0x003fe200000006ff */
[----:B------:R-:W-:Y:S06]  /*223b0*/  @P1 BRA `(.L_x_1683) ;  /* 0x00000000001c1947 */ /* 0x000fec0003800000 */
[----:B------:R-:W0:Y:S02]  /*223c0*/  S2R R10, SR_TID.X ;  /* 0x00000000000a7919 */ /* 0x000e240000002100 */
[----:B0-----:R-:W-:-:S04]  /*223d0*/  LOP3.LUT R10, R10, 0x1f, RZ, 0xc0, !PT ;  /* 0x0000001f0a0a7812 */ /* 0x001fc800078ec0ff */
[----:B------:R-:W-:Y:S01]  /*223e0*/  ISETP.NE.AND P0, PT, R10, RZ, PT ;  /* 0x000000ff0a00720c */ /* 0x000fe20003f05270 */
[----:B------:R-:W-:-:S04]  /*223f0*/  IMAD.MOV.U32 R10, RZ, RZ, 0x8000 ;  /* 0x00008000ff0a7424 */ /* 0x000fc800078e00ff */
[----:B------:R0:W-:Y:S08]  /*22400*/  SYNCS.ARRIVE.TRANS64 RZ, [R7+URZ+0x308b0], R10 ;  /* 0x0308b00a07ff79a7 */ /* 0x0001f0000800003f */
[----:B------:R-:W-:Y:S05]  /*22410*/  @!P0 BRA `(.L_x_1683) ;  /* 0x0000000000048947 */ /* 0x000fea0003800000 */
[----:B------:R-:W-:Y:S01]  /*22420*/  BPT.TRAP 0x1 ;  /* 0x000000040000795c */ /* 0x000fe20000300000 */
.L_x_1683:
[----:B------:R-:W-:Y:S01]  /*22430*/  IMAD R9, R9, 0x2, R11 ;  /* 0x0000000209097824 */ /* 0x000fe200078e020b */
        /* <DEDUP_REMOVED lines=11> */
[----:B------:R-:W-:-:S04]  /*224f0*/  UIADD3 UR9, UR9, 0x308b0, URZ ;  /* 0x000308b009097890 */ /* 0x000fc8000fffe03f */
        /* <DEDUP_REMOVED lines=17> */
.L_x_1679:
[----:B------:R-:W-:Y:S05]  /*22610*/  BSYNC B1 ;  /* 0x0000000000017941 */ /* 0x000fea0003800000 */
.L_x_1678:
[----:B0-----:R-:W2:Y:S04]  /*22620*/  LDL.LU R7, [R1+0xc] ;  /* 0x00000c0001077983 */ /* 0x001ea80000300800 */
[----:B------:R-:W3:Y:S01]  /*22630*/  LDL.LU R9, [R1+0x10] ;  /* 0x0000100001097983 */ /* 0x000ee20000300800 */
[----:B------:R-:W-:Y:S02]  /*22640*/  IADD3 R6, R6, -0x2, RZ ;  /* 0xfffffffe06067810 */ /* 0x000fe40007ffe0ff */
[----:B------:R-:W-:Y:S01]  /*22650*/  PLOP3.LUT P2, PT, PT, PT, PT, 0x8, 0x0 ;  /* 0x000000000000781c */ /* 0x000fe20003f4e170 */
[----:B--2---:R-:W-:-:S05]  /*22660*/  VIADD R7, R7, 0x1 ;  /* 0x0000000107077836 */ /* 0x004fca0000000000 */
[----:B------:R-:W-:-:S04]  /*22670*/  ISETP.NE.AND P0, PT, R7, 0x2, PT ;  /* 0x000000020700780c */ /* 0x000fc80003f05270 */
[----:B------:R-:W-:Y:S02]  /*22680*/  SEL R8, RZ, 0x1, P0 ;  /* 0x00000001ff087807 */ /* 0x000fe40000000000 */
[----:B------:R-:W-:Y:S02]  /*22690*/  SEL R7, R7, RZ, P0 ;  /* 0x000000ff07077207 */ /* 0x000fe40000000000 */
[----:B---3--:R-:W-:Y:S02]  /*226a0*/  LOP3.LUT R9, R9, R8, RZ, 0x3c, !PT ;  /* 0x0000000809097212 */ /* 0x008fe400078e3cff */
[----:B------:R-:W-:-:S03]  /*226b0*/  ISETP.GE.AND P0, PT, R6, R5, PT ;  /* 0x000000050600720c */ /* 0x000fc60003f06270 */
[----:B------:R1:W-:Y:S04]  /*226c0*/  STL [R1+0x10], R9 ;  /* 0x0000100901007387 */ /* 0x0003e80000100800 */
[----:B------:R1:W-:Y:S06]  /*226d0*/  STL [R1+0xc], R7 ;  /* 0x00000c0701007387 */ /* 0x0003ec0000100800 */
[----:B------:R-:W-:Y:S05]  /*226e0*/  @!P0 BRA `(.L_x_1673) ;  /* 0x00000004009c8947 */ /* 0x000fea0003800000 */
.L_x_1690:
[----:B------:R-:W-:Y:S05]  /*226f0*/  YIELD ;  /* 0x0000000000007946 */ /* 0x000fea0003800000 */
[----:B------:R-:W-:Y:S04]  /*22700*/  BSSY B1, `(.L_x_1684) ;  /* 0x0000059000017945 */ /* 0x000fe80003800000 */
[----:B--2---:R-:W-:Y:S05]  /*22710*/  @!P6 BRA `(.L_x_1685) ;  /* 0x00000004005ce947 */ /* 0x004fea0003800000 */
[----:B-1----:R-:W2:Y:S04]  /*22720*/  LDL R7, [R1+0xc] ;  /* 0x00000c0001077983 */ /* 0x002ea80000100800 */
[----:B------:R-:W3:Y:S01]  /*22730*/  LDL R8, [R1+0x10] ;  /* 0x0000100001087983 */ /* 0x000ee20000100800 */
[----:B--2---:R-:W-:Y:S01]  /*22740*/  IMAD R7, R7, 0x8, R11 ;  /* 0x0000000807077824 */ /* 0x004fe200078e020b */
[----:B---3--:R-:W-:-:S04]  /*22750*/  SHF.L.U32 R8, R8, 0x1f, RZ ;  /* 0x0000001f08087819 */ /* 0x008fc800000006ff */
[----:B------:R-:W0:Y:S02]  /*22760*/  SYNCS.PHASECHK.TRANS64.TRYWAIT P0, [R7+URZ+0x308a0], R8 ;  /* 0x0308a008070075a7 */ /* 0x000e24000800017f */
[----:B0-----:R-:W-:Y:S05]  /*22770*/  @!P0 BRA `(.L_x_1686) ;  /* 0x0000006800988947 */ /* 0x001fea0003800000 */
.L_x_1889:
[----:B------:R-:W1:Y:S02]  /*22780*/  S2R R9, SR_TID.X ;  /* 0x0000000000097919 */ /* 0x000e640000002100 */
[----:B-1----:R-:W-:-:S04]  /*22790*/  LOP3.LUT R9, R9, 0x7f, RZ, 0xc0, !PT ;  /* 0x0000007f09097812 */ /* 0x002fc800078ec0ff */
[----:B------:R-:W-:-:S13]  /*227a0*/  ISETP.NE.AND P0, PT, R9, RZ, PT ;  /* 0x000000ff0900720c */ /* 0x000fda0003f05270 */
        /* <DEDUP_REMOVED lines=8> */
.L_x_1687:
[----:B-1----:R-:W2:Y:S01]  /*22830*/  LDL R9, [R1+0xc] ;  /* 0x00000c0001097983 */ /* 0x002ea20000100800 */
[----:B------:R-:W-:Y:S01]  /*22840*/  R2UR UR9, R7 ;  /* 0x00000000070972ca */ /* 0x000fe200000e0000 */
[----:B------:R-:W-:Y:S01]  /*22850*/  UIADD3 UR4, UP0, UR36, 0x570, URZ ;  /* 0x0000057024047890 */ /* 0x000fe2000ff1e03f */
[----:B------:R-:W-:Y:S01]  /*22860*/  LEA R10, R6, R4, 0x6 ;  /* 0x00000004060a7211 */ /* 0x000fe200078e30ff */
        /* <DEDUP_REMOVED lines=29> */
.L_x_1890:
        /* <DEDUP_REMOVED lines=8> */
.L_x_1689:
        /* <DEDUP_REMOVED lines=29> */
.L_x_1685:
[----:B------:R-:W-:Y:S05]  /*22c90*/  BSYNC B1 ;  /* 0x0000000000017941 */ /* 0x000fea0003800000 */
.L_x_1684:
[----:B01----:R-:W2:Y:S04]  /*22ca0*/  LDL.LU R7, [R1+0xc] ;  /* 0x00000c0001077983 */ /* 0x003ea80000300800 */
[----:B------:R-:W3:Y:S01]  /*22cb0*/  LDL.LU R9, [R1+0x10] ;  /* 0x0000100001097983 */ /* 0x000ee20000300800 */
[----:B--2---:R-:W-:-:S05]  /*22cc0*/  VIADD R7, R7, 0x1 ;  /* 0x0000000107077836 */ /* 0x004fca0000000000 */
[----:B------:R-:W-:-:S04]  /*22cd0*/  ISETP.NE.AND P0, PT, R7, 0x2, PT ;  /* 0x000000020700780c */ /* 0x000fc80003f05270 */
[----:B------:R-:W-:Y:S02]  /*22ce0*/  SEL R8, RZ, 0x1, P0 ;  /* 0x00000001ff087807 */ /* 0x000fe40000000000 */
[----:B------:R-:W-:Y:S02]  /*22cf0*/  SEL R7, R7, RZ, P0 ;  /* 0x000000ff07077207 */ /* 0x000fe40000000000 */
[----:B---3--:R-:W-:Y:S02]  /*22d00*/  LOP3.LUT R9, R9, R8, RZ, 0x3c, !PT ;  /* 0x0000000809097212 */ /* 0x008fe400078e3cff */
[C---:B------:R-:W-:Y:S01]  /*22d10*/  ISETP.GT.AND P0, PT, R6.reuse, R5, PT ;  /* 0x000000050600720c */ /* 0x040fe20003f04270 */
[----:B------:R-:W-:Y:S02]  /*22d20*/  VIADD R6, R6, 0xffffffff ;  /* 0xffffffff06067836 */ /* 0x000fe40000000000 */
[----:B------:R2:W-:Y:S04]  /*22d30*/  STL [R1+0x10], R9 ;  /* 0x0000100901007387 */ /* 0x0005e80000100800 */
[----:B------:R2:W-:Y:S06]  /*22d40*/  STL [R1+0xc], R7 ;  /* 0x00000c0701007387 */ /* 0x0005ec0000100800 */
[----:B------:R-:W-:Y:S05]  /*22d50*/  @P0 BRA `(.L_x_1690) ;  /* 0xfffffff800640947 */ /* 0x000fea000383ffff */
.L_x_1673:
[----:B------:R-:W-:Y:S05]  /*22d60*/  BSYNC B0 ;  /* 0x0000000000007941 */ /* 0x000fea0003800000 */
.L_x_1672:
[----:B------:R-:W3:Y:S01]  /*22d70*/  LDC.64 R2, c[0x0][0x9e0] ;  /* 0x00027800ff027b82 */ /* 0x000ee20000000a00 */
[----:B------:R-:W-:Y:S07]  /*22d80*/  @!P2 WARPSYNC.ALL ;  /* 0x000000000000a948 */ /* 0x000fee0003800000 */
[----:B------:R-:W-:Y:S01]  /*22d90*/  @!P2 BAR.SYNC.DEFER_BLOCKING 0xc, 0x120 ;  /* 0x030480000000ab1d */ /* 0x000fe20000010000 */
[----:B---3--:R-:W-:Y:S02]  /*22da0*/  ISETP.GE.AND P0, PT, R3, 0x1, PT ;  /* 0x000000010300780c */ /* 0x008fe40003f06270 */
        /* <DEDUP_REMOVED lines=8> */
[----:B------:R-:W3:Y:S02]  /*22e30*/  @P1 LDC.64 R4, c[0x0][0x9e8] ;  /* 0x00027a00ff041b82 */ /* 0x000ee40000000a00 */
[----:B---3--:R-:W-:-:S05]  /*22e40*/  @P1 IMAD.HI.U32 R4, R6, R4, RZ ;  /* 0x0000000406041227 */ /* 0x008fca00078e00ff */
[----:B------:R-:W-:-:S04]  /*22e50*/  @P1 SHF.R.U32.HI R6, RZ, R5, R4 ;  /* 0x00000005ff061219 */ /* 0x000fc80000011604 */
[----:B------:R-:W-:Y:S01]  /*22e60*/  LOP3.LUT R6, RZ, R6, RZ, 0x33, !PT ;  /* 0x00000006ff067212 */ /* 0x000fe200078e33ff */
[----:B------:R-:W-:Y:S06]  /*22e70*/  BRA `(.L_x_1694) ;  /* 0x0000000000107947 */ /* 0x000fec0003800000 */
.L_x_1693:
[----:B------:R-:W-:-:S13]  /*22e80*/  ISETP.NE.AND P1, PT, R3, 0x1, PT ;  /* 0x000000010300780c */ /* 0x000fda0003f25270 */
[----:B------:R-:W3:Y:S02]  /*22e90*/  @P1 LDC.64 R4, c[0x0][0x9e8] ;  /* 0x00027a00ff041b82 */ /* 0x000ee40000000a00 */
[----:B---3--:R-:W-:-:S05]  /*22ea0*/  @P1 IMAD.HI.U32 R4, R6, R4, RZ ;  /* 0x0000000406041227 */ /* 0x008fca00078e00ff */
[----:B------:R-:W-:-:S07]  /*22eb0*/  @P1 SHF.R.U32.HI R6, RZ, R5, R4 ;  /* 0x00000005ff061219 */ /* 0x000fce0000011604 */
.L_x_1694:
[----:B------:R-:W-:Y:S05]  /*22ec0*/  BSYNC B0 ;  /* 0x0000000000007941 */ /* 0x000fea0003800000 */
.L_x_1692:
[----:B------:R-:W-:-:S05]  /*22ed0*/  IMAD R5, R6, R3, R3 ;  /* 0x0000000306057224 */ /* 0x000fca00078e0203 */
[----:B------:R-:W-:-:S07]  /*22ee0*/  VIMNMX R2, R2, R5, PT ;  /* 0x0000000502027248 */ /* 0x000fce0003fe0100 */
.L_x_1691:
[----:B------:R-:W-:Y:S01]  /*22ef0*/  VIADD R2, R2, 0x3f ;  /* 0x0000003f02027836 */ /* 0x000fe20000000000 */
[----:B------:R-:W-:-:S04]  /*22f00*/  ULDC UR4, c[0x0][0x9dc] ;  /* 0x0002770000047ab9 */ /* 0x000fc80000000800 */
[----:B------:R-:W-:-:S04]  /*22f10*/  SHF.R.S32.HI R5, RZ, 0x1f, R2 ;  /* 0x0000001fff057819 */ /* 0x000fc80000011402 */
[----:B------:R-:W-:-:S04]  /*22f20*/  LEA.HI R5, R5, R2, RZ, 0x6 ;  /* 0x0000000205057211 */ /* 0x000fc800078f30ff */
[----:B------:R-:W-:-:S04]  /*22f30*/  SHF.R.S32.HI R2, RZ, 0x6, R5 ;  /* 0x00000006ff027819 */ /* 0x000fc80000011405 */
[----:B------:R-:W-:Y:S02]  /*22f40*/  VIMNMX R6, R21, R2, PT ;  /* 0x0000000215067248 */ /* 0x000fe40003fe0100 */
[----:B------:R-:W-:-:S03]  /*22f50*/  IADD3 R2, R0, -UR4, RZ ;  /* 0x8000000400027c10 */ /* 0x000fc6000fffe0ff */
[----:B------:R3:W-:Y:S01]  /*22f60*/  STL [R1+0x24], R6 ;  /* 0x0000240601007387 */ /* 0x0007e20000100800 */
[----:B------:R-:W-:Y:S05]  /*22f70*/  @!P0 BRA `(.L_x_1695) ;  /* 0x0000000000448947 */ /* 0x000fea0003800000 */
[----:B------:R-:W-:Y:S01]  /*22f80*/  ISETP.GT.AND P0, PT, R0, -0x1, PT ;  /* 0xffffffff0000780c */ /* 0x000fe20003f04270 */
[----:B------:R-:W-:-:S12]  /*22f90*/  BSSY B0, `(.L_x_1696) ;  /* 0x000000d000007945 */ /* 0x000fd80003800000 */
[----:B------:R-:W-:Y:S05]  /*22fa0*/  @P0 BRA `(.L_x_1697) ;  /* 0x00000000001c0947 */ /* 0x000fea0003800000 */
[----:B------:R-:W-:Y:S02]  /*22fb0*/  ISETP.NE.AND P0, PT, R3, 0x1, PT ;  /* 0x000000010300780c */ /* 0x000fe40003f05270 */
[----:B------:R-:W-:-:S11]  /*22fc0*/  LOP3.LUT R0, RZ, R0, RZ, 0x33, !PT ;  /* 0x00000000ff007212 */ /* 0x000fd600078e33ff */
[----:B------:R-:W4:Y:S02]  /*22fd0*/  @P0 LDC.64 R4, c[0x0][0x9e8] ;  /* 0x00027a00ff040b82 */ /* 0x000f240000000a00 */
[----:B----4-:R-:W-:-:S05]  /*22fe0*/  @P0 IMAD.HI.U32 R4, R0, R4, RZ ;  /* 0x0000000400040227 */ /* 0x010fca00078e00ff */
[----:B------:R-:W-:-:S04]  /*22ff0*/  @P0 SHF.R.U32.HI R0, RZ, R5, R4 ;  /* 0x00000005ff000219 */ /* 0x000fc80000011604 */
[----:B------:R-:W-:Y:S01]  /*23000*/  LOP3.LUT R0, RZ, R0, RZ, 0x33, !PT ;  /* 0x00000000ff007212 */ /* 0x000fe200078e33ff */
[----:B------:R-:W-:Y:S06]  /*23010*/  BRA `(.L_x_1698) ;  /* 0x0000000000107947 */ /* 0x000fec0003800000 */
.L_x_1697:
[----:B------:R-:W-:-:S13]  /*23020*/  ISETP.NE.AND P0, PT, R3, 0x1, PT ;  /* 0x000000010300780c */ /* 0x000fda0003f05270 */
[----:B------:R-:W4:Y:S02]  /*23030*/  @P0 LDC.64 R4, c[0x0][0x9e8] ;  /* 0x00027a00ff040b82 */ /* 0x000f240000000a00 */
[----:B----4-:R-:W-:-:S05]  /*23040*/  @P0 IMAD.HI.U32 R4, R0, R4, RZ ;  /* 0x0000000400040227 */ /* 0x010fca00078e00ff */
[----:B------:R-:W-:-:S07]  /*23050*/  @P0 SHF.R.U32.HI R0, RZ, R5, R4 ;  /* 0x00000005ff000219 */ /* 0x000fce0000011604 */
.L_x_1698:
[----:B------:R-:W-:Y:S05]  /*23060*/  BSYNC B0 ;  /* 0x0000000000007941 */ /* 0x000fea0003800000 */
.L_x_1696:
[----:B------:R-:W-:-:S05]  /*23070*/  IMAD R3, R0, R3, RZ ;  /* 0x0000000300037224 */ /* 0x000fca00078e02ff */
[----:B------:R-:W-:-:S07]  /*23080*/  VIMNMX R2, R2, R3, !PT ;  /* 0x0000000302027248 */ /* 0x000fce0007fe0100 */
.L_x_1695:
[----:B------:R-:W-:Y:S01]  /*23090*/  SHF.R.S32.HI R3, RZ, 0x1f, R2 ;  /* 0x0000001fff037819 */ /* 0x000fe20000011402 */
[----:B------:R-:W-:Y:S03]  /*230a0*/  BSSY B6, `(.L_x_1699) ;  /* 0x0000367000067945 */ /* 0x000fe60003800000 */
[----:B------:R-:W-:-:S04]  /*230b0*/  LEA.HI R3, R3, R2, RZ, 0x6 ;  /* 0x0000000203037211 */ /* 0x000fc800078f30ff */
[----:B------:R-:W-:-:S04]  /*230c0*/  SHF.R.S32.HI R3, RZ, 0x6, R3 ;  /* 0x00000006ff037819 */ /* 0x000fc80000011403 */
[----:B------:R-:W-:-:S04]  /*230d0*/  VIMNMX R0, RZ, R3, !PT ;  /* 0x00000003ff007248 */ /* 0x000fc80007fe0100 */
[----:B------:R-:W-:Y:S01]  /*230e0*/  ISETP.GT.AND P0, PT, R6, R0, PT ;  /* 0x000000000600720c */ /* 0x000fe20003f04270 */
[----:B------:R4:W-:-:S12]  /*230f0*/  STL [R1+0x18], R0 ;  /* 0x0000180001007387 */ /* 0x0009d80000100800 */
[----:B----4-:R-:W-:Y:S05]  /*23100*/  @P0 BRA `(.L_x_1700) ;  /* 0x0000000000480947 */ /* 0x010fea0003800000 */
[----:B------:R-:W4:Y:S02]  /*23110*/  S2R R0, SR_TID.X ;  /* 0x0000000000007919 */ /* 0x000f240000002100 */
[----:B----4-:R-:W-:-:S04]  /*23120*/  LOP3.LUT R0, R0, 0x1f, RZ, 0xc0, !PT ;  /* 0x0000001f00007812 */ /* 0x010fc800078ec0ff */
[----:B------:R-:W-:-:S13]  /*23130*/  ISETP.NE.AND P1, PT, R0, RZ, PT ;  /* 0x000000ff0000720c */ /* 0x000fda0003f25270 */
[----:B------:R-:W-:Y:S05]  /*23140*/  @P1 BRA `(.L_x_1701) ;  /* 0x0000003400701947 */ /* 0x000fea0003800000 */
[----:B-12---:R-:W1:Y:S01]  /*23150*/  S2R R7, SR_LANEID ;  /* 0x0000000000077919 */ /* 0x006e620000000000 */
        /* <DEDUP_REMOVED lines=11> */
[----:B-1----:R-:W-:Y:S01]  /*23210*/  IADD3 R16, R0, UR39, R7 ;  /* 0x0000002700107c10 */ /* 0x002fe2000fffe007 */
[----:B------:R-:W-:Y:S06]  /*23220*/  BRA `(.L_x_1701) ;  /* 0x0000003400387947 */ /* 0x000fec0003800000 */
.L_x_1700:
[----:B------:R-:W4:Y:S01]  /*23230*/  S2R R3, SR_CgaCtaId ;  /* 0x0000000000037919 */ /* 0x000f220000008800 */
[----:B------:R-:W-:-:S04]  /*23240*/  MOV R0, 0x400 ;  /* 0x0000040000007802 */ /* 0x000fc80000000f00 */
[----:B----4-:R-:W-:-:S05]  /*23250*/  LEA R2, R3, R0, 0x18 ;  /* 0x0000000003027211 */ /* 0x010fca00078ec0ff */
[----:B------:R4:W-:Y:S01]  /*23260*/  STL [R1+0x20], R2 ;  /* 0x0000200201007387 */ /* 0x0009e20000100800 */
[----:B------:R-:W-:-:S05]  /*23270*/  VIADD R0, R2, 0x20400 ;  /* 0x0002040002007836 */ /* 0x000fca0000000000 */
[----:B------:R-:W-:-:S13]  /*23280*/  LOP3.LUT P0, RZ, R0, 0x3ff, RZ, 0xc0, !PT ;  /* 0x000003ff00ff7812 */ /* 0x000fda000780c0ff */
[----:B----4-:R-:W-:Y:S05]  /*23290*/  @!P0 BRA `(.L_x_1702) ;  /* 0x0000000000408947 */ /* 0x010fea0003800000 */
[----:B------:R-:W-:Y:S01]  /*232a0*/  MOV R2, 0x0 ;  /* 0x0000000000027802 */ /* 0x000fe20000000f00 */
[----:B------:R-:W-:Y:S01]  /*232b0*/  ULDC.64 UR6, c[0x4][0x1b8] ;  /* 0x01006e0000067ab9 */ /* 0x000fe20000000a00 */
[----:B------:R-:W-:Y:S01]  /*232c0*/  ULDC.64 UR8, c[0x4][0x1c0] ;  /* 0x0100700000087ab9 */ /* 0x000fe20000000a00 */
[----:B------:R-:W-:Y:S01]  /*232d0*/  ULDC.64 UR4, c[0x4][0x140] ;  /* 0x0100500000047ab9 */ /* 0x000fe20000000a00 */
[----:B------:R-:W-:Y:S01]  /*232e0*/  IMAD.U32 R4, RZ, RZ, UR6 ;  /* 0x00000006ff047e24 */ /* 0x000fe2000f8e00ff */
[----:B---3--:R-:W-:Y:S01]  /*232f0*/  MOV R6, UR8 ;  /* 0x0000000800067c02 */ /* 0x008fe20008000f00 */
[----:B------:R-:W3:Y:S01]  /*23300*/  LDC.64 R2, c[0x4][R2] ;  /* 0x0100000002027b82 */ /* 0x000ee20000000a00 */
[----:B------:R-:W-:Y:S01]  /*23310*/  IMAD.U32 R5, RZ, RZ, UR7 ;  /* 0x00000007ff057e24 */ /* 0x000fe2000f8e00ff */
[----:B------:R-:W-:Y:S01]  /*23320*/  MOV R8, 0x70 ;  /* 0x0000007000087802 */ /* 0x000fe20000000f00 */
[----:B-12---:R-:W-:Y:S02]  /*23330*/  IMAD.U32 R7, RZ, RZ, UR9 ;  /* 0x00000009ff077e24 */ /* 0x006fe4000f8e00ff */
[----:B------:R-:W-:-:S02]  /*23340*/  IMAD.U32 R10, RZ, RZ, UR4 ;  /* 0x00000004ff0a7e24 */ /* 0x000fc4000f8e00ff */
[----:B0-----:R-:W-:Y:S02]  /*23350*/  IMAD.U32 R11, RZ, RZ, UR5 ;  /* 0x00000005ff0b7e24 */ /* 0x001fe4000f8e00ff */
[----:B------:R-:W-:Y:S02]  /*23360*/  IMAD.MOV.U32 R12, RZ, RZ, 0x1 ;  /* 0x00000001ff0c7424 */ /* 0x000fe400078e00ff */
[----:B------:R-:W-:-:S07]  /*23370*/  IMAD.MOV.U32 R13, RZ, RZ, RZ ;  /* 0x000000ffff0d7224 */ /* 0x000fce00078e00ff */
[----:B------:R-:W-:-:S07]  /*23380*/  LEPC R20, `(.L_x_1702) ;  /* 0x000000001014794e */ /* 0x000fce0000000000 */
[----:B---3--:R-:W-:Y:S05]  /*23390*/  CALL.ABS.NOINC R2 ;  /* 0x0000000002007343 */ /* 0x008fea0003c00000 */
.L_x_1702:
[----:B------:R-:W4:Y:S02]  /*233a0*/  LDL R2, [R1+0x20] ;  /* 0x0000200001027983 */ /* 0x000f240000100800 */
[----:B----4-:R-:W-:-:S05]  /*233b0*/  VIADD R0, R2, 0x400 ;  /* 0x0000040002007836 */ /* 0x010fca0000000000 */
[----:B------:R-:W-:-:S13]  /*233c0*/  LOP3.LUT P0, RZ, R0, 0x3ff, RZ, 0xc0, !PT ;  /* 0x000003ff00ff7812 */ /* 0x000fda000780c0ff */
[----:B------:R-:W-:Y:S05]  /*233d0*/  @!P0 BRA `(.L_x_1703) ;  /* 0x0000000000808947 */ /* 0x000fea0003800000 */
[----:B------:R-:W-:Y:S01]  /*233e0*/  MOV R0, 0x0 ;  /* 0x0000000000007802 */ /* 0x000fe20000000f00 */
[----:B------:R-:W-:Y:S01]  /*233f0*/  ULDC.64 UR6, c[0x4][0x1b8] ;  /* 0x01006e0000067ab9 */ /* 0x000fe20000000a00 */
[----:B------:R-:W-:Y:S01]  /*23400*/  ULDC.64 UR8, c[0x4][0x1c0] ;  /* 0x0100700000087ab9 */ /* 0x000fe20000000a00 */
[----:B------:R-:W-:Y:S01]  /*23410*/  ULDC.64 UR4, c[0x4][0x148] ;  /* 0x0100520000047ab9 */ /* 0x000fe20000000a00 */
[----:B------:R4:W4:Y:S01]  /*23420*/  LDC.64 R2, c[0x4][R0] ;  /* 0x0100000000027b82 */ /* 0x0009220000000a00 */
[----:B------:R-:W-:Y:S01]  /*23430*/  MOV R4, UR6 ;  /* 0x0000000600047c02 */ /* 0x000fe20008000f00 */
[----:B------:R-:W-:Y:S01]  /*23440*/  IMAD.U32 R5, RZ, RZ, UR7 ;  /* 0x00000007ff057e24 */ /* 0x000fe2000f8e00ff */
[----:B------:R-:W-:Y:S01]  /*23450*/  MOV R10, UR4 ;  /* 0x00000004000a7c02 */ /* 0x000fe20008000f00 */
[----:B---3--:R-:W-:Y:S01]  /*23460*/  IMAD.U32 R6, RZ, RZ, UR8 ;  /* 0x00000008ff067e24 */ /* 0x008fe2000f8e00ff */
[----:B------:R-:W-:Y:S01]  /*23470*/  MOV R13, RZ ;  /* 0x000000ff000d7202 */ /* 0x000fe20000000f00 */
[----:B-12---:R-:W-:-:S02]  /*23480*/  IMAD.U32 R7, RZ, RZ, UR9 ;  /* 0x00000009ff077e24 */ /* 0x006fc4000f8e00ff */
[----:B0-----:R-:W-:Y:S02]  /*23490*/  IMAD.U32 R11, RZ, RZ, UR5 ;  /* 0x00000005ff0b7e24 */ /* 0x001fe4000f8e00ff */
[----:B------:R-:W-:Y:S02]  /*234a0*/  IMAD.MOV.U32 R8, RZ, RZ, 0x70 ;  /* 0x00000070ff087424 */ /* 0x000fe400078e00ff */
[----:B------:R-:W-:-:S07]  /*234b0*/  IMAD.MOV.U32 R12, RZ, RZ, 0x1 ;  /* 0x00000001ff0c7424 */ /* 0x000fce00078e00ff */
[----:B------:R-:W-:-:S07]  /*234c0*/  LEPC R20, `(.L_x_1704) ;  /* 0x000000001014794e */ /* 0x000fce0000000000 */
[----:B----4-:R-:W-:Y:S05]  /*234d0*/  CALL.ABS.NOINC R2 ;  /* 0x0000000002007343 */ /* 0x010fea0003c00000 */
.L_x_1704:
        /* <DEDUP_REMOVED lines=8> */
[----:B------:R-:W-:Y:S01]  /*23560*/  MOV R12, 0x1 ;  /* 0x00000001000c7802 */ /* 0x000fe20000000f00 */
[----:B------:R-:W-:Y:S02]  /*23570*/  IMAD.U32 R6, RZ, RZ, UR6 ;  /* 0x00000006ff067e24 */ /* 0x000fe4000f8e00ff */
[----:B------:R-:W-:-:S02]  /*23580*/  IMAD.U32 R10, RZ, RZ, UR8 ;  /* 0x00000008ff0a7e24 */ /* 0x000fc4000f8e00ff */
[----:B------:R-:W-:Y:S02]  /*23590*/  IMAD.U32 R11, RZ, RZ, UR9 ;  /* 0x00000009ff0b7e24 */ /* 0x000fe4000f8e00ff */
[----:B------:R-:W-:Y:S02]  /*235a0*/  IMAD.MOV.U32 R8, RZ, RZ, 0x70 ;  /* 0x00000070ff087424 */ /* 0x000fe400078e00ff */
[----:B------:R-:W-:-:S07]  /*235b0*/  IMAD.MOV.U32 R13, RZ, RZ, RZ ;  /* 0x000000ffff0d7224 */ /* 0x000fce00078e00ff */
[----:B------:R-:W-:-:S07]  /*235c0*/  LEPC R20, `(.L_x_1703) ;  /* 0x000000001014794e */ /* 0x000fce0000000000 */
[----:B0-----:R-:W-:Y:S05]  /*235d0*/  CALL.ABS.NOINC R2 ;  /* 0x0000000002007343 */ /* 0x001fea0003c00000 */
.L_x_1703:
[----:B------:R-:W4:Y:S01]  /*235e0*/  LDL.LU R4, [R1+0x2c] ;  /* 0x00002c0001047983 */ /* 0x000f220000300800 */
[----:B------:R-:W0:Y:S01]  /*235f0*/  LDC R0, c[0x0][0x428] ;  /* 0x00010a00ff007b82 */ /* 0x000e220000000800 */
[----:B------:R-:W-:Y:S01]  /*23600*/  ULDC.64 UR4, c[0x0][0x9f8] ;  /* 0x00027e0000047ab9 */ /* 0x000fe20000000a00 */
[----:B------:R-:W-:Y:S01]  /*23610*/  MOV R5, R19 ;  /* 0x0000001300057202 */ /* 0x000fe20000000f00 */
[----:B------:R-:W-:Y:S01]  /*23620*/  ULDC.64 UR6, c[0x0][0x208] ;  /* 0x0000820000067ab9 */ /* 0x000fe20000000a00 */
[----:B0-----:R-:W-:Y:S01]  /*23630*/  ISETP.NE.AND P0, PT, R0, 0x1, PT ;  /* 0x000000010000780c */ /* 0x001fe20003f05270 */
[----:B------:R-:W-:-:S12]  /*23640*/  IMAD.MOV.U32 R0, RZ, RZ, R18 ;  /* 0x000000ffff007224 */ /* 0x000fd800078e0012 */
[----:B------:R-:W0:Y:S08]  /*23650*/  @P0 LDC R3, c[0x0][0x42c] ;  /* 0x00010b00ff030b82 */ /* 0x000e300000000800 */
[----:B------:R-:W1:Y:S01]  /*23660*/  @P0 LDC R2, c[0x0][0x430] ;  /* 0x00010c00ff020b82 */ /* 0x000e620000000800 */
[----:B0-----:R-:W-:-:S05]  /*23670*/  @P0 IMAD.HI.U32 R3, R18, R3, RZ ;  /* 0x0000000312030227 */ /* 0x001fca00078e00ff */
[----:B-1----:R-:W-:Y:S02]  /*23680*/  @P0 SHF.R.U32.HI R0, RZ, R2, R3 ;  /* 0x00000002ff000219 */ /* 0x002fe40000011603 */
[----:B------:R-:W-:-:S04]  /*23690*/  ISETP.NE.U32.AND P0, PT, RZ, UR4, PT ;  /* 0x00000004ff007c0c */ /* 0x000fc8000bf05070 */
[----:B------:R-:W-:Y:S01]  /*236a0*/  ISETP.NE.AND.EX P0, PT, RZ, UR5, PT, P0 ;  /* 0x00000005ff007c0c */ /* 0x000fe2000bf05300 */
[----:B------:R-:W-:-:S12]  /*236b0*/  ULDC.64 UR4, c[0x0][0xa00] ;  /* 0x0002800000047ab9 */ /* 0x000fd80000000a00 */
[----:B--23--:R-:W0:Y:S02]  /*236c0*/  @P0 LDC.64 R6, c[0x0][0x9f8] ;  /* 0x00027e00ff060b82 */ /* 0x00ce240000000a00 */
[----:B0-----:R-:W-:-:S05]  /*236d0*/  @P0 IMAD.WIDE R6, R19, 0x4, R6 ;  /* 0x0000000413060825 */ /* 0x001fca00078e0206 */
[----:B------:R0:W5:Y:S01]  /*236e0*/  @P0 LDG.E R5, desc[UR6][R6.64] ;  /* 0x0000000606050981 */ /* 0x000162000c1e1900 */
[----:B------:R-:W-:-:S04]  /*236f0*/  ISETP.NE.U32.AND P0, PT, RZ, UR4, PT ;  /* 0x00000004ff007c0c */ /* 0x000fc8000bf05070 */
[----:B------:R-:W-:-:S04]  /*23700*/  ISETP.NE.AND.EX P0, PT, RZ, UR5, PT, P0 ;  /* 0x00000005ff007c0c */ /* 0x000fc8000bf05300 */
[----:B------:R-:W-:Y:S01]  /*23710*/  SEL R2, R19, RZ, !P0 ;  /* 0x000000ff13027207 */ /* 0x000fe20004000000 */
[----:B----4-:R-:W-:Y:S02]  /*23720*/  IMAD R3, R17, 0x80, R4 ;  /* 0x0000008011037824 */ /* 0x010fe400078e0204 */
[----:B------:R-:W1:Y:S02]  /*23730*/  S2R R4, SR_TID.X ;  /* 0x0000000000047919 */ /* 0x000e640000002100 */
[----:B-1----:R-:W-:-:S04]  /*23740*/  LOP3.LUT R4, R4, 0x1f, RZ, 0xc0, !PT ;  /* 0x0000001f04047812 */ /* 0x002fc800078ec0ff */
[----:B------:R-:W-:-:S04]  /*23750*/  ISETP.NE.AND P6, PT, R4, RZ, PT ;  /* 0x000000ff0400720c */ /* 0x000fc80003fc5270 */
[----:B------:R-:W-:-:S09]  /*23760*/  PLOP3.LUT P1, PT, P6, PT, PT, 0x8, 0x0 ;  /* 0x000000000000781c */ /* 0x000fd2000372e170 */
[----:B------:R-:W-:-:S05]  /*23770*/  VOTEU.ALL UP1, P6 ;  /* 0x00000000003f7886 */ /* 0x000fca0003020000 */
[----:B------:R-:W-:-:S04]  /*23780*/  @!UP1 UIADD3 UR8, UP0, UR36, 0x270, URZ ;  /* 0x0000027024089890 */ /* 0x000fc8000ff1e03f */
[----:B------:R-:W-:-:S03]  /*23790*/  @!UP1 UIADD3.X UR9, URZ, UR37, URZ, UP0, !UPT ;  /* 0x000000253f099290 */ /* 0x000fc600087fe43f */
[----:B0-----:R-:W-:-:S09]  /*237a0*/  VOTEU.ALL UP0, P6 ;  /* 0x00000000003f7886 */ /* 0x001fd20003000000 */
.L_x_1705:
        /* <DEDUP_REMOVED lines=16> */
.L_x_1706:
        /* <DEDUP_REMOVED lines=15> */
.L_x_1707:
        /* <DEDUP_REMOVED lines=15> */
.L_x_1708:
        /* <DEDUP_REMOVED lines=9> */
[----:B------:R-:W2:Y:S01]  /*23b20*/  LDL R4, [R1+0x24] ;  /* 0x0000240001047983 */ /* 0x000ea20000100800 */
[----:B------:R-:W0:Y:S01]  /*23b30*/  LDC.64 R8, c[0x0][0x3f8] ;  /* 0x0000fe00ff087b82 */ /* 0x000e220000000a00 */
[----:B------:R-:W-:Y:S02]  /*23b40*/  ULDC.64 UR4, c[0x0][0xa08] ;  /* 0x0002820000047ab9 */ /* 0x000fe40000000a00 */
[----:B0-----:R-:W-:Y:S01]  /*23b50*/  LOP3.LUT P0, RZ, R8, UR4, RZ, 0xfc, !PT ;  /* 0x0000000408ff7c12 */ /* 0x001fe2000f80fcff */
[----:B------:R-:W-:-:S03]  /*23b60*/  UMOV UR4, 0xffffffff ;  /* 0xffffffff00047882 */ /* 0x000fc60000000000 */
[----:B------:R-:W-:-:S04]  /*23b70*/  LOP3.LUT P0, RZ, R9, UR5, RZ, 0xfc, P0 ;  /* 0x0000000509ff7c12 */ /* 0x000fc8000800fcff */
[----:B-----5:R-:W-:Y:S01]  /*23b80*/  SEL R6, R5, RZ, !P0 ;  /* 0x000000ff05067207 */ /* 0x020fe20004000000 */
[----:B--2---:R-:W-:Y:S01]  /*23b90*/  VIADD R4, R4, 0xffffffff ;  /* 0xffffffff04047836 */ /* 0x004fe20000000000 */
[----:B------:R-:W-:Y:S07]  /*23ba0*/  BRA.DIV UR4, `(.L_x_1709) ;  /* 0x0000005604b47947 */ /* 0x000fee000b800000 */
.L_x_1893:
[----:B------:R-:W-:Y:S01]  /*23bb0*/  UMOV UR4, 0xffffffff ;  /* 0xffffffff00047882 */ /* 0x000fe20000000000 */
[----:B------:R-:W-:Y:S02]  /*23bc0*/  SHF.R.S32.HI R17, RZ, 0x1f, R5 ;  /* 0x0000001fff117819 */ /* 0x000fe40000011405 */
[----:B------:R-:W-:Y:S05]  /*23bd0*/  BRA.DIV UR4, `(.L_x_1710) ;  /* 0x0000005604dc7947 */ /* 0x000fea000b800000 */
[----:B------:R-:W-:-:S13]  /*23be0*/  ELECT P6, URZ, PT ;  /* 0x00000000003f782f */ /* 0x000fda00038c0000 */
.L_x_1896:
[----:B------:R-:W-:Y:S05]  /*23bf0*/  @!P6 BRA `(.L_x_1711) ;  /* 0x000000040038e947 */ /* 0x000fea0003800000 */
[----:B------:R-:W-:-:S04]  /*23c00*/  ISETP.NE.U32.AND P0, PT, R8, RZ, PT ;  /* 0x000000ff0800720c */ /* 0x000fc80003f05070 */
        /* <DEDUP_REMOVED lines=15> */
[----:B------:R-:W-:-:S05]  /*23d00*/  IMAD.WIDE.U32 R6, R5, UR4, R6 ;  /* 0x0000000405067c25 */ /* 0x000fca000f8e0006 */
[----:B------:R-:W-:Y:S02]  /*23d10*/  IADD3 R7, R7, R10, RZ ;  /* 0x0000000a07077210 */ /* 0x000fe40007ffe0ff */
[----:B------:R-:W-:-:S04]  /*23d20*/  LEA R10, P0, R6, R8, 0x2 ;  /* 0x00000008060a7211 */ /* 0x000fc800078010ff */
[----:B------:R-:W-:-:S05]  /*23d30*/  LEA.HI.X R11, R6, R9, R7, 0x2, P0 ;  /* 0x00000009060b7211 */ /* 0x000fca00000f1407 */
[----:B------:R0:W5:Y:S04]  /*23d40*/  LDG.E R6, desc[UR6][R10.64] ;  /* 0x000000060a067981 */ /* 0x000168000c1e1900 */
.L_x_1712:
        /* <DEDUP_REMOVED lines=9> */
.L_x_1897:
        /* <DEDUP_REMOVED lines=11> */
.L_x_1714:
[----:B------:R-:W2:Y:S01]  /*23e90*/  LDL R11, [R1] ;  /* 0x00000000010b7983 */ /* 0x000ea20000100800 */
[----:B------:R-:W-:-:S03]  /*23ea0*/  MOV R12, 0x400 ;  /* 0x00000400000c7802 */ /* 0x000fc60000000f00 */
[----:B0-----:R-:W3:Y:S01]  /*23eb0*/  LDL R10, [R1+0x4] ;  /* 0x00000400010a7983 */ /* 0x001ee20000100800 */
[----:B------:R-:W0:Y:S01]  /*23ec0*/  S2R R13, SR_CgaCtaId ;  /* 0x00000000000d7919 */ /* 0x000e220000008800 */
        /* <DEDUP_REMOVED lines=33> */
.L_x_1711:
        /* <DEDUP_REMOVED lines=55> */
.L_x_1898:
[----:B------:R-:W-:Y:S05]  /*24450*/  BSYNC B0 ;  /* 0x0000000000007941 */ /* 0x000fea0003800000 */
.L_x_1715:
[----:B0-----:R-:W2:Y:S04]  /*24460*/  LDL R3, [R1+0x24] ;  /* 0x0000240001037983 */ /* 0x001ea80000100800 */
[----:B------:R-:W3:Y:S01]  /*24470*/  LDL R10, [R1+0x18] ;  /* 0x00001800010a7983 */ /* 0x000ee20000100800 */
[----:B------:R-:W-:Y:S01]  /*24480*/  BSSY B0, `(.L_x_1717) ;  /* 0x00001cd000007945 */ /* 0x000fe20003800000 */
[----:B--2---:R-:W-:-:S05]  /*24490*/  VIADD R7, R3, 0xfffffffe ;  /* 0xfffffffe03077836 */ /* 0x004fca0000000000 */
[----:B---3--:R-:W-:-:S13]  /*244a0*/  ISETP.GE.AND P0, PT, R7, R10, PT ;  /* 0x0000000a0700720c */ /* 0x008fda0003f06270 */
[----:B------:R-:W-:Y:S05]  /*244b0*/  @!P0 BRA `(.L_x_1718) ;  /* 0x0000001c00248947 */ /* 0x000fea0003800000 */
[----:B------:R-:W-:Y:S01]  /*244c0*/  LOP3.LUT R2, RZ, R10, RZ, 0x33, !PT ;  /* 0x0000000aff027212 */ /* 0x000fe200078e33ff */
[----:B------:R-:W-:Y:S01]  /*244d0*/  BSSY B1, `(.L_x_1719) ;  /* 0x000009b000017945 */ /* 0x000fe20003800000 */
[----:B------:R-:W-:-:S04]  /*244e0*/  IADD3 R13, -R3, RZ, RZ ;  /* 0x000000ff030d7210 */ /* 0x000fc80007ffe1ff */
        /* <DEDUP_REMOVED lines=36> */
.L_x_1723:
[----:B0-----:R-:W0:Y:S01]  /*24730*/  S2R R8, SR_CgaCtaId ;  /* 0x0000000000087919 */ /* 0x001e220000008800 */
[----:B------:R-:W-:-:S04]  /*24740*/  MOV R3, 0x400 ;  /* 0x0000040000037802 */ /* 0x000fc80000000f00 */
[----:B0-----:R-:W-:Y:S02]  /*24750*/  LEA R3, R8, R3, 0x18 ;  /* 0x0000000308037211 */ /* 0x001fe400078ec0ff */
[----:B------:R-:W-:-:S03]  /*24760*/  SHF.L.U32 R8, R14, 0x1f, RZ ;  /* 0x0000001f0e087819 */ /* 0x000fc600000006ff */
[----:B------:R-:W-:-:S04]  /*24770*/  IMAD R3, R12, 0x8, R3 ;  /* 0x000000080c037824 */ /* 0x000fc800078e0203 */
[----:B------:R-:W0:Y:S02]  /*24780*/  SYNCS.PHASECHK.TRANS64.TRYWAIT P0, [R3+URZ+0x30840], R8 ;  /* 0x03084008030075a7 */ /* 0x000e24000800017f */
[----:B0-----:R-:W-:Y:S05]  /*24790*/  @!P0 BRA `(.L_x_1724) ;  /* 0x0000004c00408947 */ /* 0x001fea0003800000 */
.L_x_1899:
        /* <DEDUP_REMOVED lines=11> */
.L_x_1725:
[----:B------:R-:W2:Y:S04]  /*24850*/  LDL R15, [R1+0x4] ;  /* 0x00000400010f7983 */ /* 0x000ea80000100800 */
[----:B0-----:R-:W3:Y:S01]  /*24860*/  LDL.LU R8, [R1+0x8] ;  /* 0x0000080001087983 */ /* 0x001ee20000300800 */
        /* <DEDUP_REMOVED lines=39> */
.L_x_1900:
        /* <DEDUP_REMOVED lines=10> */
.L_x_1727:
[----:B------:R-:W2:Y:S02]  /*24b80*/  LDL R8, [R1+0x14] ;  /* 0x0000140001087983 */ /* 0x000ea40000100800 */
[----:B--2---:R-:W-:-:S13]  /*24b90*/  LOP3.LUT P0, RZ, R8, 0x40, RZ, 0xc0, !PT ;  /* 0x0000004008ff7812 */ /* 0x004fda000780c0ff */
[----:B------:R-:W-:Y:S05]  /*24ba0*/  @P0 BRA `(.L_x_1728) ;  /* 0x0000000000040947 */ /* 0x000fea0003800000 */
[----:B------:R-:W-:Y:S01]  /*24bb0*/  BPT.TRAP 0x1 ;  /* 0x000000040000795c */ /* 0x000fe20000300000 */
.L_x_1728:
[----:B------:R-:W2:Y:S01]  /*24bc0*/  LDL.LU R9, [R1] ;  /* 0x0000000001097983 */ /* 0x000ea20000300800 */
        /* <DEDUP_REMOVED lines=14> */
[----:B------:R-:W-:Y:S01]  /*24cb0*/  IMAD.MOV.U32 R6, RZ, RZ, R2 ;  /* 0x000000ffff067224 */ /* 0x000fe200078e0002 */
[----:B--2---:R-:W-:Y:S02]  /*24cc0*/  LEA R4, R9, R10, 0xf ;  /* 0x0000000a09047211 */ /* 0x004fe400078e78ff */
[----:B---3--:R-:W-:Y:S02]  /*24cd0*/  R2UR UR5, R8 ;  /* 0x00000000080572ca */ /* 0x008fe400000e0000 */
[----:B------:R-:W-:-:S11]  /*24ce0*/  R2UR UR16, R4 ;  /* 0x00000000041072ca */ /* 0x000fd600000e0000 */
[----:B------:R-:W-:Y:S02]  /*24cf0*/  ULEA UR11, UR11, UR5, 0x6 ;  /* 0x000000050b0b7291 */ /* 0x000fe4000f8e303f */
        /* <DEDUP_REMOVED lines=9> */
[----:B------:R0:W-:Y:S01]  /*24d90*/  UTMALDG.4D [UR8], [UR4], desc[UR6] ;  /* 0x00000608040075b4 */ /* 0x0001e20008019000 */
[----:B------:R-:W-:Y:S01]  /*24da0*/  IMAD.MOV.U32 R4, RZ, RZ, R7 ;  /* 0x000000ffff047224 */ /* 0x000fe200078e0007 */
        /* <DEDUP_REMOVED lines=8> */
.L_x_1722:
[----:B------:R-:W-:Y:S05]  /*24e30*/  BSYNC B2 ;  /* 0x0000000000027941 */ /* 0x000fea0003800000 */
.L_x_1721:
[----:B------:R-:W2:Y:S04]  /*24e40*/  LDL R2, [R1+0x24] ;  /* 0x0000240001027983 */ /* 0x000ea80000100800 */
[----:B------:R0:W-:Y:S04]  /*24e50*/  STL [R1+0x8], R14 ;  /* 0x0000080e01007387 */ /* 0x0001e80000100800 */
[----:B------:R0:W-:Y:S02]  /*24e60*/  STL [R1], R12 ;  /* 0x0000000c01007387 */ /* 0x0001e40000100800 */
[----:B0-2---:R-:W-:-:S07]  /*24e70*/  VIADD R7, R2, 0xfffffffd ;  /* 0xfffffffd02077836 */ /* 0x005fce0000000000 */
.L_x_1720:
[----:B------:R-:W-:Y:S05]  /*24e80*/  BSYNC B1 ;  /* 0x0000000000017941 */ /* 0x000fea0003800000 */
.L_x_1719:
[----:B------:R-:W2:Y:S01]  /*24e90*/  LDL.LU R2, [R1+0x24] ;  /* 0x0000240001027983 */ /* 0x000ea20000300800 */
[----:B------:R-:W-:Y:S02]  /*24ea0*/  IADD3 R13, R13, -0x2, RZ ;  /* 0xfffffffe0d0d7810 */ /* 0x000fe40007ffe0ff */
[----:B--2---:R-:W-:-:S04]  /*24eb0*/  LOP3.LUT R2, RZ, R2, RZ, 0x33, !PT ;  /* 0x00000002ff027212 */ /* 0x004fc800078e33ff */
[----:B------:R-:W-:-:S13]  /*24ec0*/  ISETP.NE.AND P0, PT, R13, R2, PT ;  /* 0x000000020d00720c */ /* 0x000fda0003f05270 */
[----:B------:R-:W-:Y:S05]  /*24ed0*/  @!P0 BRA `(.L_x_1718) ;  /* 0x00000010009c8947 */ /* 0x000fea0003800000 */
[----:B------:R-:W-:-:S07]  /*24ee0*/  IMAD.MOV.U32 R13, RZ, RZ, R6 ;  /* 0x000000ffff0d7224 */ /* 0x000fce00078e0006 */
.L_x_1745:
        /* <DEDUP_REMOVED lines=24> */
[--C-:B------:R-:W-:Y:S01]  /*25070*/  SHF.R.S32.HI R3, RZ, 0x1f, R2.reuse ;  /* 0x0000001fff037819 */ /* 0x100fe20000011402 */
[----:B------:R-:W-:Y:S02]  /*25080*/  IMAD.MOV R12, RZ, RZ, -R2 ;  /* 0x000000ffff0c7224 */ /* 0x000fe400078e0a02 */
[C---:B------:R-:W-:Y:S02]  /*25090*/  IMAD R10, R5.reuse, UR7, R10 ;  /* 0x00000007050a7c24 */ /* 0x040fe4000f8e020a */
[----:B------:R-:W-:-:S04]  /*250a0*/  IMAD.WIDE.U32 R2, R5, UR6, R2 ;  /* 0x0000000605027c25 */ /* 0x000fc8000f8e0002 */
[----:B------:R-:W-:Y:S01]  /*250b0*/  IMAD.IADD R3, R10, 0x1, R3 ;  /* 0x000000010a037824 */ /* 0x000fe200078e0203 */
[----:B------:R-:W-:Y:S01]  /*250c0*/  LEA R10, P0, R2, UR4, 0x2 ;  /* 0x00000004020a7c11 */ /* 0x000fe2000f8010ff */
[----:B------:R-:W-:-:S03]  /*250d0*/  IMAD R12, R11, R12, R7 ;  /* 0x0000000c0b0c7224 */ /* 0x000fc600078e0207 */
[----:B------:R-:W-:-:S05]  /*250e0*/  LEA.HI.X R11, R2, UR5, R3, 0x2, P0 ;  /* 0x00000005020b7c11 */ /* 0x000fca00080f1403 */
[----:B------:R0:W5:Y:S04]  /*250f0*/  LDG.E R13, desc[UR8][R10.64] ;  /* 0x000000080a0d7981 */ /* 0x000168000c1e1900 */
.L_x_1731:
[----:B------:R-:W1:Y:S01]  /*25100*/  S2R R3, SR_CgaCtaId ;  /* 0x0000000000037919 */ /* 0x000e620000008800 */
[----:B------:R-:W-:-:S04]  /*25110*/  MOV R2, 0x400 ;  /* 0x0000040000027802 */ /* 0x000fc80000000f00 */
[----:B-1----:R-:W-:Y:S02]  /*25120*/  LEA R2, R3, R2, 0x18 ;  /* 0x0000000203027211 */ /* 0x002fe400078ec0ff */
[----:B------:R-:W-:-:S03]  /*25130*/  SHF.L.U32 R3, R9, 0x1f, RZ ;  /* 0x0000001f09037819 */ /* 0x000fc600000006ff */
[----:B------:R-:W-:-:S04]  /*25140*/  IMAD R2, R8, 0x8, R2 ;  /* 0x0000000808027824 */ /* 0x000fc800078e0202 */
[----:B------:R-:W1:Y:S02]  /*25150*/  SYNCS.PHASECHK.TRANS64.TRYWAIT P0, [R2+URZ+0x30840], R3 ;  /* 0x03084003020075a7 */ /* 0x000e64000800017f */
[----:B-1----:R-:W-:Y:S05]  /*25160*/  @!P0 BRA `(.L_x_1732) ;  /* 0x0000004000f48947 */ /* 0x002fea0003800000 */
.L_x_1901:
[----:B0-----:R-:W0:Y:S02]  /*25170*/  S2R R10, SR_TID.X ;  /* 0x00000000000a7919 */ /* 0x001e240000002100 */
[----:B0-----:R-:W-:-:S04]  /*25180*/  LOP3.LUT R10, R10, 0x7f, RZ, 0xc0, !PT ;  /* 0x0000007f0a0a7812 */ /* 0x001fc800078ec0ff */
[----:B------:R-:W-:-:S13]  /*25190*/  ISETP.NE.AND P0, PT, R10, RZ, PT ;  /* 0x000000ff0a00720c */ /* 0x000fda0003f05270 */
[----:B------:R-:W-:Y:S05]  /*251a0*/  @P0 BRA `(.L_x_1733) ;  /* 0x00000000001c0947 */ /* 0x000fea0003800000 */
[----:B------:R-:W0:Y:S01]  /*251b0*/  S2R R10, SR_TID.X ;  /* 0x00000000000a7919 */ /* 0x000e220000002100 */
[----:B-1----:R-:W-:-:S04]  /*251c0*/  MOV R3, 0x8000 ;  /* 0x0000800000037802 */ /* 0x002fc80000000f00 */
[----:B------:R2:W-:Y:S01]  /*251d0*/  SYNCS.ARRIVE.TRANS64 RZ, [R2+URZ+0x30830], R3 ;  /* 0x0308300302ff79a7 */ /* 0x0005e2000800003f */
[----:B0-----:R-:W-:-:S04]  /*251e0*/  LOP3.LUT R10, R10, 0x1f, RZ, 0xc0, !PT ;  /* 0x0000001f0a0a7812 */ /* 0x001fc800078ec0ff */
[----:B------:R-:W-:-:S13]  /*251f0*/  ISETP.NE.AND P1, PT, R10, RZ, PT ;  /* 0x000000ff0a00720c */ /* 0x000fda0003f25270 */
[----:B--2---:R-:W-:Y:S05]  /*25200*/  @!P1 BRA `(.L_x_1733) ;  /* 0x0000000000049947 */ /* 0x004fea0003800000 */
[----:B------:R-:W-:Y:S01]  /*25210*/  BPT.TRAP 0x1 ;  /* 0x000000040000795c */ /* 0x000fe20000300000 */
.L_x_1733:
        /* <DEDUP_REMOVED lines=41> */
.L_x_1902:
        /* <DEDUP_REMOVED lines=10> */
.L_x_1735:
[----:B------:R-:W2:Y:S02]  /*25550*/  LDL R3, [R1+0x14] ;  /* 0x0000140001037983 */ /* 0x000ea40000100800 */
[----:B--2---:R-:W-:-:S13]  /*25560*/  LOP3.LUT P0, RZ, R3, 0x40, RZ, 0xc0, !PT ;  /* 0x0000004003ff7812 */ /* 0x004fda000780c0ff */
[----:B------:R-:W-:Y:S05]  /*25570*/  @P0 BRA `(.L_x_1736) ;  /* 0x0000000000040947 */ /* 0x000fea0003800000 */
[----:B------:R-:W-:Y:S01]  /*25580*/  BPT.TRAP 0x1 ;  /* 0x000000040000795c */ /* 0x000fe20000300000 */
.L_x_1736:
        /* <DEDUP_REMOVED lines=16> */
[----:B------:R-:W-:Y:S01]  /*25690*/  IMAD.MOV.U32 R6, RZ, RZ, R13 ;  /* 0x000000ffff067224 */ /* 0x000fe200078e000d */
[----:B--2---:R-:W-:Y:S02]  /*256a0*/  LEA R3, R3, R11, 0xf ;  /* 0x0000000b03037211 */ /* 0x004fe400078e78ff */
[----:B---3--:R-:W-:-:S02]  /*256b0*/  R2UR UR5, R10 ;  /* 0x000000000a0572ca */ /* 0x008fc400000e0000 */
        /* <DEDUP_REMOVED lines=20> */
.L_x_1730:
[----:B------:R-:W-:Y:S05]  /*25800*/  BSYNC B1 ;  /* 0x0000000000017941 */ /* 0x000fea0003800000 */
.L_x_1729:
[----:B------:R-:W-:Y:S01]  /*25810*/  VIADD R3, R8, 0x1 ;  /* 0x0000000108037836 */ /* 0x000fe20000000000 */
[----:B------:R-:W-:Y:S01]  /*25820*/  BSSY B1, `(.L_x_1737) ;  /* 0x000008e000017945 */ /* 0x000fe20003800000 */
[----:B------:R-:W-:-:S03]  /*25830*/  IADD3 R11, R7, -0x1, RZ ;  /* 0xffffffff070b7810 */ /* 0x000fc60007ffe0ff */
        /* <DEDUP_REMOVED lines=27> */
[----:B------:R-:W-:-:S04]  /*259f0*/  LEA R12, P0, R2, UR4, 0x2 ;  /* 0x00000004020c7c11 */ /* 0x000fc8000f8010ff */
[----:B------:R-:W-:-:S06]  /*25a00*/  LEA.HI.X R13, R2, UR5, R3, 0x2, P0 ;  /* 0x00000005020d7c11 */ /* 0x000fcc00080f1403 */
[----:B------:R1:W5:Y:S03]  /*25a10*/  LDG.E R13, desc[UR8][R12.64] ;  /* 0x000000080c0d7981 */ /* 0x000366000c1e1900 */
.L_x_1739:
[----:B------:R-:W2:Y:S01]  /*25a20*/  S2R R3, SR_CgaCtaId ;  /* 0x0000000000037919 */ /* 0x000ea20000008800 */
[----:B------:R-:W-:-:S04]  /*25a30*/  MOV R2, 0x400 ;  /* 0x0000040000027802 */ /* 0x000fc80000000f00 */
[----:B--2---:R-:W-:Y:S02]  /*25a40*/  LEA R2, R3, R2, 0x18 ;  /* 0x0000000203027211 */ /* 0x004fe400078ec0ff */
[----:B------:R-:W-:-:S03]  /*25a50*/  SHF.L.U32 R3, R14, 0x1f, RZ ;  /* 0x0000001f0e037819 */ /* 0x000fc600000006ff */
[----:B------:R-:W-:-:S04]  /*25a60*/  IMAD R2, R15, 0x8, R2 ;  /* 0x000000080f027824 */ /* 0x000fc800078e0202 */
[----:B------:R-:W2:Y:S02]  /*25a70*/  SYNCS.PHASECHK.TRANS64.TRYWAIT P0, [R2+URZ+0x30840], R3 ;  /* 0x03084003020075a7 */ /* 0x000ea4000800017f */
[----:B--2---:R-:W-:Y:S05]  /*25a80*/  @!P0 BRA `(.L_x_1740) ;  /* 0x0000003800d48947 */ /* 0x004fea0003800000 */
.L_x_1903:
        /* <DEDUP_REMOVED lines=11> */
.L_x_1741:
        /* <DEDUP_REMOVED lines=40> */
.L_x_1904:
        /* <DEDUP_REMOVED lines=10> */
.L_x_1743:
[----:B------:R-:W2:Y:S02]  /*25e60*/  LDL R3, [R1+0x14] ;  /* 0x0000140001037983 */ /* 0x000ea40000100800 */
[----:B--2---:R-:W-:-:S13]  /*25e70*/  LOP3.LUT P0, RZ, R3, 0x40, RZ, 0xc0, !PT ;  /* 0x0000004003ff7812 */ /* 0x004fda000780c0ff */
[----:B------:R-:W-:Y:S05]  /*25e80*/  @P0 BRA `(.L_x_1744) ;  /* 0x0000000000040947 */ /* 0x000fea0003800000 */
[----:B------:R-:W-:Y:S01]  /*25e90*/  BPT.TRAP 0x1 ;  /* 0x000000040000795c */ /* 0x000fe20000300000 */
.L_x_1744:
[----:B------:R-:W2:Y:S01]  /*25ea0*/  LDL R3, [R1+0x4] ;  /* 0x0000040001037983 */ /* 0x000ea20000100800 */
        /* <DEDUP_REMOVED lines=19> */
[----:B------:R-:W-:Y:S01]  /*25fe0*/  IMAD.MOV.U32 R4, RZ, RZ, R10 ;  /* 0x000000ffff047224 */ /* 0x000fe200078e000a */
[----:B------:R-:W-:Y:S02]  /*25ff0*/  MOV R6, R13 ;  /* 0x0000000d00067202 */ /* 0x000fe40000000f00 */
        /* <DEDUP_REMOVED lines=16> */
.L_x_1738:
[----:B------:R-:W-:Y:S05]  /*26100*/  BSYNC B1 ;  /* 0x0000000000017941 */ /* 0x000fea0003800000 */
.L_x_1737:
[----:B------:R-:W2:Y:S01]  /*26110*/  LDL R2, [R1+0x18] ;  /* 0x0000180001027983 */ /* 0x000ea20000100800 */
[----:B------:R-:W-:Y:S01]  /*26120*/  VIADD R7, R7, 0xfffffffe ;  /* 0xfffffffe07077836 */ /* 0x000fe20000000000 */
[----:B--2---:R-:W-:-:S13]  /*26130*/  ISETP.GT.AND P0, PT, R11, R2, PT ;  /* 0x000000020b00720c */ /* 0x004fda0003f04270 */
[----:B------:R-:W-:Y:S05]  /*26140*/  @P0 BRA `(.L_x_1745) ;  /* 0xffffffec00680947 */ /* 0x000fea000383ffff */
.L_x_1718:
[----:B------:R-:W-:Y:S05]  /*26150*/  BSYNC B0 ;  /* 0x0000000000007941 */ /* 0x000fea0003800000 */
.L_x_1717:
        /* <DEDUP_REMOVED lines=14> */
[----:B-1----:R-:W-:-:S06]  /*26240*/  LOP3.LUT R8, R8, UR4, RZ, 0xc0, !PT ;  /* 0x0000000408087c12 */ /* 0x002fcc000f8ec0ff */
[----:B------:R-:W1:Y:S01]  /*26250*/  POPC R8, R8 ;  /* 0x0000000800087309 */ /* 0x000e620000000000 */
[----:B--2---:R-:W1:Y:S02]  /*26260*/  SHFL.IDX PT, R5, R2, R5, 0x1f ;  /* 0x00001f0502057589 */ /* 0x004e6400000e0000 */
[----:B-1----:R-:W-:-:S07]  /*26270*/  IADD3 R16, R5, UR39, R8 ;  /* 0x0000002705107c10 */ /* 0x002fce000fffe008 */
.L_x_1747:
[----:B------:R-:W-:Y:S05]  /*26280*/  BSYNC B0 ;  /* 0x0000000000007941 */ /* 0x000fea0003800000 */
.L_x_1746:
        /* <DEDUP_REMOVED lines=11> */
.L_x_1905:
        /* <DEDUP_REMOVED lines=10> */
.L_x_1751:
[----:B------:R-:W2:Y:S02]  /*263e0*/  LDL R2, [R1+0x14] ;  /* 0x0000140001027983 */ /* 0x000ea40000100800 */
[----:B--2---:R-:W-:-:S13]  /*263f0*/  LOP3.LUT P0, RZ, R2, 0x40, RZ, 0xc0, !PT ;  /* 0x0000004002ff7812 */ /* 0x004fda000780c0ff */
[----:B------:R-:W-:Y:S05]  /*26400*/  @P0 BRA `(.L_x_1752) ;  /* 0x0000000000040947 */ /* 0x000fea0003800000 */
[----:B------:R-:W-:Y:S01]  /*26410*/  BPT.TRAP 0x1 ;  /* 0x000000040000795c */ /* 0x000fe20000300000 */
.L_x_1752:
[----:B------:R-:W2:Y:S01]  /*26420*/  LDL.LU R8, [R1+0x4] ;  /* 0x0000040001087983 */ /* 0x000ea20000300800 */
[----:B------:R-:W-:-:S03]  /*26430*/  MOV R5, 0x400 ;  /* 0x0000040000057802 */ /* 0x000fc60000000f00 */
[----:B------:R-:W3:Y:S01]  /*26440*/  LDL R2, [R1] ;  /* 0x0000000001027983 */ /* 0x000ee20000100800 */
        /* <DEDUP_REMOVED lines=12> */
[----:B--2---:R-:W-:Y:S02]  /*26510*/  R2UR UR5, R8 ;  /* 0x00000000080572ca */ /* 0x004fe400000e0000 */
[----:B---3--:R-:W-:-:S04]  /*26520*/  LEA R2, R2, R5, 0xf ;  /* 0x0000000502027211 */ /* 0x008fc800078e78ff */
        /* <DEDUP_REMOVED lines=20> */
.L_x_1749:
[----:B------:R-:W-:Y:S05]  /*26670*/  BSYNC B0 ;  /* 0x0000000000007941 */ /* 0x000fea0003800000 */
.L_x_1748:
        /* <DEDUP_REMOVED lines=9> */
.L_x_1701:
[----:B------:R-:W-:Y:S05]  /*26710*/  BSYNC B6 ;  /* 0x0000000000067941 */ /* 0x000fea0003800000 */
.L_x_1699:
[----:B------:R-:W-:-:S03]  /*26720*/  UMOV UR4, 0xffffffff ;  /* 0xffffffff00047882 */ /* 0x000fc60000000000 */
[----:B------:R-:W-:Y:S05]  /*26730*/  BRA.DIV UR4, `(.L_x_1753) ;  /* 0x0000002e04e47947 */ /* 0x000fea000b800000 */
[----:B------:R4:W0:Y:S04]  /*26740*/  SHFL.IDX PT, R4, R16, RZ, 0x1f ;  /* 0x00001fff10047589 */ /* 0x00082800000e0000 */
[----:B------:R-:W0:Y:S02]  /*26750*/  SHFL.IDX PT, R16, R16, 0x1, 0x1f ;  /* 0x00201f0010107f89 */ /* 0x000e2400000e0000 */
.L_x_1909:
[----:B-1----:R-:W2:Y:S01]  /*26760*/  S2R R0, SR_TID.X ;  /* 0x0000000000007919 */ /* 0x002ea20000002100 */
[----:B------:R-:W-:Y:S01]  /*26770*/  ULDC UR4, c[0x0][0xc14] ;  /* 0x0003050000047ab9 */ /* 0x000fe20000000800 */
[----:B------:R-:W-:Y:S01]  /*26780*/  BSSY B0, `(.L_x_1754) ;  /* 0x000000c000007945 */ /* 0x000fe20003800000 */
[----:B------:R-:W-:Y:S02]  /*26790*/  MOV R17, RZ ;  /* 0x000000ff00117202 */ /* 0x000fe40000000f00 */
[----:B--2---:R-:W-:Y:S01]  /*267a0*/  LOP3.LUT R7, R0, 0x1f, RZ, 0xc0, !PT ;  /* 0x0000001f00077812 */ /* 0x004fe200078ec0ff */
[----:B------:R-:W-:-:S03]  /*267b0*/  IMAD.U32 R0, RZ, RZ, UR4 ;  /* 0x00000004ff007e24 */ /* 0x000fc6000f8e00ff */
[C---:B------:R-:W-:Y:S01]  /*267c0*/  ISETP.NE.AND P0, PT, R7.reuse, 0x1f, PT ;  /* 0x0000001f0700780c */ /* 0x040fe20003f05270 */
[----:B------:R-:W-:-:S05]  /*267d0*/  IMAD.IADD R5, R7, 0x1, R19 ;  /* 0x0000000107057824 */ /* 0x000fca00078e0213 */
[----:B------:R-:W-:-:S13]  /*267e0*/  ISETP.GE.OR P0, PT, R5, R0, !P0 ;  /* 0x000000000500720c */ /* 0x000fda0004706670 */
[----:B------:R-:W-:Y:S05]  /*267f0*/  @P0 BRA `(.L_x_1755) ;  /* 0x0000000000100947 */ /* 0x000fea0003800000 */
[----:B------:R-:W1:Y:S01]  /*26800*/  LDC.64 R2, c[0x0][0xc58] ;  /* 0x00031600ff027b82 */ /* 0x000e620000000a00 */
[----:B------:R-:W-:Y:S01]  /*26810*/  ULDC.64 UR4, c[0x0][0x208] ;  /* 0x0000820000047ab9 */ /* 0x000fe20000000a00 */
[----:B-1----:R-:W-:-:S05]  /*26820*/  IMAD.WIDE R2, R5, 0x4, R2 ;  /* 0x0000000405027825 */ /* 0x002fca00078e0202 */
[----:B------:R1:W5:Y:S02]  /*26830*/  LDG.E R17, desc[UR4][R2.64] ;  /* 0x0000000402117981 */ /* 0x000364000c1e1900 */
.L_x_1755:
[----:B------:R-:W-:Y:S05]  /*26840*/  BSYNC B0 ;  /* 0x0000000000007941 */ /* 0x000fea0003800000 */
.L_x_1754:
[----:B------:R-:W-:-:S03]  /*26850*/  UMOV UR4, 0xffffffff ;  /* 0xffffffff00047882 */ /* 0x000fc60000000000 */
[----:B------:R-:W-:Y:S05]  /*26860*/  BRA.DIV UR4, `(.L_x_1756) ;  /* 0x0000002e04e47947 */ /* 0x000fea000b800000 */
[----:B0----5:R-:W0:Y:S01]  /*26870*/  SHFL.UP PT, R14, R17, 0x1, RZ ;  /* 0x04200000110e7989 */ /* 0x021e2200000e00ff */
[C---:B------:R-:W-:Y:S02]  /*26880*/  ISETP.NE.AND P0, PT, R7.reuse, RZ, PT ;  /* 0x000000ff0700720c */ /* 0x040fe40003f05270 */
[C---:B------:R-:W-:Y:S02]  /*26890*/  ISETP.GE.U32.AND P1, PT, R7.reuse, 0x2, PT ;  /* 0x000000020700780c */ /* 0x040fe40003f26070 */
[----:B0-----:R-:W-:Y:S02]  /*268a0*/  SEL R14, R14, RZ, P0 ;  /* 0x000000ff0e0e7207 */ /* 0x001fe40000000000 */
[----:B------:R-:W-:-:S03]  /*268b0*/  ISETP.GE.U32.AND P0, PT, R7, 0x4, PT ;  /* 0x000000040700780c */ /* 0x000fc60003f06070 */
[----:B------:R-:W-:-:S05]  /*268c0*/  IMAD.IADD R13, R17, 0x1, R14 ;  /* 0x00000001110d7824 */ /* 0x000fca00078e020e */
[----:B------:R-:W0:Y:S02]  /*268d0*/  SHFL.UP PT, R14, R13, 0x2, RZ ;  /* 0x044000000d0e7989 */ /* 0x000e2400000e00ff */
[----:B0-----:R-:W-:Y:S02]  /*268e0*/  SEL R14, R14, RZ, P1 ;  /* 0x000000ff0e0e7207 */ /* 0x001fe40000800000 */
[----:B------:R-:W-:-:S03]  /*268f0*/  ISETP.GE.U32.AND P1, PT, R7, 0x8, PT ;  /* 0x000000080700780c */ /* 0x000fc60003f26070 */
[----:B-1----:R-:W-:-:S05]  /*26900*/  IMAD.IADD R3, R13, 0x1, R14 ;  /* 0x000000010d037824 */ /* 0x002fca00078e020e */
[----:B------:R-:W0:Y:S02]  /*26910*/  SHFL.UP PT, R14, R3, 0x4, RZ ;  /* 0x04800000030e7989 */ /* 0x000e2400000e00ff */
[----:B0-----:R-:W-:Y:S02]  /*26920*/  SEL R14, R14, RZ, P0 ;  /* 0x000000ff0e0e7207 */ /* 0x001fe40000000000 */
[----:B------:R-:W-:-:S03]  /*26930*/  ISETP.GE.U32.AND P0, PT, R7, 0x10, PT ;  /* 0x000000100700780c */ /* 0x000fc60003f06070 */
[----:B------:R-:W-:-:S05]  /*26940*/  IMAD.IADD R5, R3, 0x1, R14 ;  /* 0x0000000103057824 */ /* 0x000fca00078e020e */
[----:B------:R-:W3:Y:S02]  /*26950*/  SHFL.UP PT, R14, R5, 0x8, RZ ;  /* 0x05000000050e7989 */ /* 0x000ee400000e00ff */
[----:B---3--:R-:W-:-:S04]  /*26960*/  SEL R6, R14, RZ, P1 ;  /* 0x000000ff0e067207 */ /* 0x008fc80000800000 */
[----:B------:R-:W-:-:S05]  /*26970*/  IADD3 R6, R5, R6, RZ ;  /* 0x0000000605067210 */ /* 0x000fca0007ffe0ff */
[----:B------:R-:W0:Y:S02]  /*26980*/  SHFL.UP PT, R14, R6, 0x10, RZ ;  /* 0x06000000060e7989 */ /* 0x000e2400000e00ff */
[----:B0-----:R-:W-:-:S05]  /*26990*/  SEL R7, R14, RZ, P0 ;  /* 0x000000ff0e077207 */ /* 0x001fca0000000000 */
[----:B------:R-:W-:-:S05]  /*269a0*/  IMAD.IADD R2, R6, 0x1, R7 ;  /* 0x0000000106027824 */ /* 0x000fca00078e0207 */
[----:B------:R0:W1:Y:S02]  /*269b0*/  SHFL.IDX PT, R14, R2, 0x1f, 0x1f ;  /* 0x03e01f00020e7f89 */ /* 0x00006400000e0000 */
.L_x_1917:
[----:B------:R-:W-:Y:S02]  /*269c0*/  ULDC UR4, c[0x0][0xc10] ;  /* 0x0003040000047ab9 */ /* 0x000fe40000000800 */
[----:B------:R-:W-:-:S04]  /*269d0*/  IMAD.U32 R5, RZ, RZ, UR4 ;  /* 0x00000004ff057e24 */ /* 0x000fc8000f8e00ff */
[----:B-1----:R-:W-:-:S04]  /*269e0*/  IMAD R3, R14, R5, RZ ;  /* 0x000000050e037224 */ /* 0x002fc800078e02ff */
[----:B----4-:R-:W-:-:S05]  /*269f0*/  IMAD.IADD R16, R16, 0x1, R3 ;  /* 0x0000000110107824 */ /* 0x010fca00078e0203 */
[----:B------:R-:W-:-:S13]  /*26a00*/  ISETP.GT.AND P0, PT, R16, R4, PT ;  /* 0x000000041000720c */ /* 0x000fda0003f04270 */
[----:B------:R-:W-:Y:S05]  /*26a10*/  @P0 BRA `(.L_x_1757) ;  /* 0x0000000000b80947 */ /* 0x000fea0003800000 */
[----:B------:R-:W1:Y:S02]  /*26a20*/  LDC R0, c[0x0][0xc14] ;  /* 0x00030500ff007b82 */ /* 0x000e640000000800 */
.L_x_1762:
[----:B------:R-:W-:-:S04]  /*26a30*/  IADD3 R19, R19, 0x1f, RZ ;  /* 0x0000001f13137810 */ /* 0x000fc80007ffe0ff */
        /* <DEDUP_REMOVED lines=12> */
[----:B0-----:R-:W-:-:S05]  /*26b00*/  IMAD.WIDE R2, R5, 0x4, R2 ;  /* 0x0000000405027825 */ /* 0x001fca00078e0202 */
[----:B------:R0:W5:Y:S02]  /*26b10*/  LDG.E R17, desc[UR4][R2.64] ;  /* 0x0000000402117981 */ /* 0x000164000c1e1900 */
.L_x_1760:
[----:B------:R-:W-:Y:S05]  /*26b20*/  BSYNC B0 ;  /* 0x0000000000007941 */ /* 0x000fea0003800000 */
.L_x_1759:
        /* <DEDUP_REMOVED lines=11> */
[----:B0-----:R-:W-:-:S05]  /*26be0*/  IADD3 R3, R13, R14, RZ ;  /* 0x0000000e0d037210 */ /* 0x001fca0007ffe0ff */
        /* <DEDUP_REMOVED lines=11> */
.L_x_1925:
[----:B------:R-:W-:Y:S02]  /*26ca0*/  ULDC UR4, c[0x0][0xc10] ;  /* 0x0003040000047ab9 */ /* 0x000fe40000000800 */
[----:B------:R-:W-:-:S05]  /*26cb0*/  MOV R5, UR4 ;  /* 0x0000000400057c02 */ /* 0x000fca0008000f00 */
[----:B-1----:R-:W-:-:S04]  /*26cc0*/  IMAD R3, R14, R5, RZ ;  /* 0x000000050e037224 */ /* 0x002fc800078e02ff */
[----:B------:R-:W-:-:S05]  /*26cd0*/  IMAD.IADD R16, R3, 0x1, R16 ;  /* 0x0000000103107824 */ /* 0x000fca00078e0210 */
[----:B------:R-:W-:-:S13]  /*26ce0*/  ISETP.GT.AND P0, PT, R16, R4, PT ;  /* 0x000000041000720c */ /* 0x000fda0003f04270 */
[----:B------:R-:W-:Y:S05]  /*26cf0*/  @!P0 BRA `(.L_x_1762) ;  /* 0xfffffffc004c8947 */ /* 0x000fea000383ffff */
.L_x_1757:
        /* <DEDUP_REMOVED lines=8> */
.L_x_1929:
[----:B------:R-:W-:Y:S01]  /*26d80*/  ISETP.NE.AND P0, PT, R3, RZ, PT ;  /* 0x000000ff0300720c */ /* 0x000fe20003f05270 */
[----:B------:R-:W-:-:S12]  /*26d90*/  IMAD.MOV.U32 R7, RZ, RZ, RZ ;  /* 0x000000ffff077224 */ /* 0x000fd800078e00ff */
[----:B------:R-:W-:Y:S05]  /*26da0*/  @!P0 BRA `(.L_x_1764) ;  /* 0x0000000000108947 */ /* 0x000fea0003800000 */
[----:B------:R-:W-:Y:S01]  /*26db0*/  UMOV UR4, 0xffffffff ;  /* 0xffffffff00047882 */ /* 0x000fe20000000000 */
[----:B------:R-:W-:Y:S02]  /*26dc0*/  IADD3 R12, R6, -0x1, RZ ;  /* 0xffffffff060c7810 */ /* 0x000fe40007ffe0ff */
[----:B------:R-:W-:Y:S05]  /*26dd0*/  BRA.DIV UR4, `(.L_x_1765) ;  /* 0x0000003204707947 */ /* 0x000fea000b800000 */
[----:B------:R3:W4:Y:S02]  /*26de0*/  SHFL.IDX PT, R7, R2, R12, 0x1f ;  /* 0x00001f0c02077589 */ /* 0x00072400000e0000 */
.L_x_1764:
[----:B0--3--:R-:W0:Y:S01]  /*26df0*/  LDC.64 R2, c[0x0][0xc68] ;  /* 0x00031a00ff027b82 */ /* 0x009e220000000a00 */
[----:B------:R-:W-:Y:S01]  /*26e00*/  IMAD.IADD R19, R6, 0x1, R19 ;  /* 0x0000000106137824 */ /* 0x000fe200078e0213 */
[----:B------:R-:W-:-:S03]  /*26e10*/  ULDC.64 UR4, c[0x0][0x208] ;  /* 0x0000820000047ab9 */ /* 0x000fc60000000a00 */
[----:B0-----:R-:W-:-:S05]  /*26e20*/  IMAD.WIDE R2, R19, 0x4, R2 ;  /* 0x0000000413027825 */ /* 0x001fca00078e0202 */
[----:B------:R-:W1:Y:S01]  /*26e30*/  LDG.E R9, desc[UR4][R2.64] ;  /* 0x0000000402097981 */ /* 0x000e62000c1e1900 */
[----:B----4-:R-:W-:Y:S02]  /*26e40*/  IMAD R16, R7, R5, R16 ;  /* 0x0000000507107224 */ /* 0x010fe400078e0210 */
[----:B-12---:R-:W-:-:S05]  /*26e50*/  IMAD R6, R17, R9, RZ ;  /* 0x0000000911067224 */ /* 0x006fca00078e02ff */
[----:B------:R-:W-:-:S04]  /*26e60*/  IABS R8, R6 ;  /* 0x0000000600087213 */ /* 0x000fc80000000000 */
[----:B------:R-:W0:Y:S08]  /*26e70*/  I2F.RP R11, R8 ;  /* 0x00000008000b7306 */ /* 0x000e300000209400 */
[----:B0-----:R-:W0:Y:S02]  /*26e80*/  MUFU.RCP R11, R11 ;  /* 0x0000000b000b7308 */ /* 0x001e240000001000 */
[----:B0-----:R-:W-:-:S06]  /*26e90*/  VIADD R12, R11, 0xffffffe ;  /* 0x0ffffffe0b0c7836 */ /* 0x001fcc0000000000 */
[----:B------:R-:W0:Y:S02]  /*26ea0*/  F2I.FTZ.U32.TRUNC.NTZ R3, R12 ;  /* 0x0000000c00037305 */ /* 0x000e24000021f000 */
[----:B0-----:R-:W-:-:S04]  /*26eb0*/  IMAD.MOV R2, RZ, RZ, -R3 ;  /* 0x000000ffff027224 */ /* 0x001fc800078e0a03 */
[----:B------:R-:W-:Y:S01]  /*26ec0*/  IMAD R10, R2, R8, RZ ;  /* 0x00000008020a7224 */ /* 0x000fe200078e02ff */
[----:B------:R-:W-:-:S05]  /*26ed0*/  MOV R2, RZ ;  /* 0x000000ff00027202 */ /* 0x000fca0000000f00 */
[----:B------:R-:W-:-:S04]  /*26ee0*/  IMAD.HI.U32 R10, R3, R10, R2 ;  /* 0x0000000a030a7227 */ /* 0x000fc800078e0002 */
[----:B------:R-:W-:Y:S01]  /*26ef0*/  IMAD.IADD R2, R4, 0x1, -R16 ;  /* 0x0000000104027824 */ /* 0x000fe200078e0a10 */
[----:B------:R-:W-:-:S04]  /*26f00*/  IABS R4, R6 ;  /* 0x0000000600047213 */ /* 0x000fc80000000000 */
[----:B------:R-:W-:Y:S01]  /*26f10*/  IABS R3, R2 ;  /* 0x0000000200037213 */ /* 0x000fe20000000000 */
[----:B------:R-:W-:-:S04]  /*26f20*/  IMAD.MOV R4, RZ, RZ, -R4 ;  /* 0x000000ffff047224 */ /* 0x000fc800078e0a04 */
        /* <DEDUP_REMOVED lines=8> */
[----:B------:R-:W-:-:S03]  /*26fb0*/  ISETP.GE.AND P0, PT, R3, RZ, PT ;  /* 0x000000ff0300720c */ /* 0x000fc60003f06270 */
[----:B------:R-:W-:-:S10]  /*26fc0*/  IMAD.MOV.U32 R4, RZ, RZ, R10 ;  /* 0x000000ffff047224 */ /* 0x000fd400078e000a */
[----:B------:R-:W-:Y:S01]  /*26fd0*/  @!P0 IMAD.MOV R4, RZ, RZ, -R4 ;  /* 0x000000ffff048224 */ /* 0x000fe200078e0a04 */
[----:B------:R-:W-:-:S13]  /*26fe0*/  ISETP.NE.AND P0, PT, R6, RZ, PT ;  /* 0x000000ff0600720c */ /* 0x000fda0003f05270 */
[----:B------:R-:W-:-:S05]  /*26ff0*/  @!P0 LOP3.LUT R4, RZ, R6, RZ, 0x33, !PT ;  /* 0x00000006ff048212 */ /* 0x000fca00078e33ff */
[----:B------:R-:W-:Y:S02]  /*27000*/  IMAD R7, R9, R4, RZ ;  /* 0x0000000409077224 */ /* 0x000fe400078e02ff */
[----:B------:R-:W-:-:S03]  /*27010*/  IMAD.MOV R4, RZ, RZ, -R4 ;  /* 0x000000ffff047224 */ /* 0x000fc600078e0a04 */
[----:B------:R-:W-:Y:S01]  /*27020*/  IADD3 R8, -R7, RZ, RZ ;  /* 0x000000ff07087210 */ /* 0x000fe20007ffe1ff */
[----:B------:R-:W-:-:S03]  /*27030*/  IMAD R4, R6, R4, R2 ;  /* 0x0000000406047224 */ /* 0x000fc600078e0202 */
[----:B------:R-:W-:-:S04]  /*27040*/  VIADDMNMX R9, R8, R5, R9, PT ;  /* 0x0000000508097246 */ /* 0x000fc80003800109 */
        /* <DEDUP_REMOVED lines=8> */
[----:B------:R-:W-:Y:S01]  /*270d0*/  IMAD.HI.U32 R11, R3, R11, R2 ;  /* 0x0000000b030b7227 */ /* 0x000fe200078e0002 */
[----:B------:R-:W-:Y:S02]  /*270e0*/  IABS R2, R4 ;  /* 0x0000000400027213 */ /* 0x000fe40000000000 */
[----:B------:R-:W-:-:S03]  /*270f0*/  IABS R3, R9 ;  /* 0x0000000900037213 */ /* 0x000fc60000000000 */
[----:B------:R-:W-:-:S04]  /*27100*/  IMAD.HI.U32 R11, R11, R2, RZ ;  /* 0x000000020b0b7227 */ /* 0x000fc800078e00ff */
[----:B------:R-:W-:-:S04]  /*27110*/  IMAD.MOV R3, RZ, RZ, -R3 ;  /* 0x000000ffff037224 */ /* 0x000fc800078e0a03 */
[----:B------:R-:W-:-:S05]  /*27120*/  IMAD R2, R11, R3, R2 ;  /* 0x000000030b027224 */ /* 0x000fca00078e0202 */
[----:B------:R-:W-:-:S13]  /*27130*/  ISETP.GT.U32.AND P0, PT, R5, R2, PT ;  /* 0x000000020500720c */ /* 0x000fda0003f04070 */
[----:B------:R-:W-:Y:S02]  /*27140*/  @!P0 IMAD.IADD R2, R2, 0x1, -R5 ;  /* 0x0000000102028824 */ /* 0x000fe400078e0a05 */
[----:B------:R-:W-:-:S03]  /*27150*/  @!P0 VIADD R11, R11, 0x1 ;  /* 0x000000010b0b8836 */ /* 0x000fc60000000000 */
[----:B------:R-:W-:Y:S02]  /*27160*/  ISETP.GE.U32.AND P0, PT, R2, R5, PT ;  /* 0x000000050200720c */ /* 0x000fe40003f06070 */
[C---:B------:R-:W-:Y:S01]  /*27170*/  LOP3.LUT R2, R4.reuse, R9, RZ, 0x3c, !PT ;  /* 0x0000000904027212 */ /* 0x040fe200078e3cff */
[----:B------:R-:W-:-:S10]  /*27180*/  IMAD.IADD R4, R4, 0x1, R7 ;  /* 0x0000000104047824 */ /* 0x000fd400078e0207 */
[----:B------:R-:W-:Y:S02]  /*27190*/  @P0 IADD3 R11, R11, 0x1, RZ ;  /* 0x000000010b0b0810 */ /* 0x000fe40007ffe0ff */
[----:B------:R-:W-:-:S13]  /*271a0*/  ISETP.GE.AND P0, PT, R2, RZ, PT ;  /* 0x000000ff0200720c */ /* 0x000fda0003f06270 */
[----:B------:R-:W-:Y:S01]  /*271b0*/  @!P0 IMAD.MOV R11, RZ, RZ, -R11 ;  /* 0x000000ffff0b8224 */ /* 0x000fe200078e0a0b */
[----:B------:R-:W-:-:S13]  /*271c0*/  ISETP.NE.AND P0, PT, R9, RZ, PT ;  /* 0x000000ff0900720c */ /* 0x000fda0003f05270 */
[----:B------:R-:W-:Y:S01]  /*271d0*/  @!P0 LOP3.LUT R11, RZ, R9, RZ, 0x33, !PT ;  /* 0x00000009ff0b8212 */ /* 0x000fe200078e33ff */
[----:B------:R-:W-:-:S03]  /*271e0*/  IMAD.MOV R9, RZ, RZ, -R9 ;  /* 0x000000ffff097224 */ /* 0x000fc600078e0a09 */
[----:B------:R-:W-:Y:S01]  /*271f0*/  LOP3.LUT R2, RZ, R11, RZ, 0x33, !PT ;  /* 0x0000000bff027212 */ /* 0x000fe200078e33ff */
[----:B------:R-:W-:-:S03]  /*27200*/  IMAD R18, R11, R9, R4 ;  /* 0x000000090b127224 */ /* 0x000fc600078e0204 */
[----:B------:R-:W-:Y:S01]  /*27210*/  IADD3 R17, R17, R2, RZ ;  /* 0x0000000211117210 */ /* 0x000fe20007ffe0ff */
[----:B------:R-:W-:Y:S06]  /*27220*/  BRA `(.L_x_1766) ;  /* 0x00000000001c7947 */ /* 0x000fec0003800000 */
.L_x_1758:
[----:B------:R-:W-:Y:S01]  /*27230*/  UMOV UR4, URZ ;  /* 0x0000003f00047c82 */ /* 0x000fe20008000000 */
[----:B------:R-:W-:Y:S01]  /*27240*/  UMOV UR5, URZ ;  /* 0x0000003f00057c82 */ /* 0x000fe20008000000 */
[----:B------:R-:W-:Y:S01]  /*27250*/  ULDC UR6, c[0x0][0xc14] ;  /* 0x0003050000067ab9 */ /* 0x000fe20000000800 */
[----:B------:R-:W-:Y:S01]  /*27260*/  IMAD.MOV.U32 R16, RZ, RZ, R4 ;  /* 0x000000ffff107224 */ /* 0x000fe200078e0004 */
[----:B------:R-:W-:Y:S01]  /*27270*/  MOV R19, UR6 ;  /* 0x0000000600137c02 */ /* 0x000fe20008000f00 */
[----:B------:R-:W-:Y:S02]  /*27280*/  IMAD.U32 R17, RZ, RZ, UR4 ;  /* 0x00000004ff117e24 */ /* 0x000fe4000f8e00ff */
[----:B------:R-:W-:-:S07]  /*27290*/  IMAD.U32 R18, RZ, RZ, UR5 ;  /* 0x00000005ff127e24 */ /* 0x000fce000f8e00ff */
.L_x_1766:
        /* <DEDUP_REMOVED lines=12> */
.L_x_1660:
        /* <DEDUP_REMOVED lines=12> */
.L_x_1932:
[----:B------:R-:W-:Y:S05]  /*27420*/  BSYNC B0 ;  /* 0x0000000000007941 */ /* 0x000fea0003800000 */
.L_x_1768:
[----:B------:R-:W-:-:S03]  /*27430*/  UMOV UR4, 0xffffffff ;  /* 0xffffffff00047882 */ /* 0x000fc60000000000 */
[----:B------:R-:W-:Y:S05]  /*27440*/  BRA.DIV UR4, `(.L_x_1770) ;  /* 0x0000002e04107947 */ /* 0x000fea000b800000 */
[----:B------:R-:W2:Y:S02]  /*27450*/  S2R R2, SR_TID.X ;  /* 0x0000000000027919 */ /* 0x000ea40000002100 */
[----:B--2---:R-:W-:-:S04]  /*27460*/  SHF.R.U32.HI R2, RZ, 0x5, R2 ;  /* 0x00000005ff027819 */ /* 0x004fc80000011602 */
[----:B------:R-:W-:-:S05]  /*27470*/  LOP3.LUT R2, R2, 0x3, RZ, 0xc0, !PT ;  /* 0x0000000302027812 */ /* 0x000fca00078ec0ff */
[----:B------:R2:W3:Y:S02]  /*27480*/  SHFL.IDX PT, R14, R2, RZ, 0x1f ;  /* 0x00001fff020e7589 */ /* 0x0004e400000e0000 */
.L_x_1935:
[----:B---3--:R-:W-:-:S13]  /*27490*/  ISETP.NE.AND P0, PT, R14, RZ, PT ;  /* 0x000000ff0e00720c */ /* 0x008fda0003f05270 */
[----:B------:R-:W-:Y:S05]  /*274a0*/  @P0 BRA `(.L_x_1340) ;  /* 0x00000000009c0947 */ /* 0x000fea0003800000 */
[----:B------:R-:W-:-:S03]  /*274b0*/  UMOV UR4, 0xffffffff ;  /* 0xffffffff00047882 */ /* 0x000fc60000000000 */
[----:B------:R-:W-:Y:S05]  /*274c0*/  BRA.DIV UR4, `(.L_x_1771) ;  /* 0x0000002e04247947 */ /* 0x000fea000b800000 */
[----:B------:R-:W-:-:S13]  /*274d0*/  ELECT P6, URZ, PT ;  /* 0x00000000003f782f */ /* 0x000fda00038c0000 */
.L_x_1938:
        /* <DEDUP_REMOVED lines=8> */
.L_x_1772:
[----:B-1----:R-:W2:Y:S04]  /*27560*/  LDL R3, [R1] ;  /* 0x0000000001037983 */ /* 0x002ea80000100800 */
[----:B------:R-:W3:Y:S01]  /*27570*/  LDL.LU R7, [R1+0x8] ;  /* 0x0000080001077983 */ /* 0x000ee20000300800 */
[----:B------:R-:W-:-:S05]  /*27580*/  IADD3 R2, R0, 0x30840, RZ ;  /* 0x0003084000027810 */ /* 0x000fca0007ffe0ff */
        /* <DEDUP_REMOVED lines=11> */
.L_x_1939:
[----:B------:R-:W2:Y:S02]  /*27640*/  SYNCS.PHASECHK.TRANS64.TRYWAIT P0, [R7+URZ], R2 ;  /* 0x00000002070075a7 */ /* 0x000ea4000800017f */
[----:B--2---:R-:W-:Y:S05]  /*27650*/  @!P0 BRA `(.L_x_1774) ;  /* 0x0000002800f48947 */ /* 0x004fea0003800000 */
.L_x_1940:
[----:B------:R-:W-:Y:S05]  /*27660*/  @!P2 BRA `(.L_x_1775) ;  /* 0x000000000004a947 */ /* 0x000fea0003800000 */
[----:B------:R-:W-:Y:S01]  /*27670*/  BPT.TRAP 0x1 ;  /* 0x000000040000795c */ /* 0x000fe20000300000 */
.L_x_1775:
[----:B------:R-:W3:Y:S01]  /*27680*/  LDL.LU R4, [R1] ;  /* 0x0000000001047983 */ /* 0x000ee20000300800 */
[----:B------:R-:W-:-:S05]  /*27690*/  IADD3 R0, R0, 0x30860, RZ ;  /* 0x0003086000007810 */ /* 0x000fca0007ffe0ff */
[----:B---3--:R-:W-:-:S04]  /*276a0*/  IMAD R4, R4, 0x8, R0 ;  /* 0x0000000804047824 */ /* 0x008fc800078e0200 */
[----:B------:R-:W3:Y:S02]  /*276b0*/  SYNCS.PHASECHK.TRANS64.TRYWAIT P0, [R4+URZ], R5 ;  /* 0x00000005040075a7 */ /* 0x000ee4000800017f */
[----:B---3--:R-:W-:Y:S05]  /*276c0*/  @!P0 BRA `(.L_x_1776) ;  /* 0x0000002800ec8947 */ /* 0x008fea0003800000 */
.L_x_1941:
[----:B------:R-:W-:-:S07]  /*276d0*/  IMAD R3, R3, 0x8, R0 ;  /* 0x0000000803037824 */ /* 0x000fce00078e0200 */
.L_x_1777:
[----:B----4-:R4:W0:Y:S02]  /*276e0*/  SYNCS.PHASECHK.TRANS64.TRYWAIT P0, [R3+URZ], R2 ;  /* 0x00000002030075a7 */ /* 0x010824000800017f */
[----:B0-----:R-:W-:Y:S05]  /*276f0*/  @!P0 NANOSLEEP.SYNCS 0x989680 ;  /* 0x009896800000895d */ /* 0x001fea0003900000 */
[----:B------:R-:W0:Y:S02]  /*27700*/  @!P0 SYNCS.PHASECHK.TRANS64 P0, [R3+URZ], R2 ;  /* 0x00000002030085a7 */ /* 0x000e24000800007f */
[----:B0-----:R-:W-:Y:S05]  /*27710*/  @!P0 BRA `(.L_x_1777) ;  /* 0xfffffffc00f08947 */ /* 0x001fea000383ffff */
.L_x_1340:
[----:B------:R-:W-:Y:S05]  /*27720*/  BSYNC B7 ;  /* 0x0000000000077941 */ /* 0x000fea0003800000 */
.L_x_1337:
[----:B------:R-:W-:Y:S05]  /*27730*/  EXIT ;  /* 0x000000000000794d */ /* 0x000fea0003800000 */
.L_x_1366:
[----:B0-----:R0:W1:Y:S02]  /*27740*/  SYNCS.PHASECHK.TRANS64.TRYWAIT P5, [R100+URZ+0x30890], R110 ;  /* 0x0308906e640075a7 */ /* 0x00106400080a017f */
[----:B-1----:R-:W-:Y:S05]  /*27750*/  @!P5 NANOSLEEP.SYNCS 0x989680 ;  /* 0x009896800000d95d */ /* 0x002fea0003900000 */
[----:B------:R-:W1:Y:S02]  /*27760*/  @!P5 SYNCS.PHASECHK.TRANS64 P5, [R100+URZ+0x30890], R110 ;  /* 0x0308906e6400d5a7 */ /* 0x000e6400080a007f */
[----:B-1----:R-:W-:Y:S05]  /*27770*/  @!P5 BRA `(.L_x_1366) ;  /* 0xfffffffc00f0d947 */ /* 0x002fea000383ffff */
[----:B------:R-:W-:Y:S05]  /*27780*/  BRA `(.L_x_1778) ;  /* 0xfffffdbc00f87947 */ /* 0x000fea000383ffff */
.L_x_1404:
[----:B0-----:R0:W1:Y:S02]  /*27790*/  SYNCS.PHASECHK.TRANS64.TRYWAIT P5, [R100+URZ+0x30890], R110 ;  /* 0x0308906e640075a7 */ /* 0x00106400080a017f */
[----:B-1----:R-:W-:Y:S05]  /*277a0*/  @!P5 NANOSLEEP.SYNCS 0x989680 ;  /* 0x009896800000d95d */ /* 0x002fea0003900000 */
[----:B------:R-:W1:Y:S02]  /*277b0*/  @!P5 SYNCS.PHASECHK.TRANS64 P5, [R100+URZ+0x30890], R110 ;  /* 0x0308906e6400d5a7 */ /* 0x000e6400080a007f */
[----:B-1----:R-:W-:Y:S05]  /*277c0*/  @!P5 BRA `(.L_x_1404) ;  /* 0xfffffffc00f0d947 */ /* 0x002fea000383ffff */
[----:B------:R-:W-:Y:S05]  /*277d0*/  BRA `(.L_x_1779) ;  /* 0xfffffde000c87947 */ /* 0x000fea000383ffff */
.L_x_1421:
[----:B0-----:R0:W1:Y:S02]  /*277e0*/  SYNCS.PHASECHK.TRANS64.TRYWAIT P0, [R100+URZ+0x30890], R110 ;  /* 0x0308906e640075a7 */ /* 0x001064000800017f */
[----:B-1----:R-:W-:Y:S05]  /*277f0*/  @!P0 NANOSLEEP.SYNCS 0x989680 ;  /* 0x009896800000895d */ /* 0x002fea0003900000 */
[----:B------:R-:W1:Y:S02]  /*27800*/  @!P0 SYNCS.PHASECHK.TRANS64 P0, [R100+URZ+0x30890], R110 ;  /* 0x0308906e640085a7 */ /* 0x000e64000800007f */
[----:B-1----:R-:W-:Y:S05]  /*27810*/  @!P0 BRA `(.L_x_1421) ;  /* 0xfffffffc00f08947 */ /* 0x002fea000383ffff */
[----:B------:R-:W-:Y:S05]  /*27820*/  BRA `(.L_x_1780) ;  /* 0xfffffe0400187947 */ /* 0x000fea000383ffff */
.L_x_1427:
[----:B-1----:R1:W2:Y:S02]  /*27830*/  SYNCS.PHASECHK.TRANS64.TRYWAIT P1, [R100+URZ+0x308b0], R110 ;  /* 0x0308b06e640075a7 */ /* 0x0022a4000802017f */
[----:B--2---:R-:W-:Y:S05]  /*27840*/  @!P1 NANOSLEEP.SYNCS 0x989680 ;  /* 0x009896800000995d */ /* 0x004fea0003900000 */
[----:B------:R-:W2:Y:S02]  /*27850*/  @!P1 SYNCS.PHASECHK.TRANS64 P1, [R100+URZ+0x308b0], R110 ;  /* 0x0308b06e640095a7 */ /* 0x000ea4000802007f */
[----:B--2---:R-:W-:Y:S05]  /*27860*/  @!P1 BRA `(.L_x_1427) ;  /* 0xfffffffc00f09947 */ /* 0x004fea000383ffff */
[----:B------:R-:W-:Y:S05]  /*27870*/  BRA `(.L_x_1781) ;  /* 0xfffffe0400fc7947 */ /* 0x000fea000383ffff */
.L_x_1463:
[----:B------:R-:W-:Y:S01]  /*27880*/  BSSY B1, `(.L_x_1782) ;  /* 0x0000008000017945 */ /* 0x000fe20003800000 */
[----:B------:R-:W-:Y:S01]  /*27890*/  IMAD.MOV.U32 R13, RZ, RZ, R40 ;  /* 0x000000ffff0d7224 */ /* 0x000fe200078e0028 */
[----:B------:R-:W-:Y:S01]  /*278a0*/  MOV R12, RZ ;  /* 0x000000ff000c7202 */ /* 0x000fe20000000f00 */
[----:B------:R-:W-:Y:S02]  /*278b0*/  IMAD.MOV.U32 R11, RZ, RZ, 0x181f ;  /* 0x0000181fff0b7424 */ /* 0x000fe400078e00ff */
[----:B------:R-:W-:-:S07]  /*278c0*/  IMAD.MOV.U32 R15, RZ, RZ, -0x1 ;  /* 0xffffffffff0f7424 */ /* 0x000fce00078e00ff */
[----:B-----5:R-:W-:Y:S05]  /*278d0*/  WARPSYNC.COLLECTIVE R15, `(.L_x_1783) ;  /* 0x000000000f087348 */ /* 0x020fea0003c00000 */
[----:B------:R0:W1:Y:S02]  /*278e0*/  SHFL.IDX P6, R14, R13, R12, R11 ;  /* 0x0000000c0d0e7389 */ /* 0x00006400000c000b */
[----:B01---5:R-:W-:Y:S01]  /*278f0*/  ENDCOLLECTIVE ;  /* 0x000000000000791b */ /* 0x023fe20003800000 */
.L_x_1783:
[----:B------:R-:W-:Y:S05]  /*27900*/  BSYNC B1 ;  /* 0x0000000000017941 */ /* 0x000fea0003800000 */
.L_x_1782:
[----:B------:R-:W-:Y:S05]  /*27910*/  BRA `(.L_x_1784) ;  /* 0xfffffe2c00f87947 */ /* 0x000fea000383ffff */
.L_x_1464:
        /* <DEDUP_REMOVED lines=8> */
.L_x_1786:
[----:B------:R-:W-:Y:S05]  /*279a0*/  BSYNC B1 ;  /* 0x0000000000017941 */ /* 0x000fea0003800000 */
.L_x_1785:
[----:B------:R-:W-:Y:S05]  /*279b0*/  BRA `(.L_x_1787) ;  /* 0xfffffe2c00d87947 */ /* 0x000fea000383ffff */
.L_x_1465:
        /* <DEDUP_REMOVED lines=8> */
.L_x_1789:
[----:B------:R-:W-:Y:S05]  /*27a40*/  BSYNC B1 ;  /* 0x0000000000017941 */ /* 0x000fea0003800000 */
.L_x_1788:
[----:B------:R-:W-:Y:S05]  /*27a50*/  BRA `(.L_x_1790) ;  /* 0xfffffe2c00b87947 */ /* 0x000fea000383ffff */
.L_x_1466:
        /* <DEDUP_REMOVED lines=8> */
.L_x_1792:
[----:B------:R-:W-:Y:S05]  /*27ae0*/  BSYNC B1 ;  /* 0x0000000000017941 */ /* 0x000fea0003800000 */
.L_x_1791:
[----:B------:R-:W-:Y:S05]  /*27af0*/  BRA `(.L_x_1793) ;  /* 0xfffffe2c00987947 */ /* 0x000fea000383ffff */
.L_x_1467:
[----:B------:R-:W-:Y:S01]  /*27b00*/  BSSY B1, `(.L_x_1794) ;  /* 0x0000008000017945 */ /* 0x000fe20003800000 */
[----:B------:R-:W-:Y:S01]  /*27b10*/  IMAD.MOV.U32 R13, RZ, RZ, R40 ;  /* 0x000000ffff0d7224 */ /* 0x000fe200078e0028 */
[----:B------:R-:W-:Y:S01]  /*27b20*/  MOV R12, 0x1 ;  /* 0x00000001000c7802 */ /* 0x000fe20000000f00 */
[----:B------:R-:W-:Y:S02]  /*27b30*/  IMAD.MOV.U32 R11, RZ, RZ, 0x181f ;  /* 0x0000181fff0b7424 */ /* 0x000fe400078e00ff */
[----:B------:R-:W-:-:S07]  /*27b40*/  IMAD.MOV.U32 R15, RZ, RZ, -0x1 ;  /* 0xffffffffff0f7424 */ /* 0x000fce00078e00ff */
[----:B-----5:R-:W-:Y:S05]  /*27b50*/  WARPSYNC.COLLECTIVE R15, `(.L_x_1795) ;  /* 0x000000000f087348 */ /* 0x020fea0003c00000 */
[----:B------:R0:W1:Y:S02]  /*27b60*/  SHFL.IDX P6, R14, R13, R12, R11 ;  /* 0x0000000c0d0e7389 */ /* 0x00006400000c000b */
[----:B01---5:R-:W-:Y:S01]  /*27b70*/  ENDCOLLECTIVE ;  /* 0x000000000000791b */ /* 0x023fe20003800000 */
.L_x_1795:
[----:B------:R-:W-:Y:S05]  /*27b80*/  BSYNC B1 ;  /* 0x0000000000017941 */ /* 0x000fea0003800000 */
.L_x_1794:
[----:B------:R-:W-:Y:S05]  /*27b90*/  BRA `(.L_x_1796) ;  /* 0xfffffe2c00787947 */ /* 0x000fea000383ffff */
.L_x_1468:
        /* <DEDUP_REMOVED lines=8> */
.L_x_1798:
[----:B------:R-:W-:Y:S05]  /*27c20*/  BSYNC B1 ;  /* 0x0000000000017941 */ /* 0x000fea0003800000 */
.L_x_1797:
[----:B------:R-:W-:Y:S05]  /*27c30*/  BRA `(.L_x_1799) ;  /* 0xfffffe2c00587947 */ /* 0x000fea000383ffff */
.L_x_1469:
        /* <DEDUP_REMOVED lines=8> */
.L_x_1801:
[----:B------:R-:W-:Y:S05]  /*27cc0*/  BSYNC B1 ;  /* 0x0000000000017941 */ /* 0x000fea0003800000 */
.L_x_1800:
[----:B------:R-:W-:Y:S05]  /*27cd0*/  BRA `(.L_x_1802) ;  /* 0xfffffe2c00387947 */ /* 0x000fea000383ffff */
.L_x_1470:
        /* <DEDUP_REMOVED lines=8> */
.L_x_1804:
[----:B------:R-:W-:Y:S05]  /*27d60*/  BSYNC B1 ;  /* 0x0000000000017941 */ /* 0x000fea0003800000 */
.L_x_1803:
[----:B------:R-:W-:Y:S05]  /*27d70*/  BRA `(.L_x_1805) ;  /* 0xfffffe2c00187947 */ /* 0x000fea000383ffff */
.L_x_1471:
        /* <DEDUP_REMOVED lines=8> */
.L_x_1807:
[----:B------:R-:W-:Y:S05]  /*27e00*/  BSYNC B1 ;  /* 0x0000000000017941 */ /* 0x000fea0003800000 */
.L_x_1806:
[----:B------:R-:W-:Y:S05]  /*27e10*/  BRA `(.L_x_1808) ;  /* 0xfffffe2800f87947 */ /* 0x000fea000383ffff */
.L_x_1472:
        /* <DEDUP_REMOVED lines=8> */
.L_x_1810:
[----:B------:R-:W-:Y:S05]  /*27ea0*/  BSYNC B1 ;  /* 0x0000000000017941 */ /* 0x000fea0003800000 */
.L_x_1809:
[----:B------:R-:W-:Y:S05]  /*27eb0*/  BRA `(.L_x_1811) ;  /* 0xfffffe2800d87947 */ /* 0x000fea000383ffff */
.L_x_1473:
        /* <DEDUP_REMOVED lines=8> */
.L_x_1813:
[----:B------:R-:W-:Y:S05]  /*27f40*/  BSYNC B1 ;  /* 0x0000000000017941 */ /* 0x000fea0003800000 */
.L_x_1812:
[----:B------:R-:W-:Y:S05]  /*27f50*/  BRA `(.L_x_1814) ;  /* 0xfffffe2800b87947 */ /* 0x000fea000383ffff */
.L_x_1474:
        /* <DEDUP_REMOVED lines=8> */
.L_x_1816:
[----:B------:R-:W-:Y:S05]  /*27fe0*/  BSYNC B1 ;  /* 0x0000000000017941 */ /* 0x000fea0003800000 */
.L_x_1815:
[----:B------:R-:W-:Y:S05]  /*27ff0*/  BRA `(.L_x_1817) ;  /* 0xfffffe2800987947 */ /* 0x000fea000383ffff */
.L_x_1475:
        /* <DEDUP_REMOVED lines=8> */
.L_x_1819:
[----:B------:R-:W-:Y:S05]  /*28080*/  BSYNC B1 ;  /* 0x0000000000017941 */ /* 0x000fea0003800000 */
.L_x_1818:
[----:B------:R-:W-:Y:S05]  /*28090*/  BRA `(.L_x_1820) ;  /* 0xfffffe2800787947 */ /* 0x000fea000383ffff */
.L_x_1476:
        /* <DEDUP_REMOVED lines=8> */
.L_x_1822:
[----:B------:R-:W-:Y:S05]  /*28120*/  BSYNC B1 ;  /* 0x0000000000017941 */ /* 0x000fea0003800000 */
.L_x_1821:
[----:B------:R-:W-:Y:S05]  /*28130*/  BRA `(.L_x_1823) ;  /* 0xfffffe28005c7947 */ /* 0x000fea000383ffff */
.L_x_1477:
        /* <DEDUP_REMOVED lines=8> */
.L_x_1825:
[----:B------:R-:W-:Y:S05]  /*281c0*/  BSYNC B1 ;  /* 0x0000000000017941 */ /* 0x000fea0003800000 */
.L_x_1824:
[----:B------:R-:W-:Y:S05]  /*281d0*/  BRA `(.L_x_1826) ;  /* 0xfffffe2800407947 */ /* 0x000fea000383ffff */
.L_x_1478:
        /* <DEDUP_REMOVED lines=8> */
.L_x_1828:
[----:B------:R-:W-:Y:S05]  /*28260*/  BSYNC B1 ;  /* 0x0000000000017941 */ /* 0x000fea0003800000 */
.L_x_1827:
[----:B------:R-:W-:Y:S05]  /*28270*/  BRA `(.L_x_1829) ;  /* 0xfffffe2800247947 */ /* 0x000fea000383ffff */
.L_x_1480:
[----:B0-----:R0:W1:Y:S02]  /*28280*/  SYNCS.PHASECHK.TRANS64.TRYWAIT P4, [R16+URZ+0x30800], R83 ;  /* 0x03080053100075a7 */ /* 0x001064000808017f */
[----:B-1----:R-:W-:Y:S05]  /*28290*/  @!P4 NANOSLEEP.SYNCS 0x989680 ;  /* 0x009896800000c95d */ /* 0x002fea0003900000 */
[----:B------:R-:W1:Y:S02]  /*282a0*/  @!P4 SYNCS.PHASECHK.TRANS64 P4, [R16+URZ+0x30800], R83 ;  /* 0x030800531000c5a7 */ /* 0x000e64000808007f */
[----:B-1----:R-:W-:Y:S05]  /*282b0*/  @!P4 BRA `(.L_x_1480) ;  /* 0xfffffffc00f0c947 */ /* 0x002fea000383ffff */
[----:B------:R-:W-:Y:S05]  /*282c0*/  BRA `(.L_x_1830) ;  /* 0xfffffe2800887947 */ /* 0x000fea000383ffff */
.L_x_1520:
[----:B------:R-:W-:Y:S01]  /*282d0*/  BSSY B1, `(.L_x_1831) ;  /* 0x0000008000017945 */ /* 0x000fe20003800000 */
[----:B------:R-:W-:Y:S01]  /*282e0*/  IMAD.MOV.U32 R13, RZ, RZ, R9 ;  /* 0x000000ffff0d7224 */ /* 0x000fe200078e0009 */
[----:B------:R-:W-:Y:S01]  /*282f0*/  MOV R12, RZ ;  /* 0x000000ff000c7202 */ /* 0x000fe20000000f00 */
[----:B------:R-:W-:Y:S02]  /*28300*/  IMAD.MOV.U32 R11, RZ, RZ, 0x181f ;  /* 0x0000181fff0b7424 */ /* 0x000fe400078e00ff */
[----:B------:R-:W-:-:S07]  /*28310*/  IMAD.MOV.U32 R15, RZ, RZ, -0x1 ;  /* 0xffffffffff0f7424 */ /* 0x000fce00078e00ff */
[----:B------:R-:W-:Y:S05]  /*28320*/  WARPSYNC.COLLECTIVE R15, `(.L_x_1832) ;  /* 0x000000000f087348 */ /* 0x000fea0003c00000 */
[----:B------:R0:W1:Y:S02]  /*28330*/  SHFL.IDX P6, R14, R13, R12, R11 ;  /* 0x0000000c0d0e7389 */ /* 0x00006400000c000b */
[----:B01----:R-:W-:Y:S01]  /*28340*/  ENDCOLLECTIVE ;  /* 0x000000000000791b */ /* 0x003fe20003800000 */
.L_x_1832:
[----:B------:R-:W-:Y:S05]  /*28350*/  BSYNC B1 ;  /* 0x0000000000017941 */ /* 0x000fea0003800000 */
.L_x_1831:
[----:B------:R-:W-:Y:S05]  /*28360*/  BRA `(.L_x_1833) ;  /* 0xfffffe6800907947 */ /* 0x000fea000383ffff */
.L_x_1521:
        /* <DEDUP_REMOVED lines=8> */
.L_x_1835:
[----:B------:R-:W-:Y:S05]  /*283f0*/  BSYNC B1 ;  /* 0x0000000000017941 */ /* 0x000fea0003800000 */
.L_x_1834:
[----:B------:R-:W-:Y:S05]  /*28400*/  BRA `(.L_x_1836) ;  /* 0xfffffe6800707947 */ /* 0x000fea000383ffff */
.L_x_1522:
        /* <DEDUP_REMOVED lines=8> */
.L_x_1838:
[----:B------:R-:W-:Y:S05]  /*28490*/  BSYNC B1 ;  /* 0x0000000000017941 */ /* 0x000fea0003800000 */
.L_x_1837:
[----:B------:R-:W-:Y:S05]  /*284a0*/  BRA `(.L_x_1839) ;  /* 0xfffffe6800507947 */ /* 0x000fea000383ffff */
.L_x_1523:
        /* <DEDUP_REMOVED lines=8> */
.L_x_1841:
[----:B------:R-:W-:Y:S05]  /*28530*/  BSYNC B1 ;  /* 0x0000000000017941 */ /* 0x000fea0003800000 */
.L_x_1840:
[----:B------:R-:W-:Y:S05]  /*28540*/  BRA `(.L_x_1842) ;  /* 0xfffffe6800307947 */ /* 0x000fea000383ffff */
.L_x_1524:
[----:B------:R-:W-:Y:S01]  /*28550*/  BSSY B1, `(.L_x_1843) ;  /* 0x0000008000017945 */ /* 0x000fe20003800000 */
[----:B------:R-:W-:Y:S01]  /*28560*/  IMAD.MOV.U32 R13, RZ, RZ, R9 ;  /* 0x000000ffff0d7224 */ /* 0x000fe200078e0009 */
[----:B------:R-:W-:Y:S01]  /*28570*/  MOV R12, 0x1 ;  /* 0x00000001000c7802 */ /* 0x000fe20000000f00 */
[----:B------:R-:W-:Y:S02]  /*28580*/  IMAD.MOV.U32 R11, RZ, RZ, 0x181f ;  /* 0x0000181fff0b7424 */ /* 0x000fe400078e00ff */
[----:B------:R-:W-:-:S07]  /*28590*/  IMAD.MOV.U32 R15, RZ, RZ, -0x1 ;  /* 0xffffffffff0f7424 */ /* 0x000fce00078e00ff */
[----:B------:R-:W-:Y:S05]  /*285a0*/  WARPSYNC.COLLECTIVE R15, `(.L_x_1844) ;  /* 0x000000000f087348 */ /* 0x000fea0003c00000 */
[----:B------:R0:W1:Y:S02]  /*285b0*/  SHFL.IDX P6, R14, R13, R12, R11 ;  /* 0x0000000c0d0e7389 */ /* 0x00006400000c000b */
[----:B01----:R-:W-:Y:S01]  /*285c0*/  ENDCOLLECTIVE ;  /* 0x000000000000791b */ /* 0x003fe20003800000 */
.L_x_1844:
[----:B------:R-:W-:Y:S05]  /*285d0*/  BSYNC B1 ;  /* 0x0000000000017941 */ /* 0x000fea0003800000 */
.L_x_1843:
[----:B------:R-:W-:Y:S05]  /*285e0*/  BRA `(.L_x_1845) ;  /* 0xfffffe6800107947 */ /* 0x000fea000383ffff */
.L_x_1525:
        /* <DEDUP_REMOVED lines=8> */
.L_x_1847:
[----:B------:R-:W-:Y:S05]  /*28670*/  BSYNC B1 ;  /* 0x0000000000017941 */ /* 0x000fea0003800000 */
.L_x_1846:
[----:B------:R-:W-:Y:S05]  /*28680*/  BRA `(.L_x_1848) ;  /* 0xfffffe6400f07947 */ /* 0x000fea000383ffff */
.L_x_1526:
        /* <DEDUP_REMOVED lines=8> */
.L_x_1850:
[----:B------:R-:W-:Y:S05]  /*28710*/  BSYNC B1 ;  /* 0x0000000000017941 */ /* 0x000fea0003800000 */
.L_x_1849:
[----:B------:R-:W-:Y:S05]  /*28720*/  BRA `(.L_x_1851) ;  /* 0xfffffe6400d07947 */ /* 0x000fea000383ffff */
.L_x_1527:
        /* <DEDUP_REMOVED lines=8> */
.L_x_1853:
[----:B------:R-:W-:Y:S05]  /*287b0*/  BSYNC B1 ;  /* 0x0000000000017941 */ /* 0x000fea0003800000 */
.L_x_1852:
[----:B------:R-:W-:Y:S05]  /*287c0*/  BRA `(.L_x_1854) ;  /* 0xfffffe6400b07947 */ /* 0x000fea000383ffff */
.L_x_1528:
        /* <DEDUP_REMOVED lines=8> */
.L_x_1856:
[----:B------:R-:W-:Y:S05]  /*28850*/  BSYNC B1 ;  /* 0x0000000000017941 */ /* 0x000fea0003800000 */
.L_x_1855:
[----:B------:R-:W-:Y:S05]  /*28860*/  BRA `(.L_x_1857) ;  /* 0xfffffe6400907947 */ /* 0x000fea000383ffff */
.L_x_1529:
        /* <DEDUP_REMOVED lines=8> */
.L_x_1859:
[----:B------:R-:W-:Y:S05]  /*288f0*/  BSYNC B1 ;  /* 0x0000000000017941 */ /* 0x000fea0003800000 */
.L_x_1858:
[----:B------:R-:W-:Y:S05]  /*28900*/  BRA `(.L_x_1860) ;  /* 0xfffffe6400707947 */ /* 0x000fea000383ffff */
.L_x_1530:
        /* <DEDUP_REMOVED lines=8> */
.L_x_1862:
[----:B------:R-:W-:Y:S05]  /*28990*/  BSYNC B1 ;  /* 0x0000000000017941 */ /* 0x000fea0003800000 */
.L_x_1861:
[----:B------:R-:W-:Y:S05]  /*289a0*/  BRA `(.L_x_1863) ;  /* 0xfffffe6400507947 */ /* 0x000fea000383ffff */
.L_x_1531:
        /* <DEDUP_REMOVED lines=8> */
.L_x_1865:
[----:B------:R-:W-:Y:S05]  /*28a30*/  BSYNC B1 ;  /* 0x0000000000017941 */ /* 0x000fea0003800000 */
.L_x_1864:
[----:B------:R-:W-:Y:S05]  /*28a40*/  BRA `(.L_x_1866) ;  /* 0xfffffe6400307947 */ /* 0x000fea000383ffff */
.L_x_1532:
        /* <DEDUP_REMOVED lines=8> */
.L_x_1868:
[----:B------:R-:W-:Y:S05]  /*28ad0*/  BSYNC B1 ;  /* 0x0000000000017941 */ /* 0x000fea0003800000 */
.L_x_1867:
[----:B------:R-:W-:Y:S05]  /*28ae0*/  BRA `(.L_x_1869) ;  /* 0xfffffe6400107947 */ /* 0x000fea000383ffff */
.L_x_1533:
        /* <DEDUP_REMOVED lines=8> */
.L_x_1871:
[----:B------:R-:W-:Y:S05]  /*28b70*/  BSYNC B1 ;  /* 0x0000000000017941 */ /* 0x000fea0003800000 */
.L_x_1870:
[----:B------:R-:W-:Y:S05]  /*28b80*/  BRA `(.L_x_1872) ;  /* 0xfffffe6000f47947 */ /* 0x000fea000383ffff */
.L_x_1534:
        /* <DEDUP_REMOVED lines=8> */
.L_x_1874:
[----:B------:R-:W-:Y:S05]  /*28c10*/  BSYNC B1 ;  /* 0x0000000000017941 */ /* 0x000fea0003800000 */
.L_x_1873:
[----:B------:R-:W-:Y:S05]  /*28c20*/  BRA `(.L_x_1875) ;  /* 0xfffffe6000d87947 */ /* 0x000fea000383ffff */
.L_x_1535:
        /* <DEDUP_REMOVED lines=8> */
.L_x_1877:
[----:B------:R-:W-:Y:S05]  /*28cb0*/  BSYNC B1 ;  /* 0x0000000000017941 */ /* 0x000fea0003800000 */
.L_x_1876:
[----:B------:R-:W-:Y:S05]  /*28cc0*/  BRA `(.L_x_1878) ;  /* 0xfffffe6000c07947 */ /* 0x000fea000383ffff */
.L_x_1537:
[----:B0-----:R0:W1:Y:S02]  /*28cd0*/  SYNCS.PHASECHK.TRANS64.TRYWAIT P4, [R16+URZ+0x30800], R9 ;  /* 0x03080009100075a7 */ /* 0x001064000808017f */
[----:B-1----:R-:W-:Y:S05]  /*28ce0*/  @!P4 NANOSLEEP.SYNCS 0x989680 ;  /* 0x009896800000c95d */ /* 0x002fea0003900000 */
[----:B------:R-:W1:Y:S02]  /*28cf0*/  @!P4 SYNCS.PHASECHK.TRANS64 P4, [R16+URZ+0x30800], R9 ;  /* 0x030800091000c5a7 */ /* 0x000e64000808007f */
[----:B-1----:R-:W-:Y:S05]  /*28d00*/  @!P4 BRA `(.L_x_1537) ;  /* 0xfffffffc00f0c947 */ /* 0x002fea000383ffff */
[----:B------:R-:W-:Y:S05]  /*28d10*/  BRA `(.L_x_1879) ;  /* 0xfffffe6400247947 */ /* 0x000fea000383ffff */
.L_x_1555:
[----:B-1----:R1:W2:Y:S02]  /*28d20*/  SYNCS.PHASECHK.TRANS64.TRYWAIT P2, [R5+URZ+0x30830], R0 ;  /* 0x03083000050075a7 */ /* 0x0022a4000804017f */
[----:B--2---:R-:W-:Y:S05]  /*28d30*/  @!P2 NANOSLEEP.SYNCS 0x989680 ;  /* 0x009896800000a95d */ /* 0x004fea0003900000 */
[----:B------:R-:W2:Y:S02]  /*28d40*/  @!P2 SYNCS.PHASECHK.TRANS64 P2, [R5+URZ+0x30830], R0 ;  /* 0x030830000500a5a7 */ /* 0x000ea4000804007f */
[----:B--2---:R-:W-:Y:S05]  /*28d50*/  @!P2 BRA `(.L_x_1555) ;  /* 0xfffffffc00f0a947 */ /* 0x004fea000383ffff */
[----:B------:R-:W-:Y:S05]  /*28d60*/  BRA `(.L_x_1554) ;  /* 0xfffffe9800547947 */ /* 0x000fea000383ffff */
.L_x_1575:
[----:B0-----:R0:W2:Y:S02]  /*28d70*/  SYNCS.PHASECHK.TRANS64.TRYWAIT P3, [R232+URZ+0x30830], R152 ;  /* 0x03083098e80075a7 */ /* 0x0010a4000806017f */
[----:B--2---:R-:W-:Y:S05]  /*28d80*/  @!P3 NANOSLEEP.SYNCS 0x989680 ;  /* 0x009896800000b95d */ /* 0x004fea0003900000 */
[----:B------:R-:W2:Y:S02]  /*28d90*/  @!P3 SYNCS.PHASECHK.TRANS64 P3, [R232+URZ+0x30830], R152 ;  /* 0x03083098e800b5a7 */ /* 0x000ea4000806007f */
[----:B--2---:R-:W-:Y:S05]  /*28da0*/  @!P3 BRA `(.L_x_1575) ;  /* 0xfffffffc00f0b947 */ /* 0x004fea000383ffff */
[----:B------:R-:W-:Y:S05]  /*28db0*/  BRA `(.L_x_1574) ;  /* 0xfffffec000b47947 */ /* 0x000fea000383ffff */
.L_x_1580:
[----:B-1----:R1:W2:Y:S02]  /*28dc0*/  SYNCS.PHASECHK.TRANS64.TRYWAIT P3, [R0+URZ+0x30850], R2 ;  /* 0x03085002000075a7 */ /* 0x0022a4000806017f */
[----:B--2---:R-:W-:Y:S05]  /*28dd0*/  @!P3 NANOSLEEP.SYNCS 0x989680 ;  /* 0x009896800000b95d */ /* 0x004fea0003900000 */
[----:B------:R-:W2:Y:S02]  /*28de0*/  @!P3 SYNCS.PHASECHK.TRANS64 P3, [R0+URZ+0x30850], R2 ;  /* 0x030850020000b5a7 */ /* 0x000ea4000806007f */
[----:B--2---:R-:W-:Y:S05]  /*28df0*/  @!P3 BRA `(.L_x_1580) ;  /* 0xfffffffc00f0b947 */ /* 0x004fea000383ffff */
[----:B------:R-:W-:Y:S05]  /*28e00*/  BRA `(.L_x_1579) ;  /* 0xfffffed000fc7947 */ /* 0x000fea000383ffff */
.L_x_1600:
[----:B-1----:R1:W2:Y:S02]  /*28e10*/  SYNCS.PHASECHK.TRANS64.TRYWAIT P2, [R4+URZ+0x30830], R5 ;  /* 0x03083005040075a7 */ /* 0x0022a4000804017f */
[----:B--2---:R-:W-:Y:S05]  /*28e20*/  @!P2 NANOSLEEP.SYNCS 0x989680 ;  /* 0x009896800000a95d */ /* 0x004fea0003900000 */
[----:B------:R-:W2:Y:S02]  /*28e30*/  @!P2 SYNCS.PHASECHK.TRANS64 P2, [R4+URZ+0x30830], R5 ;  /* 0x030830050400a5a7 */ /* 0x000ea4000804007f */
[----:B--2---:R-:W-:Y:S05]  /*28e40*/  @!P2 BRA `(.L_x_1600) ;  /* 0xfffffffc00f0a947 */ /* 0x004fea000383ffff */
[----:B------:R-:W-:Y:S05]  /*28e50*/  BRA `(.L_x_1599) ;  /* 0xfffffeec00e07947 */ /* 0x000fea000383ffff */
.L_x_1605:
[----:B-1----:R1:W2:Y:S02]  /*28e60*/  SYNCS.PHASECHK.TRANS64.TRYWAIT P2, [R232+URZ+0x30850], R0 ;  /* 0x03085000e80075a7 */ /* 0x0022a4000804017f */
[----:B--2---:R-:W-:Y:S05]  /*28e70*/  @!P2 NANOSLEEP.SYNCS 0x989680 ;  /* 0x009896800000a95d */ /* 0x004fea0003900000 */
[----:B------:R-:W2:Y:S02]  /*28e80*/  @!P2 SYNCS.PHASECHK.TRANS64 P2, [R232+URZ+0x30850], R0 ;  /* 0x03085000e800a5a7 */ /* 0x000ea4000804007f */
[----:B--2---:R-:W-:Y:S05]  /*28e90*/  @!P2 BRA `(.L_x_1605) ;  /* 0xfffffffc00f0a947 */ /* 0x004fea000383ffff */
[----:B------:R-:W-:Y:S05]  /*28ea0*/  BRA `(.L_x_1604) ;  /* 0xffffff0000287947 */ /* 0x000fea000383ffff */
.L_x_1613:
[----:B-1----:R1:W2:Y:S02]  /*28eb0*/  SYNCS.PHASECHK.TRANS64.TRYWAIT P2, [R233+URZ+0x30830], R4 ;  /* 0x03083004e90075a7 */ /* 0x0022a4000804017f */
[----:B--2---:R-:W-:Y:S05]  /*28ec0*/  @!P2 NANOSLEEP.SYNCS 0x989680 ;  /* 0x009896800000a95d */ /* 0x004fea0003900000 */
[----:B------:R-:W2:Y:S02]  /*28ed0*/  @!P2 SYNCS.PHASECHK.TRANS64 P2, [R233+URZ+0x30830], R4 ;  /* 0x03083004e900a5a7 */ /* 0x000ea4000804007f */
[----:B--2---:R-:W-:Y:S05]  /*28ee0*/  @!P2 BRA `(.L_x_1613) ;  /* 0xfffffffc00f0a947 */ /* 0x004fea000383ffff */
[----:B------:R-:W-:Y:S05]  /*28ef0*/  BRA `(.L_x_1612) ;  /* 0xffffff0c00e87947 */ /* 0x000fea000383ffff */
.L_x_1618:
[----:B-1----:R1:W2:Y:S02]  /*28f00*/  SYNCS.PHASECHK.TRANS64.TRYWAIT P2, [R0+URZ+0x30850], R2 ;  /* 0x03085002000075a7 */ /* 0x0022a4000804017f */
[----:B--2---:R-:W-:Y:S05]  /*28f10*/  @!P2 NANOSLEEP.SYNCS 0x989680 ;  /* 0x009896800000a95d */ /* 0x004fea0003900000 */
[----:B------:R-:W2:Y:S02]  /*28f20*/  @!P2 SYNCS.PHASECHK.TRANS64 P2, [R0+URZ+0x30850], R2 ;  /* 0x030850020000a5a7 */ /* 0x000ea4000804007f */
[----:B--2---:R-:W-:Y:S05]  /*28f30*/  @!P2 BRA `(.L_x_1618) ;  /* 0xfffffffc00f0a947 */ /* 0x004fea000383ffff */
[----:B------:R-:W-:Y:S05]  /*28f40*/  BRA `(.L_x_1617) ;  /* 0xffffff2000347947 */ /* 0x000fea000383ffff */
.L_x_1632:
[----:B-1----:R1:W2:Y:S02]  /*28f50*/  SYNCS.PHASECHK.TRANS64.TRYWAIT P0, [R11+URZ+0x30850], R2 ;  /* 0x030850020b0075a7 */ /* 0x0022a4000800017f */
[----:B--2---:R-:W-:Y:S05]  /*28f60*/  @!P0 NANOSLEEP.SYNCS 0x989680 ;  /* 0x009896800000895d */ /* 0x004fea0003900000 */
[----:B------:R-:W2:Y:S02]  /*28f70*/  @!P0 SYNCS.PHASECHK.TRANS64 P0, [R11+URZ+0x30850], R2 ;  /* 0x030850020b0085a7 */ /* 0x000ea4000800007f */
[----:B--2---:R-:W-:Y:S05]  /*28f80*/  @!P0 BRA `(.L_x_1632) ;  /* 0xfffffffc00f08947 */ /* 0x004fea000383ffff */
[----:B------:R-:W-:Y:S05]  /*28f90*/  BRA `(.L_x_1631) ;  /* 0xffffff4000607947 */ /* 0x000fea000383ffff */
.L_x_1674:
[----:B------:R-:W1:Y:S01]  /*28fa0*/  S2R R9, SR_TID.X ;  /* 0x0000000000097919 */ /* 0x000e620000002100 */
[----:B------:R-:W-:Y:S01]  /*28fb0*/  BSSY B1, `(.L_x_1880) ;  /* 0x000000a000017945 */ /* 0x000fe20003800000 */
[----:B------:R-:W-:Y:S01]  /*28fc0*/  MOV R12, RZ ;  /* 0x000000ff000c7202 */ /* 0x000fe20000000f00 */
[----:B0-----:R-:W-:Y:S02]  /*28fd0*/  IMAD.MOV.U32 R11, RZ, RZ, 0x1f ;  /* 0x0000001fff0b7424 */ /* 0x001fe400078e00ff */
[----:B------:R-:W-:Y:S01]  /*28fe0*/  IMAD.MOV.U32 R15, RZ, RZ, -0x1 ;  /* 0xffffffffff0f7424 */ /* 0x000fe200078e00ff */
[----:B-1----:R-:W-:-:S04]  /*28ff0*/  SHF.R.U32.HI R9, RZ, 0x5, R9 ;  /* 0x00000005ff097819 */ /* 0x002fc80000011609 */
[----:B------:R-:W-:-:S05]  /*29000*/  LOP3.LUT R9, R9, 0x3, RZ, 0xc0, !PT ;  /* 0x0000000309097812 */ /* 0x000fca00078ec0ff */
[----:B------:R-:W-:-:S07]  /*29010*/  IMAD.MOV.U32 R13, RZ, RZ, R9 ;  /* 0x000000ffff0d7224 */ /* 0x000fce00078e0009 */
[----:B------:R-:W-:Y:S05]  /*29020*/  WARPSYNC.COLLECTIVE R15, `(.L_x_1881) ;  /* 0x000000000f087348 */ /* 0x000fea0003c00000 */
[----:B------:R0:W1:Y:S02]  /*29030*/  SHFL.IDX P6, R14, R13, R12, R11 ;  /* 0x0000000c0d0e7389 */ /* 0x00006400000c000b */
[----:B01----:R-:W-:Y:S01]  /*29040*/  ENDCOLLECTIVE ;  /* 0x000000000000791b */ /* 0x003fe20003800000 */
.L_x_1881:
[----:B------:R-:W-:Y:S05]  /*29050*/  BSYNC B1 ;  /* 0x0000000000017941 */ /* 0x000fea0003800000 */
.L_x_1880:
[----:B------:R-:W-:Y:S05]  /*29060*/  BRA `(.L_x_1882) ;  /* 0xffffff8c00b47947 */ /* 0x000fea000383ffff */
.L_x_1675:
[----:B------:R-:W-:Y:S01]  /*29070*/  BSSY B1, `(.L_x_1883) ;  /* 0x0000006000017945 */ /* 0x000fe20003800000 */
[----:B------:R-:W-:-:S07]  /*29080*/  IMAD.MOV.U32 R15, RZ, RZ, -0x1 ;  /* 0xffffffffff0f7424 */ /* 0x000fce00078e00ff */
[----:B0-----:R-:W-:Y:S05]  /*29090*/  WARPSYNC.COLLECTIVE R15, `(.L_x_1884) ;  /* 0x000000000f0c7348 */ /* 0x001fea0003c00000 */
[----:B------:R-:W-:Y:S02]  /*290a0*/  ELECT P6, UR62, PT ;  /* 0x00000000003e782f */ /* 0x000fe400038c0000 */
[----:B------:R-:W-:Y:S01]  /*290b0*/  MOV R14, UR62 ;  /* 0x0000003e000e7c02 */ /* 0x000fe20008000f00 */
[----:B0-----:R-:W-:Y:S10]  /*290c0*/  ENDCOLLECTIVE ;  /* 0x000000000000791b */ /* 0x001ff40003800000 */
.L_x_1884:
[----:B------:R-:W-:Y:S05]  /*290d0*/  BSYNC B1 ;  /* 0x0000000000017941 */ /* 0x000fea0003800000 */
.L_x_1883:
[----:B------:R-:W-:Y:S05]  /*290e0*/  BRA `(.L_x_1885) ;  /* 0xffffff8c00a07947 */ /* 0x000fea000383ffff */
.L_x_1677:
[----:B0-----:R0:W1:Y:S02]  /*290f0*/  SYNCS.PHASECHK.TRANS64.TRYWAIT P0, [R11+URZ+0x30820], R7 ;  /* 0x030820070b0075a7 */ /* 0x001064000800017f */
[----:B-1----:R-:W-:Y:S05]  /*29100*/  @!P0 NANOSLEEP.SYNCS 0x989680 ;  /* 0x009896800000895d */ /* 0x002fea0003900000 */
[----:B------:R-:W1:Y:S02]  /*29110*/  @!P0 SYNCS.PHASECHK.TRANS64 P0, [R11+URZ+0x30820], R7 ;  /* 0x030820070b0085a7 */ /* 0x000e64000800007f */
[----:B-1----:R-:W-:Y:S05]  /*29120*/  @!P0 BRA `(.L_x_1677) ;  /* 0xfffffffc00f08947 */ /* 0x002fea000383ffff */
[----:B------:R-:W-:Y:S05]  /*29130*/  BRA `(.L_x_1886) ;  /* 0xffffff8c00bc7947 */ /* 0x000fea000383ffff */
.L_x_1680:
[----:B0-----:R0:W1:Y:S02]  /*29140*/  SYNCS.PHASECHK.TRANS64.TRYWAIT P0, [R7+URZ+0x308a0], R9 ;  /* 0x0308a009070075a7 */ /* 0x001064000800017f */
[----:B-1----:R-:W-:Y:S05]  /*29150*/  @!P0 NANOSLEEP.SYNCS 0x989680 ;  /* 0x009896800000895d */ /* 0x002fea0003900000 */
[----:B------:R-:W1:Y:S02]  /*29160*/  @!P0 SYNCS.PHASECHK.TRANS64 P0, [R7+URZ+0x308a0], R9 ;  /* 0x0308a009070085a7 */ /* 0x000e64000800007f */
[----:B-1----:R-:W-:Y:S05]  /*29170*/  @!P0 BRA `(.L_x_1680) ;  /* 0xfffffffc00f08947 */ /* 0x002fea000383ffff */
[----:B------:R-:W-:Y:S05]  /*29180*/  BRA `(.L_x_1887) ;  /* 0xffffff8c00cc7947 */ /* 0x000fea000383ffff */
.L_x_1682:
[----:B-1----:R1:W2:Y:S02]  /*29190*/  SYNCS.PHASECHK.TRANS64.TRYWAIT P0, [R7+URZ+0x308c0], R9 ;  /* 0x0308c009070075a7 */ /* 0x0022a4000800017f */
[----:B--2---:R-:W-:Y:S05]  /*291a0*/  @!P0 NANOSLEEP.SYNCS 0x989680 ;  /* 0x009896800000895d */ /* 0x004fea0003900000 */
[----:B------:R-:W2:Y:S02]  /*291b0*/  @!P0 SYNCS.PHASECHK.TRANS64 P0, [R7+URZ+0x308c0], R9 ;  /* 0x0308c009070085a7 */ /* 0x000ea4000800007f */
[----:B--2---:R-:W-:Y:S05]  /*291c0*/  @!P0 BRA `(.L_x_1682) ;  /* 0xfffffffc00f08947 */ /* 0x004fea000383ffff */
[----:B------:R-:W-:Y:S05]  /*291d0*/  BRA `(.L_x_1888) ;  /* 0xffffff90006c7947 */ /* 0x000fea000383ffff */
.L_x_1686:
[----:B0-----:R0:W1:Y:S02]  /*291e0*/  SYNCS.PHASECHK.TRANS64.TRYWAIT P0, [R7+URZ+0x308a0], R8 ;  /* 0x0308a008070075a7 */ /* 0x001064000800017f */
[----:B-1----:R-:W-:Y:S05]  /*291f0*/  @!P0 NANOSLEEP.SYNCS 0x989680 ;  /* 0x009896800000895d */ /* 0x002fea0003900000 */
[----:B------:R-:W1:Y:S02]  /*29200*/  @!P0 SYNCS.PHASECHK.TRANS64 P0, [R7+URZ+0x308a0], R8 ;  /* 0x0308a008070085a7 */ /* 0x000e64000800007f */
[----:B-1----:R-:W-:Y:S05]  /*29210*/  @!P0 BRA `(.L_x_1686) ;  /* 0xfffffffc00f08947 */ /* 0x002fea000383ffff */
[----:B------:R-:W-:Y:S05]  /*29220*/  BRA `(.L_x_1889) ;  /* 0xffffff9400547947 */ /* 0x000fea000383ffff */
.L_x_1688:
[----:B-1----:R1:W2:Y:S02]  /*29230*/  SYNCS.PHASECHK.TRANS64.TRYWAIT P1, [R7+URZ+0x308c0], R8 ;  /* 0x0308c008070075a7 */ /* 0x0022a4000802017f */
[----:B--2---:R-:W-:Y:S05]  /*29240*/  @!P1 NANOSLEEP.SYNCS 0x989680 ;  /* 0x009896800000995d */ /* 0x004fea0003900000 */
[----:B------:R-:W2:Y:S02]  /*29250*/  @!P1 SYNCS.PHASECHK.TRANS64 P1, [R7+URZ+0x308c0], R8 ;  /* 0x0308c008070095a7 */ /* 0x000ea4000802007f */
[----:B--2---:R-:W-:Y:S05]  /*29260*/  @!P1 BRA `(.L_x_1688) ;  /* 0xfffffffc00f09947 */ /* 0x004fea000383ffff */
[----:B------:R-:W-:Y:S05]  /*29270*/  BRA `(.L_x_1890) ;  /* 0xffffff9400f07947 */ /* 0x000fea000383ffff */
.L_x_1709:
[----:B------:R-:W0:Y:S01]  /*29280*/  S2R R7, SR_TID.X ;  /* 0x0000000000077919 */ /* 0x000e220000002100 */
[----:B------:R-:W-:Y:S01]  /*29290*/  BSSY B0, `(.L_x_1891) ;  /* 0x000000a000007945 */ /* 0x000fe20003800000 */
[----:B------:R-:W-:Y:S02]  /*292a0*/  IMAD.MOV.U32 R12, RZ, RZ, RZ ;  /* 0x000000ffff0c7224 */ /* 0x000fe400078e00ff */
[----:B------:R-:W-:Y:S02]  /*292b0*/  IMAD.MOV.U32 R11, RZ, RZ, 0x1f ;  /* 0x0000001fff0b7424 */ /* 0x000fe400078e00ff */
[----:B------:R-:W-:Y:S01]  /*292c0*/  IMAD.MOV.U32 R15, RZ, RZ, -0x1 ;  /* 0xffffffffff0f7424 */ /* 0x000fe200078e00ff */
[----:B0-----:R-:W-:-:S04]  /*292d0*/  SHF.R.U32.HI R7, RZ, 0x5, R7 ;  /* 0x00000005ff077819 */ /* 0x001fc80000011607 */
[----:B------:R-:W-:-:S04]  /*292e0*/  LOP3.LUT R7, R7, 0x3, RZ, 0xc0, !PT ;  /* 0x0000000307077812 */ /* 0x000fc800078ec0ff */
[----:B------:R-:W-:-:S07]  /*292f0*/  MOV R13, R7 ;  /* 0x00000007000d7202 */ /* 0x000fce0000000f00 */
[----:B------:R-:W-:Y:S05]  /*29300*/  WARPSYNC.COLLECTIVE R15, `(.L_x_1892) ;  /* 0x000000000f087348 */ /* 0x000fea0003c00000 */
[----:B------:R0:W1:Y:S02]  /*29310*/  SHFL.IDX P6, R14, R13, R12, R11 ;  /* 0x0000000c0d0e7389 */ /* 0x00006400000c000b */
[----:B01----:R-:W-:Y:S01]  /*29320*/  ENDCOLLECTIVE ;  /* 0x000000000000791b */ /* 0x003fe20003800000 */
.L_x_1892:
[----:B------:R-:W-:Y:S05]  /*29330*/  BSYNC B0 ;  /* 0x0000000000007941 */ /* 0x000fea0003800000 */
.L_x_1891:
[----:B------:R-:W-:Y:S05]  /*29340*/  BRA `(.L_x_1893) ;  /* 0xffffffa800187947 */ /* 0x000fea000383ffff */
.L_x_1710:
[----:B------:R-:W-:Y:S01]  /*29350*/  BSSY B0, `(.L_x_1894) ;  /* 0x0000006000007945 */ /* 0x000fe20003800000 */
[----:B------:R-:W-:-:S07]  /*29360*/  MOV R15, 0xffffffff ;  /* 0xffffffff000f7802 */ /* 0x000fce0000000f00 */
[----:B------:R-:W-:Y:S05]  /*29370*/  WARPSYNC.COLLECTIVE R15, `(.L_x_1895) ;  /* 0x000000000f0c7348 */ /* 0x000fea0003c00000 */
[----:B------:R-:W-:Y:S02]  /*29380*/  ELECT P6, UR62, PT ;  /* 0x00000000003e782f */ /* 0x000fe400038c0000 */
[----:B------:R-:W-:Y:S01]  /*29390*/  MOV R14, UR62 ;  /* 0x0000003e000e7c02 */ /* 0x000fe20008000f00 */
[----:B------:R-:W-:Y:S10]  /*293a0*/  ENDCOLLECTIVE ;  /* 0x000000000000791b */ /* 0x000ff40003800000 */
.L_x_1895:
[----:B------:R-:W-:Y:S05]  /*293b0*/  BSYNC B0 ;  /* 0x0000000000007941 */ /* 0x000fea0003800000 */
.L_x_1894:
[----:B------:R-:W-:Y:S05]  /*293c0*/  BRA `(.L_x_1896) ;  /* 0xffffffa800087947 */ /* 0x000fea000383ffff */
.L_x_1713:
[----:B0-----:R0:W1:Y:S02]  /*293d0*/  SYNCS.PHASECHK.TRANS64.TRYWAIT P0, [R7+URZ+0x30840], R10 ;  /* 0x0308400a070075a7 */ /* 0x001064000800017f */
[----:B-1----:R-:W-:Y:S05]  /*293e0*/  @!P0 NANOSLEEP.SYNCS 0x989680 ;  /* 0x009896800000895d */ /* 0x002fea0003900000 */
[----:B------:R-:W1:Y:S02]  /*293f0*/  @!P0 SYNCS.PHASECHK.TRANS64 P0, [R7+URZ+0x30840], R10 ;  /* 0x0308400a070085a7 */ /* 0x000e64000800007f */
[----:B-1----:R-:W-:Y:S05]  /*29400*/  @!P0 BRA `(.L_x_1713) ;  /* 0xfffffffc00f08947 */ /* 0x002fea000383ffff */
[----:B------:R-:W-:Y:S05]  /*29410*/  BRA `(.L_x_1897) ;  /* 0xffffffa800707947 */ /* 0x000fea000383ffff */
.L_x_1716:
        /* <DEDUP_REMOVED lines=8> */
.L_x_1724:
[----:B0-----:R0:W1:Y:S02]  /*294a0*/  SYNCS.PHASECHK.TRANS64.TRYWAIT P0, [R3+URZ+0x30840], R8 ;  /* 0x03084008030075a7 */ /* 0x001064000800017f */
[----:B-1----:R-:W-:Y:S05]  /*294b0*/  @!P0 NANOSLEEP.SYNCS 0x989680 ;  /* 0x009896800000895d */ /* 0x002fea0003900000 */
[----:B------:R-:W1:Y:S02]  /*294c0*/  @!P0 SYNCS.PHASECHK.TRANS64 P0, [R3+URZ+0x30840], R8 ;  /* 0x03084008030085a7 */ /* 0x000e64000800007f */
[----:B-1----:R-:W-:Y:S05]  /*294d0*/  @!P0 BRA `(.L_x_1724) ;  /* 0xfffffffc00f08947 */ /* 0x002fea000383ffff */
[----:B------:R-:W-:Y:S05]  /*294e0*/  BRA `(.L_x_1899) ;  /* 0xffffffb000ac7947 */ /* 0x000fea000383ffff */
.L_x_1726:
[----:B0-----:R0:W1:Y:S02]  /*294f0*/  SYNCS.PHASECHK.TRANS64.TRYWAIT P0, [R3+URZ+0x30860], R8 ;  /* 0x03086008030075a7 */ /* 0x001064000800017f */
[----:B-1----:R-:W-:Y:S05]  /*29500*/  @!P0 NANOSLEEP.SYNCS 0x989680 ;  /* 0x009896800000895d */ /* 0x002fea0003900000 */
[----:B------:R-:W1:Y:S02]  /*29510*/  @!P0 SYNCS.PHASECHK.TRANS64 P0, [R3+URZ+0x30860], R8 ;  /* 0x03086008030085a7 */ /* 0x000e64000800007f */
[----:B-1----:R-:W-:Y:S05]  /*29520*/  @!P0 BRA `(.L_x_1726) ;  /* 0xfffffffc00f08947 */ /* 0x002fea000383ffff */
[----:B------:R-:W-:Y:S05]  /*29530*/  BRA `(.L_x_1900) ;  /* 0xffffffb400687947 */ /* 0x000fea000383ffff */
.L_x_1732:
[----:B-1----:R1:W2:Y:S02]  /*29540*/  SYNCS.PHASECHK.TRANS64.TRYWAIT P0, [R2+URZ+0x30840], R3 ;  /* 0x03084003020075a7 */ /* 0x0022a4000800017f */
[----:B--2---:R-:W-:Y:S05]  /*29550*/  @!P0 NANOSLEEP.SYNCS 0x989680 ;  /* 0x009896800000895d */ /* 0x004fea0003900000 */
[----:B------:R-:W2:Y:S02]  /*29560*/  @!P0 SYNCS.PHASECHK.TRANS64 P0, [R2+URZ+0x30840], R3 ;  /* 0x03084003020085a7 */ /* 0x000ea4000800007f */
[----:B--2---:R-:W-:Y:S05]  /*29570*/  @!P0 BRA `(.L_x_1732) ;  /* 0xfffffffc00f08947 */ /* 0x004fea000383ffff */
[----:B------:R-:W-:Y:S05]  /*29580*/  BRA `(.L_x_1901) ;  /* 0xffffffb800f87947 */ /* 0x000fea000383ffff */
.L_x_1734:
[----:B0-----:R0:W1:Y:S02]  /*29590*/  SYNCS.PHASECHK.TRANS64.TRYWAIT P0, [R2+URZ+0x30860], R3 ;  /* 0x03086003020075a7 */ /* 0x001064000800017f */
[----:B-1----:R-:W-:Y:S05]  /*295a0*/  @!P0 NANOSLEEP.SYNCS 0x989680 ;  /* 0x009896800000895d */ /* 0x002fea0003900000 */
[----:B------:R-:W1:Y:S02]  /*295b0*/  @!P0 SYNCS.PHASECHK.TRANS64 P0, [R2+URZ+0x30860], R3 ;  /* 0x03086003020085a7 */ /* 0x000e64000800007f */
[----:B-1----:R-:W-:Y:S05]  /*295c0*/  @!P0 BRA `(.L_x_1734) ;  /* 0xfffffffc00f08947 */ /* 0x002fea000383ffff */
[----:B------:R-:W-:Y:S05]  /*295d0*/  BRA `(.L_x_1902) ;  /* 0xffffffbc00b47947 */ /* 0x000fea000383ffff */
.L_x_1740:
[----:B--2---:R2:W3:Y:S02]  /*295e0*/  SYNCS.PHASECHK.TRANS64.TRYWAIT P0, [R2+URZ+0x30840], R3 ;  /* 0x03084003020075a7 */ /* 0x0044e4000800017f */
[----:B---3--:R-:W-:Y:S05]  /*295f0*/  @!P0 NANOSLEEP.SYNCS 0x989680 ;  /* 0x009896800000895d */ /* 0x008fea0003900000 */
[----:B------:R-:W3:Y:S02]  /*29600*/  @!P0 SYNCS.PHASECHK.TRANS64 P0, [R2+URZ+0x30840], R3 ;  /* 0x03084003020085a7 */ /* 0x000ee4000800007f */
[----:B---3--:R-:W-:Y:S05]  /*29610*/  @!P0 BRA `(.L_x_1740) ;  /* 0xfffffffc00f08947 */ /* 0x008fea000383ffff */
[----:B------:R-:W-:Y:S05]  /*29620*/  BRA `(.L_x_1903) ;  /* 0xffffffc400187947 */ /* 0x000fea000383ffff */
.L_x_1742:
[----:B0-----:R0:W1:Y:S02]  /*29630*/  SYNCS.PHASECHK.TRANS64.TRYWAIT P0, [R2+URZ+0x30860], R9 ;  /* 0x03086009020075a7 */ /* 0x001064000800017f */
[----:B-1----:R-:W-:Y:S05]  /*29640*/  @!P0 NANOSLEEP.SYNCS 0x989680 ;  /* 0x009896800000895d */ /* 0x002fea0003900000 */
[----:B------:R-:W1:Y:S02]  /*29650*/  @!P0 SYNCS.PHASECHK.TRANS64 P0, [R2+URZ+0x30860], R9 ;  /* 0x03086009020085a7 */ /* 0x000e64000800007f */
[----:B-1----:R-:W-:Y:S05]  /*29660*/  @!P0 BRA `(.L_x_1742) ;  /* 0xfffffffc00f08947 */ /* 0x002fea000383ffff */
[----:B------:R-:W-:Y:S05]  /*29670*/  BRA `(.L_x_1904) ;  /* 0xffffffc400d07947 */ /* 0x000fea000383ffff */
.L_x_1750:
[----:B-1----:R1:W2:Y:S02]  /*29680*/  SYNCS.PHASECHK.TRANS64.TRYWAIT P0, [R3+URZ+0x30860], R2 ;  /* 0x03086002030075a7 */ /* 0x0022a4000800017f */
[----:B--2---:R-:W-:Y:S05]  /*29690*/  @!P0 NANOSLEEP.SYNCS 0x989680 ;  /* 0x009896800000895d */ /* 0x004fea0003900000 */
[----:B------:R-:W2:Y:S02]  /*296a0*/  @!P0 SYNCS.PHASECHK.TRANS64 P0, [R3+URZ+0x30860], R2 ;  /* 0x03086002030085a7 */ /* 0x000ea4000800007f */
[----:B--2---:R-:W-:Y:S05]  /*296b0*/  @!P0 BRA `(.L_x_1750) ;  /* 0xfffffffc00f08947 */ /* 0x004fea000383ffff */
[----:B------:R-:W-:Y:S05]  /*296c0*/  BRA `(.L_x_1905) ;  /* 0xffffffcc001c7947 */ /* 0x000fea000383ffff */
.L_x_1753:
[----:B------:R-:W-:Y:S01]  /*296d0*/  BSSY B0, `(.L_x_1906) ;  /* 0x0000008000007945 */ /* 0x000fe20003800000 */
[----:B------:R-:W-:Y:S01]  /*296e0*/  IMAD.MOV.U32 R13, RZ, RZ, R16 ;  /* 0x000000ffff0d7224 */ /* 0x000fe200078e0010 */
[----:B0-----:R-:W-:Y:S01]  /*296f0*/  MOV R15, 0xffffffff ;  /* 0xffffffff000f7802 */ /* 0x001fe20000000f00 */
[----:B------:R-:W-:Y:S02]  /*29700*/  IMAD.MOV.U32 R12, RZ, RZ, RZ ;  /* 0x000000ffff0c7224 */ /* 0x000fe400078e00ff */
[----:B------:R-:W-:-:S07]  /*29710*/  IMAD.MOV.U32 R11, RZ, RZ, 0x1f ;  /* 0x0000001fff0b7424 */ /* 0x000fce00078e00ff */
[----:B-123--:R-:W-:Y:S05]  /*29720*/  WARPSYNC.COLLECTIVE R15, `(.L_x_1907) ;  /* 0x000000000f087348 */ /* 0x00efea0003c00000 */
[----:B------:R0:W4:Y:S02]  /*29730*/  SHFL.IDX P6, R14, R13, R12, R11 ;  /* 0x0000000c0d0e7389 */ /* 0x00012400000c000b */
[----:B01234-:R-:W-:Y:S01]  /*29740*/  ENDCOLLECTIVE ;  /* 0x000000000000791b */ /* 0x01ffe20003800000 */
.L_x_1907:
[----:B------:R-:W-:Y:S05]  /*29750*/  BSYNC B0 ;  /* 0x0000000000007941 */ /* 0x000fea0003800000 */
.L_x_1906:
[----:B------:R-:W-:Y:S01]  /*29760*/  IMAD.MOV.U32 R13, RZ, RZ, R16 ;  /* 0x000000ffff0d7224 */ /* 0x000fe200078e0010 */
[----:B------:R-:W-:Y:S01]  /*29770*/  MOV R11, 0x1f ;  /* 0x0000001f000b7802 */ /* 0x000fe20000000f00 */
[----:B------:R-:W-:Y:S02]  /*29780*/  IMAD.MOV.U32 R12, RZ, RZ, 0x1 ;  /* 0x00000001ff0c7424 */ /* 0x000fe400078e00ff */
[----:B------:R-:W-:Y:S02]  /*29790*/  IMAD.MOV.U32 R15, RZ, RZ, -0x1 ;  /* 0xffffffffff0f7424 */ /* 0x000fe400078e00ff */
[----:B------:R-:W-:-:S07]  /*297a0*/  IMAD.MOV.U32 R4, RZ, RZ, R14 ;  /* 0x000000ffff047224 */ /* 0x000fce00078e000e */
[----:B------:R-:W-:Y:S05]  /*297b0*/  WARPSYNC.COLLECTIVE R15, `(.L_x_1908) ;  /* 0x000000000f087348 */ /* 0x000fea0003c00000 */
[----:B------:R0:W1:Y:S02]  /*297c0*/  SHFL.IDX P6, R14, R13, R12, R11 ;  /* 0x0000000c0d0e7389 */ /* 0x00006400000c000b */
[----:B01----:R-:W-:Y:S01]  /*297d0*/  ENDCOLLECTIVE ;  /* 0x000000000000791b */ /* 0x003fe20003800000 */
.L_x_1908:
[----:B------:R-:W-:Y:S01]  /*297e0*/  IMAD.MOV.U32 R16, RZ, RZ, R14 ;  /* 0x000000ffff107224 */ /* 0x000fe200078e000e */
[----:B------:R-:W-:Y:S06]  /*297f0*/  BRA `(.L_x_1909) ;  /* 0xffffffcc00d87947 */ /* 0x000fec000383ffff */
.L_x_1756:
[----:B------:R-:W-:Y:S01]  /*29800*/  BSSY B0, `(.L_x_1910) ;  /* 0x0000008000007945 */ /* 0x000fe20003800000 */
[----:B-----5:R-:W-:Y:S01]  /*29810*/  IMAD.MOV.U32 R13, RZ, RZ, R17 ;  /* 0x000000ffff0d7224 */ /* 0x020fe200078e0011 */
[----:B------:R-:W-:Y:S01]  /*29820*/  MOV R12, 0x1 ;  /* 0x00000001000c7802 */ /* 0x000fe20000000f00 */
[----:B0-----:R-:W-:Y:S02]  /*29830*/  IMAD.MOV.U32 R11, RZ, RZ, RZ ;  /* 0x000000ffff0b7224 */ /* 0x001fe400078e00ff */
[----:B------:R-:W-:-:S07]  /*29840*/  IMAD.MOV.U32 R15, RZ, RZ, -0x1 ;  /* 0xffffffffff0f7424 */ /* 0x000fce00078e00ff */
[----:B-1-34-:R-:W-:Y:S05]  /*29850*/  WARPSYNC.COLLECTIVE R15, `(.L_x_1911) ;  /* 0x000000000f087348 */ /* 0x01afea0003c00000 */
[----:B------:R0:W2:Y:S02]  /*29860*/  SHFL.UP P6, R14, R13, R12, R11 ;  /* 0x0400000c0d0e7389 */ /* 0x0000a400000c000b */
[----:B01234-:R-:W-:Y:S01]  /*29870*/  ENDCOLLECTIVE ;  /* 0x000000000000791b */ /* 0x01ffe20003800000 */
.L_x_1911:
[----:B------:R-:W-:Y:S05]  /*29880*/  BSYNC B0 ;  /* 0x0000000000007941 */ /* 0x000fea0003800000 */
.L_x_1910:
[C---:B------:R-:W-:Y:S01]  /*29890*/  ISETP.NE.AND P0, PT, R7.reuse, RZ, PT ;  /* 0x000000ff0700720c */ /* 0x040fe20003f05270 */
[----:B------:R-:W-:Y:S01]  /*298a0*/  IMAD.MOV.U32 R11, RZ, RZ, RZ ;  /* 0x000000ffff0b7224 */ /* 0x000fe200078e00ff */
[----:B------:R-:W-:Y:S01]  /*298b0*/  MOV R12, 0x2 ;  /* 0x00000002000c7802 */ /* 0x000fe20000000f00 */
[----:B------:R-:W-:Y:S01]  /*298c0*/  IMAD.MOV.U32 R15, RZ, RZ, -0x1 ;  /* 0xffffffffff0f7424 */ /* 0x000fe200078e00ff */
[----:B------:R-:W-:Y:S02]  /*298d0*/  SEL R14, R14, RZ, P0 ;  /* 0x000000ff0e0e7207 */ /* 0x000fe40000000000 */
[----:B------:R-:W-:-:S03]  /*298e0*/  ISETP.GE.U32.AND P0, PT, R7, 0x2, PT ;  /* 0x000000020700780c */ /* 0x000fc60003f06070 */
[----:B------:R-:W-:-:S10]  /*298f0*/  IMAD.IADD R13, R17, 0x1, R14 ;  /* 0x00000001110d7824 */ /* 0x000fd400078e020e */
[----:B------:R-:W-:Y:S05]  /*29900*/  WARPSYNC.COLLECTIVE R15, `(.L_x_1912) ;  /* 0x000000000f087348 */ /* 0x000fea0003c00000 */
[----:B------:R0:W1:Y:S02]  /*29910*/  SHFL.UP P6, R14, R13, R12, R11 ;  /* 0x0400000c0d0e7389 */ /* 0x00006400000c000b */
[----:B01----:R-:W-:Y:S01]  /*29920*/  ENDCOLLECTIVE ;  /* 0x000000000000791b */ /* 0x003fe20003800000 */
.L_x_1912:
        /* <DEDUP_REMOVED lines=8> */
.L_x_1913:
[----:B------:R-:W-:Y:S02]  /*299b0*/  MOV R12, 0x8 ;  /* 0x00000008000c7802 */ /* 0x000fe40000000f00 */
[----:B------:R-:W-:Y:S02]  /*299c0*/  SEL R14, R14, RZ, P0 ;  /* 0x000000ff0e0e7207 */ /* 0x000fe40000000000 */
[----:B------:R-:W-:-:S03]  /*299d0*/  ISETP.GE.U32.AND P0, PT, R7, 0x8, PT ;  /* 0x000000080700780c */ /* 0x000fc60003f06070 */
[----:B------:R-:W-:-:S04]  /*299e0*/  IMAD.IADD R5, R3, 0x1, R14 ;  /* 0x0000000103057824 */ /* 0x000fc800078e020e */
[----:B------:R-:W-:-:S07]  /*299f0*/  IMAD.MOV.U32 R13, RZ, RZ, R5 ;  /* 0x000000ffff0d7224 */ /* 0x000fce00078e0005 */
[----:B------:R-:W-:Y:S05]  /*29a00*/  WARPSYNC.COLLECTIVE R15, `(.L_x_1914) ;  /* 0x000000000f087348 */ /* 0x000fea0003c00000 */
[----:B------:R0:W1:Y:S02]  /*29a10*/  SHFL.UP P6, R14, R13, R12, R11 ;  /* 0x0400000c0d0e7389 */ /* 0x00006400000c000b */
[----:B01----:R-:W-:Y:S01]  /*29a20*/  ENDCOLLECTIVE ;  /* 0x000000000000791b */ /* 0x003fe20003800000 */
.L_x_1914:
        /* <DEDUP_REMOVED lines=8> */
.L_x_1915:
        /* <DEDUP_REMOVED lines=8> */
.L_x_1916:
[----:B------:R-:W-:Y:S05]  /*29b30*/  BRA `(.L_x_1917) ;  /* 0xffffffcc00a07947 */ /* 0x000fea000383ffff */
.L_x_1761:
[----:B------:R-:W-:Y:S01]  /*29b40*/  BSSY B0, `(.L_x_1918) ;  /* 0x0000008000007945 */ /* 0x000fe20003800000 */
[----:B-----5:R-:W-:Y:S01]  /*29b50*/  MOV R13, R17 ;  /* 0x00000011000d7202 */ /* 0x020fe20000000f00 */
[----:B------:R-:W-:Y:S02]  /*29b60*/  IMAD.MOV.U32 R12, RZ, RZ, 0x1 ;  /* 0x00000001ff0c7424 */ /* 0x000fe400078e00ff */
[----:B------:R-:W-:Y:S02]  /*29b70*/  IMAD.MOV.U32 R11, RZ, RZ, RZ ;  /* 0x000000ffff0b7224 */ /* 0x000fe400078e00ff */
[----:B------:R-:W-:-:S07]  /*29b80*/  IMAD.MOV.U32 R15, RZ, RZ, -0x1 ;  /* 0xffffffffff0f7424 */ /* 0x000fce00078e00ff */
[----:B0-----:R-:W-:Y:S05]  /*29b90*/  WARPSYNC.COLLECTIVE R15, `(.L_x_1919) ;  /* 0x000000000f087348 */ /* 0x001fea0003c00000 */
[----:B------:R1:W2:Y:S02]  /*29ba0*/  SHFL.UP P6, R14, R13, R12, R11 ;  /* 0x0400000c0d0e7389 */ /* 0x0002a400000c000b */
[----:B012---:R-:W-:Y:S01]  /*29bb0*/  ENDCOLLECTIVE ;  /* 0x000000000000791b */ /* 0x007fe20003800000 */
.L_x_1919:
[----:B------:R-:W-:Y:S05]  /*29bc0*/  BSYNC B0 ;  /* 0x0000000000007941 */ /* 0x000fea0003800000 */
.L_x_1918:
[C---:B------:R-:W-:Y:S01]  /*29bd0*/  ISETP.NE.AND P0, PT, R7.reuse, RZ, PT ;  /* 0x000000ff0700720c */ /* 0x040fe20003f05270 */
[----:B------:R-:W-:Y:S02]  /*29be0*/  IMAD.MOV.U32 R12, RZ, RZ, 0x2 ;  /* 0x00000002ff0c7424 */ /* 0x000fe400078e00ff */
[----:B------:R-:W-:Y:S01]  /*29bf0*/  IMAD.MOV.U32 R11, RZ, RZ, RZ ;  /* 0x000000ffff0b7224 */ /* 0x000fe200078e00ff */
[----:B------:R-:W-:Y:S01]  /*29c00*/  SEL R14, R14, RZ, P0 ;  /* 0x000000ff0e0e7207 */ /* 0x000fe20000000000 */
[----:B------:R-:W-:Y:S01]  /*29c10*/  IMAD.MOV.U32 R15, RZ, RZ, -0x1 ;  /* 0xffffffffff0f7424 */ /* 0x000fe200078e00ff */
[----:B------:R-:W-:Y:S02]  /*29c20*/  ISETP.GE.U32.AND P0, PT, R7, 0x2, PT ;  /* 0x000000020700780c */ /* 0x000fe40003f06070 */
[----:B------:R-:W-:-:S11]  /*29c30*/  IADD3 R13, R17, R14, RZ ;  /* 0x0000000e110d7210 */ /* 0x000fd60007ffe0ff */
[----:B------:R-:W-:Y:S05]  /*29c40*/  WARPSYNC.COLLECTIVE R15, `(.L_x_1920) ;  /* 0x000000000f087348 */ /* 0x000fea0003c00000 */
[----:B------:R0:W1:Y:S02]  /*29c50*/  SHFL.UP P6, R14, R13, R12, R11 ;  /* 0x0400000c0d0e7389 */ /* 0x00006400000c000b */
[----:B01----:R-:W-:Y:S01]  /*29c60*/  ENDCOLLECTIVE ;  /* 0x000000000000791b */ /* 0x003fe20003800000 */
.L_x_1920:
        /* <DEDUP_REMOVED lines=8> */
.L_x_1921:
        /* <DEDUP_REMOVED lines=8> */
.L_x_1922:
        /* <DEDUP_REMOVED lines=8> */
.L_x_1923:
[----:B------:R-:W-:Y:S01]  /*29df0*/  IMAD.MOV.U32 R12, RZ, RZ, 0x1f ;  /* 0x0000001fff0c7424 */ /* 0x000fe200078e00ff */
[----:B------:R-:W-:Y:S02]  /*29e00*/  MOV R11, 0x1f ;  /* 0x0000001f000b7802 */ /* 0x000fe40000000f00 */
[----:B------:R-:W-:-:S05]  /*29e10*/  SEL R3, R14, RZ, P0 ;  /* 0x000000ff0e037207 */ /* 0x000fca0000000000 */
[----:B------:R-:W-:-:S04]  /*29e20*/  IMAD.IADD R2, R6, 0x1, R3 ;  /* 0x0000000106027824 */ /* 0x000fc800078e0203 */
[----:B------:R-:W-:-:S07]  /*29e30*/  IMAD.MOV.U32 R13, RZ, RZ, R2 ;  /* 0x000000ffff0d7224 */ /* 0x000fce00078e0002 */
[----:B------:R-:W-:Y:S05]  /*29e40*/  WARPSYNC.COLLECTIVE R15, `(.L_x_1924) ;  /* 0x000000000f087348 */ /* 0x000fea0003c00000 */
[----:B------:R0:W1:Y:S02]  /*29e50*/  SHFL.IDX P6, R14, R13, R12, R11 ;  /* 0x0000000c0d0e7389 */ /* 0x00006400000c000b */
[----:B01----:R-:W-:Y:S01]  /*29e60*/  ENDCOLLECTIVE ;  /* 0x000000000000791b */ /* 0x003fe20003800000 */
.L_x_1924:
[----:B------:R-:W-:Y:S05]  /*29e70*/  BRA `(.L_x_1925) ;  /* 0xffffffcc00887947 */ /* 0x000fea000383ffff */
.L_x_1763:
[----:B------:R-:W-:Y:S01]  /*29e80*/  BSSY B0, `(.L_x_1926) ;  /* 0x0000006000007945 */ /* 0x000fe20003800000 */
[----:B------:R-:W-:Y:S01]  /*29e90*/  PLOP3.LUT P6, PT, P6, PT, PT, 0x8, 0x0 ;  /* 0x000000000000781c */ /* 0x000fe200037ce170 */
[----:B------:R-:W-:-:S12]  /*29ea0*/  IMAD.MOV.U32 R15, RZ, RZ, -0x1 ;  /* 0xffffffffff0f7424 */ /* 0x000fd800078e00ff */
[----:B0-----:R-:W-:Y:S05]  /*29eb0*/  WARPSYNC.COLLECTIVE R15, `(.L_x_1927) ;  /* 0x000000000f087348 */ /* 0x001fea0003c00000 */
[----:B------:R-:W-:Y:S01]  /*29ec0*/  VOTE.ANY R14, PT, P6 ;  /* 0x00000000000e7806 */ /* 0x000fe200030e0100 */
[----:B0-----:R-:W-:Y:S06]  /*29ed0*/  ENDCOLLECTIVE ;  /* 0x000000000000791b */ /* 0x001fec0003800000 */
.L_x_1927:
[----:B------:R-:W-:Y:S05]  /*29ee0*/  BSYNC B0 ;  /* 0x0000000000007941 */ /* 0x000fea0003800000 */
.L_x_1926:
[----:B------:R-:W-:Y:S01]  /*29ef0*/  IMAD.MOV.U32 R3, RZ, RZ, R14 ;  /* 0x000000ffff037224 */ /* 0x000fe200078e000e */
[----:B------:R-:W-:Y:S01]  /*29f00*/  MOV R13, R17 ;  /* 0x00000011000d7202 */ /* 0x000fe20000000f00 */
[----:B------:R-:W-:Y:S01]  /*29f10*/  IMAD.MOV.U32 R11, RZ, RZ, 0x1f ;  /* 0x0000001fff0b7424 */ /* 0x000fe200078e00ff */
[----:B------:R-:W-:Y:S01]  /*29f20*/  MOV R15, 0xffffffff ;  /* 0xffffffff000f7802 */ /* 0x000fe20000000f00 */
[----:B------:R-:W0:Y:S02]  /*29f30*/  POPC R6, R3 ;  /* 0x0000000300067309 */ /* 0x000e240000000000 */
[----:B0-----:R-:W-:-:S07]  /*29f40*/  IMAD.MOV.U32 R12, RZ, RZ, R6 ;  /* 0x000000ffff0c7224 */ /* 0x001fce00078e0006 */
[----:B------:R-:W-:Y:S05]  /*29f50*/  WARPSYNC.COLLECTIVE R15, `(.L_x_1928) ;  /* 0x000000000f087348 */ /* 0x000fea0003c00000 */
[----:B------:R0:W1:Y:S02]  /*29f60*/  SHFL.IDX P6, R14, R13, R12, R11 ;  /* 0x0000000c0d0e7389 */ /* 0x00006400000c000b */
[----:B01----:R-:W-:Y:S01]  /*29f70*/  ENDCOLLECTIVE ;  /* 0x000000000000791b */ /* 0x003fe20003800000 */
.L_x_1928:
[----:B------:R-:W-:Y:S01]  /*29f80*/  IMAD.MOV.U32 R17, RZ, RZ, R14 ;  /* 0x000000ffff117224 */ /* 0x000fe200078e000e */
[----:B------:R-:W-:Y:S06]  /*29f90*/  BRA `(.L_x_1929) ;  /* 0xffffffcc00787947 */ /* 0x000fec000383ffff */
.L_x_1765:
[----:B------:R-:W-:Y:S01]  /*29fa0*/  BSSY B0, `(.L_x_1930) ;  /* 0x0000007000007945 */ /* 0x000fe20003800000 */
[----:B------:R-:W-:Y:S01]  /*29fb0*/  IMAD.MOV.U32 R13, RZ, RZ, R2 ;  /* 0x000000ffff0d7224 */ /* 0x000fe200078e0002 */
[----:B------:R-:W-:Y:S01]  /*29fc0*/  MOV R11, 0x1f ;  /* 0x0000001f000b7802 */ /* 0x000fe20000000f00 */
[----:B------:R-:W-:-:S07]  /*29fd0*/  IMAD.MOV.U32 R15, RZ, RZ, -0x1 ;  /* 0xffffffffff0f7424 */ /* 0x000fce00078e00ff */
[----:B012---:R-:W-:Y:S05]  /*29fe0*/  WARPSYNC.COLLECTIVE R15, `(.L_x_1931) ;  /* 0x000000000f087348 */ /* 0x007fea0003c00000 */
[----:B------:R3:W4:Y:S02]  /*29ff0*/  SHFL.IDX P6, R14, R13, R12, R11 ;  /* 0x0000000c0d0e7389 */ /* 0x00072400000c000b */
[----:B01234-:R-:W-:Y:S01]  /*2a000*/  ENDCOLLECTIVE ;  /* 0x000000000000791b */ /* 0x01ffe20003800000 */
.L_x_1931:
[----:B------:R-:W-:Y:S05]  /*2a010*/  BSYNC B0 ;  /* 0x0000000000007941 */ /* 0x000fea0003800000 */
.L_x_1930:
[----:B------:R-:W-:Y:S01]  /*2a020*/  IMAD.MOV.U32 R7, RZ, RZ, R14 ;  /* 0x000000ffff077224 */ /* 0x000fe200078e000e */
[----:B------:R-:W-:Y:S06]  /*2a030*/  BRA `(.L_x_1764) ;  /* 0xffffffcc006c7947 */ /* 0x000fec000383ffff */
.L_x_1769:
[----:B-1----:R1:W2:Y:S02]  /*2a040*/  SYNCS.PHASECHK.TRANS64.TRYWAIT P0, [R0+URZ+0x30820], R3 ;  /* 0x03082003000075a7 */ /* 0x0022a4000800017f */
[----:B--2---:R-:W-:Y:S05]  /*2a050*/  @!P0 NANOSLEEP.SYNCS 0x989680 ;  /* 0x009896800000895d */ /* 0x004fea0003900000 */
[----:B------:R-:W2:Y:S02]  /*2a060*/  @!P0 SYNCS.PHASECHK.TRANS64 P0, [R0+URZ+0x30820], R3 ;  /* 0x03082003000085a7 */ /* 0x000ea4000800007f */
[----:B--2---:R-:W-:Y:S05]  /*2a070*/  @!P0 BRA `(.L_x_1769) ;  /* 0xfffffffc00f08947 */ /* 0x004fea000383ffff */
[----:B------:R-:W-:Y:S05]  /*2a080*/  BRA `(.L_x_1932) ;  /* 0xffffffd000e47947 */ /* 0x000fea000383ffff */
.L_x_1770:
[----:B------:R-:W2:Y:S01]  /*2a090*/  S2R R2, SR_TID.X ;  /* 0x0000000000027919 */ /* 0x000ea20000002100 */
[----:B------:R-:W-:Y:S01]  /*2a0a0*/  BSSY B0, `(.L_x_1933) ;  /* 0x000000a000007945 */ /* 0x000fe20003800000 */
[----:B------:R-:W-:Y:S01]  /*2a0b0*/  IMAD.MOV.U32 R12, RZ, RZ, RZ ;  /* 0x000000ffff0c7224 */ /* 0x000fe200078e00ff */
[----:B------:R-:W-:Y:S01]  /*2a0c0*/  MOV R15, 0xffffffff ;  /* 0xffffffff000f7802 */ /* 0x000fe20000000f00 */
[----:B0-----:R-:W-:Y:S01]  /*2a0d0*/  IMAD.MOV.U32 R11, RZ, RZ, 0x1f ;  /* 0x0000001fff0b7424 */ /* 0x001fe200078e00ff */
[----:B--2---:R-:W-:-:S04]  /*2a0e0*/  SHF.R.U32.HI R2, RZ, 0x5, R2 ;  /* 0x00000005ff027819 */ /* 0x004fc80000011602 */
[----:B------:R-:W-:-:S04]  /*2a0f0*/  LOP3.LUT R2, R2, 0x3, RZ, 0xc0, !PT ;  /* 0x0000000302027812 */ /* 0x000fc800078ec0ff */
[----:B------:R-:W-:-:S07]  /*2a100*/  MOV R13, R2 ;  /* 0x00000002000d7202 */ /* 0x000fce0000000f00 */
[----:B-1----:R-:W-:Y:S05]  /*2a110*/  WARPSYNC.COLLECTIVE R15, `(.L_x_1934) ;  /* 0x000000000f087348 */ /* 0x002fea0003c00000 */
[----:B------:R0:W2:Y:S02]  /*2a120*/  SHFL.IDX P6, R14, R13, R12, R11 ;  /* 0x0000000c0d0e7389 */ /* 0x0000a400000c000b */
[----:B012---:R-:W-:Y:S01]  /*2a130*/  ENDCOLLECTIVE ;  /* 0x000000000000791b */ /* 0x007fe20003800000 */
.L_x_1934:
[----:B------:R-:W-:Y:S05]  /*2a140*/  BSYNC B0 ;  /* 0x0000000000007941 */ /* 0x000fea0003800000 */
.L_x_1933:
[----:B------:R-:W-:Y:S05]  /*2a150*/  BRA `(.L_x_1935) ;  /* 0xffffffd000cc7947 */ /* 0x000fea000383ffff */
.L_x_1771:
[----:B------:R-:W-:Y:S01]  /*2a160*/  BSSY B0, `(.L_x_1936) ;  /* 0x0000006000007945 */ /* 0x000fe20003800000 */
[----:B------:R-:W-:-:S07]  /*2a170*/  IMAD.MOV.U32 R15, RZ, RZ, -0x1 ;  /* 0xffffffffff0f7424 */ /* 0x000fce00078e00ff */
[----:B012---:R-:W-:Y:S05]  /*2a180*/  WARPSYNC.COLLECTIVE R15, `(.L_x_1937) ;  /* 0x000000000f0c7348 */ /* 0x007fea0003c00000 */
[----:B------:R-:W-:Y:S02]  /*2a190*/  ELECT P6, UR62, PT ;  /* 0x00000000003e782f */ /* 0x000fe400038c0000 */
[----:B------:R-:W-:Y:S01]  /*2a1a0*/  MOV R14, UR62 ;  /* 0x0000003e000e7c02 */ /* 0x000fe20008000f00 */
[----:B012---:R-:W-:Y:S10]  /*2a1b0*/  ENDCOLLECTIVE ;  /* 0x000000000000791b */ /* 0x007ff40003800000 */
.L_x_1937:
[----:B------:R-:W-:Y:S05]  /*2a1c0*/  BSYNC B0 ;  /* 0x0000000000007941 */ /* 0x000fea0003800000 */
.L_x_1936:
[----:B------:R-:W-:Y:S05]  /*2a1d0*/  BRA `(.L_x_1938) ;  /* 0xffffffd000c07947 */ /* 0x000fea000383ffff */
.L_x_1773:
[----:B-1----:R1:W2:Y:S02]  /*2a1e0*/  SYNCS.PHASECHK.TRANS64.TRYWAIT P0, [R6+URZ], R5 ;  /* 0x00000005060075a7 */ /* 0x0022a4000800017f */
[----:B--2---:R-:W-:Y:S05]  /*2a1f0*/  @!P0 NANOSLEEP.SYNCS 0x989680 ;  /* 0x009896800000895d */ /* 0x004fea0003900000 */
[----:B------:R-:W2:Y:S02]  /*2a200*/  @!P0 SYNCS.PHASECHK.TRANS64 P0, [R6+URZ], R5 ;  /* 0x00000005060085a7 */ /* 0x000ea4000800007f */
[----:B--2---:R-:W-:Y:S05]  /*2a210*/  @!P0 BRA `(.L_x_1773) ;  /* 0xfffffffc00f08947 */ /* 0x004fea000383ffff */
[----:B------:R-:W-:Y:S05]  /*2a220*/  BRA `(.L_x_1939) ;  /* 0xffffffd400047947 */ /* 0x000fea000383ffff */
.L_x_1774:
[----:B--2---:R2:W3:Y:S02]  /*2a230*/  SYNCS.PHASECHK.TRANS64.TRYWAIT P0, [R7+URZ], R2 ;  /* 0x00000002070075a7 */ /* 0x0044e4000800017f */
[----:B---3--:R-:W-:Y:S05]  /*2a240*/  @!P0 NANOSLEEP.SYNCS 0x989680 ;  /* 0x009896800000895d */ /* 0x008fea0003900000 */
[----:B------:R-:W3:Y:S02]  /*2a250*/  @!P0 SYNCS.PHASECHK.TRANS64 P0, [R7+URZ], R2 ;  /* 0x00000002070085a7 */ /* 0x000ee4000800007f */
[----:B---3--:R-:W-:Y:S05]  /*2a260*/  @!P0 BRA `(.L_x_1774) ;  /* 0xfffffffc00f08947 */ /* 0x008fea000383ffff */
[----:B------:R-:W-:Y:S05]  /*2a270*/  BRA `(.L_x_1940) ;  /* 0xffffffd000f87947 */ /* 0x000fea000383ffff */
.L_x_1776:
[----:B---3--:R3:W4:Y:S02]  /*2a280*/  SYNCS.PHASECHK.TRANS64.TRYWAIT P0, [R4+URZ], R5 ;  /* 0x00000005040075a7 */ /* 0x008724000800017f */
[----:B----4-:R-:W-:Y:S05]  /*2a290*/  @!P0 NANOSLEEP.SYNCS 0x989680 ;  /* 0x009896800000895d */ /* 0x010fea0003900000 */
[----:B------:R-:W4:Y:S02]  /*2a2a0*/  @!P0 SYNCS.PHASECHK.TRANS64 P0, [R4+URZ], R5 ;  /* 0x00000005040085a7 */ /* 0x000f24000800007f */
[----:B----4-:R-:W-:Y:S05]  /*2a2b0*/  @!P0 BRA `(.L_x_1776) ;  /* 0xfffffffc00f08947 */ /* 0x010fea000383ffff */
[----:B------:R-:W-:Y:S05]  /*2a2c0*/  BRA `(.L_x_1941) ;  /* 0xffffffd400007947 */ /* 0x000fea000383ffff */
.L_x_1942:
        /* <DEDUP_REMOVED lines=11> */
.L_x_12755:


//--------------------- .text._ZN7cutlass13device_kernelIN5flash11enable_sm90INS1_16FlashAttnFwdSm90INS1_25CollectiveMainloopFwdSm90ILi2EN4cute5tupleIJNS5_1CILi1EEES8_S8_EEENS6_IJNS7_ILi128EEENS7_ILi80EEENS7_ILi256EEEEEELi256ENS_6half_tEfNS_4arch4Sm90ELb1ELb0ELb0ELb0ELb0ELb0ELb0ELb1ELb1ELb0ELb0ELb0EEENS1_21CollectiveEpilogueFwdINS6_IJSA_SC_SB_EEES9_SE_SG_Li256ELb0ELb0ELb0ELb0EEENS1_30DynamicPersistentTileSchedulerILi256ELi32ELb0ELb0ELb1EEEEEEEEEvNT_6ParamsE --------------------------
	.section	.text._ZN7cutlass13device_kernelIN5flash11enable_sm90INS1_16FlashAttnFwdSm90INS1_25CollectiveMainloopFwdSm90ILi2EN4cute5tupleIJNS5_1CILi1EEES8_S8_EEENS6_IJNS7_ILi128EEENS7_ILi80EEENS7_ILi256EEEEEELi256ENS_6half_tEfNS_4arch4Sm90ELb1ELb0ELb0ELb0ELb0ELb0ELb0ELb1ELb1ELb0ELb0ELb0EEENS1_21CollectiveEpilogueFwdINS6_IJSA_SC_SB_EEES9_SE_SG_Li256ELb0ELb0ELb0ELb0EEENS1_30DynamicPersistentTileSchedulerILi256ELi32ELb0ELb0ELb1EEEEEEEEEvNT_6ParamsE,"ax",@progbits
	.align	128
.text._ZN7cutlass13device_kernelIN5flash11enable_sm90INS1_16FlashAttnFwdSm90INS1_25CollectiveMainloopFwdSm90ILi2EN4cute5tupleIJNS5_1CILi1EEES8_S8_EEENS6_IJNS7_ILi128EEENS7_ILi80EEENS7_ILi256EEEEEELi256ENS_6half_tEfNS_4arch4Sm90ELb1ELb0ELb0ELb0ELb0ELb0ELb0ELb1ELb1ELb0ELb0ELb0EEENS1_21CollectiveEpilogueFwdINS6_IJSA_SC_SB_EEES9_SE_SG_Li256ELb0ELb0ELb0ELb0EEENS1_30DynamicPersistentTileSchedulerILi256ELi32ELb0ELb0ELb1EEEEEEEEEvNT_6ParamsE:
        .type           _ZN7cutlass13device_kernelIN5flash11enable_sm90INS1_16FlashAttnFwdSm90INS1_25CollectiveMainloopFwdSm90ILi2EN4cute5tupleIJNS5_1CILi1EEES8_S8_EEENS6_IJNS7_ILi128EEENS7_ILi80EEENS7_ILi256EEEEEELi256ENS_6half_tEfNS_4arch4Sm90ELb1ELb0ELb0ELb0ELb0ELb0ELb0ELb1ELb1ELb0ELb0ELb0EEENS1_21CollectiveEpilogueFwdINS6_IJSA_SC_SB_EEES9_SE_SG_Li256ELb0ELb0ELb0ELb0EEENS1_30DynamicPersistentTileSchedulerILi256ELi32ELb0ELb0ELb1EEEEEEEEEvNT_6ParamsE,@function
        .size           _ZN7cutlass13device_kernelIN5flash11enable_sm90INS1_16FlashAttnFwdSm90INS1_25CollectiveMainloopFwdSm90ILi2EN4cute5tupleIJNS5_1CILi1EEES8_S8_EEENS6_IJNS7_ILi128EEENS7_ILi80EEENS7_ILi256EEEEEELi256ENS_6half_tEfNS_4arch4Sm90ELb1ELb0ELb0ELb0ELb0ELb0ELb0ELb1ELb1ELb0ELb0ELb0EEENS1_21CollectiveEpilogueFwdINS6_IJSA_SC_SB_EEES9_SE_SG_Li256ELb0ELb0ELb0ELb0EEENS1_30DynamicPersistentTileSchedulerILi256ELi32ELb0ELb0ELb1EEEEEEEEEvNT_6ParamsE,(.L_x_12756 - _ZN7cutlass13device_kernelIN5flash11enable_sm90INS1_16FlashAttnFwdSm90INS1_25CollectiveMainloopFwdSm90ILi2EN4cute5tupleIJNS5_1CILi1EEES8_S8_EEENS6_IJNS7_ILi128EEENS7_ILi80EEENS7_ILi256EEEEEELi256ENS_6half_tEfNS_4arch4Sm90ELb1ELb0ELb0ELb0ELb0ELb0ELb0ELb1ELb1ELb0ELb0ELb0EEENS1_21CollectiveEpilogueFwdINS6_IJSA_SC_SB_EEES9_SE_SG_Li256ELb0ELb0ELb0ELb0EEENS1_30DynamicPersistentTileSchedulerILi256ELi32ELb0ELb0ELb1EEEEEEEEEvNT_6ParamsE)
        .other          _ZN7cutlass13device_kernelIN5flash11enable_sm90INS1_16FlashAttnFwdSm90INS1_25CollectiveMainloopFwdSm90ILi2EN4cute5tupleIJNS5_1CILi1EEES8_S8_EEENS6_IJNS7_ILi128EEENS7_ILi80EEENS7_ILi256EEEEEELi256ENS_6half_tEfNS_4arch4Sm90ELb1ELb0ELb0ELb0ELb0ELb0ELb0ELb1ELb1ELb0ELb0ELb0EEENS1_21CollectiveEpilogueFwdINS6_IJSA_SC_SB_EEES9_SE_SG_Li256ELb0ELb0ELb0ELb0EEENS1_30DynamicPersistentTileSchedulerILi256ELi32ELb0ELb0ELb1EEEEEEEEEvNT_6ParamsE,@"STO_CUDA_ENTRY STV_DEFAULT"
_ZN7cutlass13device_kernelIN5flash11enable_sm90INS1_16FlashAttnFwdSm90INS1_25CollectiveMainloopFwdSm90ILi2EN4cute5tupleIJNS5_1CILi1EEES8_S8_EEENS6_IJNS7_ILi128EEENS7_ILi80EEENS7_ILi256EEEEEELi256ENS_6half_tEfNS_4arch4Sm90ELb1ELb0ELb0ELb0ELb0ELb0ELb0ELb1ELb1ELb0ELb0ELb0EEENS1_21CollectiveEpilogueFwdINS6_IJSA_SC_SB_EEES9_SE_SG_Li256ELb0ELb0ELb0ELb0EEENS1_30DynamicPersistentTileSchedulerILi256ELi32ELb0ELb0ELb1EEEEEEEEEvNT_6ParamsE:
        /* <DEDUP_REMOVED lines=24> */
.L_x_1944:
[----:B------:R-:W-:Y:S05]  /*0180*/  BSYNC B0 ;  /* 0x0000000000007941 */ /* 0x000fea0003800000 */
.L_x_1943:
        /* <DEDUP_REMOVED lines=37> */
.L_x_1945:
        /* <DEDUP_REMOVED lines=22> */
.L_x_1946:
        /* <DEDUP_REMOVED lines=18> */
.L_x_1947:
        /* <DEDUP_REMOVED lines=22> */
.L_x_1948:
        /* <DEDUP_REMOVED lines=22> */
.L_x_1949:
        /* <DEDUP_REMOVED lines=8> */
.L_x_1951:
        /* <DEDUP_REMOVED lines=14> */
[----:B-1----:R-:W1:Y:S05]  /*0a80*/  S2R R2, SR_TID.X ;  /* 0x0000000000027919 */ /* 0x002e6a0000002100 */
[----:B------:R-:W4:Y:S01]  /*0a90*/  S2UR UR6, SR_SWINHI ;  /* 0x00000000000679c3 */ /* 0x000f220000002f00 */
[----:B---3--:R-:W-:-:S07]  /*0aa0*/  ULEA UR60, UR4, UR60, 0x18 ;  /* 0x0000003c043c7291 */ /* 0x008fce000f8ec03f */
[----:B------:R-:W-:Y:S01]  /*0ab0*/  UMOV UR4, UR60 ;  /* 0x0000003c00047c82 */ /* 0x000fe20008000000 */
[----:B----4-:R-:W-:Y:S01]  /*0ac0*/  UMOV UR5, UR6 ;  /* 0x0000000600057c82 */ /* 0x010fe20008000000 */
[----:B------:R-:W-:Y:S01]  /*0ad0*/  IMAD.U32 R22, RZ, RZ, UR4 ;  /* 0x00000004ff167e24 */ /* 0x000fe2000f8e00ff */
[----:B------:R-:W-:Y:S01]  /*0ae0*/  UMOV UR4, UR7 ;  /* 0x0000000700047c82 */ /* 0x000fe20008000000 */
[----:B-1----:R-:W-:Y:S02]  /*0af0*/  VIADD R224, R2, 0xffffff80 ;  /* 0xffffff8002e07836 */ /* 0x002fe40000000000 */
[----:B------:R-:W-:Y:S01]  /*0b00*/  IMAD.U32 R23, RZ, RZ, UR5 ;  /* 0x00000005ff177e24 */ /* 0x000fe2000f8e00ff */
[----:B--2---:R-:W-:Y:S02]  /*0b10*/  R2UR UR8, R3 ;  /* 0x00000000030872ca */ /* 0x004fe400000e0000 */
[----:B------:R-:W-:-:S04]  /*0b20*/  SHF.R.S32.HI R3, RZ, 0x1f, R224 ;  /* 0x0000001fff037819 */ /* 0x000fc800000114e0 */
[CC--:B------:R-:W-:Y:S02]  /*0b30*/  LEA.HI R2, R3.reuse, R224.reuse, RZ, 0x4 ;  /* 0x000000e003027211 */ /* 0x0c0fe400078f20ff */
[----:B------:R-:W-:Y:S02]  /*0b40*/  LEA.HI R0, R3, R224, RZ, 0x7 ;  /* 0x000000e003007211 */ /* 0x000fe400078f38ff */
[----:B------:R-:W-:Y:S02]  /*0b50*/  SHF.R.S32.HI R5, RZ, 0x4, R2 ;  /* 0x00000004ff057819 */ /* 0x000fe40000011402 */
[----:B------:R-:W-:Y:S01]  /*0b60*/  LOP3.LUT R7, R0, 0xffffff80, RZ, 0xc0, !PT ;  /* 0xffffff8000077812 */ /* 0x000fe200078ec0ff */
[----:B------:R-:W-:Y:S01]  /*0b70*/  ULOP3.LUT UR5, UR8, 0x1, URZ, 0xfc, !UPT ;  /* 0x0000000108057892 */ /* 0x000fe2000f8efc3f */
[----:B------:R-:W-:Y:S02]  /*0b80*/  LEA.HI R4, R2, R5, RZ, 0x1 ;  /* 0x0000000502047211 */ /* 0x000fe400078f08ff */
[----:B------:R-:W-:-:S02]  /*0b90*/  IADD3 R220, R224, -R7, RZ ;  /* 0x80000007e0dc7210 */ /* 0x000fc40007ffe0ff */
[----:B------:R-:W-:Y:S01]  /*0ba0*/  LOP3.LUT R4, R4, 0x1ffffffe, RZ, 0xc0, !PT ;  /* 0x1ffffffe04047812 */ /* 0x000fe200078ec0ff */
[----:B------:R-:W-:Y:S01]  /*0bb0*/  IMAD.U32 R223, RZ, RZ, UR5 ;  /* 0x00000005ffdf7e24 */ /* 0x000fe2000f8e00ff */
[----:B------:R-:W-:Y:S01]  /*0bc0*/  SHF.R.S32.HI R7, RZ, 0x1f, R220 ;  /* 0x0000001fff077819 */ /* 0x000fe200000114dc */
[----:B------:R-:W-:Y:S01]  /*0bd0*/  UMOV UR5, URZ ;  /* 0x0000003f00057c82 */ /* 0x000fe20008000000 */
[----:B------:R-:W-:Y:S01]  /*0be0*/  LEA.HI R222, R3, R224, RZ, 0x5 ;  /* 0x000000e003de7211 */ /* 0x000fe200078f28ff */
[----:B------:R-:W-:Y:S01]  /*0bf0*/  IMAD.IADD R4, R5, 0x1, -R4 ;  /* 0x0000000105047824 */ /* 0x000fe200078e0a04 */
[----:B------:R-:W-:Y:S01]  /*0c00*/  LOP3.LUT R5, R2, 0x3fffff0, RZ, 0xc0, !PT ;  /* 0x03fffff002057812 */ /* 0x000fe200078ec0ff */
[----:B------:R-:W-:Y:S01]  /*0c10*/  IMAD.U32 R219, RZ, RZ, UR5 ;  /* 0x00000005ffdb7e24 */ /* 0x000fe2000f8e00ff */
[----:B------:R-:W-:Y:S01]  /*0c20*/  LEA.HI R2, R7, R220, RZ, 0x2 ;  /* 0x000000dc07027211 */ /* 0x000fe200078f10ff */
[----:B------:R-:W-:Y:S01]  /*0c30*/  IMAD.U32 R16, RZ, RZ, UR5 ;  /* 0x00000005ff107e24 */ /* 0x000fe2000f8e00ff */
[----:B------:R-:W-:Y:S01]  /*0c40*/  SHF.R.S32.HI R222, RZ, 0x5, R222 ;  /* 0x00000005ffde7819 */ /* 0x000fe200000114de */
[----:B------:R-:W-:Y:S01]  /*0c50*/  IMAD.IADD R5, R224, 0x1, -R5 ;  /* 0x00000001e0057824 */ /* 0x000fe200078e0a05 */
[----:B------:R-:W-:-:S02]  /*0c60*/  SHF.R.S32.HI R6, RZ, 0x2, R2 ;  /* 0x00000002ff067819 */ /* 0x000fc40000011402 */
[----:B------:R-:W-:Y:S01]  /*0c70*/  SHF.R.S32.HI R9, RZ, 0x1f, R2 ;  /* 0x0000001fff097819 */ /* 0x000fe20000011402 */
[----:B------:R-:W-:Y:S01]  /*0c80*/  IMAD R5, R222, 0x10, R5 ;  /* 0x00000010de057824 */ /* 0x000fe200078e0205 */
[----:B------:R-:W-:Y:S02]  /*0c90*/  SHF.R.S32.HI R221, RZ, 0x7, R0 ;  /* 0x00000007ffdd7819 */ /* 0x000fe40000011400 */
[----:B------:R-:W-:Y:S02]  /*0ca0*/  LEA.HI R9, R9, R6, RZ, 0x3 ;  /* 0x0000000609097211 */ /* 0x000fe400078f18ff */
[----:B------:R-:W-:Y:S02]  /*0cb0*/  LEA R5, R5, R4, 0x3 ;  /* 0x0000000405057211 */ /* 0x000fe400078e18ff */
[----:B------:R-:W-:Y:S02]  /*0cc0*/  LOP3.LUT R9, R9, 0xfffffff8, RZ, 0xc0, !PT ;  /* 0xfffffff809097812 */ /* 0x000fe400078ec0ff */
[----:B------:R-:W-:-:S02]  /*0cd0*/  LEA.HI R7, R7, R220, RZ, 0x5 ;  /* 0x000000dc07077211 */ /* 0x000fc400078f28ff */
[----:B------:R-:W-:Y:S01]  /*0ce0*/  LEA.HI R0, R0, R221, RZ, 0x1 ;  /* 0x000000dd00007211 */ /* 0x000fe200078f08ff */
[----:B------:R-:W-:Y:S01]  /*0cf0*/  IMAD.IADD R6, R6, 0x1, -R9 ;  /* 0x0000000106067824 */ /* 0x000fe200078e0a09 */
[----:B------:R-:W-:Y:S02]  /*0d00*/  SHF.L.U32 R5, R5, 0x3, RZ ;  /* 0x0000000305057819 */ /* 0x000fe400000006ff */
[----:B------:R-:W-:Y:S02]  /*0d10*/  SHF.R.S32.HI R7, RZ, 0x5, R7 ;  /* 0x00000005ff077819 */ /* 0x000fe40000011407 */
[----:B------:R-:W-:Y:S01]  /*0d20*/  LOP3.LUT R0, R0, 0x3fffffe, RZ, 0xc0, !PT ;  /* 0x03fffffe00007812 */ /* 0x000fe200078ec0ff */
[----:B------:R-:W-:Y:S01]  /*0d30*/  IMAD.WIDE R22, R5, 0x2, R22 ;  /* 0x0000000205167825 */ /* 0x000fe200078e0216 */
[----:B------:R-:W-:-:S03]  /*0d40*/  LEA.HI R3, R3, R224, RZ, 0x3 ;  /* 0x000000e003037211 */ /* 0x000fc600078f18ff */
[----:B------:R-:W-:Y:S01]  /*0d50*/  IMAD R7, R7, 0x10, R6 ;  /* 0x0000001007077824 */ /* 0x000fe200078e0206 */
[----:B------:R-:W-:Y:S01]  /*0d60*/  LOP3.LUT R5, R3, 0x1ffffff8, RZ, 0xc0, !PT ;  /* 0x1ffffff803057812 */ /* 0x000fe200078ec0ff */
[----:B------:R-:W-:Y:S01]  /*0d70*/  IMAD.IADD R0, R221, 0x1, -R0 ;  /* 0x00000001dd007824 */ /* 0x000fe200078e0a00 */
[----:B------:R-:W-:Y:S02]  /*0d80*/  SHF.R.S32.HI R216, RZ, 0x3, R3 ;  /* 0x00000003ffd87819 */ /* 0x000fe40000011403 */
[----:B------:R-:W-:Y:S01]  /*0d90*/  IADD3 R5, R224, -R5, RZ ;  /* 0x80000005e0057210 */ /* 0x000fe20007ffe0ff */
[----:B------:R-:W-:Y:S01]  /*0da0*/  IMAD R215, R0, 0x40, R7 ;  /* 0x0000004000d77824 */ /* 0x000fe200078e0207 */
[----:B------:R-:W-:-:S03]  /*0db0*/  LOP3.LUT R7, R2, 0x7ffffffc, RZ, 0xc0, !PT ;  /* 0x7ffffffc02077812 */ /* 0x000fc600078ec0ff */
[----:B------:R-:W-:Y:S01]  /*0dc0*/  IMAD.SHL.U32 R212, R5, 0x8, RZ ;  /* 0x0000000805d47824 */ /* 0x000fe200078e00ff */
[----:B------:R-:W-:-:S07]  /*0dd0*/  IADD3 R214, R220, -R7, RZ ;  /* 0x80000007dcd67210 */ /* 0x000fce0007ffe0ff */
.L_x_1998:
        /* <DEDUP_REMOVED lines=21> */
.L_x_1952:
        /* <DEDUP_REMOVED lines=8> */
.L_x_1953:
[----:B------:R-:W-:Y:S01]  /*0fb0*/  R2UR UR5, R218 ;  /* 0x00000000da0572ca */ /* 0x000fe200000e0000 */
[----:B------:R-:W-:Y:S01]  /*0fc0*/  ULDC.64 UR10, c[0x0][0x3f8] ;  /* 0x0000fe00000a7ab9 */ /* 0x000fe20000000a00 */
[----:B------:R-:W-:Y:S01]  /*0fd0*/  UIADD3 UR9, UR7, -UR4, URZ ;  /* 0x8000000407097290 */ /* 0x000fe2000fffe03f */
[----:B------:R-:W-:Y:S01]  /*0fe0*/  PLOP3.LUT P0, PT, PT, PT, PT, 0x80, 0x0 ;  /* 0x000000000000781c */ /* 0x000fe20003f0f070 */
[----:B------:R-:W-:Y:S01]  /*0ff0*/  UISETP.NE.U32.AND UP0, UPT, UR10, URZ, UPT ;  /* 0x0000003f0a00728c */ /* 0x000fe2000bf05070 */
[----:B------:R-:W-:Y:S01]  /*1000*/  CS2R R2, SRZ ;  /* 0x0000000000027805 */ /* 0x000fe2000001ff00 */
[----:B------:R-:W-:Y:S01]  /*1010*/  ULDC UR41, c[0x0][0x404] ;  /* 0x0001010000297ab9 */ /* 0x000fe20000000800 */
[----:B------:R-:W-:Y:S01]  /*1020*/  ULDC UR6, c[0x0][0x2e0] ;  /* 0x0000b80000067ab9 */ /* 0x000fe20000000800 */
[----:B------:R-:W-:Y:S01]  /*1030*/  UISETP.NE.AND.EX UP0, UPT, UR11, URZ, UPT, UP0 ;  /* 0x0000003f0b00728c */ /* 0x000fe2000bf05300 */
[----:B------:R-:W-:Y:S01]  /*1040*/  MOV R0, RZ ;  /* 0x000000ff00007202 */ /* 0x000fe20000000f00 */
[----:B------:R-:W-:Y:S01]  /*1050*/  ULDC UR7, c[0x0][0x288] ;  /* 0x0000a20000077ab9 */ /* 0x000fe20000000800 */
[----:B------:R-:W-:Y:S01]  /*1060*/  ULDC UR43, c[0x0][0xdb8] ;  /* 0x00036e00002b7ab9 */ /* 0x000fe20000000800 */
[----:B------:R-:W-:Y:S01]  /*1070*/  USEL UR41, UR41, 0x1, UP0 ;  /* 0x0000000129297887 */ /* 0x000fe20008000000 */
[----:B------:R-:W-:Y:S01]  /*1080*/  CS2R R150, SRZ ;  /* 0x0000000000967805 */ /* 0x000fe2000001ff00 */
[----:B------:R-:W-:Y:S01]  /*1090*/  ULOP3.LUT UR4, URZ, UR5, URZ, 0x33, !UPT ;  /* 0x000000053f047292 */ /* 0x000fe2000f8e333f */
[----:B------:R-:W-:Y:S01]  /*10a0*/  CS2R R148, SRZ ;  /* 0x0000000000947805 */ /* 0x000fe2000001ff00 */
[----:B------:R-:W-:Y:S01]  /*10b0*/  UIMAD UR41, UR41, UR6, URZ ;  /* 0x00000006292972a4 */ /* 0x000fe2000f8e023f */
[----:B------:R-:W-:Y:S01]  /*10c0*/  CS2R R146, SRZ ;  /* 0x0000000000927805 */ /* 0x000fe2000001ff00 */
[----:B------:R-:W-:Y:S01]  /*10d0*/  ULDC UR5, c[0x0][0xdac] ;  /* 0x00036b0000057ab9 */ /* 0x000fe20000000800 */
[----:B------:R-:W-:Y:S01]  /*10e0*/  UISETP.NE.AND UP1, UPT, UR43, 0x1, UPT ;  /* 0x000000012b00788c */ /* 0x000fe2000bf25270 */
[----:B------:R-:W-:Y:S01]  /*10f0*/  CS2R R144, SRZ ;  /* 0x0000000000907805 */ /* 0x000fe2000001ff00 */
[----:B------:R-:W-:Y:S01]  /*1100*/  UIADD3 UR4, UR4, UR5, URZ ;  /* 0x0000000504047290 */ /* 0x000fe2000fffe03f */
[----:B------:R-:W-:Y:S01]  /*1110*/  CS2R R142, SRZ ;  /* 0x00000000008e7805 */ /* 0x000fe2000001ff00 */
[----:B------:R-:W-:Y:S01]  /*1120*/  ULDC UR10, c[0x0][0xdc4] ;  /* 0x00037100000a7ab9 */ /* 0x000fe20000000800 */
[----:B------:R-:W-:Y:S01]  /*1130*/  CS2R R140, SRZ ;  /* 0x00000000008c7805 */ /* 0x000fe2000001ff00 */
[----:B------:R-:W-:Y:S01]  /*1140*/  USHF.L.U32 UR42, UR4, 0x7, URZ ;  /* 0x00000007042a7899 */ /* 0x000fe2000800063f */
[----:B------:R-:W-:Y:S01]  /*1150*/  CS2R R138, SRZ ;  /* 0x00000000008a7805 */ /* 0x000fe2000001ff00 */
[----:B------:R-:W-:Y:S01]  /*1160*/  UIADD3 UR4, UR41, 0x4f, URZ ;  /* 0x0000004f29047890 */ /* 0x000fe2000fffe03f */
[----:B------:R-:W-:Y:S01]  /*1170*/  CS2R R136, SRZ ;  /* 0x0000000000887805 */ /* 0x000fe2000001ff00 */
[----:B------:R-:W-:Y:S01]  /*1180*/  UIADD3 UR5, UR42, 0xcf, -UR7 ;  /* 0x000000cf2a057890 */ /* 0x000fe2000fffe807 */
[----:B------:R-:W-:Y:S01]  /*1190*/  CS2R R134, SRZ ;  /* 0x0000000000867805 */ /* 0x000fe2000001ff00 */
[----:B------:R-:W-:Y:S01]  /*11a0*/  UIMAD UR9, UR8, UR10, UR9 ;  /* 0x0000000a080972a4 */ /* 0x000fe2000f8e0209 */
[----:B------:R-:W-:Y:S01]  /*11b0*/  CS2R R132, SRZ ;  /* 0x0000000000847805 */ /* 0x000fe2000001ff00 */
[----:B------:R-:W-:Y:S01]  /*11c0*/  UIADD3 UR6, UR41, UR5, URZ ;  /* 0x0000000529067290 */ /* 0x000fe2000fffe03f */
[----:B------:R-:W-:Y:S01]  /*11d0*/  CS2R R130, SRZ ;  /* 0x0000000000827805 */ /* 0x000fe2000001ff00 */
[----:B------:R-:W-:Y:S01]  /*11e0*/  UIMAD.WIDE UR4, UR4, 0x66666667, URZ ;  /* 0x66666667040478a5 */ /* 0x000fe2000f8e023f */
[----:B------:R-:W-:Y:S01]  /*11f0*/  CS2R R128, SRZ ;  /* 0x0000000000807805 */ /* 0x000fe2000001ff00 */
[----:B------:R-:W-:Y:S01]  /*1200*/  UIMAD.WIDE UR6, UR6, 0x66666667, URZ ;  /* 0x66666667060678a5 */ /* 0x000fe2000f8e023f */
[----:B------:R-:W-:Y:S01]  /*1210*/  CS2R R126, SRZ ;  /* 0x00000000007e7805 */ /* 0x000fe2000001ff00 */
[----:B------:R-:W-:Y:S01]  /*1220*/  USHF.R.U32.HI UR4, URZ, 0x1f, UR5 ;  /* 0x0000001f3f047899 */ /* 0x000fe20008011605 */
[----:B------:R-:W-:Y:S01]  /*1230*/  CS2R R124, SRZ ;  /* 0x00000000007c7805 */ /* 0x000fe2000001ff00 */
[----:B------:R-:W-:Y:S01]  /*1240*/  USHF.R.U32.HI UR6, URZ, 0x1f, UR7 ;  /* 0x0000001f3f067899 */ /* 0x000fe20008011607 */
[----:B------:R-:W-:Y:S01]  /*1250*/  CS2R R122, SRZ ;  /* 0x00000000007a7805 */ /* 0x000fe2000001ff00 */
[----:B------:R-:W-:Y:S01]  /*1260*/  ULEA.HI.SX32 UR45, UR5, UR4, 0x1b ;  /* 0x00000004052d7291 */ /* 0x000fe2000f8fda3f */
[----:B------:R-:W-:Y:S01]  /*1270*/  CS2R R120, SRZ ;  /* 0x0000000000787805 */ /* 0x000fe2000001ff00 */
[----:B------:R-:W-:Y:S01]  /*1280*/  ULEA.HI.SX32 UR6, UR7, UR6, 0x1b ;  /* 0x0000000607067291 */ /* 0x000fe2000f8fda3f */
[----:B------:R-:W-:Y:S01]  /*1290*/  CS2R R118, SRZ ;  /* 0x0000000000767805 */ /* 0x000fe2000001ff00 */
[----:B------:R-:W-:Y:S01]  /*12a0*/  @UP1 ULDC UR8, c[0x0][0xdbc] ;  /* 0x00036f0000081ab9 */ /* 0x000fe20000000800 */
[----:B------:R-:W-:Y:S01]  /*12b0*/  @UP1 ULDC UR7, c[0x0][0xdc0] ;  /* 0x0003700000071ab9 */ /* 0x000fe20000000800 */
[----:B------:R-:W-:Y:S01]  /*12c0*/  UISETP.LT.AND UP0, UPT, UR45, UR6, UPT ;  /* 0x000000062d00728c */ /* 0x000fe2000bf01270 */
[----:B------:R-:W-:Y:S01]  /*12d0*/  CS2R R116, SRZ ;  /* 0x0000000000747805 */ /* 0x000fe2000001ff00 */
[----:B------:R-:W-:Y:S01]  /*12e0*/  UIMAD.WIDE.U32 UR4, UR9, UR8, URZ ;  /* 0x00000008090472a5 */ /* 0x000fe2000f8e003f */
[----:B------:R-:W-:Y:S01]  /*12f0*/  CS2R R114, SRZ ;  /* 0x0000000000727805 */ /* 0x000fe2000001ff00 */
[----:B------:R-:W-:Y:S01]  /*1300*/  USEL UR45, UR45, UR6, UP0 ;  /* 0x000000062d2d7287 */ /* 0x000fe20008000000 */
[----:B------:R-:W-:Y:S01]  /*1310*/  CS2R R112, SRZ ;  /* 0x0000000000707805 */ /* 0x000fe2000001ff00 */
[----:B------:R-:W-:Y:S01]  /*1320*/  UMOV UR44, UR9 ;  /* 0x00000009002c7c82 */ /* 0x000fe20008000000 */
[----:B------:R-:W-:Y:S01]  /*1330*/  @UP1 USHF.R.U32.HI UR44, URZ, UR7, UR5 ;  /* 0x000000073f2c1299 */ /* 0x000fe20008011605 */
[----:B------:R-:W-:Y:S01]  /*1340*/  CS2R R110, SRZ ;  /* 0x00000000006e7805 */ /* 0x000fe2000001ff00 */
[----:B------:R-:W-:Y:S01]  /*1350*/  UISETP.GE.AND UP0, UPT, UR45, 0x1, UPT ;  /* 0x000000012d00788c */ /* 0x000fe2000bf06270 */
[----:B------:R-:W-:Y:S01]  /*1360*/  CS2R R108, SRZ ;  /* 0x00000000006c7805 */ /* 0x000fe2000001ff00 */
[----:B------:R-:W-:Y:S01]  /*1370*/  UIADD3 UR4, -UR44, URZ, URZ ;  /* 0x0000003f2c047290 */ /* 0x000fe2000fffe13f */
[----:B------:R-:W-:-:S02]  /*1380*/  CS2R R106, SRZ ;  /* 0x00000000006a7805 */ /* 0x000fc4000001ff00 */
[----:B------:R-:W-:Y:S01]  /*1390*/  CS2R R104, SRZ ;  /* 0x0000000000687805 */ /* 0x000fe2000001ff00 */
[----:B------:R-:W-:Y:S01]  /*13a0*/  IMAD.MOV.U32 R102, RZ, RZ, RZ ;  /* 0x000000ffff667224 */ /* 0x000fe200078e00ff */
[----:B------:R-:W-:Y:S01]  /*13b0*/  PLOP3.LUT P1, PT, PT, PT, UP0, 0x80, 0x0 ;  /* 0x000000000000781c */ /* 0x000fe20003f2f008 */
[----:B------:R-:W-:Y:S01]  /*13c0*/  UIMAD UR43, UR43, UR4, UR9 ;  /* 0x000000042b2b72a4 */ /* 0x000fe2000f8e0209 */
        /* <DEDUP_REMOVED lines=69> */
.L_x_1955:
        /* <DEDUP_REMOVED lines=11> */
.L_x_2057:
[----:B------:R-:W-:Y:S05]  /*18d0*/  @!P0 BRA `(.L_x_1957) ;  /* 0x0000000000048947 */ /* 0x000fea0003800000 */
[----:B------:R-:W-:Y:S01]  /*18e0*/  BPT.TRAP 0x1 ;  /* 0x000000040000795c */ /* 0x000fe20000300000 */
.L_x_1957:
[----:B------:R-:W-:Y:S01]  /*18f0*/  R2UR UR4, R16 ;  /* 0x00000000100472ca */ /* 0x000fe200000e0000 */
[----:B-1----:R-:W-:-:S05]  /*1900*/  IMAD.U32 R0, RZ, RZ, UR46 ;  /* 0x0000002eff007e24 */ /* 0x002fca000f8e00ff */
[----:B------:R-:W-:-:S07]  /*1910*/  LEA R0, R0, UR60, 0x3 ;  /* 0x0000003c00007c11 */ /* 0x000fce000f8e18ff */
[----:B------:R-:W-:-:S04]  /*1920*/  MOV R3, UR4 ;  /* 0x0000000400037c02 */ /* 0x000fc80008000f00 */
[----:B------:R-:W-:-:S04]  /*1930*/  SHF.L.U32 R3, R3, 0x1f, RZ ;  /* 0x0000001f03037819 */ /* 0x000fc800000006ff */
[----:B------:R1:W2:Y:S01]  /*1940*/  SYNCS.PHASECHK.TRANS64.TRYWAIT P2, [R0+URZ+0x38830], R3 ;  /* 0x03883003000075a7 */ /* 0x0002a2000804017f */
[----:B------:R-:W-:Y:S05]  /*1950*/  @!P0 BRA `(.L_x_1958) ;  /* 0x0000000000048947 */ /* 0x000fea0003800000 */
[----:B------:R-:W-:Y:S01]  /*1960*/  BPT.TRAP 0x1 ;  /* 0x000000040000795c */ /* 0x000fe20000300000 */
.L_x_1958:
[----:B------:R-:W3:Y:S01]  /*1970*/  S2R R2, SR_TID.X ;  /* 0x0000000000027919 */ /* 0x000ee20000002100 */
[----:B------:R-:W-:Y:S01]  /*1980*/  IMAD.MOV.U32 R151, RZ, RZ, RZ ;  /* 0x000000ffff977224 */ /* 0x000fe200078e00ff */
[----:B---3--:R-:W-:Y:S01]  /*1990*/  LOP3.LUT P1, RZ, R2, 0x7f, RZ, 0xc0, !PT ;  /* 0x0000007f02ff7812 */ /* 0x008fe2000782c0ff */
[----:B--2---:R-:W-:-:S12]  /*19a0*/  @P2 BRA `(.L_x_1959) ;  /* 0x0000000000082947 */ /* 0x004fd80003800000 */
[----:B------:R-:W2:Y:S02]  /*19b0*/  SYNCS.PHASECHK.TRANS64.TRYWAIT P2, [R0+URZ+0x38830], R3 ;  /* 0x03883003000075a7 */ /* 0x000ea4000804017f */
[----:B--2---:R-:W-:Y:S05]  /*19c0*/  @!P2 BRA `(.L_x_1960) ;  /* 0x0000011c0060a947 */ /* 0x004fea0003800000 */
.L_x_1959:
[----:B------:R-:W-:Y:S05]  /*19d0*/  WARPSYNC.ALL ;  /* 0x0000000000007948 */ /* 0x000fea0003800000 */
[----:B------:R-:W-:Y:S01]  /*19e0*/  UIADD3 UR4, UR60, 0x24400, URZ ;  /* 0x000244003c047890 */ /* 0x000fe2000fffe03f */
[----:B------:R-:W-:Y:S01]  /*19f0*/  WARPGROUP.ARRIVE ;  /* 0x00000000000079c5 */ /* 0x000fe20000000000 */
[----:B------:R-:W-:Y:S01]  /*1a00*/  ULOP3.LUT UR5, UR36, 0x10000, URZ, 0xfc, !UPT ;  /* 0x0001000024057892 */ /* 0x000fe2000f8efc3f */
[----:B------:R-:W-:Y:S01]  /*1a10*/  VIADD R4, R215, UR42 ;  /* 0x0000002ad7047c36 */ /* 0x000fe20008000000 */
[----:B------:R-:W-:Y:S01]  /*1a20*/  USHF.R.U32.HI UR4, URZ, 0x4, UR4 ;  /* 0x000000043f047899 */ /* 0x000fe20008011604 */
[----:B-12---:R-:W-:Y:S01]  /*1a30*/  @!P1 VIADD R0, R0, 0x38840 ;  /* 0x0003884000009836 */ /* 0x006fe20000000000 */
        /* <DEDUP_REMOVED lines=10> */
[----:B------:R-:W-:Y:S01]  /*1ae0*/  @!P1 PRMT R0, RZ, 0x654, R0 ;  /* 0x00000654ff009816 */ /* 0x000fe20000000000 */
[----:B------:R-:W-:Y:S01]  /*1af0*/  UIMAD UR4, UR46, 0xa00, UR40 ;  /* 0x00000a002e0478a4 */ /* 0x000fe2000f8e0228 */
[--C-:B------:R-:W-:Y:S01]  /*1b00*/  IMAD.MOV.U32 R150, RZ, RZ, R151.reuse ;  /* 0x000000ffff967224 */ /* 0x100fe200078e0097 */
[----:B------:R-:W-:Y:S01]  /*1b10*/  UMOV UR17, 0x40000040 ;  /* 0x4000004000117882 */ /* 0x000fe20000000000 */
[----:B------:R-:W-:Y:S01]  /*1b20*/  UMOV UR19, 0x40000040 ;  /* 0x4000004000137882 */ /* 0x000fe20000000000 */
[----:B------:R-:W-:Y:S01]  /*1b30*/  UIADD3 UR6, UR4, 0x200, URZ ;  /* 0x0000020004067890 */ /* 0x000fe2000fffe03f */
[----:B------:R-:W-:Y:S01]  /*1b40*/  IMAD.U32 R15, RZ, RZ, UR17 ;  /* 0x00000011ff0f7e24 */ /* 0x000fe2000f8e00ff */
[----:B------:R-:W-:Y:S01]  /*1b50*/  UIADD3 UR12, UR4, 0x2, URZ ;  /* 0x00000002040c7890 */ /* 0x000fe2000fffe03f */
[-C--:B------:R-:W-:Y:S01]  /*1b60*/  MOV R149, R151.reuse ;  /* 0x0000009700957202 */ /* 0x080fe20000000f00 */
[----:B------:R-:W-:Y:S01]  /*1b70*/  UMOV UR10, UR4 ;  /* 0x00000004000a7c82 */ /* 0x000fe20008000000 */
[----:B------:R-:W-:Y:S01]  /*1b80*/  UMOV UR16, UR7 ;  /* 0x0000000700107c82 */ /* 0x000fe20008000000 */
[----:B------:R-:W-:Y:S01]  /*1b90*/  HGMMA.64x16x16.F32 R56, gdesc[UR8], RZ, !UPT, gsb0 ;  /* 0x00200000083879f0 */ /* 0x000fe2000c0008ff */
[----:B------:R-:W-:Y:S01]  /*1ba0*/  UIADD3 UR10, UR4, 0x80, URZ ;  /* 0x00000080040a7890 */ /* 0x000fe2000fffe03f */
[----:B------:R-:W-:Y:S01]  /*1bb0*/  MOV R14, UR16 ;  /* 0x00000010000e7c02 */ /* 0x000fe20008000f00 */
[----:B------:R-:W-:Y:S01]  /*1bc0*/  UMOV UR8, UR14 ;  /* 0x0000000e00087c82 */ /* 0x000fe20008000000 */
[----:B------:R-:W-:Y:S01]  /*1bd0*/  UMOV UR9, UR15 ;  /* 0x0000000f00097c82 */ /* 0x000fe20008000000 */
[----:B------:R-:W-:Y:S01]  /*1be0*/  UMOV UR11, 0x40000040 ;  /* 0x40000040000b7882 */ /* 0x000fe20000000000 */
[----:B------:R-:W-:Y:S01]  /*1bf0*/  UMOV UR18, UR12 ;  /* 0x0000000c00127c82 */ /* 0x000fe20008000000 */
[----:B------:R-:W-:Y:S01]  /*1c00*/  UIADD3 UR7, UR5, 0x4, URZ ;  /* 0x0000000405077890 */ /* 0x000fe2000fffe03f */
[--C-:B------:R-:W-:Y:S01]  /*1c10*/  IMAD.MOV.U32 R148, RZ, RZ, R151.reuse ;  /* 0x000000ffff947224 */ /* 0x100fe200078e0097 */
[----:B------:R-:W-:Y:S01]  /*1c20*/  UIADD3 UR12, UR4, 0x4, URZ ;  /* 0x00000004040c7890 */ /* 0x000fe2000fffe03f */
[--C-:B------:R-:W-:Y:S01]  /*1c30*/  IMAD.MOV.U32 R147, RZ, RZ, R151.reuse ;  /* 0x000000ffff937224 */ /* 0x100fe200078e0097 */
        /* <DEDUP_REMOVED lines=10> */
[-C--:B------:R-:W-:Y:S01]  /*1ce0*/  MOV R143, R151.reuse ;  /* 0x00000097008f7202 */ /* 0x080fe20000000f00 */
        /* <DEDUP_REMOVED lines=34> */
[----:B------:R-:W-:Y:S01]  /*1f10*/  UMOV UR57, 0x40000040 ;  /* 0x4000004000397882 */ /* 0x000fe20000000000 */
[----:B------:R-:W-:Y:S01]  /*1f20*/  UMOV UR59, 0x40000040 ;  /* 0x40000040003b7882 */ /* 0x000fe20000000000 */
[----:B------:R-:W-:Y:S01]  /*1f30*/  IMAD.U32 R7, RZ, RZ, UR57 ;  /* 0x00000039ff077e24 */ /* 0x000fe2000f8e00ff */
[----:B------:R-:W-:Y:S01]  /*1f40*/  HGMMA.64x16x16.F32 R48, gdesc[UR8], RZ, !UPT, gsb0 ;  /* 0x00200000083079f0 */ /* 0x000fe2000c0008ff */
[----:B------:R-:W-:Y:S01]  /*1f50*/  UIADD3 UR10, UR4, 0x100, URZ ;  /* 0x00000100040a7890 */ /* 0x000fe2000fffe03f */
[--C-:B------:R-:W-:Y:S01]  /*1f60*/  IMAD.MOV.U32 R132, RZ, RZ, R151.reuse ;  /* 0x000000ffff847224 */ /* 0x100fe200078e0097 */
[----:B------:R-:W-:Y:S01]  /*1f70*/  UMOV UR8, UR14 ;  /* 0x0000000e00087c82 */ /* 0x000fe20008000000 */
[----:B------:R-:W-:Y:S01]  /*1f80*/  UMOV UR9, UR15 ;  /* 0x0000000f00097c82 */ /* 0x000fe20008000000 */
[----:B------:R-:W-:Y:S01]  /*1f90*/  UMOV UR11, 0x40000040 ;  /* 0x40000040000b7882 */ /* 0x000fe20000000000 */
        /* <DEDUP_REMOVED lines=256> */
[----:B------:R-:W-:Y:S02]  /*2fa0*/  UIADD3 UR5, UR5, 0xc06, URZ ;  /* 0x00000c0605057890 */ /* 0x000fe4000fffe03f */
[----:B------:R-:W-:-:S05]  /*2fb0*/  UIADD3 UR7, UR4, 0x786, URZ ;  /* 0x0000078604077890 */ /* 0x000fca000fffe03f */
[----:B------:R-:W-:Y:S01]  /*2fc0*/  UMOV UR56, UR5 ;  /* 0x0000000500387c82 */ /* 0x000fe20008000000 */
[----:B------:R-:W-:Y:S01]  /*2fd0*/  ULDC UR5, c[0x0][0x288] ;  /* 0x0000a20000057ab9 */ /* 0x000fe20000000800 */
[----:B------:R-:W-:Y:S01]  /*2fe0*/  UMOV UR58, UR7 ;  /* 0x00000007003a7c82 */ /* 0x000fe20008000000 */
[----:B------:R-:W-:Y:S01]  /*2ff0*/  MOV R6, UR56 ;  /* 0x0000003800067c02 */ /* 0x000fe20008000f00 */
        /* <DEDUP_REMOVED lines=238> */
[----:B------:R-:W-:Y:S02]  /*3ee0*/  UIMAD UR6, UR45, -0x50, UR41 ;  /* 0xffffffb02d0678a4 */ /* 0x000fe4000f8e0229 */
[----:B------:R-:W-:Y:S02]  /*3ef0*/  UIADD3 UR45, UR45, -0x2, URZ ;  /* 0xfffffffe2d2d7890 */ /* 0x000fe4000fffe03f */
[----:B------:R-:W-:Y:S02]  /*3f00*/  UIADD3 UR7, -UR5, 0x51, UR6 ;  /* 0x0000005105077890 */ /* 0x000fe4000fffe106 */
[----:B------:R-:W-:-:S04]  /*3f10*/  UIADD3 UR6, UR6, 0x50, URZ ;  /* 0x0000005006067890 */ /* 0x000fc8000fffe03f */
[----:B------:R-:W-:Y:S02]  /*3f20*/  IMAD.U32 R3, RZ, RZ, UR7 ;  /* 0x00000007ff037e24 */ /* 0x000fe4000f8e00ff */
[----:B------:R-:W-:Y:S01]  /*3f30*/  MOV R5, UR6 ;  /* 0x0000000600057c02 */ /* 0x000fe20008000f00 */
[----:B------:R-:W-:Y:S01]  /*3f40*/  UIADD3 UR6, UR42, -UR5, UR41 ;  /* 0x800000052a067290 */ /* 0x000fe2000fffe029 */
[----:B------:R-:W-:-:S03]  /*3f50*/  IMAD R3, R214, -0x2, R3 ;  /* 0xfffffffed6037824 */ /* 0x000fc600078e0203 */
[----:B------:R-:W-:Y:S01]  /*3f60*/  IMAD R2, R214, -0x2, R5 ;  /* 0xfffffffed6027824 */ /* 0x000fe200078e0205 */
[----:B------:R-:W-:Y:S01]  /*3f70*/  UIMAD.WIDE UR6, UR6, 0x66666667, URZ ;  /* 0x66666667060678a5 */ /* 0x000fe2000f8e023f */
[----:B------:R-:W-:-:S03]  /*3f80*/  IADD3 R5, R3, 0x8, R4 ;  /* 0x0000000803057810 */ /* 0x000fc60007ffe004 */
[----:B------:R-:W-:Y:S01]  /*3f90*/  USHF.R.U32.HI UR5, URZ, 0x1f, UR7 ;  /* 0x0000001f3f057899 */ /* 0x000fe20008011607 */
[----:B------:R-:W-:Y:S02]  /*3fa0*/  VIMNMX R5, R2, R5, PT ;  /* 0x0000000502057248 */ /* 0x000fe40003fe0100 */
[----:B------:R-:W-:Y:S01]  /*3fb0*/  VIADDMNMX R2, R4, R3, R2, PT ;  /* 0x0000000304027246 */ /* 0x000fe20003800102 */
[----:B------:R-:W-:Y:S01]  /*3fc0*/  ULEA.HI.SX32 UR5, UR7, UR5, 0x1b ;  /* 0x0000000507057291 */ /* 0x000fe2000f8fda3f */
[C---:B------:R-:W-:Y:S02]  /*3fd0*/  ISETP.GT.AND P2, PT, R5.reuse, RZ, PT ;  /* 0x000000ff0500720c */ /* 0x040fe40003f44270 */
[C---:B------:R-:W-:Y:S01]  /*3fe0*/  ISETP.GT.AND P3, PT, R5.reuse, 0x1, PT ;  /* 0x000000010500780c */ /* 0x040fe20003f64270 */
[----:B------:R-:W-:Y:S01]  /*3ff0*/  UISETP.LT.AND UP0, UPT, URZ, UR5, UPT ;  /* 0x000000053f00728c */ /* 0x000fe2000bf01270 */
[----:B------:R-:W-:Y:S01]  /*4000*/  ISETP.GT.AND P4, PT, R5, 0x8, PT ;  /* 0x000000080500780c */ /* 0x000fe20003f84270 */
[----:B------:R-:W-:-:S02]  /*4010*/  WARPGROUP.DEPBAR.LE gsb0, 0x0 ;  /* 0x00008000000079c5 */ /* 0x000fc40000010000 */
        /* <DEDUP_REMOVED lines=13> */
[C---:B------:R-:W-:Y:S01]  /*40f0*/  ISETP.GT.AND P2, PT, R5.reuse, 0x9, PT ;  /* 0x000000090500780c */ /* 0x040fe20003f44270 */
[----:B------:R-:W-:Y:S01]  /*4100*/  HGMMA.64x16x16.F32 R48, gdesc[UR56], R48, gsb0 ;  /* 0x00200000383079f0 */ /* 0x000fe20008000830 */
[----:B------:R-:W-:Y:S01]  /*4110*/  UIADD3 UR58, UR4, 0x886, URZ ;  /* 0x00000886043a7890 */ /* 0x000fe2000fffe03f */
[----:B------:R-:W-:Y:S01]  /*4120*/  FSEL R62, R62, -INF , P4 ;  /* 0xff8000003e3e7808 */ /* 0x000fe20002000000 */
[----:B------:R-:W-:Y:S01]  /*4130*/  UMOV UR56, UR10 ;  /* 0x0000000a00387c82 */ /* 0x000fe20008000000 */
[----:B------:R-:W-:Y:S01]  /*4140*/  UMOV UR57, UR11 ;  /* 0x0000000b00397c82 */ /* 0x000fe20008000000 */
[----:B------:R-:W-:Y:S01]  /*4150*/  UMOV UR59, 0x40000040 ;  /* 0x40000040003b7882 */ /* 0x000fe20000000000 */
[----:B------:R-:W-:Y:S02]  /*4160*/  FMNMX.FTZ R17, R58, R59, !PT ;  /* 0x0000003b3a117209 */ /* 0x000fe40007810000 */
[----:B------:R-:W-:Y:S02]  /*4170*/  ISETP.GT.AND P3, PT, R5, 0x10, PT ;  /* 0x000000100500780c */ /* 0x000fe40003f64270 */
[----:B------:R-:W-:-:S02]  /*4180*/  FSEL R63, R63, -INF , P2 ;  /* 0xff8000003f3f7808 */ /* 0x000fc40001000000 */
[----:B------:R-:W-:Y:S02]  /*4190*/  FMNMX.FTZ R20, R62, R17, !PT ;  /* 0x000000113e147209 */ /* 0x000fe40007810000 */
[----:B------:R-:W-:Y:S02]  /*41a0*/  ISETP.GT.AND P2, PT, R5, 0x11, PT ;  /* 0x000000110500780c */ /* 0x000fe40003f44270 */
[----:B------:R-:W-:Y:S02]  /*41b0*/  FMNMX.FTZ R17, R63, R20, !PT ;  /* 0x000000143f117209 */ /* 0x000fe40007810000 */
[----:B------:R-:W-:-:S04]  /*41c0*/  ISETP.GT.AND P4, PT, R2, 0x8, PT ;  /* 0x000000080200780c */ /* 0x000fc80003f84270 */
[----:B------:R-:W-:Y:S02]  /*41d0*/  FSEL R60, R60, -INF , P4 ;  /* 0xff8000003c3c7808 */ /* 0x000fe40002000000 */
[----:B------:R-:W-:Y:S01]  /*41e0*/  ISETP.GT.AND P4, PT, R2, 0x19, PT ;  /* 0x000000190200780c */ /* 0x000fe20003f84270 */
[----:B------:R-:W-:Y:S02]  /*41f0*/  WARPGROUP.DEPBAR.LE gsb0, 0x0 ;  /* 0x00008000000079c5 */ /* 0x000fe40000010000 */
[----:B------:R-:W-:Y:S01]  /*4200*/  WARPGROUP.ARRIVE ;  /* 0x00000000000079c5 */ /* 0x000fe20000000000 */
[----:B------:R-:W-:Y:S02]  /*4210*/  FSEL R50, R50, -INF , P3 ;  /* 0xff80000032327808 */ /* 0x000fe40001800000 */
[----:B------:R-:W-:Y:S02]  /*4220*/  ISETP.GT.AND P3, PT, R5, 0x18, PT ;  /* 0x000000180500780c */ /* 0x000fe40003f64270 */
[----:B------:R-:W-:Y:S01]  /*4230*/  FSEL R51, R51, -INF , P2 ;  /* 0xff80000033337808 */ /* 0x000fe20001000000 */
[----:B------:R-:W-:Y:S01]  /*4240*/  HGMMA.64x16x16.F32 R40, gdesc[UR56], R40, gsb0 ;  /* 0x00200000382879f0 */ /* 0x000fe20008000828 */
[----:B------:R-:W-:Y:S01]  /*4250*/  UIADD3 UR58, UR4, 0x906, URZ ;  /* 0x00000906043a7890 */ /* 0x000fe2000fffe03f */
[----:B------:R-:W-:Y:S01]  /*4260*/  FMNMX.FTZ R20, R50, R17, !PT ;  /* 0x0000001132147209 */ /* 0x000fe20007810000 */
[----:B------:R-:W-:Y:S01]  /*4270*/  UMOV UR56, UR10 ;  /* 0x0000000a00387c82 */ /* 0x000fe20008000000 */
[----:B------:R-:W-:Y:S01]  /*4280*/  UMOV UR57, UR11 ;  /* 0x0000000b00397c82 */ /* 0x000fe20008000000 */
[----:B------:R-:W-:Y:S01]  /*4290*/  UMOV UR59, 0x40000040 ;  /* 0x40000040003b7882 */ /* 0x000fe20000000000 */
[----:B------:R-:W-:-:S02]  /*42a0*/  ISETP.GT.AND P2, PT, R5, 0x19, PT ;  /* 0x000000190500780c */ /* 0x000fc40003f44270 */
[----:B------:R-:W-:Y:S02]  /*42b0*/  FSEL R54, R54, -INF , P3 ;  /* 0xff80000036367808 */ /* 0x000fe40001800000 */
[----:B------:R-:W-:Y:S02]  /*42c0*/  FMNMX.FTZ R17, R51, R20, !PT ;  /* 0x0000001433117209 */ /* 0x000fe40007810000 */
[----:B------:R-:W-:Y:S02]  /*42d0*/  ISETP.GT.AND P3, PT, R5, 0x20, PT ;  /* 0x000000200500780c */ /* 0x000fe40003f64270 */
[----:B------:R-:W-:Y:S02]  /*42e0*/  FSEL R55, R55, -INF , P2 ;  /* 0xff80000037377808 */ /* 0x000fe40001000000 */
[----:B------:R-:W-:Y:S02]  /*42f0*/  FMNMX.FTZ R20, R54, R17, !PT ;  /* 0x0000001136147209 */ /* 0x000fe40007810000 */
[----:B------:R-:W-:-:S02]  /*4300*/  ISETP.GT.AND P2, PT, R5, 0x21, PT ;  /* 0x000000210500780c */ /* 0x000fc40003f44270 */
[----:B------:R-:W-:Y:S02]  /*4310*/  FMNMX.FTZ R17, R55, R20, !PT ;  /* 0x0000001437117209 */ /* 0x000fe40007810000 */
[----:B------:R-:W-:Y:S01]  /*4320*/  FSEL R53, R53, -INF , P4 ;  /* 0xff80000035357808 */ /* 0x000fe20002000000 */
        /* <DEDUP_REMOVED lines=11> */
[----:B------:R-:W-:Y:S01]  /*43e0*/  ISETP.GT.AND P2, PT, R5, 0x29, PT ;  /* 0x000000290500780c */ /* 0x000fe20003f44270 */
[----:B------:R-:W-:Y:S01]  /*43f0*/  ULDC UR4, c[0x0][0x988] ;  /* 0x0002620000047ab9 */ /* 0x000fe20000000800 */
[----:B------:R-:W-:Y:S01]  /*4400*/  FSEL R46, R46, -INF , P3 ;  /* 0xff8000002e2e7808 */ /* 0x000fe20001800000 */
[----:B------:R-:W-:Y:S01]  /*4410*/  USEL UR10, URZ, UR5, !UP0 ;  /* 0x000000053f0a7287 */ /* 0x000fe2000c000000 */
[----:B------:R-:W-:-:S02]  /*4420*/  FMNMX.FTZ R17, R43, R20, !PT ;  /* 0x000000142b117209 */ /* 0x000fc40007810000 */
[----:B------:R-:W-:Y:S01]  /*4430*/  ISETP.GT.AND P3, PT, R5, 0x30, PT ;  /* 0x000000300500780c */ /* 0x000fe20003f64270 */
[----:B------:R-:W-:Y:S01]  /*4440*/  UISETP.GE.AND UP0, UPT, UR45, UR10, UPT ;  /* 0x0000000a2d00728c */ /* 0x000fe2000bf06270 */
[----:B------:R-:W-:Y:S01]  /*4450*/  FSEL R47, R47, -INF , P2 ;  /* 0xff8000002f2f7808 */ /* 0x000fe20001000000 */
[----:B------:R-:W-:Y:S01]  /*4460*/  IMAD.U32 R226, RZ, RZ, UR10 ;  /* 0x0000000affe27e24 */ /* 0x000fe2000f8e00ff */
[----:B------:R-:W-:Y:S02]  /*4470*/  FMNMX.FTZ R20, R46, R17, !PT ;  /* 0x000000112e147209 */ /* 0x000fe40007810000 */
[----:B------:R-:W-:Y:S02]  /*4480*/  ISETP.GT.AND P2, PT, R5, 0x31, PT ;  /* 0x000000310500780c */ /* 0x000fe40003f44270 */
[----:B------:R-:W-:Y:S01]  /*4490*/  FMNMX.FTZ R17, R47, R20, !PT ;  /* 0x000000142f117209 */ /* 0x000fe20007810000 */
[----:B------:R-:W-:Y:S02]  /*44a0*/  WARPGROUP.DEPBAR.LE gsb0, 0x0 ;  /* 0x00008000000079c5 */ /* 0x000fe40000010000 */
[----:B------:R-:W-:Y:S01]  /*44b0*/  WARPGROUP.ARRIVE ;  /* 0x00000000000079c5 */ /* 0x000fe20000000000 */
[----:B------:R-:W-:-:S02]  /*44c0*/  FSEL R34, R34, -INF , P3 ;  /* 0xff80000022227808 */ /* 0x000fc40001800000 */
[----:B------:R-:W-:Y:S02]  /*44d0*/  ISETP.GT.AND P3, PT, R5, 0x38, PT ;  /* 0x000000380500780c */ /* 0x000fe40003f64270 */
[----:B------:R-:W-:Y:S01]  /*44e0*/  FSEL R35, R35, -INF , P2 ;  /* 0xff80000023237808 */ /* 0x000fe20001000000 */
[----:B------:R-:W-:Y:S01]  /*44f0*/  HGMMA.64x16x16.F32 R24, gdesc[UR56], R24, gsb0 ;  /* 0x00200000381879f0 */ /* 0x000fe20008000818 */
[----:B------:R-:W-:Y:S02]  /*4500*/  FMNMX.FTZ R20, R34, R17, !PT ;  /* 0x0000001122147209 */ /* 0x000fe40007810000 */
[----:B------:R-:W-:Y:S02]  /*4510*/  ISETP.GT.AND P2, PT, R5, 0x39, PT ;  /* 0x000000390500780c */ /* 0x000fe40003f44270 */
[----:B------:R-:W-:Y:S02]  /*4520*/  FSEL R38, R38, -INF , P3 ;  /* 0xff80000026267808 */ /* 0x000fe40001800000 */
[----:B------:R-:W-:-:S02]  /*4530*/  FMNMX.FTZ R17, R35, R20, !PT ;  /* 0x0000001423117209 */ /* 0x000fc40007810000 */
[----:B------:R-:W-:Y:S02]  /*4540*/  ISETP.GT.AND P3, PT, R5, 0x40, PT ;  /* 0x000000400500780c */ /* 0x000fe40003f64270 */
[----:B------:R-:W-:Y:S02]  /*4550*/  FSEL R39, R39, -INF , P2 ;  /* 0xff80000027277808 */ /* 0x000fe40001000000 */
[----:B------:R-:W-:Y:S02]  /*4560*/  FMNMX.FTZ R20, R38, R17, !PT ;  /* 0x0000001126147209 */ /* 0x000fe40007810000 */
[----:B------:R-:W-:Y:S02]  /*4570*/  ISETP.GT.AND P2, PT, R5, 0x41, PT ;  /* 0x000000410500780c */ /* 0x000fe40003f44270 */
[----:B------:R-:W-:Y:S01]  /*4580*/  FMNMX.FTZ R17, R39, R20, !PT ;  /* 0x0000001427117209 */ /* 0x000fe20007810000 */
[----:B------:R-:W-:Y:S02]  /*4590*/  WARPGROUP.DEPBAR.LE gsb0, 0x0 ;  /* 0x00008000000079c5 */ /* 0x000fe40000010000 */
[----:B------:R-:W-:Y:S01]  /*45a0*/  FSEL R26, R26, -INF , P3 ;  /* 0xff8000001a1a7808 */ /* 0x000fe20001800000 */
[----:B------:R1:W-:Y:S01]  /*45b0*/  @!P1 SYNCS.ARRIVE.TRANS64.RED.A1T0 RZ, [R0+URZ], RZ ;  /* 0x000000ff00ff99a7 */ /* 0x0003e2000810043f */
[----:B------:R-:W-:-:S02]  /*45c0*/  ISETP.GT.AND P3, PT, R5, 0x48, PT ;  /* 0x000000480500780c */ /* 0x000fc40003f64270 */
[----:B------:R-:W-:Y:S02]  /*45d0*/  FSEL R27, R27, -INF , P2 ;  /* 0xff8000001b1b7808 */ /* 0x000fe40001000000 */
[----:B------:R-:W-:Y:S02]  /*45e0*/  FMNMX.FTZ R20, R26, R17, !PT ;  /* 0x000000111a147209 */ /* 0x000fe40007810000 */
[----:B------:R-:W-:Y:S02]  /*45f0*/  ISETP.GT.AND P2, PT, R5, 0x49, PT ;  /* 0x000000490500780c */ /* 0x000fe40003f44270 */
[----:B------:R-:W-:Y:S02]  /*4600*/  FSEL R30, R30, -INF , P3 ;  /* 0xff8000001e1e7808 */ /* 0x000fe40001800000 */
[----:B------:R-:W-:Y:S02]  /*4610*/  FMNMX.FTZ R5, R27, R20, !PT ;  /* 0x000000141b057209 */ /* 0x000fe40007810000 */
[----:B------:R-:W-:-:S02]  /*4620*/  FSEL R31, R31, -INF , P2 ;  /* 0xff8000001f1f7808 */ /* 0x000fc40001000000 */
[----:B------:R-:W-:Y:S02]  /*4630*/  FMNMX.FTZ R20, R30, R5, !PT ;  /* 0x000000051e147209 */ /* 0x000fe40007810000 */
[C---:B------:R-:W-:Y:S02]  /*4640*/  ISETP.GT.AND P2, PT, R2.reuse, RZ, PT ;  /* 0x000000ff0200720c */ /* 0x040fe40003f44270 */
[----:B------:R-:W-:Y:S02]  /*4650*/  FMNMX.FTZ R20, R31, R20, !PT ;  /* 0x000000141f147209 */ /* 0x000fe40007810000 */
[----:B------:R-:W-:Y:S02]  /*4660*/  ISETP.GT.AND P3, PT, R2, 0x1, PT ;  /* 0x000000010200780c */ /* 0x000fe40003f64270 */
[----:B------:R-:W-:Y:S01]  /*4670*/  FSEL R56, R56, -INF , P2 ;  /* 0xff80000038387808 */ /* 0x000fe20001000000 */
[----:B------:R-:W2:Y:S01]  /*4680*/  SHFL.BFLY PT, R5, R20, 0x2, 0x1f ;  /* 0x0c401f0014057f89 */ /* 0x000ea200000e0000 */
[----:B------:R-:W-:-:S02]  /*4690*/  FSEL R57, R57, -INF , P3 ;  /* 0xff80000039397808 */ /* 0x000fc40001800000 */
[C---:B------:R-:W-:Y:S02]  /*46a0*/  ISETP.GT.AND P2, PT, R2.reuse, 0x9, PT ;  /* 0x000000090200780c */ /* 0x040fe40003f44270 */
[C---:B------:R-:W-:Y:S02]  /*46b0*/  ISETP.GT.AND P3, PT, R2.reuse, 0x11, PT ;  /* 0x000000110200780c */ /* 0x040fe40003f64270 */
[----:B------:R-:W-:Y:S02]  /*46c0*/  FSEL R61, R61, -INF , P2 ;  /* 0xff8000003d3d7808 */ /* 0x000fe40001000000 */
[----:B------:R-:W-:Y:S02]  /*46d0*/  ISETP.GT.AND P2, PT, R2, 0x10, PT ;  /* 0x000000100200780c */ /* 0x000fe40003f44270 */
[----:B------:R-:W-:Y:S02]  /*46e0*/  FSEL R49, R49, -INF , P3 ;  /* 0xff80000031317808 */ /* 0x000fe40001800000 */
[----:B------:R-:W-:-:S02]  /*46f0*/  FSEL R48, R48, -INF , P2 ;  /* 0xff80000030307808 */ /* 0x000fc40001000000 */
[----:B------:R-:W-:-:S04]  /*4700*/  ISETP.GT.AND P2, PT, R2, 0x18, PT ;  /* 0x000000180200780c */ /* 0x000fc80003f44270 */
[----:B------:R-:W-:Y:S02]  /*4710*/  FSEL R52, R52, -INF , P2 ;  /* 0xff80000034347808 */ /* 0x000fe40001000000 */
[----:B------:R-:W-:Y:S02]  /*4720*/  ISETP.GT.AND P2, PT, R2, 0x20, PT ;  /* 0x000000200200780c */ /* 0x000fe40003f44270 */
[----:B--2---:R-:W-:Y:S02]  /*4730*/  FMNMX.FTZ R17, R20, R5, !PT ;  /* 0x0000000514117209 */ /* 0x004fe40007810000 */
[----:B------:R-:W-:Y:S02]  /*4740*/  FMNMX.FTZ R5, R56, R57, !PT ;  /* 0x0000003938057209 */ /* 0x000fe40007810000 */
[----:B------:R-:W-:Y:S01]  /*4750*/  FSEL R40, R40, -INF , P2 ;  /* 0xff80000028287808 */ /* 0x000fe20001000000 */
[----:B------:R-:W2:Y:S01]  /*4760*/  SHFL.BFLY PT, R64, R17, 0x1, 0x1f ;  /* 0x0c201f0011407f89 */ /* 0x000ea200000e0000 */
[----:B------:R-:W-:-:S02]  /*4770*/  FMNMX.FTZ R4, R60, R5, !PT ;  /* 0x000000053c047209 */ /* 0x000fc40007810000 */
[----:B------:R-:W-:Y:S02]  /*4780*/  ISETP.GT.AND P2, PT, R2, 0x28, PT ;  /* 0x000000280200780c */ /* 0x000fe40003f44270 */
[----:B------:R-:W-:Y:S02]  /*4790*/  FMNMX.FTZ R5, R61, R4, !PT ;  /* 0x000000043d057209 */ /* 0x000fe40007810000 */
[----:B------:R-:W-:Y:S02]  /*47a0*/  FSEL R44, R44, -INF , P2 ;  /* 0xff8000002c2c7808 */ /* 0x000fe40001000000 */
[----:B------:R-:W-:Y:S02]  /*47b0*/  FMNMX.FTZ R4, R48, R5, !PT ;  /* 0x0000000530047209 */ /* 0x000fe40007810000 */
[----:B------:R-:W-:Y:S02]  /*47c0*/  ISETP.GT.AND P2, PT, R2, 0x30, PT ;  /* 0x000000300200780c */ /* 0x000fe40003f44270 */
[----:B------:R-:W-:-:S02]  /*47d0*/  FMNMX.FTZ R5, R49, R4, !PT ;  /* 0x0000000431057209 */ /* 0x000fc40007810000 */
[----:B------:R-:W-:Y:S02]  /*47e0*/  FSEL R32, R32, -INF , P2 ;  /* 0xff80000020207808 */ /* 0x000fe40001000000 */
[----:B------:R-:W-:Y:S02]  /*47f0*/  FMNMX.FTZ R4, R52, R5, !PT ;  /* 0x0000000534047209 */ /* 0x000fe40007810000 */
[----:B------:R-:W-:Y:S02]  /*4800*/  ISETP.GT.AND P2, PT, R2, 0x38, PT ;  /* 0x000000380200780c */ /* 0x000fe40003f44270 */
[----:B------:R-:W-:Y:S02]  /*4810*/  FMNMX.FTZ R5, R53, R4, !PT ;  /* 0x0000000435057209 */ /* 0x000fe40007810000 */
[----:B------:R-:W-:Y:S02]  /*4820*/  FSEL R36, R36, -INF , P2 ;  /* 0xff80000024247808 */ /* 0x000fe40001000000 */
[----:B--2---:R-:W-:-:S02]  /*4830*/  FMNMX.FTZ R3, R17, R64, !PT ;  /* 0x0000004011037209 */ /* 0x004fc40007810000 */
[----:B------:R-:W-:Y:S02]  /*4840*/  FMNMX.FTZ R4, R40, R5, !PT ;  /* 0x0000000528047209 */ /* 0x000fe40007810000 */
[C---:B------:R-:W-:Y:S01]  /*4850*/  FSETP.NEU.FTZ.AND P3, PT, R3.reuse, -INF , PT ;  /* 0xff8000000300780b */ /* 0x040fe20003f7d000 */
[----:B------:R-:W-:Y:S01]  /*4860*/  FMUL.FTZ R17, R3, UR4 ;  /* 0x0000000403117c20 */ /* 0x000fe20008410000 */
[----:B------:R-:W-:-:S04]  /*4870*/  ISETP.GT.AND P2, PT, R2, 0x40, PT ;  /* 0x000000400200780c */ /* 0x000fc80003f44270 */
[----:B------:R-:W-:Y:S02]  /*4880*/  FSEL R17, R17, RZ, P3 ;  /* 0x000000ff11117208 */ /* 0x000fe40001800000 */
[----:B------:R-:W-:Y:S02]  /*4890*/  ISETP.GT.AND P3, PT, R2, 0x21, PT ;  /* 0x000000210200780c */ /* 0x000fe40003f64270 */
[----:B------:R-:W-:Y:S01]  /*48a0*/  FSEL R24, R24, -INF , P2 ;  /* 0xff80000018187808 */ /* 0x000fe20001000000 */
[--C-:B------:R-:W-:Y:S01]  /*48b0*/  FFMA.FTZ R58, R58, UR4, -R17.reuse ;  /* 0x000000043a3a7c23 */ /* 0x100fe20008010811 */
[----:B------:R-:W-:Y:S01]  /*48c0*/  FSEL R41, R41, -INF , P3 ;  /* 0xff80000029297808 */ /* 0x000fe20001800000 */
[--C-:B------:R-:W-:Y:S01]  /*48d0*/  FFMA.FTZ R59, R59, UR4, -R17.reuse ;  /* 0x000000043b3b7c23 */ /* 0x100fe20008010811 */
[----:B------:R-:W-:Y:S01]  /*48e0*/  ISETP.GT.AND P3, PT, R2, 0x29, PT ;  /* 0x000000290200780c */ /* 0x000fe20003f64270 */
[--C-:B------:R-:W-:Y:S01]  /*48f0*/  FFMA.FTZ R62, R62, UR4, -R17.reuse ;  /* 0x000000043e3e7c23 */ /* 0x100fe20008010811 */
[----:B------:R-:W-:Y:S01]  /*4900*/  FMNMX.FTZ R5, R41, R4, !PT ;  /* 0x0000000429057209 */ /* 0x000fe20007810000 */
[----:B------:R-:W-:Y:S01]  /*4910*/  MUFU.EX2 R58, R58 ;  /* 0x0000003a003a7308 */ /* 0x000fe20000000800 */
[----:B------:R-:W-:Y:S01]  /*4920*/  FSEL R45, R45, -INF , P3 ;  /* 0xff8000002d2d7808 */ /* 0x000fe20001800000 */
[--C-:B------:R-:W-:Y:S01]  /*4930*/  FFMA.FTZ R63, R63, UR4, -R17.reuse ;  /* 0x000000043f3f7c23 */ /* 0x100fe20008010811 */
[----:B------:R-:W-:Y:S01]  /*4940*/  FMNMX.FTZ R4, R44, R5, !PT ;  /* 0x000000052c047209 */ /* 0x000fe20007810000 */
[--C-:B------:R-:W-:Y:S01]  /*4950*/  FFMA.FTZ R50, R50, UR4, -R17.reuse ;  /* 0x0000000432327c23 */ /* 0x100fe20008010811 */
[----:B------:R-:W-:Y:S01]  /*4960*/  ISETP.GT.AND P3, PT, R2, 0x31, PT ;  /* 0x000000310200780c */ /* 0x000fe20003f64270 */
[--C-:B------:R-:W-:Y:S01]  /*4970*/  FFMA.FTZ R51, R51, UR4, -R17.reuse ;  /* 0x0000000433337c23 */ /* 0x100fe20008010811 */
[----:B------:R-:W-:Y:S01]  /*4980*/  FMNMX.FTZ R5, R45, R4, !PT ;  /* 0x000000042d057209 */ /* 0x000fe20007810000 */
[----:B------:R-:W2:Y:S01]  /*4990*/  MUFU.EX2 R59, R59 ;  /* 0x0000003b003b7308 */ /* 0x000ea20000000800 */
[----:B------:R-:W-:Y:S01]  /*49a0*/  FSEL R33, R33, -INF , P3 ;  /* 0xff80000021217808 */ /* 0x000fe20001800000 */
[--C-:B------:R-:W-:Y:S01]  /*49b0*/  FFMA.FTZ R54, R54, UR4, -R17.reuse ;  /* 0x0000000436367c23 */ /* 0x100fe20008010811 */
[----:B------:R-:W-:Y:S01]  /*49c0*/  FMNMX.FTZ R4, R32, R5, !PT ;  /* 0x0000000520047209 */ /* 0x000fe20007810000 */
        /* <DEDUP_REMOVED lines=9> */
[C---:B------:R-:W-:Y:S01]  /*4a60*/  ISETP.GT.AND P3, PT, R2.reuse, 0x41, PT ;  /* 0x000000410200780c */ /* 0x040fe20003f64270 */
[--C-:B------:R-:W-:Y:S01]  /*4a70*/  FFMA.FTZ R47, R47, UR4, -R17.reuse ;  /* 0x000000042f2f7c23 */ /* 0x100fe20008010811 */
[----:B------:R-:W-:Y:S01]  /*4a80*/  FMNMX.FTZ R5, R37, R4, !PT ;  /* 0x0000000425057209 */ /* 0x000fe20007810000 */
[----:B------:R-:W3:Y:S01]  /*4a90*/  MUFU.EX2 R63, R63 ;  /* 0x0000003f003f7308 */ /* 0x000ee20000000800 */
[----:B------:R-:W-:Y:S01]  /*4aa0*/  ISETP.GT.AND P2, PT, R2, 0x48, PT ;  /* 0x000000480200780c */ /* 0x000fe20003f44270 */
[--C-:B------:R-:W-:Y:S01]  /*4ab0*/  FFMA.FTZ R34, R34, UR4, -R17.reuse ;  /* 0x0000000422227c23 */ /* 0x100fe20008010811 */
[----:B------:R-:W-:Y:S01]  /*4ac0*/  FSEL R25, R25, -INF , P3 ;  /* 0xff80000019197808 */ /* 0x000fe20001800000 */
[--C-:B------:R-:W-:Y:S01]  /*4ad0*/  FFMA.FTZ R35, R35, UR4, -R17.reuse ;  /* 0x0000000423237c23 */ /* 0x100fe20008010811 */
[----:B------:R-:W-:Y:S01]  /*4ae0*/  FMNMX.FTZ R4, R24, R5, !PT ;  /* 0x0000000518047209 */ /* 0x000fe20007810000 */
[--C-:B------:R-:W-:Y:S01]  /*4af0*/  FFMA.FTZ R38, R38, UR4, -R17.reuse ;  /* 0x0000000426267c23 */ /* 0x100fe20008010811 */
[----:B------:R-:W-:Y:S01]  /*4b00*/  ISETP.GT.AND P3, PT, R2, 0x49, PT ;  /* 0x000000490200780c */ /* 0x000fe20003f64270 */
[----:B------:R-:W-:Y:S01]  /*4b10*/  MUFU.EX2 R50, R50 ;  /* 0x0000003200327308 */ /* 0x000fe20000000800 */
[----:B------:R-:W-:Y:S01]  /*4b20*/  FSEL R28, R28, -INF , P2 ;  /* 0xff8000001c1c7808 */ /* 0x000fe20001000000 */
[--C-:B------:R-:W-:Y:S01]  /*4b30*/  FFMA.FTZ R39, R39, UR4, -R17.reuse ;  /* 0x0000000427277c23 */ /* 0x100fe20008010811 */
[----:B------:R-:W-:Y:S01]  /*4b40*/  FMNMX.FTZ R5, R25, R4, !PT ;  /* 0x0000000419057209 */ /* 0x000fe20007810000 */
[--C-:B------:R-:W-:Y:S01]  /*4b50*/  FFMA.FTZ R26, R26, UR4, -R17.reuse ;  /* 0x000000041a1a7c23 */ /* 0x100fe20008010811 */
[----:B------:R-:W-:Y:S01]  /*4b60*/  FSEL R29, R29, -INF , P3 ;  /* 0xff8000001d1d7808 */ /* 0x000fe20001800000 */
[--C-:B------:R-:W-:Y:S01]  /*4b70*/  FFMA.FTZ R27, R27, UR4, -R17.reuse ;  /* 0x000000041b1b7c23 */ /* 0x100fe20008010811 */
[----:B------:R-:W-:Y:S01]  /*4b80*/  FMNMX.FTZ R2, R28, R5, !PT ;  /* 0x000000051c027209 */ /* 0x000fe20007810000 */
[----:B------:R-:W4:Y:S01]  /*4b90*/  MUFU.EX2 R51, R51 ;  /* 0x0000003300337308 */ /* 0x000f220000000800 */
[--C-:B------:R-:W-:Y:S01]  /*4ba0*/  FFMA.FTZ R30, R30, UR4, -R17.reuse ;  /* 0x000000041e1e7c23 */ /* 0x100fe20008010811 */
[----:B------:R-:W-:Y:S01]  /*4bb0*/  FFMA.FTZ R17, R31, UR4, -R17 ;  /* 0x000000041f117c23 */ /* 0x000fe20008010811 */
[----:B------:R-:W-:Y:S01]  /*4bc0*/  FMNMX.FTZ R2, R29, R2, !PT ;  /* 0x000000021d027209 */ /* 0x000fe20007810000 */
[----:B------:R-:W-:Y:S01]  /*4bd0*/  IMAD.MOV.U32 R31, RZ, RZ, R151 ;  /* 0x000000ffff1f7224 */ /* 0x000fe200078e0097 */
[----:B--2---:R-:W-:-:S02]  /*4be0*/  F2FP.F16.F32.PACK_AB R209, R59, R58 ;  /* 0x0000003a3bd1723e */ /* 0x004fc400000000ff */
[----:B---3--:R-:W-:Y:S01]  /*4bf0*/  F2FP.F16.F32.PACK_AB R211, R63, R62 ;  /* 0x0000003e3fd3723e */ /* 0x008fe200000000ff */
[----:B------:R-:W2:Y:S01]  /*4c00*/  SHFL.BFLY PT, R5, R2, 0x2, 0x1f ;  /* 0x0c401f0002057f89 */ /* 0x000ea200000e0000 */
[----:B------:R-:W-:Y:S08]  /*4c10*/  MUFU.EX2 R54, R54 ;  /* 0x0000003600367308 */ /* 0x000ff00000000800 */
[----:B------:R-:W3:Y:S01]  /*4c20*/  MUFU.EX2 R55, R55 ;  /* 0x0000003700377308 */ /* 0x000ee20000000800 */
[----:B----4-:R-:W-:-:S07]  /*4c30*/  F2FP.F16.F32.PACK_AB R205, R51, R50 ;  /* 0x0000003233cd723e */ /* 0x010fce00000000ff */
[----:B------:R-:W-:Y:S01]  /*4c40*/  MUFU.EX2 R42, R42 ;  /* 0x0000002a002a7308 */ /* 0x000fe20000000800 */
[----:B--2---:R-:W-:-:S07]  /*4c50*/  FMNMX.FTZ R5, R2, R5, !PT ;  /* 0x0000000502057209 */ /* 0x004fce0007810000 */
[----:B------:R-:W2:Y:S01]  /*4c60*/  MUFU.EX2 R43, R43 ;  /* 0x0000002b002b7308 */ /* 0x000ea20000000800 */
[----:B---3--:R-:W-:Y:S01]  /*4c70*/  F2FP.F16.F32.PACK_AB R207, R55, R54 ;  /* 0x0000003637cf723e */ /* 0x008fe200000000ff */
[----:B------:R-:W3:Y:S06]  /*4c80*/  SHFL.BFLY PT, R4, R5, 0x1, 0x1f ;  /* 0x0c201f0005047f89 */ /* 0x000eec00000e0000 */
[----:B------:R-:W-:Y:S08]  /*4c90*/  MUFU.EX2 R46, R46 ;  /* 0x0000002e002e7308 */ /* 0x000ff00000000800 */
[----:B------:R-:W4:Y:S01]  /*4ca0*/  MUFU.EX2 R47, R47 ;  /* 0x0000002f002f7308 */ /* 0x000f220000000800 */
[----:B--2---:R-:W-:-:S07]  /*4cb0*/  F2FP.F16.F32.PACK_AB R201, R43, R42 ;  /* 0x0000002a2bc9723e */ /* 0x004fce00000000ff */
[----:B------:R-:W-:Y:S01]  /*4cc0*/  MUFU.EX2 R34, R34 ;  /* 0x0000002200227308 */ /* 0x000fe20000000800 */
[----:B---3--:R-:W-:Y:S01]  /*4cd0*/  FMNMX.FTZ R4, R5, R4, !PT ;  /* 0x0000000405047209 */ /* 0x008fe20007810000 */
[----:B------:R-:W-:Y:S01]  /*4ce0*/  FADD.FTZ R5, R58, R59 ;  /* 0x0000003b3a057221 */ /* 0x000fe20000010000 */
[-C--:B------:R-:W-:Y:S01]  /*4cf0*/  MOV R59, R151.reuse ;  /* 0x00000097003b7202 */ /* 0x080fe20000000f00 */
[----:B------:R-:W-:Y:S01]  /*4d00*/  IMAD.MOV.U32 R58, RZ, RZ, R151 ;  /* 0x000000ffff3a7224 */ /* 0x000fe200078e0097 */
[C---:B------:R-:W-:Y:S01]  /*4d10*/  FSETP.NEU.FTZ.AND P2, PT, R4.reuse, -INF , PT ;  /* 0xff8000000400780b */ /* 0x040fe20003f5d000 */
[----:B------:R-:W-:Y:S01]  /*4d20*/  FMUL.FTZ R2, R4, UR4 ;  /* 0x0000000404027c20 */ /* 0x000fe20008410000 */
[----:B------:R-:W-:Y:S01]  /*4d30*/  FADD.FTZ R20, R62, R5 ;  /* 0x000000053e147221 */ /* 0x000fe20000010000 */
[----:B------:R-:W2:Y:S01]  /*4d40*/  MUFU.EX2 R35, R35 ;  /* 0x0000002300237308 */ /* 0x000ea20000000800 */
[----:B----4-:R-:W-:Y:S02]  /*4d50*/  F2FP.F16.F32.PACK_AB R203, R47, R46 ;  /* 0x0000002e2fcb723e */ /* 0x010fe400000000ff */
[----:B------:R-:W-:Y:S01]  /*4d60*/  FSEL R2, R2, RZ, P2 ;  /* 0x000000ff02027208 */ /* 0x000fe20001000000 */
[----:B------:R-:W-:Y:S01]  /*4d70*/  FADD.FTZ R5, R63, R20 ;  /* 0x000000143f057221 */ /* 0x000fe20000010000 */
[----:B------:R-:W-:Y:S01]  /*4d80*/  PLOP3.LUT P2, PT, PT, PT, UP0, 0x80, 0x0 ;  /* 0x000000000000781c */ /* 0x000fe20003f4f008 */
[----:B------:R-:W-:Y:S01]  /*4d90*/  IMAD.MOV.U32 R63, RZ, RZ, R151 ;  /* 0x000000ffff3f7224 */ /* 0x000fe200078e0097 */
[-C--:B------:R-:W-:Y:S01]  /*4da0*/  MOV R62, R151.reuse ;  /* 0x00000097003e7202 */ /* 0x080fe20000000f00 */
        /* <DEDUP_REMOVED lines=14> */
[----:B------:R-:W3:Y:S01]  /*4e90*/  MUFU.EX2 R57, R57 ;  /* 0x0000003900397308 */ /* 0x000ee20000000800 */
[--C-:B------:R-:W-:Y:S01]  /*4ea0*/  FFMA.FTZ R45, R45, UR4, -R2.reuse ;  /* 0x000000042d2d7c23 */ /* 0x100fe20008010802 */
[----:B------:R-:W-:Y:S01]  /*4eb0*/  FADD.FTZ R64, R54, R21 ;  /* 0x0000001536407221 */ /* 0x000fe20000010000 */
[--C-:B------:R-:W-:Y:S01]  /*4ec0*/  FFMA.FTZ R32, R32, UR4, -R2.reuse ;  /* 0x0000000420207c23 */ /* 0x100fe20008010802 */
[--C-:B------:R-:W-:Y:S01]  /*4ed0*/  FFMA.FTZ R33, R33, UR4, -R2.reuse ;  /* 0x0000000421217c23 */ /* 0x100fe20008010802 */
[----:B------:R-:W-:Y:S01]  /*4ee0*/  FFMA.FTZ R36, R36, UR4, -R2 ;  /* 0x0000000424247c23 */ /* 0x000fe20008010802 */
[----:B------:R-:W-:Y:S01]  /*4ef0*/  FADD.FTZ R21, R55, R64 ;  /* 0x0000004037157221 */ /* 0x000fe20000010000 */
[--C-:B------:R-:W-:Y:S01]  /*4f00*/  FFMA.FTZ R37, R37, UR4, -R2.reuse ;  /* 0x0000000425257c23 */ /* 0x100fe20008010802 */
[----:B------:R-:W4:Y:S01]  /*4f10*/  MUFU.EX2 R60, R60 ;  /* 0x0000003c003c7308 */ /* 0x000f220000000800 */
[--C-:B------:R-:W-:Y:S01]  /*4f20*/  FFMA.FTZ R24, R24, UR4, -R2.reuse ;  /* 0x0000000418187c23 */ /* 0x100fe20008010802 */
[----:B------:R-:W-:Y:S01]  /*4f30*/  FADD.FTZ R64, R42, R21 ;  /* 0x000000152a407221 */ /* 0x000fe20000010000 */
[--C-:B------:R-:W-:Y:S01]  /*4f40*/  FFMA.FTZ R25, R25, UR4, -R2.reuse ;  /* 0x0000000419197c23 */ /* 0x100fe20008010802 */
[--C-:B------:R-:W-:Y:S01]  /*4f50*/  FFMA.FTZ R28, R28, UR4, -R2.reuse ;  /* 0x000000041c1c7c23 */ /* 0x100fe20008010802 */
[----:B------:R-:W-:Y:S01]  /*4f60*/  FFMA.FTZ R2, R29, UR4, -R2 ;  /* 0x000000041d027c23 */ /* 0x000fe20008010802 */
[----:B------:R-:W-:Y:S01]  /*4f70*/  FADD.FTZ R21, R43, R64 ;  /* 0x000000402b157221 */ /* 0x000fe20000010000 */
[----:B--2---:R-:W-:Y:S01]  /*4f80*/  F2FP.F16.F32.PACK_AB R197, R35, R34 ;  /* 0x0000002223c5723e */ /* 0x004fe200000000ff */
[----:B------:R-:W2:Y:S01]  /*4f90*/  MUFU.EX2 R61, R61 ;  /* 0x0000003d003d7308 */ /* 0x000ea20000000800 */
[----:B---3--:R-:W-:Y:S01]  /*4fa0*/  FADD.FTZ R5, R56, R57 ;  /* 0x0000003938057221 */ /* 0x008fe20000010000 */
[----:B-1----:R-:W-:Y:S01]  /*4fb0*/  FADD.FTZ R0, R46, R21 ;  /* 0x000000152e007221 */ /* 0x002fe20000010000 */
[----:B------:R-:W-:Y:S01]  /*4fc0*/  F2FP.F16.F32.PACK_AB R208, R57, R56 ;  /* 0x0000003839d0723e */ /* 0x000fe200000000ff */
[--C-:B------:R-:W-:Y:S01]  /*4fd0*/  IMAD.MOV.U32 R64, RZ, RZ, R151.reuse ;  /* 0x000000ffff407224 */ /* 0x100fe200078e0097 */
[-C--:B------:R-:W-:Y:S01]  /*4fe0*/  MOV R56, R151.reuse ;  /* 0x0000009700387202 */ /* 0x080fe20000000f00 */
[----:B------:R-:W-:Y:S01]  /*4ff0*/  FADD.FTZ R21, R47, R0 ;  /* 0x000000002f157221 */ /* 0x000fe20000010000 */
[----:B------:R-:W-:Y:S01]  /*5000*/  IMAD.MOV.U32 R57, RZ, RZ, R151 ;  /* 0x000000ffff397224 */ /* 0x000fe200078e0097 */
[----:B------:R-:W1:Y:S01]  /*5010*/  MUFU.EX2 R48, R48 ;  /* 0x0000003000307308 */ /* 0x000e620000000800 */
[----:B----4-:R-:W-:Y:S01]  /*5020*/  FADD.FTZ R20, R60, R5 ;  /* 0x000000053c147221 */ /* 0x010fe20000010000 */
[--C-:B------:R-:W-:Y:S01]  /*5030*/  IMAD.MOV.U32 R55, RZ, RZ, R151.reuse ;  /* 0x000000ffff377224 */ /* 0x100fe200078e0097 */
[-C--:B------:R-:W-:Y:S01]  /*5040*/  MOV R50, R151.reuse ;  /* 0x0000009700327202 */ /* 0x080fe20000000f00 */
[--C-:B------:R-:W-:Y:S01]  /*5050*/  IMAD.MOV.U32 R54, RZ, RZ, R151.reuse ;  /* 0x000000ffff367224 */ /* 0x100fe200078e0097 */
[----:B------:R-:W-:Y:S01]  /*5060*/  MOV R47, R151 ;  /* 0x00000097002f7202 */ /* 0x000fe20000000f00 */
[----:B------:R-:W-:-:S02]  /*5070*/  IMAD.MOV.U32 R51, RZ, RZ, R151 ;  /* 0x000000ffff337224 */ /* 0x000fc400078e0097 */
[----:B------:R-:W3:Y:S01]  /*5080*/  MUFU.EX2 R49, R49 ;  /* 0x0000003100317308 */ /* 0x000ee20000000800 */
[C---:B--2---:R-:W-:Y:S01]  /*5090*/  FADD.FTZ R5, R61.reuse, R20 ;  /* 0x000000143d057221 */ /* 0x044fe20000010000 */
[----:B------:R-:W-:Y:S01]  /*50a0*/  F2FP.F16.F32.PACK_AB R210, R61, R60 ;  /* 0x0000003c3dd2723e */ /* 0x000fe200000000ff */
[--C-:B------:R-:W-:Y:S02]  /*50b0*/  IMAD.MOV.U32 R61, RZ, RZ, R151.reuse ;  /* 0x000000ffff3d7224 */ /* 0x100fe400078e0097 */
[--C-:B------:R-:W-:Y:S02]  /*50c0*/  IMAD.MOV.U32 R60, RZ, RZ, R151.reuse ;  /* 0x000000ffff3c7224 */ /* 0x100fe400078e0097 */
[----:B------:R-:W-:Y:S01]  /*50d0*/  IMAD.MOV.U32 R46, RZ, RZ, R151 ;  /* 0x000000ffff2e7224 */ /* 0x000fe200078e0097 */
[----:B------:R-:W2:Y:S01]  /*50e0*/  MUFU.EX2 R52, R52 ;  /* 0x0000003400347308 */ /* 0x000ea20000000800 */
[----:B-1----:R-:W-:Y:S01]  /*50f0*/  FADD.FTZ R20, R48, R5 ;  /* 0x0000000530147221 */ /* 0x002fe20000010000 */
[----:B------:R-:W-:-:S02]  /*5100*/  IMAD.MOV.U32 R43, RZ, RZ, R151 ;  /* 0x000000ffff2b7224 */ /* 0x000fc400078e0097 */
[----:B------:R-:W-:-:S04]  /*5110*/  IMAD.MOV.U32 R42, RZ, RZ, R151 ;  /* 0x000000ffff2a7224 */ /* 0x000fc800078e0097 */
[----:B------:R-:W1:Y:S01]  /*5120*/  MUFU.EX2 R53, R53 ;  /* 0x0000003500357308 */ /* 0x000e620000000800 */
[C---:B---3--:R-:W-:Y:S01]  /*5130*/  FADD.FTZ R5, R49.reuse, R20 ;  /* 0x0000001431057221 */ /* 0x048fe20000010000 */
[----:B------:R-:W-:Y:S01]  /*5140*/  F2FP.F16.F32.PACK_AB R204, R49, R48 ;  /* 0x0000003031cc723e */ /* 0x000fe200000000ff */
[--C-:B------:R-:W-:Y:S02]  /*5150*/  IMAD.MOV.U32 R49, RZ, RZ, R151.reuse ;  /* 0x000000ffff317224 */ /* 0x100fe400078e0097 */
[----:B------:R-:W-:-:S03]  /*5160*/  IMAD.MOV.U32 R48, RZ, RZ, R151 ;  /* 0x000000ffff307224 */ /* 0x000fc600078e0097 */
[----:B------:R-:W3:Y:S01]  /*5170*/  MUFU.EX2 R40, R40 ;  /* 0x0000002800287308 */ /* 0x000ee20000000800 */
[----:B--2---:R-:W-:-:S07]  /*5180*/  FADD.FTZ R20, R52, R5 ;  /* 0x0000000534147221 */ /* 0x004fce0000010000 */
[----:B------:R-:W2:Y:S01]  /*5190*/  MUFU.EX2 R41, R41 ;  /* 0x0000002900297308 */ /* 0x000ea20000000800 */
[C---:B-1----:R-:W-:Y:S01]  /*51a0*/  FADD.FTZ R5, R53.reuse, R20 ;  /* 0x0000001435057221 */ /* 0x042fe20000010000 */
[----:B------:R-:W-:Y:S01]  /*51b0*/  FADD.FTZ R20, R34, R21 ;  /* 0x0000001522147221 */ /* 0x000fe20000010000 */
[----:B------:R-:W-:Y:S01]  /*51c0*/  F2FP.F16.F32.PACK_AB R206, R53, R52 ;  /* 0x0000003435ce723e */ /* 0x000fe200000000ff */
[----:B------:R-:W-:Y:S01]  /*51d0*/  IMAD.MOV.U32 R52, RZ, RZ, R151 ;  /* 0x000000ffff347224 */ /* 0x000fe200078e0097 */
[-C--:B------:R-:W-:Y:S01]  /*51e0*/  MOV R53, R151.reuse ;  /* 0x0000009700357202 */ /* 0x080fe20000000f00 */
[----:B------:R-:W-:Y:S01]  /*51f0*/  FADD.FTZ R21, R35, R20 ;  /* 0x0000001423157221 */ /* 0x000fe20000010000 */
[----:B------:R-:W-:Y:S01]  /*5200*/  MOV R35, R151 ;  /* 0x0000009700237202 */ /* 0x000fe20000000f00 */
[----:B------:R-:W1:Y:S01]  /*5210*/  MUFU.EX2 R44, R44 ;  /* 0x0000002c002c7308 */ /* 0x000e620000000800 */
[----:B---3--:R-:W-:Y:S01]  /*5220*/  FADD.FTZ R0, R40, R5 ;  /* 0x0000000528007221 */ /* 0x008fe20000010000 */
[----:B------:R-:W-:-:S06]  /*5230*/  IMAD.MOV.U32 R34, RZ, RZ, R151 ;  /* 0x000000ffff227224 */ /* 0x000fcc00078e0097 */
[----:B------:R-:W3:Y:S01]  /*5240*/  MUFU.EX2 R38, R38 ;  /* 0x0000002600267308 */ /* 0x000ee20000000800 */
[C---:B--2---:R-:W-:Y:S01]  /*5250*/  FADD.FTZ R5, R41.reuse, R0 ;  /* 0x0000000029057221 */ /* 0x044fe20000010000 */
[----:B------:R-:W-:Y:S01]  /*5260*/  F2FP.F16.F32.PACK_AB R200, R41, R40 ;  /* 0x0000002829c8723e */ /* 0x000fe200000000ff */
[----:B------:R-:W-:Y:S01]  /*5270*/  IMAD.MOV.U32 R40, RZ, RZ, R151 ;  /* 0x000000ffff287224 */ /* 0x000fe200078e0097 */
[----:B------:R-:W-:-:S04]  /*5280*/  MOV R41, R151 ;  /* 0x0000009700297202 */ /* 0x000fc80000000f00 */
[----:B------:R-:W2:Y:S01]  /*5290*/  MUFU.EX2 R45, R45 ;  /* 0x0000002d002d7308 */ /* 0x000ea20000000800 */
[----:B-1----:R-:W-:-:S07]  /*52a0*/  FADD.FTZ R0, R44, R5 ;  /* 0x000000052c007221 */ /* 0x002fce0000010000 */
[----:B------:R-:W1:Y:S01]  /*52b0*/  MUFU.EX2 R39, R39 ;  /* 0x0000002700277308 */ /* 0x000e620000000800 */
[----:B---3--:R-:W-:-:S07]  /*52c0*/  FADD.FTZ R20, R38, R21 ;  /* 0x0000001526147221 */ /* 0x008fce0000010000 */
[----:B------:R-:W3:Y:S01]  /*52d0*/  MUFU.EX2 R32, R32 ;  /* 0x0000002000207308 */ /* 0x000ee20000000800 */
[C---:B--2---:R-:W-:Y:S01]  /*52e0*/  FADD.FTZ R5, R45.reuse, R0 ;  /* 0x000000002d057221 */ /* 0x044fe20000010000 */
[----:B------:R-:W-:Y:S01]  /*52f0*/  F2FP.F16.F32.PACK_AB R202, R45, R44 ;  /* 0x0000002c2dca723e */ /* 0x000fe200000000ff */
[----:B------:R-:W-:Y:S01]  /*5300*/  IMAD.MOV.U32 R45, RZ, RZ, R151 ;  /* 0x000000ffff2d7224 */ /* 0x000fe200078e0097 */
[----:B------:R-:W-:-:S04]  /*5310*/  MOV R44, R151 ;  /* 0x00000097002c7202 */ /* 0x000fc80000000f00 */
[----:B------:R-:W2:Y:S01]  /*5320*/  MUFU.EX2 R26, R26 ;  /* 0x0000001a001a7308 */ /* 0x000ea20000000800 */
[C---:B-1----:R-:W-:Y:S01]  /*5330*/  FADD.FTZ R21, R39.reuse, R20 ;  /* 0x0000001427157221 */ /* 0x042fe20000010000 */
[----:B------:R-:W-:Y:S01]  /*5340*/  F2FP.F16.F32.PACK_AB R199, R39, R38 ;  /* 0x0000002627c7723e */ /* 0x000fe200000000ff */
[----:B------:R-:W-:Y:S01]  /*5350*/  IMAD.MOV.U32 R39, RZ, RZ, R151 ;  /* 0x000000ffff277224 */ /* 0x000fe200078e0097 */
[----:B------:R-:W-:-:S04]  /*5360*/  MOV R38, R151 ;  /* 0x0000009700267202 */ /* 0x000fc80000000f00 */
[----:B------:R-:W1:Y:S01]  /*5370*/  MUFU.EX2 R33, R33 ;  /* 0x0000002100217308 */ /* 0x000e620000000800 */
[----:B---3--:R-:W-:-:S07]  /*5380*/  FADD.FTZ R0, R32, R5 ;  /* 0x0000000520007221 */ /* 0x008fce0000010000 */
[----:B------:R-:W3:Y:S01]  /*5390*/  MUFU.EX2 R27, R27 ;  /* 0x0000001b001b7308 */ /* 0x000ee20000000800 */
[----:B--2---:R-:W-:-:S07]  /*53a0*/  FADD.FTZ R20, R26, R21 ;  /* 0x000000151a147221 */ /* 0x004fce0000010000 */
[----:B------:R-:W2:Y:S01]  /*53b0*/  MUFU.EX2 R36, R36 ;  /* 0x0000002400247308 */ /* 0x000ea20000000800 */
[C---:B-1----:R-:W-:Y:S01]  /*53c0*/  FADD.FTZ R5, R33.reuse, R0 ;  /* 0x0000000021057221 */ /* 0x042fe20000010000 */
[----:B------:R-:W-:Y:S01]  /*53d0*/  F2FP.F16.F32.PACK_AB R196, R33, R32 ;  /* 0x0000002021c4723e */ /* 0x000fe200000000ff */
[----:B------:R-:W-:Y:S01]  /*53e0*/  IMAD.MOV.U32 R32, RZ, RZ, R151 ;  /* 0x000000ffff207224 */ /* 0x000fe200078e0097 */
[----:B------:R-:W-:-:S04]  /*53f0*/  MOV R33, R151 ;  /* 0x0000009700217202 */ /* 0x000fc80000000f00 */
[----:B------:R-:W1:Y:S01]  /*5400*/  MUFU.EX2 R30, R30 ;  /* 0x0000001e001e7308 */ /* 0x000e620000000800 */
[C---:B---3--:R-:W-:Y:S01]  /*5410*/  FADD.FTZ R21, R27.reuse, R20 ;  /* 0x000000141b157221 */ /* 0x048fe20000010000 */
[----:B------:R-:W-:Y:S01]  /*5420*/  F2FP.F16.F32.PACK_AB R193, R27, R26 ;  /* 0x0000001a1bc1723e */ /* 0x000fe200000000ff */
[----:B------:R-:W-:Y:S01]  /*5430*/  IMAD.MOV.U32 R26, RZ, RZ, R151 ;  /* 0x000000ffff1a7224 */ /* 0x000fe200078e0097 */
[----:B------:R-:W-:-:S04]  /*5440*/  MOV R27, R151 ;  /* 0x00000097001b7202 */ /* 0x000fc80000000f00 */
[----:B------:R-:W3:Y:S01]  /*5450*/  MUFU.EX2 R37, R37 ;  /* 0x0000002500257308 */ /* 0x000ee20000000800 */
[----:B--2---:R-:W-:-:S07]  /*5460*/  FADD.FTZ R0, R36, R5 ;  /* 0x0000000524007221 */ /* 0x004fce0000010000 */
[----:B------:R-:W2:Y:S01]  /*5470*/  MUFU.EX2 R24, R24 ;  /* 0x0000001800187308 */ /* 0x000ea20000000800 */
[----:B-1----:R-:W-:-:S07]  /*5480*/  FADD.FTZ R20, R30, R21 ;  /* 0x000000151e147221 */ /* 0x002fce0000010000 */
[----:B------:R-:W1:Y:S01]  /*5490*/  MUFU.EX2 R17, R17 ;  /* 0x0000001100117308 */ /* 0x000e620000000800 */
[C---:B---3--:R-:W-:Y:S01]  /*54a0*/  FADD.FTZ R29, R37.reuse, R0 ;  /* 0x00000000251d7221 */ /* 0x048fe20000010000 */
[----:B------:R-:W-:Y:S01]  /*54b0*/  F2FP.F16.F32.PACK_AB R198, R37, R36 ;  /* 0x0000002425c6723e */ /* 0x000fe200000000ff */
[--C-:B------:R-:W-:Y:S02]  /*54c0*/  IMAD.MOV.U32 R37, RZ, RZ, R151.reuse ;  /* 0x000000ffff257224 */ /* 0x100fe400078e0097 */
[----:B------:R-:W-:-:S03]  /*54d0*/  IMAD.MOV.U32 R36, RZ, RZ, R151 ;  /* 0x000000ffff247224 */ /* 0x000fc600078e0097 */
[----:B------:R-:W3:Y:S01]  /*54e0*/  MUFU.EX2 R25, R25 ;  /* 0x0000001900197308 */ /* 0x000ee20000000800 */
[----:B--2---:R-:W-:Y:S01]  /*54f0*/  FADD.FTZ R0, R24, R29 ;  /* 0x0000001d18007221 */ /* 0x004fe20000010000 */
[----:B------:R-:W-:-:S06]  /*5500*/  IMAD.MOV.U32 R29, RZ, RZ, R151 ;  /* 0x000000ffff1d7224 */ /* 0x000fcc00078e0097 */
[----:B------:R-:W2:Y:S01]  /*5510*/  MUFU.EX2 R28, R28 ;  /* 0x0000001c001c7308 */ /* 0x000ea20000000800 */
[C---:B-1----:R-:W-:Y:S01]  /*5520*/  FADD.FTZ R5, R17.reuse, R20 ;  /* 0x0000001411057221 */ /* 0x042fe20000010000 */
[----:B------:R-:W-:Y:S02]  /*5530*/  F2FP.F16.F32.PACK_AB R195, R17, R30 ;  /* 0x0000001e11c3723e */ /* 0x000fe400000000ff */
[----:B------:R-:W-:-:S04]  /*5540*/  MOV R30, R151 ;  /* 0x00000097001e7202 */ /* 0x000fc80000000f00 */
[----:B------:R1:W4:Y:S01]  /*5550*/  MUFU.EX2 R21, R2 ;  /* 0x0000000200157308 */ /* 0x0003220000000800 */
[C---:B---3--:R-:W-:Y:S01]  /*5560*/  FADD.FTZ R17, R25.reuse, R0 ;  /* 0x0000000019117221 */ /* 0x048fe20000010000 */
[----:B------:R-:W-:Y:S01]  /*5570*/  F2FP.F16.F32.PACK_AB R192, R25, R24 ;  /* 0x0000001819c0723e */ /* 0x000fe200000000ff */
[----:B------:R-:W-:Y:S01]  /*5580*/  IMAD.MOV.U32 R25, RZ, RZ, R151 ;  /* 0x000000ffff197224 */ /* 0x000fe200078e0097 */
[----:B------:R-:W-:Y:S01]  /*5590*/  MOV R24, R151 ;  /* 0x0000009700187202 */ /* 0x000fe20000000f00 */
[----:B--2---:R-:W-:Y:S01]  /*55a0*/  FADD.FTZ R0, R28, R17 ;  /* 0x000000111c007221 */ /* 0x004fe20000010000 */
[----:B-1----:R-:W-:-:S03]  /*55b0*/  MOV R2, 0x3f800000 ;  /* 0x3f80000000027802 */ /* 0x002fc60000000f00 */
[C---:B----4-:R-:W-:Y:S01]  /*55c0*/  FADD.FTZ R17, R21.reuse, R0 ;  /* 0x0000000015117221 */ /* 0x050fe20000010000 */
[----:B------:R-:W-:Y:S01]  /*55d0*/  F2FP.F16.F32.PACK_AB R194, R21, R28 ;  /* 0x0000001c15c2723e */ /* 0x000fe200000000ff */
[----:B------:R-:W-:Y:S02]  /*55e0*/  IMAD.MOV.U32 R0, RZ, RZ, 0x3f800000 ;  /* 0x3f800000ff007424 */ /* 0x000fe400078e00ff */
[----:B------:R-:W-:Y:S01]  /*55f0*/  IMAD.MOV.U32 R28, RZ, RZ, R151 ;  /* 0x000000ffff1c7224 */ /* 0x000fe200078e0097 */
[----:B------:R-:W-:Y:S06]  /*5600*/  @!P2 BRA `(.L_x_1961) ;  /* 0x00000040005ca947 */ /* 0x000fec0003800000 */
[----:B------:R-:W-:Y:S01]  /*5610*/  R2UR UR61, R16 ;  /* 0x00000000103d72ca */ /* 0x000fe200000e0000 */
[----:B------:R-:W-:Y:S01]  /*5620*/  ULDC.64 UR4, c[0x0][0x3f8] ;  /* 0x0000fe0000047ab9 */ /* 0x000fe20000000a00 */
[----:B------:R-:W-:Y:S01]  /*5630*/  IMAD.MOV.U32 R20, RZ, RZ, R3 ;  /* 0x000000ffff147224 */ /* 0x000fe200078e0003 */
[----:B------:R-:W-:Y:S01]  /*5640*/  MOV R2, 0x3f800000 ;  /* 0x3f80000000027802 */ /* 0x000fe20000000f00 */
[----:B------:R-:W-:Y:S01]  /*5650*/  IMAD.MOV.U32 R21, RZ, RZ, R4 ;  /* 0x000000ffff157224 */ /* 0x000fe200078e0004 */
        /* <DEDUP_REMOVED lines=64> */
[----:B------:R-:W-:Y:S01]  /*5a60*/  IMAD.U32 R225, RZ, RZ, UR4 ;  /* 0x00000004ffe17e24 */ /* 0x000fe2000f8e00ff */
[----:B------:R-:W-:Y:S01]  /*5a70*/  UMOV UR41, UR46 ;  /* 0x0000002e00297c82 */ /* 0x000fe20008000000 */
[----:B------:R-:W-:-:S07]  /*5a80*/  IMAD.U32 R227, RZ, RZ, UR5 ;  /* 0x00000005ffe37e24 */ /* 0x000fce000f8e00ff */
.L_x_1970:
[----:B------:R-:W-:-:S04]  /*5a90*/  UIADD3 UR4, UR41, 0x1, URZ ;  /* 0x0000000129047890 */ /* 0x000fc8000fffe03f */
[----:B------:R-:W-:-:S04]  /*5aa0*/  UISETP.NE.AND UP0, UPT, UR4, 0x2, UPT ;  /* 0x000000020400788c */ /* 0x000fc8000bf05270 */
[----:B------:R-:W-:Y:S02]  /*5ab0*/  USEL UR5, URZ, 0x1, UP0 ;  /* 0x000000013f057887 */ /* 0x000fe40008000000 */
[----:B------:R-:W-:Y:S02]  /*5ac0*/  USEL UR46, UR4, URZ, UP0 ;  /* 0x0000003f042e7287 */ /* 0x000fe40008000000 */
[----:B------:R-:W-:-:S06]  /*5ad0*/  ULOP3.LUT UR4, UR61, UR5, URZ, 0x3c, !UPT ;  /* 0x000000053d047292 */ /* 0x000fcc000f8e3c3f */
[----:B------:R-:W-:Y:S01]  /*5ae0*/  MOV R16, UR4 ;  /* 0x0000000400107c02 */ /* 0x000fe20008000f00 */
[----:B------:R-:W-:Y:S06]  /*5af0*/  @!P0 BRA `(.L_x_1962) ;  /* 0x0000000000048947 */ /* 0x000fec0003800000 */
[----:B------:R-:W-:Y:S01]  /*5b00*/  BPT.TRAP 0x1 ;  /* 0x000000040000795c */ /* 0x000fe20000300000 */
.L_x_1962:
[----:B------:R-:W-:Y:S01]  /*5b10*/  R2UR UR4, R16 ;  /* 0x00000000100472ca */ /* 0x000fe200000e0000 */
[----:B------:R-:W-:-:S12]  /*5b20*/  ULEA UR47, UR46, UR60, 0x3 ;  /* 0x0000003c2e2f7291 */ /* 0x000fd8000f8e183f */
[----:B------:R-:W-:-:S05]  /*5b30*/  IMAD.U32 R3, RZ, RZ, UR4 ;  /* 0x00000004ff037e24 */ /* 0x000fca000f8e00ff */
[----:B------:R-:W-:-:S04]  /*5b40*/  SHF.L.U32 R3, R3, 0x1f, RZ ;  /* 0x0000001f03037819 */ /* 0x000fc800000006ff */
[----:B------:R1:W2:Y:S01]  /*5b50*/  SYNCS.PHASECHK.TRANS64.TRYWAIT P2, [UR47+0x38830], R3 ;  /* 0x03883003ff0075a7 */ /* 0x0002a2000804016f */
[----:B------:R-:W-:Y:S05]  /*5b60*/  @!P0 BRA `(.L_x_1963) ;  /* 0x0000000000048947 */ /* 0x000fea0003800000 */
[----:B------:R-:W-:Y:S01]  /*5b70*/  BPT.TRAP 0x1 ;  /* 0x000000040000795c */ /* 0x000fe20000300000 */
.L_x_1963:
[----:B--2---:R-:W-:Y:S05]  /*5b80*/  @P2 BRA `(.L_x_1964) ;  /* 0x0000000000082947 */ /* 0x004fea0003800000 */
[----:B------:R-:W2:Y:S02]  /*5b90*/  SYNCS.PHASECHK.TRANS64.TRYWAIT P2, [UR47+0x38830], R3 ;  /* 0x03883003ff0075a7 */ /* 0x000ea4000804016f */
[----:B--2---:R-:W-:Y:S05]  /*5ba0*/  @!P2 BRA `(.L_x_1965) ;  /* 0x000000d800fca947 */ /* 0x004fea0003800000 */
.L_x_1964:
[----:B------:R-:W-:Y:S01]  /*5bb0*/  R2UR UR10, R18 ;  /* 0x00000000120a72ca */ /* 0x000fe200000e0000 */
[----:B------:R-:W-:Y:S01]  /*5bc0*/  UIMAD UR4, UR46, 0xa00, UR40 ;  /* 0x00000a002e0478a4 */ /* 0x000fe2000f8e0228 */
[----:B------:R-:W-:Y:S01]  /*5bd0*/  R2UR UR11, R19 ;  /* 0x00000000130b72ca */ /* 0x000fe200000e0000 */
[----:B------:R-:W-:Y:S01]  /*5be0*/  WARPGROUP.ARRIVE ;  /* 0x00000000000079c5 */ /* 0x000fe20000000000 */
[----:B------:R-:W-:Y:S01]  /*5bf0*/  UMOV UR59, 0x40000040 ;  /* 0x40000040003b7882 */ /* 0x000fe20000000000 */
[----:B------:R-:W-:Y:S01]  /*5c00*/  R2UR UR6, R14 ;  /* 0x000000000e0672ca */ /* 0x000fe200000e0000 */
[----:B------:R-:W-:Y:S01]  /*5c10*/  UIADD3 UR18, UR4, 0x286, URZ ;  /* 0x0000028604127890 */ /* 0x000fe2000fffe03f */
[----:B------:R-:W-:Y:S01]  /*5c20*/  R2UR UR7, R15 ;  /* 0x000000000f0772ca */ /* 0x000fe200000e0000 */
[----:B------:R-:W-:Y:S01]  /*5c30*/  UMOV UR58, UR4 ;  /* 0x00000004003a7c82 */ /* 0x000fe20008000000 */
[----:B------:R-:W-:Y:S01]  /*5c40*/  R2UR UR14, R12 ;  /* 0x000000000c0e72ca */ /* 0x000fe200000e0000 */
[----:B------:R-:W-:Y:S01]  /*5c50*/  UMOV UR19, 0x40000040 ;  /* 0x4000004000137882 */ /* 0x000fe20000000000 */
[----:B------:R-:W-:Y:S01]  /*5c60*/  R2UR UR15, R13 ;  /* 0x000000000d0f72ca */ /* 0x000fe200000e0000 */
[----:B------:R-:W-:Y:S01]  /*5c70*/  UIADD3 UR22, UR4, 0x500, URZ ;  /* 0x0000050004167890 */ /* 0x000fe2000fffe03f */
[-C--:B------:R-:W-:Y:S01]  /*5c80*/  FMUL.FTZ R24, R24, R0.reuse ;  /* 0x0000000018187220 */ /* 0x080fe20000410000 */
[----:B------:R-:W-:Y:S01]  /*5c90*/  UMOV UR56, UR10 ;  /* 0x0000000a00387c82 */ /* 0x000fe20008000000 */
[----:B------:R-:W-:Y:S01]  /*5ca0*/  UMOV UR57, UR11 ;  /* 0x0000000b00397c82 */ /* 0x000fe20008000000 */
[----:B------:R-:W-:Y:S01]  /*5cb0*/  UMOV UR23, 0x40000040 ;  /* 0x4000004000177882 */ /* 0x000fe20000000000 */
[----:B------:R-:W-:Y:S01]  /*5cc0*/  HGMMA.64x16x16.F32 R184, gdesc[UR56], RZ, !UPT, gsb0 ;  /* 0x0020000038b879f0 */ /* 0x000fe2000c0008ff */
[----:B------:R-:W-:Y:S01]  /*5cd0*/  UIADD3 UR58, UR4, 0x80, URZ ;  /* 0x00000080043a7890 */ /* 0x000fe2000fffe03f */
[-C--:B------:R-:W-:Y:S01]  /*5ce0*/  FMUL.FTZ R25, R25, R0.reuse ;  /* 0x0000000019197220 */ /* 0x080fe20000410000 */
[----:B------:R-:W-:Y:S01]  /*5cf0*/  UMOV UR59, 0x40000040 ;  /* 0x40000040003b7882 */ /* 0x000fe20000000000 */
[----:B------:R-:W-:Y:S01]  /*5d00*/  UMOV UR56, UR10 ;  /* 0x0000000a00387c82 */ /* 0x000fe20008000000 */
[----:B------:R-:W-:Y:S01]  /*5d10*/  UMOV UR57, UR11 ;  /* 0x0000000b00397c82 */ /* 0x000fe20008000000 */
        /* <DEDUP_REMOVED lines=56> */
[----:B------:R-:W-:Y:S01]  /*60a0*/  UMOV UR59, 0x40000040 ;  /* 0x40000040003b7882 */ /* 0x000fe20000000000 */
[----:B------:R-:W-:Y:S01]  /*60b0*/  UMOV UR56, UR10 ;  /* 0x0000000a00387c82 */ /* 0x000fe20008000000 */
[----:B------:R-:W-:Y:S01]  /*60c0*/  UMOV UR57, UR11 ;  /* 0x0000000b00397c82 */ /* 0x000fe20008000000 */
        /* <DEDUP_REMOVED lines=97> */
[----:B------:R-:W-:Y:S01]  /*66e0*/  UMOV UR59, 0x40000040 ;  /* 0x40000040003b7882 */ /* 0x000fe20000000000 */
[----:B------:R-:W-:Y:S01]  /*66f0*/  UMOV UR56, UR10 ;  /* 0x0000000a00387c82 */ /* 0x000fe20008000000 */
[----:B------:R-:W-:Y:S01]  /*6700*/  UMOV UR57, UR11 ;  /* 0x0000000b00397c82 */ /* 0x000fe20008000000 */
[----:B------:R-:W-:Y:S02]  /*6710*/  R2UR UR10, R10 ;  /* 0x000000000a0a72ca */ /* 0x000fe400000e0000 */
[----:B------:R-:W-:Y:S01]  /*6720*/  R2UR UR11, R11 ;  /* 0x000000000b0b72ca */ /* 0x000fe200000e0000 */
[----:B------:R-:W-:Y:S02]  /*6730*/  WARPGROUP.DEPBAR.LE gsb0, 0x0 ;  /* 0x00008000000079c5 */ /* 0x000fe40000010000 */
[----:B------:R-:W-:-:S06]  /*6740*/  WARPGROUP.ARRIVE ;  /* 0x00000000000079c5 */ /* 0x000fcc0000000000 */
[----:B------:R-:W-:Y:S01]  /*6750*/  HGMMA.64x16x16.F32 R152, gdesc[UR56], RZ, !UPT, gsb0 ;  /* 0x00200000389879f0 */ /* 0x000fe2000c0008ff */
[----:B------:R-:W-:Y:S01]  /*6760*/  UIADD3 UR58, UR4, 0x2, URZ ;  /* 0x00000002043a7890 */ /* 0x000fe2000fffe03f */
[----:B------:R-:W-:Y:S01]  /*6770*/  UMOV UR59, 0x40000040 ;  /* 0x40000040003b7882 */ /* 0x000fe20000000000 */
[----:B------:R-:W-:Y:S01]  /*6780*/  UMOV UR56, UR6 ;  /* 0x0000000600387c82 */ /* 0x000fe20008000000 */
[----:B------:R-:W-:Y:S01]  /*6790*/  UMOV UR57, UR7 ;  /* 0x0000000700397c82 */ /* 0x000fe20008000000 */
[----:B------:R-:W-:Y:S02]  /*67a0*/  WARPGROUP.DEPBAR.LE gsb0, 0x0 ;  /* 0x00008000000079c5 */ /* 0x000fe40000010000 */
[----:B------:R-:W-:-:S06]  /*67b0*/  WARPGROUP.ARRIVE ;  /* 0x00000000000079c5 */ /* 0x000fcc0000000000 */
[----:B------:R-:W-:Y:S01]  /*67c0*/  HGMMA.64x16x16.F32 R184, gdesc[UR56], R184, gsb0 ;  /* 0x0020000038b879f0 */ /* 0x000fe200080008b8 */
        /* <DEDUP_REMOVED lines=62> */
[----:B------:R-:W-:Y:S01]  /*6bb0*/  UIADD3 UR14, UR4, 0x284, URZ ;  /* 0x00000284040e7890 */ /* 0x000fe2000fffe03f */
[----:B------:R-:W-:Y:S01]  /*6bc0*/  UMOV UR15, 0x40000040 ;  /* 0x40000040000f7882 */ /* 0x000fe20000000000 */
        /* <DEDUP_REMOVED lines=335> */
[----:B------:R-:W-:Y:S01]  /*80c0*/  UMOV UR4, UR10 ;  /* 0x0000000a00047c82 */ /* 0x000fe20008000000 */
[----:B------:R-:W-:Y:S02]  /*80d0*/  WARPGROUP.DEPBAR.LE gsb0, 0x0 ;  /* 0x00008000000079c5 */ /* 0x000fe40000010000 */
[----:B------:R-:W-:-:S06]  /*80e0*/  WARPGROUP.ARRIVE ;  /* 0x00000000000079c5 */ /* 0x000fcc0000000000 */
[----:B------:R-:W-:Y:S03]  /*80f0*/  HGMMA.64x16x16.F32 R160, gdesc[UR56], R160, gsb0 ;  /* 0x0020000038a079f0 */ /* 0x000fe600080008a0 */
[----:B------:R-:W-:Y:S02]  /*8100*/  WARPGROUP.DEPBAR.LE gsb0, 0x0 ;  /* 0x00008000000079c5 */ /* 0x000fe40000010000 */
[----:B------:R-:W-:-:S06]  /*8110*/  WARPGROUP.ARRIVE ;  /* 0x00000000000079c5 */ /* 0x000fcc0000000000 */
[----:B------:R-:W-:Y:S03]  /*8120*/  HGMMA.64x16x16.F32 R152, gdesc[UR4], R152, gsb0 ;  /* 0x00200000049879f0 */ /* 0x000fe60008000898 */
[----:B------:R-:W-:Y:S02]  /*8130*/  WARPGROUP.DEPBAR.LE gsb0, 0x0 ;  /* 0x00008000000079c5 */ /* 0x000fe40000010000 */
[----:B------:R-:W-:Y:S05]  /*8140*/  @!P0 BRA `(.L_x_1966) ;  /* 0x0000000000048947 */ /* 0x000fea0003800000 */
[----:B------:R-:W-:Y:S01]  /*8150*/  BPT.TRAP 0x1 ;  /* 0x000000040000795c */ /* 0x000fe20000300000 */
.L_x_1966:
[----:B------:R-:W-:Y:S01]  /*8160*/  ULEA UR5, UR41, UR60, 0x3 ;  /* 0x0000003c29057291 */ /* 0x000fe2000f8e183f */
[----:B------:R-:W-:-:S05]  /*8170*/  IMAD.U32 R0, RZ, RZ, UR61 ;  /* 0x0000003dff007e24 */ /* 0x000fca000f8e00ff */
[----:B------:R-:W-:-:S04]  /*8180*/  SHF.L.U32 R0, R0, 0x1f, RZ ;  /* 0x0000001f00007819 */ /* 0x000fc800000006ff */
[----:B------:R3:W4:Y:S01]  /*8190*/  SYNCS.PHASECHK.TRANS64.TRYWAIT P2, [UR5+0x38850], R0 ;  /* 0x03885000ff0075a7 */ /* 0x0007220008040145 */
[----:B------:R-:W-:Y:S05]  /*81a0*/  @!P0 BRA `(.L_x_1967) ;  /* 0x0000000000048947 */ /* 0x000fea0003800000 */
[----:B------:R-:W-:Y:S01]  /*81b0*/  BPT.TRAP 0x1 ;  /* 0x000000040000795c */ /* 0x000fe20000300000 */
.L_x_1967:
[----:B----4-:R-:W-:Y:S05]  /*81c0*/  @P2 BRA `(.L_x_1968) ;  /* 0x0000000000082947 */ /* 0x010fea0003800000 */
[----:B------:R-:W4:Y:S02]  /*81d0*/  SYNCS.PHASECHK.TRANS64.TRYWAIT P2, [UR5+0x38850], R0 ;  /* 0x03885000ff0075a7 */ /* 0x000f240008040145 */
[----:B----4-:R-:W-:Y:S05]  /*81e0*/  @!P2 BRA `(.L_x_1969) ;  /* 0x000000b40084a947 */ /* 0x010fea0003800000 */
.L_x_1968:
[----:B------:R-:W-:Y:S01]  /*81f0*/  UIADD3 UR4, UR60, 0x400, URZ ;  /* 0x000004003c047890 */ /* 0x000fe2000fffe03f */
[----:B------:R-:W-:Y:S01]  /*8200*/  WARPGROUP.ARRIVE ;  /* 0x00000000000079c5 */ /* 0x000fe20000000000 */
[----:B------:R-:W-:Y:S01]  /*8210*/  UMOV UR7, 0x40000040 ;  /* 0x4000004000077882 */ /* 0x000fe20000000000 */
[----:B------:R-:W-:Y:S01]  /*8220*/  UMOV UR11, 0x40000040 ;  /* 0x40000040000b7882 */ /* 0x000fe20000000000 */
[----:B------:R-:W-:Y:S01]  /*8230*/  USHF.R.U32.HI UR4, URZ, 0x4, UR4 ;  /* 0x000000043f047899 */ /* 0x000fe20008011604 */
[----:B------:R-:W-:Y:S01]  /*8240*/  R2UR UR15, R225 ;  /* 0x00000000e10f72ca */ /* 0x000fe200000e0000 */
[----:B-12---:R-:W1:Y:S01]  /*8250*/  LDC R3, c[0x0][0x288] ;  /* 0x0000a200ff037b82 */ /* 0x006e620000000800 */
[----:B------:R-:W-:Y:S01]  /*8260*/  R2UR UR14, R227 ;  /* 0x00000000e30e72ca */ /* 0x000fe200000e0000 */
[----:B------:R-:W-:Y:S01]  /*8270*/  ULOP3.LUT UR4, UR4, 0x3fff, URZ, 0xc0, !UPT ;  /* 0x00003fff04047892 */ /* 0x000fe2000f8ec03f */
[----:B------:R-:W-:-:S03]  /*8280*/  R2UR UR61, R16 ;  /* 0x00000000103d72ca */ /* 0x000fc600000e0000 */
[----:B------:R-:W-:-:S04]  /*8290*/  ULOP3.LUT UR4, UR4, 0x2800000, URZ, 0xfc, !UPT ;  /* 0x0280000004047892 */ /* 0x000fc8000f8efc3f */
[----:B------:R-:W-:Y:S02]  /*82a0*/  UIMAD UR6, UR41, 0xa00, UR4 ;  /* 0x00000a00290678a4 */ /* 0x000fe4000f8e0204 */
[----:B------:R-:W-:Y:S02]  /*82b0*/  UISETP.NE.U32.AND UP0, UPT, UR15, URZ, UPT ;  /* 0x0000003f0f00728c */ /* 0x000fe4000bf05070 */
[----:B------:R-:W-:Y:S02]  /*82c0*/  UIADD3 UR10, UR6, 0x80, URZ ;  /* 0x00000080060a7890 */ /* 0x000fe4000fffe03f */
[----:B------:R-:W-:Y:S02]  /*82d0*/  UIMAD UR4, UR45, -0x50, UR42 ;  /* 0xffffffb02d0478a4 */ /* 0x000fe4000f8e022a */
[----:B------:R-:W-:-:S07]  /*82e0*/  UISETP.NE.AND.EX UP0, UPT, UR14, URZ, UPT, UP0 ;  /* 0x0000003f0e00728c */ /* 0x000fce000bf05300 */
[----:B------:R-:W-:Y:S01]  /*82f0*/  HGMMA.64x256x16.F32 R24, R208, gdesc[UR4].tnspB, R24, gsb0 ;  /* 0x43e00004d0187df0 */ /* 0x000fe20008000818 */
[----:B------:R-:W-:Y:S01]  /*8300*/  UIADD3 UR4, UR4, 0x1, URZ ;  /* 0x0000000104047890 */ /* 0x000fe2000fffe03f */
[----:B------:R-:W-:Y:S01]  /*8310*/  ULDC UR14, c[0x0][0x404] ;  /* 0x00010100000e7ab9 */ /* 0x000fe20000000800 */
[----:B------:R-:W-:Y:S01]  /*8320*/  UMOV UR41, UR46 ;  /* 0x0000002e00297c82 */ /* 0x000fe20008000000 */
[----:B------:R-:W-:Y:S01]  /*8330*/  USEL UR7, UR14, 0x1, UP0 ;  /* 0x000000010e077887 */ /* 0x000fe20008000000 */
[----:B------:R-:W-:-:S13]  /*8340*/  R2UR UR14, R226 ;  /* 0x00000000e20e72ca */ /* 0x000fda00000e0000 */
[----:B------:R-:W-:Y:S02]  /*8350*/  UISETP.GT.AND UP0, UPT, UR45, UR14, UPT ;  /* 0x0000000e2d00728c */ /* 0x000fe4000bf04270 */
[----:B------:R-:W-:Y:S01]  /*8360*/  UIADD3 UR45, UR45, -0x1, URZ ;  /* 0xffffffff2d2d7890 */ /* 0x000fe2000fffe03f */
        /* <DEDUP_REMOVED lines=9> */
[----:B------:R-:W-:Y:S01]  /*8400*/  ULDC UR10, c[0x0][0x2e0] ;  /* 0x0000b800000a7ab9 */ /* 0x000fe20000000800 */
[----:B------:R-:W-:Y:S01]  /*8410*/  UMOV UR11, 0x40000040 ;  /* 0x40000040000b7882 */ /* 0x000fe20000000000 */
[----:B------:R-:W-:Y:S02]  /*8420*/  UIMAD UR4, UR7, UR10, UR4 ;  /* 0x0000000a070472a4 */ /* 0x000fe4000f8e0204 */
[----:B------:R-:W-:Y:S02]  /*8430*/  UIADD3 UR10, UR6, 0x180, URZ ;  /* 0x00000180060a7890 */ /* 0x000fe4000fffe03f */
[----:B------:R-:W-:Y:S02]  /*8440*/  UIADD3 UR6, UR6, 0x200, URZ ;  /* 0x0000020006067890 */ /* 0x000fe4000fffe03f */
[----:B-1----:R-:W-:Y:S01]  /*8450*/  IADD3 R3, -R3, UR4, RZ ;  /* 0x0000000403037c10 */ /* 0x002fe2000fffe1ff */
[----:B------:R-:W-:Y:S01]  /*8460*/  ULDC UR4, c[0x0][0x988] ;  /* 0x0002620000047ab9 */ /* 0x000fe20000000800 */
[----:B------:R-:W-:-:S03]  /*8470*/  UMOV UR7, 0x40000040 ;  /* 0x4000004000077882 */ /* 0x000fc60000000000 */
[----:B---3--:R-:W-:-:S05]  /*8480*/  IMAD R0, R214, -0x2, R3 ;  /* 0xfffffffed6007824 */ /* 0x008fca00078e0203 */
[----:B------:R-:W-:-:S04]  /*8490*/  IADD3 R0, R215, R0, RZ ;  /* 0x00000000d7007210 */ /* 0x000fc80007ffe0ff */
[C---:B------:R-:W-:Y:S02]  /*84a0*/  ISETP.GT.AND P2, PT, R0.reuse, RZ, PT ;  /* 0x000000ff0000720c */ /* 0x040fe40003f44270 */
[----:B------:R-:W-:Y:S02]  /*84b0*/  ISETP.GT.AND P3, PT, R0, 0x1, PT ;  /* 0x000000010000780c */ /* 0x000fe40003f64270 */
[----:B------:R-:W-:Y:S02]  /*84c0*/  FSEL R184, R184, -INF , P2 ;  /* 0xff800000b8b87808 */ /* 0x000fe40001000000 */
[----:B------:R-:W-:Y:S02]  /*84d0*/  ISETP.GT.AND P2, PT, R0, 0x8, PT ;  /* 0x000000080000780c */ /* 0x000fe40003f44270 */
[----:B------:R-:W-:Y:S02]  /*84e0*/  FSEL R185, R185, -INF , P3 ;  /* 0xff800000b9b97808 */ /* 0x000fe40001800000 */
[----:B------:R-:W-:-:S02]  /*84f0*/  FMNMX.FTZ R2, R184, R21, !PT ;  /* 0x00000015b8027209 */ /* 0x000fc40007810000 */
[----:B------:R-:W-:Y:S02]  /*8500*/  ISETP.GT.AND P3, PT, R0, 0x9, PT ;  /* 0x000000090000780c */ /* 0x000fe40003f64270 */
[----:B------:R-:W-:Y:S02]  /*8510*/  FSEL R188, R188, -INF , P2 ;  /* 0xff800000bcbc7808 */ /* 0x000fe40001000000 */
        /* <DEDUP_REMOVED lines=46> */
[C---:B------:R-:W-:Y:S01]  /*8800*/  ISETP.GT.AND P3, PT, R0.reuse, 0x49, PT ;  /* 0x000000490000780c */ /* 0x040fe20003f64270 */
[----:B------:R-:W-:Y:S01]  /*8810*/  VIADD R0, R0, 0x8 ;  /* 0x0000000800007836 */ /* 0x000fe20000000000 */
[----:B------:R-:W-:Y:S02]  /*8820*/  FSEL R156, R156, -INF , P2 ;  /* 0xff8000009c9c7808 */ /* 0x000fe40001000000 */
[----:B------:R-:W-:Y:S02]  /*8830*/  FMNMX.FTZ R3, R153, R2, !PT ;  /* 0x0000000299037209 */ /* 0x000fe40007810000 */
[----:B------:R-:W-:Y:S02]  /*8840*/  FSEL R157, R157, -INF , P3 ;  /* 0xff8000009d9d7808 */ /* 0x000fe40001800000 */
[----:B------:R-:W-:Y:S02]  /*8850*/  FMNMX.FTZ R2, R156, R3, !PT ;  /* 0x000000039c027209 */ /* 0x000fe40007810000 */
[----:B------:R-:W-:-:S02]  /*8860*/  ISETP.GT.AND P2, PT, R0, RZ, PT ;  /* 0x000000ff0000720c */ /* 0x000fc40003f44270 */
[----:B------:R-:W-:Y:S02]  /*8870*/  FMNMX.FTZ R2, R157, R2, !PT ;  /* 0x000000029d027209 */ /* 0x000fe40007810000 */
[C---:B------:R-:W-:Y:S02]  /*8880*/  ISETP.GT.AND P3, PT, R0.reuse, 0x1, PT ;  /* 0x000000010000780c */ /* 0x040fe40003f64270 */
[C---:B------:R-:W-:Y:S01]  /*8890*/  ISETP.GT.AND P4, PT, R0.reuse, 0x8, PT ;  /* 0x000000080000780c */ /* 0x040fe20003f84270 */
[----:B------:R-:W1:Y:S01]  /*88a0*/  SHFL.BFLY PT, R3, R2, 0x2, 0x1f ;  /* 0x0c401f0002037f89 */ /* 0x000e6200000e0000 */
[----:B------:R-:W-:Y:S02]  /*88b0*/  FSEL R187, R187, -INF , P3 ;  /* 0xff800000bbbb7808 */ /* 0x000fe40001800000 */
[----:B------:R-:W-:Y:S02]  /*88c0*/  ISETP.GT.AND P5, PT, R0, 0x9, PT ;  /* 0x000000090000780c */ /* 0x000fe40003fa4270 */
[----:B------:R-:W-:-:S02]  /*88d0*/  FSEL R190, R190, -INF , P4 ;  /* 0xff800000bebe7808 */ /* 0x000fc40002000000 */
[C---:B------:R-:W-:Y:S02]  /*88e0*/  ISETP.GT.AND P3, PT, R0.reuse, 0x10, PT ;  /* 0x000000100000780c */ /* 0x040fe40003f64270 */
[----:B------:R-:W-:Y:S02]  /*88f0*/  FSEL R191, R191, -INF , P5 ;  /* 0xff800000bfbf7808 */ /* 0x000fe40002800000 */
[----:B------:R-:W-:Y:S02]  /*8900*/  ISETP.GT.AND P4, PT, R0, 0x11, PT ;  /* 0x000000110000780c */ /* 0x000fe40003f84270 */
[----:B------:R-:W-:Y:S02]  /*8910*/  FSEL R178, R178, -INF , P3 ;  /* 0xff800000b2b27808 */ /* 0x000fe40001800000 */
[----:B------:R-:W-:-:S04]  /*8920*/  ISETP.GT.AND P3, PT, R0, 0x18, PT ;  /* 0x000000180000780c */ /* 0x000fc80003f64270 */
[----:B------:R-:W-:Y:S02]  /*8930*/  FSEL R182, R182, -INF , P3 ;  /* 0xff800000b6b67808 */ /* 0x000fe40001800000 */
[----:B------:R-:W-:Y:S02]  /*8940*/  ISETP.GT.AND P3, PT, R0, 0x20, PT ;  /* 0x000000200000780c */ /* 0x000fe40003f64270 */
[----:B-1----:R-:W-:Y:S02]  /*8950*/  FMNMX.FTZ R3, R2, R3, !PT ;  /* 0x0000000302037209 */ /* 0x002fe40007810000 */
[----:B------:R-:W-:Y:S02]  /*8960*/  FSEL R170, R170, -INF , P3 ;  /* 0xff800000aaaa7808 */ /* 0x000fe40001800000 */
[----:B------:R-:W-:Y:S01]  /*8970*/  ISETP.GT.AND P3, PT, R0, 0x28, PT ;  /* 0x000000280000780c */ /* 0x000fe20003f64270 */
[----:B------:R-:W1:Y:S03]  /*8980*/  SHFL.BFLY PT, R4, R3, 0x1, 0x1f ;  /* 0x0c201f0003047f89 */ /* 0x000e6600000e0000 */
[----:B------:R-:W-:-:S02]  /*8990*/  FSEL R174, R174, -INF , P3 ;  /* 0xff800000aeae7808 */ /* 0x000fc40001800000 */
[----:B------:R-:W-:-:S04]  /*89a0*/  ISETP.GT.AND P3, PT, R0, 0x30, PT ;  /* 0x000000300000780c */ /* 0x000fc80003f64270 */
[----:B------:R-:W-:Y:S02]  /*89b0*/  FSEL R162, R162, -INF , P3 ;  /* 0xff800000a2a27808 */ /* 0x000fe40001800000 */
[----:B------:R-:W-:-:S04]  /*89c0*/  ISETP.GT.AND P3, PT, R0, 0x38, PT ;  /* 0x000000380000780c */ /* 0x000fc80003f64270 */
[----:B------:R-:W-:Y:S02]  /*89d0*/  FSEL R166, R166, -INF , P3 ;  /* 0xff800000a6a67808 */ /* 0x000fe40001800000 */
[----:B------:R-:W-:-:S04]  /*89e0*/  ISETP.GT.AND P3, PT, R0, 0x40, PT ;  /* 0x000000400000780c */ /* 0x000fc80003f64270 */
[----:B------:R-:W-:Y:S02]  /*89f0*/  FSEL R154, R154, -INF , P3 ;  /* 0xff8000009a9a7808 */ /* 0x000fe40001800000 */
[----:B------:R-:W-:Y:S02]  /*8a00*/  ISETP.GT.AND P3, PT, R0, 0x48, PT ;  /* 0x000000480000780c */ /* 0x000fe40003f64270 */
[----:B-1----:R-:W-:Y:S02]  /*8a10*/  FMNMX.FTZ R4, R3, R4, !PT ;  /* 0x0000000403047209 */ /* 0x002fe40007810000 */
[----:B------:R-:W-:Y:S01]  /*8a20*/  FSEL R158, R158, -INF , P3 ;  /* 0xff8000009e9e7808 */ /* 0x000fe20001800000 */
[----:B------:R-:W-:Y:S02]  /*8a30*/  WARPGROUP.DEPBAR.LE gsb0, 0x0 ;  /* 0x00008000000079c5 */ /* 0x000fe40000010000 */
[----:B------:R-:W-:-:S06]  /*8a40*/  WARPGROUP.ARRIVE ;  /* 0x00000000000079c5 */ /* 0x000fcc0000000000 */
[----:B------:R-:W-:Y:S03]  /*8a50*/  HGMMA.64x256x16.F32 R24, R196, gdesc[UR8].tnspB, R24, gsb0 ;  /* 0x43e00008c4187df0 */ /* 0x000fe60008000818 */
[----:B------:R-:W-:Y:S02]  /*8a60*/  WARPGROUP.DEPBAR.LE gsb0, 0x0 ;  /* 0x00008000000079c5 */ /* 0x000fe40000010000 */
[----:B------:R-:W-:Y:S01]  /*8a70*/  FSEL R197, R186, -INF , P2 ;  /* 0xff800000bac57808 */ /* 0x000fe20001000000 */
[C---:B------:R-:W-:Y:S01]  /*8a80*/  FMUL.FTZ R186, R4.reuse, UR4 ;  /* 0x0000000404ba7c20 */ /* 0x040fe20008410000 */
[----:B------:R-:W-:Y:S01]  /*8a90*/  FSETP.NEU.FTZ.AND P2, PT, R4, -INF , PT ;  /* 0xff8000000400780b */ /* 0x000fe20003f5d000 */
[----:B------:R-:W-:Y:S01]  /*8aa0*/  WARPGROUP.ARRIVE ;  /* 0x00000000000079c5 */ /* 0x000fe20000000000 */
[----:B------:R-:W-:-:S04]  /*8ab0*/  FMNMX.FTZ R2, R197, R20, !PT ;  /* 0x00000014c5027209 */ /* 0x000fc80007810000 */
[----:B------:R-:W-:-:S15]  /*8ac0*/  FMNMX.FTZ R3, R187, R2, !PT ;  /* 0x00000002bb037209 */ /* 0x000fde0007810000 */
[----:B------:R-:W-:Y:S01]  /*8ad0*/  HGMMA.64x256x16.F32 R24, R192, gdesc[UR4].tnspB, R24, gsb0 ;  /* 0x43e00004c0187df0 */ /* 0x000fe20008000818 */
[----:B------:R-:W-:Y:S02]  /*8ae0*/  FSEL R2, R186, RZ, P2 ;  /* 0x000000ffba027208 */ /* 0x000fe40001000000 */
[----:B------:R-:W-:-:S03]  /*8af0*/  FMNMX.FTZ R186, R190, R3, !PT ;  /* 0x00000003beba7209 */ /* 0x000fc60007810000 */
[--C-:B------:R-:W-:Y:S01]  /*8b00*/  FFMA.FTZ R196, R184, UR4, -R2.reuse ;  /* 0x00000004b8c47c23 */ /* 0x100fe20008010802 */
[----:B------:R-:W-:Y:S01]  /*8b10*/  FMNMX.FTZ R3, R191, R186, !PT ;  /* 0x000000babf037209 */ /* 0x000fe20007810000 */
[--C-:B------:R-:W-:Y:S01]  /*8b20*/  FFMA.FTZ R208, R185, UR4, -R2.reuse ;  /* 0x00000004b9d07c23 */ /* 0x100fe20008010802 */
[----:B------:R-:W-:Y:S01]  /*8b30*/  FSEL R184, R179, -INF , P4 ;  /* 0xff800000b3b87808 */ /* 0x000fe20002000000 */
[--C-:B------:R-:W-:Y:S01]  /*8b40*/  FFMA.FTZ R204, R176, UR4, -R2.reuse ;  /* 0x00000004b0cc7c23 */ /* 0x100fe20008010802 */
[----:B------:R-:W-:Y:S01]  /*8b50*/  FMNMX.FTZ R3, R178, R3, !PT ;  /* 0x00000003b2037209 */ /* 0x000fe20007810000 */
[--C-:B------:R-:W-:Y:S01]  /*8b60*/  FFMA.FTZ R206, R180, UR4, -R2.reuse ;  /* 0x00000004b4ce7c23 */ /* 0x100fe20008010802 */
[----:B------:R-:W-:Y:S01]  /*8b70*/  ISETP.GT.AND P4, PT, R0, 0x19, PT ;  /* 0x000000190000780c */ /* 0x000fe20003f84270 */
[--C-:B------:R-:W-:Y:S01]  /*8b80*/  FFMA.FTZ R177, R177, UR4, -R2.reuse ;  /* 0x00000004b1b17c23 */ /* 0x100fe20008010802 */
[----:B------:R-:W-:Y:S01]  /*8b90*/  FMNMX.FTZ R3, R184, R3, !PT ;  /* 0x00000003b8037209 */ /* 0x000fe20007810000 */
[----:B------:R1:W-:Y:S01]  /*8ba0*/  MUFU.EX2 R179, R196 ;  /* 0x000000c400b37308 */ /* 0x0003e20000000800 */
[----:B------:R-:W-:Y:S01]  /*8bb0*/  FSEL R183, R183, -INF , P4 ;  /* 0xff800000b7b77808 */ /* 0x000fe20002000000 */
[--C-:B------:R-:W-:Y:S01]  /*8bc0*/  FFMA.FTZ R210, R188, UR4, -R2.reuse ;  /* 0x00000004bcd27c23 */ /* 0x100fe20008010802 */
[----:B------:R-:W-:Y:S01]  /*8bd0*/  FMNMX.FTZ R186, R182, R3, !PT ;  /* 0x00000003b6ba7209 */ /* 0x000fe20007810000 */
[--C-:B------:R-:W-:Y:S01]  /*8be0*/  FFMA.FTZ R189, R189, UR4, -R2.reuse ;  /* 0x00000004bdbd7c23 */ /* 0x100fe20008010802 */
[----:B------:R-:W-:Y:S01]  /*8bf0*/  ISETP.GT.AND P4, PT, R0, 0x21, PT ;  /* 0x000000210000780c */ /* 0x000fe20003f84270 */
[--C-:B------:R-:W-:Y:S01]  /*8c00*/  FFMA.FTZ R181, R181, UR4, -R2.reuse ;  /* 0x00000004b5b57c23 */ /* 0x100fe20008010802 */
[----:B------:R-:W-:Y:S01]  /*8c10*/  FMNMX.FTZ R3, R183, R186, !PT ;  /* 0x000000bab7037209 */ /* 0x000fe20007810000 */
[--C-:B------:R-:W-:Y:S01]  /*8c20*/  FFMA.FTZ R200, R168, UR4, -R2.reuse ;  /* 0x00000004a8c87c23 */ /* 0x100fe20008010802 */
[----:B------:R-:W-:Y:S01]  /*8c30*/  FSEL R171, R171, -INF , P4 ;  /* 0xff800000abab7808 */ /* 0x000fe20002000000 */
[--C-:B-1----:R-:W-:Y:S01]  /*8c40*/  FFMA.FTZ R196, R160, UR4, -R2.reuse ;  /* 0x00000004a0c47c23 */ /* 0x102fe20008010802 */
[----:B------:R-:W-:Y:S01]  /*8c50*/  FMNMX.FTZ R186, R170, R3, !PT ;  /* 0x00000003aaba7209 */ /* 0x000fe20007810000 */
[--C-:B------:R-:W-:Y:S01]  /*8c60*/  FFMA.FTZ R169, R169, UR4, -R2.reuse ;  /* 0x00000004a9a97c23 */ /* 0x100fe20008010802 */
[----:B------:R-:W-:Y:S01]  /*8c70*/  ISETP.GT.AND P4, PT, R0, 0x29, PT ;  /* 0x000000290000780c */ /* 0x000fe20003f84270 */
        /* <DEDUP_REMOVED lines=16> */
[----:B------:R-:W-:Y:S01]  /*8d80*/  FFMA.FTZ R2, R157, UR4, -R2 ;  /* 0x000000049d027c23 */ /* 0x000fe20008010802 */
[----:B------:R-:W-:Y:S01]  /*8d90*/  FMNMX.FTZ R3, R163, R176, !PT ;  /* 0x000000b0a3037209 */ /* 0x000fe20007810000 */
[----:B------:R-:W-:Y:S01]  /*8da0*/  MUFU.EX2 R208, R208 ;  /* 0x000000d000d07308 */ /* 0x000fe20000000800 */
[----:B------:R-:W-:-:S02]  /*8db0*/  FSEL R176, R167, -INF , P4 ;  /* 0xff800000a7b07808 */ /* 0x000fc40002000000 */
[----:B------:R-:W-:Y:S02]  /*8dc0*/  FMNMX.FTZ R3, R166, R3, !PT ;  /* 0x00000003a6037209 */ /* 0x000fe40007810000 */
[----:B------:R-:W-:Y:S02]  /*8dd0*/  ISETP.GT.AND P4, PT, R0, 0x41, PT ;  /* 0x000000410000780c */ /* 0x000fe40003f84270 */
[----:B------:R-:W-:Y:S01]  /*8de0*/  FMNMX.FTZ R3, R176, R3, !PT ;  /* 0x00000003b0037209 */ /* 0x000fe20007810000 */
[----:B------:R1:W-:Y:S01]  /*8df0*/  MUFU.EX2 R167, R177 ;  /* 0x000000b100a77308 */ /* 0x0003e20000000800 */
[----:B------:R-:W-:Y:S02]  /*8e00*/  FSEL R155, R155, -INF , P4 ;  /* 0xff8000009b9b7808 */ /* 0x000fe40002000000 */
[----:B------:R-:W-:Y:S02]  /*8e10*/  FMNMX.FTZ R180, R154, R3, !PT ;  /* 0x000000039ab47209 */ /* 0x000fe40007810000 */
[----:B------:R-:W-:-:S02]  /*8e20*/  ISETP.GT.AND P4, PT, R0, 0x49, PT ;  /* 0x000000490000780c */ /* 0x000fc40003f84270 */
[----:B------:R-:W-:Y:S01]  /*8e30*/  FMNMX.FTZ R3, R155, R180, !PT ;  /* 0x000000b49b037209 */ /* 0x000fe20007810000 */
[----:B------:R-:W-:Y:S01]  /*8e40*/  MUFU.EX2 R210, R210 ;  /* 0x000000d200d27308 */ /* 0x000fe20000000800 */
[----:B-1----:R-:W-:Y:S02]  /*8e50*/  FSEL R177, R159, -INF , P4 ;  /* 0xff8000009fb17808 */ /* 0x002fe40002000000 */
[----:B------:R-:W-:-:S04]  /*8e60*/  FMNMX.FTZ R0, R158, R3, !PT ;  /* 0x000000039e007209 */ /* 0x000fc80007810000 */
[----:B------:R-:W-:Y:S01]  /*8e70*/  FMNMX.FTZ R0, R177, R0, !PT ;  /* 0x00000000b1007209 */ /* 0x000fe20007810000 */
[----:B------:R1:W-:Y:S04]  /*8e80*/  MUFU.EX2 R159, R181 ;  /* 0x000000b5009f7308 */ /* 0x0003e80000000800 */
[----:B------:R-:W2:Y:S04]  /*8e90*/  SHFL.BFLY PT, R3, R0, 0x2, 0x1f ;  /* 0x0c401f0000037f89 */ /* 0x000ea800000e0000 */
[----:B------:R-:W-:Y:S08]  /*8ea0*/  MUFU.EX2 R175, R189 ;  /* 0x000000bd00af7308 */ /* 0x000ff00000000800 */
[----:B------:R-:W-:Y:S08]  /*8eb0*/  MUFU.EX2 R204, R204 ;  /* 0x000000cc00cc7308 */ /* 0x000ff00000000800 */
[----:B------:R-:W-:Y:S01]  /*8ec0*/  MUFU.EX2 R206, R206 ;  /* 0x000000ce00ce7308 */ /* 0x000fe20000000800 */
[----:B--2---:R-:W-:-:S02]  /*8ed0*/  FMNMX.FTZ R160, R0, R3, !PT ;  /* 0x0000000300a07209 */ /* 0x004fc40007810000 */
[----:B------:R-:W-:-:S05]  /*8ee0*/  FSEL R0, R4, RZ, P2 ;  /* 0x000000ff04007208 */ /* 0x000fca0001000000 */
[----:B------:R-:W-:Y:S01]  /*8ef0*/  MUFU.EX2 R200, R200 ;  /* 0x000000c800c87308 */ /* 0x000fe20000000800 */
[----:B------:R-:W2:Y:S01]  /*8f00*/  SHFL.BFLY PT, R3, R160, 0x1, 0x1f ;  /* 0x0c201f00a0037f89 */ /* 0x000ea200000e0000 */
[----:B------:R-:W-:-:S04]  /*8f10*/  FADD.FTZ R0, -R0, R21 ;  /* 0x0000001500007221 */ /* 0x000fc80000010100 */
[----:B------:R-:W-:Y:S02]  /*8f20*/  FMUL.FTZ R0, R0, UR4 ;  /* 0x0000000400007c20 */ /* 0x000fe40008410000 */
[----:B------:R-:W-:Y:S08]  /*8f30*/  MUFU.EX2 R21, R2 ;  /* 0x0000000200157308 */ /* 0x000ff00000000800 */
[----:B------:R-:W3:Y:S08]  /*8f40*/  MUFU.EX2 R0, R0 ;  /* 0x0000000000007308 */ /* 0x000ef00000000800 */
[----:B------:R-:W-:Y:S01]  /*8f50*/  MUFU.EX2 R169, R169 ;  /* 0x000000a900a97308 */ /* 0x000fe20000000800 */
[----:B--2---:R-:W-:-:S04]  /*8f60*/  FMNMX.FTZ R3, R160, R3, !PT ;  /* 0x00000003a0037209 */ /* 0x004fc80007810000 */
[C---:B------:R-:W-:Y:S01]  /*8f70*/  FSETP.NEU.FTZ.AND P2, PT, R3.reuse, -INF , PT ;  /* 0xff8000000300780b */ /* 0x040fe20003f5d000 */
[C---:B------:R-:W-:Y:S02]  /*8f80*/  FMUL.FTZ R157, R3.reuse, UR4 ;  /* 0x00000004039d7c20 */ /* 0x040fe40008410000 */
[----:B------:R-:W-:Y:S01]  /*8f90*/  MUFU.EX2 R202, R202 ;  /* 0x000000ca00ca7308 */ /* 0x000fe20000000800 */
[----:B-1----:R-:W-:Y:S01]  /*8fa0*/  FSEL R181, R3, RZ, P2 ;  /* 0x000000ff03b57208 */ /* 0x002fe20001000000 */
[----:B---3--:R-:W-:Y:S01]  /*8fb0*/  FFMA.FTZ R17, R0, R17, R179 ;  /* 0x0000001100117223 */ /* 0x008fe200000100b3 */
[----:B------:R-:W-:Y:S02]  /*8fc0*/  FSEL R157, R157, RZ, P2 ;  /* 0x000000ff9d9d7208 */ /* 0x000fe40001000000 */
[----:B------:R-:W-:Y:S01]  /*8fd0*/  PLOP3.LUT P2, PT, PT, PT, UP0, 0x80, 0x0 ;  /* 0x000000000000781c */ /* 0x000fe20003f4f008 */
[----:B------:R-:W-:Y:S01]  /*8fe0*/  FADD.FTZ R181, -R181, R20 ;  /* 0x00000014b5b57221 */ /* 0x000fe20000010100 */
[----:B------:R-:W-:Y:S01]  /*8ff0*/  FADD.FTZ R17, R208, R17 ;  /* 0x00000011d0117221 */ /* 0x000fe20000010000 */
[--C-:B------:R-:W-:Y:S01]  /*9000*/  FFMA.FTZ R209, R197, UR4, -R157.reuse ;  /* 0x00000004c5d17c23 */ /* 0x100fe2000801089d */
[--C-:B------:R-:W-:Y:S01]  /*9010*/  FFMA.FTZ R160, R187, UR4, -R157.reuse ;  /* 0x00000004bba07c23 */ /* 0x100fe2000801089d */
[----:B------:R-:W-:Y:S01]  /*9020*/  FMUL.FTZ R181, R181, UR4 ;  /* 0x00000004b5b57c20 */ /* 0x000fe20008410000 */
[--C-:B------:R-:W-:Y:S01]  /*9030*/  FFMA.FTZ R211, R190, UR4, -R157.reuse ;  /* 0x00000004bed37c23 */ /* 0x100fe2000801089d */
[--C-:B------:R-:W-:Y:S01]  /*9040*/  FFMA.FTZ R164, R191, UR4, -R157.reuse ;  /* 0x00000004bfa47c23 */ /* 0x100fe2000801089d */
[----:B------:R-:W-:Y:S01]  /*9050*/  FFMA.FTZ R203, R174, UR4, -R157 ;  /* 0x00000004aecb7c23 */ /* 0x000fe2000801089d */
        /* <DEDUP_REMOVED lines=8> */
[----:B------:R-:W1:Y:S01]  /*90e0*/  MUFU.EX2 R2, R181 ;  /* 0x000000b500027308 */ /* 0x000e620000000800 */
[----:B------:R-:W-:Y:S01]  /*90f0*/  FADD.FTZ R174, R204, R183 ;  /* 0x000000b7ccae7221 */ /* 0x000fe20000010000 */
[----:B------:R-:W-:Y:S01]  /*9100*/  FFMA.FTZ R201, R170, UR4, -R157 ;  /* 0x00000004aac97c23 */ /* 0x000fe2000801089d */
[----:B------:R-:W-:-:S02]  /*9110*/  IMAD.U32 R17, RZ, RZ, UR47 ;  /* 0x0000002fff117e24 */ /* 0x000fc4000f8e00ff */
[--C-:B------:R-:W-:Y:S01]  /*9120*/  FFMA.FTZ R199, R166, UR4, -R157.reuse ;  /* 0x00000004a6c77c23 */ /* 0x100fe2000801089d */
[--C-:B------:R-:W-:Y:S01]  /*9130*/  FFMA.FTZ R170, R185, UR4, -R157.reuse ;  /* 0x00000004b9aa7c23 */ /* 0x100fe2000801089d */
[--C-:B------:R-:W-:Y:S01]  /*9140*/  FFMA.FTZ R197, R162, UR4, -R157.reuse ;  /* 0x00000004a2c57c23 */ /* 0x100fe2000801089d */
[--C-:B------:R-:W-:Y:S01]  /*9150*/  FFMA.FTZ R162, R163, UR4, -R157.reuse ;  /* 0x00000004a3a27c23 */ /* 0x100fe2000801089d */
[----:B------:R-:W2:Y:S01]  /*9160*/  MUFU.EX2 R160, R160 ;  /* 0x000000a000a07308 */ /* 0x000ea20000000800 */
[----:B------:R-:W-:Y:S01]  /*9170*/  @!P1 IADD3 R17, R17, 0x38840, RZ ;  /* 0x0003884011119810 */ /* 0x000fe20007ffe0ff */
[--C-:B------:R-:W-:Y:S01]  /*9180*/  FFMA.FTZ R176, R176, UR4, -R157.reuse ;  /* 0x00000004b0b07c23 */ /* 0x100fe2000801089d */
[--C-:B------:R-:W-:Y:S01]  /*9190*/  FFMA.FTZ R155, R155, UR4, -R157.reuse ;  /* 0x000000049b9b7c23 */ /* 0x100fe2000801089d */
[----:B------:R-:W-:Y:S01]  /*91a0*/  FFMA.FTZ R158, R158, UR4, -R157 ;  /* 0x000000049e9e7c23 */ /* 0x000fe2000801089d */
[----:B------:R-:W-:Y:S02]  /*91b0*/  @!P1 PRMT R17, RZ, 0x654, R17 ;  /* 0x00000654ff119816 */ /* 0x000fe40000000011 */
[----:B------:R-:W-:Y:S01]  /*91c0*/  F2FP.F16.F32.PACK_AB R208, R208, R179 ;  /* 0x000000b3d0d0723e */ /* 0x000fe200000000ff */
[----:B------:R-:W3:Y:S01]  /*91d0*/  MUFU.EX2 R211, R211 ;  /* 0x000000d300d37308 */ /* 0x000ee20000000800 */
[----:B-1----:R-:W-:Y:S01]  /*91e0*/  FFMA.FTZ R5, R2, R5, R209 ;  /* 0x0000000502057223 */ /* 0x002fe200000100d1 */
[----:B------:R-:W-:-:S02]  /*91f0*/  F2FP.F16.F32.PACK_AB R210, R175, R210 ;  /* 0x000000d2afd2723e */ /* 0x000fc400000000ff */
[----:B------:R-:W-:-:S04]  /*9200*/  F2FP.F16.F32.PACK_AB R204, R167, R204 ;  /* 0x000000cca7cc723e */ /* 0x000fc800000000ff */
[----:B------:R-:W1:Y:S01]  /*9210*/  MUFU.EX2 R164, R164 ;  /* 0x000000a400a47308 */ /* 0x000e620000000800 */
[----:B--2---:R-:W-:-:S07]  /*9220*/  F2FP.F16.F32.PACK_AB R209, R160, R209 ;  /* 0x000000d1a0d1723e */ /* 0x004fce00000000ff */
[----:B------:R-:W2:Y:S08]  /*9230*/  MUFU.EX2 R205, R205 ;  /* 0x000000cd00cd7308 */ /* 0x000eb00000000800 */
[----:B------:R4:W-:Y:S08]  /*9240*/  MUFU.EX2 R20, R171 ;  /* 0x000000ab00147308 */ /* 0x0009f00000000800 */
[----:B------:R-:W5:Y:S01]  /*9250*/  MUFU.EX2 R168, R168 ;  /* 0x000000a800a87308 */ /* 0x000f620000000800 */
[----:B----4-:R-:W-:Y:S01]  /*9260*/  FADD.FTZ R171, R167, R174 ;  /* 0x000000aea7ab7221 */ /* 0x010fe20000010000 */
[----:B------:R-:W-:-:S03]  /*9270*/  FADD.FTZ R174, R160, R5 ;  /* 0x00000005a0ae7221 */ /* 0x000fc60000010000 */
[----:B------:R-:W-:Y:S01]  /*9280*/  FADD.FTZ R178, R206, R171 ;  /* 0x000000abceb27221 */ /* 0x000fe20000010000 */
[----:B---3--:R-:W-:Y:S01]  /*9290*/  FADD.FTZ R5, R211, R174 ;  /* 0x000000aed3057221 */ /* 0x008fe20000010000 */
[----:B------:R-:W-:Y:S01]  /*92a0*/  IMAD.U32 R171, RZ, RZ, UR5 ;  /* 0x00000005ffab7e24 */ /* 0x000fe2000f8e00ff */
[----:B------:R-:W3:Y:S01]  /*92b0*/  MUFU.EX2 R207, R207 ;  /* 0x000000cf00cf7308 */ /* 0x000ee20000000800 */
[----:B------:R-:W-:Y:S01]  /*92c0*/  F2FP.F16.F32.PACK_AB R206, R159, R206 ;  /* 0x000000ce9fce723e */ /* 0x000fe200000000ff */
[C---:B-1----:R-:W-:Y:S01]  /*92d0*/  FADD.FTZ R174, R164.reuse, R5 ;  /* 0x00000005a4ae7221 */ /* 0x042fe20000010000 */
[----:B------:R-:W-:Y:S01]  /*92e0*/  @!P1 VIADD R163, R171, 0x38860 ;  /* 0x00038860aba39836 */ /* 0x000fe20000000000 */
[----:B------:R-:W-:Y:S02]  /*92f0*/  F2FP.F16.F32.PACK_AB R211, R164, R211 ;  /* 0x000000d3a4d3723e */ /* 0x000fe400000000ff */
[----:B--2---:R-:W-:Y:S02]  /*9300*/  FADD.FTZ R5, R205, R174 ;  /* 0x000000aecd057221 */ /* 0x004fe40000010000 */
[----:B------:R-:W1:Y:S01]  /*9310*/  MUFU.EX2 R172, R172 ;  /* 0x000000ac00ac7308 */ /* 0x000e620000000800 */
[----:B------:R-:W-:Y:S01]  /*9320*/  @!P1 PRMT R163, RZ, 0x654, R163 ;  /* 0x00000654ffa39816 */ /* 0x000fe200000000a3 */
[C---:B-----5:R-:W-:Y:S01]  /*9330*/  FADD.FTZ R166, R168.reuse, R5 ;  /* 0x00000005a8a67221 */ /* 0x060fe20000010000 */
[----:B------:R-:W-:-:S05]  /*9340*/  F2FP.F16.F32.PACK_AB R205, R168, R205 ;  /* 0x000000cda8cd723e */ /* 0x000fca00000000ff */
[----:B------:R-:W2:Y:S01]  /*9350*/  MUFU.EX2 R201, R201 ;  /* 0x000000c900c97308 */ /* 0x000ea20000000800 */
[----:B---3--:R-:W-:-:S07]  /*9360*/  FADD.FTZ R5, R207, R166 ;  /* 0x000000a6cf057221 */ /* 0x008fce0000010000 */
[----:B------:R-:W-:Y:S01]  /*9370*/  MUFU.EX2 R173, R173 ;  /* 0x000000ad00ad7308 */ /* 0x000fe20000000800 */
[C---:B-1----:R-:W-:Y:S01]  /*9380*/  FADD.FTZ R166, R172.reuse, R5 ;  /* 0x00000005aca67221 */ /* 0x042fe20000010000 */
[----:B------:R-:W-:-:S06]  /*9390*/  F2FP.F16.F32.PACK_AB R207, R172, R207 ;  /* 0x000000cfaccf723e */ /* 0x000fcc00000000ff */
[----:B------:R-:W1:Y:S01]  /*93a0*/  MUFU.EX2 R203, R203 ;  /* 0x000000cb00cb7308 */ /* 0x000e620000000800 */
[----:B--2---:R-:W-:Y:S01]  /*93b0*/  FADD.FTZ R5, R201, R166 ;  /* 0x000000a6c9057221 */ /* 0x004fe20000010000 */
[----:B------:R-:W-:-:S03]  /*93c0*/  F2FP.F16.F32.PACK_AB R201, R20, R201 ;  /* 0x000000c914c9723e */ /* 0x000fc600000000ff */
[----:B------:R-:W-:Y:S01]  /*93d0*/  FADD.FTZ R166, R20, R5 ;  /* 0x0000000514a67221 */ /* 0x000fe20000010000 */
[----:B------:R-:W-:Y:S02]  /*93e0*/  IMAD.MOV.U32 R20, RZ, RZ, R3 ;  /* 0x000000ffff147224 */ /* 0x000fe400078e0003 */
[----:B------:R-:W-:Y:S08]  /*93f0*/  MUFU.EX2 R196, R196 ;  /* 0x000000c400c47308 */ /* 0x000ff00000000800 */
[----:B------:R-:W2:Y:S01]  /*9400*/  MUFU.EX2 R170, R170 ;  /* 0x000000aa00aa7308 */ /* 0x000ea20000000800 */
[----:B-1----:R-:W-:Y:S01]  /*9410*/  FADD.FTZ R5, R203, R166 ;  /* 0x000000a6cb057221 */ /* 0x002fe20000010000 */
[----:B------:R-:W-:-:S02]  /*9420*/  WARPGROUP.DEPBAR.LE gsb0, 0x0 ;  /* 0x00008000000079c5 */ /* 0x000fc40000010000 */
[----:B------:R1:W-:Y:S04]  /*9430*/  @!P1 SYNCS.ARRIVE.TRANS64.RED.A1T0 RZ, [R17+URZ], RZ ;  /* 0x000000ff11ff99a7 */ /* 0x0003e8000810043f */
[----:B------:R-:W-:Y:S01]  /*9440*/  MUFU.EX2 R161, R161 ;  /* 0x000000a100a17308 */ /* 0x000fe20000000800 */
[--C-:B------:R-:W-:Y:S01]  /*9450*/  FFMA.FTZ R193, R154, UR4, -R157.reuse ;  /* 0x000000049ac17c23 */ /* 0x100fe2000801089d */
[----:B------:R-:W-:Y:S01]  /*9460*/  FFMA.FTZ R157, R177, UR4, -R157 ;  /* 0x00000004b19d7c23 */ /* 0x000fe2000801089d */
[----:B--2---:R-:W-:Y:S01]  /*9470*/  FADD.FTZ R166, R170, R5 ;  /* 0x00000005aaa67221 */ /* 0x004fe20000010000 */
[----:B-1----:R-:W-:-:S04]  /*9480*/  FADD.FTZ R17, R159, R178 ;  /* 0x000000b29f117221 */ /* 0x002fc80000010000 */
[----:B------:R-:W1:Y:S01]  /*9490*/  MUFU.EX2 R197, R197 ;  /* 0x000000c500c57308 */ /* 0x000e620000000800 */
[----:B------:R2:W-:Y:S01]  /*94a0*/  @!P1 SYNCS.ARRIVE.TRANS64.RED.A1T0 RZ, [R163+URZ], RZ ;  /* 0x000000ffa3ff99a7 */ /* 0x0005e2000810043f */
[----:B------:R-:W-:Y:S01]  /*94b0*/  F2FP.F16.F32.PACK_AB R203, R170, R203 ;  /* 0x000000cbaacb723e */ /* 0x000fe200000000ff */
[----:B------:R-:W-:Y:S01]  /*94c0*/  FADD.FTZ R178, R200, R17 ;  /* 0x00000011c8b27221 */ /* 0x000fe20000010000 */
[----:B------:R-:W-:-:S03]  /*94d0*/  F2FP.F16.F32.PACK_AB R200, R169, R200 ;  /* 0x000000c8a9c8723e */ /* 0x000fc600000000ff */
[----:B------:R-:W-:Y:S01]  /*94e0*/  FADD.FTZ R17, R169, R178 ;  /* 0x000000b2a9117221 */ /* 0x000fe20000010000 */
[----:B------:R-:W3:Y:S03]  /*94f0*/  MUFU.EX2 R198, R198 ;  /* 0x000000c600c67308 */ /* 0x000ee60000000800 */
[----:B------:R-:W-:Y:S01]  /*9500*/  FADD.FTZ R174, R202, R17 ;  /* 0x00000011caae7221 */ /* 0x000fe20000010000 */
[----:B------:R-:W-:-:S03]  /*9510*/  F2FP.F16.F32.PACK_AB R202, R173, R202 ;  /* 0x000000caadca723e */ /* 0x000fc600000000ff */
[----:B------:R-:W-:Y:S01]  /*9520*/  FADD.FTZ R17, R173, R174 ;  /* 0x000000aead117221 */ /* 0x000fe20000010000 */
[----:B------:R-:W4:Y:S01]  /*9530*/  MUFU.EX2 R162, R162 ;  /* 0x000000a200a27308 */ /* 0x000f220000000800 */
[----:B-1----:R-:W-:Y:S02]  /*9540*/  FADD.FTZ R5, R197, R166 ;  /* 0x000000a6c5057221 */ /* 0x002fe40000010000 */
[----:B------:R-:W-:Y:S01]  /*9550*/  FADD.FTZ R174, R196, R17 ;  /* 0x00000011c4ae7221 */ /* 0x000fe20000010000 */
[----:B------:R-:W-:-:S03]  /*9560*/  F2FP.F16.F32.PACK_AB R196, R161, R196 ;  /* 0x000000c4a1c4723e */ /* 0x000fc600000000ff */
[----:B------:R-:W-:Y:S01]  /*9570*/  FADD.FTZ R17, R161, R174 ;  /* 0x000000aea1117221 */ /* 0x000fe20000010000 */
[----:B------:R-:W1:Y:S03]  /*9580*/  MUFU.EX2 R165, R165 ;  /* 0x000000a500a57308 */ /* 0x000e660000000800 */
[----:B---3--:R-:W-:-:S05]  /*9590*/  FADD.FTZ R174, R198, R17 ;  /* 0x00000011c6ae7221 */ /* 0x008fca0000010000 */
[----:B------:R-:W3:Y:S01]  /*95a0*/  MUFU.EX2 R199, R199 ;  /* 0x000000c700c77308 */ /* 0x000ee20000000800 */
[C---:B----4-:R-:W-:Y:S01]  /*95b0*/  FADD.FTZ R166, R162.reuse, R5 ;  /* 0x00000005a2a67221 */ /* 0x050fe20000010000 */
[----:B------:R-:W-:-:S06]  /*95c0*/  F2FP.F16.F32.PACK_AB R197, R162, R197 ;  /* 0x000000c5a2c5723e */ /* 0x000fcc00000000ff */
[----:B------:R-:W4:Y:S01]  /*95d0*/  MUFU.EX2 R152, R152 ;  /* 0x0000009800987308 */ /* 0x000f220000000800 */
[C---:B-1----:R-:W-:Y:S01]  /*95e0*/  FADD.FTZ R17, R165.reuse, R174 ;  /* 0x000000aea5117221 */ /* 0x042fe20000010000 */
[----:B------:R-:W-:-:S06]  /*95f0*/  F2FP.F16.F32.PACK_AB R198, R165, R198 ;  /* 0x000000c6a5c6723e */ /* 0x000fcc00000000ff */
[----:B------:R-:W1:Y:S01]  /*9600*/  MUFU.EX2 R153, R153 ;  /* 0x0000009900997308 */ /* 0x000e620000000800 */
[----:B---3--:R-:W-:-:S07]  /*9610*/  FADD.FTZ R5, R199, R166 ;  /* 0x000000a6c7057221 */ /* 0x008fce0000010000 */
[----:B------:R-:W3:Y:S01]  /*9620*/  MUFU.EX2 R154, R176 ;  /* 0x000000b0009a7308 */ /* 0x000ee20000000800 */
[----:B----4-:R-:W-:-:S07]  /*9630*/  FADD.FTZ R174, R152, R17 ;  /* 0x0000001198ae7221 */ /* 0x010fce0000010000 */
[----:B------:R-:W4:Y:S01]  /*9640*/  MUFU.EX2 R193, R193 ;  /* 0x000000c100c17308 */ /* 0x000f220000000800 */
[C---:B-1----:R-:W-:Y:S01]  /*9650*/  F2FP.F16.F32.PACK_AB R192, R153.reuse, R152 ;  /* 0x0000009899c0723e */ /* 0x042fe200000000ff */
[----:B------:R-:W-:-:S06]  /*9660*/  FADD.FTZ R17, R153, R174 ;  /* 0x000000ae99117221 */ /* 0x000fcc0000010000 */
[----:B------:R-:W1:Y:S01]  /*9670*/  MUFU.EX2 R155, R155 ;  /* 0x0000009b009b7308 */ /* 0x000e620000000800 */
[C---:B---3--:R-:W-:Y:S01]  /*9680*/  FADD.FTZ R152, R154.reuse, R5 ;  /* 0x000000059a987221 */ /* 0x048fe20000010000 */
[----:B------:R-:W-:-:S06]  /*9690*/  F2FP.F16.F32.PACK_AB R199, R154, R199 ;  /* 0x000000c79ac7723e */ /* 0x000fcc00000000ff */
[----:B------:R-:W3:Y:S01]  /*96a0*/  MUFU.EX2 R156, R156 ;  /* 0x0000009c009c7308 */ /* 0x000ee20000000800 */
[----:B----4-:R-:W-:-:S07]  /*96b0*/  FADD.FTZ R152, R193, R152 ;  /* 0x00000098c1987221 */ /* 0x010fce0000010000 */
[----:B------:R-:W4:Y:S01]  /*96c0*/  MUFU.EX2 R195, R158 ;  /* 0x0000009e00c37308 */ /* 0x000f220000000800 */
[C---:B-1----:R-:W-:Y:S01]  /*96d0*/  FADD.FTZ R152, R155.reuse, R152 ;  /* 0x000000989b987221 */ /* 0x042fe20000010000 */
[----:B------:R-:W-:-:S06]  /*96e0*/  F2FP.F16.F32.PACK_AB R193, R155, R193 ;  /* 0x000000c19bc1723e */ /* 0x000fcc00000000ff */
[----:B------:R-:W1:Y:S01]  /*96f0*/  MUFU.EX2 R157, R157 ;  /* 0x0000009d009d7308 */ /* 0x000e620000000800 */
[----:B---3--:R-:W-:Y:S01]  /*9700*/  FADD.FTZ R174, R156, R17 ;  /* 0x000000119cae7221 */ /* 0x008fe20000010000 */
[----:B------:R-:W-:-:S03]  /*9710*/  F2FP.F16.F32.PACK_AB R194, R21, R156 ;  /* 0x0000009c15c2723e */ /* 0x000fc600000000ff */
[----:B------:R-:W-:Y:S01]  /*9720*/  FADD.FTZ R17, R21, R174 ;  /* 0x000000ae15117221 */ /* 0x000fe20000010000 */
[----:B------:R-:W-:Y:S01]  /*9730*/  MOV R21, R4 ;  /* 0x0000000400157202 */ /* 0x000fe20000000f00 */
[----:B----4-:R-:W-:-:S04]  /*9740*/  FADD.FTZ R152, R195, R152 ;  /* 0x00000098c3987221 */ /* 0x010fc80000010000 */
[C---:B-1----:R-:W-:Y:S01]  /*9750*/  FADD.FTZ R5, R157.reuse, R152 ;  /* 0x000000989d057221 */ /* 0x042fe20000010000 */
[----:B------:R-:W-:Y:S01]  /*9760*/  F2FP.F16.F32.PACK_AB R195, R157, R195 ;  /* 0x000000c39dc3723e */ /* 0x000fe200000000ff */
[----:B--2---:R-:W-:Y:S06]  /*9770*/  @P2 BRA `(.L_x_1970) ;  /* 0xffffffc000c42947 */ /* 0x004fec000383ffff */
.L_x_1961:
[----:B------:R-:W-:-:S13]  /*9780*/  ISETP.LE.AND P2, PT, RZ, UR45, PT ;  /* 0x0000002dff007c0c */ /* 0x000fda000bf43270 */
[----:B------:R-:W-:Y:S05]  /*9790*/  @!P2 BRA `(.L_x_1971) ;  /* 0x0000003800c0a947 */ /* 0x000fea0003800000 */
[----:B------:R-:W-:Y:S01]  /*97a0*/  R2UR UR47, R16 ;  /* 0x00000000102f72ca */ /* 0x000fe200000e0000 */
[----:B------:R-:W-:Y:S01]  /*97b0*/  IMAD.MOV.U32 R20, RZ, RZ, R3 ;  /* 0x000000ffff147224 */ /* 0x000fe200078e0003 */
[----:B------:R-:W-:Y:S01]  /*97c0*/  MOV R21, R4 ;  /* 0x0000000400157202 */ /* 0x000fe20000000f00 */
[----:B------:R-:W-:Y:S01]  /*97d0*/  UMOV UR41, UR46 ;  /* 0x0000002e00297c82 */ /* 0x000fe20008000000 */
[----:B------:R-:W-:-:S11]  /*97e0*/  ULDC UR61, c[0x0][0x988] ;  /* 0x00026200003d7ab9 */ /* 0x000fd60000000800 */
.L_x_1980:
        /* <DEDUP_REMOVED lines=8> */
.L_x_1972:
[----:B------:R-:W-:Y:S01]  /*9870*/  R2UR UR5, R16 ;  /* 0x00000000100572ca */ /* 0x000fe200000e0000 */
[----:B------:R-:W-:-:S12]  /*9880*/  ULEA UR4, UR46, UR60, 0x3 ;  /* 0x0000003c2e047291 */ /* 0x000fd8000f8e183f */
[----:B------:R-:W-:-:S05]  /*9890*/  IMAD.U32 R3, RZ, RZ, UR5 ;  /* 0x00000005ff037e24 */ /* 0x000fca000f8e00ff */
[----:B------:R-:W-:-:S04]  /*98a0*/  SHF.L.U32 R3, R3, 0x1f, RZ ;  /* 0x0000001f03037819 */ /* 0x000fc800000006ff */
[----:B------:R1:W2:Y:S01]  /*98b0*/  SYNCS.PHASECHK.TRANS64.TRYWAIT P2, [UR4+0x38830], R3 ;  /* 0x03883003ff0075a7 */ /* 0x0002a20008040144 */
[----:B------:R-:W-:Y:S05]  /*98c0*/  @!P0 BRA `(.L_x_1973) ;  /* 0x0000000000048947 */ /* 0x000fea0003800000 */
[----:B------:R-:W-:Y:S01]  /*98d0*/  BPT.TRAP 0x1 ;  /* 0x000000040000795c */ /* 0x000fe20000300000 */
.L_x_1973:
[----:B--2---:R-:W-:Y:S05]  /*98e0*/  @P2 BRA `(.L_x_1974) ;  /* 0x0000000000082947 */ /* 0x004fea0003800000 */
[----:B------:R-:W2:Y:S02]  /*98f0*/  SYNCS.PHASECHK.TRANS64.TRYWAIT P2, [UR4+0x38830], R3 ;  /* 0x03883003ff0075a7 */ /* 0x000ea40008040144 */
[----:B--2---:R-:W-:Y:S05]  /*9900*/  @!P2 BRA `(.L_x_1975) ;  /* 0x0000009c00d4a947 */ /* 0x004fea0003800000 */
.L_x_1974:
[----:B------:R-:W-:Y:S01]  /*9910*/  R2UR UR14, R18 ;  /* 0x00000000120e72ca */ /* 0x000fe200000e0000 */
[----:B------:R-:W-:Y:S01]  /*9920*/  UIMAD UR4, UR46, 0xa00, UR40 ;  /* 0x00000a002e0478a4 */ /* 0x000fe2000f8e0228 */
[----:B------:R-:W-:Y:S01]  /*9930*/  R2UR UR15, R19 ;  /* 0x00000000130f72ca */ /* 0x000fe200000e0000 */
[----:B------:R-:W-:Y:S01]  /*9940*/  WARPGROUP.ARRIVE ;  /* 0x00000000000079c5 */ /* 0x000fe20000000000 */
[----:B------:R-:W-:Y:S01]  /*9950*/  UMOV UR59, 0x40000040 ;  /* 0x40000040003b7882 */ /* 0x000fe20000000000 */
[----:B------:R-:W-:Y:S01]  /*9960*/  UIADD3 UR6, UR4, 0x80, URZ ;  /* 0x0000008004067890 */ /* 0x000fe2000fffe03f */
[----:B------:R-:W-:Y:S01]  /*9970*/  R2UR UR10, R14 ;  /* 0x000000000e0a72ca */ /* 0x000fe200000e0000 */
[----:B------:R-:W-:Y:S01]  /*9980*/  UIADD3 UR5, UR4, 0x100, URZ ;  /* 0x0000010004057890 */ /* 0x000fe2000fffe03f */
[----:B------:R-:W-:Y:S01]  /*9990*/  R2UR UR11, R15 ;  /* 0x000000000f0b72ca */ /* 0x000fe200000e0000 */
[----:B------:R-:W-:Y:S01]  /*99a0*/  UMOV UR58, UR4 ;  /* 0x00000004003a7c82 */ /* 0x000fe20008000000 */
[----:B------:R-:W-:Y:S01]  /*99b0*/  R2UR UR18, R12 ;  /* 0x000000000c1272ca */ /* 0x000fe200000e0000 */
[----:B------:R-:W-:Y:S01]  /*99c0*/  UIADD3 UR22, UR4, 0x500, URZ ;  /* 0x0000050004167890 */ /* 0x000fe2000fffe03f */
[----:B------:R-:W-:Y:S01]  /*99d0*/  R2UR UR19, R13 ;  /* 0x000000000d1372ca */ /* 0x000fe200000e0000 */
[----:B------:R-:W-:Y:S01]  /*99e0*/  UMOV UR56, UR14 ;  /* 0x0000000e00387c82 */ /* 0x000fe20008000000 */
[----:B------:R-:W-:Y:S01]  /*99f0*/  UMOV UR23, 0x40000040 ;  /* 0x4000004000177882 */ /* 0x000fe20000000000 */
        /* <DEDUP_REMOVED lines=625> */
[----:B------:R-:W-:-:S03]  /*c110*/  UIADD3 UR6, UR4, 0x906, URZ ;  /* 0x0000090604067890 */ /* 0x000fc6000fffe03f */
        /* <DEDUP_REMOVED lines=25> */
.L_x_1976:
[----:B------:R-:W-:Y:S01]  /*c2b0*/  ULEA UR5, UR41, UR60, 0x3 ;  /* 0x0000003c29057291 */ /* 0x000fe2000f8e183f */
[----:B------:R-:W-:-:S04]  /*c2c0*/  MOV R0, UR47 ;  /* 0x0000002f00007c02 */ /* 0x000fc80008000f00 */
[----:B------:R-:W-:-:S04]  /*c2d0*/  SHF.L.U32 R0, R0, 0x1f, RZ ;  /* 0x0000001f00007819 */ /* 0x000fc800000006ff */
[----:B------:R3:W4:Y:S01]  /*c2e0*/  SYNCS.PHASECHK.TRANS64.TRYWAIT P2, [UR5+0x38850], R0 ;  /* 0x03885000ff0075a7 */ /* 0x0007220008040145 */
[----:B------:R-:W-:Y:S05]  /*c2f0*/  @!P0 BRA `(.L_x_1977) ;  /* 0x0000000000048947 */ /* 0x000fea0003800000 */
[----:B------:R-:W-:Y:S01]  /*c300*/  BPT.TRAP 0x1 ;  /* 0x000000040000795c */ /* 0x000fe20000300000 */
.L_x_1977:
[----:B----4-:R-:W-:Y:S05]  /*c310*/  @P2 BRA `(.L_x_1978) ;  /* 0x0000000000082947 */ /* 0x010fea0003800000 */
[----:B------:R-:W4:Y:S02]  /*c320*/  SYNCS.PHASECHK.TRANS64.TRYWAIT P2, [UR5+0x38850], R0 ;  /* 0x03885000ff0075a7 */ /* 0x000f240008040145 */
[----:B----4-:R-:W-:Y:S05]  /*c330*/  @!P2 BRA `(.L_x_1979) ;  /* 0x000000740060a947 */ /* 0x010fea0003800000 */
.L_x_1978:
[----:B------:R-:W-:Y:S01]  /*c340*/  UIADD3 UR4, UR60, 0x400, URZ ;  /* 0x000004003c047890 */ /* 0x000fe2000fffe03f */
[----:B------:R-:W-:Y:S01]  /*c350*/  WARPGROUP.ARRIVE ;  /* 0x00000000000079c5 */ /* 0x000fe20000000000 */
[----:B------:R-:W-:Y:S01]  /*c360*/  UMOV UR7, 0x40000040 ;  /* 0x4000004000077882 */ /* 0x000fe20000000000 */
[----:B-1-3--:R-:W-:Y:S01]  /*c370*/  FMNMX.FTZ R0, R184, R21, !PT ;  /* 0x00000015b8007209 */ /* 0x00afe20007810000 */
[----:B------:R-:W-:Y:S01]  /*c380*/  USHF.R.U32.HI UR4, URZ, 0x4, UR4 ;  /* 0x000000043f047899 */ /* 0x000fe20008011604 */
[----:B------:R-:W-:Y:S02]  /*c390*/  ISETP.LT.AND P2, PT, RZ, UR45, PT ;  /* 0x0000002dff007c0c */ /* 0x000fe4000bf41270 */
[----:B--2---:R-:W-:Y:S01]  /*c3a0*/  FMNMX.FTZ R3, R185, R0, !PT ;  /* 0x00000000b9037209 */ /* 0x004fe20007810000 */
[----:B------:R-:W-:Y:S01]  /*c3b0*/  ULOP3.LUT UR4, UR4, 0x3fff, URZ, 0xc0, !UPT ;  /* 0x00003fff04047892 */ /* 0x000fe2000f8ec03f */
[----:B------:R-:W-:Y:S02]  /*c3c0*/  R2UR UR47, R16 ;  /* 0x00000000102f72ca */ /* 0x000fe400000e0000 */
[----:B------:R-:W-:Y:S01]  /*c3d0*/  FMNMX.FTZ R0, R188, R3, !PT ;  /* 0x00000003bc007209 */ /* 0x000fe20007810000 */
[----:B------:R-:W-:-:S03]  /*c3e0*/  ULOP3.LUT UR4, UR4, 0x2800000, URZ, 0xfc, !UPT ;  /* 0x0280000004047892 */ /* 0x000fc6000f8efc3f */
[----:B------:R-:W-:Y:S01]  /*c3f0*/  FMNMX.FTZ R3, R189, R0, !PT ;  /* 0x00000000bd037209 */ /* 0x000fe20007810000 */
[----:B------:R-:W-:-:S03]  /*c400*/  UIMAD UR10, UR41, 0xa00, UR4 ;  /* 0x00000a00290a78a4 */ /* 0x000fc6000f8e0204 */
[----:B------:R-:W-:Y:S01]  /*c410*/  FMNMX.FTZ R0, R176, R3, !PT ;  /* 0x00000003b0007209 */ /* 0x000fe20007810000 */
[----:B------:R-:W-:Y:S01]  /*c420*/  UMOV UR4, UR61 ;  /* 0x0000003d00047c82 */ /* 0x000fe20008000000 */
[----:B------:R-:W-:Y:S02]  /*c430*/  UMOV UR41, UR46 ;  /* 0x0000002e00297c82 */ /* 0x000fe40008000000 */
        /* <DEDUP_REMOVED lines=33> */
[----:B------:R-:W-:Y:S01]  /*c650*/  WARPGROUP.ARRIVE ;  /* 0x00000000000079c5 */ /* 0x000fe20000000000 */
[----:B-1----:R-:W-:-:S15]  /*c660*/  FMNMX.FTZ R200, R2, R3, !PT ;  /* 0x0000000302c87209 */ /* 0x002fde0007810000 */
[----:B------:R-:W-:-:S07]  /*c670*/  NOP ;  /* 0x0000000000007918 */ /* 0x000fce0000000000 */
[----:B------:R-:W-:Y:S01]  /*c680*/  HGMMA.64x256x16.F32 R24, R196, gdesc[UR4].tnspB, R24, gsb0 ;  /* 0x43e00004c4187df0 */ /* 0x000fe20008000818 */
[----:B------:R-:W1:Y:S01]  /*c690*/  SHFL.BFLY PT, R3, R200, 0x1, 0x1f ;  /* 0x0c201f00c8037f89 */ /* 0x000e6200000e0000 */
[----:B------:R-:W-:Y:S01]  /*c6a0*/  UIADD3 UR6, UR10, 0x200, URZ ;  /* 0x000002000a067890 */ /* 0x000fe2000fffe03f */
[----:B------:R-:W-:Y:S01]  /*c6b0*/  UMOV UR7, 0x40000040 ;  /* 0x4000004000077882 */ /* 0x000fe20000000000 */
[----:B-1----:R-:W-:Y:S02]  /*c6c0*/  FMNMX.FTZ R4, R200, R3, !PT ;  /* 0x00000003c8047209 */ /* 0x002fe40007810000 */
        /* <DEDUP_REMOVED lines=17> */
[--C-:B-1----:R-:W-:Y:S01]  /*c7e0*/  FFMA.FTZ R21, R152, UR4, -R2.reuse ;  /* 0x0000000498157c23 */ /* 0x102fe20008010802 */
        /* <DEDUP_REMOVED lines=21> */
[----:B------:R-:W-:Y:S01]  /*c940*/  WARPGROUP.ARRIVE ;  /* 0x00000000000079c5 */ /* 0x000fe20000000000 */
[----:B------:R-:W-:Y:S01]  /*c950*/  FMNMX.FTZ R196, R190, R3, !PT ;  /* 0x00000003bec47209 */ /* 0x000fe20007810000 */
[--C-:B------:R-:W-:Y:S01]  /*c960*/  FFMA.FTZ R197, R184, UR4, -R2.reuse ;  /* 0x00000004b8c57c23 */ /* 0x100fe20008010802 */
[--C-:B------:R-:W-:Y:S02]  /*c970*/  FFMA.FTZ R198, R164, UR4, -R2.reuse ;  /* 0x00000004a4c67c23 */ /* 0x100fe40008010802 */
[----:B------:R-:W-:Y:S01]  /*c980*/  FMNMX.FTZ R3, R191, R196, !PT ;  /* 0x000000c4bf037209 */ /* 0x000fe20007810000 */
[----:B------:R-:W-:Y:S01]  /*c990*/  HGMMA.64x256x16.F32 R24, R192, gdesc[UR4].tnspB, R24, gsb0 ;  /* 0x43e00004c0187df0 */ /* 0x000fe20008000818 */
[----:B------:R-:W-:Y:S01]  /*c9a0*/  FFMA.FTZ R196, R160, UR4, -R2 ;  /* 0x00000004a0c47c23 */ /* 0x000fe20008010802 */
[----:B------:R-:W-:Y:S01]  /*c9b0*/  MUFU.EX2 R197, R197 ;  /* 0x000000c500c57308 */ /* 0x000fe20000000800 */
[----:B------:R-:W-:-:S04]  /*c9c0*/  FMNMX.FTZ R184, R178, R3, !PT ;  /* 0x00000003b2b87209 */ /* 0x000fc80007810000 */
[----:B------:R-:W-:-:S03]  /*c9d0*/  FMNMX.FTZ R3, R179, R184, !PT ;  /* 0x000000b8b3037209 */ /* 0x000fc60007810000 */
[----:B------:R-:W-:Y:S01]  /*c9e0*/  MUFU.EX2 R196, R196 ;  /* 0x000000c400c47308 */ /* 0x000fe20000000800 */
[----:B------:R-:W-:-:S04]  /*c9f0*/  FMNMX.FTZ R184, R182, R3, !PT ;  /* 0x00000003b6b87209 */ /* 0x000fc80007810000 */
[----:B------:R-:W-:-:S03]  /*ca00*/  FMNMX.FTZ R3, R183, R184, !PT ;  /* 0x000000b8b7037209 */ /* 0x000fc60007810000 */
[----:B------:R-:W-:Y:S01]  /*ca10*/  MUFU.EX2 R198, R198 ;  /* 0x000000c600c67308 */ /* 0x000fe20000000800 */
        /* <DEDUP_REMOVED lines=12> */
[----:B------:R-:W1:Y:S02]  /*cae0*/  SHFL.BFLY PT, R3, R176, 0x2, 0x1f ;  /* 0x0c401f00b0037f89 */ /* 0x000e6400000e0000 */
[----:B-1----:R-:W-:-:S05]  /*caf0*/  FMNMX.FTZ R160, R176, R3, !PT ;  /* 0x00000003b0a07209 */ /* 0x002fca0007810000 */
[----:B------:R-:W1:Y:S02]  /*cb00*/  SHFL.BFLY PT, R3, R160, 0x1, 0x1f ;  /* 0x0c201f00a0037f89 */ /* 0x000e6400000e0000 */
[----:B-1----:R-:W-:-:S05]  /*cb10*/  FMNMX.FTZ R3, R160, R3, !PT ;  /* 0x00000003a0037209 */ /* 0x002fca0007810000 */
        /* <DEDUP_REMOVED lines=8> */
[----:B------:R-:W-:Y:S01]  /*cba0*/  FFMA.FTZ R205, R178, UR4, -R156 ;  /* 0x00000004b2cd7c23 */ /* 0x000fe2000801089c */
[----:B------:R-:W-:Y:S01]  /*cbb0*/  MUFU.EX2 R2, R2 ;  /* 0x0000000200027308 */ /* 0x000fe20000000800 */
[----:B-1----:R-:W-:-:S02]  /*cbc0*/  IMAD.U32 R157, RZ, RZ, UR46 ;  /* 0x0000002eff9d7e24 */ /* 0x002fc4000f8e00ff */
[--C-:B------:R-:W-:Y:S01]  /*cbd0*/  FFMA.FTZ R168, R179, UR4, -R156.reuse ;  /* 0x00000004b3a87c23 */ /* 0x100fe2000801089c */
[--C-:B------:R-:W-:Y:S01]  /*cbe0*/  FFMA.FTZ R207, R182, UR4, -R156.reuse ;  /* 0x00000004b6cf7c23 */ /* 0x100fe2000801089c */
[--C-:B------:R-:W-:Y:S01]  /*cbf0*/  FFMA.FTZ R172, R183, UR4, -R156.reuse ;  /* 0x00000004b7ac7c23 */ /* 0x100fe2000801089c */
[--C-:B------:R-:W-:Y:S01]  /*cc00*/  FFMA.FTZ R201, R170, UR4, -R156.reuse ;  /* 0x00000004aac97c23 */ /* 0x100fe2000801089c */
[----:B------:R-:W-:Y:S01]  /*cc10*/  @!P1 LEA R157, R157, UR60, 0x3 ;  /* 0x0000003c9d9d9c11 */ /* 0x000fe2000f8e18ff */
[--C-:B------:R-:W-:Y:S01]  /*cc20*/  FFMA.FTZ R199, R166, UR4, -R156.reuse ;  /* 0x00000004a6c77c23 */ /* 0x100fe2000801089c */
[----:B------:R-:W1:Y:S01]  /*cc30*/  MUFU.EX2 R209, R209 ;  /* 0x000000d100d17308 */ /* 0x000e620000000800 */
[--C-:B------:R-:W-:Y:S01]  /*cc40*/  FFMA.FTZ R170, R171, UR4, -R156.reuse ;  /* 0x00000004abaa7c23 */ /* 0x100fe2000801089c */
[--C-:B------:R-:W-:Y:S01]  /*cc50*/  FFMA.FTZ R203, R174, UR4, -R156.reuse ;  /* 0x00000004aecb7c23 */ /* 0x100fe2000801089c */
[----:B------:R-:W-:Y:S02]  /*cc60*/  @!P1 VIADD R157, R157, 0x38840 ;  /* 0x000388409d9d9836 */ /* 0x000fe40000000000 */
[--C-:B------:R-:W-:Y:S01]  /*cc70*/  FFMA.FTZ R174, R175, UR4, -R156.reuse ;  /* 0x00000004afae7c23 */ /* 0x100fe2000801089c */
[--C-:B------:R-:W-:Y:S01]  /*cc80*/  FFMA.FTZ R167, R167, UR4, -R156.reuse ;  /* 0x00000004a7a77c23 */ /* 0x100fe2000801089c */
[--C-:B------:R-:W-:Y:S01]  /*cc90*/  FFMA.FTZ R155, R155, UR4, -R156.reuse ;  /* 0x000000049b9b7c23 */ /* 0x100fe2000801089c */
[----:B------:R-:W-:Y:S01]  /*cca0*/  FFMA.FTZ R158, R158, UR4, -R156 ;  /* 0x000000049e9e7c23 */ /* 0x000fe2000801089c */
[----:B------:R-:W2:Y:S01]  /*ccb0*/  MUFU.EX2 R160, R160 ;  /* 0x000000a000a07308 */ /* 0x000ea20000000800 */
[----:B------:R-:W-:-:S02]  /*ccc0*/  @!P1 PRMT R157, RZ, 0x654, R157 ;  /* 0x00000654ff9d9816 */ /* 0x000fc4000000009d */
[----:B------:R-:W-:Y:S01]  /*ccd0*/  MOV R171, UR5 ;  /* 0x0000000500ab7c02 */ /* 0x000fe20008000f00 */
[----:B------:R-:W-:-:S04]  /*cce0*/  UIADD3 UR5, UR45, -0x1, URZ ;  /* 0xffffffff2d057890 */ /* 0x000fc8000fffe03f */
[----:B------:R-:W3:Y:S01]  /*ccf0*/  MUFU.EX2 R211, R211 ;  /* 0x000000d300d37308 */ /* 0x000ee20000000800 */
[----:B-1----:R-:W-:Y:S01]  /*cd00*/  FFMA.FTZ R165, R2, R5, R209 ;  /* 0x0000000502a57223 */ /* 0x002fe200000100d1 */
[----:B------:R-:W-:Y:S01]  /*cd10*/  @!P1 VIADD R171, R171, 0x38860 ;  /* 0x00038860abab9836 */ /* 0x000fe20000000000 */
[----:B------:R-:W-:-:S04]  /*cd20*/  UMOV UR45, UR5 ;  /* 0x00000005002d7c82 */ /* 0x000fc80008000000 */
[----:B------:R-:W-:Y:S01]  /*cd30*/  @!P1 PRMT R171, RZ, 0x654, R171 ;  /* 0x00000654ffab9816 */ /* 0x000fe200000000ab */
[----:B------:R-:W1:Y:S01]  /*cd40*/  MUFU.EX2 R164, R164 ;  /* 0x000000a400a47308 */ /* 0x000e620000000800 */
[C---:B--2---:R-:W-:Y:S01]  /*cd50*/  FADD.FTZ R176, R160.reuse, R165 ;  /* 0x000000a5a0b07221 */ /* 0x044fe20000010000 */
[----:B------:R-:W-:-:S06]  /*cd60*/  F2FP.F16.F32.PACK_AB R209, R160, R209 ;  /* 0x000000d1a0d1723e */ /* 0x000fcc00000000ff */
[----:B------:R-:W2:Y:S08]  /*cd70*/  MUFU.EX2 R205, R205 ;  /* 0x000000cd00cd7308 */ /* 0x000eb00000000800 */
[----:B------:R-:W4:Y:S08]  /*cd80*/  MUFU.EX2 R168, R168 ;  /* 0x000000a800a87308 */ /* 0x000f300000000800 */
[----:B------:R-:W5:Y:S08]  /*cd90*/  MUFU.EX2 R207, R207 ;  /* 0x000000cf00cf7308 */ /* 0x000f700000000800 */
[----:B------:R-:W5:Y:S08]  /*cda0*/  MUFU.EX2 R172, R172 ;  /* 0x000000ac00ac7308 */ /* 0x000f700000000800 */
[----:B------:R-:W5:Y:S08]  /*cdb0*/  MUFU.EX2 R201, R201 ;  /* 0x000000c900c97308 */ /* 0x000f700000000800 */
[----:B------:R-:W-:Y:S08]  /*cdc0*/  MUFU.EX2 R170, R170 ;  /* 0x000000aa00aa7308 */ /* 0x000ff00000000800 */
[----:B------:R-:W-:Y:S08]  /*cdd0*/  MUFU.EX2 R203, R203 ;  /* 0x000000cb00cb7308 */ /* 0x000ff00000000800 */
[----:B------:R-:W-:Y:S08]  /*cde0*/  MUFU.EX2 R174, R174 ;  /* 0x000000ae00ae7308 */ /* 0x000ff00000000800 */
[----:B------:R-:W-:Y:S08]  /*cdf0*/  MUFU.EX2 R199, R199 ;  /* 0x000000c700c77308 */ /* 0x000ff00000000800 */
[----:B------:R-:W-:Y:S08]  /*ce00*/  MUFU.EX2 R155, R155 ;  /* 0x0000009b009b7308 */ /* 0x000ff00000000800 */
[----:B------:R-:W-:Y:S01]  /*ce10*/  MUFU.EX2 R158, R158 ;  /* 0x0000009e009e7308 */ /* 0x000fe20000000800 */
[----:B------:R-:W-:-:S02]  /*ce20*/  WARPGROUP.DEPBAR.LE gsb0, 0x0 ;  /* 0x00008000000079c5 */ /* 0x000fc40000010000 */
[----:B------:R3:W-:Y:S01]  /*ce30*/  @!P1 SYNCS.ARRIVE.TRANS64.RED.A1T0 RZ, [R157+URZ], RZ ;  /* 0x000000ff9dff99a7 */ /* 0x0007e2000810043f */
[----:B------:R-:W-:Y:S02]  /*ce40*/  F2FP.F16.F32.PACK_AB R192, R152, R21 ;  /* 0x0000001598c0723e */ /* 0x000fe400000000ff */
[----:B------:R-:W-:Y:S01]  /*ce50*/  F2FP.F16.F32.PACK_AB R194, R20, R153 ;  /* 0x0000009914c2723e */ /* 0x000fe200000000ff */
[----:B---3--:R-:W-:Y:S01]  /*ce60*/  FFMA.FTZ R157, R0, R17, R197 ;  /* 0x00000011009d7223 */ /* 0x008fe200000100c5 */
[--C-:B------:R-:W-:Y:S01]  /*ce70*/  FFMA.FTZ R17, R162, UR4, -R156.reuse ;  /* 0x00000004a2117c23 */ /* 0x100fe2000801089c */
[----:B------:R-:W-:Y:S01]  /*ce80*/  FFMA.FTZ R162, R163, UR4, -R156 ;  /* 0x00000004a3a27c23 */ /* 0x000fe2000801089c */
[----:B------:R3:W-:Y:S01]  /*ce90*/  @!P1 SYNCS.ARRIVE.TRANS64.RED.A1T0 RZ, [R171+URZ], RZ ;  /* 0x000000ffabff99a7 */ /* 0x0007e2000810043f */
[C---:B------:R-:W-:Y:S01]  /*cea0*/  FADD.FTZ R157, R208.reuse, R157 ;  /* 0x0000009dd09d7221 */ /* 0x040fe20000010000 */
[----:B------:R2:W-:Y:S01]  /*ceb0*/  MUFU.EX2 R5, R17 ;  /* 0x0000001100057308 */ /* 0x0005e20000000800 */
[----:B------:R-:W-:-:S02]  /*cec0*/  F2FP.F16.F32.PACK_AB R208, R208, R197 ;  /* 0x000000c5d0d0723e */ /* 0x000fc400000000ff */
[----:B------:R-:W-:Y:S01]  /*ced0*/  FADD.FTZ R178, R210, R157 ;  /* 0x0000009dd2b27221 */ /* 0x000fe20000010000 */
[----:B------:R-:W-:Y:S01]  /*cee0*/  FADD.FTZ R157, R211, R176 ;  /* 0x000000b0d39d7221 */ /* 0x000fe20000010000 */
[C---:B-1----:R-:W-:Y:S02]  /*cef0*/  F2FP.F16.F32.PACK_AB R211, R164.reuse, R211 ;  /* 0x000000d3a4d3723e */ /* 0x042fe400000000ff */
[----:B------:R-:W-:Y:S01]  /*cf00*/  FADD.FTZ R163, R189, R178 ;  /* 0x000000b2bda37221 */ /* 0x000fe20000010000 */
[----:B------:R-:W-:Y:S01]  /*cf10*/  FADD.FTZ R166, R164, R157 ;  /* 0x0000009da4a67221 */ /* 0x000fe20000010000 */
[--C-:B--2---:R-:W-:Y:S01]  /*cf20*/  FFMA.FTZ R17, R154, UR4, -R156.reuse ;  /* 0x000000049a117c23 */ /* 0x104fe2000801089c */
[----:B------:R-:W-:Y:S01]  /*cf30*/  FFMA.FTZ R156, R159, UR4, -R156 ;  /* 0x000000049f9c7c23 */ /* 0x000fe2000801089c */
[----:B------:R-:W-:Y:S01]  /*cf40*/  FADD.FTZ R176, R204, R163 ;  /* 0x000000a3ccb07221 */ /* 0x000fe20000010000 */
[----:B------:R-:W-:Y:S01]  /*cf50*/  FADD.FTZ R157, R205, R166 ;  /* 0x000000a6cd9d7221 */ /* 0x000fe20000010000 */
[----:B------:R-:W1:Y:S01]  /*cf60*/  MUFU.EX2 R162, R162 ;  /* 0x000000a200a27308 */ /* 0x000e620000000800 */
[----:B------:R-:W-:Y:S01]  /*cf70*/  F2FP.F16.F32.PACK_AB R210, R189, R210 ;  /* 0x000000d2bdd2723e */ /* 0x000fe200000000ff */
[C---:B------:R-:W-:Y:S01]  /*cf80*/  FADD.FTZ R163, R177.reuse, R176 ;  /* 0x000000b0b1a37221 */ /* 0x040fe20000010000 */
[----:B----4-:R-:W-:Y:S01]  /*cf90*/  FADD.FTZ R154, R168, R157 ;  /* 0x0000009da89a7221 */ /* 0x010fe20000010000 */
[----:B------:R-:W-:-:S02]  /*cfa0*/  F2FP.F16.F32.PACK_AB R204, R177, R204 ;  /* 0x000000ccb1cc723e */ /* 0x000fc400000000ff */
[----:B------:R-:W-:Y:S01]  /*cfb0*/  FADD.FTZ R166, R206, R163 ;  /* 0x000000a3cea67221 */ /* 0x000fe20000010000 */
[----:B-----5:R-:W-:Y:S01]  /*cfc0*/  FADD.FTZ R157, R207, R154 ;  /* 0x0000009acf9d7221 */ /* 0x020fe20000010000 */
[----:B------:R-:W-:Y:S01]  /*cfd0*/  MUFU.EX2 R156, R156 ;  /* 0x0000009c009c7308 */ /* 0x000fe20000000800 */
[----:B------:R-:W-:Y:S01]  /*cfe0*/  F2FP.F16.F32.PACK_AB R205, R168, R205 ;  /* 0x000000cda8cd723e */ /* 0x000fe200000000ff */
[C---:B------:R-:W-:Y:S01]  /*cff0*/  FADD.FTZ R159, R185.reuse, R166 ;  /* 0x000000a6b99f7221 */ /* 0x040fe20000010000 */
[----:B------:R-:W-:Y:S01]  /*d000*/  FADD.FTZ R166, R172, R157 ;  /* 0x0000009daca67221 */ /* 0x000fe20000010000 */
[----:B------:R-:W-:Y:S02]  /*d010*/  F2FP.F16.F32.PACK_AB R206, R185, R206 ;  /* 0x000000ceb9ce723e */ /* 0x000fe400000000ff */
[----:B------:R-:W-:Y:S01]  /*d020*/  FADD.FTZ R176, R200, R159 ;  /* 0x0000009fc8b07221 */ /* 0x000fe20000010000 */
[----:B------:R-:W-:Y:S01]  /*d030*/  FADD.FTZ R157, R201, R166 ;  /* 0x000000a6c99d7221 */ /* 0x000fe20000010000 */
[----:B------:R-:W2:Y:S01]  /*d040*/  MUFU.EX2 R154, R167 ;  /* 0x000000a7009a7308 */ /* 0x000ea20000000800 */
[----:B-1----:R-:W-:Y:S01]  /*d050*/  F2FP.F16.F32.PACK_AB R197, R162, R5 ;  /* 0x00000005a2c5723e */ /* 0x002fe200000000ff */
[----:B------:R-:W-:Y:S01]  /*d060*/  FADD.FTZ R159, R169, R176 ;  /* 0x000000b0a99f7221 */ /* 0x000fe20000010000 */
        /* <DEDUP_REMOVED lines=10> */
[----:B------:R-:W-:Y:S01]  /*d110*/  F2FP.F16.F32.PACK_AB R202, R173, R202 ;  /* 0x000000caadca723e */ /* 0x000fe200000000ff */
[----:B-1----:R-:W-:-:S02]  /*d120*/  FADD.FTZ R17, R5, R160 ;  /* 0x000000a005117221 */ /* 0x002fc40000010000 */
[C---:B------:R-:W-:Y:S01]  /*d130*/  FADD.FTZ R157, R181.reuse, R164 ;  /* 0x000000a4b59d7221 */ /* 0x040fe20000010000 */
[----:B------:R-:W-:Y:S01]  /*d140*/  F2FP.F16.F32.PACK_AB R203, R174, R203 ;  /* 0x000000cbaecb723e */ /* 0x000fe200000000ff */
[----:B------:R-:W-:Y:S02]  /*d150*/  FADD.FTZ R160, R162, R17 ;  /* 0x00000011a2a07221 */ /* 0x000fe40000010000 */
[----:B------:R-:W-:Y:S01]  /*d160*/  FADD.FTZ R164, R198, R157 ;  /* 0x0000009dc6a47221 */ /* 0x000fe20000010000 */
[----:B------:R-:W-:Y:S01]  /*d170*/  F2FP.F16.F32.PACK_AB R196, R181, R196 ;  /* 0x000000c4b5c4723e */ /* 0x000fe200000000ff */
[----:B------:R-:W-:Y:S02]  /*d180*/  FADD.FTZ R17, R199, R160 ;  /* 0x000000a0c7117221 */ /* 0x000fe40000010000 */
[----:B------:R-:W-:Y:S01]  /*d190*/  FADD.FTZ R164, R161, R164 ;  /* 0x000000a4a1a47221 */ /* 0x000fe20000010000 */
[C---:B--2---:R-:W-:Y:S01]  /*d1a0*/  F2FP.F16.F32.PACK_AB R199, R154.reuse, R199 ;  /* 0x000000c79ac7723e */ /* 0x044fe200000000ff */
[----:B------:R-:W-:-:S02]  /*d1b0*/  FADD.FTZ R17, R154, R17 ;  /* 0x000000119a117221 */ /* 0x000fc40000010000 */
[----:B------:R-:W-:Y:S01]  /*d1c0*/  FADD.FTZ R5, R21, R164 ;  /* 0x000000a415057221 */ /* 0x000fe20000010000 */
[----:B------:R-:W-:Y:S01]  /*d1d0*/  F2FP.F16.F32.PACK_AB R198, R161, R198 ;  /* 0x000000c6a1c6723e */ /* 0x000fe200000000ff */
[----:B----4-:R-:W-:Y:S02]  /*d1e0*/  FADD.FTZ R17, R166, R17 ;  /* 0x00000011a6117221 */ /* 0x010fe40000010000 */
[----:B------:R-:W-:Y:S01]  /*d1f0*/  FADD.FTZ R154, R152, R5 ;  /* 0x00000005989a7221 */ /* 0x000fe20000010000 */
[C---:B------:R-:W-:Y:S01]  /*d200*/  F2FP.F16.F32.PACK_AB R193, R155.reuse, R166 ;  /* 0x000000a69bc1723e */ /* 0x040fe200000000ff */
[----:B------:R-:W-:Y:S02]  /*d210*/  FADD.FTZ R17, R155, R17 ;  /* 0x000000119b117221 */ /* 0x000fe40000010000 */
[----:B------:R-:W-:Y:S01]  /*d220*/  FADD.FTZ R5, R153, R154 ;  /* 0x0000009a99057221 */ /* 0x000fe20000010000 */
[----:B------:R-:W-:Y:S01]  /*d230*/  F2FP.F16.F32.PACK_AB R195, R156, R158 ;  /* 0x0000009e9cc3723e */ /* 0x000fe200000000ff */
[----:B------:R-:W-:-:S02]  /*d240*/  FADD.FTZ R21, R158, R17 ;  /* 0x000000119e157221 */ /* 0x000fc40000010000 */
[----:B------:R-:W-:Y:S01]  /*d250*/  FADD.FTZ R17, R20, R5 ;  /* 0x0000000514117221 */ /* 0x000fe20000010000 */
[----:B------:R-:W-:Y:S02]  /*d260*/  IMAD.MOV.U32 R20, RZ, RZ, R3 ;  /* 0x000000ffff147224 */ /* 0x000fe400078e0003 */
[----:B------:R-:W-:Y:S01]  /*d270*/  FADD.FTZ R5, R156, R21 ;  /* 0x000000159c057221 */ /* 0x000fe20000010000 */
[----:B------:R-:W-:Y:S01]  /*d280*/  MOV R21, R4 ;  /* 0x0000000400157202 */ /* 0x000fe20000000f00 */
[----:B---3--:R-:W-:Y:S06]  /*d290*/  @P2 BRA `(.L_x_1980) ;  /* 0xffffffc400542947 */ /* 0x008fec000383ffff */
.L_x_1971:
        /* <DEDUP_REMOVED lines=131> */
.L_x_1981:
[----:B------:R-:W-:Y:S01]  /*dad0*/  R2UR UR6, R16 ;  /* 0x00000000100672ca */ /* 0x000fe200000e0000 */
[----:B------:R-:W-:-:S12]  /*dae0*/  ULEA UR5, UR46, UR60, 0x3 ;  /* 0x0000003c2e057291 */ /* 0x000fd8000f8e183f */
[----:B------:R-:W-:-:S05]  /*daf0*/  IMAD.U32 R0, RZ, RZ, UR6 ;  /* 0x00000006ff007e24 */ /* 0x000fca000f8e00ff */
[----:B------:R-:W-:-:S04]  /*db00*/  SHF.L.U32 R0, R0, 0x1f, RZ ;  /* 0x0000001f00007819 */ /* 0x000fc800000006ff */
[----:B------:R1:W2:Y:S01]  /*db10*/  SYNCS.PHASECHK.TRANS64.TRYWAIT P2, [UR5+0x38850], R0 ;  /* 0x03885000ff0075a7 */ /* 0x0002a20008040145 */
[----:B------:R-:W-:Y:S05]  /*db20*/  @!P0 BRA `(.L_x_1982) ;  /* 0x0000000000048947 */ /* 0x000fea0003800000 */
[----:B------:R-:W-:Y:S01]  /*db30*/  BPT.TRAP 0x1 ;  /* 0x000000040000795c */ /* 0x000fe20000300000 */
.L_x_1982:
[----:B--2---:R-:W-:Y:S05]  /*db40*/  @P2 BRA `(.L_x_1983) ;  /* 0x0000000000082947 */ /* 0x004fea0003800000 */
[----:B------:R-:W2:Y:S02]  /*db50*/  SYNCS.PHASECHK.TRANS64.TRYWAIT P0, [UR5+0x38850], R0 ;  /* 0x03885000ff0075a7 */ /* 0x000ea40008000145 */
[----:B--2---:R-:W-:Y:S05]  /*db60*/  @!P0 BRA `(.L_x_1984) ;  /* 0x0000005c006c8947 */ /* 0x004fea0003800000 */
.L_x_1983:
[----:B------:R-:W-:Y:S01]  /*db70*/  UIADD3 UR60, UR60, 0x400, URZ ;  /* 0x000004003c3c7890 */ /* 0x000fe2000fffe03f */
[----:B------:R-:W-:Y:S01]  /*db80*/  WARPGROUP.ARRIVE ;  /* 0x00000000000079c5 */ /* 0x000fe20000000000 */
[----:B------:R-:W-:Y:S01]  /*db90*/  UMOV UR7, 0x40000040 ;  /* 0x4000004000077882 */ /* 0x000fe20000000000 */
[----:B------:R-:W-:Y:S01]  /*dba0*/  UMOV UR11, 0x40000040 ;  /* 0x40000040000b7882 */ /* 0x000fe20000000000 */
[----:B------:R-:W-:Y:S01]  /*dbb0*/  USHF.R.U32.HI UR60, URZ, 0x4, UR60 ;  /* 0x000000043f3c7899 */ /* 0x000fe2000801163c */
[----:B------:R-:W3:Y:S01]  /*dbc0*/  SHFL.BFLY PT, R2, R5, 0x2, 0x1f ;  /* 0x0c401f0005027f89 */ /* 0x000ee200000e0000 */
[----:B------:R-:W-:Y:S01]  /*dbd0*/  R2UR UR12, R219 ;  /* 0x00000000db0c72ca */ /* 0x000fe200000e0000 */
[----:B------:R-:W-:Y:S01]  /*dbe0*/  IMAD.U32 R12, RZ, RZ, UR5 ;  /* 0x00000005ff0c7e24 */ /* 0x000fe2000f8e00ff */
[----:B------:R-:W-:Y:S01]  /*dbf0*/  ULOP3.LUT UR60, UR60, 0x3fff, URZ, 0xc0, !UPT ;  /* 0x00003fff3c3c7892 */ /* 0x000fe2000f8ec03f */
[----:B-12---:R-:W1:Y:S01]  /*dc00*/  SHFL.BFLY PT, R0, R17, 0x2, 0x1f ;  /* 0x0c401f0011007f89 */ /* 0x006e6200000e0000 */
[----:B------:R-:W-:-:S02]  /*dc10*/  R2UR UR9, R16 ;  /* 0x00000000100972ca */ /* 0x000fc400000e0000 */
[----:B------:R-:W-:Y:S01]  /*dc20*/  ULOP3.LUT UR6, UR60, 0x2800000, URZ, 0xfc, !UPT ;  /* 0x028000003c067892 */ /* 0x000fe2000f8efc3f */
[----:B------:R-:W-:-:S03]  /*dc30*/  MOV R13, UR4 ;  /* 0x00000004000d7c02 */ /* 0x000fc60008000f00 */
[----:B------:R-:W-:Y:S02]  /*dc40*/  UIMAD UR6, UR46, 0xa00, UR6 ;  /* 0x00000a002e0678a4 */ /* 0x000fe4000f8e0206 */
[----:B------:R-:W-:Y:S02]  /*dc50*/  UIADD3 UR46, UR46, 0x1, URZ ;  /* 0x000000012e2e7890 */ /* 0x000fe4000fffe03f */
[----:B------:R-:W-:Y:S02]  /*dc60*/  UIADD3 UR8, UR6, 0x80, URZ ;  /* 0x0000008006087890 */ /* 0x000fe4000fffe03f */
[----:B------:R-:W-:Y:S02]  /*dc70*/  UISETP.NE.AND UP0, UPT, UR46, 0x2, UPT ;  /* 0x000000022e00788c */ /* 0x000fe4000bf05270 */
[----:B------:R-:W-:Y:S01]  /*dc80*/  UIADD3 UR12, UR12, 0x1, URZ ;  /* 0x000000010c0c7890 */ /* 0x000fe2000fffe03f */
[----:B------:R-:W-:Y:S01]  /*dc90*/  HGMMA.64x256x16.F32 R24, R208, gdesc[UR4].tnspB, R24, gsb0 ;  /* 0x43e00004d0187df0 */ /* 0x000fe20008000818 */
[----:B------:R-:W-:Y:S01]  /*dca0*/  UMOV UR7, 0x40000040 ;  /* 0x4000004000077882 */ /* 0x000fe20000000000 */
[----:B------:R-:W-:Y:S01]  /*dcb0*/  UMOV UR10, UR8 ;  /* 0x00000008000a7c82 */ /* 0x000fe20008000000 */
[----:B------:R-:W-:Y:S01]  /*dcc0*/  UIADD3 UR8, UR6, 0x100, URZ ;  /* 0x0000010006087890 */ /* 0x000fe2000fffe03f */
[----:B---3--:R-:W-:Y:S01]  /*dcd0*/  FADD.FTZ R2, R2, R5 ;  /* 0x0000000502027221 */ /* 0x008fe20000010000 */
[----:B------:R-:W-:Y:S01]  /*dce0*/  MOV R5, RZ ;  /* 0x000000ff00057202 */ /* 0x000fe20000000f00 */
[----:B------:R-:W-:Y:S01]  /*dcf0*/  IMAD.U32 R219, RZ, RZ, UR12 ;  /* 0x0000000cffdb7e24 */ /* 0x000fe2000f8e00ff */
[----:B------:R-:W-:Y:S01]  /*dd00*/  USEL UR46, UR46, URZ, UP0 ;  /* 0x0000003f2e2e7287 */ /* 0x000fe20008000000 */
[----:B-1----:R-:W-:Y:S01]  /*dd10*/  FADD.FTZ R0, R0, R17 ;  /* 0x0000001100007221 */ /* 0x002fe20000010000 */
[----:B------:R-:W1:Y:S04]  /*dd20*/  SHFL.BFLY PT, R9, R2, 0x1, 0x1f ;  /* 0x0c201f0002097f89 */ /* 0x000e6800000e0000 */
[----:B------:R-:W2:Y:S01]  /*dd30*/  SHFL.BFLY PT, R7, R0, 0x1, 0x1f ;  /* 0x0c201f0000077f89 */ /* 0x000ea200000e0000 */
[----:B-1----:R-:W-:Y:S01]  /*dd40*/  FADD.FTZ R11, R2, R9 ;  /* 0x00000009020b7221 */ /* 0x002fe20000010000 */
[----:B------:R-:W-:Y:S01]  /*dd50*/  IMAD.U32 R9, RZ, RZ, UR4 ;  /* 0x00000004ff097e24 */ /* 0x000fe2000f8e00ff */
[----:B------:R-:W-:Y:S01]  /*dd60*/  USEL UR4, URZ, 0x1, UP0 ;  /* 0x000000013f047887 */ /* 0x000fe20008000000 */
[----:B------:R-:W-:-:S02]  /*dd70*/  IMAD.MOV.U32 R2, RZ, RZ, -0x800000 ;  /* 0xff800000ff027424 */ /* 0x000fc400078e00ff */
[----:B--2---:R-:W-:Y:S01]  /*dd80*/  FADD.FTZ R10, R0, R7 ;  /* 0x00000007000a7221 */ /* 0x004fe20000010000 */
[----:B------:R-:W-:Y:S01]  /*dd90*/  FSETP.NE.FTZ.AND P2, PT, R11, RZ, PT ;  /* 0x000000ff0b00720b */ /* 0x000fe20003f55000 */
[----:B------:R-:W-:Y:S01]  /*dda0*/  IMAD.MOV.U32 R7, RZ, RZ, RZ ;  /* 0x000000ffff077224 */ /* 0x000fe200078e00ff */
[----:B------:R-:W-:Y:S01]  /*ddb0*/  ULOP3.LUT UR9, UR9, UR4, URZ, 0x3c, !UPT ;  /* 0x0000000409097292 */ /* 0x000fe2000f8e3c3f */
[----:B------:R-:W-:Y:S01]  /*ddc0*/  IMAD.MOV.U32 R0, RZ, RZ, -0x800000 ;  /* 0xff800000ff007424 */ /* 0x000fe200078e00ff */
[----:B------:R-:W-:-:S04]  /*ddd0*/  FSETP.NE.FTZ.AND P0, PT, R10, RZ, PT ;  /* 0x000000ff0a00720b */ /* 0x000fc80003f15000 */
[----:B------:R-:W-:-:S05]  /*dde0*/  IMAD.U32 R16, RZ, RZ, UR9 ;  /* 0x00000009ff107e24 */ /* 0x000fca000f8e00ff */
[----:B------:R-:W1:Y:S01]  /*ddf0*/  @P2 MUFU.LG2 R8, R11 ;  /* 0x0000000b00082308 */ /* 0x000e620000000c00 */
[----:B------:R-:W-:-:S03]  /*de00*/  @P2 FMUL.FTZ R13, R13, 0.69314718246459960938 ;  /* 0x3f3172180d0d2820 */ /* 0x000fc60000410000 */
[----:B------:R-:W-:-:S04]  /*de10*/  @P0 FMUL.FTZ R9, R9, 0.69314718246459960938 ;  /* 0x3f31721809090820 */ /* 0x000fc80000410000 */
[----:B------:R-:W-:Y:S08]  /*de20*/  @P2 MUFU.RCP R5, R11 ;  /* 0x0000000b00052308 */ /* 0x000ff00000001000 */
[----:B------:R-:W2:Y:S01]  /*de30*/  @P0 MUFU.LG2 R6, R10 ;  /* 0x0000000a00060308 */ /* 0x000ea20000000c00 */
[----:B-1----:R-:W-:-:S04]  /*de40*/  @P2 FMUL.FTZ R8, R8, 0.69314718246459960938 ;  /* 0x3f31721808082820 */ /* 0x002fc80000410000 */
[----:B------:R-:W-:-:S03]  /*de50*/  @P2 FFMA.FTZ R2, R13, R3, R8 ;  /* 0x000000030d022223 */ /* 0x000fc60000010008 */
[----:B------:R1:W3:Y:S02]  /*de60*/  @P0 MUFU.RCP R7, R10 ;  /* 0x0000000a00070308 */ /* 0x0002e40000001000 */
[----:B-1----:R-:W-:Y:S01]  /*de70*/  @!P1 IADD3 R10, R12, 0x38860, RZ ;  /* 0x000388600c0a9810 */ /* 0x002fe20007ffe0ff */
[----:B--2---:R-:W-:-:S03]  /*de80*/  @P0 FMUL.FTZ R6, R6, 0.69314718246459960938 ;  /* 0x3f31721806060820 */ /* 0x004fc60000410000 */
[----:B------:R-:W-:Y:S01]  /*de90*/  @!P1 PRMT R3, RZ, 0x654, R10 ;  /* 0x00000654ff039816 */ /* 0x000fe2000000000a */
[----:B------:R-:W-:Y:S01]  /*dea0*/  @P0 FFMA.FTZ R0, R9, R4, R6 ;  /* 0x0000000409000223 */ /* 0x000fe20000010006 */
[----:B------:R-:W-:Y:S01]  /*deb0*/  PLOP3.LUT P0, PT, PT, PT, PT, 0x8, 0x0 ;  /* 0x000000000000781c */ /* 0x000fe20003f0e170 */
        /* <DEDUP_REMOVED lines=18> */
[----:B------:R-:W-:-:S15]  /*dfe0*/  WARPGROUP.ARRIVE ;  /* 0x00000000000079c5 */ /* 0x000fde0000000000 */
[----:B------:R-:W-:-:S08]  /*dff0*/  NOP ;  /* 0x0000000000007918 */ /* 0x000fd00000000000 */
[----:B------:R-:W-:Y:S03]  /*e000*/  HGMMA.64x256x16.F32 R24, R192, gdesc[UR4].tnspB, R24, gsb0 ;  /* 0x43e00004c0187df0 */ /* 0x000fe60008000818 */
[----:B------:R-:W-:Y:S02]  /*e010*/  WARPGROUP.DEPBAR.LE gsb0, 0x0 ;  /* 0x00008000000079c5 */ /* 0x000fe40000010000 */
[-C--:B------:R-:W-:Y:S01]  /*e020*/  FMUL.FTZ R163, R83, R5.reuse ;  /* 0x0000000553a37220 */ /* 0x080fe20000410000 */
[-C--:B------:R-:W-:Y:S01]  /*e030*/  FMUL.FTZ R83, R86, R5.reuse ;  /* 0x0000000556537220 */ /* 0x080fe20000410000 */
[-C--:B------:R-:W-:Y:S01]  /*e040*/  FMUL.FTZ R86, R87, R5.reuse ;  /* 0x0000000557567220 */ /* 0x080fe20000410000 */
[-C--:B------:R-:W-:Y:S01]  /*e050*/  FMUL.FTZ R87, R91, R5.reuse ;  /* 0x000000055b577220 */ /* 0x080fe20000410000 */
[-C--:B------:R-:W-:Y:S01]  /*e060*/  FMUL.FTZ R91, R94, R5.reuse ;  /* 0x000000055e5b7220 */ /* 0x080fe20000410000 */
[----:B------:R-:W-:Y:S01]  /*e070*/  FMUL.FTZ R94, R95, R5 ;  /* 0x000000055f5e7220 */ /* 0x000fe20000410000 */
[-C--:B---3--:R-:W-:Y:S01]  /*e080*/  FMUL.FTZ R4, R24, R7.reuse ;  /* 0x0000000718047220 */ /* 0x088fe20000410000 */
        /* <DEDUP_REMOVED lines=122> */
.L_x_1954:
        /* <DEDUP_REMOVED lines=9> */
[----:B------:R-:W-:Y:S01]  /*e8c0*/  BAR.SYNC.DEFER_BLOCKING 0x1, 0x100 ;  /* 0x0044000000007b1d */ /* 0x000fe20000010000 */
[C---:B------:R-:W-:Y:S01]  /*e8d0*/  IADD3 R31, P3, R22.reuse, 0x4000, RZ ;  /* 0x00004000161f7810 */ /* 0x040fe20007f7e0ff */
[----:B------:R-:W-:Y:S01]  /*e8e0*/  USHF.R.S32.HI UR5, URZ, 0x1f, UR43 ;  /* 0x0000001f3f057899 */ /* 0x000fe2000801142b */
[----:B------:R-:W-:Y:S02]  /*e8f0*/  LOP3.LUT R26, R27, 0x380, RZ, 0xc0, !PT ;  /* 0x000003801b1a7812 */ /* 0x000fe400078ec0ff */
[C---:B------:R-:W-:Y:S01]  /*e900*/  IADD3 R19, P6, R22.reuse, 0x20, RZ ;  /* 0x0000002016137810 */ /* 0x040fe20007fde0ff */
[----:B------:R-:W-:Y:S01]  /*e910*/  ULDC UR10, c[0x0][0xa88] ;  /* 0x0002a200000a7ab9 */ /* 0x000fe20000000800 */
[----:B------:R-:W-:Y:S01]  /*e920*/  IADD3 R21, P5, R22, 0x40, RZ ;  /* 0x0000004016157810 */ /* 0x000fe20007fbe0ff */
[----:B------:R-:W-:Y:S01]  /*e930*/  ULDC.64 UR6, c[0x0][0xb70] ;  /* 0x0002dc0000067ab9 */ /* 0x000fe20000000a00 */
[----:B------:R-:W-:Y:S01]  /*e940*/  LOP3.LUT R30, R31, 0x380, RZ, 0xc0, !PT ;  /* 0x000003801f1e7812 */ /* 0x000fe200078ec0ff */
[----:B------:R-:W-:Y:S01]  /*e950*/  UIMAD UR5, UR5, UR6, URZ ;  /* 0x00000006050572a4 */ /* 0x000fe2000f8e023f */
[----:B------:R-:W-:Y:S01]  /*e960*/  SHF.R.U64 R26, R26, 0x3, RZ ;  /* 0x000000031a1a7819 */ /* 0x000fe200000012ff */
[----:B------:R-:W-:Y:S01]  /*e970*/  UIMAD.WIDE.U32 UR8, UR43, UR6, URZ ;  /* 0x000000062b0872a5 */ /* 0x000fe2000f8e003f */
[----:B------:R-:W-:Y:S01]  /*e980*/  LOP3.LUT R18, R19, 0x380, RZ, 0xc0, !PT ;  /* 0x0000038013127812 */ /* 0x000fe200078ec0ff */
[----:B------:R-:W-:Y:S01]  /*e990*/  UIMAD UR5, UR43, UR7, UR5 ;  /* 0x000000072b0572a4 */ /* 0x000fe2000f8e0205 */
[----:B------:R-:W-:Y:S01]  /*e9a0*/  IADD3 R35, P2, R22, 0x4020, RZ ;  /* 0x0000402016237810 */ /* 0x000fe20007f5e0ff */
[----:B------:R-:W-:Y:S01]  /*e9b0*/  ULDC.64 UR12, c[0x0][0x208] ;  /* 0x00008200000c7ab9 */ /* 0x000fe20000000a00 */
[----:B------:R-:W-:Y:S01]  /*e9c0*/  LOP3.LUT R20, R21, 0x380, RZ, 0xc0, !PT ;  /* 0x0000038015147812 */ /* 0x000fe200078ec0ff */
[----:B------:R-:W-:Y:S01]  /*e9d0*/  UIADD3 UR5, UR9, UR5, URZ ;  /* 0x0000000509057290 */ /* 0x000fe2000fffe03f */
[----:B------:R-:W-:Y:S01]  /*e9e0*/  SHF.R.U64 R30, R30, 0x3, RZ ;  /* 0x000000031e1e7819 */ /* 0x000fe200000012ff */
[----:B------:R-:W-:Y:S01]  /*e9f0*/  ULDC.64 UR6, c[0x0][0xb40] ;  /* 0x0002d00000067ab9 */ /* 0x000fe20000000a00 */
[----:B------:R-:W-:Y:S01]  /*ea00*/  LOP3.LUT R26, R26, R27, RZ, 0x3c, !PT ;  /* 0x0000001b1a1a7212 */ /* 0x000fe200078e3cff */
[----:B------:R-:W-:Y:S01]  /*ea10*/  IMAD.X R27, RZ, RZ, R23, P4 ;  /* 0x000000ffff1b7224 */ /* 0x000fe200020e0617 */
[----:B------:R-:W-:-:S02]  /*ea20*/  SHF.R.U64 R18, R18, 0x3, RZ ;  /* 0x0000000312127819 */ /* 0x000fc400000012ff */
[----:B------:R-:W-:Y:S02]  /*ea30*/  LOP3.LUT R34, R35, 0x380, RZ, 0xc0, !PT ;  /* 0x0000038023227812 */ /* 0x000fe400078ec0ff */
[----:B------:R-:W-:Y:S02]  /*ea40*/  SHF.R.U64 R20, R20, 0x3, RZ ;  /* 0x0000000314147819 */ /* 0x000fe400000012ff */
[----:B------:R-:W-:Y:S02]  /*ea50*/  IADD3 R47, P4, R22, 0x8000, RZ ;  /* 0x00008000162f7810 */ /* 0x000fe40007f9e0ff */
[----:B------:R-:W-:Y:S01]  /*ea60*/  LOP3.LUT R30, R30, R31, RZ, 0x3c, !PT ;  /* 0x0000001f1e1e7212 */ /* 0x000fe200078e3cff */
[--C-:B------:R-:W-:Y:S01]  /*ea70*/  IMAD.X R31, RZ, RZ, R23.reuse, P3 ;  /* 0x000000ffff1f7224 */ /* 0x100fe200018e0617 */
[----:B------:R-:W-:Y:S02]  /*ea80*/  IADD3 R103, R215, UR42, RZ ;  /* 0x0000002ad7677c10 */ /* 0x000fe4000fffe0ff */
[----:B------:R-:W-:Y:S01]  /*ea90*/  LOP3.LUT R18, R18, R19, RZ, 0x3c, !PT ;  /* 0x0000001312127212 */ /* 0x000fe200078e3cff */
[----:B------:R-:W-:Y:S01]  /*eaa0*/  IMAD.X R19, RZ, RZ, R23, P6 ;  /* 0x000000ffff137224 */ /* 0x000fe200030e0617 */
[----:B------:R-:W-:Y:S01]  /*eab0*/  SHF.R.U64 R34, R34, 0x3, RZ ;  /* 0x0000000322227819 */ /* 0x000fe200000012ff */
[----:B------:R-:W-:Y:S01]  /*eac0*/  VIADD R5, R103, 0x8 ;  /* 0x0000000867057836 */ /* 0x000fe20000000000 */
[----:B------:R-:W-:-:S02]  /*ead0*/  IADD3 R51, P3, R22, 0x8020, RZ ;  /* 0x0000802016337810 */ /* 0x000fc40007f7e0ff */
[----:B------:R-:W-:Y:S02]  /*eae0*/  LOP3.LUT R20, R20, R21, RZ, 0x3c, !PT ;  /* 0x0000001514147212 */ /* 0x000fe400078e3cff */
[----:B------:R-:W-:Y:S02]  /*eaf0*/  LOP3.LUT R46, R47, 0x380, RZ, 0xc0, !PT ;  /* 0x000003802f2e7812 */ /* 0x000fe400078ec0ff */
[C---:B------:R-:W-:Y:S02]  /*eb00*/  IADD3 R39, P6, R22.reuse, 0x4040, RZ ;  /* 0x0000404016277810 */ /* 0x040fe40007fde0ff */
[----:B------:R-:W-:Y:S02]  /*eb10*/  IADD3.X R21, RZ, R23, RZ, P5, !PT ;  /* 0x00000017ff157210 */ /* 0x000fe40002ffe4ff */
[----:B------:R-:W-:Y:S02]  /*eb20*/  IADD3 R43, P5, R22, 0x4060, RZ ;  /* 0x00004060162b7810 */ /* 0x000fe40007fbe0ff */
[----:B------:R-:W-:-:S02]  /*eb30*/  LOP3.LUT R34, R34, R35, RZ, 0x3c, !PT ;  /* 0x0000002322227212 */ /* 0x000fc400078e3cff */
[----:B------:R-:W-:Y:S02]  /*eb40*/  LOP3.LUT R67, R22, 0x380, RZ, 0xc0, !PT ;  /* 0x0000038016437812 */ /* 0x000fe400078ec0ff */
[----:B------:R-:W-:Y:S02]  /*eb50*/  LOP3.LUT R50, R51, 0x380, RZ, 0xc0, !PT ;  /* 0x0000038033327812 */ /* 0x000fe400078ec0ff */
[----:B------:R-:W-:Y:S02]  /*eb60*/  LOP3.LUT P0, RZ, R220, 0x3, RZ, 0xc0, !PT ;  /* 0x00000003dcff7812 */ /* 0x000fe4000780c0ff */
[----:B------:R-:W-:Y:S02]  /*eb70*/  SHF.R.U64 R46, R46, 0x3, RZ ;  /* 0x000000032e2e7819 */ /* 0x000fe400000012ff */
[----:B------:R-:W-:Y:S02]  /*eb80*/  IADD3.X R35, RZ, R23, RZ, P2, !PT ;  /* 0x00000017ff237210 */ /* 0x000fe400017fe4ff */
[----:B------:R-:W-:-:S02]  /*eb90*/  LOP3.LUT R38, R39, 0x380, RZ, 0xc0, !PT ;  /* 0x0000038027267812 */ /* 0x000fc400078ec0ff */
[----:B------:R-:W-:Y:S02]  /*eba0*/  IADD3 R55, P2, R22, 0x8040, RZ ;  /* 0x0000804016377810 */ /* 0x000fe40007f5e0ff */
[----:B------:R-:W-:Y:S02]  /*ebb0*/  LOP3.LUT R42, R43, 0x380, RZ, 0xc0, !PT ;  /* 0x000003802b2a7812 */ /* 0x000fe400078ec0ff */
[----:B------:R-:W-:Y:S02]  /*ebc0*/  SHF.R.U64 R67, R67, 0x3, RZ ;  /* 0x0000000343437819 */ /* 0x000fe400000012ff */
[----:B------:R-:W-:Y:S02]  /*ebd0*/  SHF.R.U64 R50, R50, 0x3, RZ ;  /* 0x0000000332327819 */ /* 0x000fe400000012ff */
[----:B------:R-:W-:Y:S02]  /*ebe0*/  ISETP.GE.OR P1, PT, R5, UR10, P0 ;  /* 0x0000000a05007c0c */ /* 0x000fe40008726670 */
[----:B------:R-:W-:Y:S01]  /*ebf0*/  LOP3.LUT R46, R46, R47, RZ, 0x3c, !PT ;  /* 0x0000002f2e2e7212 */ /* 0x000fe200078e3cff */
[----:B------:R-:W-:Y:S01]  /*ec00*/  IMAD.X R47, RZ, RZ, R23, P4 ;  /* 0x000000ffff2f7224 */ /* 0x000fe200020e0617 */
[----:B------:R-:W-:-:S02]  /*ec10*/  SHF.R.U64 R38, R38, 0x3, RZ ;  /* 0x0000000326267819 */ /* 0x000fc400000012ff */
[----:B------:R-:W-:Y:S02]  /*ec20*/  LOP3.LUT R54, R55, 0x380, RZ, 0xc0, !PT ;  /* 0x0000038037367812 */ /* 0x000fe400078ec0ff */
[----:B------:R-:W-:Y:S02]  /*ec30*/  F2FP.F16.F32.PACK_AB R5, R165, R162 ;  /* 0x000000a2a505723e */ /* 0x000fe400000000ff */
[----:B------:R-:W-:Y:S02]  /*ec40*/  SHF.R.U64 R42, R42, 0x3, RZ ;  /* 0x000000032a2a7819 */ /* 0x000fe400000012ff */
[----:B------:R-:W-:Y:S02]  /*ec50*/  IADD3 R75, P4, R22, 0xc020, RZ ;  /* 0x0000c020164b7810 */ /* 0x000fe40007f9e0ff */
[----:B------:R-:W-:Y:S02]  /*ec60*/  MOV R165, R20 ;  /* 0x0000001400a57202 */ /* 0x000fe40000000f00 */
[----:B------:R-:W-:Y:S01]  /*ec70*/  LOP3.LUT R66, R67, R22, RZ, 0x3c, !PT ;  /* 0x0000001643427212 */ /* 0x000fe200078e3cff */
[----:B------:R-:W1:Y:S01]  /*ec80*/  LDC.64 R20, c[0x0][0xb78] ;  /* 0x0002de00ff147b82 */ /* 0x000e620000000a00 */
[----:B------:R-:W-:Y:S01]  /*ec90*/  LOP3.LUT R50, R50, R51, RZ, 0x3c, !PT ;  /* 0x0000003332327212 */ /* 0x000fe200078e3cff */
[----:B------:R-:W-:Y:S01]  /*eca0*/  IMAD.X R51, RZ, RZ, R23, P3 ;  /* 0x000000ffff337224 */ /* 0x000fe200018e0617 */
[----:B------:R-:W-:-:S02]  /*ecb0*/  MOV R67, R23 ;  /* 0x0000001700437202 */ /* 0x000fc40000000f00 */
[----:B------:R-:W-:Y:S02]  /*ecc0*/  F2FP.F16.F32.PACK_AB R4, R25, R4 ;  /* 0x000000041904723e */ /* 0x000fe400000000ff */
[----:B------:R-:W-:Y:S01]  /*ecd0*/  LOP3.LUT R38, R38, R39, RZ, 0x3c, !PT ;  /* 0x0000002726267212 */ /* 0x000fe200078e3cff */
[--C-:B------:R-:W-:Y:S01]  /*ece0*/  IMAD.X R39, RZ, RZ, R23.reuse, P6 ;  /* 0x000000ffff277224 */ /* 0x100fe200030e0617 */
[----:B------:R-:W-:Y:S02]  /*ecf0*/  SHF.R.U64 R54, R54, 0x3, RZ ;  /* 0x0000000336367819 */ /* 0x000fe400000012ff */
[----:B------:R-:W-:Y:S02]  /*ed00*/  IADD3 R25, P3, R22, 0xc040, RZ ;  /* 0x0000c04016197810 */ /* 0x000fe40007f7e0ff */
[----:B------:R-:W-:Y:S01]  /*ed10*/  LOP3.LUT R42, R42, R43, RZ, 0x3c, !PT ;  /* 0x0000002b2a2a7212 */ /* 0x000fe200078e3cff */
[----:B------:R-:W-:Y:S01]  /*ed20*/  IMAD.X R43, RZ, RZ, R23, P5 ;  /* 0x000000ffff2b7224 */ /* 0x000fe200028e0617 */
[----:B------:R-:W-:-:S02]  /*ed30*/  LOP3.LUT R74, R75, 0x380, RZ, 0xc0, !PT ;  /* 0x000003804b4a7812 */ /* 0x000fc400078ec0ff */
[C---:B------:R-:W-:Y:S02]  /*ed40*/  IADD3 R59, P6, R22.reuse, 0x8060, RZ ;  /* 0x00008060163b7810 */ /* 0x040fe40007fde0ff */
[----:B------:R-:W-:Y:S02]  /*ed50*/  IADD3 R63, P5, R22, 0xc000, RZ ;  /* 0x0000c000163f7810 */ /* 0x000fe40007fbe0ff */
[----:B------:R-:W-:Y:S02]  /*ed60*/  MOV R67, R66 ;  /* 0x0000004200437202 */ /* 0x000fe40000000f00 */
[----:B------:R-:W-:Y:S02]  /*ed70*/  LOP3.LUT R54, R54, R55, RZ, 0x3c, !PT ;  /* 0x0000003736367212 */ /* 0x000fe400078e3cff */
[----:B------:R-:W-:Y:S02]  /*ed80*/  LOP3.LUT R66, R25, 0x380, RZ, 0xc0, !PT ;  /* 0x0000038019427812 */ /* 0x000fe400078ec0ff */
[----:B------:R-:W-:-:S02]  /*ed90*/  F2FP.F16.F32.PACK_AB R6, R29, R6 ;  /* 0x000000061d06723e */ /* 0x000fc400000000ff */
[----:B------:R-:W-:Y:S02]  /*eda0*/  F2FP.F16.F32.PACK_AB R7, R164, R7 ;  /* 0x00000007a407723e */ /* 0x000fe400000000ff */
[----:B------:R-:W-:Y:S02]  /*edb0*/  IADD3.X R55, RZ, R23, RZ, P2, !PT ;  /* 0x00000017ff377210 */ /* 0x000fe400017fe4ff */
[----:B------:R-:W-:Y:S01]  /*edc0*/  SHF.R.U64 R74, R74, 0x3, RZ ;  /* 0x000000034a4a7819 */ /* 0x000fe200000012ff */
[----:B------:R2:W-:Y:S01]  /*edd0*/  STSM.16.M88.4 [R67], R4 ;  /* 0x0000000443007844 */ /* 0x0005e20000000200 */
[----:B------:R-:W-:Y:S02]  /*ede0*/  LOP3.LUT R58, R59, 0x380, RZ, 0xc0, !PT ;  /* 0x000003803b3a7812 */ /* 0x000fe400078ec0ff */
[----:B------:R-:W-:Y:S02]  /*edf0*/  IADD3 R71, P2, R22, 0xc060, RZ ;  /* 0x0000c06016477810 */ /* 0x000fe40007f5e0ff */
[----:B------:R-:W-:-:S02]  /*ee00*/  LOP3.LUT R62, R63, 0x380, RZ, 0xc0, !PT ;  /* 0x000003803f3e7812 */ /* 0x000fc400078ec0ff */
[----:B------:R-:W-:Y:S02]  /*ee10*/  SHF.R.U64 R66, R66, 0x3, RZ ;  /* 0x0000000342427819 */ /* 0x000fe400000012ff */
[----:B------:R-:W-:Y:S02]  /*ee20*/  LOP3.LUT R74, R74, R75, RZ, 0x3c, !PT ;  /* 0x0000004b4a4a7212 */ /* 0x000fe400078e3cff */
[----:B------:R-:W-:Y:S02]  /*ee30*/  SHF.R.U64 R58, R58, 0x3, RZ ;  /* 0x000000033a3a7819 */ /* 0x000fe400000012ff */
[----:B------:R-:W-:Y:S02]  /*ee40*/  LOP3.LUT R70, R71, 0x380, RZ, 0xc0, !PT ;  /* 0x0000038047467812 */ /* 0x000fe400078ec0ff */
[----:B------:R-:W-:Y:S01]  /*ee50*/  MOV R166, R18 ;  /* 0x0000001200a67202 */ /* 0x000fe20000000f00 */
[----:B------:R-:W-:Y:S01]  /*ee60*/  IMAD.U32 R19, RZ, RZ, UR9 ;  /* 0x00000009ff137e24 */ /* 0x000fe2000f8e00ff */
[----:B------:R-:W-:Y:S01]  /*ee70*/  IADD3.X R75, RZ, R23, RZ, P4, !PT ;  /* 0x00000017ff4b7210 */ /* 0x000fe200027fe4ff */
[----:B------:R-:W-:Y:S01]  /*ee80*/  IMAD.U32 R19, RZ, RZ, UR5 ;  /* 0x00000005ff137e24 */ /* 0x000fe2000f8e00ff */
[----:B--2---:R-:W-:Y:S01]  /*ee90*/  F2FP.F16.F32.PACK_AB R4, R33, R32 ;  /* 0x000000202104723e */ /* 0x004fe200000000ff */
[----:B------:R-:W-:Y:S01]  /*eea0*/  USHF.R.S32.HI UR5, URZ, 0x1f, UR44 ;  /* 0x0000001f3f057899 */ /* 0x000fe2000801142c */
[----:B------:R-:W-:Y:S01]  /*eeb0*/  F2FP.F16.F32.PACK_AB R5, R153, R56 ;  /* 0x000000389905723e */ /* 0x000fe200000000ff */
[----:B------:R-:W-:Y:S01]  /*eec0*/  IMAD.X R67, RZ, RZ, R23, P3 ;  /* 0x000000ffff437224 */ /* 0x000fe200018e0617 */
[----:B------:R-:W-:-:S02]  /*eed0*/  F2FP.F16.F32.PACK_AB R6, R37, R36 ;  /* 0x000000242506723e */ /* 0x000fc400000000ff */
[----:B------:R-:W-:Y:S02]  /*eee0*/  F2FP.F16.F32.PACK_AB R7, R155, R52 ;  /* 0x000000349b07723e */ /* 0x000fe400000000ff */
[----:B------:R-:W-:Y:S02]  /*eef0*/  SHF.R.U64 R62, R62, 0x3, RZ ;  /* 0x000000033e3e7819 */ /* 0x000fe400000012ff */
[----:B------:R-:W-:Y:S01]  /*ef00*/  F2FP.F16.F32.PACK_AB R8, R41, R8 ;  /* 0x000000082908723e */ /* 0x000fe200000000ff */
[----:B------:R1:W-:Y:S01]  /*ef10*/  STSM.16.M88.4 [R166], R4 ;  /* 0x00000004a6007844 */ /* 0x0003e20000000200 */
[----:B------:R-:W-:Y:S02]  /*ef20*/  F2FP.F16.F32.PACK_AB R9, R64, R9 ;  /* 0x000000094009723e */ /* 0x000fe400000000ff */
[----:B------:R-:W-:Y:S02]  /*ef30*/  F2FP.F16.F32.PACK_AB R10, R45, R10 ;  /* 0x0000000a2d0a723e */ /* 0x000fe400000000ff */
[----:B------:R-:W-:-:S02]  /*ef40*/  F2FP.F16.F32.PACK_AB R11, R152, R11 ;  /* 0x0000000b980b723e */ /* 0x000fc400000000ff */
[----:B------:R-:W-:Y:S02]  /*ef50*/  LOP3.LUT R66, R66, R25, RZ, 0x3c, !PT ;  /* 0x0000001942427212 */ /* 0x000fe400078e3cff */
[----:B------:R-:W-:Y:S01]  /*ef60*/  MOV R164, R26 ;  /* 0x0000001a00a47202 */ /* 0x000fe20000000f00 */
[----:B------:R-:W-:Y:S01]  /*ef70*/  STSM.16.M88.4 [R165], R8 ;  /* 0x00000008a5007844 */ /* 0x000fe20000000200 */
[----:B------:R-:W-:Y:S02]  /*ef80*/  F2FP.F16.F32.PACK_AB R12, R49, R12 ;  /* 0x0000000c310c723e */ /* 0x000fe400000000ff */
[----:B------:R-:W-:Y:S02]  /*ef90*/  F2FP.F16.F32.PACK_AB R13, R154, R13 ;  /* 0x0000000d9a0d723e */ /* 0x000fe400000000ff */
[----:B------:R-:W-:Y:S01]  /*efa0*/  F2FP.F16.F32.PACK_AB R14, R53, R14 ;  /* 0x0000000e350e723e */ /* 0x000fe200000000ff */
[----:B-1----:R-:W-:Y:S01]  /*efb0*/  IMAD R4, R20, UR5, RZ ;  /* 0x0000000514047c24 */ /* 0x002fe2000f8e02ff */
[----:B------:R-:W-:-:S02]  /*efc0*/  F2FP.F16.F32.PACK_AB R15, R156, R15 ;  /* 0x0000000f9c0f723e */ /* 0x000fc400000000ff */
[----:B------:R-:W-:Y:S01]  /*efd0*/  MOV R162, R30 ;  /* 0x0000001e00a27202 */ /* 0x000fe20000000f00 */
[----:B------:R-:W-:Y:S01]  /*efe0*/  IMAD R4, R21, UR44, R4 ;  /* 0x0000002c15047c24 */ /* 0x000fe2000f8e0204 */
[----:B------:R-:W-:Y:S01]  /*eff0*/  MOV R35, R34 ;  /* 0x0000002200237202 */ /* 0x000fe20000000f00 */
[----:B------:R-:W-:Y:S01]  /*f000*/  STSM.16.M88.4 [R164], R12 ;  /* 0x0000000ca4007844 */ /* 0x000fe20000000200 */
[----:B------:R-:W-:Y:S02]  /*f010*/  F2FP.F16.F32.PACK_AB R24, R57, R24 ;  /* 0x000000183918723e */ /* 0x000fe400000000ff */
[----:B------:R-:W-:Y:S02]  /*f020*/  F2FP.F16.F32.PACK_AB R25, R157, R48 ;  /* 0x000000309d19723e */ /* 0x000fe400000000ff */
[----:B------:R-:W-:Y:S02]  /*f030*/  F2FP.F16.F32.PACK_AB R26, R61, R60 ;  /* 0x0000003c3d1a723e */ /* 0x000fe400000000ff */
[----:B------:R-:W-:-:S02]  /*f040*/  F2FP.F16.F32.PACK_AB R27, R159, R44 ;  /* 0x0000002c9f1b723e */ /* 0x000fc400000000ff */
[----:B------:R-:W-:Y:S01]  /*f050*/  LOP3.LUT R58, R58, R59, RZ, 0x3c, !PT ;  /* 0x0000003b3a3a7212 */ /* 0x000fe200078e3cff */
[----:B------:R-:W-:Y:S01]  /*f060*/  IMAD.X R59, RZ, RZ, R23, P6 ;  /* 0x000000ffff3b7224 */ /* 0x000fe200030e0617 */
[----:B------:R-:W-:Y:S01]  /*f070*/  SHF.R.U64 R70, R70, 0x3, RZ ;  /* 0x0000000346467819 */ /* 0x000fe200000012ff */
[----:B------:R-:W-:Y:S01]  /*f080*/  STSM.16.M88.4 [R162], R24 ;  /* 0x00000018a2007844 */ /* 0x000fe20000000200 */
[----:B------:R-:W-:Y:S02]  /*f090*/  MOV R34, R74 ;  /* 0x0000004a00227202 */ /* 0x000fe40000000f00 */
[----:B------:R-:W-:Y:S02]  /*f0a0*/  F2FP.F16.F32.PACK_AB R28, R65, R28 ;  /* 0x0000001c411c723e */ /* 0x000fe400000000ff */
[----:B------:R-:W-:Y:S02]  /*f0b0*/  F2FP.F16.F32.PACK_AB R29, R161, R40 ;  /* 0x00000028a11d723e */ /* 0x000fe400000000ff */
[----:B------:R-:W-:-:S02]  /*f0c0*/  F2FP.F16.F32.PACK_AB R30, R69, R68 ;  /* 0x00000044451e723e */ /* 0x000fc400000000ff */
[----:B------:R-:W-:Y:S02]  /*f0d0*/  F2FP.F16.F32.PACK_AB R31, R158, R17 ;  /* 0x000000119e1f723e */ /* 0x000fe400000000ff */
[----:B------:R-:W-:Y:S02]  /*f0e0*/  F2FP.F16.F32.PACK_AB R72, R73, R72 ;  /* 0x000000484948723e */ /* 0x000fe400000000ff */
[----:B------:R-:W-:Y:S01]  /*f0f0*/  F2FP.F16.F32.PACK_AB R80, R81, R80 ;  /* 0x000000505150723e */ /* 0x000fe200000000ff */
[----:B------:R-:W-:Y:S01]  /*f100*/  STSM.16.M88.4 [R35], R28 ;  /* 0x0000001c23007844 */ /* 0x000fe20000000200 */
[----:B------:R-:W-:Y:S01]  /*f110*/  LOP3.LUT R62, R62, R63, RZ, 0x3c, !PT ;  /* 0x0000003f3e3e7212 */ /* 0x000fe200078e3cff */
[----:B------:R-:W-:Y:S01]  /*f120*/  IMAD.X R63, RZ, RZ, R23, P5 ;  /* 0x000000ffff3f7224 */ /* 0x000fe200028e0617 */
[----:B------:R-:W-:Y:S02]  /*f130*/  MOV R38, R38 ;  /* 0x0000002600267202 */ /* 0x000fe40000000f00 */
[----:B------:R-:W-:-:S02]  /*f140*/  F2FP.F16.F32.PACK_AB R73, R160, R3 ;  /* 0x00000003a049723e */ /* 0x000fc400000000ff */
        /* <DEDUP_REMOVED lines=12> */
[----:B------:R-:W-:Y:S02]  /*f210*/  MOV R18, UR8 ;  /* 0x0000000800127c02 */ /* 0x000fe40008000f00 */
[----:B------:R-:W-:-:S02]  /*f220*/  F2FP.F16.F32.PACK_AB R90, R93, R92 ;  /* 0x0000005c5d5a723e */ /* 0x000fc400000000ff */
[----:B------:R-:W-:Y:S01]  /*f230*/  F2FP.F16.F32.PACK_AB R91, R94, R91 ;  /* 0x0000005b5e5b723e */ /* 0x000fe200000000ff */
[----:B------:R-:W-:Y:S01]  /*f240*/  IMAD.WIDE.U32 R18, R20, UR44, R18 ;  /* 0x0000002c14127c25 */ /* 0x000fe2000f8e0012 */
        /* <DEDUP_REMOVED lines=23> */
[----:B------:R-:W-:Y:S02]  /*f3c0*/  MOV R62, R62 ;  /* 0x0000003e003e7202 */ /* 0x000fe40000000f00 */
        /* <DEDUP_REMOVED lines=68> */
.L_x_1988:
[----:B------:R-:W-:Y:S05]  /*f810*/  BSYNC B0 ;  /* 0x0000000000007941 */ /* 0x000fea0003800000 */
.L_x_1987:
[----:B------:R-:W-:Y:S05]  /*f820*/  BRA `(.L_x_1986) ;  /* 0x0000000800947947 */ /* 0x000fea0003800000 */
.L_x_1985:
        /* <DEDUP_REMOVED lines=12> */
[----:B------:R-:W-:Y:S01]  /*f8f0*/  MOV R2, UR42 ;  /* 0x0000002a00027c02 */ /* 0x000fe20008000f00 */
[----:B------:R-:W-:-:S03]  /*f900*/  ULDC UR7, c[0x0][0xa88] ;  /* 0x0002a20000077ab9 */ /* 0x000fc60000000800 */
        /* <DEDUP_REMOVED lines=17> */
[----:B------:R-:W-:Y:S02]  /*fa20*/  LEA.HI.X R5, R2, UR9, R3, 0x2, P0 ;  /* 0x0000000902057c11 */ /* 0x000fe400080f1403 */
[----:B------:R-:W-:-:S05]  /*fa30*/  MOV R3, 0xff800000 ;  /* 0xff80000000037802 */ /* 0x000fca0000000f00 */
[----:B------:R1:W-:Y:S02]  /*fa40*/  STG.E desc[UR10][R4.64], R3 ;  /* 0x0000000304007986 */ /* 0x0003e4000c10190a */
.L_x_1990:
[----:B------:R-:W-:Y:S05]  /*fa50*/  BSYNC B0 ;  /* 0x0000000000007941 */ /* 0x000fea0003800000 */
.L_x_1989:
[----:B------:R-:W-:Y:S01]  /*fa60*/  R2UR UR7, R218 ;  /* 0x00000000da0772ca */ /* 0x000fe200000e0000 */
[----:B------:R-:W-:Y:S01]  /*fa70*/  ULDC UR5, c[0x0][0xa88] ;  /* 0x0002a20000057ab9 */ /* 0x000fe20000000800 */
[----:B-1----:R-:W-:Y:S01]  /*fa80*/  IMAD R3, R9, UR43, R8 ;  /* 0x0000002b09037c24 */ /* 0x002fe2000f8e0208 */
[----:B------:R-:W-:Y:S01]  /*fa90*/  UIADD3 UR42, -UR42, UR5, URZ ;  /* 0x000000052a2a7290 */ /* 0x000fe2000fffe13f */
[C---:B------:R-:W-:Y:S01]  /*faa0*/  VIADD R0, R216.reuse, 0x20 ;  /* 0x00000020d8007836 */ /* 0x040fe20000000000 */
[----:B------:R-:W-:Y:S01]  /*fab0*/  SHF.R.S32.HI R217, RZ, 0x1f, R216 ;  /* 0x0000001fffd97819 */ /* 0x000fe200000114d8 */
[C---:B------:R-:W-:Y:S01]  /*fac0*/  VIADD R2, R216.reuse, 0x40 ;  /* 0x00000040d8027836 */ /* 0x040fe20000000000 */
[----:B------:R-:W-:Y:S01]  /*fad0*/  IADD3 R7, R7, R3, RZ ;  /* 0x0000000307077210 */ /* 0x000fe20007ffe0ff */
[----:B------:R-:W-:Y:S01]  /*fae0*/  BSSY B0, `(.L_x_1991) ;  /* 0x0000024000007945 */ /* 0x000fe20003800000 */
        /* <DEDUP_REMOVED lines=8> */
[----:B--2---:R-:W-:-:S03]  /*fb70*/  VIADD R5, R14, UR5 ;  /* 0x000000050e057c36 */ /* 0x004fc60008000000 */
[----:B------:R-:W-:Y:S01]  /*fb80*/  IADD3 R11, R7, R3, RZ ;  /* 0x00000003070b7210 */ /* 0x000fe20007ffe0ff */
[----:B------:R-:W-:Y:S01]  /*fb90*/  IMAD.WIDE R4, R5, 0x80, R216 ;  /* 0x0000008005047825 */ /* 0x000fe200078e02d8 */
[----:B------:R-:W-:Y:S06]  /*fba0*/  @P2 BRA `(.L_x_1992) ;  /* 0x00000000005c2947 */ /* 0x000fec0003800000 */
[C---:B------:R-:W-:Y:S01]  /*fbb0*/  VIADD R2, R212.reuse, 0x80 ;  /* 0x00000080d4027836 */ /* 0x040fe20000000000 */
[----:B------:R-:W-:Y:S01]  /*fbc0*/  ULDC UR5, c[0x0][0xa8c] ;  /* 0x0002a30000057ab9 */ /* 0x000fe20000000800 */
[----:B------:R-:W-:Y:S01]  /*fbd0*/  VIADD R0, R212, 0x40 ;  /* 0x00000040d4007836 */ /* 0x000fe20000000000 */
[----:B------:R-:W-:Y:S01]  /*fbe0*/  ULDC.64 UR6, c[0x0][0xad8] ;  /* 0x0002b60000067ab9 */ /* 0x000fe20000000a00 */
[----:B------:R-:W-:Y:S01]  /*fbf0*/  IMAD.MOV.U32 R3, RZ, RZ, R11 ;  /* 0x000000ffff037224 */ /* 0x000fe200078e000b */
[----:B------:R-:W-:Y:S01]  /*fc00*/  ISETP.GE.AND P4, PT, R2, UR5, PT ;  /* 0x0000000502007c0c */ /* 0x000fe2000bf86270 */
[----:B------:R-:W-:Y:S01]  /*fc10*/  IMAD R9, R5, UR6, RZ ;  /* 0x0000000605097c24 */ /* 0x000fe2000f8e02ff */
[----:B------:R-:W-:Y:S01]  /*fc20*/  ISETP.GE.AND P3, PT, R0, UR5, PT ;  /* 0x0000000500007c0c */ /* 0x000fe2000bf66270 */
[----:B------:R-:W-:Y:S01]  /*fc30*/  IMAD.MOV.U32 R2, RZ, RZ, R6 ;  /* 0x000000ffff027224 */ /* 0x000fe200078e0006 */
[----:B------:R-:W-:Y:S01]  /*fc40*/  IADD3 R0, R212, 0xc0, RZ ;  /* 0x000000c0d4007810 */ /* 0x000fe20007ffe0ff */
[----:B------:R-:W-:Y:S01]  /*fc50*/  IMAD R9, R4, UR7, R9 ;  /* 0x0000000704097c24 */ /* 0x000fe2000f8e0209 */
[----:B------:R-:W-:Y:S01]  /*fc60*/  ISETP.GE.AND P2, PT, R212, UR5, PT ;  /* 0x00000005d4007c0c */ /* 0x000fe2000bf46270 */
        /* <DEDUP_REMOVED lines=11> */
.L_x_1992:
[----:B------:R-:W-:Y:S05]  /*fd20*/  BSYNC B0 ;  /* 0x0000000000007941 */ /* 0x000fea0003800000 */
.L_x_1991:
[----:B------:R-:W-:Y:S01]  /*fd30*/  BSSY B0, `(.L_x_1993) ;  /* 0x000001c000007945 */ /* 0x000fe20003800000 */
[----:B------:R-:W-:-:S03]  /*fd40*/  ISETP.GE.AND P2, PT, R8, UR42, PT ;  /* 0x0000002a08007c0c */ /* 0x000fc6000bf46270 */
[----:B------:R-:W-:Y:S10]  /*fd50*/  @P0 BRA `(.L_x_1994) ;  /* 0x0000000000640947 */ /* 0x000ff40003800000 */
[----:B------:R-:W-:Y:S01]  /*fd60*/  IADD3 R9, P0, R4, 0x20, RZ ;  /* 0x0000002004097810 */ /* 0x000fe20007f1e0ff */
[C---:B------:R-:W-:Y:S01]  /*fd70*/  VIADD R3, R212.reuse, 0x80 ;  /* 0x00000080d4037836 */ /* 0x040fe20000000000 */
[----:B------:R-:W-:Y:S01]  /*fd80*/  ULDC UR5, c[0x0][0xa8c] ;  /* 0x0002a30000057ab9 */ /* 0x000fe20000000800 */
[C---:B------:R-:W-:Y:S01]  /*fd90*/  VIADD R2, R212.reuse, 0x40 ;  /* 0x00000040d4027836 */ /* 0x040fe20000000000 */
[----:B------:R-:W-:Y:S01]  /*fda0*/  IADD3.X R0, RZ, R5, RZ, P0, !PT ;  /* 0x00000005ff007210 */ /* 0x000fe200007fe4ff */
[----:B------:R-:W-:Y:S01]  /*fdb0*/  ULDC.64 UR6, c[0x0][0xad8] ;  /* 0x0002b60000067ab9 */ /* 0x000fe20000000a00 */
        /* <DEDUP_REMOVED lines=19> */
.L_x_1994:
[----:B------:R-:W-:Y:S05]  /*fef0*/  BSYNC B0 ;  /* 0x0000000000007941 */ /* 0x000fea0003800000 */
.L_x_1993:
        /* <DEDUP_REMOVED lines=27> */
.L_x_1996:
[----:B------:R-:W-:Y:S05]  /*100b0*/  BSYNC B0 ;  /* 0x0000000000007941 */ /* 0x000fea0003800000 */
.L_x_1995:
[----:B------:R-:W-:Y:S04]  /*100c0*/  BSSY B0, `(.L_x_1986) ;  /* 0x000001b000007945 */ /* 0x000fe80003800000 */
[----:B------:R-:W-:Y:S05]  /*100d0*/  @P2 BRA `(.L_x_1997) ;  /* 0x0000000000642947 */ /* 0x000fea0003800000 */
[----:B------:R-:W-:Y:S01]  /*100e0*/  IADD3 R7, P0, R4, 0x60, RZ ;  /* 0x0000006004077810 */ /* 0x000fe20007f1e0ff */
[----:B------:R-:W-:Y:S01]  /*100f0*/  VIADD R0, R212, 0x40 ;  /* 0x00000040d4007836 */ /* 0x000fe20000000000 */
[----:B------:R-:W-:Y:S01]  /*10100*/  ULDC UR5, c[0x0][0xa8c] ;  /* 0x0002a30000057ab9 */ /* 0x000fe20000000800 */
[----:B------:R-:W-:Y:S01]  /*10110*/  MOV R2, R6 ;  /* 0x0000000600027202 */ /* 0x000fe20000000f00 */
[----:B------:R-:W-:Y:S01]  /*10120*/  ULDC.64 UR6, c[0x0][0xad8] ;  /* 0x0002b60000067ab9 */ /* 0x000fe20000000a00 */
[----:B------:R-:W-:Y:S01]  /*10130*/  IADD3.X R4, RZ, R5, RZ, P0, !PT ;  /* 0x00000005ff047210 */ /* 0x000fe200007fe4ff */
[----:B------:R-:W-:Y:S01]  /*10140*/  IMAD.MOV.U32 R3, RZ, RZ, R11 ;  /* 0x000000ffff037224 */ /* 0x000fe200078e000b */
[----:B------:R-:W-:Y:S01]  /*10150*/  ISETP.GE.AND P2, PT, R0, UR5, PT ;  /* 0x0000000500007c0c */ /* 0x000fe2000bf46270 */
[C---:B------:R-:W-:Y:S01]  /*10160*/  VIADD R5, R212.reuse, 0x80 ;  /* 0x00000080d4057836 */ /* 0x040fe20000000000 */
[----:B------:R-:W-:Y:S01]  /*10170*/  ISETP.GE.AND P1, PT, R212, UR5, PT ;  /* 0x00000005d4007c0c */ /* 0x000fe2000bf26270 */
[----:B------:R-:W-:Y:S01]  /*10180*/  IMAD R4, R4, UR6, RZ ;  /* 0x0000000604047c24 */ /* 0x000fe2000f8e02ff */
[----:B------:R-:W-:Y:S01]  /*10190*/  ULDC.64 UR8, c[0x0][0x208] ;  /* 0x0000820000087ab9 */ /* 0x000fe20000000a00 */
[----:B------:R-:W-:Y:S01]  /*101a0*/  VIADD R0, R212, 0xc0 ;  /* 0x000000c0d4007836 */ /* 0x000fe20000000000 */
[----:B------:R-:W-:Y:S01]  /*101b0*/  ISETP.GE.AND P3, PT, R5, UR5, PT ;  /* 0x0000000505007c0c */ /* 0x000fe2000bf66270 */
[----:B------:R-:W-:-:S03]  /*101c0*/  IMAD.WIDE.U32 R2, R7, UR6, R2 ;  /* 0x0000000607027c25 */ /* 0x000fc6000f8e0002 */
[----:B------:R-:W-:Y:S01]  /*101d0*/  ISETP.GE.AND P4, PT, R0, UR5, PT ;  /* 0x0000000500007c0c */ /* 0x000fe2000bf86270 */
        /* <DEDUP_REMOVED lines=9> */
.L_x_1997:
[----:B------:R-:W-:Y:S05]  /*10270*/  BSYNC B0 ;  /* 0x0000000000007941 */ /* 0x000fea0003800000 */
.L_x_1986:
[----:B------:R-:W5:Y:S02]  /*10280*/  LDC R0, c[0x0][0xda8] ;  /* 0x00036a00ff007b82 */ /* 0x000f640000000800 */
[----:B-----5:R-:W-:-:S13]  /*10290*/  ISETP.LE.AND P0, PT, R0, UR4, PT ;  /* 0x0000000400007c0c */ /* 0x020fda000bf03270 */
[----:B------:R-:W-:Y:S05]  /*102a0*/  @!P0 BRA `(.L_x_1998) ;  /* 0xffffff0800cc8947 */ /* 0x000fea000383ffff */
[----:B------:R-:W-:Y:S05]  /*102b0*/  EXIT ;  /* 0x000000000000794d */ /* 0x000fea0003800000 */
.L_x_1950:
        /* <DEDUP_REMOVED lines=8> */
[----:B------:R-:W-:Y:S02]  /*10340*/  IMAD.MOV.U32 R17, RZ, RZ, 0x1 ;  /* 0x00000001ff117424 */ /* 0x000fe400078e00ff */
[----:B------:R-:W-:-:S04]  /*10350*/  IMAD.MOV.U32 R16, RZ, RZ, RZ ;  /* 0x000000ffff107224 */ /* 0x000fc800078e00ff */
[----:B------:R-:W1:Y:S02]  /*10360*/  LDC R0, c[0x0][0xda8] ;  /* 0x00036a00ff007b82 */ /* 0x000e640000000800 */
[----:B-1----:R-:W-:-:S13]  /*10370*/  ISETP.LE.AND P0, PT, R0, UR4, PT ;  /* 0x0000000400007c0c */ /* 0x002fda000bf03270 */
[----:B------:R-:W-:Y:S05]  /*10380*/  @P0 BRA `(.L_x_1999) ;  /* 0x0000003000000947 */ /* 0x000fea0003800000 */
[----:B------:R-:W1:Y:S01]  /*10390*/  S2R R2, SR_TID.X ;  /* 0x0000000000027919 */ /* 0x000e620000002100 */
[----:B------:R-:W-:Y:S01]  /*103a0*/  MOV R18, UR4 ;  /* 0x0000000400127c02 */ /* 0x000fe20008000f00 */
[----:B------:R-:W-:Y:S01]  /*103b0*/  IMAD.MOV.U32 R16, RZ, RZ, RZ ;  /* 0x000000ffff107224 */ /* 0x000fe200078e00ff */
[----:B------:R-:W-:Y:S01]  /*103c0*/  ULDC UR50, c[0x0][0xc] ;  /* 0x0000030000327ab9 */ /* 0x000fe20000000800 */
[----:B------:R-:W-:Y:S01]  /*103d0*/  IMAD.MOV.U32 R17, RZ, RZ, 0x1 ;  /* 0x00000001ff117424 */ /* 0x000fe200078e00ff */
[----:B------:R-:W-:Y:S01]  /*103e0*/  ULDC.64 UR42, c[0x0][0x198] ;  /* 0x00006600002a7ab9 */ /* 0x000fe20000000a00 */
[----:B------:R-:W-:Y:S01]  /*103f0*/  UMOV UR49, URZ ;  /* 0x0000003f00317c82 */ /* 0x000fe20008000000 */
[----:B-1----:R-:W-:-:S07]  /*10400*/  LOP3.LUT R19, R2, 0x1f, RZ, 0xc0, !PT ;  /* 0x0000001f02137812 */ /* 0x002fce00078ec0ff */
.L_x_2047:
        /* <DEDUP_REMOVED lines=21> */
.L_x_2000:
[----:B------:R-:W-:Y:S01]  /*10560*/  ULDC UR9, c[0x0][0xdc4] ;  /* 0x0003710000097ab9 */ /* 0x000fe20000000800 */
[----:B------:R-:W-:Y:S01]  /*10570*/  UMOV UR6, UR7 ;  /* 0x0000000700067c82 */ /* 0x000fe20008000000 */
[----:B------:R-:W-:-:S11]  /*10580*/  UISETP.NE.AND UP0, UPT, UR9, 0x1, UPT ;  /* 0x000000010900788c */ /* 0x000fd6000bf05270 */
[----:B------:R-:W-:Y:S02]  /*10590*/  @UP0 ULDC.64 UR10, c[0x0][0xdc8] ;  /* 0x00037200000a0ab9 */ /* 0x000fe40000000a00 */
[----:B------:R-:W-:-:S04]  /*105a0*/  UIMAD.WIDE.U32 UR4, UR7, UR10, URZ ;  /* 0x0000000a070472a5 */ /* 0x000fc8000f8e003f */
[----:B------:R-:W-:-:S04]  /*105b0*/  @UP0 USHF.R.U32.HI UR6, URZ, UR11, UR5 ;  /* 0x0000000b3f060299 */ /* 0x000fc80008011605 */
[----:B------:R-:W-:-:S12]  /*105c0*/  UIMAD UR4, UR6, UR9, URZ ;  /* 0x00000009060472a4 */ /* 0x000fd8000f8e023f */
.L_x_2001:
[----:B------:R-:W-:Y:S01]  /*105d0*/  ULDC.64 UR10, c[0x0][0x3f8] ;  /* 0x0000fe00000a7ab9 */ /* 0x000fe20000000a00 */
[----:B------:R-:W-:Y:S01]  /*105e0*/  ULOP3.LUT UR6, URZ, UR6, URZ, 0x33, !UPT ;  /* 0x000000063f067292 */ /* 0x000fe2000f8e333f */
[----:B------:R-:W-:Y:S01]  /*105f0*/  BSSY B6, `(.L_x_2002) ;  /* 0x00002ca000067945 */ /* 0x000fe20003800000 */
[----:B------:R-:W-:Y:S02]  /*10600*/  UISETP.NE.U32.AND UP0, UPT, UR10, URZ, UPT ;  /* 0x0000003f0a00728c */ /* 0x000fe4000bf05070 */
[----:B------:R-:W-:Y:S02]  /*10610*/  UIADD3 UR9, UR7, -UR4, URZ ;  /* 0x8000000407097290 */ /* 0x000fe4000fffe03f */
[----:B------:R-:W-:Y:S01]  /*10620*/  UISETP.NE.AND.EX UP0, UPT, UR11, URZ, UPT, UP0 ;  /* 0x0000003f0b00728c */ /* 0x000fe2000bf05300 */
[----:B------:R-:W-:Y:S01]  /*10630*/  ULDC UR4, c[0x0][0xdac] ;  /* 0x00036b0000047ab9 */ /* 0x000fe20000000800 */
[----:B------:R-:W-:Y:S01]  /*10640*/  ULDC UR5, c[0x0][0x404] ;  /* 0x0001010000057ab9 */ /* 0x000fe20000000800 */
[----:B------:R-:W-:Y:S01]  /*10650*/  UIADD3 UR6, UR6, UR4, URZ ;  /* 0x0000000406067290 */ /* 0x000fe2000fffe03f */
[----:B------:R-:W-:-:S02]  /*10660*/  ULDC UR7, c[0x0][0x2e0] ;  /* 0x0000b80000077ab9 */ /* 0x000fc40000000800 */
[----:B------:R-:W-:Y:S01]  /*10670*/  ULDC UR4, c[0x0][0x288] ;  /* 0x0000a20000047ab9 */ /* 0x000fe20000000800 */
[----:B------:R-:W-:Y:S02]  /*10680*/  USHF.L.U32 UR45, UR6, 0x7, URZ ;  /* 0x00000007062d7899 */ /* 0x000fe4000800063f */
[----:B------:R-:W-:Y:S02]  /*10690*/  USEL UR6, UR5, 0x1, UP0 ;  /* 0x0000000105067887 */ /* 0x000fe40008000000 */
[----:B------:R-:W-:Y:S02]  /*106a0*/  UIADD3 UR5, UR45, 0xcf, -UR4 ;  /* 0x000000cf2d057890 */ /* 0x000fe4000fffe804 */
[----:B------:R-:W-:Y:S02]  /*106b0*/  UIMAD UR4, UR6, UR7, 0x4f ;  /* 0x0000004f060474a4 */ /* 0x000fe4000f8e0207 */
[----:B------:R-:W-:Y:S02]  /*106c0*/  UIMAD UR6, UR6, UR7, UR5 ;  /* 0x00000007060672a4 */ /* 0x000fe4000f8e0205 */
[----:B------:R-:W-:Y:S01]  /*106d0*/  UIMAD.WIDE UR4, UR4, 0x66666667, URZ ;  /* 0x66666667040478a5 */ /* 0x000fe2000f8e023f */
[----:B------:R-:W-:Y:S01]  /*106e0*/  ULDC UR10, c[0x0][0xdc4] ;  /* 0x00037100000a7ab9 */ /* 0x000fe20000000800 */
[----:B------:R-:W-:-:S02]  /*106f0*/  UIMAD.WIDE UR6, UR6, 0x66666667, URZ ;  /* 0x66666667060678a5 */ /* 0x000fc4000f8e023f */
[----:B------:R-:W-:Y:S02]  /*10700*/  UIMAD UR10, UR8, UR10, UR9 ;  /* 0x0000000a080a72a4 */ /* 0x000fe4000f8e0209 */
[----:B------:R-:W-:Y:S01]  /*10710*/  USHF.R.U32.HI UR6, URZ, 0x1f, UR7 ;  /* 0x0000001f3f067899 */ /* 0x000fe20008011607 */
[----:B------:R-:W-:Y:S01]  /*10720*/  UMOV UR8, UR5 ;  /* 0x0000000500087c82 */ /* 0x000fe20008000000 */
[----:B------:R-:W-:Y:S01]  /*10730*/  ULDC UR11, c[0x0][0xdb8] ;  /* 0x00036e00000b7ab9 */ /* 0x000fe20000000800 */
[----:B------:R-:W-:Y:S02]  /*10740*/  USHF.R.U32.HI UR9, URZ, 0x1f, UR8 ;  /* 0x0000001f3f097899 */ /* 0x000fe40008011608 */
[----:B------:R-:W-:Y:S02]  /*10750*/  ULEA.HI.SX32 UR6, UR7, UR6, 0x1b ;  /* 0x0000000607067291 */ /* 0x000fe4000f8fda3f */
[----:B------:R-:W-:Y:S02]  /*10760*/  ULEA.HI.SX32 UR9, UR8, UR9, 0x1b ;  /* 0x0000000908097291 */ /* 0x000fe4000f8fda3f */
[----:B------:R-:W-:-:S02]  /*10770*/  UISETP.NE.AND UP1, UPT, UR11, 0x1, UPT ;  /* 0x000000010b00788c */ /* 0x000fc4000bf25270 */
[----:B------:R-:W-:Y:S01]  /*10780*/  UISETP.LT.AND UP0, UPT, UR9, UR6, UPT ;  /* 0x000000060900728c */ /* 0x000fe2000bf01270 */
[----:B------:R-:W-:-:S03]  /*10790*/  UMOV UR47, UR10 ;  /* 0x0000000a002f7c82 */ /* 0x000fc60008000000 */
[----:B------:R-:W-:-:S05]  /*107a0*/  USEL UR41, UR9, UR6, UP0 ;  /* 0x0000000609297287 */ /* 0x000fca0008000000 */
[----:B------:R-:W-:Y:S01]  /*107b0*/  @UP1 ULDC UR12, c[0x0][0xdbc] ;  /* 0x00036f00000c1ab9 */ /* 0x000fe20000000800 */
[----:B------:R-:W-:Y:S01]  /*107c0*/  ISETP.LT.AND P0, PT, RZ, UR41, PT ;  /* 0x00000029ff007c0c */ /* 0x000fe2000bf01270 */
[----:B------:R-:W-:Y:S01]  /*107d0*/  UIMAD.WIDE.U32 UR4, UR10, UR12, URZ ;  /* 0x0000000c0a0472a5 */ /* 0x000fe2000f8e003f */
[----:B------:R-:W-:-:S03]  /*107e0*/  @UP1 ULDC UR7, c[0x0][0xdc0] ;  /* 0x0003700000071ab9 */ /* 0x000fc60000000800 */
[----:B------:R-:W-:-:S04]  /*107f0*/  @UP1 USHF.R.U32.HI UR47, URZ, UR7, UR5 ;  /* 0x000000073f2f1299 */ /* 0x000fc80008011605 */
[----:B------:R-:W-:-:S04]  /*10800*/  UIADD3 UR46, -UR47, URZ, URZ ;  /* 0x0000003f2f2e7290 */ /* 0x000fc8000fffe13f */
[----:B------:R-:W-:Y:S01]  /*10810*/  UIMAD UR46, UR11, UR46, UR10 ;  /* 0x0000002e0b2e72a4 */ /* 0x000fe2000f8e020a */
[----:B------:R-:W-:Y:S11]  /*10820*/  @P0 BRA `(.L_x_2003) ;  /* 0x0000000000440947 */ /* 0x000ff60003800000 */
[----:B------:R-:W-:Y:S02]  /*10830*/  ISETP.NE.AND P0, PT, R19, RZ, PT ;  /* 0x000000ff1300720c */ /* 0x000fe40003f05270 */
[----:B------:R-:W-:-:S11]  /*10840*/  MOV R13, R18 ;  /* 0x00000012000d7202 */ /* 0x000fd60000000f00 */
        /* <DEDUP_REMOVED lines=15> */
.L_x_2003:
        /* <DEDUP_REMOVED lines=23> */
.L_x_2005:
        /* <DEDUP_REMOVED lines=20> */
.L_x_2007:
        /* <DEDUP_REMOVED lines=16> */
.L_x_2006:
[----:B------:R-:W-:Y:S01]  /*10cf0*/  ULDC.64 UR4, c[0x0][0x9f8] ;  /* 0x00027e0000047ab9 */ /* 0x000fe20000000a00 */
[----:B------:R-:W-:Y:S01]  /*10d00*/  IMAD.U32 R5, RZ, RZ, UR47 ;  /* 0x0000002fff057e24 */ /* 0x000fe2000f8e00ff */
[----:B------:R-:W-:Y:S01]  /*10d10*/  ISETP.NE.U32.AND P0, PT, RZ, UR4, PT ;  /* 0x00000004ff007c0c */ /* 0x000fe2000bf05070 */
[----:B------:R-:W-:Y:S01]  /*10d20*/  IMAD.U32 R0, RZ, RZ, UR47 ;  /* 0x0000002fff007e24 */ /* 0x000fe2000f8e00ff */
[----:B------:R-:W-:Y:S01]  /*10d30*/  ULDC.64 UR6, c[0x0][0x208] ;  /* 0x0000820000067ab9 */ /* 0x000fe20000000a00 */
[----:B------:R-:W1:Y:S01]  /*10d40*/  LDC R4, c[0x0][0x428] ;  /* 0x00010a00ff047b82 */ /* 0x000e620000000800 */
[----:B------:R-:W-:-:S13]  /*10d50*/  ISETP.NE.AND.EX P0, PT, RZ, UR5, PT, P0 ;  /* 0x00000005ff007c0c */ /* 0x000fda000bf05300 */
[----:B------:R-:W2:Y:S02]  /*10d60*/  @P0 LDC.64 R2, c[0x0][0x9f8] ;  /* 0x00027e00ff020b82 */ /* 0x000ea40000000a00 */
[----:B--2---:R-:W-:-:S05]  /*10d70*/  @P0 IMAD.WIDE R2, R5, 0x4, R2 ;  /* 0x0000000405020825 */ /* 0x004fca00078e0202 */
[----:B------:R2:W3:Y:S01]  /*10d80*/  @P0 LDG.E R0, desc[UR6][R2.64] ;  /* 0x0000000602000981 */ /* 0x0004e2000c1e1900 */
[----:B-1----:R-:W-:Y:S01]  /*10d90*/  ISETP.NE.AND P0, PT, R4, 0x1, PT ;  /* 0x000000010400780c */ /* 0x002fe20003f05270 */
[----:B------:R-:W-:Y:S01]  /*10da0*/  UMOV UR44, URZ ;  /* 0x0000003f002c7c82 */ /* 0x000fe20008000000 */
[----:B------:R-:W-:Y:S01]  /*10db0*/  ISETP.NE.AND P1, PT, R19, RZ, PT ;  /* 0x000000ff1300720c */ /* 0x000fe20003f25270 */
[----:B------:R-:W-:Y:S01]  /*10dc0*/  UMOV UR8, 0x40 ;  /* 0x0000004000087882 */ /* 0x000fe20000000000 */
[----:B------:R-:W-:Y:S01]  /*10dd0*/  MOV R4, UR46 ;  /* 0x0000002e00047c02 */ /* 0x000fe20008000f00 */
[----:B------:R-:W-:Y:S01]  /*10de0*/  UMOV UR9, UR45 ;  /* 0x0000002d00097c82 */ /* 0x000fe20008000000 */
[----:B------:R-:W-:Y:S01]  /*10df0*/  UMOV UR10, UR46 ;  /* 0x0000002e000a7c82 */ /* 0x000fe20008000000 */
[----:B------:R-:W-:Y:S01]  /*10e00*/  UMOV UR11, UR47 ;  /* 0x0000002f000b7c82 */ /* 0x000fe20008000000 */
[----:B------:R-:W-:Y:S01]  /*10e10*/  UMOV UR12, 0x80 ;  /* 0x00000080000c7882 */ /* 0x000fe20000000000 */
[----:B--2---:R-:W1:Y:S01]  /*10e20*/  LDC.64 R2, c[0x0][0x3f8] ;  /* 0x0000fe00ff027b82 */ /* 0x004e620000000a00 */
[----:B------:R-:W-:Y:S01]  /*10e30*/  UMOV UR13, UR45 ;  /* 0x0000002d000d7c82 */ /* 0x000fe20008000000 */
[----:B------:R-:W-:Y:S01]  /*10e40*/  UMOV UR14, UR46 ;  /* 0x0000002e000e7c82 */ /* 0x000fe20008000000 */
[----:B------:R-:W-:Y:S01]  /*10e50*/  UMOV UR15, UR47 ;  /* 0x0000002f000f7c82 */ /* 0x000fe20008000000 */
[----:B------:R-:W-:Y:S01]  /*10e60*/  UMOV UR16, 0xc0 ;  /* 0x000000c000107882 */ /* 0x000fe20000000000 */
[----:B------:R-:W-:Y:S01]  /*10e70*/  UMOV UR17, UR45 ;  /* 0x0000002d00117c82 */ /* 0x000fe20008000000 */
[----:B------:R-:W-:Y:S01]  /*10e80*/  VOTEU.ALL UP1, P1 ;  /* 0x00000000003f7886 */ /* 0x000fe20000820000 */
[----:B------:R-:W-:Y:S01]  /*10e90*/  UMOV UR18, UR46 ;  /* 0x0000002e00127c82 */ /* 0x000fe20008000000 */
[----:B------:R-:W2:Y:S01]  /*10ea0*/  @P0 LDC R5, c[0x0][0x42c] ;  /* 0x00010b00ff050b82 */ /* 0x000ea20000000800 */
[----:B------:R-:W-:Y:S01]  /*10eb0*/  UMOV UR19, UR47 ;  /* 0x0000002f00137c82 */ /* 0x000fe20008000000 */
[----:B------:R-:W-:Y:S01]  /*10ec0*/  UMOV UR6, 0xffffffff ;  /* 0xffffffff00067882 */ /* 0x000fe20000000000 */
[----:B------:R-:W-:-:S04]  /*10ed0*/  @!UP1 UIADD3 UR4, UP0, UR42, 0x270, URZ ;  /* 0x000002702a049890 */ /* 0x000fc8000ff1e03f */
[----:B------:R-:W-:Y:S01]  /*10ee0*/  @!UP1 UIADD3.X UR5, URZ, UR43, URZ, UP0, !UPT ;  /* 0x0000002b3f059290 */ /* 0x000fe200087fe43f */
[----:B------:R-:W4:Y:S08]  /*10ef0*/  @P0 LDC R6, c[0x0][0x430] ;  /* 0x00010c00ff060b82 */ /* 0x000f300000000800 */
[----:B------:R1:W-:Y:S01]  /*10f00*/  @!UP1 UTMAPF.L2.4D [UR44], [UR4] ;  /* 0x0000002c040095b8 */ /* 0x0003e20008018000 */
[----:B--2---:R-:W-:Y:S01]  /*10f10*/  @P0 IMAD.HI.U32 R5, R5, UR46, RZ ;  /* 0x0000002e05050c27 */ /* 0x004fe2000f8e00ff */
[----:B------:R2:W-:Y:S04]  /*10f20*/  @!UP1 UTMAPF.L2.4D [UR8], [UR4] ;  /* 0x00000008040095b8 */ /* 0x0005e80008018000 */
[----:B----4-:R-:W-:Y:S01]  /*10f30*/  @P0 SHF.R.U32.HI R4, RZ, R6, R5 ;  /* 0x00000006ff040219 */ /* 0x010fe20000011605 */
[----:B------:R2:W-:Y:S01]  /*10f40*/  @!UP1 UTMAPF.L2.4D [UR12], [UR4] ;  /* 0x0000000c040095b8 */ /* 0x0005e20008018000 */
[----:B-1----:R-:W-:Y:S01]  /*10f50*/  ISETP.NE.U32.AND P0, PT, R2, RZ, PT ;  /* 0x000000ff0200720c */ /* 0x002fe20003f05070 */
[----:B------:R-:W-:-:S03]  /*10f60*/  IMAD.U32 R5, RZ, RZ, UR41 ;  /* 0x00000029ff057e24 */ /* 0x000fc6000f8e00ff */
[----:B------:R-:W-:Y:S01]  /*10f70*/  ISETP.NE.AND.EX P0, PT, R3, RZ, PT, P0 ;  /* 0x000000ff0300720c */ /* 0x000fe20003f05300 */
[----:B------:R-:W-:Y:S01]  /*10f80*/  VIADD R5, R5, 0xffffffff ;  /* 0xffffffff05057836 */ /* 0x000fe20000000000 */
[----:B------:R2:W-:Y:S02]  /*10f90*/  @!UP1 UTMAPF.L2.4D [UR16], [UR4] ;  /* 0x00000010040095b8 */ /* 0x0005e40008018000 */
[----:B---3--:R-:W-:Y:S01]  /*10fa0*/  SEL R6, R0, RZ, !P0 ;  /* 0x000000ff00067207 */ /* 0x008fe20004000000 */
[----:B--2---:R-:W-:Y:S08]  /*10fb0*/  BRA.DIV UR6, `(.L_x_2008) ;  /* 0x0000002a06707947 */ /* 0x004ff0000b800000 */
.L_x_2059:
[----:B------:R-:W-:Y:S01]  /*10fc0*/  UMOV UR4, 0xffffffff ;  /* 0xffffffff00047882 */ /* 0x000fe20000000000 */
[----:B------:R-:W-:Y:S02]  /*10fd0*/  SHF.R.S32.HI R12, RZ, 0x1f, R0 ;  /* 0x0000001fff0c7819 */ /* 0x000fe40000011400 */
[----:B------:R-:W-:Y:S05]  /*10fe0*/  BRA.DIV UR4, `(.L_x_2009) ;  /* 0x0000002a04907947 */ /* 0x000fea000b800000 */
[----:B------:R-:W-:-:S13]  /*10ff0*/  ELECT P6, URZ, PT ;  /* 0x00000000003f782f */ /* 0x000fda00038c0000 */
.L_x_2062:
[----:B------:R-:W-:Y:S05]  /*11000*/  @!P6 BRA `(.L_x_2010) ;  /* 0x000000040004e947 */ /* 0x000fea0003800000 */
[----:B------:R-:W-:Y:S01]  /*11010*/  MOV R6, R0 ;  /* 0x0000000000067202 */ /* 0x000fe20000000f00 */
        /* <DEDUP_REMOVED lines=11> */
[--C-:B------:R-:W-:Y:S01]  /*110d0*/  SHF.R.S32.HI R7, RZ, 0x1f, R10.reuse ;  /* 0x0000001fff077819 */ /* 0x100fe2000001140a */
[----:B------:R-:W-:-:S04]  /*110e0*/  IMAD.MOV.U32 R6, RZ, RZ, R10 ;  /* 0x000000ffff067224 */ /* 0x000fc800078e000a */
[----:B------:R-:W-:-:S05]  /*110f0*/  IMAD.WIDE.U32 R6, R0, UR4, R6 ;  /* 0x0000000400067c25 */ /* 0x000fca000f8e0006 */
[----:B------:R-:W-:Y:S02]  /*11100*/  IADD3 R7, R7, R9, RZ ;  /* 0x0000000907077210 */ /* 0x000fe40007ffe0ff */
[----:B------:R-:W-:-:S04]  /*11110*/  LEA R8, P2, R6, R2, 0x2 ;  /* 0x0000000206087211 */ /* 0x000fc800078410ff */
[----:B------:R-:W-:-:S05]  /*11120*/  LEA.HI.X R9, R6, R3, R7, 0x2, P2 ;  /* 0x0000000306097211 */ /* 0x000fca00010f1407 */
[----:B------:R1:W5:Y:S01]  /*11130*/  LDG.E R6, desc[UR6][R8.64] ;  /* 0x0000000608067981 */ /* 0x000362000c1e1900 */
[----:B------:R-:W-:-:S04]  /*11140*/  IMAD.MOV R10, RZ, RZ, -R10 ;  /* 0x000000ffff0a7224 */ /* 0x000fc800078e0a0a */
[----:B------:R-:W-:-:S07]  /*11150*/  IMAD R5, R11, R10, R5 ;  /* 0x0000000a0b057224 */ /* 0x000fce00078e0205 */
.L_x_2011:
[----:B------:R-:W2:Y:S01]  /*11160*/  S2R R7, SR_TID.X ;  /* 0x0000000000077919 */ /* 0x000ea20000002100 */
[----:B-1----:R-:W-:Y:S02]  /*11170*/  LEA R8, R16, UR40, 0x3 ;  /* 0x0000002810087c11 */ /* 0x002fe4000f8e18ff */
[----:B--2---:R-:W-:Y:S02]  /*11180*/  LOP3.LUT R9, R7, 0x7f, RZ, 0xc0, !PT ;  /* 0x0000007f07097812 */ /* 0x004fe400078ec0ff */
[----:B------:R-:W-:Y:S02]  /*11190*/  SHF.L.U32 R7, R17, 0x1f, RZ ;  /* 0x0000001f11077819 */ /* 0x000fe400000006ff */
[----:B------:R-:W-:Y:S02]  /*111a0*/  ISETP.NE.AND P3, PT, R9, RZ, PT ;  /* 0x000000ff0900720c */ /* 0x000fe40003f65270 */
[----:B------:R-:W1:Y:S02]  /*111b0*/  SYNCS.PHASECHK.TRANS64.TRYWAIT P2, [R8+URZ+0x38840], R7 ;  /* 0x03884007080075a7 */ /* 0x000e64000804017f */
[----:B-1----:R-:W-:Y:S09]  /*111c0*/  @!P2 BRA `(.L_x_2012) ;  /* 0x000000280038a947 */ /* 0x002ff20003800000 */
.L_x_2063:
[----:B------:R-:W-:Y:S05]  /*111d0*/  @P3 BRA `(.L_x_2013) ;  /* 0x0000000000143947 */ /* 0x000fea0003800000 */
[----:B------:R-:W-:Y:S01]  /*111e0*/  ISETP.NE.AND P2, PT, R19, RZ, PT ;  /* 0x000000ff1300720c */ /* 0x000fe20003f45270 */
[----:B-1----:R-:W-:-:S04]  /*111f0*/  IMAD.MOV.U32 R7, RZ, RZ, 0xa000 ;  /* 0x0000a000ff077424 */ /* 0x002fc800078e00ff */
[----:B------:R2:W-:Y:S08]  /*11200*/  SYNCS.ARRIVE.TRANS64 RZ, [R8+URZ+0x38830], R7 ;  /* 0x0388300708ff79a7 */ /* 0x0005f0000800003f */
[----:B------:R-:W-:Y:S05]  /*11210*/  @!P2 BRA `(.L_x_2013) ;  /* 0x000000000004a947 */ /* 0x000fea0003800000 */
[----:B------:R-:W-:Y:S01]  /*11220*/  BPT.TRAP 0x1 ;  /* 0x000000040000795c */ /* 0x000fe20000300000 */
.L_x_2013:
        /* <DEDUP_REMOVED lines=11> */
[----:B------:R-:W-:Y:S02]  /*112e0*/  UIMAD UR14, UR14, 0xa000, UR40 ;  /* 0x0000a0000e0e78a4 */ /* 0x000fe4000f8e0228 */
[----:B------:R-:W-:Y:S02]  /*112f0*/  UIADD3 UR9, UR9, 0x38830, URZ ;  /* 0x0003883009097890 */ /* 0x000fe4000fffe03f */
[----:B------:R-:W-:Y:S02]  /*11300*/  UIMAD UR11, UR11, 0x50, URZ ;  /* 0x000000500b0b78a4 */ /* 0x000fe4000f8e023f */
[----:B------:R-:W-:Y:S02]  /*11310*/  UIADD3 UR8, UR14, 0x24400, URZ ;  /* 0x000244000e087890 */ /* 0x000fe4000fffe03f */
[----:B------:R-:W-:Y:S02]  /*11320*/  UIADD3 UR15, UR14, 0x26c00, URZ ;  /* 0x00026c000e0f7890 */ /* 0x000fe4000fffe03f */
[----:B------:R-:W-:-:S02]  /*11330*/  UIADD3 UR17, UR14, 0x29400, URZ ;  /* 0x000294000e117890 */ /* 0x000fc4000fffe03f */
[----:B------:R-:W-:-:S03]  /*11340*/  UIADD3 UR18, UR14, 0x2bc00, URZ ;  /* 0x0002bc000e127890 */ /* 0x000fc6000fffe03f */
[----:B------:R3:W-:Y:S01]  /*11350*/  UTMALDG.4D [UR8], [UR4], desc[UR6] ;  /* 0x00000608040075b4 */ /* 0x0007e20008019000 */
[----:B------:R-:W-:Y:S01]  /*11360*/  UMOV UR14, 0x80 ;  /* 0x00000080000e7882 */ /* 0x000fe20000000000 */
[----:B---3--:R-:W-:Y:S01]  /*11370*/  UMOV UR8, UR15 ;  /* 0x0000000f00087c82 */ /* 0x008fe20008000000 */
[----:B------:R-:W-:Y:S02]  /*11380*/  UMOV UR10, UR16 ;  /* 0x00000010000a7c82 */ /* 0x000fe40008000000 */
[----:B------:R3:W-:Y:S02]  /*11390*/  UTMALDG.4D [UR8], [UR4], desc[UR6] ;  /* 0x00000608040075b4 */ /* 0x0007e40008019000 */
[----:B---3--:R-:W-:Y:S01]  /*113a0*/  UMOV UR8, UR17 ;  /* 0x0000001100087c82 */ /* 0x008fe20008000000 */
[----:B------:R-:W-:Y:S01]  /*113b0*/  UMOV UR10, UR14 ;  /* 0x0000000e000a7c82 */ /* 0x000fe20008000000 */
[----:B------:R-:W-:Y:S01]  /*113c0*/  UMOV UR14, 0xc0 ;  /* 0x000000c0000e7882 */ /* 0x000fe20000000000 */
[----:B------:R3:W-:Y:S02]  /*113d0*/  UTMALDG.4D [UR8], [UR4], desc[UR6] ;  /* 0x00000608040075b4 */ /* 0x0007e40008019000 */
[----:B---3--:R-:W-:Y:S01]  /*113e0*/  UMOV UR8, UR18 ;  /* 0x0000001200087c82 */ /* 0x008fe20008000000 */
[----:B------:R-:W-:-:S02]  /*113f0*/  UMOV UR10, UR14 ;  /* 0x0000000e000a7c82 */ /* 0x000fc40008000000 */
[----:B------:R3:W-:Y:S02]  /*11400*/  UTMALDG.4D [UR8], [UR4], desc[UR6] ;  /* 0x00000608040075b4 */ /* 0x0007e40008019000 */
[----:B---3--:R-:W-:Y:S01]  /*11410*/  NOP ;  /* 0x0000000000007918 */ /* 0x008fe20000000000 */
.L_x_2010:
        /* <DEDUP_REMOVED lines=9> */
[----:B-12---:R-:W-:Y:S01]  /*114b0*/  @P2 MOV R7, 0x10000 ;  /* 0x0001000000072802 */ /* 0x006fe20000000f00 */
        /* <DEDUP_REMOVED lines=35> */
.L_x_2064:
[----:B------:R-:W-:-:S06]  /*116f0*/  UISETP.GE.AND UP0, UPT, UR41, 0x2, UPT ;  /* 0x000000022900788c */ /* 0x000fcc000bf06270 */
[----:B------:R-:W-:-:S13]  /*11700*/  PLOP3.LUT P2, PT, PT, PT, UP0, 0x80, 0x0 ;  /* 0x000000000000781c */ /* 0x000fda0003f4f008 */
[----:B------:R-:W-:Y:S05]  /*11710*/  @!P2 BRA `(.L_x_2015) ;  /* 0x0000001400c8a947 */ /* 0x000fea0003800000 */
[----:B------:R-:W-:Y:S02]  /*11720*/  ULOP3.LUT UR4, UR41, 0x1, URZ, 0xc0, !UPT ;  /* 0x0000000129047892 */ /* 0x000fe4000f8ec03f */
[----:B------:R-:W-:Y:S02]  /*11730*/  UIADD3 UR48, UR41, -0x2, URZ ;  /* 0xfffffffe29307890 */ /* 0x000fe4000fffe03f */
[----:B------:R-:W-:Y:S01]  /*11740*/  UISETP.NE.U32.AND UP0, UPT, UR4, 0x1, UPT ;  /* 0x000000010400788c */ /* 0x000fe2000bf05070 */
[----:B------:R-:W-:-:S03]  /*11750*/  ULDC.64 UR38, c[0x0][0x408] ;  /* 0x0001020000267ab9 */ /* 0x000fc60000000a00 */
[----:B-1----:R-:W-:Y:S02]  /*11760*/  IMAD.U32 R7, RZ, RZ, UR48 ;  /* 0x00000030ff077e24 */ /* 0x002fe4000f8e00ff */
[----:B------:R-:W-:-:S13]  /*11770*/  PLOP3.LUT P2, PT, PT, PT, UP0, 0x80, 0x0 ;  /* 0x000000000000781c */ /* 0x000fda0003f4f008 */
[----:B------:R-:W-:Y:S05]  /*11780*/  @!P2 BRA `(.L_x_2016) ;  /* 0x0000000400f0a947 */ /* 0x000fea0003800000 */
[----:B------:R-:W-:Y:S01]  /*11790*/  IADD3 R7, R16, 0x1, RZ ;  /* 0x0000000110077810 */ /* 0x000fe20007ffe0ff */
[----:B------:R-:W-:Y:S03]  /*117a0*/  BSSY B0, `(.L_x_2017) ;  /* 0x0000076000007945 */ /* 0x000fe60003800000 */
[----:B------:R-:W-:-:S04]  /*117b0*/  ISETP.NE.AND P2, PT, R7, 0x2, PT ;  /* 0x000000020700780c */ /* 0x000fc80003f45270 */
[----:B------:R-:W-:Y:S02]  /*117c0*/  SEL R10, RZ, 0x1, P2 ;  /* 0x00000001ff0a7807 */ /* 0x000fe40001000000 */
[----:B------:R-:W-:Y:S02]  /*117d0*/  SEL R7, R7, RZ, P2 ;  /* 0x000000ff07077207 */ /* 0x000fe40001000000 */
[----:B------:R-:W-:Y:S01]  /*117e0*/  LOP3.LUT R10, R17, R10, RZ, 0x3c, !PT ;  /* 0x0000000a110a7212 */ /* 0x000fe200078e3cff */
[----:B------:R-:W-:Y:S06]  /*117f0*/  @!P6 BRA `(.L_x_2018) ;  /* 0x0000000400c0e947 */ /* 0x000fec0003800000 */
[----:B------:R-:W-:Y:S02]  /*11800*/  IMAD.MOV.U32 R9, RZ, RZ, R6 ;  /* 0x000000ffff097224 */ /* 0x000fe400078e0006 */
[----:B------:R-:W-:Y:S01]  /*11810*/  IMAD.U32 R8, RZ, RZ, UR48 ;  /* 0x00000030ff087e24 */ /* 0x000fe2000f8e00ff */
[----:B------:R-:W-:Y:S06]  /*11820*/  @!P0 BRA `(.L_x_2019) ;  /* 0x0000000000548947 */ /* 0x000fec0003800000 */
[----:B------:R-:W-:Y:S01]  /*11830*/  ULDC UR7, c[0x0][0x41c] ;  /* 0x0001070000077ab9 */ /* 0x000fe20000000800 */
[----:B------:R-:W-:Y:S01]  /*11840*/  UMOV UR6, UR48 ;  /* 0x0000003000067c82 */ /* 0x000fe20008000000 */
[----:B------:R-:W-:Y:S01]  /*11850*/  UISETP.NE.AND UP0, UPT, UR7, 0x1, UPT ;  /* 0x000000010700788c */ /* 0x000fe2000bf05270 */
[----:B------:R-:W-:-:S10]  /*11860*/  ULDC.64 UR10, c[0x0][0x208] ;  /* 0x00008200000a7ab9 */ /* 0x000fd40000000a00 */
[----:B------:R-:W-:Y:S02]  /*11870*/  @UP0 ULDC.64 UR8, c[0x0][0x420] ;  /* 0x0001080000080ab9 */ /* 0x000fe40000000a00 */
[----:B------:R-:W-:-:S04]  /*11880*/  UIMAD.WIDE.U32 UR4, UR48, UR8, URZ ;  /* 0x00000008300472a5 */ /* 0x000fc8000f8e003f */
[----:B------:R-:W-:-:S03]  /*11890*/  @UP0 USHF.R.U32.HI UR6, URZ, UR9, UR5 ;  /* 0x000000093f060299 */ /* 0x000fc60008011605 */
[----:B------:R-:W-:Y:S01]  /*118a0*/  ULDC.64 UR8, c[0x0][0x408] ;  /* 0x0001020000087ab9 */ /* 0x000fe20000000a00 */
[----:B------:R-:W-:Y:S01]  /*118b0*/  USHF.R.S32.HI UR4, URZ, 0x1f, UR6 ;  /* 0x0000001f3f047899 */ /* 0x000fe20008011406 */
[----:B------:R-:W-:Y:S01]  /*118c0*/  IMAD R11, R12, UR8, RZ ;  /* 0x000000080c0b7c24 */ /* 0x000fe2000f8e02ff */
[----:B------:R-:W-:-:S03]  /*118d0*/  MOV R8, UR6 ;  /* 0x0000000600087c02 */ /* 0x000fc60008000f00 */
[C---:B------:R-:W-:Y:S02]  /*118e0*/  IMAD R11, R0.reuse, UR9, R11 ;  /* 0x00000009000b7c24 */ /* 0x040fe4000f8e020b */
[----:B------:R-:W-:Y:S02]  /*118f0*/  IMAD.U32 R9, RZ, RZ, UR4 ;  /* 0x00000004ff097e24 */ /* 0x000fe4000f8e00ff */
[----:B------:R-:W-:-:S04]  /*11900*/  IMAD.WIDE.U32 R8, R0, UR8, R8 ;  /* 0x0000000800087c25 */ /* 0x000fc8000f8e0008 */
[----:B------:R-:W-:Y:S01]  /*11910*/  IMAD.IADD R9, R11, 0x1, R9 ;  /* 0x000000010b097824 */ /* 0x000fe200078e0209 */
[----:B------:R-:W-:-:S04]  /*11920*/  LEA R2, P2, R8, R2, 0x2 ;  /* 0x0000000208027211 */ /* 0x000fc800078410ff */
[----:B------:R-:W-:-:S05]  /*11930*/  LEA.HI.X R3, R8, R3, R9, 0x2, P2 ;  /* 0x0000000308037211 */ /* 0x000fca00010f1409 */
[----:B------:R1:W5:Y:S01]  /*11940*/  LDG.E R9, desc[UR10][R2.64] ;  /* 0x0000000a02097981 */ /* 0x000362000c1e1900 */
[----:B------:R-:W-:-:S04]  /*11950*/  UIADD3 UR4, -UR6, URZ, URZ ;  /* 0x0000003f06047290 */ /* 0x000fc8000fffe13f */
[----:B------:R-:W-:-:S06]  /*11960*/  UIMAD UR4, UR7, UR4, UR48 ;  /* 0x00000004070472a4 */ /* 0x000fcc000f8e0230 */
[----:B-1----:R-:W-:-:S07]  /*11970*/  MOV R8, UR4 ;  /* 0x0000000400087c02 */ /* 0x002fce0008000f00 */
.L_x_2019:
[----:B------:R-:W1:Y:S01]  /*11980*/  S2R R2, SR_TID.X ;  /* 0x0000000000027919 */ /* 0x000e620000002100 */
[----:B------:R-:W-:Y:S02]  /*11990*/  LEA R3, R7, UR40, 0x3 ;  /* 0x0000002807037c11 */ /* 0x000fe4000f8e18ff */
[----:B-1----:R-:W-:Y:S02]  /*119a0*/  LOP3.LUT R11, R2, 0x7f, RZ, 0xc0, !PT ;  /* 0x0000007f020b7812 */ /* 0x002fe400078ec0ff */
[----:B------:R-:W-:Y:S02]  /*119b0*/  SHF.L.U32 R2, R10, 0x1f, RZ ;  /* 0x0000001f0a027819 */ /* 0x000fe400000006ff */
[----:B------:R-:W-:Y:S02]  /*119c0*/  ISETP.NE.AND P2, PT, R11, RZ, PT ;  /* 0x000000ff0b00720c */ /* 0x000fe40003f45270 */
[----:B------:R-:W1:Y:S02]  /*119d0*/  SYNCS.PHASECHK.TRANS64.TRYWAIT P3, [R3+URZ+0x38840], R2 ;  /* 0x03884002030075a7 */ /* 0x000e64000806017f */
[----:B-1----:R-:W-:Y:S09]  /*119e0*/  @!P3 BRA `(.L_x_2020) ;  /* 0x00000020005cb947 */ /* 0x002ff20003800000 */
.L_x_2065:
[----:B------:R-:W-:Y:S05]  /*119f0*/  @P2 BRA `(.L_x_2021) ;  /* 0x0000000000142947 */ /* 0x000fea0003800000 */
[----:B------:R-:W-:Y:S01]  /*11a00*/  ISETP.NE.AND P3, PT, R19, RZ, PT ;  /* 0x000000ff1300720c */ /* 0x000fe20003f65270 */
[----:B-1----:R-:W-:-:S04]  /*11a10*/  IMAD.MOV.U32 R2, RZ, RZ, 0xa000 ;  /* 0x0000a000ff027424 */ /* 0x002fc800078e00ff */
[----:B------:R2:W-:Y:S08]  /*11a20*/  SYNCS.ARRIVE.TRANS64 RZ, [R3+URZ+0x38830], R2 ;  /* 0x0388300203ff79a7 */ /* 0x0005f0000800003f */
[----:B------:R-:W-:Y:S05]  /*11a30*/  @!P3 BRA `(.L_x_2021) ;  /* 0x000000000004b947 */ /* 0x000fea0003800000 */
[----:B------:R-:W-:Y:S01]  /*11a40*/  BPT.TRAP 0x1 ;  /* 0x000000040000795c */ /* 0x000fe20000300000 */
.L_x_2021:
        /* <DEDUP_REMOVED lines=12> */
[----:B-12---:R-:W-:Y:S01]  /*11b10*/  SHF.L.U32 R3, R17, 0x1f, RZ ;  /* 0x0000001f11037819 */ /* 0x006fe200000006ff */
[----:B------:R-:W-:-:S02]  /*11b20*/  UIMAD UR14, UR14, 0xa000, UR40 ;  /* 0x0000a0000e0e78a4 */ /* 0x000fc4000f8e0228 */
[----:B------:R-:W-:Y:S02]  /*11b30*/  UIADD3 UR9, UR9, 0x38830, URZ ;  /* 0x0003883009097890 */ /* 0x000fe4000fffe03f */
[----:B------:R-:W-:Y:S01]  /*11b40*/  UIMAD UR11, UR11, 0x50, URZ ;  /* 0x000000500b0b78a4 */ /* 0x000fe2000f8e023f */
        /* <DEDUP_REMOVED lines=19> */
.L_x_2066:
[----:B------:R-:W-:Y:S05]  /*11c80*/  @P2 BRA `(.L_x_2023) ;  /* 0x0000000000182947 */ /* 0x000fea0003800000 */
[----:B------:R-:W-:Y:S01]  /*11c90*/  ISETP.NE.AND P2, PT, R19, RZ, PT ;  /* 0x000000ff1300720c */ /* 0x000fe20003f45270 */
[----:B-1----:R-:W-:Y:S01]  /*11ca0*/  IMAD.MOV.U32 R3, RZ, RZ, 0xa000 ;  /* 0x0000a000ff037424 */ /* 0x002fe200078e00ff */
[----:B------:R-:W-:-:S04]  /*11cb0*/  LEA R2, R16, UR40, 0x3 ;  /* 0x0000002810027c11 */ /* 0x000fc8000f8e18ff */
[----:B------:R2:W-:Y:S07]  /*11cc0*/  SYNCS.ARRIVE.TRANS64 RZ, [R2+URZ+0x38850], R3 ;  /* 0x0388500302ff79a7 */ /* 0x0005ee000800003f */
[----:B------:R-:W-:Y:S05]  /*11cd0*/  @!P2 BRA `(.L_x_2023) ;  /* 0x000000000004a947 */ /* 0x000fea0003800000 */
[----:B------:R-:W-:Y:S01]  /*11ce0*/  BPT.TRAP 0x1 ;  /* 0x000000040000795c */ /* 0x000fe20000300000 */
.L_x_2023:
        /* <DEDUP_REMOVED lines=10> */
[----:B------:R-:W-:Y:S01]  /*11d90*/  MOV R6, R9 ;  /* 0x0000000900067202 */ /* 0x000fe20000000f00 */
[----:B------:R-:W-:-:S02]  /*11da0*/  IMAD.MOV.U32 R5, RZ, RZ, R8 ;  /* 0x000000ffff057224 */ /* 0x000fc400078e0008 */
[----:B------:R-:W-:Y:S02]  /*11db0*/  UIMAD UR16, UR9, 0xa000, UR40 ;  /* 0x0000a000091078a4 */ /* 0x000fe4000f8e0228 */
[----:B------:R-:W-:Y:S02]  /*11dc0*/  ULEA UR9, UR9, UR40, 0x3 ;  /* 0x0000002809097291 */ /* 0x000fe4000f8e183f */
[----:B------:R-:W-:Y:S02]  /*11dd0*/  UIMAD UR11, UR11, 0x50, URZ ;  /* 0x000000500b0b78a4 */ /* 0x000fe4000f8e023f */
[----:B------:R-:W-:Y:S02]  /*11de0*/  UIADD3 UR8, UR16, 0x400, URZ ;  /* 0x0000040010087890 */ /* 0x000fe4000fffe03f */
[----:B------:R-:W-:Y:S02]  /*11df0*/  UIADD3 UR9, UR9, 0x38850, URZ ;  /* 0x0003885009097890 */ /* 0x000fe4000fffe03f */
[----:B------:R-:W-:-:S02]  /*11e00*/  UIADD3 UR14, UR16, 0x2c00, URZ ;  /* 0x00002c00100e7890 */ /* 0x000fc4000fffe03f */
[----:B------:R-:W-:Y:S02]  /*11e10*/  UIADD3 UR15, UR16, 0x5400, URZ ;  /* 0x00005400100f7890 */ /* 0x000fe4000fffe03f */
[----:B------:R-:W-:-:S03]  /*11e20*/  UIADD3 UR16, UR16, 0x7c00, URZ ;  /* 0x00007c0010107890 */ /* 0x000fc6000fffe03f */
[----:B------:R3:W-:Y:S02]  /*11e30*/  UTMALDG.4D [UR8], [UR4], desc[UR6] ;  /* 0x00000608040075b4 */ /* 0x0007e40008019000 */
[----:B---3--:R-:W-:Y:S01]  /*11e40*/  UMOV UR8, UR14 ;  /* 0x0000000e00087c82 */ /* 0x008fe20008000000 */
[----:B------:R-:W-:Y:S01]  /*11e50*/  UMOV UR10, UR17 ;  /* 0x00000011000a7c82 */ /* 0x000fe20008000000 */
[----:B------:R-:W-:Y:S01]  /*11e60*/  UMOV UR14, 0x80 ;  /* 0x00000080000e7882 */ /* 0x000fe20000000000 */
        /* <DEDUP_REMOVED lines=9> */
.L_x_2018:
[----:B------:R-:W-:Y:S05]  /*11f00*/  BSYNC B0 ;  /* 0x0000000000007941 */ /* 0x000fea0003800000 */
.L_x_2017:
[----:B------:R-:W-:Y:S01]  /*11f10*/  UIADD3 UR4, UR41, -0x3, URZ ;  /* 0xfffffffd29047890 */ /* 0x000fe2000fffe03f */
[----:B------:R-:W-:Y:S01]  /*11f20*/  IMAD.MOV.U32 R16, RZ, RZ, R7 ;  /* 0x000000ffff107224 */ /* 0x000fe200078e0007 */
[----:B------:R-:W-:-:S04]  /*11f30*/  MOV R17, R10 ;  /* 0x0000000a00117202 */ /* 0x000fc80000000f00 */
[----:B------:R-:W-:-:S07]  /*11f40*/  IMAD.U32 R7, RZ, RZ, UR4 ;  /* 0x00000004ff077e24 */ /* 0x000fce000f8e00ff */
.L_x_2016:
[----:B------:R-:W-:Y:S01]  /*11f50*/  ISETP.NE.AND P2, PT, RZ, UR48, PT ;  /* 0x00000030ff007c0c */ /* 0x000fe2000bf45270 */
[----:B------:R-:W-:-:S12]  /*11f60*/  BSSY B0, `(.L_x_2015) ;  /* 0x00000ed000007945 */ /* 0x000fd80003800000 */
[----:B------:R-:W-:Y:S05]  /*11f70*/  @!P2 BRA `(.L_x_2024) ;  /* 0x0000000c00aca947 */ /* 0x000fea0003800000 */
[----:B------:R-:W-:-:S07]  /*11f80*/  IMAD.MOV.U32 R8, RZ, RZ, R6 ;  /* 0x000000ffff087224 */ /* 0x000fce00078e0006 */
.L_x_2039:
[----:B------:R-:W-:Y:S01]  /*11f90*/  IADD3 R10, R16, 0x1, RZ ;  /* 0x00000001100a7810 */ /* 0x000fe20007ffe0ff */
[----:B------:R-:W-:Y:S05]  /*11fa0*/  YIELD ;  /* 0x0000000000007946 */ /* 0x000fea0003800000 */
[----:B------:R-:W-:Y:S01]  /*11fb0*/  ISETP.NE.AND P2, PT, R10, 0x2, PT ;  /* 0x000000020a00780c */ /* 0x000fe20003f45270 */
[----:B------:R-:W-:Y:S03]  /*11fc0*/  BSSY B1, `(.L_x_2025) ;  /* 0x0000070000017945 */ /* 0x000fe60003800000 */
[----:B-12---:R-:W-:-:S02]  /*11fd0*/  SEL R2, RZ, 0x1, P2 ;  /* 0x00000001ff027807 */ /* 0x006fc40001000000 */
        /* <DEDUP_REMOVED lines=23> */
.L_x_2027:
[----:B------:R-:W1:Y:S01]  /*12150*/  S2R R2, SR_TID.X ;  /* 0x0000000000027919 */ /* 0x000e620000002100 */
[----:B------:R-:W-:Y:S02]  /*12160*/  LEA R3, R10, UR40, 0x3 ;  /* 0x000000280a037c11 */ /* 0x000fe4000f8e18ff */
[----:B-1----:R-:W-:Y:S02]  /*12170*/  LOP3.LUT R9, R2, 0x7f, RZ, 0xc0, !PT ;  /* 0x0000007f02097812 */ /* 0x002fe400078ec0ff */
[----:B------:R-:W-:Y:S02]  /*12180*/  SHF.L.U32 R2, R11, 0x1f, RZ ;  /* 0x0000001f0b027819 */ /* 0x000fe400000006ff */
[----:B------:R-:W-:Y:S02]  /*12190*/  ISETP.NE.AND P2, PT, R9, RZ, PT ;  /* 0x000000ff0900720c */ /* 0x000fe40003f45270 */
[----:B------:R-:W1:Y:S02]  /*121a0*/  SYNCS.PHASECHK.TRANS64.TRYWAIT P3, [R3+URZ+0x38840], R2 ;  /* 0x03884002030075a7 */ /* 0x000e64000806017f */
[----:B-1----:R-:W-:Y:S09]  /*121b0*/  @!P3 BRA `(.L_x_2028) ;  /* 0x000000180090b947 */ /* 0x002ff20003800000 */
.L_x_2067:
[----:B------:R-:W-:Y:S05]  /*121c0*/  @P2 BRA `(.L_x_2029) ;  /* 0x0000000000142947 */ /* 0x000fea0003800000 */
[----:B------:R-:W-:Y:S01]  /*121d0*/  ISETP.NE.AND P3, PT, R19, RZ, PT ;  /* 0x000000ff1300720c */ /* 0x000fe20003f65270 */
[----:B-1----:R-:W-:-:S04]  /*121e0*/  IMAD.MOV.U32 R2, RZ, RZ, 0xa000 ;  /* 0x0000a000ff027424 */ /* 0x002fc800078e00ff */
[----:B------:R2:W-:Y:S08]  /*121f0*/  SYNCS.ARRIVE.TRANS64 RZ, [R3+URZ+0x38830], R2 ;  /* 0x0388300203ff79a7 */ /* 0x0005f0000800003f */
[----:B------:R-:W-:Y:S05]  /*12200*/  @!P3 BRA `(.L_x_2029) ;  /* 0x000000000004b947 */ /* 0x000fea0003800000 */
[----:B------:R-:W-:Y:S01]  /*12210*/  BPT.TRAP 0x1 ;  /* 0x000000040000795c */ /* 0x000fe20000300000 */
.L_x_2029:
        /* <DEDUP_REMOVED lines=13> */
[----:B------:R-:W-:-:S02]  /*122f0*/  UIMAD UR14, UR14, 0xa000, UR40 ;  /* 0x0000a0000e0e78a4 */ /* 0x000fc4000f8e0228 */
[----:B------:R-:W-:Y:S02]  /*12300*/  UIADD3 UR9, UR9, 0x38830, URZ ;  /* 0x0003883009097890 */ /* 0x000fe4000fffe03f */
[----:B------:R-:W-:Y:S01]  /*12310*/  UIMAD UR11, UR11, 0x50, URZ ;  /* 0x000000500b0b78a4 */ /* 0x000fe2000f8e023f */
[----:B-12---:R-:W-:Y:S01]  /*12320*/  LEA R2, R16, UR19, 0x3 ;  /* 0x0000001310027c11 */ /* 0x006fe2000f8e18ff */
        /* <DEDUP_REMOVED lines=18> */
.L_x_2068:
[----:B------:R-:W-:Y:S05]  /*12450*/  @P2 BRA `(.L_x_2031) ;  /* 0x0000000000142947 */ /* 0x000fea0003800000 */
[----:B------:R-:W-:Y:S02]  /*12460*/  ISETP.NE.AND P2, PT, R19, RZ, PT ;  /* 0x000000ff1300720c */ /* 0x000fe40003f45270 */
[----:B------:R-:W-:-:S04]  /*12470*/  MOV R3, 0xa000 ;  /* 0x0000a00000037802 */ /* 0x000fc80000000f00 */
[----:B------:R2:W-:Y:S07]  /*12480*/  SYNCS.ARRIVE.TRANS64 RZ, [R2+URZ+0x50], R3 ;  /* 0x0000500302ff79a7 */ /* 0x0005ee000800003f */
[----:B------:R-:W-:Y:S05]  /*12490*/  @!P2 BRA `(.L_x_2031) ;  /* 0x000000000004a947 */ /* 0x000fea0003800000 */
[----:B------:R-:W-:Y:S01]  /*124a0*/  BPT.TRAP 0x1 ;  /* 0x000000040000795c */ /* 0x000fe20000300000 */
.L_x_2031:
        /* <DEDUP_REMOVED lines=12> */
[----:B------:R-:W-:Y:S01]  /*12570*/  UIMAD UR14, UR14, 0xa000, UR40 ;  /* 0x0000a0000e0e78a4 */ /* 0x000fe2000f8e0228 */
[----:B------:R-:W-:Y:S01]  /*12580*/  IMAD.MOV.U32 R6, RZ, RZ, R8 ;  /* 0x000000ffff067224 */ /* 0x000fe200078e0008 */
[----:B------:R-:W-:Y:S02]  /*12590*/  UIMAD UR11, UR11, 0x50, URZ ;  /* 0x000000500b0b78a4 */ /* 0x000fe4000f8e023f */
[----:B------:R-:W-:Y:S02]  /*125a0*/  UIADD3 UR9, UR9, 0x50, URZ ;  /* 0x0000005009097890 */ /* 0x000fe4000fffe03f */
[----:B------:R-:W-:Y:S02]  /*125b0*/  UIADD3 UR8, UR14, 0x400, URZ ;  /* 0x000004000e087890 */ /* 0x000fe4000fffe03f */
[----:B------:R-:W-:Y:S02]  /*125c0*/  UIADD3 UR15, UR14, 0x2c00, URZ ;  /* 0x00002c000e0f7890 */ /* 0x000fe4000fffe03f */
[----:B------:R-:W-:-:S02]  /*125d0*/  UIADD3 UR16, UR14, 0x5400, URZ ;  /* 0x000054000e107890 */ /* 0x000fc4000fffe03f */
        /* <DEDUP_REMOVED lines=14> */
.L_x_2026:
[----:B------:R-:W-:Y:S05]  /*126c0*/  BSYNC B1 ;  /* 0x0000000000017941 */ /* 0x000fea0003800000 */
.L_x_2025:
[----:B------:R-:W-:Y:S01]  /*126d0*/  IADD3 R16, R10, 0x1, RZ ;  /* 0x000000010a107810 */ /* 0x000fe20007ffe0ff */
[----:B------:R-:W-:Y:S03]  /*126e0*/  BSSY B1, `(.L_x_2032) ;  /* 0x0000071000017945 */ /* 0x000fe60003800000 */
[----:B------:R-:W-:-:S04]  /*126f0*/  ISETP.NE.AND P2, PT, R16, 0x2, PT ;  /* 0x000000021000780c */ /* 0x000fc80003f45270 */
[----:B-12---:R-:W-:Y:S02]  /*12700*/  SEL R2, RZ, 0x1, P2 ;  /* 0x00000001ff027807 */ /* 0x006fe40001000000 */
[----:B------:R-:W-:Y:S02]  /*12710*/  SEL R16, R16, RZ, P2 ;  /* 0x000000ff10107207 */ /* 0x000fe40001000000 */
[----:B------:R-:W-:Y:S01]  /*12720*/  LOP3.LUT R17, R11, R2, RZ, 0x3c, !PT ;  /* 0x000000020b117212 */ /* 0x000fe200078e3cff */
[----:B------:R-:W-:Y:S06]  /*12730*/  @!P6 BRA `(.L_x_2033) ;  /* 0x0000000400ace947 */ /* 0x000fec0003800000 */
[----:B------:R-:W-:Y:S01]  /*12740*/  VIADD R13, R7, 0xffffffff ;  /* 0xffffffff070d7836 */ /* 0x000fe20000000000 */
        /* <DEDUP_REMOVED lines=19> */
.L_x_2034:
[----:B------:R-:W1:Y:S01]  /*12880*/  S2R R2, SR_TID.X ;  /* 0x0000000000027919 */ /* 0x000e620000002100 */
[----:B------:R-:W-:Y:S02]  /*12890*/  SHF.L.U32 R3, R17, 0x1f, RZ ;  /* 0x0000001f11037819 */ /* 0x000fe400000006ff */
[----:B-1----:R-:W-:Y:S02]  /*128a0*/  LOP3.LUT R9, R2, 0x7f, RZ, 0xc0, !PT ;  /* 0x0000007f02097812 */ /* 0x002fe400078ec0ff */
[----:B------:R-:W-:Y:S02]  /*128b0*/  LEA R2, R16, UR40, 0x3 ;  /* 0x0000002810027c11 */ /* 0x000fe4000f8e18ff */
[----:B------:R-:W-:Y:S02]  /*128c0*/  ISETP.NE.AND P2, PT, R9, RZ, PT ;  /* 0x000000ff0900720c */ /* 0x000fe40003f45270 */
[----:B------:R-:W1:Y:S02]  /*128d0*/  SYNCS.PHASECHK.TRANS64.TRYWAIT P3, [R2+URZ+0x38840], R3 ;  /* 0x03884003020075a7 */ /* 0x000e64000806017f */
[----:B-1----:R-:W-:Y:S09]  /*128e0*/  @!P3 BRA `(.L_x_2035) ;  /* 0x0000001000ecb947 */ /* 0x002ff20003800000 */
.L_x_2069:
[----:B------:R-:W-:Y:S05]  /*128f0*/  @P2 BRA `(.L_x_2036) ;  /* 0x0000000000142947 */ /* 0x000fea0003800000 */
[----:B------:R-:W-:Y:S01]  /*12900*/  ISETP.NE.AND P3, PT, R19, RZ, PT ;  /* 0x000000ff1300720c */ /* 0x000fe20003f65270 */
[----:B-1----:R-:W-:-:S04]  /*12910*/  IMAD.MOV.U32 R3, RZ, RZ, 0xa000 ;  /* 0x0000a000ff037424 */ /* 0x002fc800078e00ff */
[----:B------:R2:W-:Y:S08]  /*12920*/  SYNCS.ARRIVE.TRANS64 RZ, [R2+URZ+0x38830], R3 ;  /* 0x0388300302ff79a7 */ /* 0x0005f0000800003f */
[----:B------:R-:W-:Y:S05]  /*12930*/  @!P3 BRA `(.L_x_2036) ;  /* 0x000000000004b947 */ /* 0x000fea0003800000 */
[----:B------:R-:W-:Y:S01]  /*12940*/  BPT.TRAP 0x1 ;  /* 0x000000040000795c */ /* 0x000fe20000300000 */
.L_x_2036:
        /* <DEDUP_REMOVED lines=13> */
[----:B------:R-:W-:Y:S01]  /*12a20*/  UIMAD UR14, UR9, 0xa000, UR40 ;  /* 0x0000a000090e78a4 */ /* 0x000fe2000f8e0228 */
[----:B-12---:R-:W-:Y:S01]  /*12a30*/  LEA R2, R10, UR19, 0x3 ;  /* 0x000000130a027c11 */ /* 0x006fe2000f8e18ff */
[----:B------:R-:W-:-:S02]  /*12a40*/  ULEA UR9, UR9, UR19, 0x3 ;  /* 0x0000001309097291 */ /* 0x000fc4000f8e183f */
[----:B------:R-:W-:Y:S02]  /*12a50*/  UIMAD UR11, UR11, 0x50, URZ ;  /* 0x000000500b0b78a4 */ /* 0x000fe4000f8e023f */
        /* <DEDUP_REMOVED lines=18> */
.L_x_2070:
[----:B------:R-:W-:Y:S05]  /*12b80*/  @P2 BRA `(.L_x_2038) ;  /* 0x0000000000142947 */ /* 0x000fea0003800000 */
[----:B------:R-:W-:Y:S02]  /*12b90*/  ISETP.NE.AND P2, PT, R19, RZ, PT ;  /* 0x000000ff1300720c */ /* 0x000fe40003f45270 */
[----:B------:R-:W-:-:S04]  /*12ba0*/  MOV R3, 0xa000 ;  /* 0x0000a00000037802 */ /* 0x000fc80000000f00 */
[----:B------:R2:W-:Y:S07]  /*12bb0*/  SYNCS.ARRIVE.TRANS64 RZ, [R2+URZ+0x50], R3 ;  /* 0x0000500302ff79a7 */ /* 0x0005ee000800003f */
[----:B------:R-:W-:Y:S05]  /*12bc0*/  @!P2 BRA `(.L_x_2038) ;  /* 0x000000000004a947 */ /* 0x000fea0003800000 */
[----:B------:R-:W-:Y:S01]  /*12bd0*/  BPT.TRAP 0x1 ;  /* 0x000000040000795c */ /* 0x000fe20000300000 */
.L_x_2038:
        /* <DEDUP_REMOVED lines=33> */
.L_x_2033:
[----:B------:R-:W-:Y:S05]  /*12df0*/  BSYNC B1 ;  /* 0x0000000000017941 */ /* 0x000fea0003800000 */
.L_x_2032:
[C---:B------:R-:W-:Y:S02]  /*12e00*/  ISETP.GT.AND P2, PT, R7.reuse, 0x1, PT ;  /* 0x000000010700780c */ /* 0x040fe40003f44270 */
[----:B------:R-:W-:-:S11]  /*12e10*/  IADD3 R7, R7, -0x2, RZ ;  /* 0xfffffffe07077810 */ /* 0x000fd60007ffe0ff */
[----:B------:R-:W-:Y:S05]  /*12e20*/  @P2 BRA `(.L_x_2039) ;  /* 0xfffffff000582947 */ /* 0x000fea000383ffff */
.L_x_2024:
[----:B------:R-:W-:Y:S05]  /*12e30*/  BSYNC B0 ;  /* 0x0000000000007941 */ /* 0x000fea0003800000 */
.L_x_2015:
[----:B------:R-:W-:Y:S04]  /*12e40*/  BSSY B0, `(.L_x_2040) ;  /* 0x000000f000007945 */ /* 0x000fe80003800000 */
[----:B------:R-:W-:Y:S05]  /*12e50*/  @P1 BRA `(.L_x_2041) ;  /* 0x0000000000341947 */ /* 0x000fea0003800000 */
[----:B-1----:R-:W1:Y:S01]  /*12e60*/  S2R R7, SR_LANEID ;  /* 0x0000000000077919 */ /* 0x002e620000000000 */
[----:B------:R-:W-:Y:S01]  /*12e70*/  VOTEU.ANY UR4, UPT, PT ;  /* 0x0000000000047886 */ /* 0x000fe200038e0100 */
[----:B--2---:R-:W2:Y:S01]  /*12e80*/  LDC.64 R2, c[0x0][0xdf0] ;  /* 0x00037c00ff027b82 */ /* 0x004ea20000000a00 */
        /* <DEDUP_REMOVED lines=10> */
.L_x_2041:
[----:B------:R-:W-:Y:S05]  /*12f30*/  BSYNC B0 ;  /* 0x0000000000007941 */ /* 0x000fea0003800000 */
.L_x_2040:
[----:B------:R-:W-:Y:S04]  /*12f40*/  BSSY B0, `(.L_x_2042) ;  /* 0x000002e000007945 */ /* 0x000fe80003800000 */
[----:B------:R-:W-:Y:S05]  /*12f50*/  @!P6 BRA `(.L_x_2043) ;  /* 0x0000000000b0e947 */ /* 0x000fea0003800000 */
[----:B------:R-:W3:Y:S01]  /*12f60*/  S2R R0, SR_TID.X ;  /* 0x0000000000007919 */ /* 0x000ee20000002100 */
[----:B-12---:R-:W-:Y:S02]  /*12f70*/  LEA R3, R16, UR40, 0x3 ;  /* 0x0000002810037c11 */ /* 0x006fe4000f8e18ff */
[----:B---3--:R-:W-:Y:S02]  /*12f80*/  LOP3.LUT R2, R0, 0x7f, RZ, 0xc0, !PT ;  /* 0x0000007f00027812 */ /* 0x008fe400078ec0ff */
[----:B------:R-:W-:Y:S02]  /*12f90*/  SHF.L.U32 R0, R17, 0x1f, RZ ;  /* 0x0000001f11007819 */ /* 0x000fe400000006ff */
[----:B------:R-:W-:Y:S02]  /*12fa0*/  ISETP.NE.AND P1, PT, R2, RZ, PT ;  /* 0x000000ff0200720c */ /* 0x000fe40003f25270 */
[----:B------:R-:W1:Y:S02]  /*12fb0*/  SYNCS.PHASECHK.TRANS64.TRYWAIT P0, [R3+URZ+0x38860], R0 ;  /* 0x03886000030075a7 */ /* 0x000e64000800017f */
[----:B-1----:R-:W-:Y:S09]  /*12fc0*/  @!P0 BRA `(.L_x_2044) ;  /* 0x0000000c005c8947 */ /* 0x002ff20003800000 */
.L_x_2071:
[----:B------:R-:W-:Y:S05]  /*12fd0*/  @P1 BRA `(.L_x_2045) ;  /* 0x0000000000141947 */ /* 0x000fea0003800000 */
[----:B------:R-:W-:Y:S01]  /*12fe0*/  ISETP.NE.AND P0, PT, R19, RZ, PT ;  /* 0x000000ff1300720c */ /* 0x000fe20003f05270 */
[----:B-1----:R-:W-:-:S04]  /*12ff0*/  IMAD.MOV.U32 R0, RZ, RZ, 0xa000 ;  /* 0x0000a000ff007424 */ /* 0x002fc800078e00ff */
[----:B------:R2:W-:Y:S08]  /*13000*/  SYNCS.ARRIVE.TRANS64 RZ, [R3+URZ+0x38850], R0 ;  /* 0x0388500003ff79a7 */ /* 0x0005f0000800003f */
[----:B------:R-:W-:Y:S05]  /*13010*/  @!P0 BRA `(.L_x_2045) ;  /* 0x0000000000048947 */ /* 0x000fea0003800000 */
[----:B------:R-:W-:Y:S01]  /*13020*/  BPT.TRAP 0x1 ;  /* 0x000000040000795c */ /* 0x000fe20000300000 */
.L_x_2045:
        /* <DEDUP_REMOVED lines=11> */
[----:B------:R-:W-:Y:S02]  /*130e0*/  UIMAD UR14, UR14, 0xa000, UR40 ;  /* 0x0000a0000e0e78a4 */ /* 0x000fe4000f8e0228 */
        /* <DEDUP_REMOVED lines=19> */
.L_x_2043:
[----:B------:R-:W-:Y:S05]  /*13220*/  BSYNC B0 ;  /* 0x0000000000007941 */ /* 0x000fea0003800000 */
.L_x_2042:
[----:B------:R-:W-:Y:S01]  /*13230*/  VIADD R16, R16, 0x1 ;  /* 0x0000000110107836 */ /* 0x000fe20000000000 */
[----:B------:R-:W-:-:S04]  /*13240*/  MOV R13, R18 ;  /* 0x00000012000d7202 */ /* 0x000fc80000000f00 */
[----:B------:R-:W-:-:S04]  /*13250*/  ISETP.NE.AND P0, PT, R16, 0x2, PT ;  /* 0x000000021000780c */ /* 0x000fc80003f05270 */
[----:B-12---:R-:W-:Y:S02]  /*13260*/  SEL R0, RZ, 0x1, P0 ;  /* 0x00000001ff007807 */ /* 0x006fe40000000000 */
[----:B------:R-:W-:Y:S02]  /*13270*/  SEL R16, R16, RZ, P0 ;  /* 0x000000ff10107207 */ /* 0x000fe40000000000 */
[----:B------:R-:W-:-:S07]  /*13280*/  LOP3.LUT R17, R17, R0, RZ, 0x3c, !PT ;  /* 0x0000000011117212 */ /* 0x000fce00078e3cff */
.L_x_2004:
[----:B------:R-:W-:Y:S05]  /*13290*/  BSYNC B6 ;  /* 0x0000000000067941 */ /* 0x000fea0003800000 */
.L_x_2002:
[----:B------:R-:W-:-:S03]  /*132a0*/  UMOV UR4, 0xffffffff ;  /* 0xffffffff00047882 */ /* 0x000fc60000000000 */
[----:B------:R-:W-:Y:S05]  /*132b0*/  BRA.DIV UR4, `(.L_x_2046) ;  /* 0x0000000a04b47947 */ /* 0x000fea000b800000 */
[----:B------:R1:W2:Y:S02]  /*132c0*/  SHFL.IDX PT, R14, R13, RZ, 0x1f ;  /* 0x00001fff0d0e7589 */ /* 0x0002a400000e0000 */
.L_x_2074:
[----:B------:R-:W-:Y:S01]  /*132d0*/  ISETP.NE.AND P0, PT, R19, RZ, PT ;  /* 0x000000ff1300720c */ /* 0x000fe20003f05270 */
[----:B------:R-:W-:Y:S05]  /*132e0*/  WARPSYNC.ALL ;  /* 0x0000000000007948 */ /* 0x000fea0003800000 */
[----:B------:R-:W-:Y:S01]  /*132f0*/  BAR.SYNC.DEFER_BLOCKING 0x4, 0x120 ;  /* 0x0104800000007b1d */ /* 0x000fe20000010000 */
[----:B--2---:R-:W-:-:S05]  /*13300*/  IMAD.MOV.U32 R18, RZ, RZ, R14 ;  /* 0x000000ffff127224 */ /* 0x004fca00078e000e */
[----:B------:R-:W-:Y:S01]  /*13310*/  ULDC UR4, c[0x0][0xda8] ;  /* 0x00036a0000047ab9 */ /* 0x000fe20000000800 */
[----:B------:R-:W-:Y:S01]  /*13320*/  @!P0 MOV R0, 0x400 ;  /* 0x0000040000008802 */ /* 0x000fe20000000f00 */
[----:B------:R-:W2:Y:S03]  /*13330*/  @!P0 S2R R3, SR_CgaCtaId ;  /* 0x0000000000038919 */ /* 0x000ea60000008800 */
[----:B--2---:R-:W-:-:S05]  /*13340*/  @!P0 LEA R0, R3, R0, 0x18 ;  /* 0x0000000003008211 */ /* 0x004fca00078ec0ff */
[----:B------:R2:W-:Y:S01]  /*13350*/  @!P0 STS [R0+0x388d0], R13 ;  /* 0x0388d00d00008388 */ /* 0x0005e20000000800 */
[----:B------:R-:W-:Y:S06]  /*13360*/  BAR.ARV 0x5, 0x120 ;  /* 0x0144800000007b1d */ /* 0x000fec0000002000 */
[----:B------:R-:W-:-:S13]  /*13370*/  ISETP.GE.AND P0, PT, R18, UR4, PT ;  /* 0x0000000412007c0c */ /* 0x000fda000bf06270 */
[----:B--2---:R-:W-:Y:S05]  /*13380*/  @!P0 BRA `(.L_x_2047) ;  /* 0xffffffd000208947 */ /* 0x004fea000383ffff */
.L_x_1999:
        /* <DEDUP_REMOVED lines=11> */
.L_x_2075:
        /* <DEDUP_REMOVED lines=12> */
[----:B------:R-:W-:-:S04]  /*13500*/  MOV R0, UR4 ;  /* 0x0000000400007c02 */ /* 0x000fc80008000f00 */
[----:B------:R-:W-:-:S13]  /*13510*/  ISETP.NE.AND P2, PT, R0, 0x3, PT ;  /* 0x000000030000780c */ /* 0x000fda0003f45270 */
[----:B------:R-:W-:Y:S05]  /*13520*/  @!P2 BRA `(.L_x_2051) ;  /* 0x000000000004a947 */ /* 0x000fea0003800000 */
[----:B------:R-:W-:Y:S01]  /*13530*/  BPT.TRAP 0x1 ;  /* 0x000000040000795c */ /* 0x000fe20000300000 */
.L_x_2051:
[----:B------:R-:W-:Y:S01]  /*13540*/  VIADD R3, R7, 0x38840 ;  /* 0x0003884007037836 */ /* 0x000fe20000000000 */
[----:B------:R-:W-:Y:S02]  /*13550*/  SHF.L.U32 R4, R17, 0x1f, RZ ;  /* 0x0000001f11047819 */ /* 0x000fe400000006ff */
[C---:B------:R-:W-:Y:S01]  /*13560*/  IADD3 R0, R16.reuse, 0x1, RZ ;  /* 0x0000000110007810 */ /* 0x040fe20007ffe0ff */
[----:B------:R-:W-:-:S03]  /*13570*/  IMAD R5, R16, 0x8, R3 ;  /* 0x0000000810057824 */ /* 0x000fc600078e0203 */
[----:B------:R-:W-:Y:S01]  /*13580*/  ISETP.NE.AND P1, PT, R0, 0x2, PT ;  /* 0x000000020000780c */ /* 0x000fe20003f25270 */
[----:B------:R-:W2:Y:S03]  /*13590*/  SYNCS.PHASECHK.TRANS64.TRYWAIT P0, [R5+URZ], R4 ;  /* 0x00000004050075a7 */ /* 0x000ea6000800017f */
[----:B------:R-:W-:-:S04]  /*135a0*/  SEL R2, RZ, 0x1, P1 ;  /* 0x00000001ff027807 */ /* 0x000fc80000800000 */
[----:B------:R-:W-:Y:S02]  /*135b0*/  LOP3.LUT R17, R17, R2, RZ, 0x3c, !PT ;  /* 0x0000000211117212 */ /* 0x000fe400078e3cff */
[----:B------:R-:W-:Y:S02]  /*135c0*/  SEL R2, R0, RZ, P1 ;  /* 0x000000ff00027207 */ /* 0x000fe40000800000 */
[----:B------:R-:W-:-:S03]  /*135d0*/  SHF.L.U32 R0, R17, 0x1f, RZ ;  /* 0x0000001f11007819 */ /* 0x000fc600000006ff */
[----:B------:R-:W-:Y:S01]  /*135e0*/  IMAD R3, R2, 0x8, R3 ;  /* 0x0000000802037824 */ /* 0x000fe200078e0203 */
[----:B--2---:R-:W-:Y:S06]  /*135f0*/  @!P0 BRA `(.L_x_2052) ;  /* 0x00000008001c8947 */ /* 0x004fec0003800000 */
.L_x_2076:
[----:B------:R-:W3:Y:S02]  /*13600*/  SYNCS.PHASECHK.TRANS64.TRYWAIT P0, [R3+URZ], R0 ;  /* 0x00000000030075a7 */ /* 0x000ee4000800017f */
[----:B---3--:R-:W-:Y:S05]  /*13610*/  @!P0 BRA `(.L_x_2053) ;  /* 0x0000000800288947 */ /* 0x008fea0003800000 */
.L_x_2077:
[----:B------:R-:W-:Y:S05]  /*13620*/  @!P2 BRA `(.L_x_2054) ;  /* 0x000000000004a947 */ /* 0x000fea0003800000 */
[----:B------:R-:W-:Y:S01]  /*13630*/  BPT.TRAP 0x1 ;  /* 0x000000040000795c */ /* 0x000fe20000300000 */
.L_x_2054:
[----:B---3--:R-:W-:-:S05]  /*13640*/  VIADD R3, R7, 0x38860 ;  /* 0x0003886007037836 */ /* 0x008fca0000000000 */
[----:B--2---:R-:W-:-:S04]  /*13650*/  LEA R5, R16, R3, 0x3 ;  /* 0x0000000310057211 */ /* 0x004fc800078e18ff */
[----:B------:R-:W2:Y:S02]  /*13660*/  SYNCS.PHASECHK.TRANS64.TRYWAIT P0, [R5+URZ], R4 ;  /* 0x00000004050075a7 */ /* 0x000ea4000800017f */
[----:B--2---:R-:W-:Y:S05]  /*13670*/  @!P0 BRA `(.L_x_2055) ;  /* 0x0000000800248947 */ /* 0x004fea0003800000 */
.L_x_2078:
[----:B------:R-:W-:-:S07]  /*13680*/  IMAD R3, R2, 0x8, R3 ;  /* 0x0000000802037824 */ /* 0x000fce00078e0203 */
.L_x_2056:
[----:B---3--:R3:W4:Y:S02]  /*13690*/  SYNCS.PHASECHK.TRANS64.TRYWAIT P0, [R3+URZ], R0 ;  /* 0x00000000030075a7 */ /* 0x008724000800017f */
[----:B----4-:R-:W-:Y:S05]  /*136a0*/  @!P0 NANOSLEEP.SYNCS 0x989680 ;  /* 0x009896800000895d */ /* 0x010fea0003900000 */
[----:B------:R-:W4:Y:S02]  /*136b0*/  @!P0 SYNCS.PHASECHK.TRANS64 P0, [R3+URZ], R0 ;  /* 0x00000000030085a7 */ /* 0x000f24000800007f */
[----:B----4-:R-:W-:Y:S05]  /*136c0*/  @!P0 BRA `(.L_x_2056) ;  /* 0xfffffffc00f08947 */ /* 0x010fea000383ffff */
.L_x_2050:
[----:B------:R-:W-:Y:S05]  /*136d0*/  BSYNC B0 ;  /* 0x0000000000007941 */ /* 0x000fea0003800000 */
.L_x_2049:
[----:B------:R-:W-:Y:S05]  /*136e0*/  EXIT ;  /* 0x000000000000794d */ /* 0x000fea0003800000 */
.L_x_1956:
[----:B-1----:R-:W-:-:S04]  /*136f0*/  IMAD.U32 R3, RZ, RZ, UR60 ;  /* 0x0000003cff037e24 */ /* 0x002fc8000f8e00ff */
[----:B------:R1:W2:Y:S03]  /*13700*/  SYNCS.PHASECHK.TRANS64.TRYWAIT P1, [R3+URZ+0x38800], R0 ;  /* 0x03880000030075a7 */ /* 0x0002a6000802017f */
[----:B--2---:R-:W-:Y:S05]  /*13710*/  @!P1 NANOSLEEP.SYNCS 0x989680 ;  /* 0x009896800000995d */ /* 0x004fea0003900000 */
[----:B------:R-:W2:Y:S02]  /*13720*/  @!P1 SYNCS.PHASECHK.TRANS64 P1, [R3+URZ+0x38800], R0 ;  /* 0x03880000030095a7 */ /* 0x000ea4000802007f */
[----:B--2---:R-:W-:Y:S05]  /*13730*/  @!P1 BRA `(.L_x_1956) ;  /* 0xfffffffc00ec9947 */ /* 0x004fea000383ffff */
[----:B------:R-:W-:Y:S05]  /*13740*/  BRA `(.L_x_2057) ;  /* 0xfffffee000607947 */ /* 0x000fea000383ffff */
.L_x_1960:
[----:B--2---:R2:W3:Y:S02]  /*13750*/  SYNCS.PHASECHK.TRANS64.TRYWAIT P2, [R0+URZ+0x38830], R3 ;  /* 0x03883003000075a7 */ /* 0x0044e4000804017f */
[----:B---3--:R-:W-:Y:S05]  /*13760*/  @!P2 NANOSLEEP.SYNCS 0x989680 ;  /* 0x009896800000a95d */ /* 0x008fea0003900000 */
[----:B------:R-:W3:Y:S02]  /*13770*/  @!P2 SYNCS.PHASECHK.TRANS64 P2, [R0+URZ+0x38830], R3 ;  /* 0x038830030000a5a7 */ /* 0x000ee4000804007f */
[----:B---3--:R-:W-:Y:S05]  /*13780*/  @!P2 BRA `(.L_x_1960) ;  /* 0xfffffffc00f0a947 */ /* 0x008fea000383ffff */
[----:B------:R-:W-:Y:S05]  /*13790*/  BRA `(.L_x_1959) ;  /* 0xfffffee0008c7947 */ /* 0x000fea000383ffff */
.L_x_1965:
[----:B--2---:R-:W-:-:S04]  /*137a0*/  MOV R4, UR47 ;  /* 0x0000002f00047c02 */ /* 0x004fc80008000f00 */
[----:B------:R2:W3:Y:S03]  /*137b0*/  SYNCS.PHASECHK.TRANS64.TRYWAIT P2, [R4+URZ+0x38830], R3 ;  /* 0x03883003040075a7 */ /* 0x0004e6000804017f */
[----:B---3--:R-:W-:Y:S05]  /*137c0*/  @!P2 NANOSLEEP.SYNCS 0x989680 ;  /* 0x009896800000a95d */ /* 0x008fea0003900000 */
[----:B------:R-:W3:Y:S02]  /*137d0*/  @!P2 SYNCS.PHASECHK.TRANS64 P2, [R4+URZ+0x38830], R3 ;  /* 0x038830030400a5a7 */ /* 0x000ee4000804007f */
[----:B---3--:R-:W-:Y:S05]  /*137e0*/  @!P2 BRA `(.L_x_1965) ;  /* 0xfffffffc00eca947 */ /* 0x008fea000383ffff */
[----:B------:R-:W-:Y:S05]  /*137f0*/  BRA `(.L_x_1964) ;  /* 0xffffff2000ec7947 */ /* 0x000fea000383ffff */
.L_x_1969:
[----:B-12---:R-:W-:-:S04]  /*13800*/  IMAD.U32 R3, RZ, RZ, UR5 ;  /* 0x00000005ff037e24 */ /* 0x006fc8000f8e00ff */
[----:B------:R1:W2:Y:S03]  /*13810*/  SYNCS.PHASECHK.TRANS64.TRYWAIT P2, [R3+URZ+0x38850], R0 ;  /* 0x03885000030075a7 */ /* 0x0002a6000804017f */
[----:B--2---:R-:W-:Y:S05]  /*13820*/  @!P2 NANOSLEEP.SYNCS 0x989680 ;  /* 0x009896800000a95d */ /* 0x004fea0003900000 */
[----:B------:R-:W2:Y:S02]  /*13830*/  @!P2 SYNCS.PHASECHK.TRANS64 P2, [R3+URZ+0x38850], R0 ;  /* 0x038850000300a5a7 */ /* 0x000ea4000804007f */
[----:B--2---:R-:W-:Y:S05]  /*13840*/  @!P2 BRA `(.L_x_1969) ;  /* 0xfffffffc00eca947 */ /* 0x004fea000383ffff */
[----:B------:R-:W-:Y:S05]  /*13850*/  BRA `(.L_x_1968) ;  /* 0xffffff4800647947 */ /* 0x000fea000383ffff */
.L_x_1975:
[----:B--2---:R-:W-:-:S04]  /*13860*/  IMAD.U32 R4, RZ, RZ, UR4 ;  /* 0x00000004ff047e24 */ /* 0x004fc8000f8e00ff */
[----:B------:R2:W3:Y:S03]  /*13870*/  SYNCS.PHASECHK.TRANS64.TRYWAIT P2, [R4+URZ+0x38830], R3 ;  /* 0x03883003040075a7 */ /* 0x0004e6000804017f */
[----:B---3--:R-:W-:Y:S05]  /*13880*/  @!P2 NANOSLEEP.SYNCS 0x989680 ;  /* 0x009896800000a95d */ /* 0x008fea0003900000 */
[----:B------:R-:W3:Y:S02]  /*13890*/  @!P2 SYNCS.PHASECHK.TRANS64 P2, [R4+URZ+0x38830], R3 ;  /* 0x038830030400a5a7 */ /* 0x000ee4000804007f */
[----:B---3--:R-:W-:Y:S05]  /*138a0*/  @!P2 BRA `(.L_x_1975) ;  /* 0xfffffffc00eca947 */ /* 0x008fea000383ffff */
[----:B------:R-:W-:Y:S05]  /*138b0*/  BRA `(.L_x_1974) ;  /* 0xffffff6000147947 */ /* 0x000fea000383ffff */
.L_x_1979:
[----:B-12---:R-:W-:-:S04]  /*138c0*/  MOV R3, UR5 ;  /* 0x0000000500037c02 */ /* 0x006fc80008000f00 */
[----:B------:R1:W2:Y:S03]  /*138d0*/  SYNCS.PHASECHK.TRANS64.TRYWAIT P2, [R3+URZ+0x38850], R0 ;  /* 0x03885000030075a7 */ /* 0x0002a6000804017f */
[----:B--2---:R-:W-:Y:S05]  /*138e0*/  @!P2 NANOSLEEP.SYNCS 0x989680 ;  /* 0x009896800000a95d */ /* 0x004fea0003900000 */
[----:B------:R-:W2:Y:S02]  /*138f0*/  @!P2 SYNCS.PHASECHK.TRANS64 P2, [R3+URZ+0x38850], R0 ;  /* 0x038850000300a5a7 */ /* 0x000ea4000804007f */
[----:B--2---:R-:W-:Y:S05]  /*13900*/  @!P2 BRA `(.L_x_1979) ;  /* 0xfffffffc00eca947 */ /* 0x004fea000383ffff */
[----:B------:R-:W-:Y:S05]  /*13910*/  BRA `(.L_x_1978) ;  /* 0xffffff8800887947 */ /* 0x000fea000383ffff */
.L_x_1984:
[----:B--2---:R-:W-:-:S04]  /*13920*/  IMAD.U32 R7, RZ, RZ, UR5 ;  /* 0x00000005ff077e24 */ /* 0x004fc8000f8e00ff */
[----:B------:R2:W3:Y:S03]  /*13930*/  SYNCS.PHASECHK.TRANS64.TRYWAIT P0, [R7+URZ+0x38850], R0 ;  /* 0x03885000070075a7 */ /* 0x0004e6000800017f */
[----:B---3--:R-:W-:Y:S05]  /*13940*/  @!P0 NANOSLEEP.SYNCS 0x989680 ;  /* 0x009896800000895d */ /* 0x008fea0003900000 */
[----:B------:R-:W3:Y:S02]  /*13950*/  @!P0 SYNCS.PHASECHK.TRANS64 P0, [R7+URZ+0x38850], R0 ;  /* 0x03885000070085a7 */ /* 0x000ee4000800007f */
[----:B---3--:R-:W-:Y:S05]  /*13960*/  @!P0 BRA `(.L_x_1984) ;  /* 0xfffffffc00ec8947 */ /* 0x008fea000383ffff */
[----:B------:R-:W-:Y:S05]  /*13970*/  BRA `(.L_x_1983) ;  /* 0xffffffa0007c7947 */ /* 0x000fea000383ffff */
.L_x_2008:
[----:B------:R-:W1:Y:S01]  /*13980*/  S2R R7, SR_TID.X ;  /* 0x0000000000077919 */ /* 0x000e620000002100 */
[----:B------:R-:W-:Y:S01]  /*13990*/  MOV R12, RZ ;  /* 0x000000ff000c7202 */ /* 0x000fe20000000f00 */
[----:B------:R-:W-:Y:S02]  /*139a0*/  IMAD.MOV.U32 R11, RZ, RZ, 0x1f ;  /* 0x0000001fff0b7424 */ /* 0x000fe400078e00ff */
[----:B------:R-:W-:Y:S01]  /*139b0*/  IMAD.MOV.U32 R15, RZ, RZ, -0x1 ;  /* 0xffffffffff0f7424 */ /* 0x000fe200078e00ff */
[----:B-1----:R-:W-:-:S04]  /*139c0*/  SHF.R.U32.HI R7, RZ, 0x5, R7 ;  /* 0x00000005ff077819 */ /* 0x002fc80000011607 */
[----:B------:R-:W-:-:S05]  /*139d0*/  LOP3.LUT R7, R7, 0x3, RZ, 0xc0, !PT ;  /* 0x0000000307077812 */ /* 0x000fca00078ec0ff */
[----:B------:R-:W-:-:S07]  /*139e0*/  IMAD.MOV.U32 R13, RZ, RZ, R7 ;  /* 0x000000ffff0d7224 */ /* 0x000fce00078e0007 */
[----:B------:R-:W-:Y:S05]  /*139f0*/  WARPSYNC.COLLECTIVE R15, `(.L_x_2058) ;  /* 0x000000000f087348 */ /* 0x000fea0003c00000 */
[----:B------:R1:W2:Y:S02]  /*13a00*/  SHFL.IDX P6, R14, R13, R12, R11 ;  /* 0x0000000c0d0e7389 */ /* 0x0002a400000c000b */
[----:B-12---:R-:W-:Y:S01]  /*13a10*/  ENDCOLLECTIVE ;  /* 0x000000000000791b */ /* 0x006fe20003800000 */
.L_x_2058:
[----:B------:R-:W-:Y:S05]  /*13a20*/  BRA `(.L_x_2059) ;  /* 0xffffffd400647947 */ /* 0x000fea000383ffff */
.L_x_2009:
[----:B------:R-:W-:Y:S01]  /*13a30*/  BSSY B0, `(.L_x_2060) ;  /* 0x0000006000007945 */ /* 0x000fe20003800000 */
[----:B------:R-:W-:-:S07]  /*13a40*/  MOV R15, 0xffffffff ;  /* 0xffffffff000f7802 */ /* 0x000fce0000000f00 */
[----:B------:R-:W-:Y:S05]  /*13a50*/  WARPSYNC.COLLECTIVE R15, `(.L_x_2061) ;  /* 0x000000000f0c7348 */ /* 0x000fea0003c00000 */
[----:B------:R-:W-:Y:S02]  /*13a60*/  ELECT P6, UR62, PT ;  /* 0x00000000003e782f */ /* 0x000fe400038c0000 */
[----:B------:R-:W-:Y:S01]  /*13a70*/  MOV R14, UR62 ;  /* 0x0000003e000e7c02 */ /* 0x000fe20008000f00 */
[----:B------:R-:W-:Y:S10]  /*13a80*/  ENDCOLLECTIVE ;  /* 0x000000000000791b */ /* 0x000ff40003800000 */
.L_x_2061:
[----:B------:R-:W-:Y:S05]  /*13a90*/  BSYNC B0 ;  /* 0x0000000000007941 */ /* 0x000fea0003800000 */
.L_x_2060:
[----:B------:R-:W-:Y:S05]  /*13aa0*/  BRA `(.L_x_2062) ;  /* 0xffffffd400547947 */ /* 0x000fea000383ffff */
.L_x_2012:
[----:B-1----:R1:W2:Y:S02]  /*13ab0*/  SYNCS.PHASECHK.TRANS64.TRYWAIT P2, [R8+URZ+0x38840], R7 ;  /* 0x03884007080075a7 */ /* 0x0022a4000804017f */
[----:B--2---:R-:W-:Y:S05]  /*13ac0*/  @!P2 NANOSLEEP.SYNCS 0x989680 ;  /* 0x009896800000a95d */ /* 0x004fea0003900000 */
[----:B------:R-:W2:Y:S02]  /*13ad0*/  @!P2 SYNCS.PHASECHK.TRANS64 P2, [R8+URZ+0x38840], R7 ;  /* 0x038840070800a5a7 */ /* 0x000ea4000804007f */
[----:B--2---:R-:W-:Y:S05]  /*13ae0*/  @!P2 BRA `(.L_x_2012) ;  /* 0xfffffffc00f0a947 */ /* 0x004fea000383ffff */
[----:B------:R-:W-:Y:S05]  /*13af0*/  BRA `(.L_x_2063) ;  /* 0xffffffd400b47947 */ /* 0x000fea000383ffff */
.L_x_2014:
[----:B-1----:R-:W-:-:S04]  /*13b00*/  IMAD.U32 R8, RZ, RZ, UR40 ;  /* 0x00000028ff087e24 */ /* 0x002fc8000f8e00ff */
[----:B------:R1:W2:Y:S03]  /*13b10*/  SYNCS.PHASECHK.TRANS64.TRYWAIT P2, [R8+URZ+0x38820], R7 ;  /* 0x03882007080075a7 */ /* 0x0002a6000804017f */
[----:B--2---:R-:W-:Y:S05]  /*13b20*/  @!P2 NANOSLEEP.SYNCS 0x989680 ;  /* 0x009896800000a95d */ /* 0x004fea0003900000 */
[----:B------:R-:W2:Y:S02]  /*13b30*/  @!P2 SYNCS.PHASECHK.TRANS64 P2, [R8+URZ+0x38820], R7 ;  /* 0x038820070800a5a7 */ /* 0x000ea4000804007f */
[----:B--2---:R-:W-:Y:S05]  /*13b40*/  @!P2 BRA `(.L_x_2014) ;  /* 0xfffffffc00eca947 */ /* 0x004fea000383ffff */
[----:B------:R-:W-:Y:S05]  /*13b50*/  BRA `(.L_x_2064) ;  /* 0xffffffd800e47947 */ /* 0x000fea000383ffff */
.L_x_2020:
[----:B-1----:R1:W2:Y:S02]  /*13b60*/  SYNCS.PHASECHK.TRANS64.TRYWAIT P3, [R3+URZ+0x38840], R2 ;  /* 0x03884002030075a7 */ /* 0x0022a4000806017f */
[----:B--2---:R-:W-:Y:S05]  /*13b70*/  @!P3 NANOSLEEP.SYNCS 0x989680 ;  /* 0x009896800000b95d */ /* 0x004fea0003900000 */
[----:B------:R-:W2:Y:S02]  /*13b80*/  @!P3 SYNCS.PHASECHK.TRANS64 P3, [R3+URZ+0x38840], R2 ;  /* 0x038840020300b5a7 */ /* 0x000ea4000806007f */
[----:B--2---:R-:W-:Y:S05]  /*13b90*/  @!P3 BRA `(.L_x_2020) ;  /* 0xfffffffc00f0b947 */ /* 0x004fea000383ffff */
[----:B------:R-:W-:Y:S05]  /*13ba0*/  BRA `(.L_x_2065) ;  /* 0xffffffdc00907947 */ /* 0x000fea000383ffff */
.L_x_2022:
[----:B-1----:R1:W2:Y:S02]  /*13bb0*/  SYNCS.PHASECHK.TRANS64.TRYWAIT P3, [R2+URZ+0x60], R3 ;  /* 0x00006003020075a7 */ /* 0x0022a4000806017f */
[----:B--2---:R-:W-:Y:S05]  /*13bc0*/  @!P3 NANOSLEEP.SYNCS 0x989680 ;  /* 0x009896800000b95d */ /* 0x004fea0003900000 */
[----:B------:R-:W2:Y:S02]  /*13bd0*/  @!P3 SYNCS.PHASECHK.TRANS64 P3, [R2+URZ+0x60], R3 ;  /* 0x000060030200b5a7 */ /* 0x000ea4000806007f */
[----:B--2---:R-:W-:Y:S05]  /*13be0*/  @!P3 BRA `(.L_x_2022) ;  /* 0xfffffffc00f0b947 */ /* 0x004fea000383ffff */
[----:B------:R-:W-:Y:S05]  /*13bf0*/  BRA `(.L_x_2066) ;  /* 0xffffffe000207947 */ /* 0x000fea000383ffff */
.L_x_2028:
[----:B-1----:R1:W2:Y:S02]  /*13c00*/  SYNCS.PHASECHK.TRANS64.TRYWAIT P3, [R3+URZ+0x38840], R2 ;  /* 0x03884002030075a7 */ /* 0x0022a4000806017f */
[----:B--2---:R-:W-:Y:S05]  /*13c10*/  @!P3 NANOSLEEP.SYNCS 0x989680 ;  /* 0x009896800000b95d */ /* 0x004fea0003900000 */
[----:B------:R-:W2:Y:S02]  /*13c20*/  @!P3 SYNCS.PHASECHK.TRANS64 P3, [R3+URZ+0x38840], R2 ;  /* 0x038840020300b5a7 */ /* 0x000ea4000806007f */
[----:B--2---:R-:W-:Y:S05]  /*13c30*/  @!P3 BRA `(.L_x_2028) ;  /* 0xfffffffc00f0b947 */ /* 0x004fea000383ffff */
[----:B------:R-:W-:Y:S05]  /*13c40*/  BRA `(.L_x_2067) ;  /* 0xffffffe4005c7947 */ /* 0x000fea000383ffff */
.L_x_2030:
[----:B-1----:R1:W2:Y:S02]  /*13c50*/  SYNCS.PHASECHK.TRANS64.TRYWAIT P3, [R2+URZ+0x60], R17 ;  /* 0x00006011020075a7 */ /* 0x0022a4000806017f */
[----:B--2---:R-:W-:Y:S05]  /*13c60*/  @!P3 NANOSLEEP.SYNCS 0x989680 ;  /* 0x009896800000b95d */ /* 0x004fea0003900000 */
[----:B------:R-:W2:Y:S02]  /*13c70*/  @!P3 SYNCS.PHASECHK.TRANS64 P3, [R2+URZ+0x60], R17 ;  /* 0x000060110200b5a7 */ /* 0x000ea4000806007f */
[----:B--2---:R-:W-:Y:S05]  /*13c80*/  @!P3 BRA `(.L_x_2030) ;  /* 0xfffffffc00f0b947 */ /* 0x004fea000383ffff */
[----:B------:R-:W-:Y:S05]  /*13c90*/  BRA `(.L_x_2068) ;  /* 0xffffffe400ec7947 */ /* 0x000fea000383ffff */
.L_x_2035:
[----:B-1----:R1:W2:Y:S02]  /*13ca0*/  SYNCS.PHASECHK.TRANS64.TRYWAIT P3, [R2+URZ+0x38840], R3 ;  /* 0x03884003020075a7 */ /* 0x0022a4000806017f */
[----:B--2---:R-:W-:Y:S05]  /*13cb0*/  @!P3 NANOSLEEP.SYNCS 0x989680 ;  /* 0x009896800000b95d */ /* 0x004fea0003900000 */
[----:B------:R-:W2:Y:S02]  /*13cc0*/  @!P3 SYNCS.PHASECHK.TRANS64 P3, [R2+URZ+0x38840], R3 ;  /* 0x038840030200b5a7 */ /* 0x000ea4000806007f */
[----:B--2---:R-:W-:Y:S05]  /*13cd0*/  @!P3 BRA `(.L_x_2035) ;  /* 0xfffffffc00f0b947 */ /* 0x004fea000383ffff */
[----:B------:R-:W-:Y:S05]  /*13ce0*/  BRA `(.L_x_2069) ;  /* 0xffffffec00007947 */ /* 0x000fea000383ffff */
.L_x_2037:
[----:B-1----:R1:W2:Y:S02]  /*13cf0*/  SYNCS.PHASECHK.TRANS64.TRYWAIT P3, [R2+URZ+0x60], R11 ;  /* 0x0000600b020075a7 */ /* 0x0022a4000806017f */
[----:B--2---:R-:W-:Y:S05]  /*13d00*/  @!P3 NANOSLEEP.SYNCS 0x989680 ;  /* 0x009896800000b95d */ /* 0x004fea0003900000 */
[----:B------:R-:W2:Y:S02]  /*13d10*/  @!P3 SYNCS.PHASECHK.TRANS64 P3, [R2+URZ+0x60], R11 ;  /* 0x0000600b0200b5a7 */ /* 0x000ea4000806007f */
[----:B--2---:R-:W-:Y:S05]  /*13d20*/  @!P3 BRA `(.L_x_2037) ;  /* 0xfffffffc00f0b947 */ /* 0x004fea000383ffff */
[----:B------:R-:W-:Y:S05]  /*13d30*/  BRA `(.L_x_2070) ;  /* 0xffffffec00907947 */ /* 0x000fea000383ffff */
.L_x_2044:
[----:B-1----:R1:W2:Y:S02]  /*13d40*/  SYNCS.PHASECHK.TRANS64.TRYWAIT P0, [R3+URZ+0x38860], R0 ;  /* 0x03886000030075a7 */ /* 0x0022a4000800017f */
[----:B--2---:R-:W-:Y:S05]  /*13d50*/  @!P0 NANOSLEEP.SYNCS 0x989680 ;  /* 0x009896800000895d */ /* 0x004fea0003900000 */
[----:B------:R-:W2:Y:S02]  /*13d60*/  @!P0 SYNCS.PHASECHK.TRANS64 P0, [R3+URZ+0x38860], R0 ;  /* 0x03886000030085a7 */ /* 0x000ea4000800007f */
[----:B--2---:R-:W-:Y:S05]  /*13d70*/  @!P0 BRA `(.L_x_2044) ;  /* 0xfffffffc00f08947 */ /* 0x004fea000383ffff */
[----:B------:R-:W-:Y:S05]  /*13d80*/  BRA `(.L_x_2071) ;  /* 0xfffffff000907947 */ /* 0x000fea000383ffff */
.L_x_2046:
[----:B------:R-:W-:Y:S01]  /*13d90*/  BSSY B0, `(.L_x_2072) ;  /* 0x0000007000007945 */ /* 0x000fe20003800000 */
[----:B------:R-:W-:Y:S01]  /*13da0*/  IMAD.MOV.U32 R12, RZ, RZ, RZ ;  /* 0x000000ffff0c7224 */ /* 0x000fe200078e00ff */
[----:B------:R-:W-:Y:S01]  /*13db0*/  MOV R11, 0x1f ;  /* 0x0000001f000b7802 */ /* 0x000fe20000000f00 */
[----:B------:R-:W-:-:S07]  /*13dc0*/  IMAD.MOV.U32 R15, RZ, RZ, -0x1 ;  /* 0xffffffffff0f7424 */ /* 0x000fce00078e00ff */
[----:B------:R-:W-:Y:S05]  /*13dd0*/  WARPSYNC.COLLECTIVE R15, `(.L_x_2073) ;  /* 0x000000000f087348 */ /* 0x000fea0003c00000 */
[----:B------:R1:W2:Y:S02]  /*13de0*/  SHFL.IDX P6, R14, R13, R12, R11 ;  /* 0x0000000c0d0e7389 */ /* 0x0002a400000c000b */
[----:B-12---:R-:W-:Y:S01]  /*13df0*/  ENDCOLLECTIVE ;  /* 0x000000000000791b */ /* 0x006fe20003800000 */
.L_x_2073:
[----:B------:R-:W-:Y:S05]  /*13e00*/  BSYNC B0 ;  /* 0x0000000000007941 */ /* 0x000fea0003800000 */
.L_x_2072:
[----:B------:R-:W-:Y:S05]  /*13e10*/  BRA `(.L_x_2074) ;  /* 0xfffffff4002c7947 */ /* 0x000fea000383ffff */
.L_x_2048:
[----:B--2---:R2:W3:Y:S02]  /*13e20*/  SYNCS.PHASECHK.TRANS64.TRYWAIT P0, [R7+URZ+0x38820], R0 ;  /* 0x03882000070075a7 */ /* 0x0044e4000800017f */
[----:B---3--:R-:W-:Y:S05]  /*13e30*/  @!P0 NANOSLEEP.SYNCS 0x989680 ;  /* 0x009896800000895d */ /* 0x008fea0003900000 */
[----:B------:R-:W3:Y:S02]  /*13e40*/  @!P0 SYNCS.PHASECHK.TRANS64 P0, [R7+URZ+0x38820], R0 ;  /* 0x03882000070085a7 */ /* 0x000ee4000800007f */
[----:B---3--:R-:W-:Y:S05]  /*13e50*/  @!P0 BRA `(.L_x_2048) ;  /* 0xfffffffc00f08947 */ /* 0x008fea000383ffff */
[----:B------:R-:W-:Y:S05]  /*13e60*/  BRA `(.L_x_2075) ;  /* 0xfffffff400747947 */ /* 0x000fea000383ffff */
.L_x_2052:
[----:B--2---:R2:W3:Y:S02]  /*13e70*/  SYNCS.PHASECHK.TRANS64.TRYWAIT P0, [R5+URZ], R4 ;  /* 0x00000004050075a7 */ /* 0x0044e4000800017f */
[----:B---3--:R-:W-:Y:S05]  /*13e80*/  @!P0 NANOSLEEP.SYNCS 0x989680 ;  /* 0x009896800000895d */ /* 0x008fea0003900000 */
[----:B------:R-:W3:Y:S02]  /*13e90*/  @!P0 SYNCS.PHASECHK.TRANS64 P0, [R5+URZ], R4 ;  /* 0x00000004050085a7 */ /* 0x000ee4000800007f */
[----:B---3--:R-:W-:Y:S05]  /*13ea0*/  @!P0 BRA `(.L_x_2052) ;  /* 0xfffffffc00f08947 */ /* 0x008fea000383ffff */
[----:B------:R-:W-:Y:S05]  /*13eb0*/  BRA `(.L_x_2076) ;  /* 0xfffffff400d07947 */ /* 0x000fea000383ffff */
.L_x_2053:
[----:B---3--:R3:W4:Y:S02]  /*13ec0*/  SYNCS.PHASECHK.TRANS64.TRYWAIT P0, [R3+URZ], R0 ;  /* 0x00000000030075a7 */ /* 0x008724000800017f */
[----:B----4-:R-:W-:Y:S05]  /*13ed0*/  @!P0 NANOSLEEP.SYNCS 0x989680 ;  /* 0x009896800000895d */ /* 0x010fea0003900000 */
[----:B------:R-:W4:Y:S02]  /*13ee0*/  @!P0 SYNCS.PHASECHK.TRANS64 P0, [R3+URZ], R0 ;  /* 0x00000000030085a7 */ /* 0x000f24000800007f */
[----:B----4-:R-:W-:Y:S05]  /*13ef0*/  @!P0 BRA `(.L_x_2053) ;  /* 0xfffffffc00f08947 */ /* 0x010fea000383ffff */
[----:B------:R-:W-:Y:S05]  /*13f00*/  BRA `(.L_x_2077) ;  /* 0xfffffff400c47947 */ /* 0x000fea000383ffff */
.L_x_2055:
[----:B--2---:R2:W3:Y:S02]  /*13f10*/  SYNCS.PHASECHK.TRANS64.TRYWAIT P0, [R5+URZ], R4 ;  /* 0x00000004050075a7 */ /* 0x0044e4000800017f */
[----:B---3--:R-:W-:Y:S05]  /*13f20*/  @!P0 NANOSLEEP.SYNCS 0x989680 ;  /* 0x009896800000895d */ /* 0x008fea0003900000 */
[----:B------:R-:W3:Y:S02]  /*13f30*/  @!P0 SYNCS.PHASECHK.TRANS64 P0, [R5+URZ], R4 ;  /* 0x00000004050085a7 */ /* 0x000ee4000800007f */
[----:B---3--:R-:W-:Y:S05]  /*13f40*/  @!P0 BRA `(.L_x_2055) ;  /* 0xfffffffc00f08947 */ /* 0x008fea000383ffff */
[----:B------:R-:W-:Y:S05]  /*13f50*/  BRA `(.L_x_2078) ;  /* 0xfffffff400c87947 */ /* 0x000fea000383ffff */
.L_x_2079:
        /* <DEDUP_REMOVED lines=10> */
.L_x_12756:


//--------------------- .text._ZN7cutlass13device_kernelIN5flash11enable_sm90INS1_16FlashAttnFwdSm90INS1_25CollectiveMainloopFwdSm90ILi2EN4cute5tupleIJNS5_1CILi1EEES8_S8_EEENS6_IJNS7_ILi128EEENS7_ILi80EEENS7_ILi256EEEEEELi256ENS_6half_tEfNS_4arch4Sm90ELb1ELb0ELb0ELb1ELb0ELb0ELb0ELb1ELb1ELb0ELb0ELb0EEENS1_21CollectiveEpilogueFwdINS6_IJSA_SC_SB_EEES9_SE_SG_Li256ELb1ELb0ELb0ELb0EEENS1_36VarlenDynamicPersistentTileSchedulerILi128ELi80ELi256ELi32ELb0ELb0ELb1ELb1ELb1ELb1EEEEEEEEEvNT_6ParamsE --------------------------
	.section	.text._ZN7cutlass13device_kernelIN5flash11enable_sm90INS1_16FlashAttnFwdSm90INS1_25CollectiveMainloopFwdSm90ILi2EN4cute5tupleIJNS5_1CILi1EEES8_S8_EEENS6_IJNS7_ILi128EEENS7_ILi80EEENS7_ILi256EEEEEELi256ENS_6half_tEfNS_4arch4Sm90ELb1ELb0ELb0ELb1ELb0ELb0ELb0ELb1ELb1ELb0ELb0ELb0EEENS1_21CollectiveEpilogueFwdINS6_IJSA_SC_SB_EEES9_SE_SG_Li256ELb1ELb0ELb0ELb0EEENS1_36VarlenDynamicPersistentTileSchedulerILi128ELi80ELi256ELi32ELb0ELb0ELb1ELb1ELb1ELb1EEEEEEEEEvNT_6ParamsE,"ax",@progbits
	.align	128
.text._ZN7cutlass13device_kernelIN5flash11enable_sm90INS1_16FlashAttnFwdSm90INS1_25CollectiveMainloopFwdSm90ILi2EN4cute5tupleIJNS5_1CILi1EEES8_S8_EEENS6_IJNS7_ILi128EEENS7_ILi80EEENS7_ILi256EEEEEELi256ENS_6half_tEfNS_4arch4Sm90ELb1ELb0ELb0ELb1ELb0ELb0ELb0ELb1ELb1ELb0ELb0ELb0EEENS1_21CollectiveEpilogueFwdINS6_IJSA_SC_SB_EEES9_SE_SG_Li256ELb1ELb0ELb0ELb0EEENS1_36VarlenDynamicPersistentTileSchedulerILi128ELi80ELi256ELi32ELb0ELb0ELb1ELb1ELb1ELb1EEEEEEEEEvNT_6ParamsE:
        .type           _ZN7cutlass13device_kernelIN5flash11enable_sm90INS1_16FlashAttnFwdSm90INS1_25CollectiveMainloopFwdSm90ILi2EN4cute5tupleIJNS5_1CILi1EEES8_S8_EEENS6_IJNS7_ILi128EEENS7_ILi80EEENS7_ILi256EEEEEELi256ENS_6half_tEfNS_4arch4Sm90ELb1ELb0ELb0ELb1ELb0ELb0ELb0ELb1ELb1ELb0ELb0ELb0EEENS1_21CollectiveEpilogueFwdINS6_IJSA_SC_SB_EEES9_SE_SG_Li256ELb1ELb0ELb0ELb0EEENS1_36VarlenDynamicPersistentTileSchedulerILi128ELi80ELi256ELi32ELb0ELb0ELb1ELb1ELb1ELb1EEEEEEEEEvNT_6ParamsE,@function
        .size           _ZN7cutlass13device_kernelIN5flash11enable_sm90INS1_16FlashAttnFwdSm90INS1_25CollectiveMainloopFwdSm90ILi2EN4cute5tupleIJNS5_1CILi1EEES8_S8_EEENS6_IJNS7_ILi128EEENS7_ILi80EEENS7_ILi256EEEEEELi256ENS_6half_tEfNS_4arch4Sm90ELb1ELb0ELb0ELb1ELb0ELb0ELb0ELb1ELb1ELb0ELb0ELb0EEENS1_21CollectiveEpilogueFwdINS6_IJSA_SC_SB_EEES9_SE_SG_Li256ELb1ELb0ELb0ELb0EEENS1_36VarlenDynamicPersistentTileSchedulerILi128ELi80ELi256ELi32ELb0ELb0ELb1ELb1ELb1ELb1EEEEEEEEEvNT_6ParamsE,(.L_x_12757 - _ZN7cutlass13device_kernelIN5flash11enable_sm90INS1_16FlashAttnFwdSm90INS1_25CollectiveMainloopFwdSm90ILi2EN4cute5tupleIJNS5_1CILi1EEES8_S8_EEENS6_IJNS7_ILi128EEENS7_ILi80EEENS7_ILi256EEEEEELi256ENS_6half_tEfNS_4arch4Sm90ELb1ELb0ELb0ELb1ELb0ELb0ELb0ELb1ELb1ELb0ELb0ELb0EEENS1_21CollectiveEpilogueFwdINS6_IJSA_SC_SB_EEES9_SE_SG_Li256ELb1ELb0ELb0ELb0EEENS1_36VarlenDynamicPersistentTileSchedulerILi128ELi80ELi256ELi32ELb0ELb0ELb1ELb1ELb1ELb1EEEEEEEEEvNT_6ParamsE)
        .other          _ZN7cutlass13device_kernelIN5flash11enable_sm90INS1_16FlashAttnFwdSm90INS1_25CollectiveMainloopFwdSm90ILi2EN4cute5tupleIJNS5_1CILi1EEES8_S8_EEENS6_IJNS7_ILi128EEENS7_ILi80EEENS7_ILi256EEEEEELi256ENS_6half_tEfNS_4arch4Sm90ELb1ELb0ELb0ELb1ELb0ELb0ELb0ELb1ELb1ELb0ELb0ELb0EEENS1_21CollectiveEpilogueFwdINS6_IJSA_SC_SB_EEES9_SE_SG_Li256ELb1ELb0ELb0ELb0EEENS1_36VarlenDynamicPersistentTileSchedulerILi128ELi80ELi256ELi32ELb0ELb0ELb1ELb1ELb1ELb1EEEEEEEEEvNT_6ParamsE,@"STO_CUDA_ENTRY STV_DEFAULT"
_ZN7cutlass13device_kernelIN5flash11enable_sm90INS1_16FlashAttnFwdSm90INS1_25CollectiveMainloopFwdSm90ILi2EN4cute5tupleIJNS5_1CILi1EEES8_S8_EEENS6_IJNS7_ILi128EEENS7_ILi80EEENS7_ILi256EEEEEELi256ENS_6half_tEfNS_4arch4Sm90ELb1ELb0ELb0ELb1ELb0ELb0ELb0ELb1ELb1ELb0ELb0ELb0EEENS1_21CollectiveEpilogueFwdINS6_IJSA_SC_SB_EEES9_SE_SG_Li256ELb1ELb0ELb0ELb0EEENS1_36VarlenDynamicPersistentTileSchedulerILi128ELi80ELi256ELi32ELb0ELb0ELb1ELb1ELb1ELb1EEEEEEEEEvNT_6ParamsE:
        /* <DEDUP_REMOVED lines=21> */
.L_x_2081:
[----:B------:R-:W-:Y:S05]  /*0150*/  BSYNC B0 ;  /* 0x0000000000007941 */ /* 0x000fea0003800000 */
.L_x_2080:
        /* <DEDUP_REMOVED lines=41> */
.L_x_2082:
        /* <DEDUP_REMOVED lines=22> */
.L_x_2083:
        /* <DEDUP_REMOVED lines=18> */
.L_x_2084:
        /* <DEDUP_REMOVED lines=22> */
.L_x_2085:
        /* <DEDUP_REMOVED lines=22> */
.L_x_2086:
        /* <DEDUP_REMOVED lines=8> */
.L_x_2088:
        /* <DEDUP_REMOVED lines=17> */
[----:B------:R-:W0:Y:S11]  /*0ac0*/  S2R R0, SR_TID.X ;  /* 0x0000000000007919 */ /* 0x000e360000002100 */
[----:B------:R-:W-:Y:S01]  /*0ad0*/  IMAD.U32 R19, RZ, RZ, UR5 ;  /* 0x00000005ff137e24 */ /* 0x000fe2000f8e00ff */
[----:B------:R-:W-:Y:S01]  /*0ae0*/  R2UR UR5, R14 ;  /* 0x000000000e0572ca */ /* 0x000fe200000e0000 */
[----:B0-----:R-:W-:-:S05]  /*0af0*/  VIADD R225, R0, 0xffffff80 ;  /* 0xffffff8000e17836 */ /* 0x001fca0000000000 */
[----:B------:R-:W-:-:S04]  /*0b00*/  SHF.R.S32.HI R0, RZ, 0x1f, R225 ;  /* 0x0000001fff007819 */ /* 0x000fc800000114e1 */
[CC--:B------:R-:W-:Y:S02]  /*0b10*/  LEA.HI R3, R0.reuse, R225.reuse, RZ, 0x7 ;  /* 0x000000e100037211 */ /* 0x0c0fe400078f38ff */
[----:B------:R-:W-:Y:S02]  /*0b20*/  LEA.HI R4, R0, R225, RZ, 0x5 ;  /* 0x000000e100047211 */ /* 0x000fe400078f28ff */
[----:B------:R-:W-:Y:S02]  /*0b30*/  SHF.R.S32.HI R222, RZ, 0x7, R3 ;  /* 0x00000007ffde7819 */ /* 0x000fe40000011403 */
[----:B--2---:R-:W-:Y:S02]  /*0b40*/  R2UR UR4, R2 ;  /* 0x00000000020472ca */ /* 0x004fe400000e0000 */
[C---:B------:R-:W-:Y:S02]  /*0b50*/  LOP3.LUT R2, R3.reuse, 0xffffff80, RZ, 0xc0, !PT ;  /* 0xffffff8003027812 */ /* 0x040fe400078ec0ff */
[----:B------:R-:W-:-:S03]  /*0b60*/  LEA.HI R3, R3, R222, RZ, 0x1 ;  /* 0x000000de03037211 */ /* 0x000fc600078f08ff */
[----:B------:R-:W-:Y:S01]  /*0b70*/  IMAD.IADD R221, R225, 0x1, -R2 ;  /* 0x00000001e1dd7824 */ /* 0x000fe200078e0a02 */
[----:B------:R-:W-:-:S04]  /*0b80*/  LOP3.LUT R3, R3, 0x3fffffe, RZ, 0xc0, !PT ;  /* 0x03fffffe03037812 */ /* 0x000fc800078ec0ff */
[----:B------:R-:W-:Y:S01]  /*0b90*/  SHF.R.S32.HI R8, RZ, 0x1f, R221 ;  /* 0x0000001fff087819 */ /* 0x000fe200000114dd */
[----:B------:R-:W-:Y:S01]  /*0ba0*/  ULOP3.LUT UR4, UR4, 0x1, URZ, 0xfc, !UPT ;  /* 0x0000000104047892 */ /* 0x000fe2000f8efc3f */
[----:B------:R-:W-:Y:S02]  /*0bb0*/  IMAD.IADD R3, R222, 0x1, -R3 ;  /* 0x00000001de037824 */ /* 0x000fe400078e0a03 */
[CC--:B------:R-:W-:Y:S02]  /*0bc0*/  LEA.HI R9, R8.reuse, R221.reuse, RZ, 0x2 ;  /* 0x000000dd08097211 */ /* 0x0c0fe400078f10ff */
[----:B------:R-:W-:Y:S01]  /*0bd0*/  LEA.HI R8, R8, R221, RZ, 0x5 ;  /* 0x000000dd08087211 */ /* 0x000fe200078f28ff */
[----:B------:R-:W-:Y:S01]  /*0be0*/  IMAD.U32 R224, RZ, RZ, UR4 ;  /* 0x00000004ffe07e24 */ /* 0x000fe2000f8e00ff */
[--C-:B------:R-:W-:Y:S01]  /*0bf0*/  SHF.R.S32.HI R5, RZ, 0x2, R9.reuse ;  /* 0x00000002ff057819 */ /* 0x100fe20000011409 */
[----:B------:R-:W-:Y:S01]  /*0c00*/  UMOV UR4, URZ ;  /* 0x0000003f00047c82 */ /* 0x000fe20008000000 */
[----:B------:R-:W-:Y:S01]  /*0c10*/  SHF.R.S32.HI R2, RZ, 0x1f, R9 ;  /* 0x0000001fff027819 */ /* 0x000fe20000011409 */
[----:B------:R-:W-:Y:S01]  /*0c20*/  IMAD.U32 R220, RZ, RZ, UR4 ;  /* 0x00000004ffdc7e24 */ /* 0x000fe2000f8e00ff */
[----:B------:R-:W-:Y:S01]  /*0c30*/  SHF.R.S32.HI R8, RZ, 0x5, R8 ;  /* 0x00000005ff087819 */ /* 0x000fe20000011408 */
[----:B------:R-:W-:Y:S01]  /*0c40*/  IMAD.U32 R16, RZ, RZ, UR4 ;  /* 0x00000004ff107e24 */ /* 0x000fe2000f8e00ff */
[----:B------:R-:W-:-:S02]  /*0c50*/  LEA.HI R2, R2, R5, RZ, 0x3 ;  /* 0x0000000502027211 */ /* 0x000fc400078f18ff */
[----:B------:R-:W-:Y:S02]  /*0c60*/  LOP3.LUT R214, R9, 0x7ffffffc, RZ, 0xc0, !PT ;  /* 0x7ffffffc09d67812 */ /* 0x000fe400078ec0ff */
[----:B------:R-:W-:Y:S02]  /*0c70*/  LOP3.LUT R6, R2, 0xfffffff8, RZ, 0xc0, !PT ;  /* 0xfffffff802067812 */ /* 0x000fe400078ec0ff */
[CC--:B------:R-:W-:Y:S02]  /*0c80*/  LEA.HI R2, R0.reuse, R225.reuse, RZ, 0x4 ;  /* 0x000000e100027211 */ /* 0x0c0fe400078f20ff */
[----:B------:R-:W-:Y:S01]  /*0c90*/  LEA.HI R0, R0, R225, RZ, 0x3 ;  /* 0x000000e100007211 */ /* 0x000fe200078f18ff */
[----:B------:R-:W-:Y:S01]  /*0ca0*/  IMAD.IADD R11, R5, 0x1, -R6 ;  /* 0x00000001050b7824 */ /* 0x000fe200078e0a06 */
[----:B------:R-:W-:Y:S01]  /*0cb0*/  SHF.R.S32.HI R5, RZ, 0x4, R2 ;  /* 0x00000004ff057819 */ /* 0x000fe20000011402 */
[----:B------:R-:W-:Y:S01]  /*0cc0*/  IMAD.SHL.U32 R6, R4, 0x20, RZ ;  /* 0x0000002004067824 */ /* 0x000fe200078e00ff */
[----:B------:R-:W-:Y:S01]  /*0cd0*/  LOP3.LUT R4, R2, 0x3fffff0, RZ, 0xc0, !PT ;  /* 0x03fffff002047812 */ /* 0x000fe200078ec0ff */
[----:B------:R-:W-:Y:S01]  /*0ce0*/  IMAD R8, R8, 0x10, R11 ;  /* 0x0000001008087824 */ /* 0x000fe200078e020b */
[----:B------:R-:W-:-:S02]  /*0cf0*/  LEA.HI R2, R2, R5, RZ, 0x1 ;  /* 0x0000000502027211 */ /* 0x000fc400078f08ff */
[----:B------:R-:W-:Y:S01]  /*0d00*/  LOP3.LUT R7, R6, 0xfffffc00, RZ, 0xc0, !PT ;  /* 0xfffffc0006077812 */ /* 0x000fe200078ec0ff */
[----:B------:R-:W-:Y:S01]  /*0d10*/  IMAD.IADD R4, R225, 0x1, -R4 ;  /* 0x00000001e1047824 */ /* 0x000fe200078e0a04 */
[----:B------:R-:W-:Y:S01]  /*0d20*/  LOP3.LUT R2, R2, 0x1ffffffe, RZ, 0xc0, !PT ;  /* 0x1ffffffe02027812 */ /* 0x000fe200078ec0ff */
[----:B------:R-:W-:Y:S01]  /*0d30*/  IMAD R215, R3, 0x40, R8 ;  /* 0x0000004003d77824 */ /* 0x000fe200078e0208 */
[----:B------:R-:W-:Y:S01]  /*0d40*/  SHF.R.S32.HI R212, RZ, 0x3, R0 ;  /* 0x00000003ffd47819 */ /* 0x000fe20000011400 */
[----:B------:R-:W-:Y:S01]  /*0d50*/  IMAD R7, R4, 0x40, R7 ;  /* 0x0000004004077824 */ /* 0x000fe200078e0207 */
[----:B------:R-:W-:Y:S02]  /*0d60*/  IADD3 R2, R5, -R2, RZ ;  /* 0x8000000205027210 */ /* 0x000fe40007ffe0ff */
[----:B------:R-:W-:-:S03]  /*0d70*/  IADD3 R214, R221, -R214, RZ ;  /* 0x800000d6ddd67210 */ /* 0x000fc60007ffe0ff */
[----:B------:R-:W-:Y:S01]  /*0d80*/  IMAD R223, R2, 0x8, R7 ;  /* 0x0000000802df7824 */ /* 0x000fe200078e0207 */
[----:B------:R-:W-:Y:S01]  /*0d90*/  LOP3.LUT R2, R0, 0x1ffffff8, RZ, 0xc0, !PT ;  /* 0x1ffffff800027812 */ /* 0x000fe200078ec0ff */
[----:B------:R-:W-:-:S04]  /*0da0*/  IMAD.MOV.U32 R7, RZ, RZ, R15 ;  /* 0x000000ffff077224 */ /* 0x000fc800078e000f */
[----:B------:R-:W-:-:S04]  /*0db0*/  IMAD.IADD R2, R225, 0x1, -R2 ;  /* 0x00000001e1027824 */ /* 0x000fc800078e0a02 */
[----:B------:R-:W-:-:S07]  /*0dc0*/  IMAD.SHL.U32 R18, R2, 0x8, RZ ;  /* 0x0000000802127824 */ /* 0x000fce00078e00ff */
.L_x_2142:
        /* <DEDUP_REMOVED lines=14> */
[----:B------:R-:W-:Y:S01]  /*0eb0*/  IMAD.U32 R216, RZ, RZ, UR4 ;  /* 0x00000004ffd87e24 */ /* 0x000fe2000f8e00ff */
[----:B------:R-:W-:-:S04]  /*0ec0*/  @UP0 ULEA UR6, UP2, UR4, UR6, 0x2 ;  /* 0x0000000604060291 */ /* 0x000fc8000f84103f */
[----:B------:R-:W-:Y:S02]  /*0ed0*/  @UP0 ULEA.HI.X UR7, UR4, UR7, UR12, 0x2, UP2 ;  /* 0x0000000704070291 */ /* 0x000fe400090f140c */
[----:B------:R-:W-:Y:S01]  /*0ee0*/  IMAD.U32 R218, RZ, RZ, UR12 ;  /* 0x0000000cffda7e24 */ /* 0x000fe2000f8e00ff */
[----:B------:R-:W-:Y:S01]  /*0ef0*/  @UP1 ULEA UR8, UP0, UR4, UR8, 0x2 ;  /* 0x0000000804081291 */ /* 0x000fe2000f80103f */
[----:B------:R-:W-:-:S03]  /*0f00*/  IMAD.U32 R2, RZ, RZ, UR6 ;  /* 0x00000006ff027e24 */ /* 0x000fc6000f8e00ff */
[----:B------:R-:W-:Y:S01]  /*0f10*/  @UP1 ULEA.HI.X UR9, UR4, UR9, UR12, 0x2, UP0 ;  /* 0x0000000904091291 */ /* 0x000fe200080f140c */
[----:B------:R-:W-:Y:S01]  /*0f20*/  IMAD.U32 R3, RZ, RZ, UR7 ;  /* 0x00000007ff037e24 */ /* 0x000fe2000f8e00ff */
[----:B------:R-:W-:Y:S01]  /*0f30*/  ULDC.64 UR6, c[0x0][0x3f8] ;  /* 0x0000fe0000067ab9 */ /* 0x000fe20000000a00 */
[----:B---34-:R-:W-:-:S03]  /*0f40*/  IMAD.U32 R4, RZ, RZ, UR8 ;  /* 0x00000008ff047e24 */ /* 0x018fc6000f8e00ff */
[----:B------:R-:W-:Y:S01]  /*0f50*/  IMAD.U32 R5, RZ, RZ, UR9 ;  /* 0x00000009ff057e24 */ /* 0x000fe2000f8e00ff */
[----:B------:R-:W2:Y:S01]  /*0f60*/  @P0 LDG.E R2, desc[UR10][R2.64] ;  /* 0x0000000a02020981 */ /* 0x000ea2000c1e1900 */
[----:B------:R-:W-:Y:S01]  /*0f70*/  UISETP.NE.U32.AND UP0, UPT, UR6, URZ, UPT ;  /* 0x0000003f0600728c */ /* 0x000fe2000bf05070 */
[----:B------:R-:W-:Y:S02]  /*0f80*/  ULDC UR8, c[0x0][0x2e0] ;  /* 0x0000b80000087ab9 */ /* 0x000fe40000000800 */
[----:B------:R-:W3:Y:S01]  /*0f90*/  @P2 LDG.E R4, desc[UR10][R4.64] ;  /* 0x0000000a04042981 */ /* 0x000ee2000c1e1900 */
[----:B------:R-:W-:Y:S01]  /*0fa0*/  ULDC UR9, c[0x0][0x288] ;  /* 0x0000a20000097ab9 */ /* 0x000fe20000000800 */
[----:B------:R-:W-:Y:S01]  /*0fb0*/  UISETP.NE.AND.EX UP0, UPT, UR7, URZ, UPT, UP0 ;  /* 0x0000003f0700728c */ /* 0x000fe2000bf05300 */
[----:B------:R-:W-:Y:S01]  /*0fc0*/  IMAD.U32 R217, RZ, RZ, UR5 ;  /* 0x00000005ffd97e24 */ /* 0x000fe2000f8e00ff */
[----:B------:R-:W-:Y:S01]  /*0fd0*/  ULDC UR6, c[0x0][0x404] ;  /* 0x0001010000067ab9 */ /* 0x000fe20000000800 */
[----:B------:R-:W-:Y:S01]  /*0fe0*/  ULDC.64 UR10, c[0x0][0xa20] ;  /* 0x00028800000a7ab9 */ /* 0x000fe20000000a00 */
[----:B------:R-:W-:Y:S01]  /*0ff0*/  USEL UR6, UR6, 0x1, UP0 ;  /* 0x0000000106067887 */ /* 0x000fe20008000000 */
[----:B------:R-:W-:Y:S01]  /*1000*/  ISETP.NE.U32.AND P1, PT, RZ, UR10, PT ;  /* 0x0000000aff007c0c */ /* 0x000fe2000bf25070 */
[----:B------:R-:W-:-:S02]  /*1010*/  UMOV UR4, URZ ;  /* 0x0000003f00047c82 */ /* 0x000fc40008000000 */
[----:B------:R-:W-:Y:S01]  /*1020*/  UIMAD UR8, UR6, UR8, URZ ;  /* 0x00000008060872a4 */ /* 0x000fe2000f8e023f */
[----:B------:R-:W-:Y:S02]  /*1030*/  ISETP.NE.AND.EX P1, PT, RZ, UR11, PT, P1 ;  /* 0x0000000bff007c0c */ /* 0x000fe4000bf25310 */
[----:B--2---:R-:W-:Y:S02]  /*1040*/  @P0 R2UR UR4, R2 ;  /* 0x00000000020402ca */ /* 0x004fe400000e0000 */
[----:B---3--:R-:W-:-:S13]  /*1050*/  @P2 R2UR UR9, R4 ;  /* 0x00000000040922ca */ /* 0x008fda00000e0000 */
[----:B-----5:R-:W-:Y:S01]  /*1060*/  IMAD.U32 R22, RZ, RZ, UR9 ;  /* 0x00000009ff167e24 */ /* 0x020fe2000f8e00ff */
[----:B-1----:R-:W-:Y:S06]  /*1070*/  @P2 BRA `(.L_x_2089) ;  /* 0x0000000000402947 */ /* 0x002fec0003800000 */
        /* <DEDUP_REMOVED lines=8> */
[----:B------:R-:W-:Y:S01]  /*1100*/  MOV R2, UR6 ;  /* 0x0000000600027c02 */ /* 0x000fe20008000f00 */
[----:B------:R-:W-:-:S05]  /*1110*/  IMAD.U32 R3, RZ, RZ, UR7 ;  /* 0x00000007ff037e24 */ /* 0x000fca000f8e00ff */
[----:B------:R-:W2:Y:S04]  /*1120*/  LDG.E R4, desc[UR12][R2.64] ;  /* 0x0000000c02047981 */ /* 0x000ea8000c1e1900 */
[----:B------:R-:W3:Y:S01]  /*1130*/  LDG.E R0, desc[UR12][R2.64+0x4] ;  /* 0x0000040c02007981 */ /* 0x000ee2000c1e1900 */
[----:B--2---:R-:W-:Y:S02]  /*1140*/  R2UR UR5, R4 ;  /* 0x00000000040572ca */ /* 0x004fe400000e0000 */
[----:B---3--:R-:W-:-:S13]  /*1150*/  R2UR UR6, R0 ;  /* 0x00000000000672ca */ /* 0x008fda00000e0000 */
[----:B------:R-:W-:-:S06]  /*1160*/  UIADD3 UR5, -UR5, UR6, URZ ;  /* 0x0000000605057290 */ /* 0x000fcc000fffe13f */
[----:B------:R-:W-:-:S07]  /*1170*/  IMAD.U32 R22, RZ, RZ, UR5 ;  /* 0x00000005ff167e24 */ /* 0x000fce000f8e00ff */
.L_x_2089:
[----:B------:R-:W-:-:S13]  /*1180*/  R2UR UR5, R19 ;  /* 0x00000000130572ca */ /* 0x000fda00000e0000 */
[----:B------:R-:W-:Y:S01]  /*1190*/  IMAD.U32 R219, RZ, RZ, UR5 ;  /* 0x00000005ffdb7e24 */ /* 0x000fe2000f8e00ff */
[----:B------:R-:W-:Y:S06]  /*11a0*/  @!P1 BRA `(.L_x_2090) ;  /* 0x0000000000289947 */ /* 0x000fec0003800000 */
[----:B------:R-:W-:Y:S01]  /*11b0*/  R2UR UR6, R216 ;  /* 0x00000000d80672ca */ /* 0x000fe200000e0000 */
[----:B------:R-:W-:Y:S01]  /*11c0*/  ULDC.64 UR8, c[0x0][0x208] ;  /* 0x0000820000087ab9 */ /* 0x000fe20000000a00 */
[----:B------:R-:W-:-:S11]  /*11d0*/  R2UR UR7, R218 ;  /* 0x00000000da0772ca */ /* 0x000fd600000e0000 */
[----:B------:R-:W-:-:S04]  /*11e0*/  ULEA UR5, UP0, UR6, UR10, 0x2 ;  /* 0x0000000a06057291 */ /* 0x000fc8000f80103f */
[----:B------:R-:W-:Y:S02]  /*11f0*/  ULEA.HI.X UR6, UR6, UR11, UR7, 0x2, UP0 ;  /* 0x0000000b06067291 */ /* 0x000fe400080f1407 */
[----:B------:R-:W-:-:S04]  /*1200*/  IMAD.U32 R2, RZ, RZ, UR5 ;  /* 0x00000005ff027e24 */ /* 0x000fc8000f8e00ff */
[----:B------:R-:W-:-:S05]  /*1210*/  IMAD.U32 R3, RZ, RZ, UR6 ;  /* 0x00000006ff037e24 */ /* 0x000fca000f8e00ff */
[----:B------:R-:W2:Y:S02]  /*1220*/  LDG.E R2, desc[UR8][R2.64] ;  /* 0x0000000802027981 */ /* 0x000ea4000c1e1900 */
[----:B--2---:R-:W-:Y:S01]  /*1230*/  R2UR UR8, R2 ;  /* 0x00000000020872ca */ /* 0x004fe200000e0000 */
[----:B------:R-:W-:-:S14]  /*1240*/  BRA `(.L_x_2091) ;  /* 0x00000000003c7947 */ /* 0x000fdc0003800000 */
.L_x_2090:
        /* <DEDUP_REMOVED lines=15> */
.L_x_2091:
[----:B------:R-:W-:Y:S01]  /*1340*/  R2UR UR5, R19 ;  /* 0x00000000130572ca */ /* 0x000fe200000e0000 */
[----:B------:R-:W-:Y:S01]  /*1350*/  UIADD3 UR6, -UR4, UR8, URZ ;  /* 0x0000000804067290 */ /* 0x000fe2000fffe13f */
[----:B------:R-:W-:Y:S01]  /*1360*/  R2UR UR7, R22 ;  /* 0x00000000160772ca */ /* 0x000fe200000e0000 */
[----:B------:R-:W-:Y:S01]  /*1370*/  IMAD.MOV.U32 R0, RZ, RZ, RZ ;  /* 0x000000ffff007224 */ /* 0x000fe200078e00ff */
[----:B------:R-:W-:Y:S01]  /*1380*/  PLOP3.LUT P0, PT, PT, PT, PT, 0x80, 0x0 ;  /* 0x000000000000781c */ /* 0x000fe20003f0f070 */
[----:B------:R-:W-:Y:S01]  /*1390*/  UIADD3 UR4, UR6, 0x4f, URZ ;  /* 0x0000004f06047890 */ /* 0x000fe2000fffe03f */
[----:B------:R-:W-:Y:S01]  /*13a0*/  CS2R R2, SRZ ;  /* 0x0000000000027805 */ /* 0x000fe2000001ff00 */
[----:B------:R-:W-:Y:S01]  /*13b0*/  IMAD.U32 R23, RZ, RZ, UR6 ;  /* 0x00000006ff177e24 */ /* 0x000fe2000f8e00ff */
[----:B------:R-:W-:Y:S02]  /*13c0*/  CS2R R150, SRZ ;  /* 0x0000000000967805 */ /* 0x000fe4000001ff00 */
[----:B------:R-:W-:-:S02]  /*13d0*/  CS2R R148, SRZ ;  /* 0x0000000000947805 */ /* 0x000fc4000001ff00 */
[----:B------:R-:W-:Y:S02]  /*13e0*/  CS2R R146, SRZ ;  /* 0x0000000000927805 */ /* 0x000fe4000001ff00 */
[----:B------:R-:W-:Y:S02]  /*13f0*/  CS2R R144, SRZ ;  /* 0x0000000000907805 */ /* 0x000fe4000001ff00 */
[----:B------:R-:W-:Y:S01]  /*1400*/  CS2R R142, SRZ ;  /* 0x00000000008e7805 */ /* 0x000fe2000001ff00 */
[----:B------:R-:W-:Y:S01]  /*1410*/  ULEA UR5, UR5, 0xcf, 0x7 ;  /* 0x000000cf05057891 */ /* 0x000fe2000f8e383f */
[----:B------:R-:W-:Y:S02]  /*1420*/  CS2R R140, SRZ ;  /* 0x00000000008c7805 */ /* 0x000fe4000001ff00 */
[----:B------:R-:W-:Y:S02]  /*1430*/  CS2R R138, SRZ ;  /* 0x00000000008a7805 */ /* 0x000fe4000001ff00 */
[----:B------:R-:W-:Y:S01]  /*1440*/  CS2R R136, SRZ ;  /* 0x0000000000887805 */ /* 0x000fe2000001ff00 */
[----:B------:R-:W-:Y:S01]  /*1450*/  UIADD3 UR6, UR6, UR5, -UR7 ;  /* 0x0000000506067290 */ /* 0x000fe2000fffe807 */
        /* <DEDUP_REMOVED lines=12> */
[----:B------:R-:W-:-:S02]  /*1520*/  CS2R R122, SRZ ;  /* 0x00000000007a7805 */ /* 0x000fc4000001ff00 */
[----:B------:R-:W-:Y:S02]  /*1530*/  CS2R R120, SRZ ;  /* 0x0000000000787805 */ /* 0x000fe4000001ff00 */
[----:B------:R-:W-:Y:S01]  /*1540*/  CS2R R118, SRZ ;  /* 0x0000000000767805 */ /* 0x000fe2000001ff00 */
[----:B------:R-:W-:Y:S01]  /*1550*/  UISETP.LT.AND UP0, UPT, UR4, UR6, UPT ;  /* 0x000000060400728c */ /* 0x000fe2000bf01270 */
[----:B------:R-:W-:Y:S02]  /*1560*/  CS2R R116, SRZ ;  /* 0x0000000000747805 */ /* 0x000fe4000001ff00 */
[----:B------:R-:W-:Y:S02]  /*1570*/  CS2R R114, SRZ ;  /* 0x0000000000727805 */ /* 0x000fe4000001ff00 */
[----:B------:R-:W-:Y:S01]  /*1580*/  CS2R R112, SRZ ;  /* 0x0000000000707805 */ /* 0x000fe2000001ff00 */
[----:B------:R-:W-:Y:S01]  /*1590*/  USEL UR61, UR4, UR6, UP0 ;  /* 0x00000006043d7287 */ /* 0x000fe20008000000 */
[----:B------:R-:W-:-:S02]  /*15a0*/  CS2R R110, SRZ ;  /* 0x00000000006e7805 */ /* 0x000fc4000001ff00 */
[----:B------:R-:W-:Y:S02]  /*15b0*/  CS2R R108, SRZ ;  /* 0x00000000006c7805 */ /* 0x000fe4000001ff00 */
[----:B------:R-:W-:Y:S01]  /*15c0*/  CS2R R106, SRZ ;  /* 0x00000000006a7805 */ /* 0x000fe2000001ff00 */
[----:B------:R-:W-:Y:S01]  /*15d0*/  UISETP.GE.AND UP0, UPT, UR61, 0x1, UPT ;  /* 0x000000013d00788c */ /* 0x000fe2000bf06270 */
[----:B------:R-:W-:Y:S02]  /*15e0*/  CS2R R104, SRZ ;  /* 0x0000000000687805 */ /* 0x000fe4000001ff00 */
[----:B------:R-:W-:Y:S02]  /*15f0*/  MOV R168, RZ ;  /* 0x000000ff00a87202 */ /* 0x000fe40000000f00 */
[----:B------:R-:W-:Y:S02]  /*1600*/  CS2R R166, SRZ ;  /* 0x0000000000a67805 */ /* 0x000fe4000001ff00 */
[----:B------:R-:W-:-:S02]  /*1610*/  CS2R R100, SRZ ;  /* 0x0000000000647805 */ /* 0x000fc4000001ff00 */
[----:B------:R-:W-:Y:S02]  /*1620*/  CS2R R164, SRZ ;  /* 0x0000000000a47805 */ /* 0x000fe4000001ff00 */
[----:B------:R-:W-:Y:S02]  /*1630*/  PLOP3.LUT P1, PT, PT, PT, UP0, 0x80, 0x0 ;  /* 0x000000000000781c */ /* 0x000fe40003f2f008 */
        /* <DEDUP_REMOVED lines=36> */
[----:B------:R-:W-:Y:S01]  /*1880*/  CS2R R24, SRZ ;  /* 0x0000000000187805 */ /* 0x000fe2000001ff00 */
[----:B------:R-:W-:Y:S06]  /*1890*/  @!P1 BRA `(.L_x_2092) ;  /* 0x000000cc00d89947 */ /* 0x000fec0003800000 */
[----:B------:R-:W0:Y:S01]  /*18a0*/  SHFL.IDX PT, R0, R222, RZ, 0x1f ;  /* 0x00001fffde007589 */ /* 0x000e2200000e0000 */
[----:B------:R-:W1:Y:S01]  /*18b0*/  S2UR UR7, SR_CgaCtaId ;  /* 0x00000000000779c3 */ /* 0x000e620000008800 */
[----:B------:R-:W-:Y:S01]  /*18c0*/  UMOV UR6, 0x400 ;  /* 0x0000040000067882 */ /* 0x000fe20000000000 */
[----:B0-----:R-:W-:Y:S01]  /*18d0*/  R2UR UR4, R0 ;  /* 0x00000000000472ca */ /* 0x001fe200000e0000 */
[----:B-1----:R-:W-:-:S04]  /*18e0*/  ULEA UR8, UR7, UR6, 0x18 ;  /* 0x0000000607087291 */ /* 0x002fc8000f8ec03f */
[----:B------:R-:W-:Y:S02]  /*18f0*/  UIADD3 UR6, UR8, 0x14400, URZ ;  /* 0x0001440008067890 */ /* 0x000fe4000fffe03f */
[----:B------:R-:W-:Y:S02]  /*1900*/  IMAD.U32 R17, RZ, RZ, UR8 ;  /* 0x00000008ff117e24 */ /* 0x000fe4000f8e00ff */
        /* <DEDUP_REMOVED lines=22> */
[----:B0-----:R-:W-:-:S07]  /*1a70*/  IMAD.MOV.U32 R13, RZ, RZ, RZ ;  /* 0x000000ffff0d7224 */ /* 0x001fce00078e00ff */
[----:B------:R-:W-:-:S07]  /*1a80*/  LEPC R20, `(.L_x_2093) ;  /* 0x000000001014794e */ /* 0x000fce0000000000 */
[----:B-1----:R-:W-:Y:S05]  /*1a90*/  CALL.ABS.NOINC R2 ;  /* 0x0000000002007343 */ /* 0x002fea0003c00000 */
.L_x_2093:
[----:B------:R-:W-:Y:S02]  /*1aa0*/  R2UR UR7, R220 ;  /* 0x00000000dc0772ca */ /* 0x000fe400000e0000 */
[----:B------:R-:W-:Y:S02]  /*1ab0*/  R2UR UR6, R17 ;  /* 0x00000000110672ca */ /* 0x000fe400000e0000 */
[----:B------:R-:W-:-:S09]  /*1ac0*/  R2UR UR5, R224 ;  /* 0x00000000e00572ca */ /* 0x000fd200000e0000 */
[----:B------:R-:W-:-:S04]  /*1ad0*/  ULEA.HI UR4, UR7, UR7, URZ, 0x1 ;  /* 0x0000000707047291 */ /* 0x000fc8000f8f083f */
[----:B------:R-:W-:Y:S01]  /*1ae0*/  ULOP3.LUT UR4, UR4, 0xfffffffe, URZ, 0xc0, !UPT ;  /* 0xfffffffe04047892 */ /* 0x000fe2000f8ec03f */
[----:B------:R-:W-:-:S03]  /*1af0*/  IMAD.U32 R2, RZ, RZ, UR5 ;  /* 0x00000005ff027e24 */ /* 0x000fc6000f8e00ff */
[----:B------:R-:W-:Y:S02]  /*1b00*/  UIADD3 UR4, UR7, -UR4, URZ ;  /* 0x8000000407047290 */ /* 0x000fe4000fffe03f */
[----:B------:R-:W-:-:S04]  /*1b10*/  ISETP.NE.AND P0, PT, R2, 0x3, PT ;  /* 0x000000030200780c */ /* 0x000fc80003f05270 */
[----:B------:R-:W-:-:S05]  /*1b20*/  IMAD.U32 R0, RZ, RZ, UR4 ;  /* 0x00000004ff007e24 */ /* 0x000fca000f8e00ff */
[----:B------:R-:W-:-:S04]  /*1b30*/  SHF.L.U32 R0, R0, 0x1f, RZ ;  /* 0x0000001f00007819 */ /* 0x000fc800000006ff */
[----:B------:R-:W0:Y:S02]  /*1b40*/  SYNCS.PHASECHK.TRANS64.TRYWAIT P1, [UR6+0x38800], R0 ;  /* 0x03880000ff0075a7 */ /* 0x000e240008020146 */
[----:B0-----:R-:W-:Y:S05]  /*1b50*/  @!P1 BRA `(.L_x_2094) ;  /* 0x0000015000749947 */ /* 0x001fea0003800000 */
.L_x_2231:
[----:B------:R-:W-:Y:S05]  /*1b60*/  @!P0 BRA `(.L_x_2095) ;  /* 0x0000000000048947 */ /* 0x000fea0003800000 */
[----:B------:R-:W-:Y:S01]  /*1b70*/  BPT.TRAP 0x1 ;  /* 0x000000040000795c */ /* 0x000fe20000300000 */
.L_x_2095:
[----:B------:R-:W-:Y:S01]  /*1b80*/  R2UR UR5, R16 ;  /* 0x00000000100572ca */ /* 0x000fe200000e0000 */
[----:B0-----:R-:W-:Y:S01]  /*1b90*/  IMAD.U32 R0, RZ, RZ, UR60 ;  /* 0x0000003cff007e24 */ /* 0x001fe2000f8e00ff */
[----:B------:R-:W-:-:S11]  /*1ba0*/  R2UR UR4, R17 ;  /* 0x00000000110472ca */ /* 0x000fd600000e0000 */
[----:B------:R-:W-:Y:S02]  /*1bb0*/  IMAD.U32 R3, RZ, RZ, UR5 ;  /* 0x00000005ff037e24 */ /* 0x000fe4000f8e00ff */
[----:B------:R-:W-:-:S03]  /*1bc0*/  LEA R0, R0, UR4, 0x3 ;  /* 0x0000000400007c11 */ /* 0x000fc6000f8e18ff */
[----:B------:R-:W-:-:S04]  /*1bd0*/  SHF.L.U32 R3, R3, 0x1f, RZ ;  /* 0x0000001f03037819 */ /* 0x000fc800000006ff */
[----:B------:R0:W1:Y:S01]  /*1be0*/  SYNCS.PHASECHK.TRANS64.TRYWAIT P2, [R0+URZ+0x38830], R3 ;  /* 0x03883003000075a7 */ /* 0x000062000804017f */
[----:B------:R-:W-:Y:S05]  /*1bf0*/  @!P0 BRA `(.L_x_2096) ;  /* 0x0000000000048947 */ /* 0x000fea0003800000 */
[----:B------:R-:W-:Y:S01]  /*1c00*/  BPT.TRAP 0x1 ;  /* 0x000000040000795c */ /* 0x000fe20000300000 */
.L_x_2096:
[----:B------:R-:W2:Y:S01]  /*1c10*/  S2R R2, SR_TID.X ;  /* 0x0000000000027919 */ /* 0x000ea20000002100 */
[----:B------:R-:W-:Y:S01]  /*1c20*/  IMAD.MOV.U32 R151, RZ, RZ, RZ ;  /* 0x000000ffff977224 */ /* 0x000fe200078e00ff */
[----:B--2---:R-:W-:Y:S01]  /*1c30*/  LOP3.LUT P1, RZ, R2, 0x7f, RZ, 0xc0, !PT ;  /* 0x0000007f02ff7812 */ /* 0x004fe2000782c0ff */
[----:B-1----:R-:W-:-:S12]  /*1c40*/  @P2 BRA `(.L_x_2097) ;  /* 0x0000000000082947 */ /* 0x002fd80003800000 */
[----:B------:R-:W1:Y:S02]  /*1c50*/  SYNCS.PHASECHK.TRANS64.TRYWAIT P2, [R0+URZ+0x38830], R3 ;  /* 0x03883003000075a7 */ /* 0x000e64000804017f */
[----:B-1----:R-:W-:Y:S05]  /*1c60*/  @!P2 BRA `(.L_x_2098) ;  /* 0x00000150004ca947 */ /* 0x002fea0003800000 */
.L_x_2097:
[----:B------:R-:W-:Y:S05]  /*1c70*/  WARPSYNC.ALL ;  /* 0x0000000000007948 */ /* 0x000fea0003800000 */
[----:B------:R-:W-:Y:S01]  /*1c80*/  R2UR UR4, R17 ;  /* 0x00000000110472ca */ /* 0x000fe200000e0000 */
[----:B------:R-:W-:Y:S01]  /*1c90*/  ULOP3.LUT UR5, UR36, 0x10000, URZ, 0xfc, !UPT ;  /* 0x0001000024057892 */ /* 0x000fe2000f8efc3f */
[----:B------:R-:W-:Y:S01]  /*1ca0*/  WARPGROUP.ARRIVE ;  /* 0x00000000000079c5 */ /* 0x000fe20000000000 */
[----:B------:R-:W-:Y:S01]  /*1cb0*/  UMOV UR9, 0x40000040 ;  /* 0x4000004000097882 */ /* 0x000fe20000000000 */
[----:B------:R-:W-:Y:S01]  /*1cc0*/  UMOV UR11, 0x40000040 ;  /* 0x40000040000b7882 */ /* 0x000fe20000000000 */
[----:B------:R-:W-:Y:S01]  /*1cd0*/  UMOV UR15, UR9 ;  /* 0x00000009000f7c82 */ /* 0x000fe20008000000 */
[----:B------:R-:W-:Y:S01]  /*1ce0*/  MOV R13, UR9 ;  /* 0x00000009000d7c02 */ /* 0x000fe20008000f00 */
[----:B------:R-:W-:Y:S01]  /*1cf0*/  UIADD3 UR7, UR5, 0x2, URZ ;  /* 0x0000000205077890 */ /* 0x000fe2000fffe03f */
[----:B01----:R-:W-:Y:S01]  /*1d00*/  @!P1 VIADD R0, R0, 0x38840 ;  /* 0x0003884000009836 */ /* 0x003fe20000000000 */
[----:B------:R-:W-:Y:S01]  /*1d10*/  UMOV UR8, UR5 ;  /* 0x0000000500087c82 */ /* 0x000fe20008000000 */
[----:B------:R-:W-:Y:S01]  /*1d20*/  UMOV UR17, 0x40000040 ;  /* 0x4000004000117882 */ /* 0x000fe20000000000 */
[----:B------:R-:W-:Y:S01]  /*1d30*/  UMOV UR14, UR8 ;  /* 0x00000008000e7c82 */ /* 0x000fe20008000000 */
[----:B------:R-:W-:Y:S01]  /*1d40*/  IMAD.U32 R12, RZ, RZ, UR8 ;  /* 0x00000008ff0c7e24 */ /* 0x000fe2000f8e00ff */
[----:B------:R-:W-:Y:S01]  /*1d50*/  UIADD3 UR4, UR4, 0x24400, URZ ;  /* 0x0002440004047890 */ /* 0x000fe2000fffe03f */
[----:B------:R-:W-:Y:S01]  /*1d60*/  IMAD.U32 R11, RZ, RZ, UR17 ;  /* 0x00000011ff0b7e24 */ /* 0x000fe2000f8e00ff */
[----:B------:R-:W-:Y:S01]  /*1d70*/  UMOV UR16, UR7 ;  /* 0x0000000700107c82 */ /* 0x000fe20008000000 */
[----:B------:R-:W-:Y:S01]  /*1d80*/  UMOV UR19, 0x40000040 ;  /* 0x4000004000137882 */ /* 0x000fe20000000000 */
[----:B------:R-:W-:Y:S01]  /*1d90*/  USHF.R.U32.HI UR4, URZ, 0x4, UR4 ;  /* 0x000000043f047899 */ /* 0x000fe20008011604 */
[----:B------:R-:W-:Y:S01]  /*1da0*/  IMAD.U32 R10, RZ, RZ, UR16 ;  /* 0x00000010ff0a7e24 */ /* 0x000fe2000f8e00ff */
[----:B------:R-:W-:Y:S01]  /*1db0*/  UIADD3 UR7, UR5, 0x4, URZ ;  /* 0x0000000405077890 */ /* 0x000fe2000fffe03f */
[----:B------:R-:W-:Y:S01]  /*1dc0*/  @!P1 PRMT R0, RZ, 0x654, R0 ;  /* 0x00000654ff009816 */ /* 0x000fe20000000000 */
[----:B------:R-:W-:Y:S01]  /*1dd0*/  ULOP3.LUT UR4, UR4, 0x3fff, URZ, 0xc0, !UPT ;  /* 0x00003fff04047892 */ /* 0x000fe2000f8ec03f */
[--C-:B------:R-:W-:Y:S01]  /*1de0*/  IMAD.MOV.U32 R150, RZ, RZ, R151.reuse ;  /* 0x000000ffff967224 */ /* 0x100fe200078e0097 */
[----:B------:R-:W-:Y:S01]  /*1df0*/  UMOV UR13, 0x40000040 ;  /* 0x40000040000d7882 */ /* 0x000fe20000000000 */
[----:B------:R-:W-:Y:S01]  /*1e00*/  UIADD3 UR20, UR5, 0x404, URZ ;  /* 0x0000040405147890 */ /* 0x000fe2000fffe03f */
[--C-:B------:R-:W-:Y:S01]  /*1e10*/  IMAD.MOV.U32 R149, RZ, RZ, R151.reuse ;  /* 0x000000ffff957224 */ /* 0x100fe200078e0097 */
[----:B------:R-:W-:Y:S01]  /*1e20*/  ULOP3.LUT UR6, UR4, 0x10000, URZ, 0xfc, !UPT ;  /* 0x0001000004067892 */ /* 0x000fe2000f8efc3f */
[--C-:B------:R-:W-:Y:S01]  /*1e30*/  IMAD.MOV.U32 R148, RZ, RZ, R151.reuse ;  /* 0x000000ffff947224 */ /* 0x100fe200078e0097 */
[----:B------:R-:W-:Y:S01]  /*1e40*/  UMOV UR21, 0x40000040 ;  /* 0x4000004000157882 */ /* 0x000fe20000000000 */
[----:B------:R-:W-:Y:S01]  /*1e50*/  UMOV UR23, 0x40000040 ;  /* 0x4000004000177882 */ /* 0x000fe20000000000 */
[----:B------:R-:W-:Y:S01]  /*1e60*/  UIMAD UR4, UR60, 0xa00, UR6 ;  /* 0x00000a003c0478a4 */ /* 0x000fe2000f8e0206 */
[--C-:B------:R-:W-:Y:S01]  /*1e70*/  IMAD.MOV.U32 R147, RZ, RZ, R151.reuse ;  /* 0x000000ffff937224 */ /* 0x100fe200078e0097 */
[----:B------:R-:W-:Y:S01]  /*1e80*/  UIADD3 UR24, UR5, 0x406, URZ ;  /* 0x0000040605187890 */ /* 0x000fe2000fffe03f */
[----:B------:R-:W-:Y:S01]  /*1e90*/  IMAD.U32 R15, RZ, RZ, UR6 ;  /* 0x00000006ff0f7e24 */ /* 0x000fe2000f8e00ff */
[----:B------:R-:W-:Y:S01]  /*1ea0*/  UIADD3 UR6, UR4, 0x200, URZ ;  /* 0x0000020004067890 */ /* 0x000fe2000fffe03f */
[--C-:B------:R-:W-:Y:S01]  /*1eb0*/  IMAD.MOV.U32 R146, RZ, RZ, R151.reuse ;  /* 0x000000ffff927224 */ /* 0x100fe200078e0097 */
[----:B------:R-:W-:Y:S01]  /*1ec0*/  UIADD3 UR12, UR4, 0x2, URZ ;  /* 0x00000002040c7890 */ /* 0x000fe2000fffe03f */
[-C--:B------:R-:W-:Y:S01]  /*1ed0*/  MOV R145, R151.reuse ;  /* 0x0000009700917202 */ /* 0x080fe20000000f00 */
[----:B------:R-:W-:Y:S01]  /*1ee0*/  UMOV UR10, UR4 ;  /* 0x00000004000a7c82 */ /* 0x000fe20008000000 */
[----:B------:R-:W-:Y:S01]  /*1ef0*/  UIADD3 UR22, UR4, 0x284, URZ ;  /* 0x0000028404167890 */ /* 0x000fe2000fffe03f */
[----:B------:R-:W-:Y:S01]  /*1f00*/  HGMMA.64x16x16.F32 R56, gdesc[UR8], RZ, !UPT, gsb0 ;  /* 0x00200000083879f0 */ /* 0x000fe2000c0008ff */
[----:B------:R-:W-:Y:S01]  /*1f10*/  UIADD3 UR10, UR4, 0x80, URZ ;  /* 0x00000080040a7890 */ /* 0x000fe2000fffe03f */
[--C-:B------:R-:W-:Y:S01]  /*1f20*/  IMAD.MOV.U32 R144, RZ, RZ, R151.reuse ;  /* 0x000000ffff907224 */ /* 0x100fe200078e0097 */
        /* <DEDUP_REMOVED lines=47> */
[----:B------:R-:W-:Y:S01]  /*2220*/  IMAD.MOV.U32 R129, RZ, RZ, R151 ;  /* 0x000000ffff817224 */ /* 0x000fe200078e0097 */
[----:B------:R-:W-:Y:S01]  /*2230*/  UIADD3 UR54, UR4, 0x784, URZ ;  /* 0x0000078404367890 */ /* 0x000fe2000fffe03f */
        /* <DEDUP_REMOVED lines=42> */
[--C-:B------:R-:W-:Y:S01]  /*24e0*/  IMAD.MOV.U32 R102, RZ, RZ, R151.reuse ;  /* 0x000000ffff667224 */ /* 0x100fe200078e0097 */
[----:B------:R-:W-:Y:S02]  /*24f0*/  WARPGROUP.DEPBAR.LE gsb0, 0x0 ;  /* 0x00008000000079c5 */ /* 0x000fe40000010000 */
[----:B------:R-:W-:Y:S01]  /*2500*/  WARPGROUP.ARRIVE ;  /* 0x00000000000079c5 */ /* 0x000fe20000000000 */
[--C-:B------:R-:W-:Y:S02]  /*2510*/  IMAD.MOV.U32 R101, RZ, RZ, R151.reuse ;  /* 0x000000ffff657224 */ /* 0x100fe400078e0097 */
[----:B------:R-:W-:-:S02]  /*2520*/  IMAD.MOV.U32 R100, RZ, RZ, R151 ;  /* 0x000000ffff647224 */ /* 0x000fc400078e0097 */
[--C-:B------:R-:W-:Y:S01]  /*2530*/  IMAD.MOV.U32 R98, RZ, RZ, R151.reuse ;  /* 0x000000ffff627224 */ /* 0x100fe200078e0097 */
[----:B------:R-:W-:Y:S01]  /*2540*/  HGMMA.64x16x16.F32 R40, gdesc[UR8], RZ, !UPT, gsb0 ;  /* 0x00200000082879f0 */ /* 0x000fe2000c0008ff */
[----:B------:R-:W-:Y:S01]  /*2550*/  UIADD3 UR10, UR4, 0x180, URZ ;  /* 0x00000180040a7890 */ /* 0x000fe2000fffe03f */
[--C-:B------:R-:W-:Y:S01]  /*2560*/  IMAD.MOV.U32 R97, RZ, RZ, R151.reuse ;  /* 0x000000ffff617224 */ /* 0x100fe200078e0097 */
[----:B------:R-:W-:Y:S01]  /*2570*/  UMOV UR8, UR14 ;  /* 0x0000000e00087c82 */ /* 0x000fe20008000000 */
[----:B------:R-:W-:Y:S01]  /*2580*/  UMOV UR9, UR15 ;  /* 0x0000000f00097c82 */ /* 0x000fe20008000000 */
[----:B------:R-:W-:Y:S01]  /*2590*/  UMOV UR11, 0x40000040 ;  /* 0x40000040000b7882 */ /* 0x000fe20000000000 */
        /* <DEDUP_REMOVED lines=22> */
[--C-:B------:R-:W-:Y:S01]  /*2700*/  IMAD.MOV.U32 R71, RZ, RZ, R151.reuse ;  /* 0x000000ffff477224 */ /* 0x100fe200078e0097 */
[----:B------:R-:W-:Y:S02]  /*2710*/  WARPGROUP.DEPBAR.LE gsb0, 0x0 ;  /* 0x00008000000079c5 */ /* 0x000fe40000010000 */
[----:B------:R-:W-:Y:S01]  /*2720*/  WARPGROUP.ARRIVE ;  /* 0x00000000000079c5 */ /* 0x000fe20000000000 */
[--C-:B------:R-:W-:Y:S02]  /*2730*/  IMAD.MOV.U32 R70, RZ, RZ, R151.reuse ;  /* 0x000000ffff467224 */ /* 0x100fe400078e0097 */
        /* <DEDUP_REMOVED lines=13> */
[----:B------:R-:W-:Y:S01]  /*2810*/  IMAD.MOV.U32 R64, RZ, RZ, R151 ;  /* 0x000000ffff407224 */ /* 0x000fe200078e0097 */
        /* <DEDUP_REMOVED lines=90> */
[----:B------:R-:W-:Y:S02]  /*2dc0*/  UMOV UR56, UR5 ;  /* 0x0000000500387c82 */ /* 0x000fe40008000000 */
[----:B------:R-:W-:Y:S01]  /*2dd0*/  UMOV UR58, UR7 ;  /* 0x00000007003a7c82 */ /* 0x000fe20008000000 */
[----:B------:R-:W-:Y:S01]  /*2de0*/  IMAD.U32 R6, RZ, RZ, UR56 ;  /* 0x00000038ff067e24 */ /* 0x000fe2000f8e00ff */
        /* <DEDUP_REMOVED lines=24> */
[----:B------:R-:W-:Y:S01]  /*2f70*/  R2UR UR11, R19 ;  /* 0x00000000130b72ca */ /* 0x000fe200000e0000 */
[----:B------:R-:W-:-:S06]  /*2f80*/  UIADD3 UR10, UR61, -0x2, URZ ;  /* 0xfffffffe3d0a7890 */ /* 0x000fcc000fffe03f */
[----:B------:R-:W-:-:S06]  /*2f90*/  IMAD.U32 R227, RZ, RZ, UR10 ;  /* 0x0000000affe37e24 */ /* 0x000fcc000f8e00ff */
[----:B------:R-:W-:-:S05]  /*2fa0*/  IMAD.U32 R4, RZ, RZ, UR11 ;  /* 0x0000000bff047e24 */ /* 0x000fca000f8e00ff */
[----:B------:R-:W-:Y:S01]  /*2fb0*/  LEA R4, R4, R215, 0x7 ;  /* 0x000000d704047211 */ /* 0x000fe200078e38ff */
        /* <DEDUP_REMOVED lines=26> */
[----:B------:R-:W-:Y:S01]  /*3160*/  UIMAD UR5, UR61, -0x50, UR15 ;  /* 0xffffffb03d0578a4 */ /* 0x000fe2000f8e020f */
        /* <DEDUP_REMOVED lines=238> */
[----:B------:R-:W-:Y:S02]  /*4050*/  UIADD3 UR6, -UR14, 0x51, UR5 ;  /* 0x000000510e067890 */ /* 0x000fe4000fffe105 */
[----:B------:R-:W-:-:S04]  /*4060*/  UIADD3 UR5, UR5, 0x50, URZ ;  /* 0x0000005005057890 */ /* 0x000fc8000fffe03f */
[----:B------:R-:W-:Y:S02]  /*4070*/  IMAD.U32 R3, RZ, RZ, UR6 ;  /* 0x00000006ff037e24 */ /* 0x000fe4000f8e00ff */
[----:B------:R-:W-:Y:S01]  /*4080*/  IMAD.U32 R5, RZ, RZ, UR5 ;  /* 0x00000005ff057e24 */ /* 0x000fe2000f8e00ff */
[----:B------:R-:W-:Y:S01]  /*4090*/  ULDC UR5, c[0x0][0x988] ;  /* 0x0002620000057ab9 */ /* 0x000fe20000000800 */
[C---:B------:R-:W-:Y:S02]  /*40a0*/  IMAD R3, R214.reuse, -0x2, R3 ;  /* 0xfffffffed6037824 */ /* 0x040fe400078e0203 */
[----:B------:R-:W-:-:S03]  /*40b0*/  IMAD R2, R214, -0x2, R5 ;  /* 0xfffffffed6027824 */ /* 0x000fc600078e0205 */
[----:B------:R-:W-:-:S04]  /*40c0*/  IADD3 R5, R3, 0x8, R4 ;  /* 0x0000000803057810 */ /* 0x000fc80007ffe004 */
[----:B------:R-:W-:Y:S02]  /*40d0*/  VIMNMX R5, R2, R5, PT ;  /* 0x0000000502057248 */ /* 0x000fe40003fe0100 */
[----:B------:R-:W-:Y:S02]  /*40e0*/  VIADDMNMX R2, R4, R3, R2, PT ;  /* 0x0000000304027246 */ /* 0x000fe40003800102 */
[C---:B------:R-:W-:Y:S02]  /*40f0*/  ISETP.GT.AND P2, PT, R5.reuse, RZ, PT ;  /* 0x000000ff0500720c */ /* 0x040fe40003f44270 */
[C---:B------:R-:W-:Y:S02]  /*4100*/  ISETP.GT.AND P3, PT, R5.reuse, 0x1, PT ;  /* 0x000000010500780c */ /* 0x040fe40003f64270 */
[----:B------:R-:W-:Y:S01]  /*4110*/  ISETP.GT.AND P4, PT, R5, 0x8, PT ;  /* 0x000000080500780c */ /* 0x000fe20003f84270 */
        /* <DEDUP_REMOVED lines=62> */
[----:B------:R-:W-:Y:S01]  /*4500*/  UIADD3 UR4, UR15, -UR14, URZ ;  /* 0x8000000e0f047290 */ /* 0x000fe2000fffe03f */
[----:B------:R-:W-:-:S02]  /*4510*/  FSEL R46, R46, -INF , P3 ;  /* 0xff8000002e2e7808 */ /* 0x000fc40001800000 */
[----:B------:R-:W-:Y:S01]  /*4520*/  FMNMX.FTZ R21, R43, R14, !PT ;  /* 0x0000000e2b157209 */ /* 0x000fe20007810000 */
[----:B------:R-:W-:Y:S01]  /*4530*/  ULEA UR4, UR11, UR4, 0x7 ;  /* 0x000000040b047291 */ /* 0x000fe2000f8e383f */
[----:B------:R-:W-:Y:S02]  /*4540*/  ISETP.GT.AND P3, PT, R5, 0x30, PT ;  /* 0x000000300500780c */ /* 0x000fe40003f64270 */
[----:B------:R-:W-:Y:S01]  /*4550*/  FSEL R47, R47, -INF , P2 ;  /* 0xff8000002f2f7808 */ /* 0x000fe20001000000 */
[----:B------:R-:W-:Y:S01]  /*4560*/  UIMAD.WIDE UR6, UR4, 0x66666667, URZ ;  /* 0x66666667040678a5 */ /* 0x000fe2000f8e023f */
[----:B------:R-:W-:Y:S02]  /*4570*/  FMNMX.FTZ R14, R46, R21, !PT ;  /* 0x000000152e0e7209 */ /* 0x000fe40007810000 */
[----:B------:R-:W-:Y:S01]  /*4580*/  ISETP.GT.AND P2, PT, R5, 0x31, PT ;  /* 0x000000310500780c */ /* 0x000fe20003f44270 */
[----:B------:R-:W-:Y:S01]  /*4590*/  USHF.R.U32.HI UR4, URZ, 0x1f, UR7 ;  /* 0x0000001f3f047899 */ /* 0x000fe20008011607 */
[----:B------:R-:W-:-:S03]  /*45a0*/  FMNMX.FTZ R21, R47, R14, !PT ;  /* 0x0000000e2f157209 */ /* 0x000fc60007810000 */
[----:B------:R-:W-:-:S04]  /*45b0*/  ULEA.HI.SX32 UR4, UR7, UR4, 0x1b ;  /* 0x0000000407047291 */ /* 0x000fc8000f8fda3f */
[----:B------:R-:W-:-:S04]  /*45c0*/  UISETP.LT.AND UP0, UPT, URZ, UR4, UPT ;  /* 0x000000043f00728c */ /* 0x000fc8000bf01270 */
[----:B------:R-:W-:-:S04]  /*45d0*/  USEL UR11, URZ, UR4, !UP0 ;  /* 0x000000043f0b7287 */ /* 0x000fc8000c000000 */
[----:B------:R-:W-:Y:S02]  /*45e0*/  UISETP.GE.AND UP0, UPT, UR10, UR11, UPT ;  /* 0x0000000b0a00728c */ /* 0x000fe4000bf06270 */
[----:B------:R-:W-:Y:S01]  /*45f0*/  IMAD.U32 R226, RZ, RZ, UR11 ;  /* 0x0000000bffe27e24 */ /* 0x000fe2000f8e00ff */
[----:B------:R-:W-:Y:S02]  /*4600*/  WARPGROUP.DEPBAR.LE gsb0, 0x0 ;  /* 0x00008000000079c5 */ /* 0x000fe40000010000 */
[----:B------:R-:W-:Y:S01]  /*4610*/  WARPGROUP.ARRIVE ;  /* 0x00000000000079c5 */ /* 0x000fe20000000000 */
[----:B------:R-:W-:Y:S02]  /*4620*/  FSEL R34, R34, -INF , P3 ;  /* 0xff80000022227808 */ /* 0x000fe40001800000 */
[----:B------:R-:W-:Y:S02]  /*4630*/  ISETP.GT.AND P3, PT, R5, 0x38, PT ;  /* 0x000000380500780c */ /* 0x000fe40003f64270 */
[----:B------:R-:W-:Y:S01]  /*4640*/  FSEL R35, R35, -INF , P2 ;  /* 0xff80000023237808 */ /* 0x000fe20001000000 */
[----:B------:R-:W-:Y:S01]  /*4650*/  HGMMA.64x16x16.F32 R24, gdesc[UR56], R24, gsb0 ;  /* 0x00200000381879f0 */ /* 0x000fe20008000818 */
        /* <DEDUP_REMOVED lines=8> */
[----:B------:R-:W-:Y:S01]  /*46e0*/  FMNMX.FTZ R21, R39, R14, !PT ;  /* 0x0000000e27157209 */ /* 0x000fe20007810000 */
[----:B------:R-:W-:Y:S02]  /*46f0*/  WARPGROUP.DEPBAR.LE gsb0, 0x0 ;  /* 0x00008000000079c5 */ /* 0x000fe40000010000 */
[----:B------:R-:W-:Y:S01]  /*4700*/  FSEL R26, R26, -INF , P3 ;  /* 0xff8000001a1a7808 */ /* 0x000fe20001800000 */
[----:B------:R0:W-:Y:S01]  /*4710*/  @!P1 SYNCS.ARRIVE.TRANS64.RED.A1T0 RZ, [R0+URZ], RZ ;  /* 0x000000ff00ff99a7 */ /* 0x0001e2000810043f */
[----:B------:R-:W-:Y:S02]  /*4720*/  ISETP.GT.AND P3, PT, R5, 0x48, PT ;  /* 0x000000480500780c */ /* 0x000fe40003f64270 */
[----:B------:R-:W-:Y:S02]  /*4730*/  FSEL R27, R27, -INF , P2 ;  /* 0xff8000001b1b7808 */ /* 0x000fe40001000000 */
[----:B------:R-:W-:-:S02]  /*4740*/  FMNMX.FTZ R14, R26, R21, !PT ;  /* 0x000000151a0e7209 */ /* 0x000fc40007810000 */
[----:B------:R-:W-:Y:S02]  /*4750*/  ISETP.GT.AND P2, PT, R5, 0x49, PT ;  /* 0x000000490500780c */ /* 0x000fe40003f44270 */
[----:B------:R-:W-:Y:S02]  /*4760*/  FSEL R30, R30, -INF , P3 ;  /* 0xff8000001e1e7808 */ /* 0x000fe40001800000 */
[----:B------:R-:W-:Y:S02]  /*4770*/  FMNMX.FTZ R5, R27, R14, !PT ;  /* 0x0000000e1b057209 */ /* 0x000fe40007810000 */
[----:B------:R-:W-:Y:S02]  /*4780*/  FSEL R31, R31, -INF , P2 ;  /* 0xff8000001f1f7808 */ /* 0x000fe40001000000 */
[----:B------:R-:W-:Y:S02]  /*4790*/  FMNMX.FTZ R14, R30, R5, !PT ;  /* 0x000000051e0e7209 */ /* 0x000fe40007810000 */
[----:B------:R-:W-:-:S02]  /*47a0*/  ISETP.GT.AND P2, PT, R2, RZ, PT ;  /* 0x000000ff0200720c */ /* 0x000fc40003f44270 */
[----:B------:R-:W-:Y:S02]  /*47b0*/  FMNMX.FTZ R14, R31, R14, !PT ;  /* 0x0000000e1f0e7209 */ /* 0x000fe40007810000 */
[----:B------:R-:W-:Y:S02]  /*47c0*/  ISETP.GT.AND P3, PT, R2, 0x1, PT ;  /* 0x000000010200780c */ /* 0x000fe40003f64270 */
[----:B------:R-:W-:Y:S01]  /*47d0*/  FSEL R56, R56, -INF , P2 ;  /* 0xff80000038387808 */ /* 0x000fe20001000000 */
[----:B------:R-:W1:Y:S01]  /*47e0*/  SHFL.BFLY PT, R5, R14, 0x2, 0x1f ;  /* 0x0c401f000e057f89 */ /* 0x000e6200000e0000 */
[----:B------:R-:W-:Y:S02]  /*47f0*/  FSEL R57, R57, -INF , P3 ;  /* 0xff80000039397808 */ /* 0x000fe40001800000 */
[C---:B------:R-:W-:Y:S02]  /*4800*/  ISETP.GT.AND P2, PT, R2.reuse, 0x9, PT ;  /* 0x000000090200780c */ /* 0x040fe40003f44270 */
[----:B------:R-:W-:-:S02]  /*4810*/  ISETP.GT.AND P3, PT, R2, 0x11, PT ;  /* 0x000000110200780c */ /* 0x000fc40003f64270 */
[----:B------:R-:W-:Y:S02]  /*4820*/  FSEL R61, R61, -INF , P2 ;  /* 0xff8000003d3d7808 */ /* 0x000fe40001000000 */
[----:B------:R-:W-:Y:S02]  /*4830*/  ISETP.GT.AND P2, PT, R2, 0x10, PT ;  /* 0x000000100200780c */ /* 0x000fe40003f44270 */
[----:B------:R-:W-:Y:S02]  /*4840*/  FSEL R49, R49, -INF , P3 ;  /* 0xff80000031317808 */ /* 0x000fe40001800000 */
[----:B------:R-:W-:Y:S02]  /*4850*/  FSEL R48, R48, -INF , P2 ;  /* 0xff80000030307808 */ /* 0x000fe40001000000 */
[----:B------:R-:W-:-:S04]  /*4860*/  ISETP.GT.AND P2, PT, R2, 0x18, PT ;  /* 0x000000180200780c */ /* 0x000fc80003f44270 */
[----:B------:R-:W-:Y:S02]  /*4870*/  FSEL R52, R52, -INF , P2 ;  /* 0xff80000034347808 */ /* 0x000fe40001000000 */
[----:B------:R-:W-:Y:S02]  /*4880*/  ISETP.GT.AND P2, PT, R2, 0x20, PT ;  /* 0x000000200200780c */ /* 0x000fe40003f44270 */
[----:B-1----:R-:W-:Y:S02]  /*4890*/  FMNMX.FTZ R20, R14, R5, !PT ;  /* 0x000000050e147209 */ /* 0x002fe40007810000 */
[----:B------:R-:W-:Y:S02]  /*48a0*/  FMNMX.FTZ R5, R56, R57, !PT ;  /* 0x0000003938057209 */ /* 0x000fe40007810000 */
[----:B------:R-:W-:Y:S01]  /*48b0*/  FSEL R40, R40, -INF , P2 ;  /* 0xff80000028287808 */ /* 0x000fe20001000000 */
[----:B------:R-:W1:Y:S01]  /*48c0*/  SHFL.BFLY PT, R21, R20, 0x1, 0x1f ;  /* 0x0c201f0014157f89 */ /* 0x000e6200000e0000 */
        /* <DEDUP_REMOVED lines=12> */
[----:B-1----:R-:W-:-:S02]  /*4990*/  FMNMX.FTZ R3, R20, R21, !PT ;  /* 0x0000001514037209 */ /* 0x002fc40007810000 */
        /* <DEDUP_REMOVED lines=21> */
[----:B------:R-:W1:Y:S01]  /*4af0*/  MUFU.EX2 R59, R59 ;  /* 0x0000003b003b7308 */ /* 0x000e620000000800 */
        /* <DEDUP_REMOVED lines=15> */
[----:B------:R-:W2:Y:S01]  /*4bf0*/  MUFU.EX2 R63, R63 ;  /* 0x0000003f003f7308 */ /* 0x000ea20000000800 */
        /* <DEDUP_REMOVED lines=15> */
[--C-:B------:R-:W-:Y:S01]  /*4cf0*/  FFMA.FTZ R30, R30, UR5, -R14.reuse ;  /* 0x000000051e1e7c23 */ /* 0x100fe2000801080e */
[----:B------:R-:W3:Y:S01]  /*4d00*/  MUFU.EX2 R51, R51 ;  /* 0x0000003300337308 */ /* 0x000ee20000000800 */
[----:B------:R-:W-:Y:S01]  /*4d10*/  FFMA.FTZ R14, R31, UR5, -R14 ;  /* 0x000000051f0e7c23 */ /* 0x000fe2000801080e */
[----:B------:R-:W-:Y:S01]  /*4d20*/  FMNMX.FTZ R2, R29, R2, !PT ;  /* 0x000000021d027209 */ /* 0x000fe20007810000 */
[----:B------:R-:W-:Y:S01]  /*4d30*/  IMAD.MOV.U32 R31, RZ, RZ, R151 ;  /* 0x000000ffff1f7224 */ /* 0x000fe200078e0097 */
[----:B-1----:R-:W-:-:S02]  /*4d40*/  F2FP.F16.F32.PACK_AB R209, R59, R58 ;  /* 0x0000003a3bd1723e */ /* 0x002fc400000000ff */
[----:B--2---:R-:W-:Y:S01]  /*4d50*/  F2FP.F16.F32.PACK_AB R211, R63, R62 ;  /* 0x0000003e3fd3723e */ /* 0x004fe200000000ff */
[----:B------:R-:W1:Y:S01]  /*4d60*/  SHFL.BFLY PT, R5, R2, 0x2, 0x1f ;  /* 0x0c401f0002057f89 */ /* 0x000e6200000e0000 */
[----:B------:R-:W-:Y:S08]  /*4d70*/  MUFU.EX2 R54, R54 ;  /* 0x0000003600367308 */ /* 0x000ff00000000800 */
[----:B------:R-:W-:Y:S01]  /*4d80*/  MUFU.EX2 R195, R14 ;  /* 0x0000000e00c37308 */ /* 0x000fe20000000800 */
[----:B---3--:R-:W-:-:S07]  /*4d90*/  F2FP.F16.F32.PACK_AB R205, R51, R50 ;  /* 0x0000003233cd723e */ /* 0x008fce00000000ff */
[----:B------:R-:W2:Y:S01]  /*4da0*/  MUFU.EX2 R55, R55 ;  /* 0x0000003700377308 */ /* 0x000ea20000000800 */
[----:B-1----:R-:W-:-:S07]  /*4db0*/  FMNMX.FTZ R5, R2, R5, !PT ;  /* 0x0000000502057209 */ /* 0x002fce0007810000 */
[----:B------:R-:W-:Y:S01]  /*4dc0*/  MUFU.EX2 R42, R42 ;  /* 0x0000002a002a7308 */ /* 0x000fe20000000800 */
[----:B------:R-:W1:Y:S07]  /*4dd0*/  SHFL.BFLY PT, R4, R5, 0x1, 0x1f ;  /* 0x0c201f0005047f89 */ /* 0x000e6e00000e0000 */
[----:B------:R-:W3:Y:S01]  /*4de0*/  MUFU.EX2 R43, R43 ;  /* 0x0000002b002b7308 */ /* 0x000ee20000000800 */
[----:B--2---:R-:W-:-:S07]  /*4df0*/  F2FP.F16.F32.PACK_AB R207, R55, R54 ;  /* 0x0000003637cf723e */ /* 0x004fce00000000ff */
[----:B------:R-:W-:Y:S08]  /*4e00*/  MUFU.EX2 R46, R46 ;  /* 0x0000002e002e7308 */ /* 0x000ff00000000800 */
[----:B------:R-:W2:Y:S01]  /*4e10*/  MUFU.EX2 R47, R47 ;  /* 0x0000002f002f7308 */ /* 0x000ea20000000800 */
[----:B---3--:R-:W-:Y:S02]  /*4e20*/  F2FP.F16.F32.PACK_AB R201, R43, R42 ;  /* 0x0000002a2bc9723e */ /* 0x008fe400000000ff */
[----:B-1----:R-:W-:Y:S01]  /*4e30*/  FMNMX.FTZ R4, R5, R4, !PT ;  /* 0x0000000405047209 */ /* 0x002fe20007810000 */
[----:B------:R-:W-:Y:S01]  /*4e40*/  FADD.FTZ R5, R58, R59 ;  /* 0x0000003b3a057221 */ /* 0x000fe20000010000 */
[----:B------:R-:W-:-:S02]  /*4e50*/  IMAD.MOV.U32 R59, RZ, RZ, R151 ;  /* 0x000000ffff3b7224 */ /* 0x000fc400078e0097 */
[C---:B------:R-:W-:Y:S01]  /*4e60*/  FSETP.NEU.FTZ.AND P2, PT, R4.reuse, -INF , PT ;  /* 0xff8000000400780b */ /* 0x040fe20003f5d000 */
[----:B------:R-:W-:Y:S01]  /*4e70*/  FMUL.FTZ R2, R4, UR5 ;  /* 0x0000000504027c20 */ /* 0x000fe20008410000 */
[----:B------:R-:W-:Y:S01]  /*4e80*/  FADD.FTZ R14, R62, R5 ;  /* 0x000000053e0e7221 */ /* 0x000fe20000010000 */
[----:B------:R-:W-:Y:S01]  /*4e90*/  MUFU.EX2 R34, R34 ;  /* 0x0000002200227308 */ /* 0x000fe20000000800 */
[--C-:B------:R-:W-:Y:S02]  /*4ea0*/  IMAD.MOV.U32 R62, RZ, RZ, R151.reuse ;  /* 0x000000ffff3e7224 */ /* 0x100fe400078e0097 */
[----:B------:R-:W-:Y:S01]  /*4eb0*/  FSEL R2, R2, RZ, P2 ;  /* 0x000000ff02027208 */ /* 0x000fe20001000000 */
[----:B------:R-:W-:Y:S01]  /*4ec0*/  FADD.FTZ R5, R63, R14 ;  /* 0x0000000e3f057221 */ /* 0x000fe20000010000 */
[----:B------:R-:W-:Y:S01]  /*4ed0*/  PLOP3.LUT P2, PT, PT, PT, UP0, 0x80, 0x0 ;  /* 0x000000000000781c */ /* 0x000fe20003f4f008 */
[----:B------:R-:W-:Y:S01]  /*4ee0*/  IMAD.MOV.U32 R58, RZ, RZ, R151 ;  /* 0x000000ffff3a7224 */ /* 0x000fe200078e0097 */
[----:B--2---:R-:W-:Y:S01]  /*4ef0*/  F2FP.F16.F32.PACK_AB R203, R47, R46 ;  /* 0x0000002e2fcb723e */ /* 0x004fe200000000ff */
[--C-:B------:R-:W-:Y:S01]  /*4f00*/  FFMA.FTZ R56, R56, UR5, -R2.reuse ;  /* 0x0000000538387c23 */ /* 0x100fe20008010802 */
[--C-:B------:R-:W-:Y:S01]  /*4f10*/  FFMA.FTZ R57, R57, UR5, -R2.reuse ;  /* 0x0000000539397c23 */ /* 0x100fe20008010802 */
[--C-:B------:R-:W-:Y:S01]  /*4f20*/  FFMA.FTZ R60, R60, UR5, -R2.reuse ;  /* 0x000000053c3c7c23 */ /* 0x100fe20008010802 */
[--C-:B------:R-:W-:Y:S01]  /*4f30*/  FFMA.FTZ R61, R61, UR5, -R2.reuse ;  /* 0x000000053d3d7c23 */ /* 0x100fe20008010802 */
[--C-:B------:R-:W-:Y:S01]  /*4f40*/  FFMA.FTZ R48, R48, UR5, -R2.reuse ;  /* 0x0000000530307c23 */ /* 0x100fe20008010802 */
[--C-:B------:R-:W-:Y:S01]  /*4f50*/  FFMA.FTZ R49, R49, UR5, -R2.reuse ;  /* 0x0000000531317c23 */ /* 0x100fe20008010802 */
[----:B------:R-:W-:Y:S01]  /*4f60*/  MUFU.EX2 R56, R56 ;  /* 0x0000003800387308 */ /* 0x000fe20000000800 */
[----:B------:R-:W-:Y:S01]  /*4f70*/  FADD.FTZ R14, R50, R5 ;  /* 0x00000005320e7221 */ /* 0x000fe20000010000 */
[--C-:B------:R-:W-:Y:S01]  /*4f80*/  FFMA.FTZ R52, R52, UR5, -R2.reuse ;  /* 0x0000000534347c23 */ /* 0x100fe20008010802 */
[--C-:B------:R-:W-:Y:S01]  /*4f90*/  FFMA.FTZ R53, R53, UR5, -R2.reuse ;  /* 0x0000000535357c23 */ /* 0x100fe20008010802 */
[----:B------:R-:W-:Y:S01]  /*4fa0*/  FFMA.FTZ R40, R40, UR5, -R2 ;  /* 0x0000000528287c23 */ /* 0x000fe20008010802 */
[----:B------:R-:W-:Y:S01]  /*4fb0*/  FADD.FTZ R21, R51, R14 ;  /* 0x0000000e33157221 */ /* 0x000fe20000010000 */
[--C-:B------:R-:W-:Y:S01]  /*4fc0*/  FFMA.FTZ R41, R41, UR5, -R2.reuse ;  /* 0x0000000529297c23 */ /* 0x100fe20008010802 */
[--C-:B------:R-:W-:Y:S01]  /*4fd0*/  FFMA.FTZ R44, R44, UR5, -R2.reuse ;  /* 0x000000052c2c7c23 */ /* 0x100fe20008010802 */
[----:B------:R-:W1:Y:S01]  /*4fe0*/  MUFU.EX2 R57, R57 ;  /* 0x0000003900397308 */ /* 0x000e620000000800 */
[----:B------:R-:W-:Y:S01]  /*4ff0*/  FADD.FTZ R20, R54, R21 ;  /* 0x0000001536147221 */ /* 0x000fe20000010000 */
[--C-:B------:R-:W-:Y:S01]  /*5000*/  FFMA.FTZ R45, R45, UR5, -R2.reuse ;  /* 0x000000052d2d7c23 */ /* 0x100fe20008010802 */
[--C-:B------:R-:W-:Y:S01]  /*5010*/  FFMA.FTZ R32, R32, UR5, -R2.reuse ;  /* 0x0000000520207c23 */ /* 0x100fe20008010802 */
[----:B------:R-:W-:Y:S01]  /*5020*/  FFMA.FTZ R33, R33, UR5, -R2 ;  /* 0x0000000521217c23 */ /* 0x000fe20008010802 */
[----:B------:R-:W-:Y:S01]  /*5030*/  FADD.FTZ R21, R55, R20 ;  /* 0x0000001437157221 */ /* 0x000fe20000010000 */
[--C-:B------:R-:W-:Y:S01]  /*5040*/  FFMA.FTZ R36, R36, UR5, -R2.reuse ;  /* 0x0000000524247c23 */ /* 0x100fe20008010802 */
[--C-:B------:R-:W-:Y:S01]  /*5050*/  FFMA.FTZ R37, R37, UR5, -R2.reuse ;  /* 0x0000000525257c23 */ /* 0x100fe20008010802 */
[----:B------:R-:W2:Y:S01]  /*5060*/  MUFU.EX2 R60, R60 ;  /* 0x0000003c003c7308 */ /* 0x000ea20000000800 */
[----:B------:R-:W-:Y:S01]  /*5070*/  FADD.FTZ R20, R42, R21 ;  /* 0x000000152a147221 */ /* 0x000fe20000010000 */
[--C-:B------:R-:W-:Y:S01]  /*5080*/  FFMA.FTZ R24, R24, UR5, -R2.reuse ;  /* 0x0000000518187c23 */ /* 0x100fe20008010802 */
[--C-:B------:R-:W-:Y:S01]  /*5090*/  FFMA.FTZ R25, R25, UR5, -R2.reuse ;  /* 0x0000000519197c23 */ /* 0x100fe20008010802 */
[----:B------:R-:W-:Y:S01]  /*50a0*/  FFMA.FTZ R28, R28, UR5, -R2 ;  /* 0x000000051c1c7c23 */ /* 0x000fe20008010802 */
[----:B------:R-:W-:Y:S01]  /*50b0*/  FADD.FTZ R21, R43, R20 ;  /* 0x000000142b157221 */ /* 0x000fe20000010000 */
[----:B------:R-:W-:Y:S01]  /*50c0*/  FFMA.FTZ R2, R29, UR5, -R2 ;  /* 0x000000051d027c23 */ /* 0x000fe20008010802 */
[-C--:B------:R-:W-:Y:S01]  /*50d0*/  MOV R63, R151.reuse ;  /* 0x00000097003f7202 */ /* 0x080fe20000000f00 */
[----:B------:R-:W3:Y:S01]  /*50e0*/  MUFU.EX2 R61, R61 ;  /* 0x0000003d003d7308 */ /* 0x000ee20000000800 */
[----:B-1----:R-:W-:Y:S01]  /*50f0*/  FADD.FTZ R5, R56, R57 ;  /* 0x0000003938057221 */ /* 0x002fe20000010000 */
[----:B------:R-:W-:Y:S01]  /*5100*/  F2FP.F16.F32.PACK_AB R208, R57, R56 ;  /* 0x0000003839d0723e */ /* 0x000fe200000000ff */
[--C-:B------:R-:W-:Y:S01]  /*5110*/  IMAD.MOV.U32 R57, RZ, RZ, R151.reuse ;  /* 0x000000ffff397224 */ /* 0x100fe200078e0097 */
[----:B------:R-:W-:Y:S01]  /*5120*/  MOV R54, R151 ;  /* 0x0000009700367202 */ /* 0x000fe20000000f00 */
[----:B------:R-:W-:-:S02]  /*5130*/  IMAD.MOV.U32 R56, RZ, RZ, R151 ;  /* 0x000000ffff387224 */ /* 0x000fc400078e0097 */
[----:B------:R-:W-:Y:S01]  /*5140*/  IMAD.MOV.U32 R55, RZ, RZ, R151 ;  /* 0x000000ffff377224 */ /* 0x000fe200078e0097 */
[----:B------:R-:W1:Y:S01]  /*5150*/  MUFU.EX2 R48, R48 ;  /* 0x0000003000307308 */ /* 0x000e620000000800 */
[----:B--2---:R-:W-:Y:S01]  /*5160*/  FADD.FTZ R14, R60, R5 ;  /* 0x000000053c0e7221 */ /* 0x004fe20000010000 */
[--C-:B------:R-:W-:Y:S02]  /*5170*/  IMAD.MOV.U32 R51, RZ, RZ, R151.reuse ;  /* 0x000000ffff337224 */ /* 0x100fe400078e0097 */
[--C-:B------:R-:W-:Y:S02]  /*5180*/  IMAD.MOV.U32 R50, RZ, RZ, R151.reuse ;  /* 0x000000ffff327224 */ /* 0x100fe400078e0097 */
[--C-:B------:R-:W-:Y:S02]  /*5190*/  IMAD.MOV.U32 R43, RZ, RZ, R151.reuse ;  /* 0x000000ffff2b7224 */ /* 0x100fe400078e0097 */
[----:B------:R-:W2:Y:S01]  /*51a0*/  MUFU.EX2 R49, R49 ;  /* 0x0000003100317308 */ /* 0x000ea20000000800 */
[C---:B---3--:R-:W-:Y:S01]  /*51b0*/  FADD.FTZ R5, R61.reuse, R14 ;  /* 0x0000000e3d057221 */ /* 0x048fe20000010000 */
[----:B------:R-:W-:Y:S01]  /*51c0*/  F2FP.F16.F32.PACK_AB R210, R61, R60 ;  /* 0x0000003c3dd2723e */ /* 0x000fe200000000ff */
[----:B------:R-:W-:-:S02]  /*51d0*/  IMAD.MOV.U32 R61, RZ, RZ, R151 ;  /* 0x000000ffff3d7224 */ /* 0x000fc400078e0097 */
[--C-:B------:R-:W-:Y:S02]  /*51e0*/  IMAD.MOV.U32 R60, RZ, RZ, R151.reuse ;  /* 0x000000ffff3c7224 */ /* 0x100fe400078e0097 */
[----:B------:R-:W-:Y:S01]  /*51f0*/  IMAD.MOV.U32 R42, RZ, RZ, R151 ;  /* 0x000000ffff2a7224 */ /* 0x000fe200078e0097 */
[----:B------:R-:W0:Y:S01]  /*5200*/  MUFU.EX2 R52, R52 ;  /* 0x0000003400347308 */ /* 0x000e220000000800 */
[----:B-1----:R-:W-:Y:S01]  /*5210*/  FADD.FTZ R14, R48, R5 ;  /* 0x00000005300e7221 */ /* 0x002fe20000010000 */
[----:B------:R-:W-:-:S06]  /*5220*/  IMAD.MOV.U32 R29, RZ, RZ, R151 ;  /* 0x000000ffff1d7224 */ /* 0x000fcc00078e0097 */
[----:B------:R-:W1:Y:S01]  /*5230*/  MUFU.EX2 R53, R53 ;  /* 0x0000003500357308 */ /* 0x000e620000000800 */
[C---:B--2---:R-:W-:Y:S01]  /*5240*/  FADD.FTZ R5, R49.reuse, R14 ;  /* 0x0000000e31057221 */ /* 0x044fe20000010000 */
[----:B------:R-:W-:Y:S01]  /*5250*/  FADD.FTZ R14, R46, R21 ;  /* 0x000000152e0e7221 */ /* 0x000fe20000010000 */
[----:B------:R-:W-:Y:S01]  /*5260*/  F2FP.F16.F32.PACK_AB R204, R49, R48 ;  /* 0x0000003031cc723e */ /* 0x000fe200000000ff */
[--C-:B------:R-:W-:Y:S02]  /*5270*/  IMAD.MOV.U32 R49, RZ, RZ, R151.reuse ;  /* 0x000000ffff317224 */ /* 0x100fe400078e0097 */
[----:B------:R-:W-:Y:S01]  /*5280*/  FADD.FTZ R21, R47, R14 ;  /* 0x0000000e2f157221 */ /* 0x000fe20000010000 */
[----:B------:R-:W-:Y:S01]  /*5290*/  IMAD.MOV.U32 R48, RZ, RZ, R151 ;  /* 0x000000ffff307224 */ /* 0x000fe200078e0097 */
[----:B------:R-:W2:Y:S01]  /*52a0*/  MUFU.EX2 R40, R40 ;  /* 0x0000002800287308 */ /* 0x000ea20000000800 */
[----:B0-----:R-:W-:Y:S01]  /*52b0*/  FADD.FTZ R0, R52, R5 ;  /* 0x0000000534007221 */ /* 0x001fe20000010000 */
[----:B------:R-:W-:Y:S01]  /*52c0*/  FADD.FTZ R14, R34, R21 ;  /* 0x00000015220e7221 */ /* 0x000fe20000010000 */
[----:B------:R-:W-:-:S02]  /*52d0*/  IMAD.MOV.U32 R47, RZ, RZ, R151 ;  /* 0x000000ffff2f7224 */ /* 0x000fc400078e0097 */
        /* <DEDUP_REMOVED lines=21> */
[----:B0-----:R-:W-:-:S07]  /*5430*/  FADD.FTZ R0, R44, R5 ;  /* 0x000000052c007221 */ /* 0x001fce0000010000 */
[----:B------:R-:W0:Y:S01]  /*5440*/  MUFU.EX2 R26, R26 ;  /* 0x0000001a001a7308 */ /* 0x000e220000000800 */
[C---:B-1----:R-:W-:Y:S01]  /*5450*/  FADD.FTZ R21, R39.reuse, R14 ;  /* 0x0000000e27157221 */ /* 0x042fe20000010000 */
[----:B------:R-:W-:Y:S01]  /*5460*/  F2FP.F16.F32.PACK_AB R199, R39, R38 ;  /* 0x0000002627c7723e */ /* 0x000fe200000000ff */
[--C-:B------:R-:W-:Y:S02]  /*5470*/  IMAD.MOV.U32 R39, RZ, RZ, R151.reuse ;  /* 0x000000ffff277224 */ /* 0x100fe400078e0097 */
[----:B------:R-:W-:-:S03]  /*5480*/  IMAD.MOV.U32 R38, RZ, RZ, R151 ;  /* 0x000000ffff267224 */ /* 0x000fc600078e0097 */
[----:B------:R-:W1:Y:S01]  /*5490*/  MUFU.EX2 R32, R32 ;  /* 0x0000002000207308 */ /* 0x000e620000000800 */
[C---:B--2---:R-:W-:Y:S01]  /*54a0*/  FADD.FTZ R5, R45.reuse, R0 ;  /* 0x000000002d057221 */ /* 0x044fe20000010000 */
[----:B------:R-:W-:Y:S01]  /*54b0*/  F2FP.F16.F32.PACK_AB R202, R45, R44 ;  /* 0x0000002c2dca723e */ /* 0x000fe200000000ff */
[----:B------:R-:W-:Y:S01]  /*54c0*/  IMAD.MOV.U32 R44, RZ, RZ, R151 ;  /* 0x000000ffff2c7224 */ /* 0x000fe200078e0097 */
[----:B------:R-:W-:-:S04]  /*54d0*/  MOV R45, R151 ;  /* 0x00000097002d7202 */ /* 0x000fc80000000f00 */
[----:B------:R-:W2:Y:S01]  /*54e0*/  MUFU.EX2 R27, R27 ;  /* 0x0000001b001b7308 */ /* 0x000ea20000000800 */
[----:B0-----:R-:W-:-:S07]  /*54f0*/  FADD.FTZ R14, R26, R21 ;  /* 0x000000151a0e7221 */ /* 0x001fce0000010000 */
[----:B------:R-:W0:Y:S01]  /*5500*/  MUFU.EX2 R33, R33 ;  /* 0x0000002100217308 */ /* 0x000e220000000800 */
[----:B-1----:R-:W-:-:S07]  /*5510*/  FADD.FTZ R0, R32, R5 ;  /* 0x0000000520007221 */ /* 0x002fce0000010000 */
[----:B------:R-:W1:Y:S01]  /*5520*/  MUFU.EX2 R36, R36 ;  /* 0x0000002400247308 */ /* 0x000e620000000800 */
[C---:B--2---:R-:W-:Y:S01]  /*5530*/  FADD.FTZ R21, R27.reuse, R14 ;  /* 0x0000000e1b157221 */ /* 0x044fe20000010000 */
[----:B------:R-:W-:Y:S01]  /*5540*/  F2FP.F16.F32.PACK_AB R193, R27, R26 ;  /* 0x0000001a1bc1723e */ /* 0x000fe200000000ff */
[----:B------:R-:W-:-:S05]  /*5550*/  IMAD.MOV.U32 R26, RZ, RZ, R151 ;  /* 0x000000ffff1a7224 */ /* 0x000fca00078e0097 */
        /* <DEDUP_REMOVED lines=8> */
[----:B--2---:R-:W-:-:S04]  /*55e0*/  FADD.FTZ R14, R30, R21 ;  /* 0x000000151e0e7221 */ /* 0x004fc80000010000 */
[C---:B------:R-:W-:Y:S01]  /*55f0*/  FADD.FTZ R5, R195.reuse, R14 ;  /* 0x0000000ec3057221 */ /* 0x040fe20000010000 */
[----:B------:R-:W-:Y:S01]  /*5600*/  F2FP.F16.F32.PACK_AB R195, R195, R30 ;  /* 0x0000001ec3c3723e */ /* 0x000fe200000000ff */
[--C-:B------:R-:W-:Y:S01]  /*5610*/  IMAD.MOV.U32 R30, RZ, RZ, R151.reuse ;  /* 0x000000ffff1e7224 */ /* 0x100fe200078e0097 */
[----:B------:R-:W2:Y:S01]  /*5620*/  MUFU.EX2 R25, R25 ;  /* 0x0000001900197308 */ /* 0x000ea20000000800 */
[C---:B0-----:R-:W-:Y:S01]  /*5630*/  FADD.FTZ R27, R37.reuse, R0 ;  /* 0x00000000251b7221 */ /* 0x041fe20000010000 */
[----:B------:R-:W-:Y:S01]  /*5640*/  F2FP.F16.F32.PACK_AB R198, R37, R36 ;  /* 0x0000002425c6723e */ /* 0x000fe200000000ff */
[----:B------:R-:W-:Y:S01]  /*5650*/  IMAD.MOV.U32 R37, RZ, RZ, R151 ;  /* 0x000000ffff257224 */ /* 0x000fe200078e0097 */
[----:B------:R-:W-:-:S04]  /*5660*/  MOV R36, R151 ;  /* 0x0000009700247202 */ /* 0x000fc80000000f00 */
[----:B------:R-:W0:Y:S01]  /*5670*/  MUFU.EX2 R28, R28 ;  /* 0x0000001c001c7308 */ /* 0x000e220000000800 */
[----:B-1----:R-:W-:-:S07]  /*5680*/  FADD.FTZ R0, R24, R27 ;  /* 0x0000001b18007221 */ /* 0x002fce0000010000 */
[----:B------:R1:W3:Y:S01]  /*5690*/  MUFU.EX2 R21, R2 ;  /* 0x0000000200157308 */ /* 0x0002e20000000800 */
[C---:B--2---:R-:W-:Y:S01]  /*56a0*/  FADD.FTZ R27, R25.reuse, R0 ;  /* 0x00000000191b7221 */ /* 0x044fe20000010000 */
[----:B------:R-:W-:Y:S01]  /*56b0*/  F2FP.F16.F32.PACK_AB R192, R25, R24 ;  /* 0x0000001819c0723e */ /* 0x000fe200000000ff */
[----:B------:R-:W-:Y:S02]  /*56c0*/  IMAD.MOV.U32 R0, RZ, RZ, 0x3f800000 ;  /* 0x3f800000ff007424 */ /* 0x000fe400078e00ff */
[--C-:B------:R-:W-:Y:S02]  /*56d0*/  IMAD.MOV.U32 R25, RZ, RZ, R151.reuse ;  /* 0x000000ffff197224 */ /* 0x100fe400078e0097 */
[----:B------:R-:W-:Y:S02]  /*56e0*/  IMAD.MOV.U32 R24, RZ, RZ, R151 ;  /* 0x000000ffff187224 */ /* 0x000fe400078e0097 */
[----:B0-----:R-:W-:Y:S01]  /*56f0*/  FADD.FTZ R14, R28, R27 ;  /* 0x0000001b1c0e7221 */ /* 0x001fe20000010000 */
[----:B-1----:R-:W-:-:S02]  /*5700*/  IMAD.MOV.U32 R2, RZ, RZ, 0x3f800000 ;  /* 0x3f800000ff027424 */ /* 0x002fc400078e00ff */
[----:B------:R-:W-:Y:S01]  /*5710*/  IMAD.MOV.U32 R27, RZ, RZ, R151 ;  /* 0x000000ffff1b7224 */ /* 0x000fe200078e0097 */
[C---:B---3--:R-:W-:Y:S01]  /*5720*/  F2FP.F16.F32.PACK_AB R194, R21.reuse, R28 ;  /* 0x0000001c15c2723e */ /* 0x048fe200000000ff */
[----:B------:R-:W-:Y:S01]  /*5730*/  FADD.FTZ R14, R21, R14 ;  /* 0x0000000e150e7221 */ /* 0x000fe20000010000 */
[----:B------:R-:W-:Y:S01]  /*5740*/  MOV R28, R151 ;  /* 0x00000097001c7202 */ /* 0x000fe20000000f00 */
[----:B------:R-:W-:Y:S06]  /*5750*/  @!P2 BRA `(.L_x_2099) ;  /* 0x00000040002ca947 */ /* 0x000fec0003800000 */
[----:B------:R-:W-:Y:S01]  /*5760*/  R2UR UR5, R227 ;  /* 0x00000000e30572ca */ /* 0x000fe200000e0000 */
[----:B------:R-:W-:Y:S01]  /*5770*/  IMAD.MOV.U32 R21, RZ, RZ, R3 ;  /* 0x000000ffff157224 */ /* 0x000fe200078e0003 */
[----:B------:R-:W-:Y:S01]  /*5780*/  R2UR UR4, R16 ;  /* 0x00000000100472ca */ /* 0x000fe200000e0000 */
[----:B------:R-:W-:Y:S01]  /*5790*/  IMAD.MOV.U32 R20, RZ, RZ, R4 ;  /* 0x000000ffff147224 */ /* 0x000fe200078e0004 */
[----:B------:R-:W-:Y:S01]  /*57a0*/  CS2R R150, SRZ ;  /* 0x0000000000967805 */ /* 0x000fe2000001ff00 */
[----:B------:R-:W-:Y:S01]  /*57b0*/  IMAD.MOV.U32 R2, RZ, RZ, 0x3f800000 ;  /* 0x3f800000ff027424 */ /* 0x000fe200078e00ff */
[----:B------:R-:W-:Y:S02]  /*57c0*/  CS2R R146, SRZ ;  /* 0x0000000000927805 */ /* 0x000fe4000001ff00 */
[----:B------:R-:W-:Y:S02]  /*57d0*/  CS2R R142, SRZ ;  /* 0x00000000008e7805 */ /* 0x000fe4000001ff00 */
[----:B------:R-:W-:-:S02]  /*57e0*/  CS2R R138, SRZ ;  /* 0x00000000008a7805 */ /* 0x000fc4000001ff00 */
[----:B------:R-:W-:Y:S02]  /*57f0*/  CS2R R134, SRZ ;  /* 0x0000000000867805 */ /* 0x000fe4000001ff00 */
[----:B------:R-:W-:Y:S02]  /*5800*/  CS2R R130, SRZ ;  /* 0x0000000000827805 */ /* 0x000fe4000001ff00 */
[----:B------:R-:W-:Y:S02]  /*5810*/  CS2R R126, SRZ ;  /* 0x00000000007e7805 */ /* 0x000fe4000001ff00 */
[----:B------:R-:W-:Y:S01]  /*5820*/  CS2R R122, SRZ ;  /* 0x00000000007a7805 */ /* 0x000fe2000001ff00 */
[----:B------:R-:W-:Y:S01]  /*5830*/  IMAD.U32 R228, RZ, RZ, UR5 ;  /* 0x00000005ffe47e24 */ /* 0x000fe2000f8e00ff */
[----:B------:R-:W-:Y:S02]  /*5840*/  CS2R R118, SRZ ;  /* 0x0000000000767805 */ /* 0x000fe4000001ff00 */
[----:B------:R-:W-:-:S02]  /*5850*/  MOV R229, UR4 ;  /* 0x0000000400e57c02 */ /* 0x000fc40008000f00 */
        /* <DEDUP_REMOVED lines=56> */
.L_x_2108:
[----:B------:R-:W-:Y:S01]  /*5be0*/  R2UR UR6, R229 ;  /* 0x00000000e50672ca */ /* 0x000fe200000e0000 */
        /* <DEDUP_REMOVED lines=8> */
.L_x_2100:
[----:B------:R-:W-:Y:S02]  /*5c70*/  R2UR UR4, R17 ;  /* 0x00000000110472ca */ /* 0x000fe400000e0000 */
[----:B------:R-:W-:-:S11]  /*5c80*/  R2UR UR5, R16 ;  /* 0x00000000100572ca */ /* 0x000fd600000e0000 */
[----:B------:R-:W-:Y:S02]  /*5c90*/  ULEA UR4, UR60, UR4, 0x3 ;  /* 0x000000043c047291 */ /* 0x000fe4000f8e183f */
[----:B------:R-:W-:-:S04]  /*5ca0*/  IMAD.U32 R3, RZ, RZ, UR5 ;  /* 0x00000005ff037e24 */ /* 0x000fc8000f8e00ff */
[----:B------:R-:W-:Y:S01]  /*5cb0*/  IMAD.U32 R227, RZ, RZ, UR4 ;  /* 0x00000004ffe37e24 */ /* 0x000fe2000f8e00ff */
[----:B------:R-:W-:-:S04]  /*5cc0*/  SHF.L.U32 R3, R3, 0x1f, RZ ;  /* 0x0000001f03037819 */ /* 0x000fc800000006ff */
[----:B------:R0:W1:Y:S01]  /*5cd0*/  SYNCS.PHASECHK.TRANS64.TRYWAIT P2, [UR4+0x38830], R3 ;  /* 0x03883003ff0075a7 */ /* 0x0000620008040144 */
[----:B------:R-:W-:Y:S05]  /*5ce0*/  @!P0 BRA `(.L_x_2101) ;  /* 0x0000000000048947 */ /* 0x000fea0003800000 */
[----:B------:R-:W-:Y:S01]  /*5cf0*/  BPT.TRAP 0x1 ;  /* 0x000000040000795c */ /* 0x000fe20000300000 */
.L_x_2101:
[----:B-1----:R-:W-:Y:S05]  /*5d00*/  @P2 BRA `(.L_x_2102) ;  /* 0x00000000000c2947 */ /* 0x002fea0003800000 */
[----:B------:R-:W-:-:S13]  /*5d10*/  R2UR UR4, R227 ;  /* 0x00000000e30472ca */ /* 0x000fda00000e0000 */
[----:B------:R-:W1:Y:S02]  /*5d20*/  SYNCS.PHASECHK.TRANS64.TRYWAIT P2, [UR4+0x38830], R3 ;  /* 0x03883003ff0075a7 */ /* 0x000e640008040144 */
[----:B-1----:R-:W-:Y:S05]  /*5d30*/  @!P2 BRA `(.L_x_2103) ;  /* 0x00000110002ca947 */ /* 0x002fea0003800000 */
.L_x_2102:
        /* <DEDUP_REMOVED lines=580> */
.L_x_2104:
[----:B------:R-:W-:Y:S02]  /*8180*/  R2UR UR4, R17 ;  /* 0x00000000110472ca */ /* 0x000fe400000e0000 */
[----:B------:R-:W-:-:S11]  /*8190*/  R2UR UR5, R229 ;  /* 0x00000000e50572ca */ /* 0x000fd600000e0000 */
[----:B------:R-:W-:Y:S02]  /*81a0*/  ULEA UR4, UR61, UR4, 0x3 ;  /* 0x000000043d047291 */ /* 0x000fe4000f8e183f */
[----:B------:R-:W-:-:S05]  /*81b0*/  IMAD.U32 R0, RZ, RZ, UR5 ;  /* 0x00000005ff007e24 */ /* 0x000fca000f8e00ff */
[----:B------:R-:W-:-:S04]  /*81c0*/  SHF.L.U32 R0, R0, 0x1f, RZ ;  /* 0x0000001f00007819 */ /* 0x000fc800000006ff */
[----:B------:R2:W3:Y:S01]  /*81d0*/  SYNCS.PHASECHK.TRANS64.TRYWAIT P2, [UR4+0x38850], R0 ;  /* 0x03885000ff0075a7 */ /* 0x0004e20008040144 */
[----:B------:R-:W-:Y:S05]  /*81e0*/  @!P0 BRA `(.L_x_2105) ;  /* 0x0000000000048947 */ /* 0x000fea0003800000 */
[----:B------:R-:W-:Y:S01]  /*81f0*/  BPT.TRAP 0x1 ;  /* 0x000000040000795c */ /* 0x000fe20000300000 */
.L_x_2105:
[----:B---3--:R-:W-:Y:S05]  /*8200*/  @P2 BRA `(.L_x_2106) ;  /* 0x0000000000082947 */ /* 0x008fea0003800000 */
[----:B------:R-:W3:Y:S02]  /*8210*/  SYNCS.PHASECHK.TRANS64.TRYWAIT P2, [UR4+0x38850], R0 ;  /* 0x03885000ff0075a7 */ /* 0x000ee40008040144 */
[----:B---3--:R-:W-:Y:S05]  /*8220*/  @!P2 BRA `(.L_x_2107) ;  /* 0x000000ec000ca947 */ /* 0x008fea0003800000 */
.L_x_2106:
[----:B------:R-:W-:Y:S01]  /*8230*/  R2UR UR5, R17 ;  /* 0x00000000110572ca */ /* 0x000fe200000e0000 */
[----:B------:R-:W-:Y:S01]  /*8240*/  WARPGROUP.ARRIVE ;  /* 0x00000000000079c5 */ /* 0x000fe20000000000 */
[----:B------:R-:W-:Y:S01]  /*8250*/  UMOV UR7, 0x40000040 ;  /* 0x4000004000077882 */ /* 0x000fe20000000000 */
[----:B------:R-:W-:Y:S01]  /*8260*/  R2UR UR18, R19 ;  /* 0x00000000131272ca */ /* 0x000fe200000e0000 */
[----:B01----:R-:W-:Y:S01]  /*8270*/  IMAD.MOV.U32 R3, RZ, RZ, -0x2 ;  /* 0xfffffffeff037424 */ /* 0x003fe200078e00ff */
[----:B------:R-:W-:Y:S02]  /*8280*/  R2UR UR11, R228 ;  /* 0x00000000e40b72ca */ /* 0x000fe400000e0000 */
[----:B------:R-:W-:Y:S02]  /*8290*/  R2UR UR15, R23 ;  /* 0x00000000170f72ca */ /* 0x000fe400000e0000 */
[----:B------:R-:W-:-:S04]  /*82a0*/  R2UR UR14, R22 ;  /* 0x00000000160e72ca */ /* 0x000fc800000e0000 */
[----:B------:R-:W-:-:S04]  /*82b0*/  UIADD3 UR5, UR5, 0x400, URZ ;  /* 0x0000040005057890 */ /* 0x000fc8000fffe03f */
[----:B------:R-:W-:-:S04]  /*82c0*/  USHF.R.U32.HI UR5, URZ, 0x4, UR5 ;  /* 0x000000043f057899 */ /* 0x000fc80008011605 */
[----:B------:R-:W-:-:S04]  /*82d0*/  ULOP3.LUT UR5, UR5, 0x3fff, URZ, 0xc0, !UPT ;  /* 0x00003fff05057892 */ /* 0x000fc8000f8ec03f */
[----:B------:R-:W-:-:S04]  /*82e0*/  ULOP3.LUT UR5, UR5, 0x2800000, URZ, 0xfc, !UPT ;  /* 0x0280000005057892 */ /* 0x000fc8000f8efc3f */
[----:B------:R-:W-:Y:S02]  /*82f0*/  UIMAD UR10, UR61, 0xa00, UR5 ;  /* 0x00000a003d0a78a4 */ /* 0x000fe4000f8e0205 */
[----:B------:R-:W-:Y:S01]  /*8300*/  USHF.L.U32 UR5, UR18, 0x7, URZ ;  /* 0x0000000712057899 */ /* 0x000fe2000800063f */
[----:B------:R-:W-:-:S03]  /*8310*/  UMOV UR61, UR60 ;  /* 0x0000003c003d7c82 */ /* 0x000fc60008000000 */
[----:B------:R-:W-:Y:S01]  /*8320*/  UIMAD UR5, UR11, -0x50, UR5 ;  /* 0xffffffb00b0578a4 */ /* 0x000fe2000f8e0205 */
[----:B------:R-:W-:-:S08]  /*8330*/  UMOV UR6, UR10 ;  /* 0x0000000a00067c82 */ /* 0x000fd00008000000 */
[----:B------:R-:W-:Y:S01]  /*8340*/  HGMMA.64x256x16.F32 R24, R208, gdesc[UR4].tnspB, R24, gsb0 ;  /* 0x43e00004d0187df0 */ /* 0x000fe20008000818 */
[----:B------:R-:W-:Y:S01]  /*8350*/  UIADD3 UR6, UR10, 0x80, URZ ;  /* 0x000000800a067890 */ /* 0x000fe2000fffe03f */
[----:B------:R-:W-:Y:S01]  /*8360*/  UMOV UR7, 0x40000040 ;  /* 0x4000004000077882 */ /* 0x000fe20000000000 */
[----:B------:R-:W-:-:S04]  /*8370*/  UIADD3 UR5, UR5, 0x1, UR15 ;  /* 0x0000000105057890 */ /* 0x000fc8000fffe00f */
[----:B------:R-:W-:-:S03]  /*8380*/  UIADD3 UR5, UR5, -UR14, URZ ;  /* 0x8000000e05057290 */ /* 0x000fc6000fffe03f */
[----:B------:R-:W-:-:S03]  /*8390*/  ULDC UR14, c[0x0][0x988] ;  /* 0x00026200000e7ab9 */ /* 0x000fc60000000800 */
[----:B--2---:R-:W-:Y:S01]  /*83a0*/  IMAD R0, R214, R3, UR5 ;  /* 0x00000005d6007e24 */ /* 0x004fe2000f8e0203 */
[----:B------:R-:W-:Y:S01]  /*83b0*/  UMOV UR5, UR14 ;  /* 0x0000000e00057c82 */ /* 0x000fe20008000000 */
[----:B------:R-:W-:Y:S02]  /*83c0*/  R2UR UR14, R227 ;  /* 0x00000000e30e72ca */ /* 0x000fe400000e0000 */
[----:B------:R-:W-:-:S05]  /*83d0*/  IMAD.IADD R0, R215, 0x1, R0 ;  /* 0x00000001d7007824 */ /* 0x000fca00078e0200 */
        /* <DEDUP_REMOVED lines=8> */
[C---:B------:R-:W-:Y:S02]  /*8460*/  ISETP.GT.AND P2, PT, R0.reuse, 0x10, PT ;  /* 0x000000100000780c */ /* 0x040fe40003f44270 */
[----:B------:R-:W-:Y:S02]  /*8470*/  FSEL R189, R189, -INF , P3 ;  /* 0xff800000bdbd7808 */ /* 0x000fe40001800000 */
[----:B------:R-:W-:Y:S02]  /*8480*/  ISETP.GT.AND P3, PT, R0, 0x11, PT ;  /* 0x000000110000780c */ /* 0x000fe40003f64270 */
[----:B------:R-:W-:-:S02]  /*8490*/  FSEL R176, R176, -INF , P2 ;  /* 0xff800000b0b07808 */ /* 0x000fc40001000000 */
[C---:B------:R-:W-:Y:S02]  /*84a0*/  ISETP.GT.AND P2, PT, R0.reuse, 0x18, PT ;  /* 0x000000180000780c */ /* 0x040fe40003f44270 */
[----:B------:R-:W-:Y:S02]  /*84b0*/  FSEL R177, R177, -INF , P3 ;  /* 0xff800000b1b17808 */ /* 0x000fe40001800000 */
[----:B------:R-:W-:Y:S02]  /*84c0*/  ISETP.GT.AND P3, PT, R0, 0x19, PT ;  /* 0x000000190000780c */ /* 0x000fe40003f64270 */
[----:B------:R-:W-:Y:S02]  /*84d0*/  FSEL R180, R180, -INF , P2 ;  /* 0xff800000b4b47808 */ /* 0x000fe40001000000 */
[----:B------:R-:W-:Y:S02]  /*84e0*/  ISETP.GT.AND P2, PT, R0, 0x20, PT ;  /* 0x000000200000780c */ /* 0x000fe40003f44270 */
[----:B------:R-:W-:-:S02]  /*84f0*/  FSEL R181, R181, -INF , P3 ;  /* 0xff800000b5b57808 */ /* 0x000fc40001800000 */
        /* <DEDUP_REMOVED lines=20> */
[C---:B------:R-:W-:Y:S01]  /*8640*/  ISETP.GT.AND P3, PT, R0.reuse, 0x49, PT ;  /* 0x000000490000780c */ /* 0x040fe20003f64270 */
[----:B------:R-:W-:Y:S01]  /*8650*/  VIADD R0, R0, 0x8 ;  /* 0x0000000800007836 */ /* 0x000fe20000000000 */
[----:B------:R-:W-:Y:S02]  /*8660*/  FSEL R156, R156, -INF , P2 ;  /* 0xff8000009c9c7808 */ /* 0x000fe40001000000 */
[----:B------:R-:W-:Y:S02]  /*8670*/  FSEL R157, R157, -INF , P3 ;  /* 0xff8000009d9d7808 */ /* 0x000fe40001800000 */
[----:B------:R-:W-:-:S02]  /*8680*/  ISETP.GT.AND P2, PT, R0, RZ, PT ;  /* 0x000000ff0000720c */ /* 0x000fc40003f44270 */
        /* <DEDUP_REMOVED lines=23> */
[----:B------:R-:W-:Y:S01]  /*8800*/  FSEL R158, R158, -INF , P3 ;  /* 0xff8000009e9e7808 */ /* 0x000fe20001800000 */
        /* <DEDUP_REMOVED lines=13> */
[----:B------:R-:W-:-:S04]  /*88e0*/  FMNMX.FTZ R201, R185, R2, !PT ;  /* 0x00000002b9c97209 */ /* 0x000fc80007810000 */
[----:B------:R-:W-:-:S15]  /*88f0*/  FMNMX.FTZ R2, R188, R201, !PT ;  /* 0x000000c9bc027209 */ /* 0x000fde0007810000 */
[----:B------:R-:W-:-:S03]  /*8900*/  NOP ;  /* 0x0000000000007918 */ /* 0x000fc60000000000 */
        /* <DEDUP_REMOVED lines=21> */
[----:B0-----:R-:W-:Y:S02]  /*8a60*/  FMNMX.FTZ R201, R2, R201, !PT ;  /* 0x000000c902c97209 */ /* 0x001fe40007810000 */
[----:B------:R-:W-:-:S03]  /*8a70*/  FMNMX.FTZ R2, R186, R21, !PT ;  /* 0x00000015ba027209 */ /* 0x000fc60007810000 */
[----:B------:R-:W0:Y:S02]  /*8a80*/  SHFL.BFLY PT, R4, R201, 0x1, 0x1f ;  /* 0x0c201f00c9047f89 */ /* 0x000e2400000e0000 */
[----:B0-----:R-:W-:-:S04]  /*8a90*/  FMNMX.FTZ R4, R201, R4, !PT ;  /* 0x00000004c9047209 */ /* 0x001fc80007810000 */
[C---:B------:R-:W-:Y:S01]  /*8aa0*/  FSETP.NEU.FTZ.AND P2, PT, R4.reuse, -INF , PT ;  /* 0xff8000000400780b */ /* 0x040fe20003f5d000 */
[----:B------:R-:W-:Y:S01]  /*8ab0*/  FMUL.FTZ R184, R4, UR5 ;  /* 0x0000000504b87c20 */ /* 0x000fe20008410000 */
[----:B------:R-:W-:Y:S02]  /*8ac0*/  WARPGROUP.DEPBAR.LE gsb0, 0x0 ;  /* 0x00008000000079c5 */ /* 0x000fe40000010000 */
[----:B------:R-:W-:Y:S01]  /*8ad0*/  FMNMX.FTZ R197, R187, R2, !PT ;  /* 0x00000002bbc57209 */ /* 0x000fe20007810000 */
[----:B------:R-:W-:Y:S01]  /*8ae0*/  WARPGROUP.ARRIVE ;  /* 0x00000000000079c5 */ /* 0x000fe20000000000 */
[----:B------:R-:W-:Y:S02]  /*8af0*/  FSEL R2, R184, RZ, P2 ;  /* 0x000000ffb8027208 */ /* 0x000fe40001000000 */
[----:B------:R-:W-:-:S03]  /*8b00*/  FMNMX.FTZ R184, R190, R197, !PT ;  /* 0x000000c5beb87209 */ /* 0x000fc60007810000 */
[--C-:B------:R-:W-:Y:S01]  /*8b10*/  FFMA.FTZ R197, R3, UR5, -R2.reuse ;  /* 0x0000000503c57c23 */ /* 0x100fe20008010802 */
[----:B------:R-:W-:Y:S01]  /*8b20*/  FMNMX.FTZ R3, R191, R184, !PT ;  /* 0x000000b8bf037209 */ /* 0x000fe20007810000 */
[----:B------:R-:W-:Y:S01]  /*8b30*/  HGMMA.64x256x16.F32 R24, R192, gdesc[UR4].tnspB, R24, gsb0 ;  /* 0x43e00004c0187df0 */ /* 0x000fe20008000818 */
        /* <DEDUP_REMOVED lines=50> */
[----:B0-----:R-:W-:Y:S02]  /*8e60*/  FSEL R177, R159, -INF , P4 ;  /* 0xff8000009fb17808 */ /* 0x001fe40002000000 */
[----:B------:R-:W-:Y:S02]  /*8e70*/  FMNMX.FTZ R0, R158, R3, !PT ;  /* 0x000000039e007209 */ /* 0x000fe40007810000 */
[----:B------:R-:W-:Y:S02]  /*8e80*/  R2UR UR6, R226 ;  /* 0x00000000e20672ca */ /* 0x000fe400000e0000 */
[----:B------:R-:W-:Y:S01]  /*8e90*/  FMNMX.FTZ R0, R177, R0, !PT ;  /* 0x00000000b1007209 */ /* 0x000fe20007810000 */
[----:B------:R0:W-:Y:S04]  /*8ea0*/  MUFU.EX2 R159, R181 ;  /* 0x000000b5009f7308 */ /* 0x0001e80000000800 */
[----:B------:R-:W1:Y:S04]  /*8eb0*/  SHFL.BFLY PT, R3, R0, 0x2, 0x1f ;  /* 0x0c401f0000037f89 */ /* 0x000e6800000e0000 */
[----:B------:R-:W-:Y:S01]  /*8ec0*/  MUFU.EX2 R210, R210 ;  /* 0x000000d200d27308 */ /* 0x000fe20000000800 */
[----:B0-----:R-:W-:Y:S01]  /*8ed0*/  FSEL R181, R4, RZ, P2 ;  /* 0x000000ff04b57208 */ /* 0x001fe20001000000 */
[----:B------:R-:W-:Y:S01]  /*8ee0*/  UISETP.GT.AND UP0, UPT, UR11, UR6, UPT ;  /* 0x000000060b00728c */ /* 0x000fe2000bf04270 */
[----:B------:R-:W-:-:S03]  /*8ef0*/  R2UR UR6, R16 ;  /* 0x00000000100672ca */ /* 0x000fc600000e0000 */
[----:B------:R-:W-:Y:S02]  /*8f00*/  FADD.FTZ R181, -R181, R20 ;  /* 0x00000014b5b57221 */ /* 0x000fe40000010100 */
[----:B------:R-:W-:Y:S08]  /*8f10*/  MUFU.EX2 R175, R189 ;  /* 0x000000bd00af7308 */ /* 0x000ff00000000800 */
[----:B------:R-:W-:Y:S01]  /*8f20*/  MUFU.EX2 R204, R204 ;  /* 0x000000cc00cc7308 */ /* 0x000fe20000000800 */
[----:B------:R-:W-:Y:S01]  /*8f30*/  IMAD.U32 R229, RZ, RZ, UR6 ;  /* 0x00000006ffe57e24 */ /* 0x000fe2000f8e00ff */
[----:B-1----:R-:W-:Y:S01]  /*8f40*/  FMNMX.FTZ R160, R0, R3, !PT ;  /* 0x0000000300a07209 */ /* 0x002fe20007810000 */
[----:B------:R-:W-:-:S05]  /*8f50*/  FMUL.FTZ R0, R181, UR5 ;  /* 0x00000005b5007c20 */ /* 0x000fca0008410000 */
[----:B------:R-:W-:Y:S01]  /*8f60*/  MUFU.EX2 R206, R206 ;  /* 0x000000ce00ce7308 */ /* 0x000fe20000000800 */
[----:B------:R-:W0:Y:S07]  /*8f70*/  SHFL.BFLY PT, R3, R160, 0x1, 0x1f ;  /* 0x0c201f00a0037f89 */ /* 0x000e2e00000e0000 */
[----:B------:R-:W1:Y:S08]  /*8f80*/  MUFU.EX2 R0, R0 ;  /* 0x0000000000007308 */ /* 0x000e700000000800 */
[----:B------:R-:W-:Y:S08]  /*8f90*/  MUFU.EX2 R200, R200 ;  /* 0x000000c800c87308 */ /* 0x000ff00000000800 */
[----:B------:R-:W-:Y:S01]  /*8fa0*/  MUFU.EX2 R169, R169 ;  /* 0x000000a900a97308 */ /* 0x000fe20000000800 */
[----:B0-----:R-:W-:-:S04]  /*8fb0*/  FMNMX.FTZ R3, R160, R3, !PT ;  /* 0x00000003a0037209 */ /* 0x001fc80007810000 */
[C---:B------:R-:W-:Y:S01]  /*8fc0*/  FSETP.NEU.FTZ.AND P2, PT, R3.reuse, -INF , PT ;  /* 0xff8000000300780b */ /* 0x040fe20003f5d000 */
[C---:B------:R-:W-:Y:S02]  /*8fd0*/  FMUL.FTZ R2, R3.reuse, UR5 ;  /* 0x0000000503027c20 */ /* 0x040fe40008410000 */
[----:B------:R-:W-:Y:S03]  /*8fe0*/  MUFU.EX2 R202, R202 ;  /* 0x000000ca00ca7308 */ /* 0x000fe60000000800 */
[----:B------:R-:W-:Y:S02]  /*8ff0*/  FSEL R181, R2, RZ, P2 ;  /* 0x000000ff02b57208 */ /* 0x000fe40001000000 */
[----:B------:R-:W-:Y:S02]  /*9000*/  FSEL R2, R3, RZ, P2 ;  /* 0x000000ff03027208 */ /* 0x000fe40001000000 */
[----:B------:R-:W-:Y:S01]  /*9010*/  PLOP3.LUT P2, PT, PT, PT, UP0, 0x80, 0x0 ;  /* 0x000000000000781c */ /* 0x000fe20003f4f008 */
[--C-:B------:R-:W-:Y:S01]  /*9020*/  FFMA.FTZ R209, R186, UR5, -R181.reuse ;  /* 0x00000005bad17c23 */ /* 0x100fe200080108b5 */
[----:B------:R-:W-:Y:S01]  /*9030*/  FFMA.FTZ R20, R187, UR5, -R181 ;  /* 0x00000005bb147c23 */ /* 0x000fe200080108b5 */
[----:B------:R-:W-:Y:S01]  /*9040*/  FADD.FTZ R2, -R2, R21 ;  /* 0x0000001502027221 */ /* 0x000fe20000010100 */
[----:B-1----:R-:W-:Y:S01]  /*9050*/  FFMA.FTZ R21, R0, R14, R179 ;  /* 0x0000000e00157223 */ /* 0x002fe200000100b3 */
[--C-:B------:R-:W-:Y:S01]  /*9060*/  FFMA.FTZ R211, R190, UR5, -R181.reuse ;  /* 0x00000005bed37c23 */ /* 0x100fe200080108b5 */
[----:B------:R-:W-:Y:S01]  /*9070*/  FFMA.FTZ R201, R170, UR5, -R181 ;  /* 0x00000005aac97c23 */ /* 0x000fe200080108b5 */
[----:B------:R-:W-:Y:S01]  /*9080*/  FMUL.FTZ R2, R2, UR5 ;  /* 0x0000000502027c20 */ /* 0x000fe20008410000 */
[----:B------:R-:W-:Y:S01]  /*9090*/  MUFU.EX2 R209, R209 ;  /* 0x000000d100d17308 */ /* 0x000fe20000000800 */
[----:B------:R-:W-:Y:S01]  /*90a0*/  FADD.FTZ R21, R208, R21 ;  /* 0x00000015d0157221 */ /* 0x000fe20000010000 */
[--C-:B------:R-:W-:Y:S01]  /*90b0*/  FFMA.FTZ R160, R191, UR5, -R181.reuse ;  /* 0x00000005bfa07c23 */ /* 0x100fe200080108b5 */
[----:B------:R-:W-:Y:S01]  /*90c0*/  FFMA.FTZ R170, R171, UR5, -R181 ;  /* 0x00000005abaa7c23 */ /* 0x000fe200080108b5 */
[----:B------:R-:W-:-:S02]  /*90d0*/  IMAD.U32 R171, RZ, RZ, UR14 ;  /* 0x0000000effab7e24 */ /* 0x000fc4000f8e00ff */
[----:B------:R-:W-:Y:S01]  /*90e0*/  FADD.FTZ R14, R210, R21 ;  /* 0x00000015d20e7221 */ /* 0x000fe20000010000 */
[--C-:B------:R-:W-:Y:S01]  /*90f0*/  FFMA.FTZ R205, R178, UR5, -R181.reuse ;  /* 0x00000005b2cd7c23 */ /* 0x100fe200080108b5 */
[--C-:B------:R-:W-:Y:S01]  /*9100*/  FFMA.FTZ R164, R184, UR5, -R181.reuse ;  /* 0x00000005b8a47c23 */ /* 0x100fe200080108b5 */
[----:B------:R-:W0:Y:S01]  /*9110*/  MUFU.EX2 R2, R2 ;  /* 0x0000000200027308 */ /* 0x000e220000000800 */
[----:B------:R-:W-:Y:S01]  /*9120*/  FADD.FTZ R21, R175, R14 ;  /* 0x0000000eaf157221 */ /* 0x000fe20000010000 */
[----:B------:R-:W-:Y:S01]  /*9130*/  @!P1 IADD3 R14, R171, 0x38840, RZ ;  /* 0x00038840ab0e9810 */ /* 0x000fe20007ffe0ff */
[--C-:B------:R-:W-:Y:S01]  /*9140*/  FFMA.FTZ R207, R182, UR5, -R181.reuse ;  /* 0x00000005b6cf7c23 */ /* 0x100fe200080108b5 */
[--C-:B------:R-:W-:Y:S01]  /*9150*/  FFMA.FTZ R168, R183, UR5, -R181.reuse ;  /* 0x00000005b7a87c23 */ /* 0x100fe200080108b5 */
[----:B------:R-:W-:Y:S01]  /*9160*/  FFMA.FTZ R203, R174, UR5, -R181 ;  /* 0x00000005aecb7c23 */ /* 0x000fe200080108b5 */
[----:B------:R-:W-:Y:S01]  /*9170*/  @!P1 PRMT R14, RZ, 0x654, R14 ;  /* 0x00000654ff0e9816 */ /* 0x000fe2000000000e */
[----:B------:R-:W-:Y:S01]  /*9180*/  FADD.FTZ R174, R204, R21 ;  /* 0x00000015ccae7221 */ /* 0x000fe20000010000 */
[----:B------:R-:W1:Y:S01]  /*9190*/  MUFU.EX2 R20, R20 ;  /* 0x0000001400147308 */ /* 0x000e620000000800 */
[--C-:B------:R-:W-:Y:S01]  /*91a0*/  FFMA.FTZ R172, R185, UR5, -R181.reuse ;  /* 0x00000005b9ac7c23 */ /* 0x100fe200080108b5 */
[--C-:B------:R-:W-:Y:S01]  /*91b0*/  FFMA.FTZ R197, R162, UR5, -R181.reuse ;  /* 0x00000005a2c57c23 */ /* 0x100fe200080108b5 */
[----:B------:R-:W-:Y:S01]  /*91c0*/  FADD.FTZ R21, R167, R174 ;  /* 0x000000aea7157221 */ /* 0x000fe20000010000 */
[--C-:B------:R-:W-:Y:S01]  /*91d0*/  FFMA.FTZ R162, R163, UR5, -R181.reuse ;  /* 0x00000005a3a27c23 */ /* 0x100fe200080108b5 */
[--C-:B------:R-:W-:Y:S01]  /*91e0*/  FFMA.FTZ R199, R166, UR5, -R181.reuse ;  /* 0x00000005a6c77c23 */ /* 0x100fe200080108b5 */
[----:B------:R-:W-:Y:S01]  /*91f0*/  FFMA.FTZ R176, R176, UR5, -R181 ;  /* 0x00000005b0b07c23 */ /* 0x000fe200080108b5 */
[----:B------:R-:W-:Y:S01]  /*9200*/  FADD.FTZ R174, R206, R21 ;  /* 0x00000015ceae7221 */ /* 0x000fe20000010000 */
[----:B------:R-:W-:Y:S01]  /*9210*/  MUFU.EX2 R211, R211 ;  /* 0x000000d300d37308 */ /* 0x000fe20000000800 */
[----:B0-----:R-:W-:Y:S01]  /*9220*/  FFMA.FTZ R5, R2, R5, R209 ;  /* 0x0000000502057223 */ /* 0x001fe200000100d1 */
[--C-:B------:R-:W-:Y:S01]  /*9230*/  FFMA.FTZ R155, R155, UR5, -R181.reuse ;  /* 0x000000059b9b7c23 */ /* 0x100fe200080108b5 */
[----:B------:R-:W-:Y:S01]  /*9240*/  FADD.FTZ R21, R159, R174 ;  /* 0x000000ae9f157221 */ /* 0x000fe20000010000 */
[--C-:B------:R-:W-:Y:S01]  /*9250*/  FFMA.FTZ R158, R158, UR5, -R181.reuse ;  /* 0x000000059e9e7c23 */ /* 0x100fe200080108b5 */
[----:B------:R-:W-:Y:S01]  /*9260*/  FFMA.FTZ R177, R177, UR5, -R181 ;  /* 0x00000005b1b17c23 */ /* 0x000fe200080108b5 */
[----:B------:R-:W-:-:S02]  /*9270*/  IMAD.U32 R171, RZ, RZ, UR4 ;  /* 0x00000004ffab7e24 */ /* 0x000fc4000f8e00ff */
[----:B------:R-:W-:Y:S01]  /*9280*/  FADD.FTZ R174, R200, R21 ;  /* 0x00000015c8ae7221 */ /* 0x000fe20000010000 */
[----:B------:R-:W-:Y:S01]  /*9290*/  MUFU.EX2 R160, R160 ;  /* 0x000000a000a07308 */ /* 0x000fe20000000800 */
[----:B------:R-:W-:Y:S01]  /*92a0*/  UIADD3 UR4, UR11, -0x1, URZ ;  /* 0xffffffff0b047890 */ /* 0x000fe2000fffe03f */
[----:B------:R-:W-:Y:S02]  /*92b0*/  @!P1 VIADD R163, R171, 0x38860 ;  /* 0x00038860aba39836 */ /* 0x000fe40000000000 */
[----:B------:R-:W-:Y:S01]  /*92c0*/  FADD.FTZ R21, R169, R174 ;  /* 0x000000aea9157221 */ /* 0x000fe20000010000 */
[----:B-1----:R-:W-:Y:S02]  /*92d0*/  F2FP.F16.F32.PACK_AB R209, R20, R209 ;  /* 0x000000d114d1723e */ /* 0x002fe400000000ff */
[----:B------:R-:W-:Y:S01]  /*92e0*/  F2FP.F16.F32.PACK_AB R208, R208, R179 ;  /* 0x000000b3d0d0723e */ /* 0x000fe200000000ff */
[----:B------:R-:W-:Y:S01]  /*92f0*/  FADD.FTZ R166, R202, R21 ;  /* 0x00000015caa67221 */ /* 0x000fe20000010000 */
[----:B------:R-:W-:Y:S01]  /*9300*/  MUFU.EX2 R205, R205 ;  /* 0x000000cd00cd7308 */ /* 0x000fe20000000800 */
[----:B------:R-:W-:Y:S01]  /*9310*/  @!P1 PRMT R163, RZ, 0x654, R163 ;  /* 0x00000654ffa39816 */ /* 0x000fe200000000a3 */
[----:B------:R-:W-:Y:S01]  /*9320*/  IMAD.U32 R228, RZ, RZ, UR4 ;  /* 0x00000004ffe47e24 */ /* 0x000fe2000f8e00ff */
[----:B------:R-:W-:-:S02]  /*9330*/  F2FP.F16.F32.PACK_AB R210, R175, R210 ;  /* 0x000000d2afd2723e */ /* 0x000fc400000000ff */
[----:B------:R-:W-:Y:S02]  /*9340*/  F2FP.F16.F32.PACK_AB R204, R167, R204 ;  /* 0x000000cca7cc723e */ /* 0x000fe400000000ff */
[----:B------:R-:W-:Y:S01]  /*9350*/  F2FP.F16.F32.PACK_AB R206, R159, R206 ;  /* 0x000000ce9fce723e */ /* 0x000fe200000000ff */
[----:B------:R-:W-:Y:S01]  /*9360*/  MUFU.EX2 R164, R164 ;  /* 0x000000a400a47308 */ /* 0x000fe20000000800 */
[----:B------:R-:W-:-:S07]  /*9370*/  F2FP.F16.F32.PACK_AB R200, R169, R200 ;  /* 0x000000c8a9c8723e */ /* 0x000fce00000000ff */
[----:B------:R-:W-:Y:S08]  /*9380*/  MUFU.EX2 R207, R207 ;  /* 0x000000cf00cf7308 */ /* 0x000ff00000000800 */
[----:B------:R-:W-:Y:S08]  /*9390*/  MUFU.EX2 R168, R168 ;  /* 0x000000a800a87308 */ /* 0x000ff00000000800 */
[----:B------:R-:W-:Y:S08]  /*93a0*/  MUFU.EX2 R201, R201 ;  /* 0x000000c900c97308 */ /* 0x000ff00000000800 */
[----:B------:R-:W-:Y:S08]  /*93b0*/  MUFU.EX2 R170, R170 ;  /* 0x000000aa00aa7308 */ /* 0x000ff00000000800 */
[----:B------:R-:W0:Y:S08]  /*93c0*/  MUFU.EX2 R173, R173 ;  /* 0x000000ad00ad7308 */ /* 0x000e300000000800 */
[----:B------:R-:W-:Y:S08]  /*93d0*/  MUFU.EX2 R203, R203 ;  /* 0x000000cb00cb7308 */ /* 0x000ff00000000800 */
[----:B------:R-:W1:Y:S01]  /*93e0*/  MUFU.EX2 R196, R196 ;  /* 0x000000c400c47308 */ /* 0x000e620000000800 */
[C---:B0-----:R-:W-:Y:S01]  /*93f0*/  FADD.FTZ R21, R173.reuse, R166 ;  /* 0x000000a6ad157221 */ /* 0x041fe20000010000 */
[----:B------:R-:W-:-:S06]  /*9400*/  F2FP.F16.F32.PACK_AB R202, R173, R202 ;  /* 0x000000caadca723e */ /* 0x000fcc00000000ff */
[----:B------:R-:W-:Y:S08]  /*9410*/  MUFU.EX2 R172, R172 ;  /* 0x000000ac00ac7308 */ /* 0x000ff00000000800 */
[----:B------:R-:W0:Y:S01]  /*9420*/  MUFU.EX2 R161, R161 ;  /* 0x000000a100a17308 */ /* 0x000e220000000800 */
[----:B-1----:R-:W-:Y:S01]  /*9430*/  FADD.FTZ R166, R196, R21 ;  /* 0x00000015c4a67221 */ /* 0x002fe20000010000 */
[----:B------:R-:W-:-:S02]  /*9440*/  WARPGROUP.DEPBAR.LE gsb0, 0x0 ;  /* 0x00008000000079c5 */ /* 0x000fc40000010000 */
[----:B------:R1:W-:Y:S04]  /*9450*/  @!P1 SYNCS.ARRIVE.TRANS64.RED.A1T0 RZ, [R14+URZ], RZ ;  /* 0x000000ff0eff99a7 */ /* 0x0003e8000810043f */
[----:B------:R-:W-:Y:S01]  /*9460*/  MUFU.EX2 R197, R197 ;  /* 0x000000c500c57308 */ /* 0x000fe20000000800 */
[----:B------:R-:W-:Y:S01]  /*9470*/  FFMA.FTZ R193, R154, UR5, -R181 ;  /* 0x000000059ac17c23 */ /* 0x000fe200080108b5 */
[----:B-1----:R-:W-:-:S06]  /*9480*/  FADD.FTZ R14, R20, R5 ;  /* 0x00000005140e7221 */ /* 0x002fcc0000010000 */
[----:B------:R-:W1:Y:S01]  /*9490*/  MUFU.EX2 R198, R198 ;  /* 0x000000c600c67308 */ /* 0x000e620000000800 */
[----:B0-----:R-:W-:Y:S01]  /*94a0*/  FADD.FTZ R21, R161, R166 ;  /* 0x000000a6a1157221 */ /* 0x001fe20000010000 */
[----:B------:R0:W-:Y:S01]  /*94b0*/  @!P1 SYNCS.ARRIVE.TRANS64.RED.A1T0 RZ, [R163+URZ], RZ ;  /* 0x000000ffa3ff99a7 */ /* 0x0001e2000810043f */
[----:B------:R-:W-:Y:S01]  /*94c0*/  FADD.FTZ R5, R211, R14 ;  /* 0x0000000ed3057221 */ /* 0x000fe20000010000 */
[----:B------:R-:W-:Y:S01]  /*94d0*/  F2FP.F16.F32.PACK_AB R196, R161, R196 ;  /* 0x000000c4a1c4723e */ /* 0x000fe200000000ff */
[----:B------:R-:W-:Y:S01]  /*94e0*/  IMAD.MOV.U32 R20, RZ, RZ, R4 ;  /* 0x000000ffff147224 */ /* 0x000fe200078e0004 */
[C---:B------:R-:W-:Y:S01]  /*94f0*/  F2FP.F16.F32.PACK_AB R211, R160.reuse, R211 ;  /* 0x000000d3a0d3723e */ /* 0x040fe200000000ff */
[----:B------:R-:W-:Y:S01]  /*9500*/  FADD.FTZ R14, R160, R5 ;  /* 0x00000005a00e7221 */ /* 0x000fe20000010000 */
[----:B------:R-:W-:Y:S03]  /*9510*/  MUFU.EX2 R162, R162 ;  /* 0x000000a200a27308 */ /* 0x000fe60000000800 */
[----:B------:R-:W-:Y:S01]  /*9520*/  FADD.FTZ R5, R205, R14 ;  /* 0x0000000ecd057221 */ /* 0x000fe20000010000 */
[----:B------:R-:W-:-:S03]  /*9530*/  F2FP.F16.F32.PACK_AB R205, R164, R205 ;  /* 0x000000cda4cd723e */ /* 0x000fc600000000ff */
[----:B------:R-:W-:Y:S01]  /*9540*/  FADD.FTZ R14, R164, R5 ;  /* 0x00000005a40e7221 */ /* 0x000fe20000010000 */
[----:B------:R-:W2:Y:S01]  /*9550*/  MUFU.EX2 R165, R165 ;  /* 0x000000a500a57308 */ /* 0x000ea20000000800 */
[----:B-1----:R-:W-:Y:S02]  /*9560*/  FADD.FTZ R166, R198, R21 ;  /* 0x00000015c6a67221 */ /* 0x002fe40000010000 */
[----:B------:R-:W-:Y:S01]  /*9570*/  FADD.FTZ R5, R207, R14 ;  /* 0x0000000ecf057221 */ /* 0x000fe20000010000 */
[----:B------:R-:W-:-:S03]  /*9580*/  F2FP.F16.F32.PACK_AB R207, R168, R207 ;  /* 0x000000cfa8cf723e */ /* 0x000fc600000000ff */
[----:B------:R-:W-:Y:S01]  /*9590*/  FADD.FTZ R14, R168, R5 ;  /* 0x00000005a80e7221 */ /* 0x000fe20000010000 */
[----:B------:R-:W-:Y:S03]  /*95a0*/  MUFU.EX2 R199, R199 ;  /* 0x000000c700c77308 */ /* 0x000fe60000000800 */
[----:B------:R-:W-:Y:S01]  /*95b0*/  FADD.FTZ R5, R201, R14 ;  /* 0x0000000ec9057221 */ /* 0x000fe20000010000 */
[----:B------:R-:W-:-:S03]  /*95c0*/  F2FP.F16.F32.PACK_AB R201, R170, R201 ;  /* 0x000000c9aac9723e */ /* 0x000fc600000000ff */
[----:B------:R-:W-:Y:S01]  /*95d0*/  FADD.FTZ R14, R170, R5 ;  /* 0x00000005aa0e7221 */ /* 0x000fe20000010000 */
[----:B------:R-:W1:Y:S01]  /*95e0*/  MUFU.EX2 R152, R152 ;  /* 0x0000009800987308 */ /* 0x000e620000000800 */
[C---:B--2---:R-:W-:Y:S01]  /*95f0*/  FADD.FTZ R21, R165.reuse, R166 ;  /* 0x000000a6a5157221 */ /* 0x044fe20000010000 */
[----:B------:R-:W-:Y:S01]  /*9600*/  F2FP.F16.F32.PACK_AB R198, R165, R198 ;  /* 0x000000c6a5c6723e */ /* 0x000fe200000000ff */
[----:B------:R-:W-:Y:S01]  /*9610*/  FADD.FTZ R5, R203, R14 ;  /* 0x0000000ecb057221 */ /* 0x000fe20000010000 */
[----:B------:R-:W-:-:S03]  /*9620*/  F2FP.F16.F32.PACK_AB R203, R172, R203 ;  /* 0x000000cbaccb723e */ /* 0x000fc600000000ff */
[----:B------:R-:W-:Y:S01]  /*9630*/  FADD.FTZ R14, R172, R5 ;  /* 0x00000005ac0e7221 */ /* 0x000fe20000010000 */
[----:B------:R-:W2:Y:S03]  /*9640*/  MUFU.EX2 R153, R153 ;  /* 0x0000009900997308 */ /* 0x000ea60000000800 */
[----:B------:R-:W-:Y:S01]  /*9650*/  FADD.FTZ R5, R197, R14 ;  /* 0x0000000ec5057221 */ /* 0x000fe20000010000 */
[----:B------:R-:W-:-:S03]  /*9660*/  F2FP.F16.F32.PACK_AB R197, R162, R197 ;  /* 0x000000c5a2c5723e */ /* 0x000fc600000000ff */
[----:B------:R-:W-:Y:S01]  /*9670*/  FADD.FTZ R14, R162, R5 ;  /* 0x00000005a20e7221 */ /* 0x000fe20000010000 */
[----:B------:R-:W3:Y:S01]  /*9680*/  MUFU.EX2 R154, R176 ;  /* 0x000000b0009a7308 */ /* 0x000ee20000000800 */
[----:B-1----:R-:W-:Y:S02]  /*9690*/  FADD.FTZ R166, R152, R21 ;  /* 0x0000001598a67221 */ /* 0x002fe40000010000 */
[----:B------:R-:W-:-:S05]  /*96a0*/  FADD.FTZ R5, R199, R14 ;  /* 0x0000000ec7057221 */ /* 0x000fca0000010000 */
[----:B------:R-:W1:Y:S01]  /*96b0*/  MUFU.EX2 R193, R193 ;  /* 0x000000c100c17308 */ /* 0x000e620000000800 */
[C---:B--2---:R-:W-:Y:S01]  /*96c0*/  F2FP.F16.F32.PACK_AB R192, R153.reuse, R152 ;  /* 0x0000009899c0723e */ /* 0x044fe200000000ff */
[----:B------:R-:W-:-:S06]  /*96d0*/  FADD.FTZ R21, R153, R166 ;  /* 0x000000a699157221 */ /* 0x000fcc0000010000 */
[----:B------:R-:W2:Y:S01]  /*96e0*/  MUFU.EX2 R155, R155 ;  /* 0x0000009b009b7308 */ /* 0x000ea20000000800 */
[C---:B---3--:R-:W-:Y:S01]  /*96f0*/  FADD.FTZ R152, R154.reuse, R5 ;  /* 0x000000059a987221 */ /* 0x048fe20000010000 */
[----:B------:R-:W-:-:S06]  /*9700*/  F2FP.F16.F32.PACK_AB R199, R154, R199 ;  /* 0x000000c79ac7723e */ /* 0x000fcc00000000ff */
[----:B------:R-:W3:Y:S01]  /*9710*/  MUFU.EX2 R156, R156 ;  /* 0x0000009c009c7308 */ /* 0x000ee20000000800 */
[----:B-1----:R-:W-:-:S07]  /*9720*/  FADD.FTZ R152, R193, R152 ;  /* 0x00000098c1987221 */ /* 0x002fce0000010000 */
[----:B------:R-:W1:Y:S01]  /*9730*/  MUFU.EX2 R195, R158 ;  /* 0x0000009e00c37308 */ /* 0x000e620000000800 */
[C---:B--2---:R-:W-:Y:S01]  /*9740*/  FADD.FTZ R152, R155.reuse, R152 ;  /* 0x000000989b987221 */ /* 0x044fe20000010000 */
[----:B------:R-:W-:-:S06]  /*9750*/  F2FP.F16.F32.PACK_AB R193, R155, R193 ;  /* 0x000000c19bc1723e */ /* 0x000fcc00000000ff */
[----:B------:R-:W2:Y:S01]  /*9760*/  MUFU.EX2 R157, R157 ;  /* 0x0000009d009d7308 */ /* 0x000ea20000000800 */
[----:B---3--:R-:W-:Y:S01]  /*9770*/  FADD.FTZ R166, R156, R21 ;  /* 0x000000159ca67221 */ /* 0x008fe20000010000 */
[----:B------:R-:W-:-:S06]  /*9780*/  IMAD.MOV.U32 R21, RZ, RZ, R3 ;  /* 0x000000ffff157224 */ /* 0x000fcc00078e0003 */
[----:B------:R-:W3:Y:S01]  /*9790*/  MUFU.EX2 R177, R177 ;  /* 0x000000b100b17308 */ /* 0x000ee20000000800 */
[----:B-1----:R-:W-:Y:S01]  /*97a0*/  FADD.FTZ R152, R195, R152 ;  /* 0x00000098c3987221 */ /* 0x002fe20000010000 */
[C---:B--2---:R-:W-:Y:S01]  /*97b0*/  FADD.FTZ R14, R157.reuse, R166 ;  /* 0x000000a69d0e7221 */ /* 0x044fe20000010000 */
[----:B------:R-:W-:Y:S02]  /*97c0*/  F2FP.F16.F32.PACK_AB R194, R157, R156 ;  /* 0x0000009c9dc2723e */ /* 0x000fe400000000ff */
[C---:B---3--:R-:W-:Y:S01]  /*97d0*/  FADD.FTZ R5, R177.reuse, R152 ;  /* 0x00000098b1057221 */ /* 0x048fe20000010000 */
[----:B------:R-:W-:Y:S01]  /*97e0*/  F2FP.F16.F32.PACK_AB R195, R177, R195 ;  /* 0x000000c3b1c3723e */ /* 0x000fe200000000ff */
[----:B0-----:R-:W-:Y:S06]  /*97f0*/  @P2 BRA `(.L_x_2108) ;  /* 0xffffffc000f82947 */ /* 0x001fec000383ffff */
[----:B------:R-:W-:-:S07]  /*9800*/  IMAD.U32 R227, RZ, RZ, UR4 ;  /* 0x00000004ffe37e24 */ /* 0x000fce000f8e00ff */
.L_x_2099:
[----:B------:R-:W-:-:S13]  /*9810*/  R2UR UR4, R227 ;  /* 0x00000000e30472ca */ /* 0x000fda00000e0000 */
[----:B------:R-:W-:-:S13]  /*9820*/  ISETP.LE.AND P2, PT, RZ, UR4, PT ;  /* 0x00000004ff007c0c */ /* 0x000fda000bf43270 */
[----:B------:R-:W-:Y:S05]  /*9830*/  @!P2 BRA `(.L_x_2109) ;  /* 0x000000380080a947 */ /* 0x000fea0003800000 */
[----:B------:R-:W-:Y:S01]  /*9840*/  R2UR UR4, R16 ;  /* 0x00000000100472ca */ /* 0x000fe200000e0000 */
[----:B------:R-:W-:Y:S01]  /*9850*/  IMAD.MOV.U32 R19, RZ, RZ, R3 ;  /* 0x000000ffff137224 */ /* 0x000fe200078e0003 */
[----:B------:R-:W-:Y:S01]  /*9860*/  MOV R21, R4 ;  /* 0x0000000400157202 */ /* 0x000fe20000000f00 */
[----:B------:R-:W-:-:S10]  /*9870*/  UMOV UR61, UR60 ;  /* 0x0000003c003d7c82 */ /* 0x000fd40008000000 */
[----:B------:R-:W-:-:S07]  /*9880*/  IMAD.U32 R20, RZ, RZ, UR4 ;  /* 0x00000004ff147e24 */ /* 0x000fce000f8e00ff */
.L_x_2118:
        /* <DEDUP_REMOVED lines=9> */
.L_x_2110:
[----:B------:R-:W-:Y:S02]  /*9920*/  R2UR UR4, R17 ;  /* 0x00000000110472ca */ /* 0x000fe400000e0000 */
[----:B------:R-:W-:-:S11]  /*9930*/  R2UR UR5, R16 ;  /* 0x00000000100572ca */ /* 0x000fd600000e0000 */
[----:B------:R-:W-:Y:S02]  /*9940*/  ULEA UR4, UR60, UR4, 0x3 ;  /* 0x000000043c047291 */ /* 0x000fe4000f8e183f */
[----:B------:R-:W-:-:S05]  /*9950*/  IMAD.U32 R3, RZ, RZ, UR5 ;  /* 0x00000005ff037e24 */ /* 0x000fca000f8e00ff */
[----:B------:R-:W-:-:S04]  /*9960*/  SHF.L.U32 R3, R3, 0x1f, RZ ;  /* 0x0000001f03037819 */ /* 0x000fc800000006ff */
[----:B------:R0:W1:Y:S01]  /*9970*/  SYNCS.PHASECHK.TRANS64.TRYWAIT P2, [UR4+0x38830], R3 ;  /* 0x03883003ff0075a7 */ /* 0x0000620008040144 */
[----:B------:R-:W-:Y:S05]  /*9980*/  @!P0 BRA `(.L_x_2111) ;  /* 0x0000000000048947 */ /* 0x000fea0003800000 */
[----:B------:R-:W-:Y:S01]  /*9990*/  BPT.TRAP 0x1 ;  /* 0x000000040000795c */ /* 0x000fe20000300000 */
.L_x_2111:
[----:B-1----:R-:W-:Y:S05]  /*99a0*/  @P2 BRA `(.L_x_2112) ;  /* 0x0000000000082947 */ /* 0x002fea0003800000 */
[----:B------:R-:W1:Y:S02]  /*99b0*/  SYNCS.PHASECHK.TRANS64.TRYWAIT P2, [UR4+0x38830], R3 ;  /* 0x03883003ff0075a7 */ /* 0x000e640008040144 */
[----:B-1----:R-:W-:Y:S05]  /*99c0*/  @!P2 BRA `(.L_x_2113) ;  /* 0x000000d4003ca947 */ /* 0x002fea0003800000 */
.L_x_2112:
        /* <DEDUP_REMOVED lines=627> */
[----:B------:R-:W-:Y:S01]  /*c100*/  UMOV UR7, 0x40000040 ;  /* 0x4000004000077882 */ /* 0x000fe20000000000 */
        /* <DEDUP_REMOVED lines=16> */
.L_x_2114:
        /* <DEDUP_REMOVED lines=8> */
.L_x_2115:
[----:B---3--:R-:W-:Y:S05]  /*c290*/  @P2 BRA `(.L_x_2116) ;  /* 0x0000000000082947 */ /* 0x008fea0003800000 */
[----:B------:R-:W3:Y:S02]  /*c2a0*/  SYNCS.PHASECHK.TRANS64.TRYWAIT P2, [UR4+0x38850], R0 ;  /* 0x03885000ff0075a7 */ /* 0x000ee40008040144 */
[----:B---3--:R-:W-:Y:S05]  /*c2b0*/  @!P2 BRA `(.L_x_2117) ;  /* 0x000000ac0018a947 */ /* 0x008fea0003800000 */
.L_x_2116:
[----:B------:R-:W-:Y:S01]  /*c2c0*/  R2UR UR11, R17 ;  /* 0x00000000110b72ca */ /* 0x000fe200000e0000 */
[----:B------:R-:W-:Y:S01]  /*c2d0*/  WARPGROUP.ARRIVE ;  /* 0x00000000000079c5 */ /* 0x000fe20000000000 */
[----:B------:R-:W-:Y:S01]  /*c2e0*/  UMOV UR7, 0x40000040 ;  /* 0x4000004000077882 */ /* 0x000fe20000000000 */
[----:B0-2---:R-:W-:Y:S01]  /*c2f0*/  FMNMX.FTZ R0, R184, R21, !PT ;  /* 0x00000015b8007209 */ /* 0x005fe20007810000 */
[----:B------:R-:W-:-:S03]  /*c300*/  ULDC UR14, c[0x0][0x988] ;  /* 0x00026200000e7ab9 */ /* 0x000fc60000000800 */
[----:B-1----:R-:W-:-:S04]  /*c310*/  FMNMX.FTZ R3, R185, R0, !PT ;  /* 0x00000000b9037209 */ /* 0x002fc80007810000 */
[----:B------:R-:W-:Y:S02]  /*c320*/  FMNMX.FTZ R0, R188, R3, !PT ;  /* 0x00000003bc007209 */ /* 0x000fe40007810000 */
[----:B------:R-:W-:Y:S02]  /*c330*/  UIADD3 UR5, UR11, 0x400, URZ ;  /* 0x000004000b057890 */ /* 0x000fe4000fffe03f */
[----:B------:R-:W-:Y:S02]  /*c340*/  FMNMX.FTZ R3, R189, R0, !PT ;  /* 0x00000000bd037209 */ /* 0x000fe40007810000 */
[----:B------:R-:W-:Y:S02]  /*c350*/  USHF.R.U32.HI UR5, URZ, 0x4, UR5 ;  /* 0x000000043f057899 */ /* 0x000fe40008011605 */
[----:B------:R-:W-:Y:S02]  /*c360*/  FMNMX.FTZ R0, R176, R3, !PT ;  /* 0x00000003b0007209 */ /* 0x000fe40007810000 */
[----:B------:R-:W-:-:S02]  /*c370*/  ULOP3.LUT UR5, UR5, 0x3fff, URZ, 0xc0, !UPT ;  /* 0x00003fff05057892 */ /* 0x000fc4000f8ec03f */
[----:B------:R-:W-:Y:S02]  /*c380*/  FMNMX.FTZ R3, R177, R0, !PT ;  /* 0x00000000b1037209 */ /* 0x000fe40007810000 */
[----:B------:R-:W-:Y:S02]  /*c390*/  ULOP3.LUT UR5, UR5, 0x2800000, URZ, 0xfc, !UPT ;  /* 0x0280000005057892 */ /* 0x000fe4000f8efc3f */
[----:B------:R-:W-:Y:S02]  /*c3a0*/  FMNMX.FTZ R0, R180, R3, !PT ;  /* 0x00000003b4007209 */ /* 0x000fe40007810000 */
[----:B------:R-:W-:Y:S02]  /*c3b0*/  UIMAD UR10, UR61, 0xa00, UR5 ;  /* 0x00000a003d0a78a4 */ /* 0x000fe4000f8e0205 */
[----:B------:R-:W-:Y:S01]  /*c3c0*/  FMNMX.FTZ R3, R181, R0, !PT ;  /* 0x00000000b5037209 */ /* 0x000fe20007810000 */
[----:B------:R-:W-:Y:S01]  /*c3d0*/  UMOV UR5, UR14 ;  /* 0x0000000e00057c82 */ /* 0x000fe20008000000 */
[----:B------:R-:W-:-:S02]  /*c3e0*/  UMOV UR61, UR60 ;  /* 0x0000003c003d7c82 */ /* 0x000fc40008000000 */
[----:B------:R-:W-:Y:S01]  /*c3f0*/  FMNMX.FTZ R0, R168, R3, !PT ;  /* 0x00000003a8007209 */ /* 0x000fe20007810000 */
        /* <DEDUP_REMOVED lines=16> */
[----:B------:R-:W0:Y:S02]  /*c500*/  SHFL.BFLY PT, R3, R2, 0x2, 0x1f ;  /* 0x0c401f0002037f89 */ /* 0x000e2400000e0000 */
[----:B0-----:R-:W-:-:S05]  /*c510*/  FMNMX.FTZ R22, R2, R3, !PT ;  /* 0x0000000302167209 */ /* 0x001fca0007810000 */
[----:B------:R-:W0:Y:S02]  /*c520*/  SHFL.BFLY PT, R3, R22, 0x1, 0x1f ;  /* 0x0c201f0016037f89 */ /* 0x000e2400000e0000 */
[----:B0-----:R-:W-:Y:S02]  /*c530*/  FMNMX.FTZ R4, R22, R3, !PT ;  /* 0x0000000316047209 */ /* 0x001fe40007810000 */
[----:B------:R-:W-:-:S03]  /*c540*/  FMNMX.FTZ R3, R187, R0, !PT ;  /* 0x00000000bb037209 */ /* 0x000fc60007810000 */
[C---:B------:R-:W-:Y:S01]  /*c550*/  FADD.FTZ R20, -R4.reuse, R21 ;  /* 0x0000001504147221 */ /* 0x040fe20000010100 */
[----:B------:R-:W-:-:S03]  /*c560*/  FMUL.FTZ R2, R4, UR5 ;  /* 0x0000000504027c20 */ /* 0x000fc60008410000 */
[----:B------:R-:W-:Y:S01]  /*c570*/  FMUL.FTZ R0, R20, UR5 ;  /* 0x0000000514007c20 */ /* 0x000fe20008410000 */
        /* <DEDUP_REMOVED lines=14> */
[----:B------:R-:W-:Y:S01]  /*c660*/  MUFU.EX2 R0, R0 ;  /* 0x0000000000007308 */ /* 0x000fe20000000800 */
[----:B------:R-:W-:Y:S01]  /*c670*/  IMAD.U32 R165, RZ, RZ, UR4 ;  /* 0x00000004ffa57e24 */ /* 0x000fe2000f8e00ff */
[----:B------:R-:W-:-:S03]  /*c680*/  FMNMX.FTZ R20, R182, R3, !PT ;  /* 0x00000003b6147209 */ /* 0x000fc60007810000 */
[----:B------:R-:W-:Y:S01]  /*c690*/  @!P1 VIADD R165, R165, 0x38860 ;  /* 0x00038860a5a59836 */ /* 0x000fe20000000000 */
[----:B------:R-:W-:Y:S02]  /*c6a0*/  FMNMX.FTZ R3, R183, R20, !PT ;  /* 0x00000014b7037209 */ /* 0x000fe40007810000 */
[----:B------:R-:W-:Y:S02]  /*c6b0*/  MUFU.EX2 R21, R21 ;  /* 0x0000001500157308 */ /* 0x000fe40000000800 */
[----:B------:R-:W-:Y:S02]  /*c6c0*/  FMNMX.FTZ R20, R170, R3, !PT ;  /* 0x00000003aa147209 */ /* 0x000fe40007810000 */
[----:B------:R-:W-:Y:S02]  /*c6d0*/  @!P1 PRMT R165, RZ, 0x654, R165 ;  /* 0x00000654ffa59816 */ /* 0x000fe400000000a5 */
[----:B------:R-:W-:Y:S02]  /*c6e0*/  FMNMX.FTZ R3, R171, R20, !PT ;  /* 0x00000014ab037209 */ /* 0x000fe40007810000 */
[----:B------:R-:W-:Y:S02]  /*c6f0*/  MUFU.EX2 R23, R23 ;  /* 0x0000001700177308 */ /* 0x000fe40000000800 */
[----:B------:R-:W-:-:S04]  /*c700*/  FMNMX.FTZ R20, R174, R3, !PT ;  /* 0x00000003ae147209 */ /* 0x000fc80007810000 */
        /* <DEDUP_REMOVED lines=13> */
[----:B------:R-:W-:Y:S03]  /*c7e0*/  MUFU.EX2 R161, R161 ;  /* 0x000000a100a17308 */ /* 0x000fe60000000800 */
[----:B------:R-:W0:Y:S05]  /*c7f0*/  SHFL.BFLY PT, R3, R20, 0x2, 0x1f ;  /* 0x0c401f0014037f89 */ /* 0x000e2a00000e0000 */
[----:B------:R-:W-:Y:S08]  /*c800*/  MUFU.EX2 R153, R153 ;  /* 0x0000009900997308 */ /* 0x000ff00000000800 */
[----:B------:R-:W-:Y:S01]  /*c810*/  MUFU.EX2 R22, R22 ;  /* 0x0000001600167308 */ /* 0x000fe20000000800 */
[----:B------:R-:W-:-:S02]  /*c820*/  WARPGROUP.DEPBAR.LE gsb0, 0x0 ;  /* 0x00008000000079c5 */ /* 0x000fc40000010000 */
[----:B------:R-:W-:Y:S01]  /*c830*/  WARPGROUP.ARRIVE ;  /* 0x00000000000079c5 */ /* 0x000fe20000000000 */
[--C-:B------:R-:W-:Y:S01]  /*c840*/  FFMA.FTZ R208, R185, UR5, -R2.reuse ;  /* 0x00000005b9d07c23 */ /* 0x100fe20008010802 */
[--C-:B------:R-:W-:Y:S01]  /*c850*/  FFMA.FTZ R210, R188, UR5, -R2.reuse ;  /* 0x00000005bcd27c23 */ /* 0x100fe20008010802 */
[----:B------:R-:W-:-:S03]  /*c860*/  FFMA.FTZ R185, R189, UR5, -R2 ;  /* 0x00000005bdb97c23 */ /* 0x000fc60008010802 */
[----:B------:R-:W-:Y:S01]  /*c870*/  HGMMA.64x256x16.F32 R24, R204, gdesc[UR4].tnspB, R24, gsb0 ;  /* 0x43e00004cc187df0 */ /* 0x000fe20008000818 */
[----:B------:R-:W-:Y:S01]  /*c880*/  UIADD3 UR6, UR10, 0x100, URZ ;  /* 0x000001000a067890 */ /* 0x000fe2000fffe03f */
[----:B------:R-:W-:Y:S01]  /*c890*/  MUFU.EX2 R208, R208 ;  /* 0x000000d000d07308 */ /* 0x000fe20000000800 */
[----:B------:R-:W-:-:S07]  /*c8a0*/  UMOV UR7, 0x40000040 ;  /* 0x4000004000077882 */ /* 0x000fce0000000000 */
[----:B------:R-:W-:Y:S08]  /*c8b0*/  MUFU.EX2 R210, R210 ;  /* 0x000000d200d27308 */ /* 0x000ff00000000800 */
[----:B------:R-:W-:Y:S01]  /*c8c0*/  MUFU.EX2 R185, R185 ;  /* 0x000000b900b97308 */ /* 0x000fe20000000800 */
[----:B------:R-:W-:Y:S02]  /*c8d0*/  WARPGROUP.DEPBAR.LE gsb0, 0x0 ;  /* 0x00008000000079c5 */ /* 0x000fe40000010000 */
[----:B------:R-:W-:Y:S01]  /*c8e0*/  WARPGROUP.ARRIVE ;  /* 0x00000000000079c5 */ /* 0x000fe20000000000 */
[--C-:B------:R-:W-:Y:S01]  /*c8f0*/  FFMA.FTZ R204, R176, UR5, -R2.reuse ;  /* 0x00000005b0cc7c23 */ /* 0x100fe20008010802 */
[----:B------:R-:W-:-:S05]  /*c900*/  FFMA.FTZ R206, R180, UR5, -R2 ;  /* 0x00000005b4ce7c23 */ /* 0x000fca0008010802 */
[----:B------:R-:W-:Y:S01]  /*c910*/  HGMMA.64x256x16.F32 R24, R200, gdesc[UR4].tnspB, R24, gsb0 ;  /* 0x43e00004c8187df0 */ /* 0x000fe20008000818 */
[----:B------:R-:W-:Y:S01]  /*c920*/  UIADD3 UR6, UR10, 0x180, URZ ;  /* 0x000001800a067890 */ /* 0x000fe2000fffe03f */
[----:B------:R-:W-:Y:S01]  /*c930*/  MUFU.EX2 R204, R204 ;  /* 0x000000cc00cc7308 */ /* 0x000fe20000000800 */
[----:B------:R-:W-:-:S07]  /*c940*/  UMOV UR7, 0x40000040 ;  /* 0x4000004000077882 */ /* 0x000fce0000000000 */
[----:B------:R-:W-:Y:S01]  /*c950*/  MUFU.EX2 R206, R206 ;  /* 0x000000ce00ce7308 */ /* 0x000fe20000000800 */
[----:B------:R-:W-:Y:S02]  /*c960*/  WARPGROUP.DEPBAR.LE gsb0, 0x0 ;  /* 0x00008000000079c5 */ /* 0x000fe40000010000 */
[----:B------:R-:W-:Y:S01]  /*c970*/  WARPGROUP.ARRIVE ;  /* 0x00000000000079c5 */ /* 0x000fe20000000000 */
[--C-:B------:R-:W-:Y:S01]  /*c980*/  FFMA.FTZ R200, R168, UR5, -R2.reuse ;  /* 0x00000005a8c87c23 */ /* 0x100fe20008010802 */
[----:B------:R-:W-:-:S13]  /*c990*/  FFMA.FTZ R202, R172, UR5, -R2 ;  /* 0x00000005acca7c23 */ /* 0x000fda0008010802 */
        /* <DEDUP_REMOVED lines=8> */
[----:B0-----:R-:W-:Y:S01]  /*ca20*/  FMNMX.FTZ R160, R20, R3, !PT ;  /* 0x0000000314a07209 */ /* 0x001fe20007810000 */
[--C-:B------:R-:W-:Y:S01]  /*ca30*/  FFMA.FTZ R198, R164, UR5, -R2.reuse ;  /* 0x00000005a4c67c23 */ /* 0x100fe20008010802 */
[----:B------:R-:W-:-:S11]  /*ca40*/  FFMA.FTZ R20, R152, UR5, -R2 ;  /* 0x0000000598147c23 */ /* 0x000fd60008010802 */
[----:B------:R-:W-:Y:S01]  /*ca50*/  HGMMA.64x256x16.F32 R24, R192, gdesc[UR4].tnspB, R24, gsb0 ;  /* 0x43e00004c0187df0 */ /* 0x000fe20008000818 */
[----:B------:R-:W0:Y:S01]  /*ca60*/  SHFL.BFLY PT, R3, R160, 0x1, 0x1f ;  /* 0x0c201f00a0037f89 */ /* 0x000e2200000e0000 */
[----:B------:R-:W-:Y:S01]  /*ca70*/  MUFU.EX2 R196, R196 ;  /* 0x000000c400c47308 */ /* 0x000fe20000000800 */
[----:B------:R-:W-:-:S07]  /*ca80*/  R2UR UR6, R227 ;  /* 0x00000000e30672ca */ /* 0x000fce00000e0000 */
[----:B------:R-:W-:Y:S06]  /*ca90*/  MUFU.EX2 R198, R198 ;  /* 0x000000c600c67308 */ /* 0x000fec0000000800 */
[----:B------:R-:W-:Y:S02]  /*caa0*/  UIADD3 UR4, UR6, -0x1, URZ ;  /* 0xffffffff06047890 */ /* 0x000fe4000fffe03f */
[----:B------:R-:W-:Y:S01]  /*cab0*/  ISETP.LT.AND P2, PT, RZ, UR6, PT ;  /* 0x00000006ff007c0c */ /* 0x000fe2000bf41270 */
[----:B------:R-:W-:Y:S01]  /*cac0*/  MUFU.EX2 R20, R20 ;  /* 0x0000001400147308 */ /* 0x000fe20000000800 */
[----:B------:R-:W-:-:S02]  /*cad0*/  R2UR UR6, R16 ;  /* 0x00000000100672ca */ /* 0x000fc400000e0000 */
[----:B------:R-:W-:Y:S01]  /*cae0*/  IMAD.U32 R227, RZ, RZ, UR4 ;  /* 0x00000004ffe37e24 */ /* 0x000fe2000f8e00ff */
        /* <DEDUP_REMOVED lines=11> */
[----:B0-----:R-:W-:-:S02]  /*cba0*/  IMAD.U32 R157, RZ, RZ, UR60 ;  /* 0x0000003cff9d7e24 */ /* 0x001fc4000f8e00ff */
[--C-:B------:R-:W-:Y:S01]  /*cbb0*/  FFMA.FTZ R164, R179, UR5, -R152.reuse ;  /* 0x00000005b3a47c23 */ /* 0x100fe20008010898 */
[--C-:B------:R-:W-:Y:S01]  /*cbc0*/  FFMA.FTZ R207, R182, UR5, -R152.reuse ;  /* 0x00000005b6cf7c23 */ /* 0x100fe20008010898 */
[--C-:B------:R-:W-:Y:S01]  /*cbd0*/  FFMA.FTZ R197, R162, UR5, -R152.reuse ;  /* 0x00000005a2c57c23 */ /* 0x100fe20008010898 */
[--C-:B------:R-:W-:Y:S01]  /*cbe0*/  FFMA.FTZ R168, R183, UR5, -R152.reuse ;  /* 0x00000005b7a87c23 */ /* 0x100fe20008010898 */
[----:B------:R-:W-:Y:S01]  /*cbf0*/  @!P1 LEA R157, R157, UR11, 0x3 ;  /* 0x0000000b9d9d9c11 */ /* 0x000fe2000f8e18ff */
[--C-:B------:R-:W-:Y:S01]  /*cc00*/  FFMA.FTZ R203, R174, UR5, -R152.reuse ;  /* 0x00000005aecb7c23 */ /* 0x100fe20008010898 */
[----:B------:R-:W0:Y:S01]  /*cc10*/  MUFU.EX2 R209, R209 ;  /* 0x000000d100d17308 */ /* 0x000e220000000800 */
[--C-:B------:R-:W-:Y:S01]  /*cc20*/  FFMA.FTZ R201, R170, UR5, -R152.reuse ;  /* 0x00000005aac97c23 */ /* 0x100fe20008010898 */
[--C-:B------:R-:W-:Y:S01]  /*cc30*/  FFMA.FTZ R170, R171, UR5, -R152.reuse ;  /* 0x00000005abaa7c23 */ /* 0x100fe20008010898 */
[----:B------:R-:W-:Y:S02]  /*cc40*/  @!P1 VIADD R157, R157, 0x38840 ;  /* 0x000388409d9d9836 */ /* 0x000fe40000000000 */
[--C-:B------:R-:W-:Y:S01]  /*cc50*/  FFMA.FTZ R199, R166, UR5, -R152.reuse ;  /* 0x00000005a6c77c23 */ /* 0x100fe20008010898 */
[--C-:B------:R-:W-:Y:S01]  /*cc60*/  FFMA.FTZ R172, R175, UR5, -R152.reuse ;  /* 0x00000005afac7c23 */ /* 0x100fe20008010898 */
[--C-:B------:R-:W-:Y:S01]  /*cc70*/  FFMA.FTZ R167, R167, UR5, -R152.reuse ;  /* 0x00000005a7a77c23 */ /* 0x100fe20008010898 */
[--C-:B------:R-:W-:Y:S01]  /*cc80*/  FFMA.FTZ R154, R154, UR5, -R152.reuse ;  /* 0x000000059a9a7c23 */ /* 0x100fe20008010898 */
[----:B------:R-:W1:Y:S01]  /*cc90*/  MUFU.EX2 R156, R156 ;  /* 0x0000009c009c7308 */ /* 0x000e620000000800 */
[----:B------:R-:W-:Y:S01]  /*cca0*/  @!P1 PRMT R157, RZ, 0x654, R157 ;  /* 0x00000654ff9d9816 */ /* 0x000fe2000000009d */
[--C-:B------:R-:W-:Y:S01]  /*ccb0*/  FFMA.FTZ R155, R155, UR5, -R152.reuse ;  /* 0x000000059b9b7c23 */ /* 0x100fe20008010898 */
[--C-:B------:R-:W-:Y:S01]  /*ccc0*/  FFMA.FTZ R158, R158, UR5, -R152.reuse ;  /* 0x000000059e9e7c23 */ /* 0x100fe20008010898 */
[----:B------:R-:W-:-:S04]  /*ccd0*/  FFMA.FTZ R159, R159, UR5, -R152 ;  /* 0x000000059f9f7c23 */ /* 0x000fc80008010898 */
[----:B------:R-:W2:Y:S01]  /*cce0*/  MUFU.EX2 R211, R211 ;  /* 0x000000d300d37308 */ /* 0x000ea20000000800 */
[----:B0-----:R-:W-:-:S07]  /*ccf0*/  FFMA.FTZ R5, R2, R5, R209 ;  /* 0x0000000502057223 */ /* 0x001fce00000100d1 */
        /* <DEDUP_REMOVED lines=25> */
[----:B------:R-:W-:Y:S01]  /*ce90*/  MUFU.EX2 R199, R199 ;  /* 0x000000c700c77308 */ /* 0x000fe20000000800 */
[C---:B--2---:R-:W-:Y:S01]  /*cea0*/  FADD.FTZ R156, R172.reuse, R5 ;  /* 0x00000005ac9c7221 */ /* 0x044fe20000010000 */
[----:B------:R-:W-:-:S06]  /*ceb0*/  F2FP.F16.F32.PACK_AB R203, R172, R203 ;  /* 0x000000cbaccb723e */ /* 0x000fcc00000000ff */
[----:B------:R-:W-:Y:S01]  /*cec0*/  MUFU.EX2 R162, R154 ;  /* 0x0000009a00a27308 */ /* 0x000fe20000000800 */
[----:B0-----:R-:W-:-:S07]  /*ced0*/  FADD.FTZ R5, R197, R156 ;  /* 0x0000009cc5057221 */ /* 0x001fce0000010000 */
[----:B------:R-:W0:Y:S08]  /*cee0*/  MUFU.EX2 R155, R155 ;  /* 0x0000009b009b7308 */ /* 0x000e300000000800 */
[----:B------:R-:W-:Y:S08]  /*cef0*/  MUFU.EX2 R158, R158 ;  /* 0x0000009e009e7308 */ /* 0x000ff00000000800 */
[----:B------:R-:W1:Y:S01]  /*cf00*/  MUFU.EX2 R159, R159 ;  /* 0x0000009f009f7308 */ /* 0x000e620000000800 */
[----:B------:R-:W-:-:S02]  /*cf10*/  WARPGROUP.DEPBAR.LE gsb0, 0x0 ;  /* 0x00008000000079c5 */ /* 0x000fc40000010000 */
[----:B------:R2:W-:Y:S01]  /*cf20*/  @!P1 SYNCS.ARRIVE.TRANS64.RED.A1T0 RZ, [R157+URZ], RZ ;  /* 0x000000ff9dff99a7 */ /* 0x0005e2000810043f */
[----:B------:R-:W-:Y:S02]  /*cf30*/  F2FP.F16.F32.PACK_AB R192, R153, R20 ;  /* 0x0000001499c0723e */ /* 0x000fe400000000ff */
[----:B------:R-:W-:Y:S02]  /*cf40*/  F2FP.F16.F32.PACK_AB R194, R19, R22 ;  /* 0x0000001613c2723e */ /* 0x000fe400000000ff */
[----:B0-----:R-:W-:Y:S02]  /*cf50*/  F2FP.F16.F32.PACK_AB R193, R155, R162 ;  /* 0x000000a29bc1723e */ /* 0x001fe400000000ff */
[----:B-1----:R-:W-:Y:S01]  /*cf60*/  F2FP.F16.F32.PACK_AB R195, R159, R158 ;  /* 0x0000009e9fc3723e */ /* 0x002fe200000000ff */
[----:B--2---:R-:W-:Y:S01]  /*cf70*/  FFMA.FTZ R157, R0, R14, R21 ;  /* 0x0000000e009d7223 */ /* 0x004fe20000010015 */
[----:B------:R-:W-:Y:S01]  /*cf80*/  FFMA.FTZ R14, R163, UR5, -R152 ;  /* 0x00000005a30e7c23 */ /* 0x000fe20008010898 */
[----:B------:R0:W-:Y:S01]  /*cf90*/  @!P1 SYNCS.ARRIVE.TRANS64.RED.A1T0 RZ, [R165+URZ], RZ ;  /* 0x000000ffa5ff99a7 */ /* 0x0001e2000810043f */
[----:B------:R-:W-:Y:S01]  /*cfa0*/  MUFU.EX2 R152, R167 ;  /* 0x000000a700987308 */ /* 0x000fe20000000800 */
[C---:B------:R-:W-:Y:S01]  /*cfb0*/  FADD.FTZ R157, R208.reuse, R157 ;  /* 0x0000009dd09d7221 */ /* 0x040fe20000010000 */
[----:B------:R-:W-:-:S03]  /*cfc0*/  F2FP.F16.F32.PACK_AB R208, R208, R21 ;  /* 0x00000015d0d0723e */ /* 0x000fc600000000ff */
[----:B------:R-:W-:Y:S01]  /*cfd0*/  FADD.FTZ R174, R210, R157 ;  /* 0x0000009dd2ae7221 */ /* 0x000fe20000010000 */
[C---:B------:R-:W-:Y:S02]  /*cfe0*/  F2FP.F16.F32.PACK_AB R210, R185.reuse, R210 ;  /* 0x000000d2b9d2723e */ /* 0x040fe400000000ff */
[----:B------:R-:W1:Y:S01]  /*cff0*/  MUFU.EX2 R14, R14 ;  /* 0x0000000e000e7308 */ /* 0x000e620000000800 */
[----:B------:R-:W-:-:S04]  /*d000*/  FADD.FTZ R157, R185, R174 ;  /* 0x000000aeb99d7221 */ /* 0x000fc80000010000 */
[----:B------:R-:W-:Y:S01]  /*d010*/  FADD.FTZ R166, R204, R157 ;  /* 0x0000009dcca67221 */ /* 0x000fe20000010000 */
[----:B------:R-:W-:-:S03]  /*d020*/  F2FP.F16.F32.PACK_AB R204, R23, R204 ;  /* 0x000000cc17cc723e */ /* 0x000fc600000000ff */
[----:B------:R-:W-:-:S04]  /*d030*/  FADD.FTZ R157, R23, R166 ;  /* 0x000000a6179d7221 */ /* 0x000fc80000010000 */
[----:B------:R-:W-:Y:S01]  /*d040*/  FADD.FTZ R166, R206, R157 ;  /* 0x0000009dcea67221 */ /* 0x000fe20000010000 */
[----:B------:R-:W-:-:S03]  /*d050*/  F2FP.F16.F32.PACK_AB R206, R181, R206 ;  /* 0x000000ceb5ce723e */ /* 0x000fc600000000ff */
[----:B------:R-:W-:Y:S01]  /*d060*/  FADD.FTZ R21, R181, R166 ;  /* 0x000000a6b5157221 */ /* 0x000fe20000010000 */
[----:B-1----:R-:W-:-:S03]  /*d070*/  F2FP.F16.F32.PACK_AB R197, R14, R197 ;  /* 0x000000c50ec5723e */ /* 0x002fc600000000ff */
[----:B------:R-:W-:Y:S01]  /*d080*/  FADD.FTZ R166, R200, R21 ;  /* 0x00000015c8a67221 */ /* 0x000fe20000010000 */
[----:B------:R-:W-:-:S03]  /*d090*/  F2FP.F16.F32.PACK_AB R200, R169, R200 ;  /* 0x000000c8a9c8723e */ /* 0x000fc600000000ff */
[----:B------:R-:W-:-:S04]  /*d0a0*/  FADD.FTZ R21, R169, R166 ;  /* 0x000000a6a9157221 */ /* 0x000fc80000010000 */
[----:B------:R-:W-:Y:S01]  /*d0b0*/  FADD.FTZ R160, R202, R21 ;  /* 0x00000015caa07221 */ /* 0x000fe20000010000 */
[----:B------:R-:W-:-:S03]  /*d0c0*/  F2FP.F16.F32.PACK_AB R202, R173, R202 ;  /* 0x000000caadca723e */ /* 0x000fc600000000ff */
[----:B------:R-:W-:-:S04]  /*d0d0*/  FADD.FTZ R21, R173, R160 ;  /* 0x000000a0ad157221 */ /* 0x000fc80000010000 */
[----:B------:R-:W-:Y:S01]  /*d0e0*/  FADD.FTZ R154, R196, R21 ;  /* 0x00000015c49a7221 */ /* 0x000fe20000010000 */
[----:B------:R-:W-:-:S03]  /*d0f0*/  F2FP.F16.F32.PACK_AB R196, R177, R196 ;  /* 0x000000c4b1c4723e */ /* 0x000fc600000000ff */
[----:B------:R-:W-:Y:S01]  /*d100*/  FADD.FTZ R21, R177, R154 ;  /* 0x0000009ab1157221 */ /* 0x000fe20000010000 */
[----:B------:R-:W-:-:S03]  /*d110*/  FADD.FTZ R154, R14, R5 ;  /* 0x000000050e9a7221 */ /* 0x000fc60000010000 */
        /* <DEDUP_REMOVED lines=8> */
[----:B------:R-:W-:-:S02]  /*d1a0*/  IMAD.U32 R20, RZ, RZ, UR6 ;  /* 0x00000006ff147e24 */ /* 0x000fc4000f8e00ff */
[----:B------:R-:W-:Y:S01]  /*d1b0*/  FADD.FTZ R21, R153, R14 ;  /* 0x0000000e99157221 */ /* 0x000fe20000010000 */
[----:B------:R-:W-:-:S03]  /*d1c0*/  FADD.FTZ R5, R155, R5 ;  /* 0x000000059b057221 */ /* 0x000fc60000010000 */
[----:B------:R-:W-:Y:S01]  /*d1d0*/  FADD.FTZ R14, R22, R21 ;  /* 0x00000015160e7221 */ /* 0x000fe20000010000 */
[----:B------:R-:W-:Y:S01]  /*d1e0*/  FADD.FTZ R5, R158, R5 ;  /* 0x000000059e057221 */ /* 0x000fe20000010000 */
[----:B------:R-:W-:Y:S02]  /*d1f0*/  IMAD.MOV.U32 R21, RZ, RZ, R4 ;  /* 0x000000ffff157224 */ /* 0x000fe400078e0004 */
[----:B------:R-:W-:Y:S01]  /*d200*/  FADD.FTZ R14, R19, R14 ;  /* 0x0000000e130e7221 */ /* 0x000fe20000010000 */
[----:B------:R-:W-:Y:S01]  /*d210*/  FADD.FTZ R5, R159, R5 ;  /* 0x000000059f057221 */ /* 0x000fe20000010000 */
[----:B------:R-:W-:Y:S01]  /*d220*/  MOV R19, R3 ;  /* 0x0000000300137202 */ /* 0x000fe20000000f00 */
[----:B0-----:R-:W-:Y:S06]  /*d230*/  @P2 BRA `(.L_x_2118) ;  /* 0xffffffc400942947 */ /* 0x001fec000383ffff */
.L_x_2109:
        /* <DEDUP_REMOVED lines=131> */
.L_x_2119:
        /* <DEDUP_REMOVED lines=8> */
.L_x_2120:
[----:B-1----:R-:W-:Y:S05]  /*daf0*/  @P2 BRA `(.L_x_2121) ;  /* 0x0000000000082947 */ /* 0x002fea0003800000 */
[----:B------:R-:W1:Y:S02]  /*db00*/  SYNCS.PHASECHK.TRANS64.TRYWAIT P0, [UR7+0x38850], R0 ;  /* 0x03885000ff0075a7 */ /* 0x000e640008000147 */
[----:B-1----:R-:W-:Y:S05]  /*db10*/  @!P0 BRA `(.L_x_2122) ;  /* 0x0000009400188947 */ /* 0x002fea0003800000 */
.L_x_2121:
[----:B------:R-:W-:Y:S01]  /*db20*/  R2UR UR4, R17 ;  /* 0x00000000110472ca */ /* 0x000fe200000e0000 */
[----:B------:R-:W-:Y:S01]  /*db30*/  WARPGROUP.ARRIVE ;  /* 0x00000000000079c5 */ /* 0x000fe20000000000 */
[----:B------:R-:W-:Y:S01]  /*db40*/  UMOV UR11, 0x40000040 ;  /* 0x40000040000b7882 */ /* 0x000fe20000000000 */
[----:B01----:R-:W0:Y:S01]  /*db50*/  SHFL.BFLY PT, R0, R5, 0x2, 0x1f ;  /* 0x0c401f0005007f89 */ /* 0x003e2200000e0000 */
[----:B------:R-:W-:Y:S01]  /*db60*/  IMAD.MOV.U32 R6, RZ, RZ, RZ ;  /* 0x000000ffff067224 */ /* 0x000fe200078e00ff */
[----:B------:R-:W-:Y:S01]  /*db70*/  R2UR UR9, R220 ;  /* 0x00000000dc0972ca */ /* 0x000fe200000e0000 */
[----:B------:R-:W-:Y:S01]  /*db80*/  IMAD.U32 R12, RZ, RZ, UR7 ;  /* 0x00000007ff0c7e24 */ /* 0x000fe2000f8e00ff */
[----:B------:R-:W1:Y:S01]  /*db90*/  SHFL.BFLY PT, R7, R14, 0x2, 0x1f ;  /* 0x0c401f000e077f89 */ /* 0x000e6200000e0000 */
[----:B------:R-:W-:Y:S02]  /*dba0*/  R2UR UR8, R16 ;  /* 0x00000000100872ca */ /* 0x000fe400000e0000 */
[----:B------:R-:W-:-:S03]  /*dbb0*/  MOV R13, UR5 ;  /* 0x00000005000d7c02 */ /* 0x000fc60008000f00 */
[----:B------:R-:W-:-:S04]  /*dbc0*/  UIADD3 UR4, UR4, 0x400, URZ ;  /* 0x0000040004047890 */ /* 0x000fc8000fffe03f */
[----:B------:R-:W-:Y:S02]  /*dbd0*/  USHF.R.U32.HI UR4, URZ, 0x4, UR4 ;  /* 0x000000043f047899 */ /* 0x000fe40008011604 */
[----:B------:R-:W-:Y:S02]  /*dbe0*/  UIADD3 UR9, UR9, 0x1, URZ ;  /* 0x0000000109097890 */ /* 0x000fe4000fffe03f */
[----:B------:R-:W-:-:S04]  /*dbf0*/  ULOP3.LUT UR4, UR4, 0x3fff, URZ, 0xc0, !UPT ;  /* 0x00003fff04047892 */ /* 0x000fc8000f8ec03f */
[----:B------:R-:W-:Y:S01]  /*dc00*/  ULOP3.LUT UR4, UR4, 0x2800000, URZ, 0xfc, !UPT ;  /* 0x0280000004047892 */ /* 0x000fe2000f8efc3f */
[----:B------:R-:W-:Y:S02]  /*dc10*/  IMAD.U32 R220, RZ, RZ, UR9 ;  /* 0x00000009ffdc7e24 */ /* 0x000fe4000f8e00ff */
[----:B0-----:R-:W-:Y:S01]  /*dc20*/  FADD.FTZ R2, R0, R5 ;  /* 0x0000000500027221 */ /* 0x001fe20000010000 */
[----:B------:R-:W-:Y:S01]  /*dc30*/  IMAD.MOV.U32 R5, RZ, RZ, RZ ;  /* 0x000000ffff057224 */ /* 0x000fe200078e00ff */
[----:B------:R-:W-:Y:S01]  /*dc40*/  UIMAD UR4, UR60, 0xa00, UR4 ;  /* 0x00000a003c0478a4 */ /* 0x000fe2000f8e0204 */
[----:B-1----:R-:W-:Y:S02]  /*dc50*/  FADD.FTZ R7, R7, R14 ;  /* 0x0000000e07077221 */ /* 0x002fe40000010000 */
[----:B------:R-:W0:Y:S01]  /*dc60*/  SHFL.BFLY PT, R9, R2, 0x1, 0x1f ;  /* 0x0c201f0002097f89 */ /* 0x000e2200000e0000 */
[----:B------:R-:W-:Y:S02]  /*dc70*/  UIADD3 UR6, UR4, 0x80, URZ ;  /* 0x0000008004067890 */ /* 0x000fe4000fffe03f */
[----:B------:R-:W-:Y:S01]  /*dc80*/  UIADD3 UR60, UR60, 0x1, URZ ;  /* 0x000000013c3c7890 */ /* 0x000fe2000fffe03f */
[----:B------:R-:W1:Y:S01]  /*dc90*/  SHFL.BFLY PT, R0, R7, 0x1, 0x1f ;  /* 0x0c201f0007007f89 */ /* 0x000e6200000e0000 */
[----:B------:R-:W-:-:S02]  /*dca0*/  UMOV UR10, UR4 ;  /* 0x00000004000a7c82 */ /* 0x000fc40008000000 */
[----:B------:R-:W-:Y:S01]  /*dcb0*/  HGMMA.64x256x16.F32 R24, R208, gdesc[UR8].tnspB, R24, gsb0 ;  /* 0x43e00008d0187df0 */ /* 0x000fe20008000818 */
[----:B------:R-:W-:Y:S01]  /*dcc0*/  UMOV UR10, UR6 ;  /* 0x00000006000a7c82 */ /* 0x000fe20008000000 */
[----:B------:R-:W-:Y:S01]  /*dcd0*/  UMOV UR11, 0x40000040 ;  /* 0x40000040000b7882 */ /* 0x000fe20000000000 */
[----:B------:R-:W-:Y:S02]  /*dce0*/  UIADD3 UR6, UR4, 0x100, URZ ;  /* 0x0000010004067890 */ /* 0x000fe4000fffe03f */
[----:B------:R-:W-:-:S04]  /*dcf0*/  UISETP.NE.AND UP0, UPT, UR60, 0x2, UPT ;  /* 0x000000023c00788c */ /* 0x000fc8000bf05270 */
[----:B------:R-:W-:Y:S01]  /*dd00*/  USEL UR60, UR60, URZ, UP0 ;  /* 0x0000003f3c3c7287 */ /* 0x000fe20008000000 */
[----:B0-----:R-:W-:Y:S01]  /*dd10*/  FADD.FTZ R11, R2, R9 ;  /* 0x00000009020b7221 */ /* 0x001fe20000010000 */
[----:B------:R-:W-:Y:S02]  /*dd20*/  IMAD.MOV.U32 R2, RZ, RZ, -0x800000 ;  /* 0xff800000ff027424 */ /* 0x000fe400078e00ff */
[----:B-1----:R-:W-:Y:S02]  /*dd30*/  FADD.FTZ R10, R7, R0 ;  /* 0x00000000070a7221 */ /* 0x002fe40000010000 */
[----:B------:R-:W-:Y:S01]  /*dd40*/  FSETP.NE.FTZ.AND P2, PT, R11, RZ, PT ;  /* 0x000000ff0b00720b */ /* 0x000fe20003f55000 */
[----:B------:R-:W-:Y:S02]  /*dd50*/  IMAD.U32 R7, RZ, RZ, UR5 ;  /* 0x00000005ff077e24 */ /* 0x000fe4000f8e00ff */
[----:B------:R-:W-:Y:S01]  /*dd60*/  IMAD.MOV.U32 R0, RZ, RZ, -0x800000 ;  /* 0xff800000ff007424 */ /* 0x000fe200078e00ff */
[----:B------:R-:W-:-:S09]  /*dd70*/  FSETP.NE.FTZ.AND P0, PT, R10, RZ, PT ;  /* 0x000000ff0a00720b */ /* 0x000fd20003f15000 */
[----:B------:R-:W0:Y:S01]  /*dd80*/  @P2 MUFU.LG2 R9, R11 ;  /* 0x0000000b00092308 */ /* 0x000e220000000c00 */
[----:B------:R-:W-:-:S03]  /*dd90*/  @P2 FMUL.FTZ R13, R13, 0.69314718246459960938 ;  /* 0x3f3172180d0d2820 */ /* 0x000fc60000410000 */
[----:B------:R-:W-:-:S04]  /*dda0*/  @P0 FMUL.FTZ R7, R7, 0.69314718246459960938 ;  /* 0x3f31721807070820 */ /* 0x000fc80000410000 */
        /* <DEDUP_REMOVED lines=30> */
[----:B------:R-:W-:-:S06]  /*df90*/  ULOP3.LUT UR8, UR8, UR4, URZ, 0x3c, !UPT ;  /* 0x0000000408087292 */ /* 0x000fcc000f8e3c3f */
[----:B------:R-:W-:Y:S01]  /*dfa0*/  IMAD.U32 R16, RZ, RZ, UR8 ;  /* 0x00000008ff107e24 */ /* 0x000fe2000f8e00ff */
[----:B------:R-:W-:Y:S02]  /*dfb0*/  WARPGROUP.DEPBAR.LE gsb0, 0x0 ;  /* 0x00008000000079c5 */ /* 0x000fe40000010000 */
[----:B------:R-:W-:-:S12]  /*dfc0*/  WARPGROUP.ARRIVE ;  /* 0x00000000000079c5 */ /* 0x000fd80000000000 */
[----:B------:R-:W-:Y:S03]  /*dfd0*/  HGMMA.64x256x16.F32 R24, R192, gdesc[UR8].tnspB, R24, gsb0 ;  /* 0x43e00008c0187df0 */ /* 0x000fe60008000818 */
[----:B------:R-:W-:Y:S02]  /*dfe0*/  WARPGROUP.DEPBAR.LE gsb0, 0x0 ;  /* 0x00008000000079c5 */ /* 0x000fe40000010000 */
[----:B------:R0:W-:Y:S01]  /*dff0*/  @!P1 SYNCS.ARRIVE.TRANS64.RED.A1T0 RZ, [R9+URZ], RZ ;  /* 0x000000ff09ff99a7 */ /* 0x0001e2000810043f */
[-C--:B--2---:R-:W-:Y:S01]  /*e000*/  FMUL.FTZ R3, R83, R5.reuse ;  /* 0x0000000553037220 */ /* 0x084fe20000410000 */
        /* <DEDUP_REMOVED lines=127> */
.L_x_2092:
[----:B------:R-:W0:Y:S01]  /*e800*/  S2R R4, SR_CgaCtaId ;  /* 0x0000000000047919 */ /* 0x000e220000008800 */
[----:B------:R-:W-:Y:S01]  /*e810*/  MOV R169, 0x400 ;  /* 0x0000040000a97802 */ /* 0x000fe20000000f00 */
[----:B------:R-:W-:Y:S01]  /*e820*/  BSSY B0, `(.L_x_2123) ;  /* 0x00002d0000007945 */ /* 0x000fe20003800000 */
[----:B------:R-:W-:Y:S02]  /*e830*/  BAR.SYNC.DEFER_BLOCKING 0x5, 0x120 ;  /* 0x0144800000007b1d */ /* 0x000fe40000010000 */
[----:B0-----:R-:W-:-:S05]  /*e840*/  LEA R169, R4, R169, 0x18 ;  /* 0x000000a904a97211 */ /* 0x001fca00078ec0ff */
[----:B------:R-:W0:Y:S02]  /*e850*/  LDS.128 R4, [R169+0x388d0] ;  /* 0x0388d000a9047984 */ /* 0x000e240000000c00 */
[----:B0-----:R-:W-:Y:S02]  /*e860*/  R2UR UR4, R5 ;  /* 0x00000000050472ca */ /* 0x001fe400000e0000 */
[----:B------:R-:W-:-:S11]  /*e870*/  R2UR UR5, R6 ;  /* 0x00000000060572ca */ /* 0x000fd600000e0000 */
[----:B------:R-:W-:Y:S01]  /*e880*/  IMAD.U32 R19, RZ, RZ, UR4 ;  /* 0x00000004ff137e24 */ /* 0x000fe2000f8e00ff */
[----:B------:R-:W-:Y:S06]  /*e890*/  BAR.ARV 0x4, 0x120 ;  /* 0x0104800000007b1d */ /* 0x000fec0000002000 */
[----:B------:R-:W-:Y:S05]  /*e8a0*/  @P0 BRA `(.L_x_2124) ;  /* 0x0000001c00c00947 */ /* 0x000fea0003800000 */
[----:B------:R-:W0:Y:S01]  /*e8b0*/  S2R R6, SR_SWINHI ;  /* 0x0000000000067919 */ /* 0x000e220000002f00 */
[----:B------:R-:W-:Y:S01]  /*e8c0*/  F2FP.F16.F32.PACK_AB R24, R25, R24 ;  /* 0x000000181918723e */ /* 0x000fe200000000ff */
[----:B------:R-:W-:Y:S01]  /*e8d0*/  ULDC.64 UR8, c[0x0][0xbe0] ;  /* 0x0002f80000087ab9 */ /* 0x000fe20000000a00 */
[----:B------:R-:W-:Y:S01]  /*e8e0*/  F2FP.F16.F32.PACK_AB R25, R163, R26 ;  /* 0x0000001aa319723e */ /* 0x000fe200000000ff */
[----:B------:R-:W-:Y:S01]  /*e8f0*/  UISETP.NE.U32.AND UP0, UPT, UR8, URZ, UPT ;  /* 0x0000003f0800728c */ /* 0x000fe2000bf05070 */
[----:B------:R-:W-:Y:S01]  /*e900*/  F2FP.F16.F32.PACK_AB R32, R33, R32 ;  /* 0x000000202120723e */ /* 0x000fe200000000ff */
[----:B------:R-:W-:Y:S01]  /*e910*/  ULDC.64 UR12, c[0x0][0x208] ;  /* 0x00008200000c7ab9 */ /* 0x000fe20000000a00 */
[----:B------:R-:W-:Y:S01]  /*e920*/  F2FP.F16.F32.PACK_AB R26, R29, R28 ;  /* 0x0000001c1d1a723e */ /* 0x000fe200000000ff */
[----:B------:R-:W-:Y:S01]  /*e930*/  UISETP.NE.AND.EX UP0, UPT, UR9, URZ, UPT, UP0 ;  /* 0x0000003f0900728c */ /* 0x000fe2000bf05300 */
        /* <DEDUP_REMOVED lines=40> */
[----:B------:R-:W-:Y:S02]  /*ebc0*/  IADD3 R187, P0, R102, 0x8020, RZ ;  /* 0x0000802066bb7810 */ /* 0x000fe40007f1e0ff */
[----:B------:R-:W-:Y:S02]  /*ebd0*/  IADD3.X R15, RZ, R103, RZ, P4, !PT ;  /* 0x00000067ff0f7210 */ /* 0x000fe400027fe4ff */
[----:B------:R-:W-:Y:S01]  /*ebe0*/  SHF.R.U64 R10, R10, 0x3, RZ ;  /* 0x000000030a0a7819 */ /* 0x000fe200000012ff */
[----:B------:R-:W-:Y:S01]  /*ebf0*/  IMAD.X R55, RZ, RZ, R103, P0 ;  /* 0x000000ffff377224 */ /* 0x000fe200000e0667 */
[----:B------:R-:W-:-:S02]  /*ec00*/  LOP3.LUT R22, R179, 0x380, RZ, 0xc0, !PT ;  /* 0x00000380b3167812 */ /* 0x000fc400078ec0ff */
[----:B------:R-:W-:Y:S02]  /*ec10*/  IADD3 R189, P4, R102, 0x8040, RZ ;  /* 0x0000804066bd7810 */ /* 0x000fe40007f9e0ff */
[----:B------:R-:W-:Y:S02]  /*ec20*/  SHF.R.U64 R12, R12, 0x3, RZ ;  /* 0x000000030c0c7819 */ /* 0x000fe400000012ff */
[----:B------:R-:W-:Y:S01]  /*ec30*/  LOP3.LUT R30, R181, 0x380, RZ, 0xc0, !PT ;  /* 0x00000380b51e7812 */ /* 0x000fe200078ec0ff */
[--C-:B------:R-:W-:Y:S01]  /*ec40*/  IMAD.X R63, RZ, RZ, R103.reuse, P4 ;  /* 0x000000ffff3f7224 */ /* 0x100fe200020e0667 */
[C---:B------:R-:W-:Y:S02]  /*ec50*/  IADD3 R191, P3, R102.reuse, 0x8060, RZ ;  /* 0x0000806066bf7810 */ /* 0x040fe40007f7e0ff */
[C---:B------:R-:W-:Y:S02]  /*ec60*/  IADD3 R193, P6, R102.reuse, 0xc000, RZ ;  /* 0x0000c00066c17810 */ /* 0x040fe40007fde0ff */
[C---:B------:R-:W-:Y:S01]  /*ec70*/  IADD3 R6, P5, R102.reuse, 0xc020, RZ ;  /* 0x0000c02066067810 */ /* 0x040fe20007fbe0ff */
[----:B------:R-:W-:Y:S01]  /*ec80*/  IMAD.X R71, RZ, RZ, R103, P3 ;  /* 0x000000ffff477224 */ /* 0x000fe200018e0667 */
[----:B------:R-:W-:-:S02]  /*ec90*/  IADD3 R98, P2, R102, 0xc040, RZ ;  /* 0x0000c04066627810 */ /* 0x000fc40007f5e0ff */
[----:B------:R-:W-:Y:S01]  /*eca0*/  IADD3 R170, P1, R102, 0xc060, RZ ;  /* 0x0000c06066aa7810 */ /* 0x000fe20007f3e0ff */
[--C-:B------:R-:W-:Y:S01]  /*ecb0*/  IMAD.X R95, RZ, RZ, R103.reuse, P5 ;  /* 0x000000ffff5f7224 */ /* 0x100fe200028e0667 */
[----:B------:R-:W-:Y:S01]  /*ecc0*/  SHF.R.U64 R14, R14, 0x3, RZ ;  /* 0x000000030e0e7819 */ /* 0x000fe200000012ff */
[--C-:B------:R-:W-:Y:S01]  /*ecd0*/  IMAD.X R99, RZ, RZ, R103.reuse, P2 ;  /* 0x000000ffff637224 */ /* 0x100fe200010e0667 */
[----:B------:R-:W-:Y:S02]  /*ece0*/  LOP3.LUT R38, R183, 0x380, RZ, 0xc0, !PT ;  /* 0x00000380b7267812 */ /* 0x000fe400078ec0ff */
[----:B------:R-:W-:Y:S01]  /*ecf0*/  LOP3.LUT R102, R9, R102, RZ, 0x3c, !PT ;  /* 0x0000006609667212 */ /* 0x000fe200078e3cff */
[----:B------:R-:W-:Y:S01]  /*ed00*/  IMAD.X R9, RZ, RZ, R103, P1 ;  /* 0x000000ffff097224 */ /* 0x000fe200008e0667 */
        /* <DEDUP_REMOVED lines=14> */
[----:B------:R-:W-:Y:S01]  /*edf0*/  MOV R102, R102 ;  /* 0x0000006600667202 */ /* 0x000fe20000000f00 */
[----:B------:R-:W-:Y:S01]  /*ee00*/  BAR.SYNC.DEFER_BLOCKING 0x1, 0x100 ;  /* 0x0044000000007b1d */ /* 0x000fe20000010000 */
[----:B------:R-:W-:Y:S02]  /*ee10*/  IADD3.X R79, RZ, R103, RZ, P6, !PT ;  /* 0x00000067ff4f7210 */ /* 0x000fe400037fe4ff */
[----:B------:R-:W-:Y:S02]  /*ee20*/  LOP3.LUT R22, R22, R179, RZ, 0x3c, !PT ;  /* 0x000000b316167212 */ /* 0x000fe400078e3cff */
[----:B------:R-:W-:Y:S02]  /*ee30*/  SHF.R.U64 R54, R54, 0x3, RZ ;  /* 0x0000000336367819 */ /* 0x000fe400000012ff */
[----:B------:R-:W-:Y:S02]  /*ee40*/  LOP3.LUT R94, R6, 0x380, RZ, 0xc0, !PT ;  /* 0x00000380065e7812 */ /* 0x000fe400078ec0ff */
[----:B------:R-:W-:-:S02]  /*ee50*/  MOV R10, R10 ;  /* 0x0000000a000a7202 */ /* 0x000fc40000000f00 */
[----:B------:R-:W-:Y:S02]  /*ee60*/  LOP3.LUT R30, R30, R181, RZ, 0x3c, !PT ;  /* 0x000000b51e1e7212 */ /* 0x000fe400078e3cff */
[----:B------:R-:W-:Y:S02]  /*ee70*/  SHF.R.U64 R62, R62, 0x3, RZ ;  /* 0x000000033e3e7819 */ /* 0x000fe400000012ff */
[----:B------:R-:W-:Y:S02]  /*ee80*/  LOP3.LUT R103, R98, 0x380, RZ, 0xc0, !PT ;  /* 0x0000038062677812 */ /* 0x000fe400078ec0ff */
[----:B------:R-:W-:Y:S02]  /*ee90*/  MOV R12, R12 ;  /* 0x0000000c000c7202 */ /* 0x000fe40000000f00 */
[----:B------:R-:W-:Y:S02]  /*eea0*/  LOP3.LUT R38, R38, R183, RZ, 0x3c, !PT ;  /* 0x000000b726267212 */ /* 0x000fe400078e3cff */
[----:B------:R-:W-:-:S02]  /*eeb0*/  SHF.R.U64 R70, R70, 0x3, RZ ;  /* 0x0000000346467819 */ /* 0x000fc400000012ff */
[----:B------:R-:W-:Y:S01]  /*eec0*/  LOP3.LUT R163, R170, 0x380, RZ, 0xc0, !PT ;  /* 0x00000380aaa37812 */ /* 0x000fe200078ec0ff */
[----:B------:R-:W-:Y:S01]  /*eed0*/  STSM.16.M88.4 [R102], R24 ;  /* 0x0000001866007844 */ /* 0x000fe20000000200 */
[----:B------:R-:W-:Y:S02]  /*eee0*/  MOV R14, R14 ;  /* 0x0000000e000e7202 */ /* 0x000fe40000000f00 */
[----:B------:R-:W-:Y:S01]  /*eef0*/  LOP3.LUT R46, R46, R185, RZ, 0x3c, !PT ;  /* 0x000000b92e2e7212 */ /* 0x000fe200078e3cff */
[----:B------:R0:W-:Y:S01]  /*ef00*/  STSM.16.M88.4 [R10], R32 ;  /* 0x000000200a007844 */ /* 0x0001e20000000200 */
[----:B------:R-:W-:Y:S02]  /*ef10*/  SHF.R.U64 R78, R78, 0x3, RZ ;  /* 0x000000034e4e7819 */ /* 0x000fe400000012ff */
[----:B------:R-:W-:Y:S01]  /*ef20*/  MOV R20, R20 ;  /* 0x0000001400147202 */ /* 0x000fe20000000f00 */
[----:B------:R1:W-:Y:S01]  /*ef30*/  STSM.16.M88.4 [R12], R40 ;  /* 0x000000280c007844 */ /* 0x0003e20000000200 */
[----:B------:R-:W-:-:S02]  /*ef40*/  F2FP.F16.F32.PACK_AB R59, R155, R59 ;  /* 0x0000003b9b3b723e */ /* 0x000fc400000000ff */
[----:B------:R-:W-:Y:S01]  /*ef50*/  F2FP.F16.F32.PACK_AB R65, R154, R66 ;  /* 0x000000429a41723e */ /* 0x000fe200000000ff */
[----:B------:R1:W-:Y:S01]  /*ef60*/  STSM.16.M88.4 [R14], R48 ;  /* 0x000000300e007844 */ /* 0x0003e20000000200 */
[----:B------:R-:W-:Y:S02]  /*ef70*/  F2FP.F16.F32.PACK_AB R72, R73, R72 ;  /* 0x000000484948723e */ /* 0x000fe400000000ff */
[----:B------:R-:W-:Y:S01]  /*ef80*/  LOP3.LUT R54, R54, R187, RZ, 0x3c, !PT ;  /* 0x000000bb36367212 */ /* 0x000fe200078e3cff */
[----:B------:R1:W-:Y:S01]  /*ef90*/  STSM.16.M88.4 [R20], R56 ;  /* 0x0000003814007844 */ /* 0x0003e20000000200 */
[----:B------:R-:W-:Y:S02]  /*efa0*/  SHF.R.U64 R29, R94, 0x3, RZ ;  /* 0x000000035e1d7819 */ /* 0x000fe400000012ff */
[----:B------:R-:W-:Y:S02]  /*efb0*/  MOV R22, R22 ;  /* 0x0000001600167202 */ /* 0x000fe40000000f00 */
[----:B------:R-:W-:-:S02]  /*efc0*/  F2FP.F16.F32.PACK_AB R66, R69, R68 ;  /* 0x000000444542723e */ /* 0x000fc400000000ff */
[----:B------:R-:W-:Y:S02]  /*efd0*/  F2FP.F16.F32.PACK_AB R67, R153, R67 ;  /* 0x000000439943723e */ /* 0x000fe400000000ff */
[----:B------:R-:W-:Y:S02]  /*efe0*/  F2FP.F16.F32.PACK_AB R73, R152, R74 ;  /* 0x0000004a9849723e */ /* 0x000fe400000000ff */
[----:B------:R-:W-:Y:S01]  /*eff0*/  F2FP.F16.F32.PACK_AB R80, R81, R80 ;  /* 0x000000505150723e */ /* 0x000fe200000000ff */
[----:B------:R1:W-:Y:S01]  /*f000*/  STSM.16.M88.4 [R22], R64 ;  /* 0x0000004016007844 */ /* 0x0003e20000000200 */
[----:B------:R-:W-:Y:S02]  /*f010*/  R2UR UR6, R218 ;  /* 0x00000000da0672ca */ /* 0x000fe400000e0000 */
[----:B------:R-:W-:Y:S02]  /*f020*/  R2UR UR4, R216 ;  /* 0x00000000d80472ca */ /* 0x000fe400000e0000 */
[----:B------:R-:W-:-:S02]  /*f030*/  LOP3.LUT R62, R62, R189, RZ, 0x3c, !PT ;  /* 0x000000bd3e3e7212 */ /* 0x000fc400078e3cff */
[----:B------:R-:W-:Y:S02]  /*f040*/  SHF.R.U64 R103, R103, 0x3, RZ ;  /* 0x0000000367677819 */ /* 0x000fe400000012ff */
[----:B------:R-:W-:Y:S02]  /*f050*/  MOV R30, R30 ;  /* 0x0000001e001e7202 */ /* 0x000fe40000000f00 */
[----:B------:R-:W-:Y:S02]  /*f060*/  F2FP.F16.F32.PACK_AB R74, R77, R76 ;  /* 0x0000004c4d4a723e */ /* 0x000fe400000000ff */
[----:B------:R-:W-:Y:S02]  /*f070*/  F2FP.F16.F32.PACK_AB R75, R17, R75 ;  /* 0x0000004b114b723e */ /* 0x000fe400000000ff */
[----:B------:R-:W-:Y:S01]  /*f080*/  F2FP.F16.F32.PACK_AB R81, R3, R82 ;  /* 0x000000520351723e */ /* 0x000fe200000000ff */
[----:B------:R-:W-:Y:S01]  /*f090*/  USHF.L.U64.HI UR11, UR4, 0x2, UR6 ;  /* 0x00000002040b7899 */ /* 0x000fe20008010206 */
[----:B------:R-:W-:Y:S01]  /*f0a0*/  LOP3.LUT R70, R70, R191, RZ, 0x3c, !PT ;  /* 0x000000bf46467212 */ /* 0x000fe200078e3cff */
[----:B------:R1:W-:Y:S01]  /*f0b0*/  STSM.16.M88.4 [R30], R72 ;  /* 0x000000481e007844 */ /* 0x0003e20000000200 */
        /* <DEDUP_REMOVED lines=13> */
[----:B------:R-:W-:Y:S01]  /*f190*/  @UP0 UIADD3 UR6, UP3, UR10, UR8, URZ ;  /* 0x000000080a060290 */ /* 0x000fe2000ff7e03f */
[----:B------:R-:W-:Y:S01]  /*f1a0*/  F2FP.F16.F32.PACK_AB R85, R91, R90 ;  /* 0x0000005a5b55723e */ /* 0x000fe200000000ff */
[----:B------:R-:W-:Y:S01]  /*f1b0*/  UIADD3.X UR8, UR11, UR7, URZ, UP2, !UPT ;  /* 0x000000070b087290 */ /* 0x000fe200097fe43f */
[----:B------:R-:W-:Y:S01]  /*f1c0*/  F2FP.F16.F32.PACK_AB R86, R93, R92 ;  /* 0x0000005c5d56723e */ /* 0x000fe200000000ff */
[----:B------:R-:W-:Y:S01]  /*f1d0*/  @UP0 UIADD3.X UR7, UR11, UR9, URZ, UP3, !UPT ;  /* 0x000000090b070290 */ /* 0x000fe20009ffe43f */
[----:B------:R-:W-:-:S02]  /*f1e0*/  F2FP.F16.F32.PACK_AB R87, R164, R87 ;  /* 0x00000057a457723e */ /* 0x000fc400000000ff */
[----:B------:R-:W-:Y:S02]  /*f1f0*/  F2FP.F16.F32.PACK_AB R165, R166, R165 ;  /* 0x000000a5a6a5723e */ /* 0x000fe400000000ff */
[----:B------:R-:W-:Y:S01]  /*f200*/  F2FP.F16.F32.PACK_AB R104, R105, R104 ;  /* 0x000000686968723e */ /* 0x000fe200000000ff */
[----:B------:R1:W-:Y:S01]  /*f210*/  STSM.16.M88.4 [R46], R84 ;  /* 0x000000542e007844 */ /* 0x0003e20000000200 */
[----:B------:R-:W-:Y:S02]  /*f220*/  LOP3.LUT R94, R29, R6, RZ, 0x3c, !PT ;  /* 0x000000061d5e7212 */ /* 0x000fe400078e3cff */
[----:B------:R-:W-:Y:S02]  /*f230*/  MOV R54, R54 ;  /* 0x0000003600367202 */ /* 0x000fe40000000f00 */
[----:B------:R-:W-:Y:S02]  /*f240*/  F2FP.F16.F32.PACK_AB R164, R97, R96 ;  /* 0x0000006061a4723e */ /* 0x000fe400000000ff */
[----:B------:R-:W-:-:S02]  /*f250*/  F2FP.F16.F32.PACK_AB R166, R101, R100 ;  /* 0x0000006465a6723e */ /* 0x000fc400000000ff */
[----:B------:R-:W-:Y:S02]  /*f260*/  F2FP.F16.F32.PACK_AB R167, R168, R167 ;  /* 0x000000a7a8a7723e */ /* 0x000fe400000000ff */
[----:B------:R-:W-:Y:S02]  /*f270*/  F2FP.F16.F32.PACK_AB R105, R107, R106 ;  /* 0x0000006a6b69723e */ /* 0x000fe400000000ff */
[----:B------:R-:W-:Y:S01]  /*f280*/  F2FP.F16.F32.PACK_AB R112, R113, R112 ;  /* 0x000000707170723e */ /* 0x000fe200000000ff */
[----:B------:R1:W-:Y:S01]  /*f290*/  STSM.16.M88.4 [R54], R164 ;  /* 0x000000a436007844 */ /* 0x0003e20000000200 */
[----:B------:R-:W-:Y:S02]  /*f2a0*/  LOP3.LUT R98, R103, R98, RZ, 0x3c, !PT ;  /* 0x0000006267627212 */ /* 0x000fe400078e3cff */
[----:B------:R-:W-:Y:S02]  /*f2b0*/  MOV R62, R62 ;  /* 0x0000003e003e7202 */ /* 0x000fe40000000f00 */
        /* <DEDUP_REMOVED lines=16> */
[----:B------:R-:W-:Y:S01]  /*f3c0*/  F2FP.F16.F32.PACK_AB R136, R137, R136 ;  /* 0x000000888988723e */ /* 0x000fe200000000ff */
[----:B------:R1:W-:Y:S01]  /*f3d0*/  STSM.16.M88.4 [R78], R120 ;  /* 0x000000784e007844 */ /* 0x0003e20000000200 */
[----:B------:R-:W-:Y:S02]  /*f3e0*/  MOV R94, R94 ;  /* 0x0000005e005e7202 */ /* 0x000fe40000000f00 */
        /* <DEDUP_REMOVED lines=8> */
[----:B------:R-:W-:Y:S02]  /*f470*/  F2FP.F16.F32.PACK_AB R145, R147, R146 ;  /* 0x000000929391723e */ /* 0x000fe400000000ff */
[----:B------:R-:W-:Y:S01]  /*f480*/  MOV R6, R8 ;  /* 0x0000000800067202 */ /* 0x000fe20000000f00 */
[----:B------:R1:W-:Y:S01]  /*f490*/  STSM.16.M88.4 [R98], R136 ;  /* 0x0000008862007844 */ /* 0x0003e20000000200 */
[----:B------:R-:W-:-:S02]  /*f4a0*/  F2FP.F16.F32.PACK_AB R146, R149, R148 ;  /* 0x000000949592723e */ /* 0x000fc400000000ff */
[----:B------:R-:W-:Y:S02]  /*f4b0*/  PLOP3.LUT P1, PT, PT, PT, UP1, 0x80, 0x0 ;  /* 0x000000000000781c */ /* 0x000fe40003f2f018 */
[----:B------:R-:W-:Y:S01]  /*f4c0*/  PLOP3.LUT P2, PT, PT, PT, UP0, 0x80, 0x0 ;  /* 0x000000000000781c */ /* 0x000fe20003f4f008 */
[----:B0-----:R-:W-:Y:S01]  /*f4d0*/  IMAD.U32 R10, RZ, RZ, UR6 ;  /* 0x00000006ff0a7e24 */ /* 0x001fe2000f8e00ff */
[----:B------:R-:W-:Y:S01]  /*f4e0*/  F2FP.F16.F32.PACK_AB R147, R151, R150 ;  /* 0x000000969793723e */ /* 0x000fe200000000ff */
[----:B------:R-:W-:Y:S02]  /*f4f0*/  IMAD.U32 R8, RZ, RZ, UR4 ;  /* 0x00000004ff087e24 */ /* 0x000fe4000f8e00ff */
[----:B------:R-:W-:Y:S02]  /*f500*/  IMAD.U32 R9, RZ, RZ, UR8 ;  /* 0x00000008ff097e24 */ /* 0x000fe4000f8e00ff */
[----:B------:R1:W-:Y:S01]  /*f510*/  STSM.16.M88.4 [R6], R144 ;  /* 0x0000009006007844 */ /* 0x0003e20000000200 */
[----:B------:R-:W-:Y:S01]  /*f520*/  BAR.SYNC.DEFER_BLOCKING 0x1, 0x100 ;  /* 0x0044000000007b1d */ /* 0x000fe20000010000 */
[----:B------:R-:W-:-:S05]  /*f530*/  IMAD.U32 R11, RZ, RZ, UR7 ;  /* 0x00000007ff0b7e24 */ /* 0x000fca000f8e00ff */
[----:B------:R-:W2:Y:S04]  /*f540*/  @P1 LDG.E R3, desc[UR12][R8.64] ;  /* 0x0000000c08031981 */ /* 0x000ea8000c1e1900 */
[----:B------:R-:W3:Y:S01]  /*f550*/  @P2 LDG.E R10, desc[UR12][R10.64] ;  /* 0x0000000c0a0a2981 */ /* 0x000ee2000c1e1900 */
[----:B------:R-:W-:Y:S01]  /*f560*/  IMAD R13, R212, 0x40, R18 ;  /* 0x00000040d40d7824 */ /* 0x000fe200078e0212 */
[----:B------:R-:W-:Y:S01]  /*f570*/  UMOV UR4, URZ ;  /* 0x0000003f00047c82 */ /* 0x000fe20008000000 */
[----:B------:R-:W-:Y:S02]  /*f580*/  ULDC UR10, c[0x0][0xa88] ;  /* 0x0002a200000a7ab9 */ /* 0x000fe40000000800 */
[----:B------:R-:W-:-:S03]  /*f590*/  IMAD.WIDE R4, R13, 0x2, R4 ;  /* 0x000000020d047825 */ /* 0x000fc600078e0204 */
[----:B------:R-:W-:Y:S02]  /*f5a0*/  IADD3 R21, P0, R4, 0x1000, RZ ;  /* 0x0000100004157810 */ /* 0x000fe40007f1e0ff */
[----:B--2---:R-:W-:Y:S02]  /*f5b0*/  @P1 R2UR UR4, R3 ;  /* 0x00000000030412ca */ /* 0x004fe400000e0000 */
[----:B---3--:R-:W-:Y:S01]  /*f5c0*/  @P2 R2UR UR10, R10 ;  /* 0x000000000a0a22ca */ /* 0x008fe200000e0000 */
[----:B-1----:R-:W-:-:S14]  /*f5d0*/  @P2 BRA `(.L_x_2125) ;  /* 0x00000000001c2947 */ /* 0x002fdc0003800000 */
[----:B------:R-:W-:Y:S05]  /*f5e0*/  @!P1 BRA `(.L_x_2125) ;  /* 0x0000000000189947 */ /* 0x000fea0003800000 */
[----:B------:R-:W-:Y:S02]  /*f5f0*/  ULDC.64 UR6, c[0x0][0x208] ;  /* 0x0000820000067ab9 */ /* 0x000fe40000000a00 */
[----:B------:R-:W2:Y:S04]  /*f600*/  LDG.E R6, desc[UR6][R8.64] ;  /* 0x0000000608067981 */ /* 0x000ea8000c1e1900 */
[----:B------:R-:W3:Y:S01]  /*f610*/  LDG.E R3, desc[UR6][R8.64+0x4] ;  /* 0x0000040608037981 */ /* 0x000ee2000c1e1900 */
[----:B--2---:R-:W-:Y:S02]  /*f620*/  R2UR UR6, R6 ;  /* 0x00000000060672ca */ /* 0x004fe400000e0000 */
[----:B---3--:R-:W-:-:S13]  /*f630*/  R2UR UR10, R3 ;  /* 0x00000000030a72ca */ /* 0x008fda00000e0000 */
[----:B------:R-:W-:-:S12]  /*f640*/  UIADD3 UR10, -UR6, UR10, URZ ;  /* 0x0000000a060a7290 */ /* 0x000fd8000fffe13f */
.L_x_2125:
[----:B------:R-:W-:Y:S01]  /*f650*/  R2UR UR18, R217 ;  /* 0x00000000d91272ca */ /* 0x000fe200000e0000 */
[----:B------:R-:W-:Y:S01]  /*f660*/  ULDC.64 UR12, c[0x0][0xb70] ;  /* 0x0002dc00000c7ab9 */ /* 0x000fe20000000a00 */
[----:B------:R-:W-:Y:S01]  /*f670*/  R2UR UR16, R218 ;  /* 0x00000000da1072ca */ /* 0x000fe200000e0000 */
[----:B------:R-:W-:Y:S01]  /*f680*/  USHF.R.S32.HI UR9, URZ, 0x1f, UR4 ;  /* 0x0000001f3f097899 */ /* 0x000fe20008011404 */
[----:B------:R-:W-:Y:S01]  /*f690*/  R2UR UR15, R216 ;  /* 0x00000000d80f72ca */ /* 0x000fe200000e0000 */
[----:B------:R-:W-:Y:S01]  /*f6a0*/  UMOV UR8, UR4 ;  /* 0x0000000400087c82 */ /* 0x000fe20008000000 */
[----:B------:R-:W-:Y:S01]  /*f6b0*/  R2UR UR17, R219 ;  /* 0x00000000db1172ca */ /* 0x000fe200000e0000 */
[----:B------:R-:W-:Y:S01]  /*f6c0*/  ULDC.64 UR20, c[0x0][0x208] ;  /* 0x0000820000147ab9 */ /* 0x000fe20000000a00 */
[----:B------:R-:W-:Y:S02]  /*f6d0*/  LOP3.LUT R20, R21, 0x380, RZ, 0xc0, !PT ;  /* 0x0000038015147812 */ /* 0x000fe400078ec0ff */
[----:B------:R-:W-:-:S02]  /*f6e0*/  IADD3 R13, P1, R4, 0x2000, RZ ;  /* 0x00002000040d7810 */ /* 0x000fc40007f3e0ff */
[----:B------:R-:W-:Y:S01]  /*f6f0*/  IADD3 R9, P2, R4, 0x3000, RZ ;  /* 0x0000300004097810 */ /* 0x000fe20007f5e0ff */
[----:B------:R-:W-:Y:S01]  /*f700*/  USHF.R.S32.HI UR14, URZ, 0x1f, UR18 ;  /* 0x0000001f3f0e7899 */ /* 0x000fe20008011412 */
[----:B------:R-:W-:Y:S01]  /*f710*/  SHF.R.U64 R20, R20, 0x3, RZ ;  /* 0x0000000314147819 */ /* 0x000fe200000012ff */
[----:B------:R-:W-:Y:S01]  /*f720*/  USEL UR16, UR16, URZ, !UP1 ;  /* 0x0000003f10107287 */ /* 0x000fe2000c800000 */
[----:B------:R-:W-:Y:S01]  /*f730*/  LOP3.LUT R12, R13, 0x380, RZ, 0xc0, !PT ;  /* 0x000003800d0c7812 */ /* 0x000fe200078ec0ff */
[----:B------:R-:W-:Y:S01]  /*f740*/  UIMAD UR11, UR14, UR12, URZ ;  /* 0x0000000c0e0b72a4 */ /* 0x000fe2000f8e023f */
[----:B------:R-:W-:Y:S01]  /*f750*/  LOP3.LUT R8, R9, 0x380, RZ, 0xc0, !PT ;  /* 0x0000038009087812 */ /* 0x000fe200078ec0ff */
[----:B------:R-:W-:Y:S01]  /*f760*/  UIMAD.WIDE.U32 UR6, UR18, UR12, UR8 ;  /* 0x0000000c120672a5 */ /* 0x000fe2000f8e0008 */
[----:B------:R-:W-:Y:S01]  /*f770*/  MOV R10, UR17 ;  /* 0x00000011000a7c02 */ /* 0x000fe20008000f00 */
[----:B------:R-:W-:Y:S01]  /*f780*/  UIMAD UR11, UR18, UR13, UR11 ;  /* 0x0000000d120b72a4 */ /* 0x000fe2000f8e020b */
[----:B------:R-:W-:Y:S01]  /*f790*/  LOP3.LUT R20, R20, R21, RZ, 0x3c, !PT ;  /* 0x0000001514147212 */ /* 0x000fe200078e3cff */
[----:B------:R-:W-:Y:S01]  /*f7a0*/  USEL UR15, UR15, URZ, !UP1 ;  /* 0x0000003f0f0f7287 */ /* 0x000fe2000c800000 */
[----:B------:R-:W-:Y:S01]  /*f7b0*/  SHF.R.U64 R12, R12, 0x3, RZ ;  /* 0x000000030c0c7819 */ /* 0x000fe200000012ff */
[----:B------:R-:W-:Y:S01]  /*f7c0*/  ULDC.64 UR12, c[0x0][0xb78] ;  /* 0x0002de00000c7ab9 */ /* 0x000fe20000000a00 */
[----:B------:R-:W-:Y:S01]  /*f7d0*/  UIADD3 UR7, UR7, UR11, URZ ;  /* 0x0000000b07077290 */ /* 0x000fe2000fffe03f */
[----:B------:R-:W-:Y:S01]  /*f7e0*/  IMAD R10, R10, 0x80, R215 ;  /* 0x000000800a0a7824 */ /* 0x000fe200078e02d7 */
[----:B------:R-:W-:Y:S01]  /*f7f0*/  UIMAD UR8, UR16, UR12, URZ ;  /* 0x0000000c100872a4 */ /* 0x000fe2000f8e023f */
[----:B------:R-:W-:Y:S01]  /*f800*/  SHF.R.U64 R8, R8, 0x3, RZ ;  /* 0x0000000308087819 */ /* 0x000fe200000012ff */
[----:B------:R-:W-:Y:S01]  /*f810*/  UIMAD.WIDE.U32 UR6, UR15, UR12, UR6 ;  /* 0x0000000c0f0672a5 */ /* 0x000fe2000f8e0006 */
[----:B------:R-:W-:Y:S01]  /*f820*/  IMAD.X R21, RZ, RZ, R5, P0 ;  /* 0x000000ffff157224 */ /* 0x000fe200000e0605 */
[----:B------:R-:W-:Y:S01]  /*f830*/  UIMAD UR8, UR15, UR13, UR8 ;  /* 0x0000000d0f0872a4 */ /* 0x000fe2000f8e0208 */
[----:B------:R-:W-:-:S02]  /*f840*/  SHF.R.S32.HI R3, RZ, 0x1f, R10 ;  /* 0x0000001fff037819 */ /* 0x000fc4000001140a */
[----:B------:R-:W-:Y:S01]  /*f850*/  IADD3 R69, P0, R4, 0x8000, RZ ;  /* 0x0000800004457810 */ /* 0x000fe20007f1e0ff */
[----:B------:R-:W-:Y:S01]  /*f860*/  ULDC.64 UR12, c[0x0][0xaa0] ;  /* 0x0002a800000c7ab9 */ /* 0x000fe20000000a00 */
[----:B------:R-:W-:Y:S01]  /*f870*/  IADD3 R6, P3, R10, UR6, RZ ;  /* 0x000000060a067c10 */ /* 0x000fe2000ff7e0ff */
[----:B------:R-:W-:Y:S01]  /*f880*/  IMAD.U32 R14, RZ, RZ, UR8 ;  /* 0x00000008ff0e7e24 */ /* 0x000fe2000f8e00ff */
[----:B------:R-:W-:Y:S01]  /*f890*/  LOP3.LUT R12, R12, R13, RZ, 0x3c, !PT ;  /* 0x0000000d0c0c7212 */ /* 0x000fe200078e3cff */
[--C-:B------:R-:W-:Y:S01]  /*f8a0*/  IMAD.X R13, RZ, RZ, R5.reuse, P1 ;  /* 0x000000ffff0d7224 */ /* 0x100fe200008e0605 */
[----:B------:R-:W-:Y:S01]  /*f8b0*/  LOP3.LUT R8, R8, R9, RZ, 0x3c, !PT ;  /* 0x0000000908087212 */ /* 0x000fe200078e3cff */
[----:B------:R-:W-:Y:S01]  /*f8c0*/  IMAD.X R9, RZ, RZ, R5, P2 ;  /* 0x000000ffff097224 */ /* 0x000fe200010e0605 */
[----:B------:R-:W-:Y:S01]  /*f8d0*/  IADD3.X R3, R3, UR7, R14, P3, !PT ;  /* 0x0000000703037c10 */ /* 0x000fe20009ffe40e */
[----:B------:R-:W-:Y:S01]  /*f8e0*/  ULDC.64 UR6, c[0x0][0xb40] ;  /* 0x0002d00000067ab9 */ /* 0x000fe20000000a00 */
[----:B------:R-:W-:-:S02]  /*f8f0*/  IADD3 R61, P6, R4, 0x4000, RZ ;  /* 0x00004000043d7810 */ /* 0x000fc40007fde0ff */
[----:B------:R-:W-:Y:S02]  /*f900*/  LEA R38, P3, R6, UR6, 0x2 ;  /* 0x0000000606267c11 */ /* 0x000fe4000f8610ff */
[----:B------:R-:W-:Y:S02]  /*f910*/  IADD3 R49, P5, R4, 0x5000, RZ ;  /* 0x0000500004317810 */ /* 0x000fe40007fbe0ff */
[----:B------:R-:W-:Y:S01]  /*f920*/  LEA.HI.X R39, R6, UR7, R3, 0x2, P3 ;  /* 0x0000000706277c11 */ /* 0x000fe200098f1403 */
[----:B------:R-:W-:Y:S01]  /*f930*/  VIADD R3, R10, 0x8 ;  /* 0x000000080a037836 */ /* 0x000fe20000000000 */
[C---:B------:R-:W-:Y:S02]  /*f940*/  IADD3 R33, P4, R4.reuse, 0x6000, RZ ;  /* 0x0000600004217810 */ /* 0x040fe40007f9e0ff */
[C---:B------:R-:W-:Y:S02]  /*f950*/  IADD3 R25, P3, R4.reuse, 0x7000, RZ ;  /* 0x0000700004197810 */ /* 0x040fe40007f7e0ff */
[----:B------:R-:W-:-:S02]  /*f960*/  IADD3 R57, P1, R4, 0x9000, RZ ;  /* 0x0000900004397810 */ /* 0x000fc40007f3e0ff */
[----:B------:R-:W-:Y:S02]  /*f970*/  IADD3 R45, P2, R4, 0xa000, RZ ;  /* 0x0000a000042d7810 */ /* 0x000fe40007f5e0ff */
[----:B------:R-:W-:Y:S02]  /*f980*/  LOP3.LUT R68, R69, 0x380, RZ, 0xc0, !PT ;  /* 0x0000038045447812 */ /* 0x000fe400078ec0ff */
[----:B------:R-:W-:Y:S02]  /*f990*/  LOP3.LUT R60, R61, 0x380, RZ, 0xc0, !PT ;  /* 0x000003803d3c7812 */ /* 0x000fe400078ec0ff */
[----:B------:R-:W-:Y:S02]  /*f9a0*/  LOP3.LUT R48, R49, 0x380, RZ, 0xc0, !PT ;  /* 0x0000038031307812 */ /* 0x000fe400078ec0ff */
[----:B------:R-:W-:Y:S02]  /*f9b0*/  LOP3.LUT R32, R33, 0x380, RZ, 0xc0, !PT ;  /* 0x0000038021207812 */ /* 0x000fe400078ec0ff */
[----:B------:R-:W-:-:S02]  /*f9c0*/  LOP3.LUT R24, R25, 0x380, RZ, 0xc0, !PT ;  /* 0x0000038019187812 */ /* 0x000fc400078ec0ff */
[----:B------:R-:W-:Y:S02]  /*f9d0*/  LOP3.LUT R56, R57, 0x380, RZ, 0xc0, !PT ;  /* 0x0000038039387812 */ /* 0x000fe400078ec0ff */
[----:B------:R-:W-:Y:S02]  /*f9e0*/  LOP3.LUT R44, R45, 0x380, RZ, 0xc0, !PT ;  /* 0x000003802d2c7812 */ /* 0x000fe400078ec0ff */
[----:B------:R-:W-:Y:S02]  /*f9f0*/  SHF.R.U64 R68, R68, 0x3, RZ ;  /* 0x0000000344447819 */ /* 0x000fe400000012ff */
[----:B------:R-:W-:Y:S02]  /*fa00*/  SHF.R.U64 R60, R60, 0x3, RZ ;  /* 0x000000033c3c7819 */ /* 0x000fe400000012ff */
[----:B------:R-:W-:Y:S02]  /*fa10*/  SHF.R.U64 R48, R48, 0x3, RZ ;  /* 0x0000000330307819 */ /* 0x000fe400000012ff */
[----:B------:R-:W-:-:S02]  /*fa20*/  SHF.R.U64 R32, R32, 0x3, RZ ;  /* 0x0000000320207819 */ /* 0x000fc400000012ff */
[----:B------:R-:W-:Y:S02]  /*fa30*/  SHF.R.U64 R24, R24, 0x3, RZ ;  /* 0x0000000318187819 */ /* 0x000fe400000012ff */
[----:B------:R-:W-:Y:S02]  /*fa40*/  SHF.R.U64 R56, R56, 0x3, RZ ;  /* 0x0000000338387819 */ /* 0x000fe400000012ff */
[----:B------:R-:W-:Y:S02]  /*fa50*/  SHF.R.U64 R44, R44, 0x3, RZ ;  /* 0x000000032c2c7819 */ /* 0x000fe400000012ff */
[----:B------:R-:W-:Y:S01]  /*fa60*/  LOP3.LUT R68, R68, R69, RZ, 0x3c, !PT ;  /* 0x0000004544447212 */ /* 0x000fe200078e3cff */
[--C-:B------:R-:W-:Y:S01]  /*fa70*/  IMAD.X R69, RZ, RZ, R5.reuse, P0 ;  /* 0x000000ffff457224 */ /* 0x100fe200000e0605 */
        /* <DEDUP_REMOVED lines=12> */
[----:B------:R-:W-:Y:S02]  /*fb40*/  IADD3.X R25, RZ, R5, RZ, P3, !PT ;  /* 0x00000005ff197210 */ /* 0x000fe40001ffe4ff */
[C---:B------:R-:W-:Y:S02]  /*fb50*/  IADD3 R37, P6, R4.reuse, 0xb000, RZ ;  /* 0x0000b00004257810 */ /* 0x040fe40007fde0ff */
[C---:B------:R-:W-:Y:S02]  /*fb60*/  IADD3 R73, P5, R4.reuse, 0xc000, RZ ;  /* 0x0000c00004497810 */ /* 0x040fe40007fbe0ff */
[----:B------:R-:W-:-:S02]  /*fb70*/  IADD3 R65, P4, R4, 0xd000, RZ ;  /* 0x0000d00004417810 */ /* 0x000fc40007f9e0ff */
[----:B------:R-:W-:Y:S02]  /*fb80*/  IADD3 R53, P3, R4, 0xe000, RZ ;  /* 0x0000e00004357810 */ /* 0x000fe40007f7e0ff */
[----:B------:R-:W-:Y:S02]  /*fb90*/  ISETP.GE.OR P1, PT, R10, UR10, P0 ;  /* 0x0000000a0a007c0c */ /* 0x000fe40008726670 */
[C---:B------:R-:W-:Y:S02]  /*fba0*/  IADD3 R6, P2, R4.reuse, 0xf000, RZ ;  /* 0x0000f00004067810 */ /* 0x040fe40007f5e0ff */
[----:B------:R-:W-:Y:S02]  /*fbb0*/  ISETP.GE.OR P0, PT, R3, UR10, P0 ;  /* 0x0000000a03007c0c */ /* 0x000fe40008706670 */
[----:B------:R-:W-:Y:S02]  /*fbc0*/  LOP3.LUT R11, R4, 0x380, RZ, 0xc0, !PT ;  /* 0x00000380040b7812 */ /* 0x000fe400078ec0ff */
[----:B------:R-:W-:-:S02]  /*fbd0*/  LOP3.LUT R36, R37, 0x380, RZ, 0xc0, !PT ;  /* 0x0000038025247812 */ /* 0x000fc400078ec0ff */
[----:B------:R-:W-:Y:S02]  /*fbe0*/  LOP3.LUT R72, R73, 0x380, RZ, 0xc0, !PT ;  /* 0x0000038049487812 */ /* 0x000fe400078ec0ff */
[----:B------:R-:W-:Y:S01]  /*fbf0*/  LOP3.LUT R64, R65, 0x380, RZ, 0xc0, !PT ;  /* 0x0000038041407812 */ /* 0x000fe200078ec0ff */
[----:B------:R0:W-:Y:S01]  /*fc00*/  @!P1 STG.E desc[UR20][R38.64], R2 ;  /* 0x0000000226009986 */ /* 0x0001e2000c101914 */
[----:B------:R-:W-:Y:S02]  /*fc10*/  LOP3.LUT R52, R53, 0x380, RZ, 0xc0, !PT ;  /* 0x0000038035347812 */ /* 0x000fe400078ec0ff */
[----:B------:R-:W-:Y:S01]  /*fc20*/  LOP3.LUT R3, R6, 0x380, RZ, 0xc0, !PT ;  /* 0x0000038006037812 */ /* 0x000fe200078ec0ff */
[----:B------:R1:W-:Y:S01]  /*fc30*/  @!P0 STG.E desc[UR20][R38.64+0x20], R0 ;  /* 0x0000200026008986 */ /* 0x0003e2000c101914 */
[----:B------:R-:W-:Y:S02]  /*fc40*/  SHF.R.U64 R11, R11, 0x3, RZ ;  /* 0x000000030b0b7819 */ /* 0x000fe400000012ff */
[----:B------:R-:W-:Y:S01]  /*fc50*/  SHF.R.U64 R36, R36, 0x3, RZ ;  /* 0x0000000324247819 */ /* 0x000fe200000012ff */
[----:B------:R-:W-:Y:S01]  /*fc60*/  UIMAD UR6, UR9, UR12, URZ ;  /* 0x0000000c090672a4 */ /* 0x000fe2000f8e023f */
[----:B------:R-:W-:Y:S01]  /*fc70*/  SHF.R.U64 R72, R72, 0x3, RZ ;  /* 0x0000000348487819 */ /* 0x000fe200000012ff */
[----:B------:R-:W5:Y:S01]  /*fc80*/  LD.E.128 R20, desc[UR20][R20.64] ;  /* 0x0000001414147980 */ /* 0x000f62000c101d00 */
[----:B------:R-:W-:-:S02]  /*fc90*/  SHF.R.U64 R64, R64, 0x3, RZ ;  /* 0x0000000340407819 */ /* 0x000fc400000012ff */
[----:B------:R-:W-:Y:S01]  /*fca0*/  IADD3.X R41, RZ, R5, RZ, P2, !PT ;  /* 0x00000005ff297210 */ /* 0x000fe200017fe4ff */
[--C-:B0-----:R-:W-:Y:S01]  /*fcb0*/  IMAD.MOV.U32 R2, RZ, RZ, R18.reuse ;  /* 0x000000ffff027224 */ /* 0x101fe200078e0012 */
[----:B------:R-:W-:Y:S01]  /*fcc0*/  SHF.R.U64 R52, R52, 0x3, RZ ;  /* 0x0000000334347819 */ /* 0x000fe200000012ff */
[----:B------:R-:W5:Y:S01]  /*fcd0*/  LD.E.128 R12, desc[UR20][R12.64] ;  /* 0x000000140c0c7980 */ /* 0x000f62000c101d00 */
[----:B------:R-:W-:Y:S01]  /*fce0*/  SHF.R.U64 R3, R3, 0x3, RZ ;  /* 0x0000000303037819 */ /* 0x000fe200000012ff */
[----:B------:R-:W-:Y:S01]  /*fcf0*/  ULDC.64 UR8, c[0x0][0xae0] ;  /* 0x0002b80000087ab9 */ /* 0x000fe20000000a00 */
[----:B------:R-:W-:Y:S01]  /*fd00*/  LOP3.LUT R4, R11, R4, RZ, 0x3c, !PT ;  /* 0x000000040b047212 */ /* 0x000fe200078e3cff */
[----:B------:R-:W5:Y:S01]  /*fd10*/  LD.E.128 R60, desc[UR20][R60.64] ;  /* 0x000000143c3c7980 */ /* 0x000f62000c101d00 */
        /* <DEDUP_REMOVED lines=8> */
[----:B------:R-:W-:Y:S01]  /*fda0*/  LOP3.LUT R40, R3, R6, RZ, 0x3c, !PT ;  /* 0x0000000603287212 */ /* 0x000fe200078e3cff */
[----:B------:R0:W5:Y:S01]  /*fdb0*/  LD.E.128 R28, desc[UR20][R4.64] ;  /* 0x00000014041c7980 */ /* 0x000162000c101d00 */
[----:B------:R-:W-:Y:S01]  /*fdc0*/  SHF.R.S32.HI R3, RZ, 0x1f, R18 ;  /* 0x0000001fff037819 */ /* 0x000fe20000011412 */
[----:B------:R-:W-:-:S02]  /*fdd0*/  UIMAD UR6, UR4, UR13, UR6 ;  /* 0x0000000d040672a4 */ /* 0x000fc4000f8e0206 */
[----:B------:R-:W5:Y:S04]  /*fde0*/  LD.E.128 R8, desc[UR20][R8.64] ;  /* 0x0000001408087980 */ /* 0x000f68000c101d00 */
[----:B------:R-:W5:Y:S01]  /*fdf0*/  LD.E.128 R48, desc[UR20][R48.64] ;  /* 0x0000001430307980 */ /* 0x000f62000c101d00 */
[----:B0-----:R-:W-:-:S03]  /*fe00*/  IMAD.U32 R5, RZ, RZ, UR12 ;  /* 0x0000000cff057e24 */ /* 0x001fc6000f8e00ff */
[----:B------:R-:W5:Y:S01]  /*fe10*/  LD.E.128 R32, desc[UR20][R32.64] ;  /* 0x0000001420207980 */ /* 0x000f62000c101d00 */
[----:B------:R-:W-:-:S03]  /*fe20*/  IMAD.WIDE.U32 R2, R5, UR4, R2 ;  /* 0x0000000405027c25 */ /* 0x000fc6000f8e0002 */
[----:B------:R-:W5:Y:S04]  /*fe30*/  LD.E.128 R24, desc[UR20][R24.64] ;  /* 0x0000001418187980 */ /* 0x000f68000c101d00 */
[----:B------:R-:W5:Y:S04]  /*fe40*/  LD.E.128 R68, desc[UR20][R68.64] ;  /* 0x0000001444447980 */ /* 0x000f68000c101d00 */
[----:B------:R-:W5:Y:S04]  /*fe50*/  LD.E.128 R56, desc[UR20][R56.64] ;  /* 0x0000001438387980 */ /* 0x000f68000c101d00 */
[----:B------:R-:W5:Y:S04]  /*fe60*/  LD.E.128 R44, desc[UR20][R44.64] ;  /* 0x000000142c2c7980 */ /* 0x000f68000c101d00 */
[----:B-1----:R-:W5:Y:S04]  /*fe70*/  LD.E.128 R36, desc[UR20][R36.64] ;  /* 0x0000001424247980 */ /* 0x002f68000c101d00 */
        /* <DEDUP_REMOVED lines=11> */
[----:B------:R-:W-:Y:S01]  /*ff30*/  VIADD R3, R3, UR6 ;  /* 0x0000000603037c36 */ /* 0x000fe20008000000 */
[----:B------:R-:W-:Y:S01]  /*ff40*/  UIMAD UR10, UR17, -0x80, UR10 ;  /* 0xffffff80110a78a4 */ /* 0x000fe2000f8e020a */
[----:B------:R-:W-:Y:S01]  /*ff50*/  IMAD.U32 R5, RZ, RZ, UR8 ;  /* 0x00000008ff057e24 */ /* 0x000fe2000f8e00ff */
[----:B------:R-:W-:Y:S01]  /*ff60*/  UIMAD UR4, UR18, UR9, UR4 ;  /* 0x00000009120472a4 */ /* 0x000fe2000f8e0204 */
[----:B------:R-:W-:-:S02]  /*ff70*/  ULDC.64 UR6, c[0x0][0xae8] ;  /* 0x0002ba0000067ab9 */ /* 0x000fc40000000a00 */
[----:B------:R-:W-:Y:S01]  /*ff80*/  IMAD.WIDE.U32 R2, R5, UR18, R2 ;  /* 0x0000001205027c25 */ /* 0x000fe2000f8e0002 */
[----:B------:R-:W-:-:S03]  /*ff90*/  ISETP.GE.AND P3, PT, R212, UR10, PT ;  /* 0x0000000ad4007c0c */ /* 0x000fc6000bf66270 */
[----:B------:R-:W-:Y:S01]  /*ffa0*/  VIADD R3, R3, UR4 ;  /* 0x0000000403037c36 */ /* 0x000fe20008000000 */
[----:B------:R-:W-:Y:S01]  /*ffb0*/  UIMAD UR4, UR16, UR6, URZ ;  /* 0x00000006100472a4 */ /* 0x000fe2000f8e023f */
[----:B------:R-:W-:Y:S01]  /*ffc0*/  IADD3 R169, R169, 0x38820, RZ ;  /* 0x00038820a9a97810 */ /* 0x000fe20007ffe0ff */
[----:B------:R-:W-:Y:S02]  /*ffd0*/  IMAD.U32 R77, RZ, RZ, UR6 ;  /* 0x00000006ff4d7e24 */ /* 0x000fe4000f8e00ff */
[C---:B------:R-:W-:Y:S01]  /*ffe0*/  VIADD R5, R212.reuse, 0x60 ;  /* 0x00000060d4057836 */ /* 0x040fe20000000000 */
[----:B------:R-:W-:Y:S02]  /*fff0*/  UIMAD UR4, UR15, UR7, UR4 ;  /* 0x000000070f0472a4 */ /* 0x000fe4000f8e0204 */
[----:B------:R-:W-:Y:S01]  /*10000*/  IMAD.WIDE.U32 R76, R77, UR15, R2 ;  /* 0x0000000f4d4c7c25 */ /* 0x000fe2000f8e0002 */
[----:B------:R-:W-:Y:S02]  /*10010*/  PRMT R169, RZ, 0x654, R169 ;  /* 0x00000654ffa97816 */ /* 0x000fe400000000a9 */
[----:B------:R-:W-:Y:S01]  /*10020*/  ISETP.GE.AND P2, PT, R5, UR10, PT ;  /* 0x0000000a05007c0c */ /* 0x000fe2000bf46270 */
[C---:B------:R-:W-:Y:S01]  /*10030*/  VIADD R4, R212.reuse, 0x40 ;  /* 0x00000040d4047836 */ /* 0x040fe20000000000 */
[--C-:B------:R-:W-:Y:S01]  /*10040*/  SHF.R.S32.HI R213, RZ, 0x1f, R212.reuse ;  /* 0x0000001fffd57819 */ /* 0x100fe200000114d4 */
[----:B------:R-:W-:Y:S01]  /*10050*/  VIADD R0, R212, 0x20 ;  /* 0x00000020d4007836 */ /* 0x000fe20000000000 */
[----:B0-----:R0:W-:Y:S01]  /*10060*/  SYNCS.ARRIVE.TRANS64.RED.A1T0 RZ, [R169+URZ], RZ ;  /* 0x000000ffa9ff79a7 */ /* 0x0011e2000810043f */
[----:B------:R-:W-:Y:S01]  /*10070*/  IMAD.U32 R5, RZ, RZ, UR17 ;  /* 0x00000011ff057e24 */ /* 0x000fe2000f8e00ff */
[----:B------:R-:W-:Y:S01]  /*10080*/  BSSY B1, `(.L_x_2126) ;  /* 0x000001d000017945 */ /* 0x000fe20003800000 */
[----:B------:R-:W-:Y:S01]  /*10090*/  VIADD R81, R77, UR4 ;  /* 0x000000044d517c36 */ /* 0x000fe20008000000 */
[----:B------:R-:W-:Y:S01]  /*100a0*/  ISETP.GE.AND P1, PT, R4, UR10, PT ;  /* 0x0000000a04007c0c */ /* 0x000fe2000bf26270 */
[----:B------:R-:W-:Y:S01]  /*100b0*/  IMAD.WIDE R4, R5, 0x80, R212 ;  /* 0x0000008005047825 */ /* 0x000fe200078e02d4 */
[----:B------:R-:W-:Y:S01]  /*100c0*/  ISETP.GE.AND P0, PT, R0, UR10, PT ;  /* 0x0000000a00007c0c */ /* 0x000fe2000bf06270 */
[----:B------:R-:W-:-:S12]  /*100d0*/  @P3 BRA `(.L_x_2127) ;  /* 0x00000000005c3947 */ /* 0x000fd80003800000 */
[----:B------:R-:W-:Y:S01]  /*100e0*/  ULDC.64 UR6, c[0x0][0xad8] ;  /* 0x0002b60000067ab9 */ /* 0x000fe20000000a00 */
[----:B------:R-:W-:Y:S01]  /*100f0*/  IMAD.MOV.U32 R2, RZ, RZ, R76 ;  /* 0x000000ffff027224 */ /* 0x000fe200078e004c */
[----:B------:R-:W-:Y:S01]  /*10100*/  ULDC UR4, c[0x0][0xa8c] ;  /* 0x0002a30000047ab9 */ /* 0x000fe20000000800 */
[----:B------:R-:W-:Y:S01]  /*10110*/  IMAD R17, R5, UR6, RZ ;  /* 0x0000000605117c24 */ /* 0x000fe2000f8e02ff */
[C---:B------:R-:W-:Y:S01]  /*10120*/  IADD3 R6, R18.reuse, 0xc0, RZ ;  /* 0x000000c012067810 */ /* 0x040fe20007ffe0ff */
[----:B------:R-:W-:Y:S01]  /*10130*/  IMAD.MOV.U32 R3, RZ, RZ, R81 ;  /* 0x000000ffff037224 */ /* 0x000fe200078e0051 */
[C---:B------:R-:W-:Y:S01]  /*10140*/  ISETP.GE.AND P4, PT, R18.reuse, UR4, PT ;  /* 0x0000000412007c0c */ /* 0x040fe2000bf86270 */
[----:B------:R-:W-:Y:S01]  /*10150*/  VIADD R0, R18, 0x40 ;  /* 0x0000004012007836 */ /* 0x000fe20000000000 */
[----:B------:R-:W-:Y:S01]  /*10160*/  ULDC.64 UR8, c[0x0][0x208] ;  /* 0x0000820000087ab9 */ /* 0x000fe20000000a00 */
[----:B------:R-:W-:-:S03]  /*10170*/  IMAD.WIDE.U32 R2, R4, UR6, R2 ;  /* 0x0000000604027c25 */ /* 0x000fc6000f8e0002 */
[----:B------:R-:W-:Y:S01]  /*10180*/  ISETP.GE.AND P3, PT, R0, UR4, PT ;  /* 0x0000000400007c0c */ /* 0x000fe2000bf66270 */
[----:B------:R-:W-:Y:S01]  /*10190*/  IMAD R17, R4, UR7, R17 ;  /* 0x0000000704117c24 */ /* 0x000fe2000f8e0211 */
[----:B------:R-:W-:Y:S01]  /*101a0*/  ULDC.64 UR6, c[0x0][0xa80] ;  /* 0x0002a00000067ab9 */ /* 0x000fe20000000a00 */
[----:B------:R-:W-:Y:S01]  /*101b0*/  VIADD R0, R18, 0x80 ;  /* 0x0000008012007836 */ /* 0x000fe20000000000 */
[----:B------:R-:W-:Y:S01]  /*101c0*/  LEA R78, P6, R2, UR6, 0x1 ;  /* 0x00000006024e7c11 */ /* 0x000fe2000f8c08ff */
[----:B------:R-:W-:-:S03]  /*101d0*/  IMAD.IADD R3, R3, 0x1, R17 ;  /* 0x0000000103037824 */ /* 0x000fc600078e0211 */
[----:B------:R-:W-:Y:S02]  /*101e0*/  ISETP.GE.AND P5, PT, R0, UR4, PT ;  /* 0x0000000400007c0c */ /* 0x000fe4000bfa6270 */
[----:B------:R-:W-:Y:S02]  /*101f0*/  LEA.HI.X R79, R2, UR7, R3, 0x1, P6 ;  /* 0x00000007024f7c11 */ /* 0x000fe4000b0f0c03 */
[----:B------:R-:W-:-:S03]  /*10200*/  ISETP.GE.AND P6, PT, R6, UR4, PT ;  /* 0x0000000406007c0c */ /* 0x000fc6000bfc6270 */
[----:B-----5:R1:W-:Y:S04]  /*10210*/  @!P4 STG.E.128 desc[UR8][R78.64], R28 ;  /* 0x0000001c4e00c986 */ /* 0x0203e8000c101d08 */
[----:B------:R1:W-:Y:S04]  /*10220*/  @!P3 STG.E.128 desc[UR8][R78.64+0x80], R60 ;  /* 0x0000803c4e00b986 */ /* 0x0003e8000c101d08 */
[----:B------:R1:W-:Y:S04]  /*10230*/  @!P5 STG.E.128 desc[UR8][R78.64+0x100], R68 ;  /* 0x000100444e00d986 */ /* 0x0003e8000c101d08 */
[----:B------:R1:W-:Y:S02]  /*10240*/  @!P6 STG.E.128 desc[UR8][R78.64+0x180], R72 ;  /* 0x000180484e00e986 */ /* 0x0003e4000c101d08 */
.L_x_2127:
[----:B------:R-:W-:Y:S05]  /*10250*/  BSYNC B1 ;  /* 0x0000000000017941 */ /* 0x000fea0003800000 */
.L_x_2126:
        /* <DEDUP_REMOVED lines=27> */
.L_x_2129:
[----:B------:R-:W-:Y:S05]  /*10410*/  BSYNC B1 ;  /* 0x0000000000017941 */ /* 0x000fea0003800000 */
.L_x_2128:
[----:B------:R-:W-:Y:S04]  /*10420*/  BSSY B1, `(.L_x_2130) ;  /* 0x000001b000017945 */ /* 0x000fe80003800000 */
[----:B------:R-:W-:Y:S05]  /*10430*/  @P1 BRA `(.L_x_2131) ;  /* 0x0000000000641947 */ /* 0x000fea0003800000 */
[----:B------:R-:W-:Y:S01]  /*10440*/  IADD3 R17, P0, R4, 0x40, RZ ;  /* 0x0000004004117810 */ /* 0x000fe20007f1e0ff */
        /* <DEDUP_REMOVED lines=24> */
.L_x_2131:
[----:B------:R-:W-:Y:S05]  /*105d0*/  BSYNC B1 ;  /* 0x0000000000017941 */ /* 0x000fea0003800000 */
.L_x_2130:
[----:B------:R-:W-:Y:S05]  /*105e0*/  @P2 BRA `(.L_x_2132) ;  /* 0x0000000c00cc2947 */ /* 0x000fea0003800000 */
[----:B---3-5:R-:W-:Y:S01]  /*105f0*/  IADD3 R13, P0, R4, 0x60, RZ ;  /* 0x00000060040d7810 */ /* 0x028fe20007f1e0ff */
[----:B------:R-:W-:Y:S01]  /*10600*/  ULDC.64 UR6, c[0x0][0xad8] ;  /* 0x0002b60000067ab9 */ /* 0x000fe20000000a00 */
[----:B------:R-:W-:Y:S01]  /*10610*/  IADD3 R0, R18, 0x40, RZ ;  /* 0x0000004012007810 */ /* 0x000fe20007ffe0ff */
[----:B------:R-:W-:Y:S01]  /*10620*/  IMAD.MOV.U32 R2, RZ, RZ, R76 ;  /* 0x000000ffff027224 */ /* 0x000fe200078e004c */
[----:B------:R-:W-:Y:S01]  /*10630*/  ULDC UR4, c[0x0][0xa8c] ;  /* 0x0002a30000047ab9 */ /* 0x000fe20000000800 */
[----:B------:R-:W-:Y:S01]  /*10640*/  IMAD.X R4, RZ, RZ, R5, P0 ;  /* 0x000000ffff047224 */ /* 0x000fe200000e0605 */
        /* <DEDUP_REMOVED lines=22> */
.L_x_2124:
[----:B------:R-:W-:Y:S01]  /*107b0*/  R2UR UR8, R218 ;  /* 0x00000000da0872ca */ /* 0x000fe200000e0000 */
[----:B------:R-:W-:Y:S01]  /*107c0*/  ULDC.64 UR6, c[0x0][0xbe0] ;  /* 0x0002f80000067ab9 */ /* 0x000fe20000000a00 */
[----:B------:R-:W-:Y:S01]  /*107d0*/  R2UR UR4, R216 ;  /* 0x00000000d80472ca */ /* 0x000fe200000e0000 */
[----:B------:R-:W-:Y:S01]  /*107e0*/  UISETP.NE.U32.AND UP0, UPT, UR6, URZ, UPT ;  /* 0x0000003f0600728c */ /* 0x000fe2000bf05070 */
[----:B------:R-:W-:-:S03]  /*107f0*/  ULDC.64 UR12, c[0x0][0x208] ;  /* 0x00008200000c7ab9 */ /* 0x000fc60000000a00 */
[----:B------:R-:W-:-:S06]  /*10800*/  UISETP.NE.AND.EX UP1, UPT, UR7, URZ, UPT, UP0 ;  /* 0x0000003f0700728c */ /* 0x000fcc000bf25300 */
[----:B------:R-:W-:Y:S02]  /*10810*/  PLOP3.LUT P2, PT, PT, PT, UP1, 0x80, 0x0 ;  /* 0x000000000000781c */ /* 0x000fe40003f4f018 */
[----:B------:R-:W-:Y:S02]  /*10820*/  USHF.L.U64.HI UR10, UR4, 0x2, UR8 ;  /* 0x00000002040a7899 */ /* 0x000fe40008010208 */
[----:B------:R-:W-:Y:S01]  /*10830*/  USHF.L.U32 UR4, UR4, 0x2, URZ ;  /* 0x0000000204047899 */ /* 0x000fe2000800063f */
[----:B------:R-:W-:-:S03]  /*10840*/  ULDC.64 UR8, c[0x0][0xbd8] ;  /* 0x0002f60000087ab9 */ /* 0x000fc60000000a00 */
[----:B------:R-:W-:Y:S02]  /*10850*/  @UP1 UIADD3 UR6, UP2, UR4, UR6, URZ ;  /* 0x0000000604061290 */ /* 0x000fe4000ff5e03f */
[----:B------:R-:W-:Y:S02]  /*10860*/  UISETP.NE.U32.AND UP0, UPT, UR8, URZ, UPT ;  /* 0x0000003f0800728c */ /* 0x000fe4000bf05070 */
[----:B------:R-:W-:Y:S02]  /*10870*/  @UP1 UIADD3.X UR7, UR10, UR7, URZ, UP2, !UPT ;  /* 0x000000070a071290 */ /* 0x000fe400097fe43f */
[----:B------:R-:W-:Y:S01]  /*10880*/  IMAD.U32 R4, RZ, RZ, UR6 ;  /* 0x00000006ff047e24 */ /* 0x000fe2000f8e00ff */
[----:B------:R-:W-:Y:S02]  /*10890*/  UISETP.NE.AND.EX UP0, UPT, UR9, URZ, UPT, UP0 ;  /* 0x0000003f0900728c */ /* 0x000fe4000bf05300 */
[----:B------:R-:W-:Y:S01]  /*108a0*/  UIADD3 UR4, UP1, UR4, UR8, URZ ;  /* 0x0000000804047290 */ /* 0x000fe2000ff3e03f */
[----:B------:R-:W-:-:S03]  /*108b0*/  IMAD.U32 R5, RZ, RZ, UR7 ;  /* 0x00000007ff057e24 */ /* 0x000fc6000f8e00ff */
[----:B------:R-:W-:Y:S01]  /*108c0*/  PLOP3.LUT P1, PT, PT, PT, UP0, 0x80, 0x0 ;  /* 0x000000000000781c */ /* 0x000fe20003f2f008 */
[----:B------:R-:W-:Y:S01]  /*108d0*/  UIADD3.X UR6, UR10, UR9, URZ, UP1, !UPT ;  /* 0x000000090a067290 */ /* 0x000fe20008ffe43f */
[----:B------:R-:W2:Y:S01]  /*108e0*/  @P2 LDG.E R4, desc[UR12][R4.64] ;  /* 0x0000000c04042981 */ /* 0x000ea2000c1e1900 */
[----:B------:R-:W-:Y:S02]  /*108f0*/  IMAD.MOV.U32 R9, RZ, RZ, RZ ;  /* 0x000000ffff097224 */ /* 0x000fe400078e00ff */
[----:B------:R-:W-:Y:S02]  /*10900*/  IMAD.U32 R2, RZ, RZ, UR4 ;  /* 0x00000004ff027e24 */ /* 0x000fe4000f8e00ff */
[----:B------:R-:W-:Y:S01]  /*10910*/  IMAD.U32 R3, RZ, RZ, UR6 ;  /* 0x00000006ff037e24 */ /* 0x000fe2000f8e00ff */
[----:B------:R-:W-:Y:S01]  /*10920*/  ULDC UR4, c[0x0][0xa88] ;  /* 0x0002a20000047ab9 */ /* 0x000fe20000000800 */
[----:B------:R-:W-:-:S04]  /*10930*/  ISETP.GT.AND P0, PT, R225, 0x7f, PT ;  /* 0x0000007fe100780c */ /* 0x000fc80003f04270 */
[----:B------:R0:W5:Y:S01]  /*10940*/  @P1 LDG.E R9, desc[UR12][R2.64] ;  /* 0x0000000c02091981 */ /* 0x000162000c1e1900 */
[----:B--2---:R-:W-:Y:S01]  /*10950*/  @P2 R2UR UR4, R4 ;  /* 0x00000000040422ca */ /* 0x004fe200000e0000 */
[----:B0-----:R-:W-:-:S14]  /*10960*/  @P2 BRA `(.L_x_2133) ;  /* 0x00000000001c2947 */ /* 0x001fdc0003800000 */
[----:B------:R-:W-:Y:S05]  /*10970*/  @!P1 BRA `(.L_x_2133) ;  /* 0x0000000000189947 */ /* 0x000fea0003800000 */
[----:B------:R-:W-:Y:S02]  /*10980*/  ULDC.64 UR6, c[0x0][0x208] ;  /* 0x0000820000067ab9 */ /* 0x000fe40000000a00 */
[----:B------:R-:W2:Y:S04]  /*10990*/  LDG.E R4, desc[UR6][R2.64] ;  /* 0x0000000602047981 */ /* 0x000ea8000c1e1900 */
[----:B------:R-:W3:Y:S01]  /*109a0*/  LDG.E R0, desc[UR6][R2.64+0x4] ;  /* 0x0000040602007981 */ /* 0x000ee2000c1e1900 */
[----:B--2---:R-:W-:Y:S02]  /*109b0*/  R2UR UR6, R4 ;  /* 0x00000000040672ca */ /* 0x004fe400000e0000 */
[----:B---3--:R-:W-:-:S13]  /*109c0*/  R2UR UR4, R0 ;  /* 0x00000000000472ca */ /* 0x008fda00000e0000 */
[----:B------:R-:W-:-:S12]  /*109d0*/  UIADD3 UR4, -UR6, UR4, URZ ;  /* 0x0000000406047290 */ /* 0x000fd8000fffe13f */
.L_x_2133:
        /* <DEDUP_REMOVED lines=10> */
[----:B------:R-:W0:Y:S01]  /*10a80*/  S2R R2, SR_TID.X ;  /* 0x0000000000027919 */ /* 0x000e220000002100 */
[----:B------:R-:W-:-:S13]  /*10a90*/  R2UR UR6, R219 ;  /* 0x00000000db0672ca */ /* 0x000fda00000e0000 */
[----:B------:R-:W-:-:S05]  /*10aa0*/  MOV R0, UR6 ;  /* 0x0000000600007c02 */ /* 0x000fca0008000f00 */
[----:B0-----:R-:W-:-:S04]  /*10ab0*/  IMAD R0, R0, 0x80, R2 ;  /* 0x0000008000007824 */ /* 0x001fc800078e0202 */
[----:B------:R-:W-:-:S05]  /*10ac0*/  VIADD R0, R0, 0xffffff80 ;  /* 0xffffff8000007836 */ /* 0x000fca0000000000 */
[----:B------:R-:W-:-:S13]  /*10ad0*/  ISETP.GE.AND P0, PT, R0, UR4, PT ;  /* 0x0000000400007c0c */ /* 0x000fda000bf06270 */
[----:B------:R-:W-:Y:S05]  /*10ae0*/  @P0 BRA `(.L_x_2135) ;  /* 0x0000000000540947 */ /* 0x000fea0003800000 */
[----:B------:R-:W-:Y:S01]  /*10af0*/  R2UR UR7, R217 ;  /* 0x00000000d90772ca */ /* 0x000fe200000e0000 */
[----:B------:R-:W-:Y:S01]  /*10b00*/  ULDC.64 UR12, c[0x0][0xb70] ;  /* 0x0002dc00000c7ab9 */ /* 0x000fe20000000a00 */
[C---:B------:R-:W-:Y:S01]  /*10b10*/  IADD3 R2, P0, R0.reuse, R9, RZ ;  /* 0x0000000900027210 */ /* 0x040fe20007f1e0ff */
        /* <DEDUP_REMOVED lines=18> */
.L_x_2135:
[----:B------:R-:W-:Y:S05]  /*10c40*/  BSYNC B1 ;  /* 0x0000000000017941 */ /* 0x000fea0003800000 */
.L_x_2134:
[----:B------:R-:W-:Y:S01]  /*10c50*/  R2UR UR11, R219 ;  /* 0x00000000db0b72ca */ /* 0x000fe200000e0000 */
[----:B------:R-:W-:Y:S01]  /*10c60*/  ULDC.64 UR6, c[0x0][0xaa0] ;  /* 0x0002a80000067ab9 */ /* 0x000fe20000000a00 */
[----:B------:R-:W-:Y:S01]  /*10c70*/  R2UR UR14, R217 ;  /* 0x00000000d90e72ca */ /* 0x000fe200000e0000 */
[----:B------:R-:W-:Y:S01]  /*10c80*/  IMAD.MOV.U32 R2, RZ, RZ, R18 ;  /* 0x000000ffff027224 */ /* 0x000fe200078e0012 */
[----:B0-----:R-:W-:Y:S01]  /*10c90*/  MOV R3, R11 ;  /* 0x0000000b00037202 */ /* 0x001fe20000000f00 */
[----:B------:R-:W-:Y:S01]  /*10ca0*/  IMAD R0, R6, UR6, RZ ;  /* 0x0000000606007c24 */ /* 0x000fe2000f8e02ff */
[----:B------:R-:W-:Y:S01]  /*10cb0*/  ULDC.64 UR12, c[0x0][0xae0] ;  /* 0x0002b800000c7ab9 */ /* 0x000fe20000000a00 */
[C---:B------:R-:W-:Y:S01]  /*10cc0*/  VIADD R4, R212.reuse, 0x40 ;  /* 0x00000040d4047836 */ /* 0x040fe20000000000 */
[----:B------:R-:W-:Y:S01]  /*10cd0*/  BSSY B1, `(.L_x_2136) ;  /* 0x0000031000017945 */ /* 0x000fe20003800000 */
[----:B------:R-:W-:Y:S01]  /*10ce0*/  IMAD.WIDE.U32 R2, R9, UR6, R2 ;  /* 0x0000000609027c25 */ /* 0x000fe2000f8e0002 */
[----:B------:R-:W-:Y:S01]  /*10cf0*/  UIMAD UR6, UR8, UR12, URZ ;  /* 0x0000000c080672a4 */ /* 0x000fe2000f8e023f */
[----:B------:R-:W-:-:S02]  /*10d00*/  IADD3 R6, R212, 0x60, RZ ;  /* 0x00000060d4067810 */ /* 0x000fc40007ffe0ff */
[----:B------:R-:W-:Y:S01]  /*10d10*/  IMAD R9, R9, UR7, R0 ;  /* 0x0000000709097c24 */ /* 0x000fe2000f8e0200 */
[----:B------:R-:W-:Y:S01]  /*10d20*/  UIMAD UR7, UR11, -0x80, UR4 ;  /* 0xffffff800b0778a4 */ /* 0x000fe2000f8e0204 */
[----:B------:R-:W-:Y:S01]  /*10d30*/  IMAD.U32 R5, RZ, RZ, UR12 ;  /* 0x0000000cff057e24 */ /* 0x000fe2000f8e00ff */
[----:B------:R-:W-:Y:S01]  /*10d40*/  UIMAD UR6, UR14, UR13, UR6 ;  /* 0x0000000d0e0672a4 */ /* 0x000fe2000f8e0206 */
[----:B------:R-:W-:Y:S01]  /*10d50*/  IMAD.IADD R3, R3, 0x1, R9 ;  /* 0x0000000103037824 */ /* 0x000fe200078e0209 */
[----:B------:R-:W-:Y:S01]  /*10d60*/  SHF.R.S32.HI R9, RZ, 0x1f, R212 ;  /* 0x0000001fff097819 */ /* 0x000fe200000114d4 */
[----:B------:R-:W-:Y:S01]  /*10d70*/  ULDC.64 UR12, c[0x0][0xae8] ;  /* 0x0002ba00000c7ab9 */ /* 0x000fe20000000a00 */
[----:B------:R-:W-:Y:S01]  /*10d80*/  ISETP.GE.AND P2, PT, R212, UR7, PT ;  /* 0x00000007d4007c0c */ /* 0x000fe2000bf46270 */
[----:B------:R-:W-:Y:S01]  /*10d90*/  IMAD.WIDE.U32 R2, R5, UR14, R2 ;  /* 0x0000000e05027c25 */ /* 0x000fe2000f8e0002 */
[----:B------:R-:W-:Y:S01]  /*10da0*/  UIMAD UR4, UR10, UR12, URZ ;  /* 0x0000000c0a0472a4 */ /* 0x000fe2000f8e023f */
[----:B------:R-:W-:-:S02]  /*10db0*/  ISETP.GE.AND P0, PT, R4, UR7, PT ;  /* 0x0000000704007c0c */ /* 0x000fc4000bf06270 */
[----:B------:R-:W-:Y:S01]  /*10dc0*/  VIADD R3, R3, UR6 ;  /* 0x0000000603037c36 */ /* 0x000fe20008000000 */
[----:B------:R-:W-:Y:S01]  /*10dd0*/  UIMAD UR4, UR9, UR13, UR4 ;  /* 0x0000000d090472a4 */ /* 0x000fe2000f8e0204 */
[----:B------:R-:W-:Y:S02]  /*10de0*/  IMAD.U32 R5, RZ, RZ, UR12 ;  /* 0x0000000cff057e24 */ /* 0x000fe4000f8e00ff */
[----:B------:R-:W-:Y:S02]  /*10df0*/  VIADD R0, R212, 0x20 ;  /* 0x00000020d4007836 */ /* 0x000fe40000000000 */
[----:B------:R-:W-:-:S03]  /*10e00*/  IMAD.WIDE.U32 R4, R5, UR9, R2 ;  /* 0x0000000905047c25 */ /* 0x000fc6000f8e0002 */
[----:B------:R-:W-:Y:S01]  /*10e10*/  ISETP.GE.AND P1, PT, R0, UR7, PT ;  /* 0x0000000700007c0c */ /* 0x000fe2000bf26270 */
[----:B------:R-:W-:Y:S02]  /*10e20*/  IMAD.U32 R11, RZ, RZ, UR11 ;  /* 0x0000000bff0b7e24 */ /* 0x000fe4000f8e00ff */
[----:B------:R-:W-:Y:S02]  /*10e30*/  IMAD.MOV.U32 R8, RZ, RZ, R212 ;  /* 0x000000ffff087224 */ /* 0x000fe400078e00d4 */
[----:B------:R-:W-:Y:S02]  /*10e40*/  VIADD R13, R5, UR4 ;  /* 0x00000004050d7c36 */ /* 0x000fe40008000000 */
        /* <DEDUP_REMOVED lines=10> */
[C---:B------:R-:W-:Y:S01]  /*10ef0*/  VIADD R0, R18.reuse, 0xc0 ;  /* 0x000000c012007836 */ /* 0x040fe20000000000 */
[----:B------:R-:W-:Y:S01]  /*10f00*/  ISETP.GE.AND P3, PT, R18, UR4, PT ;  /* 0x0000000412007c0c */ /* 0x000fe2000bf66270 */
[----:B------:R-:W-:Y:S01]  /*10f10*/  IMAD.MOV.U32 R2, RZ, RZ, R4 ;  /* 0x000000ffff027224 */ /* 0x000fe200078e0004 */
[----:B------:R-:W-:Y:S01]  /*10f20*/  ULDC.64 UR10, c[0x0][0x208] ;  /* 0x00008200000a7ab9 */ /* 0x000fe20000000a00 */
[----:B------:R-:W-:Y:S01]  /*10f30*/  IMAD R11, R8, UR9, R11 ;  /* 0x00000009080b7c24 */ /* 0x000fe2000f8e020b */
[----:B------:R-:W-:Y:S01]  /*10f40*/  ISETP.GE.AND P6, PT, R0, UR4, PT ;  /* 0x0000000400007c0c */ /* 0x000fe2000bfc6270 */
        /* <DEDUP_REMOVED lines=9> */
.L_x_2137:
[----:B------:R-:W-:Y:S05]  /*10fe0*/  BSYNC B1 ;  /* 0x0000000000017941 */ /* 0x000fea0003800000 */
.L_x_2136:
[----:B------:R-:W-:Y:S01]  /*10ff0*/  BSSY B1, `(.L_x_2138) ;  /* 0x000001c000017945 */ /* 0x000fe20003800000 */
[----:B------:R-:W-:-:S03]  /*11000*/  ISETP.GE.AND P2, PT, R6, UR7, PT ;  /* 0x0000000706007c0c */ /* 0x000fc6000bf46270 */
[----:B------:R-:W-:Y:S10]  /*11010*/  @P1 BRA `(.L_x_2139) ;  /* 0x0000000000641947 */ /* 0x000ff40003800000 */
[----:B0-----:R-:W-:Y:S01]  /*11020*/  IADD3 R11, P1, R8, 0x20, RZ ;  /* 0x00000020080b7810 */ /* 0x001fe20007f3e0ff */
        /* <DEDUP_REMOVED lines=24> */
.L_x_2139:
[----:B------:R-:W-:Y:S05]  /*111b0*/  BSYNC B1 ;  /* 0x0000000000017941 */ /* 0x000fea0003800000 */
.L_x_2138:
        /* <DEDUP_REMOVED lines=12> */
[----:B------:R-:W-:Y:S01]  /*11280*/  IADD3 R6, R18, 0xc0, RZ ;  /* 0x000000c012067810 */ /* 0x000fe20007ffe0ff */
[----:B------:R-:W-:Y:S01]  /*11290*/  IMAD R0, R0, UR8, RZ ;  /* 0x0000000800007c24 */ /* 0x000fe2000f8e02ff */
[----:B------:R-:W-:Y:S01]  /*112a0*/  ISETP.GE.AND P1, PT, R18, UR4, PT ;  /* 0x0000000412007c0c */ /* 0x000fe2000bf26270 */
[----:B------:R-:W-:Y:S01]  /*112b0*/  IMAD.WIDE.U32 R2, R11, UR8, R2 ;  /* 0x000000080b027c25 */ /* 0x000fe2000f8e0002 */
[----:B------:R-:W-:Y:S01]  /*112c0*/  ISETP.GE.AND P5, PT, R6, UR4, PT ;  /* 0x0000000406007c0c */ /* 0x000fe2000bfa6270 */
[----:B------:R-:W-:-:S02]  /*112d0*/  ULDC.64 UR10, c[0x0][0x208] ;  /* 0x00008200000a7ab9 */ /* 0x000fc40000000a00 */
        /* <DEDUP_REMOVED lines=9> */
.L_x_2141:
[----:B------:R-:W-:Y:S05]  /*11370*/  BSYNC B1 ;  /* 0x0000000000017941 */ /* 0x000fea0003800000 */
.L_x_2140:
[----:B------:R-:W-:Y:S05]  /*11380*/  @P2 BRA `(.L_x_2132) ;  /* 0x0000000000642947 */ /* 0x000fea0003800000 */
[----:B------:R-:W-:Y:S01]  /*11390*/  IADD3 R5, P0, R8, 0x60, RZ ;  /* 0x0000006008057810 */ /* 0x000fe20007f1e0ff */
[C---:B------:R-:W-:Y:S01]  /*113a0*/  VIADD R0, R18.reuse, 0x40 ;  /* 0x0000004012007836 */ /* 0x040fe20000000000 */
[----:B------:R-:W-:Y:S01]  /*113b0*/  ULDC UR4, c[0x0][0xa8c] ;  /* 0x0002a30000047ab9 */ /* 0x000fe20000000800 */
[----:B------:R-:W-:Y:S01]  /*113c0*/  ULDC.64 UR6, c[0x0][0xad8] ;  /* 0x0002b60000067ab9 */ /* 0x000fe20000000a00 */
[----:B------:R-:W-:Y:S01]  /*113d0*/  IMAD.MOV.U32 R2, RZ, RZ, R4 ;  /* 0x000000ffff027224 */ /* 0x000fe200078e0004 */
[----:B------:R-:W-:Y:S01]  /*113e0*/  ISETP.GE.AND P1, PT, R18, UR4, PT ;  /* 0x0000000412007c0c */ /* 0x000fe2000bf26270 */
[----:B------:R-:W-:Y:S01]  /*113f0*/  IMAD.X R8, RZ, RZ, R9, P0 ;  /* 0x000000ffff087224 */ /* 0x000fe200000e0609 */
[----:B------:R-:W-:Y:S01]  /*11400*/  ISETP.GE.AND P2, PT, R0, UR4, PT ;  /* 0x0000000400007c0c */ /* 0x000fe2000bf46270 */
[----:B------:R-:W-:Y:S01]  /*11410*/  IMAD.MOV.U32 R3, RZ, RZ, R13 ;  /* 0x000000ffff037224 */ /* 0x000fe200078e000d */
[C---:B------:R-:W-:Y:S01]  /*11420*/  IADD3 R0, R18.reuse, 0xc0, RZ ;  /* 0x000000c012007810 */ /* 0x040fe20007ffe0ff */
[----:B------:R-:W-:Y:S01]  /*11430*/  VIADD R4, R18, 0x80 ;  /* 0x0000008012047836 */ /* 0x000fe20000000000 */
[----:B------:R-:W-:Y:S01]  /*11440*/  ULDC.64 UR8, c[0x0][0x208] ;  /* 0x0000820000087ab9 */ /* 0x000fe20000000a00 */
[----:B------:R-:W-:Y:S01]  /*11450*/  IMAD R8, R8, UR6, RZ ;  /* 0x0000000608087c24 */ /* 0x000fe2000f8e02ff */
[----:B------:R-:W-:Y:S01]  /*11460*/  ISETP.GE.AND P4, PT, R0, UR4, PT ;  /* 0x0000000400007c0c */ /* 0x000fe2000bf86270 */
[----:B------:R-:W-:Y:S01]  /*11470*/  IMAD.WIDE.U32 R2, R5, UR6, R2 ;  /* 0x0000000605027c25 */ /* 0x000fe2000f8e0002 */
[----:B------:R-:W-:-:S03]  /*11480*/  ISETP.GE.AND P3, PT, R4, UR4, PT ;  /* 0x0000000404007c0c */ /* 0x000fc6000bf66270 */
        /* <DEDUP_REMOVED lines=9> */
.L_x_2132:
[----:B------:R-:W-:Y:S05]  /*11520*/  BSYNC B0 ;  /* 0x0000000000007941 */ /* 0x000fea0003800000 */
.L_x_2123:
[----:B------:R-:W-:Y:S02]  /*11530*/  ULDC UR4, c[0x0][0xc14] ;  /* 0x0003050000047ab9 */ /* 0x000fe40000000800 */
[----:B------:R-:W-:-:S13]  /*11540*/  ISETP.GE.AND P0, PT, R7, UR4, PT ;  /* 0x0000000407007c0c */ /* 0x000fda000bf06270 */
[----:B------:R-:W-:Y:S05]  /*11550*/  @!P0 BRA `(.L_x_2142) ;  /* 0xfffffef8001c8947 */ /* 0x000fea000383ffff */
[----:B------:R-:W-:Y:S05]  /*11560*/  EXIT ;  /* 0x000000000000794d */ /* 0x000fea0003800000 */
.L_x_2087:
        /* <DEDUP_REMOVED lines=23> */
[----:B------:R-:W-:-:S09]  /*116e0*/  LOP3.LUT R0, R0, 0xfffffffe, RZ, 0xc0, !PT ;  /* 0xfffffffe00007812 */ /* 0x000fd200078ec0ff */
        /* <DEDUP_REMOVED lines=16> */
[----:B------:R-:W-:Y:S01]  /*117f0*/  MOV R6, RZ ;  /* 0x000000ff00067202 */ /* 0x000fe20000000f00 */
        /* <DEDUP_REMOVED lines=21> */
.L_x_2147:
        /* <DEDUP_REMOVED lines=16> */
.L_x_2146:
[----:B------:R-:W-:Y:S05]  /*11a50*/  BSYNC B0 ;  /* 0x0000000000007941 */ /* 0x000fea0003800000 */
.L_x_2145:
        /* <DEDUP_REMOVED lines=25> */
.L_x_2143:
        /* <DEDUP_REMOVED lines=21> */
.L_x_2148:
[----:B-1----:R-:W-:Y:S01]  /*11d40*/  IADD3 R2, RZ, -R3, RZ ;  /* 0x80000003ff027210 */ /* 0x002fe20007ffe0ff */
[----:B---3--:R-:W-:Y:S01]  /*11d50*/  IMAD R16, R16, UR4, R7 ;  /* 0x0000000410107c24 */ /* 0x008fe2000f8e0207 */
[----:B--2---:R-:W-:-:S03]  /*11d60*/  IABS R4, R6 ;  /* 0x0000000600047213 */ /* 0x004fc60000000000 */
        /* <DEDUP_REMOVED lines=18> */
[----:B------:R-:W-:Y:S01]  /*11e90*/  IMAD R4, R8, R9, RZ ;  /* 0x0000000908047224 */ /* 0x000fe200078e02ff */
[----:B------:R-:W-:-:S03]  /*11ea0*/  IADD3 R9, -R9, RZ, RZ ;  /* 0x000000ff09097210 */ /* 0x000fc60007ffe1ff */
        /* <DEDUP_REMOVED lines=27> */
[----:B------:R-:W-:Y:S02]  /*12060*/  @!P0 LOP3.LUT R3, RZ, R8, RZ, 0x33, !PT ;  /* 0x00000008ff038212 */ /* 0x000fe400078e33ff */
[----:B------:R-:W-:Y:S02]  /*12070*/  IADD3 R8, -R8, RZ, RZ ;  /* 0x000000ff08087210 */ /* 0x000fe40007ffe1ff */
[----:B------:R-:W-:-:S03]  /*12080*/  LOP3.LUT R2, RZ, R3, RZ, 0x33, !PT ;  /* 0x00000003ff027212 */ /* 0x000fc600078e33ff */
[----:B------:R-:W-:Y:S02]  /*12090*/  IMAD R18, R3, R8, R4 ;  /* 0x0000000803127224 */ /* 0x000fe400078e0204 */
[----:B------:R-:W-:Y:S01]  /*120a0*/  IMAD.IADD R17, R17, 0x1, R2 ;  /* 0x0000000111117824 */ /* 0x000fe200078e0202 */
[----:B------:R-:W-:Y:S06]  /*120b0*/  BRA `(.L_x_2149) ;  /* 0x00000000000c7947 */ /* 0x000fec0003800000 */
.L_x_2144:
[----:B------:R-:W-:Y:S02]  /*120c0*/  IMAD.MOV.U32 R17, RZ, RZ, RZ ;  /* 0x000000ffff117224 */ /* 0x000fe400078e00ff */
[----:B------:R-:W-:Y:S02]  /*120d0*/  IMAD.U32 R16, RZ, RZ, UR6 ;  /* 0x00000006ff107e24 */ /* 0x000fe4000f8e00ff */
[----:B------:R-:W-:-:S07]  /*120e0*/  IMAD.MOV.U32 R18, RZ, RZ, RZ ;  /* 0x000000ffff127224 */ /* 0x000fce00078e00ff */
.L_x_2149:
[----:B------:R-:W1:Y:S01]  /*120f0*/  S2R R2, SR_TID.X ;  /* 0x0000000000027919 */ /* 0x000e620000002100 */
[----:B------:R-:W-:Y:S01]  /*12100*/  STL [R1+0x20], RZ ;  /* 0x000020ff01007387 */ /* 0x000fe20000100800 */
        /* <DEDUP_REMOVED lines=10> */
[----:B------:R1:W-:Y:S03]  /*121b0*/  STL [R1], RZ ;  /* 0x000000ff01007387 */ /* 0x0003e60000100800 */
[----:B------:R-:W-:Y:S05]  /*121c0*/  @P0 BRA `(.L_x_2150) ;  /* 0x0000004400dc0947 */ /* 0x000fea0003800000 */
[----:B-1----:R-:W-:Y:S01]  /*121d0*/  IMAD.MOV.U32 R0, RZ, RZ, 0x1 ;  /* 0x00000001ff007424 */ /* 0x002fe200078e00ff */
[----:B------:R1:W-:Y:S01]  /*121e0*/  STL [R1], RZ ;  /* 0x000000ff01007387 */ /* 0x0003e20000100800 */
[----:B------:R-:W-:Y:S01]  /*121f0*/  ULDC UR38, c[0x0][0xc] ;  /* 0x0000030000267ab9 */ /* 0x000fe20000000800 */
[----:B------:R-:W-:Y:S02]  /*12200*/  ULDC.64 UR36, c[0x0][0x198] ;  /* 0x0000660000247ab9 */ /* 0x000fe40000000a00 */
[----:B------:R1:W-:Y:S04]  /*12210*/  STL [R1+0x8], R0 ;  /* 0x0000080001007387 */ /* 0x0003e80000100800 */
[----:B------:R1:W-:Y:S02]  /*12220*/  STL [R1+0x20], RZ ;  /* 0x000020ff01007387 */ /* 0x0003e40000100800 */
.L_x_2218:
[----:B--2---:R-:W2:Y:S01]  /*12230*/  LDC.64 R2, c[0x0][0xc60] ;  /* 0x00031800ff027b82 */ /* 0x004ea20000000a00 */
[----:B------:R-:W-:Y:S01]  /*12240*/  ULDC.64 UR4, c[0x0][0x208] ;  /* 0x0000820000047ab9 */ /* 0x000fe20000000a00 */
[----:B--2---:R-:W-:-:S05]  /*12250*/  IMAD.WIDE R2, R19, 0x4, R2 ;  /* 0x0000000413027825 */ /* 0x004fca00078e0202 */
[----:B------:R-:W2:Y:S01]  /*12260*/  LDG.E R5, desc[UR4][R2.64] ;  /* 0x0000000402057981 */ /* 0x000ea2000c1e1900 */
[----:B------:R-:W-:Y:S05]  /*12270*/  YIELD ;  /* 0x0000000000007946 */ /* 0x000fea0003800000 */
[----:B------:R-:W-:Y:S01]  /*12280*/  ULDC.64 UR4, c[0x0][0xa28] ;  /* 0x00028a0000047ab9 */ /* 0x000fe20000000a00 */
[----:B-1----:R-:W-:Y:S01]  /*12290*/  IMAD.MOV.U32 R0, RZ, RZ, RZ ;  /* 0x000000ffff007224 */ /* 0x002fe200078e00ff */
[----:B------:R-:W-:Y:S01]  /*122a0*/  ISETP.NE.U32.AND P0, PT, RZ, UR4, PT ;  /* 0x00000004ff007c0c */ /* 0x000fe2000bf05070 */
[----:B------:R-:W-:Y:S01]  /*122b0*/  ULDC.64 UR8, c[0x0][0x208] ;  /* 0x0000820000087ab9 */ /* 0x000fe20000000a00 */
[----:B------:R-:W-:Y:S01]  /*122c0*/  MOV R6, RZ ;  /* 0x000000ff00067202 */ /* 0x000fe20000000f00 */
[----:B------:R-:W-:Y:S01]  /*122d0*/  ULDC.64 UR6, c[0x0][0xa08] ;  /* 0x0002820000067ab9 */ /* 0x000fe20000000a00 */
[----:B------:R-:W-:-:S02]  /*122e0*/  ISETP.NE.AND.EX P0, PT, RZ, UR5, PT, P0 ;  /* 0x00000005ff007c0c */ /* 0x000fc4000bf05300 */
[----:B--2---:R-:W-:Y:S01]  /*122f0*/  SHF.R.S32.HI R4, RZ, 0x1f, R5 ;  /* 0x0000001fff047819 */ /* 0x004fe20000011405 */
[----:B------:R-:W-:-:S10]  /*12300*/  IMAD.SHL.U32 R11, R5, 0x4, RZ ;  /* 0x00000004050b7824 */ /* 0x000fd400078e00ff */
[C---:B------:R-:W-:Y:S01]  /*12310*/  @P0 LEA R2, P1, R5.reuse, UR4, 0x2 ;  /* 0x0000000405020c11 */ /* 0x040fe2000f8210ff */
[----:B------:R1:W-:Y:S03]  /*12320*/  STL [R1+0x10], R5 ;  /* 0x0000100501007387 */ /* 0x0003e60000100800 */
[C-C-:B------:R-:W-:Y:S01]  /*12330*/  @P0 LEA.HI.X R3, R5.reuse, UR5, R4.reuse, 0x2, P1 ;  /* 0x0000000505030c11 */ /* 0x140fe200088f1404 */
[----:B------:R-:W-:Y:S02]  /*12340*/  ULDC.64 UR4, c[0x0][0xa18] ;  /* 0x0002860000047ab9 */ /* 0x000fe40000000a00 */
[----:B------:R-:W-:Y:S02]  /*12350*/  ISETP.NE.U32.AND P1, PT, RZ, UR4, PT ;  /* 0x00000004ff007c0c */ /* 0x000fe4000bf25070 */
[----:B------:R2:W5:Y:S01]  /*12360*/  @P0 LDG.E R0, desc[UR8][R2.64] ;  /* 0x0000000802000981 */ /* 0x000562000c1e1900 */
[----:B------:R-:W-:-:S02]  /*12370*/  SHF.L.U64.HI R10, R5, 0x2, R4 ;  /* 0x00000002050a7819 */ /* 0x000fc40000010204 */
[----:B------:R-:W-:Y:S01]  /*12380*/  ISETP.NE.AND.EX P1, PT, RZ, UR5, PT, P1 ;  /* 0x00000005ff007c0c */ /* 0x000fe2000bf25310 */
[----:B------:R-:W-:Y:S04]  /*12390*/  STL [R1+0x18], R11 ;  /* 0x0000180b01007387 */ /* 0x000fe80000100800 */
[----:B------:R-:W-:Y:S08]  /*123a0*/  STL [R1+0x1c], R10 ;  /* 0x00001c0a01007387 */ /* 0x000ff00000100800 */
[----:B------:R-:W-:-:S04]  /*123b0*/  @P1 IADD3 R8, P0, R11, UR4, RZ ;  /* 0x000000040b081c10 */ /* 0x000fc8000ff1e0ff */
[C---:B------:R-:W-:Y:S01]  /*123c0*/  @P1 IADD3.X R9, R10.reuse, UR5, RZ, P0, !PT ;  /* 0x000000050a091c10 */ /* 0x040fe200087fe4ff */
[----:B------:R-:W-:Y:S02]  /*123d0*/  ULDC.64 UR4, c[0x0][0xa00] ;  /* 0x0002800000047ab9 */ /* 0x000fe40000000a00 */
[----:B------:R-:W-:Y:S02]  /*123e0*/  ISETP.NE.U32.AND P2, PT, RZ, UR4, PT ;  /* 0x00000004ff007c0c */ /* 0x000fe4000bf45070 */
[C---:B--2---:R-:W-:Y:S02]  /*123f0*/  IADD3 R2, P0, R11.reuse, UR4, RZ ;  /* 0x000000040b027c10 */ /* 0x044fe4000ff1e0ff */
[----:B------:R-:W-:Y:S02]  /*12400*/  ISETP.NE.AND.EX P2, PT, RZ, UR5, PT, P2 ;  /* 0x00000005ff007c0c */ /* 0x000fe4000bf45320 */
[----:B------:R-:W-:Y:S01]  /*12410*/  IADD3.X R3, R10, UR5, RZ, P0, !PT ;  /* 0x000000050a037c10 */ /* 0x000fe200087fe4ff */
[----:B------:R-:W-:Y:S01]  /*12420*/  ULDC UR4, c[0x0][0x288] ;  /* 0x0000a20000047ab9 */ /* 0x000fe20000000800 */
[----:B------:R-:W-:-:S04]  /*12430*/  IADD3 R4, P0, R11, UR6, RZ ;  /* 0x000000060b047c10 */ /* 0x000fc8000ff1e0ff */
[----:B-1----:R-:W-:-:S05]  /*12440*/  IADD3.X R5, R10, UR7, RZ, P0, !PT ;  /* 0x000000070a057c10 */ /* 0x002fca00087fe4ff */
[----:B------:R-:W2:Y:S01]  /*12450*/  @P2 LDG.E R6, desc[UR8][R2.64] ;  /* 0x0000000802062981 */ /* 0x000ea2000c1e1900 */
[----:B------:R-:W-:-:S04]  /*12460*/  ISETP.NE.U32.AND P0, PT, RZ, UR6, PT ;  /* 0x00000006ff007c0c */ /* 0x000fc8000bf05070 */
[----:B------:R-:W-:Y:S01]  /*12470*/  ISETP.NE.AND.EX P0, PT, RZ, UR7, PT, P0 ;  /* 0x00000007ff007c0c */ /* 0x000fe2000bf05300 */
[----:B--2---:R1:W-:Y:S02]  /*12480*/  STL [R1+0x24], R6 ;  /* 0x0000240601007387 */ /* 0x0043e40000100800 */
[----:B-1----:R-:W-:Y:S01]  /*12490*/  IMAD.U32 R6, RZ, RZ, UR4 ;  /* 0x00000004ff067e24 */ /* 0x002fe2000f8e00ff */
[----:B------:R-:W-:Y:S02]  /*124a0*/  ULDC.64 UR4, c[0x0][0x3f8] ;  /* 0x0000fe0000047ab9 */ /* 0x000fe40000000a00 */
[----:B------:R-:W-:-:S03]  /*124b0*/  UISETP.NE.U32.AND UP0, UPT, UR4, URZ, UPT ;  /* 0x0000003f0400728c */ /* 0x000fc6000bf05070 */
[----:B------:R-:W-:Y:S01]  /*124c0*/  ULDC UR4, c[0x0][0x404] ;  /* 0x0001010000047ab9 */ /* 0x000fe20000000800 */
[----:B------:R-:W-:Y:S01]  /*124d0*/  UISETP.NE.AND.EX UP0, UPT, UR5, URZ, UPT, UP0 ;  /* 0x0000003f0500728c */ /* 0x000fe2000bf05300 */
[----:B------:R1:W5:Y:S02]  /*124e0*/  @P1 LDG.E R6, desc[UR8][R8.64] ;  /* 0x0000000808061981 */ /* 0x000364000c1e1900 */
[----:B------:R-:W-:Y:S01]  /*124f0*/  ULDC UR5, c[0x0][0x2e0] ;  /* 0x0000b80000057ab9 */ /* 0x000fe20000000800 */
[----:B------:R-:W-:-:S04]  /*12500*/  USEL UR4, UR4, 0x1, UP0 ;  /* 0x0000000104047887 */ /* 0x000fc80008000000 */
[----:B------:R-:W-:-:S06]  /*12510*/  UIMAD UR4, UR4, UR5, URZ ;  /* 0x00000005040472a4 */ /* 0x000fcc000f8e023f */
[----:B------:R-:W-:Y:S01]  /*12520*/  IMAD.U32 R7, RZ, RZ, UR4 ;  /* 0x00000004ff077e24 */ /* 0x000fe2000f8e00ff */
[----:B-1----:R-:W-:Y:S06]  /*12530*/  @P1 BRA `(.L_x_2151) ;  /* 0x0000000000141947 */ /* 0x002fec0003800000 */
[----:B------:R-:W-:Y:S05]  /*12540*/  @!P2 BRA `(.L_x_2151) ;  /* 0x000000000010a947 */ /* 0x000fea0003800000 */
[----:B------:R-:W-:Y:S02]  /*12550*/  ULDC.64 UR4, c[0x0][0x208] ;  /* 0x0000820000047ab9 */ /* 0x000fe40000000a00 */
[----:B-----5:R-:W2:Y:S04]  /*12560*/  LDG.E R6, desc[UR4][R2.64] ;  /* 0x0000000402067981 */ /* 0x020ea8000c1e1900 */
[----:B------:R-:W2:Y:S02]  /*12570*/  LDG.E R9, desc[UR4][R2.64+0x4] ;  /* 0x0000040402097981 */ /* 0x000ea4000c1e1900 */
[----:B--2---:R-:W-:-:S07]  /*12580*/  IMAD.IADD R6, R9, 0x1, -R6 ;  /* 0x0000000109067824 */ /* 0x004fce00078e0a06 */
.L_x_2151:
[----:B------:R-:W-:Y:S01]  /*12590*/  IMAD.MOV.U32 R3, RZ, RZ, RZ ;  /* 0x000000ffff037224 */ /* 0x000fe200078e00ff */
[----:B------:R-:W-:-:S05]  /*125a0*/  ULDC.64 UR4, c[0x0][0x208] ;  /* 0x0000820000047ab9 */ /* 0x000fca0000000a00 */
[----:B------:R-:W2:Y:S01]  /*125b0*/  @P0 LDG.E R3, desc[UR4][R4.64] ;  /* 0x0000000404030981 */ /* 0x000ea2000c1e1900 */
[----:B------:R-:W-:Y:S02]  /*125c0*/  ULDC.64 UR4, c[0x0][0xa20] ;  /* 0x0002880000047ab9 */ /* 0x000fe40000000a00 */
[----:B------:R-:W-:-:S04]  /*125d0*/  ISETP.NE.U32.AND P1, PT, RZ, UR4, PT ;  /* 0x00000004ff007c0c */ /* 0x000fc8000bf25070 */
[----:B------:R-:W-:Y:S01]  /*125e0*/  ISETP.NE.AND.EX P1, PT, RZ, UR5, PT, P1 ;  /* 0x00000005ff007c0c */ /* 0x000fe2000bf25310 */
[----:B--2--5:R-:W-:-:S05]  /*125f0*/  IMAD.IADD R2, R3, 0x1, R0 ;  /* 0x0000000103027824 */ /* 0x024fca00078e0200 */
[----:B------:R1:W-:Y:S07]  /*12600*/  STL [R1+0x4], R2 ;  /* 0x0000040201007387 */ /* 0x0003ee0000100800 */
[----:B------:R-:W-:Y:S05]  /*12610*/  @!P1 BRA `(.L_x_2152) ;  /* 0x0000000000149947 */ /* 0x000fea0003800000 */
[----:B-1----:R-:W-:Y:S01]  /*12620*/  IADD3 R2, P0, R11, UR4, RZ ;  /* 0x000000040b027c10 */ /* 0x002fe2000ff1e0ff */
[----:B------:R-:W-:-:S03]  /*12630*/  ULDC.64 UR6, c[0x0][0x208] ;  /* 0x0000820000067ab9 */ /* 0x000fc60000000a00 */
[----:B------:R-:W-:-:S05]  /*12640*/  IADD3.X R3, R10, UR5, RZ, P0, !PT ;  /* 0x000000050a037c10 */ /* 0x000fca00087fe4ff */
[----:B------:R2:W5:Y:S01]  /*12650*/  LDG.E R7, desc[UR6][R2.64] ;  /* 0x0000000602077981 */ /* 0x000562000c1e1900 */
[----:B------:R-:W-:Y:S05]  /*12660*/  BRA `(.L_x_2153) ;  /* 0x0000000000147947 */ /* 0x000fea0003800000 */
.L_x_2152:
[----:B------:R-:W-:Y:S05]  /*12670*/  @!P0 BRA `(.L_x_2153) ;  /* 0x0000000000108947 */ /* 0x000fea0003800000 */
[----:B------:R-:W-:Y:S02]  /*12680*/  ULDC.64 UR4, c[0x0][0x208] ;  /* 0x0000820000047ab9 */ /* 0x000fe40000000a00 */
[----:B------:R-:W2:Y:S04]  /*12690*/  LDG.E R7, desc[UR4][R4.64] ;  /* 0x0000000404077981 */ /* 0x000ea8000c1e1900 */
[----:B-1----:R-:W2:Y:S02]  /*126a0*/  LDG.E R2, desc[UR4][R4.64+0x4] ;  /* 0x0000040404027981 */ /* 0x002ea4000c1e1900 */
[----:B--2---:R-:W-:-:S07]  /*126b0*/  IMAD.IADD R7, R2, 0x1, -R7 ;  /* 0x0000000102077824 */ /* 0x004fce00078e0a07 */
.L_x_2153:
[----:B-----5:R-:W-:Y:S01]  /*126c0*/  IMAD.IADD R7, R7, 0x1, -R0 ;  /* 0x0000000107077824 */ /* 0x020fe200078e0a00 */
[----:B------:R-:W-:Y:S01]  /*126d0*/  LEA R0, R17, 0xcf, 0x7 ;  /* 0x000000cf11007811 */ /* 0x000fe200078e38ff */
[----:B------:R-:W-:Y:S03]  /*126e0*/  BSSY B6, `(.L_x_2154) ;  /* 0x0000361000067945 */ /* 0x000fe60003800000 */
[C---:B------:R-:W-:Y:S01]  /*126f0*/  IADD3 R0, R7.reuse, R0, -R6 ;  /* 0x0000000007007210 */ /* 0x040fe20007ffe806 */
[----:B------:R-:W-:-:S04]  /*12700*/  VIADD R7, R7, 0x4f ;  /* 0x0000004f07077836 */ /* 0x000fc80000000000 */
[----:B------:R-:W-:-:S04]  /*12710*/  IMAD.HI R7, R7, 0x66666667, RZ ;  /* 0x6666666707077827 */ /* 0x000fc800078e02ff */
[----:B-12---:R-:W-:Y:S01]  /*12720*/  IMAD.HI R2, R0, 0x66666667, RZ ;  /* 0x6666666700027827 */ /* 0x006fe200078e02ff */
[----:B------:R-:W-:-:S04]  /*12730*/  SHF.R.U32.HI R0, RZ, 0x1f, R7 ;  /* 0x0000001fff007819 */ /* 0x000fc80000011607 */
[----:B------:R-:W-:Y:S02]  /*12740*/  SHF.R.U32.HI R3, RZ, 0x1f, R2 ;  /* 0x0000001fff037819 */ /* 0x000fe40000011602 */
[----:B------:R-:W-:Y:S02]  /*12750*/  LEA.HI.SX32 R0, R7, R0, 0x1b ;  /* 0x0000000007007211 */ /* 0x000fe400078fdaff */
[----:B------:R-:W-:-:S04]  /*12760*/  LEA.HI.SX32 R3, R2, R3, 0x1b ;  /* 0x0000000302037211 */ /* 0x000fc800078fdaff */
[----:B------:R-:W-:-:S04]  /*12770*/  VIMNMX R4, R0, R3, PT ;  /* 0x0000000300047248 */ /* 0x000fc80003fe0100 */
[----:B------:R-:W-:Y:S01]  /*12780*/  ISETP.GT.AND P0, PT, R4, RZ, PT ;  /* 0x000000ff0400720c */ /* 0x000fe20003f04270 */
[----:B------:R1:W-:-:S12]  /*12790*/  STL [R1+0x14], R4 ;  /* 0x0000140401007387 */ /* 0x0003d80000100800 */
[----:B-1----:R-:W-:Y:S05]  /*127a0*/  @P0 BRA `(.L_x_2155) ;  /* 0x0000000000480947 */ /* 0x002fea0003800000 */
[----:B------:R-:W1:Y:S02]  /*127b0*/  S2R R4, SR_TID.X ;  /* 0x0000000000047919 */ /* 0x000e640000002100 */
        /* <DEDUP_REMOVED lines=17> */
.L_x_2155:
[----:B------:R-:W1:Y:S01]  /*128d0*/  S2R R3, SR_CgaCtaId ;  /* 0x0000000000037919 */ /* 0x000e620000008800 */
[----:B------:R-:W-:-:S04]  /*128e0*/  MOV R0, 0x400 ;  /* 0x0000040000007802 */ /* 0x000fc80000000f00 */
[----:B-1----:R-:W-:-:S04]  /*128f0*/  LEA R2, R3, R0, 0x18 ;  /* 0x0000000003027211 */ /* 0x002fc800078ec0ff */
[----:B------:R-:W-:Y:S01]  /*12900*/  IADD3 R0, R2, 0x24400, RZ ;  /* 0x0002440002007810 */ /* 0x000fe20007ffe0ff */
[----:B------:R1:W-:Y:S03]  /*12910*/  STL [R1+0xc], R2 ;  /* 0x00000c0201007387 */ /* 0x0003e60000100800 */
[----:B------:R-:W-:-:S13]  /*12920*/  LOP3.LUT P0, RZ, R0, 0x3ff, RZ, 0xc0, !PT ;  /* 0x000003ff00ff7812 */ /* 0x000fda000780c0ff */
[----:B-1----:R-:W-:Y:S05]  /*12930*/  @!P0 BRA `(.L_x_2157) ;  /* 0x0000000000408947 */ /* 0x002fea0003800000 */
[----:B------:R-:W-:Y:S01]  /*12940*/  MOV R2, 0x0 ;  /* 0x0000000000027802 */ /* 0x000fe20000000f00 */
[----:B------:R-:W-:Y:S01]  /*12950*/  ULDC.64 UR6, c[0x4][0x1b8] ;  /* 0x01006e0000067ab9 */ /* 0x000fe20000000a00 */
[----:B------:R-:W-:Y:S01]  /*12960*/  ULDC.64 UR8, c[0x4][0x1c0] ;  /* 0x0100700000087ab9 */ /* 0x000fe20000000a00 */
[----:B------:R-:W-:Y:S01]  /*12970*/  ULDC.64 UR4, c[0x4][0x118] ;  /* 0x0100460000047ab9 */ /* 0x000fe20000000a00 */
[----:B------:R-:W-:Y:S01]  /*12980*/  IMAD.U32 R4, RZ, RZ, UR6 ;  /* 0x00000006ff047e24 */ /* 0x000fe2000f8e00ff */
[----:B0-----:R-:W-:Y:S01]  /*12990*/  MOV R13, RZ ;  /* 0x000000ff000d7202 */ /* 0x001fe20000000f00 */
[----:B------:R-:W0:Y:S01]  /*129a0*/  LDC.64 R2, c[0x4][R2] ;  /* 0x0100000002027b82 */ /* 0x000e220000000a00 */
[----:B------:R-:W-:Y:S02]  /*129b0*/  IMAD.U32 R5, RZ, RZ, UR7 ;  /* 0x00000007ff057e24 */ /* 0x000fe4000f8e00ff */
[----:B------:R-:W-:Y:S02]  /*129c0*/  IMAD.U32 R6, RZ, RZ, UR8 ;  /* 0x00000008ff067e24 */ /* 0x000fe4000f8e00ff */
[----:B------:R-:W-:-:S02]  /*129d0*/  IMAD.U32 R7, RZ, RZ, UR9 ;  /* 0x00000009ff077e24 */ /* 0x000fc4000f8e00ff */
[----:B------:R-:W-:Y:S02]  /*129e0*/  IMAD.U32 R10, RZ, RZ, UR4 ;  /* 0x00000004ff0a7e24 */ /* 0x000fe4000f8e00ff */
[----:B------:R-:W-:Y:S02]  /*129f0*/  IMAD.U32 R11, RZ, RZ, UR5 ;  /* 0x00000005ff0b7e24 */ /* 0x000fe4000f8e00ff */
[----:B------:R-:W-:Y:S02]  /*12a00*/  IMAD.MOV.U32 R8, RZ, RZ, 0x70 ;  /* 0x00000070ff087424 */ /* 0x000fe400078e00ff */
[----:B------:R-:W-:-:S07]  /*12a10*/  IMAD.MOV.U32 R12, RZ, RZ, 0x1 ;  /* 0x00000001ff0c7424 */ /* 0x000fce00078e00ff */
[----:B------:R-:W-:-:S07]  /*12a20*/  LEPC R20, `(.L_x_2157) ;  /* 0x000000001014794e */ /* 0x000fce0000000000 */
[----:B0-----:R-:W-:Y:S05]  /*12a30*/  CALL.ABS.NOINC R2 ;  /* 0x0000000002007343 */ /* 0x001fea0003c00000 */
.L_x_2157:
        /* <DEDUP_REMOVED lines=17> */
[----:B01----:R-:W-:-:S07]  /*12b50*/  IMAD.MOV.U32 R13, RZ, RZ, RZ ;  /* 0x000000ffff0d7224 */ /* 0x003fce00078e00ff */
[----:B------:R-:W-:-:S07]  /*12b60*/  LEPC R20, `(.L_x_2159) ;  /* 0x000000001014794e */ /* 0x000fce0000000000 */
[----:B--2---:R-:W-:Y:S05]  /*12b70*/  CALL.ABS.NOINC R2 ;  /* 0x0000000002007343 */ /* 0x004fea0003c00000 */
.L_x_2159:
[----:B------:R-:W-:Y:S01]  /*12b80*/  MOV R2, 0x0 ;  /* 0x0000000000027802 */ /* 0x000fe20000000f00 */
[----:B------:R-:W-:Y:S01]  /*12b90*/  ULDC.64 UR6, c[0x4][0x1b8] ;  /* 0x01006e0000067ab9 */ /* 0x000fe20000000a00 */
[----:B------:R-:W-:Y:S01]  /*12ba0*/  ULDC.64 UR8, c[0x4][0x1c0] ;  /* 0x0100700000087ab9 */ /* 0x000fe20000000a00 */
[----:B------:R-:W-:Y:S01]  /*12bb0*/  ULDC.64 UR4, c[0x4][0x128] ;  /* 0x01004a0000047ab9 */ /* 0x000fe20000000a00 */
[----:B------:R-:W-:Y:S01]  /*12bc0*/  IMAD.U32 R4, RZ, RZ, UR6 ;  /* 0x00000006ff047e24 */ /* 0x000fe2000f8e00ff */
[----:B------:R-:W-:Y:S01]  /*12bd0*/  MOV R12, 0x1 ;  /* 0x00000001000c7802 */ /* 0x000fe20000000f00 */
[----:B------:R-:W0:Y:S01]  /*12be0*/  LDC.64 R2, c[0x4][R2] ;  /* 0x0100000002027b82 */ /* 0x000e220000000a00 */
        /* <DEDUP_REMOVED lines=8> */
[----:B0-----:R-:W-:Y:S05]  /*12c70*/  CALL.ABS.NOINC R2 ;  /* 0x0000000002007343 */ /* 0x001fea0003c00000 */
.L_x_2158:
        /* <DEDUP_REMOVED lines=18> */
[----:B------:R-:W1:Y:S01]  /*12da0*/  LDC R0, c[0x0][0x428] ;  /* 0x00010a00ff007b82 */ /* 0x000e620000000800 */
[----:B----4-:R-:W-:-:S06]  /*12db0*/  IMAD.MOV.U32 R4, RZ, RZ, R7 ;  /* 0x000000ffff047224 */ /* 0x010fcc00078e0007 */
[----:B------:R2:W5:Y:S01]  /*12dc0*/  @P0 LDG.E R4, desc[UR6][R2.64] ;  /* 0x0000000602040981 */ /* 0x000562000c1e1900 */
[----:B------:R-:W-:Y:S01]  /*12dd0*/  IMAD R17, R17, 0x80, R8 ;  /* 0x0000008011117824 */ /* 0x000fe200078e0208 */
[----:B------:R-:W-:Y:S02]  /*12de0*/  PLOP3.LUT P1, PT, P6, PT, PT, 0x8, 0x0 ;  /* 0x000000000000781c */ /* 0x000fe4000372e170 */
[----:B-1----:R-:W-:Y:S01]  /*12df0*/  ISETP.NE.AND P0, PT, R0, 0x1, PT ;  /* 0x000000010000780c */ /* 0x002fe20003f05270 */
[----:B------:R-:W-:-:S12]  /*12e00*/  IMAD.MOV.U32 R0, RZ, RZ, R18 ;  /* 0x000000ffff007224 */ /* 0x000fd800078e0012 */
[----:B------:R-:W1:Y:S08]  /*12e10*/  @P0 LDC R5, c[0x0][0x42c] ;  /* 0x00010b00ff050b82 */ /* 0x000e700000000800 */
[----:B------:R-:W3:Y:S01]  /*12e20*/  @P0 LDC R6, c[0x0][0x430] ;  /* 0x00010c00ff060b82 */ /* 0x000ee20000000800 */
[----:B-1----:R-:W-:-:S05]  /*12e30*/  @P0 IMAD.HI.U32 R5, R18, R5, RZ ;  /* 0x0000000512050227 */ /* 0x002fca00078e00ff */
[----:B---3--:R-:W-:Y:S02]  /*12e40*/  @P0 SHF.R.U32.HI R0, RZ, R6, R5 ;  /* 0x00000006ff000219 */ /* 0x008fe40000011605 */
[----:B------:R-:W-:-:S04]  /*12e50*/  ISETP.NE.U32.AND P0, PT, RZ, UR4, PT ;  /* 0x00000004ff007c0c */ /* 0x000fc8000bf05070 */
[----:B------:R-:W-:-:S04]  /*12e60*/  ISETP.NE.AND.EX P0, PT, RZ, UR5, PT, P0 ;  /* 0x00000005ff007c0c */ /* 0x000fc8000bf05300 */
[----:B--2---:R-:W-:-:S09]  /*12e70*/  SEL R7, R7, RZ, !P0 ;  /* 0x000000ff07077207 */ /* 0x004fd20004000000 */
.L_x_2160:
        /* <DEDUP_REMOVED lines=16> */
.L_x_2161:
        /* <DEDUP_REMOVED lines=15> */
.L_x_2162:
        /* <DEDUP_REMOVED lines=15> */
.L_x_2163:
        /* <DEDUP_REMOVED lines=18> */
.L_x_2234:
[----:B------:R-:W-:Y:S01]  /*13280*/  UMOV UR4, 0xffffffff ;  /* 0xffffffff00047882 */ /* 0x000fe20000000000 */
[----:B0-----:R-:W-:Y:S02]  /*13290*/  SHF.R.S32.HI R13, RZ, 0x1f, R4 ;  /* 0x0000001fff0d7819 */ /* 0x001fe40000011404 */
[----:B------:R-:W-:Y:S05]  /*132a0*/  BRA.DIV UR4, `(.L_x_2165) ;  /* 0x0000003e04807947 */ /* 0x000fea000b800000 */
[----:B------:R-:W-:-:S13]  /*132b0*/  ELECT P6, URZ, PT ;  /* 0x00000000003f782f */ /* 0x000fda00038c0000 */
.L_x_2237:
[----:B------:R-:W-:Y:S05]  /*132c0*/  @!P6 BRA `(.L_x_2166) ;  /* 0x00000004003ce947 */ /* 0x000fea0003800000 */
[----:B------:R-:W-:-:S04]  /*132d0*/  ISETP.NE.U32.AND P0, PT, R2, RZ, PT ;  /* 0x000000ff0200720c */ /* 0x000fc80003f05070 */
        /* <DEDUP_REMOVED lines=10> */
[--C-:B------:R-:W-:Y:S01]  /*13380*/  SHF.R.S32.HI R9, RZ, 0x1f, R6.reuse ;  /* 0x0000001fff097819 */ /* 0x100fe20000011406 */
[----:B------:R-:W-:-:S04]  /*13390*/  IMAD.MOV R8, RZ, RZ, -R6 ;  /* 0x000000ffff087224 */ /* 0x000fc800078e0a06 */
[----:B------:R-:W-:Y:S02]  /*133a0*/  IMAD R5, R10, R8, R5 ;  /* 0x000000080a057224 */ /* 0x000fe400078e0205 */
[----:B------:R-:W-:-:S04]  /*133b0*/  IMAD R8, R13, UR4, RZ ;  /* 0x000000040d087c24 */ /* 0x000fc8000f8e02ff */
[----:B------:R-:W-:Y:S02]  /*133c0*/  IMAD R10, R4, UR5, R8 ;  /* 0x00000005040a7c24 */ /* 0x000fe4000f8e0208 */
[----:B------:R-:W-:-:S04]  /*133d0*/  IMAD.MOV.U32 R8, RZ, RZ, R6 ;  /* 0x000000ffff087224 */ /* 0x000fc800078e0006 */
[----:B------:R-:W-:-:S05]  /*133e0*/  IMAD.WIDE.U32 R8, R4, UR4, R8 ;  /* 0x0000000404087c25 */ /* 0x000fca000f8e0008 */
[----:B------:R-:W-:Y:S02]  /*133f0*/  IADD3 R6, R9, R10, RZ ;  /* 0x0000000a09067210 */ /* 0x000fe40007ffe0ff */
[----:B------:R-:W-:-:S04]  /*13400*/  LEA R10, P0, R8, R2, 0x2 ;  /* 0x00000002080a7211 */ /* 0x000fc800078010ff */
[----:B------:R-:W-:-:S05]  /*13410*/  LEA.HI.X R11, R8, R3, R6, 0x2, P0 ;  /* 0x00000003080b7211 */ /* 0x000fca00000f1406 */
[----:B------:R0:W5:Y:S04]  /*13420*/  LDG.E R6, desc[UR6][R10.64] ;  /* 0x000000060a067981 */ /* 0x000168000c1e1900 */
.L_x_2167:
        /* <DEDUP_REMOVED lines=9> */
.L_x_2238:
        /* <DEDUP_REMOVED lines=11> */
.L_x_2169:
        /* <DEDUP_REMOVED lines=18> */
[----:B------:R-:W-:-:S04]  /*13690*/  UIMAD UR11, UR11, 0x50, UR5 ;  /* 0x000000500b0b78a4 */ /* 0x000fc8000f8e0205 */
        /* <DEDUP_REMOVED lines=18> */
.L_x_2166:
[----:B------:R-:W2:Y:S01]  /*137c0*/  LDL.LU R11, [R1+0x20] ;  /* 0x00002000010b7983 */ /* 0x000ea20000300800 */
[----:B------:R-:W-:Y:S01]  /*137d0*/  MOV R9, 0x400 ;  /* 0x0000040000097802 */ /* 0x000fe20000000f00 */
[----:B------:R-:W-:Y:S05]  /*137e0*/  WARPSYNC.ALL ;  /* 0x0000000000007948 */ /* 0x000fea0003800000 */
[----:B------:R-:W0:Y:S01]  /*137f0*/  S2R R10, SR_CgaCtaId ;  /* 0x00000000000a7919 */ /* 0x000e220000008800 */
[----:B------:R-:W-:-:S13]  /*13800*/  ELECT P0, URZ, PT ;  /* 0x00000000003f782f */ /* 0x000fda0003800000 */
[----:B------:R-:W-:Y:S01]  /*13810*/  @P0 R2UR UR13, R7 ;  /* 0x00000000070d02ca */ /* 0x000fe200000e0000 */
[----:B------:R-:W-:Y:S01]  /*13820*/  UIADD3 UR4, UP0, UR36, 0x270, URZ ;  /* 0x0000027024047890 */ /* 0x000fe2000ff1e03f */
[C---:B------:R-:W-:Y:S01]  /*13830*/  @P0 R2UR UR12, R18.reuse ;  /* 0x00000000120c02ca */ /* 0x040fe200000e0000 */
        /* <DEDUP_REMOVED lines=47> */
.L_x_2239:
[----:B------:R-:W-:Y:S05]  /*13b30*/  BSYNC B0 ;  /* 0x0000000000007941 */ /* 0x000fea0003800000 */
.L_x_2170:
[----:B0-----:R-:W2:Y:S01]  /*13b40*/  LDL R8, [R1+0x14] ;  /* 0x0000140001087983 */ /* 0x001ea20000100800 */
[----:B------:R-:W-:Y:S01]  /*13b50*/  BSSY B0, `(.L_x_2172) ;  /* 0x00001c1000007945 */ /* 0x000fe20003800000 */
[----:B--2---:R-:W-:-:S13]  /*13b60*/  ISETP.GE.AND P0, PT, R8, 0x2, PT ;  /* 0x000000020800780c */ /* 0x004fda0003f06270 */
[----:B------:R-:W-:Y:S05]  /*13b70*/  @!P0 BRA `(.L_x_2173) ;  /* 0x0000001800f88947 */ /* 0x000fea0003800000 */
[C---:B------:R-:W-:Y:S01]  /*13b80*/  LOP3.LUT R7, R8.reuse, 0x1, RZ, 0xc0, !PT ;  /* 0x0000000108077812 */ /* 0x040fe200078ec0ff */
[----:B------:R-:W-:Y:S01]  /*13b90*/  VIADD R10, R8, 0xfffffffe ;  /* 0xfffffffe080a7836 */ /* 0x000fe20000000000 */
[----:B------:R-:W-:Y:S02]  /*13ba0*/  BSSY B1, `(.L_x_2174) ;  /* 0x000009c000017945 */ /* 0x000fe40003800000 */
[----:B------:R-:W-:Y:S01]  /*13bb0*/  ISETP.NE.U32.AND P0, PT, R7, 0x1, PT ;  /* 0x000000010700780c */ /* 0x000fe20003f05070 */
[----:B------:R-:W-:-:S12]  /*13bc0*/  IMAD.MOV.U32 R7, RZ, RZ, R10 ;  /* 0x000000ffff077224 */ /* 0x000fd800078e000a */
[----:B------:R-:W-:Y:S05]  /*13bd0*/  @!P0 BRA `(.L_x_2175) ;  /* 0x0000000800608947 */ /* 0x000fea0003800000 */
        /* <DEDUP_REMOVED lines=10> */
[----:B------:R-:W-:Y:S01]  /*13c80*/  IMAD.MOV.U32 R7, RZ, RZ, R10 ;  /* 0x000000ffff077224 */ /* 0x000fe200078e000a */
        /* <DEDUP_REMOVED lines=12> */
[--C-:B------:R-:W-:Y:S01]  /*13d50*/  SHF.R.S32.HI R9, RZ, 0x1f, R7.reuse ;  /* 0x0000001fff097819 */ /* 0x100fe20000011407 */
[C---:B------:R-:W-:Y:S02]  /*13d60*/  IMAD R14, R4.reuse, UR5, R8 ;  /* 0x00000005040e7c24 */ /* 0x040fe4000f8e0208 */
[--C-:B------:R-:W-:Y:S02]  /*13d70*/  IMAD.MOV.U32 R8, RZ, RZ, R7.reuse ;  /* 0x000000ffff087224 */ /* 0x100fe400078e0007 */
[----:B------:R-:W-:Y:S02]  /*13d80*/  IMAD.MOV R7, RZ, RZ, -R7 ;  /* 0x000000ffff077224 */ /* 0x000fe400078e0a07 */
[----:B------:R-:W-:-:S04]  /*13d90*/  IMAD.WIDE.U32 R8, R4, UR4, R8 ;  /* 0x0000000404087c25 */ /* 0x000fc8000f8e0008 */
[----:B------:R-:W-:Y:S01]  /*13da0*/  IMAD.IADD R14, R14, 0x1, R9 ;  /* 0x000000010e0e7824 */ /* 0x000fe200078e0209 */
[----:B------:R-:W-:Y:S01]  /*13db0*/  LEA R2, P0, R8, R2, 0x2 ;  /* 0x0000000208027211 */ /* 0x000fe200078010ff */
[----:B------:R-:W-:-:S03]  /*13dc0*/  IMAD R7, R15, R7, R10 ;  /* 0x000000070f077224 */ /* 0x000fc600078e020a */
[----:B------:R-:W-:-:S05]  /*13dd0*/  LEA.HI.X R3, R8, R3, R14, 0x2, P0 ;  /* 0x0000000308037211 */ /* 0x000fca00000f140e */
[----:B------:R0:W5:Y:S04]  /*13de0*/  LDG.E R8, desc[UR6][R2.64] ;  /* 0x0000000602087981 */ /* 0x000168000c1e1900 */
.L_x_2178:
[----:B0-----:R-:W0:Y:S01]  /*13df0*/  S2R R3, SR_CgaCtaId ;  /* 0x0000000000037919 */ /* 0x001e220000008800 */
[----:B------:R-:W-:-:S04]  /*13e00*/  MOV R2, 0x400 ;  /* 0x0000040000027802 */ /* 0x000fc80000000f00 */
[----:B0-----:R-:W-:Y:S02]  /*13e10*/  LEA R2, R3, R2, 0x18 ;  /* 0x0000000203027211 */ /* 0x001fe400078ec0ff */
[----:B------:R-:W-:-:S03]  /*13e20*/  SHF.L.U32 R3, R12, 0x1f, RZ ;  /* 0x0000001f0c037819 */ /* 0x000fc600000006ff */
[----:B------:R-:W-:-:S04]  /*13e30*/  IMAD R2, R11, 0x8, R2 ;  /* 0x000000080b027824 */ /* 0x000fc800078e0202 */
[----:B------:R-:W0:Y:S02]  /*13e40*/  SYNCS.PHASECHK.TRANS64.TRYWAIT P0, [R2+URZ+0x38840], R3 ;  /* 0x03884003020075a7 */ /* 0x000e24000800017f */
[----:B0-----:R-:W-:Y:S05]  /*13e50*/  @!P0 BRA `(.L_x_2179) ;  /* 0x0000003000e88947 */ /* 0x001fea0003800000 */
.L_x_2240:
        /* <DEDUP_REMOVED lines=11> */
.L_x_2180:
        /* <DEDUP_REMOVED lines=42> */
.L_x_2241:
        /* <DEDUP_REMOVED lines=13> */
.L_x_2182:
        /* <DEDUP_REMOVED lines=41> */
.L_x_2177:
[----:B------:R-:W-:Y:S05]  /*14510*/  BSYNC B2 ;  /* 0x0000000000027941 */ /* 0x000fea0003800000 */
.L_x_2176:
[----:B------:R-:W2:Y:S04]  /*14520*/  LDL.LU R2, [R1+0x14] ;  /* 0x0000140001027983 */ /* 0x000ea80000300800 */
[----:B------:R0:W-:Y:S04]  /*14530*/  STL [R1], R11 ;  /* 0x0000000b01007387 */ /* 0x0001e80000100800 */
[----:B------:R0:W-:Y:S02]  /*14540*/  STL [R1+0x8], R12 ;  /* 0x0000080c01007387 */ /* 0x0001e40000100800 */
[----:B0-2---:R-:W-:-:S07]  /*14550*/  VIADD R7, R2, 0xfffffffd ;  /* 0xfffffffd02077836 */ /* 0x005fce0000000000 */
.L_x_2175:
[----:B------:R-:W-:Y:S05]  /*14560*/  BSYNC B1 ;  /* 0x0000000000017941 */ /* 0x000fea0003800000 */
.L_x_2174:
[----:B------:R-:W-:-:S13]  /*14570*/  ISETP.NE.AND P0, PT, R10, RZ, PT ;  /* 0x000000ff0a00720c */ /* 0x000fda0003f05270 */
[----:B------:R-:W-:Y:S05]  /*14580*/  @!P0 BRA `(.L_x_2173) ;  /* 0x0000001000748947 */ /* 0x000fea0003800000 */
[----:B------:R-:W-:-:S07]  /*14590*/  IMAD.MOV.U32 R10, RZ, RZ, R6 ;  /* 0x000000ffff0a7224 */ /* 0x000fce00078e0006 */
.L_x_2197:
[----:B------:R-:W2:Y:S04]  /*145a0*/  LDL R3, [R1] ;  /* 0x0000000001037983 */ /* 0x000ea80000100800 */
[----:B------:R-:W3:Y:S01]  /*145b0*/  LDL R2, [R1+0x8] ;  /* 0x0000080001027983 */ /* 0x000ee20000100800 */
[----:B------:R-:W-:Y:S05]  /*145c0*/  YIELD ;  /* 0x0000000000007946 */ /* 0x000fea0003800000 */
[----:B------:R-:W-:Y:S01]  /*145d0*/  BSSY B1, `(.L_x_2183) ;  /* 0x0000089000017945 */ /* 0x000fe20003800000 */
[----:B--2---:R-:W-:-:S04]  /*145e0*/  IADD3 R8, R3, 0x1, RZ ;  /* 0x0000000103087810 */ /* 0x004fc80007ffe0ff */
        /* <DEDUP_REMOVED lines=28> */
.L_x_2185:
[----:B------:R-:W1:Y:S01]  /*147b0*/  S2R R3, SR_CgaCtaId ;  /* 0x0000000000037919 */ /* 0x000e620000008800 */
[----:B------:R-:W-:-:S04]  /*147c0*/  MOV R2, 0x400 ;  /* 0x0000040000027802 */ /* 0x000fc80000000f00 */
[----:B-1----:R-:W-:Y:S02]  /*147d0*/  LEA R2, R3, R2, 0x18 ;  /* 0x0000000203027211 */ /* 0x002fe400078ec0ff */
[----:B------:R-:W-:-:S03]  /*147e0*/  SHF.L.U32 R3, R9, 0x1f, RZ ;  /* 0x0000001f09037819 */ /* 0x000fc600000006ff */
[----:B------:R-:W-:-:S04]  /*147f0*/  IMAD R2, R8, 0x8, R2 ;  /* 0x0000000808027824 */ /* 0x000fc800078e0202 */
[----:B------:R-:W1:Y:S02]  /*14800*/  SYNCS.PHASECHK.TRANS64.TRYWAIT P0, [R2+URZ+0x38840], R3 ;  /* 0x03884003020075a7 */ /* 0x000e64000800017f */
[----:B-1----:R-:W-:Y:S05]  /*14810*/  @!P0 BRA `(.L_x_2186) ;  /* 0x0000002800a08947 */ /* 0x002fea0003800000 */
.L_x_2242:
        /* <DEDUP_REMOVED lines=11> */
.L_x_2187:
        /* <DEDUP_REMOVED lines=42> */
.L_x_2243:
        /* <DEDUP_REMOVED lines=8> */
.L_x_2189:
        /* <DEDUP_REMOVED lines=39> */
.L_x_2184:
[----:B------:R-:W-:Y:S05]  /*14e60*/  BSYNC B1 ;  /* 0x0000000000017941 */ /* 0x000fea0003800000 */
.L_x_2183:
        /* <DEDUP_REMOVED lines=10> */
[----:B------:R-:W-:Y:S01]  /*14f10*/  VIADD R12, R7, 0xffffffff ;  /* 0xffffffff070c7836 */ /* 0x000fe20000000000 */
        /* <DEDUP_REMOVED lines=21> */
.L_x_2192:
[----:B------:R-:W2:Y:S01]  /*15070*/  S2R R3, SR_CgaCtaId ;  /* 0x0000000000037919 */ /* 0x000ea20000008800 */
[----:B------:R-:W-:-:S04]  /*15080*/  MOV R2, 0x400 ;  /* 0x0000040000027802 */ /* 0x000fc80000000f00 */
[----:B--2---:R-:W-:Y:S02]  /*15090*/  LEA R2, R3, R2, 0x18 ;  /* 0x0000000203027211 */ /* 0x004fe400078ec0ff */
[----:B------:R-:W-:-:S03]  /*150a0*/  SHF.L.U32 R3, R14, 0x1f, RZ ;  /* 0x0000001f0e037819 */ /* 0x000fc600000006ff */
[----:B------:R-:W-:-:S04]  /*150b0*/  IMAD R2, R15, 0x8, R2 ;  /* 0x000000080f027824 */ /* 0x000fc800078e0202 */
[----:B------:R-:W2:Y:S02]  /*150c0*/  SYNCS.PHASECHK.TRANS64.TRYWAIT P0, [R2+URZ+0x38840], R3 ;  /* 0x03884003020075a7 */ /* 0x000ea4000800017f */
[----:B--2---:R-:W-:Y:S05]  /*150d0*/  @!P0 BRA `(.L_x_2193) ;  /* 0x0000002000988947 */ /* 0x004fea0003800000 */
.L_x_2244:
        /* <DEDUP_REMOVED lines=11> */
.L_x_2194:
        /* <DEDUP_REMOVED lines=42> */
.L_x_2245:
        /* <DEDUP_REMOVED lines=8> */
.L_x_2196:
        /* <DEDUP_REMOVED lines=38> */
.L_x_2191:
[----:B------:R-:W-:Y:S05]  /*15710*/  BSYNC B1 ;  /* 0x0000000000017941 */ /* 0x000fea0003800000 */
.L_x_2190:
[C---:B------:R-:W-:Y:S01]  /*15720*/  ISETP.GT.AND P0, PT, R7.reuse, 0x1, PT ;  /* 0x000000010700780c */ /* 0x040fe20003f04270 */
[----:B------:R-:W-:-:S04]  /*15730*/  VIADD R2, R7, 0xfffffffe ;  /* 0xfffffffe07027836 */ /* 0x000fc80000000000 */
[----:B------:R-:W-:-:S08]  /*15740*/  IMAD.MOV.U32 R7, RZ, RZ, R2 ;  /* 0x000000ffff077224 */ /* 0x000fd000078e0002 */
[----:B------:R-:W-:Y:S05]  /*15750*/  @P0 BRA `(.L_x_2197) ;  /* 0xffffffec00900947 */ /* 0x000fea000383ffff */
.L_x_2173:
[----:B------:R-:W-:Y:S05]  /*15760*/  BSYNC B0 ;  /* 0x0000000000007941 */ /* 0x000fea0003800000 */
.L_x_2172:
        /* <DEDUP_REMOVED lines=18> */
.L_x_2199:
[----:B------:R-:W-:Y:S05]  /*15890*/  BSYNC B0 ;  /* 0x0000000000007941 */ /* 0x000fea0003800000 */
.L_x_2198:
        /* <DEDUP_REMOVED lines=11> */
.L_x_2246:
        /* <DEDUP_REMOVED lines=11> */
.L_x_2203:
[----:B-1----:R-:W2:Y:S01]  /*15a00*/  LDL R2, [R1] ;  /* 0x0000000001027983 */ /* 0x002ea20000100800 */
[----:B------:R-:W-:-:S03]  /*15a10*/  MOV R7, 0x400 ;  /* 0x0000040000077802 */ /* 0x000fc60000000f00 */
[----:B------:R-:W3:Y:S01]  /*15a20*/  LDL.LU R4, [R1+0x4] ;  /* 0x0000040001047983 */ /* 0x000ee20000300800 */
        /* <DEDUP_REMOVED lines=34> */
.L_x_2201:
[----:B------:R-:W-:Y:S05]  /*15c50*/  BSYNC B0 ;  /* 0x0000000000007941 */ /* 0x000fea0003800000 */
.L_x_2200:
        /* <DEDUP_REMOVED lines=9> */
.L_x_2156:
[----:B------:R-:W-:Y:S05]  /*15cf0*/  BSYNC B6 ;  /* 0x0000000000067941 */ /* 0x000fea0003800000 */
.L_x_2154:
[----:B------:R-:W-:-:S03]  /*15d00*/  UMOV UR4, 0xffffffff ;  /* 0xffffffff00047882 */ /* 0x000fc60000000000 */
[----:B------:R-:W-:Y:S05]  /*15d10*/  BRA.DIV UR4, `(.L_x_2204) ;  /* 0x0000001604c47947 */ /* 0x000fea000b800000 */
[----:B------:R2:W3:Y:S04]  /*15d20*/  SHFL.IDX PT, R4, R16, RZ, 0x1f ;  /* 0x00001fff10047589 */ /* 0x0004e800000e0000 */
[----:B------:R-:W4:Y:S02]  /*15d30*/  SHFL.IDX PT, R16, R16, 0x1, 0x1f ;  /* 0x00201f0010107f89 */ /* 0x000f2400000e0000 */
.L_x_2250:
        /* <DEDUP_REMOVED lines=14> */
.L_x_2206:
[----:B------:R-:W-:Y:S05]  /*15e20*/  BSYNC B0 ;  /* 0x0000000000007941 */ /* 0x000fea0003800000 */
.L_x_2205:
        /* <DEDUP_REMOVED lines=17> */
[----:B0-----:R-:W-:-:S04]  /*15f40*/  SEL R14, R14, RZ, P1 ;  /* 0x000000ff0e0e7207 */ /* 0x001fc80000800000 */
[----:B------:R-:W-:-:S05]  /*15f50*/  IADD3 R5, R3, R14, RZ ;  /* 0x0000000e03057210 */ /* 0x000fca0007ffe0ff */
[----:B------:R-:W0:Y:S02]  /*15f60*/  SHFL.UP PT, R14, R5, 0x10, RZ ;  /* 0x06000000050e7989 */ /* 0x000e2400000e00ff */
[----:B0-----:R-:W-:-:S05]  /*15f70*/  SEL R14, R14, RZ, P0 ;  /* 0x000000ff0e0e7207 */ /* 0x001fca0000000000 */
[----:B------:R-:W-:-:S05]  /*15f80*/  IMAD.IADD R2, R5, 0x1, R14 ;  /* 0x0000000105027824 */ /* 0x000fca00078e020e */
[----:B------:R0:W1:Y:S02]  /*15f90*/  SHFL.IDX PT, R14, R2, 0x1f, 0x1f ;  /* 0x03e01f00020e7f89 */ /* 0x00006400000e0000 */
.L_x_2258:
[----:B------:R-:W-:Y:S02]  /*15fa0*/  ULDC UR4, c[0x0][0xc10] ;  /* 0x0003040000047ab9 */ /* 0x000fe40000000800 */
[----:B------:R-:W-:-:S04]  /*15fb0*/  IMAD.U32 R5, RZ, RZ, UR4 ;  /* 0x00000004ff057e24 */ /* 0x000fc8000f8e00ff */
[----:B-1----:R-:W-:-:S04]  /*15fc0*/  IMAD R3, R14, R5, RZ ;  /* 0x000000050e037224 */ /* 0x002fc800078e02ff */
[----:B--2-4-:R-:W-:-:S05]  /*15fd0*/  IMAD.IADD R16, R16, 0x1, R3 ;  /* 0x0000000110107824 */ /* 0x014fca00078e0203 */
[----:B---3--:R-:W-:-:S13]  /*15fe0*/  ISETP.GT.AND P0, PT, R16, R4, PT ;  /* 0x000000041000720c */ /* 0x008fda0003f04270 */
[----:B------:R-:W-:Y:S05]  /*15ff0*/  @P0 BRA `(.L_x_2208) ;  /* 0x0000000000b80947 */ /* 0x000fea0003800000 */
[----:B------:R-:W1:Y:S02]  /*16000*/  LDC R0, c[0x0][0xc14] ;  /* 0x00030500ff007b82 */ /* 0x000e640000000800 */
.L_x_2213:
        /* <DEDUP_REMOVED lines=15> */
.L_x_2211:
[----:B------:R-:W-:Y:S05]  /*16100*/  BSYNC B0 ;  /* 0x0000000000007941 */ /* 0x000fea0003800000 */
.L_x_2210:
        /* <DEDUP_REMOVED lines=20> */
[----:B0-----:R-:W-:-:S05]  /*16250*/  SEL R14, R14, RZ, P0 ;  /* 0x000000ff0e0e7207 */ /* 0x001fca0000000000 */
[----:B------:R-:W-:-:S05]  /*16260*/  IMAD.IADD R2, R5, 0x1, R14 ;  /* 0x0000000105027824 */ /* 0x000fca00078e020e */
[----:B------:R0:W1:Y:S02]  /*16270*/  SHFL.IDX PT, R14, R2, 0x1f, 0x1f ;  /* 0x03e01f00020e7f89 */ /* 0x00006400000e0000 */
.L_x_2266:
[----:B------:R-:W-:Y:S02]  /*16280*/  ULDC UR4, c[0x0][0xc10] ;  /* 0x0003040000047ab9 */ /* 0x000fe40000000800 */
[----:B------:R-:W-:-:S04]  /*16290*/  IMAD.U32 R5, RZ, RZ, UR4 ;  /* 0x00000004ff057e24 */ /* 0x000fc8000f8e00ff */
[----:B-1----:R-:W-:-:S04]  /*162a0*/  IMAD R3, R14, R5, RZ ;  /* 0x000000050e037224 */ /* 0x002fc800078e02ff */
[----:B------:R-:W-:-:S05]  /*162b0*/  IMAD.IADD R16, R3, 0x1, R16 ;  /* 0x0000000103107824 */ /* 0x000fca00078e0210 */
[----:B------:R-:W-:-:S13]  /*162c0*/  ISETP.GT.AND P0, PT, R16, R4, PT ;  /* 0x000000041000720c */ /* 0x000fda0003f04270 */
[----:B------:R-:W-:Y:S05]  /*162d0*/  @!P0 BRA `(.L_x_2213) ;  /* 0xfffffffc004c8947 */ /* 0x000fea000383ffff */
.L_x_2208:
        /* <DEDUP_REMOVED lines=8> */
.L_x_2270:
[----:B------:R-:W-:Y:S01]  /*16360*/  ISETP.NE.AND P0, PT, R3, RZ, PT ;  /* 0x000000ff0300720c */ /* 0x000fe20003f05270 */
[----:B------:R-:W-:-:S12]  /*16370*/  IMAD.MOV.U32 R7, RZ, RZ, RZ ;  /* 0x000000ffff077224 */ /* 0x000fd800078e00ff */
[----:B------:R-:W-:Y:S05]  /*16380*/  @!P0 BRA `(.L_x_2215) ;  /* 0x0000000000108947 */ /* 0x000fea0003800000 */
[----:B------:R-:W-:Y:S01]  /*16390*/  UMOV UR4, 0xffffffff ;  /* 0xffffffff00047882 */ /* 0x000fe20000000000 */
[----:B------:R-:W-:Y:S02]  /*163a0*/  VIADD R12, R6, 0xffffffff ;  /* 0xffffffff060c7836 */ /* 0x000fe40000000000 */
[----:B------:R-:W-:Y:S05]  /*163b0*/  BRA.DIV UR4, `(.L_x_2216) ;  /* 0x0000001a04507947 */ /* 0x000fea000b800000 */
[----:B------:R3:W4:Y:S02]  /*163c0*/  SHFL.IDX PT, R7, R2, R12, 0x1f ;  /* 0x00001f0c02077589 */ /* 0x00072400000e0000 */
.L_x_2215:
[----:B0--3--:R-:W0:Y:S01]  /*163d0*/  LDC.64 R2, c[0x0][0xc68] ;  /* 0x00031a00ff027b82 */ /* 0x009e220000000a00 */
[----:B------:R-:W-:Y:S01]  /*163e0*/  IMAD.IADD R19, R6, 0x1, R19 ;  /* 0x0000000106137824 */ /* 0x000fe200078e0213 */
[----:B------:R-:W-:-:S03]  /*163f0*/  ULDC.64 UR4, c[0x0][0x208] ;  /* 0x0000820000047ab9 */ /* 0x000fc60000000a00 */
        /* <DEDUP_REMOVED lines=11> */
[----:B0-----:R-:W-:-:S06]  /*164b0*/  IADD3 R11, R10, 0xffffffe, RZ ;  /* 0x0ffffffe0a0b7810 */ /* 0x001fcc0007ffe0ff */
        /* <DEDUP_REMOVED lines=15> */
[----:B------:R-:W-:Y:S02]  /*165b0*/  @!P0 IADD3 R9, -R9, RZ, RZ ;  /* 0x000000ff09098210 */ /* 0x000fe40007ffe1ff */
        /* <DEDUP_REMOVED lines=27> */
[----:B------:R-:W-:Y:S02]  /*16770*/  @P0 IADD3 R3, R3, 0x1, RZ ;  /* 0x0000000103030810 */ /* 0x000fe40007ffe0ff */
        /* <DEDUP_REMOVED lines=9> */
.L_x_2209:
[----:B------:R-:W-:Y:S01]  /*16810*/  UMOV UR4, URZ ;  /* 0x0000003f00047c82 */ /* 0x000fe20008000000 */
[----:B------:R-:W-:Y:S01]  /*16820*/  UMOV UR5, URZ ;  /* 0x0000003f00057c82 */ /* 0x000fe20008000000 */
[----:B------:R-:W-:Y:S01]  /*16830*/  ULDC UR6, c[0x0][0xc14] ;  /* 0x0003050000067ab9 */ /* 0x000fe20000000800 */
[----:B------:R-:W-:Y:S02]  /*16840*/  IMAD.MOV.U32 R16, RZ, RZ, R4 ;  /* 0x000000ffff107224 */ /* 0x000fe400078e0004 */
[----:B------:R-:W-:Y:S02]  /*16850*/  IMAD.U32 R17, RZ, RZ, UR4 ;  /* 0x00000004ff117e24 */ /* 0x000fe4000f8e00ff */
[----:B------:R-:W-:Y:S02]  /*16860*/  IMAD.U32 R18, RZ, RZ, UR5 ;  /* 0x00000005ff127e24 */ /* 0x000fe4000f8e00ff */
[----:B------:R-:W-:-:S07]  /*16870*/  IMAD.U32 R19, RZ, RZ, UR6 ;  /* 0x00000006ff137e24 */ /* 0x000fce000f8e00ff */
.L_x_2217:
        /* <DEDUP_REMOVED lines=12> */
.L_x_2150:
[----:B-1----:R-:W3:Y:S01]  /*16940*/  LDL.LU R0, [R1+0x20] ;  /* 0x0000200001007983 */ /* 0x002ee20000300800 */
[----:B------:R-:W-:Y:S01]  /*16950*/  BSSY B0, `(.L_x_2219) ;  /* 0x000000b000007945 */ /* 0x000fe20003800000 */
[----:B------:R-:W1:Y:S01]  /*16960*/  S2R R5, SR_CgaCtaId ;  /* 0x0000000000057919 */ /* 0x000e620000008800 */
[----:B---3--:R-:W-:-:S04]  /*16970*/  IADD3 R0, R0, 0x1, RZ ;  /* 0x0000000100007810 */ /* 0x008fc80007ffe0ff */
        /* <DEDUP_REMOVED lines=8> */
.L_x_2273:
[----:B------:R-:W-:Y:S05]  /*16a00*/  BSYNC B0 ;  /* 0x0000000000007941 */ /* 0x000fea0003800000 */
.L_x_2219:
[----:B------:R-:W-:-:S03]  /*16a10*/  UMOV UR4, 0xffffffff ;  /* 0xffffffff00047882 */ /* 0x000fc60000000000 */
[----:B------:R-:W-:Y:S05]  /*16a20*/  BRA.DIV UR4, `(.L_x_2221) ;  /* 0x0000001204f07947 */ /* 0x000fea000b800000 */
[----:B------:R-:W2:Y:S02]  /*16a30*/  S2R R2, SR_TID.X ;  /* 0x0000000000027919 */ /* 0x000ea40000002100 */
[----:B--2---:R-:W-:-:S04]  /*16a40*/  SHF.R.U32.HI R2, RZ, 0x5, R2 ;  /* 0x00000005ff027819 */ /* 0x004fc80000011602 */
[----:B------:R-:W-:-:S05]  /*16a50*/  LOP3.LUT R2, R2, 0x3, RZ, 0xc0, !PT ;  /* 0x0000000302027812 */ /* 0x000fca00078ec0ff */
[----:B------:R2:W3:Y:S02]  /*16a60*/  SHFL.IDX PT, R14, R2, RZ, 0x1f ;  /* 0x00001fff020e7589 */ /* 0x0004e400000e0000 */
.L_x_2276:
[----:B---3--:R-:W-:Y:S01]  /*16a70*/  ISETP.NE.AND P0, PT, R14, RZ, PT ;  /* 0x000000ff0e00720c */ /* 0x008fe20003f05270 */
[----:B------:R-:W-:-:S12]  /*16a80*/  BSSY B0, `(.L_x_2222) ;  /* 0x0000029000007945 */ /* 0x000fd80003800000 */
[----:B------:R-:W-:Y:S05]  /*16a90*/  @P0 BRA `(.L_x_2223) ;  /* 0x00000000009c0947 */ /* 0x000fea0003800000 */
[----:B------:R-:W-:-:S03]  /*16aa0*/  UMOV UR4, 0xffffffff ;  /* 0xffffffff00047882 */ /* 0x000fc60000000000 */
[----:B------:R-:W-:Y:S05]  /*16ab0*/  BRA.DIV UR4, `(.L_x_2224) ;  /* 0x0000001604007947 */ /* 0x000fea000b800000 */
[----:B------:R-:W-:-:S13]  /*16ac0*/  ELECT P6, URZ, PT ;  /* 0x00000000003f782f */ /* 0x000fda00038c0000 */
.L_x_2279:
        /* <DEDUP_REMOVED lines=8> */
.L_x_2225:
        /* <DEDUP_REMOVED lines=14> */
.L_x_2280:
[----:B------:R-:W2:Y:S02]  /*16c30*/  SYNCS.PHASECHK.TRANS64.TRYWAIT P0, [R7+URZ], R2 ;  /* 0x00000002070075a7 */ /* 0x000ea4000800017f */
[----:B--2---:R-:W-:Y:S05]  /*16c40*/  @!P0 BRA `(.L_x_2227) ;  /* 0x0000001000d08947 */ /* 0x004fea0003800000 */
.L_x_2281:
[----:B------:R-:W-:Y:S05]  /*16c50*/  @!P2 BRA `(.L_x_2228) ;  /* 0x000000000004a947 */ /* 0x000fea0003800000 */
[----:B------:R-:W-:Y:S01]  /*16c60*/  BPT.TRAP 0x1 ;  /* 0x000000040000795c */ /* 0x000fe20000300000 */
.L_x_2228:
[----:B------:R-:W3:Y:S01]  /*16c70*/  LDL.LU R4, [R1] ;  /* 0x0000000001047983 */ /* 0x000ee20000300800 */
[----:B------:R-:W-:-:S04]  /*16c80*/  VIADD R0, R0, 0x38860 ;  /* 0x0003886000007836 */ /* 0x000fc80000000000 */
[----:B---3--:R-:W-:-:S04]  /*16c90*/  IMAD R4, R4, 0x8, R0 ;  /* 0x0000000804047824 */ /* 0x008fc800078e0200 */
[----:B------:R-:W3:Y:S02]  /*16ca0*/  SYNCS.PHASECHK.TRANS64.TRYWAIT P0, [R4+URZ], R5 ;  /* 0x00000005040075a7 */ /* 0x000ee4000800017f */
[----:B---3--:R-:W-:Y:S05]  /*16cb0*/  @!P0 BRA `(.L_x_2229) ;  /* 0x0000001000c88947 */ /* 0x008fea0003800000 */
.L_x_2282:
[----:B------:R-:W-:-:S07]  /*16cc0*/  LEA R3, R3, R0, 0x3 ;  /* 0x0000000003037211 */ /* 0x000fce00078e18ff */
.L_x_2230:
[----:B----4-:R4:W0:Y:S02]  /*16cd0*/  SYNCS.PHASECHK.TRANS64.TRYWAIT P0, [R3+URZ], R2 ;  /* 0x00000002030075a7 */ /* 0x010824000800017f */
[----:B0-----:R-:W-:Y:S05]  /*16ce0*/  @!P0 NANOSLEEP.SYNCS 0x989680 ;  /* 0x009896800000895d */ /* 0x001fea0003900000 */
[----:B------:R-:W0:Y:S02]  /*16cf0*/  @!P0 SYNCS.PHASECHK.TRANS64 P0, [R3+URZ], R2 ;  /* 0x00000002030085a7 */ /* 0x000e24000800007f */
[----:B0-----:R-:W-:Y:S05]  /*16d00*/  @!P0 BRA `(.L_x_2230) ;  /* 0xfffffffc00f08947 */ /* 0x001fea000383ffff */
.L_x_2223:
[----:B------:R-:W-:Y:S05]  /*16d10*/  BSYNC B0 ;  /* 0x0000000000007941 */ /* 0x000fea0003800000 */
.L_x_2222:
[----:B------:R-:W-:Y:S05]  /*16d20*/  EXIT ;  /* 0x000000000000794d */ /* 0x000fea0003800000 */
.L_x_2094:
[----:B------:R-:W-:-:S13]  /*16d30*/  R2UR UR4, R17 ;  /* 0x00000000110472ca */ /* 0x000fda00000e0000 */
[----:B0-----:R-:W-:-:S04]  /*16d40*/  IMAD.U32 R3, RZ, RZ, UR4 ;  /* 0x00000004ff037e24 */ /* 0x001fc8000f8e00ff */
[----:B------:R0:W1:Y:S03]  /*16d50*/  SYNCS.PHASECHK.TRANS64.TRYWAIT P1, [R3+URZ+0x38800], R0 ;  /* 0x03880000030075a7 */ /* 0x000066000802017f */
[----:B-1----:R-:W-:Y:S05]  /*16d60*/  @!P1 NANOSLEEP.SYNCS 0x989680 ;  /* 0x009896800000995d */ /* 0x002fea0003900000 */
[----:B------:R-:W1:Y:S02]  /*16d70*/  @!P1 SYNCS.PHASECHK.TRANS64 P1, [R3+URZ+0x38800], R0 ;  /* 0x03880000030095a7 */ /* 0x000e64000802007f */
[----:B-1----:R-:W-:Y:S05]  /*16d80*/  @!P1 BRA `(.L_x_2094) ;  /* 0xfffffffc00e89947 */ /* 0x002fea000383ffff */
[----:B------:R-:W-:Y:S05]  /*16d90*/  BRA `(.L_x_2231) ;  /* 0xfffffeac00707947 */ /* 0x000fea000383ffff */
.L_x_2098:
[----:B-1----:R1:W2:Y:S02]  /*16da0*/  SYNCS.PHASECHK.TRANS64.TRYWAIT P2, [R0+URZ+0x38830], R3 ;  /* 0x03883003000075a7 */ /* 0x0022a4000804017f */
[----:B--2---:R-:W-:Y:S05]  /*16db0*/  @!P2 NANOSLEEP.SYNCS 0x989680 ;  /* 0x009896800000a95d */ /* 0x004fea0003900000 */
[----:B------:R-:W2:Y:S02]  /*16dc0*/  @!P2 SYNCS.PHASECHK.TRANS64 P2, [R0+URZ+0x38830], R3 ;  /* 0x038830030000a5a7 */ /* 0x000ea4000804007f */
[----:B--2---:R-:W-:Y:S05]  /*16dd0*/  @!P2 BRA `(.L_x_2098) ;  /* 0xfffffffc00f0a947 */ /* 0x004fea000383ffff */
[----:B------:R-:W-:Y:S05]  /*16de0*/  BRA `(.L_x_2097) ;  /* 0xfffffeac00a07947 */ /* 0x000fea000383ffff */
.L_x_2103:
[----:B------:R-:W-:-:S13]  /*16df0*/  R2UR UR4, R227 ;  /* 0x00000000e30472ca */ /* 0x000fda00000e0000 */
[----:B-1----:R-:W-:-:S04]  /*16e00*/  IMAD.U32 R4, RZ, RZ, UR4 ;  /* 0x00000004ff047e24 */ /* 0x002fc8000f8e00ff */
[----:B------:R1:W2:Y:S03]  /*16e10*/  SYNCS.PHASECHK.TRANS64.TRYWAIT P2, [R4+URZ+0x38830], R3 ;  /* 0x03883003040075a7 */ /* 0x0002a6000804017f */
[----:B--2---:R-:W-:Y:S05]  /*16e20*/  @!P2 NANOSLEEP.SYNCS 0x989680 ;  /* 0x009896800000a95d */ /* 0x004fea0003900000 */
[----:B------:R-:W2:Y:S02]  /*16e30*/  @!P2 SYNCS.PHASECHK.TRANS64 P2, [R4+URZ+0x38830], R3 ;  /* 0x038830030400a5a7 */ /* 0x000ea4000804007f */
[----:B--2---:R-:W-:Y:S05]  /*16e40*/  @!P2 BRA `(.L_x_2103) ;  /* 0xfffffffc00e8a947 */ /* 0x004fea000383ffff */
[----:B------:R-:W-:Y:S05]  /*16e50*/  BRA `(.L_x_2102) ;  /* 0xfffffeec00b87947 */ /* 0x000fea000383ffff */
.L_x_2107:
[----:B01----:R-:W-:-:S04]  /*16e60*/  IMAD.U32 R3, RZ, RZ, UR4 ;  /* 0x00000004ff037e24 */ /* 0x003fc8000f8e00ff */
[----:B------:R0:W1:Y:S03]  /*16e70*/  SYNCS.PHASECHK.TRANS64.TRYWAIT P2, [R3+URZ+0x38850], R0 ;  /* 0x03885000030075a7 */ /* 0x000066000804017f */
[----:B-1----:R-:W-:Y:S05]  /*16e80*/  @!P2 NANOSLEEP.SYNCS 0x989680 ;  /* 0x009896800000a95d */ /* 0x002fea0003900000 */
[----:B------:R-:W1:Y:S02]  /*16e90*/  @!P2 SYNCS.PHASECHK.TRANS64 P2, [R3+URZ+0x38850], R0 ;  /* 0x038850000300a5a7 */ /* 0x000e64000804007f */
[----:B-1----:R-:W-:Y:S05]  /*16ea0*/  @!P2 BRA `(.L_x_2107) ;  /* 0xfffffffc00eca947 */ /* 0x002fea000383ffff */
[----:B------:R-:W-:Y:S05]  /*16eb0*/  BRA `(.L_x_2106) ;  /* 0xffffff1000dc7947 */ /* 0x000fea000383ffff */
.L_x_2113:
[----:B-1----:R-:W-:-:S04]  /*16ec0*/  IMAD.U32 R4, RZ, RZ, UR4 ;  /* 0x00000004ff047e24 */ /* 0x002fc8000f8e00ff */
[----:B------:R1:W2:Y:S03]  /*16ed0*/  SYNCS.PHASECHK.TRANS64.TRYWAIT P2, [R4+URZ+0x38830], R3 ;  /* 0x03883003040075a7 */ /* 0x0002a6000804017f */
[----:B--2---:R-:W-:Y:S05]  /*16ee0*/  @!P2 NANOSLEEP.SYNCS 0x989680 ;  /* 0x009896800000a95d */ /* 0x004fea0003900000 */
[----:B------:R-:W2:Y:S02]  /*16ef0*/  @!P2 SYNCS.PHASECHK.TRANS64 P2, [R4+URZ+0x38830], R3 ;  /* 0x038830030400a5a7 */ /* 0x000ea4000804007f */
[----:B--2---:R-:W-:Y:S05]  /*16f00*/  @!P2 BRA `(.L_x_2113) ;  /* 0xfffffffc00eca947 */ /* 0x004fea000383ffff */
[----:B------:R-:W-:Y:S05]  /*16f10*/  BRA `(.L_x_2112) ;  /* 0xffffff2800ac7947 */ /* 0x000fea000383ffff */
.L_x_2117:
[----:B01----:R-:W-:-:S04]  /*16f20*/  IMAD.U32 R3, RZ, RZ, UR4 ;  /* 0x00000004ff037e24 */ /* 0x003fc8000f8e00ff */
[----:B------:R0:W1:Y:S03]  /*16f30*/  SYNCS.PHASECHK.TRANS64.TRYWAIT P2, [R3+URZ+0x38850], R0 ;  /* 0x03885000030075a7 */ /* 0x000066000804017f */
[----:B-1----:R-:W-:Y:S05]  /*16f40*/  @!P2 NANOSLEEP.SYNCS 0x989680 ;  /* 0x009896800000a95d */ /* 0x002fea0003900000 */
[----:B------:R-:W1:Y:S02]  /*16f50*/  @!P2 SYNCS.PHASECHK.TRANS64 P2, [R3+URZ+0x38850], R0 ;  /* 0x038850000300a5a7 */ /* 0x000e64000804007f */
[----:B-1----:R-:W-:Y:S05]  /*16f60*/  @!P2 BRA `(.L_x_2117) ;  /* 0xfffffffc00eca947 */ /* 0x002fea000383ffff */
[----:B------:R-:W-:Y:S05]  /*16f70*/  BRA `(.L_x_2116) ;  /* 0xffffff5000d07947 */ /* 0x000fea000383ffff */
.L_x_2122:
[----:B-1----:R-:W-:-:S04]  /*16f80*/  IMAD.U32 R7, RZ, RZ, UR7 ;  /* 0x00000007ff077e24 */ /* 0x002fc8000f8e00ff */
[----:B------:R1:W2:Y:S03]  /*16f90*/  SYNCS.PHASECHK.TRANS64.TRYWAIT P0, [R7+URZ+0x38850], R0 ;  /* 0x03885000070075a7 */ /* 0x0002a6000800017f */
[----:B--2---:R-:W-:Y:S05]  /*16fa0*/  @!P0 NANOSLEEP.SYNCS 0x989680 ;  /* 0x009896800000895d */ /* 0x004fea0003900000 */
[----:B------:R-:W2:Y:S02]  /*16fb0*/  @!P0 SYNCS.PHASECHK.TRANS64 P0, [R7+URZ+0x38850], R0 ;  /* 0x03885000070085a7 */ /* 0x000ea4000800007f */
[----:B--2---:R-:W-:Y:S05]  /*16fc0*/  @!P0 BRA `(.L_x_2122) ;  /* 0xfffffffc00ec8947 */ /* 0x004fea000383ffff */
[----:B------:R-:W-:Y:S05]  /*16fd0*/  BRA `(.L_x_2121) ;  /* 0xffffff6800d07947 */ /* 0x000fea000383ffff */
.L_x_2164:
[----:B------:R-:W1:Y:S01]  /*16fe0*/  S2R R8, SR_TID.X ;  /* 0x0000000000087919 */ /* 0x000e620000002100 */
[----:B------:R-:W-:Y:S01]  /*16ff0*/  BSSY B0, `(.L_x_2232) ;  /* 0x000000a000007945 */ /* 0x000fe20003800000 */
[----:B------:R-:W-:Y:S01]  /*17000*/  IMAD.MOV.U32 R12, RZ, RZ, RZ ;  /* 0x000000ffff0c7224 */ /* 0x000fe200078e00ff */
[----:B------:R-:W-:Y:S01]  /*17010*/  MOV R11, 0x1f ;  /* 0x0000001f000b7802 */ /* 0x000fe20000000f00 */
[----:B------:R-:W-:Y:S01]  /*17020*/  IMAD.MOV.U32 R15, RZ, RZ, -0x1 ;  /* 0xffffffffff0f7424 */ /* 0x000fe200078e00ff */
[----:B-1----:R-:W-:-:S04]  /*17030*/  SHF.R.U32.HI R8, RZ, 0x5, R8 ;  /* 0x00000005ff087819 */ /* 0x002fc80000011608 */
[----:B------:R-:W-:-:S05]  /*17040*/  LOP3.LUT R8, R8, 0x3, RZ, 0xc0, !PT ;  /* 0x0000000308087812 */ /* 0x000fca00078ec0ff */
[----:B0-----:R-:W-:-:S07]  /*17050*/  IMAD.MOV.U32 R13, RZ, RZ, R8 ;  /* 0x000000ffff0d7224 */ /* 0x001fce00078e0008 */
[----:B------:R-:W-:Y:S05]  /*17060*/  WARPSYNC.COLLECTIVE R15, `(.L_x_2233) ;  /* 0x000000000f087348 */ /* 0x000fea0003c00000 */
[----:B------:R0:W1:Y:S02]  /*17070*/  SHFL.IDX P6, R14, R13, R12, R11 ;  /* 0x0000000c0d0e7389 */ /* 0x00006400000c000b */
[----:B01----:R-:W-:Y:S01]  /*17080*/  ENDCOLLECTIVE ;  /* 0x000000000000791b */ /* 0x003fe20003800000 */
.L_x_2233:
[----:B------:R-:W-:Y:S05]  /*17090*/  BSYNC B0 ;  /* 0x0000000000007941 */ /* 0x000fea0003800000 */
.L_x_2232:
[----:B------:R-:W-:Y:S05]  /*170a0*/  BRA `(.L_x_2234) ;  /* 0xffffffc000747947 */ /* 0x000fea000383ffff */
.L_x_2165:
[----:B------:R-:W-:Y:S01]  /*170b0*/  BSSY B0, `(.L_x_2235) ;  /* 0x0000006000007945 */ /* 0x000fe20003800000 */
[----:B------:R-:W-:-:S07]  /*170c0*/  IMAD.MOV.U32 R15, RZ, RZ, -0x1 ;  /* 0xffffffffff0f7424 */ /* 0x000fce00078e00ff */
[----:B------:R-:W-:Y:S05]  /*170d0*/  WARPSYNC.COLLECTIVE R15, `(.L_x_2236) ;  /* 0x000000000f0c7348 */ /* 0x000fea0003c00000 */
[----:B------:R-:W-:Y:S02]  /*170e0*/  ELECT P6, UR62, PT ;  /* 0x00000000003e782f */ /* 0x000fe400038c0000 */
[----:B------:R-:W-:Y:S01]  /*170f0*/  MOV R14, UR62 ;  /* 0x0000003e000e7c02 */ /* 0x000fe20008000f00 */
[----:B------:R-:W-:Y:S10]  /*17100*/  ENDCOLLECTIVE ;  /* 0x000000000000791b */ /* 0x000ff40003800000 */
.L_x_2236:
[----:B------:R-:W-:Y:S05]  /*17110*/  BSYNC B0 ;  /* 0x0000000000007941 */ /* 0x000fea0003800000 */
.L_x_2235:
[----:B------:R-:W-:Y:S05]  /*17120*/  BRA `(.L_x_2237) ;  /* 0xffffffc000647947 */ /* 0x000fea000383ffff */
.L_x_2168:
[----:B0-----:R0:W1:Y:S02]  /*17130*/  SYNCS.PHASECHK.TRANS64.TRYWAIT P0, [R8+URZ+0x38840], R9 ;  /* 0x03884009080075a7 */ /* 0x001064000800017f */
[----:B-1----:R-:W-:Y:S05]  /*17140*/  @!P0 NANOSLEEP.SYNCS 0x989680 ;  /* 0x009896800000895d */ /* 0x002fea0003900000 */
[----:B------:R-:W1:Y:S02]  /*17150*/  @!P0 SYNCS.PHASECHK.TRANS64 P0, [R8+URZ+0x38840], R9 ;  /* 0x03884009080085a7 */ /* 0x000e64000800007f */
[----:B-1----:R-:W-:Y:S05]  /*17160*/  @!P0 BRA `(.L_x_2168) ;  /* 0xfffffffc00f08947 */ /* 0x002fea000383ffff */
[----:B------:R-:W-:Y:S05]  /*17170*/  BRA `(.L_x_2238) ;  /* 0xffffffc000d07947 */ /* 0x000fea000383ffff */
.L_x_2171:
        /* <DEDUP_REMOVED lines=8> */
.L_x_2179:
[----:B0-----:R0:W1:Y:S02]  /*17200*/  SYNCS.PHASECHK.TRANS64.TRYWAIT P0, [R2+URZ+0x38840], R3 ;  /* 0x03884003020075a7 */ /* 0x001064000800017f */
[----:B-1----:R-:W-:Y:S05]  /*17210*/  @!P0 NANOSLEEP.SYNCS 0x989680 ;  /* 0x009896800000895d */ /* 0x002fea0003900000 */
[----:B------:R-:W1:Y:S02]  /*17220*/  @!P0 SYNCS.PHASECHK.TRANS64 P0, [R2+URZ+0x38840], R3 ;  /* 0x03884003020085a7 */ /* 0x000e64000800007f */
[----:B-1----:R-:W-:Y:S05]  /*17230*/  @!P0 BRA `(.L_x_2179) ;  /* 0xfffffffc00f08947 */ /* 0x002fea000383ffff */
[----:B------:R-:W-:Y:S05]  /*17240*/  BRA `(.L_x_2240) ;  /* 0xffffffcc00047947 */ /* 0x000fea000383ffff */
.L_x_2181:
[----:B0-----:R0:W1:Y:S02]  /*17250*/  SYNCS.PHASECHK.TRANS64.TRYWAIT P0, [R3+URZ+0x60], R2 ;  /* 0x00006002030075a7 */ /* 0x001064000800017f */
[----:B-1----:R-:W-:Y:S05]  /*17260*/  @!P0 NANOSLEEP.SYNCS 0x989680 ;  /* 0x009896800000895d */ /* 0x002fea0003900000 */
[----:B------:R-:W1:Y:S02]  /*17270*/  @!P0 SYNCS.PHASECHK.TRANS64 P0, [R3+URZ+0x60], R2 ;  /* 0x00006002030085a7 */ /* 0x000e64000800007f */
[----:B-1----:R-:W-:Y:S05]  /*17280*/  @!P0 BRA `(.L_x_2181) ;  /* 0xfffffffc00f08947 */ /* 0x002fea000383ffff */
[----:B------:R-:W-:Y:S05]  /*17290*/  BRA `(.L_x_2241) ;  /* 0xffffffcc00c47947 */ /* 0x000fea000383ffff */
.L_x_2186:
[----:B-1----:R1:W2:Y:S02]  /*172a0*/  SYNCS.PHASECHK.TRANS64.TRYWAIT P0, [R2+URZ+0x38840], R3 ;  /* 0x03884003020075a7 */ /* 0x0022a4000800017f */
[----:B--2---:R-:W-:Y:S05]  /*172b0*/  @!P0 NANOSLEEP.SYNCS 0x989680 ;  /* 0x009896800000895d */ /* 0x004fea0003900000 */
[----:B------:R-:W2:Y:S02]  /*172c0*/  @!P0 SYNCS.PHASECHK.TRANS64 P0, [R2+URZ+0x38840], R3 ;  /* 0x03884003020085a7 */ /* 0x000ea4000800007f */
[----:B--2---:R-:W-:Y:S05]  /*172d0*/  @!P0 BRA `(.L_x_2186) ;  /* 0xfffffffc00f08947 */ /* 0x004fea000383ffff */
[----:B------:R-:W-:Y:S05]  /*172e0*/  BRA `(.L_x_2242) ;  /* 0xffffffd4004c7947 */ /* 0x000fea000383ffff */
.L_x_2188:
[----:B0-----:R0:W1:Y:S02]  /*172f0*/  SYNCS.PHASECHK.TRANS64.TRYWAIT P1, [R3+URZ+0x60], R2 ;  /* 0x00006002030075a7 */ /* 0x001064000802017f */
[----:B-1----:R-:W-:Y:S05]  /*17300*/  @!P1 NANOSLEEP.SYNCS 0x989680 ;  /* 0x009896800000995d */ /* 0x002fea0003900000 */
[----:B------:R-:W1:Y:S02]  /*17310*/  @!P1 SYNCS.PHASECHK.TRANS64 P1, [R3+URZ+0x60], R2 ;  /* 0x00006002030095a7 */ /* 0x000e64000802007f */
[----:B-1----:R-:W-:Y:S05]  /*17320*/  @!P1 BRA `(.L_x_2188) ;  /* 0xfffffffc00f09947 */ /* 0x002fea000383ffff */
[----:B------:R-:W-:Y:S05]  /*17330*/  BRA `(.L_x_2243) ;  /* 0xffffffd8000c7947 */ /* 0x000fea000383ffff */
.L_x_2193:
[----:B--2---:R2:W3:Y:S02]  /*17340*/  SYNCS.PHASECHK.TRANS64.TRYWAIT P0, [R2+URZ+0x38840], R3 ;  /* 0x03884003020075a7 */ /* 0x0044e4000800017f */
[----:B---3--:R-:W-:Y:S05]  /*17350*/  @!P0 NANOSLEEP.SYNCS 0x989680 ;  /* 0x009896800000895d */ /* 0x008fea0003900000 */
[----:B------:R-:W3:Y:S02]  /*17360*/  @!P0 SYNCS.PHASECHK.TRANS64 P0, [R2+URZ+0x38840], R3 ;  /* 0x03884003020085a7 */ /* 0x000ee4000800007f */
[----:B---3--:R-:W-:Y:S05]  /*17370*/  @!P0 BRA `(.L_x_2193) ;  /* 0xfffffffc00f08947 */ /* 0x008fea000383ffff */
[----:B------:R-:W-:Y:S05]  /*17380*/  BRA `(.L_x_2244) ;  /* 0xffffffdc00547947 */ /* 0x000fea000383ffff */
.L_x_2195:
[----:B0-----:R0:W1:Y:S02]  /*17390*/  SYNCS.PHASECHK.TRANS64.TRYWAIT P1, [R2+URZ+0x60], R9 ;  /* 0x00006009020075a7 */ /* 0x001064000802017f */
[----:B-1----:R-:W-:Y:S05]  /*173a0*/  @!P1 NANOSLEEP.SYNCS 0x989680 ;  /* 0x009896800000995d */ /* 0x002fea0003900000 */
[----:B------:R-:W1:Y:S02]  /*173b0*/  @!P1 SYNCS.PHASECHK.TRANS64 P1, [R2+URZ+0x60], R9 ;  /* 0x00006009020095a7 */ /* 0x000e64000802007f */
[----:B-1----:R-:W-:Y:S05]  /*173c0*/  @!P1 BRA `(.L_x_2195) ;  /* 0xfffffffc00f09947 */ /* 0x002fea000383ffff */
[----:B------:R-:W-:Y:S05]  /*173d0*/  BRA `(.L_x_2245) ;  /* 0xffffffe000147947 */ /* 0x000fea000383ffff */
.L_x_2202:
[----:B-1----:R1:W2:Y:S02]  /*173e0*/  SYNCS.PHASECHK.TRANS64.TRYWAIT P0, [R3+URZ+0x38860], R2 ;  /* 0x03886002030075a7 */ /* 0x0022a4000800017f */
[----:B--2---:R-:W-:Y:S05]  /*173f0*/  @!P0 NANOSLEEP.SYNCS 0x989680 ;  /* 0x009896800000895d */ /* 0x004fea0003900000 */
[----:B------:R-:W2:Y:S02]  /*17400*/  @!P0 SYNCS.PHASECHK.TRANS64 P0, [R3+URZ+0x38860], R2 ;  /* 0x03886002030085a7 */ /* 0x000ea4000800007f */
[----:B--2---:R-:W-:Y:S05]  /*17410*/  @!P0 BRA `(.L_x_2202) ;  /* 0xfffffffc00f08947 */ /* 0x004fea000383ffff */
[----:B------:R-:W-:Y:S05]  /*17420*/  BRA `(.L_x_2246) ;  /* 0xffffffe400487947 */ /* 0x000fea000383ffff */
.L_x_2204:
        /* <DEDUP_REMOVED lines=8> */
.L_x_2248:
[----:B------:R-:W-:Y:S05]  /*174b0*/  BSYNC B0 ;  /* 0x0000000000007941 */ /* 0x000fea0003800000 */
.L_x_2247:
        /* <DEDUP_REMOVED lines=8> */
.L_x_2249:
[----:B------:R-:W-:Y:S01]  /*17540*/  IMAD.MOV.U32 R16, RZ, RZ, R14 ;  /* 0x000000ffff107224 */ /* 0x000fe200078e000e */
[----:B------:R-:W-:Y:S06]  /*17550*/  BRA `(.L_x_2250) ;  /* 0xffffffe400f87947 */ /* 0x000fec000383ffff */
.L_x_2207:
        /* <DEDUP_REMOVED lines=8> */
.L_x_2252:
[----:B------:R-:W-:Y:S05]  /*175e0*/  BSYNC B0 ;  /* 0x0000000000007941 */ /* 0x000fea0003800000 */
.L_x_2251:
[----:B------:R-:W-:Y:S01]  /*175f0*/  ISETP.NE.AND P0, PT, R6, RZ, PT ;  /* 0x000000ff0600720c */ /* 0x000fe20003f05270 */
        /* <DEDUP_REMOVED lines=9> */
.L_x_2253:
        /* <DEDUP_REMOVED lines=8> */
.L_x_2254:
        /* <DEDUP_REMOVED lines=8> */
.L_x_2255:
        /* <DEDUP_REMOVED lines=8> */
.L_x_2256:
        /* <DEDUP_REMOVED lines=8> */
.L_x_2257:
[----:B------:R-:W-:Y:S05]  /*17890*/  BRA `(.L_x_2258) ;  /* 0xffffffe400c07947 */ /* 0x000fea000383ffff */
.L_x_2212:
[----:B------:R-:W-:Y:S01]  /*178a0*/  BSSY B0, `(.L_x_2259) ;  /* 0x0000008000007945 */ /* 0x000fe20003800000 */
[----:B-----5:R-:W-:Y:S01]  /*178b0*/  IMAD.MOV.U32 R13, RZ, RZ, R17 ;  /* 0x000000ffff0d7224 */ /* 0x020fe200078e0011 */
[----:B------:R-:W-:Y:S01]  /*178c0*/  MOV R11, RZ ;  /* 0x000000ff000b7202 */ /* 0x000fe20000000f00 */
[----:B------:R-:W-:Y:S02]  /*178d0*/  IMAD.MOV.U32 R12, RZ, RZ, 0x1 ;  /* 0x00000001ff0c7424 */ /* 0x000fe400078e00ff */
[----:B------:R-:W-:-:S07]  /*178e0*/  IMAD.MOV.U32 R15, RZ, RZ, -0x1 ;  /* 0xffffffffff0f7424 */ /* 0x000fce00078e00ff */
[----:B0-----:R-:W-:Y:S05]  /*178f0*/  WARPSYNC.COLLECTIVE R15, `(.L_x_2260) ;  /* 0x000000000f087348 */ /* 0x001fea0003c00000 */
[----:B------:R1:W2:Y:S02]  /*17900*/  SHFL.UP P6, R14, R13, R12, R11 ;  /* 0x0400000c0d0e7389 */ /* 0x0002a400000c000b */
[----:B012---:R-:W-:Y:S01]  /*17910*/  ENDCOLLECTIVE ;  /* 0x000000000000791b */ /* 0x007fe20003800000 */
.L_x_2260:
[----:B------:R-:W-:Y:S05]  /*17920*/  BSYNC B0 ;  /* 0x0000000000007941 */ /* 0x000fea0003800000 */
.L_x_2259:
        /* <DEDUP_REMOVED lines=10> */
.L_x_2261:
        /* <DEDUP_REMOVED lines=8> */
.L_x_2262:
        /* <DEDUP_REMOVED lines=8> */
.L_x_2263:
        /* <DEDUP_REMOVED lines=8> */
.L_x_2264:
        /* <DEDUP_REMOVED lines=8> */
.L_x_2265:
[----:B------:R-:W-:Y:S05]  /*17bd0*/  BRA `(.L_x_2266) ;  /* 0xffffffe400a87947 */ /* 0x000fea000383ffff */
.L_x_2214:
[----:B------:R-:W-:Y:S01]  /*17be0*/  BSSY B0, `(.L_x_2267) ;  /* 0x0000006000007945 */ /* 0x000fe20003800000 */
[----:B------:R-:W-:Y:S01]  /*17bf0*/  PLOP3.LUT P6, PT, P6, PT, PT, 0x8, 0x0 ;  /* 0x000000000000781c */ /* 0x000fe200037ce170 */
[----:B------:R-:W-:-:S12]  /*17c00*/  IMAD.MOV.U32 R15, RZ, RZ, -0x1 ;  /* 0xffffffffff0f7424 */ /* 0x000fd800078e00ff */
[----:B0-----:R-:W-:Y:S05]  /*17c10*/  WARPSYNC.COLLECTIVE R15, `(.L_x_2268) ;  /* 0x000000000f087348 */ /* 0x001fea0003c00000 */
[----:B------:R-:W-:Y:S01]  /*17c20*/  VOTE.ANY R14, PT, P6 ;  /* 0x00000000000e7806 */ /* 0x000fe200030e0100 */
[----:B0-----:R-:W-:Y:S06]  /*17c30*/  ENDCOLLECTIVE ;  /* 0x000000000000791b */ /* 0x001fec0003800000 */
.L_x_2268:
[----:B------:R-:W-:Y:S05]  /*17c40*/  BSYNC B0 ;  /* 0x0000000000007941 */ /* 0x000fea0003800000 */
.L_x_2267:
        /* <DEDUP_REMOVED lines=9> */
.L_x_2269:
[----:B------:R-:W-:Y:S01]  /*17ce0*/  IMAD.MOV.U32 R17, RZ, RZ, R14 ;  /* 0x000000ffff117224 */ /* 0x000fe200078e000e */
[----:B------:R-:W-:Y:S06]  /*17cf0*/  BRA `(.L_x_2270) ;  /* 0xffffffe400987947 */ /* 0x000fec000383ffff */
.L_x_2216:
[----:B------:R-:W-:Y:S01]  /*17d00*/  BSSY B0, `(.L_x_2271) ;  /* 0x0000007000007945 */ /* 0x000fe20003800000 */
[----:B------:R-:W-:Y:S01]  /*17d10*/  IMAD.MOV.U32 R13, RZ, RZ, R2 ;  /* 0x000000ffff0d7224 */ /* 0x000fe200078e0002 */
[----:B------:R-:W-:Y:S01]  /*17d20*/  MOV R11, 0x1f ;  /* 0x0000001f000b7802 */ /* 0x000fe20000000f00 */
[----:B------:R-:W-:-:S07]  /*17d30*/  IMAD.MOV.U32 R15, RZ, RZ, -0x1 ;  /* 0xffffffffff0f7424 */ /* 0x000fce00078e00ff */
[----:B012---:R-:W-:Y:S05]  /*17d40*/  WARPSYNC.COLLECTIVE R15, `(.L_x_2272) ;  /* 0x000000000f087348 */ /* 0x007fea0003c00000 */
[----:B------:R3:W4:Y:S02]  /*17d50*/  SHFL.IDX P6, R14, R13, R12, R11 ;  /* 0x0000000c0d0e7389 */ /* 0x00072400000c000b */
[----:B01234-:R-:W-:Y:S01]  /*17d60*/  ENDCOLLECTIVE ;  /* 0x000000000000791b */ /* 0x01ffe20003800000 */
.L_x_2272:
[----:B------:R-:W-:Y:S05]  /*17d70*/  BSYNC B0 ;  /* 0x0000000000007941 */ /* 0x000fea0003800000 */
.L_x_2271:
[----:B------:R-:W-:Y:S01]  /*17d80*/  IMAD.MOV.U32 R7, RZ, RZ, R14 ;  /* 0x000000ffff077224 */ /* 0x000fe200078e000e */
[----:B------:R-:W-:Y:S06]  /*17d90*/  BRA `(.L_x_2215) ;  /* 0xffffffe4008c7947 */ /* 0x000fec000383ffff */
.L_x_2220:
[----:B-1----:R1:W2:Y:S02]  /*17da0*/  SYNCS.PHASECHK.TRANS64.TRYWAIT P0, [R0+URZ+0x38820], R3 ;  /* 0x03882003000075a7 */ /* 0x0022a4000800017f */
[----:B--2---:R-:W-:Y:S05]  /*17db0*/  @!P0 NANOSLEEP.SYNCS 0x989680 ;  /* 0x009896800000895d */ /* 0x004fea0003900000 */
[----:B------:R-:W2:Y:S02]  /*17dc0*/  @!P0 SYNCS.PHASECHK.TRANS64 P0, [R0+URZ+0x38820], R3 ;  /* 0x03882003000085a7 */ /* 0x000ea4000800007f */
[----:B--2---:R-:W-:Y:S05]  /*17dd0*/  @!P0 BRA `(.L_x_2220) ;  /* 0xfffffffc00f08947 */ /* 0x004fea000383ffff */
[----:B------:R-:W-:Y:S05]  /*17de0*/  BRA `(.L_x_2273) ;  /* 0xffffffec00047947 */ /* 0x000fea000383ffff */
.L_x_2221:
        /* <DEDUP_REMOVED lines=11> */
.L_x_2275:
[----:B------:R-:W-:Y:S05]  /*17ea0*/  BSYNC B0 ;  /* 0x0000000000007941 */ /* 0x000fea0003800000 */
.L_x_2274:
[----:B------:R-:W-:Y:S05]  /*17eb0*/  BRA `(.L_x_2276) ;  /* 0xffffffe800ec7947 */ /* 0x000fea000383ffff */
.L_x_2224:
[----:B------:R-:W-:Y:S01]  /*17ec0*/  BSSY B1, `(.L_x_2277) ;  /* 0x0000006000017945 */ /* 0x000fe20003800000 */
[----:B------:R-:W-:-:S07]  /*17ed0*/  IMAD.MOV.U32 R15, RZ, RZ, -0x1 ;  /* 0xffffffffff0f7424 */ /* 0x000fce00078e00ff */
[----:B012---:R-:W-:Y:S05]  /*17ee0*/  WARPSYNC.COLLECTIVE R15, `(.L_x_2278) ;  /* 0x000000000f0c7348 */ /* 0x007fea0003c00000 */
[----:B------:R-:W-:Y:S02]  /*17ef0*/  ELECT P6, UR62, PT ;  /* 0x00000000003e782f */ /* 0x000fe400038c0000 */
[----:B------:R-:W-:Y:S01]  /*17f00*/  MOV R14, UR62 ;  /* 0x0000003e000e7c02 */ /* 0x000fe20008000f00 */
[----:B012---:R-:W-:Y:S10]  /*17f10*/  ENDCOLLECTIVE ;  /* 0x000000000000791b */ /* 0x007ff40003800000 */
.L_x_2278:
[----:B------:R-:W-:Y:S05]  /*17f20*/  BSYNC B1 ;  /* 0x0000000000017941 */ /* 0x000fea0003800000 */
.L_x_2277:
[----:B------:R-:W-:Y:S05]  /*17f30*/  BRA `(.L_x_2279) ;  /* 0xffffffe800e47947 */ /* 0x000fea000383ffff */
.L_x_2226:
[----:B-1----:R1:W2:Y:S02]  /*17f40*/  SYNCS.PHASECHK.TRANS64.TRYWAIT P0, [R6+URZ], R5 ;  /* 0x00000005060075a7 */ /* 0x0022a4000800017f */
[----:B--2---:R-:W-:Y:S05]  /*17f50*/  @!P0 NANOSLEEP.SYNCS 0x989680 ;  /* 0x009896800000895d */ /* 0x004fea0003900000 */
[----:B------:R-:W2:Y:S02]  /*17f60*/  @!P0 SYNCS.PHASECHK.TRANS64 P0, [R6+URZ], R5 ;  /* 0x00000005060085a7 */ /* 0x000ea4000800007f */
[----:B--2---:R-:W-:Y:S05]  /*17f70*/  @!P0 BRA `(.L_x_2226) ;  /* 0xfffffffc00f08947 */ /* 0x004fea000383ffff */
[----:B------:R-:W-:Y:S05]  /*17f80*/  BRA `(.L_x_2280) ;  /* 0xffffffec00287947 */ /* 0x000fea000383ffff */
.L_x_2227:
[----:B--2---:R2:W3:Y:S02]  /*17f90*/  SYNCS.PHASECHK.TRANS64.TRYWAIT P0, [R7+URZ], R2 ;  /* 0x00000002070075a7 */ /* 0x0044e4000800017f */
[----:B---3--:R-:W-:Y:S05]  /*17fa0*/  @!P0 NANOSLEEP.SYNCS 0x989680 ;  /* 0x009896800000895d */ /* 0x008fea0003900000 */
[----:B------:R-:W3:Y:S02]  /*17fb0*/  @!P0 SYNCS.PHASECHK.TRANS64 P0, [R7+URZ], R2 ;  /* 0x00000002070085a7 */ /* 0x000ee4000800007f */
[----:B---3--:R-:W-:Y:S05]  /*17fc0*/  @!P0 BRA `(.L_x_2227) ;  /* 0xfffffffc00f08947 */ /* 0x008fea000383ffff */
[----:B------:R-:W-:Y:S05]  /*17fd0*/  BRA `(.L_x_2281) ;  /* 0xffffffec001c7947 */ /* 0x000fea000383ffff */
.L_x_2229:
[----:B---3--:R3:W4:Y:S02]  /*17fe0*/  SYNCS.PHASECHK.TRANS64.TRYWAIT P0, [R4+URZ], R5 ;  /* 0x00000005040075a7 */ /* 0x008724000800017f */
[----:B----4-:R-:W-:Y:S05]  /*17ff0*/  @!P0 NANOSLEEP.SYNCS 0x989680 ;  /* 0x009896800000895d */ /* 0x010fea0003900000 */
[----:B------:R-:W4:Y:S02]  /*18000*/  @!P0 SYNCS.PHASECHK.TRANS64 P0, [R4+URZ], R5 ;  /* 0x00000005040085a7 */ /* 0x000f24000800007f */
[----:B----4-:R-:W-:Y:S05]  /*18010*/  @!P0 BRA `(.L_x_2229) ;  /* 0xfffffffc00f08947 */ /* 0x010fea000383ffff */
[----:B------:R-:W-:Y:S05]  /*18020*/  BRA `(.L_x_2282) ;  /* 0xffffffec00247947 */ /* 0x000fea000383ffff */
.L_x_2283:
        /* <DEDUP_REMOVED lines=13> */
.L_x_12757:


//--------------------- .text._ZN7cutlass13device_kernelIN5flash11enable_sm90INS1_16FlashAttnFwdSm90INS1_25CollectiveMainloopFwdSm90ILi2EN4cute5tupleIJNS5_1CILi1EEES8_S8_EEENS6_IJNS7_ILi128EEENS7_ILi80EEENS7_ILi256EEEEEELi256ENS_6half_tEfNS_4arch4Sm90ELb1ELb0ELb0ELb1ELb0ELb1ELb0ELb1ELb1ELb0ELb0ELb0EEENS1_21CollectiveEpilogueFwdINS6_IJSA_SC_SB_EEES9_SE_SG_Li256ELb1ELb0ELb0ELb0EEENS1_36VarlenDynamicPersistentTileSchedulerILi128ELi80ELi256ELi32ELb0ELb0ELb1ELb1ELb1ELb1EEEEEEEEEvNT_6ParamsE --------------------------
	.section	.text._ZN7cutlass13device_kernelIN5flash11enable_sm90INS1_16FlashAttnFwdSm90INS1_25CollectiveMainloopFwdSm90ILi2EN4cute5tupleIJNS5_1CILi1EEES8_S8_EEENS6_IJNS7_ILi128EEENS7_ILi80EEENS7_ILi256EEEEEELi256ENS_6half_tEfNS_4arch4Sm90ELb1ELb0ELb0ELb1ELb0ELb1ELb0ELb1ELb1ELb0ELb0ELb0EEENS1_21CollectiveEpilogueFwdINS6_IJSA_SC_SB_EEES9_SE_SG_Li256ELb1ELb0ELb0ELb0EEENS1_36VarlenDynamicPersistentTileSchedulerILi128ELi80ELi256ELi32ELb0ELb0ELb1ELb1ELb1ELb1EEEEEEEEEvNT_6ParamsE,"ax",@progbits
	.align	128
.text._ZN7cutlass13device_kernelIN5flash11enable_sm90INS1_16FlashAttnFwdSm90INS1_25CollectiveMainloopFwdSm90ILi2EN4cute5tupleIJNS5_1CILi1EEES8_S8_EEENS6_IJNS7_ILi128EEENS7_ILi80EEENS7_ILi256EEEEEELi256ENS_6half_tEfNS_4arch4Sm90ELb1ELb0ELb0ELb1ELb0ELb1ELb0ELb1ELb1ELb0ELb0ELb0EEENS1_21CollectiveEpilogueFwdINS6_IJSA_SC_SB_EEES9_SE_SG_Li256ELb1ELb0ELb0ELb0EEENS1_36VarlenDynamicPersistentTileSchedulerILi128ELi80ELi256ELi32ELb0ELb0ELb1ELb1ELb1ELb1EEEEEEEEEvNT_6ParamsE:
        .type           _ZN7cutlass13device_kernelIN5flash11enable_sm90INS1_16FlashAttnFwdSm90INS1_25CollectiveMainloopFwdSm90ILi2EN4cute5tupleIJNS5_1CILi1EEES8_S8_EEENS6_IJNS7_ILi128EEENS7_ILi80EEENS7_ILi256EEEEEELi256ENS_6half_tEfNS_4arch4Sm90ELb1ELb0ELb0ELb1ELb0ELb1ELb0ELb1ELb1ELb0ELb0ELb0EEENS1_21CollectiveEpilogueFwdINS6_IJSA_SC_SB_EEES9_SE_SG_Li256ELb1ELb0ELb0ELb0EEENS1_36VarlenDynamicPersistentTileSchedulerILi128ELi80ELi256ELi32ELb0ELb0ELb1ELb1ELb1ELb1EEEEEEEEEvNT_6ParamsE,@function
        .size           _ZN7cutlass13device_kernelIN5flash11enable_sm90INS1_16FlashAttnFwdSm90INS1_25CollectiveMainloopFwdSm90ILi2EN4cute5tupleIJNS5_1CILi1EEES8_S8_EEENS6_IJNS7_ILi128EEENS7_ILi80EEENS7_ILi256EEEEEELi256ENS_6half_tEfNS_4arch4Sm90ELb1ELb0ELb0ELb1ELb0ELb1ELb0ELb1ELb1ELb0ELb0ELb0EEENS1_21CollectiveEpilogueFwdINS6_IJSA_SC_SB_EEES9_SE_SG_Li256ELb1ELb0ELb0ELb0EEENS1_36VarlenDynamicPersistentTileSchedulerILi128ELi80ELi256ELi32ELb0ELb0ELb1ELb1ELb1ELb1EEEEEEEEEvNT_6ParamsE,(.L_x_12758 - _ZN7cutlass13device_kernelIN5flash11enable_sm90INS1_16FlashAttnFwdSm90INS1_25CollectiveMainloopFwdSm90ILi2EN4cute5tupleIJNS5_1CILi1EEES8_S8_EEENS6_IJNS7_ILi128EEENS7_ILi80EEENS7_ILi256EEEEEELi256ENS_6half_tEfNS_4arch4Sm90ELb1ELb0ELb0ELb1ELb0ELb1ELb0ELb1ELb1ELb0ELb0ELb0EEENS1_21CollectiveEpilogueFwdINS6_IJSA_SC_SB_EEES9_SE_SG_Li256ELb1ELb0ELb0ELb0EEENS1_36VarlenDynamicPersistentTileSchedulerILi128ELi80ELi256ELi32ELb0ELb0ELb1ELb1ELb1ELb1EEEEEEEEEvNT_6ParamsE)
        .other          _ZN7cutlass13device_kernelIN5flash11enable_sm90INS1_16FlashAttnFwdSm90INS1_25CollectiveMainloopFwdSm90ILi2EN4cute5tupleIJNS5_1CILi1EEES8_S8_EEENS6_IJNS7_ILi128EEENS7_ILi80EEENS7_ILi256EEEEEELi256ENS_6half_tEfNS_4arch4Sm90ELb1ELb0ELb0ELb1ELb0ELb1ELb0ELb1ELb1ELb0ELb0ELb0EEENS1_21CollectiveEpilogueFwdINS6_IJSA_SC_SB_EEES9_SE_SG_Li256ELb1ELb0ELb0ELb0EEENS1_36VarlenDynamicPersistentTileSchedulerILi128ELi80ELi256ELi32ELb0ELb0ELb1ELb1ELb1ELb1EEEEEEEEEvNT_6ParamsE,@"STO_CUDA_ENTRY STV_DEFAULT"
_ZN7cutlass13device_kernelIN5flash11enable_sm90INS1_16FlashAttnFwdSm90INS1_25CollectiveMainloopFwdSm90ILi2EN4cute5tupleIJNS5_1CILi1EEES8_S8_EEENS6_IJNS7_ILi128EEENS7_ILi80EEENS7_ILi256EEEEEELi256ENS_6half_tEfNS_4arch4Sm90ELb1ELb0ELb0ELb1ELb0ELb1ELb0ELb1ELb1ELb0ELb0ELb0EEENS1_21CollectiveEpilogueFwdINS6_IJSA_SC_SB_EEES9_SE_SG_Li256ELb1ELb0ELb0ELb0EEENS1_36VarlenDynamicPersistentTileSchedulerILi128ELi80ELi256ELi32ELb0ELb0ELb1ELb1ELb1ELb1EEEEEEEEEvNT_6ParamsE:
        /* <DEDUP_REMOVED lines=27> */
.L_x_2285:
[----:B------:R-:W-:Y:S05]  /*01b0*/  BSYNC B0 ;  /* 0x0000000000007941 */ /* 0x000fea0003800000 */
.L_x_2284:
        /* <DEDUP_REMOVED lines=41> */
.L_x_2286:
        /* <DEDUP_REMOVED lines=22> */
.L_x_2287:
        /* <DEDUP_REMOVED lines=18> */
.L_x_2288:
        /* <DEDUP_REMOVED lines=22> */
.L_x_2289:
        /* <DEDUP_REMOVED lines=22> */
.L_x_2290:
[----:B0-----:R-:W-:Y:S01]  /*0990*/  UMOV UR4, 0x1 ;  /* 0x0000000100047882 */ /* 0x001fe20000000000 */
[----:B------:R-:W-:Y:S01]  /*09a0*/  PLOP3.LUT P0, PT, PT, PT, UP0, 0x80, 0x0 ;  /* 0x000000000000781c */ /* 0x000fe20003f0f008 */
[----:B------:R-:W-:Y:S01]  /*09b0*/  USEL UR4, UR4, 0x2, !UP0 ;  /* 0x0000000204047887 */ /* 0x000fe2000c000000 */
[----:B------:R-:W-:Y:S01]  /*09c0*/  NOP ;  /* 0x0000000000007918 */ /* 0x000fe20000000000 */
[----:B------:R-:W-:Y:S01]  /*09d0*/  ULDC.64 UR60, c[0x0][0x208] ;  /* 0x00008200003c7ab9 */ /* 0x000fe20000000a00 */
[----:B------:R-:W-:Y:S03]  /*09e0*/  BSSY B7, `(.L_x_2291) ;  /* 0x0002c77000077945 */ /* 0x000fe60003800000 */
[----:B------:R-:W-:-:S05]  /*09f0*/  IMAD.U32 R2, RZ, RZ, UR4 ;  /* 0x00000004ff027e24 */ /* 0x000fca000f8e00ff */
[----:B------:R0:W-:Y:S01]  /*0a00*/  STL [R1+0x9c], R2 ;  /* 0x00009c0201007387 */ /* 0x0001e20000100800 */
[----:B-12-4-:R-:W-:Y:S06]  /*0a10*/  BAR.SYNC.DEFER_BLOCKING 0x0 ;  /* 0x0000000000007b1d */ /* 0x016fec0000010000 */
[----:B------:R-:W-:Y:S05]  /*0a20*/  @!P0 BRA `(.L_x_2292) ;  /* 0x0000025c00908947 */ /* 0x000fea0003800000 */
.L_x_2293:
        /* <DEDUP_REMOVED lines=16> */
[----:B------:R-:W-:Y:S01]  /*0b30*/  R2UR UR4, R16 ;  /* 0x00000000100472ca */ /* 0x000fe200000e0000 */
[----:B------:R-:W-:Y:S01]  /*0b40*/  IMAD.MOV.U32 R17, RZ, RZ, RZ ;  /* 0x000000ffff117224 */ /* 0x000fe200078e00ff */
[----:B------:R-:W0:Y:S01]  /*0b50*/  S2R R0, SR_TID.X ;  /* 0x0000000000007919 */ /* 0x000e220000002100 */
[----:B------:R-:W-:Y:S02]  /*0b60*/  IMAD.MOV.U32 R221, RZ, RZ, RZ ;  /* 0x000000ffffdd7224 */ /* 0x000fe400078e00ff */
[----:B------:R-:W-:Y:S02]  /*0b70*/  IMAD.MOV.U32 R219, RZ, RZ, RZ ;  /* 0x000000ffffdb7224 */ /* 0x000fe400078e00ff */
[----:B------:R-:W-:-:S06]  /*0b80*/  IMAD.MOV.U32 R214, RZ, RZ, RZ ;  /* 0x000000ffffd67224 */ /* 0x000fcc00078e00ff */
[----:B------:R-:W-:Y:S01]  /*0b90*/  UIADD3 UR4, UR4, 0x14400, URZ ;  /* 0x0001440004047890 */ /* 0x000fe2000fffe03f */
[----:B0-----:R-:W-:-:S04]  /*0ba0*/  IADD3 R222, R0, -0x80, RZ ;  /* 0xffffff8000de7810 */ /* 0x001fc80007ffe0ff */
[----:B------:R-:W-:-:S04]  /*0bb0*/  SHF.R.S32.HI R3, RZ, 0x1f, R222 ;  /* 0x0000001fff037819 */ /* 0x000fc800000114de */
[CC--:B------:R-:W-:Y:S02]  /*0bc0*/  LEA.HI R0, R3.reuse, R222.reuse, RZ, 0x7 ;  /* 0x000000de03007211 */ /* 0x0c0fe400078f38ff */
[CC--:B------:R-:W-:Y:S02]  /*0bd0*/  LEA.HI R18, R3.reuse, R222.reuse, RZ, 0x3 ;  /* 0x000000de03127211 */ /* 0x0c0fe400078f18ff */
[----:B------:R-:W-:Y:S02]  /*0be0*/  LOP3.LUT R5, R0, 0xffffff80, RZ, 0xc0, !PT ;  /* 0xffffff8000057812 */ /* 0x000fe400078ec0ff */
[CC--:B------:R-:W-:Y:S02]  /*0bf0*/  LEA.HI R4, R3.reuse, R222.reuse, RZ, 0x5 ;  /* 0x000000de03047211 */ /* 0x0c0fe400078f28ff */
[----:B------:R-:W-:Y:S01]  /*0c00*/  LEA.HI R10, R3, R222, RZ, 0x6 ;  /* 0x000000de030a7211 */ /* 0x000fe200078f30ff */
[----:B------:R-:W-:Y:S01]  /*0c10*/  IMAD.IADD R6, R222, 0x1, -R5 ;  /* 0x00000001de067824 */ /* 0x000fe200078e0a05 */
[----:B------:R-:W-:Y:S01]  /*0c20*/  LOP3.LUT R7, R18, 0xfffffff8, RZ, 0xc0, !PT ;  /* 0xfffffff812077812 */ /* 0x000fe200078ec0ff */
[----:B------:R-:W-:Y:S01]  /*0c30*/  IMAD.SHL.U32 R5, R4, 0x20, RZ ;  /* 0x0000002004057824 */ /* 0x000fe200078e00ff */
[----:B------:R-:W-:Y:S01]  /*0c40*/  SHF.R.S32.HI R18, RZ, 0x3, R18 ;  /* 0x00000003ff127819 */ /* 0x000fe20000011412 */
[----:B------:R-:W-:Y:S01]  /*0c50*/  IMAD.SHL.U32 R10, R10, 0x8, RZ ;  /* 0x000000080a0a7824 */ /* 0x000fe200078e00ff */
[----:B------:R-:W-:-:S02]  /*0c60*/  SHF.R.S32.HI R9, RZ, 0x1f, R6 ;  /* 0x0000001fff097819 */ /* 0x000fc40000011406 */
[C---:B------:R-:W-:Y:S01]  /*0c70*/  SHF.L.U32 R234, R18.reuse, 0x6, RZ ;  /* 0x0000000612ea7819 */ /* 0x040fe200000006ff */
[----:B------:R-:W-:Y:S01]  /*0c80*/  VIADD R220, R18, 0x40 ;  /* 0x0000004012dc7836 */ /* 0x000fe20000000000 */
[CC--:B------:R-:W-:Y:S02]  /*0c90*/  LEA.HI R8, R9.reuse, R6.reuse, RZ, 0x2 ;  /* 0x0000000609087211 */ /* 0x0c0fe400078f10ff */
[----:B------:R-:W-:Y:S01]  /*0ca0*/  LEA.HI R9, R9, R6, RZ, 0x5 ;  /* 0x0000000609097211 */ /* 0x000fe200078f28ff */
[----:B------:R-:W-:Y:S01]  /*0cb0*/  IMAD.SHL.U32 R228, R220, 0x40, RZ ;  /* 0x00000040dce47824 */ /* 0x000fe200078e00ff */
[----:B------:R-:W-:Y:S02]  /*0cc0*/  SHF.R.S32.HI R11, RZ, 0x1f, R8 ;  /* 0x0000001fff0b7819 */ /* 0x000fe40000011408 */
[----:B------:R-:W-:Y:S02]  /*0cd0*/  SHF.R.S32.HI R9, RZ, 0x5, R9 ;  /* 0x00000005ff097819 */ /* 0x000fe40000011409 */
[----:B------:R-:W-:-:S02]  /*0ce0*/  LOP3.LUT R236, R10, 0xfffffe00, RZ, 0xc0, !PT ;  /* 0xfffffe000aec7812 */ /* 0x000fc400078ec0ff */
[----:B------:R-:W-:Y:S02]  /*0cf0*/  IADD3 R218, R18, 0x20, RZ ;  /* 0x0000002012da7810 */ /* 0x000fe40007ffe0ff */
[----:B------:R-:W-:Y:S02]  /*0d00*/  LOP3.LUT R228, R228, 0x1c0, RZ, 0xc0, !PT ;  /* 0x000001c0e4e47812 */ /* 0x000fe400078ec0ff */
[----:B------:R-:W-:Y:S01]  /*0d10*/  SHF.R.S32.HI R19, RZ, 0x1f, R18 ;  /* 0x0000001fff137819 */ /* 0x000fe20000011412 */
[----:B------:R-:W-:Y:S01]  /*0d20*/  IMAD.SHL.U32 R229, R218, 0x40, RZ ;  /* 0x00000040dae57824 */ /* 0x000fe200078e00ff */
[----:B------:R-:W-:-:S04]  /*0d30*/  SHF.R.U32.HI R232, RZ, 0x3, R228 ;  /* 0x00000003ffe87819 */ /* 0x000fc800000116e4 */
[----:B------:R-:W-:-:S04]  /*0d40*/  LOP3.LUT R229, R229, 0x1c0, RZ, 0xc0, !PT ;  /* 0x000001c0e5e57812 */ /* 0x000fc800078ec0ff */
[----:B------:R-:W-:Y:S02]  /*0d50*/  SHF.R.U32.HI R233, RZ, 0x3, R229 ;  /* 0x00000003ffe97819 */ /* 0x000fe400000116e5 */
[----:B--2---:R-:W-:Y:S02]  /*0d60*/  R2UR UR5, R2 ;  /* 0x00000000020572ca */ /* 0x004fe400000e0000 */
[----:B------:R-:W-:-:S04]  /*0d70*/  LEA.HI R2, R3, R222, RZ, 0x4 ;  /* 0x000000de03027211 */ /* 0x000fc800078f20ff */
[----:B------:R-:W-:-:S05]  /*0d80*/  LOP3.LUT R3, R2, 0x3fffff0, RZ, 0xc0, !PT ;  /* 0x03fffff002037812 */ /* 0x000fca00078ec0ff */
[C---:B------:R-:W-:Y:S01]  /*0d90*/  IMAD.IADD R4, R222.reuse, 0x1, -R3 ;  /* 0x00000001de047824 */ /* 0x040fe200078e0a03 */
[----:B------:R-:W-:Y:S01]  /*0da0*/  IADD3 R222, R222, -R7, RZ ;  /* 0x80000007dede7210 */ /* 0x000fe20007ffe0ff */
[----:B------:R-:W-:Y:S01]  /*0db0*/  ULOP3.LUT UR5, UR5, 0x1, URZ, 0xfc, !UPT ;  /* 0x0000000105057892 */ /* 0x000fe2000f8efc3f */
[----:B------:R-:W-:Y:S02]  /*0dc0*/  SHF.R.S32.HI R3, RZ, 0x7, R0 ;  /* 0x00000007ff037819 */ /* 0x000fe40000011400 */
[----:B------:R-:W-:Y:S01]  /*0dd0*/  LOP3.LUT R7, R5, 0xfffffc00, RZ, 0xc0, !PT ;  /* 0xfffffc0005077812 */ /* 0x000fe200078ec0ff */
[----:B------:R-:W-:Y:S01]  /*0de0*/  IMAD.SHL.U32 R22, R222, 0x4, RZ ;  /* 0x00000004de167824 */ /* 0x000fe200078e00ff */
[----:B------:R-:W-:Y:S02]  /*0df0*/  SHF.R.S32.HI R5, RZ, 0x4, R2 ;  /* 0x00000004ff057819 */ /* 0x000fe40000011402 */
[----:B------:R-:W-:Y:S01]  /*0e00*/  LEA.HI R0, R0, R3, RZ, 0x1 ;  /* 0x0000000300007211 */ /* 0x000fe200078f08ff */
[----:B------:R-:W-:Y:S01]  /*0e10*/  VIADD R215, R22, 0x40 ;  /* 0x0000004016d77836 */ /* 0x000fe20000000000 */
[----:B------:R-:W-:Y:S01]  /*0e20*/  LEA.HI R2, R2, R5, RZ, 0x1 ;  /* 0x0000000502027211 */ /* 0x000fe200078f08ff */
[----:B------:R-:W-:Y:S01]  /*0e30*/  IMAD R7, R4, 0x40, R7 ;  /* 0x0000004004077824 */ /* 0x000fe200078e0207 */
[----:B------:R-:W-:Y:S01]  /*0e40*/  SHF.R.S32.HI R4, RZ, 0x2, R8 ;  /* 0x00000002ff047819 */ /* 0x000fe20000011408 */
[----:B------:R-:W-:Y:S01]  /*0e50*/  IMAD.IADD R212, R22, 0x1, R215 ;  /* 0x0000000116d47824 */ /* 0x000fe200078e02d7 */
[----:B------:R-:W-:Y:S01]  /*0e60*/  LOP3.LUT R0, R0, 0x3fffffe, RZ, 0xc0, !PT ;  /* 0x03fffffe00007812 */ /* 0x000fe200078ec0ff */
[----:B------:R-:W-:Y:S01]  /*0e70*/  VIADD R216, R22, 0x20 ;  /* 0x0000002016d87836 */ /* 0x000fe20000000000 */
[----:B------:R-:W-:-:S02]  /*0e80*/  LOP3.LUT R2, R2, 0x1ffffffe, RZ, 0xc0, !PT ;  /* 0x1ffffffe02027812 */ /* 0x000fc400078ec0ff */
[----:B------:R-:W-:Y:S02]  /*0e90*/  LEA.HI R11, R11, R4, RZ, 0x3 ;  /* 0x000000040b0b7211 */ /* 0x000fe400078f18ff */
[----:B------:R-:W-:Y:S01]  /*0ea0*/  IADD3 R0, R3, -R0, RZ ;  /* 0x8000000003007210 */ /* 0x000fe20007ffe0ff */
[----:B------:R-:W-:Y:S01]  /*0eb0*/  IMAD.IADD R2, R5, 0x1, -R2 ;  /* 0x0000000105027824 */ /* 0x000fe200078e0a02 */
[----:B------:R-:W-:Y:S02]  /*0ec0*/  SHF.R.S32.HI R3, RZ, 0x1f, R212 ;  /* 0x0000001fff037819 */ /* 0x000fe400000114d4 */
[----:B------:R-:W-:Y:S01]  /*0ed0*/  LOP3.LUT R11, R11, 0xfffffff8, RZ, 0xc0, !PT ;  /* 0xfffffff80b0b7812 */ /* 0x000fe200078ec0ff */
[----:B------:R-:W-:Y:S01]  /*0ee0*/  IMAD R2, R2, 0x8, R7 ;  /* 0x0000000802027824 */ /* 0x000fe200078e0207 */
[CC--:B------:R-:W-:Y:S02]  /*0ef0*/  LEA.HI R5, R3.reuse, R212.reuse, RZ, 0x3 ;  /* 0x000000d403057211 */ /* 0x0c0fe400078f18ff */
[----:B------:R-:W-:Y:S01]  /*0f00*/  LEA.HI R3, R3, R212, RZ, 0x6 ;  /* 0x000000d403037211 */ /* 0x000fe200078f30ff */
[----:B------:R-:W-:Y:S01]  /*0f10*/  IMAD.IADD R4, R4, 0x1, -R11 ;  /* 0x0000000104047824 */ /* 0x000fe200078e0a0b */
[----:B------:R0:W-:Y:S01]  /*0f20*/  STL [R1+0x98], R2 ;  /* 0x0000980201007387 */ /* 0x0001e20000100800 */
[----:B------:R-:W-:-:S02]  /*0f30*/  LOP3.LUT R5, R5, 0x38, RZ, 0xc0, !PT ;  /* 0x0000003805057812 */ /* 0x000fc400078ec0ff */
[----:B------:R-:W-:Y:S01]  /*0f40*/  SHF.L.U32 R7, R3, 0x7, RZ ;  /* 0x0000000703077819 */ /* 0x000fe200000006ff */
[----:B------:R-:W-:Y:S01]  /*0f50*/  IMAD R9, R9, 0x10, R4 ;  /* 0x0000001009097824 */ /* 0x000fe200078e0204 */
[----:B------:R-:W-:Y:S02]  /*0f60*/  LOP3.LUT R3, R8, 0x7ffffffc, RZ, 0xc0, !PT ;  /* 0x7ffffffc08037812 */ /* 0x000fe400078ec0ff */
[----:B------:R-:W-:Y:S01]  /*0f70*/  LOP3.LUT R4, R5, 0x1c0, R234, 0xf8, !PT ;  /* 0x000001c005047812 */ /* 0x000fe200078ef8ea */
[----:B------:R-:W-:Y:S01]  /*0f80*/  IMAD R0, R0, 0x40, R9 ;  /* 0x0000004000007824 */ /* 0x000fe200078e0209 */
[----:B------:R-:W-:Y:S01]  /*0f90*/  SHF.L.U32 R213, R222, 0x3, RZ ;  /* 0x00000003ded57819 */ /* 0x000fe200000006ff */
[----:B------:R-:W-:Y:S01]  /*0fa0*/  IMAD.IADD R3, R6, 0x1, -R3 ;  /* 0x0000000106037824 */ /* 0x000fe200078e0a03 */
[----:B0-----:R-:W-:Y:S01]  /*0fb0*/  LOP3.LUT R2, R234, 0x1c0, RZ, 0xc0, !PT ;  /* 0x000001c0ea027812 */ /* 0x001fe200078ec0ff */
[----:B------:R-:W-:Y:S01]  /*0fc0*/  VIADD R6, R18, 0x60 ;  /* 0x0000006012067836 */ /* 0x000fe20000000000 */
[----:B------:R-:W-:-:S02]  /*0fd0*/  LOP3.LUT R7, R7, 0xffffe000, RZ, 0xc0, !PT ;  /* 0xffffe00007077812 */ /* 0x000fc400078ec0ff */
[----:B------:R-:W-:Y:S01]  /*0fe0*/  STL [R1+0x68], R3 ;  /* 0x0000680301007387 */ /* 0x000fe20000100800 */
[----:B------:R-:W-:Y:S02]  /*0ff0*/  SHF.R.U32.HI R235, RZ, 0x3, R2 ;  /* 0x00000003ffeb7819 */ /* 0x000fe40000011602 */
[----:B------:R-:W-:Y:S01]  /*1000*/  LOP3.LUT R2, R2, 0x38, R213, 0xf8, !PT ;  /* 0x0000003802027812 */ /* 0x000fe200078ef8d5 */
[----:B------:R0:W-:Y:S01]  /*1010*/  STL [R1+0x6c], R0 ;  /* 0x00006c0001007387 */ /* 0x0001e20000100800 */
[----:B------:R-:W-:Y:S02]  /*1020*/  LOP3.LUT R4, R4, R235, RZ, 0x3c, !PT ;  /* 0x000000eb04047212 */ /* 0x000fe400078e3cff */
[----:B------:R-:W-:Y:S01]  /*1030*/  SHF.R.S32.HI R8, RZ, 0x1f, R218 ;  /* 0x0000001fff087819 */ /* 0x000fe200000114da */
[----:B------:R-:W-:Y:S01]  /*1040*/  STL [R1+0x84], RZ ;  /* 0x000084ff01007387 */ /* 0x000fe20000100800 */
[----:B------:R-:W-:Y:S02]  /*1050*/  IADD3 R4, R4, R7, R236 ;  /* 0x0000000704047210 */ /* 0x000fe40007ffe0ec */
[----:B------:R-:W-:-:S02]  /*1060*/  SHF.R.S32.HI R7, RZ, 0x1f, R220 ;  /* 0x0000001fff077819 */ /* 0x000fc400000114dc */
[----:B------:R-:W-:Y:S02]  /*1070*/  LOP3.LUT R2, R236, R2, R235, 0xf6, !PT ;  /* 0x00000002ec027212 */ /* 0x000fe400078ef6eb */
[----:B0-----:R-:W-:Y:S02]  /*1080*/  MOV R0, UR5 ;  /* 0x0000000500007c02 */ /* 0x001fe40008000f00 */
[----:B------:R-:W-:Y:S02]  /*1090*/  SHF.R.S32.HI R3, RZ, 0x1f, R218 ;  /* 0x0000001fff037819 */ /* 0x000fe400000114da */
[----:B------:R-:W-:Y:S01]  /*10a0*/  SHF.R.S32.HI R5, RZ, 0x1f, R220 ;  /* 0x0000001fff057819 */ /* 0x000fe200000114dc */
[----:B------:R0:W-:Y:S01]  /*10b0*/  STL [R1+0x60], R0 ;  /* 0x0000600001007387 */ /* 0x0001e20000100800 */
[----:B------:R-:W-:Y:S02]  /*10c0*/  LEA.HI R3, R3, R218, RZ, 0x3 ;  /* 0x000000da03037211 */ /* 0x000fe400078f18ff */
[----:B------:R-:W-:-:S02]  /*10d0*/  LEA.HI R5, R5, R220, RZ, 0x3 ;  /* 0x000000dc05057211 */ /* 0x000fc400078f18ff */
[----:B------:R-:W-:Y:S01]  /*10e0*/  IADD3 R217, R22, 0x60, RZ ;  /* 0x0000006016d97810 */ /* 0x000fe20007ffe0ff */
[----:B------:R-:W-:Y:S01]  /*10f0*/  IMAD.SHL.U32 R3, R3, 0x40, RZ ;  /* 0x0000004003037824 */ /* 0x000fe200078e00ff */
[----:B------:R-:W-:Y:S01]  /*1100*/  SHF.L.U32 R5, R5, 0x6, RZ ;  /* 0x0000000605057819 */ /* 0x000fe200000006ff */
[----:B0-----:R-:W-:-:S03]  /*1110*/  IMAD.U32 R0, RZ, RZ, UR4 ;  /* 0x00000004ff007e24 */ /* 0x001fc6000f8e00ff */
[----:B------:R-:W-:Y:S02]  /*1120*/  LOP3.LUT R230, R3, 0xfffffe00, RZ, 0xc0, !PT ;  /* 0xfffffe0003e67812 */ /* 0x000fe400078ec0ff */
[----:B------:R-:W-:Y:S01]  /*1130*/  LOP3.LUT R231, R5, 0xfffffe00, RZ, 0xc0, !PT ;  /* 0xfffffe0005e77812 */ /* 0x000fe200078ec0ff */
[----:B------:R0:W-:Y:S04]  /*1140*/  STL [R1+0x80], R0 ;  /* 0x0000800001007387 */ /* 0x0001e80000100800 */
[----:B------:R1:W-:Y:S04]  /*1150*/  STL [R1+0x8c], R6 ;  /* 0x00008c0601007387 */ /* 0x0003e80000100800 */
[----:B------:R-:W-:Y:S01]  /*1160*/  STL [R1+0x74], R8 ;  /* 0x0000740801007387 */ /* 0x000fe20000100800 */
[----:B0-----:R-:W-:-:S03]  /*1170*/  SHF.R.S32.HI R0, RZ, 0x1f, R6 ;  /* 0x0000001fff007819 */ /* 0x001fc60000011406 */
[----:B------:R0:W-:Y:S01]  /*1180*/  STL [R1+0x70], R7 ;  /* 0x0000700701007387 */ /* 0x0001e20000100800 */
[----:B------:R-:W-:Y:S01]  /*1190*/  LEA.HI R0, R0, R6, RZ, 0x3 ;  /* 0x0000000600007211 */ /* 0x000fe200078f18ff */
[C---:B-1----:R-:W-:Y:S02]  /*11a0*/  VIADD R6, R213.reuse, 0xc0 ;  /* 0x000000c0d5067836 */ /* 0x042fe40000000000 */
[----:B------:R1:W-:Y:S02]  /*11b0*/  STL [R1+0x64], R2 ;  /* 0x0000640201007387 */ /* 0x0003e40000100800 */
[----:B------:R-:W-:Y:S02]  /*11c0*/  IMAD.SHL.U32 R0, R0, 0x40, RZ ;  /* 0x0000004000007824 */ /* 0x000fe400078e00ff */
[----:B0-----:R-:W-:-:S03]  /*11d0*/  VIADD R7, R213, 0x80 ;  /* 0x00000080d5077836 */ /* 0x001fc60000000000 */
[----:B-1----:R-:W-:Y:S02]  /*11e0*/  LOP3.LUT R2, R0, 0xfffffe00, RZ, 0xc0, !PT ;  /* 0xfffffe0000027812 */ /* 0x002fe400078ec0ff */
[----:B------:R-:W-:-:S05]  /*11f0*/  LEA R0, R4, UR4, 0x1 ;  /* 0x0000000404007c11 */ /* 0x000fca000f8e08ff */
[----:B------:R0:W-:Y:S04]  /*1200*/  STL [R1+0x94], R0 ;  /* 0x0000940001007387 */ /* 0x0001e80000100800 */
[----:B------:R0:W-:Y:S02]  /*1210*/  STL [R1+0x90], R2 ;  /* 0x0000900201007387 */ /* 0x0001e40000100800 */
.L_x_2574:
[----:B0-----:R-:W0:Y:S01]  /*1220*/  LDC.64 R2, c[0x0][0xc60] ;  /* 0x00031800ff027b82 */ /* 0x001e220000000a00 */
[----:B------:R-:W-:Y:S01]  /*1230*/  ULDC.64 UR4, c[0x0][0xa28] ;  /* 0x00028a0000047ab9 */ /* 0x000fe20000000a00 */
[----:B------:R-:W-:Y:S01]  /*1240*/  ULDC.64 UR8, c[0x0][0xa18] ;  /* 0x0002860000087ab9 */ /* 0x000fe20000000a00 */
[----:B------:R-:W-:Y:S01]  /*1250*/  ULDC.64 UR6, c[0x0][0xa08] ;  /* 0x0002820000067ab9 */ /* 0x000fe20000000a00 */
[----:B0-----:R-:W-:-:S05]  /*1260*/  IMAD.WIDE R2, R227, 0x4, R2 ;  /* 0x00000004e3027825 */ /* 0x001fca00078e0202 */
[----:B--2345:R-:W2:Y:S01]  /*1270*/  LDG.E R8, desc[UR60][R2.64] ;  /* 0x0000003c02087981 */ /* 0x03cea2000c1e1900 */
[----:B------:R-:W-:Y:S02]  /*1280*/  ISETP.NE.U32.AND P2, PT, RZ, UR4, PT ;  /* 0x00000004ff007c0c */ /* 0x000fe4000bf45070 */
[----:B------:R-:W-:Y:S02]  /*1290*/  ISETP.NE.U32.AND P1, PT, RZ, UR8, PT ;  /* 0x00000008ff007c0c */ /* 0x000fe4000bf25070 */
[----:B------:R-:W-:Y:S02]  /*12a0*/  ISETP.NE.AND.EX P2, PT, RZ, UR5, PT, P2 ;  /* 0x00000005ff007c0c */ /* 0x000fe4000bf45320 */
[----:B------:R-:W-:Y:S02]  /*12b0*/  ISETP.NE.AND.EX P1, PT, RZ, UR9, PT, P1 ;  /* 0x00000009ff007c0c */ /* 0x000fe4000bf25310 */
[----:B------:R-:W-:Y:S02]  /*12c0*/  ISETP.NE.U32.AND P0, PT, RZ, UR6, PT ;  /* 0x00000006ff007c0c */ /* 0x000fe4000bf05070 */
[----:B------:R-:W-:-:S02]  /*12d0*/  MOV R26, RZ ;  /* 0x000000ff001a7202 */ /* 0x000fc40000000f00 */
[----:B------:R-:W-:Y:S02]  /*12e0*/  ISETP.NE.AND.EX P0, PT, RZ, UR7, PT, P0 ;  /* 0x00000007ff007c0c */ /* 0x000fe4000bf05300 */
[----:B--2---:R-:W-:Y:S01]  /*12f0*/  SHF.R.S32.HI R0, RZ, 0x1f, R8 ;  /* 0x0000001fff007819 */ /* 0x004fe20000011408 */
[C---:B------:R-:W-:Y:S02]  /*1300*/  IMAD.SHL.U32 R28, R8.reuse, 0x4, RZ ;  /* 0x00000004081c7824 */ /* 0x040fe400078e00ff */
[C---:B------:R-:W-:Y:S01]  /*1310*/  @P2 LEA R2, P3, R8.reuse, UR4, 0x2 ;  /* 0x0000000408022c11 */ /* 0x040fe2000f8610ff */
[----:B------:R0:W-:Y:S01]  /*1320*/  STL [R1+0x78], R8 ;  /* 0x0000780801007387 */ /* 0x0001e20000100800 */
[C-C-:B------:R-:W-:Y:S02]  /*1330*/  SHF.L.U64.HI R29, R8.reuse, 0x2, R0.reuse ;  /* 0x00000002081d7819 */ /* 0x140fe40000010200 */
[----:B------:R-:W-:Y:S01]  /*1340*/  @P2 LEA.HI.X R3, R8, UR5, R0, 0x2, P3 ;  /* 0x0000000508032c11 */ /* 0x000fe200098f1400 */
[----:B------:R-:W-:Y:S01]  /*1350*/  IMAD.MOV.U32 R0, RZ, RZ, RZ ;  /* 0x000000ffff007224 */ /* 0x000fe200078e00ff */
[----:B------:R-:W-:Y:S01]  /*1360*/  IADD3 R6, P4, R28, UR6, RZ ;  /* 0x000000061c067c10 */ /* 0x000fe2000ff9e0ff */
[----:B------:R-:W-:-:S04]  /*1370*/  ULDC UR4, c[0x0][0x288] ;  /* 0x0000a20000047ab9 */ /* 0x000fc80000000800 */
[----:B------:R0:W5:Y:S01]  /*1380*/  @P2 LDG.E R0, desc[UR60][R2.64] ;  /* 0x0000003c02002981 */ /* 0x000162000c1e1900 */
[----:B------:R-:W-:Y:S01]  /*1390*/  @P1 IADD3 R4, P2, R28, UR8, RZ ;  /* 0x000000081c041c10 */ /* 0x000fe2000ff5e0ff */
[----:B------:R-:W-:Y:S01]  /*13a0*/  IMAD.U32 R227, RZ, RZ, UR4 ;  /* 0x00000004ffe37e24 */ /* 0x000fe2000f8e00ff */
[C---:B------:R-:W-:Y:S01]  /*13b0*/  IADD3.X R7, R29.reuse, UR7, RZ, P4, !PT ;  /* 0x000000071d077c10 */ /* 0x040fe2000a7fe4ff */
[----:B------:R0:W-:Y:S01]  /*13c0*/  STL [R1+0x88], R225 ;  /* 0x000088e101007387 */ /* 0x0001e20000100800 */
[----:B------:R-:W-:Y:S01]  /*13d0*/  @P1 IADD3.X R5, R29, UR9, RZ, P2, !PT ;  /* 0x000000091d051c10 */ /* 0x000fe200097fe4ff */
[----:B------:R-:W-:Y:S01]  /*13e0*/  ULDC.64 UR4, c[0x0][0x3f8] ;  /* 0x0000fe0000047ab9 */ /* 0x000fe20000000a00 */
[----:B------:R-:W-:Y:S01]  /*13f0*/  ULDC.64 UR6, c[0x0][0xa20] ;  /* 0x0002880000067ab9 */ /* 0x000fe20000000a00 */
[----:B------:R0:W5:Y:S04]  /*1400*/  @P0 LDG.E R26, desc[UR60][R6.64] ;  /* 0x0000003c061a0981 */ /* 0x000168000c1e1900 */
[----:B------:R0:W5:Y:S04]  /*1410*/  @P1 LDG.E R227, desc[UR60][R4.64] ;  /* 0x0000003c04e31981 */ /* 0x000168000c1e1900 */
[----:B------:R0:W-:Y:S01]  /*1420*/  STL [R1+0x7c], R226 ;  /* 0x00007ce201007387 */ /* 0x0001e20000100800 */
[----:B------:R-:W-:-:S03]  /*1430*/  UISETP.NE.U32.AND UP0, UPT, UR4, URZ, UPT ;  /* 0x0000003f0400728c */ /* 0x000fc6000bf05070 */
[----:B------:R-:W-:Y:S01]  /*1440*/  ULDC UR4, c[0x0][0x404] ;  /* 0x0001010000047ab9 */ /* 0x000fe20000000800 */
[----:B------:R-:W-:Y:S01]  /*1450*/  UISETP.NE.AND.EX UP0, UPT, UR5, URZ, UPT, UP0 ;  /* 0x0000003f0500728c */ /* 0x000fe2000bf05300 */
[----:B------:R-:W-:Y:S02]  /*1460*/  ISETP.NE.U32.AND P2, PT, RZ, UR6, PT ;  /* 0x00000006ff007c0c */ /* 0x000fe4000bf45070 */
[----:B------:R-:W-:Y:S01]  /*1470*/  ULDC UR5, c[0x0][0x2e0] ;  /* 0x0000b80000057ab9 */ /* 0x000fe20000000800 */
[----:B------:R-:W-:Y:S01]  /*1480*/  USEL UR4, UR4, 0x1, UP0 ;  /* 0x0000000104047887 */ /* 0x000fe20008000000 */
[----:B------:R-:W-:-:S03]  /*1490*/  ISETP.NE.AND.EX P2, PT, RZ, UR7, PT, P2 ;  /* 0x00000007ff007c0c */ /* 0x000fc6000bf45320 */
[----:B------:R-:W-:-:S03]  /*14a0*/  UIMAD UR4, UR4, UR5, URZ ;  /* 0x00000005040472a4 */ /* 0x000fc6000f8e023f */
[----:B------:R-:W-:Y:S01]  /*14b0*/  ULDC UR5, c[0x0][0x338] ;  /* 0x0000ce0000057ab9 */ /* 0x000fe20000000800 */
[----:B------:R-:W-:Y:S01]  /*14c0*/  IMAD.MOV.U32 R25, RZ, RZ, R8 ;  /* 0x000000ffff197224 */ /* 0x000fe200078e0008 */
[----:B0-----:R-:W-:Y:S07]  /*14d0*/  @P1 BRA `(.L_x_2295) ;  /* 0x0000000000241947 */ /* 0x001fee0003800000 */
[----:B------:R-:W-:Y:S02]  /*14e0*/  ULDC.64 UR8, c[0x0][0xa00] ;  /* 0x0002800000087ab9 */ /* 0x000fe40000000a00 */
[----:B------:R-:W-:-:S04]  /*14f0*/  ISETP.NE.U32.AND P1, PT, RZ, UR8, PT ;  /* 0x00000008ff007c0c */ /* 0x000fc8000bf25070 */
[----:B------:R-:W-:-:S13]  /*1500*/  ISETP.NE.AND.EX P1, PT, RZ, UR9, PT, P1 ;  /* 0x00000009ff007c0c */ /* 0x000fda000bf25310 */
[----:B------:R-:W-:Y:S05]  /*1510*/  @!P1 BRA `(.L_x_2295) ;  /* 0x0000000000149947 */ /* 0x000fea0003800000 */
[----:B------:R-:W0:Y:S02]  /*1520*/  LDC.64 R2, c[0x0][0xa00] ;  /* 0x00028000ff027b82 */ /* 0x000e240000000a00 */
[----:B0-----:R-:W-:-:S05]  /*1530*/  IMAD.WIDE R2, R25, 0x4, R2 ;  /* 0x0000000419027825 */ /* 0x001fca00078e0202 */
[----:B-----5:R-:W2:Y:S04]  /*1540*/  LDG.E R227, desc[UR60][R2.64] ;  /* 0x0000003c02e37981 */ /* 0x020ea8000c1e1900 */
[----:B------:R-:W2:Y:S02]  /*1550*/  LDG.E R4, desc[UR60][R2.64+0x4] ;  /* 0x0000043c02047981 */ /* 0x000ea4000c1e1900 */
[----:B--2---:R-:W-:-:S07]  /*1560*/  IMAD.IADD R227, R4, 0x1, -R227 ;  /* 0x0000000104e37824 */ /* 0x004fce00078e0ae3 */
.L_x_2295:
[----:B------:R-:W-:Y:S01]  /*1570*/  MOV R2, UR5 ;  /* 0x0000000500027c02 */ /* 0x000fe20008000f00 */
[----:B------:R-:W-:Y:S01]  /*1580*/  IMAD.U32 R27, RZ, RZ, UR4 ;  /* 0x00000004ff1b7e24 */ /* 0x000fe2000f8e00ff */
[----:B------:R-:W-:Y:S06]  /*1590*/  @!P2 BRA `(.L_x_2296) ;  /* 0x000000000010a947 */ /* 0x000fec0003800000 */
[----:B------:R-:W-:-:S04]  /*15a0*/  IADD3 R4, P0, R28, UR6, RZ ;  /* 0x000000061c047c10 */ /* 0x000fc8000ff1e0ff */
[----:B------:R-:W-:-:S05]  /*15b0*/  IADD3.X R5, R29, UR7, RZ, P0, !PT ;  /* 0x000000071d057c10 */ /* 0x000fca00087fe4ff */
[----:B------:R0:W5:Y:S01]  /*15c0*/  LDG.E R27, desc[UR60][R4.64] ;  /* 0x0000003c041b7981 */ /* 0x000162000c1e1900 */
[----:B------:R-:W-:Y:S05]  /*15d0*/  BRA `(.L_x_2297) ;  /* 0x0000000000107947 */ /* 0x000fea0003800000 */
.L_x_2296:
[----:B------:R-:W-:Y:S05]  /*15e0*/  @!P0 BRA `(.L_x_2297) ;  /* 0x00000000000c8947 */ /* 0x000fea0003800000 */
[----:B------:R-:W2:Y:S04]  /*15f0*/  LDG.E R4, desc[UR60][R6.64] ;  /* 0x0000003c06047981 */ /* 0x000ea8000c1e1900 */
[----:B------:R-:W2:Y:S02]  /*1600*/  LDG.E R27, desc[UR60][R6.64+0x4] ;  /* 0x0000043c061b7981 */ /* 0x000ea4000c1e1900 */
[----:B--2---:R-:W-:-:S07]  /*1610*/  IMAD.IADD R27, R27, 0x1, -R4 ;  /* 0x000000011b1b7824 */ /* 0x004fce00078e0a04 */
.L_x_2297:
[----:B------:R-:W-:Y:S02]  /*1620*/  ULDC.64 UR4, c[0x0][0xa10] ;  /* 0x0002840000047ab9 */ /* 0x000fe40000000a00 */
[----:B------:R-:W-:-:S04]  /*1630*/  ISETP.NE.U32.AND P0, PT, RZ, UR4, PT ;  /* 0x00000004ff007c0c */ /* 0x000fc8000bf05070 */
[----:B------:R-:W-:Y:S01]  /*1640*/  ISETP.NE.AND.EX P0, PT, RZ, UR5, PT, P0 ;  /* 0x00000005ff007c0c */ /* 0x000fe2000bf05300 */
[----:B------:R-:W-:-:S12]  /*1650*/  ULDC.64 UR4, c[0x0][0xa30] ;  /* 0x00028c0000047ab9 */ /* 0x000fd80000000a00 */
[----:B0-----:R-:W0:Y:S02]  /*1660*/  @P0 LDC.64 R4, c[0x0][0xa10] ;  /* 0x00028400ff040b82 */ /* 0x001e240000000a00 */
[----:B0-----:R-:W-:-:S05]  /*1670*/  @P0 IMAD.WIDE R4, R25, 0x4, R4 ;  /* 0x0000000419040825 */ /* 0x001fca00078e0204 */
[----:B------:R-:W2:Y:S04]  /*1680*/  @P0 LDG.E R3, desc[UR60][R4.64] ;  /* 0x0000003c04030981 */ /* 0x000ea8000c1e1900 */
[----:B------:R0:W2:Y:S01]  /*1690*/  @P0 LDG.E R8, desc[UR60][R4.64+0x4] ;  /* 0x0000043c04080981 */ /* 0x0000a2000c1e1900 */
[----:B------:R-:W-:Y:S01]  /*16a0*/  ISETP.NE.U32.AND P1, PT, RZ, UR4, PT ;  /* 0x00000004ff007c0c */ /* 0x000fe2000bf25070 */
[----:B-----5:R-:W-:-:S03]  /*16b0*/  IMAD.MOV.U32 R144, RZ, RZ, R27 ;  /* 0x000000ffff907224 */ /* 0x020fc600078e001b */
[----:B------:R-:W-:-:S13]  /*16c0*/  ISETP.NE.AND.EX P1, PT, RZ, UR5, PT, P1 ;  /* 0x00000005ff007c0c */ /* 0x000fda000bf25310 */
[----:B------:R-:W-:-:S04]  /*16d0*/  @P1 IADD3 R6, P2, R28, UR4, RZ ;  /* 0x000000041c061c10 */ /* 0x000fc8000ff5e0ff */
[----:B------:R-:W-:-:S05]  /*16e0*/  @P1 IADD3.X R7, R29, UR5, RZ, P2, !PT ;  /* 0x000000051d071c10 */ /* 0x000fca00097fe4ff */
[----:B------:R1:W5:Y:S01]  /*16f0*/  @P1 LDG.E R144, desc[UR60][R6.64] ;  /* 0x0000003c06901981 */ /* 0x000362000c1e1900 */
[----:B------:R-:W-:Y:S02]  /*1700*/  IADD3 R9, R27, -R0, RZ ;  /* 0x800000001b097210 */ /* 0x000fe40007ffe0ff */
[----:B0-----:R-:W-:Y:S02]  /*1710*/  LEA R4, R225, 0xcf, 0x7 ;  /* 0x000000cfe1047811 */ /* 0x001fe400078e38ff */
[----:B------:R-:W-:Y:S02]  /*1720*/  IADD3 R124, -R9, RZ, RZ ;  /* 0x000000ff097c7210 */ /* 0x000fe40007ffe1ff */
[----:B------:R-:W-:Y:S02]  /*1730*/  PLOP3.LUT P2, PT, PT, PT, PT, 0x80, 0x0 ;  /* 0x000000000000781c */ /* 0x000fe40003f4f070 */
[----:B------:R-:W-:Y:S01]  /*1740*/  VIMNMX R124, RZ, R124, !PT ;  /* 0x0000007cff7c7248 */ /* 0x000fe20007fe0100 */
[----:B--2---:R-:W-:-:S04]  /*1750*/  @P0 IMAD.IADD R2, R8, 0x1, -R3 ;  /* 0x0000000108020824 */ /* 0x004fc800078e0a03 */
[----:B------:R-:W-:-:S04]  /*1760*/  IMAD.IADD R237, R9, 0x1, R2 ;  /* 0x0000000109ed7824 */ /* 0x000fc800078e0202 */
[C---:B------:R-:W-:Y:S01]  /*1770*/  VIADD R0, R237.reuse, 0x4f ;  /* 0x0000004fed007836 */ /* 0x040fe20000000000 */
[----:B------:R-:W-:-:S03]  /*1780*/  IADD3 R4, R237, R4, -R227 ;  /* 0x00000004ed047210 */ /* 0x000fc60007ffe8e3 */
[----:B------:R-:W-:-:S04]  /*1790*/  IMAD.HI R0, R0, 0x66666667, RZ ;  /* 0x6666666700007827 */ /* 0x000fc800078e02ff */
[----:B------:R-:W-:Y:S01]  /*17a0*/  IMAD.HI R4, R4, 0x66666667, RZ ;  /* 0x6666666704047827 */ /* 0x000fe200078e02ff */
[----:B------:R-:W-:-:S04]  /*17b0*/  SHF.R.U32.HI R3, RZ, 0x1f, R0 ;  /* 0x0000001fff037819 */ /* 0x000fc80000011600 */
[----:B------:R-:W-:Y:S02]  /*17c0*/  SHF.R.U32.HI R5, RZ, 0x1f, R4 ;  /* 0x0000001fff057819 */ /* 0x000fe40000011604 */
[----:B------:R-:W-:Y:S02]  /*17d0*/  LEA.HI.SX32 R3, R0, R3, 0x1b ;  /* 0x0000000300037211 */ /* 0x000fe400078fdaff */
[----:B------:R-:W-:-:S04]  /*17e0*/  LEA.HI.SX32 R148, R4, R5, 0x1b ;  /* 0x0000000504947211 */ /* 0x000fc800078fdaff */
[----:B------:R-:W-:-:S05]  /*17f0*/  VIMNMX R148, R3, R148, PT ;  /* 0x0000009403947248 */ /* 0x000fca0003fe0100 */
[----:B------:R-:W-:-:S05]  /*1800*/  IMAD R3, R148, 0x50, -R9 ;  /* 0x0000005094037824 */ /* 0x000fca00078e0a09 */
[----:B------:R-:W-:-:S04]  /*1810*/  VIMNMX R3, R3, R2, PT ;  /* 0x0000000203037248 */ /* 0x000fc80003fe0100 */
[----:B------:R-:W-:Y:S01]  /*1820*/  ISETP.GT.AND P0, PT, R3, R124, PT ;  /* 0x0000007c0300720c */ /* 0x000fe20003f04270 */
[----:B------:R-:W-:-:S05]  /*1830*/  IMAD.WIDE.U32 R124, R124, -0x33333333, RZ ;  /* 0xcccccccd7c7c7825 */ /* 0x000fca00078e00ff */
[----:B------:R-:W-:-:S05]  /*1840*/  SHF.R.U32.HI R124, RZ, 0x6, R125 ;  /* 0x00000006ff7c7819 */ /* 0x000fca000001167d */
[----:B------:R-:W-:Y:S02]  /*1850*/  IMAD.MOV.U32 R24, RZ, RZ, R124 ;  /* 0x000000ffff187224 */ /* 0x000fe400078e007c */
[----:B------:R-:W-:-:S04]  /*1860*/  @P0 VIADD R0, R3, 0x4f ;  /* 0x0000004f03000836 */ /* 0x000fc80000000000 */
[----:B------:R-:W-:-:S05]  /*1870*/  @P0 IMAD.HI R0, R0, 0x66666667, RZ ;  /* 0x6666666700000827 */ /* 0x000fca00078e02ff */
[----:B------:R-:W-:-:S04]  /*1880*/  @P0 SHF.R.U32.HI R3, RZ, 0x1f, R0 ;  /* 0x0000001fff030819 */ /* 0x000fc80000011600 */
[----:B------:R-:W-:-:S04]  /*1890*/  @P0 LEA.HI.SX32 R24, R0, R3, 0x1b ;  /* 0x0000000300180211 */ /* 0x000fc800078fdaff */
[----:B------:R-:W-:-:S13]  /*18a0*/  ISETP.GT.AND P0, PT, R24, R124, PT ;  /* 0x0000007c1800720c */ /* 0x000fda0003f04270 */
[----:B-1----:R-:W-:Y:S05]  /*18b0*/  @!P0 BRA `(.L_x_2298) ;  /* 0x0000008c00748947 */ /* 0x002fea0003800000 */
        /* <DEDUP_REMOVED lines=17> */
[----:B0-----:R-:W-:-:S07]  /*19d0*/  IMAD.MOV.U32 R12, RZ, RZ, 0x1 ;  /* 0x00000001ff0c7424 */ /* 0x001fce00078e00ff */
[----:B------:R-:W-:-:S07]  /*19e0*/  LEPC R20, `(.L_x_2300) ;  /* 0x000000001014794e */ /* 0x000fce0000000000 */
[----:B-1---5:R-:W-:Y:S05]  /*19f0*/  CALL.ABS.NOINC R14 ;  /* 0x000000000e007343 */ /* 0x022fea0003c00000 */
.L_x_2300:
[----:B------:R-:W-:Y:S05]  /*1a00*/  BSYNC B6 ;  /* 0x0000000000067941 */ /* 0x000fea0003800000 */
.L_x_2299:
        /* <DEDUP_REMOVED lines=20> */
.L_x_2302:
[----:B------:R-:W-:Y:S05]  /*1b50*/  BSYNC B6 ;  /* 0x0000000000067941 */ /* 0x000fea0003800000 */
.L_x_2301:
[----:B------:R-:W-:Y:S01]  /*1b60*/  ULDC.64 UR4, c[0x0][0x9f8] ;  /* 0x00027e0000047ab9 */ /* 0x000fe20000000a00 */
[----:B------:R-:W0:Y:S01]  /*1b70*/  LDC R0, c[0x0][0x428] ;  /* 0x00010a00ff007b82 */ /* 0x000e220000000800 */
[----:B------:R-:W-:-:S07]  /*1b80*/  ISETP.NE.U32.AND P0, PT, RZ, UR4, PT ;  /* 0x00000004ff007c0c */ /* 0x000fce000bf05070 */
[----:B------:R-:W1:Y:S01]  /*1b90*/  LDC.64 R98, c[0x0][0x2f0] ;  /* 0x0000bc00ff627b82 */ /* 0x000e620000000a00 */
[----:B------:R-:W-:Y:S01]  /*1ba0*/  ISETP.NE.AND.EX P0, PT, RZ, UR5, PT, P0 ;  /* 0x00000005ff007c0c */ /* 0x000fe2000bf05300 */
[----:B------:R-:W-:Y:S01]  /*1bb0*/  IMAD.IADD R113, R26, 0x1, R27 ;  /* 0x000000011a717824 */ /* 0x000fe200078e021b */
[----:B------:R-:W-:Y:S01]  /*1bc0*/  ULDC UR6, c[0x0][0x2e4] ;  /* 0x0000b90000067ab9 */ /* 0x000fe20000000800 */
[----:B------:R-:W-:Y:S01]  /*1bd0*/  VIADD R20, R213, 0x80 ;  /* 0x00000080d5147836 */ /* 0x000fe20000000000 */
[----:B------:R-:W-:-:S03]  /*1be0*/  ULDC.64 UR8, c[0x0][0x320] ;  /* 0x0000c80000087ab9 */ /* 0x000fc60000000a00 */
[----:B------:R-:W2:Y:S06]  /*1bf0*/  LDC.64 R104, c[0x0][0x3e8] ;  /* 0x0000fa00ff687b82 */ /* 0x000eac0000000a00 */
[----:B------:R-:W-:Y:S02]  /*1c00*/  @P0 IADD3 R4, P1, R28, UR4, RZ ;  /* 0x000000041c040c10 */ /* 0x000fe4000ff3e0ff */
[----:B------:R-:W3:Y:S02]  /*1c10*/  LDC.64 R110, c[0x0][0x3d8] ;  /* 0x0000f600ff6e7b82 */ /* 0x000ee40000000a00 */
[----:B------:R-:W-:Y:S01]  /*1c20*/  @P0 IADD3.X R5, R29, UR5, RZ, P1, !PT ;  /* 0x000000051d050c10 */ /* 0x000fe20008ffe4ff */
[----:B------:R-:W-:-:S04]  /*1c30*/  ULDC.64 UR4, c[0x0][0x2f8] ;  /* 0x0000be0000047ab9 */ /* 0x000fc80000000a00 */
[----:B------:R4:W3:Y:S01]  /*1c40*/  @P0 LDG.E R25, desc[UR60][R4.64] ;  /* 0x0000003c04190981 */ /* 0x0008e2000c1e1900 */
[----:B0-----:R-:W-:Y:S01]  /*1c50*/  ISETP.NE.AND P0, PT, R0, 0x1, PT ;  /* 0x000000010000780c */ /* 0x001fe20003f05270 */
[----:B------:R-:W0:Y:S01]  /*1c60*/  LDC R117, c[0x0][0x3d4] ;  /* 0x0000f500ff757b82 */ /* 0x000e220000000800 */
[----:B------:R-:W-:Y:S01]  /*1c70*/  SHF.R.S32.HI R21, RZ, 0x1f, R113 ;  /* 0x0000001fff157819 */ /* 0x000fe20000011471 */
[----:B------:R-:W0:Y:S01]  /*1c80*/  S2R R147, SR_TID.X ;  /* 0x0000000000937919 */ /* 0x000e220000002100 */
[----:B------:R-:W-:Y:S01]  /*1c90*/  ISETP.GE.AND P1, PT, R212, UR6, PT ;  /* 0x00000006d4007c0c */ /* 0x000fe2000bf26270 */
[----:B------:R-:W-:Y:S01]  /*1ca0*/  VIADD R12, R213, 0xc0 ;  /* 0x000000c0d50c7836 */ /* 0x000fe20000000000 */
[----:B------:R-:W-:Y:S01]  /*1cb0*/  SHF.R.S32.HI R23, RZ, 0x1f, R22 ;  /* 0x0000001fff177819 */ /* 0x000fe20000011416 */
[-C--:B-1----:R-:W-:Y:S01]  /*1cc0*/  IMAD R6, R21, R98.reuse, RZ ;  /* 0x0000006215067224 */ /* 0x082fe200078e02ff */
[----:B------:R-:W-:Y:S01]  /*1cd0*/  IADD3 R112, P3, R18, R113, RZ ;  /* 0x0000007112707210 */ /* 0x000fe20007f7e0ff */
[----:B----4-:R-:W-:Y:S01]  /*1ce0*/  IMAD.WIDE.U32 R4, R113, R98, RZ ;  /* 0x0000006271047225 */ /* 0x010fe200078e00ff */
[----:B------:R-:W-:-:S02]  /*1cf0*/  ISETP.GE.AND P2, PT, R12, UR6, PT ;  /* 0x000000060c007c0c */ /* 0x000fc4000bf46270 */
[----:B------:R-:W-:Y:S01]  /*1d00*/  SHF.L.U64.HI R128, R98, 0x5, R99 ;  /* 0x0000000562807819 */ /* 0x000fe20000010263 */
[----:B------:R-:W1:Y:S01]  /*1d10*/  @P0 LDC R3, c[0x0][0x42c] ;  /* 0x00010b00ff030b82 */ /* 0x000e620000000800 */
[----:B--2---:R-:W-:Y:S01]  /*1d20*/  IMAD.WIDE.U32 R100, R18, R104, R22 ;  /* 0x0000006812647225 */ /* 0x004fe200078e0016 */
[----:B------:R-:W-:Y:S02]  /*1d30*/  SHF.L.U64.HI R130, R98, 0x6, R99 ;  /* 0x0000000662827819 */ /* 0x000fe40000010263 */
[----:B---3--:R-:W-:Y:S01]  /*1d40*/  SHF.L.U64.HI R30, R110, 0x5, R111 ;  /* 0x000000056e1e7819 */ /* 0x008fe2000001026f */
[----:B------:R-:W-:Y:S01]  /*1d50*/  IMAD.WIDE.U32 R106, R18, R110, R22 ;  /* 0x0000006e126a7225 */ /* 0x000fe200078e0016 */
[C---:B------:R-:W-:Y:S02]  /*1d60*/  SHF.L.U64.HI R29, R110.reuse, 0x6, R111 ;  /* 0x000000066e1d7819 */ /* 0x040fe4000001026f */
[----:B------:R-:W2:Y:S01]  /*1d70*/  @P0 LDC R7, c[0x0][0x430] ;  /* 0x00010c00ff070b82 */ /* 0x000ea20000000800 */
[C---:B------:R-:W-:Y:S01]  /*1d80*/  SHF.L.U32 R28, R110.reuse, 0x5, RZ ;  /* 0x000000056e1c7819 */ /* 0x040fe200000006ff */
[----:B------:R-:W-:Y:S01]  /*1d90*/  IMAD.SHL.U32 R27, R110, 0x40, RZ ;  /* 0x000000406e1b7824 */ /* 0x000fe200078e00ff */
[----:B------:R-:W-:Y:S01]  /*1da0*/  SHF.L.U32 R129, R98, 0x5, RZ ;  /* 0x0000000562817819 */ /* 0x000fe200000006ff */
[----:B------:R-:W-:Y:S01]  /*1db0*/  IMAD R125, R99, 0x50, RZ ;  /* 0x00000050637d7824 */ /* 0x000fe200078e02ff */
[--C-:B------:R-:W-:Y:S01]  /*1dc0*/  SHF.L.U64.HI R34, R104, 0x5, R105.reuse ;  /* 0x0000000568227819 */ /* 0x100fe20000010269 */
[----:B------:R-:W-:Y:S01]  /*1dd0*/  IMAD.SHL.U32 R131, R98, 0x40, RZ ;  /* 0x0000004062837824 */ /* 0x000fe200078e00ff */
[----:B------:R-:W-:Y:S01]  /*1de0*/  SHF.L.U64.HI R33, R104, 0x6, R105 ;  /* 0x0000000668217819 */ /* 0x000fe20000010269 */
[----:B------:R-:W-:-:S02]  /*1df0*/  IMAD R127, R105, 0x50, RZ ;  /* 0x00000050697f7824 */ /* 0x000fc400078e02ff */
[C---:B------:R-:W-:Y:S02]  /*1e00*/  IMAD.SHL.U32 R32, R104.reuse, 0x20, RZ ;  /* 0x0000002068207824 */ /* 0x040fe400078e00ff */
[----:B------:R-:W-:Y:S01]  /*1e10*/  IMAD.SHL.U32 R31, R104, 0x40, RZ ;  /* 0x00000040681f7824 */ /* 0x000fe200078e00ff */
[----:B0-----:R-:W-:Y:S01]  /*1e20*/  LEA.HI R147, R147, 0x8, RZ, 0x19 ;  /* 0x0000000893937811 */ /* 0x001fe200078fc8ff */
[----:B-1----:R-:W-:-:S04]  /*1e30*/  @P0 IMAD.HI.U32 R0, R226, R3, RZ ;  /* 0x00000003e2000227 */ /* 0x002fc800078e00ff */
[----:B------:R-:W-:Y:S01]  /*1e40*/  IMAD R3, R113, R99, R6 ;  /* 0x0000006371037224 */ /* 0x000fe200078e0206 */
[----:B------:R-:W-:Y:S02]  /*1e50*/  IADD3.X R113, R19, R21, RZ, P3, !PT ;  /* 0x0000001513717210 */ /* 0x000fe40001ffe4ff */
[----:B--2---:R-:W-:Y:S02]  /*1e60*/  @P0 SHF.R.U32.HI R226, RZ, R7, R0 ;  /* 0x00000007ffe20219 */ /* 0x004fe40000011600 */
[----:B------:R-:W-:Y:S02]  /*1e70*/  IADD3 R5, R5, R3, RZ ;  /* 0x0000000305057210 */ /* 0x000fe40007ffe0ff */
[----:B------:R-:W-:Y:S02]  /*1e80*/  SHF.R.S32.HI R6, RZ, 0x1f, R226 ;  /* 0x0000001fff067819 */ /* 0x000fe400000114e2 */
[----:B------:R-:W-:Y:S01]  /*1e90*/  SEL R3, RZ, 0xffffffff, P1 ;  /* 0xffffffffff037807 */ /* 0x000fe20000800000 */
[----:B------:R-:W-:Y:S01]  /*1ea0*/  IMAD.WIDE.U32 R4, R226, UR4, R4 ;  /* 0x00000004e2047c25 */ /* 0x000fe2000f8e0004 */
[----:B------:R-:W-:-:S02]  /*1eb0*/  ISETP.GE.AND P0, PT, R213, UR6, PT ;  /* 0x00000006d5007c0c */ /* 0x000fc4000bf06270 */
[----:B------:R-:W-:Y:S01]  /*1ec0*/  ISETP.GE.AND P1, PT, R212, R117, PT ;  /* 0x00000075d400720c */ /* 0x000fe20003f26270 */
[----:B------:R-:W-:Y:S01]  /*1ed0*/  IMAD R7, R6, UR4, RZ ;  /* 0x0000000406077c24 */ /* 0x000fe2000f8e02ff */
[----:B------:R-:W-:Y:S01]  /*1ee0*/  SEL R0, RZ, 0x1, P0 ;  /* 0x00000001ff007807 */ /* 0x000fe20000000000 */
[----:B------:R-:W-:Y:S01]  /*1ef0*/  IMAD.SHL.U32 R3, R3, 0x2, RZ ;  /* 0x0000000203037824 */ /* 0x000fe200078e00ff */
[----:B------:R-:W-:Y:S01]  /*1f00*/  ISETP.GE.AND P0, PT, R20, UR6, PT ;  /* 0x0000000614007c0c */ /* 0x000fe2000bf06270 */
[----:B------:R-:W-:Y:S01]  /*1f10*/  IMAD R7, R226, UR5, R7 ;  /* 0x00000005e2077c24 */ /* 0x000fe2000f8e0207 */
[----:B------:R-:W-:Y:S01]  /*1f20*/  ULDC.64 UR4, c[0x0][0xa08] ;  /* 0x0002820000047ab9 */ /* 0x000fe20000000a00 */
[----:B------:R-:W-:Y:S01]  /*1f30*/  MOV R38, R4 ;  /* 0x0000000400267202 */ /* 0x000fe20000000f00 */
[----:B------:R-:W-:Y:S01]  /*1f40*/  IMAD.MOV.U32 R4, RZ, RZ, R213 ;  /* 0x000000ffff047224 */ /* 0x000fe200078e00d5 */
[----:B------:R-:W-:Y:S01]  /*1f50*/  LOP3.LUT R0, R3, 0x2, R0, 0xe2, !PT ;  /* 0x0000000203007812 */ /* 0x000fe200078ee200 */
[----:B------:R-:W-:Y:S01]  /*1f60*/  IMAD.IADD R39, R5, 0x1, R7 ;  /* 0x0000000105277824 */ /* 0x000fe200078e0207 */
[----:B------:R-:W-:Y:S01]  /*1f70*/  SEL R3, RZ, 0x4, P0 ;  /* 0x00000004ff037807 */ /* 0x000fe20000000000 */
[----:B------:R-:W-:Y:S01]  /*1f80*/  IMAD R7, R6, UR8, RZ ;  /* 0x0000000806077c24 */ /* 0x000fe2000f8e02ff */
[----:B------:R-:W-:Y:S01]  /*1f90*/  ISETP.NE.U32.AND P0, PT, RZ, UR4, PT ;  /* 0x00000004ff007c0c */ /* 0x000fe2000bf05070 */
[C---:B------:R-:W-:Y:S01]  /*1fa0*/  IMAD R6, R19.reuse, R104, RZ ;  /* 0x0000006813067224 */ /* 0x040fe200078e02ff */
[----:B------:R-:W-:Y:S01]  /*1fb0*/  LOP3.LUT R3, R0, R3, RZ, 0xfc, !PT ;  /* 0x0000000300037212 */ /* 0x000fe200078efcff */
[----:B------:R-:W-:Y:S01]  /*1fc0*/  IMAD R15, R226, UR9, R7 ;  /* 0x00000009e20f7c24 */ /* 0x000fe2000f8e0207 */
[----:B------:R-:W-:Y:S01]  /*1fd0*/  ISETP.NE.AND.EX P0, PT, RZ, UR5, PT, P0 ;  /* 0x00000005ff007c0c */ /* 0x000fe2000bf05300 */
[----:B------:R-:W-:Y:S01]  /*1fe0*/  ULDC.64 UR4, c[0x0][0x300] ;  /* 0x0000c00000047ab9 */ /* 0x000fe20000000a00 */
[----:B------:R-:W-:Y:S01]  /*1ff0*/  SHF.R.S32.HI R5, RZ, 0x1f, R213 ;  /* 0x0000001fff057819 */ /* 0x000fe200000114d5 */
[----:B------:R-:W-:Y:S01]  /*2000*/  IMAD R7, R19, R98, RZ ;  /* 0x0000006213077224 */ /* 0x000fe200078e02ff */
[----:B------:R-:W-:Y:S01]  /*2010*/  LOP3.LUT R26, R3, 0x1, RZ, 0xc0, !PT ;  /* 0x00000001031a7812 */ /* 0x000fe200078ec0ff */
[----:B------:R-:W-:-:S02]  /*2020*/  IMAD R13, R18, R105, R6 ;  /* 0x00000069120d7224 */ /* 0x000fc400078e0206 */
[C---:B------:R-:W-:Y:S02]  /*2030*/  IMAD R35, R18.reuse, R99, R7 ;  /* 0x0000006312237224 */ /* 0x040fe400078e0207 */
[----:B------:R-:W-:-:S04]  /*2040*/  IMAD.WIDE.U32 R6, R18, R98, R4 ;  /* 0x0000006212067225 */ /* 0x000fc800078e0004 */
[----:B------:R-:W-:-:S04]  /*2050*/  IMAD.WIDE.U32 R8, R226, UR8, R4 ;  /* 0x00000008e2087c25 */ /* 0x000fc8000f8e0004 */
[----:B------:R-:W-:-:S04]  /*2060*/  IMAD.WIDE.U32 R102, R18, R104, R4 ;  /* 0x0000006812667225 */ /* 0x000fc800078e0004 */
[----:B------:R-:W-:Y:S01]  /*2070*/  IMAD.WIDE.U32 R108, R18, R110, R4 ;  /* 0x0000006e126c7225 */ /* 0x000fe200078e0004 */
[----:B------:R-:W-:-:S03]  /*2080*/  SEL R5, R117, RZ, P1 ;  /* 0x000000ff75057207 */ /* 0x000fc60000800000 */
[----:B------:R-:W-:Y:S02]  /*2090*/  IMAD.IADD R9, R9, 0x1, R15 ;  /* 0x0000000109097824 */ /* 0x000fe400078e020f */
[----:B------:R-:W-:Y:S02]  /*20a0*/  IMAD.IADD R101, R101, 0x1, R13 ;  /* 0x0000000165657824 */ /* 0x000fe400078e020d */
[----:B------:R-:W-:Y:S02]  /*20b0*/  IMAD.IADD R103, R13, 0x1, R103 ;  /* 0x000000010d677824 */ /* 0x000fe400078e0267 */
[----:B-----5:R-:W-:-:S04]  /*20c0*/  IMAD.WIDE.U32 R100, R144, R104, R100 ;  /* 0x0000006890647225 */ /* 0x020fc800078e0064 */
[----:B------:R-:W-:-:S04]  /*20d0*/  IMAD.WIDE.U32 R102, R144, R104, R102 ;  /* 0x0000006890667225 */ /* 0x000fc800078e0066 */
[----:B------:R-:W-:-:S04]  /*20e0*/  IMAD.WIDE.U32 R98, R98, 0x50, RZ ;  /* 0x0000005062627825 */ /* 0x000fc800078e00ff */
[----:B------:R-:W-:Y:S01]  /*20f0*/  IMAD.IADD R125, R99, 0x1, R125 ;  /* 0x00000001637d7824 */ /* 0x000fe200078e027d */
[----:B------:R-:W-:Y:S02]  /*2100*/  SHF.R.S32.HI R0, RZ, 0x1f, R25 ;  /* 0x0000001fff007819 */ /* 0x000fe40000011419 */
[----:B------:R-:W-:Y:S02]  /*2110*/  SEL R11, R25, RZ, !P0 ;  /* 0x000000ff190b7207 */ /* 0x000fe40004000000 */
[----:B------:R-:W-:-:S03]  /*2120*/  SEL R0, R0, RZ, !P0 ;  /* 0x000000ff00007207 */ /* 0x000fc60004000000 */
[----:B------:R-:W-:-:S04]  /*2130*/  IMAD.WIDE.U32 R38, R11, UR4, R38 ;  /* 0x000000040b267c25 */ /* 0x000fc8000f8e0026 */
[----:B------:R-:W-:Y:S01]  /*2140*/  IMAD R10, R0, UR4, RZ ;  /* 0x00000004000a7c24 */ /* 0x000fe2000f8e02ff */
[----:B------:R-:W-:Y:S01]  /*2150*/  IADD3 R36, P0, R38, R6, RZ ;  /* 0x0000000626247210 */ /* 0x000fe20007f1e0ff */
[----:B------:R-:W-:Y:S02]  /*2160*/  IMAD.IADD R6, R212, 0x1, R5 ;  /* 0x00000001d4067824 */ /* 0x000fe400078e0205 */
[----:B------:R-:W-:Y:S01]  /*2170*/  IMAD R37, R11, UR5, R10 ;  /* 0x000000050b257c24 */ /* 0x000fe2000f8e020a */
[----:B------:R-:W-:Y:S02]  /*2180*/  ULDC.64 UR4, c[0x0][0x328] ;  /* 0x0000ca0000047ab9 */ /* 0x000fe40000000a00 */
[----:B------:R-:W-:Y:S02]  /*2190*/  IMAD R0, R0, UR4, RZ ;  /* 0x0000000400007c24 */ /* 0x000fe4000f8e02ff */
[----:B------:R-:W-:Y:S01]  /*21a0*/  IADD3 R37, R39, R37, RZ ;  /* 0x0000002527257210 */ /* 0x000fe20007ffe0ff */
[----:B------:R-:W-:-:S03]  /*21b0*/  IMAD.WIDE.U32 R96, R11, UR4, R8 ;  /* 0x000000040b607c25 */ /* 0x000fc6000f8e0008 */
[----:B------:R-:W-:Y:S01]  /*21c0*/  IADD3.X R35, R37, R7, R35, P0, !PT ;  /* 0x0000000725237210 */ /* 0x000fe200007fe423 */
[----:B------:R-:W-:Y:S01]  /*21d0*/  IMAD R41, R11, UR5, R0 ;  /* 0x000000050b297c24 */ /* 0x000fe2000f8e0200 */
[----:B------:R-:W-:Y:S01]  /*21e0*/  ISETP.GE.AND P0, PT, R213, R117, PT ;  /* 0x00000075d500720c */ /* 0x000fe20003f06270 */
[----:B------:R-:W-:-:S04]  /*21f0*/  IMAD R0, R19, R110, RZ ;  /* 0x0000006e13007224 */ /* 0x000fc800078e02ff */
[----:B------:R-:W-:Y:S01]  /*2200*/  IMAD R7, R18, R111, R0 ;  /* 0x0000006f12077224 */ /* 0x000fe200078e0200 */
[C---:B------:R-:W-:Y:S01]  /*2210*/  SEL R0, R117.reuse, RZ, P0 ;  /* 0x000000ff75007207 */ /* 0x040fe20000000000 */
[----:B------:R-:W-:Y:S02]  /*2220*/  IMAD.SHL.U32 R117, R117, 0x2, RZ ;  /* 0x0000000275757824 */ /* 0x000fe400078e00ff */
[----:B------:R-:W-:Y:S01]  /*2230*/  IMAD.IADD R107, R107, 0x1, R7 ;  /* 0x000000016b6b7824 */ /* 0x000fe200078e0207 */
[----:B------:R-:W-:Y:S01]  /*2240*/  IADD3 R109, R7, R109, RZ ;  /* 0x0000006d076d7210 */ /* 0x000fe20007ffe0ff */
[----:B------:R-:W-:Y:S01]  /*2250*/  IMAD.IADD R0, R213, 0x1, R0 ;  /* 0x00000001d5007824 */ /* 0x000fe200078e0200 */
[----:B------:R-:W-:Y:S01]  /*2260*/  SHF.R.S32.HI R7, RZ, 0x1f, R6 ;  /* 0x0000001fff077819 */ /* 0x000fe20000011406 */
[----:B------:R-:W-:-:S03]  /*2270*/  IMAD.WIDE.U32 R106, R144, R110, R106 ;  /* 0x0000006e906a7225 */ /* 0x000fc600078e006a */
[----:B------:R-:W-:Y:S01]  /*2280*/  SHF.R.S32.HI R5, RZ, 0x1f, R0 ;  /* 0x0000001fff057819 */ /* 0x000fe20000011400 */
[----:B------:R-:W-:-:S03]  /*2290*/  IMAD.WIDE.U32 R108, R144, R110, R108 ;  /* 0x0000006e906c7225 */ /* 0x000fc600078e006c */
[CC--:B------:R-:W-:Y:S02]  /*22a0*/  LEA.HI R4, R5.reuse, R0.reuse, RZ, 0x6 ;  /* 0x0000000005047211 */ /* 0x0c0fe400078f30ff */
[----:B------:R-:W-:Y:S02]  /*22b0*/  LEA.HI R5, R5, R0, RZ, 0x3 ;  /* 0x0000000005057211 */ /* 0x000fe400078f18ff */
[CC--:B------:R-:W-:Y:S02]  /*22c0*/  LEA.HI R0, R7.reuse, R6.reuse, RZ, 0x6 ;  /* 0x0000000607007211 */ /* 0x0c0fe400078f30ff */
[----:B------:R-:W-:Y:S02]  /*22d0*/  LEA.HI R6, R7, R6, RZ, 0x3 ;  /* 0x0000000607067211 */ /* 0x000fe400078f18ff */
[----:B------:R-:W-:Y:S02]  /*22e0*/  SHF.R.S32.HI R13, RZ, 0x6, R0 ;  /* 0x00000006ff0d7819 */ /* 0x000fe40000011400 */
[----:B------:R-:W-:-:S02]  /*22f0*/  LOP3.LUT R0, R229, 0x38, R6, 0xf8, !PT ;  /* 0x00000038e5007812 */ /* 0x000fc400078ef806 */
[----:B------:R-:W-:Y:S01]  /*2300*/  SHF.R.S32.HI R9, RZ, 0x6, R4 ;  /* 0x00000006ff097819 */ /* 0x000fe20000011404 */
[----:B------:R-:W-:Y:S01]  /*2310*/  IMAD R140, R13, 0x1400, R230 ;  /* 0x000014000d8c7824 */ /* 0x000fe200078e02e6 */
[--C-:B------:R-:W-:Y:S01]  /*2320*/  LOP3.LUT R4, R229, 0x38, R5.reuse, 0xf8, !PT ;  /* 0x00000038e5047812 */ /* 0x100fe200078ef805 */
[----:B------:R-:W-:Y:S01]  /*2330*/  IMAD R142, R13, 0x1400, R236 ;  /* 0x000014000d8e7824 */ /* 0x000fe200078e02ec */
[-C--:B------:R-:W-:Y:S01]  /*2340*/  LOP3.LUT R11, R0, R233.reuse, RZ, 0x3c, !PT ;  /* 0x000000e9000b7212 */ /* 0x080fe200078e3cff */
[C---:B------:R-:W-:Y:S01]  /*2350*/  IMAD R141, R9.reuse, 0x1400, R230 ;  /* 0x00001400098d7824 */ /* 0x040fe200078e02e6 */
[----:B------:R-:W-:Y:S01]  /*2360*/  LOP3.LUT R7, R228, 0x38, R5, 0xf8, !PT ;  /* 0x00000038e4077812 */ /* 0x000fe200078ef805 */
[C---:B------:R-:W-:Y:S01]  /*2370*/  IMAD R143, R9.reuse, 0x1400, R236 ;  /* 0x00001400098f7824 */ /* 0x040fe200078e02ec */
[----:B------:R-:W-:Y:S01]  /*2380*/  LOP3.LUT R4, R4, R233, RZ, 0x3c, !PT ;  /* 0x000000e904047212 */ /* 0x000fe200078e3cff */
[--C-:B------:R-:W-:Y:S01]  /*2390*/  IMAD R133, R9, 0x1400, R231.reuse ;  /* 0x0000140009857824 */ /* 0x100fe200078e02e7 */
[----:B------:R-:W-:Y:S01]  /*23a0*/  IADD3 R140, R140, R11, RZ ;  /* 0x0000000b8c8c7210 */ /* 0x000fe20007ffe0ff */
[----:B------:R-:W-:Y:S01]  /*23b0*/  IMAD R132, R13, 0x1400, R231 ;  /* 0x000014000d847824 */ /* 0x000fe200078e02e7 */
[----:B------:R-:W-:Y:S01]  /*23c0*/  LOP3.LUT R11, R6, 0x38, RZ, 0xc0, !PT ;  /* 0x00000038060b7812 */ /* 0x000fe200078ec0ff */
[----:B------:R-:W-:Y:S01]  /*23d0*/  IMAD.IADD R141, R141, 0x1, R4 ;  /* 0x000000018d8d7824 */ /* 0x000fe200078e0204 */
[----:B------:R-:W-:-:S02]  /*23e0*/  LOP3.LUT R8, R7, R232, RZ, 0x3c, !PT ;  /* 0x000000e807087212 */ /* 0x000fc400078e3cff */
[----:B------:R-:W-:Y:S02]  /*23f0*/  LOP3.LUT R7, R5, 0x38, RZ, 0xc0, !PT ;  /* 0x0000003805077812 */ /* 0x000fe400078ec0ff */
[----:B------:R-:W-:Y:S01]  /*2400*/  LOP3.LUT R4, R11, 0x1c0, R234, 0xf8, !PT ;  /* 0x000001c00b047812 */ /* 0x000fe200078ef8ea */
[----:B------:R-:W-:Y:S01]  /*2410*/  IMAD.IADD R133, R133, 0x1, R8 ;  /* 0x0000000185857824 */ /* 0x000fe200078e0208 */
[----:B------:R-:W-:Y:S02]  /*2420*/  LOP3.LUT R0, R7, 0x1c0, R234, 0xf8, !PT ;  /* 0x000001c007007812 */ /* 0x000fe400078ef8ea */
[-C--:B------:R-:W-:Y:S02]  /*2430*/  LOP3.LUT R7, R4, R235.reuse, RZ, 0x3c, !PT ;  /* 0x000000eb04077212 */ /* 0x080fe400078e3cff */
[----:B------:R-:W-:Y:S02]  /*2440*/  LOP3.LUT R0, R0, R235, RZ, 0x3c, !PT ;  /* 0x000000eb00007212 */ /* 0x000fe400078e3cff */
[----:B------:R-:W-:Y:S01]  /*2450*/  LOP3.LUT R15, R228, 0x38, R6, 0xf8, !PT ;  /* 0x00000038e40f7812 */ /* 0x000fe200078ef806 */
[----:B------:R-:W-:Y:S01]  /*2460*/  IMAD.IADD R142, R142, 0x1, R7 ;  /* 0x000000018e8e7824 */ /* 0x000fe200078e0207 */
[----:B------:R-:W-:Y:S01]  /*2470*/  SHF.R.S32.HI R7, RZ, 0x1f, R144 ;  /* 0x0000001fff077819 */ /* 0x000fe20000011490 */
[----:B------:R-:W-:Y:S01]  /*2480*/  IMAD.IADD R143, R143, 0x1, R0 ;  /* 0x000000018f8f7824 */ /* 0x000fe200078e0200 */
[----:B------:R-:W-:-:S02]  /*2490*/  LOP3.LUT R15, R15, R232, RZ, 0x3c, !PT ;  /* 0x000000e80f0f7212 */ /* 0x000fc400078e3cff */
[----:B------:R-:W-:Y:S01]  /*24a0*/  LOP3.LUT R13, R5, 0xfffffff8, RZ, 0xc0, !PT ;  /* 0xfffffff8050d7812 */ /* 0x000fe200078ec0ff */
[C---:B------:R-:W-:Y:S01]  /*24b0*/  IMAD R0, R7.reuse, R104, RZ ;  /* 0x0000006807007224 */ /* 0x040fe200078e02ff */
[----:B------:R-:W-:Y:S01]  /*24c0*/  LOP3.LUT R11, R6, 0xfffffff8, RZ, 0xc0, !PT ;  /* 0xfffffff8060b7812 */ /* 0x000fe200078ec0ff */
[----:B------:R-:W-:Y:S01]  /*24d0*/  IMAD.IADD R132, R132, 0x1, R15 ;  /* 0x0000000184847824 */ /* 0x000fe200078e020f */
[----:B------:R-:W-:Y:S01]  /*24e0*/  SHF.R.S32.HI R14, RZ, 0x3, R5 ;  /* 0x00000003ff0e7819 */ /* 0x000fe20000011405 */
[C---:B------:R-:W-:Y:S01]  /*24f0*/  IMAD R9, R144.reuse, R105, R0 ;  /* 0x0000006990097224 */ /* 0x040fe200078e0200 */
[----:B------:R-:W-:Y:S01]  /*2500*/  SHF.R.S32.HI R12, RZ, 0x3, R6 ;  /* 0x00000003ff0c7819 */ /* 0x000fe20000011406 */
[----:B------:R-:W-:Y:S01]  /*2510*/  IMAD R0, R7, R110, RZ ;  /* 0x0000006e07007224 */ /* 0x000fe200078e02ff */
[----:B------:R-:W-:Y:S01]  /*2520*/  SHF.R.S32.HI R6, RZ, 0x1f, R11 ;  /* 0x0000001fff067819 */ /* 0x000fe2000001140b */
[----:B------:R-:W-:Y:S01]  /*2530*/  IMAD R7, R111, 0x50, RZ ;  /* 0x000000506f077824 */ /* 0x000fe200078e02ff */
[----:B------:R-:W-:Y:S01]  /*2540*/  IADD3 R25, R101, R9, RZ ;  /* 0x0000000965197210 */ /* 0x000fe20007ffe0ff */
[----:B------:R-:W-:Y:S01]  /*2550*/  IMAD R15, R144, R111, R0 ;  /* 0x0000006f900f7224 */ /* 0x000fe200078e0200 */
[----:B------:R-:W-:Y:S01]  /*2560*/  SEL R0, RZ, 0x8, P2 ;  /* 0x00000008ff007807 */ /* 0x000fe20001000000 */
[----:B------:R-:W-:Y:S01]  /*2570*/  IMAD.WIDE.U32 R110, R110, 0x50, RZ ;  /* 0x000000506e6e7825 */ /* 0x000fe200078e00ff */
[----:B------:R-:W-:-:S02]  /*2580*/  IADD3 R5, R97, R41, RZ ;  /* 0x0000002961057210 */ /* 0x000fc40007ffe0ff */
[----:B------:R-:W-:Y:S01]  /*2590*/  LOP3.LUT R0, R3, R0, RZ, 0xfc, !PT ;  /* 0x0000000003007212 */ /* 0x000fe200078efcff */
[----:B------:R-:W-:-:S03]  /*25a0*/  IMAD.WIDE.U32 R104, R104, 0x50, RZ ;  /* 0x0000005068687825 */ /* 0x000fc600078e00ff */
[C---:B------:R-:W-:Y:S01]  /*25b0*/  LOP3.LUT R10, R0.reuse, 0x2, RZ, 0xc0, !PT ;  /* 0x00000002000a7812 */ /* 0x040fe200078ec0ff */
[----:B------:R-:W-:Y:S01]  /*25c0*/  IMAD.IADD R126, R111, 0x1, R7 ;  /* 0x000000016f7e7824 */ /* 0x000fe200078e0207 */
[C---:B------:R-:W-:Y:S01]  /*25d0*/  LOP3.LUT R8, R0.reuse, 0x8, RZ, 0xc0, !PT ;  /* 0x0000000800087812 */ /* 0x040fe200078ec0ff */
[----:B------:R-:W-:Y:S01]  /*25e0*/  IMAD.IADD R21, R9, 0x1, R103 ;  /* 0x0000000109157824 */ /* 0x000fe200078e0267 */
[----:B------:R-:W-:Y:S01]  /*25f0*/  LOP3.LUT R9, R0, 0x4, RZ, 0xc0, !PT ;  /* 0x0000000400097812 */ /* 0x000fe200078ec0ff */
[----:B------:R-:W-:Y:S01]  /*2600*/  IMAD.IADD R20, R107, 0x1, R15 ;  /* 0x000000016b147824 */ /* 0x000fe200078e020f */
[----:B------:R-:W-:Y:S01]  /*2610*/  SHF.R.S32.HI R7, RZ, 0x1f, R13 ;  /* 0x0000001fff077819 */ /* 0x000fe2000001140d */
[----:B------:R-:W-:Y:S02]  /*2620*/  IMAD.IADD R127, R105, 0x1, R127 ;  /* 0x00000001697f7824 */ /* 0x000fe400078e027f */
[----:B------:R-:W-:-:S07]  /*2630*/  IMAD.IADD R15, R15, 0x1, R109 ;  /* 0x000000010f0f7824 */ /* 0x000fce00078e026d */
.L_x_2410:
[----:B--23--:R-:W2:Y:S01]  /*2640*/  LDL R43, [R1+0x64] ;  /* 0x00006400012b7983 */ /* 0x00cea20000100800 */
[----:B------:R-:W0:Y:S01]  /*2650*/  LDC.64 R118, c[0x0][0x2d8] ;  /* 0x0000b600ff767b82 */ /* 0x000e220000000a00 */
[----:B------:R-:W-:Y:S01]  /*2660*/  VIADD R45, R24, 0xffffffff ;  /* 0xffffffff182d7836 */ /* 0x000fe20000000000 */
[----:B------:R-:W-:Y:S05]  /*2670*/  YIELD ;  /* 0x0000000000007946 */ /* 0x000fea0003800000 */
[----:B------:R-:W-:Y:S01]  /*2680*/  SHF.R.S32.HI R42, RZ, 0x1f, R45 ;  /* 0x0000001fff2a7819 */ /* 0x000fe2000001142d */
[----:B------:R-:W1:Y:S01]  /*2690*/  LDC R116, c[0x0][0x3d4] ;  /* 0x0000f500ff747b82 */ /* 0x000e620000000800 */
        /* <DEDUP_REMOVED lines=12> */
[----:B------:R-:W-:Y:S02]  /*2760*/  LEA.HI.X R53, R0, R119, R3, 0x1, P2 ;  /* 0x0000007700357211 */ /* 0x000fe400010f0c03 */
[----:B-1----:R-:W-:Y:S02]  /*2770*/  ISETP.GE.AND P2, PT, R116, 0x1, PT ;  /* 0x000000017400780c */ /* 0x002fe40003f46270 */
[----:B------:R-:W-:-:S02]  /*2780*/  LEA R54, P5, R4, R118, 0x1 ;  /* 0x0000007604367211 */ /* 0x000fc400078a08ff */
[----:B-----5:R-:W-:Y:S02]  /*2790*/  LEA R60, P6, R40, R118, 0x1 ;  /* 0x00000076283c7211 */ /* 0x020fe400078c08ff */
[----:B------:R-:W-:Y:S02]  /*27a0*/  ISETP.GT.AND P3, PT, R45, R124, PT ;  /* 0x0000007c2d00720c */ /* 0x000fe40003f64270 */
[-C--:B------:R-:W-:Y:S01]  /*27b0*/  LEA.HI.X R55, R4, R119.reuse, R24, 0x1, P5 ;  /* 0x0000007704377211 */ /* 0x080fe200028f0c18 */
[----:B------:R-:W-:Y:S01]  /*27c0*/  IMAD.MOV.U32 R24, RZ, RZ, R45 ;  /* 0x000000ffff187224 */ /* 0x000fe200078e002d */
[----:B------:R-:W-:Y:S02]  /*27d0*/  LEA.HI.X R61, R40, R119, R41, 0x1, P6 ;  /* 0x00000077283d7211 */ /* 0x000fe400030f0c29 */
[----:B------:R-:W-:Y:S01]  /*27e0*/  P2R R114, PR, RZ, 0x8 ;  /* 0x00000008ff727803 */ /* 0x000fe20000000000 */
[----:B--2---:R-:W-:-:S05]  /*27f0*/  IMAD R3, R17, 0x5000, R43 ;  /* 0x0000500011037824 */ /* 0x004fca00078e022b */
[----:B------:R-:W-:Y:S01]  /*2800*/  LEA R4, R3, R16, 0x1 ;  /* 0x0000001003047211 */ /* 0x000fe200078e08ff */
[----:B------:R-:W-:Y:S06]  /*2810*/  @!P2 BRA `(.L_x_2304) ;  /* 0x000000700040a947 */ /* 0x000fec0003800000 */
[----:B------:R-:W-:Y:S01]  /*2820*/  ULDC.U8 UR4, c[0x0][0x3f0] ;  /* 0x0000fc0000047ab9 */ /* 0x000fe20000000000 */
[-C--:B------:R-:W-:Y:S01]  /*2830*/  IMAD R3, R126, R45.reuse, RZ ;  /* 0x0000002d7e037224 */ /* 0x080fe200078e02ff */
[----:B------:R-:W-:Y:S01]  /*2840*/  ISETP.NE.AND P2, PT, RZ, UR4, PT ;  /* 0x00000004ff007c0c */ /* 0x000fe2000bf45270 */
[-C--:B------:R-:W-:Y:S02]  /*2850*/  IMAD R43, R127, R45.reuse, RZ ;  /* 0x0000002d7f2b7224 */ /* 0x080fe400078e02ff */
[----:B------:R-:W-:Y:S02]  /*2860*/  IMAD R41, R42, R110, R3 ;  /* 0x0000006e2a297224 */ /* 0x000fe400078e0203 */
        /* <DEDUP_REMOVED lines=24> */
[----:B------:R-:W-:Y:S02]  /*29f0*/  IADD3.X R42, R0, R20, RZ, P2, !PT ;  /* 0x00000014002a7210 */ /* 0x000fe400017fe4ff */
[----:B------:R-:W-:Y:S02]  /*2a00*/  CS2R R122, SRZ ;  /* 0x00000000007a7805 */ /* 0x000fe4000001ff00 */
[----:B------:R-:W-:Y:S01]  /*2a10*/  LEA R40, P2, R41, UR4, 0x1 ;  /* 0x0000000429287c11 */ /* 0x000fe2000f8408ff */
[----:B------:R-:W-:Y:S01]  /*2a20*/  IMAD.X R44, R115, 0x1, R25, P4 ;  /* 0x00000001732c7824 */ /* 0x000fe200020e0619 */
[----:B------:R-:W-:-:S02]  /*2a30*/  ISETP.GE.AND P5, PT, R22, R116, PT ;  /* 0x000000741600720c */ /* 0x000fc40003fa6270 */
[----:B------:R-:W-:Y:S01]  /*2a40*/  LEA.HI.X R41, R41, UR5, R42, 0x1, P2 ;  /* 0x0000000529297c11 */ /* 0x000fe200090f0c2a */
[----:B------:R-:W-:Y:S01]  /*2a50*/  ULDC.64 UR4, c[0x0][0x3e0] ;  /* 0x0000f80000047ab9 */ /* 0x000fe20000000a00 */
[----:B------:R-:W-:Y:S02]  /*2a60*/  ISETP.GE.AND P4, PT, R216, R116, PT ;  /* 0x00000074d800720c */ /* 0x000fe40003f86270 */
[----:B------:R-:W-:-:S04]  /*2a70*/  LEA R42, P2, R43, UR4, 0x1 ;  /* 0x000000042b2a7c11 */ /* 0x000fc8000f8408ff */
[----:B------:R-:W-:Y:S02]  /*2a80*/  LEA.HI.X R43, R43, UR5, R44, 0x1, P2 ;  /* 0x000000052b2b7c11 */ /* 0x000fe400090f0c2c */
[-C--:B------:R-:W-:Y:S01]  /*2a90*/  ISETP.GE.AND P2, PT, R215, R116.reuse, PT ;  /* 0x00000074d700720c */ /* 0x080fe20003f46270 */
[----:B------:R0:W5:Y:S04]  /*2aa0*/  @!P5 LDG.E.64 R120, desc[UR60][R40.64] ;  /* 0x0000003c2878d981 */ /* 0x000168000c1e1b00 */
[----:B------:R0:W5:Y:S01]  /*2ab0*/  @!P5 LDG.E.64 R122, desc[UR60][R42.64] ;  /* 0x0000003c2a7ad981 */ /* 0x000162000c1e1b00 */
[----:B------:R-:W-:Y:S02]  /*2ac0*/  ISETP.GE.AND P5, PT, R217, R116, PT ;  /* 0x00000074d900720c */ /* 0x000fe40003fa6270 */
[----:B------:R-:W-:-:S02]  /*2ad0*/  CS2R R94, SRZ ;  /* 0x00000000005e7805 */ /* 0x000fc4000001ff00 */
[----:B------:R-:W-:Y:S02]  /*2ae0*/  CS2R R86, SRZ ;  /* 0x0000000000567805 */ /* 0x000fe4000001ff00 */
        /* <DEDUP_REMOVED lines=9> */
[----:B------:R0:W5:Y:S02]  /*2b80*/  @!P5 LDG.E.64 R84, desc[UR60][R42.64+0xc0] ;  /* 0x0000c03c2a54d981 */ /* 0x000164000c1e1b00 */
.L_x_2307:
[----:B------:R-:W-:Y:S05]  /*2b90*/  BSYNC B1 ;  /* 0x0000000000017941 */ /* 0x000fea0003800000 */
.L_x_2306:
[----:B0----5:R-:W-:Y:S01]  /*2ba0*/  IMAD.MOV.U32 R40, RZ, RZ, R82 ;  /* 0x000000ffff287224 */ /* 0x021fe200078e0052 */
[----:B------:R-:W-:Y:S01]  /*2bb0*/  MOV R42, R86 ;  /* 0x00000056002a7202 */ /* 0x000fe20000000f00 */
[----:B------:R-:W-:Y:S01]  /*2bc0*/  IMAD.MOV.U32 R41, RZ, RZ, R83 ;  /* 0x000000ffff297224 */ /* 0x000fe200078e0053 */
[----:B------:R-:W-:Y:S01]  /*2bd0*/  ISETP.GE.AND P4, PT, R218, R3, PT ;  /* 0x00000003da00720c */ /* 0x000fe20003f86270 */
[----:B------:R-:W-:Y:S01]  /*2be0*/  BSSY B1, `(.L_x_2308) ;  /* 0x000003c000017945 */ /* 0x000fe20003800000 */
        /* <DEDUP_REMOVED lines=10> */
[----:B------:R-:W-:Y:S02]  /*2c90*/  MOV R42, R120 ;  /* 0x00000078002a7202 */ /* 0x000fe40000000f00 */
[----:B------:R-:W-:Y:S02]  /*2ca0*/  CS2R R76, SRZ ;  /* 0x00000000004c7805 */ /* 0x000fe4000001ff00 */
[----:B------:R-:W-:Y:S02]  /*2cb0*/  CS2R R80, SRZ ;  /* 0x0000000000507805 */ /* 0x000fe4000001ff00 */
[----:B------:R-:W-:Y:S01]  /*2cc0*/  PRMT R163, R41, 0x5410, R40 ;  /* 0x0000541029a37816 */ /* 0x000fe20000000028 */
[----:B------:R-:W-:-:S02]  /*2cd0*/  IMAD.MOV.U32 R41, RZ, RZ, R121 ;  /* 0x000000ffff297224 */ /* 0x000fc400078e0079 */
[----:B------:R-:W-:-:S03]  /*2ce0*/  IMAD.MOV.U32 R40, RZ, RZ, R84 ;  /* 0x000000ffff287224 */ /* 0x000fc600078e0054 */
[----:B------:R-:W-:Y:S01]  /*2cf0*/  PRMT R155, R42, 0x5410, R41 ;  /* 0x000054102a9b7816 */ /* 0x000fe20000000029 */
[----:B------:R-:W-:Y:S01]  /*2d00*/  IMAD.MOV.U32 R41, RZ, RZ, R85 ;  /* 0x000000ffff297224 */ /* 0x000fe200078e0055 */
[----:B------:R-:W-:-:S04]  /*2d10*/  MOV R42, R92 ;  /* 0x0000005c002a7202 */ /* 0x000fc80000000f00 */
[----:B------:R-:W-:Y:S01]  /*2d20*/  PRMT R161, R40, 0x5410, R41 ;  /* 0x0000541028a17816 */ /* 0x000fe20000000029 */
[----:B------:R-:W-:Y:S02]  /*2d30*/  IMAD.MOV.U32 R40, RZ, RZ, R93 ;  /* 0x000000ffff287224 */ /* 0x000fe400078e005d */
[----:B------:R-:W-:-:S03]  /*2d40*/  IMAD.MOV.U32 R41, RZ, RZ, R118 ;  /* 0x000000ffff297224 */ /* 0x000fc600078e0076 */
[----:B------:R-:W-:Y:S01]  /*2d50*/  PRMT R164, R42, 0x5410, R40 ;  /* 0x000054102aa47816 */ /* 0x000fe20000000028 */
[----:B------:R-:W-:Y:S01]  /*2d60*/  IMAD.MOV.U32 R40, RZ, RZ, R119 ;  /* 0x000000ffff287224 */ /* 0x000fe200078e0077 */
[----:B------:R-:W-:-:S04]  /*2d70*/  MOV R42, R122 ;  /* 0x0000007a002a7202 */ /* 0x000fc80000000f00 */
[----:B------:R-:W-:Y:S01]  /*2d80*/  PRMT R165, R41, 0x5410, R40 ;  /* 0x0000541029a57816 */ /* 0x000fe20000000028 */
[----:B------:R-:W-:-:S05]  /*2d90*/  IMAD.MOV.U32 R41, RZ, RZ, R123 ;  /* 0x000000ffff297224 */ /* 0x000fca00078e007b */
        /* <DEDUP_REMOVED lines=32> */
.L_x_2309:
[----:B------:R-:W-:Y:S05]  /*2fa0*/  BSYNC B1 ;  /* 0x0000000000017941 */ /* 0x000fea0003800000 */
.L_x_2308:
        /* <DEDUP_REMOVED lines=42> */
.L_x_2311:
[----:B------:R-:W-:Y:S05]  /*3250*/  BSYNC B1 ;  /* 0x0000000000017941 */ /* 0x000fea0003800000 */
.L_x_2310:
[----:B------:R-:W2:Y:S01]  /*3260*/  LDL R0, [R1+0x60] ;  /* 0x0000600001007983 */ /* 0x000ea20000100800 */
[----:B01----:R-:W-:Y:S01]  /*3270*/  IMAD.MOV.U32 R41, RZ, RZ, R71 ;  /* 0x000000ffff297224 */ /* 0x003fe200078e0047 */
[----:B------:R-:W-:Y:S01]  /*3280*/  PRMT R138, R134, 0x7610, R138 ;  /* 0x00007610868a7816 */ /* 0x000fe2000000008a */
[----:B------:R-:W-:Y:S01]  /*3290*/  IMAD.MOV.U32 R42, RZ, RZ, R74 ;  /* 0x000000ffff2a7224 */ /* 0x000fe200078e004a */
[----:B------:R-:W-:-:S04]  /*32a0*/  MOV R40, R70 ;  /* 0x0000004600287202 */ /* 0x000fc80000000f00 */
[----:B------:R-:W-:Y:S01]  /*32b0*/  PRMT R145, R40, 0x5410, R41 ;  /* 0x0000541028917816 */ /* 0x000fe20000000029 */
[----:B------:R-:W-:Y:S01]  /*32c0*/  IMAD.MOV.U32 R41, RZ, RZ, R79 ;  /* 0x000000ffff297224 */ /* 0x000fe200078e004f */
[----:B------:R-:W-:Y:S01]  /*32d0*/  PRMT R151, R42, 0x7610, R151 ;  /* 0x000076102a977816 */ /* 0x000fe20000000097 */
[----:B------:R-:W-:Y:S01]  /*32e0*/  IMAD.MOV.U32 R42, RZ, RZ, R68 ;  /* 0x000000ffff2a7224 */ /* 0x000fe200078e0044 */
[----:B------:R-:W-:Y:S02]  /*32f0*/  MOV R40, R78 ;  /* 0x0000004e00287202 */ /* 0x000fe40000000f00 */
[----:B------:R-:W-:Y:S01]  /*3300*/  PRMT R158, R41, 0x7610, R158 ;  /* 0x00007610299e7816 */ /* 0x000fe2000000009e */
[----:B------:R-:W-:Y:S01]  /*3310*/  IMAD.MOV.U32 R41, RZ, RZ, R73 ;  /* 0x000000ffff297224 */ /* 0x000fe200078e0049 */
[----:B------:R-:W-:Y:S02]  /*3320*/  PRMT R159, R159, 0x5410, R40 ;  /* 0x000054109f9f7816 */ /* 0x000fe40000000028 */
[----:B------:R-:W-:Y:S01]  /*3330*/  PRMT R139, R42, 0x7610, R139 ;  /* 0x000076102a8b7816 */ /* 0x000fe2000000008b */
[----:B------:R-:W-:Y:S01]  /*3340*/  IMAD.MOV.U32 R42, RZ, RZ, R76 ;  /* 0x000000ffff2a7224 */ /* 0x000fe200078e004c */
[----:B------:R-:W-:-:S04]  /*3350*/  MOV R40, R72 ;  /* 0x0000004800287202 */ /* 0x000fc80000000f00 */
[----:B------:R-:W-:Y:S01]  /*3360*/  PRMT R146, R40, 0x5410, R41 ;  /* 0x0000541028927816 */ /* 0x000fe20000000029 */
[----:B------:R-:W-:Y:S01]  /*3370*/  IMAD.MOV.U32 R41, RZ, RZ, R81 ;  /* 0x000000ffff297224 */ /* 0x000fe200078e0051 */
[----:B------:R-:W-:Y:S01]  /*3380*/  PRMT R152, R42, 0x7610, R152 ;  /* 0x000076102a987816 */ /* 0x000fe20000000098 */
[----:B-----5:R-:W-:Y:S01]  /*3390*/  IMAD.MOV.U32 R42, RZ, RZ, R44 ;  /* 0x000000ffff2a7224 */ /* 0x020fe200078e002c */
        /* <DEDUP_REMOVED lines=9> */
[----:B------:R-:W-:Y:S02]  /*3430*/  MOV R41, R62 ;  /* 0x0000003e00297202 */ /* 0x000fe40000000f00 */
[----:B------:R-:W-:Y:S01]  /*3440*/  PRMT R134, R42, 0x7610, R134 ;  /* 0x000076102a867816 */ /* 0x000fe20000000086 */
[----:B------:R-:W-:Y:S01]  /*3450*/  IMAD.MOV.U32 R42, RZ, RZ, R57 ;  /* 0x000000ffff2a7224 */ /* 0x000fe200078e0039 */
[----:B------:R-:W-:Y:S01]  /*3460*/  PRMT R136, R41, 0x5410, R40 ;  /* 0x0000541029887816 */ /* 0x000fe20000000028 */
[----:B------:R-:W-:Y:S01]  /*3470*/  IMAD.MOV.U32 R41, RZ, RZ, R47 ;  /* 0x000000ffff297224 */ /* 0x000fe200078e002f */
[----:B------:R-:W-:Y:S02]  /*3480*/  MOV R40, R48 ;  /* 0x0000003000287202 */ /* 0x000fe40000000f00 */
[----:B------:R-:W-:Y:S01]  /*3490*/  PRMT R134, R134, 0x5410, R42 ;  /* 0x0000541086867816 */ /* 0x000fe2000000002a */
[----:B------:R-:W-:Y:S01]  /*34a0*/  IMAD.MOV.U32 R42, RZ, RZ, R58 ;  /* 0x000000ffff2a7224 */ /* 0x000fe200078e003a */
[----:B--2---:R-:W-:Y:S01]  /*34b0*/  R2UR UR4, R0 ;  /* 0x00000000000472ca */ /* 0x004fe200000e0000 */
[----:B------:R-:W-:-:S05]  /*34c0*/  IMAD.MOV.U32 R0, RZ, RZ, R67 ;  /* 0x000000ffff007224 */ /* 0x000fca00078e0043 */
[----:B------:R-:W-:Y:S01]  /*34d0*/  PRMT R138, R138, 0x5410, R0 ;  /* 0x000054108a8a7816 */ /* 0x000fe20000000000 */
[----:B------:R-:W-:-:S05]  /*34e0*/  IMAD.MOV.U32 R0, RZ, RZ, R75 ;  /* 0x000000ffff007224 */ /* 0x000fca00078e004b */
[----:B------:R-:W-:Y:S01]  /*34f0*/  PRMT R151, R151, 0x5410, R0 ;  /* 0x0000541097977816 */ /* 0x000fe20000000000 */
[----:B------:R-:W-:Y:S01]  /*3500*/  IMAD.MOV.U32 R0, RZ, RZ, R69 ;  /* 0x000000ffff007224 */ /* 0x000fe200078e0045 */
[----:B------:R-:W-:-:S04]  /*3510*/  UISETP.NE.AND UP0, UPT, UR4, 0x3, UPT ;  /* 0x000000030400788c */ /* 0x000fc8000bf05270 */
[----:B------:R-:W-:Y:S01]  /*3520*/  PRMT R139, R139, 0x5410, R0 ;  /* 0x000054108b8b7816 */ /* 0x000fe20000000000 */
[----:B------:R-:W-:Y:S01]  /*3530*/  IMAD.MOV.U32 R0, RZ, RZ, R77 ;  /* 0x000000ffff007224 */ /* 0x000fe200078e004d */
[----:B------:R-:W-:-:S04]  /*3540*/  PLOP3.LUT P2, PT, PT, PT, UP0, 0x80, 0x0 ;  /* 0x000000000000781c */ /* 0x000fc80003f4f008 */
[----:B------:R-:W-:Y:S01]  /*3550*/  PRMT R152, R152, 0x5410, R0 ;  /* 0x0000541098987816 */ /* 0x000fe20000000000 */
[----:B------:R-:W-:-:S05]  /*3560*/  IMAD.MOV.U32 R0, RZ, RZ, R45 ;  /* 0x000000ffff007224 */ /* 0x000fca00078e002d */
[----:B------:R-:W-:Y:S01]  /*3570*/  PRMT R88, R88, 0x5410, R0 ;  /* 0x0000541058587816 */ /* 0x000fe20000000000 */
[----:B------:R-:W-:-:S05]  /*3580*/  IMAD.MOV.U32 R0, RZ, RZ, R46 ;  /* 0x000000ffff007224 */ /* 0x000fca00078e002e */
[----:B------:R-:W-:Y:S01]  /*3590*/  PRMT R89, R0, 0x7610, R89 ;  /* 0x0000761000597816 */ /* 0x000fe20000000059 */
[----:B------:R-:W-:-:S03]  /*35a0*/  IMAD.MOV.U32 R0, RZ, RZ, R49 ;  /* 0x000000ffff007224 */ /* 0x000fc600078e0031 */
[----:B------:R-:W-:Y:S01]  /*35b0*/  PRMT R89, R89, 0x5410, R41 ;  /* 0x0000541059597816 */ /* 0x000fe20000000029 */
[----:B------:R-:W-:Y:S01]  /*35c0*/  IMAD.MOV.U32 R41, RZ, RZ, R59 ;  /* 0x000000ffff297224 */ /* 0x000fe200078e003b */
[----:B------:R-:W-:Y:S01]  /*35d0*/  PRMT R91, R40, 0x5410, R0 ;  /* 0x00005410285b7816 */ /* 0x000fe20000000000 */
[----:B------:R-:W-:Y:S01]  /*35e0*/  IMAD.MOV.U32 R0, RZ, RZ, R65 ;  /* 0x000000ffff007224 */ /* 0x000fe200078e0041 */
[----:B------:R-:W-:Y:S02]  /*35f0*/  MOV R40, R64 ;  /* 0x0000004000287202 */ /* 0x000fe40000000f00 */
[----:B------:R-:W-:Y:S02]  /*3600*/  PRMT R135, R42, 0x5410, R41 ;  /* 0x000054102a877816 */ /* 0x000fe40000000029 */
[----:B------:R-:W-:Y:S01]  /*3610*/  PRMT R137, R40, 0x5410, R0 ;  /* 0x0000541028897816 */ /* 0x000fe20000000000 */
[----:B------:R-:W-:Y:S06]  /*3620*/  @!P2 BRA `(.L_x_2312) ;  /* 0x000000000004a947 */ /* 0x000fec0003800000 */
[----:B------:R-:W-:Y:S01]  /*3630*/  BPT.TRAP 0x1 ;  /* 0x000000040000795c */ /* 0x000fe20000300000 */
.L_x_2312:
[----:B------:R-:W-:Y:S01]  /*3640*/  IMAD R0, R17, 0x8, R16 ;  /* 0x0000000811007824 */ /* 0x000fe200078e0210 */
[----:B------:R-:W-:Y:S01]  /*3650*/  SHF.L.U32 R115, R221, 0x1f, RZ ;  /* 0x0000001fdd737819 */ /* 0x000fe200000006ff */
[----:B------:R-:W-:Y:S03]  /*3660*/  BSSY B1, `(.L_x_2313) ;  /* 0x0000003000017945 */ /* 0x000fe60003800000 */
[----:B------:R-:W0:Y:S02]  /*3670*/  SYNCS.PHASECHK.TRANS64.TRYWAIT P6, [R0+URZ+0x38890], R115 ;  /* 0x03889073000075a7 */ /* 0x000e2400080c017f */
[----:B0-----:R-:W-:Y:S05]  /*3680*/  @!P6 BRA `(.L_x_2314) ;  /* 0x0000029800b8e947 */ /* 0x001fea0003800000 */
.L_x_2684:
[----:B------:R-:W-:Y:S05]  /*3690*/  BSYNC B1 ;  /* 0x0000000000017941 */ /* 0x000fea0003800000 */
.L_x_2313:
        /* <DEDUP_REMOVED lines=14> */
[--C-:B------:R-:W-:Y:S01]  /*3780*/  HADD2.F32 R122, -RZ, R43.reuse.H1_H1 ;  /* 0x3000002bff7a7230 */ /* 0x100fe20000004100 */
[----:B------:R-:W-:Y:S01]  /*3790*/  SHF.R.U32.HI R123, RZ, 0x10, R123 ;  /* 0x00000010ff7b7819 */ /* 0x000fe2000001167b */
[----:B------:R-:W-:Y:S02]  /*37a0*/  HADD2.F32 R154, -RZ, R43.H0_H0 ;  /* 0x2000002bff9a7230 */ /* 0x000fe40000004100 */
[----:B------:R-:W-:Y:S02]  /*37b0*/  HADD2.F32 R153, -RZ, R121.H0_H0 ;  /* 0x20000079ff997230 */ /* 0x000fe40000004100 */
[----:B------:R-:W-:-:S02]  /*37c0*/  HADD2.F32 R123, -RZ, R123.H0_H0 ;  /* 0x2000007bff7b7230 */ /* 0x000fc40000004100 */
[----:B------:R-:W-:Y:S02]  /*37d0*/  HADD2.F32 R149, -RZ, R149.H0_H0 ;  /* 0x20000095ff957230 */ /* 0x000fe40000004100 */
[----:B------:R-:W-:Y:S01]  /*37e0*/  FMUL.FTZ R41, R150, R153 ;  /* 0x0000009996297220 */ /* 0x000fe20000410000 */
[----:B------:R-:W-:Y:S02]  /*37f0*/  HADD2.F32 R121, -RZ, R120.H0_H0 ;  /* 0x20000078ff797230 */ /* 0x000fe40000004100 */
[----:B------:R-:W-:Y:S01]  /*3800*/  FMUL.FTZ R43, R122, R123 ;  /* 0x0000007b7a2b7220 */ /* 0x000fe20000410000 */
[----:B------:R-:W-:Y:S01]  /*3810*/  FMUL.FTZ R153, R156, R153 ;  /* 0x000000999c997220 */ /* 0x000fe20000410000 */
[----:B------:R-:W-:Y:S01]  /*3820*/  FMUL.FTZ R123, R154, R123 ;  /* 0x0000007b9a7b7220 */ /* 0x000fe20000410000 */
[----:B------:R-:W-:Y:S01]  /*3830*/  FFMA.FTZ R41, R156, R149, -R41 ;  /* 0x000000959c297223 */ /* 0x000fe20000010829 */
[----:B------:R-:W-:Y:S01]  /*3840*/  FFMA.FTZ R43, R154, R121, -R43 ;  /* 0x000000799a2b7223 */ /* 0x000fe2000001082b */
        /* <DEDUP_REMOVED lines=8> */
[-C--:B------:R-:W-:Y:S01]  /*38d0*/  FMUL.FTZ R153, R150, R123.reuse ;  /* 0x0000007b96997220 */ /* 0x080fe20000410000 */
[----:B------:R-:W-:Y:S02]  /*38e0*/  HADD2.F32 R40, -RZ, R42.H1_H1 ;  /* 0x3000002aff287230 */ /* 0x000fe40000004100 */
[----:B------:R-:W-:Y:S01]  /*38f0*/  FMUL.FTZ R157, R154, R123 ;  /* 0x0000007b9a9d7220 */ /* 0x000fe20000410000 */
[----:B------:R-:W-:-:S02]  /*3900*/  HADD2.F32 R149, -RZ, R155.H0_H0 ;  /* 0x2000009bff957230 */ /* 0x000fc40000004100 */
[----:B------:R-:W-:Y:S02]  /*3910*/  HADD2.F32 R42, -RZ, R42.H0_H0 ;  /* 0x2000002aff2a7230 */ /* 0x000fe40000004100 */
[----:B------:R-:W-:Y:S01]  /*3920*/  FMUL.FTZ R123, R40, R121 ;  /* 0x00000079287b7220 */ /* 0x000fe20000410000 */
[----:B------:R-:W-:Y:S02]  /*3930*/  HADD2.F32 R155, -RZ, R155.H1_H1 ;  /* 0x3000009bff9b7230 */ /* 0x000fe40000004100 */
        /* <DEDUP_REMOVED lines=8> */
.L_x_2320:
[----:B------:R-:W-:Y:S05]  /*39c0*/  BSYNC B3 ;  /* 0x0000000000037941 */ /* 0x000fea0003800000 */
.L_x_2319:
[----:B--2---:R1:W-:Y:S02]  /*39d0*/  STG.E.128 desc[UR60][R60.64], R40 ;  /* 0x000000283c007986 */ /* 0x0043e4000c101d3c */
.L_x_2318:
[----:B------:R-:W-:Y:S05]  /*39e0*/  BSYNC B2 ;  /* 0x0000000000027941 */ /* 0x000fea0003800000 */
.L_x_2317:
        /* <DEDUP_REMOVED lines=48> */
.L_x_2324:
[----:B------:R-:W-:Y:S05]  /*3cf0*/  BSYNC B3 ;  /* 0x0000000000037941 */ /* 0x000fea0003800000 */
.L_x_2323:
[----:B--2---:R2:W-:Y:S02]  /*3d00*/  STG.E.128 desc[UR60][R60.64+0x80], R40 ;  /* 0x000080283c007986 */ /* 0x0045e4000c101d3c */
.L_x_2322:
[----:B------:R-:W-:Y:S05]  /*3d10*/  BSYNC B2 ;  /* 0x0000000000027941 */ /* 0x000fea0003800000 */
.L_x_2321:
[----:B------:R-:W-:Y:S01]  /*3d20*/  ISETP.NE.AND P3, PT, R9, RZ, PT ;  /* 0x000000ff0900720c */ /* 0x000fe20003f65270 */
[----:B------:R-:W-:-:S12]  /*3d30*/  BSSY B2, `(.L_x_2325) ;  /* 0x0000030000027945 */ /* 0x000fd80003800000 */
[----:B------:R-:W-:Y:S05]  /*3d40*/  @!P3 BRA `(.L_x_2326) ;  /* 0x0000000000b8b947 */ /* 0x000fea0003800000 */
[----:B-12---:R1:W2:Y:S01]  /*3d50*/  LDS.128 R40, [R4+0x29400] ;  /* 0x0294000004287984 */ /* 0x0062a20000000c00 */
        /* <DEDUP_REMOVED lines=10> */
[----:B------:R-:W-:Y:S02]  /*3e00*/  HADD2.F32 R93, -RZ, R93.H0_H0 ;  /* 0x2000005dff5d7230 */ /* 0x000fe40000004100 */
[--C-:B------:R-:W-:Y:S02]  /*3e10*/  HADD2.F32 R94, -RZ, R43.reuse.H1_H1 ;  /* 0x3000002bff5e7230 */ /* 0x100fe40000004100 */
[----:B------:R-:W-:Y:S01]  /*3e20*/  FMUL.FTZ R120, R95, R92 ;  /* 0x0000005c5f787220 */ /* 0x000fe20000410000 */
[----:B------:R-:W-:-:S02]  /*3e30*/  HADD2.F32 R118, -RZ, R43.H0_H0 ;  /* 0x2000002bff767230 */ /* 0x000fc40000004100 */
[C---:B------:R-:W-:Y:S01]  /*3e40*/  FMUL.FTZ R92, R41.reuse, R92 ;  /* 0x0000005c295c7220 */ /* 0x040fe20000410000 */
[----:B------:R-:W-:Y:S02]  /*3e50*/  HADD2.F32 R86, -RZ, R86.H0_H0 ;  /* 0x20000056ff567230 */ /* 0x000fe40000004100 */
[-C--:B------:R-:W-:Y:S01]  /*3e60*/  FMUL.FTZ R43, R94, R93.reuse ;  /* 0x0000005d5e2b7220 */ /* 0x080fe20000410000 */
[----:B------:R-:W-:Y:S02]  /*3e70*/  HADD2.F32 R87, -RZ, R87.H0_H0 ;  /* 0x20000057ff577230 */ /* 0x000fe40000004100 */
[C---:B------:R-:W-:Y:S01]  /*3e80*/  FMUL.FTZ R93, R118.reuse, R93 ;  /* 0x0000005d765d7220 */ /* 0x040fe20000410000 */
[----:B------:R-:W-:Y:S02]  /*3e90*/  HADD2.F32 R119, -RZ, R42.H0_H0 ;  /* 0x2000002aff777230 */ /* 0x000fe40000004100 */
[-C--:B------:R-:W-:Y:S01]  /*3ea0*/  FFMA.FTZ R120, R41, R86.reuse, -R120 ;  /* 0x0000005629787223 */ /* 0x080fe20000010878 */
[----:B------:R-:W-:Y:S01]  /*3eb0*/  FFMA.FTZ R95, R95, R86, R92 ;  /* 0x000000565f5f7223 */ /* 0x000fe2000001005c */
[-C--:B------:R-:W-:Y:S01]  /*3ec0*/  FFMA.FTZ R43, R118, R87.reuse, -R43 ;  /* 0x00000057762b7223 */ /* 0x080fe2000001082b */
[----:B------:R-:W-:Y:S01]  /*3ed0*/  FFMA.FTZ R94, R94, R87, R93 ;  /* 0x000000575e5e7223 */ /* 0x000fe2000001005d */
[----:B------:R-:W-:-:S02]  /*3ee0*/  HADD2.F32 R86, -RZ, R164.H0_H0 ;  /* 0x200000a4ff567230 */ /* 0x000fc40000004100 */
[----:B------:R-:W-:Y:S02]  /*3ef0*/  HADD2.F32 R164, -RZ, R164.H1_H1 ;  /* 0x300000a4ffa47230 */ /* 0x000fe40000004100 */
[----:B------:R-:W-:Y:S01]  /*3f00*/  HADD2.F32 R87, -RZ, R40.H1_H1 ;  /* 0x30000028ff577230 */ /* 0x000fe20000004100 */
[----:B------:R-:W-:Y:S01]  /*3f10*/  F2FP.F16.F32.PACK_AB R43, R94, R43 ;  /* 0x0000002b5e2b723e */ /* 0x000fe200000000ff */
[----:B------:R-:W-:Y:S02]  /*3f20*/  HADD2.F32 R93, -RZ, R42.H1_H1 ;  /* 0x3000002aff5d7230 */ /* 0x000fe40000004100 */
[----:B------:R-:W-:Y:S02]  /*3f30*/  HADD2.F32 R40, -RZ, R40.H0_H0 ;  /* 0x20000028ff287230 */ /* 0x000fe40000004100 */
[----:B------:R-:W-:Y:S01]  /*3f40*/  FMUL.FTZ R121, R87, R86 ;  /* 0x0000005657797220 */ /* 0x000fe20000410000 */
[--C-:B------:R-:W-:Y:S02]  /*3f50*/  HADD2.F32 R41, -RZ, R162.reuse.H0_H0 ;  /* 0x200000a2ff297230 */ /* 0x100fe40000004100 */
[----:B------:R-:W-:Y:S01]  /*3f60*/  FMUL.FTZ R42, R93, R164 ;  /* 0x000000a45d2a7220 */ /* 0x000fe20000410000 */
[----:B------:R-:W-:-:S02]  /*3f70*/  HADD2.F32 R162, -RZ, R162.H1_H1 ;  /* 0x300000a2ffa27230 */ /* 0x000fc40000004100 */
[C---:B------:R-:W-:Y:S01]  /*3f80*/  FMUL.FTZ R86, R40.reuse, R86 ;  /* 0x0000005628567220 */ /* 0x040fe20000410000 */
[----:B------:R-:W-:Y:S01]  /*3f90*/  FMUL.FTZ R164, R119, R164 ;  /* 0x000000a477a47220 */ /* 0x000fe20000410000 */
[-C--:B------:R-:W-:Y:S02]  /*3fa0*/  FFMA.FTZ R121, R40, R41.reuse, -R121 ;  /* 0x0000002928797223 */ /* 0x080fe40000010879 */
[----:B------:R-:W-:Y:S01]  /*3fb0*/  FFMA.FTZ R86, R87, R41, R86 ;  /* 0x0000002957567223 */ /* 0x000fe20000010056 */
[-C--:B------:R-:W-:Y:S01]  /*3fc0*/  FFMA.FTZ R42, R119, R162.reuse, -R42 ;  /* 0x000000a2772a7223 */ /* 0x080fe2000001082a */
[----:B------:R-:W-:Y:S01]  /*3fd0*/  FFMA.FTZ R93, R93, R162, R164 ;  /* 0x000000a25d5d7223 */ /* 0x000fe200000100a4 */
[----:B------:R-:W-:Y:S02]  /*3fe0*/  F2FP.F16.F32.PACK_AB R41, R95, R120 ;  /* 0x000000785f29723e */ /* 0x000fe400000000ff */
[----:B------:R-:W-:Y:S02]  /*3ff0*/  F2FP.F16.F32.PACK_AB R40, R86, R121 ;  /* 0x000000795628723e */ /* 0x000fe400000000ff */
[----:B------:R-:W-:-:S07]  /*4000*/  F2FP.F16.F32.PACK_AB R42, R93, R42 ;  /* 0x0000002a5d2a723e */ /* 0x000fce00000000ff */
.L_x_2328:
[----:B------:R-:W-:Y:S05]  /*4010*/  BSYNC B3 ;  /* 0x0000000000037941 */ /* 0x000fea0003800000 */
.L_x_2327:
[----:B--2---:R3:W-:Y:S02]  /*4020*/  STG.E.128 desc[UR60][R60.64+0x100], R40 ;  /* 0x000100283c007986 */ /* 0x0047e4000c101d3c */
.L_x_2326:
[----:B------:R-:W-:Y:S05]  /*4030*/  BSYNC B2 ;  /* 0x0000000000027941 */ /* 0x000fea0003800000 */
.L_x_2325:
[----:B------:R-:W-:-:S13]  /*4040*/  ISETP.NE.AND P3, PT, R8, RZ, PT ;  /* 0x000000ff0800720c */ /* 0x000fda0003f65270 */
[----:B------:R-:W-:Y:S05]  /*4050*/  @!P3 BRA `(.L_x_2316) ;  /* 0x0000000000bcb947 */ /* 0x000fea0003800000 */
[----:B-123--:R1:W2:Y:S01]  /*4060*/  LDS.128 R40, [R4+0x2bc00] ;  /* 0x02bc000004287984 */ /* 0x00e2a20000000c00 */
[----:B------:R-:W-:Y:S01]  /*4070*/  ISETP.GE.AND P3, PT, R217, R116, PT ;  /* 0x00000074d900720c */ /* 0x000fe20003f66270 */
[----:B------:R-:W-:-:S12]  /*4080*/  BSSY B2, `(.L_x_2329) ;  /* 0x000002b000027945 */ /* 0x000fd80003800000 */
[----:B-1----:R-:W-:Y:S05]  /*4090*/  @P3 BRA `(.L_x_2330) ;  /* 0x0000000000a43947 */ /* 0x002fea0003800000 */
[----:B------:R-:W-:Y:S01]  /*40a0*/  SHF.R.U64 R86, R82, 0x10, R83 ;  /* 0x0000001052567819 */ /* 0x000fe20000001253 */
[----:B--2---:R-:W-:Y:S01]  /*40b0*/  HADD2.F32 R92, -RZ, R41.H1_H1 ;  /* 0x30000029ff5c7230 */ /* 0x004fe20000004100 */
[----:B------:R-:W-:Y:S02]  /*40c0*/  SHF.R.U64 R87, R84, 0x10, R85 ;  /* 0x0000001054577819 */ /* 0x000fe40000001255 */
[----:B------:R-:W-:Y:S01]  /*40d0*/  SHF.R.U32.HI R82, RZ, 0x10, R83 ;  /* 0x00000010ff527819 */ /* 0x000fe20000011653 */
[----:B------:R-:W-:Y:S01]  /*40e0*/  IMAD.MOV.U32 R83, RZ, RZ, R43 ;  /* 0x000000ffff537224 */ /* 0x000fe200078e002b */
[----:B------:R-:W-:Y:S01]  /*40f0*/  SHF.R.U32.HI R93, RZ, 0x10, R85 ;  /* 0x00000010ff5d7819 */ /* 0x000fe20000011655 */
[----:B------:R-:W-:Y:S02]  /*4100*/  HADD2.F32 R43, -RZ, R86.H0_H0 ;  /* 0x20000056ff2b7230 */ /* 0x000fe40000004100 */
[----:B------:R-:W-:Y:S02]  /*4110*/  HADD2.F32 R87, -RZ, R87.H0_H0 ;  /* 0x20000057ff577230 */ /* 0x000fe40000004100 */
[----:B------:R-:W-:-:S02]  /*4120*/  HADD2.F32 R86, -RZ, R41.H0_H0 ;  /* 0x20000029ff567230 */ /* 0x000fc40000004100 */
[----:B------:R-:W-:Y:S02]  /*4130*/  HADD2.F32 R93, -RZ, R93.H0_H0 ;  /* 0x2000005dff5d7230 */ /* 0x000fe40000004100 */
[-C--:B------:R-:W-:Y:S01]  /*4140*/  FMUL.FTZ R41, R92, R87.reuse ;  /* 0x000000575c297220 */ /* 0x080fe20000410000 */
[--C-:B------:R-:W-:Y:S02]  /*4150*/  HADD2.F32 R84, -RZ, R83.reuse.H1_H1 ;  /* 0x30000053ff547230 */ /* 0x100fe40000004100 */
[C---:B------:R-:W-:Y:S01]  /*4160*/  FMUL.FTZ R87, R86.reuse, R87 ;  /* 0x0000005756577220 */ /* 0x040fe20000410000 */
[----:B------:R-:W-:Y:S02]  /*4170*/  HADD2.F32 R83, -RZ, R83.H0_H0 ;  /* 0x20000053ff537230 */ /* 0x000fe40000004100 */
[----:B------:R-:W-:Y:S01]  /*4180*/  FFMA.FTZ R41, R86, R43, -R41 ;  /* 0x0000002b56297223 */ /* 0x000fe20000010829 */
[----:B------:R-:W-:Y:S02]  /*4190*/  HADD2.F32 R85, -RZ, R82.H0_H0 ;  /* 0x20000052ff557230 */ /* 0x000fe40000004100 */
[----:B------:R-:W-:Y:S01]  /*41a0*/  FMUL.FTZ R94, R84, R93 ;  /* 0x0000005d545e7220 */ /* 0x000fe20000410000 */
[----:B------:R-:W-:Y:S01]  /*41b0*/  FFMA.FTZ R82, R92, R43, R87 ;  /* 0x0000002b5c527223 */ /* 0x000fe20000010057 */
[----:B------:R-:W-:Y:S01]  /*41c0*/  FMUL.FTZ R93, R83, R93 ;  /* 0x0000005d535d7220 */ /* 0x000fe20000410000 */
[----:B------:R-:W-:-:S02]  /*41d0*/  HADD2.F32 R87, -RZ, R161.H0_H0 ;  /* 0x200000a1ff577230 */ /* 0x000fc40000004100 */
[-C--:B------:R-:W-:Y:S01]  /*41e0*/  FFMA.FTZ R43, R83, R85.reuse, -R94 ;  /* 0x00000055532b7223 */ /* 0x080fe2000001085e */
[--C-:B------:R-:W-:Y:S02]  /*41f0*/  HADD2.F32 R83, -RZ, R40.reuse.H1_H1 ;  /* 0x30000028ff537230 */ /* 0x100fe40000004100 */
[----:B------:R-:W-:Y:S01]  /*4200*/  FFMA.FTZ R84, R84, R85, R93 ;  /* 0x0000005554547223 */ /* 0x000fe2000001005d */
[----:B------:R-:W-:Y:S01]  /*4210*/  HADD2.F32 R40, -RZ, R40.H0_H0 ;  /* 0x20000028ff287230 */ /* 0x000fe20000004100 */
[----:B------:R-:W-:Y:S01]  /*4220*/  F2FP.F16.F32.PACK_AB R41, R82, R41 ;  /* 0x000000295229723e */ /* 0x000fe200000000ff */
[--C-:B------:R-:W-:Y:S02]  /*4230*/  HADD2.F32 R85, -RZ, R42.reuse.H1_H1 ;  /* 0x3000002aff557230 */ /* 0x100fe40000004100 */
[-C--:B------:R-:W-:Y:S01]  /*4240*/  FMUL.FTZ R93, R83, R87.reuse ;  /* 0x00000057535d7220 */ /* 0x080fe20000410000 */
[----:B------:R-:W-:Y:S02]  /*4250*/  HADD2.F32 R161, -RZ, R161.H1_H1 ;  /* 0x300000a1ffa17230 */ /* 0x000fe40000004100 */
[----:B------:R-:W-:Y:S01]  /*4260*/  FMUL.FTZ R92, R40, R87 ;  /* 0x00000057285c7220 */ /* 0x000fe20000410000 */
[----:B------:R-:W-:Y:S01]  /*4270*/  HADD2.F32 R42, -RZ, R42.H0_H0 ;  /* 0x2000002aff2a7230 */ /* 0x000fe20000004100 */
[----:B------:R-:W-:Y:S01]  /*4280*/  F2FP.F16.F32.PACK_AB R43, R84, R43 ;  /* 0x0000002b542b723e */ /* 0x000fe200000000ff */
[----:B------:R-:W-:-:S02]  /*4290*/  HADD2.F32 R86, -RZ, R160.H1_H1 ;  /* 0x300000a0ff567230 */ /* 0x000fc40000004100 */
[-C--:B------:R-:W-:Y:S01]  /*42a0*/  FMUL.FTZ R87, R85, R161.reuse ;  /* 0x000000a155577220 */ /* 0x080fe20000410000 */
[----:B------:R-:W-:Y:S02]  /*42b0*/  HADD2.F32 R160, -RZ, R160.H0_H0 ;  /* 0x200000a0ffa07230 */ /* 0x000fe40000004100 */
[----:B------:R-:W-:Y:S01]  /*42c0*/  FMUL.FTZ R94, R42, R161 ;  /* 0x000000a12a5e7220 */ /* 0x000fe20000410000 */
[-C--:B------:R-:W-:Y:S01]  /*42d0*/  FFMA.FTZ R93, R40, R86.reuse, -R93 ;  /* 0x00000056285d7223 */ /* 0x080fe2000001085d */
[----:B------:R-:W-:Y:S01]  /*42e0*/  FFMA.FTZ R92, R83, R86, R92 ;  /* 0x00000056535c7223 */ /* 0x000fe2000001005c */
[-C--:B------:R-:W-:Y:S01]  /*42f0*/  FFMA.FTZ R87, R42, R160.reuse, -R87 ;  /* 0x000000a02a577223 */ /* 0x080fe20000010857 */
[----:B------:R-:W-:-:S03]  /*4300*/  FFMA.FTZ R94, R85, R160, R94 ;  /* 0x000000a0555e7223 */ /* 0x000fc6000001005e */
[----:B------:R-:W-:Y:S02]  /*4310*/  F2FP.F16.F32.PACK_AB R40, R92, R93 ;  /* 0x0000005d5c28723e */ /* 0x000fe400000000ff */
[----:B------:R-:W-:-:S07]  /*4320*/  F2FP.F16.F32.PACK_AB R42, R94, R87 ;  /* 0x000000575e2a723e */ /* 0x000fce00000000ff */
.L_x_2330:
[----:B------:R-:W-:Y:S05]  /*4330*/  BSYNC B2 ;  /* 0x0000000000027941 */ /* 0x000fea0003800000 */
.L_x_2329:
[----:B--2---:R4:W-:Y:S02]  /*4340*/  STG.E.128 desc[UR60][R60.64+0x180], R40 ;  /* 0x000180283c007986 */ /* 0x0049e4000c101d3c */
.L_x_2316:
[----:B------:R-:W-:Y:S05]  /*4350*/  BSYNC B1 ;  /* 0x0000000000017941 */ /* 0x000fea0003800000 */
.L_x_2315:
        /* <DEDUP_REMOVED lines=11> */
[----:B------:R-:W-:Y:S01]  /*4410*/  SHF.R.U32.HI R83, RZ, 0x10, R79 ;  /* 0x00000010ff537819 */ /* 0x000fe2000001164f */
[----:B------:R-:W-:Y:S01]  /*4420*/  IMAD.MOV.U32 R60, RZ, RZ, R40 ;  /* 0x000000ffff3c7224 */ /* 0x000fe200078e0028 */
[--C-:B------:R-:W-:Y:S01]  /*4430*/  SHF.R.U64 R79, R80, 0x10, R81.reuse ;  /* 0x00000010504f7819 */ /* 0x100fe20000001251 */
[--C-:B------:R-:W-:Y:S01]  /*4440*/  HADD2.F32 R43, -RZ, R41.reuse.H1_H1 ;  /* 0x30000029ff2b7230 */ /* 0x100fe20000004100 */
[----:B------:R-:W-:Y:S01]  /*4450*/  SHF.R.U32.HI R82, RZ, 0x10, R81 ;  /* 0x00000010ff527819 */ /* 0x000fe20000011651 */
[----:B------:R-:W-:Y:S02]  /*4460*/  HADD2.F32 R40, -RZ, R41.H0_H0 ;  /* 0x20000029ff287230 */ /* 0x000fe40000004100 */
        /* <DEDUP_REMOVED lines=8> */
[----:B------:R-:W-:Y:S02]  /*44f0*/  HADD2.F32 R80, -RZ, R83.H0_H0 ;  /* 0x20000053ff507230 */ /* 0x000fe40000004100 */
[----:B------:R-:W-:Y:S01]  /*4500*/  FMUL.FTZ R82, R61, R82 ;  /* 0x000000523d527220 */ /* 0x000fe20000410000 */
[-C--:B------:R-:W-:Y:S01]  /*4510*/  FFMA.FTZ R40, R40, R78.reuse, -R81 ;  /* 0x0000004e28287223 */ /* 0x080fe20000010851 */
[----:B------:R-:W-:Y:S01]  /*4520*/  FFMA.FTZ R81, R43, R78, R84 ;  /* 0x0000004e2b517223 */ /* 0x000fe20000010054 */
[-C--:B------:R-:W-:Y:S01]  /*4530*/  FFMA.FTZ R86, R61, R80.reuse, -R86 ;  /* 0x000000503d567223 */ /* 0x080fe20000010856 */
[----:B------:R-:W-:Y:S01]  /*4540*/  FFMA.FTZ R85, R41, R80, R82 ;  /* 0x0000005029557223 */ /* 0x000fe20000010052 */
[----:B------:R-:W-:-:S02]  /*4550*/  HADD2.F32 R61, -RZ, R159.H1_H1 ;  /* 0x3000009fff3d7230 */ /* 0x000fc40000004100 */
[----:B------:R-:W-:Y:S02]  /*4560*/  HADD2.F32 R78, -RZ, R158.H1_H1 ;  /* 0x3000009eff4e7230 */ /* 0x000fe40000004100 */
[----:B------:R-:W-:Y:S02]  /*4570*/  HADD2.F32 R41, -RZ, R60.H1_H1 ;  /* 0x3000003cff297230 */ /* 0x000fe40000004100 */
        /* <DEDUP_REMOVED lines=12> */
[----:B------:R-:W-:Y:S01]  /*4640*/  FFMA.FTZ R78, R43, R158, R78 ;  /* 0x0000009e2b4e7223 */ /* 0x000fe2000001004e */
[----:B------:R-:W-:-:S02]  /*4650*/  F2FP.F16.F32.PACK_AB R41, R81, R40 ;  /* 0x000000285129723e */ /* 0x000fc400000000ff */
[----:B------:R-:W-:Y:S02]  /*4660*/  F2FP.F16.F32.PACK_AB R43, R85, R86 ;  /* 0x00000056552b723e */ /* 0x000fe400000000ff */
[----:B------:R-:W-:Y:S02]  /*4670*/  F2FP.F16.F32.PACK_AB R40, R80, R79 ;  /* 0x0000004f5028723e */ /* 0x000fe400000000ff */
[----:B------:R-:W-:-:S07]  /*4680*/  F2FP.F16.F32.PACK_AB R42, R78, R83 ;  /* 0x000000534e2a723e */ /* 0x000fce00000000ff */
.L_x_2336:
[----:B------:R-:W-:Y:S05]  /*4690*/  BSYNC B3 ;  /* 0x0000000000037941 */ /* 0x000fea0003800000 */
.L_x_2335:
[----:B--2---:R1:W-:Y:S02]  /*46a0*/  STG.E.128 desc[UR60][R54.64], R40 ;  /* 0x0000002836007986 */ /* 0x0043e4000c101d3c */
.L_x_2334:
[----:B------:R-:W-:Y:S05]  /*46b0*/  BSYNC B2 ;  /* 0x0000000000027941 */ /* 0x000fea0003800000 */
.L_x_2333:
        /* <DEDUP_REMOVED lines=48> */
.L_x_2340:
[----:B------:R-:W-:Y:S05]  /*49c0*/  BSYNC B3 ;  /* 0x0000000000037941 */ /* 0x000fea0003800000 */
.L_x_2339:
[----:B--2---:R1:W-:Y:S02]  /*49d0*/  STG.E.128 desc[UR60][R54.64+0x80], R40 ;  /* 0x0000802836007986 */ /* 0x0043e4000c101d3c */
.L_x_2338:
[----:B------:R-:W-:Y:S05]  /*49e0*/  BSYNC B2 ;  /* 0x0000000000027941 */ /* 0x000fea0003800000 */
.L_x_2337:
        /* <DEDUP_REMOVED lines=48> */
.L_x_2344:
[----:B------:R-:W-:Y:S05]  /*4cf0*/  BSYNC B3 ;  /* 0x0000000000037941 */ /* 0x000fea0003800000 */
.L_x_2343:
[----:B--2---:R1:W-:Y:S02]  /*4d00*/  STG.E.128 desc[UR60][R54.64+0x100], R40 ;  /* 0x0001002836007986 */ /* 0x0043e4000c101d3c */
.L_x_2342:
[----:B------:R-:W-:Y:S05]  /*4d10*/  BSYNC B2 ;  /* 0x0000000000027941 */ /* 0x000fea0003800000 */
.L_x_2341:
        /* <DEDUP_REMOVED lines=47> */
.L_x_2346:
[----:B------:R-:W-:Y:S05]  /*5010*/  BSYNC B2 ;  /* 0x0000000000027941 */ /* 0x000fea0003800000 */
.L_x_2345:
[----:B--2---:R1:W-:Y:S02]  /*5020*/  STG.E.128 desc[UR60][R54.64+0x180], R40 ;  /* 0x0001802836007986 */ /* 0x0043e4000c101d3c */
.L_x_2332:
[----:B------:R-:W-:Y:S05]  /*5030*/  BSYNC B1 ;  /* 0x0000000000017941 */ /* 0x000fea0003800000 */
.L_x_2331:
        /* <DEDUP_REMOVED lines=49> */
.L_x_2351:
[----:B------:R-:W-:Y:S05]  /*5350*/  BSYNC B2 ;  /* 0x0000000000027941 */ /* 0x000fea0003800000 */
.L_x_2350:
[----:B--2---:R1:W-:Y:S02]  /*5360*/  STG.E.128 desc[UR60][R52.64], R40 ;  /* 0x0000002834007986 */ /* 0x0043e4000c101d3c */
.L_x_2349:
[----:B------:R-:W-:Y:S05]  /*5370*/  BSYNC B1 ;  /* 0x0000000000017941 */ /* 0x000fea0003800000 */
.L_x_2348:
        /* <DEDUP_REMOVED lines=13> */
[----:B------:R-:W-:Y:S01]  /*5450*/  MOV R54, R42 ;  /* 0x0000002a00367202 */ /* 0x000fe20000000f00 */
[----:B------:R-:W-:Y:S01]  /*5460*/  HADD2.F32 R42, -RZ, R41.H1_H1 ;  /* 0x30000029ff2a7230 */ /* 0x000fe20000004100 */
[----:B------:R-:W-:Y:S01]  /*5470*/  SHF.R.U32.HI R60, RZ, 0x10, R59 ;  /* 0x00000010ff3c7819 */ /* 0x000fe2000001163b */
[----:B------:R-:W-:Y:S02]  /*5480*/  HADD2.F32 R57, -RZ, R57.H0_H0 ;  /* 0x20000039ff397230 */ /* 0x000fe40000004100 */
[----:B------:R-:W-:-:S02]  /*5490*/  HADD2.F32 R41, -RZ, R41.H0_H0 ;  /* 0x20000029ff297230 */ /* 0x000fc40000004100 */
[----:B------:R-:W-:Y:S02]  /*54a0*/  HADD2.F32 R60, -RZ, R60.H0_H0 ;  /* 0x2000003cff3c7230 */ /* 0x000fe40000004100 */
[CC--:B------:R-:W-:Y:S01]  /*54b0*/  FMUL.FTZ R62, R42.reuse, R57.reuse ;  /* 0x000000392a3e7220 */ /* 0x0c0fe20000410000 */
[----:B------:R-:W-:Y:S02]  /*54c0*/  HADD2.F32 R58, -RZ, R61.H0_H0 ;  /* 0x2000003dff3a7230 */ /* 0x000fe40000004100 */
[C---:B------:R-:W-:Y:S01]  /*54d0*/  FMUL.FTZ R57, R41.reuse, R57 ;  /* 0x0000003929397220 */ /* 0x040fe20000410000 */
[----:B------:R-:W-:Y:S01]  /*54e0*/  FFMA.FTZ R62, R41, R56, -R62 ;  /* 0x00000038293e7223 */ /* 0x000fe2000001083e */
[----:B------:R-:W-:Y:S02]  /*54f0*/  FMUL.FTZ R64, R55, R60 ;  /* 0x0000003c37407220 */ /* 0x000fe40000410000 */
[----:B------:R-:W-:Y:S01]  /*5500*/  FFMA.FTZ R59, R42, R56, R57 ;  /* 0x000000382a3b7223 */ /* 0x000fe20000010039 */
        /* <DEDUP_REMOVED lines=23> */
.L_x_2355:
[----:B------:R-:W-:Y:S05]  /*5680*/  BSYNC B2 ;  /* 0x0000000000027941 */ /* 0x000fea0003800000 */
.L_x_2354:
[----:B--2---:R1:W-:Y:S02]  /*5690*/  STG.E.128 desc[UR60][R52.64+0x80], R40 ;  /* 0x0000802834007986 */ /* 0x0043e4000c101d3c */
.L_x_2353:
[----:B------:R-:W-:Y:S05]  /*56a0*/  BSYNC B1 ;  /* 0x0000000000017941 */ /* 0x000fea0003800000 */
.L_x_2352:
        /* <DEDUP_REMOVED lines=10> */
[----:B--2---:R-:W-:Y:S01]  /*5750*/  IMAD.MOV.U32 R48, RZ, RZ, R42 ;  /* 0x000000ffff307224 */ /* 0x004fe200078e002a */
[----:B------:R-:W-:Y:S01]  /*5760*/  SHF.R.U32.HI R56, RZ, 0x10, R49 ;  /* 0x00000010ff387819 */ /* 0x000fe20000011631 */
[----:B------:R-:W-:Y:S02]  /*5770*/  HADD2.F32 R42, -RZ, R41.H1_H1 ;  /* 0x30000029ff2a7230 */ /* 0x000fe40000004100 */
[----:B------:R-:W-:Y:S02]  /*5780*/  HADD2.F32 R51, -RZ, R51.H0_H0 ;  /* 0x20000033ff337230 */ /* 0x000fe40000004100 */
[----:B------:R-:W-:-:S02]  /*5790*/  HADD2.F32 R41, -RZ, R41.H0_H0 ;  /* 0x20000029ff297230 */ /* 0x000fc40000004100 */
[----:B------:R-:W-:Y:S02]  /*57a0*/  HADD2.F32 R50, -RZ, R50.H0_H0 ;  /* 0x20000032ff327230 */ /* 0x000fe40000004100 */
[CC--:B------:R-:W-:Y:S01]  /*57b0*/  FMUL.FTZ R58, R42.reuse, R51.reuse ;  /* 0x000000332a3a7220 */ /* 0x0c0fe20000410000 */
[----:B------:R-:W-:Y:S02]  /*57c0*/  HADD2.F32 R56, -RZ, R56.H0_H0 ;  /* 0x20000038ff387230 */ /* 0x000fe40000004100 */
[C---:B------:R-:W-:Y:S01]  /*57d0*/  FMUL.FTZ R51, R41.reuse, R51 ;  /* 0x0000003329337220 */ /* 0x040fe20000410000 */
[--C-:B------:R-:W-:Y:S02]  /*57e0*/  HADD2.F32 R49, -RZ, R43.reuse.H1_H1 ;  /* 0x3000002bff317230 */ /* 0x100fe40000004100 */
[-C--:B------:R-:W-:Y:S01]  /*57f0*/  FFMA.FTZ R58, R41, R50.reuse, -R58 ;  /* 0x00000032293a7223 */ /* 0x080fe2000001083a */
[----:B------:R-:W-:Y:S02]  /*5800*/  HADD2.F32 R43, -RZ, R43.H0_H0 ;  /* 0x2000002bff2b7230 */ /* 0x000fe40000004100 */
[----:B------:R-:W-:Y:S01]  /*5810*/  FFMA.FTZ R55, R42, R50, R51 ;  /* 0x000000322a377223 */ /* 0x000fe20000010033 */
[----:B------:R-:W-:-:S02]  /*5820*/  HADD2.F32 R54, -RZ, R54.H0_H0 ;  /* 0x20000036ff367230 */ /* 0x000fc40000004100 */
[-C--:B------:R-:W-:Y:S01]  /*5830*/  FMUL.FTZ R60, R49, R56.reuse ;  /* 0x00000038313c7220 */ /* 0x080fe20000410000 */
[--C-:B------:R-:W-:Y:S02]  /*5840*/  HADD2.F32 R50, -RZ, R91.reuse.H0_H0 ;  /* 0x2000005bff327230 */ /* 0x100fe40000004100 */
[C---:B------:R-:W-:Y:S01]  /*5850*/  FMUL.FTZ R56, R43.reuse, R56 ;  /* 0x000000382b387220 */ /* 0x040fe20000410000 */
[----:B------:R-:W-:Y:S02]  /*5860*/  HADD2.F32 R91, -RZ, R91.H1_H1 ;  /* 0x3000005bff5b7230 */ /* 0x000fe40000004100 */
[-C--:B------:R-:W-:Y:S01]  /*5870*/  FFMA.FTZ R60, R43, R54.reuse, -R60 ;  /* 0x000000362b3c7223 */ /* 0x080fe2000001083c */
[----:B------:R-:W-:Y:S02]  /*5880*/  HADD2.F32 R41, -RZ, R40.H1_H1 ;  /* 0x30000028ff297230 */ /* 0x000fe40000004100 */
[----:B------:R-:W-:Y:S01]  /*5890*/  FFMA.FTZ R59, R49, R54, R56 ;  /* 0x00000036313b7223 */ /* 0x000fe20000010038 */
[----:B------:R-:W-:-:S02]  /*58a0*/  HADD2.F32 R42, -RZ, R48.H1_H1 ;  /* 0x30000030ff2a7230 */ /* 0x000fc40000004100 */
[----:B------:R-:W-:Y:S02]  /*58b0*/  HADD2.F32 R40, -RZ, R40.H0_H0 ;  /* 0x20000028ff287230 */ /* 0x000fe40000004100 */
        /* <DEDUP_REMOVED lines=15> */
.L_x_2359:
[----:B------:R-:W-:Y:S05]  /*59b0*/  BSYNC B2 ;  /* 0x0000000000027941 */ /* 0x000fea0003800000 */
.L_x_2358:
[----:B--2---:R1:W-:Y:S02]  /*59c0*/  STG.E.128 desc[UR60][R52.64+0x100], R40 ;  /* 0x0001002834007986 */ /* 0x0043e4000c101d3c */
.L_x_2357:
[----:B------:R-:W-:Y:S05]  /*59d0*/  BSYNC B1 ;  /* 0x0000000000017941 */ /* 0x000fea0003800000 */
.L_x_2356:
        /* <DEDUP_REMOVED lines=47> */
.L_x_2361:
[----:B------:R-:W-:Y:S05]  /*5cd0*/  BSYNC B1 ;  /* 0x0000000000017941 */ /* 0x000fea0003800000 */
.L_x_2360:
[----:B--2---:R1:W-:Y:S01]  /*5ce0*/  STG.E.128 desc[UR60][R52.64+0x180], R40 ;  /* 0x0001802834007986 */ /* 0x0043e2000c101d3c */
[----:B------:R-:W-:Y:S05]  /*5cf0*/  BRA `(.L_x_2347) ;  /* 0x0000003c00f87947 */ /* 0x000fea0003800000 */
.L_x_2305:
        /* <DEDUP_REMOVED lines=31> */
[----:B------:R-:W-:-:S03]  /*5ef0*/  CS2R R40, SRZ ;  /* 0x0000000000287805 */ /* 0x000fc6000001ff00 */
[----:B------:R0:W5:Y:S04]  /*5f00*/  @!P4 LDG.E.128 R48, desc[UR60][R60.64+0x80] ;  /* 0x0000803c3c30c981 */ /* 0x000168000c1e1d00 */
[----:B------:R0:W5:Y:S04]  /*5f10*/  @!P3 LDG.E.128 R44, desc[UR60][R56.64] ;  /* 0x0000003c382cb981 */ /* 0x000168000c1e1d00 */
[----:B------:R0:W5:Y:S04]  /*5f20*/  @!P4 LDG.E.128 R40, desc[UR60][R56.64+0x80] ;  /* 0x0000803c3828c981 */ /* 0x000168000c1e1d00 */
[----:B------:R0:W5:Y:S02]  /*5f30*/  @!P3 LDG.E.128 R52, desc[UR60][R60.64] ;  /* 0x0000003c3c34b981 */ /* 0x000164000c1e1d00 */
.L_x_2363:
[----:B------:R-:W-:Y:S05]  /*5f40*/  BSYNC B1 ;  /* 0x0000000000017941 */ /* 0x000fea0003800000 */
.L_x_2362:
[----:B0----5:R-:W-:Y:S01]  /*5f50*/  IMAD.MOV.U32 R56, RZ, RZ, R42 ;  /* 0x000000ffff387224 */ /* 0x021fe200078e002a */
[----:B------:R-:W-:Y:S01]  /*5f60*/  ISETP.GE.AND P3, PT, R218, R3, PT ;  /* 0x00000003da00720c */ /* 0x000fe20003f66270 */
[----:B------:R-:W-:Y:S01]  /*5f70*/  IMAD.MOV.U32 R57, RZ, RZ, R43 ;  /* 0x000000ffff397224 */ /* 0x000fe200078e002b */
[----:B------:R-:W-:Y:S01]  /*5f80*/  BSSY B1, `(.L_x_2364) ;  /* 0x000003e000017945 */ /* 0x000fe20003800000 */
[----:B------:R-:W-:Y:S01]  /*5f90*/  IMAD.MOV.U32 R60, RZ, RZ, R40 ;  /* 0x000000ffff3c7224 */ /* 0x000fe200078e0028 */
[----:B------:R-:W-:Y:S02]  /*5fa0*/  PRMT R175, R175, 0x5410, R56 ;  /* 0x00005410afaf7816 */ /* 0x000fe40000000038 */
[----:B------:R-:W-:Y:S02]  /*5fb0*/  CS2R R62, SRZ ;  /* 0x00000000003e7805 */ /* 0x000fe4000001ff00 */
[----:B------:R-:W-:Y:S01]  /*5fc0*/  PRMT R177, R177, 0x5410, R57 ;  /* 0x00005410b1b17816 */ /* 0x000fe20000000039 */
[----:B------:R-:W-:Y:S01]  /*5fd0*/  IMAD.MOV.U32 R57, RZ, RZ, R46 ;  /* 0x000000ffff397224 */ /* 0x000fe200078e002e */
[----:B------:R-:W-:-:S02]  /*5fe0*/  MOV R56, R41 ;  /* 0x0000002900387202 */ /* 0x000fc40000000f00 */
[----:B------:R-:W-:Y:S02]  /*5ff0*/  CS2R R66, SRZ ;  /* 0x0000000000427805 */ /* 0x000fe4000001ff00 */
[----:B------:R-:W-:Y:S01]  /*6000*/  PRMT R176, R176, 0x5410, R60 ;  /* 0x00005410b0b07816 */ /* 0x000fe2000000003c */
[----:B------:R-:W-:Y:S01]  /*6010*/  IMAD.MOV.U32 R60, RZ, RZ, R44 ;  /* 0x000000ffff3c7224 */ /* 0x000fe200078e002c */
[----:B------:R-:W-:Y:S01]  /*6020*/  PRMT R178, R56, 0x7610, R178 ;  /* 0x0000761038b27816 */ /* 0x000fe200000000b2 */
[----:B------:R-:W-:Y:S01]  /*6030*/  IMAD.MOV.U32 R56, RZ, RZ, R47 ;  /* 0x000000ffff387224 */ /* 0x000fe200078e002f */
[----:B------:R-:W-:Y:S02]  /*6040*/  PRMT R163, R57, 0x7610, R163 ;  /* 0x0000761039a37816 */ /* 0x000fe400000000a3 */
[----:B------:R-:W-:Y:S02]  /*6050*/  CS2R R64, SRZ ;  /* 0x0000000000407805 */ /* 0x000fe4000001ff00 */
[----:B------:R-:W-:-:S02]  /*6060*/  MOV R57, R45 ;  /* 0x0000002d00397202 */ /* 0x000fc40000000f00 */
[----:B------:R-:W-:Y:S02]  /*6070*/  CS2R R70, SRZ ;  /* 0x0000000000467805 */ /* 0x000fe4000001ff00 */
[----:B------:R-:W-:Y:S01]  /*6080*/  PRMT R161, R56, 0x5410, R60 ;  /* 0x0000541038a17816 */ /* 0x000fe2000000003c */
[----:B------:R-:W-:Y:S01]  /*6090*/  IMAD.MOV.U32 R56, RZ, RZ, R50 ;  /* 0x000000ffff387224 */ /* 0x000fe200078e0032 */
[----:B------:R-:W-:Y:S01]  /*60a0*/  PRMT R159, R57, 0x7610, R159 ;  /* 0x00007610399f7816 */ /* 0x000fe2000000009f */
[----:B------:R-:W-:Y:S01]  /*60b0*/  IMAD.MOV.U32 R57, RZ, RZ, R51 ;  /* 0x000000ffff397224 */ /* 0x000fe200078e0033 */
[----:B------:R-:W-:Y:S01]  /*60c0*/  CS2R R68, SRZ ;  /* 0x0000000000447805 */ /* 0x000fe2000001ff00 */
        /* <DEDUP_REMOVED lines=14> */
[----:B------:R-:W-:Y:S02]  /*61b0*/  PRMT R160, R57, 0x7610, R160 ;  /* 0x0000761039a07816 */ /* 0x000fe400000000a0 */
        /* <DEDUP_REMOVED lines=14> */
[----:B------:R-:W-:Y:S02]  /*62a0*/  LEA R72, P4, R58, UR4, 0x1 ;  /* 0x000000043a487c11 */ /* 0x000fe4000f8808ff */
        /* <DEDUP_REMOVED lines=11> */
.L_x_2365:
[----:B------:R-:W-:Y:S05]  /*6360*/  BSYNC B1 ;  /* 0x0000000000017941 */ /* 0x000fea0003800000 */
.L_x_2364:
        /* <DEDUP_REMOVED lines=14> */
[----:B------:R-:W-:Y:S02]  /*6450*/  ULDC.64 UR6, c[0x0][0x3e0] ;  /* 0x0000f80000067ab9 */ /* 0x000fe40000000a00 */
        /* <DEDUP_REMOVED lines=17> */
.L_x_2367:
[----:B------:R-:W-:Y:S05]  /*6570*/  BSYNC B1 ;  /* 0x0000000000017941 */ /* 0x000fea0003800000 */
.L_x_2366:
[----:B------:R-:W2:Y:S01]  /*6580*/  LDL R0, [R1+0x60] ;  /* 0x0000600001007983 */ /* 0x000ea20000100800 */
[----:B0-----:R-:W-:Y:S01]  /*6590*/  IMAD.MOV.U32 R88, RZ, RZ, R56 ;  /* 0x000000ffff587224 */ /* 0x001fe200078e0038 */
[----:B------:R-:W-:Y:S01]  /*65a0*/  MOV R89, R57 ;  /* 0x0000003900597202 */ /* 0x000fe20000000f00 */
[----:B------:R-:W-:Y:S01]  /*65b0*/  IMAD.MOV.U32 R90, RZ, RZ, R62 ;  /* 0x000000ffff5a7224 */ /* 0x000fe200078e003e */
[----:B------:R-:W-:Y:S02]  /*65c0*/  PRMT R170, R170, 0x5410, R93 ;  /* 0x00005410aaaa7816 */ /* 0x000fe4000000005d */
        /* <DEDUP_REMOVED lines=14> */
[----:B-----5:R-:W-:Y:S01]  /*66b0*/  IMAD.MOV.U32 R90, RZ, RZ, R74 ;  /* 0x000000ffff5a7224 */ /* 0x020fe200078e004a */
        /* <DEDUP_REMOVED lines=11> */
[----:B------:R-:W-:Y:S02]  /*6770*/  IMAD.MOV.U32 R89, RZ, RZ, R83 ;  /* 0x000000ffff597224 */ /* 0x000fe400078e0053 */
[----:B------:R-:W-:Y:S01]  /*6780*/  IMAD.MOV.U32 R88, RZ, RZ, R80 ;  /* 0x000000ffff587224 */ /* 0x000fe200078e0050 */
        /* <DEDUP_REMOVED lines=16> */
[----:B------:R-:W-:Y:S02]  /*6890*/  PRMT R151, R0, 0x7610, R151 ;  /* 0x0000761000977816 */ /* 0x000fe40000000097 */
[----:B------:R-:W-:Y:S02]  /*68a0*/  MOV R0, R81 ;  /* 0x0000005100007202 */ /* 0x000fe40000000f00 */
[----:B------:R-:W-:Y:S01]  /*68b0*/  PRMT R151, R151, 0x5410, R89 ;  /* 0x0000541097977816 */ /* 0x000fe20000000059 */
[----:B------:R-:W-:Y:S01]  /*68c0*/  IMAD.MOV.U32 R89, RZ, RZ, R87 ;  /* 0x000000ffff597224 */ /* 0x000fe200078e0057 */
[----:B------:R-:W-:Y:S01]  /*68d0*/  PRMT R152, R88, 0x5410, R0 ;  /* 0x0000541058987816 */ /* 0x000fe20000000000 */
[----:B------:R-:W-:Y:S01]  /*68e0*/  IMAD.MOV.U32 R88, RZ, RZ, R84 ;  /* 0x000000ffff587224 */ /* 0x000fe200078e0054 */
[----:B------:R-:W-:Y:S02]  /*68f0*/  MOV R0, R85 ;  /* 0x0000005500007202 */ /* 0x000fe40000000f00 */
[----:B------:R-:W-:-:S02]  /*6900*/  PRMT R155, R90, 0x5410, R89 ;  /* 0x000054105a9b7816 */ /* 0x000fc40000000059 */
[----:B------:R-:W-:Y:S01]  /*6910*/  PRMT R156, R88, 0x5410, R0 ;  /* 0x00005410589c7816 */ /* 0x000fe20000000000 */
[----:B------:R-:W-:Y:S06]  /*6920*/  @!P2 BRA `(.L_x_2368) ;  /* 0x000000000004a947 */ /* 0x000fec0003800000 */
[----:B------:R-:W-:Y:S01]  /*6930*/  BPT.TRAP 0x1 ;  /* 0x000000040000795c */ /* 0x000fe20000300000 */
.L_x_2368:
[----:B------:R-:W-:Y:S01]  /*6940*/  IMAD R0, R17, 0x8, R16 ;  /* 0x0000000811007824 */ /* 0x000fe200078e0210 */
[----:B------:R-:W-:Y:S01]  /*6950*/  SHF.L.U32 R115, R221, 0x1f, RZ ;  /* 0x0000001fdd737819 */ /* 0x000fe200000006ff */
[----:B------:R-:W0:Y:S01]  /*6960*/  LDC R145, c[0x0][0x2e4] ;  /* 0x0000b900ff917b82 */ /* 0x000e220000000800 */
[----:B------:R-:W-:Y:S02]  /*6970*/  BSSY B1, `(.L_x_2369) ;  /* 0x0000004000017945 */ /* 0x000fe40003800000 */
[----:B------:R-:W1:Y:S05]  /*6980*/  SYNCS.PHASECHK.TRANS64.TRYWAIT P6, [R0+URZ+0x38890], R115 ;  /* 0x03889073000075a7 */ /* 0x000e6a00080c017f */
[----:B------:R-:W2:Y:S01]  /*6990*/  LDC.64 R120, c[0x0][0x2f0] ;  /* 0x0000bc00ff787b82 */ /* 0x000ea20000000a00 */
[----:B-1----:R-:W-:Y:S05]  /*69a0*/  @!P6 BRA `(.L_x_2370) ;  /* 0x000002680004e947 */ /* 0x002fea0003800000 */
.L_x_2685:
[----:B------:R-:W-:Y:S05]  /*69b0*/  BSYNC B1 ;  /* 0x0000000000017941 */ /* 0x000fea0003800000 */
.L_x_2369:
[----:B------:R-:W-:Y:S01]  /*69c0*/  BSSY B1, `(.L_x_2371) ;  /* 0x00000fc000017945 */ /* 0x000fe20003800000 */
[----:B0-----:R-:W-:Y:S02]  /*69d0*/  IMAD.IADD R146, R145, 0x1, -R117 ;  /* 0x0000000191927824 */ /* 0x001fe400078e0a75 */
[----:B------:R-:W-:Y:S01]  /*69e0*/  IMAD.MOV.U32 R123, RZ, RZ, R92 ;  /* 0x000000ffff7b7224 */ /* 0x000fe200078e005c */
[----:B------:R-:W-:Y:S06]  /*69f0*/  @P5 BRA `(.L_x_2372) ;  /* 0x0000000c00e05947 */ /* 0x000fec0003800000 */
[----:B------:R-:W-:Y:S01]  /*6a00*/  ISETP.NE.AND P5, PT, R26, RZ, PT ;  /* 0x000000ff1a00720c */ /* 0x000fe20003fa5270 */
[-C--:B--2---:R-:W-:Y:S01]  /*6a10*/  IMAD R88, R19, R120.reuse, RZ ;  /* 0x0000007813587224 */ /* 0x084fe200078e02ff */
[----:B------:R-:W-:Y:S01]  /*6a20*/  BSSY B2, `(.L_x_2373) ;  /* 0x000007c000027945 */ /* 0x000fe20003800000 */
[----:B------:R-:W-:-:S04]  /*6a30*/  IMAD.WIDE.U32 R134, R18, R120, R122 ;  /* 0x0000007812867225 */ /* 0x000fc800078e007a */
[----:B------:R-:W-:-:S05]  /*6a40*/  IMAD R89, R18, R121, R88 ;  /* 0x0000007912597224 */ /* 0x000fca00078e0258 */
[----:B------:R-:W-:Y:S01]  /*6a50*/  IADD3 R158, R89, R135, RZ ;  /* 0x00000087599e7210 */ /* 0x000fe20007ffe0ff */
[----:B------:R-:W-:Y:S06]  /*6a60*/  @!P5 BRA `(.L_x_2374) ;  /* 0x0000000400dcd947 */ /* 0x000fec0003800000 */
        /* <DEDUP_REMOVED lines=11> */
[----:B------:R-:W-:Y:S02]  /*6b20*/  @!P5 IADD3 R90, P1, P6, R38, R134, R89 ;  /* 0x00000086265ad210 */ /* 0x000fe40007e3e059 */
[----:B------:R-:W-:Y:S02]  /*6b30*/  LOP3.LUT R89, R89, 0x38, RZ, 0xc0, !PT ;  /* 0x0000003859597812 */ /* 0x000fe400078ec0ff */
[----:B------:R-:W-:Y:S02]  /*6b40*/  @!P5 IADD3.X R91, R37, R158, R91, P1, P6 ;  /* 0x0000009e255bd210 */ /* 0x000fe40000fec45b */
[----:B------:R-:W-:Y:S02]  /*6b50*/  LEA R136, P6, R92, R118, 0x1 ;  /* 0x000000765c887211 */ /* 0x000fe400078c08ff */
[----:B------:R-:W-:-:S02]  /*6b60*/  ISETP.NE.AND P1, PT, R94, RZ, PT ;  /* 0x000000ff5e00720c */ /* 0x000fc40003f25270 */
[----:B------:R-:W-:Y:S02]  /*6b70*/  LEA.HI.X R137, R92, R119, R93, 0x1, P6 ;  /* 0x000000775c897211 */ /* 0x000fe400030f0c5d */
[----:B------:R-:W-:-:S04]  /*6b80*/  @!P5 LEA R138, P6, R90, R118, 0x1 ;  /* 0x000000765a8ad211 */ /* 0x000fc800078c08ff */
[----:B------:R-:W-:Y:S02]  /*6b90*/  @!P5 LEA.HI.X R139, R90, R119, R91, 0x1, P6 ;  /* 0x000000775a8bd211 */ /* 0x000fe400030f0c5b */
[----:B------:R-:W-:Y:S02]  /*6ba0*/  SHF.R.S32.HI R91, RZ, 0x1f, R88 ;  /* 0x0000001fff5b7819 */ /* 0x000fe40000011458 */
[----:B------:R-:W-:Y:S02]  /*6bb0*/  ISETP.GE.AND P6, PT, R213, R116, PT ;  /* 0x00000074d500720c */ /* 0x000fe40003fc6270 */
[----:B------:R-:W-:Y:S02]  /*6bc0*/  LEA.HI R91, R91, R88, RZ, 0x3 ;  /* 0x000000585b5b7211 */ /* 0x000fe400078f18ff */
[----:B------:R-:W-:Y:S02]  /*6bd0*/  LOP3.LUT R88, R89, 0x1c0, R234, 0xf8, !PT ;  /* 0x000001c059587812 */ /* 0x000fe400078ef8ea */
[----:B------:R-:W-:-:S02]  /*6be0*/  SHF.R.S32.HI R91, RZ, 0x3, R91 ;  /* 0x00000003ff5b7819 */ /* 0x000fc4000001145b */
[----:B------:R-:W-:-:S03]  /*6bf0*/  LOP3.LUT R88, R88, R235, RZ, 0x3c, !PT ;  /* 0x000000eb58587212 */ /* 0x000fc600078e3cff */
[----:B------:R-:W-:-:S04]  /*6c00*/  IMAD R91, R91, 0x1400, R236 ;  /* 0x000014005b5b7824 */ /* 0x000fc800078e02ec */
[----:B------:R-:W-:Y:S02]  /*6c10*/  IMAD.IADD R88, R91, 0x1, R88 ;  /* 0x000000015b587824 */ /* 0x000fe400078e0258 */
[C---:B------:R-:W-:Y:S02]  /*6c20*/  IMAD R91, R17.reuse, 0x5000, R143 ;  /* 0x00005000115b7824 */ /* 0x040fe400078e028f */
[----:B------:R-:W-:Y:S02]  /*6c30*/  IMAD R89, R17, 0x5000, R88 ;  /* 0x0000500011597824 */ /* 0x000fe400078e0258 */
[----:B------:R-:W-:-:S03]  /*6c40*/  IMAD R88, R91, 0x2, R16 ;  /* 0x000000025b587824 */ /* 0x000fc600078e0210 */
[----:B------:R-:W-:-:S03]  /*6c50*/  LEA R92, R89, R16, 0x1 ;  /* 0x00000010595c7211 */ /* 0x000fc600078e08ff */
[----:B------:R-:W0:Y:S04]  /*6c60*/  LDS.128 R88, [R88+0x24400] ;  /* 0x0244000058587984 */ /* 0x000e280000000c00 */
[----:B------:R-:W2:Y:S01]  /*6c70*/  LDS.128 R92, [R92+0x24400] ;  /* 0x024400005c5c7984 */ /* 0x000ea20000000c00 */
[----:B------:R-:W-:Y:S05]  /*6c80*/  @P6 BRA `(.L_x_2376) ;  /* 0x0000000400486947 */ /* 0x000fea0003800000 */
[--C-:B------:R-:W-:Y:S01]  /*6c90*/  SHF.R.U64 R44, R44, 0x10, R45.reuse ;  /* 0x000000102c2c7819 */ /* 0x100fe2000000122d */
[----:B0-----:R-:W-:Y:S01]  /*6ca0*/  HADD2.F32 R162, -RZ, R89.H0_H0 ;  /* 0x20000059ffa27230 */ /* 0x001fe20000004100 */
[----:B------:R-:W-:Y:S01]  /*6cb0*/  SHF.R.U32.HI R157, RZ, 0x10, R45 ;  /* 0x00000010ff9d7819 */ /* 0x000fe2000001162d */
[----:B------:R-:W-:Y:S01]  /*6cc0*/  HADD2.F32 R159, -RZ, R159.H0_H0 ;  /* 0x2000009fff9f7230 */ /* 0x000fe20000004100 */
[--C-:B------:R-:W-:Y:S01]  /*6cd0*/  SHF.R.U64 R45, R52, 0x10, R53.reuse ;  /* 0x00000010342d7819 */ /* 0x100fe20000001235 */
[----:B------:R-:W-:Y:S01]  /*6ce0*/  HADD2.F32 R89, -RZ, R89.H1_H1 ;  /* 0x30000059ff597230 */ /* 0x000fe20000004100 */
[----:B------:R-:W-:Y:S01]  /*6cf0*/  SHF.R.U32.HI R52, RZ, 0x10, R53 ;  /* 0x00000010ff347819 */ /* 0x000fe20000011635 */
[----:B------:R-:W-:Y:S01]  /*6d00*/  HADD2.F32 R164, -RZ, R157.H0_H0 ;  /* 0x2000009dffa47230 */ /* 0x000fe20000004100 */
[--C-:B------:R-:W-:Y:S01]  /*6d10*/  SHF.R.U64 R53, R54, 0x10, R55.reuse ;  /* 0x0000001036357819 */ /* 0x100fe20000001237 */
[----:B------:R-:W-:Y:S01]  /*6d20*/  HADD2.F32 R45, -RZ, R45.H0_H0 ;  /* 0x2000002dff2d7230 */ /* 0x000fe20000004100 */
[----:B------:R-:W-:Y:S01]  /*6d30*/  SHF.R.U32.HI R54, RZ, 0x10, R55 ;  /* 0x00000010ff367819 */ /* 0x000fe20000011637 */
[----:B------:R-:W-:Y:S01]  /*6d40*/  HADD2.F32 R55, -RZ, R160.H0_H0 ;  /* 0x200000a0ff377230 */ /* 0x000fe20000004100 */
[--C-:B------:R-:W-:Y:S01]  /*6d50*/  SHF.R.U64 R46, R46, 0x10, R47.reuse ;  /* 0x000000102e2e7819 */ /* 0x100fe2000000122f */
[--C-:B--2---:R-:W-:Y:S01]  /*6d60*/  HADD2.F32 R160, -RZ, R93.reuse.H0_H0 ;  /* 0x2000005dffa07230 */ /* 0x104fe20000004100 */
[----:B------:R-:W-:Y:S01]  /*6d70*/  SHF.R.U32.HI R47, RZ, 0x10, R47 ;  /* 0x00000010ff2f7819 */ /* 0x000fe2000001162f */
[----:B------:R-:W-:-:S02]  /*6d80*/  HADD2.F32 R93, -RZ, R93.H1_H1 ;  /* 0x3000005dff5d7230 */ /* 0x000fc40000004100 */
[----:B------:R-:W-:Y:S02]  /*6d90*/  HADD2.F32 R52, -RZ, R52.H0_H0 ;  /* 0x20000034ff347230 */ /* 0x000fe40000004100 */
[-C--:B------:R-:W-:Y:S01]  /*6da0*/  FMUL.FTZ R157, R160, R55.reuse ;  /* 0x00000037a09d7220 */ /* 0x080fe20000410000 */
[----:B------:R-:W-:Y:S01]  /*6db0*/  FMUL.FTZ R55, R162, R55 ;  /* 0x00000037a2377220 */ /* 0x000fe20000410000 */
[----:B------:R-:W-:Y:S02]  /*6dc0*/  HADD2.F32 R54, -RZ, R54.H0_H0 ;  /* 0x20000036ff367230 */ /* 0x000fe40000004100 */
[-C--:B------:R-:W-:Y:S01]  /*6dd0*/  FMUL.FTZ R166, R93, R52.reuse ;  /* 0x000000345da67220 */ /* 0x080fe20000410000 */
[C---:B------:R-:W-:Y:S01]  /*6de0*/  FMUL.FTZ R52, R89.reuse, R52 ;  /* 0x0000003459347220 */ /* 0x040fe20000410000 */
[-C--:B------:R-:W-:Y:S01]  /*6df0*/  FFMA.FTZ R55, R160, R159.reuse, R55 ;  /* 0x0000009fa0377223 */ /* 0x080fe20000010037 */
[----:B------:R-:W-:Y:S01]  /*6e00*/  FFMA.FTZ R157, R162, R159, -R157 ;  /* 0x0000009fa29d7223 */ /* 0x000fe2000001089d */
[----:B------:R-:W-:Y:S01]  /*6e10*/  FFMA.FTZ R166, R89, R164, -R166 ;  /* 0x000000a459a67223 */ /* 0x000fe200000108a6 */
[----:B------:R-:W-:-:S02]  /*6e20*/  HADD2.F32 R89, -RZ, R168.H0_H0 ;  /* 0x200000a8ff597230 */ /* 0x000fc40000004100 */
[----:B------:R-:W-:Y:S01]  /*6e30*/  FFMA.FTZ R52, R93, R164, R52 ;  /* 0x000000a45d347223 */ /* 0x000fe20000010034 */
[--C-:B------:R-:W-:Y:S02]  /*6e40*/  HADD2.F32 R160, -RZ, R95.reuse.H0_H0 ;  /* 0x2000005fffa07230 */ /* 0x100fe40000004100 */
[----:B------:R-:W-:Y:S01]  /*6e50*/  HADD2.F32 R95, -RZ, R95.H1_H1 ;  /* 0x3000005fff5f7230 */ /* 0x000fe20000004100 */
[----:B------:R-:W-:Y:S01]  /*6e60*/  F2FP.F16.F32.PACK_AB R157, R166, R157 ;  /* 0x0000009da69d723e */ /* 0x000fe200000000ff */
[----:B------:R-:W-:Y:S02]  /*6e70*/  HADD2.F32 R162, -RZ, R91.H0_H0 ;  /* 0x2000005bffa27230 */ /* 0x000fe40000004100 */
[----:B------:R-:W-:Y:S02]  /*6e80*/  HADD2.F32 R164, -RZ, R47.H0_H0 ;  /* 0x2000002fffa47230 */ /* 0x000fe40000004100 */
[----:B------:R-:W-:Y:S01]  /*6e90*/  FMUL.FTZ R47, R160, R89 ;  /* 0x00000059a02f7220 */ /* 0x000fe20000410000 */
[----:B------:R-:W-:-:S02]  /*6ea0*/  HADD2.F32 R93, -RZ, R161.H0_H0 ;  /* 0x200000a1ff5d7230 */ /* 0x000fc40000004100 */
        /* <DEDUP_REMOVED lines=8> */
[----:B------:R-:W-:-:S02]  /*6f30*/  HADD2.F32 R91, -RZ, R179.H0_H0 ;  /* 0x200000b3ff5b7230 */ /* 0x000fc40000004100 */
[----:B------:R-:W-:Y:S02]  /*6f40*/  HADD2.F32 R162, -RZ, R92.H0_H0 ;  /* 0x2000005cffa27230 */ /* 0x000fe40000004100 */
[----:B------:R-:W-:Y:S01]  /*6f50*/  FFMA.FTZ R54, R95, R164, R54 ;  /* 0x000000a45f367223 */ /* 0x000fe20000010036 */
[----:B------:R-:W-:Y:S02]  /*6f60*/  HADD2.F32 R160, -RZ, R88.H0_H0 ;  /* 0x20000058ffa07230 */ /* 0x000fe40000004100 */
[----:B------:R-:W-:Y:S02]  /*6f70*/  HADD2.F32 R92, -RZ, R92.H1_H1 ;  /* 0x3000005cff5c7230 */ /* 0x000fe40000004100 */
[-C--:B------:R-:W-:Y:S01]  /*6f80*/  FMUL.FTZ R95, R162, R91.reuse ;  /* 0x0000005ba25f7220 */ /* 0x080fe20000410000 */
[----:B------:R-:W-:Y:S02]  /*6f90*/  HADD2.F32 R93, -RZ, R161.H1_H1 ;  /* 0x300000a1ff5d7230 */ /* 0x000fe40000004100 */
[----:B------:R-:W-:Y:S01]  /*6fa0*/  FMUL.FTZ R161, R160, R91 ;  /* 0x0000005ba0a17220 */ /* 0x000fe20000410000 */
[----:B------:R-:W-:-:S02]  /*6fb0*/  HADD2.F32 R88, -RZ, R88.H1_H1 ;  /* 0x30000058ff587230 */ /* 0x000fc40000004100 */
[----:B------:R-:W-:Y:S01]  /*6fc0*/  FMUL.FTZ R91, R92, R45 ;  /* 0x0000002d5c5b7220 */ /* 0x000fe20000410000 */
[----:B------:R-:W-:Y:S02]  /*6fd0*/  HADD2.F32 R44, -RZ, R163.H1_H1 ;  /* 0x300000a3ff2c7230 */ /* 0x000fe40000004100 */
[-C--:B------:R-:W-:Y:S01]  /*6fe0*/  FFMA.FTZ R95, R160, R93.reuse, -R95 ;  /* 0x0000005da05f7223 */ /* 0x080fe2000001085f */
[----:B------:R-:W-:Y:S01]  /*6ff0*/  FFMA.FTZ R161, R162, R93, R161 ;  /* 0x0000005da2a17223 */ /* 0x000fe200000100a1 */
[C---:B------:R-:W-:Y:S01]  /*7000*/  FMUL.FTZ R45, R88.reuse, R45 ;  /* 0x0000002d582d7220 */ /* 0x040fe20000410000 */
[----:B------:R-:W-:Y:S01]  /*7010*/  FFMA.FTZ R88, R88, R159, -R91 ;  /* 0x0000009f58587223 */ /* 0x000fe2000001085b */
[----:B------:R-:W-:Y:S01]  /*7020*/  HADD2.F32 R93, -RZ, R94.H0_H0 ;  /* 0x2000005eff5d7230 */ /* 0x000fe20000004100 */
[----:B------:R-:W-:Y:S01]  /*7030*/  F2FP.F16.F32.PACK_AB R54, R54, R89 ;  /* 0x000000593636723e */ /* 0x000fe200000000ff */
[----:B------:R-:W-:Y:S02]  /*7040*/  HADD2.F32 R53, -RZ, R53.H0_H0 ;  /* 0x20000035ff357230 */ /* 0x000fe40000004100 */
[----:B------:R-:W-:Y:S01]  /*7050*/  FFMA.FTZ R92, R92, R159, R45 ;  /* 0x0000009f5c5c7223 */ /* 0x000fe2000001002d */
[----:B------:R-:W-:Y:S01]  /*7060*/  HADD2.F32 R91, -RZ, R90.H0_H0 ;  /* 0x2000005aff5b7230 */ /* 0x000fe20000004100 */
[----:B------:R-:W-:Y:S01]  /*7070*/  F2FP.F16.F32.PACK_AB R88, R88, R95 ;  /* 0x0000005f5858723e */ /* 0x000fe200000000ff */
[----:B------:R-:W-:-:S02]  /*7080*/  HADD2.F32 R94, -RZ, R94.H1_H1 ;  /* 0x3000005eff5e7230 */ /* 0x000fc40000004100 */
[----:B------:R-:W-:Y:S01]  /*7090*/  HADD2.F32 R90, -RZ, R90.H1_H1 ;  /* 0x3000005aff5a7230 */ /* 0x000fe20000004100 */
[----:B------:R-:W-:Y:S01]  /*70a0*/  F2FP.F16.F32.PACK_AB R92, R92, R161 ;  /* 0x000000a15c5c723e */ /* 0x000fe200000000ff */
[----:B------:R-:W-:Y:S02]  /*70b0*/  HADD2.F32 R45, -RZ, R163.H0_H0 ;  /* 0x200000a3ff2d7230 */ /* 0x000fe40000004100 */
        /* <DEDUP_REMOVED lines=14> */
[----:B------:R-:W-:-:S07]  /*71a0*/  F2FP.F16.F32.PACK_AB R94, R53, R44 ;  /* 0x0000002c355e723e */ /* 0x000fce00000000ff */
.L_x_2376:
[----:B------:R-:W-:Y:S05]  /*71b0*/  BSYNC B3 ;  /* 0x0000000000037941 */ /* 0x000fea0003800000 */
.L_x_2375:
[----:B0-----:R0:W-:Y:S04]  /*71c0*/  STG.E.128 desc[UR60][R136.64], R88 ;  /* 0x0000005888007986 */ /* 0x0011e8000c101d3c */
[----:B--2---:R0:W-:Y:S02]  /*71d0*/  @!P5 STG.E.128 desc[UR60][R138.64], R92 ;  /* 0x0000005c8a00d986 */ /* 0x0041e4000c101d3c */
.L_x_2374:
[----:B------:R-:W-:Y:S05]  /*71e0*/  BSYNC B2 ;  /* 0x0000000000027941 */ /* 0x000fea0003800000 */
.L_x_2373:
        /* <DEDUP_REMOVED lines=16> */
[----:B0-----:R-:W-:Y:S02]  /*72f0*/  LEA R88, P6, R47, R118, 0x1 ;  /* 0x000000762f587211 */ /* 0x001fe400078c08ff */
[----:B------:R-:W-:-:S02]  /*7300*/  ISETP.NE.AND P0, PT, R52, RZ, PT ;  /* 0x000000ff3400720c */ /* 0x000fc40003f05270 */
[----:B------:R-:W-:Y:S02]  /*7310*/  LEA.HI.X R89, R47, R119, R46, 0x1, P6 ;  /* 0x000000772f597211 */ /* 0x000fe400030f0c2e */
[----:B------:R-:W-:Y:S02]  /*7320*/  SHF.R.S32.HI R47, RZ, 0x1f, R44 ;  /* 0x0000001fff2f7819 */ /* 0x000fe4000001142c */
[----:B------:R-:W-:Y:S02]  /*7330*/  @!P5 LEA R90, P6, R134, R118, 0x1 ;  /* 0x00000076865ad211 */ /* 0x000fe400078c08ff */
[----:B------:R-:W-:Y:S02]  /*7340*/  LEA.HI R47, R47, R44, RZ, 0x3 ;  /* 0x0000002c2f2f7211 */ /* 0x000fe400078f18ff */
[----:B------:R-:W-:Y:S02]  /*7350*/  LOP3.LUT R44, R45, 0x1c0, R234, 0xf8, !PT ;  /* 0x000001c02d2c7812 */ /* 0x000fe400078ef8ea */
[----:B------:R-:W-:-:S02]  /*7360*/  SHF.R.S32.HI R47, RZ, 0x3, R47 ;  /* 0x00000003ff2f7819 */ /* 0x000fc4000001142f */
[----:B------:R-:W-:Y:S02]  /*7370*/  LOP3.LUT R44, R44, R235, RZ, 0x3c, !PT ;  /* 0x000000eb2c2c7212 */ /* 0x000fe400078e3cff */
[----:B------:R-:W-:Y:S01]  /*7380*/  @!P5 LEA.HI.X R91, R134, R119, R158, 0x1, P6 ;  /* 0x00000077865bd211 */ /* 0x000fe200030f0c9e */
[----:B------:R-:W-:Y:S01]  /*7390*/  IMAD R47, R47, 0x1400, R236 ;  /* 0x000014002f2f7824 */ /* 0x000fe200078e02ec */
[----:B------:R-:W-:-:S04]  /*73a0*/  ISETP.GE.AND P6, PT, R212, R116, PT ;  /* 0x00000074d400720c */ /* 0x000fc80003fc6270 */
        /* <DEDUP_REMOVED lines=9> */
[--C-:B--2---:R-:W-:Y:S01]  /*7440*/  HADD2.F32 R94, -RZ, R53.reuse.H0_H0 ;  /* 0x20000035ff5e7230 */ /* 0x104fe20000004100 */
[----:B------:R-:W-:Y:S01]  /*7450*/  SHF.R.U32.HI R92, RZ, 0x10, R41 ;  /* 0x00000010ff5c7819 */ /* 0x000fe20000011629 */
[----:B------:R-:W-:Y:S01]  /*7460*/  HADD2.F32 R53, -RZ, R53.H1_H1 ;  /* 0x30000035ff357230 */ /* 0x000fe20000004100 */
[--C-:B------:R-:W-:Y:S01]  /*7470*/  SHF.R.U64 R41, R48, 0x10, R49.reuse ;  /* 0x0000001030297819 */ /* 0x100fe20000001231 */
[--C-:B0-----:R-:W-:Y:S01]  /*7480*/  HADD2.F32 R134, -RZ, R45.reuse.H0_H0 ;  /* 0x2000002dff867230 */ /* 0x101fe20000004100 */
[----:B------:R-:W-:Y:S01]  /*7490*/  SHF.R.U32.HI R48, RZ, 0x10, R49 ;  /* 0x00000010ff307819 */ /* 0x000fe20000011631 */
[----:B------:R-:W-:Y:S01]  /*74a0*/  HADD2.F32 R45, -RZ, R45.H1_H1 ;  /* 0x3000002dff2d7230 */ /* 0x000fe20000004100 */
[--C-:B------:R-:W-:Y:S01]  /*74b0*/  SHF.R.U64 R49, R50, 0x10, R51.reuse ;  /* 0x0000001032317819 */ /* 0x100fe20000001233 */
[----:B------:R-:W-:Y:S01]  /*74c0*/  HADD2.F32 R92, -RZ, R92.H0_H0 ;  /* 0x2000005cff5c7230 */ /* 0x000fe20000004100 */
[----:B------:R-:W-:Y:S01]  /*74d0*/  SHF.R.U32.HI R50, RZ, 0x10, R51 ;  /* 0x00000010ff327819 */ /* 0x000fe20000011633 */
[----:B------:R-:W-:Y:S01]  /*74e0*/  HADD2.F32 R48, -RZ, R48.H0_H0 ;  /* 0x20000030ff307230 */ /* 0x000fe20000004100 */
[--C-:B------:R-:W-:Y:S01]  /*74f0*/  SHF.R.U64 R42, R42, 0x10, R43.reuse ;  /* 0x000000102a2a7819 */ /* 0x100fe2000000122b */
[--C-:B------:R-:W-:Y:S01]  /*7500*/  HADD2.F32 R51, -RZ, R178.reuse.H1_H1 ;  /* 0x300000b2ff337230 */ /* 0x100fe20000004100 */
[----:B------:R-:W-:Y:S01]  /*7510*/  SHF.R.U32.HI R43, RZ, 0x10, R43 ;  /* 0x00000010ff2b7819 */ /* 0x000fe2000001162b */
[----:B------:R-:W-:-:S02]  /*7520*/  HADD2.F32 R93, -RZ, R178.H0_H0 ;  /* 0x200000b2ff5d7230 */ /* 0x000fc40000004100 */
[-C--:B------:R-:W-:Y:S01]  /*7530*/  FMUL.FTZ R136, R53, R48.reuse ;  /* 0x0000003035887220 */ /* 0x080fe20000410000 */
[C---:B------:R-:W-:Y:S01]  /*7540*/  FMUL.FTZ R48, R45.reuse, R48 ;  /* 0x000000302d307220 */ /* 0x040fe20000410000 */
[-C--:B------:R-:W-:Y:S01]  /*7550*/  FMUL.FTZ R95, R94, R51.reuse ;  /* 0x000000335e5f7220 */ /* 0x080fe20000410000 */
[----:B------:R-:W-:Y:S01]  /*7560*/  FMUL.FTZ R51, R134, R51 ;  /* 0x0000003386337220 */ /* 0x000fe20000410000 */
[-C--:B------:R-:W-:Y:S01]  /*7570*/  FFMA.FTZ R136, R45, R92.reuse, -R136 ;  /* 0x0000005c2d887223 */ /* 0x080fe20000010888 */
[----:B------:R-:W-:Y:S01]  /*7580*/  FFMA.FTZ R48, R53, R92, R48 ;  /* 0x0000005c35307223 */ /* 0x000fe20000010030 */
[----:B------:R-:W-:Y:S02]  /*7590*/  HADD2.F32 R45, -RZ, R177.H0_H0 ;  /* 0x200000b1ff2d7230 */ /* 0x000fe40000004100 */
[-C--:B------:R-:W-:Y:S01]  /*75a0*/  FFMA.FTZ R51, R94, R93.reuse, R51 ;  /* 0x0000005d5e337223 */ /* 0x080fe20000010033 */
[--C-:B------:R-:W-:Y:S02]  /*75b0*/  HADD2.F32 R92, -RZ, R55.reuse.H0_H0 ;  /* 0x20000037ff5c7230 */ /* 0x100fe40000004100 */
[----:B------:R-:W-:Y:S01]  /*75c0*/  FFMA.FTZ R95, R134, R93, -R95 ;  /* 0x0000005d865f7223 */ /* 0x000fe2000001085f */
[----:B------:R-:W-:-:S02]  /*75d0*/  HADD2.F32 R55, -RZ, R55.H1_H1 ;  /* 0x30000037ff377230 */ /* 0x000fc40000004100 */
[----:B------:R-:W-:Y:S02]  /*75e0*/  HADD2.F32 R94, -RZ, R47.H0_H0 ;  /* 0x2000002fff5e7230 */ /* 0x000fe40000004100 */
[----:B------:R-:W-:Y:S01]  /*75f0*/  HADD2.F32 R50, -RZ, R50.H0_H0 ;  /* 0x20000032ff327230 */ /* 0x000fe20000004100 */
[----:B------:R-:W-:Y:S01]  /*7600*/  F2FP.F16.F32.PACK_AB R95, R136, R95 ;  /* 0x0000005f885f723e */ /* 0x000fe200000000ff */
[----:B------:R-:W-:Y:S02]  /*7610*/  HADD2.F32 R134, -RZ, R43.H0_H0 ;  /* 0x2000002bff867230 */ /* 0x000fe40000004100 */
[-C--:B------:R-:W-:Y:S01]  /*7620*/  FMUL.FTZ R43, R92, R45.reuse ;  /* 0x0000002d5c2b7220 */ /* 0x080fe20000410000 */
[----:B------:R-:W-:Y:S02]  /*7630*/  HADD2.F32 R53, -RZ, R177.H1_H1 ;  /* 0x300000b1ff357230 */ /* 0x000fe40000004100 */
[----:B------:R-:W-:Y:S01]  /*7640*/  FMUL.FTZ R45, R94, R45 ;  /* 0x0000002d5e2d7220 */ /* 0x000fe20000410000 */
[----:B------:R-:W-:-:S02]  /*7650*/  HADD2.F32 R47, -RZ, R47.H1_H1 ;  /* 0x3000002fff2f7230 */ /* 0x000fc40000004100 */
[-C--:B------:R-:W-:Y:S01]  /*7660*/  FMUL.FTZ R138, R55, R50.reuse ;  /* 0x00000032378a7220 */ /* 0x080fe20000410000 */
[----:B------:R-:W-:Y:S02]  /*7670*/  HADD2.F32 R41, -RZ, R41.H0_H0 ;  /* 0x20000029ff297230 */ /* 0x000fe40000004100 */
[-C--:B------:R-:W-:Y:S01]  /*7680*/  FFMA.FTZ R43, R94, R53.reuse, -R43 ;  /* 0x000000355e2b7223 */ /* 0x080fe2000001082b */
[----:B------:R-:W-:Y:S01]  /*7690*/  FFMA.FTZ R45, R92, R53, R45 ;  /* 0x000000355c2d7223 */ /* 0x000fe2000001002d */
[C---:B------:R-:W-:Y:S01]  /*76a0*/  FMUL.FTZ R50, R47.reuse, R50 ;  /* 0x000000322f327220 */ /* 0x040fe20000410000 */
[-C--:B------:R-:W-:Y:S01]  /*76b0*/  FFMA.FTZ R138, R47, R134.reuse, -R138 ;  /* 0x000000862f8a7223 */ /* 0x080fe2000001088a */
[----:B------:R-:W-:Y:S02]  /*76c0*/  HADD2.F32 R47, -RZ, R176.H0_H0 ;  /* 0x200000b0ff2f7230 */ /* 0x000fe40000004100 */
[----:B------:R-:W-:Y:S02]  /*76d0*/  HADD2.F32 R94, -RZ, R52.H0_H0 ;  /* 0x20000034ff5e7230 */ /* 0x000fe40000004100 */
[----:B------:R-:W-:Y:S01]  /*76e0*/  FFMA.FTZ R50, R55, R134, R50 ;  /* 0x0000008637327223 */ /* 0x000fe20000010032 */
[----:B------:R-:W-:-:S02]  /*76f0*/  HADD2.F32 R92, -RZ, R44.H0_H0 ;  /* 0x2000002cff5c7230 */ /* 0x000fc40000004100 */
[----:B------:R-:W-:Y:S02]  /*7700*/  HADD2.F32 R52, -RZ, R52.H1_H1 ;  /* 0x30000034ff347230 */ /* 0x000fe40000004100 */
[-C--:B------:R-:W-:Y:S01]  /*7710*/  FMUL.FTZ R55, R94, R47.reuse ;  /* 0x0000002f5e377220 */ /* 0x080fe20000410000 */
[----:B------:R-:W-:Y:S02]  /*7720*/  HADD2.F32 R53, -RZ, R176.H1_H1 ;  /* 0x300000b0ff357230 */ /* 0x000fe40000004100 */
[----:B------:R-:W-:Y:S01]  /*7730*/  FMUL.FTZ R135, R92, R47 ;  /* 0x0000002f5c877220 */ /* 0x000fe20000410000 */
[----:B------:R-:W-:Y:S02]  /*7740*/  HADD2.F32 R44, -RZ, R44.H1_H1 ;  /* 0x3000002cff2c7230 */ /* 0x000fe40000004100 */
[----:B------:R-:W-:Y:S01]  /*7750*/  FMUL.FTZ R47, R52, R41 ;  /* 0x00000029342f7220 */ /* 0x000fe20000410000 */
[----:B------:R-:W-:Y:S02]  /*7760*/  HADD2.F32 R93, -RZ, R40.H0_H0 ;  /* 0x20000028ff5d7230 */ /* 0x000fe40000004100 */
[-C--:B------:R-:W-:Y:S01]  /*7770*/  FFMA.FTZ R55, R92, R53.reuse, -R55 ;  /* 0x000000355c377223 */ /* 0x080fe20000010837 */
[----:B------:R-:W-:Y:S01]  /*7780*/  FFMA.FTZ R135, R94, R53, R135 ;  /* 0x000000355e877223 */ /* 0x000fe20000010087 */
[----:B------:R-:W-:Y:S01]  /*7790*/  FMUL.FTZ R41, R44, R41 ;  /* 0x000000292c297220 */ /* 0x000fe20000410000 */
[----:B------:R-:W-:-:S02]  /*77a0*/  HADD2.F32 R53, -RZ, R54.H0_H0 ;  /* 0x20000036ff357230 */ /* 0x000fc40000004100 */
[-C--:B------:R-:W-:Y:S01]  /*77b0*/  FFMA.FTZ R44, R44, R93.reuse, -R47 ;  /* 0x0000005d2c2c7223 */ /* 0x080fe2000001082f */
[----:B------:R-:W-:Y:S02]  /*77c0*/  HADD2.F32 R40, -RZ, R175.H0_H0 ;  /* 0x200000afff287230 */ /* 0x000fe40000004100 */
[----:B------:R-:W-:Y:S01]  /*77d0*/  FFMA.FTZ R52, R52, R93, R41 ;  /* 0x0000005d34347223 */ /* 0x000fe20000010029 */
[----:B------:R-:W-:Y:S01]  /*77e0*/  HADD2.F32 R49, -RZ, R49.H0_H0 ;  /* 0x20000031ff317230 */ /* 0x000fe20000004100 */
[----:B------:R-:W-:Y:S01]  /*77f0*/  F2FP.F16.F32.PACK_AB R50, R50, R45 ;  /* 0x0000002d3232723e */ /* 0x000fe200000000ff */
[----:B------:R-:W-:Y:S01]  /*7800*/  HADD2.F32 R47, -RZ, R46.H0_H0 ;  /* 0x2000002eff2f7230 */ /* 0x000fe20000004100 */
[----:B------:R-:W-:Y:S01]  /*7810*/  F2FP.F16.F32.PACK_AB R44, R44, R55 ;  /* 0x000000372c2c723e */ /* 0x000fe200000000ff */
[----:B------:R-:W-:Y:S01]  /*7820*/  HADD2.F32 R54, -RZ, R54.H1_H1 ;  /* 0x30000036ff367230 */ /* 0x000fe20000004100 */
[----:B------:R-:W-:Y:S01]  /*7830*/  F2FP.F16.F32.PACK_AB R52, R52, R135 ;  /* 0x000000873434723e */ /* 0x000fe200000000ff */
[----:B------:R-:W-:Y:S01]  /*7840*/  HADD2.F32 R46, -RZ, R46.H1_H1 ;  /* 0x3000002eff2e7230 */ /* 0x000fe20000004100 */
[----:B------:R-:W-:Y:S01]  /*7850*/  MOV R55, R50 ;  /* 0x0000003200377202 */ /* 0x000fe20000000f00 */
[----:B------:R-:W-:-:S02]  /*7860*/  HADD2.F32 R93, -RZ, R42.H0_H0 ;  /* 0x2000002aff5d7230 */ /* 0x000fc40000004100 */
[-C--:B------:R-:W-:Y:S01]  /*7870*/  FMUL.FTZ R42, R53, R40.reuse ;  /* 0x00000028352a7220 */ /* 0x080fe20000410000 */
[----:B------:R-:W-:Y:S02]  /*7880*/  HADD2.F32 R41, -RZ, R175.H1_H1 ;  /* 0x300000afff297230 */ /* 0x000fe40000004100 */
[-C--:B------:R-:W-:Y:S01]  /*7890*/  FMUL.FTZ R137, R54, R49.reuse ;  /* 0x0000003136897220 */ /* 0x080fe20000410000 */
[C---:B------:R-:W-:Y:S01]  /*78a0*/  FMUL.FTZ R40, R47.reuse, R40 ;  /* 0x000000282f287220 */ /* 0x040fe20000410000 */
[C---:B------:R-:W-:Y:S01]  /*78b0*/  FMUL.FTZ R49, R46.reuse, R49 ;  /* 0x000000312e317220 */ /* 0x040fe20000410000 */
[----:B------:R-:W-:Y:S02]  /*78c0*/  IMAD.MOV.U32 R45, RZ, RZ, R95 ;  /* 0x000000ffff2d7224 */ /* 0x000fe400078e005f */
        /* <DEDUP_REMOVED lines=8> */
.L_x_2378:
[----:B------:R-:W-:Y:S05]  /*7950*/  BSYNC B2 ;  /* 0x0000000000027941 */ /* 0x000fea0003800000 */
.L_x_2377:
[----:B0-----:R3:W-:Y:S04]  /*7960*/  STG.E.128 desc[UR60][R88.64], R44 ;  /* 0x0000002c58007986 */ /* 0x0017e8000c101d3c */
[----:B--2---:R3:W-:Y:S02]  /*7970*/  @!P5 STG.E.128 desc[UR60][R90.64], R52 ;  /* 0x000000345a00d986 */ /* 0x0047e4000c101d3c */
.L_x_2372:
[----:B------:R-:W-:Y:S05]  /*7980*/  BSYNC B1 ;  /* 0x0000000000017941 */ /* 0x000fea0003800000 */
.L_x_2371:
[----:B------:R-:W-:Y:S04]  /*7990*/  BSSY B1, `(.L_x_2379) ;  /* 0x00000f7000017945 */ /* 0x000fe80003800000 */
[----:B------:R-:W-:Y:S05]  /*79a0*/  @P3 BRA `(.L_x_2380) ;  /* 0x0000000c00d43947 */ /* 0x000fea0003800000 */
[----:B------:R-:W4:Y:S01]  /*79b0*/  LDL R40, [R1+0x74] ;  /* 0x0000740001287983 */ /* 0x000f220000100800 */
[----:B------:R-:W-:Y:S01]  /*79c0*/  ISETP.NE.AND P3, PT, R26, RZ, PT ;  /* 0x000000ff1a00720c */ /* 0x000fe20003f65270 */
[-C--:B--2---:R-:W-:Y:S01]  /*79d0*/  IMAD.WIDE.U32 R48, R218, R120.reuse, R122 ;  /* 0x00000078da307225 */ /* 0x084fe200078e007a */
[----:B------:R-:W-:Y:S03]  /*79e0*/  BSSY B2, `(.L_x_2381) ;  /* 0x0000079000027945 */ /* 0x000fe60003800000 */
[----:B----4-:R-:W-:-:S04]  /*79f0*/  IMAD R40, R40, R120, RZ ;  /* 0x0000007828287224 */ /* 0x010fc800078e02ff */
[----:B------:R-:W-:-:S04]  /*7a00*/  IMAD R41, R218, R121, R40 ;  /* 0x00000079da297224 */ /* 0x000fc800078e0228 */
[----:B---3--:R-:W-:Y:S01]  /*7a10*/  IMAD.IADD R54, R49, 0x1, R41 ;  /* 0x0000000131367824 */ /* 0x008fe200078e0229 */
[----:B------:R-:W-:Y:S06]  /*7a20*/  @!P3 BRA `(.L_x_2382) ;  /* 0x0000000400d0b947 */ /* 0x000fec0003800000 */
[----:B------:R-:W-:Y:S01]  /*7a30*/  SEL R40, R117, R146, !P0 ;  /* 0x0000009275287207 */ /* 0x000fe20004000000 */
[----:B------:R-:W-:Y:S01]  /*7a40*/  BSSY B3, `(.L_x_2383) ;  /* 0x0000070000037945 */ /* 0x000fe20003800000 */
[----:B------:R-:W-:Y:S02]  /*7a50*/  IADD3 R42, P3, P5, R38, R48, R13 ;  /* 0x00000030262a7210 */ /* 0x000fe40007d7e00d */
[----:B------:R-:W-:Y:S02]  /*7a60*/  SHF.R.S32.HI R41, RZ, 0x1f, R40 ;  /* 0x0000001fff297819 */ /* 0x000fe40000011428 */
[----:B------:R-:W-:Y:S02]  /*7a70*/  IADD3.X R43, R37, R54, R7, P3, P5 ;  /* 0x00000036252b7210 */ /* 0x000fe40001fea407 */
[----:B------:R-:W-:-:S04]  /*7a80*/  LEA.HI R41, R41, R40, RZ, 0x4 ;  /* 0x0000002829297211 */ /* 0x000fc800078f20ff */
[----:B------:R-:W-:-:S04]  /*7a90*/  LEA.HI.SX32 R44, R41, R14, 0x1c ;  /* 0x0000000e292c7211 */ /* 0x000fc800078fe2ff */
[----:B------:R-:W-:Y:S01]  /*7aa0*/  SHF.R.S32.HI R47, RZ, 0x1f, R44 ;  /* 0x0000001fff2f7819 */ /* 0x000fe2000001142c */
[----:B------:R-:W-:-:S03]  /*7ab0*/  IMAD.SHL.U32 R45, R44, 0x8, RZ ;  /* 0x000000082c2d7824 */ /* 0x000fc600078e00ff */
[----:B------:R-:W-:Y:S02]  /*7ac0*/  LEA.HI R47, R47, R44, RZ, 0x3 ;  /* 0x0000002c2f2f7211 */ /* 0x000fe400078f18ff */
[----:B------:R-:W-:Y:S02]  /*7ad0*/  ISETP.GE.AND P3, PT, R45, R145, PT ;  /* 0x000000912d00720c */ /* 0x000fe40003f66270 */
[----:B------:R-:W-:Y:S02]  /*7ae0*/  SHF.R.S32.HI R47, RZ, 0x3, R47 ;  /* 0x00000003ff2f7819 */ /* 0x000fe4000001142f */
[----:B------:R-:W-:-:S04]  /*7af0*/  LOP3.LUT R44, R229, 0x38, R45, 0xf8, !PT ;  /* 0x00000038e52c7812 */ /* 0x000fc800078ef82d */
[----:B------:R-:W-:-:S05]  /*7b00*/  LOP3.LUT R44, R44, R233, RZ, 0x3c, !PT ;  /* 0x000000e92c2c7212 */ /* 0x000fca00078e3cff */
[--C-:B------:R-:W-:Y:S02]  /*7b10*/  @!P3 SHF.R.S32.HI R41, RZ, 0x1f, R45.reuse ;  /* 0x0000001fff29b819 */ /* 0x100fe4000001142d */
[----:B------:R-:W-:Y:S01]  /*7b20*/  @!P3 IADD3 R40, P5, P6, R38, R48, R45 ;  /* 0x000000302628b210 */ /* 0x000fe20007ebe02d */
[----:B------:R-:W-:-:S03]  /*7b30*/  IMAD R45, R47, 0x1400, R230 ;  /* 0x000014002f2d7824 */ /* 0x000fc600078e02e6 */
[----:B------:R-:W-:Y:S01]  /*7b40*/  @!P3 IADD3.X R41, R37, R54, R41, P5, P6 ;  /* 0x000000362529b210 */ /* 0x000fe20002fec429 */
[----:B------:R-:W-:Y:S01]  /*7b50*/  IMAD.IADD R44, R45, 0x1, R44 ;  /* 0x000000012d2c7824 */ /* 0x000fe200078e022c */
[C---:B------:R-:W-:Y:S01]  /*7b60*/  LEA R50, P5, R42.reuse, R118, 0x1 ;  /* 0x000000762a327211 */ /* 0x040fe200078a08ff */
[C---:B------:R-:W-:Y:S02]  /*7b70*/  IMAD R45, R17.reuse, 0x5000, R141 ;  /* 0x00005000112d7824 */ /* 0x040fe400078e028d */
[----:B------:R-:W-:Y:S01]  /*7b80*/  IMAD R47, R17, 0x5000, R44 ;  /* 0x00005000112f7824 */ /* 0x000fe200078e022c */
[----:B------:R-:W-:Y:S02]  /*7b90*/  LEA.HI.X R51, R42, R119, R43, 0x1, P5 ;  /* 0x000000772a337211 */ /* 0x000fe400028f0c2b */
[----:B------:R-:W-:Y:S01]  /*7ba0*/  LEA R42, R45, R16, 0x1 ;  /* 0x000000102d2a7211 */ /* 0x000fe200078e08ff */
[----:B------:R-:W-:Y:S01]  /*7bb0*/  IMAD R47, R47, 0x2, R16 ;  /* 0x000000022f2f7824 */ /* 0x000fe200078e0210 */
[----:B------:R-:W-:-:S04]  /*7bc0*/  @!P3 LEA R52, P5, R40, R118, 0x1 ;  /* 0x000000762834b211 */ /* 0x000fc800078a08ff */
[----:B------:R-:W-:Y:S01]  /*7bd0*/  @!P3 LEA.HI.X R53, R40, R119, R41, 0x1, P5 ;  /* 0x000000772835b211 */ /* 0x000fe200028f0c29 */
[----:B------:R-:W2:Y:S01]  /*7be0*/  LDS.128 R44, [R47+0x24400] ;  /* 0x024400002f2c7984 */ /* 0x000ea20000000c00 */
[----:B------:R-:W-:-:S03]  /*7bf0*/  ISETP.GE.AND P5, PT, R213, R116, PT ;  /* 0x00000074d500720c */ /* 0x000fc60003fa6270 */
[----:B------:R-:W3:Y:S10]  /*7c00*/  LDS.128 R40, [R42+0x24400] ;  /* 0x024400002a287984 */ /* 0x000ef40000000c00 */
[----:B------:R-:W-:Y:S05]  /*7c10*/  @P5 BRA `(.L_x_2384) ;  /* 0x0000000400485947 */ /* 0x000fea0003800000 */
[----:B------:R-:W-:Y:S01]  /*7c20*/  SHF.R.U64 R55, R60, 0x10, R61 ;  /* 0x000000103c377819 */ /* 0x000fe2000000123d */
[----:B0-----:R-:W-:Y:S01]  /*7c30*/  HADD2.F32 R88, -RZ, R174.H1_H1 ;  /* 0x300000aeff587230 */ /* 0x001fe20000004100 */
[--C-:B------:R-:W-:Y:S01]  /*7c40*/  SHF.R.U64 R60, R68, 0x10, R69.reuse ;  /* 0x00000010443c7819 */ /* 0x100fe20000001245 */
[--C-:B--2---:R-:W-:Y:S01]  /*7c50*/  HADD2.F32 R89, -RZ, R45.reuse.H0_H0 ;  /* 0x2000002dff597230 */ /* 0x104fe20000004100 */
[----:B------:R-:W-:Y:S01]  /*7c60*/  SHF.R.U32.HI R68, RZ, 0x10, R69 ;  /* 0x00000010ff447819 */ /* 0x000fe20000011645 */
[----:B------:R-:W-:Y:S01]  /*7c70*/  HADD2.F32 R90, -RZ, R45.H1_H1 ;  /* 0x3000002dff5a7230 */ /* 0x000fe20000004100 */
[----:B------:R-:W-:Y:S01]  /*7c80*/  SHF.R.U32.HI R61, RZ, 0x10, R61 ;  /* 0x00000010ff3d7819 */ /* 0x000fe2000001163d */
[--C-:B---3--:R-:W-:Y:S01]  /*7c90*/  HADD2.F32 R45, -RZ, R41.reuse.H0_H0 ;  /* 0x20000029ff2d7230 */ /* 0x108fe20000004100 */
[--C-:B------:R-:W-:Y:S01]  /*7ca0*/  SHF.R.U64 R69, R70, 0x10, R71.reuse ;  /* 0x0000001046457819 */ /* 0x100fe20000001247 */
[----:B------:R-:W-:Y:S01]  /*7cb0*/  HADD2.F32 R91, -RZ, R68.H0_H0 ;  /* 0x20000044ff5b7230 */ /* 0x000fe20000004100 */
[----:B------:R-:W-:Y:S01]  /*7cc0*/  SHF.R.U32.HI R70, RZ, 0x10, R71 ;  /* 0x00000010ff467819 */ /* 0x000fe20000011647 */
        /* <DEDUP_REMOVED lines=10> */
[----:B------:R-:W-:Y:S01]  /*7d70*/  SHF.R.U64 R62, R62, 0x10, R63 ;  /* 0x000000103e3e7819 */ /* 0x000fe2000000123f */
[----:B------:R-:W-:Y:S01]  /*7d80*/  FFMA.FTZ R91, R90, R61, R91 ;  /* 0x0000003d5a5b7223 */ /* 0x000fe2000001005b */
[----:B------:R-:W-:Y:S01]  /*7d90*/  HADD2.F32 R71, -RZ, R173.H1_H1 ;  /* 0x300000adff477230 */ /* 0x000fe20000004100 */
[----:B------:R-:W-:Y:S01]  /*7da0*/  SHF.R.U32.HI R63, RZ, 0x10, R63 ;  /* 0x00000010ff3f7819 */ /* 0x000fe2000001163f */
[----:B------:R-:W-:Y:S01]  /*7db0*/  HADD2.F32 R68, -RZ, R47.H0_H0 ;  /* 0x2000002fff447230 */ /* 0x000fe20000004100 */
[----:B------:R-:W-:Y:S01]  /*7dc0*/  F2FP.F16.F32.PACK_AB R41, R41, R92 ;  /* 0x0000005c2929723e */ /* 0x000fe200000000ff */
[----:B------:R-:W-:Y:S01]  /*7dd0*/  HADD2.F32 R90, -RZ, R43.H0_H0 ;  /* 0x2000002bff5a7230 */ /* 0x000fe20000004100 */
[----:B------:R-:W-:Y:S01]  /*7de0*/  F2FP.F16.F32.PACK_AB R88, R91, R88 ;  /* 0x000000585b58723e */ /* 0x000fe200000000ff */
[----:B------:R-:W-:-:S02]  /*7df0*/  HADD2.F32 R47, -RZ, R47.H1_H1 ;  /* 0x3000002fff2f7230 */ /* 0x000fc40000004100 */
[----:B------:R-:W-:Y:S02]  /*7e00*/  HADD2.F32 R94, -RZ, R70.H0_H0 ;  /* 0x20000046ff5e7230 */ /* 0x000fe40000004100 */
[----:B------:R-:W-:Y:S02]  /*7e10*/  HADD2.F32 R61, -RZ, R43.H1_H1 ;  /* 0x3000002bff3d7230 */ /* 0x000fe40000004100 */
        /* <DEDUP_REMOVED lines=8> */
[----:B------:R-:W-:Y:S01]  /*7ea0*/  FFMA.FTZ R68, R61, R70, -R134 ;  /* 0x000000463d447223 */ /* 0x000fe20000010886 */
[----:B------:R-:W-:-:S02]  /*7eb0*/  HADD2.F32 R89, -RZ, R60.H0_H0 ;  /* 0x2000003cff597230 */ /* 0x000fc40000004100 */
[----:B------:R-:W-:Y:S01]  /*7ec0*/  FFMA.FTZ R70, R47, R70, R94 ;  /* 0x000000462f467223 */ /* 0x000fe2000001005e */
[----:B------:R-:W-:Y:S02]  /*7ed0*/  HADD2.F32 R174, -RZ, R174.H0_H0 ;  /* 0x200000aeffae7230 */ /* 0x000fe40000004100 */
[--C-:B------:R-:W-:Y:S01]  /*7ee0*/  HADD2.F32 R63, -RZ, R40.reuse.H0_H0 ;  /* 0x20000028ff3f7230 */ /* 0x100fe20000004100 */
[----:B------:R-:W-:Y:S01]  /*7ef0*/  F2FP.F16.F32.PACK_AB R43, R68, R43 ;  /* 0x0000002b442b723e */ /* 0x000fe200000000ff */
[----:B------:R-:W-:Y:S01]  /*7f00*/  HADD2.F32 R60, -RZ, R40.H1_H1 ;  /* 0x30000028ff3c7230 */ /* 0x000fe20000004100 */
[----:B------:R-:W-:Y:S01]  /*7f10*/  F2FP.F16.F32.PACK_AB R70, R70, R45 ;  /* 0x0000002d4646723e */ /* 0x000fe200000000ff */
[----:B------:R-:W-:Y:S02]  /*7f20*/  HADD2.F32 R47, -RZ, R44.H1_H1 ;  /* 0x3000002cff2f7230 */ /* 0x000fe40000004100 */
[----:B------:R-:W-:Y:S02]  /*7f30*/  HADD2.F32 R172, -RZ, R172.H0_H0 ;  /* 0x200000acffac7230 */ /* 0x000fe40000004100 */
[----:B------:R-:W-:Y:S01]  /*7f40*/  FMUL.FTZ R90, R60, R89 ;  /* 0x000000593c5a7220 */ /* 0x000fe20000410000 */
[----:B------:R-:W-:-:S02]  /*7f50*/  HADD2.F32 R61, -RZ, R44.H0_H0 ;  /* 0x2000002cff3d7230 */ /* 0x000fc40000004100 */
[-C--:B------:R-:W-:Y:S01]  /*7f60*/  FMUL.FTZ R44, R63, R174.reuse ;  /* 0x000000ae3f2c7220 */ /* 0x080fe20000410000 */
[----:B------:R-:W-:Y:S02]  /*7f70*/  HADD2.F32 R71, -RZ, R55.H0_H0 ;  /* 0x20000037ff477230 */ /* 0x000fe40000004100 */
[----:B------:R-:W-:Y:S01]  /*7f80*/  FMUL.FTZ R55, R47, R89 ;  /* 0x000000592f377220 */ /* 0x000fe20000410000 */
[----:B------:R-:W-:Y:S02]  /*7f90*/  HADD2.F32 R173, -RZ, R173.H0_H0 ;  /* 0x200000adffad7230 */ /* 0x000fe40000004100 */
[C---:B------:R-:W-:Y:S01]  /*7fa0*/  FMUL.FTZ R40, R61.reuse, R174 ;  /* 0x000000ae3d287220 */ /* 0x040fe20000410000 */
[----:B------:R-:W-:Y:S01]  /*7fb0*/  FFMA.FTZ R44, R61, R172, R44 ;  /* 0x000000ac3d2c7223 */ /* 0x000fe2000001002c */
[-C--:B------:R-:W-:Y:S01]  /*7fc0*/  FFMA.FTZ R47, R47, R71.reuse, R90 ;  /* 0x000000472f2f7223 */ /* 0x080fe2000001005a */
[----:B------:R-:W-:Y:S01]  /*7fd0*/  FFMA.FTZ R55, R60, R71, -R55 ;  /* 0x000000473c377223 */ /* 0x000fe20000010837 */
[----:B------:R-:W-:-:S02]  /*7fe0*/  HADD2.F32 R90, -RZ, R46.H0_H0 ;  /* 0x2000002eff5a7230 */ /* 0x000fc40000004100 */
[----:B------:R-:W-:Y:S01]  /*7ff0*/  FFMA.FTZ R40, R63, R172, -R40 ;  /* 0x000000ac3f287223 */ /* 0x000fe20000010828 */
[----:B------:R-:W-:Y:S01]  /*8000*/  HADD2.F32 R61, -RZ, R46.H1_H1 ;  /* 0x3000002eff3d7230 */ /* 0x000fe20000004100 */
[----:B------:R-:W-:Y:S01]  /*8010*/  F2FP.F16.F32.PACK_AB R44, R47, R44 ;  /* 0x0000002c2f2c723e */ /* 0x000fe200000000ff */
[----:B------:R-:W-:Y:S02]  /*8020*/  HADD2.F32 R69, -RZ, R69.H0_H0 ;  /* 0x20000045ff457230 */ /* 0x000fe40000004100 */
[----:B------:R-:W-:Y:S01]  /*8030*/  FMUL.FTZ R63, R90, R173 ;  /* 0x000000ad5a3f7220 */ /* 0x000fe20000410000 */
[--C-:B------:R-:W-:Y:S01]  /*8040*/  HADD2.F32 R60, -RZ, R42.reuse.H0_H0 ;  /* 0x2000002aff3c7230 */ /* 0x100fe20000004100 */
[----:B------:R-:W-:Y:S01]  /*8050*/  F2FP.F16.F32.PACK_AB R40, R55, R40 ;  /* 0x000000283728723e */ /* 0x000fe200000000ff */
[----:B------:R-:W-:Y:S02]  /*8060*/  HADD2.F32 R46, -RZ, R42.H1_H1 ;  /* 0x3000002aff2e7230 */ /* 0x000fe40000004100 */
[----:B------:R-:W-:Y:S01]  /*8070*/  FMUL.FTZ R71, R61, R69 ;  /* 0x000000453d477220 */ /* 0x000fe20000410000 */
[----:B------:R-:W-:-:S02]  /*8080*/  HADD2.F32 R171, -RZ, R171.H0_H0 ;  /* 0x200000abffab7230 */ /* 0x000fc40000004100 */
[----:B------:R-:W-:Y:S01]  /*8090*/  FMUL.FTZ R173, R60, R173 ;  /* 0x000000ad3cad7220 */ /* 0x000fe20000410000 */
[----:B------:R-:W-:Y:S02]  /*80a0*/  HADD2.F32 R62, -RZ, R62.H0_H0 ;  /* 0x2000003eff3e7230 */ /* 0x000fe40000004100 */
[----:B------:R-:W-:Y:S01]  /*80b0*/  FMUL.FTZ R94, R46, R69 ;  /* 0x000000452e5e7220 */ /* 0x000fe20000410000 */
[----:B------:R-:W-:Y:S02]  /*80c0*/  IMAD.MOV.U32 R45, RZ, RZ, R88 ;  /* 0x000000ffff2d7224 */ /* 0x000fe400078e0058 */
[-C--:B------:R-:W-:Y:S01]  /*80d0*/  FFMA.FTZ R42, R60, R171.reuse, -R63 ;  /* 0x000000ab3c2a7223 */ /* 0x080fe2000001083f */
[----:B------:R-:W-:Y:S01]  /*80e0*/  FFMA.FTZ R173, R90, R171, R173 ;  /* 0x000000ab5aad7223 */ /* 0x000fe200000100ad */
[-C--:B------:R-:W-:Y:S01]  /*80f0*/  FFMA.FTZ R71, R46, R62.reuse, -R71 ;  /* 0x0000003e2e477223 */ /* 0x080fe20000010847 */
[----:B------:R-:W-:Y:S01]  /*8100*/  FFMA.FTZ R94, R61, R62, R94 ;  /* 0x0000003e3d5e7223 */ /* 0x000fe2000001005e */
[----:B------:R-:W-:-:S03]  /*8110*/  IMAD.MOV.U32 R47, RZ, RZ, R70 ;  /* 0x000000ffff2f7224 */ /* 0x000fc600078e0046 */
[----:B------:R-:W-:Y:S02]  /*8120*/  F2FP.F16.F32.PACK_AB R42, R71, R42 ;  /* 0x0000002a472a723e */ /* 0x000fe400000000ff */
[----:B------:R-:W-:-:S07]  /*8130*/  F2FP.F16.F32.PACK_AB R46, R94, R173 ;  /* 0x000000ad5e2e723e */ /* 0x000fce00000000ff */
.L_x_2384:
[----:B------:R-:W-:Y:S05]  /*8140*/  BSYNC B3 ;  /* 0x0000000000037941 */ /* 0x000fea0003800000 */
.L_x_2383:
[----:B---3--:R3:W-:Y:S04]  /*8150*/  STG.E.128 desc[UR60][R50.64], R40 ;  /* 0x0000002832007986 */ /* 0x0087e8000c101d3c */
[----:B--2---:R3:W-:Y:S02]  /*8160*/  @!P3 STG.E.128 desc[UR60][R52.64], R44 ;  /* 0x0000002c3400b986 */ /* 0x0047e4000c101d3c */
.L_x_2382:
[----:B------:R-:W-:Y:S05]  /*8170*/  BSYNC B2 ;  /* 0x0000000000027941 */ /* 0x000fea0003800000 */
.L_x_2381:
[----:B------:R-:W-:-:S13]  /*8180*/  ISETP.NE.AND P3, PT, R10, RZ, PT ;  /* 0x000000ff0a00720c */ /* 0x000fda0003f65270 */
[----:B------:R-:W-:Y:S05]  /*8190*/  @!P3 BRA `(.L_x_2380) ;  /* 0x0000000400d8b947 */ /* 0x000fea0003800000 */
[----:B---3--:R-:W-:Y:S01]  /*81a0*/  SEL R40, R117, R146, !P1 ;  /* 0x0000009275287207 */ /* 0x008fe20004800000 */
        /* <DEDUP_REMOVED lines=20> */
[C---:B------:R-:W-:Y:S01]  /*82f0*/  IMAD R41, R17.reuse, 0x5000, R140 ;  /* 0x0000500011297824 */ /* 0x040fe200078e028c */
[C---:B------:R-:W-:Y:S01]  /*8300*/  @!P3 LEA R50, P5, R42.reuse, R118, 0x1 ;  /* 0x000000762a32b211 */ /* 0x040fe200078a08ff */
[----:B------:R-:W-:Y:S02]  /*8310*/  IMAD R43, R17, 0x5000, R40 ;  /* 0x00005000112b7824 */ /* 0x000fe400078e0228 */
[----:B------:R-:W-:Y:S01]  /*8320*/  IMAD R41, R41, 0x2, R16 ;  /* 0x0000000229297824 */ /* 0x000fe200078e0210 */
[----:B------:R-:W-:Y:S01]  /*8330*/  @!P3 LEA.HI.X R51, R42, R119, R54, 0x1, P5 ;  /* 0x000000772a33b211 */ /* 0x000fe200028f0c36 */
[----:B------:R-:W-:Y:S01]  /*8340*/  IMAD R44, R43, 0x2, R16 ;  /* 0x000000022b2c7824 */ /* 0x000fe200078e0210 */
[----:B------:R-:W-:-:S03]  /*8350*/  ISETP.GE.AND P5, PT, R212, R116, PT ;  /* 0x00000074d400720c */ /* 0x000fc60003fa6270 */
[----:B------:R-:W2:Y:S04]  /*8360*/  LDS.128 R40, [R41+0x24400] ;  /* 0x0244000029287984 */ /* 0x000ea80000000c00 */
[----:B------:R-:W3:Y:S06]  /*8370*/  LDS.128 R44, [R44+0x24400] ;  /* 0x024400002c2c7984 */ /* 0x000eec0000000c00 */
[----:B------:R-:W-:Y:S05]  /*8380*/  @P5 BRA `(.L_x_2386) ;  /* 0x0000000400505947 */ /* 0x000fea0003800000 */
[----:B------:R-:W-:Y:S01]  /*8390*/  SHF.R.U64 R52, R56, 0x10, R57 ;  /* 0x0000001038347819 */ /* 0x000fe20000001239 */
[--C-:B------:R-:W-:Y:S01]  /*83a0*/  HADD2.F32 R62, -RZ, R169.reuse.H0_H0 ;  /* 0x200000a9ff3e7230 */ /* 0x100fe20000004100 */
[----:B------:R-:W-:Y:S01]  /*83b0*/  SHF.R.U32.HI R61, RZ, 0x10, R65 ;  /* 0x00000010ff3d7819 */ /* 0x000fe20000011641 */
[----:B------:R-:W-:Y:S01]  /*83c0*/  HADD2.F32 R169, -RZ, R169.H1_H1 ;  /* 0x300000a9ffa97230 */ /* 0x000fe20000004100 */
[----:B---3--:R-:W-:Y:S01]  /*83d0*/  MOV R56, R45 ;  /* 0x0000002d00387202 */ /* 0x008fe20000000f00 */
[----:B--2---:R-:W-:Y:S01]  /*83e0*/  IMAD.MOV.U32 R45, RZ, RZ, R43 ;  /* 0x000000ffff2d7224 */ /* 0x004fe200078e002b */
[----:B------:R-:W-:Y:S01]  /*83f0*/  SHF.R.U32.HI R63, RZ, 0x10, R57 ;  /* 0x00000010ff3f7819 */ /* 0x000fe20000011639 */
[----:B------:R-:W-:Y:S01]  /*8400*/  IMAD.MOV.U32 R57, RZ, RZ, R47 ;  /* 0x000000ffff397224 */ /* 0x000fe200078e002f */
[----:B------:R-:W-:Y:S01]  /*8410*/  SHF.R.U64 R54, R64, 0x10, R65 ;  /* 0x0000001040367819 */ /* 0x000fe20000001241 */
[----:B------:R-:W-:Y:S01]  /*8420*/  HADD2.F32 R64, -RZ, R165.H0_H0 ;  /* 0x200000a5ff407230 */ /* 0x000fe20000004100 */
[--C-:B------:R-:W-:Y:S01]  /*8430*/  SHF.R.U64 R53, R58, 0x10, R59.reuse ;  /* 0x000000103a357819 */ /* 0x100fe2000000123b */
[--C-:B------:R-:W-:Y:S01]  /*8440*/  HADD2.F32 R47, -RZ, R56.reuse.H0_H0 ;  /* 0x20000038ff2f7230 */ /* 0x100fe20000004100 */
[----:B------:R-:W-:Y:S01]  /*8450*/  SHF.R.U32.HI R58, RZ, 0x10, R59 ;  /* 0x00000010ff3a7819 */ /* 0x000fe2000001163b */
[----:B------:R-:W-:Y:S01]  /*8460*/  HADD2.F32 R60, -RZ, R56.H1_H1 ;  /* 0x30000038ff3c7230 */ /* 0x000fe20000004100 */
[----:B------:R-:W-:Y:S01]  /*8470*/  SHF.R.U64 R55, R66, 0x10, R67 ;  /* 0x0000001042377819 */ /* 0x000fe20000001243 */
[----:B------:R-:W-:-:S02]  /*8480*/  HADD2.F32 R61, -RZ, R61.H0_H0 ;  /* 0x2000003dff3d7230 */ /* 0x000fc40000004100 */
[-C--:B------:R-:W-:Y:S01]  /*8490*/  FMUL.FTZ R68, R47, R64.reuse ;  /* 0x000000402f447220 */ /* 0x080fe20000410000 */
[--C-:B------:R-:W-:Y:S01]  /*84a0*/  HADD2.F32 R43, -RZ, R41.reuse.H0_H0 ;  /* 0x20000029ff2b7230 */ /* 0x100fe20000004100 */
[----:B------:R-:W-:Y:S01]  /*84b0*/  SHF.R.U32.HI R66, RZ, 0x10, R67 ;  /* 0x00000010ff427819 */ /* 0x000fe20000011643 */
[----:B------:R-:W-:Y:S02]  /*84c0*/  HADD2.F32 R56, -RZ, R41.H1_H1 ;  /* 0x30000029ff387230 */ /* 0x000fe40000004100 */
[----:B------:R-:W-:Y:S02]  /*84d0*/  HADD2.F32 R59, -RZ, R63.H0_H0 ;  /* 0x2000003fff3b7230 */ /* 0x000fe40000004100 */
[-C--:B------:R-:W-:Y:S01]  /*84e0*/  FMUL.FTZ R63, R60, R61.reuse ;  /* 0x0000003d3c3f7220 */ /* 0x080fe20000410000 */
[C---:B------:R-:W-:Y:S01]  /*84f0*/  FMUL.FTZ R64, R43.reuse, R64 ;  /* 0x000000402b407220 */ /* 0x040fe20000410000 */
[C---:B------:R-:W-:Y:S01]  /*8500*/  FMUL.FTZ R61, R56.reuse, R61 ;  /* 0x0000003d383d7220 */ /* 0x040fe20000410000 */
[-C--:B------:R-:W-:Y:S01]  /*8510*/  FFMA.FTZ R41, R43, R62.reuse, -R68 ;  /* 0x0000003e2b297223 */ /* 0x080fe20000010844 */
[-C--:B------:R-:W-:Y:S01]  /*8520*/  FFMA.FTZ R56, R56, R59.reuse, -R63 ;  /* 0x0000003b38387223 */ /* 0x080fe2000001083f */
[----:B------:R-:W-:Y:S01]  /*8530*/  FFMA.FTZ R43, R47, R62, R64 ;  /* 0x0000003e2f2b7223 */ /* 0x000fe20000010040 */
[----:B------:R-:W-:Y:S01]  /*8540*/  FFMA.FTZ R60, R60, R59, R61 ;  /* 0x0000003b3c3c7223 */ /* 0x000fe2000001003d */
[----:B------:R-:W-:-:S02]  /*8550*/  HADD2.F32 R68, -RZ, R167.H0_H0 ;  /* 0x200000a7ff447230 */ /* 0x000fc40000004100 */
[--C-:B------:R-:W-:Y:S01]  /*8560*/  HADD2.F32 R59, -RZ, R57.reuse.H0_H0 ;  /* 0x20000039ff3b7230 */ /* 0x100fe20000004100 */
[----:B------:R-:W-:Y:S01]  /*8570*/  F2FP.F16.F32.PACK_AB R41, R56, R41 ;  /* 0x000000293829723e */ /* 0x000fe200000000ff */
[----:B------:R-:W-:Y:S02]  /*8580*/  HADD2.F32 R62, -RZ, R57.H1_H1 ;  /* 0x30000039ff3e7230 */ /* 0x000fe40000004100 */
[----:B------:R-:W-:Y:S02]  /*8590*/  HADD2.F32 R66, -RZ, R66.H0_H0 ;  /* 0x20000042ff427230 */ /* 0x000fe40000004100 */
[--C-:B------:R-:W-:Y:S02]  /*85a0*/  HADD2.F32 R57, -RZ, R45.reuse.H1_H1 ;  /* 0x3000002dff397230 */ /* 0x100fe40000004100 */
[----:B------:R-:W-:Y:S02]  /*85b0*/  HADD2.F32 R64, -RZ, R170.H0_H0 ;  /* 0x200000aaff407230 */ /* 0x000fe40000004100 */
[----:B------:R-:W-:Y:S01]  /*85c0*/  FMUL.FTZ R70, R62, R66 ;  /* 0x000000423e467220 */ /* 0x000fe20000410000 */
[----:B------:R-:W-:-:S02]  /*85d0*/  HADD2.F32 R47, -RZ, R45.H0_H0 ;  /* 0x2000002dff2f7230 */ /* 0x000fc40000004100 */
[----:B------:R-:W-:Y:S01]  /*85e0*/  FMUL.FTZ R63, R57, R66 ;  /* 0x00000042393f7220 */ /* 0x000fe20000410000 */
[----:B------:R-:W-:Y:S02]  /*85f0*/  HADD2.F32 R61, -RZ, R58.H0_H0 ;  /* 0x2000003aff3d7230 */ /* 0x000fe40000004100 */
[-C--:B------:R-:W-:Y:S01]  /*8600*/  FMUL.FTZ R58, R59, R68.reuse ;  /* 0x000000443b3a7220 */ /* 0x080fe20000410000 */
[----:B------:R-:W-:Y:S02]  /*8610*/  HADD2.F32 R165, -RZ, R165.H1_H1 ;  /* 0x300000a5ffa57230 */ /* 0x000fe40000004100 */
[C---:B------:R-:W-:Y:S01]  /*8620*/  FMUL.FTZ R68, R47.reuse, R68 ;  /* 0x000000442f447220 */ /* 0x040fe20000410000 */
[----:B------:R-:W-:Y:S02]  /*8630*/  HADD2.F32 R167, -RZ, R167.H1_H1 ;  /* 0x300000a7ffa77230 */ /* 0x000fe40000004100 */
[----:B------:R-:W-:Y:S01]  /*8640*/  FFMA.FTZ R45, R47, R64, -R58 ;  /* 0x000000402f2d7223 */ /* 0x000fe2000001083a */
[-C--:B------:R-:W-:Y:S01]  /*8650*/  FFMA.FTZ R58, R57, R61.reuse, -R70 ;  /* 0x0000003d393a7223 */ /* 0x080fe20000010846 */
[----:B------:R-:W-:Y:S01]  /*8660*/  FFMA.FTZ R62, R62, R61, R63 ;  /* 0x0000003d3e3e7223 */ /* 0x000fe2000001003f */
[----:B------:R-:W-:-:S02]  /*8670*/  HADD2.F32 R61, -RZ, R54.H0_H0 ;  /* 0x20000036ff3d7230 */ /* 0x000fc40000004100 */
[----:B------:R-:W-:Y:S01]  /*8680*/  FFMA.FTZ R47, R59, R64, R68 ;  /* 0x000000403b2f7223 */ /* 0x000fe20000010044 */
[----:B------:R-:W-:Y:S01]  /*8690*/  HADD2.F32 R57, -RZ, R44.H0_H0 ;  /* 0x2000002cff397230 */ /* 0x000fe20000004100 */
[----:B------:R-:W-:Y:S01]  /*86a0*/  F2FP.F16.F32.PACK_AB R58, R58, R45 ;  /* 0x0000002d3a3a723e */ /* 0x000fe200000000ff */
[----:B------:R-:W-:Y:S01]  /*86b0*/  HADD2.F32 R54, -RZ, R40.H0_H0 ;  /* 0x20000028ff367230 */ /* 0x000fe20000004100 */
[----:B------:R-:W-:Y:S01]  /*86c0*/  F2FP.F16.F32.PACK_AB R45, R60, R43 ;  /* 0x0000002b3c2d723e */ /* 0x000fe200000000ff */
[----:B------:R-:W-:Y:S02]  /*86d0*/  HADD2.F32 R44, -RZ, R44.H1_H1 ;  /* 0x3000002cff2c7230 */ /* 0x000fe40000004100 */
[----:B------:R-:W-:Y:S01]  /*86e0*/  FMUL.FTZ R63, R57, R165 ;  /* 0x000000a5393f7220 */ /* 0x000fe20000410000 */
[----:B------:R-:W-:Y:S01]  /*86f0*/  HADD2.F32 R40, -RZ, R40.H1_H1 ;  /* 0x30000028ff287230 */ /* 0x000fe20000004100 */
[----:B------:R-:W-:Y:S01]  /*8700*/  F2FP.F16.F32.PACK_AB R47, R62, R47 ;  /* 0x0000002f3e2f723e */ /* 0x000fe200000000ff */
[----:B------:R-:W-:-:S02]  /*8710*/  HADD2.F32 R59, -RZ, R52.H0_H0 ;  /* 0x20000034ff3b7230 */ /* 0x000fc40000004100 */
[----:B------:R-:W-:Y:S01]  /*8720*/  FMUL.FTZ R65, R44, R61 ;  /* 0x0000003d2c417220 */ /* 0x000fe20000410000 */
[----:B------:R-:W-:Y:S01]  /*8730*/  FMUL.FTZ R52, R54, R165 ;  /* 0x000000a536347220 */ /* 0x000fe20000410000 */
[----:B------:R-:W-:Y:S01]  /*8740*/  FMUL.FTZ R61, R40, R61 ;  /* 0x0000003d283d7220 */ /* 0x000fe20000410000 */
[----:B------:R-:W-:Y:S01]  /*8750*/  FFMA.FTZ R63, R54, R169, -R63 ;  /* 0x000000a9363f7223 */ /* 0x000fe2000001083f */
[-C--:B------:R-:W-:Y:S01]  /*8760*/  FFMA.FTZ R54, R40, R59.reuse, -R65 ;  /* 0x0000003b28367223 */ /* 0x080fe20000010841 */
[----:B------:R-:W-:Y:S02]  /*8770*/  HADD2.F32 R55, -RZ, R55.H0_H0 ;  /* 0x20000037ff377230 */ /* 0x000fe40000004100 */
[----:B------:R-:W-:Y:S01]  /*8780*/  FFMA.FTZ R61, R44, R59, R61 ;  /* 0x0000003b2c3d7223 */ /* 0x000fe2000001003d */
        /* <DEDUP_REMOVED lines=16> */
[----:B------:R-:W-:Y:S02]  /*8890*/  F2FP.F16.F32.PACK_AB R40, R54, R63 ;  /* 0x0000003f3628723e */ /* 0x000fe400000000ff */
[----:B------:R-:W-:Y:S02]  /*88a0*/  F2FP.F16.F32.PACK_AB R44, R61, R52 ;  /* 0x000000343d2c723e */ /* 0x000fe400000000ff */
[----:B------:R-:W-:Y:S02]  /*88b0*/  F2FP.F16.F32.PACK_AB R42, R42, R59 ;  /* 0x0000003b2a2a723e */ /* 0x000fe400000000ff */
[----:B------:R-:W-:-:S07]  /*88c0*/  F2FP.F16.F32.PACK_AB R46, R46, R167 ;  /* 0x000000a72e2e723e */ /* 0x000fce00000000ff */
.L_x_2386:
[----:B------:R-:W-:Y:S05]  /*88d0*/  BSYNC B2 ;  /* 0x0000000000027941 */ /* 0x000fea0003800000 */
.L_x_2385:
[----:B--2---:R4:W-:Y:S04]  /*88e0*/  STG.E.128 desc[UR60][R48.64], R40 ;  /* 0x0000002830007986 */ /* 0x0049e8000c101d3c */
[----:B---3--:R4:W-:Y:S02]  /*88f0*/  @!P3 STG.E.128 desc[UR60][R50.64], R44 ;  /* 0x0000002c3200b986 */ /* 0x0089e4000c101d3c */
.L_x_2380:
[----:B------:R-:W-:Y:S05]  /*8900*/  BSYNC B1 ;  /* 0x0000000000017941 */ /* 0x000fea0003800000 */
.L_x_2379:
[----:B---34-:R-:W3:Y:S01]  /*8910*/  LDL R40, [R1+0x70] ;  /* 0x0000700001287983 */ /* 0x018ee20000100800 */
[----:B--2---:R-:W-:-:S04]  /*8920*/  IMAD.WIDE.U32 R122, R220, R120, R122 ;  /* 0x00000078dc7a7225 */ /* 0x004fc800078e007a */
[----:B---3--:R-:W-:-:S04]  /*8930*/  IMAD R40, R40, R120, RZ ;  /* 0x0000007828287224 */ /* 0x008fc800078e02ff */
[----:B------:R-:W-:Y:S01]  /*8940*/  IMAD R121, R220, R121, R40 ;  /* 0x00000079dc797224 */ /* 0x000fe200078e0228 */
[----:B------:R-:W-:Y:S06]  /*8950*/  @P4 BRA `(.L_x_2347) ;  /* 0x0000001000e04947 */ /* 0x000fec0003800000 */
[----:B------:R-:W-:Y:S01]  /*8960*/  ISETP.NE.AND P3, PT, R26, RZ, PT ;  /* 0x000000ff1a00720c */ /* 0x000fe20003f65270 */
[----:B------:R-:W-:Y:S01]  /*8970*/  BSSY B1, `(.L_x_2387) ;  /* 0x000007c000017945 */ /* 0x000fe20003800000 */
[----:B------:R-:W-:-:S11]  /*8980*/  IADD3 R52, R123, R121, RZ ;  /* 0x000000797b347210 */ /* 0x000fd60007ffe0ff */
        /* <DEDUP_REMOVED lines=10> */
[----:B------:R-:W-:Y:S01]  /*8a30*/  SHF.R.S32.HI R40, RZ, 0x1f, R41 ;  /* 0x0000001fff287819 */ /* 0x000fe20000011429 */
[----:B------:R-:W-:-:S03]  /*8a40*/  IMAD.SHL.U32 R51, R41, 0x8, RZ ;  /* 0x0000000829337824 */ /* 0x000fc600078e00ff */
[----:B------:R-:W-:Y:S02]  /*8a50*/  LEA.HI R40, R40, R41, RZ, 0x3 ;  /* 0x0000002928287211 */ /* 0x000fe400078f18ff */
[----:B------:R-:W-:Y:S02]  /*8a60*/  LOP3.LUT R41, R228, 0x38, R51, 0xf8, !PT ;  /* 0x00000038e4297812 */ /* 0x000fe400078ef833 */
        /* <DEDUP_REMOVED lines=21> */
[----:B------:R-:W-:Y:S01]  /*8bc0*/  SHF.R.U32.HI R60, RZ, 0x10, R77 ;  /* 0x00000010ff3c7819 */ /* 0x000fe2000001164d */
[----:B------:R-:W-:Y:S01]  /*8bd0*/  IMAD.MOV.U32 R58, RZ, RZ, R44 ;  /* 0x000000ffff3a7224 */ /* 0x000fe200078e002c */
[----:B------:R-:W-:Y:S01]  /*8be0*/  MOV R45, R43 ;  /* 0x0000002b002d7202 */ /* 0x000fe20000000f00 */
[----:B------:R-:W-:Y:S01]  /*8bf0*/  IMAD.MOV.U32 R59, RZ, RZ, R47 ;  /* 0x000000ffff3b7224 */ /* 0x000fe200078e002f */
[--C-:B------:R-:W-:Y:S01]  /*8c00*/  SHF.R.U64 R54, R86, 0x10, R87.reuse ;  /* 0x0000001056367819 */ /* 0x100fe20000001257 */
[----:B------:R-:W-:Y:S01]  /*8c10*/  HADD2.F32 R63, -RZ, R156.H1_H1 ;  /* 0x3000009cff3f7230 */ /* 0x000fe20000004100 */
[----:B------:R-:W-:Y:S01]  /*8c20*/  SHF.R.U32.HI R86, RZ, 0x10, R87 ;  /* 0x00000010ff567819 */ /* 0x000fe20000011657 */
[--C-:B------:R-:W-:Y:S01]  /*8c30*/  HADD2.F32 R44, -RZ, R40.reuse.H0_H0 ;  /* 0x20000028ff2c7230 */ /* 0x100fe20000004100 */
[--C-:B------:R-:W-:Y:S01]  /*8c40*/  SHF.R.U64 R53, R78, 0x10, R79.reuse ;  /* 0x000000104e357819 */ /* 0x100fe2000000124f */
[----:B------:R-:W-:Y:S01]  /*8c50*/  HADD2.F32 R47, -RZ, R40.H1_H1 ;  /* 0x30000028ff2f7230 */ /* 0x000fe20000004100 */
        /* <DEDUP_REMOVED lines=38> */
[----:B------:R-:W-:Y:S02]  /*8ec0*/  HADD2.F32 R58, -RZ, R58.H1_H1 ;  /* 0x3000003aff3a7230 */ /* 0x000fe40000004100 */
[----:B------:R-:W-:Y:S01]  /*8ed0*/  FMUL.FTZ R156, R45, R156 ;  /* 0x0000009c2d9c7220 */ /* 0x000fe20000410000 */
[----:B------:R-:W-:Y:S01]  /*8ee0*/  HADD2.F32 R57, -RZ, R57.H1_H1 ;  /* 0x30000039ff397230 */ /* 0x000fe20000004100 */
[----:B------:R-:W-:Y:S01]  /*8ef0*/  F2FP.F16.F32.PACK_AB R65, R65, R66 ;  /* 0x000000424141723e */ /* 0x000fe200000000ff */
[----:B------:R-:W-:Y:S02]  /*8f00*/  HADD2.F32 R154, -RZ, R154.H0_H0 ;  /* 0x2000009aff9a7230 */ /* 0x000fe40000004100 */
[----:B------:R-:W-:Y:S01]  /*8f10*/  FMUL.FTZ R62, R58, R56 ;  /* 0x000000383a3e7220 */ /* 0x000fe20000410000 */
[----:B------:R-:W-:-:S02]  /*8f20*/  HADD2.F32 R55, -RZ, R55.H0_H0 ;  /* 0x20000037ff377230 */ /* 0x000fc40000004100 */
[----:B------:R-:W-:Y:S01]  /*8f30*/  FMUL.FTZ R59, R57, R56 ;  /* 0x00000038393b7220 */ /* 0x000fe20000410000 */
[----:B------:R-:W-:Y:S02]  /*8f40*/  HADD2.F32 R56, -RZ, R153.H0_H0 ;  /* 0x20000099ff387230 */ /* 0x000fe40000004100 */
[-C--:B------:R-:W-:Y:S01]  /*8f50*/  FFMA.FTZ R156, R47, R154.reuse, R156 ;  /* 0x0000009a2f9c7223 */ /* 0x080fe2000001009c */
[----:B------:R-:W-:Y:S01]  /*8f60*/  FFMA.FTZ R60, R45, R154, -R60 ;  /* 0x0000009a2d3c7223 */ /* 0x000fe2000001083c */
[-C--:B------:R-:W-:Y:S01]  /*8f70*/  FFMA.FTZ R57, R57, R55.reuse, -R62 ;  /* 0x0000003739397223 */ /* 0x080fe2000001083e */
[----:B------:R-:W-:Y:S01]  /*8f80*/  FFMA.FTZ R59, R58, R55, R59 ;  /* 0x000000373a3b7223 */ /* 0x000fe2000001003b */
[----:B------:R-:W-:Y:S02]  /*8f90*/  HADD2.F32 R47, -RZ, R46.H0_H0 ;  /* 0x2000002eff2f7230 */ /* 0x000fe40000004100 */
[----:B------:R-:W-:Y:S01]  /*8fa0*/  HADD2.F32 R58, -RZ, R155.H0_H0 ;  /* 0x2000009bff3a7230 */ /* 0x000fe20000004100 */
[----:B------:R-:W-:Y:S01]  /*8fb0*/  F2FP.F16.F32.PACK_AB R40, R57, R60 ;  /* 0x0000003c3928723e */ /* 0x000fe200000000ff */
[----:B------:R-:W-:-:S02]  /*8fc0*/  HADD2.F32 R55, -RZ, R54.H0_H0 ;  /* 0x20000036ff377230 */ /* 0x000fc40000004100 */
[----:B------:R-:W-:Y:S02]  /*8fd0*/  HADD2.F32 R45, -RZ, R42.H0_H0 ;  /* 0x2000002aff2d7230 */ /* 0x000fe40000004100 */
[-C--:B------:R-:W-:Y:S01]  /*8fe0*/  FMUL.FTZ R54, R47, R58.reuse ;  /* 0x0000003a2f367220 */ /* 0x080fe20000410000 */
[----:B------:R-:W-:Y:S02]  /*8ff0*/  HADD2.F32 R46, -RZ, R46.H1_H1 ;  /* 0x3000002eff2e7230 */ /* 0x000fe40000004100 */
[----:B------:R-:W-:Y:S02]  /*9000*/  HADD2.F32 R42, -RZ, R42.H1_H1 ;  /* 0x3000002aff2a7230 */ /* 0x000fe40000004100 */
[C---:B------:R-:W-:Y:S01]  /*9010*/  FMUL.FTZ R58, R45.reuse, R58 ;  /* 0x0000003a2d3a7220 */ /* 0x040fe20000410000 */
[----:B------:R-:W-:Y:S02]  /*9020*/  HADD2.F32 R53, -RZ, R53.H0_H0 ;  /* 0x20000035ff357230 */ /* 0x000fe40000004100 */
[-C--:B------:R-:W-:Y:S01]  /*9030*/  FMUL.FTZ R61, R46, R55.reuse ;  /* 0x000000372e3d7220 */ /* 0x080fe20000410000 */
[-C--:B------:R-:W-:Y:S01]  /*9040*/  FFMA.FTZ R54, R45, R56.reuse, -R54 ;  /* 0x000000382d367223 */ /* 0x080fe20000010836 */
[C---:B------:R-:W-:Y:S01]  /*9050*/  FMUL.FTZ R55, R42.reuse, R55 ;  /* 0x000000372a377220 */ /* 0x040fe20000410000 */
[----:B------:R-:W-:Y:S01]  /*9060*/  FFMA.FTZ R58, R47, R56, R58 ;  /* 0x000000382f3a7223 */ /* 0x000fe2000001003a */
[----:B------:R-:W-:Y:S01]  /*9070*/  FFMA.FTZ R61, R42, R53, -R61 ;  /* 0x000000352a3d7223 */ /* 0x000fe2000001083d */
[----:B------:R-:W-:Y:S01]  /*9080*/  F2FP.F16.F32.PACK_AB R45, R44, R41 ;  /* 0x000000292c2d723e */ /* 0x000fe200000000ff */
[----:B------:R-:W-:Y:S01]  /*9090*/  FFMA.FTZ R55, R46, R53, R55 ;  /* 0x000000352e377223 */ /* 0x000fe20000010037 */
[----:B------:R-:W-:Y:S01]  /*90a0*/  IMAD.MOV.U32 R41, RZ, RZ, R43 ;  /* 0x000000ffff297224 */ /* 0x000fe200078e002b */
[----:B------:R-:W-:Y:S01]  /*90b0*/  F2FP.F16.F32.PACK_AB R47, R64, R63 ;  /* 0x0000003f402f723e */ /* 0x000fe200000000ff */
[----:B------:R-:W-:Y:S01]  /*90c0*/  IMAD.MOV.U32 R43, RZ, RZ, R65 ;  /* 0x000000ffff2b7224 */ /* 0x000fe200078e0041 */
[----:B------:R-:W-:-:S02]  /*90d0*/  F2FP.F16.F32.PACK_AB R44, R59, R156 ;  /* 0x0000009c3b2c723e */ /* 0x000fc400000000ff */
[----:B------:R-:W-:Y:S02]  /*90e0*/  F2FP.F16.F32.PACK_AB R42, R61, R54 ;  /* 0x000000363d2a723e */ /* 0x000fe400000000ff */
[----:B------:R-:W-:-:S07]  /*90f0*/  F2FP.F16.F32.PACK_AB R46, R55, R58 ;  /* 0x0000003a372e723e */ /* 0x000fce00000000ff */
.L_x_2390:
[----:B------:R-:W-:Y:S05]  /*9100*/  BSYNC B2 ;  /* 0x0000000000027941 */ /* 0x000fea0003800000 */
.L_x_2389:
[----:B--2---:R2:W-:Y:S04]  /*9110*/  STG.E.128 desc[UR60][R48.64], R40 ;  /* 0x0000002830007986 */ /* 0x0045e8000c101d3c */
[----:B---3--:R2:W-:Y:S02]  /*9120*/  @!P3 STG.E.128 desc[UR60][R50.64], R44 ;  /* 0x0000002c3200b986 */ /* 0x0085e4000c101d3c */
.L_x_2388:
[----:B------:R-:W-:Y:S05]  /*9130*/  BSYNC B1 ;  /* 0x0000000000017941 */ /* 0x000fea0003800000 */
.L_x_2387:
        /* <DEDUP_REMOVED lines=11> */
[----:B------:R-:W-:Y:S02]  /*91f0*/  SHF.R.S32.HI R40, RZ, 0x1f, R41 ;  /* 0x0000001fff287819 */ /* 0x000fe40000011429 */
[----:B------:R-:W-:Y:S02]  /*9200*/  SHF.L.U32 R51, R41, 0x3, RZ ;  /* 0x0000000329337819 */ /* 0x000fe400000006ff */
[----:B------:R-:W-:Y:S02]  /*9210*/  LEA.HI R40, R40, R41, RZ, 0x3 ;  /* 0x0000002928287211 */ /* 0x000fe400078f18ff */
[----:B------:R-:W-:-:S02]  /*9220*/  LOP3.LUT R41, R228, 0x38, R51, 0xf8, !PT ;  /* 0x00000038e4297812 */ /* 0x000fc400078ef833 */
[----:B------:R-:W-:Y:S02]  /*9230*/  SHF.R.S32.HI R40, RZ, 0x3, R40 ;  /* 0x00000003ff287819 */ /* 0x000fe40000011428 */
[----:B------:R-:W-:Y:S02]  /*9240*/  LOP3.LUT R41, R41, R232, RZ, 0x3c, !PT ;  /* 0x000000e829297212 */ /* 0x000fe400078e3cff */
[----:B------:R-:W-:Y:S01]  /*9250*/  LEA.HI.X R49, R49, R119, R50, 0x1, P3 ;  /* 0x0000007731317211 */ /* 0x000fe200018f0c32 */
[----:B------:R-:W-:-:S04]  /*9260*/  IMAD R40, R40, 0x1400, R231 ;  /* 0x0000140028287824 */ /* 0x000fc800078e02e7 */
[----:B------:R-:W-:Y:S02]  /*9270*/  IMAD.IADD R40, R40, 0x1, R41 ;  /* 0x0000000128287824 */ /* 0x000fe400078e0229 */
[C---:B------:R-:W-:Y:S02]  /*9280*/  IMAD R41, R17.reuse, 0x5000, R132 ;  /* 0x0000500011297824 */ /* 0x040fe400078e0284 */
        /* <DEDUP_REMOVED lines=11> */
[----:B------:R-:W-:Y:S01]  /*9340*/  HADD2.F32 R57, -RZ, R152.H1_H1 ;  /* 0x30000098ff397230 */ /* 0x000fe20000004100 */
[--C-:B------:R-:W-:Y:S01]  /*9350*/  SHF.R.U64 R61, R82, 0x10, R83.reuse ;  /* 0x00000010523d7819 */ /* 0x100fe20000001253 */
[----:B------:R-:W-:Y:S01]  /*9360*/  HADD2.F32 R46, -RZ, R45.H0_H0 ;  /* 0x2000002dff2e7230 */ /* 0x000fe20000004100 */
[----:B------:R-:W-:Y:S01]  /*9370*/  SHF.R.U32.HI R82, RZ, 0x10, R83 ;  /* 0x00000010ff527819 */ /* 0x000fe20000011653 */
[----:B------:R-:W-:Y:S01]  /*9380*/  HADD2.F32 R42, -RZ, R41.H0_H0 ;  /* 0x20000029ff2a7230 */ /* 0x000fe20000004100 */
[----:B------:R-:W-:Y:S01]  /*9390*/  SHF.R.U64 R50, R74, 0x10, R75 ;  /* 0x000000104a327819 */ /* 0x000fe2000000124b */
[----:B------:R-:W-:-:S02]  /*93a0*/  HADD2.F32 R45, -RZ, R45.H1_H1 ;  /* 0x3000002dff2d7230 */ /* 0x000fc40000004100 */
[-C--:B------:R-:W-:Y:S01]  /*93b0*/  FMUL.FTZ R59, R46, R57.reuse ;  /* 0x000000392e3b7220 */ /* 0x080fe20000410000 */
[----:B------:R-:W-:Y:S02]  /*93c0*/  HADD2.F32 R58, -RZ, R58.H0_H0 ;  /* 0x2000003aff3a7230 */ /* 0x000fe40000004100 */
[C---:B------:R-:W-:Y:S01]  /*93d0*/  FMUL.FTZ R57, R42.reuse, R57 ;  /* 0x000000392a397220 */ /* 0x040fe20000410000 */
[----:B------:R-:W-:Y:S01]  /*93e0*/  HADD2.F32 R55, -RZ, R150.H1_H1 ;  /* 0x30000096ff377230 */ /* 0x000fe20000004100 */
[----:B------:R-:W-:Y:S01]  /*93f0*/  SHF.R.U32.HI R74, RZ, 0x10, R75 ;  /* 0x00000010ff4a7819 */ /* 0x000fe2000001164b */
[----:B------:R-:W-:Y:S02]  /*9400*/  HADD2.F32 R41, -RZ, R41.H1_H1 ;  /* 0x30000029ff297230 */ /* 0x000fe40000004100 */
[-C--:B------:R-:W-:Y:S01]  /*9410*/  FMUL.FTZ R60, R45, R58.reuse ;  /* 0x0000003a2d3c7220 */ /* 0x080fe20000410000 */
[----:B------:R-:W-:Y:S02]  /*9420*/  HADD2.F32 R56, -RZ, R56.H0_H0 ;  /* 0x20000038ff387230 */ /* 0x000fe40000004100 */
[-C--:B------:R-:W-:Y:S01]  /*9430*/  FFMA.FTZ R59, R42, R55.reuse, -R59 ;  /* 0x000000372a3b7223 */ /* 0x080fe2000001083b */
[----:B------:R-:W-:Y:S01]  /*9440*/  FFMA.FTZ R57, R46, R55, R57 ;  /* 0x000000372e397223 */ /* 0x000fe20000010039 */
[----:B------:R-:W-:Y:S01]  /*9450*/  FMUL.FTZ R58, R41, R58 ;  /* 0x0000003a293a7220 */ /* 0x000fe20000410000 */
[----:B------:R-:W-:-:S02]  /*9460*/  HADD2.F32 R55, -RZ, R151.H1_H1 ;  /* 0x30000097ff377230 */ /* 0x000fc40000004100 */
[-C--:B------:R-:W-:Y:S01]  /*9470*/  FFMA.FTZ R60, R41, R56.reuse, -R60 ;  /* 0x00000038293c7223 */ /* 0x080fe2000001083c */
[----:B------:R-:W-:Y:S02]  /*9480*/  HADD2.F32 R42, -RZ, R47.H0_H0 ;  /* 0x2000002fff2a7230 */ /* 0x000fe40000004100 */
[----:B------:R-:W-:Y:S01]  /*9490*/  FFMA.FTZ R58, R45, R56, R58 ;  /* 0x000000382d3a7223 */ /* 0x000fe2000001003a */
[----:B------:R-:W-:Y:S01]  /*94a0*/  HADD2.F32 R41, -RZ, R43.H0_H0 ;  /* 0x2000002bff297230 */ /* 0x000fe20000004100 */
[----:B------:R-:W-:Y:S01]  /*94b0*/  SHF.R.U64 R66, R80, 0x10, R81 ;  /* 0x0000001050427819 */ /* 0x000fe20000001251 */
[----:B------:R-:W-:Y:S02]  /*94c0*/  HADD2.F32 R45, -RZ, R149.H1_H1 ;  /* 0x30000095ff2d7230 */ /* 0x000fe40000004100 */
[-C--:B------:R-:W-:Y:S01]  /*94d0*/  FMUL.FTZ R62, R42, R55.reuse ;  /* 0x000000372a3e7220 */ /* 0x080fe20000410000 */
[----:B------:R-:W-:Y:S02]  /*94e0*/  HADD2.F32 R47, -RZ, R47.H1_H1 ;  /* 0x3000002fff2f7230 */ /* 0x000fe40000004100 */
[----:B------:R-:W-:Y:S01]  /*94f0*/  FMUL.FTZ R55, R41, R55 ;  /* 0x0000003729377220 */ /* 0x000fe20000410000 */
[----:B------:R-:W-:Y:S01]  /*9500*/  HADD2.F32 R56, -RZ, R82.H0_H0 ;  /* 0x20000052ff387230 */ /* 0x000fe20000004100 */
[----:B------:R-:W-:Y:S01]  /*9510*/  SHF.R.U64 R67, R72, 0x10, R73 ;  /* 0x0000001048437819 */ /* 0x000fe20000001249 */
[----:B------:R-:W-:-:S02]  /*9520*/  HADD2.F32 R43, -RZ, R43.H1_H1 ;  /* 0x3000002bff2b7230 */ /* 0x000fc40000004100 */
[-C--:B------:R-:W-:Y:S01]  /*9530*/  FFMA.FTZ R63, R42, R45.reuse, R55 ;  /* 0x0000002d2a3f7223 */ /* 0x080fe20000010037 */
[----:B------:R-:W-:Y:S02]  /*9540*/  HADD2.F32 R46, -RZ, R74.H0_H0 ;  /* 0x2000004aff2e7230 */ /* 0x000fe40000004100 */
[-C--:B------:R-:W-:Y:S01]  /*9550*/  FMUL.FTZ R64, R47, R56.reuse ;  /* 0x000000382f407220 */ /* 0x080fe20000410000 */
[----:B------:R-:W-:Y:S01]  /*9560*/  FFMA.FTZ R62, R41, R45, -R62 ;  /* 0x0000002d293e7223 */ /* 0x000fe2000001083e */
[C---:B------:R-:W-:Y:S01]  /*9570*/  FMUL.FTZ R56, R43.reuse, R56 ;  /* 0x000000382b387220 */ /* 0x040fe20000410000 */
[----:B------:R-:W-:Y:S02]  /*9580*/  HADD2.F32 R152, -RZ, R152.H0_H0 ;  /* 0x20000098ff987230 */ /* 0x000fe40000004100 */
[-C--:B------:R-:W-:Y:S01]  /*9590*/  FFMA.FTZ R65, R43, R46.reuse, -R64 ;  /* 0x0000002e2b417223 */ /* 0x080fe20000010840 */
[--C-:B------:R-:W-:Y:S02]  /*95a0*/  HADD2.F32 R42, -RZ, R53.reuse.H0_H0 ;  /* 0x20000035ff2a7230 */ /* 0x100fe40000004100 */
[----:B------:R-:W-:Y:S01]  /*95b0*/  FFMA.FTZ R64, R47, R46, R56 ;  /* 0x0000002e2f407223 */ /* 0x000fe20000010038 */
[----:B------:R-:W-:Y:S01]  /*95c0*/  HADD2.F32 R45, -RZ, R66.H0_H0 ;  /* 0x20000042ff2d7230 */ /* 0x000fe20000004100 */
[----:B------:R-:W-:Y:S01]  /*95d0*/  F2FP.F16.F32.PACK_AB R57, R58, R57 ;  /* 0x000000393a39723e */ /* 0x000fe200000000ff */
[----:B------:R-:W-:-:S02]  /*95e0*/  HADD2.F32 R53, -RZ, R53.H1_H1 ;  /* 0x30000035ff357230 */ /* 0x000fc40000004100 */
[-C--:B------:R-:W-:Y:S01]  /*95f0*/  FMUL.FTZ R46, R42, R152.reuse ;  /* 0x000000982a2e7220 */ /* 0x080fe20000410000 */
[----:B------:R-:W-:Y:S01]  /*9600*/  HADD2.F32 R150, -RZ, R150.H0_H0 ;  /* 0x20000096ff967230 */ /* 0x000fe20000004100 */
[----:B------:R-:W-:Y:S01]  /*9610*/  F2FP.F16.F32.PACK_AB R63, R64, R63 ;  /* 0x0000003f403f723e */ /* 0x000fe200000000ff */
[--C-:B------:R-:W-:Y:S02]  /*9620*/  HADD2.F32 R41, -RZ, R40.reuse.H0_H0 ;  /* 0x20000028ff297230 */ /* 0x100fe40000004100 */
[-C--:B------:R-:W-:Y:S01]  /*9630*/  FMUL.FTZ R55, R53, R45.reuse ;  /* 0x0000002d35377220 */ /* 0x080fe20000410000 */
[----:B------:R-:W-:Y:S02]  /*9640*/  HADD2.F32 R40, -RZ, R40.H1_H1 ;  /* 0x30000028ff287230 */ /* 0x000fe40000004100 */
[----:B------:R-:W-:Y:S02]  /*9650*/  HADD2.F32 R43, -RZ, R67.H0_H0 ;  /* 0x20000043ff2b7230 */ /* 0x000fe40000004100 */
[C---:B------:R-:W-:Y:S01]  /*9660*/  FMUL.FTZ R47, R41.reuse, R152 ;  /* 0x00000098292f7220 */ /* 0x040fe20000410000 */
[----:B------:R-:W-:Y:S01]  /*9670*/  FFMA.FTZ R46, R41, R150, -R46 ;  /* 0x00000096292e7223 */ /* 0x000fe2000001082e */
[----:B------:R-:W-:Y:S01]  /*9680*/  FMUL.FTZ R56, R40, R45 ;  /* 0x0000002d28387220 */ /* 0x000fe20000410000 */
[----:B------:R-:W-:-:S02]  /*9690*/  HADD2.F32 R41, -RZ, R54.H0_H0 ;  /* 0x20000036ff297230 */ /* 0x000fc40000004100 */
[-C--:B------:R-:W-:Y:S01]  /*96a0*/  FFMA.FTZ R55, R40, R43.reuse, -R55 ;  /* 0x0000002b28377223 */ /* 0x080fe20000010837 */
[----:B------:R-:W-:Y:S02]  /*96b0*/  HADD2.F32 R151, -RZ, R151.H0_H0 ;  /* 0x20000097ff977230 */ /* 0x000fe40000004100 */
[----:B------:R-:W-:Y:S01]  /*96c0*/  FFMA.FTZ R56, R53, R43, R56 ;  /* 0x0000002b35387223 */ /* 0x000fe20000010038 */
[----:B------:R-:W-:Y:S02]  /*96d0*/  HADD2.F32 R45, -RZ, R61.H0_H0 ;  /* 0x2000003dff2d7230 */ /* 0x000fe40000004100 */
[----:B------:R-:W-:Y:S01]  /*96e0*/  FFMA.FTZ R47, R42, R150, R47 ;  /* 0x000000962a2f7223 */ /* 0x000fe2000001002f */
[----:B------:R-:W-:Y:S02]  /*96f0*/  HADD2.F32 R40, -RZ, R44.H0_H0 ;  /* 0x2000002cff287230 */ /* 0x000fe40000004100 */
[----:B------:R-:W-:Y:S01]  /*9700*/  FMUL.FTZ R53, R41, R151 ;  /* 0x0000009729357220 */ /* 0x000fe20000410000 */
[----:B------:R-:W-:-:S02]  /*9710*/  HADD2.F32 R54, -RZ, R54.H1_H1 ;  /* 0x30000036ff367230 */ /* 0x000fc40000004100 */
        /* <DEDUP_REMOVED lines=17> */
[----:B------:R-:W-:Y:S01]  /*9830*/  F2FP.F16.F32.PACK_AB R41, R60, R59 ;  /* 0x0000003b3c29723e */ /* 0x000fe200000000ff */
[----:B------:R-:W-:Y:S01]  /*9840*/  IMAD.MOV.U32 R42, RZ, RZ, R46 ;  /* 0x000000ffff2a7224 */ /* 0x000fe200078e002e */
[----:B------:R-:W-:Y:S01]  /*9850*/  MOV R45, R57 ;  /* 0x00000039002d7202 */ /* 0x000fe20000000f00 */
[----:B------:R-:W-:-:S07]  /*9860*/  IMAD.MOV.U32 R46, RZ, RZ, R62 ;  /* 0x000000ffff2e7224 */ /* 0x000fce00078e003e */
.L_x_2392:
[----:B------:R-:W-:Y:S05]  /*9870*/  BSYNC B1 ;  /* 0x0000000000017941 */ /* 0x000fea0003800000 */
.L_x_2391:
[----:B--2---:R2:W-:Y:S01]  /*9880*/  STG.E.128 desc[UR60][R48.64], R40 ;  /* 0x0000002830007986 */ /* 0x0045e2000c101d3c */
[----:B------:R-:W-:-:S13]  /*9890*/  ISETP.GE.AND P3, PT, R51, R145, PT ;  /* 0x000000913300720c */ /* 0x000fda0003f66270 */
[----:B------:R-:W-:Y:S05]  /*98a0*/  @P3 BRA `(.L_x_2347) ;  /* 0x00000004000c3947 */ /* 0x000fea0003800000 */
[--C-:B------:R-:W-:Y:S02]  /*98b0*/  IADD3 R122, P3, P4, R38, R122, R51.reuse ;  /* 0x0000007a267a7210 */ /* 0x100fe40007c7e033 */
[----:B------:R-:W-:-:S04]  /*98c0*/  SHF.R.S32.HI R51, RZ, 0x1f, R51 ;  /* 0x0000001fff337819 */ /* 0x000fc80000011433 */
[----:B------:R-:W-:Y:S02]  /*98d0*/  IADD3.X R52, R37, R52, R51, P3, P4 ;  /* 0x0000003425347210 */ /* 0x000fe40001fe8433 */
[----:B------:R-:W-:-:S04]  /*98e0*/  LEA R118, P3, R122, R118, 0x1 ;  /* 0x000000767a767211 */ /* 0x000fc800078608ff */
[----:B------:R-:W-:-:S05]  /*98f0*/  LEA.HI.X R119, R122, R119, R52, 0x1, P3 ;  /* 0x000000777a777211 */ /* 0x000fca00018f0c34 */
[----:B---3--:R3:W-:Y:S01]  /*9900*/  STG.E.128 desc[UR60][R118.64], R44 ;  /* 0x0000002c76007986 */ /* 0x0087e2000c101d3c */
[----:B------:R-:W-:Y:S05]  /*9910*/  BRA `(.L_x_2347) ;  /* 0x0000000000f07947 */ /* 0x000fea0003800000 */
.L_x_2304:
[----:B------:R-:W2:Y:S02]  /*9920*/  LDL R40, [R1+0x60] ;  /* 0x0000600001287983 */ /* 0x000ea40000100800 */
[----:B--2---:R-:W-:-:S13]  /*9930*/  R2UR UR4, R40 ;  /* 0x00000000280472ca */ /* 0x004fda00000e0000 */
[----:B------:R-:W-:-:S06]  /*9940*/  UISETP.NE.AND UP0, UPT, UR4, 0x3, UPT ;  /* 0x000000030400788c */ /* 0x000fcc000bf05270 */
[----:B------:R-:W-:-:S13]  /*9950*/  PLOP3.LUT P2, PT, PT, PT, UP0, 0x80, 0x0 ;  /* 0x000000000000781c */ /* 0x000fda0003f4f008 */
[----:B------:R-:W-:Y:S05]  /*9960*/  @!P2 BRA `(.L_x_2393) ;  /* 0x000000000004a947 */ /* 0x000fea0003800000 */
[----:B------:R-:W-:Y:S01]  /*9970*/  BPT.TRAP 0x1 ;  /* 0x000000040000795c */ /* 0x000fe20000300000 */
.L_x_2393:
        /* <DEDUP_REMOVED lines=8> */
.L_x_2686:
[----:B------:R-:W-:Y:S05]  /*9a00*/  BSYNC B1 ;  /* 0x0000000000017941 */ /* 0x000fea0003800000 */
.L_x_2394:
[----:B------:R-:W-:Y:S04]  /*9a10*/  BSSY B1, `(.L_x_2396) ;  /* 0x000000e000017945 */ /* 0x000fe80003800000 */
[----:B------:R-:W-:Y:S05]  /*9a20*/  @P4 BRA `(.L_x_2397) ;  /* 0x0000000000304947 */ /* 0x000fea0003800000 */
[----:B------:R-:W-:Y:S02]  /*9a30*/  ISETP.NE.AND P5, PT, R26, RZ, PT ;  /* 0x000000ff1a00720c */ /* 0x000fe40003fa5270 */
        /* <DEDUP_REMOVED lines=11> */
.L_x_2397:
[----:B------:R-:W-:Y:S05]  /*9af0*/  BSYNC B1 ;  /* 0x0000000000017941 */ /* 0x000fea0003800000 */
.L_x_2396:
[----:B------:R-:W-:Y:S01]  /*9b00*/  ISETP.GE.AND P3, PT, R218, R3, PT ;  /* 0x00000003da00720c */ /* 0x000fe20003f66270 */
[----:B------:R-:W-:-:S12]  /*9b10*/  BSSY B1, `(.L_x_2398) ;  /* 0x000000e000017945 */ /* 0x000fd80003800000 */
[----:B------:R-:W-:Y:S05]  /*9b20*/  @P3 BRA `(.L_x_2399) ;  /* 0x0000000000303947 */ /* 0x000fea0003800000 */
[----:B------:R-:W-:Y:S02]  /*9b30*/  ISETP.NE.AND P5, PT, R26, RZ, PT ;  /* 0x000000ff1a00720c */ /* 0x000fe40003fa5270 */
        /* <DEDUP_REMOVED lines=11> */
.L_x_2399:
[----:B------:R-:W-:Y:S05]  /*9bf0*/  BSYNC B1 ;  /* 0x0000000000017941 */ /* 0x000fea0003800000 */
.L_x_2398:
[----:B------:R-:W-:-:S13]  /*9c00*/  ISETP.GE.AND P3, PT, R220, R3, PT ;  /* 0x00000003dc00720c */ /* 0x000fda0003f66270 */
[----:B------:R-:W-:Y:S05]  /*9c10*/  @P3 BRA `(.L_x_2347) ;  /* 0x0000000000303947 */ /* 0x000fea0003800000 */
[----:B------:R-:W-:Y:S02]  /*9c20*/  ISETP.NE.AND P5, PT, R26, RZ, PT ;  /* 0x000000ff1a00720c */ /* 0x000fe40003fa5270 */
        /* <DEDUP_REMOVED lines=11> */
.L_x_2347:
[----:B------:R-:W-:Y:S05]  /*9ce0*/  BSYNC B0 ;  /* 0x0000000000007941 */ /* 0x000fea0003800000 */
.L_x_2303:
        /* <DEDUP_REMOVED lines=17> */
.L_x_2401:
[----:B------:R-:W-:Y:S05]  /*9e00*/  BSYNC B0 ;  /* 0x0000000000007941 */ /* 0x000fea0003800000 */
.L_x_2400:
[----:B------:R-:W2:Y:S01]  /*9e10*/  SYNCS.PHASECHK.TRANS64.TRYWAIT P2, [R0+URZ+0x388b0], R115 ;  /* 0x0388b073000075a7 */ /* 0x000ea2000804017f */
[----:B------:R-:W-:Y:S01]  /*9e20*/  ULDC.64 UR6, c[0x0][0x318] ;  /* 0x0000c60000067ab9 */ /* 0x000fe20000000a00 */
[----:B------:R-:W-:Y:S01]  /*9e30*/  ULDC.64 UR4, c[0x0][0x308] ;  /* 0x0000c20000047ab9 */ /* 0x000fe20000000a00 */
[----:B-1----:R-:W-:Y:S01]  /*9e40*/  IMAD.U32 R40, RZ, RZ, UR6 ;  /* 0x00000006ff287e24 */ /* 0x002fe2000f8e00ff */
[----:B------:R-:W-:Y:S01]  /*9e50*/  MOV R41, UR4 ;  /* 0x0000000400297c02 */ /* 0x000fe20008000f00 */
[----:B------:R-:W-:Y:S01]  /*9e60*/  IMAD.U32 R42, RZ, RZ, UR7 ;  /* 0x00000007ff2a7e24 */ /* 0x000fe2000f8e00ff */
[----:B------:R-:W-:Y:S01]  /*9e70*/  BSSY B0, `(.L_x_2402) ;  /* 0x0000009000007945 */ /* 0x000fe20003800000 */
[----:B------:R-:W-:Y:S01]  /*9e80*/  ISETP.GE.AND P4, PT, R18, R3, PT ;  /* 0x000000031200720c */ /* 0x000fe20003f86270 */
[----:B------:R1:W-:Y:S01]  /*9e90*/  STL [R1+0x5c], R40 ;  /* 0x00005c2801007387 */ /* 0x0003e20000100800 */
[----:B------:R-:W-:-:S03]  /*9ea0*/  IMAD.WIDE R52, R24, 0x50, R112 ;  /* 0x0000005018347825 */ /* 0x000fc600078e0270 */
[----:B------:R3:W-:Y:S01]  /*9eb0*/  STL [R1+0x58], R42 ;  /* 0x0000582a01007387 */ /* 0x0007e20000100800 */
[----:B-1----:R-:W-:-:S05]  /*9ec0*/  IMAD.U32 R40, RZ, RZ, UR5 ;  /* 0x00000005ff287e24 */ /* 0x002fca000f8e00ff */
[----:B------:R3:W-:Y:S04]  /*9ed0*/  STL [R1+0x50], R40 ;  /* 0x0000502801007387 */ /* 0x0007e80000100800 */
[----:B------:R3:W-:Y:S02]  /*9ee0*/  STL [R1+0x54], R41 ;  /* 0x0000542901007387 */ /* 0x0007e40000100800 */
[----:B--23--:R-:W-:Y:S05]  /*9ef0*/  @!P2 BRA `(.L_x_2403) ;  /* 0x0000023000d8a947 */ /* 0x00cfea0003800000 */
.L_x_2687:
[----:B------:R-:W-:Y:S05]  /*9f00*/  BSYNC B0 ;  /* 0x0000000000007941 */ /* 0x000fea0003800000 */
.L_x_2402:
        /* <DEDUP_REMOVED lines=8> */
[----:B------:R-:W-:Y:S01]  /*9f90*/  IMAD.MOV.U32 R44, RZ, RZ, R96 ;  /* 0x000000ffff2c7224 */ /* 0x000fe200078e0060 */
[----:B------:R-:W-:Y:S01]  /*9fa0*/  ISETP.GE.AND P4, PT, R212, UR4, PT ;  /* 0x00000004d4007c0c */ /* 0x000fe2000bf86270 */
[----:B------:R-:W-:-:S02]  /*9fb0*/  IMAD.MOV.U32 R45, RZ, RZ, R5 ;  /* 0x000000ffff2d7224 */ /* 0x000fc400078e0005 */
[C---:B------:R-:W-:Y:S02]  /*9fc0*/  VIADD R48, R213.reuse, 0x80 ;  /* 0x00000080d5307836 */ /* 0x040fe40000000000 */
[----:B------:R-:W-:Y:S01]  /*9fd0*/  VIADD R46, R213, 0xc0 ;  /* 0x000000c0d52e7836 */ /* 0x000fe20000000000 */
[----:B--2---:R-:W-:Y:S02]  /*9fe0*/  R2UR UR8, R43 ;  /* 0x000000002b0872ca */ /* 0x004fe400000e0000 */
[----:B---3--:R-:W-:Y:S02]  /*9ff0*/  R2UR UR7, R42 ;  /* 0x000000002a0772ca */ /* 0x008fe400000e0000 */
[----:B----4-:R-:W-:Y:S02]  /*a000*/  R2UR UR6, R41 ;  /* 0x00000000290672ca */ /* 0x010fe400000e0000 */
[----:B-----5:R-:W-:-:S07]  /*a010*/  R2UR UR5, R40 ;  /* 0x00000000280572ca */ /* 0x020fce00000e0000 */
[----:B------:R-:W-:Y:S01]  /*a020*/  IMAD R47, R53, UR8, RZ ;  /* 0x00000008352f7c24 */ /* 0x000fe2000f8e02ff */
[----:B------:R-:W2:Y:S01]  /*a030*/  @!P5 LDS.128 R40, [R4+0x400] ;  /* 0x000400000428d984 */ /* 0x000ea20000000c00 */
[----:B------:R-:W-:-:S04]  /*a040*/  IMAD.WIDE.U32 R44, R52, UR8, R44 ;  /* 0x00000008342c7c25 */ /* 0x000fc8000f8e002c */
[----:B------:R-:W-:Y:S01]  /*a050*/  IMAD R47, R52, UR7, R47 ;  /* 0x00000007342f7c24 */ /* 0x000fe2000f8e022f */
[----:B------:R-:W-:-:S04]  /*a060*/  LEA R54, P2, R44, UR6, 0x1 ;  /* 0x000000062c367c11 */ /* 0x000fc8000f8408ff */
[----:B------:R-:W-:-:S04]  /*a070*/  IADD3 R45, R45, R47, RZ ;  /* 0x0000002f2d2d7210 */ /* 0x000fc80007ffe0ff */
        /* <DEDUP_REMOVED lines=10> */
.L_x_2405:
[----:B------:R-:W-:Y:S05]  /*a120*/  BSYNC B0 ;  /* 0x0000000000007941 */ /* 0x000fea0003800000 */
.L_x_2404:
[----:B------:R3:W5:Y:S04]  /*a130*/  LDL R61, [R1+0x5c] ;  /* 0x00005c00013d7983 */ /* 0x0007680000100800 */
[----:B------:R3:W5:Y:S04]  /*a140*/  LDL R60, [R1+0x58] ;  /* 0x00005800013c7983 */ /* 0x0007680000100800 */
[----:B------:R3:W5:Y:S04]  /*a150*/  LDL R59, [R1+0x54] ;  /* 0x00005400013b7983 */ /* 0x0007680000100800 */
[----:B------:R3:W5:Y:S01]  /*a160*/  LDL R58, [R1+0x50] ;  /* 0x00005000013a7983 */ /* 0x0007620000100800 */
[----:B------:R-:W-:Y:S01]  /*a170*/  ISETP.GE.AND P2, PT, R218, R3, PT ;  /* 0x00000003da00720c */ /* 0x000fe20003f46270 */
[----:B------:R-:W-:Y:S01]  /*a180*/  BSSY B0, `(.L_x_2406) ;  /* 0x000001f000007945 */ /* 0x000fe20003800000 */
[C---:B------:R-:W-:Y:S01]  /*a190*/  VIADD R56, R213.reuse, 0xc0 ;  /* 0x000000c0d5387836 */ /* 0x040fe20000000000 */
[----:B------:R-:W-:-:S10]  /*a1a0*/  IADD3 R57, R213, 0x80, RZ ;  /* 0x00000080d5397810 */ /* 0x000fd40007ffe0ff */
[----:B---3--:R-:W-:Y:S05]  /*a1b0*/  @P2 BRA `(.L_x_2407) ;  /* 0x00000000006c2947 */ /* 0x008fea0003800000 */
[----:B------:R-:W-:Y:S01]  /*a1c0*/  ULDC UR4, c[0x0][0x2e4] ;  /* 0x0000b90000047ab9 */ /* 0x000fe20000000800 */
[----:B-----5:R-:W-:Y:S01]  /*a1d0*/  R2UR UR8, R61 ;  /* 0x000000003d0872ca */ /* 0x020fe200000e0000 */
[----:B--2---:R-:W-:Y:S01]  /*a1e0*/  IMAD.MOV.U32 R45, RZ, RZ, R5 ;  /* 0x000000ffff2d7224 */ /* 0x004fe200078e0005 */
[----:B------:R-:W-:Y:S02]  /*a1f0*/  ISETP.GE.AND P2, PT, R213, UR4, PT ;  /* 0x00000004d5007c0c */ /* 0x000fe4000bf46270 */
[----:B------:R-:W-:Y:S02]  /*a200*/  IADD3 R47, P4, R52, 0x20, RZ ;  /* 0x00000020342f7810 */ /* 0x000fe40007f9e0ff */
[----:B------:R-:W-:Y:S02]  /*a210*/  R2UR UR7, R60 ;  /* 0x000000003c0772ca */ /* 0x000fe400000e0000 */
[----:B------:R-:W-:Y:S01]  /*a220*/  R2UR UR6, R59 ;  /* 0x000000003b0672ca */ /* 0x000fe200000e0000 */
[----:B------:R-:W-:Y:S01]  /*a230*/  IMAD.X R44, RZ, RZ, R53, P4 ;  /* 0x000000ffff2c7224 */ /* 0x000fe200020e0635 */
[----:B------:R-:W-:-:S02]  /*a240*/  R2UR UR5, R58 ;  /* 0x000000003a0572ca */ /* 0x000fc400000e0000 */
[----:B------:R-:W-:Y:S01]  /*a250*/  ISETP.GE.AND P5, PT, R212, UR4, PT ;  /* 0x00000004d4007c0c */ /* 0x000fe2000bfa6270 */
[----:B------:R-:W-:Y:S02]  /*a260*/  IMAD R46, R44, UR8, RZ ;  /* 0x000000082c2e7c24 */ /* 0x000fe4000f8e02ff */
[----:B------:R-:W2:Y:S01]  /*a270*/  @!P2 LDS.128 R40, [R4+0x1400] ;  /* 0x001400000428a984 */ /* 0x000ea20000000c00 */
[----:B------:R-:W-:-:S04]  /*a280*/  IMAD.MOV.U32 R44, RZ, RZ, R96 ;  /* 0x000000ffff2c7224 */ /* 0x000fc800078e0060 */
[----:B------:R-:W-:-:S04]  /*a290*/  IMAD.WIDE.U32 R44, R47, UR8, R44 ;  /* 0x000000082f2c7c25 */ /* 0x000fc8000f8e002c */
[----:B------:R-:W-:Y:S01]  /*a2a0*/  IMAD R47, R47, UR7, R46 ;  /* 0x000000072f2f7c24 */ /* 0x000fe2000f8e022e */
[----:B------:R-:W-:-:S04]  /*a2b0*/  LEA R54, P4, R44, UR6, 0x1 ;  /* 0x000000062c367c11 */ /* 0x000fc8000f8808ff */
[----:B------:R-:W-:-:S04]  /*a2c0*/  IADD3 R45, R45, R47, RZ ;  /* 0x0000002f2d2d7210 */ /* 0x000fc80007ffe0ff */
[----:B------:R-:W-:Y:S02]  /*a2d0*/  LEA.HI.X R55, R44, UR5, R45, 0x1, P4 ;  /* 0x000000052c377c11 */ /* 0x000fe4000a0f0c2d */
[----:B------:R-:W-:-:S13]  /*a2e0*/  ISETP.GE.AND P4, PT, R57, UR4, PT ;  /* 0x0000000439007c0c */ /* 0x000fda000bf86270 */
[----:B------:R-:W3:Y:S04]  /*a2f0*/  @!P4 LDS.128 R44, [R4+0x6400] ;  /* 0x00640000042cc984 */ /* 0x000ee80000000c00 */
[----:B--2---:R-:W-:Y:S01]  /*a300*/  @!P2 STG.E.128 desc[UR60][R54.64], R40 ;  /* 0x000000283600a986 */ /* 0x004fe2000c101d3c */
[----:B------:R-:W-:-:S03]  /*a310*/  ISETP.GE.AND P2, PT, R56, UR4, PT ;  /* 0x0000000438007c0c */ /* 0x000fc6000bf46270 */
[----:B------:R-:W2:Y:S10]  /*a320*/  @!P5 LDS.128 R40, [R4+0x3c00] ;  /* 0x003c00000428d984 */ /* 0x000eb40000000c00 */
[----:B------:R-:W4:Y:S04]  /*a330*/  @!P2 LDS.128 R48, [R4+0x8c00] ;  /* 0x008c00000430a984 */ /* 0x000f280000000c00 */
[----:B---3--:R3:W-:Y:S04]  /*a340*/  @!P4 STG.E.128 desc[UR60][R54.64+0x100], R44 ;  /* 0x0001002c3600c986 */ /* 0x0087e8000c101d3c */
[----:B--2---:R3:W-:Y:S04]  /*a350*/  @!P5 STG.E.128 desc[UR60][R54.64+0x80], R40 ;  /* 0x000080283600d986 */ /* 0x0047e8000c101d3c */
[----:B----4-:R3:W-:Y:S02]  /*a360*/  @!P2 STG.E.128 desc[UR60][R54.64+0x180], R48 ;  /* 0x000180303600a986 */ /* 0x0107e4000c101d3c */
.L_x_2407:
[----:B------:R-:W-:Y:S05]  /*a370*/  BSYNC B0 ;  /* 0x0000000000007941 */ /* 0x000fea0003800000 */
.L_x_2406:
[----:B------:R-:W-:Y:S01]  /*a380*/  ISETP.GE.AND P2, PT, R220, R3, PT ;  /* 0x00000003dc00720c */ /* 0x000fe20003f46270 */
[----:B------:R-:W-:-:S12]  /*a390*/  BSSY B0, `(.L_x_2408) ;  /* 0x000001d000007945 */ /* 0x000fd80003800000 */
[----:B------:R-:W-:Y:S05]  /*a3a0*/  @P2 BRA `(.L_x_2409) ;  /* 0x00000000006c2947 */ /* 0x000fea0003800000 */
[----:B------:R-:W-:Y:S01]  /*a3b0*/  ULDC UR4, c[0x0][0x2e4] ;  /* 0x0000b90000047ab9 */ /* 0x000fe20000000800 */
[----:B-----5:R-:W-:Y:S01]  /*a3c0*/  R2UR UR8, R61 ;  /* 0x000000003d0872ca */ /* 0x020fe200000e0000 */
[----:B--23--:R-:W-:Y:S01]  /*a3d0*/  IMAD.MOV.U32 R44, RZ, RZ, R96 ;  /* 0x000000ffff2c7224 */ /* 0x00cfe200078e0060 */
[----:B------:R-:W-:Y:S01]  /*a3e0*/  ISETP.GE.AND P2, PT, R213, UR4, PT ;  /* 0x00000004d5007c0c */ /* 0x000fe2000bf46270 */
[----:B------:R-:W-:Y:S01]  /*a3f0*/  IMAD.MOV.U32 R45, RZ, RZ, R5 ;  /* 0x000000ffff2d7224 */ /* 0x000fe200078e0005 */
[----:B------:R-:W-:Y:S02]  /*a400*/  R2UR UR7, R60 ;  /* 0x000000003c0772ca */ /* 0x000fe400000e0000 */
[----:B------:R-:W-:Y:S02]  /*a410*/  IADD3 R3, P4, R52, 0x40, RZ ;  /* 0x0000004034037810 */ /* 0x000fe40007f9e0ff */
[----:B------:R-:W-:Y:S02]  /*a420*/  R2UR UR6, R59 ;  /* 0x000000003b0672ca */ /* 0x000fe400000e0000 */
[----:B------:R-:W-:Y:S01]  /*a430*/  R2UR UR5, R58 ;  /* 0x000000003a0572ca */ /* 0x000fe200000e0000 */
[----:B------:R-:W-:Y:S01]  /*a440*/  IMAD.X R52, RZ, RZ, R53, P4 ;  /* 0x000000ffff347224 */ /* 0x000fe200020e0635 */
[----:B------:R-:W-:Y:S01]  /*a450*/  ISETP.GE.AND P5, PT, R212, UR4, PT ;  /* 0x00000004d4007c0c */ /* 0x000fe2000bfa6270 */
[----:B------:R-:W-:-:S02]  /*a460*/  IMAD.WIDE.U32 R44, R3, UR8, R44 ;  /* 0x00000008032c7c25 */ /* 0x000fc4000f8e002c */
[----:B------:R-:W2:Y:S02]  /*a470*/  @!P2 LDS.128 R40, [R4+0x2400] ;  /* 0x002400000428a984 */ /* 0x000ea40000000c00 */
[----:B------:R-:W-:-:S04]  /*a480*/  IMAD R52, R52, UR8, RZ ;  /* 0x0000000834347c24 */ /* 0x000fc8000f8e02ff */
[----:B------:R-:W-:Y:S01]  /*a490*/  IMAD R3, R3, UR7, R52 ;  /* 0x0000000703037c24 */ /* 0x000fe2000f8e0234 */
[----:B------:R-:W-:-:S04]  /*a4a0*/  LEA R52, P4, R44, UR6, 0x1 ;  /* 0x000000062c347c11 */ /* 0x000fc8000f8808ff */
[----:B------:R-:W-:-:S04]  /*a4b0*/  IADD3 R3, R45, R3, RZ ;  /* 0x000000032d037210 */ /* 0x000fc80007ffe0ff */
[----:B------:R-:W-:Y:S02]  /*a4c0*/  LEA.HI.X R53, R44, UR5, R3, 0x1, P4 ;  /* 0x000000052c357c11 */ /* 0x000fe4000a0f0c03 */
[----:B------:R-:W-:Y:S01]  /*a4d0*/  ISETP.GE.AND P4, PT, R57, UR4, PT ;  /* 0x0000000439007c0c */ /* 0x000fe2000bf86270 */
[----:B------:R-:W3:Y:S04]  /*a4e0*/  @!P5 LDS.128 R44, [R4+0x4c00] ;  /* 0x004c0000042cd984 */ /* 0x000ee80000000c00 */
[----:B--2---:R-:W-:Y:S01]  /*a4f0*/  @!P2 STG.E.128 desc[UR60][R52.64], R40 ;  /* 0x000000283400a986 */ /* 0x004fe2000c101d3c */
[----:B------:R-:W-:-:S07]  /*a500*/  ISETP.GE.AND P2, PT, R56, UR4, PT ;  /* 0x0000000438007c0c */ /* 0x000fce000bf46270 */
[----:B------:R-:W2:Y:S06]  /*a510*/  @!P4 LDS.128 R40, [R4+0x7400] ;  /* 0x007400000428c984 */ /* 0x000eac0000000c00 */
[----:B------:R-:W4:Y:S04]  /*a520*/  @!P2 LDS.128 R48, [R4+0x9c00] ;  /* 0x009c00000430a984 */ /* 0x000f280000000c00 */
[----:B---3--:R3:W-:Y:S04]  /*a530*/  @!P5 STG.E.128 desc[UR60][R52.64+0x80], R44 ;  /* 0x0000802c3400d986 */ /* 0x0087e8000c101d3c */
[----:B--2---:R3:W-:Y:S04]  /*a540*/  @!P4 STG.E.128 desc[UR60][R52.64+0x100], R40 ;  /* 0x000100283400c986 */ /* 0x0047e8000c101d3c */
[----:B----4-:R3:W-:Y:S02]  /*a550*/  @!P2 STG.E.128 desc[UR60][R52.64+0x180], R48 ;  /* 0x000180303400a986 */ /* 0x0107e4000c101d3c */
.L_x_2409:
[----:B------:R-:W-:Y:S05]  /*a560*/  BSYNC B0 ;  /* 0x0000000000007941 */ /* 0x000fea0003800000 */
.L_x_2408:
[----:B------:R-:W-:Y:S01]  /*a570*/  @!PT LDS RZ, [RZ] ;  /* 0x00000000fffff984 */ /* 0x000fe20000000800 */
[----:B------:R-:W-:Y:S01]  /*a580*/  @!PT LDS RZ, [RZ] ;  /* 0x00000000fffff984 */ /* 0x000fe20000000800 */
[----:B------:R-:W-:Y:S01]  /*a590*/  @!PT LDS RZ, [RZ] ;  /* 0x00000000fffff984 */ /* 0x000fe20000000800 */
[----:B------:R-:W-:Y:S01]  /*a5a0*/  @!PT LDS RZ, [RZ] ;  /* 0x00000000fffff984 */ /* 0x000fe20000000800 */
[----:B------:R4:W-:Y:S06]  /*a5b0*/  MEMBAR.ALL.CTA ;  /* 0x0000000000007992 */ /* 0x0009ec0000008000 */
[----:B----4-:R-:W4:Y:S01]  /*a5c0*/  FENCE.VIEW.ASYNC.S ;  /* 0x00000000000073c6 */ /* 0x010f220000000000 */
[----:B01----:R-:W-:Y:S01]  /*a5d0*/  @!P3 VIADD R0, R0, 0x388c0 ;  /* 0x000388c00000b836 */ /* 0x003fe20000000000 */
        /* <DEDUP_REMOVED lines=8> */
[----:B-1----:R-:W-:-:S04]  /*a660*/  SEL R0, RZ, 0x1, P3 ;  /* 0x00000001ff007807 */ /* 0x002fc80001800000 */
[----:B------:R-:W-:Y:S01]  /*a670*/  LOP3.LUT R221, R221, R0, RZ, 0x3c, !PT ;  /* 0x00000000dddd7212 */ /* 0x000fe200078e3cff */
[----:B0-----:R-:W-:Y:S06]  /*a680*/  @P4 BRA `(.L_x_2410) ;  /* 0xffffff7c00ec4947 */ /* 0x001fec000383ffff */
.L_x_2298:
[----:B------:R-:W-:Y:S01]  /*a690*/  BSSY B0, `(.L_x_2411) ;  /* 0x000004c000007945 */ /* 0x000fe20003800000 */
[----:B------:R-:W-:Y:S02]  /*a6a0*/  ISETP.GE.AND P1, PT, R148, 0x1, PT ;  /* 0x000000019400780c */ /* 0x000fe40003f26270 */
[----:B------:R-:W-:Y:S02]  /*a6b0*/  CS2R R2, SRZ ;  /* 0x0000000000027805 */ /* 0x000fe4000001ff00 */
[----:B------:R-:W-:Y:S01]  /*a6c0*/  PLOP3.LUT P0, PT, PT, PT, PT, 0x80, 0x0 ;  /* 0x000000000000781c */ /* 0x000fe20003f0f070 */
[----:B------:R-:W-:Y:S01]  /*a6d0*/  IMAD.MOV.U32 R0, RZ, RZ, RZ ;  /* 0x000000ffff007224 */ /* 0x000fe200078e00ff */
[----:B------:R-:W-:Y:S02]  /*a6e0*/  CS2R R150, SRZ ;  /* 0x0000000000967805 */ /* 0x000fe4000001ff00 */
[----:B------:R-:W-:Y:S01]  /*a6f0*/  MOV R149, RZ ;  /* 0x000000ff00957202 */ /* 0x000fe20000000f00 */
[----:B------:R-:W-:Y:S01]  /*a700*/  IMAD.MOV.U32 R178, RZ, RZ, RZ ;  /* 0x000000ffffb27224 */ /* 0x000fe200078e00ff */
[----:B------:R-:W-:Y:S01]  /*a710*/  CS2R R146, SRZ ;  /* 0x0000000000927805 */ /* 0x000fe2000001ff00 */
[----:B------:R-:W-:Y:S01]  /*a720*/  IMAD.MOV.U32 R145, RZ, RZ, RZ ;  /* 0x000000ffff917224 */ /* 0x000fe200078e00ff */
        /* <DEDUP_REMOVED lines=16> */
[----:B-----5:R-:W-:Y:S02]  /*a830*/  CS2R R60, SRZ ;  /* 0x00000000003c7805 */ /* 0x020fe4000001ff00 */
[----:B------:R-:W-:Y:S02]  /*a840*/  CS2R R56, SRZ ;  /* 0x0000000000387805 */ /* 0x000fe4000001ff00 */
[----:B--23--:R-:W-:Y:S02]  /*a850*/  CS2R R50, SRZ ;  /* 0x0000000000327805 */ /* 0x00cfe4000001ff00 */
        /* <DEDUP_REMOVED lines=31> */
[----:B------:R-:W-:-:S02]  /*aa50*/  MOV R54, RZ ;  /* 0x000000ff00367202 */ /* 0x000fc40000000f00 */
[----:B------:R-:W-:Y:S01]  /*aa60*/  CS2R R12, SRZ ;  /* 0x00000000000c7805 */ /* 0x000fe2000001ff00 */
[----:B------:R-:W-:Y:S01]  /*aa70*/  IMAD.MOV.U32 R24, RZ, RZ, RZ ;  /* 0x000000ffff187224 */ /* 0x000fe200078e00ff */
[----:B------:R-:W-:Y:S01]  /*aa80*/  CS2R R10, SRZ ;  /* 0x00000000000a7805 */ /* 0x000fe2000001ff00 */
[----:B------:R-:W-:Y:S01]  /*aa90*/  IMAD.MOV.U32 R47, RZ, RZ, RZ ;  /* 0x000000ffff2f7224 */ /* 0x000fe200078e00ff */
[----:B------:R-:W-:Y:S02]  /*aaa0*/  CS2R R8, SRZ ;  /* 0x0000000000087805 */ /* 0x000fe4000001ff00 */
[----:B------:R-:W-:Y:S02]  /*aab0*/  CS2R R38, SRZ ;  /* 0x0000000000267805 */ /* 0x000fe4000001ff00 */
[----:B------:R-:W-:Y:S01]  /*aac0*/  CS2R R34, SRZ ;  /* 0x0000000000227805 */ /* 0x000fe2000001ff00 */
[----:B------:R-:W-:Y:S01]  /*aad0*/  IMAD.MOV.U32 R31, RZ, RZ, RZ ;  /* 0x000000ffff1f7224 */ /* 0x000fe200078e00ff */
[----:B------:R-:W-:-:S02]  /*aae0*/  MOV R7, RZ ;  /* 0x000000ff00077202 */ /* 0x000fc40000000f00 */
[----:B------:R-:W-:Y:S01]  /*aaf0*/  CS2R R28, SRZ ;  /* 0x00000000001c7805 */ /* 0x000fe2000001ff00 */
[----:B------:R-:W-:Y:S02]  /*ab00*/  IMAD.MOV.U32 R27, RZ, RZ, RZ ;  /* 0x000000ffff1b7224 */ /* 0x000fe400078e00ff */
[----:B------:R-:W-:Y:S01]  /*ab10*/  IMAD.MOV.U32 R5, RZ, RZ, RZ ;  /* 0x000000ffff057224 */ /* 0x000fe200078e00ff */
[----:B------:R-:W-:Y:S06]  /*ab20*/  @P2 BRA `(.L_x_2412) ;  /* 0x0000000000082947 */ /* 0x000fec0003800000 */
[----:B------:R-:W0:Y:S02]  /*ab30*/  FENCE.VIEW.ASYNC.G ;  /* 0x00000000000073c6 */ /* 0x000e240000000100 */
[----:B0-----:R-:W-:Y:S06]  /*ab40*/  BAR.ARV 0xc, 0x120 ;  /* 0x0304800000007b1d */ /* 0x001fec0000002000 */
.L_x_2412:
[----:B------:R-:W-:Y:S05]  /*ab50*/  BSYNC B0 ;  /* 0x0000000000007941 */ /* 0x000fea0003800000 */
.L_x_2411:
[----:B------:R-:W-:Y:S01]  /*ab60*/  IMAD.MOV.U32 R25, RZ, RZ, RZ ;  /* 0x000000ffff197224 */ /* 0x000fe200078e00ff */
[----:B------:R-:W-:Y:S01]  /*ab70*/  MOV R4, RZ ;  /* 0x000000ff00047202 */ /* 0x000fe20000000f00 */
[----:B------:R-:W-:Y:S06]  /*ab80*/  @!P1 BRA `(.L_x_2413) ;  /* 0x0000019000f09947 */ /* 0x000fec0003800000 */
[----:B------:R-:W2:Y:S01]  /*ab90*/  LDL R20, [R1+0x80] ;  /* 0x0000800001147983 */ /* 0x000ea20000100800 */
[----:B------:R-:W0:Y:S02]  /*aba0*/  S2R R6, SR_TID.X ;  /* 0x0000000000067919 */ /* 0x000e240000002100 */
[----:B0-----:R-:W-:-:S05]  /*abb0*/  VIADD R0, R6, 0xffffff80 ;  /* 0xffffff8006007836 */ /* 0x001fca0000000000 */
[----:B------:R-:W-:-:S04]  /*abc0*/  SHF.R.S32.HI R3, RZ, 0x1f, R0 ;  /* 0x0000001fff037819 */ /* 0x000fc80000011400 */
[----:B------:R-:W-:-:S04]  /*abd0*/  LEA.HI R3, R3, R0, RZ, 0x7 ;  /* 0x0000000003037211 */ /* 0x000fc800078f38ff */
[----:B------:R-:W-:-:S06]  /*abe0*/  SHF.R.S32.HI R0, RZ, 0x7, R3 ;  /* 0x00000007ff007819 */ /* 0x000fcc0000011403 */
[----:B------:R-:W0:Y:S02]  /*abf0*/  SHFL.IDX PT, R0, R0, RZ, 0x1f ;  /* 0x00001fff00007589 */ /* 0x000e2400000e0000 */
[----:B0-----:R-:W-:-:S04]  /*ac00*/  LEA.HI R2, R0, R0, RZ, 0x1 ;  /* 0x0000000000027211 */ /* 0x001fc800078f08ff */
[----:B------:R-:W-:-:S05]  /*ac10*/  LOP3.LUT R3, R2, 0x1e, RZ, 0xc0, !PT ;  /* 0x0000001e02037812 */ /* 0x000fca00078ec0ff */
[----:B------:R-:W-:Y:S01]  /*ac20*/  IMAD.IADD R3, R0, 0x1, -R3 ;  /* 0x0000000100037824 */ /* 0x000fe200078e0a03 */
[----:B--2---:R-:W-:-:S13]  /*ac30*/  R2UR UR4, R20 ;  /* 0x00000000140472ca */ /* 0x004fda00000e0000 */
[----:B------:R-:W-:Y:S02]  /*ac40*/  ULOP3.LUT UP0, URZ, UR4, 0x9f, URZ, 0xc0, !UPT ;  /* 0x0000009f043f7892 */ /* 0x000fe4000f80c03f */
[----:B------:R-:W-:-:S04]  /*ac50*/  LEA R3, R3, UR4, 0xd ;  /* 0x0000000403037c11 */ /* 0x000fc8000f8e68ff */
[----:B------:R-:W-:Y:S02]  /*ac60*/  SHF.R.U32.HI R2, RZ, 0x4, R3 ;  /* 0x00000004ff027819 */ /* 0x000fe40000011603 */
[----:B------:R-:W-:Y:S02]  /*ac70*/  PLOP3.LUT P0, PT, PT, PT, UP0, 0x80, 0x0 ;  /* 0x000000000000781c */ /* 0x000fe40003f0f008 */
[----:B------:R-:W-:-:S11]  /*ac80*/  LOP3.LUT R2, R2, 0x3fff, RZ, 0xc0, !PT ;  /* 0x00003fff02027812 */ /* 0x000fd600078ec0ff */
        /* <DEDUP_REMOVED lines=16> */
[----:B-1----:R-:W-:Y:S05]  /*ad90*/  CALL.ABS.NOINC R14 ;  /* 0x000000000e007343 */ /* 0x002fea0003c00000 */
.L_x_2414:
[----:B------:R-:W-:Y:S02]  /*ada0*/  ULDC UR4, c[0x0][0x3d4] ;  /* 0x0000f50000047ab9 */ /* 0x000fe40000000800 */
[----:B------:R-:W-:-:S13]  /*adb0*/  ISETP.LT.AND P0, PT, RZ, UR4, PT ;  /* 0x00000004ff007c0c */ /* 0x000fda000bf01270 */
[----:B------:R-:W-:Y:S05]  /*adc0*/  @P0 BRA `(.L_x_2415) ;  /* 0x0000000000400947 */ /* 0x000fea0003800000 */
[----:B------:R-:W2:Y:S02]  /*add0*/  LDL R20, [R1+0x84] ;  /* 0x0000840001147983 */ /* 0x000ea40000100800 */
[----:B--2---:R-:W-:-:S04]  /*ade0*/  LEA.HI R0, R20, R20, RZ, 0x1 ;  /* 0x0000001414007211 */ /* 0x004fc800078f08ff */
[----:B------:R-:W-:-:S04]  /*adf0*/  LOP3.LUT R0, R0, 0xfffffffe, RZ, 0xc0, !PT ;  /* 0xfffffffe00007812 */ /* 0x000fc800078ec0ff */
[----:B------:R-:W-:-:S04]  /*ae00*/  IADD3 R0, R20, -R0, RZ ;  /* 0x8000000014007210 */ /* 0x000fc80007ffe0ff */
[----:B------:R-:W-:-:S04]  /*ae10*/  SHF.L.U32 R3, R0, 0x1f, RZ ;  /* 0x0000001f00037819 */ /* 0x000fc800000006ff */
[----:B------:R0:W1:Y:S03]  /*ae20*/  SYNCS.PHASECHK.TRANS64.TRYWAIT P0, [R16+URZ+0x38800], R3 ;  /* 0x03880003100075a7 */ /* 0x000066000800017f */
[----:B-1----:R-:W-:Y:S05]  /*ae30*/  @!P0 NANOSLEEP.SYNCS 0x989680 ;  /* 0x009896800000895d */ /* 0x002fea0003900000 */
[----:B------:R-:W1:Y:S01]  /*ae40*/  @!P0 SYNCS.PHASECHK.TRANS64 P0, [R16+URZ+0x38800], R3 ;  /* 0x03880003100085a7 */ /* 0x000e62000800007f */
[----:B------:R-:W-:Y:S04]  /*ae50*/  BSSY B0, `(.L_x_2416) ;  /* 0x0000006000007945 */ /* 0x000fe80003800000 */
[----:B-1----:R-:W-:Y:S05]  /*ae60*/  @P0 BRA `(.L_x_2417) ;  /* 0x0000000000100947 */ /* 0x002fea0003800000 */
.L_x_2418:
[----:B-1----:R1:W2:Y:S02]  /*ae70*/  SYNCS.PHASECHK.TRANS64.TRYWAIT P0, [R16+URZ+0x38800], R3 ;  /* 0x03880003100075a7 */ /* 0x0022a4000800017f */
[----:B--2---:R-:W-:Y:S05]  /*ae80*/  @!P0 NANOSLEEP.SYNCS 0x989680 ;  /* 0x009896800000895d */ /* 0x004fea0003900000 */
[----:B------:R-:W2:Y:S02]  /*ae90*/  @!P0 SYNCS.PHASECHK.TRANS64 P0, [R16+URZ+0x38800], R3 ;  /* 0x03880003100085a7 */ /* 0x000ea4000800007f */
[----:B--2---:R-:W-:Y:S05]  /*aea0*/  @!P0 BRA `(.L_x_2418) ;  /* 0xfffffffc00f08947 */ /* 0x004fea000383ffff */
.L_x_2417:
[----:B------:R-:W-:Y:S05]  /*aeb0*/  BSYNC B0 ;  /* 0x0000000000007941 */ /* 0x000fea0003800000 */
.L_x_2416:
[----:B------:R-:W-:Y:S05]  /*aec0*/  BRA `(.L_x_2419) ;  /* 0x0000009000ec7947 */ /* 0x000fea0003800000 */
.L_x_2415:
[----:B------:R-:W2:Y:S01]  /*aed0*/  LDL R24, [R1+0x80] ;  /* 0x0000800001187983 */ /* 0x000ea20000100800 */
[----:B------:R-:W0:Y:S01]  /*aee0*/  LDC.64 R10, c[0x0][0x3d8] ;  /* 0x0000f600ff0a7b82 */ /* 0x000e220000000a00 */
[----:B------:R-:W-:Y:S01]  /*aef0*/  SHF.R.S32.HI R3, RZ, 0x1f, R144 ;  /* 0x0000001fff037819 */ /* 0x000fe20000011490 */
[--C-:B------:R-:W-:Y:S01]  /*af00*/  IMAD.MOV.U32 R4, RZ, RZ, R22.reuse ;  /* 0x000000ffff047224 */ /* 0x100fe200078e0016 */
[----:B------:R-:W-:Y:S02]  /*af10*/  SHF.R.S32.HI R5, RZ, 0x1f, R22 ;  /* 0x0000001fff057819 */ /* 0x000fe40000011416 */
[----:B------:R-:W-:-:S03]  /*af20*/  SHF.R.S32.HI R9, RZ, 0x1f, R213 ;  /* 0x0000001fff097819 */ /* 0x000fc600000114d5 */
[----:B------:R-:W1:Y:S01]  /*af30*/  LDC.64 R12, c[0x0][0x3e8] ;  /* 0x0000fa00ff0c7b82 */ /* 0x000e620000000a00 */
[-C--:B0-----:R-:W-:Y:S01]  /*af40*/  IMAD R0, R3, R10.reuse, RZ ;  /* 0x0000000a03007224 */ /* 0x081fe200078e02ff */
[----:B------:R-:W-:Y:S01]  /*af50*/  SHF.L.U64.HI R82, R10, 0x5, R11 ;  /* 0x000000050a527819 */ /* 0x000fe2000001020b */
[-C--:B------:R-:W-:Y:S02]  /*af60*/  IMAD R8, R19, R10.reuse, RZ ;  /* 0x0000000a13087224 */ /* 0x080fe400078e02ff */
[----:B------:R-:W-:-:S04]  /*af70*/  IMAD.WIDE.U32 R86, R144, R10, RZ ;  /* 0x0000000a90567225 */ /* 0x000fc800078e00ff */
[----:B------:R-:W-:Y:S01]  /*af80*/  IMAD R25, R144, R11, R0 ;  /* 0x0000000b90197224 */ /* 0x000fe200078e0200 */
[----:B-1----:R-:W-:Y:S01]  /*af90*/  SHF.L.U64.HI R92, R12, 0x5, R13 ;  /* 0x000000050c5c7819 */ /* 0x002fe2000001020d */
[----:B------:R-:W-:-:S04]  /*afa0*/  IMAD.WIDE.U32 R6, R18, R10, R4 ;  /* 0x0000000a12067225 */ /* 0x000fc800078e0004 */
[----:B------:R-:W-:Y:S01]  /*afb0*/  IMAD R97, R18, R11, R8 ;  /* 0x0000000b12617224 */ /* 0x000fe200078e0208 */
[----:B------:R-:W-:Y:S01]  /*afc0*/  IADD3 R83, P0, R6, R86, RZ ;  /* 0x0000005606537210 */ /* 0x000fe20007f1e0ff */
[----:B------:R-:W-:Y:S02]  /*afd0*/  IMAD.IADD R25, R25, 0x1, R87 ;  /* 0x0000000119197824 */ /* 0x000fe400078e0257 */
[----:B------:R-:W-:Y:S02]  /*afe0*/  IMAD.MOV.U32 R8, RZ, RZ, R213 ;  /* 0x000000ffff087224 */ /* 0x000fe400078e00d5 */
[----:B------:R-:W-:Y:S01]  /*aff0*/  IMAD R3, R3, R12, RZ ;  /* 0x0000000c03037224 */ /* 0x000fe200078e02ff */
[----:B------:R-:W-:Y:S01]  /*b000*/  IADD3.X R89, R25, R7, R97, P0, !PT ;  /* 0x0000000719597210 */ /* 0x000fe200007fe461 */
[----:B------:R-:W-:-:S04]  /*b010*/  IMAD.WIDE.U32 R6, R18, R10, R8 ;  /* 0x0000000a12067225 */ /* 0x000fc800078e0008 */
[----:B------:R-:W-:Y:S01]  /*b020*/  IMAD R0, R19, R12, RZ ;  /* 0x0000000c13007224 */ /* 0x000fe200078e02ff */
[----:B------:R-:W-:Y:S01]  /*b030*/  IADD3 R95, P1, R6, R86, RZ ;  /* 0x00000056065f7210 */ /* 0x000fe20007f3e0ff */
[C---:B------:R-:W-:Y:S02]  /*b040*/  IMAD R3, R144.reuse, R13, R3 ;  /* 0x0000000d90037224 */ /* 0x040fe400078e0203 */
[----:B------:R-:W-:Y:S01]  /*b050*/  IMAD.WIDE.U32 R90, R144, R12, RZ ;  /* 0x0000000c905a7225 */ /* 0x000fe200078e00ff */
[----:B------:R-:W-:-:S03]  /*b060*/  IADD3.X R97, R25, R97, R7, P1, !PT ;  /* 0x0000006119617210 */ /* 0x000fc60000ffe407 */
[----:B------:R-:W-:Y:S01]  /*b070*/  IMAD.WIDE.U32 R4, R18, R12, R4 ;  /* 0x0000000c12047225 */ /* 0x000fe200078e0004 */
[----:B------:R-:W-:-:S03]  /*b080*/  IADD3 R27, R3, R91, RZ ;  /* 0x0000005b031b7210 */ /* 0x000fc60007ffe0ff */
[----:B------:R-:W-:Y:S01]  /*b090*/  IMAD.WIDE.U32 R8, R18, R12, R8 ;  /* 0x0000000c12087225 */ /* 0x000fe200078e0008 */
[----:B------:R-:W-:-:S03]  /*b0a0*/  IADD3 R109, P0, R4, R90, RZ ;  /* 0x0000005a046d7210 */ /* 0x000fc60007f1e0ff */
[----:B------:R-:W-:Y:S01]  /*b0b0*/  IMAD R0, R18, R13, R0 ;  /* 0x0000000d12007224 */ /* 0x000fe200078e0200 */
[----:B------:R-:W-:Y:S01]  /*b0c0*/  IADD3 R93, P2, R8, R90, RZ ;  /* 0x0000005a085d7210 */ /* 0x000fe20007f5e0ff */
[----:B------:R-:W-:Y:S02]  /*b0d0*/  IMAD.SHL.U32 R88, R10, 0x20, RZ ;  /* 0x000000200a587824 */ /* 0x000fe400078e00ff */
[----:B------:R-:W-:Y:S01]  /*b0e0*/  IMAD.SHL.U32 R94, R12, 0x20, RZ ;  /* 0x000000200c5e7824 */ /* 0x000fe200078e00ff */
[C---:B------:R-:W-:Y:S02]  /*b0f0*/  IADD3.X R111, R27.reuse, R5, R0, P0, !PT ;  /* 0x000000051b6f7210 */ /* 0x040fe400007fe400 */
[----:B------:R-:W-:Y:S02]  /*b100*/  IADD3.X R99, R27, R0, R9, P2, !PT ;  /* 0x000000001b637210 */ /* 0x000fe400017fe409 */
[----:B--2---:R-:W-:-:S13]  /*b110*/  R2UR UR4, R24 ;  /* 0x00000000180472ca */ /* 0x004fda00000e0000 */
[----:B------:R-:W-:-:S06]  /*b120*/  ULOP3.LUT UP0, URZ, UR4, 0x3ff, URZ, 0xc0, !UPT ;  /* 0x000003ff043f7892 */ /* 0x000fcc000f80c03f */
[----:B------:R-:W-:-:S13]  /*b130*/  PLOP3.LUT P1, PT, PT, PT, UP0, 0x80, 0x0 ;  /* 0x000000000000781c */ /* 0x000fda0003f2f008 */
        /* <DEDUP_REMOVED lines=17> */
.L_x_2420:
[----:B------:R-:W2:Y:S01]  /*b250*/  LDL R20, [R1+0x64] ;  /* 0x0000640001147983 */ /* 0x000ea20000100800 */
[----:B------:R-:W0:Y:S01]  /*b260*/  LDC.64 R84, c[0x0][0x3d8] ;  /* 0x0000f600ff547b82 */ /* 0x000e220000000a00 */
[----:B------:R-:W-:Y:S01]  /*b270*/  SHF.R.S32.HI R3, RZ, 0x1f, R225 ;  /* 0x0000001fff037819 */ /* 0x000fe200000114e1 */
[----:B------:R-:W-:Y:S01]  /*b280*/  ULDC.U8 UR4, c[0x0][0x3f0] ;  /* 0x0000fc0000047ab9 */ /* 0x000fe20000000000 */
[----:B------:R-:W-:Y:S01]  /*b290*/  R2UR UR5, R24 ;  /* 0x00000000180572ca */ /* 0x000fe200000e0000 */
[----:B------:R-:W-:Y:S01]  /*b2a0*/  BSSY B0, `(.L_x_2421) ;  /* 0x00008f5000007945 */ /* 0x000fe20003800000 */
[----:B------:R-:W-:-:S03]  /*b2b0*/  ISETP.NE.AND P0, PT, RZ, UR4, PT ;  /* 0x00000004ff007c0c */ /* 0x000fc6000bf05270 */
[----:B------:R-:W1:Y:S01]  /*b2c0*/  LDC.64 R14, c[0x0][0x3e8] ;  /* 0x0000fa00ff0e7b82 */ /* 0x000e620000000a00 */
[-C--:B0-----:R-:W-:Y:S02]  /*b2d0*/  IMAD R0, R3, R84.reuse, RZ ;  /* 0x0000005403007224 */ /* 0x081fe400078e02ff */
[----:B------:R-:W-:-:S04]  /*b2e0*/  IMAD.WIDE.U32 R4, R225, R84, RZ ;  /* 0x00000054e1047225 */ /* 0x000fc800078e00ff */
[----:B------:R-:W-:Y:S02]  /*b2f0*/  IMAD.SHL.U32 R12, R4, 0x80, RZ ;  /* 0x00000080040c7824 */ /* 0x000fe400078e00ff */
[-C--:B-1----:R-:W-:Y:S02]  /*b300*/  IMAD R8, R3, R14.reuse, RZ ;  /* 0x0000000e03087224 */ /* 0x082fe400078e02ff */
[C---:B------:R-:W-:Y:S02]  /*b310*/  IMAD R3, R225.reuse, R85, R0 ;  /* 0x00000055e1037224 */ /* 0x040fe400078e0200 */
[----:B------:R-:W-:-:S03]  /*b320*/  IMAD.WIDE.U32 R6, R225, R14, RZ ;  /* 0x0000000ee1067225 */ /* 0x000fc600078e00ff */
[----:B------:R-:W-:Y:S01]  /*b330*/  IADD3 R5, R5, R3, RZ ;  /* 0x0000000305057210 */ /* 0x000fe20007ffe0ff */
[C---:B------:R-:W-:Y:S02]  /*b340*/  IMAD R9, R225.reuse, R15, R8 ;  /* 0x0000000fe1097224 */ /* 0x040fe400078e0208 */
[----:B------:R-:W-:Y:S01]  /*b350*/  IMAD R0, R225, -0x80, R227 ;  /* 0xffffff80e1007824 */ /* 0x000fe200078e02e3 */
[----:B------:R-:W-:Y:S01]  /*b360*/  SHF.L.U64.HI R13, R4, 0x7, R5 ;  /* 0x00000007040d7819 */ /* 0x000fe20000010205 */
[----:B------:R-:W-:Y:S02]  /*b370*/  IMAD.IADD R3, R7, 0x1, R9 ;  /* 0x0000000107037824 */ /* 0x000fe400078e0209 */
[----:B------:R-:W-:Y:S01]  /*b380*/  IMAD.SHL.U32 R10, R6, 0x80, RZ ;  /* 0x00000080060a7824 */ /* 0x000fe200078e00ff */
[----:B------:R-:W-:Y:S02]  /*b390*/  VIMNMX R29, R0, 0x80, PT ;  /* 0x00000080001d7848 */ /* 0x000fe40003fe0100 */
[----:B------:R-:W-:-:S02]  /*b3a0*/  SHF.L.U64.HI R11, R6, 0x7, R3 ;  /* 0x00000007060b7819 */ /* 0x000fc40000010203 */
[----:B--2---:R-:W-:Y:S01]  /*b3b0*/  LEA R21, R20, UR5, 0x1 ;  /* 0x0000000514157c11 */ /* 0x004fe2000f8e08ff */
[----:B------:R-:W-:Y:S06]  /*b3c0*/  @!P0 BRA `(.L_x_2422) ;  /* 0x0000004400448947 */ /* 0x000fec0003800000 */
[-C--:B------:R-:W-:Y:S01]  /*b3d0*/  ISETP.GE.AND P0, PT, R18, R29.reuse, PT ;  /* 0x0000001d1200720c */ /* 0x080fe20003f06270 */
[----:B------:R-:W-:Y:S01]  /*b3e0*/  BSSY B1, `(.L_x_2423) ;  /* 0x0000034000017945 */ /* 0x000fe20003800000 */
[-C--:B------:R-:W-:Y:S02]  /*b3f0*/  ISETP.GE.AND P1, PT, R218, R29.reuse, PT ;  /* 0x0000001dda00720c */ /* 0x080fe40003f26270 */
[----:B------:R-:W-:Y:S02]  /*b400*/  CS2R R50, SRZ ;  /* 0x0000000000327805 */ /* 0x000fe4000001ff00 */
[----:B------:R-:W-:Y:S02]  /*b410*/  ISETP.GE.AND P2, PT, R220, R29, PT ;  /* 0x0000001ddc00720c */ /* 0x000fe40003f46270 */
        /* <DEDUP_REMOVED lines=17> */
[----:B------:R-:W-:Y:S01]  /*b530*/  IADD3 R0, P4, R10, R109, RZ ;  /* 0x0000006d0a007210 */ /* 0x000fe20007f9e0ff */
[----:B------:R-:W-:Y:S01]  /*b540*/  ULDC.64 UR4, c[0x0][0x3c8] ;  /* 0x0000f20000047ab9 */ /* 0x000fe20000000a00 */
[----:B------:R-:W-:Y:S01]  /*b550*/  IADD3 R7, P3, R12, R83, RZ ;  /* 0x000000530c077210 */ /* 0x000fe20007f7e0ff */
[----:B------:R-:W-:Y:S01]  /*b560*/  ULDC.64 UR6, c[0x0][0x3e0] ;  /* 0x0000f80000067ab9 */ /* 0x000fe20000000a00 */
[----:B------:R-:W-:Y:S01]  /*b570*/  CS2R R80, SRZ ;  /* 0x0000000000507805 */ /* 0x000fe2000001ff00 */
[----:B------:R-:W-:Y:S01]  /*b580*/  IMAD.X R3, R11, 0x1, R111, P4 ;  /* 0x000000010b037824 */ /* 0x000fe200020e066f */
[----:B------:R-:W-:Y:S02]  /*b590*/  IADD3.X R20, R13, R89, RZ, P3, !PT ;  /* 0x000000590d147210 */ /* 0x000fe40001ffe4ff */
[----:B------:R-:W-:Y:S02]  /*b5a0*/  CS2R R76, SRZ ;  /* 0x00000000004c7805 */ /* 0x000fe4000001ff00 */
[----:B------:R-:W-:Y:S01]  /*b5b0*/  LEA R6, P3, R7, UR4, 0x1 ;  /* 0x0000000407067c11 */ /* 0x000fe2000f8608ff */
[----:B------:R-:W-:Y:S01]  /*b5c0*/  ULDC UR4, c[0x0][0x3d4] ;  /* 0x0000f50000047ab9 */ /* 0x000fe20000000800 */
[----:B------:R-:W-:-:S02]  /*b5d0*/  LEA R8, P4, R0, UR6, 0x1 ;  /* 0x0000000600087c11 */ /* 0x000fc4000f8808ff */
[----:B------:R-:W-:Y:S02]  /*b5e0*/  CS2R R70, SRZ ;  /* 0x0000000000467805 */ /* 0x000fe4000001ff00 */
[----:B------:R-:W-:Y:S02]  /*b5f0*/  LEA.HI.X R7, R7, UR5, R20, 0x1, P3 ;  /* 0x0000000507077c11 */ /* 0x000fe400098f0c14 */
[----:B------:R-:W-:Y:S02]  /*b600*/  CS2R R68, SRZ ;  /* 0x0000000000447805 */ /* 0x000fe4000001ff00 */
[----:B------:R-:W-:Y:S02]  /*b610*/  LEA.HI.X R9, R0, UR7, R3, 0x1, P4 ;  /* 0x0000000700097c11 */ /* 0x000fe4000a0f0c03 */
[----:B------:R-:W-:Y:S02]  /*b620*/  ISETP.GE.AND P3, PT, R22, UR4, PT ;  /* 0x0000000416007c0c */ /* 0x000fe4000bf66270 */
[----:B------:R-:W-:-:S02]  /*b630*/  ISETP.GE.AND P4, PT, R216, UR4, PT ;  /* 0x00000004d8007c0c */ /* 0x000fc4000bf86270 */
[----:B------:R-:W-:Y:S02]  /*b640*/  ISETP.GE.AND P5, PT, R215, UR4, PT ;  /* 0x00000004d7007c0c */ /* 0x000fe4000bfa6270 */
        /* <DEDUP_REMOVED lines=13> */
.L_x_2424:
[----:B------:R-:W-:Y:S05]  /*b720*/  BSYNC B1 ;  /* 0x0000000000017941 */ /* 0x000fea0003800000 */
.L_x_2423:
        /* <DEDUP_REMOVED lines=16> */
[----:B------:R-:W-:-:S02]  /*b830*/  LEA.HI.X R9, R0, UR7, R3, 0x1, P4 ;  /* 0x0000000700097c11 */ /* 0x000fc4000a0f0c03 */
[----:B------:R-:W-:Y:S02]  /*b840*/  ISETP.GE.AND P3, PT, R22, UR4, PT ;  /* 0x0000000416007c0c */ /* 0x000fe4000bf66270 */
[----:B------:R-:W-:Y:S02]  /*b850*/  ISETP.GE.AND P4, PT, R216, UR4, PT ;  /* 0x00000004d8007c0c */ /* 0x000fe4000bf86270 */
[----:B------:R-:W-:Y:S02]  /*b860*/  ISETP.GE.AND P5, PT, R215, UR4, PT ;  /* 0x00000004d7007c0c */ /* 0x000fe4000bfa6270 */
[----:B------:R-:W-:Y:S02]  /*b870*/  ISETP.GE.AND P6, PT, R217, UR4, PT ;  /* 0x00000004d9007c0c */ /* 0x000fe4000bfc6270 */
[----:B------:R-:W-:Y:S02]  /*b880*/  CS2R R62, SRZ ;  /* 0x00000000003e7805 */ /* 0x000fe4000001ff00 */
[----:B------:R-:W-:-:S02]  /*b890*/  CS2R R58, SRZ ;  /* 0x00000000003a7805 */ /* 0x000fc4000001ff00 */
        /* <DEDUP_REMOVED lines=10> */
.L_x_2426:
[----:B------:R-:W-:Y:S05]  /*b940*/  BSYNC B1 ;  /* 0x0000000000017941 */ /* 0x000fea0003800000 */
.L_x_2425:
        /* <DEDUP_REMOVED lines=10> */
[----:B01----:R-:W-:Y:S01]  /*b9f0*/  LEA R6, P3, R84, R12, 0x6 ;  /* 0x0000000c54067211 */ /* 0x003fe200078630ff */
[----:B------:R-:W-:Y:S01]  /*ba00*/  ULDC.64 UR4, c[0x0][0x3c8] ;  /* 0x0000f20000047ab9 */ /* 0x000fe20000000a00 */
[----:B------:R-:W-:Y:S01]  /*ba10*/  LEA R0, P4, R14, R10, 0x6 ;  /* 0x0000000a0e007211 */ /* 0x000fe200078830ff */
        /* <DEDUP_REMOVED lines=11> */
[----:B------:R-:W-:Y:S01]  /*bad0*/  CS2R R34, SRZ ;  /* 0x0000000000227805 */ /* 0x000fe2000001ff00 */
[----:B------:R-:W-:Y:S01]  /*bae0*/  IMAD.X R3, R8, 0x1, R111, P6 ;  /* 0x0000000108037824 */ /* 0x000fe200030e066f */
[----:B------:R-:W-:-:S02]  /*baf0*/  LEA R8, P4, R0, UR6, 0x1 ;  /* 0x0000000600087c11 */ /* 0x000fc4000f8808ff */
[----:B------:R-:W-:Y:S02]  /*bb00*/  LEA.HI.X R7, R7, UR5, R20, 0x1, P3 ;  /* 0x0000000507077c11 */ /* 0x000fe400098f0c14 */
[----:B------:R-:W-:Y:S02]  /*bb10*/  LEA.HI.X R9, R0, UR7, R3, 0x1, P4 ;  /* 0x0000000700097c11 */ /* 0x000fe4000a0f0c03 */
[----:B------:R-:W-:Y:S02]  /*bb20*/  ISETP.GE.AND P3, PT, R22, UR4, PT ;  /* 0x0000000416007c0c */ /* 0x000fe4000bf66270 */
[----:B------:R-:W-:Y:S02]  /*bb30*/  ISETP.GE.AND P4, PT, R216, UR4, PT ;  /* 0x00000004d8007c0c */ /* 0x000fe4000bf86270 */
[----:B------:R-:W-:Y:S02]  /*bb40*/  ISETP.GE.AND P5, PT, R215, UR4, PT ;  /* 0x00000004d7007c0c */ /* 0x000fe4000bfa6270 */
[----:B------:R-:W-:-:S02]  /*bb50*/  ISETP.GE.AND P6, PT, R217, UR4, PT ;  /* 0x00000004d9007c0c */ /* 0x000fc4000bfc6270 */
        /* <DEDUP_REMOVED lines=12> */
.L_x_2428:
[----:B------:R-:W-:Y:S05]  /*bc20*/  BSYNC B1 ;  /* 0x0000000000017941 */ /* 0x000fea0003800000 */
.L_x_2427:
[----:B------:R-:W3:Y:S01]  /*bc30*/  LDL R0, [R1+0x8c] ;  /* 0x00008c0001007983 */ /* 0x000ee20000100800 */
[----:B-----5:R-:W-:Y:S01]  /*bc40*/  IMAD.MOV.U32 R3, RZ, RZ, R69 ;  /* 0x000000ffff037224 */ /* 0x020fe200078e0045 */
[----:B------:R-:W4:Y:S01]  /*bc50*/  LDC R20, c[0x0][0x428] ;  /* 0x00010a00ff147b82 */ /* 0x000f220000000800 */
[----:B012---:R-:W-:Y:S01]  /*bc60*/  IMAD.MOV.U32 R6, RZ, RZ, R76 ;  /* 0x000000ffff067224 */ /* 0x007fe200078e004c */
        /* <DEDUP_REMOVED lines=26> */
[----:B------:R-:W-:Y:S02]  /*be10*/  PRMT R110, R3, 0x7610, R110 ;  /* 0x00007610036e7816 */ /* 0x000fe4000000006e */
[----:B------:R-:W-:Y:S02]  /*be20*/  CS2R R24, SRZ ;  /* 0x0000000000187805 */ /* 0x000fe4000001ff00 */
[----:B------:R-:W-:-:S02]  /*be30*/  CS2R R32, SRZ ;  /* 0x0000000000207805 */ /* 0x000fc4000001ff00 */
[----:B---3--:R-:W-:Y:S02]  /*be40*/  ISETP.GE.AND P3, PT, R0, R29, PT ;  /* 0x0000001d0000720c */ /* 0x008fe40003f66270 */
[----:B------:R-:W-:Y:S02]  /*be50*/  CS2R R28, SRZ ;  /* 0x00000000001c7805 */ /* 0x000fe4000001ff00 */
[----:B------:R-:W-:-:S04]  /*be60*/  MOV R0, R68 ;  /* 0x0000004400007202 */ /* 0x000fc80000000f00 */
[----:B------:R-:W-:Y:S02]  /*be70*/  PRMT R97, R97, 0x5410, R0 ;  /* 0x0000541061617816 */ /* 0x000fe40000000000 */
[----:B------:R-:W-:-:S04]  /*be80*/  MOV R0, R70 ;  /* 0x0000004600007202 */ /* 0x000fc80000000f00 */
[----:B------:R-:W-:Y:S02]  /*be90*/  PRMT R101, R101, 0x5410, R0 ;  /* 0x0000541065657816 */ /* 0x000fe40000000000 */
[----:B------:R-:W-:-:S04]  /*bea0*/  MOV R0, R80 ;  /* 0x0000005000007202 */ /* 0x000fc80000000f00 */
[----:B------:R-:W-:Y:S02]  /*beb0*/  PRMT R108, R108, 0x5410, R0 ;  /* 0x000054106c6c7816 */ /* 0x000fe40000000000 */
[----:B------:R-:W-:Y:S02]  /*bec0*/  MOV R0, R72 ;  /* 0x0000004800007202 */ /* 0x000fe40000000f00 */
[----:B------:R-:W-:Y:S02]  /*bed0*/  PRMT R108, R6, 0x7610, R108 ;  /* 0x00007610066c7816 */ /* 0x000fe4000000006c */
[----:B------:R-:W-:Y:S02]  /*bee0*/  CS2R R6, SRZ ;  /* 0x0000000000067805 */ /* 0x000fe4000001ff00 */
[----:B------:R-:W-:Y:S01]  /*bef0*/  PRMT R102, R102, 0x5410, R0 ;  /* 0x0000541066667816 */ /* 0x000fe20000000000 */
[----:B------:R-:W-:-:S05]  /*bf00*/  IMAD.MOV.U32 R0, RZ, RZ, R75 ;  /* 0x000000ffff007224 */ /* 0x000fca00078e004b */
[----:B------:R-:W-:Y:S01]  /*bf10*/  PRMT R107, R0, 0x7610, R107 ;  /* 0x00007610006b7816 */ /* 0x000fe2000000006b */
[----:B----4-:R-:W-:Y:S06]  /*bf20*/  @P3 BRA `(.L_x_2430) ;  /* 0x00000000008c3947 */ /* 0x010fec0003800000 */
        /* <DEDUP_REMOVED lines=10> */
[----:B------:R-:W-:-:S03]  /*bfd0*/  IMAD R0, R15, 0x60, RZ ;  /* 0x000000600f007824 */ /* 0x000fc600078e02ff */
        /* <DEDUP_REMOVED lines=24> */
.L_x_2430:
[----:B------:R-:W-:Y:S05]  /*c160*/  BSYNC B1 ;  /* 0x0000000000017941 */ /* 0x000fea0003800000 */
.L_x_2429:
[----:B------:R-:W2:Y:S01]  /*c170*/  LDL R109, [R1+0x84] ;  /* 0x00008400016d7983 */ /* 0x000ea20000100800 */
[----:B------:R-:W-:Y:S01]  /*c180*/  ISETP.NE.AND P4, PT, R20, 0x1, PT ;  /* 0x000000011400780c */ /* 0x000fe20003f85270 */
[----:B0-----:R-:W-:Y:S01]  /*c190*/  IMAD.MOV.U32 R11, RZ, RZ, R60 ;  /* 0x000000ffff0b7224 */ /* 0x001fe200078e003c */
[----:B------:R-:W-:Y:S01]  /*c1a0*/  MOV R3, R54 ;  /* 0x0000003600037202 */ /* 0x000fe20000000f00 */
        /* <DEDUP_REMOVED lines=13> */
[----:B------:R-:W0:Y:S01]  /*c280*/  @P4 LDC R0, c[0x0][0x42c] ;  /* 0x00010b00ff004b82 */ /* 0x000e220000000800 */
[----:B------:R-:W-:Y:S01]  /*c290*/  PRMT R95, R95, 0x5410, R3 ;  /* 0x000054105f5f7816 */ /* 0x000fe20000000003 */
[----:B------:R-:W-:Y:S01]  /*c2a0*/  IMAD.MOV.U32 R13, RZ, RZ, R63 ;  /* 0x000000ffff0d7224 */ /* 0x000fe200078e003f */
[----:B------:R-:W-:Y:S01]  /*c2b0*/  PRMT R97, R11, 0x7610, R97 ;  /* 0x000076100b617816 */ /* 0x000fe20000000061 */
[----:B------:R-:W-:Y:S01]  /*c2c0*/  IMAD.MOV.U32 R20, RZ, RZ, R39 ;  /* 0x000000ffff147224 */ /* 0x000fe200078e0027 */
[----:B------:R-:W-:Y:S01]  /*c2d0*/  MOV R3, R64 ;  /* 0x0000004000037202 */ /* 0x000fe20000000f00 */
[----:B------:R-:W-:Y:S01]  /*c2e0*/  ULDC.64 UR6, c[0x0][0x3e0] ;  /* 0x0000f80000067ab9 */ /* 0x000fe20000000a00 */
[----:B------:R-:W-:Y:S01]  /*c2f0*/  PRMT R104, R10, 0x7610, R104 ;  /* 0x000076100a687816 */ /* 0x000fe20000000068 */
[----:B------:R-:W1:Y:S01]  /*c300*/  @P4 LDC R11, c[0x0][0x430] ;  /* 0x00010c00ff0b4b82 */ /* 0x000e620000000800 */
[----:B------:R-:W-:Y:S01]  /*c310*/  PRMT R103, R103, 0x5410, R3 ;  /* 0x0000541067677816 */ /* 0x000fe20000000003 */
[----:B------:R-:W-:Y:S01]  /*c320*/  IMAD.MOV.U32 R3, RZ, RZ, R53 ;  /* 0x000000ffff037224 */ /* 0x000fe200078e0035 */
[----:B------:R-:W-:-:S02]  /*c330*/  MOV R10, R56 ;  /* 0x00000038000a7202 */ /* 0x000fc40000000f00 */
[----:B------:R-:W-:Y:S02]  /*c340*/  PRMT R100, R100, 0x5410, R12 ;  /* 0x0000541064647816 */ /* 0x000fe4000000000c */
[----:B------:R-:W-:Y:S01]  /*c350*/  PRMT R96, R96, 0x5410, R10 ;  /* 0x0000541060607816 */ /* 0x000fe2000000000a */
[----:B------:R-:W-:Y:S01]  /*c360*/  IMAD.MOV.U32 R10, RZ, RZ, R59 ;  /* 0x000000ffff0a7224 */ /* 0x000fe200078e003b */
[----:B------:R-:W-:Y:S02]  /*c370*/  MOV R12, R62 ;  /* 0x0000003e000c7202 */ /* 0x000fe40000000f00 */
[----:B------:R-:W-:Y:S01]  /*c380*/  PRMT R95, R3, 0x7610, R95 ;  /* 0x00007610035f7816 */ /* 0x000fe2000000005f */
[----:B------:R-:W-:Y:S01]  /*c390*/  IMAD R3, R225, 0x80, R18 ;  /* 0x00000080e1037824 */ /* 0x000fe200078e0212 */
[----:B------:R-:W-:Y:S01]  /*c3a0*/  PRMT R104, R104, 0x5410, R12 ;  /* 0x0000541068687816 */ /* 0x000fe2000000000c */
[----:B------:R-:W-:Y:S01]  /*c3b0*/  IMAD.MOV.U32 R12, RZ, RZ, R35 ;  /* 0x000000ffff0c7224 */ /* 0x000fe200078e0023 */
[----:B------:R-:W-:Y:S01]  /*c3c0*/  PRMT R101, R10, 0x7610, R101 ;  /* 0x000076100a657816 */ /* 0x000fe20000000065 */
[----:B------:R-:W-:Y:S01]  /*c3d0*/  IMAD R3, R222, 0x20, R3 ;  /* 0x00000020de037824 */ /* 0x000fe200078e0203 */
[----:B------:R-:W-:-:S02]  /*c3e0*/  MOV R10, R34 ;  /* 0x00000022000a7202 */ /* 0x000fc40000000f00 */
[----:B------:R-:W-:Y:S01]  /*c3f0*/  PRMT R105, R13, 0x7610, R105 ;  /* 0x000076100d697816 */ /* 0x000fe20000000069 */
[----:B0-----:R-:W-:Y:S01]  /*c400*/  @P4 IMAD.HI.U32 R0, R3, R0, RZ ;  /* 0x0000000003004227 */ /* 0x001fe200078e00ff */
[----:B------:R-:W-:Y:S02]  /*c410*/  PRMT R82, R12, 0x5410, R10 ;  /* 0x000054100c527816 */ /* 0x000fe4000000000a */
[----:B------:R-:W-:Y:S01]  /*c420*/  MOV R10, R42 ;  /* 0x0000002a000a7202 */ /* 0x000fe20000000f00 */
[----:B------:R-:W-:Y:S01]  /*c430*/  IMAD.MOV.U32 R13, RZ, RZ, R38 ;  /* 0x000000ffff0d7224 */ /* 0x000fe200078e0026 */
[----:B-1----:R-:W-:Y:S01]  /*c440*/  @P4 SHF.R.U32.HI R3, RZ, R11, R0 ;  /* 0x0000000bff034219 */ /* 0x002fe20000011600 */
[----:B------:R-:W-:Y:S01]  /*c450*/  IMAD.MOV.U32 R12, RZ, RZ, R43 ;  /* 0x000000ffff0c7224 */ /* 0x000fe200078e002b */
[----:B------:R-:W-:Y:S01]  /*c460*/  PRMT R89, R89, 0x5410, R10 ;  /* 0x0000541059597816 */ /* 0x000fe2000000000a */
[----:B------:R-:W-:Y:S01]  /*c470*/  IMAD.MOV.U32 R10, RZ, RZ, R37 ;  /* 0x000000ffff0a7224 */ /* 0x000fe200078e0025 */
[----:B------:R-:W-:Y:S01]  /*c480*/  PRMT R88, R13, 0x5410, R20 ;  /* 0x000054100d587816 */ /* 0x000fe20000000014 */
[----:B------:R-:W-:Y:S01]  /*c490*/  IMAD.MOV.U32 R13, RZ, RZ, R46 ;  /* 0x000000ffff0d7224 */ /* 0x000fe200078e002e */
[----:B------:R-:W-:Y:S01]  /*c4a0*/  PRMT R92, R12, 0x7610, R92 ;  /* 0x000076100c5c7816 */ /* 0x000fe2000000005c */
[----:B------:R-:W-:Y:S01]  /*c4b0*/  IMAD.MOV.U32 R20, RZ, RZ, R47 ;  /* 0x000000ffff147224 */ /* 0x000fe200078e002f */
[----:B------:R-:W-:Y:S01]  /*c4c0*/  SHF.R.S32.HI R11, RZ, 0x1f, R3 ;  /* 0x0000001fff0b7819 */ /* 0x000fe20000011403 */
[----:B------:R-:W-:Y:S01]  /*c4d0*/  IMAD.MOV.U32 R12, RZ, RZ, R40 ;  /* 0x000000ffff0c7224 */ /* 0x000fe200078e0028 */
[----:B------:R-:W-:-:S02]  /*c4e0*/  MOV R0, R36 ;  /* 0x0000002400007202 */ /* 0x000fc40000000f00 */
[----:B------:R-:W-:Y:S02]  /*c4f0*/  PRMT R93, R13, 0x5410, R20 ;  /* 0x000054100d5d7816 */ /* 0x000fe40000000014 */
[----:B------:R-:W-:Y:S01]  /*c500*/  PRMT R89, R12, 0x7610, R89 ;  /* 0x000076100c597816 */ /* 0x000fe20000000059 */
[----:B------:R-:W-:Y:S01]  /*c510*/  IMAD.WIDE.U32 R12, R3, R84, R86 ;  /* 0x00000054030c7225 */ /* 0x000fe200078e0056 */
[----:B------:R-:W-:-:S03]  /*c520*/  PRMT R83, R0, 0x5410, R10 ;  /* 0x0000541000537816 */ /* 0x000fc6000000000a */
[C---:B------:R-:W-:Y:S02]  /*c530*/  IMAD R84, R11.reuse, R84, RZ ;  /* 0x000000540b547224 */ /* 0x040fe400078e02ff */
[-C--:B------:R-:W-:Y:S02]  /*c540*/  IMAD R0, R11, R14.reuse, RZ ;  /* 0x0000000e0b007224 */ /* 0x080fe400078e02ff */
[----:B------:R-:W-:Y:S02]  /*c550*/  IMAD.MOV.U32 R10, RZ, RZ, R41 ;  /* 0x000000ffff0a7224 */ /* 0x000fe400078e0029 */
[C---:B------:R-:W-:Y:S01]  /*c560*/  IMAD.WIDE.U32 R86, R3.reuse, R14, R90 ;  /* 0x0000000e03567225 */ /* 0x040fe200078e005a */
[----:B------:R-:W-:Y:S02]  /*c570*/  MOV R14, R44 ;  /* 0x0000002c000e7202 */ /* 0x000fe40000000f00 */
[----:B------:R-:W-:Y:S01]  /*c580*/  PRMT R90, R10, 0x7610, R90 ;  /* 0x000076100a5a7816 */ /* 0x000fe2000000005a */
[C---:B------:R-:W-:Y:S01]  /*c590*/  IMAD R11, R3.reuse, R85, R84 ;  /* 0x00000055030b7224 */ /* 0x040fe200078e0254 */
[----:B------:R-:W-:Y:S01]  /*c5a0*/  LEA R10, P4, R12, UR4, 0x1 ;  /* 0x000000040c0a7c11 */ /* 0x000fe2000f8808ff */
[----:B------:R-:W-:Y:S01]  /*c5b0*/  IMAD R3, R3, R15, R0 ;  /* 0x0000000f03037224 */ /* 0x000fe200078e0200 */
[----:B------:R-:W-:Y:S01]  /*c5c0*/  LEA R0, P5, R86, UR6, 0x1 ;  /* 0x0000000656007c11 */ /* 0x000fe2000f8a08ff */
[----:B------:R-:W-:Y:S01]  /*c5d0*/  IMAD.IADD R11, R13, 0x1, R11 ;  /* 0x000000010d0b7824 */ /* 0x000fe200078e020b */
[----:B------:R-:W-:Y:S01]  /*c5e0*/  UMOV UR4, 0xffffffff ;  /* 0xffffffff00047882 */ /* 0x000fe20000000000 */
[----:B------:R-:W-:-:S02]  /*c5f0*/  IMAD.IADD R3, R87, 0x1, R3 ;  /* 0x0000000157037824 */ /* 0x000fc400078e0203 */
[----:B------:R-:W-:Y:S01]  /*c600*/  IMAD.MOV.U32 R15, RZ, RZ, R45 ;  /* 0x000000ffff0f7224 */ /* 0x000fe200078e002d */
[----:B------:R-:W-:Y:S02]  /*c610*/  LEA.HI.X R20, R12, UR5, R11, 0x1, P4 ;  /* 0x000000050c147c11 */ /* 0x000fe4000a0f0c0b */
[----:B------:R-:W-:Y:S02]  /*c620*/  LEA.HI.X R3, R86, UR7, R3, 0x1, P5 ;  /* 0x0000000756037c11 */ /* 0x000fe4000a8f0c03 */
[----:B------:R-:W-:Y:S02]  /*c630*/  PRMT R87, R14, 0x5410, R15 ;  /* 0x000054100e577816 */ /* 0x000fe4000000000f */
[----:B--2---:R-:W-:Y:S01]  /*c640*/  LEA.HI R84, R109, R109, RZ, 0x1 ;  /* 0x0000006d6d547211 */ /* 0x004fe200078f08ff */
[----:B------:R-:W-:Y:S06]  /*c650*/  BRA.DIV UR4, `(.L_x_2431) ;  /* 0x0000020e04147947 */ /* 0x000fec000b800000 */
.L_x_2690:
[----:B------:R-:W-:-:S03]  /*c660*/  UMOV UR4, 0xffffffff ;  /* 0xffffffff00047882 */ /* 0x000fc60000000000 */
[----:B------:R-:W-:Y:S05]  /*c670*/  BRA.DIV UR4, `(.L_x_2432) ;  /* 0x0000020e04347947 */ /* 0x000fea000b800000 */
.L_x_2693:
[----:B------:R-:W-:-:S03]  /*c680*/  UMOV UR4, 0xffffffff ;  /* 0xffffffff00047882 */ /* 0x000fc60000000000 */
[----:B------:R-:W-:Y:S05]  /*c690*/  BRA.DIV UR4, `(.L_x_2433) ;  /* 0x0000020e04547947 */ /* 0x000fea000b800000 */
.L_x_2696:
[----:B------:R-:W-:-:S03]  /*c6a0*/  UMOV UR4, 0xffffffff ;  /* 0xffffffff00047882 */ /* 0x000fc60000000000 */
[----:B------:R-:W-:Y:S05]  /*c6b0*/  BRA.DIV UR4, `(.L_x_2434) ;  /* 0x0000020e04747947 */ /* 0x000fea000b800000 */
.L_x_2699:
[----:B------:R-:W-:-:S03]  /*c6c0*/  UMOV UR4, 0xffffffff ;  /* 0xffffffff00047882 */ /* 0x000fc60000000000 */
[----:B------:R-:W-:Y:S05]  /*c6d0*/  BRA.DIV UR4, `(.L_x_2435) ;  /* 0x0000020e04947947 */ /* 0x000fea000b800000 */
.L_x_2702:
[----:B------:R-:W-:-:S03]  /*c6e0*/  UMOV UR4, 0xffffffff ;  /* 0xffffffff00047882 */ /* 0x000fc60000000000 */
[----:B------:R-:W-:Y:S05]  /*c6f0*/  BRA.DIV UR4, `(.L_x_2436) ;  /* 0x0000020e04b47947 */ /* 0x000fea000b800000 */
.L_x_2705:
[----:B------:R-:W-:-:S03]  /*c700*/  UMOV UR4, 0xffffffff ;  /* 0xffffffff00047882 */ /* 0x000fc60000000000 */
[----:B------:R-:W-:Y:S05]  /*c710*/  BRA.DIV UR4, `(.L_x_2437) ;  /* 0x0000020e04d47947 */ /* 0x000fea000b800000 */
.L_x_2708:
[----:B------:R-:W-:-:S03]  /*c720*/  UMOV UR4, 0xffffffff ;  /* 0xffffffff00047882 */ /* 0x000fc60000000000 */
[----:B------:R-:W-:Y:S05]  /*c730*/  BRA.DIV UR4, `(.L_x_2438) ;  /* 0x0000020e04f47947 */ /* 0x000fea000b800000 */
.L_x_2711:
[----:B------:R-:W-:-:S03]  /*c740*/  UMOV UR4, 0xffffffff ;  /* 0xffffffff00047882 */ /* 0x000fc60000000000 */
[----:B------:R-:W-:Y:S05]  /*c750*/  BRA.DIV UR4, `(.L_x_2439) ;  /* 0x0000021204147947 */ /* 0x000fea000b800000 */
.L_x_2714:
[----:B------:R-:W-:-:S03]  /*c760*/  UMOV UR4, 0xffffffff ;  /* 0xffffffff00047882 */ /* 0x000fc60000000000 */
[----:B------:R-:W-:Y:S05]  /*c770*/  BRA.DIV UR4, `(.L_x_2440) ;  /* 0x0000021204347947 */ /* 0x000fea000b800000 */
.L_x_2717:
[----:B------:R-:W-:-:S03]  /*c780*/  UMOV UR4, 0xffffffff ;  /* 0xffffffff00047882 */ /* 0x000fc60000000000 */
[----:B------:R-:W-:Y:S05]  /*c790*/  BRA.DIV UR4, `(.L_x_2441) ;  /* 0x0000021204547947 */ /* 0x000fea000b800000 */
.L_x_2720:
[----:B------:R-:W-:-:S03]  /*c7a0*/  UMOV UR4, 0xffffffff ;  /* 0xffffffff00047882 */ /* 0x000fc60000000000 */
[----:B------:R-:W-:Y:S05]  /*c7b0*/  BRA.DIV UR4, `(.L_x_2442) ;  /* 0x0000021204747947 */ /* 0x000fea000b800000 */
.L_x_2723:
[----:B------:R-:W-:-:S03]  /*c7c0*/  UMOV UR4, 0xffffffff ;  /* 0xffffffff00047882 */ /* 0x000fc60000000000 */
[----:B------:R-:W-:Y:S05]  /*c7d0*/  BRA.DIV UR4, `(.L_x_2443) ;  /* 0x0000021204947947 */ /* 0x000fea000b800000 */
.L_x_2726:
[----:B------:R-:W-:Y:S01]  /*c7e0*/  UMOV UR4, 0xffffffff ;  /* 0xffffffff00047882 */ /* 0x000fe20000000000 */
[----:B------:R-:W-:Y:S02]  /*c7f0*/  LOP3.LUT R84, R84, 0xfffffffe, RZ, 0xc0, !PT ;  /* 0xfffffffe54547812 */ /* 0x000fe400078ec0ff */
[----:B------:R-:W-:Y:S05]  /*c800*/  BRA.DIV UR4, `(.L_x_2444) ;  /* 0x0000021204b07947 */ /* 0x000fea000b800000 */
.L_x_2729:
[----:B------:R-:W-:Y:S01]  /*c810*/  UMOV UR4, 0xffffffff ;  /* 0xffffffff00047882 */ /* 0x000fe20000000000 */
[----:B------:R-:W-:Y:S02]  /*c820*/  IADD3 R84, R109, -R84, RZ ;  /* 0x800000546d547210 */ /* 0x000fe40007ffe0ff */
[----:B------:R-:W-:Y:S05]  /*c830*/  BRA.DIV UR4, `(.L_x_2445) ;  /* 0x0000021204cc7947 */ /* 0x000fea000b800000 */
.L_x_2732:
[----:B------:R-:W-:Y:S01]  /*c840*/  UMOV UR4, 0xffffffff ;  /* 0xffffffff00047882 */ /* 0x000fe20000000000 */
[----:B------:R-:W-:Y:S02]  /*c850*/  SHF.L.U32 R109, R84, 0x1f, RZ ;  /* 0x0000001f546d7819 */ /* 0x000fe400000006ff */
[----:B------:R-:W-:Y:S05]  /*c860*/  BRA.DIV UR4, `(.L_x_2446) ;  /* 0x0000021204e87947 */ /* 0x000fea000b800000 */
.L_x_2735:
[----:B------:R-:W0:Y:S01]  /*c870*/  SYNCS.PHASECHK.TRANS64.TRYWAIT P4, [R16+URZ+0x38800], R109 ;  /* 0x0388006d100075a7 */ /* 0x000e22000808017f */
[----:B------:R-:W-:Y:S01]  /*c880*/  IMAD.MOV.U32 R0, RZ, RZ, R48 ;  /* 0x000000ffff007224 */ /* 0x000fe200078e0030 */
[----:B-----5:R-:W-:Y:S01]  /*c890*/  MOV R11, R5 ;  /* 0x00000005000b7202 */ /* 0x020fe20000000f00 */
[----:B------:R-:W-:Y:S01]  /*c8a0*/  IMAD.MOV.U32 R3, RZ, RZ, R49 ;  /* 0x000000ffff037224 */ /* 0x000fe200078e0031 */
        /* <DEDUP_REMOVED lines=11> */
[----:B------:R-:W-:Y:S01]  /*c960*/  BSSY B1, `(.L_x_2447) ;  /* 0x000000f000017945 */ /* 0x000fe20003800000 */
[----:B------:R-:W-:Y:S01]  /*c970*/  PRMT R11, R10, 0x5410, R3 ;  /* 0x000054100a0b7816 */ /* 0x000fe20000000003 */
[----:B------:R-:W-:Y:S01]  /*c980*/  IMAD.MOV.U32 R3, RZ, RZ, R30 ;  /* 0x000000ffff037224 */ /* 0x000fe200078e001e */
[----:B------:R-:W-:Y:S01]  /*c990*/  MOV R14, R29 ;  /* 0x0000001d000e7202 */ /* 0x000fe20000000f00 */
[----:B------:R-:W-:-:S05]  /*c9a0*/  IMAD.MOV.U32 R10, RZ, RZ, R31 ;  /* 0x000000ffff0a7224 */ /* 0x000fca00078e001f */
[----:B------:R-:W-:Y:S01]  /*c9b0*/  PRMT R85, R3, 0x5410, R10 ;  /* 0x0000541003557816 */ /* 0x000fe2000000000a */
[----:B------:R-:W-:Y:S01]  /*c9c0*/  IMAD.MOV.U32 R10, RZ, RZ, R24 ;  /* 0x000000ffff0a7224 */ /* 0x000fe200078e0018 */
[----:B------:R-:W-:Y:S01]  /*c9d0*/  PRMT R3, R12, 0x5410, R13 ;  /* 0x000054100c037816 */ /* 0x000fe2000000000d */
[----:B------:R-:W-:Y:S02]  /*c9e0*/  IMAD.MOV.U32 R12, RZ, RZ, R25 ;  /* 0x000000ffff0c7224 */ /* 0x000fe400078e0019 */
[----:B------:R-:W-:-:S03]  /*c9f0*/  IMAD.MOV.U32 R13, RZ, RZ, R28 ;  /* 0x000000ffff0d7224 */ /* 0x000fc600078e001c */
[----:B------:R-:W-:Y:S01]  /*ca00*/  PRMT R10, R12, 0x5410, R10 ;  /* 0x000054100c0a7816 */ /* 0x000fe2000000000a */
[----:B------:R-:W-:Y:S01]  /*ca10*/  IMAD.MOV.U32 R12, RZ, RZ, R32 ;  /* 0x000000ffff0c7224 */ /* 0x000fe200078e0020 */
[----:B------:R-:W-:Y:S01]  /*ca20*/  PRMT R84, R13, 0x5410, R14 ;  /* 0x000054100d547816 */ /* 0x000fe2000000000e */
[----:B------:R-:W-:Y:S01]  /*ca30*/  IMAD.MOV.U32 R13, RZ, RZ, R33 ;  /* 0x000000ffff0d7224 */ /* 0x000fe200078e0021 */
[----:B0-----:R-:W-:Y:S06]  /*ca40*/  @!P4 BRA `(.L_x_2448) ;  /* 0x000002100098c947 */ /* 0x001fec0003800000 */
.L_x_2736:
[----:B------:R-:W-:Y:S05]  /*ca50*/  BSYNC B1 ;  /* 0x0000000000017941 */ /* 0x000fea0003800000 */
.L_x_2447:
[----:B------:R-:W-:Y:S01]  /*ca60*/  BSSY B1, `(.L_x_2449) ;  /* 0x00000ba000017945 */ /* 0x000fe20003800000 */
[----:B------:R-:W-:-:S03]  /*ca70*/  PRMT R86, R12, 0x5410, R13 ;  /* 0x000054100c567816 */ /* 0x000fc6000000000d */
[----:B------:R-:W-:Y:S05]  /*ca80*/  @P0 BRA `(.L_x_2450) ;  /* 0x0000000800dc0947 */ /* 0x000fea0003800000 */
[----:B------:R-:W1:Y:S01]  /*ca90*/  LDC R12, c[0x0][0x3d4] ;  /* 0x0000f500ff0c7b82 */ /* 0x000e620000000800 */
[----:B------:R-:W-:Y:S01]  /*caa0*/  BSSY B2, `(.L_x_2451) ;  /* 0x0000030000027945 */ /* 0x000fe20003800000 */
[-C--:B-1----:R-:W-:Y:S02]  /*cab0*/  ISETP.GE.AND P0, PT, R22, R12.reuse, PT ;  /* 0x0000000c1600720c */ /* 0x082fe40003f06270 */
[-C--:B------:R-:W-:Y:S02]  /*cac0*/  ISETP.GE.AND P4, PT, R216, R12.reuse, PT ;  /* 0x0000000cd800720c */ /* 0x080fe40003f86270 */
[-C--:B------:R-:W-:Y:S02]  /*cad0*/  ISETP.GE.AND P5, PT, R215, R12.reuse, PT ;  /* 0x0000000cd700720c */ /* 0x080fe40003fa6270 */
[----:B------:R-:W-:-:S07]  /*cae0*/  ISETP.GE.AND P6, PT, R217, R12, PT ;  /* 0x0000000cd900720c */ /* 0x000fce0003fc6270 */
[----:B------:R-:W-:Y:S06]  /*caf0*/  @P0 BRA `(.L_x_2452) ;  /* 0x0000000000a80947 */ /* 0x000fec0003800000 */
[----:B------:R-:W1:Y:S01]  /*cb00*/  LDS.128 R12, [R21] ;  /* 0x00000000150c7984 */ /* 0x000e620000000c00 */
[----:B------:R-:W-:Y:S01]  /*cb10*/  SHF.R.U32.HI R112, RZ, 0x10, R79 ;  /* 0x00000010ff707819 */ /* 0x000fe2000001164f */
[----:B------:R-:W-:Y:S01]  /*cb20*/  HADD2.F32 R111, -RZ, R110.H0_H0 ;  /* 0x2000006eff6f7230 */ /* 0x000fe20000004100 */
[--C-:B------:R-:W-:Y:S01]  /*cb30*/  SHF.R.U32.HI R113, RZ, 0x10, R81.reuse ;  /* 0x00000010ff717819 */ /* 0x100fe20000011651 */
[----:B0-----:R-:W-:Y:S01]  /*cb40*/  HADD2.F32 R109, -RZ, R108.H1_H1 ;  /* 0x3000006cff6d7230 */ /* 0x001fe20000004100 */
[----:B------:R-:W-:Y:S01]  /*cb50*/  SHF.R.U64 R116, R80, 0x10, R81 ;  /* 0x0000001050747819 */ /* 0x000fe20000001251 */
[----:B------:R-:W-:Y:S01]  /*cb60*/  HADD2.F32 R112, -RZ, R112.H0_H0 ;  /* 0x20000070ff707230 */ /* 0x000fe20000004100 */
[----:B------:R-:W-:Y:S01]  /*cb70*/  SHF.R.U64 R115, R78, 0x10, R79 ;  /* 0x000000104e737819 */ /* 0x000fe2000000124f */
[----:B------:R-:W-:Y:S02]  /*cb80*/  HADD2.F32 R110, -RZ, R113.H0_H0 ;  /* 0x20000071ff6e7230 */ /* 0x000fe40000004100 */
[----:B------:R-:W-:-:S02]  /*cb90*/  HADD2.F32 R108, -RZ, R108.H0_H0 ;  /* 0x2000006cff6c7230 */ /* 0x000fc40000004100 */
[--C-:B-1----:R-:W-:Y:S02]  /*cba0*/  HADD2.F32 R81, -RZ, R15.reuse.H1_H1 ;  /* 0x3000000fff517230 */ /* 0x102fe40000004100 */
[----:B------:R-:W-:Y:S02]  /*cbb0*/  HADD2.F32 R80, -RZ, R15.H0_H0 ;  /* 0x2000000fff507230 */ /* 0x000fe40000004100 */
[--C-:B------:R-:W-:Y:S02]  /*cbc0*/  HADD2.F32 R15, -RZ, R12.reuse.H0_H0 ;  /* 0x2000000cff0f7230 */ /* 0x100fe40000004100 */
[C---:B------:R-:W-:Y:S01]  /*cbd0*/  FMUL.FTZ R113, R81.reuse, R112 ;  /* 0x0000007051717220 */ /* 0x040fe20000410000 */
[----:B------:R-:W-:Y:S02]  /*cbe0*/  HADD2.F32 R12, -RZ, R12.H1_H1 ;  /* 0x3000000cff0c7230 */ /* 0x000fe40000004100 */
[----:B------:R-:W-:Y:S01]  /*cbf0*/  FMUL.FTZ R81, R81, R110 ;  /* 0x0000006e51517220 */ /* 0x000fe20000410000 */
[----:B------:R-:W-:-:S02]  /*cc00*/  HADD2.F32 R78, -RZ, R14.H0_H0 ;  /* 0x2000000eff4e7230 */ /* 0x000fc40000004100 */
[----:B------:R-:W-:Y:S01]  /*cc10*/  FFMA.FTZ R113, R80, R110, -R113 ;  /* 0x0000006e50717223 */ /* 0x000fe20000010871 */
[----:B------:R-:W-:Y:S02]  /*cc20*/  HADD2.F32 R79, -RZ, R14.H1_H1 ;  /* 0x3000000eff4f7230 */ /* 0x000fe40000004100 */
[----:B------:R-:W-:Y:S01]  /*cc30*/  FMUL.FTZ R114, R12, R111 ;  /* 0x0000006f0c727220 */ /* 0x000fe20000410000 */
[--C-:B------:R-:W-:Y:S02]  /*cc40*/  HADD2.F32 R14, -RZ, R13.reuse.H0_H0 ;  /* 0x2000000dff0e7230 */ /* 0x100fe40000004100 */
[----:B------:R-:W-:Y:S01]  /*cc50*/  FFMA.FTZ R112, R80, R112, R81 ;  /* 0x0000007050707223 */ /* 0x000fe20000010051 */
[-C--:B------:R-:W-:Y:S01]  /*cc60*/  FMUL.FTZ R110, R12, R109.reuse ;  /* 0x0000006d0c6e7220 */ /* 0x080fe20000410000 */
[----:B------:R-:W-:Y:S02]  /*cc70*/  HADD2.F32 R13, -RZ, R13.H1_H1 ;  /* 0x3000000dff0d7230 */ /* 0x000fe40000004100 */
[----:B------:R-:W-:Y:S01]  /*cc80*/  FFMA.FTZ R114, R15, R109, -R114 ;  /* 0x0000006d0f727223 */ /* 0x000fe20000010872 */
[----:B------:R-:W-:-:S02]  /*cc90*/  HADD2.F32 R80, -RZ, R107.H1_H1 ;  /* 0x3000006bff507230 */ /* 0x000fc40000004100 */
[----:B------:R-:W-:Y:S01]  /*cca0*/  FFMA.FTZ R111, R15, R111, R110 ;  /* 0x0000006f0f6f7223 */ /* 0x000fe2000001006e */
[----:B------:R-:W-:Y:S02]  /*ccb0*/  HADD2.F32 R81, -RZ, R115.H0_H0 ;  /* 0x20000073ff517230 */ /* 0x000fe40000004100 */
[C---:B------:R-:W-:Y:S01]  /*ccc0*/  FMUL.FTZ R109, R79.reuse, R108 ;  /* 0x0000006c4f6d7220 */ /* 0x040fe20000410000 */
[----:B------:R-:W-:Y:S02]  /*ccd0*/  HADD2.F32 R12, -RZ, R116.H0_H0 ;  /* 0x20000074ff0c7230 */ /* 0x000fe40000004100 */
[-C--:B------:R-:W-:Y:S01]  /*cce0*/  FMUL.FTZ R79, R79, R80.reuse ;  /* 0x000000504f4f7220 */ /* 0x080fe20000410000 */
        /* <DEDUP_REMOVED lines=11> */
.L_x_2452:
[----:B------:R-:W-:Y:S05]  /*cda0*/  BSYNC B2 ;  /* 0x0000000000027941 */ /* 0x000fea0003800000 */
.L_x_2451:
[----:B------:R-:W-:Y:S04]  /*cdb0*/  BSSY B2, `(.L_x_2453) ;  /* 0x000002c000027945 */ /* 0x000fe80003800000 */
[----:B------:R-:W-:Y:S05]  /*cdc0*/  @P4 BRA `(.L_x_2454) ;  /* 0x0000000000a84947 */ /* 0x000fea0003800000 */
[----:B-1----:R-:W1:Y:S01]  /*cdd0*/  LDS.128 R12, [R21+0x4000] ;  /* 0x00400000150c7984 */ /* 0x002e620000000c00 */
        /* <DEDUP_REMOVED lines=10> */
[--C-:B-1----:R-:W-:Y:S02]  /*ce80*/  HADD2.F32 R77, -RZ, R15.reuse.H1_H1 ;  /* 0x3000000fff4d7230 */ /* 0x102fe40000004100 */
[----:B------:R-:W-:Y:S02]  /*ce90*/  HADD2.F32 R76, -RZ, R15.H0_H0 ;  /* 0x2000000fff4c7230 */ /* 0x000fe40000004100 */
[--C-:B------:R-:W-:Y:S02]  /*cea0*/  HADD2.F32 R15, -RZ, R12.reuse.H0_H0 ;  /* 0x2000000cff0f7230 */ /* 0x100fe40000004100 */
[C---:B------:R-:W-:Y:S01]  /*ceb0*/  FMUL.FTZ R110, R77.reuse, R79 ;  /* 0x0000004f4d6e7220 */ /* 0x040fe20000410000 */
[----:B------:R-:W-:Y:S02]  /*cec0*/  HADD2.F32 R12, -RZ, R12.H1_H1 ;  /* 0x3000000cff0c7230 */ /* 0x000fe40000004100 */
[----:B0-----:R-:W-:Y:S01]  /*ced0*/  FMUL.FTZ R109, R77, R81 ;  /* 0x000000514d6d7220 */ /* 0x001fe20000410000 */
        /* <DEDUP_REMOVED lines=25> */
.L_x_2454:
[----:B------:R-:W-:Y:S05]  /*d070*/  BSYNC B2 ;  /* 0x0000000000027941 */ /* 0x000fea0003800000 */
.L_x_2453:
[----:B------:R-:W-:Y:S04]  /*d080*/  BSSY B2, `(.L_x_2455) ;  /* 0x000002c000027945 */ /* 0x000fe80003800000 */
[----:B------:R-:W-:Y:S05]  /*d090*/  @P5 BRA `(.L_x_2456) ;  /* 0x0000000000a85947 */ /* 0x000fea0003800000 */
[----:B-12---:R-:W1:Y:S01]  /*d0a0*/  LDS.128 R12, [R21+0x8000] ;  /* 0x00800000150c7984 */ /* 0x006e620000000c00 */
[----:B------:R-:W-:Y:S01]  /*d0b0*/  SHF.R.U32.HI R75, RZ, 0x10, R71 ;  /* 0x00000010ff4b7819 */ /* 0x000fe20000011647 */
[----:B------:R-:W-:Y:S01]  /*d0c0*/  HADD2.F32 R74, -RZ, R101.H1_H1 ;  /* 0x30000065ff4a7230 */ /* 0x000fe20000004100 */
[--C-:B------:R-:W-:Y:S01]  /*d0d0*/  SHF.R.U32.HI R77, RZ, 0x10, R73.reuse ;  /* 0x00000010ff4d7819 */ /* 0x100fe20000011649 */
[--C-:B------:R-:W-:Y:S01]  /*d0e0*/  HADD2.F32 R76, -RZ, R102.reuse.H1_H1 ;  /* 0x30000066ff4c7230 */ /* 0x100fe20000004100 */
        /* <DEDUP_REMOVED lines=37> */
.L_x_2456:
[----:B------:R-:W-:Y:S05]  /*d340*/  BSYNC B2 ;  /* 0x0000000000027941 */ /* 0x000fea0003800000 */
.L_x_2455:
[----:B------:R-:W-:Y:S05]  /*d350*/  @P6 BRA `(.L_x_2450) ;  /* 0x0000000000a86947 */ /* 0x000fea0003800000 */
[----:B-123--:R-:W1:Y:S01]  /*d360*/  LDS.128 R12, [R21+0xc000] ;  /* 0x00c00000150c7984 */ /* 0x00ee620000000c00 */
        /* <DEDUP_REMOVED lines=41> */
.L_x_2450:
[----:B------:R-:W-:Y:S05]  /*d600*/  BSYNC B1 ;  /* 0x0000000000017941 */ /* 0x000fea0003800000 */
.L_x_2449:
[----:B------:R-:W-:Y:S04]  /*d610*/  BSSY B1, `(.L_x_2457) ;  /* 0x00000b9000017945 */ /* 0x000fe80003800000 */
[----:B------:R-:W-:Y:S05]  /*d620*/  @P1 BRA `(.L_x_2458) ;  /* 0x0000000800dc1947 */ /* 0x000fea0003800000 */
[----:B-1234-:R-:W1:Y:S01]  /*d630*/  LDC R12, c[0x0][0x3d4] ;  /* 0x0000f500ff0c7b82 */ /* 0x01ee620000000800 */
[----:B------:R-:W-:Y:S01]  /*d640*/  BSSY B2, `(.L_x_2459) ;  /* 0x0000030000027945 */ /* 0x000fe20003800000 */
[-C--:B-1----:R-:W-:Y:S02]  /*d650*/  ISETP.GE.AND P0, PT, R22, R12.reuse, PT ;  /* 0x0000000c1600720c */ /* 0x082fe40003f06270 */
[-C--:B------:R-:W-:Y:S02]  /*d660*/  ISETP.GE.AND P1, PT, R216, R12.reuse, PT ;  /* 0x0000000cd800720c */ /* 0x080fe40003f26270 */
[-C--:B------:R-:W-:Y:S02]  /*d670*/  ISETP.GE.AND P4, PT, R215, R12.reuse, PT ;  /* 0x0000000cd700720c */ /* 0x080fe40003f86270 */
[----:B------:R-:W-:-:S07]  /*d680*/  ISETP.GE.AND P5, PT, R217, R12, PT ;  /* 0x0000000cd900720c */ /* 0x000fce0003fa6270 */
[----:B------:R-:W-:Y:S06]  /*d690*/  @P0 BRA `(.L_x_2460) ;  /* 0x0000000000a80947 */ /* 0x000fec0003800000 */
[----:B------:R-:W1:Y:S01]  /*d6a0*/  LDS.128 R12, [R21+0x1000] ;  /* 0x00100000150c7984 */ /* 0x000e620000000c00 */
        /* <DEDUP_REMOVED lines=41> */
.L_x_2460:
[----:B------:R-:W-:Y:S05]  /*d940*/  BSYNC B2 ;  /* 0x0000000000027941 */ /* 0x000fea0003800000 */
.L_x_2459:
[----:B------:R-:W-:Y:S04]  /*d950*/  BSSY B2, `(.L_x_2461) ;  /* 0x000002c000027945 */ /* 0x000fe80003800000 */
[----:B------:R-:W-:Y:S05]  /*d960*/  @P1 BRA `(.L_x_2462) ;  /* 0x0000000000a81947 */ /* 0x000fea0003800000 */
[----:B-1----:R-:W1:Y:S01]  /*d970*/  LDS.128 R12, [R21+0x5000] ;  /* 0x00500000150c7984 */ /* 0x002e620000000c00 */
        /* <DEDUP_REMOVED lines=41> */
.L_x_2462:
[----:B------:R-:W-:Y:S05]  /*dc10*/  BSYNC B2 ;  /* 0x0000000000027941 */ /* 0x000fea0003800000 */
.L_x_2461:
[----:B------:R-:W-:Y:S04]  /*dc20*/  BSSY B2, `(.L_x_2463) ;  /* 0x000002c000027945 */ /* 0x000fe80003800000 */
[----:B------:R-:W-:Y:S05]  /*dc30*/  @P4 BRA `(.L_x_2464) ;  /* 0x0000000000a84947 */ /* 0x000fea0003800000 */
[----:B-12---:R-:W1:Y:S01]  /*dc40*/  LDS.128 R12, [R21+0x9000] ;  /* 0x00900000150c7984 */ /* 0x006e620000000c00 */
        /* <DEDUP_REMOVED lines=41> */
.L_x_2464:
[----:B------:R-:W-:Y:S05]  /*dee0*/  BSYNC B2 ;  /* 0x0000000000027941 */ /* 0x000fea0003800000 */
.L_x_2463:
[----:B------:R-:W-:Y:S05]  /*def0*/  @P5 BRA `(.L_x_2458) ;  /* 0x0000000000a85947 */ /* 0x000fea0003800000 */
[----:B-123--:R-:W1:Y:S01]  /*df00*/  LDS.128 R12, [R21+0xd000] ;  /* 0x00d00000150c7984 */ /* 0x00ee620000000c00 */
        /* <DEDUP_REMOVED lines=41> */
.L_x_2458:
[----:B------:R-:W-:Y:S05]  /*e1a0*/  BSYNC B1 ;  /* 0x0000000000017941 */ /* 0x000fea0003800000 */
.L_x_2457:
        /* <DEDUP_REMOVED lines=18> */
[----:B------:R-:W-:-:S02]  /*e2d0*/  HADD2.F32 R91, -RZ, R91.H0_H0 ;  /* 0x2000005bff5b7230 */ /* 0x000fc40000004100 */
[----:B------:R-:W-:Y:S02]  /*e2e0*/  HADD2.F32 R93, -RZ, R93.H1_H1 ;  /* 0x3000005dff5d7230 */ /* 0x000fe40000004100 */
        /* <DEDUP_REMOVED lines=31> */
.L_x_2468:
[----:B------:R-:W-:Y:S05]  /*e4e0*/  BSYNC B2 ;  /* 0x0000000000027941 */ /* 0x000fea0003800000 */
.L_x_2467:
[----:B------:R-:W-:Y:S04]  /*e4f0*/  BSSY B2, `(.L_x_2469) ;  /* 0x000002c000027945 */ /* 0x000fe80003800000 */
[----:B------:R-:W-:Y:S05]  /*e500*/  @P1 BRA `(.L_x_2470) ;  /* 0x0000000000a81947 */ /* 0x000fea0003800000 */
[----:B-1----:R-:W1:Y:S01]  /*e510*/  LDS.128 R12, [R21+0x6000] ;  /* 0x00600000150c7984 */ /* 0x002e620000000c00 */
[----:B------:R-:W-:Y:S01]  /*e520*/  SHF.R.U32.HI R47, RZ, 0x10, R43 ;  /* 0x00000010ff2f7819 */ /* 0x000fe2000001162b */
[----:B------:R-:W-:Y:S01]  /*e530*/  HADD2.F32 R46, -RZ, R89.H1_H1 ;  /* 0x30000059ff2e7230 */ /* 0x000fe20000004100 */
[--C-:B------:R-:W-:Y:S01]  /*e540*/  SHF.R.U32.HI R49, RZ, 0x10, R45.reuse ;  /* 0x00000010ff317819 */ /* 0x100fe2000001162d */
[----:B------:R-:W-:Y:S01]  /*e550*/  HADD2.F32 R48, -RZ, R87.H0_H0 ;  /* 0x20000057ff307230 */ /* 0x000fe20000004100 */
[----:B------:R-:W-:Y:S01]  /*e560*/  SHF.R.U64 R53, R44, 0x10, R45 ;  /* 0x000000102c357819 */ /* 0x000fe2000000122d */
[----:B------:R-:W-:Y:S01]  /*e570*/  HADD2.F32 R47, -RZ, R47.H0_H0 ;  /* 0x2000002fff2f7230 */ /* 0x000fe20000004100 */
[----:B------:R-:W-:Y:S01]  /*e580*/  SHF.R.U64 R55, R42, 0x10, R43 ;  /* 0x000000102a377819 */ /* 0x000fe2000000122b */
[----:B------:R-:W-:Y:S02]  /*e590*/  HADD2.F32 R49, -RZ, R49.H0_H0 ;  /* 0x20000031ff317230 */ /* 0x000fe40000004100 */
[----:B------:R-:W-:-:S02]  /*e5a0*/  HADD2.F32 R87, -RZ, R87.H1_H1 ;  /* 0x30000057ff577230 */ /* 0x000fc40000004100 */
        /* <DEDUP_REMOVED lines=32> */
.L_x_2470:
[----:B------:R-:W-:Y:S05]  /*e7b0*/  BSYNC B2 ;  /* 0x0000000000027941 */ /* 0x000fea0003800000 */
.L_x_2469:
[----:B------:R-:W-:Y:S04]  /*e7c0*/  BSSY B2, `(.L_x_2471) ;  /* 0x000002c000027945 */ /* 0x000fe80003800000 */
[----:B------:R-:W-:Y:S05]  /*e7d0*/  @P2 BRA `(.L_x_2472) ;  /* 0x0000000000a82947 */ /* 0x000fea0003800000 */
[----:B-12---:R-:W1:Y:S01]  /*e7e0*/  LDS.128 R12, [R21+0xa000] ;  /* 0x00a00000150c7984 */ /* 0x006e620000000c00 */
        /* <DEDUP_REMOVED lines=41> */
.L_x_2472:
[----:B------:R-:W-:Y:S05]  /*ea80*/  BSYNC B2 ;  /* 0x0000000000027941 */ /* 0x000fea0003800000 */
.L_x_2471:
[----:B------:R-:W-:Y:S05]  /*ea90*/  @P4 BRA `(.L_x_2466) ;  /* 0x0000000000a84947 */ /* 0x000fea0003800000 */
[----:B-123--:R-:W1:Y:S01]  /*eaa0*/  LDS.128 R12, [R21+0xe000] ;  /* 0x00e00000150c7984 */ /* 0x00ee620000000c00 */
        /* <DEDUP_REMOVED lines=41> */
.L_x_2466:
[----:B------:R-:W-:Y:S05]  /*ed40*/  BSYNC B1 ;  /* 0x0000000000017941 */ /* 0x000fea0003800000 */
.L_x_2465:
        /* <DEDUP_REMOVED lines=12> */
[--C-:B------:R-:W-:Y:S01]  /*ee10*/  HADD2.F32 R36, -RZ, R86.reuse.H0_H0 ;  /* 0x20000056ff247230 */ /* 0x100fe20000004100 */
[----:B------:R-:W-:Y:S01]  /*ee20*/  SHF.R.U64 R41, R32, 0x10, R33 ;  /* 0x0000001020297819 */ /* 0x000fe20000001221 */
[----:B------:R-:W-:Y:S01]  /*ee30*/  HADD2.F32 R35, -RZ, R35.H0_H0 ;  /* 0x20000023ff237230 */ /* 0x000fe20000004100 */
[----:B------:R-:W-:Y:S01]  /*ee40*/  SHF.R.U64 R43, R30, 0x10, R31 ;  /* 0x000000101e2b7819 */ /* 0x000fe2000000121f */
[----:B------:R-:W-:Y:S02]  /*ee50*/  HADD2.F32 R37, -RZ, R37.H0_H0 ;  /* 0x20000025ff257230 */ /* 0x000fe40000004100 */
[----:B------:R-:W-:-:S02]  /*ee60*/  HADD2.F32 R86, -RZ, R86.H1_H1 ;  /* 0x30000056ff567230 */ /* 0x000fc40000004100 */
        /* <DEDUP_REMOVED lines=32> */
.L_x_2475:
[----:B------:R-:W-:Y:S05]  /*f070*/  BSYNC B1 ;  /* 0x0000000000017941 */ /* 0x000fea0003800000 */
.L_x_2474:
[----:B------:R-:W-:Y:S04]  /*f080*/  BSSY B1, `(.L_x_2476) ;  /* 0x000002c000017945 */ /* 0x000fe80003800000 */
[----:B------:R-:W-:Y:S05]  /*f090*/  @P1 BRA `(.L_x_2477) ;  /* 0x0000000000a81947 */ /* 0x000fea0003800000 */
[----:B-1----:R-:W1:Y:S01]  /*f0a0*/  LDS.128 R12, [R21+0x7000] ;  /* 0x00700000150c7984 */ /* 0x002e620000000c00 */
        /* <DEDUP_REMOVED lines=41> */
.L_x_2477:
[----:B------:R-:W-:Y:S05]  /*f340*/  BSYNC B1 ;  /* 0x0000000000017941 */ /* 0x000fea0003800000 */
.L_x_2476:
[----:B------:R-:W-:Y:S04]  /*f350*/  BSSY B1, `(.L_x_2478) ;  /* 0x000002c000017945 */ /* 0x000fe80003800000 */
[----:B------:R-:W-:Y:S05]  /*f360*/  @P2 BRA `(.L_x_2479) ;  /* 0x0000000000a82947 */ /* 0x000fea0003800000 */
[----:B-12---:R-:W1:Y:S01]  /*f370*/  LDS.128 R12, [R21+0xb000] ;  /* 0x00b00000150c7984 */ /* 0x006e620000000c00 */
[----:B------:R-:W-:Y:S01]  /*f380*/  SHF.R.U32.HI R31, RZ, 0x10, R25 ;  /* 0x00000010ff1f7819 */ /* 0x000fe20000011619 */
[----:B------:R-:W-:Y:S01]  /*f390*/  HADD2.F32 R29, -RZ, R10.H1_H1 ;  /* 0x3000000aff1d7230 */ /* 0x000fe20000004100 */
[----:B------:R-:W-:Y:S02]  /*f3a0*/  SHF.R.U32.HI R27, RZ, 0x10, R7 ;  /* 0x00000010ff1b7819 */ /* 0x000fe40000011607 */
[----:B------:R-:W-:Y:S01]  /*f3b0*/  SHF.R.U64 R28, R24, 0x10, R25 ;  /* 0x00000010181c7819 */ /* 0x000fe20000001219 */
[----:B------:R-:W-:Y:S01]  /*f3c0*/  HADD2.F32 R31, -RZ, R31.H0_H0 ;  /* 0x2000001fff1f7230 */ /* 0x000fe20000004100 */
[----:B------:R-:W-:Y:S01]  /*f3d0*/  SHF.R.U64 R30, R6, 0x10, R7 ;  /* 0x00000010061e7819 */ /* 0x000fe20000001207 */
[----:B------:R-:W-:Y:S02]  /*f3e0*/  HADD2.F32 R27, -RZ, R27.H0_H0 ;  /* 0x2000001bff1b7230 */ /* 0x000fe40000004100 */
[----:B------:R-:W-:-:S02]  /*f3f0*/  HADD2.F32 R25, -RZ, R11.H1_H1 ;  /* 0x3000000bff197230 */ /* 0x000fc40000004100 */
[----:B------:R-:W-:Y:S02]  /*f400*/  HADD2.F32 R11, -RZ, R11.H0_H0 ;  /* 0x2000000bff0b7230 */ /* 0x000fe40000004100 */
[--C-:B-1----:R-:W-:Y:S02]  /*f410*/  HADD2.F32 R24, -RZ, R15.reuse.H1_H1 ;  /* 0x3000000fff187230 */ /* 0x102fe40000004100 */
[--C-:B------:R-:W-:Y:S02]  /*f420*/  HADD2.F32 R6, -RZ, R12.reuse.H0_H0 ;  /* 0x2000000cff067230 */ /* 0x100fe40000004100 */
[----:B------:R-:W-:Y:S02]  /*f430*/  HADD2.F32 R20, -RZ, R15.H0_H0 ;  /* 0x2000000fff147230 */ /* 0x000fe40000004100 */
[C---:B------:R-:W-:Y:S01]  /*f440*/  FMUL.FTZ R35, R24.reuse, R31 ;  /* 0x0000001f18237220 */ /* 0x040fe20000410000 */
[----:B------:R-:W-:Y:S02]  /*f450*/  HADD2.F32 R12, -RZ, R12.H1_H1 ;  /* 0x3000000cff0c7230 */ /* 0x000fe40000004100 */
[----:B------:R-:W-:Y:S01]  /*f460*/  FMUL.FTZ R24, R24, R27 ;  /* 0x0000001b18187220 */ /* 0x000fe20000410000 */
[----:B------:R-:W-:-:S02]  /*f470*/  HADD2.F32 R15, -RZ, R14.H0_H0 ;  /* 0x2000000eff0f7230 */ /* 0x000fc40000004100 */
[----:B------:R-:W-:Y:S01]  /*f480*/  FFMA.FTZ R35, R20, R27, -R35 ;  /* 0x0000001b14237223 */ /* 0x000fe20000010823 */
[----:B------:R-:W-:Y:S02]  /*f490*/  HADD2.F32 R14, -RZ, R14.H1_H1 ;  /* 0x3000000eff0e7230 */ /* 0x000fe40000004100 */
[----:B------:R-:W-:Y:S01]  /*f4a0*/  FMUL.FTZ R33, R12, R29 ;  /* 0x0000001d0c217220 */ /* 0x000fe20000410000 */
[----:B------:R-:W-:Y:S01]  /*f4b0*/  FFMA.FTZ R26, R20, R31, R24 ;  /* 0x0000001f141a7223 */ /* 0x000fe20000010018 */
[--C-:B------:R-:W-:Y:S02]  /*f4c0*/  HADD2.F32 R7, -RZ, R13.reuse.H0_H0 ;  /* 0x2000000dff077230 */ /* 0x100fe40000004100 */
[-C--:B------:R-:W-:Y:S01]  /*f4d0*/  FMUL.FTZ R27, R12, R25.reuse ;  /* 0x000000190c1b7220 */ /* 0x080fe20000410000 */
[----:B------:R-:W-:Y:S02]  /*f4e0*/  HADD2.F32 R20, -RZ, R10.H0_H0 ;  /* 0x2000000aff147230 */ /* 0x000fe40000004100 */
[----:B------:R-:W-:Y:S01]  /*f4f0*/  FFMA.FTZ R33, R6, R25, -R33 ;  /* 0x0000001906217223 */ /* 0x000fe20000010821 */
[----:B------:R-:W-:-:S02]  /*f500*/  HADD2.F32 R13, -RZ, R13.H1_H1 ;  /* 0x3000000dff0d7230 */ /* 0x000fc40000004100 */
[----:B------:R-:W-:Y:S01]  /*f510*/  FFMA.FTZ R6, R6, R29, R27 ;  /* 0x0000001d06067223 */ /* 0x000fe2000001001b */
[----:B------:R-:W-:Y:S02]  /*f520*/  HADD2.F32 R12, -RZ, R28.H0_H0 ;  /* 0x2000001cff0c7230 */ /* 0x000fe40000004100 */
[C---:B------:R-:W-:Y:S01]  /*f530*/  FMUL.FTZ R24, R14.reuse, R20 ;  /* 0x000000140e187220 */ /* 0x040fe20000410000 */
[----:B------:R-:W-:Y:S02]  /*f540*/  HADD2.F32 R10, -RZ, R30.H0_H0 ;  /* 0x2000001eff0a7230 */ /* 0x000fe40000004100 */
[-C--:B------:R-:W-:Y:S01]  /*f550*/  FMUL.FTZ R27, R14, R11.reuse ;  /* 0x0000000b0e1b7220 */ /* 0x080fe20000410000 */
[----:B------:R-:W-:Y:S01]  /*f560*/  FMUL.FTZ R14, R13, R12 ;  /* 0x0000000c0d0e7220 */ /* 0x000fe20000410000 */
[----:B------:R-:W-:Y:S01]  /*f570*/  FFMA.FTZ R24, R15, R11, -R24 ;  /* 0x0000000b0f187223 */ /* 0x000fe20000010818 */
[----:B------:R-:W-:Y:S01]  /*f580*/  FMUL.FTZ R25, R13, R10 ;  /* 0x0000000a0d197220 */ /* 0x000fe20000410000 */
[----:B------:R-:W-:Y:S01]  /*f590*/  FFMA.FTZ R27, R15, R20, R27 ;  /* 0x000000140f1b7223 */ /* 0x000fe2000001001b */
[C---:B------:R-:W-:Y:S01]  /*f5a0*/  FFMA.FTZ R13, R7.reuse, R10, -R14 ;  /* 0x0000000a070d7223 */ /* 0x040fe2000001080e */
[----:B------:R-:W-:Y:S01]  /*f5b0*/  F2FP.F16.F32.PACK_AB R15, R26, R35 ;  /* 0x000000231a0f723e */ /* 0x000fe200000000ff */
[----:B------:R-:W-:Y:S01]  /*f5c0*/  FFMA.FTZ R10, R7, R12, R25 ;  /* 0x0000000c070a7223 */ /* 0x000fe20000010019 */
[----:B------:R-:W-:-:S02]  /*f5d0*/  F2FP.F16.F32.PACK_AB R12, R6, R33 ;  /* 0x00000021060c723e */ /* 0x000fc400000000ff */
[----:B------:R-:W-:Y:S02]  /*f5e0*/  F2FP.F16.F32.PACK_AB R14, R27, R24 ;  /* 0x000000181b0e723e */ /* 0x000fe400000000ff */
[----:B------:R-:W-:-:S05]  /*f5f0*/  F2FP.F16.F32.PACK_AB R13, R10, R13 ;  /* 0x0000000d0a0d723e */ /* 0x000fca00000000ff */
[----:B------:R3:W-:Y:S02]  /*f600*/  STS.128 [R21+0xb000], R12 ;  /* 0x00b0000c15007388 */ /* 0x0007e40000000c00 */
.L_x_2479:
[----:B------:R-:W-:Y:S05]  /*f610*/  BSYNC B1 ;  /* 0x0000000000017941 */ /* 0x000fea0003800000 */
.L_x_2478:
[----:B------:R-:W-:Y:S05]  /*f620*/  @P3 BRA `(.L_x_2473) ;  /* 0x0000004800f03947 */ /* 0x000fea0003800000 */
[----:B-123--:R-:W1:Y:S01]  /*f630*/  LDS.128 R12, [R21+0xf000] ;  /* 0x00f00000150c7984 */ /* 0x00ee620000000c00 */
[--C-:B------:R-:W-:Y:S01]  /*f640*/  SHF.R.U64 R26, R4, 0x10, R5.reuse ;  /* 0x00000010041a7819 */ /* 0x100fe20000001205 */
[----:B------:R-:W-:Y:S01]  /*f650*/  HADD2.F32 R11, -RZ, R3.H0_H0 ;  /* 0x20000003ff0b7230 */ /* 0x000fe20000004100 */
[----:B------:R-:W-:Y:S02]  /*f660*/  SHF.R.U32.HI R5, RZ, 0x10, R5 ;  /* 0x00000010ff057819 */ /* 0x000fe40000011605 */
[--C-:B------:R-:W-:Y:S02]  /*f670*/  SHF.R.U32.HI R10, RZ, 0x10, R9.reuse ;  /* 0x00000010ff0a7819 */ /* 0x100fe40000011609 */
[----:B------:R-:W-:Y:S01]  /*f680*/  SHF.R.U64 R24, R8, 0x10, R9 ;  /* 0x0000001008187819 */ /* 0x000fe20000001209 */
[----:B------:R-:W-:Y:S02]  /*f690*/  HADD2.F32 R8, -RZ, R5.H0_H0 ;  /* 0x20000005ff087230 */ /* 0x000fe40000004100 */
[----:B------:R-:W-:-:S02]  /*f6a0*/  HADD2.F32 R10, -RZ, R10.H0_H0 ;  /* 0x2000000aff0a7230 */ /* 0x000fc40000004100 */
[----:B------:R-:W-:Y:S02]  /*f6b0*/  HADD2.F32 R9, -RZ, R0.H1_H1 ;  /* 0x30000000ff097230 */ /* 0x000fe40000004100 */
[--C-:B-1----:R-:W-:Y:S02]  /*f6c0*/  HADD2.F32 R7, -RZ, R15.reuse.H0_H0 ;  /* 0x2000000fff077230 */ /* 0x102fe40000004100 */
        /* <DEDUP_REMOVED lines=33> */
.L_x_2422:
[----:B------:R-:W2:Y:S01]  /*f8e0*/  LDL R0, [R1+0x8c] ;  /* 0x00008c0001007983 */ /* 0x000ea20000100800 */
[-C--:B------:R-:W-:Y:S01]  /*f8f0*/  ISETP.GE.AND P0, PT, R18, R29.reuse, PT ;  /* 0x0000001d1200720c */ /* 0x080fe20003f06270 */
[----:B------:R-:W-:Y:S01]  /*f900*/  BSSY B1, `(.L_x_2480) ;  /* 0x0000030000017945 */ /* 0x000fe20003800000 */
[-C--:B------:R-:W-:Y:S01]  /*f910*/  ISETP.GE.AND P1, PT, R218, R29.reuse, PT ;  /* 0x0000001dda00720c */ /* 0x080fe20003f26270 */
[----:B------:R-:W-:Y:S01]  /*f920*/  IMAD.MOV.U32 R87, RZ, RZ, R25 ;  /* 0x000000ffff577224 */ /* 0x000fe200078e0019 */
[----:B------:R-:W-:Y:S01]  /*f930*/  ISETP.GE.AND P2, PT, R220, R29, PT ;  /* 0x0000001ddc00720c */ /* 0x000fe20003f46270 */
[----:B------:R-:W-:Y:S01]  /*f940*/  IMAD.MOV.U32 R9, RZ, RZ, R27 ;  /* 0x000000ffff097224 */ /* 0x000fe200078e001b */
[----:B------:R-:W-:Y:S02]  /*f950*/  MOV R8, R90 ;  /* 0x0000005a00087202 */ /* 0x000fe40000000f00 */
        /* <DEDUP_REMOVED lines=14> */
[----:B--2---:R-:W-:Y:S02]  /*fa40*/  ISETP.GE.AND P3, PT, R0, R29, PT ;  /* 0x0000001d0000720c */ /* 0x004fe40003f66270 */
        /* <DEDUP_REMOVED lines=23> */
[----:B------:R0:W5:Y:S04]  /*fbc0*/  @!P6 LDG.E.128 R44, desc[UR60][R50.64+0x80] ;  /* 0x0000803c322ce981 */ /* 0x000168000c1e1d00 */
[----:B------:R0:W5:Y:S04]  /*fbd0*/  @!P5 LDG.E.128 R28, desc[UR60][R50.64] ;  /* 0x0000003c321cd981 */ /* 0x000168000c1e1d00 */
[----:B------:R0:W5:Y:S04]  /*fbe0*/  @!P5 LDG.E.128 R24, desc[UR60][R52.64] ;  /* 0x0000003c3418d981 */ /* 0x000168000c1e1d00 */
[----:B------:R0:W5:Y:S02]  /*fbf0*/  @!P6 LDG.E.128 R4, desc[UR60][R52.64+0x80] ;  /* 0x0000803c3404e981 */ /* 0x000164000c1e1d00 */
.L_x_2481:
[----:B------:R-:W-:Y:S05]  /*fc00*/  BSYNC B1 ;  /* 0x0000000000017941 */ /* 0x000fea0003800000 */
.L_x_2480:
[----:B------:R-:W-:Y:S01]  /*fc10*/  BSSY B1, `(.L_x_2482) ;  /* 0x000001e000017945 */ /* 0x000fe20003800000 */
[----:B-----5:R-:W-:Y:S01]  /*fc20*/  MOV R56, R6 ;  /* 0x0000000600387202 */ /* 0x020fe20000000f00 */
[----:B------:R-:W-:Y:S01]  /*fc30*/  IMAD.MOV.U32 R57, RZ, RZ, R7 ;  /* 0x000000ffff397224 */ /* 0x000fe200078e0007 */
        /* <DEDUP_REMOVED lines=21> */
[----:B------:R-:W-:Y:S02]  /*fd90*/  CS2R R32, SRZ ;  /* 0x0000000000207805 */ /* 0x000fe4000001ff00 */
[----:B------:R-:W-:Y:S01]  /*fda0*/  LEA.HI.X R55, R0, UR7, R3, 0x1, P4 ;  /* 0x0000000700377c11 */ /* 0x000fe2000a0f0c03 */
[----:B------:R0:W5:Y:S04]  /*fdb0*/  @!P5 LDG.E.128 R40, desc[UR60][R52.64] ;  /* 0x0000003c3428d981 */ /* 0x000168000c1e1d00 */
[----:B------:R0:W5:Y:S04]  /*fdc0*/  @!P6 LDG.E.128 R48, desc[UR60][R52.64+0x80] ;  /* 0x0000803c3430e981 */ /* 0x000168000c1e1d00 */
[----:B------:R0:W5:Y:S04]  /*fdd0*/  @!P5 LDG.E.128 R36, desc[UR60][R54.64] ;  /* 0x0000003c3624d981 */ /* 0x000168000c1e1d00 */
[----:B------:R0:W5:Y:S02]  /*fde0*/  @!P6 LDG.E.128 R32, desc[UR60][R54.64+0x80] ;  /* 0x0000803c3620e981 */ /* 0x000164000c1e1d00 */
.L_x_2483:
[----:B------:R-:W-:Y:S05]  /*fdf0*/  BSYNC B1 ;  /* 0x0000000000017941 */ /* 0x000fea0003800000 */
.L_x_2482:
[----:B------:R-:W-:Y:S01]  /*fe00*/  IMAD.MOV.U32 R0, RZ, RZ, R4 ;  /* 0x000000ffff007224 */ /* 0x000fe200078e0004 */
[----:B------:R-:W1:Y:S01]  /*fe10*/  LDC R92, c[0x0][0x428] ;  /* 0x00010a00ff5c7b82 */ /* 0x000e620000000800 */
        /* <DEDUP_REMOVED lines=14> */
[----:B0-----:R-:W-:Y:S02]  /*ff00*/  CS2R R54, SRZ ;  /* 0x0000000000367805 */ /* 0x001fe4000001ff00 */
        /* <DEDUP_REMOVED lines=9> */
[----:B------:R-:W-:-:S02]  /*ffa0*/  CS2R R60, SRZ ;  /* 0x00000000003c7805 */ /* 0x000fc4000001ff00 */
[----:B------:R-:W-:Y:S02]  /*ffb0*/  MOV R0, R44 ;  /* 0x0000002c00007202 */ /* 0x000fe40000000f00 */
[----:B------:R-:W-:Y:S02]  /*ffc0*/  CS2R R62, SRZ ;  /* 0x00000000003e7805 */ /* 0x000fe4000001ff00 */
[----:B------:R-:W-:Y:S01]  /*ffd0*/  PRMT R114, R114, 0x5410, R3 ;  /* 0x0000541072727816 */ /* 0x000fe20000000003 */
[----:B------:R-:W-:Y:S01]  /*ffe0*/  IMAD.MOV.U32 R3, RZ, RZ, R46 ;  /* 0x000000ffff037224 */ /* 0x000fe200078e002e */
[----:B------:R-:W-:Y:S01]  /*fff0*/  PRMT R110, R0, 0x5410, R20 ;  /* 0x00005410006e7816 */ /* 0x000fe20000000014 */
[----:B------:R-:W-:Y:S01]  /*10000*/  IMAD.MOV.U32 R0, RZ, RZ, R47 ;  /* 0x000000ffff007224 */ /* 0x000fe200078e002f */
[----:B------:R-:W-:Y:S01]  /*10010*/  CS2R R80, SRZ ;  /* 0x0000000000507805 */ /* 0x000fe2000001ff00 */
[----:B-----5:R-:W-:Y:S01]  /*10020*/  IMAD.MOV.U32 R20, RZ, RZ, R35 ;  /* 0x000000ffff147224 */ /* 0x020fe200078e0023 */
[----:B------:R-:W-:-:S02]  /*10030*/  CS2R R66, SRZ ;  /* 0x0000000000427805 */ /* 0x000fc4000001ff00 */
[----:B------:R-:W-:Y:S02]  /*10040*/  CS2R R68, SRZ ;  /* 0x0000000000447805 */ /* 0x000fe4000001ff00 */
[----:B------:R-:W-:Y:S02]  /*10050*/  PRMT R111, R3, 0x5410, R0 ;  /* 0x00005410036f7816 */ /* 0x000fe40000000000 */
[----:B------:R-:W-:Y:S02]  /*10060*/  CS2R R70, SRZ ;  /* 0x0000000000467805 */ /* 0x000fe4000001ff00 */
[----:B------:R-:W-:Y:S02]  /*10070*/  MOV R3, R34 ;  /* 0x0000002200037202 */ /* 0x000fe40000000f00 */
[----:B------:R-:W-:Y:S02]  /*10080*/  CS2R R72, SRZ ;  /* 0x0000000000487805 */ /* 0x000fe4000001ff00 */
[----:B------:R-:W-:-:S02]  /*10090*/  CS2R R74, SRZ ;  /* 0x00000000004a7805 */ /* 0x000fc4000001ff00 */
[----:B------:R-:W-:Y:S02]  /*100a0*/  CS2R R76, SRZ ;  /* 0x00000000004c7805 */ /* 0x000fe4000001ff00 */
[----:B------:R-:W-:Y:S02]  /*100b0*/  PRMT R100, R3, 0x5410, R20 ;  /* 0x0000541003647816 */ /* 0x000fe40000000014 */
[----:B------:R-:W-:Y:S02]  /*100c0*/  CS2R R78, SRZ ;  /* 0x00000000004e7805 */ /* 0x000fe4000001ff00 */
[----:B------:R-:W-:Y:S01]  /*100d0*/  CS2R R82, SRZ ;  /* 0x0000000000527805 */ /* 0x000fe2000001ff00 */
[----:B-1----:R-:W-:Y:S06]  /*100e0*/  @P2 BRA `(.L_x_2485) ;  /* 0x0000000000742947 */ /* 0x002fec0003800000 */
        /* <DEDUP_REMOVED lines=16> */
[----:B------:R-:W-:Y:S02]  /*101f0*/  LEA.HI.X R52, R14, R11, R15, 0x6, P4 ;  /* 0x0000000b0e347211 */ /* 0x000fe400020f340f */
[----:B------:R-:W-:Y:S02]  /*10200*/  CS2R R58, SRZ ;  /* 0x00000000003a7805 */ /* 0x000fe4000001ff00 */
[----:B------:R-:W-:Y:S02]  /*10210*/  LEA.HI.X R89, R3, UR5, R20, 0x1, P5 ;  /* 0x0000000503597c11 */ /* 0x000fe4000a8f0c14 */
        /* <DEDUP_REMOVED lines=10> */
.L_x_2485:
[----:B------:R-:W-:Y:S05]  /*102c0*/  BSYNC B1 ;  /* 0x0000000000017941 */ /* 0x000fea0003800000 */
.L_x_2484:
        /* <DEDUP_REMOVED lines=23> */
[----:B------:R-:W-:Y:S02]  /*10440*/  ISETP.GE.AND P6, PT, R212, UR4, PT ;  /* 0x00000004d4007c0c */ /* 0x000fe4000bfc6270 */
[----:B------:R-:W-:Y:S02]  /*10450*/  LEA.HI.X R11, R95, UR5, R12, 0x1, P4 ;  /* 0x000000055f0b7c11 */ /* 0x000fe4000a0f0c0c */
[----:B------:R-:W-:-:S04]  /*10460*/  LEA R12, P4, R93, UR6, 0x1 ;  /* 0x000000065d0c7c11 */ /* 0x000fc8000f8808ff */
[----:B------:R-:W-:Y:S01]  /*10470*/  LEA.HI.X R13, R93, UR7, R0, 0x1, P4 ;  /* 0x000000075d0d7c11 */ /* 0x000fe2000a0f0c00 */
[----:B------:R1:W5:Y:S04]  /*10480*/  @!P5 LDG.E.128 R72, desc[UR60][R10.64] ;  /* 0x0000003c0a48d981 */ /* 0x000368000c1e1d00 */
[----:B------:R1:W5:Y:S04]  /*10490*/  @!P6 LDG.E.128 R76, desc[UR60][R10.64+0x80] ;  /* 0x0000803c0a4ce981 */ /* 0x000368000c1e1d00 */
[----:B------:R1:W5:Y:S04]  /*104a0*/  @!P5 LDG.E.128 R64, desc[UR60][R12.64] ;  /* 0x0000003c0c40d981 */ /* 0x000368000c1e1d00 */
[----:B------:R1:W5:Y:S02]  /*104b0*/  @!P6 LDG.E.128 R68, desc[UR60][R12.64+0x80] ;  /* 0x0000803c0c44e981 */ /* 0x000364000c1e1d00 */
.L_x_2487:
[----:B------:R-:W-:Y:S05]  /*104c0*/  BSYNC B1 ;  /* 0x0000000000017941 */ /* 0x000fea0003800000 */
.L_x_2486:
[----:B0-----:R-:W2:Y:S01]  /*104d0*/  LDL R90, [R1+0x84] ;  /* 0x00008400015a7983 */ /* 0x001ea20000100800 */
[----:B------:R-:W-:Y:S01]  /*104e0*/  ISETP.NE.AND P4, PT, R92, 0x1, PT ;  /* 0x000000015c00780c */ /* 0x000fe20003f85270 */
[----:B-1----:R-:W-:Y:S01]  /*104f0*/  IMAD.MOV.U32 R10, RZ, RZ, R38 ;  /* 0x000000ffff0a7224 */ /* 0x002fe200078e0026 */
[----:B------:R-:W-:Y:S01]  /*10500*/  MOV R0, R32 ;  /* 0x0000002000007202 */ /* 0x000fe20000000f00 */
[----:B------:R-:W-:Y:S01]  /*10510*/  IMAD.MOV.U32 R11, RZ, RZ, R39 ;  /* 0x000000ffff0b7224 */ /* 0x000fe200078e0027 */
[----:B-----5:R-:W-:Y:S01]  /*10520*/  MOV R20, R52 ;  /* 0x0000003400147202 */ /* 0x020fe20000000f00 */
[----:B------:R-:W-:Y:S01]  /*10530*/  IMAD.MOV.U32 R3, RZ, RZ, R33 ;  /* 0x000000ffff037224 */ /* 0x000fe200078e0021 */
[----:B------:R-:W-:Y:S01]  /*10540*/  ULDC.64 UR4, c[0x0][0x3c8] ;  /* 0x0000f20000047ab9 */ /* 0x000fe20000000a00 */
[----:B------:R-:W-:Y:S01]  /*10550*/  IMAD.MOV.U32 R12, RZ, RZ, R49 ;  /* 0x000000ffff0c7224 */ /* 0x000fe200078e0031 */
[----:B------:R-:W-:Y:S01]  /*10560*/  PRMT R104, R10, 0x5410, R11 ;  /* 0x000054100a687816 */ /* 0x000fe2000000000b */
[----:B------:R-:W-:Y:S01]  /*10570*/  IMAD.MOV.U32 R10, RZ, RZ, R40 ;  /* 0x000000ffff0a7224 */ /* 0x000fe200078e0028 */
[----:B------:R-:W-:Y:S01]  /*10580*/  PRMT R101, R0, 0x5410, R3 ;  /* 0x0000541000657816 */ /* 0x000fe20000000003 */
[----:B------:R-:W-:Y:S01]  /*10590*/  IMAD.MOV.U32 R11, RZ, RZ, R41 ;  /* 0x000000ffff0b7224 */ /* 0x000fe200078e0029 */
        /* <DEDUP_REMOVED lines=8> */
[----:B------:R-:W0:Y:S01]  /*10620*/  @P4 LDC R0, c[0x0][0x42c] ;  /* 0x00010b00ff004b82 */ /* 0x000e220000000800 */
[----:B------:R-:W-:-:S02]  /*10630*/  MOV R3, R42 ;  /* 0x0000002a00037202 */ /* 0x000fc40000000f00 */
[----:B------:R-:W-:Y:S01]  /*10640*/  PRMT R102, R11, 0x5410, R12 ;  /* 0x000054100b667816 */ /* 0x000fe2000000000c */
[----:B------:R-:W-:Y:S01]  /*10650*/  IMAD.MOV.U32 R12, RZ, RZ, R51 ;  /* 0x000000ffff0c7224 */ /* 0x000fe200078e0033 */
[----:B------:R-:W-:Y:S01]  /*10660*/  PRMT R107, R3, 0x5410, R10 ;  /* 0x00005410036b7816 */ /* 0x000fe2000000000a */
[----:B------:R-:W-:Y:S01]  /*10670*/  IMAD R3, R225, 0x80, R18 ;  /* 0x00000080e1037824 */ /* 0x000fe200078e0212 */
[----:B------:R-:W-:Y:S01]  /*10680*/  MOV R10, R50 ;  /* 0x00000032000a7202 */ /* 0x000fe20000000f00 */
[----:B------:R-:W1:Y:S01]  /*10690*/  @P4 LDC R11, c[0x0][0x430] ;  /* 0x00010c00ff0b4b82 */ /* 0x000e620000000800 */
[----:B------:R-:W-:Y:S01]  /*106a0*/  PRMT R88, R88, 0x5410, R13 ;  /* 0x0000541058587816 */ /* 0x000fe2000000000d */
[----:B------:R-:W-:Y:S01]  /*106b0*/  IMAD.MOV.U32 R13, RZ, RZ, R55 ;  /* 0x000000ffff0d7224 */ /* 0x000fe200078e0037 */
[----:B------:R-:W-:Y:S01]  /*106c0*/  PRMT R103, R10, 0x5410, R12 ;  /* 0x000054100a677816 */ /* 0x000fe2000000000c */
[----:B------:R-:W-:Y:S01]  /*106d0*/  IMAD.MOV.U32 R10, RZ, RZ, R57 ;  /* 0x000000ffff0a7224 */ /* 0x000fe200078e0039 */
[----:B------:R-:W-:Y:S01]  /*106e0*/  LEA R3, R222, R3, 0x5 ;  /* 0x00000003de037211 */ /* 0x000fe200078e28ff */
        /* <DEDUP_REMOVED lines=8> */
[----:B0-----:R-:W-:-:S03]  /*10770*/  @P4 IMAD.HI.U32 R0, R3, R0, RZ ;  /* 0x0000000003004227 */ /* 0x001fc600078e00ff */
[----:B------:R-:W-:Y:S02]  /*10780*/  PRMT R97, R10, 0x5410, R20 ;  /* 0x000054100a617816 */ /* 0x000fe40000000014 */
[----:B------:R-:W-:Y:S01]  /*10790*/  PRMT R89, R12, 0x5410, R13 ;  /* 0x000054100c597816 */ /* 0x000fe2000000000d */
[----:B------:R-:W-:Y:S01]  /*107a0*/  IMAD.MOV.U32 R10, RZ, RZ, R62 ;  /* 0x000000ffff0a7224 */ /* 0x000fe200078e003e */
[----:B------:R-:W-:Y:S02]  /*107b0*/  MOV R20, R80 ;  /* 0x0000005000147202 */ /* 0x000fe40000000f00 */
[----:B-1----:R-:W-:Y:S01]  /*107c0*/  @P4 SHF.R.U32.HI R3, RZ, R11, R0 ;  /* 0x0000000bff034219 */ /* 0x002fe20000011600 */
[----:B------:R-:W-:Y:S01]  /*107d0*/  IMAD.MOV.U32 R0, RZ, RZ, R61 ;  /* 0x000000ffff007224 */ /* 0x000fe200078e003d */
[----:B------:R-:W-:Y:S01]  /*107e0*/  PRMT R94, R20, 0x7610, R94 ;  /* 0x00007610145e7816 */ /* 0x000fe2000000005e */
[----:B------:R-:W-:Y:S01]  /*107f0*/  IMAD.MOV.U32 R11, RZ, RZ, R63 ;  /* 0x000000ffff0b7224 */ /* 0x000fe200078e003f */
[----:B------:R-:W-:-:S02]  /*10800*/  SHF.R.S32.HI R13, RZ, 0x1f, R3 ;  /* 0x0000001fff0d7819 */ /* 0x000fc40000011403 */
[----:B------:R-:W-:Y:S02]  /*10810*/  PRMT R98, R0, 0x5410, R10 ;  /* 0x0000541000627816 */ /* 0x000fe4000000000a */
[----:B------:R-:W-:Y:S01]  /*10820*/  PRMT R99, R11, 0x7610, R99 ;  /* 0x000076100b637816 */ /* 0x000fe20000000063 */
[----:B------:R-:W-:-:S04]  /*10830*/  IMAD.WIDE.U32 R10, R3, R84, R86 ;  /* 0x00000054030a7225 */ /* 0x000fc800078e0056 */
[C---:B------:R-:W-:Y:S02]  /*10840*/  IMAD R84, R13.reuse, R84, RZ ;  /* 0x000000540d547224 */ /* 0x040fe400078e02ff */
[-C--:B------:R-:W-:Y:S02]  /*10850*/  IMAD R0, R13, R14.reuse, RZ ;  /* 0x0000000e0d007224 */ /* 0x080fe400078e02ff */
[C---:B------:R-:W-:Y:S01]  /*10860*/  IMAD.WIDE.U32 R12, R3.reuse, R14, R8 ;  /* 0x0000000e030c7225 */ /* 0x040fe200078e0008 */
[----:B------:R-:W-:Y:S01]  /*10870*/  LEA R8, P4, R10, UR4, 0x1 ;  /* 0x000000040a087c11 */ /* 0x000fe2000f8808ff */
[----:B------:R-:W-:Y:S02]  /*10880*/  UMOV UR4, 0xffffffff ;  /* 0xffffffff00047882 */ /* 0x000fe40000000000 */
[C---:B------:R-:W-:Y:S02]  /*10890*/  IMAD R9, R3.reuse, R85, R84 ;  /* 0x0000005503097224 */ /* 0x040fe400078e0254 */
[----:B------:R-:W-:Y:S01]  /*108a0*/  IMAD R3, R3, R15, R0 ;  /* 0x0000000f03037224 */ /* 0x000fe200078e0200 */
[----:B------:R-:W-:Y:S01]  /*108b0*/  LEA R0, P5, R12, UR6, 0x1 ;  /* 0x000000060c007c11 */ /* 0x000fe2000f8a08ff */
[----:B------:R-:W-:-:S02]  /*108c0*/  IMAD.IADD R9, R11, 0x1, R9 ;  /* 0x000000010b097824 */ /* 0x000fc400078e0209 */
[----:B------:R-:W-:Y:S01]  /*108d0*/  IMAD.MOV.U32 R14, RZ, RZ, R81 ;  /* 0x000000ffff0e7224 */ /* 0x000fe200078e0051 */
[----:B------:R-:W-:Y:S01]  /*108e0*/  IADD3 R3, R13, R3, RZ ;  /* 0x000000030d037210 */ /* 0x000fe20007ffe0ff */
[----:B------:R-:W-:Y:S01]  /*108f0*/  IMAD.MOV.U32 R15, RZ, RZ, R82 ;  /* 0x000000ffff0f7224 */ /* 0x000fe200078e0052 */
[----:B------:R-:W-:Y:S02]  /*10900*/  LEA.HI.X R9, R10, UR5, R9, 0x1, P4 ;  /* 0x000000050a097c11 */ /* 0x000fe4000a0f0c09 */
[----:B------:R-:W-:Y:S02]  /*10910*/  LEA.HI.X R3, R12, UR7, R3, 0x1, P5 ;  /* 0x000000070c037c11 */ /* 0x000fe4000a8f0c03 */
[----:B------:R-:W-:Y:S02]  /*10920*/  PRMT R94, R94, 0x5410, R14 ;  /* 0x000054105e5e7816 */ /* 0x000fe4000000000e */
[----:B------:R-:W-:Y:S02]  /*10930*/  PRMT R95, R15, 0x7610, R95 ;  /* 0x000076100f5f7816 */ /* 0x000fe4000000005f */
[----:B--2---:R-:W-:Y:S01]  /*10940*/  LEA.HI R10, R90, R90, RZ, 0x1 ;  /* 0x0000005a5a0a7211 */ /* 0x004fe200078f08ff */
[----:B------:R-:W-:Y:S06]  /*10950*/  BRA.DIV UR4, `(.L_x_2488) ;  /* 0x000001d204e87947 */ /* 0x000fec000b800000 */
.L_x_2739:
[----:B------:R-:W-:-:S03]  /*10960*/  UMOV UR4, 0xffffffff ;  /* 0xffffffff00047882 */ /* 0x000fc60000000000 */
[----:B------:R-:W-:Y:S05]  /*10970*/  BRA.DIV UR4, `(.L_x_2489) ;  /* 0x000001d604087947 */ /* 0x000fea000b800000 */
.L_x_2742:
[----:B------:R-:W-:-:S03]  /*10980*/  UMOV UR4, 0xffffffff ;  /* 0xffffffff00047882 */ /* 0x000fc60000000000 */
[----:B------:R-:W-:Y:S05]  /*10990*/  BRA.DIV UR4, `(.L_x_2490) ;  /* 0x000001d604287947 */ /* 0x000fea000b800000 */
.L_x_2745:
[----:B------:R-:W-:-:S03]  /*109a0*/  UMOV UR4, 0xffffffff ;  /* 0xffffffff00047882 */ /* 0x000fc60000000000 */
[----:B------:R-:W-:Y:S05]  /*109b0*/  BRA.DIV UR4, `(.L_x_2491) ;  /* 0x000001d604487947 */ /* 0x000fea000b800000 */
.L_x_2748:
[----:B------:R-:W-:-:S03]  /*109c0*/  UMOV UR4, 0xffffffff ;  /* 0xffffffff00047882 */ /* 0x000fc60000000000 */
[----:B------:R-:W-:Y:S05]  /*109d0*/  BRA.DIV UR4, `(.L_x_2492) ;  /* 0x000001d604687947 */ /* 0x000fea000b800000 */
.L_x_2751:
[----:B------:R-:W-:-:S03]  /*109e0*/  UMOV UR4, 0xffffffff ;  /* 0xffffffff00047882 */ /* 0x000fc60000000000 */
[----:B------:R-:W-:Y:S05]  /*109f0*/  BRA.DIV UR4, `(.L_x_2493) ;  /* 0x000001d604887947 */ /* 0x000fea000b800000 */
.L_x_2754:
[----:B------:R-:W-:-:S03]  /*10a00*/  UMOV UR4, 0xffffffff ;  /* 0xffffffff00047882 */ /* 0x000fc60000000000 */
[----:B------:R-:W-:Y:S05]  /*10a10*/  BRA.DIV UR4, `(.L_x_2494) ;  /* 0x000001d604a87947 */ /* 0x000fea000b800000 */
.L_x_2757:
[----:B------:R-:W-:-:S03]  /*10a20*/  UMOV UR4, 0xffffffff ;  /* 0xffffffff00047882 */ /* 0x000fc60000000000 */
[----:B------:R-:W-:Y:S05]  /*10a30*/  BRA.DIV UR4, `(.L_x_2495) ;  /* 0x000001d604c87947 */ /* 0x000fea000b800000 */
.L_x_2760:
[----:B------:R-:W-:-:S03]  /*10a40*/  UMOV UR4, 0xffffffff ;  /* 0xffffffff00047882 */ /* 0x000fc60000000000 */
[----:B------:R-:W-:Y:S05]  /*10a50*/  BRA.DIV UR4, `(.L_x_2496) ;  /* 0x000001d604e87947 */ /* 0x000fea000b800000 */
.L_x_2763:
[----:B------:R-:W-:-:S03]  /*10a60*/  UMOV UR4, 0xffffffff ;  /* 0xffffffff00047882 */ /* 0x000fc60000000000 */
[----:B------:R-:W-:Y:S05]  /*10a70*/  BRA.DIV UR4, `(.L_x_2497) ;  /* 0x000001da04087947 */ /* 0x000fea000b800000 */
.L_x_2766:
[----:B------:R-:W-:-:S03]  /*10a80*/  UMOV UR4, 0xffffffff ;  /* 0xffffffff00047882 */ /* 0x000fc60000000000 */
[----:B------:R-:W-:Y:S05]  /*10a90*/  BRA.DIV UR4, `(.L_x_2498) ;  /* 0x000001da04287947 */ /* 0x000fea000b800000 */
.L_x_2769:
[----:B------:R-:W-:-:S03]  /*10aa0*/  UMOV UR4, 0xffffffff ;  /* 0xffffffff00047882 */ /* 0x000fc60000000000 */
[----:B------:R-:W-:Y:S05]  /*10ab0*/  BRA.DIV UR4, `(.L_x_2499) ;  /* 0x000001da04487947 */ /* 0x000fea000b800000 */
.L_x_2772:
[----:B------:R-:W-:-:S03]  /*10ac0*/  UMOV UR4, 0xffffffff ;  /* 0xffffffff00047882 */ /* 0x000fc60000000000 */
[----:B------:R-:W-:Y:S05]  /*10ad0*/  BRA.DIV UR4, `(.L_x_2500) ;  /* 0x000001da04687947 */ /* 0x000fea000b800000 */
.L_x_2775:
[----:B------:R-:W-:Y:S01]  /*10ae0*/  UMOV UR4, 0xffffffff ;  /* 0xffffffff00047882 */ /* 0x000fe20000000000 */
[----:B------:R-:W-:Y:S02]  /*10af0*/  LOP3.LUT R10, R10, 0xfffffffe, RZ, 0xc0, !PT ;  /* 0xfffffffe0a0a7812 */ /* 0x000fe400078ec0ff */
[----:B------:R-:W-:Y:S05]  /*10b00*/  BRA.DIV UR4, `(.L_x_2501) ;  /* 0x000001da04847947 */ /* 0x000fea000b800000 */
.L_x_2778:
[----:B------:R-:W-:Y:S01]  /*10b10*/  UMOV UR4, 0xffffffff ;  /* 0xffffffff00047882 */ /* 0x000fe20000000000 */
[----:B------:R-:W-:Y:S02]  /*10b20*/  IMAD.IADD R9, R90, 0x1, -R10 ;  /* 0x000000015a097824 */ /* 0x000fe400078e0a0a */
[----:B------:R-:W-:Y:S05]  /*10b30*/  BRA.DIV UR4, `(.L_x_2502) ;  /* 0x000001da04a07947 */ /* 0x000fea000b800000 */
.L_x_2781:
[----:B------:R-:W-:Y:S01]  /*10b40*/  UMOV UR4, 0xffffffff ;  /* 0xffffffff00047882 */ /* 0x000fe20000000000 */
[----:B------:R-:W-:Y:S01]  /*10b50*/  SHF.L.U32 R9, R9, 0x1f, RZ ;  /* 0x0000001f09097819 */ /* 0x000fe200000006ff */
[----:B------:R-:W-:Y:S01]  /*10b60*/  IMAD.MOV.U32 R3, RZ, RZ, R83 ;  /* 0x000000ffff037224 */ /* 0x000fe200078e0053 */
[----:B------:R-:W-:Y:S06]  /*10b70*/  BRA.DIV UR4, `(.L_x_2503) ;  /* 0x000001da04b87947 */ /* 0x000fec000b800000 */
.L_x_2784:
[----:B------:R-:W0:Y:S01]  /*10b80*/  SYNCS.PHASECHK.TRANS64.TRYWAIT P4, [R16+URZ+0x38800], R9 ;  /* 0x03880009100075a7 */ /* 0x000e22000808017f */
[----:B------:R-:W-:Y:S01]  /*10b90*/  PRMT R99, R99, 0x5410, R3 ;  /* 0x0000541063637816 */ /* 0x000fe20000000003 */
[----:B------:R-:W-:Y:S01]  /*10ba0*/  IMAD.MOV.U32 R0, RZ, RZ, R64 ;  /* 0x000000ffff007224 */ /* 0x000fe200078e0040 */
[----:B------:R-:W-:Y:S01]  /*10bb0*/  MOV R3, R65 ;  /* 0x0000004100037202 */ /* 0x000fe20000000f00 */
[----:B------:R-:W-:Y:S01]  /*10bc0*/  IMAD.MOV.U32 R8, RZ, RZ, R66 ;  /* 0x000000ffff087224 */ /* 0x000fe200078e0042 */
[----:B------:R-:W-:Y:S01]  /*10bd0*/  BSSY B1, `(.L_x_2504) ;  /* 0x0000019000017945 */ /* 0x000fe20003800000 */
        /* <DEDUP_REMOVED lines=14> */
[----:B------:R-:W-:Y:S01]  /*10cc0*/  SHF.R.S32.HI R0, RZ, 0x1f, R212 ;  /* 0x0000001fff007819 */ /* 0x000fe200000114d4 */
[----:B------:R-:W-:-:S03]  /*10cd0*/  IMAD.MOV.U32 R3, RZ, RZ, R76 ;  /* 0x000000ffff037224 */ /* 0x000fc600078e004c */
[----:B------:R-:W-:Y:S01]  /*10ce0*/  PRMT R93, R8, 0x5410, R10 ;  /* 0x00005410085d7816 */ /* 0x000fe2000000000a */
[----:B------:R-:W-:Y:S01]  /*10cf0*/  IMAD.MOV.U32 R10, RZ, RZ, R78 ;  /* 0x000000ffff0a7224 */ /* 0x000fe200078e004e */
[----:B------:R-:W-:-:S04]  /*10d00*/  MOV R8, R77 ;  /* 0x0000004d00087202 */ /* 0x000fc80000000f00 */
[----:B------:R-:W-:Y:S01]  /*10d10*/  PRMT R86, R3, 0x5410, R8 ;  /* 0x0000541003567816 */ /* 0x000fe20000000008 */
[----:B------:R-:W-:Y:S01]  /*10d20*/  IMAD.MOV.U32 R8, RZ, RZ, R79 ;  /* 0x000000ffff087224 */ /* 0x000fe200078e004f */
[----:B------:R-:W-:Y:S02]  /*10d30*/  PRMT R87, R10, 0x7610, R87 ;  /* 0x000076100a577816 */ /* 0x000fe40000000057 */
[----:B------:R-:W-:Y:S01]  /*10d40*/  LEA.HI R3, R0, R212, RZ, 0x3 ;  /* 0x000000d400037211 */ /* 0x000fe200078f18ff */
[----:B0-----:R-:W-:Y:S06]  /*10d50*/  @!P4 BRA `(.L_x_2505) ;  /* 0x000001d80068c947 */ /* 0x001fec0003800000 */
.L_x_2785:
[----:B------:R-:W-:Y:S05]  /*10d60*/  BSYNC B1 ;  /* 0x0000000000017941 */ /* 0x000fea0003800000 */
.L_x_2504:
        /* <DEDUP_REMOVED lines=10> */
[--C-:B------:R-:W-:Y:S01]  /*10e10*/  HADD2.F32 R129, -RZ, R117.reuse.H0_H0 ;  /* 0x20000075ff817230 */ /* 0x100fe20000004100 */
[--C-:B------:R-:W-:Y:S01]  /*10e20*/  SHF.R.U64 R28, R28, 0x10, R29.reuse ;  /* 0x000000101c1c7819 */ /* 0x100fe2000000121d */
[----:B------:R-:W-:Y:S01]  /*10e30*/  HADD2.F32 R127, -RZ, R117.H1_H1 ;  /* 0x30000075ff7f7230 */ /* 0x000fe20000004100 */
[----:B------:R-:W-:Y:S01]  /*10e40*/  SHF.R.S32.HI R11, RZ, 0x1f, R8 ;  /* 0x0000001fff0b7819 */ /* 0x000fe20000011408 */
[----:B0-----:R-:W-:Y:S01]  /*10e50*/  IMAD.SHL.U32 R9, R8, 0x8, RZ ;  /* 0x0000000808097824 */ /* 0x001fe200078e00ff */
[----:B------:R-:W-:Y:S02]  /*10e60*/  SHF.R.U32.HI R29, RZ, 0x10, R29 ;  /* 0x00000010ff1d7819 */ /* 0x000fe4000001161d */
[----:B------:R-:W-:Y:S02]  /*10e70*/  LEA.HI R11, R11, R8, RZ, 0x3 ;  /* 0x000000080b0b7211 */ /* 0x000fe400078f18ff */
[----:B------:R-:W-:Y:S01]  /*10e80*/  LOP3.LUT R9, R9, 0x38, RZ, 0xc0, !PT ;  /* 0x0000003809097812 */ /* 0x000fe200078ec0ff */
[----:B------:R-:W-:Y:S01]  /*10e90*/  HADD2.F32 R126, -RZ, R29.H0_H0 ;  /* 0x2000001dff7e7230 */ /* 0x000fe20000004100 */
[----:B------:R-:W-:-:S02]  /*10ea0*/  SHF.L.U32 R11, R11, 0xa, RZ ;  /* 0x0000000a0b0b7819 */ /* 0x000fc400000006ff */
[----:B------:R-:W-:Y:S02]  /*10eb0*/  LOP3.LUT R8, R9, 0x1c0, R234, 0xf8, !PT ;  /* 0x000001c009087812 */ /* 0x000fe400078ef8ea */
[----:B------:R-:W-:Y:S02]  /*10ec0*/  LOP3.LUT R13, R11, 0x7fffe000, RZ, 0xc0, !PT ;  /* 0x7fffe0000b0d7812 */ /* 0x000fe400078ec0ff */
[----:B------:R-:W-:Y:S02]  /*10ed0*/  LOP3.LUT R12, R8, R235, RZ, 0x3c, !PT ;  /* 0x000000eb080c7212 */ /* 0x000fe400078e3cff */
[----:B------:R-:W0:Y:S01]  /*10ee0*/  LDS.128 R8, [R21] ;  /* 0x0000000015087984 */ /* 0x000e220000000c00 */
[--C-:B------:R-:W-:Y:S02]  /*10ef0*/  SHF.R.U32.HI R120, RZ, 0x10, R25.reuse ;  /* 0x00000010ff787819 */ /* 0x100fe40000011619 */
[----:B------:R-:W-:Y:S02]  /*10f00*/  IADD3 R13, R12, R13, R236 ;  /* 0x0000000d0c0d7210 */ /* 0x000fe40007ffe0ec */
[----:B------:R-:W-:Y:S01]  /*10f10*/  SHF.R.U64 R24, R24, 0x10, R25 ;  /* 0x0000001018187819 */ /* 0x000fe20000001219 */
[----:B------:R-:W-:Y:S01]  /*10f20*/  HADD2.F32 R120, -RZ, R120.H0_H0 ;  /* 0x20000078ff787230 */ /* 0x000fe20000004100 */
[----:B------:R-:W-:Y:S01]  /*10f30*/  SHF.R.U64 R25, R30, 0x10, R31 ;  /* 0x000000101e197819 */ /* 0x000fe2000000121f */
[----:B------:R-:W-:Y:S01]  /*10f40*/  IMAD R112, R13, 0x2, R16 ;  /* 0x000000020d707824 */ /* 0x000fe200078e0210 */
[----:B------:R-:W-:-:S02]  /*10f50*/  SHF.R.U64 R26, R26, 0x10, R27 ;  /* 0x000000101a1a7819 */ /* 0x000fc4000000121b */
[----:B------:R-:W-:Y:S01]  /*10f60*/  SHF.R.U32.HI R30, RZ, 0x10, R31 ;  /* 0x00000010ff1e7819 */ /* 0x000fe2000001161f */
[----:B------:R-:W-:Y:S01]  /*10f70*/  HADD2.F32 R25, -RZ, R25.H0_H0 ;  /* 0x20000019ff197230 */ /* 0x000fe20000004100 */
[----:B------:R-:W1:Y:S01]  /*10f80*/  LDS.128 R12, [R112+0x14400] ;  /* 0x01440000700c7984 */ /* 0x000e620000000c00 */
[----:B------:R-:W-:Y:S02]  /*10f90*/  SHF.R.U32.HI R27, RZ, 0x10, R27 ;  /* 0x00000010ff1b7819 */ /* 0x000fe4000001161b */
[----:B------:R-:W-:Y:S02]  /*10fa0*/  HADD2.F32 R30, -RZ, R30.H0_H0 ;  /* 0x2000001eff1e7230 */ /* 0x000fe40000004100 */
[--C-:B0-----:R-:W-:Y:S02]  /*10fb0*/  HADD2.F32 R122, -RZ, R9.reuse.H0_H0 ;  /* 0x20000009ff7a7230 */ /* 0x101fe40000004100 */
[----:B------:R-:W-:Y:S02]  /*10fc0*/  HADD2.F32 R119, -RZ, R9.H1_H1 ;  /* 0x30000009ff777230 */ /* 0x000fe40000004100 */
[----:B------:R-:W-:-:S02]  /*10fd0*/  HADD2.F32 R118, -RZ, R8.H0_H0 ;  /* 0x20000008ff767230 */ /* 0x000fc40000004100 */
[----:B------:R-:W-:Y:S02]  /*10fe0*/  HADD2.F32 R9, -RZ, R10.H0_H0 ;  /* 0x2000000aff097230 */ /* 0x000fe40000004100 */
[--C-:B------:R-:W-:Y:S02]  /*10ff0*/  HADD2.F32 R31, -RZ, R11.reuse.H0_H0 ;  /* 0x2000000bff1f7230 */ /* 0x100fe40000004100 */
[----:B------:R-:W-:Y:S02]  /*11000*/  HADD2.F32 R11, -RZ, R11.H1_H1 ;  /* 0x3000000bff0b7230 */ /* 0x000fe40000004100 */
[----:B------:R-:W-:Y:S02]  /*11010*/  HADD2.F32 R8, -RZ, R8.H1_H1 ;  /* 0x30000008ff087230 */ /* 0x000fe40000004100 */
[--C-:B-1----:R-:W-:Y:S02]  /*11020*/  HADD2.F32 R124, -RZ, R13.reuse.H0_H0 ;  /* 0x2000000dff7c7230 */ /* 0x102fe40000004100 */
[----:B------:R-:W-:-:S02]  /*11030*/  HADD2.F32 R125, -RZ, R13.H1_H1 ;  /* 0x3000000dff7d7230 */ /* 0x000fc40000004100 */
[----:B------:R-:W-:Y:S02]  /*11040*/  HADD2.F32 R123, -RZ, R12.H0_H0 ;  /* 0x2000000cff7b7230 */ /* 0x000fe40000004100 */
[C---:B------:R-:W-:Y:S01]  /*11050*/  FMUL.FTZ R13, R124.reuse, R129 ;  /* 0x000000817c0d7220 */ /* 0x040fe20000410000 */
[-C--:B------:R-:W-:Y:S01]  /*11060*/  FMUL.FTZ R131, R124, R127.reuse ;  /* 0x0000007f7c837220 */ /* 0x080fe20000410000 */
[C---:B------:R-:W-:Y:S01]  /*11070*/  FMUL.FTZ R128, R125.reuse, R120 ;  /* 0x000000787d807220 */ /* 0x040fe20000410000 */
[--C-:B------:R-:W-:Y:S02]  /*11080*/  HADD2.F32 R124, -RZ, R116.reuse.H1_H1 ;  /* 0x30000074ff7c7230 */ /* 0x100fe40000004100 */
[C---:B------:R-:W-:Y:S01]  /*11090*/  FFMA.FTZ R13, R122.reuse, R127, -R13 ;  /* 0x0000007f7a0d7223 */ /* 0x040fe2000001080d */
[----:B------:R-:W-:Y:S02]  /*110a0*/  HADD2.F32 R127, -RZ, R116.H0_H0 ;  /* 0x20000074ff7f7230 */ /* 0x000fe40000004100 */
[----:B------:R-:W-:Y:S01]  /*110b0*/  FMUL.FTZ R130, R125, R126 ;  /* 0x0000007e7d827220 */ /* 0x000fe20000410000 */
[----:B------:R-:W-:Y:S01]  /*110c0*/  FFMA.FTZ R29, R122, R129, R131 ;  /* 0x000000817a1d7223 */ /* 0x000fe20000010083 */
[----:B------:R-:W-:-:S02]  /*110d0*/  HADD2.F32 R121, -RZ, R14.H0_H0 ;  /* 0x2000000eff797230 */ /* 0x000fc40000004100 */
[----:B------:R-:W-:Y:S01]  /*110e0*/  FFMA.FTZ R116, R119, R126, -R128 ;  /* 0x0000007e77747223 */ /* 0x000fe20000010880 */
[----:B------:R-:W-:Y:S01]  /*110f0*/  FMUL.FTZ R125, R123, R127 ;  /* 0x0000007f7b7d7220 */ /* 0x000fe20000410000 */
[--C-:B------:R-:W-:Y:S02]  /*11100*/  HADD2.F32 R122, -RZ, R115.reuse.H1_H1 ;  /* 0x30000073ff7a7230 */ /* 0x100fe40000004100 */
[----:B------:R-:W-:Y:S01]  /*11110*/  FFMA.FTZ R120, R119, R120, R130 ;  /* 0x0000007877787223 */ /* 0x000fe20000010082 */
[-C--:B------:R-:W-:Y:S01]  /*11120*/  FMUL.FTZ R126, R123, R124.reuse ;  /* 0x0000007c7b7e7220 */ /* 0x080fe20000410000 */
[----:B------:R-:W-:Y:S01]  /*11130*/  FFMA.FTZ R119, R118, R124, -R125 ;  /* 0x0000007c76777223 */ /* 0x000fe2000001087d */
[----:B------:R-:W-:Y:S02]  /*11140*/  HADD2.F32 R124, -RZ, R115.H0_H0 ;  /* 0x20000073ff7c7230 */ /* 0x000fe40000004100 */
[----:B------:R-:W-:Y:S01]  /*11150*/  FMUL.FTZ R130, R121, R122 ;  /* 0x0000007a79827220 */ /* 0x000fe20000410000 */
[----:B------:R-:W-:-:S02]  /*11160*/  HADD2.F32 R117, -RZ, R15.H0_H0 ;  /* 0x2000000fff757230 */ /* 0x000fc40000004100 */
[----:B------:R-:W-:Y:S01]  /*11170*/  FFMA.FTZ R118, R118, R127, R126 ;  /* 0x0000007f76767223 */ /* 0x000fe2000001007e */
[--C-:B------:R-:W-:Y:S02]  /*11180*/  HADD2.F32 R128, -RZ, R114.reuse.H0_H0 ;  /* 0x20000072ff807230 */ /* 0x100fe40000004100 */
[-C--:B------:R-:W-:Y:S01]  /*11190*/  FMUL.FTZ R132, R121, R124.reuse ;  /* 0x0000007c79847220 */ /* 0x080fe20000410000 */
[----:B------:R-:W-:Y:S02]  /*111a0*/  HADD2.F32 R126, -RZ, R114.H1_H1 ;  /* 0x30000072ff7e7230 */ /* 0x000fe40000004100 */
[----:B------:R-:W-:Y:S01]  /*111b0*/  FFMA.FTZ R114, R9, R124, -R130 ;  /* 0x0000007c09727223 */ /* 0x000fe20000010882 */
[----:B------:R-:W-:Y:S02]  /*111c0*/  HADD2.F32 R15, -RZ, R15.H1_H1 ;  /* 0x3000000fff0f7230 */ /* 0x000fe40000004100 */
[----:B------:R-:W-:Y:S01]  /*111d0*/  FMUL.FTZ R130, R117, R128 ;  /* 0x0000008075827220 */ /* 0x000fe20000410000 */
[----:B------:R-:W-:-:S02]  /*111e0*/  HADD2.F32 R124, -RZ, R27.H0_H0 ;  /* 0x2000001bff7c7230 */ /* 0x000fc40000004100 */
[----:B------:R-:W-:Y:S01]  /*111f0*/  FMUL.FTZ R117, R117, R126 ;  /* 0x0000007e75757220 */ /* 0x000fe20000410000 */
[----:B------:R-:W-:Y:S01]  /*11200*/  FFMA.FTZ R122, R9, R122, R132 ;  /* 0x0000007a097a7223 */ /* 0x000fe20000010084 */
[----:B------:R-:W-:Y:S01]  /*11210*/  FFMA.FTZ R130, R31, R126, -R130 ;  /* 0x0000007e1f827223 */ /* 0x000fe20000010882 */
[C---:B------:R-:W-:Y:S01]  /*11220*/  FMUL.FTZ R126, R15.reuse, R30 ;  /* 0x0000001e0f7e7220 */ /* 0x040fe20000410000 */
[----:B------:R-:W-:Y:S01]  /*11230*/  FMUL.FTZ R132, R15, R124 ;  /* 0x0000007c0f847220 */ /* 0x000fe20000410000 */
[----:B------:R-:W-:Y:S02]  /*11240*/  HADD2.F32 R12, -RZ, R12.H1_H1 ;  /* 0x3000000cff0c7230 */ /* 0x000fe40000004100 */
[----:B------:R-:W-:Y:S01]  /*11250*/  FFMA.FTZ R117, R31, R128, R117 ;  /* 0x000000801f757223 */ /* 0x000fe20000010075 */
[----:B------:R-:W-:Y:S02]  /*11260*/  HADD2.F32 R14, -RZ, R14.H1_H1 ;  /* 0x3000000eff0e7230 */ /* 0x000fe40000004100 */
[----:B------:R-:W-:Y:S01]  /*11270*/  FFMA.FTZ R121, R11, R30, -R132 ;  /* 0x0000001e0b797223 */ /* 0x000fe20000010884 */
[----:B------:R-:W-:-:S02]  /*11280*/  HADD2.F32 R15, -RZ, R24.H0_H0 ;  /* 0x20000018ff0f7230 */ /* 0x000fc40000004100 */
[----:B------:R-:W-:Y:S01]  /*11290*/  FFMA.FTZ R126, R11, R124, R126 ;  /* 0x0000007c0b7e7223 */ /* 0x000fe2000001007e */
[----:B------:R-:W-:Y:S02]  /*112a0*/  HADD2.F32 R27, -RZ, R26.H0_H0 ;  /* 0x2000001aff1b7230 */ /* 0x000fe40000004100 */
[----:B------:R-:W-:Y:S02]  /*112b0*/  HADD2.F32 R9, -RZ, R28.H0_H0 ;  /* 0x2000001cff097230 */ /* 0x000fe40000004100 */
[----:B------:R-:W-:Y:S01]  /*112c0*/  FMUL.FTZ R11, R12, R15 ;  /* 0x0000000f0c0b7220 */ /* 0x000fe20000410000 */
[----:B------:R-:W-:Y:S02]  /*112d0*/  HADD2.F32 R10, -RZ, R10.H1_H1 ;  /* 0x3000000aff0a7230 */ /* 0x000fe40000004100 */
[C---:B------:R-:W-:Y:S01]  /*112e0*/  FMUL.FTZ R115, R14.reuse, R27 ;  /* 0x0000001b0e737220 */ /* 0x040fe20000410000 */
[----:B------:R-:W-:Y:S01]  /*112f0*/  FMUL.FTZ R14, R14, R25 ;  /* 0x000000190e0e7220 */ /* 0x000fe20000410000 */
[-C--:B------:R-:W-:Y:S01]  /*11300*/  FMUL.FTZ R24, R12, R9.reuse ;  /* 0x000000090c187220 */ /* 0x080fe20000410000 */
[----:B------:R-:W-:Y:S01]  /*11310*/  FFMA.FTZ R12, R8, R9, -R11 ;  /* 0x00000009080c7223 */ /* 0x000fe2000001080b */
[C---:B------:R-:W-:Y:S01]  /*11320*/  FFMA.FTZ R115, R10.reuse, R25, -R115 ;  /* 0x000000190a737223 */ /* 0x040fe20000010873 */
        /* <DEDUP_REMOVED lines=12> */
.L_x_2509:
[----:B------:R-:W-:Y:S05]  /*113f0*/  BSYNC B2 ;  /* 0x0000000000027941 */ /* 0x000fea0003800000 */
.L_x_2508:
[----:B------:R-:W-:Y:S05]  /*11400*/  @P4 BRA `(.L_x_2507) ;  /* 0x0000000400804947 */ /* 0x000fea0003800000 */
[----:B------:R-:W2:Y:S01]  /*11410*/  LDL R119, [R1+0x94] ;  /* 0x0000940001777983 */ /* 0x000ea20000100800 */
[----:B------:R-:W-:Y:S01]  /*11420*/  LEA.HI R113, R113, R20, RZ, 0x1d ;  /* 0x0000001471717211 */ /* 0x000fe200078fe8ff */
[--C-:B-1----:R-:W-:Y:S01]  /*11430*/  HADD2.F32 R112, -RZ, R110.reuse.H1_H1 ;  /* 0x3000006eff707230 */ /* 0x102fe20000004100 */
[----:B------:R-:W-:Y:S01]  /*11440*/  SHF.R.U32.HI R114, RZ, 0x10, R45 ;  /* 0x00000010ff727819 */ /* 0x000fe2000001162d */
[----:B------:R-:W-:Y:S01]  /*11450*/  HADD2.F32 R110, -RZ, R110.H0_H0 ;  /* 0x2000006eff6e7230 */ /* 0x000fe20000004100 */
[----:B------:R-:W-:Y:S01]  /*11460*/  SHF.R.S32.HI R10, RZ, 0x1f, R113 ;  /* 0x0000001fff0a7819 */ /* 0x000fe20000011471 */
[----:B------:R-:W-:Y:S01]  /*11470*/  IMAD.SHL.U32 R8, R113, 0x8, RZ ;  /* 0x0000000871087824 */ /* 0x000fe200078e00ff */
[--C-:B------:R-:W-:Y:S02]  /*11480*/  SHF.R.U64 R25, R4, 0x10, R5.reuse ;  /* 0x0000001004197819 */ /* 0x100fe40000001205 */
[----:B------:R-:W-:Y:S01]  /*11490*/  LEA.HI R10, R10, R113, RZ, 0x3 ;  /* 0x000000710a0a7211 */ /* 0x000fe200078f18ff */
[--C-:B------:R-:W-:Y:S01]  /*114a0*/  HADD2.F32 R113, -RZ, R109.reuse.H1_H1 ;  /* 0x3000006dff717230 */ /* 0x100fe20000004100 */
[----:B0-----:R-:W-:Y:S01]  /*114b0*/  LOP3.LUT R9, R8, 0x38, RZ, 0xc0, !PT ;  /* 0x0000003808097812 */ /* 0x001fe200078ec0ff */
[----:B------:R-:W-:Y:S01]  /*114c0*/  HADD2.F32 R109, -RZ, R109.H0_H0 ;  /* 0x2000006dff6d7230 */ /* 0x000fe20000004100 */
[----:B------:R-:W-:Y:S01]  /*114d0*/  SHF.R.U32.HI R115, RZ, 0x10, R5 ;  /* 0x00000010ff737819 */ /* 0x000fe20000011605 */
[----:B------:R-:W-:Y:S01]  /*114e0*/  IMAD.SHL.U32 R10, R10, 0x400, RZ ;  /* 0x000004000a0a7824 */ /* 0x000fe200078e00ff */
[----:B------:R-:W-:Y:S01]  /*114f0*/  LOP3.LUT R8, R9, 0x1c0, R234, 0xf8, !PT ;  /* 0x000001c009087812 */ /* 0x000fe200078ef8ea */
[----:B------:R-:W-:Y:S01]  /*11500*/  HADD2.F32 R25, -RZ, R25.H0_H0 ;  /* 0x20000019ff197230 */ /* 0x000fe20000004100 */
[----:B------:R-:W-:Y:S01]  /*11510*/  SHF.R.U64 R4, R46, 0x10, R47 ;  /* 0x000000102e047819 */ /* 0x000fe2000000122f */
[----:B------:R-:W-:Y:S01]  /*11520*/  HADD2.F32 R115, -RZ, R115.H0_H0 ;  /* 0x20000073ff737230 */ /* 0x000fe20000004100 */
[----:B------:R-:W-:-:S02]  /*11530*/  LOP3.LUT R12, R8, R235, RZ, 0x3c, !PT ;  /* 0x000000eb080c7212 */ /* 0x000fc400078e3cff */
[----:B------:R-:W-:Y:S02]  /*11540*/  LOP3.LUT R13, R10, 0x7fffe000, RZ, 0xc0, !PT ;  /* 0x7fffe0000a0d7812 */ /* 0x000fe400078ec0ff */
[----:B------:R-:W-:Y:S02]  /*11550*/  SHF.R.U64 R24, R44, 0x10, R45 ;  /* 0x000000102c187819 */ /* 0x000fe4000000122d */
[----:B------:R-:W-:Y:S02]  /*11560*/  IADD3 R13, R12, R13, R236 ;  /* 0x0000000d0c0d7210 */ /* 0x000fe40007ffe0ec */
[----:B------:R-:W-:Y:S02]  /*11570*/  SHF.R.U32.HI R46, RZ, 0x10, R47 ;  /* 0x00000010ff2e7819 */ /* 0x000fe4000001162f */
[----:B------:R-:W-:Y:S02]  /*11580*/  LEA R21, R13, R16, 0x1 ;  /* 0x000000100d157211 */ /* 0x000fe400078e08ff */
[--C-:B------:R-:W-:Y:S01]  /*11590*/  SHF.R.U64 R5, R6, 0x10, R7.reuse ;  /* 0x0000001006057819 */ /* 0x100fe20000001207 */
[----:B------:R-:W-:Y:S01]  /*115a0*/  HADD2.F32 R46, -RZ, R46.H0_H0 ;  /* 0x2000002eff2e7230 */ /* 0x000fe20000004100 */
[----:B------:R-:W-:Y:S01]  /*115b0*/  SHF.R.U32.HI R6, RZ, 0x10, R7 ;  /* 0x00000010ff067819 */ /* 0x000fe20000011607 */
[----:B------:R-:W0:Y:S04]  /*115c0*/  LDS.128 R12, [R21+0x14400] ;  /* 0x01440000150c7984 */ /* 0x000e280000000c00 */
[----:B------:R-:W-:-:S02]  /*115d0*/  HADD2.F32 R6, -RZ, R6.H0_H0 ;  /* 0x20000006ff067230 */ /* 0x000fc40000004100 */
[--C-:B0-----:R-:W-:Y:S02]  /*115e0*/  HADD2.F32 R31, -RZ, R13.reuse.H0_H0 ;  /* 0x2000000dff1f7230 */ /* 0x101fe40000004100 */
[----:B------:R-:W-:Y:S02]  /*115f0*/  HADD2.F32 R44, -RZ, R13.H1_H1 ;  /* 0x3000000dff2c7230 */ /* 0x000fe40000004100 */
[--C-:B------:R-:W-:Y:S02]  /*11600*/  HADD2.F32 R47, -RZ, R15.reuse.H0_H0 ;  /* 0x2000000fff2f7230 */ /* 0x100fe40000004100 */
[C---:B------:R-:W-:Y:S01]  /*11610*/  FMUL.FTZ R13, R31.reuse, R113 ;  /* 0x000000711f0d7220 */ /* 0x040fe20000410000 */
[----:B------:R-:W-:Y:S02]  /*11620*/  HADD2.F32 R27, -RZ, R15.H1_H1 ;  /* 0x3000000fff1b7230 */ /* 0x000fe40000004100 */
[----:B------:R-:W-:Y:S01]  /*11630*/  FMUL.FTZ R15, R31, R112 ;  /* 0x000000701f0f7220 */ /* 0x000fe20000410000 */
[----:B------:R-:W-:-:S02]  /*11640*/  HADD2.F32 R31, -RZ, R114.H0_H0 ;  /* 0x20000072ff1f7230 */ /* 0x000fc40000004100 */
[----:B------:R-:W-:Y:S01]  /*11650*/  FMUL.FTZ R117, R44, R115 ;  /* 0x000000732c757220 */ /* 0x000fe20000410000 */
[----:B------:R-:W-:Y:S02]  /*11660*/  HADD2.F32 R30, -RZ, R12.H0_H0 ;  /* 0x2000000cff1e7230 */ /* 0x000fe40000004100 */
[----:B------:R-:W-:Y:S02]  /*11670*/  HADD2.F32 R45, -RZ, R14.H0_H0 ;  /* 0x2000000eff2d7230 */ /* 0x000fe40000004100 */
[----:B------:R-:W-:Y:S02]  /*11680*/  HADD2.F32 R12, -RZ, R12.H1_H1 ;  /* 0x3000000cff0c7230 */ /* 0x000fe40000004100 */
[----:B------:R-:W-:Y:S01]  /*11690*/  FMUL.FTZ R114, R30, R110 ;  /* 0x0000006e1e727220 */ /* 0x000fe20000410000 */
[----:B------:R-:W-:Y:S01]  /*116a0*/  HADD2.F32 R14, -RZ, R14.H1_H1 ;  /* 0x3000000eff0e7230 */ /* 0x000fe20000004100 */
[----:B--2---:R-:W0:Y:S02]  /*116b0*/  LDS.128 R8, [R119] ;  /* 0x0000000077087984 */ /* 0x004e240000000c00 */
[----:B0-----:R-:W-:-:S02]  /*116c0*/  HADD2.F32 R26, -RZ, R9.H0_H0 ;  /* 0x20000009ff1a7230 */ /* 0x001fc40000004100 */
[----:B------:R-:W-:Y:S02]  /*116d0*/  HADD2.F32 R29, -RZ, R8.H0_H0 ;  /* 0x20000008ff1d7230 */ /* 0x000fe40000004100 */
[----:B------:R-:W-:Y:S02]  /*116e0*/  HADD2.F32 R7, -RZ, R10.H0_H0 ;  /* 0x2000000aff077230 */ /* 0x000fe40000004100 */
[C---:B------:R-:W-:Y:S01]  /*116f0*/  FFMA.FTZ R13, R26.reuse, R112, -R13 ;  /* 0x000000701a0d7223 */ /* 0x040fe2000001080d */
[----:B------:R-:W-:Y:S01]  /*11700*/  FFMA.FTZ R15, R26, R113, R15 ;  /* 0x000000711a0f7223 */ /* 0x000fe2000001000f */
[----:B------:R-:W-:Y:S01]  /*11710*/  FMUL.FTZ R113, R44, R31 ;  /* 0x0000001f2c717220 */ /* 0x000fe20000410000 */
[----:B------:R-:W-:Y:S02]  /*11720*/  HADD2.F32 R112, -RZ, R108.H0_H0 ;  /* 0x2000006cff707230 */ /* 0x000fe40000004100 */
[----:B------:R-:W-:Y:S01]  /*11730*/  FMUL.FTZ R44, R30, R109 ;  /* 0x0000006d1e2c7220 */ /* 0x000fe20000410000 */
[----:B------:R-:W-:-:S02]  /*11740*/  HADD2.F32 R30, -RZ, R111.H0_H0 ;  /* 0x2000006fff1e7230 */ /* 0x000fc40000004100 */
[C---:B------:R-:W-:Y:S01]  /*11750*/  FFMA.FTZ R114, R29.reuse, R109, R114 ;  /* 0x0000006d1d727223 */ /* 0x040fe20000010072 */
[----:B------:R-:W-:Y:S02]  /*11760*/  HADD2.F32 R108, -RZ, R108.H1_H1 ;  /* 0x3000006cff6c7230 */ /* 0x000fe40000004100 */
[----:B------:R-:W-:Y:S01]  /*11770*/  FFMA.FTZ R110, R29, R110, -R44 ;  /* 0x0000006e1d6e7223 */ /* 0x000fe2000001082c */
[C---:B------:R-:W-:Y:S01]  /*11780*/  FMUL.FTZ R116, R45.reuse, R112 ;  /* 0x000000702d747220 */ /* 0x040fe20000410000 */
[----:B------:R-:W-:Y:S02]  /*11790*/  HADD2.F32 R44, -RZ, R111.H1_H1 ;  /* 0x3000006fff2c7230 */ /* 0x000fe40000004100 */
[-C--:B------:R-:W-:Y:S01]  /*117a0*/  FMUL.FTZ R118, R45, R30.reuse ;  /* 0x0000001e2d767220 */ /* 0x080fe20000410000 */
[----:B------:R-:W-:Y:S02]  /*117b0*/  HADD2.F32 R28, -RZ, R9.H1_H1 ;  /* 0x30000009ff1c7230 */ /* 0x000fe40000004100 */
[----:B------:R-:W-:Y:S01]  /*117c0*/  FFMA.FTZ R116, R7, R30, -R116 ;  /* 0x0000001e07747223 */ /* 0x000fe20000010874 */
[----:B------:R-:W-:-:S02]  /*117d0*/  HADD2.F32 R9, -RZ, R11.H0_H0 ;  /* 0x2000000bff097230 */ /* 0x000fc40000004100 */
[C---:B------:R-:W-:Y:S01]  /*117e0*/  FMUL.FTZ R30, R47.reuse, R108 ;  /* 0x0000006c2f1e7220 */ /* 0x040fe20000410000 */
[----:B------:R-:W-:Y:S01]  /*117f0*/  FMUL.FTZ R47, R47, R44 ;  /* 0x0000002c2f2f7220 */ /* 0x000fe20000410000 */
[----:B------:R-:W-:Y:S02]  /*11800*/  HADD2.F32 R11, -RZ, R11.H1_H1 ;  /* 0x3000000bff0b7230 */ /* 0x000fe40000004100 */
[----:B------:R-:W-:Y:S01]  /*11810*/  FFMA.FTZ R118, R7, R112, R118 ;  /* 0x0000007007767223 */ /* 0x000fe20000010076 */
[C---:B------:R-:W-:Y:S01]  /*11820*/  FFMA.FTZ R30, R9.reuse, R44, -R30 ;  /* 0x0000002c091e7223 */ /* 0x040fe2000001081e */
[----:B------:R-:W-:Y:S01]  /*11830*/  FFMA.FTZ R47, R9, R108, R47 ;  /* 0x0000006c092f7223 */ /* 0x000fe2000001002f */
[C---:B------:R-:W-:Y:S01]  /*11840*/  FMUL.FTZ R112, R27.reuse, R6 ;  /* 0x000000061b707220 */ /* 0x040fe20000410000 */
[----:B------:R-:W-:Y:S01]  /*11850*/  FMUL.FTZ R44, R27, R46 ;  /* 0x0000002e1b2c7220 */ /* 0x000fe20000410000 */
[----:B------:R-:W-:Y:S02]  /*11860*/  HADD2.F32 R9, -RZ, R5.H0_H0 ;  /* 0x20000005ff097230 */ /* 0x000fe40000004100 */
[----:B------:R-:W-:Y:S01]  /*11870*/  FFMA.FTZ R26, R28, R31, -R117 ;  /* 0x0000001f1c1a7223 */ /* 0x000fe20000010875 */
[----:B------:R-:W-:-:S02]  /*11880*/  HADD2.F32 R7, -RZ, R24.H0_H0 ;  /* 0x20000018ff077230 */ /* 0x000fc40000004100 */
[C---:B------:R-:W-:Y:S01]  /*11890*/  FFMA.FTZ R45, R11.reuse, R46, -R112 ;  /* 0x0000002e0b2d7223 */ /* 0x040fe20000010870 */
[----:B------:R-:W-:Y:S02]  /*118a0*/  HADD2.F32 R5, -RZ, R4.H0_H0 ;  /* 0x20000004ff057230 */ /* 0x000fe40000004100 */
[----:B------:R-:W-:Y:S01]  /*118b0*/  FFMA.FTZ R44, R11, R6, R44 ;  /* 0x000000060b2c7223 */ /* 0x000fe2000001002c */
[----:B------:R-:W-:Y:S02]  /*118c0*/  HADD2.F32 R8, -RZ, R8.H1_H1 ;  /* 0x30000008ff087230 */ /* 0x000fe40000004100 */
[----:B------:R-:W-:Y:S01]  /*118d0*/  FMUL.FTZ R11, R12, R25 ;  /* 0x000000190c0b7220 */ /* 0x000fe20000410000 */
[----:B------:R-:W-:Y:S02]  /*118e0*/  HADD2.F32 R10, -RZ, R10.H1_H1 ;  /* 0x3000000aff0a7230 */ /* 0x000fe40000004100 */
[----:B------:R-:W-:Y:S01]  /*118f0*/  FMUL.FTZ R29, R14, R9 ;  /* 0x000000090e1d7220 */ /* 0x000fe20000410000 */
[----:B------:R-:W-:Y:S01]  /*11900*/  FMUL.FTZ R12, R12, R7 ;  /* 0x000000070c0c7220 */ /* 0x000fe20000410000 */
[----:B------:R-:W-:Y:S01]  /*11910*/  FMUL.FTZ R14, R14, R5 ;  /* 0x000000050e0e7220 */ /* 0x000fe20000410000 */
        /* <DEDUP_REMOVED lines=15> */
.L_x_2507:
[----:B------:R-:W-:Y:S05]  /*11a10*/  BSYNC B1 ;  /* 0x0000000000017941 */ /* 0x000fea0003800000 */
.L_x_2506:
[----:B------:R-:W-:Y:S04]  /*11a20*/  BSSY B1, `(.L_x_2510) ;  /* 0x00000d2000017945 */ /* 0x000fe80003800000 */
[----:B------:R-:W-:Y:S05]  /*11a30*/  @P1 BRA `(.L_x_2511) ;  /* 0x0000000c00401947 */ /* 0x000fea0003800000 */
[----:B------:R3:W5:Y:S01]  /*11a40*/  LDL R108, [R1+0x80] ;  /* 0x00008000016c7983 */ /* 0x0007620000100800 */
[----:B-1----:R-:W1:Y:S01]  /*11a50*/  LDC R13, c[0x0][0x3d4] ;  /* 0x0000f500ff0d7b82 */ /* 0x002e620000000800 */
[----:B------:R-:W-:Y:S01]  /*11a60*/  BSSY B2, `(.L_x_2512) ;  /* 0x0000066000027945 */ /* 0x000fe20003800000 */
[-C--:B-1----:R-:W-:Y:S02]  /*11a70*/  ISETP.GE.AND P0, PT, R213, R13.reuse, PT ;  /* 0x0000000dd500720c */ /* 0x082fe40003f06270 */
[----:B------:R-:W-:-:S11]  /*11a80*/  ISETP.GE.AND P1, PT, R212, R13, PT ;  /* 0x0000000dd400720c */ /* 0x000fd60003f26270 */
[----:B---3--:R-:W-:Y:S05]  /*11a90*/  @P0 BRA `(.L_x_2513) ;  /* 0x0000000400880947 */ /* 0x008fea0003800000 */
[----:B--2---:R-:W-:Y:S02]  /*11aa0*/  LEA.HI R4, R13, R222, RZ, 0x1d ;  /* 0x000000de0d047211 */ /* 0x004fe400078fe8ff */
[----:B-----5:R-:W-:Y:S02]  /*11ab0*/  R2UR UR4, R108 ;  /* 0x000000006c0472ca */ /* 0x020fe400000e0000 */
[----:B------:R-:W-:Y:S01]  /*11ac0*/  SHF.R.S32.HI R5, RZ, 0x1f, R4 ;  /* 0x0000001fff057819 */ /* 0x000fe20000011404 */
[----:B------:R-:W-:Y:S01]  /*11ad0*/  IMAD.SHL.U32 R6, R4, 0x8, RZ ;  /* 0x0000000804067824 */ /* 0x000fe200078e00ff */
[----:B------:R-:W-:Y:S02]  /*11ae0*/  LOP3.LUT R7, R229, 0x38, R213, 0xf8, !PT ;  /* 0x00000038e5077812 */ /* 0x000fe400078ef8d5 */
[----:B------:R-:W-:Y:S02]  /*11af0*/  LEA.HI R5, R5, R4, RZ, 0x3 ;  /* 0x0000000405057211 */ /* 0x000fe400078f18ff */
[----:B------:R-:W-:-:S02]  /*11b00*/  LOP3.LUT R4, R229, 0x38, R6, 0xf8, !PT ;  /* 0x00000038e5047812 */ /* 0x000fc400078ef806 */
[----:B------:R-:W-:Y:S01]  /*11b10*/  LOP3.LUT R7, R230, R7, R233, 0xf6, !PT ;  /* 0x00000007e6077212 */ /* 0x000fe200078ef6e9 */
[----:B------:R-:W-:Y:S01]  /*11b20*/  IMAD.SHL.U32 R5, R5, 0x400, RZ ;  /* 0x0000040005057824 */ /* 0x000fe200078e00ff */
[----:B0-----:R-:W-:Y:S02]  /*11b30*/  LOP3.LUT R9, R4, R233, RZ, 0x3c, !PT ;  /* 0x000000e904097212 */ /* 0x001fe400078e3cff */
[----:B------:R-:W-:Y:S02]  /*11b40*/  LEA R12, R7, UR4, 0x1 ;  /* 0x00000004070c7c11 */ /* 0x000fe4000f8e08ff */
[----:B------:R-:W-:Y:S02]  /*11b50*/  LOP3.LUT R8, R5, 0x7fffe000, RZ, 0xc0, !PT ;  /* 0x7fffe00005087812 */ /* 0x000fe400078ec0ff */
[----:B------:R-:W-:Y:S01]  /*11b60*/  SHF.R.U64 R15, R40, 0x10, R41 ;  /* 0x00000010280f7819 */ /* 0x000fe20000001229 */
[----:B------:R-:W0:Y:S01]  /*11b70*/  LDS.128 R4, [R12] ;  /* 0x000000000c047984 */ /* 0x000e220000000c00 */
[----:B------:R-:W-:-:S02]  /*11b80*/  IADD3 R9, R9, R8, R230 ;  /* 0x0000000809097210 */ /* 0x000fc40007ffe0e6 */
[----:B------:R-:W-:Y:S01]  /*11b90*/  SHF.R.U32.HI R44, RZ, 0x10, R41 ;  /* 0x00000010ff2c7819 */ /* 0x000fe20000011629 */
[--C-:B------:R-:W-:Y:S01]  /*11ba0*/  HADD2.F32 R41, -RZ, R105.reuse.H1_H1 ;  /* 0x30000069ff297230 */ /* 0x100fe20000004100 */
[--C-:B------:R-:W-:Y:S01]  /*11bb0*/  SHF.R.U64 R25, R38, 0x10, R39.reuse ;  /* 0x0000001026197819 */ /* 0x100fe20000001227 */
[----:B------:R-:W-:Y:S01]  /*11bc0*/  IMAD R14, R9, 0x2, R16 ;  /* 0x00000002090e7824 */ /* 0x000fe200078e0210 */
[----:B------:R-:W-:Y:S01]  /*11bd0*/  SHF.R.U32.HI R46, RZ, 0x10, R39 ;  /* 0x00000010ff2e7819 */ /* 0x000fe20000011627 */
[--C-:B------:R-:W-:Y:S01]  /*11be0*/  HADD2.F32 R39, -RZ, R106.reuse.H1_H1 ;  /* 0x3000006aff277230 */ /* 0x100fe20000004100 */
[----:B------:R-:W-:Y:S01]  /*11bf0*/  SHF.R.U32.HI R40, RZ, 0x10, R37 ;  /* 0x00000010ff287819 */ /* 0x000fe20000011625 */
[----:B------:R-:W-:Y:S01]  /*11c00*/  HADD2.F32 R38, -RZ, R105.H0_H0 ;  /* 0x20000069ff267230 */ /* 0x000fe20000004100 */
[----:B------:R-:W1:Y:S01]  /*11c10*/  LDS.128 R8, [R14+0x14400] ;  /* 0x014400000e087984 */ /* 0x000e620000000c00 */
[--C-:B------:R-:W-:Y:S01]  /*11c20*/  SHF.R.U64 R21, R42, 0x10, R43.reuse ;  /* 0x000000102a157819 */ /* 0x100fe2000000122b */
[----:B------:R-:W-:Y:S01]  /*11c30*/  HADD2.F32 R106, -RZ, R106.H0_H0 ;  /* 0x2000006aff6a7230 */ /* 0x000fe20000004100 */
[----:B------:R-:W-:Y:S01]  /*11c40*/  SHF.R.U32.HI R47, RZ, 0x10, R43 ;  /* 0x00000010ff2f7819 */ /* 0x000fe2000001162b */
[----:B------:R-:W-:Y:S01]  /*11c50*/  HADD2.F32 R40, -RZ, R40.H0_H0 ;  /* 0x20000028ff287230 */ /* 0x000fe20000004100 */
[----:B------:R-:W-:Y:S01]  /*11c60*/  SHF.R.U64 R24, R36, 0x10, R37 ;  /* 0x0000001024187819 */ /* 0x000fe20000001225 */
[----:B------:R-:W-:-:S02]  /*11c70*/  HADD2.F32 R25, -RZ, R25.H0_H0 ;  /* 0x20000019ff197230 */ /* 0x000fc40000004100 */
[----:B------:R-:W-:Y:S02]  /*11c80*/  HADD2.F32 R15, -RZ, R15.H0_H0 ;  /* 0x2000000fff0f7230 */ /* 0x000fe40000004100 */
[----:B------:R-:W-:Y:S02]  /*11c90*/  HADD2.F32 R21, -RZ, R21.H0_H0 ;  /* 0x20000015ff157230 */ /* 0x000fe40000004100 */
[--C-:B0-----:R-:W-:Y:S02]  /*11ca0*/  HADD2.F32 R26, -RZ, R5.reuse.H0_H0 ;  /* 0x20000005ff1a7230 */ /* 0x101fe40000004100 */
[----:B------:R-:W-:Y:S02]  /*11cb0*/  HADD2.F32 R27, -RZ, R5.H1_H1 ;  /* 0x30000005ff1b7230 */ /* 0x000fe40000004100 */
[----:B------:R-:W-:Y:S02]  /*11cc0*/  HADD2.F32 R5, -RZ, R4.H0_H0 ;  /* 0x20000004ff057230 */ /* 0x000fe40000004100 */
[----:B------:R-:W-:-:S02]  /*11cd0*/  HADD2.F32 R28, -RZ, R6.H0_H0 ;  /* 0x20000006ff1c7230 */ /* 0x000fc40000004100 */
[--C-:B------:R-:W-:Y:S02]  /*11ce0*/  HADD2.F32 R29, -RZ, R7.reuse.H0_H0 ;  /* 0x20000007ff1d7230 */ /* 0x100fe40000004100 */
[----:B------:R-:W-:Y:S02]  /*11cf0*/  HADD2.F32 R7, -RZ, R7.H1_H1 ;  /* 0x30000007ff077230 */ /* 0x000fe40000004100 */
[--C-:B-1----:R-:W-:Y:S02]  /*11d00*/  HADD2.F32 R30, -RZ, R9.reuse.H0_H0 ;  /* 0x20000009ff1e7230 */ /* 0x102fe40000004100 */
[----:B------:R-:W-:Y:S02]  /*11d10*/  HADD2.F32 R31, -RZ, R9.H1_H1 ;  /* 0x30000009ff1f7230 */ /* 0x000fe40000004100 */
[----:B------:R-:W-:Y:S02]  /*11d20*/  HADD2.F32 R9, -RZ, R8.H0_H0 ;  /* 0x20000008ff097230 */ /* 0x000fe40000004100 */
[C---:B------:R-:W-:Y:S01]  /*11d30*/  FMUL.FTZ R43, R30.reuse, R41 ;  /* 0x000000291e2b7220 */ /* 0x040fe20000410000 */
[----:B------:R-:W-:Y:S01]  /*11d40*/  FMUL.FTZ R45, R30, R39 ;  /* 0x000000271e2d7220 */ /* 0x000fe20000410000 */
[----:B------:R-:W-:-:S02]  /*11d50*/  HADD2.F32 R30, -RZ, R44.H0_H0 ;  /* 0x2000002cff1e7230 */ /* 0x000fc40000004100 */
[----:B------:R-:W-:Y:S01]  /*11d60*/  FMUL.FTZ R42, R31, R40 ;  /* 0x000000281f2a7220 */ /* 0x000fe20000410000 */
[C---:B------:R-:W-:Y:S01]  /*11d70*/  FFMA.FTZ R43, R26.reuse, R39, -R43 ;  /* 0x000000271a2b7223 */ /* 0x040fe2000001082b */
[----:B------:R-:W-:Y:S01]  /*11d80*/  FFMA.FTZ R45, R26, R41, R45 ;  /* 0x000000291a2d7223 */ /* 0x000fe2000001002d */
[----:B------:R-:W-:Y:S01]  /*11d90*/  FMUL.FTZ R26, R9, R38 ;  /* 0x00000026091a7220 */ /* 0x000fe20000410000 */
[----:B------:R-:W-:Y:S01]  /*11da0*/  FMUL.FTZ R44, R31, R30 ;  /* 0x0000001e1f2c7220 */ /* 0x000fe20000410000 */
[-C--:B------:R-:W-:Y:S01]  /*11db0*/  FMUL.FTZ R39, R9, R106.reuse ;  /* 0x0000006a09277220 */ /* 0x080fe20000410000 */
[----:B------:R-:W-:Y:S02]  /*11dc0*/  HADD2.F32 R36, -RZ, R10.H0_H0 ;  /* 0x2000000aff247230 */ /* 0x000fe40000004100 */
[C---:B------:R-:W-:Y:S01]  /*11dd0*/  FFMA.FTZ R106, R5.reuse, R106, -R26 ;  /* 0x0000006a056a7223 */ /* 0x040fe2000001081a */
[----:B------:R-:W-:Y:S02]  /*11de0*/  HADD2.F32 R31, -RZ, R104.H0_H0 ;  /* 0x20000068ff1f7230 */ /* 0x000fe40000004100 */
[----:B------:R-:W-:Y:S01]  /*11df0*/  FFMA.FTZ R39, R5, R38, R39 ;  /* 0x0000002605277223 */ /* 0x000fe20000010027 */
[----:B------:R-:W-:-:S02]  /*11e00*/  HADD2.F32 R9, -RZ, R107.H0_H0 ;  /* 0x2000006bff097230 */ /* 0x000fc40000004100 */
[C---:B------:R-:W-:Y:S01]  /*11e10*/  FFMA.FTZ R42, R27.reuse, R30, -R42 ;  /* 0x0000001e1b2a7223 */ /* 0x040fe2000001082a */
[----:B------:R-:W-:Y:S02]  /*11e20*/  HADD2.F32 R37, -RZ, R11.H0_H0 ;  /* 0x2000000bff257230 */ /* 0x000fe40000004100 */
[C---:B------:R-:W-:Y:S01]  /*11e30*/  FMUL.FTZ R5, R36.reuse, R31 ;  /* 0x0000001f24057220 */ /* 0x040fe20000410000 */
[----:B------:R-:W-:Y:S02]  /*11e40*/  HADD2.F32 R104, -RZ, R104.H1_H1 ;  /* 0x30000068ff687230 */ /* 0x000fe40000004100 */
[----:B------:R-:W-:Y:S01]  /*11e50*/  FMUL.FTZ R41, R36, R9 ;  /* 0x0000000924297220 */ /* 0x000fe20000410000 */
[----:B------:R-:W-:Y:S02]  /*11e60*/  HADD2.F32 R26, -RZ, R107.H1_H1 ;  /* 0x3000006bff1a7230 */ /* 0x000fe40000004100 */
[----:B------:R-:W-:Y:S01]  /*11e70*/  FFMA.FTZ R44, R27, R40, R44 ;  /* 0x000000281b2c7223 */ /* 0x000fe2000001002c */
        /* <DEDUP_REMOVED lines=8> */
[----:B------:R-:W-:Y:S02]  /*11f00*/  HADD2.F32 R8, -RZ, R8.H1_H1 ;  /* 0x30000008ff087230 */ /* 0x000fe40000004100 */
[----:B------:R-:W-:Y:S01]  /*11f10*/  FMUL.FTZ R28, R11, R36 ;  /* 0x000000240b1c7220 */ /* 0x000fe20000410000 */
[----:B------:R-:W-:-:S02]  /*11f20*/  HADD2.F32 R10, -RZ, R10.H1_H1 ;  /* 0x3000000aff0a7230 */ /* 0x000fc40000004100 */
[-C--:B------:R-:W-:Y:S01]  /*11f30*/  FMUL.FTZ R26, R11, R30.reuse ;  /* 0x0000001e0b1a7220 */ /* 0x080fe20000410000 */
        /* <DEDUP_REMOVED lines=24> */
.L_x_2513:
[----:B------:R-:W-:Y:S05]  /*120c0*/  BSYNC B2 ;  /* 0x0000000000027941 */ /* 0x000fea0003800000 */
.L_x_2512:
[----:B------:R-:W-:Y:S05]  /*120d0*/  @P1 BRA `(.L_x_2511) ;  /* 0x0000000400981947 */ /* 0x000fea0003800000 */
[----:B-12---:R-:W-:Y:S01]  /*120e0*/  LEA.HI R4, R0, R212, RZ, 0x6 ;  /* 0x000000d400047211 */ /* 0x006fe200078f30ff */
[--C-:B------:R-:W-:Y:S01]  /*120f0*/  HADD2.F32 R29, -RZ, R102.reuse.H1_H1 ;  /* 0x30000066ff1d7230 */ /* 0x100fe20000004100 */
[----:B------:R-:W-:Y:S01]  /*12100*/  LEA.HI R13, R13, R20, RZ, 0x1d ;  /* 0x000000140d0d7211 */ /* 0x000fe200078fe8ff */
[--C-:B------:R-:W-:Y:S01]  /*12110*/  HADD2.F32 R31, -RZ, R101.reuse.H1_H1 ;  /* 0x30000065ff1f7230 */ /* 0x100fe20000004100 */
[----:B------:R-:W-:Y:S01]  /*12120*/  SHF.L.U32 R4, R4, 0x7, RZ ;  /* 0x0000000704047819 */ /* 0x000fe200000006ff */
[----:B------:R-:W-:Y:S01]  /*12130*/  HADD2.F32 R30, -RZ, R101.H0_H0 ;  /* 0x20000065ff1e7230 */ /* 0x000fe20000004100 */
[----:B------:R-:W-:Y:S01]  /*12140*/  SHF.R.S32.HI R6, RZ, 0x1f, R13 ;  /* 0x0000001fff067819 */ /* 0x000fe2000001140d */
[----:B------:R-:W-:Y:S01]  /*12150*/  HADD2.F32 R102, -RZ, R102.H0_H0 ;  /* 0x20000066ff667230 */ /* 0x000fe20000004100 */
[----:B------:R-:W-:Y:S01]  /*12160*/  LOP3.LUT R5, R4, 0xffffe000, RZ, 0xc0, !PT ;  /* 0xffffe00004057812 */ /* 0x000fe200078ec0ff */
[----:B------:R-:W-:Y:S01]  /*12170*/  IMAD.SHL.U32 R4, R13, 0x8, RZ ;  /* 0x000000080d047824 */ /* 0x000fe200078e00ff */
[----:B------:R-:W-:-:S02]  /*12180*/  LEA.HI R6, R6, R13, RZ, 0x3 ;  /* 0x0000000d06067211 */ /* 0x000fc400078f18ff */
[C---:B------:R-:W-:Y:S02]  /*12190*/  LOP3.LUT R8, R229.reuse, 0x38, R3, 0xf8, !PT ;  /* 0x00000038e5087812 */ /* 0x040fe400078ef803 */
[----:B------:R-:W-:Y:S01]  /*121a0*/  LOP3.LUT R4, R229, 0x38, R4, 0xf8, !PT ;  /* 0x00000038e5047812 */ /* 0x000fe200078ef804 */
[----:B------:R-:W-:Y:S01]  /*121b0*/  IMAD.SHL.U32 R6, R6, 0x400, RZ ;  /* 0x0000040006067824 */ /* 0x000fe200078e00ff */
[----:B------:R-:W-:Y:S02]  /*121c0*/  LOP3.LUT R8, R8, R233, RZ, 0x3c, !PT ;  /* 0x000000e908087212 */ /* 0x000fe400078e3cff */
[----:B-----5:R-:W-:Y:S02]  /*121d0*/  R2UR UR4, R108 ;  /* 0x000000006c0472ca */ /* 0x020fe400000e0000 */
[----:B------:R-:W-:Y:S02]  /*121e0*/  IADD3 R5, R8, R5, R230 ;  /* 0x0000000508057210 */ /* 0x000fe40007ffe0e6 */
[----:B0-----:R-:W-:-:S02]  /*121f0*/  LOP3.LUT R9, R4, R233, RZ, 0x3c, !PT ;  /* 0x000000e904097212 */ /* 0x001fc400078e3cff */
[----:B------:R-:W-:Y:S02]  /*12200*/  LOP3.LUT R8, R6, 0x7fffe000, RZ, 0xc0, !PT ;  /* 0x7fffe00006087812 */ /* 0x000fe400078ec0ff */
[----:B------:R-:W-:Y:S02]  /*12210*/  SHF.R.U64 R39, R32, 0x10, R33 ;  /* 0x0000001020277819 */ /* 0x000fe40000001221 */
[----:B------:R-:W-:Y:S02]  /*12220*/  IADD3 R9, R9, R8, R230 ;  /* 0x0000000809097210 */ /* 0x000fe40007ffe0e6 */
[----:B------:R-:W-:Y:S02]  /*12230*/  SHF.R.U64 R41, R48, 0x10, R49 ;  /* 0x0000001030297819 */ /* 0x000fe40000001231 */
[----:B------:R-:W-:Y:S01]  /*12240*/  LEA R12, R5, UR4, 0x1 ;  /* 0x00000004050c7c11 */ /* 0x000fe2000f8e08ff */
[----:B------:R-:W-:Y:S01]  /*12250*/  IMAD R13, R9, 0x2, R16 ;  /* 0x00000002090d7824 */ /* 0x000fe200078e0210 */
[----:B------:R-:W-:-:S02]  /*12260*/  SHF.R.U32.HI R32, RZ, 0x10, R33 ;  /* 0x00000010ff207819 */ /* 0x000fc40000011621 */
[----:B------:R-:W-:Y:S01]  /*12270*/  SHF.R.U32.HI R48, RZ, 0x10, R49 ;  /* 0x00000010ff307819 */ /* 0x000fe20000011631 */
[----:B------:R-:W0:Y:S01]  /*12280*/  LDS.128 R4, [R12] ;  /* 0x000000000c047984 */ /* 0x000e220000000c00 */
[--C-:B------:R-:W-:Y:S01]  /*12290*/  SHF.R.U64 R38, R34, 0x10, R35.reuse ;  /* 0x0000001022267819 */ /* 0x100fe20000001223 */
[----:B------:R-:W-:Y:S01]  /*122a0*/  HADD2.F32 R32, -RZ, R32.H0_H0 ;  /* 0x20000020ff207230 */ /* 0x000fe20000004100 */
[----:B------:R-:W-:Y:S01]  /*122b0*/  SHF.R.U32.HI R37, RZ, 0x10, R35 ;  /* 0x00000010ff257819 */ /* 0x000fe20000011623 */
[----:B------:R-:W1:Y:S01]  /*122c0*/  LDS.128 R8, [R13+0x14400] ;  /* 0x014400000d087984 */ /* 0x000e620000000c00 */
[--C-:B------:R-:W-:Y:S02]  /*122d0*/  SHF.R.U64 R40, R50, 0x10, R51.reuse ;  /* 0x0000001032287819 */ /* 0x100fe40000001233 */
[----:B------:R-:W-:Y:S01]  /*122e0*/  SHF.R.U32.HI R50, RZ, 0x10, R51 ;  /* 0x00000010ff327819 */ /* 0x000fe20000011633 */
[--C-:B0-----:R-:W-:Y:S02]  /*122f0*/  HADD2.F32 R14, -RZ, R5.reuse.H0_H0 ;  /* 0x20000005ff0e7230 */ /* 0x101fe40000004100 */
        /* <DEDUP_REMOVED lines=10> */
[----:B------:R-:W-:Y:S01]  /*123a0*/  FFMA.FTZ R35, R14, R31, R35 ;  /* 0x0000001f0e237223 */ /* 0x000fe20000010023 */
[C---:B------:R-:W-:Y:S01]  /*123b0*/  FMUL.FTZ R14, R9.reuse, R30 ;  /* 0x0000001e090e7220 */ /* 0x040fe20000410000 */
[-C--:B------:R-:W-:Y:S01]  /*123c0*/  FMUL.FTZ R36, R26, R25.reuse ;  /* 0x000000191a247220 */ /* 0x080fe20000410000 */
[-C--:B------:R-:W-:Y:S01]  /*123d0*/  FMUL.FTZ R9, R9, R102.reuse ;  /* 0x0000006609097220 */ /* 0x080fe20000410000 */
        /* <DEDUP_REMOVED lines=8> */
[----:B------:R-:W-:Y:S02]  /*12460*/  HADD2.F32 R28, -RZ, R11.H0_H0 ;  /* 0x2000000bff1c7230 */ /* 0x000fe40000004100 */
[----:B------:R-:W-:Y:S01]  /*12470*/  FFMA.FTZ R36, R15, R32, R36 ;  /* 0x000000200f247223 */ /* 0x000fe20000010024 */
[----:B------:R-:W-:Y:S02]  /*12480*/  HADD2.F32 R5, -RZ, R100.H1_H1 ;  /* 0x30000064ff057230 */ /* 0x000fe40000004100 */
[----:B------:R-:W-:Y:S01]  /*12490*/  FMUL.FTZ R32, R27, R14 ;  /* 0x0000000e1b207220 */ /* 0x000fe20000410000 */
[----:B------:R-:W-:-:S02]  /*124a0*/  HADD2.F32 R103, -RZ, R103.H1_H1 ;  /* 0x30000067ff677230 */ /* 0x000fc40000004100 */
[C---:B------:R-:W-:Y:S01]  /*124b0*/  FFMA.FTZ R27, R21.reuse, R14, -R30 ;  /* 0x0000000e151b7223 */ /* 0x040fe2000001081e */
[----:B------:R-:W-:Y:S02]  /*124c0*/  HADD2.F32 R24, -RZ, R7.H0_H0 ;  /* 0x20000007ff187230 */ /* 0x000fe40000004100 */
[C---:B------:R-:W-:Y:S01]  /*124d0*/  FMUL.FTZ R9, R28.reuse, R5 ;  /* 0x000000051c097220 */ /* 0x040fe20000410000 */
[----:B------:R-:W-:Y:S02]  /*124e0*/  HADD2.F32 R11, -RZ, R11.H1_H1 ;  /* 0x3000000bff0b7230 */ /* 0x000fe40000004100 */
[----:B------:R-:W-:Y:S01]  /*124f0*/  FMUL.FTZ R28, R28, R103 ;  /* 0x000000671c1c7220 */ /* 0x000fe20000410000 */
[----:B------:R-:W-:Y:S02]  /*12500*/  HADD2.F32 R30, -RZ, R37.H0_H0 ;  /* 0x20000025ff1e7230 */ /* 0x000fe40000004100 */
[----:B------:R-:W-:Y:S01]  /*12510*/  FFMA.FTZ R32, R21, R26, R32 ;  /* 0x0000001a15207223 */ /* 0x000fe20000010020 */
[----:B------:R-:W-:-:S02]  /*12520*/  HADD2.F32 R14, -RZ, R50.H0_H0 ;  /* 0x20000032ff0e7230 */ /* 0x000fc40000004100 */
[C---:B------:R-:W-:Y:S01]  /*12530*/  FFMA.FTZ R103, R24.reuse, R103, -R9 ;  /* 0x0000006718677223 */ /* 0x040fe20000010809 */
[----:B------:R-:W-:Y:S01]  /*12540*/  FFMA.FTZ R28, R24, R5, R28 ;  /* 0x00000005181c7223 */ /* 0x000fe2000001001c */
[----:B------:R-:W-:Y:S02]  /*12550*/  HADD2.F32 R7, -RZ, R7.H1_H1 ;  /* 0x30000007ff077230 */ /* 0x000fe40000004100 */
[C---:B------:R-:W-:Y:S01]  /*12560*/  FMUL.FTZ R26, R11.reuse, R30 ;  /* 0x0000001e0b1a7220 */ /* 0x040fe20000410000 */
[-C--:B------:R-:W-:Y:S01]  /*12570*/  FMUL.FTZ R24, R11, R14.reuse ;  /* 0x0000000e0b187220 */ /* 0x080fe20000410000 */
[----:B------:R-:W-:Y:S02]  /*12580*/  HADD2.F32 R8, -RZ, R8.H1_H1 ;  /* 0x30000008ff087230 */ /* 0x000fe40000004100 */
        /* <DEDUP_REMOVED lines=27> */
.L_x_2511:
[----:B------:R-:W-:Y:S05]  /*12740*/  BSYNC B1 ;  /* 0x0000000000017941 */ /* 0x000fea0003800000 */
.L_x_2510:
[----:B------:R-:W-:Y:S04]  /*12750*/  BSSY B1, `(.L_x_2514) ;  /* 0x00000d2000017945 */ /* 0x000fe80003800000 */
[----:B------:R-:W-:Y:S05]  /*12760*/  @P2 BRA `(.L_x_2515) ;  /* 0x0000000c00402947 */ /* 0x000fea0003800000 */
[----:B------:R4:W5:Y:S01]  /*12770*/  LDL R43, [R1+0x80] ;  /* 0x00008000012b7983 */ /* 0x0009620000100800 */
[----:B-1-3--:R-:W1:Y:S01]  /*12780*/  LDC R13, c[0x0][0x3d4] ;  /* 0x0000f500ff0d7b82 */ /* 0x00ae620000000800 */
[----:B------:R-:W-:Y:S01]  /*12790*/  BSSY B2, `(.L_x_2516) ;  /* 0x0000066000027945 */ /* 0x000fe20003800000 */
[-C--:B-1----:R-:W-:Y:S02]  /*127a0*/  ISETP.GE.AND P0, PT, R213, R13.reuse, PT ;  /* 0x0000000dd500720c */ /* 0x082fe40003f06270 */
[----:B------:R-:W-:-:S11]  /*127b0*/  ISETP.GE.AND P1, PT, R212, R13, PT ;  /* 0x0000000dd400720c */ /* 0x000fd60003f26270 */
[----:B----4-:R-:W-:Y:S05]  /*127c0*/  @P0 BRA `(.L_x_2517) ;  /* 0x0000000400880947 */ /* 0x010fea0003800000 */
[----:B--2---:R-:W-:Y:S01]  /*127d0*/  LEA.HI R4, R13, R222, RZ, 0x1d ;  /* 0x000000de0d047211 */ /* 0x004fe200078fe8ff */
[----:B------:R-:W-:Y:S01]  /*127e0*/  HADD2.F32 R31, -RZ, R97.H0_H0 ;  /* 0x20000061ff1f7230 */ /* 0x000fe20000004100 */
[----:B-----5:R-:W-:Y:S01]  /*127f0*/  R2UR UR4, R43 ;  /* 0x000000002b0472ca */ /* 0x020fe200000e0000 */
[----:B------:R-:W-:Y:S01]  /*12800*/  HADD2.F32 R30, -RZ, R98.H0_H0 ;  /* 0x20000062ff1e7230 */ /* 0x000fe20000004100 */
[----:B------:R-:W-:Y:S02]  /*12810*/  SHF.R.S32.HI R7, RZ, 0x1f, R4 ;  /* 0x0000001fff077819 */ /* 0x000fe40000011404 */
[----:B------:R-:W-:Y:S02]  /*12820*/  SHF.L.U32 R5, R4, 0x3, RZ ;  /* 0x0000000304057819 */ /* 0x000fe400000006ff */
[----:B------:R-:W-:Y:S02]  /*12830*/  LEA.HI R7, R7, R4, RZ, 0x3 ;  /* 0x0000000407077211 */ /* 0x000fe400078f18ff */
[----:B------:R-:W-:-:S02]  /*12840*/  LOP3.LUT R5, R228, 0x38, R5, 0xf8, !PT ;  /* 0x00000038e4057812 */ /* 0x000fc400078ef805 */
[----:B------:R-:W-:Y:S01]  /*12850*/  LOP3.LUT R6, R228, 0x38, R213, 0xf8, !PT ;  /* 0x00000038e4067812 */ /* 0x000fe200078ef8d5 */
[----:B------:R-:W-:Y:S01]  /*12860*/  IMAD.SHL.U32 R7, R7, 0x400, RZ ;  /* 0x0000040007077824 */ /* 0x000fe200078e00ff */
[----:B------:R-:W-:Y:S02]  /*12870*/  LOP3.LUT R8, R5, R232, RZ, 0x3c, !PT ;  /* 0x000000e805087212 */ /* 0x000fe400078e3cff */
[----:B------:R-:W-:Y:S02]  /*12880*/  LOP3.LUT R6, R231, R6, R232, 0xf6, !PT ;  /* 0x00000006e7067212 */ /* 0x000fe400078ef6e8 */
[----:B0-----:R-:W-:Y:S02]  /*12890*/  LOP3.LUT R9, R7, 0x7fffe000, RZ, 0xc0, !PT ;  /* 0x7fffe00007097812 */ /* 0x001fe400078ec0ff */
[----:B------:R-:W-:Y:S02]  /*128a0*/  LEA R12, R6, UR4, 0x1 ;  /* 0x00000004060c7c11 */ /* 0x000fe4000f8e08ff */
[----:B------:R-:W-:-:S02]  /*128b0*/  IADD3 R9, R8, R9, R231 ;  /* 0x0000000908097210 */ /* 0x000fc40007ffe0e7 */
[----:B------:R-:W-:Y:S01]  /*128c0*/  SHF.R.U32.HI R34, RZ, 0x10, R53 ;  /* 0x00000010ff227819 */ /* 0x000fe20000011635 */
[----:B------:R-:W0:Y:S01]  /*128d0*/  LDS.128 R4, [R12] ;  /* 0x000000000c047984 */ /* 0x000e220000000c00 */
[--C-:B------:R-:W-:Y:S01]  /*128e0*/  SHF.R.U64 R42, R60, 0x10, R61.reuse ;  /* 0x000000103c2a7819 */ /* 0x100fe2000000123d */
[----:B------:R-:W-:Y:S01]  /*128f0*/  IMAD R14, R9, 0x2, R16 ;  /* 0x00000002090e7824 */ /* 0x000fe200078e0210 */
[----:B------:R-:W-:Y:S01]  /*12900*/  SHF.R.U32.HI R60, RZ, 0x10, R61 ;  /* 0x00000010ff3c7819 */ /* 0x000fe2000001163d */
[----:B------:R-:W-:Y:S01]  /*12910*/  HADD2.F32 R34, -RZ, R34.H0_H0 ;  /* 0x20000022ff227230 */ /* 0x000fe20000004100 */
[----:B------:R-:W-:Y:S02]  /*12920*/  SHF.R.U64 R41, R62, 0x10, R63 ;  /* 0x000000103e297819 */ /* 0x000fe4000000123f */
[----:B------:R-:W1:Y:S01]  /*12930*/  LDS.128 R8, [R14+0x14400] ;  /* 0x014400000e087984 */ /* 0x000e620000000c00 */
[----:B------:R-:W-:Y:S02]  /*12940*/  SHF.R.U64 R39, R54, 0x10, R55 ;  /* 0x0000001036277819 */ /* 0x000fe40000001237 */
[----:B------:R-:W-:-:S02]  /*12950*/  SHF.R.U32.HI R62, RZ, 0x10, R63 ;  /* 0x00000010ff3e7819 */ /* 0x000fc4000001163f */
[----:B------:R-:W-:Y:S02]  /*12960*/  SHF.R.U32.HI R54, RZ, 0x10, R55 ;  /* 0x00000010ff367819 */ /* 0x000fe40000011637 */
[----:B------:R-:W-:Y:S01]  /*12970*/  SHF.R.U64 R40, R52, 0x10, R53 ;  /* 0x0000001034287819 */ /* 0x000fe20000001235 */
[--C-:B0-----:R-:W-:Y:S02]  /*12980*/  HADD2.F32 R15, -RZ, R5.reuse.H0_H0 ;  /* 0x20000005ff0f7230 */ /* 0x101fe40000004100 */
[----:B------:R-:W-:Y:S02]  /*12990*/  HADD2.F32 R21, -RZ, R5.H1_H1 ;  /* 0x30000005ff157230 */ /* 0x000fe40000004100 */
[----:B------:R-:W-:Y:S02]  /*129a0*/  HADD2.F32 R5, -RZ, R4.H0_H0 ;  /* 0x20000004ff057230 */ /* 0x000fe40000004100 */
[----:B------:R-:W-:Y:S02]  /*129b0*/  HADD2.F32 R24, -RZ, R6.H0_H0 ;  /* 0x20000006ff187230 */ /* 0x000fe40000004100 */
[----:B-1----:R-:W-:-:S02]  /*129c0*/  HADD2.F32 R26, -RZ, R9.H0_H0 ;  /* 0x20000009ff1a7230 */ /* 0x002fc40000004100 */
[----:B------:R-:W-:Y:S02]  /*129d0*/  HADD2.F32 R27, -RZ, R9.H1_H1 ;  /* 0x30000009ff1b7230 */ /* 0x000fe40000004100 */
[----:B------:R-:W-:Y:S02]  /*129e0*/  HADD2.F32 R9, -RZ, R8.H0_H0 ;  /* 0x20000008ff097230 */ /* 0x000fe40000004100 */
[C---:B------:R-:W-:Y:S01]  /*129f0*/  FMUL.FTZ R32, R26.reuse, R31 ;  /* 0x0000001f1a207220 */ /* 0x040fe20000410000 */
[----:B------:R-:W-:Y:S01]  /*12a00*/  FMUL.FTZ R26, R26, R30 ;  /* 0x0000001e1a1a7220 */ /* 0x000fe20000410000 */
[----:B------:R-:W-:Y:S01]  /*12a10*/  FMUL.FTZ R36, R27, R34 ;  /* 0x000000221b247220 */ /* 0x000fe20000410000 */
[----:B------:R-:W-:Y:S02]  /*12a20*/  HADD2.F32 R28, -RZ, R10.H0_H0 ;  /* 0x2000000aff1c7230 */ /* 0x000fe40000004100 */
[----:B------:R-:W-:Y:S01]  /*12a30*/  FFMA.FTZ R33, R15, R30, -R32 ;  /* 0x0000001e0f217223 */ /* 0x000fe20000010820 */
[----:B------:R-:W-:-:S02]  /*12a40*/  HADD2.F32 R30, -RZ, R60.H0_H0 ;  /* 0x2000003cff1e7230 */ /* 0x000fc40000004100 */
[----:B------:R-:W-:Y:S01]  /*12a50*/  FFMA.FTZ R31, R15, R31, R26 ;  /* 0x0000001f0f1f7223 */ /* 0x000fe2000001001a */
[----:B------:R-:W-:Y:S02]  /*12a60*/  HADD2.F32 R32, -RZ, R96.H1_H1 ;  /* 0x30000060ff207230 */ /* 0x000fe40000004100 */
[----:B------:R-:W-:Y:S02]  /*12a70*/  HADD2.F32 R26, -RZ, R97.H1_H1 ;  /* 0x30000061ff1a7230 */ /* 0x000fe40000004100 */
[-C--:B------:R-:W-:Y:S01]  /*12a80*/  FMUL.FTZ R38, R27, R30.reuse ;  /* 0x0000001e1b267220 */ /* 0x080fe20000410000 */
[----:B------:R-:W-:Y:S01]  /*12a90*/  FFMA.FTZ R36, R21, R30, -R36 ;  /* 0x0000001e15247223 */ /* 0x000fe20000010824 */
[C---:B------:R-:W-:Y:S01]  /*12aa0*/  FMUL.FTZ R30, R9.reuse, R32 ;  /* 0x00000020091e7220 */ /* 0x040fe20000410000 */
[----:B------:R-:W-:Y:S02]  /*12ab0*/  HADD2.F32 R15, -RZ, R95.H1_H1 ;  /* 0x3000005fff0f7230 */ /* 0x000fe40000004100 */
[----:B------:R-:W-:Y:S01]  /*12ac0*/  FMUL.FTZ R27, R9, R26 ;  /* 0x0000001a091b7220 */ /* 0x000fe20000410000 */
[----:B------:R-:W-:-:S02]  /*12ad0*/  HADD2.F32 R9, -RZ, R98.H1_H1 ;  /* 0x30000062ff097230 */ /* 0x000fc40000004100 */
[----:B------:R-:W-:Y:S01]  /*12ae0*/  FFMA.FTZ R38, R21, R34, R38 ;  /* 0x0000002215267223 */ /* 0x000fe20000010026 */
[----:B------:R-:W-:Y:S02]  /*12af0*/  HADD2.F32 R29, -RZ, R11.H0_H0 ;  /* 0x2000000bff1d7230 */ /* 0x000fe40000004100 */
[C---:B------:R-:W-:Y:S01]  /*12b00*/  FFMA.FTZ R21, R5.reuse, R26, -R30 ;  /* 0x0000001a05157223 */ /* 0x040fe2000001081e */
[----:B------:R-:W-:Y:S02]  /*12b10*/  HADD2.F32 R96, -RZ, R96.H0_H0 ;  /* 0x20000060ff607230 */ /* 0x000fe40000004100 */
[----:B------:R-:W-:Y:S01]  /*12b20*/  FFMA.FTZ R27, R5, R32, R27 ;  /* 0x00000020051b7223 */ /* 0x000fe2000001001b */
[----:B------:R-:W-:Y:S02]  /*12b30*/  HADD2.F32 R25, -RZ, R7.H0_H0 ;  /* 0x20000007ff197230 */ /* 0x000fe40000004100 */
[----:B------:R-:W-:Y:S01]  /*12b40*/  FMUL.FTZ R5, R28, R15 ;  /* 0x0000000f1c057220 */ /* 0x000fe20000410000 */
[----:B------:R-:W-:-:S02]  /*12b50*/  HADD2.F32 R26, -RZ, R99.H0_H0 ;  /* 0x20000063ff1a7230 */ /* 0x000fc40000004100 */
[-C--:B------:R-:W-:Y:S01]  /*12b60*/  FMUL.FTZ R35, R28, R9.reuse ;  /* 0x000000091c237220 */ /* 0x080fe20000410000 */
[----:B------:R-:W-:Y:S02]  /*12b70*/  HADD2.F32 R11, -RZ, R11.H1_H1 ;  /* 0x3000000bff0b7230 */ /* 0x000fe40000004100 */
[C---:B------:R-:W-:Y:S01]  /*12b80*/  FMUL.FTZ R34, R29.reuse, R96 ;  /* 0x000000601d227220 */ /* 0x040fe20000410000 */
[----:B------:R-:W-:Y:S02]  /*12b90*/  HADD2.F32 R30, -RZ, R54.H0_H0 ;  /* 0x20000036ff1e7230 */ /* 0x000fe40000004100 */
[C---:B------:R-:W-:Y:S01]  /*12ba0*/  FFMA.FTZ R32, R24.reuse, R9, -R5 ;  /* 0x0000000918207223 */ /* 0x040fe20000010805 */
[----:B------:R-:W-:Y:S02]  /*12bb0*/  HADD2.F32 R28, -RZ, R62.H0_H0 ;  /* 0x2000003eff1c7230 */ /* 0x000fe40000004100 */
[-C--:B------:R-:W-:Y:S01]  /*12bc0*/  FMUL.FTZ R29, R29, R26.reuse ;  /* 0x0000001a1d1d7220 */ /* 0x080fe20000410000 */
[----:B------:R-:W-:Y:S01]  /*12bd0*/  FFMA.FTZ R35, R24, R15, R35 ;  /* 0x0000000f18237223 */ /* 0x000fe20000010023 */
[----:B------:R-:W-:Y:S01]  /*12be0*/  FFMA.FTZ R34, R25, R26, -R34 ;  /* 0x0000001a19227223 */ /* 0x000fe20000010822 */
[----:B------:R-:W-:-:S02]  /*12bf0*/  HADD2.F32 R7, -RZ, R7.H1_H1 ;  /* 0x30000007ff077230 */ /* 0x000fc40000004100 */
[C---:B------:R-:W-:Y:S01]  /*12c00*/  FMUL.FTZ R24, R11.reuse, R30 ;  /* 0x0000001e0b187220 */ /* 0x040fe20000410000 */
[----:B------:R-:W-:Y:S01]  /*12c10*/  FMUL.FTZ R26, R11, R28 ;  /* 0x0000001c0b1a7220 */ /* 0x000fe20000410000 */
[----:B------:R-:W-:Y:S02]  /*12c20*/  HADD2.F32 R8, -RZ, R8.H1_H1 ;  /* 0x30000008ff087230 */ /* 0x000fe40000004100 */
[----:B------:R-:W-:Y:S01]  /*12c30*/  FFMA.FTZ R29, R25, R96, R29 ;  /* 0x00000060191d7223 */ /* 0x000fe2000001001d */
[----:B------:R-:W-:Y:S02]  /*12c40*/  HADD2.F32 R10, -RZ, R10.H1_H1 ;  /* 0x3000000aff0a7230 */ /* 0x000fe40000004100 */
[C---:B------:R-:W-:Y:S01]  /*12c50*/  FFMA.FTZ R37, R7.reuse, R28, -R24 ;  /* 0x0000001c07257223 */ /* 0x040fe20000010818 */
[----:B------:R-:W-:Y:S02]  /*12c60*/  HADD2.F32 R11, -RZ, R40.H0_H0 ;  /* 0x20000028ff0b7230 */ /* 0x000fe40000004100 */
[----:B------:R-:W-:Y:S01]  /*12c70*/  FFMA.FTZ R26, R7, R30, R26 ;  /* 0x0000001e071a7223 */ /* 0x000fe2000001001a */
[----:B------:R-:W-:-:S02]  /*12c80*/  HADD2.F32 R15, -RZ, R39.H0_H0 ;  /* 0x20000027ff0f7230 */ /* 0x000fc40000004100 */
[----:B------:R-:W-:Y:S02]  /*12c90*/  HADD2.F32 R5, -RZ, R42.H0_H0 ;  /* 0x2000002aff057230 */ /* 0x000fe40000004100 */
[----:B------:R-:W-:Y:S01]  /*12ca0*/  FMUL.FTZ R7, R8, R11 ;  /* 0x0000000b08077220 */ /* 0x000fe20000410000 */
[----:B------:R-:W-:Y:S02]  /*12cb0*/  HADD2.F32 R9, -RZ, R41.H0_H0 ;  /* 0x20000029ff097230 */ /* 0x000fe40000004100 */
        /* <DEDUP_REMOVED lines=19> */
.L_x_2517:
[----:B------:R-:W-:Y:S05]  /*12df0*/  BSYNC B2 ;  /* 0x0000000000027941 */ /* 0x000fea0003800000 */
.L_x_2516:
[----:B------:R-:W-:Y:S05]  /*12e00*/  @P1 BRA `(.L_x_2515) ;  /* 0x0000000400981947 */ /* 0x000fea0003800000 */
[----:B-12---:R-:W-:Y:S01]  /*12e10*/  LEA.HI R4, R0, R212, RZ, 0x6 ;  /* 0x000000d400047211 */ /* 0x006fe200078f30ff */
[----:B------:R-:W-:Y:S01]  /*12e20*/  HADD2.F32 R28, -RZ, R94.H1_H1 ;  /* 0x3000005eff1c7230 */ /* 0x000fe20000004100 */
[----:B------:R-:W-:Y:S01]  /*12e30*/  LEA.HI R13, R13, R20, RZ, 0x1d ;  /* 0x000000140d0d7211 */ /* 0x000fe200078fe8ff */
[--C-:B------:R-:W-:Y:S01]  /*12e40*/  HADD2.F32 R29, -RZ, R88.reuse.H0_H0 ;  /* 0x20000058ff1d7230 */ /* 0x100fe20000004100 */
[----:B-----5:R-:W-:Y:S01]  /*12e50*/  R2UR UR4, R43 ;  /* 0x000000002b0472ca */ /* 0x020fe200000e0000 */
[----:B------:R-:W-:Y:S01]  /*12e60*/  IMAD.SHL.U32 R5, R4, 0x80, RZ ;  /* 0x0000008004057824 */ /* 0x000fe200078e00ff */
[----:B------:R-:W-:Y:S01]  /*12e70*/  SHF.R.S32.HI R4, RZ, 0x1f, R13 ;  /* 0x0000001fff047819 */ /* 0x000fe2000001140d */
[----:B------:R-:W-:Y:S01]  /*12e80*/  HADD2.F32 R88, -RZ, R88.H1_H1 ;  /* 0x30000058ff587230 */ /* 0x000fe20000004100 */
[----:B------:R-:W-:Y:S01]  /*12e90*/  LOP3.LUT R7, R228, 0x38, R3, 0xf8, !PT ;  /* 0x00000038e4077812 */ /* 0x000fe200078ef803 */
[----:B------:R-:W-:Y:S01]  /*12ea0*/  HADD2.F32 R94, -RZ, R94.H0_H0 ;  /* 0x2000005eff5e7230 */ /* 0x000fe20000004100 */
[----:B------:R-:W-:Y:S01]  /*12eb0*/  LEA.HI R4, R4, R13, RZ, 0x3 ;  /* 0x0000000d04047211 */ /* 0x000fe200078f18ff */
[----:B------:R-:W-:Y:S01]  /*12ec0*/  HADD2.F32 R95, -RZ, R95.H0_H0 ;  /* 0x2000005fff5f7230 */ /* 0x000fe20000004100 */
[----:B------:R-:W-:-:S02]  /*12ed0*/  LOP3.LUT R6, R5, 0xffffe000, RZ, 0xc0, !PT ;  /* 0xffffe00005067812 */ /* 0x000fc400078ec0ff */
[----:B------:R-:W-:Y:S01]  /*12ee0*/  SHF.L.U32 R5, R13, 0x3, RZ ;  /* 0x000000030d057819 */ /* 0x000fe200000006ff */
[----:B------:R-:W-:Y:S01]  /*12ef0*/  IMAD.SHL.U32 R4, R4, 0x400, RZ ;  /* 0x0000040004047824 */ /* 0x000fe200078e00ff */
[-C--:B------:R-:W-:Y:S02]  /*12f00*/  LOP3.LUT R7, R7, R232.reuse, RZ, 0x3c, !PT ;  /* 0x000000e807077212 */ /* 0x080fe400078e3cff */
[----:B------:R-:W-:Y:S02]  /*12f10*/  LOP3.LUT R5, R228, 0x38, R5, 0xf8, !PT ;  /* 0x00000038e4057812 */ /* 0x000fe400078ef805 */
[----:B0-----:R-:W-:Y:S02]  /*12f20*/  LOP3.LUT R9, R4, 0x7fffe000, RZ, 0xc0, !PT ;  /* 0x7fffe00004097812 */ /* 0x001fe400078ec0ff */
[----:B------:R-:W-:Y:S02]  /*12f30*/  LOP3.LUT R8, R5, R232, RZ, 0x3c, !PT ;  /* 0x000000e805087212 */ /* 0x000fe400078e3cff */
[----:B------:R-:W-:-:S02]  /*12f40*/  IADD3 R6, R7, R6, R231 ;  /* 0x0000000607067210 */ /* 0x000fc40007ffe0e7 */
[----:B------:R-:W-:Y:S02]  /*12f50*/  IADD3 R9, R8, R9, R231 ;  /* 0x0000000908097210 */ /* 0x000fe40007ffe0e7 */
[----:B------:R-:W-:Y:S02]  /*12f60*/  LEA R40, R6, UR4, 0x1 ;  /* 0x0000000406287c11 */ /* 0x000fe4000f8e08ff */
[----:B------:R-:W-:Y:S01]  /*12f70*/  SHF.R.U32.HI R30, RZ, 0x10, R57 ;  /* 0x00000010ff1e7819 */ /* 0x000fe20000011639 */
[----:B------:R-:W-:Y:S01]  /*12f80*/  IMAD R12, R9, 0x2, R16 ;  /* 0x00000002090c7824 */ /* 0x000fe200078e0210 */
[--C-:B------:R-:W-:Y:S01]  /*12f90*/  SHF.R.U64 R39, R80, 0x10, R81.reuse ;  /* 0x0000001050277819 */ /* 0x100fe20000001251 */
[----:B------:R-:W0:Y:S01]  /*12fa0*/  LDS.128 R4, [R40] ;  /* 0x0000000028047984 */ /* 0x000e220000000c00 */
[----:B------:R-:W-:Y:S01]  /*12fb0*/  SHF.R.U32.HI R80, RZ, 0x10, R81 ;  /* 0x00000010ff507819 */ /* 0x000fe20000011651 */
[----:B------:R-:W-:Y:S01]  /*12fc0*/  HADD2.F32 R30, -RZ, R30.H0_H0 ;  /* 0x2000001eff1e7230 */ /* 0x000fe20000004100 */
[----:B------:R-:W-:Y:S01]  /*12fd0*/  SHF.R.U64 R37, R82, 0x10, R83 ;  /* 0x0000001052257819 */ /* 0x000fe20000001253 */
[----:B------:R-:W1:Y:S01]  /*12fe0*/  LDS.128 R8, [R12+0x14400] ;  /* 0x014400000c087984 */ /* 0x000e620000000c00 */
[----:B------:R-:W-:-:S02]  /*12ff0*/  SHF.R.U64 R33, R58, 0x10, R59 ;  /* 0x000000103a217819 */ /* 0x000fc4000000123b */
[----:B------:R-:W-:Y:S02]  /*13000*/  SHF.R.U32.HI R82, RZ, 0x10, R83 ;  /* 0x00000010ff527819 */ /* 0x000fe40000011653 */
[----:B------:R-:W-:Y:S02]  /*13010*/  SHF.R.U32.HI R58, RZ, 0x10, R59 ;  /* 0x00000010ff3a7819 */ /* 0x000fe4000001163b */
[----:B------:R-:W-:Y:S01]  /*13020*/  SHF.R.U64 R35, R56, 0x10, R57 ;  /* 0x0000001038237819 */ /* 0x000fe20000001239 */
[--C-:B0-----:R-:W-:Y:S02]  /*13030*/  HADD2.F32 R13, -RZ, R5.reuse.H0_H0 ;  /* 0x20000005ff0d7230 */ /* 0x101fe40000004100 */
[----:B------:R-:W-:Y:S02]  /*13040*/  HADD2.F32 R14, -RZ, R5.H1_H1 ;  /* 0x30000005ff0e7230 */ /* 0x000fe40000004100 */
[--C-:B-1----:R-:W-:Y:S02]  /*13050*/  HADD2.F32 R24, -RZ, R9.reuse.H0_H0 ;  /* 0x20000009ff187230 */ /* 0x102fe40000004100 */
[----:B------:R-:W-:-:S02]  /*13060*/  HADD2.F32 R25, -RZ, R9.H1_H1 ;  /* 0x30000009ff197230 */ /* 0x000fc40000004100 */
[----:B------:R-:W-:Y:S02]  /*13070*/  HADD2.F32 R9, -RZ, R8.H0_H0 ;  /* 0x20000008ff097230 */ /* 0x000fe40000004100 */
[CC--:B------:R-:W-:Y:S01]  /*13080*/  FMUL.FTZ R32, R24.reuse, R29.reuse ;  /* 0x0000001d18207220 */ /* 0x0c0fe20000410000 */
[----:B------:R-:W-:Y:S01]  /*13090*/  FMUL.FTZ R34, R24, R28 ;  /* 0x0000001c18227220 */ /* 0x000fe20000410000 */
[----:B------:R-:W-:Y:S02]  /*130a0*/  HADD2.F32 R24, -RZ, R80.H0_H0 ;  /* 0x20000050ff187230 */ /* 0x000fe40000004100 */
[----:B------:R-:W-:Y:S01]  /*130b0*/  FMUL.FTZ R31, R25, R30 ;  /* 0x0000001e191f7220 */ /* 0x000fe20000410000 */
[----:B------:R-:W-:Y:S02]  /*130c0*/  HADD2.F32 R5, -RZ, R4.H0_H0 ;  /* 0x20000004ff057230 */ /* 0x000fe40000004100 */
[C---:B------:R-:W-:Y:S01]  /*130d0*/  FFMA.FTZ R32, R13.reuse, R28, -R32 ;  /* 0x0000001c0d207223 */ /* 0x040fe20000010820 */
[----:B------:R-:W-:Y:S01]  /*130e0*/  FFMA.FTZ R34, R13, R29, R34 ;  /* 0x0000001d0d227223 */ /* 0x000fe20000010022 */
[-C--:B------:R-:W-:Y:S01]  /*130f0*/  FMUL.FTZ R25, R25, R24.reuse ;  /* 0x0000001819197220 */ /* 0x080fe20000410000 */
[----:B------:R-:W-:Y:S01]  /*13100*/  FFMA.FTZ R31, R14, R24, -R31 ;  /* 0x000000180e1f7223 */ /* 0x000fe2000001081f */
[----:B------:R-:W-:-:S02]  /*13110*/  HADD2.F32 R26, -RZ, R10.H0_H0 ;  /* 0x2000000aff1a7230 */ /* 0x000fc40000004100 */
[C---:B------:R-:W-:Y:S01]  /*13120*/  FMUL.FTZ R24, R9.reuse, R88 ;  /* 0x0000005809187220 */ /* 0x040fe20000410000 */
[----:B------:R-:W-:Y:S02]  /*13130*/  HADD2.F32 R13, -RZ, R89.H0_H0 ;  /* 0x20000059ff0d7230 */ /* 0x000fe40000004100 */
[-C--:B------:R-:W-:Y:S01]  /*13140*/  FMUL.FTZ R9, R9, R94.reuse ;  /* 0x0000005e09097220 */ /* 0x080fe20000410000 */
[----:B------:R-:W-:Y:S02]  /*13150*/  HADD2.F32 R15, -RZ, R6.H0_H0 ;  /* 0x20000006ff0f7230 */ /* 0x000fe40000004100 */
[----:B------:R-:W-:Y:S01]  /*13160*/  FFMA.FTZ R94, R5, R94, -R24 ;  /* 0x0000005e055e7223 */ /* 0x000fe20000010818 */
[----:B------:R-:W-:Y:S02]  /*13170*/  HADD2.F32 R27, -RZ, R11.H0_H0 ;  /* 0x2000000bff1b7230 */ /* 0x000fe40000004100 */
[----:B------:R-:W-:Y:S01]  /*13180*/  FMUL.FTZ R24, R26, R13 ;  /* 0x0000000d1a187220 */ /* 0x000fe20000410000 */
[----:B------:R-:W-:-:S02]  /*13190*/  HADD2.F32 R28, -RZ, R89.H1_H1 ;  /* 0x30000059ff1c7230 */ /* 0x000fc40000004100 */
[----:B------:R-:W-:Y:S01]  /*131a0*/  FFMA.FTZ R25, R14, R30, R25 ;  /* 0x0000001e0e197223 */ /* 0x000fe20000010019 */
[-C--:B------:R-:W-:Y:S01]  /*131b0*/  FMUL.FTZ R30, R26, R95.reuse ;  /* 0x0000005f1a1e7220 */ /* 0x080fe20000410000 */
[----:B------:R-:W-:Y:S02]  /*131c0*/  HADD2.F32 R21, -RZ, R7.H0_H0 ;  /* 0x20000007ff157230 */ /* 0x000fe40000004100 */
[----:B------:R-:W-:Y:S01]  /*131d0*/  FFMA.FTZ R95, R15, R95, -R24 ;  /* 0x0000005f0f5f7223 */ /* 0x000fe20000010818 */
[----:B------:R-:W-:Y:S02]  /*131e0*/  HADD2.F32 R14, -RZ, R99.H1_H1 ;  /* 0x30000063ff0e7230 */ /* 0x000fe40000004100 */
[----:B------:R-:W-:Y:S01]  /*131f0*/  FMUL.FTZ R36, R27, R28 ;  /* 0x0000001c1b247220 */ /* 0x000fe20000410000 */
[----:B------:R-:W-:Y:S02]  /*13200*/  HADD2.F32 R11, -RZ, R11.H1_H1 ;  /* 0x3000000bff0b7230 */ /* 0x000fe40000004100 */
[----:B------:R-:W-:Y:S01]  /*13210*/  FFMA.FTZ R30, R15, R13, R30 ;  /* 0x0000000d0f1e7223 */ /* 0x000fe2000001001e */
[----:B------:R-:W-:-:S02]  /*13220*/  HADD2.F32 R26, -RZ, R58.H0_H0 ;  /* 0x2000003aff1a7230 */ /* 0x000fc40000004100 */
[-C--:B------:R-:W-:Y:S01]  /*13230*/  FMUL.FTZ R27, R27, R14.reuse ;  /* 0x0000000e1b1b7220 */ /* 0x080fe20000410000 */
[----:B------:R-:W-:Y:S02]  /*13240*/  HADD2.F32 R24, -RZ, R82.H0_H0 ;  /* 0x20000052ff187230 */ /* 0x000fe40000004100 */
[----:B------:R-:W-:Y:S01]  /*13250*/  FFMA.FTZ R36, R21, R14, -R36 ;  /* 0x0000000e15247223 */ /* 0x000fe20000010824 */
[----:B------:R-:W-:Y:S02]  /*13260*/  HADD2.F32 R7, -RZ, R7.H1_H1 ;  /* 0x30000007ff077230 */ /* 0x000fe40000004100 */
[C---:B------:R-:W-:Y:S01]  /*13270*/  FMUL.FTZ R38, R11.reuse, R26 ;  /* 0x0000001a0b267220 */ /* 0x040fe20000410000 */
[----:B------:R-:W-:Y:S02]  /*13280*/  HADD2.F32 R8, -RZ, R8.H1_H1 ;  /* 0x30000008ff087230 */ /* 0x000fe40000004100 */
[----:B------:R-:W-:Y:S01]  /*13290*/  FMUL.FTZ R14, R11, R24 ;  /* 0x000000180b0e7220 */ /* 0x000fe20000410000 */
[----:B------:R-:W-:-:S02]  /*132a0*/  HADD2.F32 R10, -RZ, R10.H1_H1 ;  /* 0x3000000aff0a7230 */ /* 0x000fc40000004100 */
[----:B------:R-:W-:Y:S01]  /*132b0*/  FFMA.FTZ R88, R5, R88, R9 ;  /* 0x0000005805587223 */ /* 0x000fe20000010009 */
[----:B------:R-:W-:Y:S02]  /*132c0*/  HADD2.F32 R11, -RZ, R35.H0_H0 ;  /* 0x20000023ff0b7230 */ /* 0x000fe40000004100 */
[----:B------:R-:W-:Y:S01]  /*132d0*/  FFMA.FTZ R28, R21, R28, R27 ;  /* 0x0000001c151c7223 */ /* 0x000fe2000001001b */
[----:B------:R-:W-:Y:S02]  /*132e0*/  HADD2.F32 R13, -RZ, R33.H0_H0 ;  /* 0x20000021ff0d7230 */ /* 0x000fe40000004100 */
[C---:B------:R-:W-:Y:S01]  /*132f0*/  FFMA.FTZ R29, R7.reuse, R24, -R38 ;  /* 0x00000018071d7223 */ /* 0x040fe20000010826 */
[----:B------:R-:W-:Y:S02]  /*13300*/  HADD2.F32 R5, -RZ, R39.H0_H0 ;  /* 0x20000027ff057230 */ /* 0x000fe40000004100 */
[----:B------:R-:W-:Y:S01]  /*13310*/  FFMA.FTZ R33, R7, R26, R14 ;  /* 0x0000001a07217223 */ /* 0x000fe2000001000e */
[----:B------:R-:W-:-:S02]  /*13320*/  HADD2.F32 R9, -RZ, R37.H0_H0 ;  /* 0x20000025ff097230 */ /* 0x000fc40000004100 */
        /* <DEDUP_REMOVED lines=20> */
.L_x_2515:
[----:B------:R-:W-:Y:S05]  /*13470*/  BSYNC B1 ;  /* 0x0000000000017941 */ /* 0x000fea0003800000 */
.L_x_2514:
[----:B------:R-:W-:Y:S05]  /*13480*/  @P3 BRA `(.L_x_2473) ;  /* 0x0000000c00583947 */ /* 0x000fea0003800000 */
[----:B-1234-:R-:W2:Y:S01]  /*13490*/  LDL R4, [R1+0x8c] ;  /* 0x00008c0001047983 */ /* 0x01eea20000100800 */
[----:B-----5:R-:W1:Y:S03]  /*134a0*/  LDC R43, c[0x0][0x3d4] ;  /* 0x0000f500ff2b7b82 */ /* 0x020e660000000800 */
[----:B------:R-:W3:Y:S04]  /*134b0*/  LDL R5, [R1+0x80] ;  /* 0x0000800001057983 */ /* 0x000ee80000100800 */
[----:B------:R4:W5:Y:S01]  /*134c0*/  LDL R46, [R1+0x90] ;  /* 0x00009000012e7983 */ /* 0x0009620000100800 */
[----:B------:R-:W-:Y:S01]  /*134d0*/  BSSY B1, `(.L_x_2518) ;  /* 0x000006a000017945 */ /* 0x000fe20003800000 */
[----:B-1----:R-:W-:-:S02]  /*134e0*/  ISETP.GE.AND P0, PT, R213, R43, PT ;  /* 0x0000002bd500720c */ /* 0x002fc40003f06270 */
[----:B------:R-:W-:Y:S02]  /*134f0*/  ISETP.GE.AND P1, PT, R212, R43, PT ;  /* 0x0000002bd400720c */ /* 0x000fe40003f26270 */
[----:B--2---:R-:W-:-:S04]  /*13500*/  SHF.L.U32 R4, R4, 0x6, RZ ;  /* 0x0000000604047819 */ /* 0x004fc800000006ff */
[----:B------:R-:W-:Y:S01]  /*13510*/  LOP3.LUT R42, R4, 0x1c0, RZ, 0xc0, !PT ;  /* 0x000001c0042a7812 */ /* 0x000fe200078ec0ff */
[----:B---3--:R-:W-:-:S03]  /*13520*/  IMAD.MOV.U32 R47, RZ, RZ, R5 ;  /* 0x000000ffff2f7224 */ /* 0x008fc600078e0005 */
[----:B------:R-:W-:Y:S01]  /*13530*/  SHF.R.U32.HI R45, RZ, 0x3, R42 ;  /* 0x00000003ff2d7819 */ /* 0x000fe2000001162a */
[----:B----4-:R-:W-:Y:S06]  /*13540*/  @P0 BRA `(.L_x_2519) ;  /* 0x0000000400880947 */ /* 0x010fec0003800000 */
[----:B------:R-:W-:Y:S01]  /*13550*/  LEA.HI R4, R43, R222, RZ, 0x1d ;  /* 0x000000de2b047211 */ /* 0x000fe200078fe8ff */
[----:B------:R-:W-:Y:S01]  /*13560*/  HADD2.F32 R28, -RZ, R92.H1_H1 ;  /* 0x3000005cff1c7230 */ /* 0x000fe20000004100 */
[----:B------:R-:W-:Y:S01]  /*13570*/  R2UR UR4, R47 ;  /* 0x000000002f0472ca */ /* 0x000fe200000e0000 */
[--C-:B------:R-:W-:Y:S01]  /*13580*/  HADD2.F32 R29, -RZ, R90.reuse.H1_H1 ;  /* 0x3000005aff1d7230 */ /* 0x100fe20000004100 */
[----:B------:R-:W-:Y:S01]  /*13590*/  SHF.R.S32.HI R7, RZ, 0x1f, R4 ;  /* 0x0000001fff077819 */ /* 0x000fe20000011404 */
[----:B------:R-:W-:Y:S01]  /*135a0*/  IMAD.SHL.U32 R5, R4, 0x8, RZ ;  /* 0x0000000804057824 */ /* 0x000fe200078e00ff */
[C---:B------:R-:W-:Y:S01]  /*135b0*/  LOP3.LUT R6, R42.reuse, 0x38, R213, 0xf8, !PT ;  /* 0x000000382a067812 */ /* 0x040fe200078ef8d5 */
[----:B------:R-:W-:Y:S01]  /*135c0*/  HADD2.F32 R90, -RZ, R90.H0_H0 ;  /* 0x2000005aff5a7230 */ /* 0x000fe20000004100 */
[----:B------:R-:W-:Y:S01]  /*135d0*/  LEA.HI R7, R7, R4, RZ, 0x3 ;  /* 0x0000000407077211 */ /* 0x000fe200078f18ff */
[----:B------:R-:W-:Y:S01]  /*135e0*/  HADD2.F32 R92, -RZ, R92.H0_H0 ;  /* 0x2000005cff5c7230 */ /* 0x000fe20000004100 */
[----:B------:R-:W-:-:S02]  /*135f0*/  LOP3.LUT R4, R42, 0x38, R5, 0xf8, !PT ;  /* 0x000000382a047812 */ /* 0x000fc400078ef805 */
[----:B-----5:R-:W-:Y:S01]  /*13600*/  LOP3.LUT R6, R46, R6, R45, 0xf6, !PT ;  /* 0x000000062e067212 */ /* 0x020fe200078ef62d */
[----:B------:R-:W-:Y:S01]  /*13610*/  IMAD.SHL.U32 R7, R7, 0x400, RZ ;  /* 0x0000040007077824 */ /* 0x000fe200078e00ff */
[----:B------:R-:W-:Y:S02]  /*13620*/  LOP3.LUT R8, R4, R45, RZ, 0x3c, !PT ;  /* 0x0000002d04087212 */ /* 0x000fe400078e3cff */
[----:B------:R-:W-:Y:S02]  /*13630*/  LEA R44, R6, UR4, 0x1 ;  /* 0x00000004062c7c11 */ /* 0x000fe4000f8e08ff */
[----:B0-----:R-:W-:Y:S02]  /*13640*/  LOP3.LUT R9, R7, 0x7fffe000, RZ, 0xc0, !PT ;  /* 0x7fffe00007097812 */ /* 0x001fe400078ec0ff */
[----:B------:R-:W-:Y:S01]  /*13650*/  SHF.R.U32.HI R30, RZ, 0x10, R65 ;  /* 0x00000010ff1e7819 */ /* 0x000fe20000011641 */
[----:B------:R-:W0:Y:S01]  /*13660*/  LDS.128 R4, [R44] ;  /* 0x000000002c047984 */ /* 0x000e220000000c00 */
[----:B------:R-:W-:-:S02]  /*13670*/  IADD3 R9, R8, R9, R46 ;  /* 0x0000000908097210 */ /* 0x000fc40007ffe02e */
[--C-:B------:R-:W-:Y:S01]  /*13680*/  SHF.R.U64 R41, R72, 0x10, R73.reuse ;  /* 0x0000001048297819 */ /* 0x100fe20000001249 */
[----:B------:R-:W-:Y:S01]  /*13690*/  HADD2.F32 R30, -RZ, R30.H0_H0 ;  /* 0x2000001eff1e7230 */ /* 0x000fe20000004100 */
[----:B------:R-:W-:Y:S01]  /*136a0*/  SHF.R.U32.HI R72, RZ, 0x10, R73 ;  /* 0x00000010ff487819 */ /* 0x000fe20000011649 */
[----:B------:R-:W-:Y:S01]  /*136b0*/  IMAD R12, R9, 0x2, R16 ;  /* 0x00000002090c7824 */ /* 0x000fe200078e0210 */
[----:B------:R-:W-:Y:S02]  /*136c0*/  SHF.R.U64 R39, R74, 0x10, R75 ;  /* 0x000000104a277819 */ /* 0x000fe4000000124b */
[----:B------:R-:W-:Y:S02]  /*136d0*/  SHF.R.U64 R35, R66, 0x10, R67 ;  /* 0x0000001042237819 */ /* 0x000fe40000001243 */
[----:B------:R-:W1:Y:S01]  /*136e0*/  LDS.128 R8, [R12+0x14400] ;  /* 0x014400000c087984 */ /* 0x000e620000000c00 */
[----:B------:R-:W-:Y:S02]  /*136f0*/  SHF.R.U32.HI R74, RZ, 0x10, R75 ;  /* 0x00000010ff4a7819 */ /* 0x000fe4000001164b */
[----:B------:R-:W-:-:S02]  /*13700*/  SHF.R.U32.HI R66, RZ, 0x10, R67 ;  /* 0x00000010ff427819 */ /* 0x000fc40000011643 */
[----:B------:R-:W-:Y:S01]  /*13710*/  SHF.R.U64 R37, R64, 0x10, R65 ;  /* 0x0000001040257819 */ /* 0x000fe20000001241 */
        /* <DEDUP_REMOVED lines=9> */
[CC--:B------:R-:W-:Y:S01]  /*137b0*/  FMUL.FTZ R32, R24.reuse, R29.reuse ;  /* 0x0000001d18207220 */ /* 0x0c0fe20000410000 */
[----:B------:R-:W-:Y:S01]  /*137c0*/  FMUL.FTZ R34, R24, R28 ;  /* 0x0000001c18227220 */ /* 0x000fe20000410000 */
[----:B------:R-:W-:Y:S02]  /*137d0*/  HADD2.F32 R24, -RZ, R72.H0_H0 ;  /* 0x20000048ff187230 */ /* 0x000fe40000004100 */
[----:B------:R-:W-:Y:S01]  /*137e0*/  FMUL.FTZ R31, R25, R30 ;  /* 0x0000001e191f7220 */ /* 0x000fe20000410000 */
[C---:B------:R-:W-:Y:S01]  /*137f0*/  FFMA.FTZ R32, R13.reuse, R28, -R32 ;  /* 0x0000001c0d207223 */ /* 0x040fe20000010820 */
[----:B------:R-:W-:Y:S01]  /*13800*/  FFMA.FTZ R34, R13, R29, R34 ;  /* 0x0000001d0d227223 */ /* 0x000fe20000010022 */
[----:B------:R-:W-:-:S02]  /*13810*/  HADD2.F32 R26, -RZ, R10.H0_H0 ;  /* 0x2000000aff1a7230 */ /* 0x000fc40000004100 */
[-C--:B------:R-:W-:Y:S01]  /*13820*/  FMUL.FTZ R29, R25, R24.reuse ;  /* 0x00000018191d7220 */ /* 0x080fe20000410000 */
[----:B------:R-:W-:Y:S01]  /*13830*/  FFMA.FTZ R31, R14, R24, -R31 ;  /* 0x000000180e1f7223 */ /* 0x000fe2000001081f */
        /* <DEDUP_REMOVED lines=9> */
[----:B------:R-:W-:Y:S02]  /*138d0*/  HADD2.F32 R14, -RZ, R93.H1_H1 ;  /* 0x3000005dff0e7230 */ /* 0x000fe40000004100 */
[-C--:B------:R-:W-:Y:S01]  /*138e0*/  FMUL.FTZ R36, R26, R9.reuse ;  /* 0x000000091a247220 */ /* 0x080fe20000410000 */
[----:B------:R-:W-:Y:S01]  /*138f0*/  FFMA.FTZ R30, R15, R9, -R24 ;  /* 0x000000090f1e7223 */ /* 0x000fe20000010818 */
[----:B------:R-:W-:Y:S02]  /*13900*/  HADD2.F32 R11, -RZ, R11.H1_H1 ;  /* 0x3000000bff0b7230 */ /* 0x000fe40000004100 */
[C---:B------:R-:W-:Y:S01]  /*13910*/  FMUL.FTZ R38, R27.reuse, R28 ;  /* 0x0000001c1b267220 */ /* 0x040fe20000410000 */
[----:B------:R-:W-:Y:S02]  /*13920*/  HADD2.F32 R26, -RZ, R66.H0_H0 ;  /* 0x20000042ff1a7230 */ /* 0x000fe40000004100 */
[----:B------:R-:W-:Y:S01]  /*13930*/  FMUL.FTZ R27, R27, R14 ;  /* 0x0000000e1b1b7220 */ /* 0x000fe20000410000 */
[----:B------:R-:W-:-:S02]  /*13940*/  HADD2.F32 R24, -RZ, R74.H0_H0 ;  /* 0x2000004aff187230 */ /* 0x000fc40000004100 */
[----:B------:R-:W-:Y:S01]  /*13950*/  FFMA.FTZ R38, R21, R14, -R38 ;  /* 0x0000000e15267223 */ /* 0x000fe20000010826 */
[----:B------:R-:W-:Y:S01]  /*13960*/  FFMA.FTZ R36, R15, R13, R36 ;  /* 0x0000000d0f247223 */ /* 0x000fe20000010024 */
[C---:B------:R-:W-:Y:S01]  /*13970*/  FMUL.FTZ R40, R11.reuse, R26 ;  /* 0x0000001a0b287220 */ /* 0x040fe20000410000 */
[----:B------:R-:W-:Y:S02]  /*13980*/  HADD2.F32 R8, -RZ, R8.H1_H1 ;  /* 0x30000008ff087230 */ /* 0x000fe40000004100 */
[----:B------:R-:W-:Y:S01]  /*13990*/  FMUL.FTZ R14, R11, R24 ;  /* 0x000000180b0e7220 */ /* 0x000fe20000410000 */
[----:B------:R-:W-:Y:S02]  /*139a0*/  HADD2.F32 R10, -RZ, R10.H1_H1 ;  /* 0x3000000aff0a7230 */ /* 0x000fe40000004100 */
[----:B------:R-:W-:Y:S01]  /*139b0*/  FFMA.FTZ R25, R5, R90, R25 ;  /* 0x0000005a05197223 */ /* 0x000fe20000010019 */
[----:B------:R-:W-:Y:S02]  /*139c0*/  HADD2.F32 R11, -RZ, R37.H0_H0 ;  /* 0x20000025ff0b7230 */ /* 0x000fe40000004100 */
[----:B------:R-:W-:Y:S01]  /*139d0*/  FFMA.FTZ R27, R21, R28, R27 ;  /* 0x0000001c151b7223 */ /* 0x000fe2000001001b */
[----:B------:R-:W-:-:S02]  /*139e0*/  HADD2.F32 R13, -RZ, R35.H0_H0 ;  /* 0x20000023ff0d7230 */ /* 0x000fc40000004100 */
        /* <DEDUP_REMOVED lines=24> */
.L_x_2519:
[----:B------:R-:W-:Y:S05]  /*13b70*/  BSYNC B1 ;  /* 0x0000000000017941 */ /* 0x000fea0003800000 */
.L_x_2518:
[----:B------:R-:W-:Y:S05]  /*13b80*/  @P1 BRA `(.L_x_2473) ;  /* 0x0000000400981947 */ /* 0x000fea0003800000 */
[----:B------:R-:W-:Y:S01]  /*13b90*/  LEA.HI R0, R0, R212, RZ, 0x6 ;  /* 0x000000d400007211 */ /* 0x000fe200078f30ff */
[----:B------:R-:W-:Y:S01]  /*13ba0*/  HADD2.F32 R25, -RZ, R86.H1_H1 ;  /* 0x30000056ff197230 */ /* 0x000fe20000004100 */
[----:B------:R-:W-:Y:S01]  /*13bb0*/  LEA.HI R20, R43, R20, RZ, 0x1d ;  /* 0x000000142b147211 */ /* 0x000fe200078fe8ff */
[--C-:B------:R-:W-:Y:S01]  /*13bc0*/  HADD2.F32 R26, -RZ, R84.reuse.H1_H1 ;  /* 0x30000054ff1a7230 */ /* 0x100fe20000004100 */
[----:B-1----:R-:W-:Y:S01]  /*13bd0*/  LOP3.LUT R4, R42, 0x38, R3, 0xf8, !PT ;  /* 0x000000382a047812 */ /* 0x002fe200078ef803 */
[----:B------:R-:W-:Y:S01]  /*13be0*/  HADD2.F32 R84, -RZ, R84.H0_H0 ;  /* 0x20000054ff547230 */ /* 0x000fe20000004100 */
[----:B------:R-:W-:Y:S01]  /*13bf0*/  SHF.L.U32 R0, R0, 0x7, RZ ;  /* 0x0000000700007819 */ /* 0x000fe200000006ff */
[----:B------:R-:W-:Y:S01]  /*13c00*/  HADD2.F32 R86, -RZ, R86.H0_H0 ;  /* 0x20000056ff567230 */ /* 0x000fe20000004100 */
[----:B------:R-:W-:Y:S02]  /*13c10*/  SHF.R.S32.HI R3, RZ, 0x1f, R20 ;  /* 0x0000001fff037819 */ /* 0x000fe40000011414 */
[----:B------:R-:W-:-:S02]  /*13c20*/  LOP3.LUT R5, R4, R45, RZ, 0x3c, !PT ;  /* 0x0000002d04057212 */ /* 0x000fc400078e3cff */
[----:B------:R-:W-:Y:S01]  /*13c30*/  LOP3.LUT R4, R0, 0xffffe000, RZ, 0xc0, !PT ;  /* 0xffffe00000047812 */ /* 0x000fe200078ec0ff */
[----:B------:R-:W-:Y:S01]  /*13c40*/  IMAD.SHL.U32 R0, R20, 0x8, RZ ;  /* 0x0000000814007824 */ /* 0x000fe200078e00ff */
[----:B------:R-:W-:Y:S02]  /*13c50*/  LEA.HI R3, R3, R20, RZ, 0x3 ;  /* 0x0000001403037211 */ /* 0x000fe400078f18ff */
[----:B------:R-:W-:Y:S02]  /*13c60*/  R2UR UR4, R47 ;  /* 0x000000002f0472ca */ /* 0x000fe400000e0000 */
[----:B------:R-:W-:Y:S01]  /*13c70*/  LOP3.LUT R0, R42, 0x38, R0, 0xf8, !PT ;  /* 0x000000382a007812 */ /* 0x000fe200078ef800 */
[----:B------:R-:W-:Y:S01]  /*13c80*/  IMAD.SHL.U32 R3, R3, 0x400, RZ ;  /* 0x0000040003037824 */ /* 0x000fe200078e00ff */
[----:B-----5:R-:W-:Y:S02]  /*13c90*/  IADD3 R4, R5, R4, R46 ;  /* 0x0000000405047210 */ /* 0x020fe40007ffe02e */
[----:B------:R-:W-:-:S02]  /*13ca0*/  LOP3.LUT R0, R0, R45, RZ, 0x3c, !PT ;  /* 0x0000002d00007212 */ /* 0x000fc400078e3cff */
[----:B------:R-:W-:Y:S02]  /*13cb0*/  LOP3.LUT R3, R3, 0x7fffe000, RZ, 0xc0, !PT ;  /* 0x7fffe00003037812 */ /* 0x000fe400078ec0ff */
[----:B------:R-:W-:Y:S02]  /*13cc0*/  SHF.R.U32.HI R27, RZ, 0x10, R69 ;  /* 0x00000010ff1b7819 */ /* 0x000fe40000011645 */
[----:B------:R-:W-:Y:S02]  /*13cd0*/  IADD3 R3, R0, R3, R46 ;  /* 0x0000000300037210 */ /* 0x000fe40007ffe02e */
[----:B------:R-:W-:Y:S01]  /*13ce0*/  LEA R36, R4, UR4, 0x1 ;  /* 0x0000000404247c11 */ /* 0x000fe2000f8e08ff */
[----:B------:R-:W-:Y:S01]  /*13cf0*/  HADD2.F32 R27, -RZ, R27.H0_H0 ;  /* 0x2000001bff1b7230 */ /* 0x000fe20000004100 */
[--C-:B------:R-:W-:Y:S01]  /*13d00*/  SHF.R.U64 R35, R76, 0x10, R77.reuse ;  /* 0x000000104c237819 */ /* 0x100fe2000000124d */
[----:B------:R-:W-:Y:S01]  /*13d10*/  IMAD R3, R3, 0x2, R16 ;  /* 0x0000000203037824 */ /* 0x000fe200078e0210 */
[----:B------:R-:W-:Y:S01]  /*13d20*/  SHF.R.U32.HI R76, RZ, 0x10, R77 ;  /* 0x00000010ff4c7819 */ /* 0x000fe2000001164d */
[----:B------:R-:W1:Y:S01]  /*13d30*/  LDS.128 R4, [R36] ;  /* 0x0000000024047984 */ /* 0x000e620000000c00 */
[----:B------:R-:W-:-:S02]  /*13d40*/  SHF.R.U64 R34, R78, 0x10, R79 ;  /* 0x000000104e227819 */ /* 0x000fc4000000124f */
[----:B------:R-:W-:Y:S01]  /*13d50*/  SHF.R.U64 R32, R70, 0x10, R71 ;  /* 0x0000001046207819 */ /* 0x000fe20000001247 */
[----:B0-----:R-:W0:Y:S01]  /*13d60*/  LDS.128 R8, [R3+0x14400] ;  /* 0x0144000003087984 */ /* 0x001e220000000c00 */
[----:B------:R-:W-:Y:S02]  /*13d70*/  SHF.R.U32.HI R78, RZ, 0x10, R79 ;  /* 0x00000010ff4e7819 */ /* 0x000fe4000001164f */
[----:B------:R-:W-:Y:S02]  /*13d80*/  SHF.R.U32.HI R70, RZ, 0x10, R71 ;  /* 0x00000010ff467819 */ /* 0x000fe40000011647 */
[----:B------:R-:W-:Y:S01]  /*13d90*/  SHF.R.U64 R33, R68, 0x10, R69 ;  /* 0x0000001044217819 */ /* 0x000fe20000001245 */
[--C-:B-1----:R-:W-:Y:S02]  /*13da0*/  HADD2.F32 R12, -RZ, R5.reuse.H0_H0 ;  /* 0x20000005ff0c7230 */ /* 0x102fe40000004100 */
[----:B------:R-:W-:Y:S02]  /*13db0*/  HADD2.F32 R5, -RZ, R5.H1_H1 ;  /* 0x30000005ff057230 */ /* 0x000fe40000004100 */
[----:B0-----:R-:W-:-:S02]  /*13dc0*/  HADD2.F32 R15, -RZ, R9.H0_H0 ;  /* 0x20000009ff0f7230 */ /* 0x001fc40000004100 */
        /* <DEDUP_REMOVED lines=28> */
[----:B------:R-:W-:Y:S02]  /*13f90*/  HADD2.F32 R11, -RZ, R11.H1_H1 ;  /* 0x3000000bff0b7230 */ /* 0x000fe40000004100 */
[-C--:B------:R-:W-:Y:S01]  /*13fa0*/  FMUL.FTZ R24, R24, R87.reuse ;  /* 0x0000005718187220 */ /* 0x080fe20000410000 */
[----:B------:R-:W-:Y:S02]  /*13fb0*/  HADD2.F32 R12, -RZ, R70.H0_H0 ;  /* 0x20000046ff0c7230 */ /* 0x000fe40000004100 */
[----:B------:R-:W-:Y:S01]  /*13fc0*/  FFMA.FTZ R30, R13, R20, R30 ;  /* 0x000000140d1e7223 */ /* 0x000fe2000001001e */
[----:B------:R-:W-:Y:S02]  /*13fd0*/  HADD2.F32 R0, -RZ, R78.H0_H0 ;  /* 0x2000004eff007230 */ /* 0x000fe40000004100 */
[----:B------:R-:W-:Y:S01]  /*13fe0*/  FFMA.FTZ R87, R14, R87, -R5 ;  /* 0x000000570e577223 */ /* 0x000fe20000010805 */
[----:B------:R-:W-:-:S02]  /*13ff0*/  HADD2.F32 R7, -RZ, R7.H1_H1 ;  /* 0x30000007ff077230 */ /* 0x000fc40000004100 */
[----:B------:R-:W-:Y:S01]  /*14000*/  FFMA.FTZ R24, R14, R85, R24 ;  /* 0x000000550e187223 */ /* 0x000fe20000010018 */
[----:B------:R-:W-:Y:S02]  /*14010*/  HADD2.F32 R10, -RZ, R10.H1_H1 ;  /* 0x3000000aff0a7230 */ /* 0x000fe40000004100 */
[C---:B------:R-:W-:Y:S01]  /*14020*/  FMUL.FTZ R20, R11.reuse, R12 ;  /* 0x0000000c0b147220 */ /* 0x040fe20000410000 */
[----:B------:R-:W-:Y:S02]  /*14030*/  HADD2.F32 R13, -RZ, R32.H0_H0 ;  /* 0x20000020ff0d7230 */ /* 0x000fe40000004100 */
[-C--:B------:R-:W-:Y:S01]  /*14040*/  FMUL.FTZ R14, R11, R0.reuse ;  /* 0x000000000b0e7220 */ /* 0x080fe20000410000 */
[----:B------:R-:W-:Y:S02]  /*14050*/  HADD2.F32 R9, -RZ, R34.H0_H0 ;  /* 0x20000022ff097230 */ /* 0x000fe40000004100 */
[----:B------:R-:W-:Y:S01]  /*14060*/  FFMA.FTZ R20, R7, R0, -R20 ;  /* 0x0000000007147223 */ /* 0x000fe20000010814 */
[----:B------:R-:W-:-:S02]  /*14070*/  HADD2.F32 R8, -RZ, R8.H1_H1 ;  /* 0x30000008ff087230 */ /* 0x000fc40000004100 */
[C---:B------:R-:W-:Y:S01]  /*14080*/  FMUL.FTZ R25, R10.reuse, R13 ;  /* 0x0000000d0a197220 */ /* 0x040fe20000410000 */
        /* <DEDUP_REMOVED lines=22> */
.L_x_2473:
[----:B------:R-:W-:Y:S05]  /*141f0*/  BSYNC B0 ;  /* 0x0000000000007941 */ /* 0x000fea0003800000 */
.L_x_2421:
[----:B------:R-:W-:Y:S01]  /*14200*/  @!PT LDS RZ, [RZ] ;  /* 0x00000000fffff984 */ /* 0x000fe20000000800 */
[----:B------:R-:W-:Y:S01]  /*14210*/  @!PT LDS RZ, [RZ] ;  /* 0x00000000fffff984 */ /* 0x000fe20000000800 */
[----:B------:R-:W-:Y:S01]  /*14220*/  @!PT LDS RZ, [RZ] ;  /* 0x00000000fffff984 */ /* 0x000fe20000000800 */
[----:B------:R-:W-:Y:S01]  /*14230*/  @!PT LDS RZ, [RZ] ;  /* 0x00000000fffff984 */ /* 0x000fe20000000800 */
[----:B------:R2:W-:Y:S06]  /*14240*/  MEMBAR.ALL.CTA ;  /* 0x0000000000007992 */ /* 0x0005ec0000008000 */
[----:B--2---:R-:W2:Y:S01]  /*14250*/  FENCE.VIEW.ASYNC.S ;  /* 0x00000000000073c6 */ /* 0x004ea20000000000 */
[----:B------:R-:W-:Y:S05]  /*14260*/  WARPSYNC.ALL ;  /* 0x0000000000007948 */ /* 0x000fea0003800000 */
[----:B--2---:R-:W-:Y:S06]  /*14270*/  BAR.SYNC.DEFER_BLOCKING 0xd, 0x100 ;  /* 0x0344000000007b1d */ /* 0x004fec0000010000 */
.L_x_2419:
[----:B------:R-:W2:Y:S02]  /*14280*/  LDL R0, [R1+0x60] ;  /* 0x0000600001007983 */ /* 0x000ea40000100800 */
[----:B--2---:R-:W-:-:S13]  /*14290*/  R2UR UR4, R0 ;  /* 0x00000000000472ca */ /* 0x004fda00000e0000 */
[----:B------:R-:W-:-:S04]  /*142a0*/  MOV R0, UR4 ;  /* 0x0000000400007c02 */ /* 0x000fc80008000f00 */
[----:B------:R-:W-:-:S13]  /*142b0*/  ISETP.NE.AND P0, PT, R0, 0x3, PT ;  /* 0x000000030000780c */ /* 0x000fda0003f05270 */
[----:B------:R-:W-:Y:S05]  /*142c0*/  @!P0 BRA `(.L_x_2520) ;  /* 0x0000000000048947 */ /* 0x000fea0003800000 */
[----:B------:R-:W-:Y:S01]  /*142d0*/  BPT.TRAP 0x1 ;  /* 0x000000040000795c */ /* 0x000fe20000300000 */
.L_x_2520:
[----:B------:R-:W-:Y:S01]  /*142e0*/  IMAD R0, R214, 0x8, R16 ;  /* 0x00000008d6007824 */ /* 0x000fe200078e0210 */
[----:B01----:R-:W-:-:S04]  /*142f0*/  SHF.L.U32 R3, R219, 0x1f, RZ ;  /* 0x0000001fdb037819 */ /* 0x003fc800000006ff */
[----:B------:R0:W1:Y:S01]  /*14300*/  SYNCS.PHASECHK.TRANS64.TRYWAIT P2, [R0+URZ+0x38830], R3 ;  /* 0x03883003000075a7 */ /* 0x000062000804017f */
[----:B------:R-:W-:Y:S05]  /*14310*/  @!P0 BRA `(.L_x_2521) ;  /* 0x0000000000048947 */ /* 0x000fea0003800000 */
[----:B------:R-:W-:Y:S01]  /*14320*/  BPT.TRAP 0x1 ;  /* 0x000000040000795c */ /* 0x000fe20000300000 */
.L_x_2521:
[----:B---34-:R-:W2:Y:S01]  /*14330*/  S2R R4, SR_TID.X ;  /* 0x0000000000047919 */ /* 0x018ea20000002100 */
[----:B------:R-:W-:Y:S01]  /*14340*/  IMAD.MOV.U32 R151, RZ, RZ, RZ ;  /* 0x000000ffff977224 */ /* 0x000fe200078e00ff */
[----:B--2---:R-:W-:-:S04]  /*14350*/  LOP3.LUT R4, R4, 0x7f, RZ, 0xc0, !PT ;  /* 0x0000007f04047812 */ /* 0x004fc800078ec0ff */
[----:B------:R-:W-:Y:S01]  /*14360*/  ISETP.NE.AND P1, PT, R4, RZ, PT ;  /* 0x000000ff0400720c */ /* 0x000fe20003f25270 */
[----:B-1----:R-:W-:-:S12]  /*14370*/  @P2 BRA `(.L_x_2522) ;  /* 0x0000000000082947 */ /* 0x002fd80003800000 */
[----:B------:R-:W1:Y:S02]  /*14380*/  SYNCS.PHASECHK.TRANS64.TRYWAIT P2, [R0+URZ+0x38830], R3 ;  /* 0x03883003000075a7 */ /* 0x000e64000804017f */
[----:B-1----:R-:W-:Y:S05]  /*14390*/  @!P2 BRA `(.L_x_2523) ;  /* 0x000001a000eca947 */ /* 0x002fea0003800000 */
.L_x_2522:
[----:B------:R-:W-:Y:S05]  /*143a0*/  WARPSYNC.ALL ;  /* 0x0000000000007948 */ /* 0x000fea0003800000 */
[----:B01----:R-:W-:Y:S01]  /*143b0*/  VIADD R3, R16, 0x24400 ;  /* 0x0002440010037836 */ /* 0x003fe20000000000 */
[----:B------:R-:W-:Y:S01]  /*143c0*/  R2UR UR12, R2 ;  /* 0x00000000020c72ca */ /* 0x000fe200000e0000 */
[----:B------:R-:W-:Y:S01]  /*143d0*/  WARPGROUP.ARRIVE ;  /* 0x00000000000079c5 */ /* 0x000fe20000000000 */
[----:B------:R-:W-:Y:S01]  /*143e0*/  UMOV UR9, 0x40000040 ;  /* 0x4000004000097882 */ /* 0x000fe20000000000 */
[----:B------:R-:W-:Y:S01]  /*143f0*/  IMAD.MOV.U32 R5, RZ, RZ, 0x40000040 ;  /* 0x40000040ff057424 */ /* 0x000fe200078e00ff */
[----:B------:R-:W-:Y:S01]  /*14400*/  SHF.R.U32.HI R3, RZ, 0x4, R3 ;  /* 0x00000004ff037819 */ /* 0x000fe20000011603 */
[----:B------:R-:W-:Y:S01]  /*14410*/  UMOV UR5, UR9 ;  /* 0x0000000900057c82 */ /* 0x000fe20008000000 */
[----:B------:R-:W-:Y:S01]  /*14420*/  IMAD.MOV.U32 R7, RZ, RZ, 0x40000040 ;  /* 0x40000040ff077424 */ /* 0x000fe200078e00ff */
[----:B------:R-:W-:Y:S01]  /*14430*/  UMOV UR17, 0x40000040 ;  /* 0x4000004000117882 */ /* 0x000fe20000000000 */
[----:B------:R-:W-:-:S02]  /*14440*/  LOP3.LUT R3, R3, 0x3fff, RZ, 0xc0, !PT ;  /* 0x00003fff03037812 */ /* 0x000fc400078ec0ff */
[----:B------:R-:W-:Y:S01]  /*14450*/  R2UR UR7, R5 ;  /* 0x00000000050772ca */ /* 0x000fe200000e0000 */
[----:B------:R-:W-:Y:S01]  /*14460*/  IMAD.MOV.U32 R5, RZ, RZ, 0x40000040 ;  /* 0x40000040ff057424 */ /* 0x000fe200078e00ff */
[----:B------:R-:W-:Y:S01]  /*14470*/  LOP3.LUT R223, R3, 0x10000, RZ, 0xfc, !PT ;  /* 0x0001000003df7812 */ /* 0x000fe200078efcff */
[----:B------:R-:W-:Y:S01]  /*14480*/  ULOP3.LUT UR12, UR12, 0x10000, URZ, 0xfc, !UPT ;  /* 0x000100000c0c7892 */ /* 0x000fe2000f8efc3f */
[----:B------:R-:W-:Y:S02]  /*14490*/  MOV R3, 0x40000040 ;  /* 0x4000004000037802 */ /* 0x000fe40000000f00 */
[----:B------:R-:W-:Y:S01]  /*144a0*/  MOV R9, UR9 ;  /* 0x0000000900097c02 */ /* 0x000fe20008000f00 */
[----:B------:R-:W-:Y:S01]  /*144b0*/  IMAD R2, R214, 0xa00, R223 ;  /* 0x00000a00d6027824 */ /* 0x000fe200078e02df */
[----:B------:R-:W-:Y:S02]  /*144c0*/  R2UR UR11, R3 ;  /* 0x00000000030b72ca */ /* 0x000fe400000e0000 */
[----:B------:R-:W-:Y:S01]  /*144d0*/  UMOV UR8, UR12 ;  /* 0x0000000c00087c82 */ /* 0x000fe20008000000 */
[C---:B------:R-:W-:Y:S01]  /*144e0*/  VIADD R4, R2.reuse, 0x80 ;  /* 0x0000008002047836 */ /* 0x040fe20000000000 */
[C---:B------:R-:W-:Y:S01]  /*144f0*/  R2UR UR10, R2.reuse ;  /* 0x00000000020a72ca */ /* 0x040fe200000e0000 */
[----:B------:R-:W-:Y:S01]  /*14500*/  UMOV UR4, UR8 ;  /* 0x0000000800047c82 */ /* 0x000fe20008000000 */
[----:B------:R-:W-:Y:S01]  /*14510*/  IADD3 R6, R2, 0x200, RZ ;  /* 0x0000020002067810 */ /* 0x000fe20007ffe0ff */
[----:B------:R-:W-:Y:S01]  /*14520*/  IMAD.U32 R8, RZ, RZ, UR8 ;  /* 0x00000008ff087e24 */ /* 0x000fe2000f8e00ff */
[----:B------:R-:W-:Y:S01]  /*14530*/  R2UR UR6, R4 ;  /* 0x00000000040672ca */ /* 0x000fe200000e0000 */
[----:B------:R-:W-:-:S03]  /*14540*/  VIADD R4, R2, 0x100 ;  /* 0x0000010002047836 */ /* 0x000fc60000000000 */
[----:B------:R0:W-:Y:S05]  /*14550*/  STL.64 [R1+0x48], R8 ;  /* 0x0000480801007387 */ /* 0x0001ea0000100a00 */
[----:B------:R-:W-:Y:S01]  /*14560*/  HGMMA.64x16x16.F32 R56, gdesc[UR8], RZ, !UPT, gsb0 ;  /* 0x00200000083879f0 */ /* 0x000fe2000c0008ff */
[----:B------:R-:W-:Y:S02]  /*14570*/  R2UR UR10, R6 ;  /* 0x00000000060a72ca */ /* 0x000fe400000e0000 */
[----:B------:R-:W-:Y:S01]  /*14580*/  R2UR UR11, R7 ;  /* 0x00000000070b72ca */ /* 0x000fe200000e0000 */
[----:B------:R-:W-:Y:S01]  /*14590*/  IMAD.MOV.U32 R7, RZ, RZ, 0x40000040 ;  /* 0x40000040ff077424 */ /* 0x000fe200078e00ff */
[----:B------:R-:W-:-:S02]  /*145a0*/  IADD3 R6, R2, 0x202, RZ ;  /* 0x0000020202067810 */ /* 0x000fc40007ffe0ff */
[----:B0-----:R-:W-:Y:S01]  /*145b0*/  MOV R9, UR17 ;  /* 0x0000001100097c02 */ /* 0x001fe20008000f00 */
[----:B------:R-:W-:Y:S02]  /*145c0*/  WARPGROUP.DEPBAR.LE gsb0, 0x0 ;  /* 0x00008000000079c5 */ /* 0x000fe40000010000 */
[----:B------:R-:W-:-:S06]  /*145d0*/  WARPGROUP.ARRIVE ;  /* 0x00000000000079c5 */ /* 0x000fcc0000000000 */
[----:B------:R-:W-:Y:S01]  /*145e0*/  HGMMA.64x16x16.F32 R48, gdesc[UR4], RZ, !UPT, gsb0 ;  /* 0x00200000043079f0 */ /* 0x000fe2000c0008ff */
[----:B------:R-:W-:Y:S01]  /*145f0*/  R2UR UR6, R4 ;  /* 0x00000000040672ca */ /* 0x000fe200000e0000 */
[----:B------:R-:W-:Y:S01]  /*14600*/  UMOV UR4, UR8 ;  /* 0x0000000800047c82 */ /* 0x000fe20008000000 */
[----:B------:R-:W-:Y:S01]  /*14610*/  R2UR UR7, R5 ;  /* 0x00000000050772ca */ /* 0x000fe200000e0000 */
[----:B------:R-:W-:Y:S01]  /*14620*/  UMOV UR5, UR9 ;  /* 0x0000000900057c82 */ /* 0x000fe20008000000 */
[----:B------:R-:W-:Y:S02]  /*14630*/  VIADD R4, R2, 0x180 ;  /* 0x0000018002047836 */ /* 0x000fe40000000000 */
[----:B------:R-:W-:Y:S01]  /*14640*/  IMAD.MOV.U32 R5, RZ, RZ, 0x40000040 ;  /* 0x40000040ff057424 */ /* 0x000fe200078e00ff */
[----:B------:R-:W-:Y:S02]  /*14650*/  WARPGROUP.DEPBAR.LE gsb0, 0x0 ;  /* 0x00008000000079c5 */ /* 0x000fe40000010000 */
[----:B-----5:R-:W-:-:S06]  /*14660*/  WARPGROUP.ARRIVE ;  /* 0x00000000000079c5 */ /* 0x020fcc0000000000 */
[----:B------:R-:W-:Y:S01]  /*14670*/  HGMMA.64x16x16.F32 R40, gdesc[UR4], RZ, !UPT, gsb0 ;  /* 0x00200000042879f0 */ /* 0x000fe2000c0008ff */
[----:B------:R-:W-:Y:S01]  /*14680*/  R2UR UR6, R4 ;  /* 0x00000000040672ca */ /* 0x000fe200000e0000 */
[----:B------:R-:W-:Y:S01]  /*14690*/  UMOV UR4, UR8 ;  /* 0x0000000800047c82 */ /* 0x000fe20008000000 */
[----:B------:R-:W-:Y:S01]  /*146a0*/  R2UR UR7, R5 ;  /* 0x00000000050772ca */ /* 0x000fe200000e0000 */
[----:B------:R-:W-:Y:S01]  /*146b0*/  UMOV UR5, UR9 ;  /* 0x0000000900057c82 */ /* 0x000fe20008000000 */
[----:B------:R-:W-:Y:S01]  /*146c0*/  VIADD R4, R2, 0x2 ;  /* 0x0000000202047836 */ /* 0x000fe20000000000 */
[----:B------:R-:W-:-:S04]  /*146d0*/  MOV R5, 0x40000040 ;  /* 0x4000004000057802 */ /* 0x000fc80000000f00 */
[----:B------:R-:W-:Y:S01]  /*146e0*/  R2UR UR18, R4 ;  /* 0x00000000041272ca */ /* 0x000fe200000e0000 */
[----:B------:R-:W-:Y:S01]  /*146f0*/  VIADD R4, R2, 0x82 ;  /* 0x0000008202047836 */ /* 0x000fe20000000000 */
[----:B------:R-:W-:Y:S01]  /*14700*/  R2UR UR19, R5 ;  /* 0x00000000051372ca */ /* 0x000fe200000e0000 */
[----:B------:R-:W-:Y:S01]  /*14710*/  IMAD.MOV.U32 R5, RZ, RZ, 0x40000040 ;  /* 0x40000040ff057424 */ /* 0x000fe200078e00ff */
[----:B------:R-:W-:Y:S02]  /*14720*/  WARPGROUP.DEPBAR.LE gsb0, 0x0 ;  /* 0x00008000000079c5 */ /* 0x000fe40000010000 */
[----:B------:R-:W-:-:S06]  /*14730*/  WARPGROUP.ARRIVE ;  /* 0x00000000000079c5 */ /* 0x000fcc0000000000 */
[----:B------:R-:W-:Y:S01]  /*14740*/  HGMMA.64x16x16.F32 R32, gdesc[UR4], RZ, !UPT, gsb0 ;  /* 0x00200000042079f0 */ /* 0x000fe2000c0008ff */
[----:B------:R-:W-:Y:S01]  /*14750*/  UIADD3 UR4, UR12, 0x2, URZ ;  /* 0x000000020c047890 */ /* 0x000fe2000fffe03f */
[----:B------:R-:W-:Y:S01]  /*14760*/  R2UR UR6, R4 ;  /* 0x00000000040672ca */ /* 0x000fe200000e0000 */
[----:B------:R-:W-:Y:S01]  /*14770*/  VIADD R4, R2, 0x102 ;  /* 0x0000010202047836 */ /* 0x000fe20000000000 */
[----:B------:R-:W-:Y:S01]  /*14780*/  R2UR UR7, R5 ;  /* 0x00000000050772ca */ /* 0x000fe200000e0000 */
[----:B------:R-:W-:-:S03]  /*14790*/  IMAD.MOV.U32 R5, RZ, RZ, 0x40000040 ;  /* 0x40000040ff057424 */ /* 0x000fc600078e00ff */
        /* <DEDUP_REMOVED lines=10> */
[----:B------:R-:W-:Y:S01]  /*14840*/  R2UR UR10, R6 ;  /* 0x00000000060a72ca */ /* 0x000fe200000e0000 */
[----:B------:R-:W-:Y:S01]  /*14850*/  VIADD R6, R2, 0x204 ;  /* 0x0000020402067836 */ /* 0x000fe20000000000 */
[----:B------:R-:W-:Y:S01]  /*14860*/  R2UR UR11, R7 ;  /* 0x00000000070b72ca */ /* 0x000fe200000e0000 */
[----:B------:R-:W-:Y:S01]  /*14870*/  IMAD.MOV.U32 R7, RZ, RZ, 0x40000040 ;  /* 0x40000040ff077424 */ /* 0x000fe200078e00ff */
[----:B------:R-:W-:Y:S02]  /*14880*/  WARPGROUP.DEPBAR.LE gsb0, 0x0 ;  /* 0x00008000000079c5 */ /* 0x000fe40000010000 */
        /* <DEDUP_REMOVED lines=28> */
[----:B------:R-:W-:Y:S01]  /*14a50*/  HGMMA.64x16x16.F32 R32, gdesc[UR4], R32, gsb0 ;  /* 0x00200000042079f0 */ /* 0x000fe20008000820 */
        /* <DEDUP_REMOVED lines=35> */
[----:B------:R-:W-:-:S07]  /*14c90*/  WARPGROUP.ARRIVE ;  /* 0x00000000000079c5 */ /* 0x000fce0000000000 */
[----:B------:R-:W-:Y:S01]  /*14ca0*/  HGMMA.64x16x16.F32 R40, gdesc[UR4], R40, gsb0 ;  /* 0x00200000042879f0 */ /* 0x000fe20008000828 */
[----:B------:R-:W-:Y:S01]  /*14cb0*/  R2UR UR6, R4 ;  /* 0x00000000040672ca */ /* 0x000fe200000e0000 */
[----:B------:R-:W-:Y:S01]  /*14cc0*/  UMOV UR4, UR8 ;  /* 0x0000000800047c82 */ /* 0x000fe20008000000 */
[----:B------:R-:W-:Y:S01]  /*14cd0*/  R2UR UR7, R5 ;  /* 0x00000000050772ca */ /* 0x000fe200000e0000 */
[----:B------:R-:W-:Y:S01]  /*14ce0*/  UMOV UR5, UR9 ;  /* 0x0000000900057c82 */ /* 0x000fe20008000000 */
[----:B------:R-:W-:Y:S01]  /*14cf0*/  IMAD.MOV.U32 R5, RZ, RZ, 0x40000040 ;  /* 0x40000040ff057424 */ /* 0x000fe200078e00ff */
[----:B------:R-:W-:-:S04]  /*14d00*/  IADD3 R4, R2, 0x6, RZ ;  /* 0x0000000602047810 */ /* 0x000fc80007ffe0ff */
[----:B------:R-:W-:Y:S02]  /*14d10*/  R2UR UR18, R4 ;  /* 0x00000000041272ca */ /* 0x000fe400000e0000 */
[----:B------:R-:W-:Y:S01]  /*14d20*/  R2UR UR19, R5 ;  /* 0x00000000051372ca */ /* 0x000fe200000e0000 */
[----:B------:R-:W-:Y:S01]  /*14d30*/  IMAD.MOV.U32 R5, RZ, RZ, 0x40000040 ;  /* 0x40000040ff057424 */ /* 0x000fe200078e00ff */
[----:B------:R-:W-:Y:S01]  /*14d40*/  IADD3 R4, R2, 0x86, RZ ;  /* 0x0000008602047810 */ /* 0x000fe20007ffe0ff */
[----:B------:R-:W-:Y:S02]  /*14d50*/  WARPGROUP.DEPBAR.LE gsb0, 0x0 ;  /* 0x00008000000079c5 */ /* 0x000fe40000010000 */
[----:B------:R-:W-:-:S06]  /*14d60*/  WARPGROUP.ARRIVE ;  /* 0x00000000000079c5 */ /* 0x000fcc0000000000 */
[----:B------:R-:W-:Y:S01]  /*14d70*/  HGMMA.64x16x16.F32 R32, gdesc[UR4], R32, gsb0 ;  /* 0x00200000042079f0 */ /* 0x000fe20008000820 */
[----:B------:R-:W-:Y:S01]  /*14d80*/  UIADD3 UR4, UR12, 0x6, URZ ;  /* 0x000000060c047890 */ /* 0x000fe2000fffe03f */
[----:B------:R-:W-:Y:S01]  /*14d90*/  R2UR UR6, R4 ;  /* 0x00000000040672ca */ /* 0x000fe200000e0000 */
[----:B------:R-:W-:Y:S01]  /*14da0*/  UMOV UR5, UR15 ;  /* 0x0000000f00057c82 */ /* 0x000fe20008000000 */
[----:B------:R-:W-:Y:S01]  /*14db0*/  R2UR UR7, R5 ;  /* 0x00000000050772ca */ /* 0x000fe200000e0000 */
[----:B------:R-:W-:Y:S02]  /*14dc0*/  VIADD R4, R2, 0x106 ;  /* 0x0000010602047836 */ /* 0x000fe40000000000 */
[----:B------:R-:W-:Y:S01]  /*14dd0*/  IMAD.MOV.U32 R5, RZ, RZ, 0x40000040 ;  /* 0x40000040ff057424 */ /* 0x000fe200078e00ff */
        /* <DEDUP_REMOVED lines=246> */
[----:B------:R-:W-:Y:S01]  /*15d40*/  IMAD.U32 R8, RZ, RZ, UR16 ;  /* 0x00000010ff087e24 */ /* 0x000fe2000f8e00ff */
[----:B------:R-:W-:Y:S01]  /*15d50*/  UIADD3 UR56, UR12, 0x804, URZ ;  /* 0x000008040c387890 */ /* 0x000fe2000fffe03f */
[----:B------:R-:W-:Y:S01]  /*15d60*/  UMOV UR57, 0x40000040 ;  /* 0x4000004000397882 */ /* 0x000fe20000000000 */
[----:B------:R-:W-:Y:S02]  /*15d70*/  UIADD3 UR52, UR12, 0x806, URZ ;  /* 0x000008060c347890 */ /* 0x000fe4000fffe03f */
[----:B------:R0:W-:Y:S01]  /*15d80*/  STL.64 [R1+0x8], R8 ;  /* 0x0000080801007387 */ /* 0x0001e20000100a00 */
[----:B------:R-:W-:Y:S01]  /*15d90*/  UMOV UR53, 0x40000040 ;  /* 0x4000004000357882 */ /* 0x000fe20000000000 */
[----:B------:R-:W-:Y:S01]  /*15da0*/  UIADD3 UR48, UR12, 0xc00, URZ ;  /* 0x00000c000c307890 */ /* 0x000fe2000fffe03f */
[----:B------:R-:W-:Y:S01]  /*15db0*/  UMOV UR49, 0x40000040 ;  /* 0x4000004000317882 */ /* 0x000fe20000000000 */
[----:B------:R-:W-:Y:S01]  /*15dc0*/  UIADD3 UR44, UR12, 0xc02, URZ ;  /* 0x00000c020c2c7890 */ /* 0x000fe2000fffe03f */
[----:B------:R-:W-:Y:S01]  /*15dd0*/  UMOV UR45, 0x40000040 ;  /* 0x40000040002d7882 */ /* 0x000fe20000000000 */
[----:B------:R-:W-:Y:S01]  /*15de0*/  UIADD3 UR40, UR12, 0xc04, URZ ;  /* 0x00000c040c287890 */ /* 0x000fe2000fffe03f */
[----:B------:R-:W-:Y:S01]  /*15df0*/  UMOV UR41, 0x40000040 ;  /* 0x4000004000297882 */ /* 0x000fe20000000000 */
[----:B0-----:R-:W2:Y:S04]  /*15e00*/  LDL R8, [R1+0x68] ;  /* 0x0000680001087983 */ /* 0x001ea80000100800 */
[----:B------:R-:W3:Y:S01]  /*15e10*/  LDL R9, [R1+0x6c] ;  /* 0x00006c0001097983 */ /* 0x000ee20000100800 */
[----:B------:R-:W-:-:S02]  /*15e20*/  WARPGROUP.DEPBAR.LE gsb0, 0x0 ;  /* 0x00008000000079c5 */ /* 0x000fc40000010000 */
        /* <DEDUP_REMOVED lines=8> */
[----:B------:R-:W-:Y:S02]  /*15eb0*/  WARPGROUP.DEPBAR.LE gsb0, 0x0 ;  /* 0x00008000000079c5 */ /* 0x000fe40000010000 */
[----:B------:R-:W-:-:S06]  /*15ec0*/  WARPGROUP.ARRIVE ;  /* 0x00000000000079c5 */ /* 0x000fcc0000000000 */
[----:B------:R-:W-:Y:S01]  /*15ed0*/  HGMMA.64x16x16.F32 R56, gdesc[UR16], R56, gsb0 ;  /* 0x00200000103879f0 */ /* 0x000fe20008000838 */
[----:B------:R-:W-:Y:S02]  /*15ee0*/  UMOV UR17, 0x40000040 ;  /* 0x4000004000117882 */ /* 0x000fe40000000000 */
[----:B------:R-:W-:Y:S02]  /*15ef0*/  WARPGROUP.DEPBAR.LE gsb0, 0x0 ;  /* 0x00008000000079c5 */ /* 0x000fe40000010000 */
[----:B------:R-:W-:Y:S01]  /*15f00*/  WARPGROUP.ARRIVE ;  /* 0x00000000000079c5 */ /* 0x000fe20000000000 */
[----:B------:R-:W-:Y:S01]  /*15f10*/  UMOV UR15, UR17 ;  /* 0x00000011000f7c82 */ /* 0x000fe20008000000 */
[----:B------:R-:W-:Y:S01]  /*15f20*/  VIADD R6, R2, 0x702 ;  /* 0x0000070202067836 */ /* 0x000fe20000000000 */
[----:B------:R-:W-:Y:S01]  /*15f30*/  UIADD3 UR36, UR12, 0xc06, URZ ;  /* 0x00000c060c247890 */ /* 0x000fe2000fffe03f */
[----:B------:R-:W-:Y:S01]  /*15f40*/  IMAD.MOV.U32 R7, RZ, RZ, 0x40000040 ;  /* 0x40000040ff077424 */ /* 0x000fe200078e00ff */
[----:B------:R-:W-:Y:S01]  /*15f50*/  UMOV UR37, 0x40000040 ;  /* 0x4000004000257882 */ /* 0x000fe20000000000 */
[----:B------:R-:W-:Y:S01]  /*15f60*/  HGMMA.64x16x16.F32 R48, gdesc[UR4], R48, gsb0 ;  /* 0x00200000043079f0 */ /* 0x000fe20008000830 */
[----:B------:R-:W-:Y:S01]  /*15f70*/  R2UR UR6, R4 ;  /* 0x00000000040672ca */ /* 0x000fe200000e0000 */
[----:B------:R-:W-:Y:S01]  /*15f80*/  UMOV UR4, UR8 ;  /* 0x0000000800047c82 */ /* 0x000fe20008000000 */
[----:B------:R-:W-:Y:S01]  /*15f90*/  R2UR UR7, R5 ;  /* 0x00000000050772ca */ /* 0x000fe200000e0000 */
[----:B------:R-:W-:Y:S01]  /*15fa0*/  UMOV UR5, UR9 ;  /* 0x0000000900057c82 */ /* 0x000fe20008000000 */
[----:B------:R-:W-:Y:S01]  /*15fb0*/  IMAD.MOV.U32 R5, RZ, RZ, 0x40000040 ;  /* 0x40000040ff057424 */ /* 0x000fe200078e00ff */
[----:B------:R-:W-:-:S02]  /*15fc0*/  IADD3 R4, R2, 0x680, RZ ;  /* 0x0000068002047810 */ /* 0x000fc40007ffe0ff */
[----:B------:R-:W-:Y:S01]  /*15fd0*/  MOV R11, UR17 ;  /* 0x00000011000b7c02 */ /* 0x000fe20008000f00 */
        /* <DEDUP_REMOVED lines=17> */
[----:B------:R-:W-:Y:S02]  /*160f0*/  R2UR UR6, R4 ;  /* 0x00000000040672ca */ /* 0x000fe400000e0000 */
[----:B------:R-:W-:-:S04]  /*16100*/  R2UR UR7, R5 ;  /* 0x00000000050772ca */ /* 0x000fc800000e0000 */
[----:B------:R-:W-:Y:S01]  /*16110*/  UMOV UR16, UR4 ;  /* 0x0000000400107c82 */ /* 0x000fe20008000000 */
[----:B------:R-:W-:Y:S02]  /*16120*/  WARPGROUP.DEPBAR.LE gsb0, 0x0 ;  /* 0x00008000000079c5 */ /* 0x000fe40000010000 */
[----:B------:R-:W-:Y:S01]  /*16130*/  WARPGROUP.ARRIVE ;  /* 0x00000000000079c5 */ /* 0x000fe20000000000 */
[----:B------:R-:W-:Y:S01]  /*16140*/  UMOV UR14, UR16 ;  /* 0x00000010000e7c82 */ /* 0x000fe20008000000 */
[----:B------:R-:W-:Y:S01]  /*16150*/  UMOV UR5, UR15 ;  /* 0x0000000f00057c82 */ /* 0x000fe20008000000 */
[----:B------:R-:W-:Y:S02]  /*16160*/  VIADD R4, R2, 0x602 ;  /* 0x0000060202047836 */ /* 0x000fe40000000000 */
[----:B------:R-:W-:Y:S01]  /*16170*/  IMAD.MOV.U32 R5, RZ, RZ, 0x40000040 ;  /* 0x40000040ff057424 */ /* 0x000fe200078e00ff */
[----:B------:R-:W-:Y:S01]  /*16180*/  HGMMA.64x16x16.F32 R24, gdesc[UR8], R24, gsb0 ;  /* 0x00200000081879f0 */ /* 0x000fe20008000818 */
[----:B------:R-:W-:-:S02]  /*16190*/  IMAD.U32 R10, RZ, RZ, UR16 ;  /* 0x00000010ff0a7e24 */ /* 0x000fc4000f8e00ff */
[----:B------:R-:W-:Y:S02]  /*161a0*/  WARPGROUP.DEPBAR.LE gsb0, 0x0 ;  /* 0x00008000000079c5 */ /* 0x000fe40000010000 */
[----:B------:R-:W-:-:S06]  /*161b0*/  WARPGROUP.ARRIVE ;  /* 0x00000000000079c5 */ /* 0x000fcc0000000000 */
[----:B------:R-:W-:Y:S01]  /*161c0*/  HGMMA.64x16x16.F32 R56, gdesc[UR16], R56, gsb0 ;  /* 0x00200000103879f0 */ /* 0x000fe20008000838 */
[----:B------:R-:W-:Y:S02]  /*161d0*/  UMOV UR4, UR14 ;  /* 0x0000000e00047c82 */ /* 0x000fe40008000000 */
[----:B------:R-:W-:Y:S02]  /*161e0*/  WARPGROUP.DEPBAR.LE gsb0, 0x0 ;  /* 0x00008000000079c5 */ /* 0x000fe40000010000 */
[----:B------:R-:W-:-:S06]  /*161f0*/  WARPGROUP.ARRIVE ;  /* 0x00000000000079c5 */ /* 0x000fcc0000000000 */
[----:B------:R-:W-:Y:S01]  /*16200*/  HGMMA.64x16x16.F32 R48, gdesc[UR4], R48, gsb0 ;  /* 0x00200000043079f0 */ /* 0x000fe20008000830 */
[----:B------:R-:W-:Y:S02]  /*16210*/  R2UR UR6, R4 ;  /* 0x00000000040672ca */ /* 0x000fe400000e0000 */
[----:B------:R-:W-:Y:S01]  /*16220*/  R2UR UR7, R5 ;  /* 0x00000000050772ca */ /* 0x000fe200000e0000 */
[----:B------:R-:W-:Y:S01]  /*16230*/  UMOV UR4, UR14 ;  /* 0x0000000e00047c82 */ /* 0x000fe20008000000 */
[----:B------:R-:W-:Y:S01]  /*16240*/  UMOV UR5, UR15 ;  /* 0x0000000f00057c82 */ /* 0x000fe20008000000 */
[----:B------:R-:W-:Y:S02]  /*16250*/  WARPGROUP.DEPBAR.LE gsb0, 0x0 ;  /* 0x00008000000079c5 */ /* 0x000fe40000010000 */
[----:B------:R-:W-:-:S08]  /*16260*/  WARPGROUP.ARRIVE ;  /* 0x00000000000079c5 */ /* 0x000fd00000000000 */
[----:B------:R-:W-:Y:S01]  /*16270*/  HGMMA.64x16x16.F32 R40, gdesc[UR4], R40, gsb0 ;  /* 0x00200000042879f0 */ /* 0x000fe20008000828 */
[----:B------:R-:W-:Y:S01]  /*16280*/  IMAD.MOV.U32 R5, RZ, RZ, 0x40000040 ;  /* 0x40000040ff057424 */ /* 0x000fe200078e00ff */
[----:B------:R-:W-:-:S04]  /*16290*/  IADD3 R4, R2, 0x682, RZ ;  /* 0x0000068202047810 */ /* 0x000fc80007ffe0ff */
[----:B------:R-:W-:Y:S02]  /*162a0*/  R2UR UR10, R4 ;  /* 0x00000000040a72ca */ /* 0x000fe400000e0000 */
[----:B------:R-:W-:Y:S01]  /*162b0*/  R2UR UR11, R5 ;  /* 0x00000000050b72ca */ /* 0x000fe200000e0000 */
[----:B------:R-:W-:Y:S01]  /*162c0*/  UMOV UR8, UR14 ;  /* 0x0000000e00087c82 */ /* 0x000fe20008000000 */
[----:B------:R-:W-:Y:S01]  /*162d0*/  UMOV UR9, UR15 ;  /* 0x0000000f00097c82 */ /* 0x000fe20008000000 */
[----:B------:R-:W-:Y:S02]  /*162e0*/  WARPGROUP.DEPBAR.LE gsb0, 0x0 ;  /* 0x00008000000079c5 */ /* 0x000fe40000010000 */
[----:B------:R-:W-:-:S08]  /*162f0*/  WARPGROUP.ARRIVE ;  /* 0x00000000000079c5 */ /* 0x000fd00000000000 */
        /* <DEDUP_REMOVED lines=12> */
[----:B------:R-:W-:Y:S02]  /*163c0*/  WARPGROUP.DEPBAR.LE gsb0, 0x0 ;  /* 0x00008000000079c5 */ /* 0x000fe40000010000 */
[----:B------:R-:W-:-:S10]  /*163d0*/  WARPGROUP.ARRIVE ;  /* 0x00000000000079c5 */ /* 0x000fd40000000000 */
        /* <DEDUP_REMOVED lines=28> */
[----:B------:R-:W-:Y:S02]  /*165a0*/  VIADD R6, R2, 0x704 ;  /* 0x0000070402067836 */ /* 0x000fe40000000000 */
[----:B------:R-:W-:-:S03]  /*165b0*/  IMAD.MOV.U32 R7, RZ, RZ, 0x40000040 ;  /* 0x40000040ff077424 */ /* 0x000fc600078e00ff */
        /* <DEDUP_REMOVED lines=41> */
[----:B------:R-:W-:Y:S02]  /*16850*/  IADD3 R6, R2, 0x706, RZ ;  /* 0x0000070602067810 */ /* 0x000fe40007ffe0ff */
[----:B------:R-:W-:Y:S02]  /*16860*/  MOV R7, 0x40000040 ;  /* 0x4000004000077802 */ /* 0x000fe40000000f00 */
[----:B------:R-:W-:Y:S02]  /*16870*/  R2UR UR6, R6 ;  /* 0x00000000060672ca */ /* 0x000fe400000e0000 */
[----:B------:R-:W-:Y:S01]  /*16880*/  R2UR UR7, R7 ;  /* 0x00000000070772ca */ /* 0x000fe200000e0000 */
[----:B------:R-:W-:Y:S01]  /*16890*/  UMOV UR4, UR52 ;  /* 0x0000003400047c82 */ /* 0x000fe20008000000 */
[----:B------:R-:W-:Y:S01]  /*168a0*/  UMOV UR5, UR53 ;  /* 0x0000003500057c82 */ /* 0x000fe20008000000 */
[----:B------:R-:W-:-:S02]  /*168b0*/  WARPGROUP.DEPBAR.LE gsb0, 0x0 ;  /* 0x00008000000079c5 */ /* 0x000fc40000010000 */
[----:B------:R-:W-:-:S08]  /*168c0*/  WARPGROUP.ARRIVE ;  /* 0x00000000000079c5 */ /* 0x000fd00000000000 */
[----:B------:R-:W-:Y:S01]  /*168d0*/  HGMMA.64x16x16.F32 R24, gdesc[UR4], R24, gsb0 ;  /* 0x00200000041879f0 */ /* 0x000fe20008000818 */
[----:B------:R-:W-:Y:S02]  /*168e0*/  VIADD R4, R2, 0x780 ;  /* 0x0000078002047836 */ /* 0x000fe40000000000 */
[----:B------:R-:W-:-:S03]  /*168f0*/  IMAD.MOV.U32 R5, RZ, RZ, 0x40000040 ;  /* 0x40000040ff057424 */ /* 0x000fc600078e00ff */
        /* <DEDUP_REMOVED lines=135> */
[----:B------:R-:W-:Y:S01]  /*17170*/  MOV R5, 0x40000040 ;  /* 0x4000004000057802 */ /* 0x000fe20000000f00 */
[----:B------:R-:W-:Y:S01]  /*17180*/  UMOV UR4, UR36 ;  /* 0x0000002400047c82 */ /* 0x000fe20008000000 */
[----:B------:R-:W-:Y:S01]  /*17190*/  UMOV UR5, UR37 ;  /* 0x0000002500057c82 */ /* 0x000fe20008000000 */
[----:B------:R-:W-:Y:S01]  /*171a0*/  IMAD.MOV.U32 R7, RZ, RZ, 0x40000040 ;  /* 0x40000040ff077424 */ /* 0x000fe200078e00ff */
[----:B------:R-:W-:Y:S01]  /*171b0*/  R2UR UR6, R4 ;  /* 0x00000000040672ca */ /* 0x000fe200000e0000 */
[----:B------:R-:W-:Y:S01]  /*171c0*/  STL.64 [R1], R10 ;  /* 0x0000000a01007387 */ /* 0x000fe20000100a00 */
[----:B------:R-:W-:Y:S01]  /*171d0*/  R2UR UR7, R5 ;  /* 0x00000000050772ca */ /* 0x000fe200000e0000 */
[----:B------:R-:W-:Y:S01]  /*171e0*/  ULDC UR38, c[0x0][0x988] ;  /* 0x0002620000267ab9 */ /* 0x000fe20000000800 */
[----:B------:R-:W-:Y:S01]  /*171f0*/  IADD3 R6, R2, 0x906, RZ ;  /* 0x0000090602067810 */ /* 0x000fe20007ffe0ff */
[----:B------:R-:W-:Y:S01]  /*17200*/  ULDC UR39, c[0x0][0x988] ;  /* 0x0002620000277ab9 */ /* 0x000fe20000000800 */
[----:B------:R-:W-:-:S02]  /*17210*/  WARPGROUP.DEPBAR.LE gsb0, 0x0 ;  /* 0x00008000000079c5 */ /* 0x000fc40000010000 */
[----:B------:R-:W-:-:S07]  /*17220*/  WARPGROUP.ARRIVE ;  /* 0x00000000000079c5 */ /* 0x000fce0000000000 */
        /* <DEDUP_REMOVED lines=14> */
[----:B------:R-:W-:-:S05]  /*17310*/  IMAD R4, R148, -0x50, R237 ;  /* 0xffffffb094047824 */ /* 0x000fca00078e02ed */
[----:B------:R-:W-:Y:S01]  /*17320*/  IADD3 R3, -R227, 0x51, R4 ;  /* 0x00000051e3037810 */ /* 0x000fe20007ffe104 */
[----:B------:R-:W-:Y:S01]  /*17330*/  VIADD R4, R4, 0x50 ;  /* 0x0000005004047836 */ /* 0x000fe20000000000 */
[----:B---3--:R-:W-:Y:S01]  /*17340*/  LEA R6, R225, R9, 0x7 ;  /* 0x00000009e1067211 */ /* 0x008fe200078e38ff */
[----:B------:R-:W-:Y:S02]  /*17350*/  WARPGROUP.DEPBAR.LE gsb0, 0x0 ;  /* 0x00008000000079c5 */ /* 0x000fe40000010000 */
[----:B------:R-:W-:-:S06]  /*17360*/  WARPGROUP.ARRIVE ;  /* 0x00000000000079c5 */ /* 0x000fcc0000000000 */
[----:B------:R-:W-:Y:S01]  /*17370*/  HGMMA.64x16x16.F32 R32, gdesc[UR4], R32, gsb0 ;  /* 0x00200000042079f0 */ /* 0x000fe20008000820 */
[C---:B--2---:R-:W-:Y:S02]  /*17380*/  IMAD R5, R8.reuse, -0x2, R3 ;  /* 0xfffffffe08057824 */ /* 0x044fe400078e0203 */
[----:B------:R-:W-:-:S03]  /*17390*/  IMAD R4, R8, -0x2, R4 ;  /* 0xfffffffe08047824 */ /* 0x000fc600078e0204 */
[----:B------:R-:W-:Y:S01]  /*173a0*/  IADD3 R3, R5, 0x8, R6 ;  /* 0x0000000805037810 */ /* 0x000fe20007ffe006 */
[----:B------:R-:W-:-:S03]  /*173b0*/  VIADD R2, R2, 0x986 ;  /* 0x0000098602027836 */ /* 0x000fc60000000000 */
[----:B------:R-:W-:Y:S01]  /*173c0*/  VIMNMX R7, R4, R3, PT ;  /* 0x0000000304077248 */ /* 0x000fe20003fe0100 */
[----:B------:R-:W-:Y:S01]  /*173d0*/  IMAD.MOV.U32 R3, RZ, RZ, 0x40000040 ;  /* 0x40000040ff037424 */ /* 0x000fe200078e00ff */
[----:B------:R-:W-:Y:S02]  /*173e0*/  R2UR UR6, R2 ;  /* 0x00000000020672ca */ /* 0x000fe400000e0000 */
[----:B------:R-:W-:Y:S02]  /*173f0*/  ISETP.GT.AND P2, PT, R7, RZ, PT ;  /* 0x000000ff0700720c */ /* 0x000fe40003f44270 */
[----:B------:R-:W-:Y:S02]  /*17400*/  R2UR UR7, R3 ;  /* 0x00000000030772ca */ /* 0x000fe400000e0000 */
[C---:B------:R-:W-:Y:S02]  /*17410*/  ISETP.GT.AND P3, PT, R7.reuse, 0x1, PT ;  /* 0x000000010700780c */ /* 0x040fe40003f64270 */
[----:B------:R-:W-:-:S02]  /*17420*/  ISETP.GT.AND P4, PT, R7, 0x8, PT ;  /* 0x000000080700780c */ /* 0x000fc40003f84270 */
[----:B------:R-:W-:Y:S02]  /*17430*/  FSEL R58, R58, -INF , P2 ;  /* 0xff8000003a3a7808 */ /* 0x000fe40001000000 */
[----:B------:R-:W-:Y:S02]  /*17440*/  FSEL R59, R59, -INF , P3 ;  /* 0xff8000003b3b7808 */ /* 0x000fe40001800000 */
[C---:B------:R-:W-:Y:S02]  /*17450*/  ISETP.GT.AND P2, PT, R7.reuse, 0x9, PT ;  /* 0x000000090700780c */ /* 0x040fe40003f44270 */
[----:B------:R-:W-:Y:S02]  /*17460*/  FSEL R62, R62, -INF , P4 ;  /* 0xff8000003e3e7808 */ /* 0x000fe40002000000 */
[----:B------:R-:W-:Y:S01]  /*17470*/  FMNMX.FTZ R3, R58, R59, !PT ;  /* 0x0000003b3a037209 */ /* 0x000fe20007810000 */
[----:B------:R-:W-:Y:S01]  /*17480*/  UMOV UR4, UR36 ;  /* 0x0000002400047c82 */ /* 0x000fe20008000000 */
[----:B------:R-:W-:Y:S01]  /*17490*/  UMOV UR5, UR37 ;  /* 0x0000002500057c82 */ /* 0x000fe20008000000 */
[----:B------:R-:W-:-:S02]  /*174a0*/  ISETP.GT.AND P3, PT, R7, 0x10, PT ;  /* 0x000000100700780c */ /* 0x000fc40003f64270 */
[----:B------:R-:W-:Y:S02]  /*174b0*/  FSEL R64, R63, -INF , P2 ;  /* 0xff8000003f407808 */ /* 0x000fe40001000000 */
[----:B------:R-:W-:Y:S02]  /*174c0*/  FMNMX.FTZ R3, R62, R3, !PT ;  /* 0x000000033e037209 */ /* 0x000fe40007810000 */
[----:B------:R-:W-:Y:S02]  /*174d0*/  ISETP.GT.AND P2, PT, R7, 0x11, PT ;  /* 0x000000110700780c */ /* 0x000fe40003f44270 */
[----:B------:R-:W-:Y:S01]  /*174e0*/  FSEL R50, R50, -INF , P3 ;  /* 0xff80000032327808 */ /* 0x000fe20001800000 */
[----:B------:R-:W-:Y:S02]  /*174f0*/  WARPGROUP.DEPBAR.LE gsb0, 0x0 ;  /* 0x00008000000079c5 */ /* 0x000fe40000010000 */
[----:B------:R-:W-:Y:S01]  /*17500*/  WARPGROUP.ARRIVE ;  /* 0x00000000000079c5 */ /* 0x000fe20000000000 */
[----:B------:R-:W-:-:S05]  /*17510*/  FMNMX.FTZ R3, R64, R3, !PT ;  /* 0x0000000340037209 */ /* 0x000fca0007810000 */
[----:B------:R-:W-:Y:S01]  /*17520*/  HGMMA.64x16x16.F32 R24, gdesc[UR4], R24, gsb0 ;  /* 0x00200000041879f0 */ /* 0x000fe20008000818 */
[----:B------:R-:W-:Y:S01]  /*17530*/  ISETP.GT.AND P3, PT, R7, 0x18, PT ;  /* 0x000000180700780c */ /* 0x000fe20003f64270 */
[----:B------:R-:W-:Y:S01]  /*17540*/  ULDC UR4, c[0x0][0x988] ;  /* 0x0002620000047ab9 */ /* 0x000fe20000000800 */
        /* <DEDUP_REMOVED lines=31> */
[----:B------:R-:W-:Y:S01]  /*17740*/  FMNMX.FTZ R3, R78, R3, !PT ;  /* 0x000000034e037209 */ /* 0x000fe20007810000 */
[----:B------:R-:W-:Y:S02]  /*17750*/  WARPGROUP.DEPBAR.LE gsb0, 0x0 ;  /* 0x00008000000079c5 */ /* 0x000fe40000010000 */
        /* <DEDUP_REMOVED lines=9> */
[----:B------:R-:W-:Y:S02]  /*177f0*/  FSEL R88, R31, -INF , P2 ;  /* 0xff8000001f587808 */ /* 0x000fe40001000000 */
[----:B------:R-:W-:-:S04]  /*17800*/  FMNMX.FTZ R3, R86, R3, !PT ;  /* 0x0000000356037209 */ /* 0x000fc80007810000 */
[----:B------:R-:W-:-:S05]  /*17810*/  FMNMX.FTZ R3, R88, R3, !PT ;  /* 0x0000000358037209 */ /* 0x000fca0007810000 */
[----:B------:R-:W0:Y:S01]  /*17820*/  SHFL.BFLY PT, R2, R3, 0x2, 0x1f ;  /* 0x0c401f0003027f89 */ /* 0x000e2200000e0000 */
[----:B------:R-:W-:-:S04]  /*17830*/  VIADDMNMX R5, R6, R5, R4, PT ;  /* 0x0000000506057246 */ /* 0x000fc80003800104 */
[----:B------:R-:W-:Y:S02]  /*17840*/  ISETP.GT.AND P2, PT, R5, RZ, PT ;  /* 0x000000ff0500720c */ /* 0x000fe40003f44270 */
[----:B0-----:R-:W-:-:S05]  /*17850*/  FMNMX.FTZ R2, R3, R2, !PT ;  /* 0x0000000203027209 */ /* 0x001fca0007810000 */
[----:B------:R-:W0:Y:S01]  /*17860*/  SHFL.BFLY PT, R7, R2, 0x1, 0x1f ;  /* 0x0c201f0002077f89 */ /* 0x000e2200000e0000 */
[C---:B------:R-:W-:Y:S02]  /*17870*/  ISETP.GT.AND P3, PT, R5.reuse, 0x1, PT ;  /* 0x000000010500780c */ /* 0x040fe40003f64270 */
[----:B------:R-:W-:Y:S02]  /*17880*/  ISETP.GT.AND P4, PT, R5, 0x8, PT ;  /* 0x000000080500780c */ /* 0x000fe40003f84270 */
[----:B------:R-:W-:Y:S02]  /*17890*/  FSEL R56, R56, -INF , P2 ;  /* 0xff80000038387808 */ /* 0x000fe40001000000 */
[----:B------:R-:W-:Y:S02]  /*178a0*/  FSEL R57, R57, -INF , P3 ;  /* 0xff80000039397808 */ /* 0x000fe40001800000 */
[----:B------:R-:W-:Y:S02]  /*178b0*/  ISETP.GT.AND P5, PT, R5, 0x9, PT ;  /* 0x000000090500780c */ /* 0x000fe40003fa4270 */
[----:B------:R-:W-:-:S02]  /*178c0*/  FSEL R60, R60, -INF , P4 ;  /* 0xff8000003c3c7808 */ /* 0x000fc40002000000 */
[----:B------:R-:W-:Y:S02]  /*178d0*/  FMNMX.FTZ R3, R56, R57, !PT ;  /* 0x0000003938037209 */ /* 0x000fe40007810000 */
[----:B------:R-:W-:Y:S02]  /*178e0*/  FSEL R8, R61, -INF , P5 ;  /* 0xff8000003d087808 */ /* 0x000fe40002800000 */
[C---:B------:R-:W-:Y:S02]  /*178f0*/  ISETP.GT.AND P2, PT, R5.reuse, 0x10, PT ;  /* 0x000000100500780c */ /* 0x040fe40003f44270 */
[----:B------:R-:W-:Y:S02]  /*17900*/  ISETP.GT.AND P3, PT, R5, 0x11, PT ;  /* 0x000000110500780c */ /* 0x000fe40003f64270 */
[----:B0-----:R-:W-:Y:S02]  /*17910*/  FMNMX.FTZ R4, R2, R7, !PT ;  /* 0x0000000702047209 */ /* 0x001fe40007810000 */
[----:B------:R-:W-:-:S02]  /*17920*/  FMNMX.FTZ R7, R60, R3, !PT ;  /* 0x000000033c077209 */ /* 0x000fc40007810000 */
[----:B------:R-:W-:Y:S02]  /*17930*/  FSEL R48, R48, -INF , P2 ;  /* 0xff80000030307808 */ /* 0x000fe40001000000 */
[----:B------:R-:W-:Y:S02]  /*17940*/  FMNMX.FTZ R7, R8, R7, !PT ;  /* 0x0000000708077209 */ /* 0x000fe40007810000 */
[----:B------:R-:W-:Y:S02]  /*17950*/  ISETP.GT.AND P2, PT, R5, 0x18, PT ;  /* 0x000000180500780c */ /* 0x000fe40003f44270 */
[----:B------:R-:W-:Y:S02]  /*17960*/  FSEL R10, R49, -INF , P3 ;  /* 0xff800000310a7808 */ /* 0x000fe40001800000 */
[----:B------:R-:W-:Y:S02]  /*17970*/  FMNMX.FTZ R7, R48, R7, !PT ;  /* 0x0000000730077209 */ /* 0x000fe40007810000 */
[----:B------:R-:W-:-:S02]  /*17980*/  MOV R3, UR4 ;  /* 0x0000000400037c02 */ /* 0x000fc40008000f00 */
[C---:B------:R-:W-:Y:S02]  /*17990*/  ISETP.GT.AND P4, PT, R5.reuse, 0x19, PT ;  /* 0x000000190500780c */ /* 0x040fe40003f84270 */
[----:B------:R-:W-:Y:S02]  /*179a0*/  FSEL R52, R52, -INF , P2 ;  /* 0xff80000034347808 */ /* 0x000fe40001000000 */
[----:B------:R-:W-:Y:S01]  /*179b0*/  FMNMX.FTZ R7, R10, R7, !PT ;  /* 0x000000070a077209 */ /* 0x000fe20007810000 */
[C---:B------:R-:W-:Y:S01]  /*179c0*/  FMUL.FTZ R2, R4.reuse, R3 ;  /* 0x0000000304027220 */ /* 0x040fe20000410000 */
[----:B------:R-:W-:Y:S02]  /*179d0*/  FSETP.NEU.FTZ.AND P3, PT, R4, -INF , PT ;  /* 0xff8000000400780b */ /* 0x000fe40003f7d000 */
[----:B------:R-:W-:Y:S02]  /*179e0*/  ISETP.GT.AND P2, PT, R5, 0x20, PT ;  /* 0x000000200500780c */ /* 0x000fe40003f44270 */
[----:B------:R-:W-:-:S02]  /*179f0*/  FSEL R12, R53, -INF , P4 ;  /* 0xff800000350c7808 */ /* 0x000fc40002000000 */
[----:B------:R-:W-:Y:S02]  /*17a00*/  FMNMX.FTZ R7, R52, R7, !PT ;  /* 0x0000000734077209 */ /* 0x000fe40007810000 */
[----:B------:R-:W-:Y:S02]  /*17a10*/  FSEL R9, R2, RZ, P3 ;  /* 0x000000ff02097208 */ /* 0x000fe40001800000 */
[C---:B------:R-:W-:Y:S02]  /*17a20*/  ISETP.GT.AND P3, PT, R5.reuse, 0x21, PT ;  /* 0x000000210500780c */ /* 0x040fe40003f64270 */
[----:B------:R-:W-:Y:S02]  /*17a30*/  FSEL R40, R40, -INF , P2 ;  /* 0xff80000028287808 */ /* 0x000fe40001000000 */
[----:B------:R-:W-:Y:S02]  /*17a40*/  FMNMX.FTZ R7, R12, R7, !PT ;  /* 0x000000070c077209 */ /* 0x000fe40007810000 */
[----:B------:R-:W-:-:S02]  /*17a50*/  ISETP.GT.AND P2, PT, R5, 0x28, PT ;  /* 0x000000280500780c */ /* 0x000fc40003f44270 */
[----:B------:R-:W-:Y:S02]  /*17a60*/  FSEL R14, R41, -INF , P3 ;  /* 0xff800000290e7808 */ /* 0x000fe40001800000 */
[----:B------:R-:W-:Y:S02]  /*17a70*/  FMNMX.FTZ R7, R40, R7, !PT ;  /* 0x0000000728077209 */ /* 0x000fe40007810000 */
[----:B------:R-:W-:Y:S02]  /*17a80*/  ISETP.GT.AND P3, PT, R5, 0x29, PT ;  /* 0x000000290500780c */ /* 0x000fe40003f64270 */
[----:B------:R-:W-:Y:S02]  /*17a90*/  FSEL R44, R44, -INF , P2 ;  /* 0xff8000002c2c7808 */ /* 0x000fe40001000000 */
[----:B------:R-:W-:Y:S02]  /*17aa0*/  FMNMX.FTZ R7, R14, R7, !PT ;  /* 0x000000070e077209 */ /* 0x000fe40007810000 */
[----:B------:R-:W-:-:S02]  /*17ab0*/  FSEL R20, R45, -INF , P3 ;  /* 0xff8000002d147808 */ /* 0x000fc40001800000 */
[C---:B------:R-:W-:Y:S02]  /*17ac0*/  ISETP.GT.AND P2, PT, R5.reuse, 0x30, PT ;  /* 0x000000300500780c */ /* 0x040fe40003f44270 */
[----:B------:R-:W-:Y:S02]  /*17ad0*/  FMNMX.FTZ R7, R44, R7, !PT ;  /* 0x000000072c077209 */ /* 0x000fe40007810000 */
        /* <DEDUP_REMOVED lines=22> */
[----:B------:R-:W-:Y:S01]  /*17c40*/  FMNMX.FTZ R7, R28, R7, !PT ;  /* 0x000000071c077209 */ /* 0x000fe20007810000 */
[----:B------:R-:W-:-:S03]  /*17c50*/  FFMA.FTZ R50, R50, R3, -R9 ;  /* 0x0000000332327223 */ /* 0x000fc60000010809 */
[----:B------:R-:W-:Y:S01]  /*17c60*/  FMNMX.FTZ R7, R38, R7, !PT ;  /* 0x0000000726077209 */ /* 0x000fe20007810000 */
[----:B------:R0:W-:Y:S04]  /*17c70*/  MUFU.EX2 R205, R50 ;  /* 0x0000003200cd7308 */ /* 0x0001e80000000800 */
[----:B0-----:R-:W0:Y:S02]  /*17c80*/  SHFL.BFLY PT, R50, R7, 0x2, 0x1f ;  /* 0x0c401f0007327f89 */ /* 0x001e2400000e0000 */
[----:B0-----:R-:W-:-:S05]  /*17c90*/  FMNMX.FTZ R50, R7, R50, !PT ;  /* 0x0000003207327209 */ /* 0x001fca0007810000 */
[----:B------:R-:W0:Y:S01]  /*17ca0*/  SHFL.BFLY PT, R5, R50, 0x1, 0x1f ;  /* 0x0c201f0032057f89 */ /* 0x000e2200000e0000 */
[-CC-:B------:R-:W-:Y:S01]  /*17cb0*/  FFMA.FTZ R209, R58, R3.reuse, -R9.reuse ;  /* 0x000000033ad17223 */ /* 0x180fe20000010809 */
[-CC-:B------:R-:W-:Y:S01]  /*17cc0*/  FFMA.FTZ R2, R59, R3.reuse, -R9.reuse ;  /* 0x000000033b027223 */ /* 0x180fe20000010809 */
[-CC-:B------:R-:W-:Y:S01]  /*17cd0*/  FFMA.FTZ R211, R62, R3.reuse, -R9.reuse ;  /* 0x000000033ed37223 */ /* 0x180fe20000010809 */
[----:B------:R-:W-:-:S03]  /*17ce0*/  FFMA.FTZ R6, R64, R3, -R9 ;  /* 0x0000000340067223 */ /* 0x000fc60000010809 */
[----:B------:R-:W-:Y:S08]  /*17cf0*/  MUFU.EX2 R209, R209 ;  /* 0x000000d100d17308 */ /* 0x000ff00000000800 */
[----:B------:R-:W1:Y:S01]  /*17d00*/  MUFU.EX2 R2, R2 ;  /* 0x0000000200027308 */ /* 0x000e620000000800 */
[----:B0-----:R-:W-:-:S04]  /*17d10*/  FMNMX.FTZ R5, R50, R5, !PT ;  /* 0x0000000532057209 */ /* 0x001fc80007810000 */
[C---:B------:R-:W-:Y:S01]  /*17d20*/  FSETP.NEU.FTZ.AND P2, PT, R5.reuse, -INF , PT ;  /* 0xff8000000500780b */ /* 0x040fe20003f5d000 */
[-C--:B------:R-:W-:Y:S02]  /*17d30*/  FMUL.FTZ R7, R5, R3.reuse ;  /* 0x0000000305077220 */ /* 0x080fe40000410000 */
[----:B------:R-:W0:Y:S03]  /*17d40*/  MUFU.EX2 R211, R211 ;  /* 0x000000d300d37308 */ /* 0x000e260000000800 */
[----:B------:R-:W-:Y:S01]  /*17d50*/  FSEL R7, R7, RZ, P2 ;  /* 0x000000ff07077208 */ /* 0x000fe20001000000 */
[----:B------:R-:W-:-:S04]  /*17d60*/  FFMA.FTZ R66, R66, R3, -R9 ;  /* 0x0000000342427223 */ /* 0x000fc80000010809 */
[----:B------:R-:W2:Y:S01]  /*17d70*/  MUFU.EX2 R6, R6 ;  /* 0x0000000600067308 */ /* 0x000ea20000000800 */
[-CC-:B------:R-:W-:Y:S01]  /*17d80*/  FFMA.FTZ R56, R56, R3.reuse, -R7.reuse ;  /* 0x0000000338387223 */ /* 0x180fe20000010807 */
[-CC-:B------:R-:W-:Y:S01]  /*17d90*/  FFMA.FTZ R57, R57, R3.reuse, -R7.reuse ;  /* 0x0000000339397223 */ /* 0x180fe20000010807 */
[-CC-:B------:R-:W-:Y:S01]  /*17da0*/  FFMA.FTZ R60, R60, R3.reuse, -R7.reuse ;  /* 0x000000033c3c7223 */ /* 0x180fe20000010807 */
[-C--:B------:R-:W-:Y:S01]  /*17db0*/  FFMA.FTZ R8, R8, R3.reuse, -R7 ;  /* 0x0000000308087223 */ /* 0x080fe20000010807 */
[-CC-:B------:R-:W-:Y:S01]  /*17dc0*/  FFMA.FTZ R54, R54, R3.reuse, -R9.reuse ;  /* 0x0000000336367223 */ /* 0x180fe20000010809 */
[-CC-:B------:R-:W-:Y:S02]  /*17dd0*/  FFMA.FTZ R68, R68, R3.reuse, -R9.reuse ;  /* 0x0000000344447223 */ /* 0x180fe40000010809 */
[----:B------:R-:W-:Y:S01]  /*17de0*/  MUFU.EX2 R56, R56 ;  /* 0x0000003800387308 */ /* 0x000fe20000000800 */
[-CC-:B------:R-:W-:Y:S01]  /*17df0*/  FFMA.FTZ R42, R42, R3.reuse, -R9.reuse ;  /* 0x000000032a2a7223 */ /* 0x180fe20000010809 */
[-CC-:B------:R-:W-:Y:S01]  /*17e00*/  FFMA.FTZ R70, R70, R3.reuse, -R9.reuse ;  /* 0x0000000346467223 */ /* 0x180fe20000010809 */
[-CC-:B------:R-:W-:Y:S01]  /*17e10*/  FFMA.FTZ R46, R46, R3.reuse, -R9.reuse ;  /* 0x000000032e2e7223 */ /* 0x180fe20000010809 */
[-CC-:B------:R-:W-:Y:S01]  /*17e20*/  FFMA.FTZ R72, R72, R3.reuse, -R9.reuse ;  /* 0x0000000348487223 */ /* 0x180fe20000010809 */
[-CC-:B------:R-:W-:Y:S01]  /*17e30*/  FFMA.FTZ R74, R74, R3.reuse, -R9.reuse ;  /* 0x000000034a4a7223 */ /* 0x180fe20000010809 */
[----:B------:R-:W-:-:S02]  /*17e40*/  FFMA.FTZ R76, R76, R3, -R9 ;  /* 0x000000034c4c7223 */ /* 0x000fc40000010809 */
[----:B------:R-:W3:Y:S01]  /*17e50*/  MUFU.EX2 R57, R57 ;  /* 0x0000003900397308 */ /* 0x000ee20000000800 */
[-CC-:B------:R-:W-:Y:S01]  /*17e60*/  FFMA.FTZ R78, R78, R3.reuse, -R9.reuse ;  /* 0x000000034e4e7223 */ /* 0x180fe20000010809 */
[-CC-:B------:R-:W-:Y:S01]  /*17e70*/  FFMA.FTZ R80, R80, R3.reuse, -R9.reuse ;  /* 0x0000000350507223 */ /* 0x180fe20000010809 */
[-CC-:B------:R-:W-:Y:S01]  /*17e80*/  FFMA.FTZ R82, R82, R3.reuse, -R9.reuse ;  /* 0x0000000352527223 */ /* 0x180fe20000010809 */
[-CC-:B------:R-:W-:Y:S01]  /*17e90*/  FFMA.FTZ R84, R84, R3.reuse, -R9.reuse ;  /* 0x0000000354547223 */ /* 0x180fe20000010809 */
[-CC-:B------:R-:W-:Y:S01]  /*17ea0*/  FFMA.FTZ R86, R86, R3.reuse, -R9.reuse ;  /* 0x0000000356567223 */ /* 0x180fe20000010809 */
[-C--:B------:R-:W-:Y:S02]  /*17eb0*/  FFMA.FTZ R88, R88, R3.reuse, -R9 ;  /* 0x0000000358587223 */ /* 0x080fe40000010809 */
[----:B------:R-:W4:Y:S01]  /*17ec0*/  MUFU.EX2 R66, R66 ;  /* 0x0000004200427308 */ /* 0x000f220000000800 */
[-CC-:B------:R-:W-:Y:S01]  /*17ed0*/  FFMA.FTZ R10, R10, R3.reuse, -R7.reuse ;  /* 0x000000030a0a7223 */ /* 0x180fe20000010807 */
[----:B------:R-:W-:-:S06]  /*17ee0*/  FFMA.FTZ R48, R48, R3, -R7 ;  /* 0x0000000330307223 */ /* 0x000fcc0000010807 */
[----:B------:R1:W-:Y:S08]  /*17ef0*/  MUFU.EX2 R9, R8 ;  /* 0x0000000800097308 */ /* 0x0003f00000000800 */
[----:B------:R-:W4:Y:S01]  /*17f00*/  MUFU.EX2 R60, R60 ;  /* 0x0000003c003c7308 */ /* 0x000f220000000800 */
[----:B-1----:R-:W-:-:S04]  /*17f10*/  FADD.FTZ R8, R209, R2 ;  /* 0x00000002d1087221 */ /* 0x002fc80000010000 */
[----:B0-----:R-:W-:-:S03]  /*17f20*/  FADD.FTZ R25, R211, R8 ;  /* 0x00000008d3197221 */ /* 0x001fc60000010000 */
[----:B------:R-:W0:Y:S01]  /*17f30*/  MUFU.EX2 R54, R54 ;  /* 0x0000003600367308 */ /* 0x000e220000000800 */
[----:B--2---:R-:W-:Y:S01]  /*17f40*/  FADD.FTZ R8, R6, R25 ;  /* 0x0000001906087221 */ /* 0x004fe20000010000 */
[----:B------:R-:W-:-:S06]  /*17f50*/  FFMA.FTZ R52, R52, R3, -R7 ;  /* 0x0000000334347223 */ /* 0x000fcc0000010807 */
[----:B------:R1:W-:Y:S01]  /*17f60*/  MUFU.EX2 R11, R10 ;  /* 0x0000000a000b7308 */ /* 0x0003e20000000800 */
[----:B------:R-:W-:Y:S01]  /*17f70*/  FADD.FTZ R27, R205, R8 ;  /* 0x00000008cd1b7221 */ /* 0x000fe20000010000 */
[----:B---3--:R-:W-:-:S06]  /*17f80*/  FADD.FTZ R25, R56, R57 ;  /* 0x0000003938197221 */ /* 0x008fcc0000010000 */
[----:B------:R-:W2:Y:S01]  /*17f90*/  MUFU.EX2 R207, R68 ;  /* 0x0000004400cf7308 */ /* 0x000ea20000000800 */
[----:B-1----:R-:W-:-:S04]  /*17fa0*/  IMAD.IADD R10, R237, 0x1, -R227 ;  /* 0x00000001ed0a7824 */ /* 0x002fc800078e0ae3 */
[----:B------:R-:W-:-:S03]  /*17fb0*/  IMAD R10, R225, 0x80, R10 ;  /* 0x00000080e10a7824 */ /* 0x000fc600078e020a */
[----:B------:R-:W1:Y:S01]  /*17fc0*/  MUFU.EX2 R48, R48 ;  /* 0x0000003000307308 */ /* 0x000e620000000800 */
[----:B------:R-:W-:-:S04]  /*17fd0*/  IMAD.HI R224, R10, 0x66666667, RZ ;  /* 0x666666670ae07827 */ /* 0x000fc800078e02ff */
[-C--:B------:R-:W-:Y:S01]  /*17fe0*/  FFMA.FTZ R12, R12, R3.reuse, -R7 ;  /* 0x000000030c0c7223 */ /* 0x080fe20000010807 */
[----:B----4-:R-:W-:Y:S02]  /*17ff0*/  FADD.FTZ R27, R66, R27 ;  /* 0x0000001b421b7221 */ /* 0x010fe40000010000 */
[----:B------:R-:W3:Y:S01]  /*18000*/  MUFU.EX2 R42, R42 ;  /* 0x0000002a002a7308 */ /* 0x000ee20000000800 */
[----:B------:R-:W-:Y:S01]  /*18010*/  FADD.FTZ R8, R60, R25 ;  /* 0x000000193c087221 */ /* 0x000fe20000010000 */
[----:B------:R-:W-:Y:S01]  /*18020*/  FFMA.FTZ R40, R40, R3, -R7 ;  /* 0x0000000328287223 */ /* 0x000fe20000010807 */
[----:B------:R-:W-:-:S05]  /*18030*/  SHF.R.U32.HI R29, RZ, 0x1f, R224 ;  /* 0x0000001fff1d7819 */ /* 0x000fca00000116e0 */
[----:B------:R-:W4:Y:S01]  /*18040*/  MUFU.EX2 R201, R70 ;  /* 0x0000004600c97308 */ /* 0x000f220000000800 */
[----:B0-----:R-:W-:Y:S01]  /*18050*/  FADD.FTZ R10, R54, R27 ;  /* 0x0000001b360a7221 */ /* 0x001fe20000010000 */
[----:B------:R-:W-:-:S06]  /*18060*/  FADD.FTZ R27, R9, R8 ;  /* 0x00000008091b7221 */ /* 0x000fcc0000010000 */
[----:B------:R-:W0:Y:S01]  /*18070*/  MUFU.EX2 R52, R52 ;  /* 0x0000003400347308 */ /* 0x000e220000000800 */
[----:B------:R-:W-:Y:S01]  /*18080*/  LEA.HI.SX32 R224, R224, R29, 0x1b ;  /* 0x0000001de0e07211 */ /* 0x000fe200078fdaff */
[----:B------:R-:W-:Y:S01]  /*18090*/  FFMA.FTZ R14, R14, R3, -R7 ;  /* 0x000000030e0e7223 */ /* 0x000fe20000010807 */
[----:B--2---:R-:W-:-:S05]  /*180a0*/  FADD.FTZ R29, R207, R10 ;  /* 0x0000000acf1d7221 */ /* 0x004fca0000010000 */
[----:B------:R-:W2:Y:S01]  /*180b0*/  MUFU.EX2 R46, R46 ;  /* 0x0000002e002e7308 */ /* 0x000ea20000000800 */
[----:B-1----:R-:W-:Y:S01]  /*180c0*/  FADD.FTZ R8, R48, R27 ;  /* 0x0000001b30087221 */ /* 0x002fe20000010000 */
[----:B------:R-:W-:-:S06]  /*180d0*/  FFMA.FTZ R44, R44, R3, -R7 ;  /* 0x000000032c2c7223 */ /* 0x000fcc0000010807 */
[----:B------:R-:W1:Y:S01]  /*180e0*/  MUFU.EX2 R13, R12 ;  /* 0x0000000c000d7308 */ /* 0x000e620000000800 */
[----:B------:R-:W-:Y:S01]  /*180f0*/  @!P1 IADD3 R0, R0, 0x38840, RZ ;  /* 0x0003884000009810 */ /* 0x000fe20007ffe0ff */
[----:B---3--:R-:W-:-:S06]  /*18100*/  FADD.FTZ R10, R42, R29 ;  /* 0x0000001d2a0a7221 */ /* 0x008fcc0000010000 */
[----:B------:R-:W3:Y:S01]  /*18110*/  MUFU.EX2 R203, R72 ;  /* 0x0000004800cb7308 */ /* 0x000ee20000000800 */
[----:B------:R-:W-:-:S07]  /*18120*/  FADD.FTZ R27, R11, R8 ;  /* 0x000000080b1b7221 */ /* 0x000fce0000010000 */
[----:B------:R-:W3:Y:S01]  /*18130*/  MUFU.EX2 R40, R40 ;  /* 0x0000002800287308 */ /* 0x000ee20000000800 */
[----:B------:R-:W-:Y:S01]  /*18140*/  @!P1 PRMT R0, RZ, 0x654, R0 ;  /* 0x00000654ff009816 */ /* 0x000fe20000000000 */
[----:B------:R-:W-:Y:S01]  /*18150*/  FFMA.FTZ R20, R20, R3, -R7 ;  /* 0x0000000314147223 */ /* 0x000fe20000010807 */
[----:B----4-:R-:W-:-:S05]  /*18160*/  FADD.FTZ R29, R201, R10 ;  /* 0x0000000ac91d7221 */ /* 0x010fca0000010000 */
[----:B------:R-:W4:Y:S01]  /*18170*/  MUFU.EX2 R74, R74 ;  /* 0x0000004a004a7308 */ /* 0x000f220000000800 */
[----:B0-----:R-:W-:Y:S01]  /*18180*/  FADD.FTZ R8, R52, R27 ;  /* 0x0000001b34087221 */ /* 0x001fe20000010000 */
[----:B------:R-:W-:Y:S01]  /*18190*/  FFMA.FTZ R32, R32, R3, -R7 ;  /* 0x0000000320207223 */ /* 0x000fe20000010807 */
[----:B------:R2:W-:Y:S05]  /*181a0*/  @!P1 SYNCS.ARRIVE.TRANS64.RED.A1T0 RZ, [R0+URZ], RZ ;  /* 0x000000ff00ff99a7 */ /* 0x0005ea000810043f */
[----:B------:R-:W0:Y:S01]  /*181b0*/  MUFU.EX2 R15, R14 ;  /* 0x0000000e000f7308 */ /* 0x000e220000000800 */
[----:B--2---:R-:W-:-:S07]  /*181c0*/  FADD.FTZ R0, R46, R29 ;  /* 0x0000001d2e007221 */ /* 0x004fce0000010000 */
[----:B------:R-:W2:Y:S01]  /*181d0*/  MUFU.EX2 R197, R76 ;  /* 0x0000004c00c57308 */ /* 0x000ea20000000800 */
[----:B-1----:R-:W-:-:S07]  /*181e0*/  FADD.FTZ R29, R13, R8 ;  /* 0x000000080d1d7221 */ /* 0x002fce0000010000 */
[----:B------:R-:W1:Y:S01]  /*181f0*/  MUFU.EX2 R44, R44 ;  /* 0x0000002c002c7308 */ /* 0x000e620000000800 */
[----:B------:R-:W-:Y:S01]  /*18200*/  FFMA.FTZ R26, R26, R3, -R7 ;  /* 0x000000031a1a7223 */ /* 0x000fe20000010807 */
[----:B---3--:R-:W-:-:S06]  /*18210*/  FADD.FTZ R31, R203, R0 ;  /* 0x00000000cb1f7221 */ /* 0x008fcc0000010000 */
[----:B------:R-:W3:Y:S01]  /*18220*/  MUFU.EX2 R78, R78 ;  /* 0x0000004e004e7308 */ /* 0x000ee20000000800 */
[----:B------:R-:W-:Y:S01]  /*18230*/  FADD.FTZ R0, R40, R29 ;  /* 0x0000001d28007221 */ /* 0x000fe20000010000 */
[----:B------:R-:W-:-:S06]  /*18240*/  FFMA.FTZ R36, R36, R3, -R7 ;  /* 0x0000000324247223 */ /* 0x000fcc0000010807 */
[----:B------:R-:W3:Y:S01]  /*18250*/  MUFU.EX2 R21, R20 ;  /* 0x0000001400157308 */ /* 0x000ee20000000800 */
[----:B----4-:R-:W-:Y:S01]  /*18260*/  FADD.FTZ R8, R74, R31 ;  /* 0x0000001f4a087221 */ /* 0x010fe20000010000 */
[----:B0-----:R-:W-:-:S06]  /*18270*/  FADD.FTZ R29, R15, R0 ;  /* 0x000000000f1d7221 */ /* 0x001fcc0000010000 */
[----:B------:R-:W0:Y:S01]  /*18280*/  MUFU.EX2 R199, R80 ;  /* 0x0000005000c77308 */ /* 0x000e220000000800 */
[----:B------:R-:W-:-:S07]  /*18290*/  FFMA.FTZ R30, R30, R3, -R7 ;  /* 0x000000031e1e7223 */ /* 0x000fce0000010807 */
[----:B------:R-:W4:Y:S01]  /*182a0*/  MUFU.EX2 R32, R32 ;  /* 0x0000002000207308 */ /* 0x000f220000000800 */
[-CC-:B------:R-:W-:Y:S01]  /*182b0*/  FFMA.FTZ R24, R24, R3.reuse, -R7.reuse ;  /* 0x0000000318187223 */ /* 0x180fe20000010807 */
[-CC-:B------:R-:W-:Y:S01]  /*182c0*/  FFMA.FTZ R34, R34, R3.reuse, -R7.reuse ;  /* 0x0000000322227223 */ /* 0x180fe20000010807 */
[-CC-:B------:R-:W-:Y:S01]  /*182d0*/  FFMA.FTZ R28, R28, R3.reuse, -R7.reuse ;  /* 0x000000031c1c7223 */ /* 0x180fe20000010807 */
[----:B------:R-:W-:-:S04]  /*182e0*/  FFMA.FTZ R38, R38, R3, -R7 ;  /* 0x0000000326267223 */ /* 0x000fc80000010807 */
[----:B------:R-:W4:Y:S01]  /*182f0*/  MUFU.EX2 R82, R82 ;  /* 0x0000005200527308 */ /* 0x000f220000000800 */
[----:B--2---:R-:W-:Y:S01]  /*18300*/  FADD.FTZ R7, R197, R8 ;  /* 0x00000008c5077221 */ /* 0x004fe20000010000 */
[----:B-1----:R-:W-:-:S06]  /*18310*/  FADD.FTZ R0, R44, R29 ;  /* 0x0000001d2c007221 */ /* 0x002fcc0000010000 */
[----:B------:R-:W1:Y:S01]  /*18320*/  MUFU.EX2 R25, R26 ;  /* 0x0000001a00197308 */ /* 0x000e620000000800 */
[----:B------:R-:W-:Y:S01]  /*18330*/  F2FP.F16.F32.PACK_AB R209, R2, R209 ;  /* 0x000000d102d1723e */ /* 0x000fe200000000ff */
[----:B---3--:R-:W-:-:S06]  /*18340*/  FADD.FTZ R2, R78, R7 ;  /* 0x000000074e027221 */ /* 0x008fcc0000010000 */
[----:B------:R-:W2:Y:S01]  /*18350*/  MUFU.EX2 R193, R84 ;  /* 0x0000005400c17308 */ /* 0x000ea20000000800 */
[----:B------:R-:W-:-:S07]  /*18360*/  FADD.FTZ R29, R21, R0 ;  /* 0x00000000151d7221 */ /* 0x000fce0000010000 */
[----:B------:R-:W3:Y:S01]  /*18370*/  MUFU.EX2 R36, R36 ;  /* 0x0000002400247308 */ /* 0x000ee20000000800 */
[----:B0-----:R-:W-:Y:S01]  /*18380*/  FADD.FTZ R31, R199, R2 ;  /* 0x00000002c71f7221 */ /* 0x001fe20000010000 */
[----:B----4-:R-:W-:-:S06]  /*18390*/  FADD.FTZ R0, R32, R29 ;  /* 0x0000001d20007221 */ /* 0x010fcc0000010000 */
[----:B------:R-:W0:Y:S08]  /*183a0*/  MUFU.EX2 R86, R86 ;  /* 0x0000005600567308 */ /* 0x000e300000000800 */
[----:B------:R-:W4:Y:S01]  /*183b0*/  MUFU.EX2 R27, R30 ;  /* 0x0000001e001b7308 */ /* 0x000f220000000800 */
[----:B------:R-:W-:Y:S01]  /*183c0*/  FADD.FTZ R2, R82, R31 ;  /* 0x0000001f52027221 */ /* 0x000fe20000010000 */
[----:B-1----:R-:W-:-:S06]  /*183d0*/  FADD.FTZ R29, R25, R0 ;  /* 0x00000000191d7221 */ /* 0x002fcc0000010000 */
[----:B------:R-:W1:Y:S01]  /*183e0*/  MUFU.EX2 R24, R24 ;  /* 0x0000001800187308 */ /* 0x000e620000000800 */
[----:B--2---:R-:W-:Y:S01]  /*183f0*/  FADD.FTZ R31, R193, R2 ;  /* 0x00000002c11f7221 */ /* 0x004fe20000010000 */
[----:B---3--:R-:W-:-:S06]  /*18400*/  FADD.FTZ R0, R36, R29 ;  /* 0x0000001d24007221 */ /* 0x008fcc0000010000 */
[----:B------:R-:W2:Y:S01]  /*18410*/  MUFU.EX2 R7, R34 ;  /* 0x0000002200077308 */ /* 0x000ea20000000800 */
[----:B------:R-:W-:Y:S01]  /*18420*/  VIADD R8, R148, 0xfffffffe ;  /* 0xfffffffe94087836 */ /* 0x000fe20000000000 */
[----:B------:R-:W-:Y:S01]  /*18430*/  VIMNMX R224, RZ, R224, !PT ;  /* 0x000000e0ffe07248 */ /* 0x000fe20007fe0100 */
[----:B0-----:R-:W-:-:S05]  /*18440*/  FADD.FTZ R12, R86, R31 ;  /* 0x0000001f560c7221 */ /* 0x001fca0000010000 */
[----:B------:R-:W0:Y:S01]  /*18450*/  MUFU.EX2 R28, R28 ;  /* 0x0000001c001c7308 */ /* 0x000e220000000800 */
[----:B----4-:R-:W-:Y:S01]  /*18460*/  FADD.FTZ R31, R27, R0 ;  /* 0x000000001b1f7221 */ /* 0x010fe20000010000 */
[----:B------:R-:W-:-:S06]  /*18470*/  ISETP.GE.AND P2, PT, R8, R224, PT ;  /* 0x000000e00800720c */ /* 0x000fcc0003f46270 */
[----:B------:R-:W3:Y:S01]  /*18480*/  MUFU.EX2 R195, R88 ;  /* 0x0000005800c37308 */ /* 0x000ee20000000800 */
[----:B-1----:R-:W-:-:S07]  /*18490*/  FADD.FTZ R0, R24, R31 ;  /* 0x0000001f18007221 */ /* 0x002fce0000010000 */
[----:B------:R-:W1:Y:S01]  /*184a0*/  MUFU.EX2 R29, R38 ;  /* 0x00000026001d7308 */ /* 0x000e620000000800 */
[----:B------:R-:W-:Y:S01]  /*184b0*/  F2FP.F16.F32.PACK_AB R210, R9, R60 ;  /* 0x0000003c09d2723e */ /* 0x000fe200000000ff */
[----:B--2---:R-:W-:Y:S01]  /*184c0*/  FADD.FTZ R9, R7, R0 ;  /* 0x0000000007097221 */ /* 0x004fe20000010000 */
[----:B------:R-:W-:Y:S03]  /*184d0*/  BSSY B0, `(.L_x_2524) ;  /* 0x00005c0000007945 */ /* 0x000fe60003800000 */
[----:B0-----:R-:W-:Y:S01]  /*184e0*/  FADD.FTZ R0, R28, R9 ;  /* 0x000000091c007221 */ /* 0x001fe20000010000 */
[----:B------:R-:W-:Y:S01]  /*184f0*/  F2FP.F16.F32.PACK_AB R206, R13, R52 ;  /* 0x000000340dce723e */ /* 0x000fe200000000ff */
[----:B---3--:R-:W-:Y:S01]  /*18500*/  FADD.FTZ R12, R195, R12 ;  /* 0x0000000cc30c7221 */ /* 0x008fe20000010000 */
[----:B------:R-:W-:Y:S01]  /*18510*/  F2FP.F16.F32.PACK_AB R205, R66, R205 ;  /* 0x000000cd42cd723e */ /* 0x000fe200000000ff */
[----:B------:R-:W-:Y:S01]  /*18520*/  IMAD.MOV.U32 R2, RZ, RZ, 0x3f800000 ;  /* 0x3f800000ff027424 */ /* 0x000fe200078e00ff */
[----:B------:R-:W-:Y:S01]  /*18530*/  F2FP.F16.F32.PACK_AB R207, R207, R54 ;  /* 0x00000036cfcf723e */ /* 0x000fe200000000ff */
[--C-:B------:R-:W-:Y:S01]  /*18540*/  IMAD.MOV.U32 R150, RZ, RZ, R151.reuse ;  /* 0x000000ffff967224 */ /* 0x100fe200078e0097 */
[----:B------:R-:W-:Y:S01]  /*18550*/  F2FP.F16.F32.PACK_AB R201, R201, R42 ;  /* 0x0000002ac9c9723e */ /* 0x000fe200000000ff */
[--C-:B------:R-:W-:Y:S01]  /*18560*/  IMAD.MOV.U32 R149, RZ, RZ, R151.reuse ;  /* 0x000000ffff957224 */ /* 0x100fe200078e0097 */
[----:B------:R-:W-:Y:S01]  /*18570*/  F2FP.F16.F32.PACK_AB R203, R203, R46 ;  /* 0x0000002ecbcb723e */ /* 0x000fe200000000ff */
[----:B-1----:R-:W-:Y:S01]  /*18580*/  FADD.FTZ R13, R29, R0 ;  /* 0x000000001d0d7221 */ /* 0x002fe20000010000 */
[----:B------:R-:W-:Y:S01]  /*18590*/  F2FP.F16.F32.PACK_AB R197, R197, R74 ;  /* 0x0000004ac5c5723e */ /* 0x000fe200000000ff */
[--C-:B------:R-:W-:Y:S01]  /*185a0*/  IMAD.MOV.U32 R147, RZ, RZ, R151.reuse ;  /* 0x000000ffff937224 */ /* 0x100fe200078e0097 */
        /* <DEDUP_REMOVED lines=24> */
[----:B------:R-:W-:Y:S01]  /*18730*/  MOV R0, 0x3f800000 ;  /* 0x3f80000000007802 */ /* 0x000fe20000000f00 */
        /* <DEDUP_REMOVED lines=111> */
[----:B------:R-:W-:Y:S01]  /*18e30*/  IMAD.MOV.U32 R24, RZ, RZ, R151 ;  /* 0x000000ffff187224 */ /* 0x000fe200078e0097 */
[----:B------:R-:W-:Y:S06]  /*18e40*/  @!P2 BRA `(.L_x_2525) ;  /* 0x0000005000a0a947 */ /* 0x000fec0003800000 */
[----:B------:R-:W-:Y:S01]  /*18e50*/  BSSY B1, `(.L_x_2525) ;  /* 0x0000527000017945 */ /* 0x000fe20003800000 */
[----:B------:R-:W-:Y:S01]  /*18e60*/  IMAD.MOV.U32 R6, RZ, RZ, R4 ;  /* 0x000000ffff067224 */ /* 0x000fe200078e0004 */
[----:B------:R-:W-:Y:S01]  /*18e70*/  MOV R7, R5 ;  /* 0x0000000500077202 */ /* 0x000fe20000000f00 */
[----:B------:R-:W-:Y:S01]  /*18e80*/  IMAD.MOV.U32 R9, RZ, RZ, R219 ;  /* 0x000000ffff097224 */ /* 0x000fe200078e00db */
[----:B------:R-:W-:Y:S01]  /*18e90*/  MOV R2, 0x3f800000 ;  /* 0x3f80000000027802 */ /* 0x000fe20000000f00 */
[----:B------:R-:W-:Y:S01]  /*18ea0*/  IMAD.MOV.U32 R10, RZ, RZ, R214 ;  /* 0x000000ffff0a7224 */ /* 0x000fe200078e00d6 */
        /* <DEDUP_REMOVED lines=64> */
.L_x_2536:
[----:B------:R-:W-:-:S05]  /*192b0*/  VIADD R3, R10, 0x1 ;  /* 0x000000010a037836 */ /* 0x000fca0000000000 */
[----:B------:R-:W-:-:S04]  /*192c0*/  ISETP.NE.AND P2, PT, R3, 0x2, PT ;  /* 0x000000020300780c */ /* 0x000fc80003f45270 */
[----:B------:R-:W-:Y:S02]  /*192d0*/  SEL R4, RZ, 0x1, P2 ;  /* 0x00000001ff047807 */ /* 0x000fe40001000000 */
[----:B------:R-:W-:Y:S02]  /*192e0*/  SEL R214, R3, RZ, P2 ;  /* 0x000000ff03d67207 */ /* 0x000fe40001000000 */
[----:B------:R-:W-:Y:S01]  /*192f0*/  LOP3.LUT R219, R9, R4, RZ, 0x3c, !PT ;  /* 0x0000000409db7212 */ /* 0x000fe200078e3cff */
[----:B------:R-:W-:Y:S06]  /*19300*/  @!P0 BRA `(.L_x_2526) ;  /* 0x0000000000048947 */ /* 0x000fec0003800000 */
[----:B------:R-:W-:Y:S01]  /*19310*/  BPT.TRAP 0x1 ;  /* 0x000000040000795c */ /* 0x000fe20000300000 */
.L_x_2526:
[----:B------:R-:W-:Y:S01]  /*19320*/  IMAD R11, R214, 0x8, R16 ;  /* 0x00000008d60b7824 */ /* 0x000fe200078e0210 */
[----:B------:R-:W-:-:S04]  /*19330*/  SHF.L.U32 R4, R219, 0x1f, RZ ;  /* 0x0000001fdb047819 */ /* 0x000fc800000006ff */
[----:B------:R0:W1:Y:S01]  /*19340*/  SYNCS.PHASECHK.TRANS64.TRYWAIT P2, [R11+URZ+0x38830], R4 ;  /* 0x038830040b0075a7 */ /* 0x000062000804017f */
[----:B------:R-:W-:Y:S05]  /*19350*/  @!P0 BRA `(.L_x_2527) ;  /* 0x0000000000048947 */ /* 0x000fea0003800000 */
[----:B------:R-:W-:Y:S01]  /*19360*/  BPT.TRAP 0x1 ;  /* 0x000000040000795c */ /* 0x000fe20000300000 */
.L_x_2527:
[----:B------:R-:W-:Y:S01]  /*19370*/  IMAD R3, R214, 0xa00, R223 ;  /* 0x00000a00d6037824 */ /* 0x000fe200078e02df */
[----:B------:R-:W-:Y:S03]  /*19380*/  BSSY B2, `(.L_x_2528) ;  /* 0x0000006000027945 */ /* 0x000fe60003800000 */
[C---:B------:R-:W-:Y:S01]  /*19390*/  VIADD R20, R3.reuse, 0x100 ;  /* 0x0000010003147836 */ /* 0x040fe20000000000 */
[----:B------:R-:W-:Y:S01]  /*193a0*/  IADD3 R14, R3, 0x80, RZ ;  /* 0x00000080030e7810 */ /* 0x000fe20007ffe0ff */
[----:B-1----:R-:W-:Y:S06]  /*193b0*/  @P2 BRA `(.L_x_2529) ;  /* 0x0000000000082947 */ /* 0x002fec0003800000 */
[----:B------:R-:W1:Y:S02]  /*193c0*/  SYNCS.PHASECHK.TRANS64.TRYWAIT P2, [R11+URZ+0x38830], R4 ;  /* 0x038830040b0075a7 */ /* 0x000e64000804017f */
[----:B-1----:R-:W-:Y:S05]  /*193d0*/  @!P2 BRA `(.L_x_2530) ;  /* 0x0000015000f0a947 */ /* 0x002fea0003800000 */
.L_x_2529:
[----:B------:R-:W-:Y:S05]  /*193e0*/  BSYNC B2 ;  /* 0x0000000000027941 */ /* 0x000fea0003800000 */
.L_x_2528:
[----:B------:R-:W2:Y:S04]  /*193f0*/  LDL.64 R152, [R1+0x40] ;  /* 0x0000400001987983 */ /* 0x000ea80000100a00 */
[----:B------:R-:W3:Y:S01]  /*19400*/  LDL.64 R154, [R1+0x48] ;  /* 0x00004800019a7983 */ /* 0x000ee20000100a00 */
[----:B01----:R-:W-:Y:S01]  /*19410*/  IMAD.MOV.U32 R4, RZ, RZ, R3 ;  /* 0x000000ffff047224 */ /* 0x003fe200078e0003 */
[----:B------:R-:W-:-:S04]  /*19420*/  MOV R5, 0x40000040 ;  /* 0x4000004000057802 */ /* 0x000fc80000000f00 */
[----:B------:R-:W-:Y:S02]  /*19430*/  R2UR UR6, R4 ;  /* 0x00000000040672ca */ /* 0x000fe400000e0000 */
[----:B------:R-:W-:Y:S01]  /*19440*/  R2UR UR7, R5 ;  /* 0x00000000050772ca */ /* 0x000fe200000e0000 */
[----:B------:R-:W-:Y:S01]  /*19450*/  WARPGROUP.ARRIVE ;  /* 0x00000000000079c5 */ /* 0x000fe20000000000 */
[----:B------:R-:W-:Y:S01]  /*19460*/  IMAD.MOV.U32 R15, RZ, RZ, 0x40000040 ;  /* 0x40000040ff0f7424 */ /* 0x000fe200078e00ff */
[----:B------:R-:W-:-:S04]  /*19470*/  R2UR UR14, R14 ;  /* 0x000000000e0e72ca */ /* 0x000fc800000e0000 */
[----:B------:R-:W-:Y:S01]  /*19480*/  R2UR UR15, R15 ;  /* 0x000000000f0f72ca */ /* 0x000fe200000e0000 */
[----:B------:R-:W-:Y:S01]  /*19490*/  IMAD.MOV.U32 R21, RZ, RZ, 0x40000040 ;  /* 0x40000040ff157424 */ /* 0x000fe200078e00ff */
[----:B------:R-:W-:-:S04]  /*194a0*/  R2UR UR26, R20 ;  /* 0x00000000141a72ca */ /* 0x000fc800000e0000 */
        /* <DEDUP_REMOVED lines=24> */
[----:B------:R-:W-:Y:S01]  /*19630*/  IADD3 R14, R3, 0x200, RZ ;  /* 0x00000200030e7810 */ /* 0x000fe20007ffe0ff */
        /* <DEDUP_REMOVED lines=25> */
[----:B------:R-:W-:Y:S02]  /*197d0*/  VIADD R20, R3, 0x102 ;  /* 0x0000010203147836 */ /* 0x000fe40000000000 */
[----:B------:R-:W-:Y:S01]  /*197e0*/  IMAD.MOV.U32 R21, RZ, RZ, 0x40000040 ;  /* 0x40000040ff157424 */ /* 0x000fe200078e00ff */
[----:B------:R-:W-:Y:S01]  /*197f0*/  UMOV UR16, UR28 ;  /* 0x0000001c00107c82 */ /* 0x000fe20008000000 */
[----:B------:R-:W-:Y:S01]  /*19800*/  UMOV UR17, UR29 ;  /* 0x0000001d00117c82 */ /* 0x000fe20008000000 */
[----:B------:R-:W-:-:S02]  /*19810*/  WARPGROUP.DEPBAR.LE gsb0, 0x0 ;  /* 0x00008000000079c5 */ /* 0x000fc40000010000 */
[----:B------:R-:W-:Y:S01]  /*19820*/  WARPGROUP.ARRIVE ;  /* 0x00000000000079c5 */ /* 0x000fe20000000000 */
[----:B------:R-:W-:Y:S01]  /*19830*/  IADD3 R4, R3, 0x182, RZ ;  /* 0x0000018203047810 */ /* 0x000fe20007ffe0ff */
[----:B------:R-:W-:Y:S01]  /*19840*/  UMOV UR24, UR28 ;  /* 0x0000001c00187c82 */ /* 0x000fe20008000000 */
[----:B------:R-:W-:Y:S01]  /*19850*/  MOV R5, 0x40000040 ;  /* 0x4000004000057802 */ /* 0x000fe20000000f00 */
[----:B------:R-:W-:Y:S01]  /*19860*/  UMOV UR25, UR29 ;  /* 0x0000001d00197c82 */ /* 0x000fe20008000000 */
[----:B------:R-:W-:Y:S01]  /*19870*/  UMOV UR20, UR28 ;  /* 0x0000001c00147c82 */ /* 0x000fe20008000000 */
[----:B------:R-:W-:Y:S01]  /*19880*/  HGMMA.64x16x16.F32 R176, gdesc[UR12], R176, gsb0 ;  /* 0x002000000cb079f0 */ /* 0x000fe200080008b0 */
[----:B------:R-:W-:Y:S01]  /*19890*/  R2UR UR18, R20 ;  /* 0x00000000141272ca */ /* 0x000fe200000e0000 */
[----:B------:R-:W-:Y:S01]  /*198a0*/  UMOV UR21, UR29 ;  /* 0x0000001d00157c82 */ /* 0x000fe20008000000 */
[----:B------:R-:W-:Y:S01]  /*198b0*/  R2UR UR19, R21 ;  /* 0x00000000151372ca */ /* 0x000fe200000e0000 */
[----:B------:R-:W2:Y:S01]  /*198c0*/  LDL.64 R14, [R1+0x30] ;  /* 0x00003000010e7983 */ /* 0x000ea20000100a00 */
[----:B------:R-:W-:Y:S01]  /*198d0*/  R2UR UR26, R4 ;  /* 0x00000000041a72ca */ /* 0x000fe200000e0000 */
[----:B------:R-:W-:-:S02]  /*198e0*/  WARPGROUP.DEPBAR.LE gsb0, 0x0 ;  /* 0x00008000000079c5 */ /* 0x000fc40000010000 */
[----:B------:R-:W-:Y:S01]  /*198f0*/  WARPGROUP.ARRIVE ;  /* 0x00000000000079c5 */ /* 0x000fe20000000000 */
[----:B------:R-:W-:Y:S01]  /*19900*/  R2UR UR27, R5 ;  /* 0x00000000051b72ca */ /* 0x000fe200000e0000 */
[----:B------:R-:W-:Y:S01]  /*19910*/  UMOV UR8, UR30 ;  /* 0x0000001e00087c82 */ /* 0x000fe20008000000 */
[----:B------:R-:W-:Y:S01]  /*19920*/  UMOV UR9, UR31 ;  /* 0x0000001f00097c82 */ /* 0x000fe20008000000 */
[----:B------:R-:W-:Y:S01]  /*19930*/  UMOV UR4, UR30 ;  /* 0x0000001e00047c82 */ /* 0x000fe20008000000 */
[----:B------:R-:W-:-:S03]  /*19940*/  UMOV UR5, UR31 ;  /* 0x0000001f00057c82 */ /* 0x000fc60008000000 */
[----:B------:R-:W-:Y:S01]  /*19950*/  HGMMA.64x16x16.F32 R168, gdesc[UR16], R168, gsb0 ;  /* 0x0020000010a879f0 */ /* 0x000fe200080008a8 */
[----:B------:R-:W-:Y:S01]  /*19960*/  VIADD R4, R3, 0x202 ;  /* 0x0000020203047836 */ /* 0x000fe20000000000 */
[----:B------:R-:W-:Y:S01]  /*19970*/  UMOV UR12, UR30 ;  /* 0x0000001e000c7c82 */ /* 0x000fe20008000000 */
[----:B------:R-:W-:Y:S01]  /*19980*/  IMAD.MOV.U32 R5, RZ, RZ, 0x40000040 ;  /* 0x40000040ff057424 */ /* 0x000fe200078e00ff */
[----:B------:R-:W-:Y:S01]  /*19990*/  UMOV UR13, UR31 ;  /* 0x0000001f000d7c82 */ /* 0x000fe20008000000 */
[----:B------:R-:W3:Y:S01]  /*199a0*/  LDL.64 R20, [R1+0x28] ;  /* 0x0000280001147983 */ /* 0x000ee20000100a00 */
[----:B------:R-:W-:Y:S02]  /*199b0*/  WARPGROUP.DEPBAR.LE gsb0, 0x0 ;  /* 0x00008000000079c5 */ /* 0x000fe40000010000 */
[----:B------:R-:W-:-:S06]  /*199c0*/  WARPGROUP.ARRIVE ;  /* 0x00000000000079c5 */ /* 0x000fcc0000000000 */
[----:B------:R-:W-:Y:S01]  /*199d0*/  HGMMA.64x16x16.F32 R160, gdesc[UR24], R160, gsb0 ;  /* 0x0020000018a079f0 */ /* 0x000fe200080008a0 */
[----:B------:R-:W-:Y:S02]  /*199e0*/  R2UR UR22, R4 ;  /* 0x00000000041672ca */ /* 0x000fe400000e0000 */
[----:B------:R-:W-:Y:S01]  /*199f0*/  R2UR UR23, R5 ;  /* 0x00000000051772ca */ /* 0x000fe200000e0000 */
[----:B------:R-:W-:Y:S01]  /*19a00*/  IMAD.MOV.U32 R5, RZ, RZ, 0x40000040 ;  /* 0x40000040ff057424 */ /* 0x000fe200078e00ff */
[----:B------:R-:W-:Y:S02]  /*19a10*/  WARPGROUP.DEPBAR.LE gsb0, 0x0 ;  /* 0x00008000000079c5 */ /* 0x000fe40000010000 */
[----:B------:R-:W-:-:S09]  /*19a20*/  WARPGROUP.ARRIVE ;  /* 0x00000000000079c5 */ /* 0x000fd20000000000 */
[----:B------:R-:W-:Y:S01]  /*19a30*/  HGMMA.64x16x16.F32 R152, gdesc[UR20], R152, gsb0 ;  /* 0x00200000149879f0 */ /* 0x000fe20008000898 */
[----:B------:R-:W-:Y:S02]  /*19a40*/  IADD3 R4, R3, 0x4, RZ ;  /* 0x0000000403047810 */ /* 0x000fe40007ffe0ff */
        /* <DEDUP_REMOVED lines=38> */
[----:B------:R-:W-:Y:S01]  /*19cb0*/  IMAD.MOV.U32 R5, RZ, RZ, 0x40000040 ;  /* 0x40000040ff057424 */ /* 0x000fe200078e00ff */
        /* <DEDUP_REMOVED lines=95> */
[----:B------:R-:W-:Y:S02]  /*1a2b0*/  IADD3 R4, R3, 0x282, RZ ;  /* 0x0000028203047810 */ /* 0x000fe40007ffe0ff */
        /* <DEDUP_REMOVED lines=637> */
.L_x_2531:
[----:B------:R-:W-:Y:S01]  /*1ca90*/  SHF.L.U32 R0, R9, 0x1f, RZ ;  /* 0x0000001f09007819 */ /* 0x000fe200000006ff */
[----:B------:R-:W-:-:S04]  /*1caa0*/  IMAD R9, R10, 0x8, R16 ;  /* 0x000000080a097824 */ /* 0x000fc800078e0210 */
[----:B------:R0:W1:Y:S01]  /*1cab0*/  SYNCS.PHASECHK.TRANS64.TRYWAIT P2, [R9+URZ+0x38850], R0 ;  /* 0x03885000090075a7 */ /* 0x000062000804017f */
[----:B------:R-:W-:Y:S05]  /*1cac0*/  @!P0 BRA `(.L_x_2532) ;  /* 0x0000000000048947 */ /* 0x000fea0003800000 */
[----:B------:R-:W-:Y:S01]  /*1cad0*/  BPT.TRAP 0x1 ;  /* 0x000000040000795c */ /* 0x000fe20000300000 */
.L_x_2532:
[----:B------:R-:W-:Y:S04]  /*1cae0*/  BSSY B2, `(.L_x_2533) ;  /* 0x0000004000027945 */ /* 0x000fe80003800000 */
[----:B-1----:R-:W-:Y:S05]  /*1caf0*/  @P2 BRA `(.L_x_2534) ;  /* 0x0000000000082947 */ /* 0x002fea0003800000 */
[----:B------:R-:W1:Y:S02]  /*1cb00*/  SYNCS.PHASECHK.TRANS64.TRYWAIT P2, [R9+URZ+0x38850], R0 ;  /* 0x03885000090075a7 */ /* 0x000e64000804017f */
[----:B-1----:R-:W-:Y:S05]  /*1cb10*/  @!P2 BRA `(.L_x_2535) ;  /* 0x0000011c0034a947 */ /* 0x002fea0003800000 */
.L_x_2534:
[----:B------:R-:W-:Y:S05]  /*1cb20*/  BSYNC B2 ;  /* 0x0000000000027941 */ /* 0x000fea0003800000 */
.L_x_2533:
[----:B01----:R-:W-:Y:S01]  /*1cb30*/  IADD3 R0, R16, 0x400, RZ ;  /* 0x0000040010007810 */ /* 0x003fe20007ffe0ff */
[----:B------:R-:W2:Y:S03]  /*1cb40*/  LDL R15, [R1+0x68] ;  /* 0x00006800010f7983 */ /* 0x000ea60000100800 */
[----:B------:R-:W-:Y:S01]  /*1cb50*/  SHF.R.U32.HI R0, RZ, 0x4, R0 ;  /* 0x00000004ff007819 */ /* 0x000fe20000011600 */
[----:B------:R-:W3:Y:S01]  /*1cb60*/  LDL R14, [R1+0x6c] ;  /* 0x00006c00010e7983 */ /* 0x000ee20000100800 */
[----:B------:R-:W-:Y:S01]  /*1cb70*/  IMAD.MOV.U32 R3, RZ, RZ, 0x40000040 ;  /* 0x40000040ff037424 */ /* 0x000fe200078e00ff */
[----:B------:R-:W-:Y:S01]  /*1cb80*/  WARPGROUP.ARRIVE ;  /* 0x00000000000079c5 */ /* 0x000fe20000000000 */
[----:B------:R-:W-:Y:S01]  /*1cb90*/  LOP3.LUT R0, R0, 0x3fff, RZ, 0xc0, !PT ;  /* 0x00003fff00007812 */ /* 0x000fe200078ec0ff */
[----:B------:R-:W-:Y:S01]  /*1cba0*/  @!P1 VIADD R9, R9, 0x38860 ;  /* 0x0003886009099836 */ /* 0x000fe20000000000 */
[----:B------:R-:W-:-:S02]  /*1cbb0*/  MOV R5, 0x40000040 ;  /* 0x4000004000057802 */ /* 0x000fc40000000f00 */
[----:B------:R-:W-:Y:S02]  /*1cbc0*/  LOP3.LUT R0, R0, 0x2800000, RZ, 0xfc, !PT ;  /* 0x0280000000007812 */ /* 0x000fe400078efcff */
[----:B------:R-:W-:Y:S02]  /*1cbd0*/  R2UR UR7, R3 ;  /* 0x00000000030772ca */ /* 0x000fe400000e0000 */
[----:B------:R-:W-:Y:S01]  /*1cbe0*/  @!P1 IADD3 R11, R11, 0x38840, RZ ;  /* 0x000388400b0b9810 */ /* 0x000fe20007ffe0ff */
[----:B------:R-:W-:Y:S01]  /*1cbf0*/  IMAD R2, R10, 0xa00, R0 ;  /* 0x00000a000a027824 */ /* 0x000fe200078e0200 */
[----:B------:R-:W-:Y:S01]  /*1cc00*/  @!P1 PRMT R9, RZ, 0x654, R9 ;  /* 0x00000654ff099816 */ /* 0x000fe20000000009 */
[----:B------:R-:W-:Y:S01]  /*1cc10*/  IMAD.SHL.U32 R0, R225, 0x80, RZ ;  /* 0x00000080e1007824 */ /* 0x000fe200078e00ff */
[----:B------:R-:W-:Y:S01]  /*1cc20*/  @!P1 PRMT R11, RZ, 0x654, R11 ;  /* 0x00000654ff0b9816 */ /* 0x000fe2000000000b */
[C---:B------:R-:W-:Y:S01]  /*1cc30*/  VIADD R4, R2.reuse, 0x80 ;  /* 0x0000008002047836 */ /* 0x040fe20000000000 */
[----:B------:R-:W-:Y:S01]  /*1cc40*/  R2UR UR6, R2 ;  /* 0x00000000020672ca */ /* 0x000fe200000e0000 */
[----:B------:R-:W-:-:S05]  /*1cc50*/  IMAD R0, R8, -0x50, R0 ;  /* 0xffffffb008007824 */ /* 0x000fca00078e0200 */
[----:B------:R-:W-:-:S04]  /*1cc60*/  IADD3 R0, R0, 0x1, R237 ;  /* 0x0000000100007810 */ /* 0x000fc80007ffe0ed */
[----:B------:R-:W-:-:S03]  /*1cc70*/  IADD3 R0, R0, -R227, RZ ;  /* 0x800000e300007210 */ /* 0x000fc60007ffe0ff */
[----:B------:R-:W-:Y:S01]  /*1cc80*/  HGMMA.64x256x16.F32 R24, R208, gdesc[UR4].tnspB, R24, gsb0 ;  /* 0x43e00004d0187df0 */ /* 0x000fe20008000818 */
[----:B------:R-:W-:Y:S01]  /*1cc90*/  R2UR UR6, R4 ;  /* 0x00000000040672ca */ /* 0x000fe200000e0000 */
[----:B------:R-:W-:Y:S01]  /*1cca0*/  VIADD R4, R2, 0x100 ;  /* 0x0000010002047836 */ /* 0x000fe20000000000 */
[----:B------:R-:W-:Y:S01]  /*1ccb0*/  R2UR UR7, R5 ;  /* 0x00000000050772ca */ /* 0x000fe200000e0000 */
[----:B------:R-:W-:Y:S02]  /*1ccc0*/  IMAD.MOV.U32 R5, RZ, RZ, 0x40000040 ;  /* 0x40000040ff057424 */ /* 0x000fe400078e00ff */
[----:B--2---:R-:W-:Y:S01]  /*1ccd0*/  IMAD R0, R15, -0x2, R0 ;  /* 0xfffffffe0f007824 */ /* 0x004fe200078e0200 */
[----:B------:R-:W-:Y:S02]  /*1cce0*/  WARPGROUP.DEPBAR.LE gsb0, 0x0 ;  /* 0x00008000000079c5 */ /* 0x000fe40000010000 */
[----:B------:R-:W-:Y:S01]  /*1ccf0*/  WARPGROUP.ARRIVE ;  /* 0x00000000000079c5 */ /* 0x000fe20000000000 */
[----:B---3--:R-:W-:-:S15]  /*1cd00*/  IMAD.IADD R0, R14, 0x1, R0 ;  /* 0x000000010e007824 */ /* 0x008fde00078e0200 */
[----:B------:R-:W-:-:S03]  /*1cd10*/  NOP ;  /* 0x0000000000007918 */ /* 0x000fc60000000000 */
[----:B------:R-:W-:Y:S01]  /*1cd20*/  HGMMA.64x256x16.F32 R24, R204, gdesc[UR4].tnspB, R24, gsb0 ;  /* 0x43e00004cc187df0 */ /* 0x000fe20008000818 */
[----:B------:R-:W-:Y:S02]  /*1cd30*/  R2UR UR6, R4 ;  /* 0x00000000040672ca */ /* 0x000fe400000e0000 */
[----:B------:R-:W-:Y:S01]  /*1cd40*/  R2UR UR7, R5 ;  /* 0x00000000050772ca */ /* 0x000fe200000e0000 */
[----:B------:R-:W-:Y:S01]  /*1cd50*/  IMAD.MOV.U32 R5, RZ, RZ, 0x40000040 ;  /* 0x40000040ff057424 */ /* 0x000fe200078e00ff */
[C---:B------:R-:W-:Y:S01]  /*1cd60*/  IADD3 R4, R2.reuse, 0x180, RZ ;  /* 0x0000018002047810 */ /* 0x040fe20007ffe0ff */
[----:B------:R-:W-:Y:S01]  /*1cd70*/  VIADD R2, R2, 0x200 ;  /* 0x0000020002027836 */ /* 0x000fe20000000000 */
[C---:B------:R-:W-:Y:S02]  /*1cd80*/  ISETP.GT.AND P2, PT, R0.reuse, RZ, PT ;  /* 0x000000ff0000720c */ /* 0x040fe40003f44270 */
[----:B------:R-:W-:Y:S02]  /*1cd90*/  ISETP.GT.AND P3, PT, R0, 0x1, PT ;  /* 0x000000010000780c */ /* 0x000fe40003f64270 */
[----:B------:R-:W-:-:S02]  /*1cda0*/  FSEL R184, R184, -INF , P2 ;  /* 0xff800000b8b87808 */ /* 0x000fc40001000000 */
        /* <DEDUP_REMOVED lines=51> */
[C---:B------:R-:W-:Y:S01]  /*1d0e0*/  ISETP.GT.AND P3, PT, R0.reuse, 0x49, PT ;  /* 0x000000490000780c */ /* 0x040fe20003f64270 */
[----:B------:R-:W-:Y:S01]  /*1d0f0*/  VIADD R0, R0, 0x8 ;  /* 0x0000000800007836 */ /* 0x000fe20000000000 */
[----:B------:R-:W-:Y:S02]  /*1d100*/  FSEL R156, R156, -INF , P2 ;  /* 0xff8000009c9c7808 */ /* 0x000fe40001000000 */
[----:B------:R-:W-:-:S02]  /*1d110*/  FMNMX.FTZ R3, R153, R3, !PT ;  /* 0x0000000399037209 */ /* 0x000fc40007810000 */
[----:B------:R-:W-:Y:S02]  /*1d120*/  FSEL R157, R157, -INF , P3 ;  /* 0xff8000009d9d7808 */ /* 0x000fe40001800000 */
[----:B------:R-:W-:Y:S02]  /*1d130*/  FMNMX.FTZ R3, R156, R3, !PT ;  /* 0x000000039c037209 */ /* 0x000fe40007810000 */
[C---:B------:R-:W-:Y:S02]  /*1d140*/  ISETP.GT.AND P2, PT, R0.reuse, RZ, PT ;  /* 0x000000ff0000720c */ /* 0x040fe40003f44270 */
[----:B------:R-:W-:Y:S02]  /*1d150*/  ISETP.GT.AND P3, PT, R0, 0x1, PT ;  /* 0x000000010000780c */ /* 0x000fe40003f64270 */
[----:B------:R-:W-:Y:S02]  /*1d160*/  FSEL R186, R186, -INF , P2 ;  /* 0xff800000baba7808 */ /* 0x000fe40001000000 */
[----:B------:R-:W-:-:S02]  /*1d170*/  ISETP.GT.AND P4, PT, R0, 0x8, PT ;  /* 0x000000080000780c */ /* 0x000fc40003f84270 */
[----:B------:R-:W-:Y:S02]  /*1d180*/  FSEL R187, R187, -INF , P3 ;  /* 0xff800000bbbb7808 */ /* 0x000fe40001800000 */
[----:B------:R-:W-:Y:S02]  /*1d190*/  ISETP.GT.AND P5, PT, R0, 0x9, PT ;  /* 0x000000090000780c */ /* 0x000fe40003fa4270 */
[----:B------:R-:W-:Y:S02]  /*1d1a0*/  FSEL R190, R190, -INF , P4 ;  /* 0xff800000bebe7808 */ /* 0x000fe40002000000 */
[----:B------:R-:W-:Y:S02]  /*1d1b0*/  FSEL R191, R191, -INF , P5 ;  /* 0xff800000bfbf7808 */ /* 0x000fe40002800000 */
[C---:B------:R-:W-:Y:S02]  /*1d1c0*/  ISETP.GT.AND P3, PT, R0.reuse, 0x10, PT ;  /* 0x000000100000780c */ /* 0x040fe40003f64270 */
[----:B------:R-:W-:-:S02]  /*1d1d0*/  ISETP.GT.AND P4, PT, R0, 0x11, PT ;  /* 0x000000110000780c */ /* 0x000fc40003f84270 */
[----:B------:R-:W-:Y:S02]  /*1d1e0*/  FSEL R178, R178, -INF , P3 ;  /* 0xff800000b2b27808 */ /* 0x000fe40001800000 */
[C---:B------:R-:W-:Y:S02]  /*1d1f0*/  ISETP.GT.AND P5, PT, R0.reuse, 0x18, PT ;  /* 0x000000180000780c */ /* 0x040fe40003fa4270 */
[----:B------:R-:W-:Y:S02]  /*1d200*/  FSEL R179, R179, -INF , P4 ;  /* 0xff800000b3b37808 */ /* 0x000fe40002000000 */
[----:B------:R-:W-:Y:S02]  /*1d210*/  ISETP.GT.AND P6, PT, R0, 0x19, PT ;  /* 0x000000190000780c */ /* 0x000fe40003fc4270 */
[----:B------:R-:W-:Y:S02]  /*1d220*/  FSEL R182, R182, -INF , P5 ;  /* 0xff800000b6b67808 */ /* 0x000fe40002800000 */
[----:B------:R-:W-:-:S02]  /*1d230*/  FSEL R183, R183, -INF , P6 ;  /* 0xff800000b7b77808 */ /* 0x000fc40003000000 */
[C---:B------:R-:W-:Y:S02]  /*1d240*/  ISETP.GT.AND P3, PT, R0.reuse, 0x20, PT ;  /* 0x000000200000780c */ /* 0x040fe40003f64270 */
[----:B------:R-:W-:Y:S02]  /*1d250*/  ISETP.GT.AND P4, PT, R0, 0x21, PT ;  /* 0x000000210000780c */ /* 0x000fe40003f84270 */
[----:B------:R-:W-:Y:S02]  /*1d260*/  FSEL R170, R170, -INF , P3 ;  /* 0xff800000aaaa7808 */ /* 0x000fe40001800000 */
[C---:B------:R-:W-:Y:S02]  /*1d270*/  ISETP.GT.AND P5, PT, R0.reuse, 0x28, PT ;  /* 0x000000280000780c */ /* 0x040fe40003fa4270 */
[----:B------:R-:W-:Y:S02]  /*1d280*/  FSEL R171, R171, -INF , P4 ;  /* 0xff800000abab7808 */ /* 0x000fe40002000000 */
[----:B------:R-:W-:-:S02]  /*1d290*/  ISETP.GT.AND P6, PT, R0, 0x29, PT ;  /* 0x000000290000780c */ /* 0x000fc40003fc4270 */
[----:B------:R-:W-:Y:S02]  /*1d2a0*/  FSEL R174, R174, -INF , P5 ;  /* 0xff800000aeae7808 */ /* 0x000fe40002800000 */
[----:B------:R-:W-:Y:S02]  /*1d2b0*/  FSEL R175, R175, -INF , P6 ;  /* 0xff800000afaf7808 */ /* 0x000fe40003000000 */
[C---:B------:R-:W-:Y:S02]  /*1d2c0*/  ISETP.GT.AND P3, PT, R0.reuse, 0x30, PT ;  /* 0x000000300000780c */ /* 0x040fe40003f64270 */
        /* <DEDUP_REMOVED lines=13> */
[----:B------:R-:W-:Y:S01]  /*1d3a0*/  FSEL R158, R158, -INF , P5 ;  /* 0xff8000009e9e7808 */ /* 0x000fe20002800000 */
[----:B------:R-:W-:Y:S02]  /*1d3b0*/  WARPGROUP.DEPBAR.LE gsb0, 0x0 ;  /* 0x00008000000079c5 */ /* 0x000fe40000010000 */
[----:B------:R-:W-:-:S06]  /*1d3c0*/  WARPGROUP.ARRIVE ;  /* 0x00000000000079c5 */ /* 0x000fcc0000000000 */
[----:B------:R-:W-:Y:S01]  /*1d3d0*/  HGMMA.64x256x16.F32 R24, R200, gdesc[UR4].tnspB, R24, gsb0 ;  /* 0x43e00004c8187df0 */ /* 0x000fe20008000818 */
[----:B------:R-:W-:Y:S02]  /*1d3e0*/  R2UR UR6, R4 ;  /* 0x00000000040672ca */ /* 0x000fe400000e0000 */
[----:B------:R-:W-:Y:S02]  /*1d3f0*/  R2UR UR7, R5 ;  /* 0x00000000050772ca */ /* 0x000fe400000e0000 */
[----:B------:R-:W-:Y:S02]  /*1d400*/  FMNMX.FTZ R5, R157, R3, !PT ;  /* 0x000000039d057209 */ /* 0x000fe40007810000 */
        /* <DEDUP_REMOVED lines=9> */
[----:B------:R-:W-:Y:S02]  /*1d4a0*/  MOV R3, 0x40000040 ;  /* 0x4000004000037802 */ /* 0x000fe40000000f00 */
        /* <DEDUP_REMOVED lines=17> */
[----:B------:R-:W0:Y:S01]  /*1d5c0*/  SHFL.BFLY PT, R2, R5, 0x1, 0x1f ;  /* 0x0c201f0005027f89 */ /* 0x000e2200000e0000 */
[----:B------:R-:W-:Y:S01]  /*1d5d0*/  IMAD.U32 R3, RZ, RZ, UR39 ;  /* 0x00000027ff037e24 */ /* 0x000fe2000f8e00ff */
[----:B0-----:R-:W-:-:S04]  /*1d5e0*/  FMNMX.FTZ R5, R5, R2, !PT ;  /* 0x0000000205057209 */ /* 0x001fc80007810000 */
[C---:B------:R-:W-:Y:S01]  /*1d5f0*/  FSETP.NEU.FTZ.AND P2, PT, R5.reuse, -INF , PT ;  /* 0xff8000000500780b */ /* 0x040fe20003f5d000 */
[----:B------:R-:W-:-:S05]  /*1d600*/  FMUL.FTZ R2, R5, R3 ;  /* 0x0000000305027220 */ /* 0x000fca0000410000 */
[----:B------:R-:W-:-:S05]  /*1d610*/  FSEL R2, R2, RZ, P2 ;  /* 0x000000ff02027208 */ /* 0x000fca0001000000 */
[-CC-:B------:R-:W-:Y:S01]  /*1d620*/  FFMA.FTZ R204, R176, R3.reuse, -R2.reuse ;  /* 0x00000003b0cc7223 */ /* 0x180fe20000010802 */
[----:B------:R-:W-:Y:S01]  /*1d630*/  FSEL R176, R159, -INF , P6 ;  /* 0xff8000009fb07808 */ /* 0x000fe20003000000 */
[-CC-:B------:R-:W-:Y:S01]  /*1d640*/  FFMA.FTZ R208, R184, R3.reuse, -R2.reuse ;  /* 0x00000003b8d07223 */ /* 0x180fe20000010802 */
[-CC-:B------:R-:W-:Y:S01]  /*1d650*/  FFMA.FTZ R10, R185, R3.reuse, -R2.reuse ;  /* 0x00000003b90a7223 */ /* 0x180fe20000010802 */
[-CC-:B------:R-:W-:Y:S01]  /*1d660*/  FFMA.FTZ R210, R188, R3.reuse, -R2.reuse ;  /* 0x00000003bcd27223 */ /* 0x180fe20000010802 */
[----:B------:R-:W-:Y:S01]  /*1d670*/  FMNMX.FTZ R0, R176, R0, !PT ;  /* 0x00000000b0007209 */ /* 0x000fe20007810000 */
[-CC-:B------:R-:W-:Y:S01]  /*1d680*/  FFMA.FTZ R14, R189, R3.reuse, -R2.reuse ;  /* 0x00000003bd0e7223 */ /* 0x180fe20000010802 */
[-CC-:B------:R-:W-:Y:S01]  /*1d690*/  FFMA.FTZ R15, R177, R3.reuse, -R2.reuse ;  /* 0x00000003b10f7223 */ /* 0x180fe20000010802 */
[-CC-:B------:R-:W-:Y:S01]  /*1d6a0*/  FFMA.FTZ R206, R180, R3.reuse, -R2.reuse ;  /* 0x00000003b4ce7223 */ /* 0x180fe20000010802 */
[-CC-:B------:R-:W-:Y:S01]  /*1d6b0*/  FFMA.FTZ R20, R181, R3.reuse, -R2.reuse ;  /* 0x00000003b5147223 */ /* 0x180fe20000010802 */
[----:B------:R-:W0:Y:S01]  /*1d6c0*/  SHFL.BFLY PT, R4, R0, 0x2, 0x1f ;  /* 0x0c401f0000047f89 */ /* 0x000e2200000e0000 */
[-CC-:B------:R-:W-:Y:S01]  /*1d6d0*/  FFMA.FTZ R200, R168, R3.reuse, -R2.reuse ;  /* 0x00000003a8c87223 */ /* 0x180fe20000010802 */
[-CC-:B------:R-:W-:Y:S01]  /*1d6e0*/  FFMA.FTZ R21, R169, R3.reuse, -R2.reuse ;  /* 0x00000003a9157223 */ /* 0x180fe20000010802 */
[-CC-:B------:R-:W-:Y:S01]  /*1d6f0*/  FFMA.FTZ R202, R172, R3.reuse, -R2.reuse ;  /* 0x00000003acca7223 */ /* 0x180fe20000010802 */
[----:B------:R-:W-:Y:S01]  /*1d700*/  FFMA.FTZ R159, R173, R3, -R2 ;  /* 0x00000003ad9f7223 */ /* 0x000fe20000010802 */
        /* <DEDUP_REMOVED lines=10> */
[----:B------:R-:W-:Y:S02]  /*1d7b0*/  FSEL R0, R5, RZ, P2 ;  /* 0x000000ff05007208 */ /* 0x000fe40001000000 */
[C---:B------:R-:W-:Y:S01]  /*1d7c0*/  FSETP.NEU.FTZ.AND P2, PT, R4.reuse, -INF , PT ;  /* 0xff8000000400780b */ /* 0x040fe20003f5d000 */
[-C--:B------:R-:W-:Y:S02]  /*1d7d0*/  FMUL.FTZ R168, R4, R3.reuse ;  /* 0x0000000304a87220 */ /* 0x080fe40000410000 */
[----:B------:R-:W-:Y:S02]  /*1d7e0*/  FADD.FTZ R0, -R0, R7 ;  /* 0x0000000700007221 */ /* 0x000fe40000010100 */
[----:B------:R-:W-:Y:S01]  /*1d7f0*/  MUFU.EX2 R20, R20 ;  /* 0x0000001400147308 */ /* 0x000fe20000000800 */
[----:B------:R-:W-:Y:S01]  /*1d800*/  FSEL R168, R168, RZ, P2 ;  /* 0x000000ffa8a87208 */ /* 0x000fe20001000000 */
[----:B------:R-:W-:-:S04]  /*1d810*/  FMUL.FTZ R0, R0, R3 ;  /* 0x0000000300007220 */ /* 0x000fc80000410000 */
        /* <DEDUP_REMOVED lines=9> */
[----:B------:R-:W-:Y:S01]  /*1d8b0*/  FFMA.FTZ R155, R155, R3, -R168 ;  /* 0x000000039b9b7223 */ /* 0x000fe200000108a8 */
[----:B------:R-:W-:Y:S08]  /*1d8c0*/  MUFU.EX2 R209, R209 ;  /* 0x000000d100d17308 */ /* 0x000ff00000000800 */
[----:B------:R-:W-:Y:S01]  /*1d8d0*/  MUFU.EX2 R211, R211 ;  /* 0x000000d300d37308 */ /* 0x000fe20000000800 */
[----:B0-----:R-:W-:Y:S01]  /*1d8e0*/  FFMA.FTZ R13, R0, R13, R208 ;  /* 0x0000000d000d7223 */ /* 0x001fe200000100d0 */
[----:B------:R-:W-:-:S03]  /*1d8f0*/  F2FP.F16.F32.PACK_AB R208, R10, R208 ;  /* 0x000000d00ad0723e */ /* 0x000fc600000000ff */
[----:B------:R-:W-:-:S03]  /*1d900*/  FADD.FTZ R13, R10, R13 ;  /* 0x0000000d0a0d7221 */ /* 0x000fc60000010000 */
[----:B------:R-:W-:Y:S01]  /*1d910*/  MUFU.EX2 R205, R205 ;  /* 0x000000cd00cd7308 */ /* 0x000fe20000000800 */
[----:B------:R-:W-:Y:S01]  /*1d920*/  FADD.FTZ R13, R210, R13 ;  /* 0x0000000dd20d7221 */ /* 0x000fe20000010000 */
[----:B------:R-:W-:-:S03]  /*1d930*/  F2FP.F16.F32.PACK_AB R210, R14, R210 ;  /* 0x000000d20ed2723e */ /* 0x000fc600000000ff */
[----:B------:R-:W-:-:S03]  /*1d940*/  FADD.FTZ R13, R14, R13 ;  /* 0x0000000d0e0d7221 */ /* 0x000fc60000010000 */
[----:B------:R-:W-:Y:S01]  /*1d950*/  MUFU.EX2 R207, R207 ;  /* 0x000000cf00cf7308 */ /* 0x000fe20000000800 */
[----:B------:R-:W-:Y:S01]  /*1d960*/  FADD.FTZ R13, R204, R13 ;  /* 0x0000000dcc0d7221 */ /* 0x000fe20000010000 */
[----:B------:R-:W-:-:S03]  /*1d970*/  F2FP.F16.F32.PACK_AB R204, R15, R204 ;  /* 0x000000cc0fcc723e */ /* 0x000fc600000000ff */
[----:B------:R-:W-:-:S03]  /*1d980*/  FADD.FTZ R13, R15, R13 ;  /* 0x0000000d0f0d7221 */ /* 0x000fc60000010000 */
[----:B------:R-:W0:Y:S01]  /*1d990*/  MUFU.EX2 R200, R200 ;  /* 0x000000c800c87308 */ /* 0x000e220000000800 */
[----:B------:R-:W-:Y:S01]  /*1d9a0*/  FADD.FTZ R13, R206, R13 ;  /* 0x0000000dce0d7221 */ /* 0x000fe20000010000 */
[----:B------:R-:W-:-:S03]  /*1d9b0*/  F2FP.F16.F32.PACK_AB R206, R20, R206 ;  /* 0x000000ce14ce723e */ /* 0x000fc600000000ff */
[----:B------:R-:W-:-:S03]  /*1d9c0*/  FADD.FTZ R13, R20, R13 ;  /* 0x0000000d140d7221 */ /* 0x000fc60000010000 */
[----:B------:R-:W1:Y:S08]  /*1d9d0*/  MUFU.EX2 R21, R21 ;  /* 0x0000001500157308 */ /* 0x000e700000000800 */
[----:B------:R-:W-:Y:S01]  /*1d9e0*/  MUFU.EX2 R201, R201 ;  /* 0x000000c900c97308 */ /* 0x000fe20000000800 */
[----:B0-----:R-:W-:-:S07]  /*1d9f0*/  FADD.FTZ R13, R200, R13 ;  /* 0x0000000dc80d7221 */ /* 0x001fce0000010000 */
[----:B------:R-:W0:Y:S01]  /*1da00*/  MUFU.EX2 R202, R202 ;  /* 0x000000ca00ca7308 */ /* 0x000e220000000800 */
[C---:B-1----:R-:W-:Y:S01]  /*1da10*/  FADD.FTZ R13, R21.reuse, R13 ;  /* 0x0000000d150d7221 */ /* 0x042fe20000010000 */
[----:B------:R-:W-:-:S06]  /*1da20*/  F2FP.F16.F32.PACK_AB R200, R21, R200 ;  /* 0x000000c815c8723e */ /* 0x000fcc00000000ff */
[----:B------:R-:W1:Y:S08]  /*1da30*/  MUFU.EX2 R159, R159 ;  /* 0x0000009f009f7308 */ /* 0x000e700000000800 */
[----:B------:R-:W-:Y:S01]  /*1da40*/  MUFU.EX2 R203, R203 ;  /* 0x000000cb00cb7308 */ /* 0x000fe20000000800 */
[----:B0-----:R-:W-:-:S07]  /*1da50*/  FADD.FTZ R13, R202, R13 ;  /* 0x0000000dca0d7221 */ /* 0x001fce0000010000 */
[----:B------:R-:W-:Y:S01]  /*1da60*/  MUFU.EX2 R10, R155 ;  /* 0x0000009b000a7308 */ /* 0x000fe20000000800 */
[C---:B-1----:R-:W-:Y:S01]  /*1da70*/  FADD.FTZ R13, R159.reuse, R13 ;  /* 0x0000000d9f0d7221 */ /* 0x042fe20000010000 */
[----:B------:R-:W-:Y:S01]  /*1da80*/  F2FP.F16.F32.PACK_AB R202, R159, R202 ;  /* 0x000000ca9fca723e */ /* 0x000fe200000000ff */
[----:B------:R-:W-:Y:S02]  /*1da90*/  WARPGROUP.DEPBAR.LE gsb0, 0x0 ;  /* 0x00008000000079c5 */ /* 0x000fe40000010000 */
[----:B------:R-:W-:Y:S01]  /*1daa0*/  WARPGROUP.ARRIVE ;  /* 0x00000000000079c5 */ /* 0x000fe20000000000 */
[-CC-:B------:R-:W-:Y:S01]  /*1dab0*/  FFMA.FTZ R196, R160, R3.reuse, -R2.reuse ;  /* 0x00000003a0c47223 */ /* 0x180fe20000010802 */
[-CC-:B------:R-:W-:Y:S01]  /*1dac0*/  FFMA.FTZ R160, R161, R3.reuse, -R2.reuse ;  /* 0x00000003a1a07223 */ /* 0x180fe20000010802 */
[-CC-:B------:R-:W-:Y:S01]  /*1dad0*/  FFMA.FTZ R198, R164, R3.reuse, -R2.reuse ;  /* 0x00000003a4c67223 */ /* 0x180fe20000010802 */
[-C--:B------:R-:W-:Y:S01]  /*1dae0*/  FFMA.FTZ R161, R165, R3.reuse, -R2 ;  /* 0x00000003a5a17223 */ /* 0x080fe20000010802 */
[-CC-:B------:R-:W-:Y:S01]  /*1daf0*/  FFMA.FTZ R164, R183, R3.reuse, -R168.reuse ;  /* 0x00000003b7a47223 */ /* 0x180fe200000108a8 */
[----:B------:R-:W-:Y:S01]  /*1db00*/  HGMMA.64x256x16.F32 R24, R192, gdesc[UR4].tnspB, R24, gsb0 ;  /* 0x43e00004c0187df0 */ /* 0x000fe20008000818 */
[-CC-:B------:R-:W-:Y:S01]  /*1db10*/  FFMA.FTZ R165, R175, R3.reuse, -R168.reuse ;  /* 0x00000003afa57223 */ /* 0x180fe200000108a8 */
[-CC-:B------:R-:W-:Y:S01]  /*1db20*/  FFMA.FTZ R197, R162, R3.reuse, -R168.reuse ;  /* 0x00000003a2c57223 */ /* 0x180fe200000108a8 */
[----:B------:R-:W0:Y:S01]  /*1db30*/  MUFU.EX2 R196, R196 ;  /* 0x000000c400c47308 */ /* 0x000e220000000800 */
[----:B------:R-:W-:-:S07]  /*1db40*/  FFMA.FTZ R199, R166, R3, -R168 ;  /* 0x00000003a6c77223 */ /* 0x000fce00000108a8 */
[----:B------:R-:W-:Y:S08]  /*1db50*/  MUFU.EX2 R164, R164 ;  /* 0x000000a400a47308 */ /* 0x000ff00000000800 */
[----:B------:R-:W-:Y:S01]  /*1db60*/  MUFU.EX2 R165, R165 ;  /* 0x000000a500a57308 */ /* 0x000fe20000000800 */
[----:B0-----:R-:W-:-:S07]  /*1db70*/  FADD.FTZ R13, R196, R13 ;  /* 0x0000000dc40d7221 */ /* 0x001fce0000010000 */
[----:B------:R-:W0:Y:S08]  /*1db80*/  MUFU.EX2 R160, R160 ;  /* 0x000000a000a07308 */ /* 0x000e300000000800 */
[----:B------:R-:W-:Y:S08]  /*1db90*/  MUFU.EX2 R197, R197 ;  /* 0x000000c500c57308 */ /* 0x000ff00000000800 */
[----:B------:R-:W1:Y:S01]  /*1dba0*/  MUFU.EX2 R198, R198 ;  /* 0x000000c600c67308 */ /* 0x000e620000000800 */
[C---:B0-----:R-:W-:Y:S01]  /*1dbb0*/  FADD.FTZ R13, R160.reuse, R13 ;  /* 0x0000000da00d7221 */ /* 0x041fe20000010000 */
[----:B------:R-:W-:-:S06]  /*1dbc0*/  F2FP.F16.F32.PACK_AB R196, R160, R196 ;  /* 0x000000c4a0c4723e */ /* 0x000fcc00000000ff */
[----:B------:R-:W0:Y:S08]  /*1dbd0*/  MUFU.EX2 R161, R161 ;  /* 0x000000a100a17308 */ /* 0x000e300000000800 */
[----:B------:R-:W-:Y:S01]  /*1dbe0*/  MUFU.EX2 R199, R199 ;  /* 0x000000c700c77308 */ /* 0x000fe20000000800 */
[----:B-1----:R-:W-:-:S04]  /*1dbf0*/  FADD.FTZ R13, R198, R13 ;  /* 0x0000000dc60d7221 */ /* 0x002fc80000010000 */
[C---:B0-----:R-:W-:Y:S01]  /*1dc00*/  FADD.FTZ R13, R161.reuse, R13 ;  /* 0x0000000da10d7221 */ /* 0x041fe20000010000 */
[----:B------:R-:W-:Y:S01]  /*1dc10*/  F2FP.F16.F32.PACK_AB R198, R161, R198 ;  /* 0x000000c6a1c6723e */ /* 0x000fe200000000ff */
[----:B------:R-:W-:Y:S02]  /*1dc20*/  WARPGROUP.DEPBAR.LE gsb0, 0x0 ;  /* 0x00008000000079c5 */ /* 0x000fe40000010000 */
[-CC-:B------:R-:W-:Y:S01]  /*1dc30*/  FFMA.FTZ R192, R152, R3.reuse, -R2.reuse ;  /* 0x0000000398c07223 */ /* 0x180fe20000010802 */
[-CC-:B------:R-:W-:Y:S01]  /*1dc40*/  FFMA.FTZ R152, R153, R3.reuse, -R2.reuse ;  /* 0x0000000399987223 */ /* 0x180fe20000010802 */
[-CC-:B------:R-:W-:Y:S01]  /*1dc50*/  FFMA.FTZ R194, R156, R3.reuse, -R2.reuse ;  /* 0x000000039cc27223 */ /* 0x180fe20000010802 */
[-C--:B------:R-:W-:Y:S01]  /*1dc60*/  FFMA.FTZ R2, R157, R3.reuse, -R2 ;  /* 0x000000039d027223 */ /* 0x080fe20000010802 */
[-CC-:B------:R-:W-:Y:S01]  /*1dc70*/  FFMA.FTZ R153, R187, R3.reuse, -R168.reuse ;  /* 0x00000003bb997223 */ /* 0x180fe200000108a8 */
[-CC-:B------:R-:W-:Y:S01]  /*1dc80*/  FFMA.FTZ R156, R191, R3.reuse, -R168.reuse ;  /* 0x00000003bf9c7223 */ /* 0x180fe200000108a8 */
[-CC-:B------:R-:W-:Y:S01]  /*1dc90*/  FFMA.FTZ R157, R179, R3.reuse, -R168.reuse ;  /* 0x00000003b39d7223 */ /* 0x180fe200000108a8 */
[----:B------:R0:W-:Y:S01]  /*1dca0*/  MUFU.EX2 R7, R2 ;  /* 0x0000000200077308 */ /* 0x0001e20000000800 */
[----:B------:R-:W-:Y:S01]  /*1dcb0*/  @!P1 SYNCS.ARRIVE.TRANS64.RED.A1T0 RZ, [R11+URZ], RZ ;  /* 0x000000ff0bff99a7 */ /* 0x000fe2000810043f */
[-CC-:B------:R-:W-:Y:S01]  /*1dcc0*/  FFMA.FTZ R193, R154, R3.reuse, -R168.reuse ;  /* 0x000000039ac17223 */ /* 0x180fe200000108a8 */
[----:B------:R-:W-:-:S05]  /*1dcd0*/  FFMA.FTZ R195, R158, R3, -R168 ;  /* 0x000000039ec37223 */ /* 0x000fca00000108a8 */
[----:B------:R-:W-:Y:S01]  /*1dce0*/  MUFU.EX2 R153, R153 ;  /* 0x0000009900997308 */ /* 0x000fe20000000800 */
[----:B0-----:R-:W-:Y:S01]  /*1dcf0*/  FSEL R2, R4, RZ, P2 ;  /* 0x000000ff04027208 */ /* 0x001fe20001000000 */
[----:B------:R0:W-:Y:S01]  /*1dd00*/  @!P1 SYNCS.ARRIVE.TRANS64.RED.A1T0 RZ, [R9+URZ], RZ ;  /* 0x000000ff09ff99a7 */ /* 0x0001e2000810043f */
[C---:B------:R-:W-:Y:S01]  /*1dd10*/  ISETP.GT.AND P2, PT, R8.reuse, R224, PT ;  /* 0x000000e00800720c */ /* 0x040fe20003f44270 */
[----:B------:R-:W-:Y:S02]  /*1dd20*/  VIADD R8, R8, 0xffffffff ;  /* 0xffffffff08087836 */ /* 0x000fe40000000000 */
[----:B------:R-:W-:Y:S02]  /*1dd30*/  FADD.FTZ R2, -R2, R6 ;  /* 0x0000000602027221 */ /* 0x000fe40000010100 */
[----:B------:R-:W-:Y:S02]  /*1dd40*/  MUFU.EX2 R156, R156 ;  /* 0x0000009c009c7308 */ /* 0x000fe40000000800 */
[-C--:B------:R-:W-:Y:S01]  /*1dd50*/  FMUL.FTZ R2, R2, R3.reuse ;  /* 0x0000000302027220 */ /* 0x080fe20000410000 */
[-CC-:B0-----:R-:W-:Y:S01]  /*1dd60*/  FFMA.FTZ R9, R167, R3.reuse, -R168.reuse ;  /* 0x00000003a7097223 */ /* 0x181fe200000108a8 */
[----:B------:R-:W-:-:S04]  /*1dd70*/  FFMA.FTZ R168, R176, R3, -R168 ;  /* 0x00000003b0a87223 */ /* 0x000fc800000108a8 */
[----:B------:R-:W0:Y:S08]  /*1dd80*/  MUFU.EX2 R2, R2 ;  /* 0x0000000200027308 */ /* 0x000e300000000800 */
[----:B------:R-:W1:Y:S08]  /*1dd90*/  MUFU.EX2 R157, R157 ;  /* 0x0000009d009d7308 */ /* 0x000e700000000800 */
        /* <DEDUP_REMOVED lines=10> */
[----:B-1----:R-:W-:-:S03]  /*1de40*/  F2FP.F16.F32.PACK_AB R205, R157, R205 ;  /* 0x000000cd9dcd723e */ /* 0x002fc600000000ff */
[----:B------:R-:W-:-:S03]  /*1de50*/  FADD.FTZ R12, R157, R12 ;  /* 0x0000000c9d0c7221 */ /* 0x000fc60000010000 */
[----:B------:R-:W-:Y:S01]  /*1de60*/  MUFU.EX2 R9, R9 ;  /* 0x0000000900097308 */ /* 0x000fe20000000800 */
[----:B------:R-:W-:Y:S01]  /*1de70*/  FADD.FTZ R12, R207, R12 ;  /* 0x0000000ccf0c7221 */ /* 0x000fe20000010000 */
[----:B------:R-:W-:-:S03]  /*1de80*/  F2FP.F16.F32.PACK_AB R207, R164, R207 ;  /* 0x000000cfa4cf723e */ /* 0x000fc600000000ff */
[----:B------:R-:W-:-:S03]  /*1de90*/  FADD.FTZ R12, R164, R12 ;  /* 0x0000000ca40c7221 */ /* 0x000fc60000010000 */
[----:B------:R-:W1:Y:S01]  /*1dea0*/  MUFU.EX2 R152, R152 ;  /* 0x0000009800987308 */ /* 0x000e620000000800 */
[----:B------:R-:W-:Y:S01]  /*1deb0*/  FADD.FTZ R12, R201, R12 ;  /* 0x0000000cc90c7221 */ /* 0x000fe20000010000 */
[----:B0-----:R-:W-:Y:S01]  /*1dec0*/  FADD.FTZ R13, R192, R13 ;  /* 0x0000000dc00d7221 */ /* 0x001fe20000010000 */
[C---:B------:R-:W-:Y:S02]  /*1ded0*/  F2FP.F16.F32.PACK_AB R201, R6.reuse, R201 ;  /* 0x000000c906c9723e */ /* 0x040fe400000000ff */
[----:B------:R-:W-:Y:S01]  /*1dee0*/  FADD.FTZ R12, R6, R12 ;  /* 0x0000000c060c7221 */ /* 0x000fe20000010000 */
[----:B------:R-:W-:Y:S02]  /*1def0*/  MOV R6, R4 ;  /* 0x0000000400067202 */ /* 0x000fe40000000f00 */
[----:B------:R-:W0:Y:S01]  /*1df00*/  MUFU.EX2 R193, R193 ;  /* 0x000000c100c17308 */ /* 0x000e220000000800 */
[----:B------:R-:W-:Y:S01]  /*1df10*/  FADD.FTZ R12, R203, R12 ;  /* 0x0000000ccb0c7221 */ /* 0x000fe20000010000 */
[----:B------:R-:W-:-:S03]  /*1df20*/  F2FP.F16.F32.PACK_AB R203, R165, R203 ;  /* 0x000000cba5cb723e */ /* 0x000fc600000000ff */
[----:B------:R-:W-:-:S03]  /*1df30*/  FADD.FTZ R12, R165, R12 ;  /* 0x0000000ca50c7221 */ /* 0x000fc60000010000 */
[----:B------:R-:W2:Y:S01]  /*1df40*/  MUFU.EX2 R194, R194 ;  /* 0x000000c200c27308 */ /* 0x000ea20000000800 */
[----:B------:R-:W-:Y:S01]  /*1df50*/  FADD.FTZ R12, R197, R12 ;  /* 0x0000000cc50c7221 */ /* 0x000fe20000010000 */
[C---:B-1----:R-:W-:Y:S01]  /*1df60*/  FADD.FTZ R13, R152.reuse, R13 ;  /* 0x0000000d980d7221 */ /* 0x042fe20000010000 */
[----:B------:R-:W-:Y:S02]  /*1df70*/  F2FP.F16.F32.PACK_AB R192, R152, R192 ;  /* 0x000000c098c0723e */ /* 0x000fe400000000ff */
[C---:B------:R-:W-:Y:S01]  /*1df80*/  FADD.FTZ R12, R11.reuse, R12 ;  /* 0x0000000c0b0c7221 */ /* 0x040fe20000010000 */
[----:B------:R-:W-:Y:S02]  /*1df90*/  F2FP.F16.F32.PACK_AB R197, R11, R197 ;  /* 0x000000c50bc5723e */ /* 0x000fe400000000ff */
[----:B------:R-:W1:Y:S01]  /*1dfa0*/  MUFU.EX2 R195, R195 ;  /* 0x000000c300c37308 */ /* 0x000e620000000800 */
[----:B------:R-:W-:Y:S01]  /*1dfb0*/  FADD.FTZ R12, R199, R12 ;  /* 0x0000000cc70c7221 */ /* 0x000fe20000010000 */
[----:B------:R-:W-:-:S03]  /*1dfc0*/  F2FP.F16.F32.PACK_AB R199, R9, R199 ;  /* 0x000000c709c7723e */ /* 0x000fc600000000ff */
[----:B------:R-:W-:Y:S01]  /*1dfd0*/  FADD.FTZ R12, R9, R12 ;  /* 0x0000000c090c7221 */ /* 0x000fe20000010000 */
[----:B------:R-:W-:Y:S02]  /*1dfe0*/  MOV R9, R219 ;  /* 0x000000db00097202 */ /* 0x000fe40000000f00 */
[----:B------:R-:W3:Y:S01]  /*1dff0*/  MUFU.EX2 R168, R168 ;  /* 0x000000a800a87308 */ /* 0x000ee20000000800 */
[----:B0-----:R-:W-:Y:S01]  /*1e000*/  FADD.FTZ R12, R193, R12 ;  /* 0x0000000cc10c7221 */ /* 0x001fe20000010000 */
[----:B--2---:R-:W-:Y:S01]  /*1e010*/  FADD.FTZ R13, R194, R13 ;  /* 0x0000000dc20d7221 */ /* 0x004fe20000010000 */
[C---:B------:R-:W-:Y:S02]  /*1e020*/  F2FP.F16.F32.PACK_AB R194, R7.reuse, R194 ;  /* 0x000000c207c2723e */ /* 0x040fe400000000ff */
[C---:B------:R-:W-:Y:S01]  /*1e030*/  FADD.FTZ R12, R10.reuse, R12 ;  /* 0x0000000c0a0c7221 */ /* 0x040fe20000010000 */
[----:B------:R-:W-:Y:S01]  /*1e040*/  FADD.FTZ R13, R7, R13 ;  /* 0x0000000d070d7221 */ /* 0x000fe20000010000 */
[----:B------:R-:W-:Y:S01]  /*1e050*/  F2FP.F16.F32.PACK_AB R193, R10, R193 ;  /* 0x000000c10ac1723e */ /* 0x000fe200000000ff */
[----:B------:R-:W-:-:S02]  /*1e060*/  IMAD.MOV.U32 R10, RZ, RZ, R214 ;  /* 0x000000ffff0a7224 */ /* 0x000fc400078e00d6 */
[----:B-1----:R-:W-:-:S04]  /*1e070*/  FADD.FTZ R7, R195, R12 ;  /* 0x0000000cc3077221 */ /* 0x002fc80000010000 */
[C---:B---3--:R-:W-:Y:S01]  /*1e080*/  FADD.FTZ R12, R168.reuse, R7 ;  /* 0x00000007a80c7221 */ /* 0x048fe20000010000 */
[----:B------:R-:W-:Y:S01]  /*1e090*/  F2FP.F16.F32.PACK_AB R195, R168, R195 ;  /* 0x000000c3a8c3723e */ /* 0x000fe200000000ff */
[----:B------:R-:W-:Y:S01]  /*1e0a0*/  IMAD.MOV.U32 R7, RZ, RZ, R5 ;  /* 0x000000ffff077224 */ /* 0x000fe200078e0005 */
[----:B------:R-:W-:Y:S06]  /*1e0b0*/  @P2 BRA `(.L_x_2536) ;  /* 0xffffffb0007c2947 */ /* 0x000fec000383ffff */
[----:B------:R-:W-:Y:S05]  /*1e0c0*/  BSYNC B1 ;  /* 0x0000000000017941 */ /* 0x000fea0003800000 */
.L_x_2525:
[----:B------:R-:W-:Y:S05]  /*1e0d0*/  BSYNC B0 ;  /* 0x0000000000007941 */ /* 0x000fea0003800000 */
.L_x_2524:
[----:B------:R-:W-:Y:S01]  /*1e0e0*/  ISETP.GE.AND P2, PT, R8, RZ, PT ;  /* 0x000000ff0800720c */ /* 0x000fe20003f46270 */
[----:B------:R-:W-:-:S12]  /*1e0f0*/  BSSY B0, `(.L_x_2537) ;  /* 0x000048a000007945 */ /* 0x000fd80003800000 */
[----:B------:R-:W-:Y:S05]  /*1e100*/  @!P2 BRA `(.L_x_2538) ;  /* 0x000000480020a947 */ /* 0x000fea0003800000 */
[----:B------:R-:W-:Y:S01]  /*1e110*/  IMAD.MOV.U32 R6, RZ, RZ, R4 ;  /* 0x000000ffff067224 */ /* 0x000fe200078e0004 */
[----:B------:R-:W-:Y:S01]  /*1e120*/  MOV R9, R219 ;  /* 0x000000db00097202 */ /* 0x000fe20000000f00 */
[----:B------:R-:W-:Y:S02]  /*1e130*/  IMAD.MOV.U32 R7, RZ, RZ, R5 ;  /* 0x000000ffff077224 */ /* 0x000fe400078e0005 */
[----:B------:R-:W-:-:S07]  /*1e140*/  IMAD.MOV.U32 R10, RZ, RZ, R214 ;  /* 0x000000ffff0a7224 */ /* 0x000fce00078e00d6 */
.L_x_2549:
[----:B------:R-:W-:-:S05]  /*1e150*/  VIADD R11, R10, 0x1 ;  /* 0x000000010a0b7836 */ /* 0x000fca0000000000 */
[----:B------:R-:W-:-:S04]  /*1e160*/  ISETP.NE.AND P2, PT, R11, 0x2, PT ;  /* 0x000000020b00780c */ /* 0x000fc80003f45270 */
[----:B------:R-:W-:Y:S02]  /*1e170*/  SEL R4, RZ, 0x1, P2 ;  /* 0x00000001ff047807 */ /* 0x000fe40001000000 */
[----:B------:R-:W-:Y:S02]  /*1e180*/  SEL R11, R11, RZ, P2 ;  /* 0x000000ff0b0b7207 */ /* 0x000fe40001000000 */
[----:B------:R-:W-:Y:S02]  /*1e190*/  LOP3.LUT R219, R9, R4, RZ, 0x3c, !PT ;  /* 0x0000000409db7212 */ /* 0x000fe400078e3cff */
[----:B------:R-:W-:Y:S01]  /*1e1a0*/  MOV R214, R11 ;  /* 0x0000000b00d67202 */ /* 0x000fe20000000f00 */
[----:B------:R-:W-:Y:S06]  /*1e1b0*/  @!P0 BRA `(.L_x_2539) ;  /* 0x0000000000048947 */ /* 0x000fec0003800000 */
[----:B------:R-:W-:Y:S01]  /*1e1c0*/  BPT.TRAP 0x1 ;  /* 0x000000040000795c */ /* 0x000fe20000300000 */
.L_x_2539:
[----:B------:R-:W-:Y:S01]  /*1e1d0*/  IMAD R4, R214, 0x8, R16 ;  /* 0x00000008d6047824 */ /* 0x000fe200078e0210 */
[----:B------:R-:W-:-:S04]  /*1e1e0*/  SHF.L.U32 R5, R219, 0x1f, RZ ;  /* 0x0000001fdb057819 */ /* 0x000fc800000006ff */
[----:B------:R0:W1:Y:S01]  /*1e1f0*/  SYNCS.PHASECHK.TRANS64.TRYWAIT P2, [R4+URZ+0x38830], R5 ;  /* 0x03883005040075a7 */ /* 0x000062000804017f */
[----:B------:R-:W-:Y:S05]  /*1e200*/  @!P0 BRA `(.L_x_2540) ;  /* 0x0000000000048947 */ /* 0x000fea0003800000 */
[----:B------:R-:W-:Y:S01]  /*1e210*/  BPT.TRAP 0x1 ;  /* 0x000000040000795c */ /* 0x000fe20000300000 */
.L_x_2540:
[----:B------:R-:W-:Y:S01]  /*1e220*/  IMAD R3, R214, 0xa00, R223 ;  /* 0x00000a00d6037824 */ /* 0x000fe200078e02df */
[----:B------:R-:W-:Y:S03]  /*1e230*/  BSSY B1, `(.L_x_2541) ;  /* 0x0000006000017945 */ /* 0x000fe60003800000 */
[C---:B------:R-:W-:Y:S01]  /*1e240*/  VIADD R14, R3.reuse, 0x80 ;  /* 0x00000080030e7836 */ /* 0x040fe20000000000 */
[----:B------:R-:W-:Y:S01]  /*1e250*/  IADD3 R20, R3, 0x100, RZ ;  /* 0x0000010003147810 */ /* 0x000fe20007ffe0ff */
[----:B-1----:R-:W-:Y:S06]  /*1e260*/  @P2 BRA `(.L_x_2542) ;  /* 0x0000000000082947 */ /* 0x002fec0003800000 */
[----:B------:R-:W1:Y:S02]  /*1e270*/  SYNCS.PHASECHK.TRANS64.TRYWAIT P2, [R4+URZ+0x38830], R5 ;  /* 0x03883005040075a7 */ /* 0x000e64000804017f */
[----:B-1----:R-:W-:Y:S05]  /*1e280*/  @!P2 BRA `(.L_x_2543) ;  /* 0x00000104006ca947 */ /* 0x002fea0003800000 */
.L_x_2542:
[----:B------:R-:W-:Y:S05]  /*1e290*/  BSYNC B1 ;  /* 0x0000000000017941 */ /* 0x000fea0003800000 */
.L_x_2541:
[----:B------:R-:W2:Y:S04]  /*1e2a0*/  LDL.64 R152, [R1+0x40] ;  /* 0x0000400001987983 */ /* 0x000ea80000100a00 */
[----:B------:R-:W3:Y:S01]  /*1e2b0*/  LDL.64 R154, [R1+0x48] ;  /* 0x00004800019a7983 */ /* 0x000ee20000100a00 */
[----:B01----:R-:W-:Y:S02]  /*1e2c0*/  IMAD.MOV.U32 R4, RZ, RZ, R3 ;  /* 0x000000ffff047224 */ /* 0x003fe400078e0003 */
[----:B------:R-:W-:Y:S01]  /*1e2d0*/  IMAD.MOV.U32 R5, RZ, RZ, 0x40000040 ;  /* 0x40000040ff057424 */ /* 0x000fe200078e00ff */
[----:B------:R-:W4:Y:S02]  /*1e2e0*/  LDL.64 R224, [R1+0x30] ;  /* 0x0000300001e07983 */ /* 0x000f240000100a00 */
[----:B------:R-:W-:-:S02]  /*1e2f0*/  R2UR UR6, R4 ;  /* 0x00000000040672ca */ /* 0x000fc400000e0000 */
[----:B------:R-:W-:Y:S01]  /*1e300*/  R2UR UR7, R5 ;  /* 0x00000000050772ca */ /* 0x000fe200000e0000 */
[----:B------:R-:W-:Y:S01]  /*1e310*/  WARPGROUP.ARRIVE ;  /* 0x00000000000079c5 */ /* 0x000fe20000000000 */
[----:B------:R-:W-:Y:S01]  /*1e320*/  IMAD.MOV.U32 R15, RZ, RZ, 0x40000040 ;  /* 0x40000040ff0f7424 */ /* 0x000fe200078e00ff */
[----:B------:R-:W-:-:S04]  /*1e330*/  R2UR UR14, R14 ;  /* 0x000000000e0e72ca */ /* 0x000fc800000e0000 */
[----:B------:R-:W-:Y:S02]  /*1e340*/  R2UR UR15, R15 ;  /* 0x000000000f0f72ca */ /* 0x000fe400000e0000 */
[----:B------:R-:W-:Y:S02]  /*1e350*/  MOV R21, 0x40000040 ;  /* 0x4000004000157802 */ /* 0x000fe40000000f00 */
[----:B------:R-:W-:Y:S02]  /*1e360*/  R2UR UR26, R20 ;  /* 0x00000000141a72ca */ /* 0x000fe400000e0000 */
[----:B------:R-:W-:Y:S02]  /*1e370*/  R2UR UR27, R21 ;  /* 0x00000000151b72ca */ /* 0x000fe400000e0000 */
[----:B------:R-:W-:Y:S02]  /*1e380*/  IADD3 R4, R3, 0x180, RZ ;  /* 0x0000018003047810 */ /* 0x000fe40007ffe0ff */
[----:B------:R-:W-:-:S02]  /*1e390*/  R2UR UR23, R5 ;  /* 0x00000000051772ca */ /* 0x000fc400000e0000 */
        /* <DEDUP_REMOVED lines=29> */
[----:B------:R-:W-:Y:S01]  /*1e570*/  IMAD.MOV.U32 R5, RZ, RZ, 0x40000040 ;  /* 0x40000040ff057424 */ /* 0x000fe200078e00ff */
[----:B--2---:R-:W-:Y:S02]  /*1e580*/  R2UR UR30, R152 ;  /* 0x00000000981e72ca */ /* 0x004fe400000e0000 */
[----:B------:R-:W-:-:S02]  /*1e590*/  R2UR UR31, R153 ;  /* 0x00000000991f72ca */ /* 0x000fc400000e0000 */
[----:B------:R-:W-:-:S06]  /*1e5a0*/  WARPGROUP.ARRIVE ;  /* 0x00000000000079c5 */ /* 0x000fcc0000000000 */
[----:B------:R-:W-:Y:S01]  /*1e5b0*/  HGMMA.64x16x16.F32 R152, gdesc[UR8], RZ, !UPT, gsb0 ;  /* 0x00200000089879f0 */ /* 0x000fe2000c0008ff */
        /* <DEDUP_REMOVED lines=13> */
[----:B------:R-:W-:-:S02]  /*1e690*/  VIADD R20, R3, 0x102 ;  /* 0x0000010203147836 */ /* 0x000fc40000000000 */
[----:B------:R-:W-:Y:S01]  /*1e6a0*/  IMAD.MOV.U32 R21, RZ, RZ, 0x40000040 ;  /* 0x40000040ff157424 */ /* 0x000fe200078e00ff */
[----:B------:R-:W-:Y:S01]  /*1e6b0*/  UMOV UR16, UR28 ;  /* 0x0000001c00107c82 */ /* 0x000fe20008000000 */
[----:B------:R-:W-:Y:S01]  /*1e6c0*/  UMOV UR17, UR29 ;  /* 0x0000001d00117c82 */ /* 0x000fe20008000000 */
[----:B------:R-:W-:Y:S02]  /*1e6d0*/  WARPGROUP.DEPBAR.LE gsb0, 0x0 ;  /* 0x00008000000079c5 */ /* 0x000fe40000010000 */
[----:B------:R-:W-:Y:S01]  /*1e6e0*/  WARPGROUP.ARRIVE ;  /* 0x00000000000079c5 */ /* 0x000fe20000000000 */
[----:B------:R-:W-:Y:S02]  /*1e6f0*/  VIADD R4, R3, 0x182 ;  /* 0x0000018203047836 */ /* 0x000fe40000000000 */
[----:B------:R-:W-:Y:S01]  /*1e700*/  IMAD.MOV.U32 R5, RZ, RZ, 0x40000040 ;  /* 0x40000040ff057424 */ /* 0x000fe200078e00ff */
        /* <DEDUP_REMOVED lines=10> */
[----:B------:R-:W-:Y:S01]  /*1e7b0*/  UMOV UR4, UR30 ;  /* 0x0000001e00047c82 */ /* 0x000fe20008000000 */
[----:B------:R-:W-:Y:S01]  /*1e7c0*/  UMOV UR5, UR31 ;  /* 0x0000001f00057c82 */ /* 0x000fe20008000000 */
[----:B------:R-:W2:Y:S01]  /*1e7d0*/  LDL.64 R14, [R1+0x20] ;  /* 0x00002000010e7983 */ /* 0x000ea20000100a00 */
[----:B------:R-:W-:-:S02]  /*1e7e0*/  WARPGROUP.DEPBAR.LE gsb0, 0x0 ;  /* 0x00008000000079c5 */ /* 0x000fc40000010000 */
[----:B------:R-:W-:Y:S01]  /*1e7f0*/  WARPGROUP.ARRIVE ;  /* 0x00000000000079c5 */ /* 0x000fe20000000000 */
[----:B------:R-:W-:Y:S01]  /*1e800*/  R2UR UR27, R5 ;  /* 0x00000000051b72ca */ /* 0x000fe200000e0000 */
[----:B------:R-:W-:Y:S01]  /*1e810*/  UMOV UR12, UR30 ;  /* 0x0000001e000c7c82 */ /* 0x000fe20008000000 */
[----:B------:R-:W-:Y:S01]  /*1e820*/  UMOV UR13, UR31 ;  /* 0x0000001f000d7c82 */ /* 0x000fe20008000000 */
[----:B------:R-:W3:Y:S02]  /*1e830*/  LDL.64 R20, [R1+0x28] ;  /* 0x0000280001147983 */ /* 0x000ee40000100a00 */
[----:B------:R-:W-:Y:S01]  /*1e840*/  HGMMA.64x16x16.F32 R168, gdesc[UR16], R168, gsb0 ;  /* 0x0020000010a879f0 */ /* 0x000fe200080008a8 */
[----:B------:R-:W-:Y:S01]  /*1e850*/  IMAD.MOV.U32 R5, RZ, RZ, 0x40000040 ;  /* 0x40000040ff057424 */ /* 0x000fe200078e00ff */
[----:B------:R-:W-:Y:S01]  /*1e860*/  IADD3 R4, R3, 0x202, RZ ;  /* 0x0000020203047810 */ /* 0x000fe20007ffe0ff */
        /* <DEDUP_REMOVED lines=49> */
[----:B----4-:R-:W-:Y:S02]  /*1eb80*/  R2UR UR28, R224 ;  /* 0x00000000e01c72ca */ /* 0x010fe400000e0000 */
        /* <DEDUP_REMOVED lines=731> */
.L_x_2544:
[----:B------:R-:W-:Y:S01]  /*21940*/  SHF.L.U32 R0, R9, 0x1f, RZ ;  /* 0x0000001f09007819 */ /* 0x000fe200000006ff */
[----:B------:R-:W-:-:S04]  /*21950*/  IMAD R9, R10, 0x8, R16 ;  /* 0x000000080a097824 */ /* 0x000fc800078e0210 */
[----:B------:R0:W1:Y:S01]  /*21960*/  SYNCS.PHASECHK.TRANS64.TRYWAIT P2, [R9+URZ+0x38850], R0 ;  /* 0x03885000090075a7 */ /* 0x000062000804017f */
[----:B------:R-:W-:Y:S05]  /*21970*/  @!P0 BRA `(.L_x_2545) ;  /* 0x0000000000048947 */ /* 0x000fea0003800000 */
[----:B------:R-:W-:Y:S01]  /*21980*/  BPT.TRAP 0x1 ;  /* 0x000000040000795c */ /* 0x000fe20000300000 */
.L_x_2545:
[----:B------:R-:W-:Y:S04]  /*21990*/  BSSY B1, `(.L_x_2546) ;  /* 0x0000004000017945 */ /* 0x000fe80003800000 */
[----:B-1----:R-:W-:Y:S05]  /*219a0*/  @P2 BRA `(.L_x_2547) ;  /* 0x0000000000082947 */ /* 0x002fea0003800000 */
[----:B------:R-:W1:Y:S02]  /*219b0*/  SYNCS.PHASECHK.TRANS64.TRYWAIT P2, [R9+URZ+0x38850], R0 ;  /* 0x03885000090075a7 */ /* 0x000e64000804017f */
[----:B-1----:R-:W-:Y:S05]  /*219c0*/  @!P2 BRA `(.L_x_2548) ;  /* 0x000000cc00b0a947 */ /* 0x002fea0003800000 */
.L_x_2547:
[----:B------:R-:W-:Y:S05]  /*219d0*/  BSYNC B1 ;  /* 0x0000000000017941 */ /* 0x000fea0003800000 */
.L_x_2546:
[----:B01----:R-:W-:Y:S01]  /*219e0*/  VIADD R0, R16, 0x400 ;  /* 0x0000040010007836 */ /* 0x003fe20000000000 */
[----:B------:R-:W-:Y:S01]  /*219f0*/  MOV R3, 0x40000040 ;  /* 0x4000004000037802 */ /* 0x000fe20000000f00 */
[----:B------:R-:W-:Y:S01]  /*21a00*/  WARPGROUP.ARRIVE ;  /* 0x00000000000079c5 */ /* 0x000fe20000000000 */
[----:B------:R-:W-:Y:S01]  /*21a10*/  IMAD.MOV.U32 R5, RZ, RZ, 0x40000040 ;  /* 0x40000040ff057424 */ /* 0x000fe200078e00ff */
[----:B------:R-:W-:Y:S01]  /*21a20*/  @!P1 IADD3 R9, R9, 0x38860, RZ ;  /* 0x0003886009099810 */ /* 0x000fe20007ffe0ff */
[----:B------:R-:W-:Y:S01]  /*21a30*/  @!P1 IMAD R11, R11, 0x8, R16 ;  /* 0x000000080b0b9824 */ /* 0x000fe200078e0210 */
[----:B------:R-:W-:Y:S02]  /*21a40*/  SHF.R.U32.HI R0, RZ, 0x4, R0 ;  /* 0x00000004ff007819 */ /* 0x000fe40000011600 */
[----:B------:R-:W-:Y:S01]  /*21a50*/  R2UR UR7, R3 ;  /* 0x00000000030772ca */ /* 0x000fe200000e0000 */
[----:B------:R-:W-:Y:S01]  /*21a60*/  IMAD.MOV.U32 R3, RZ, RZ, 0x40000040 ;  /* 0x40000040ff037424 */ /* 0x000fe200078e00ff */
[----:B------:R-:W-:Y:S01]  /*21a70*/  LOP3.LUT R0, R0, 0x3fff, RZ, 0xc0, !PT ;  /* 0x00003fff00007812 */ /* 0x000fe200078ec0ff */
[----:B------:R-:W-:Y:S01]  /*21a80*/  @!P1 VIADD R11, R11, 0x38840 ;  /* 0x000388400b0b9836 */ /* 0x000fe20000000000 */
[----:B------:R-:W-:-:S02]  /*21a90*/  @!P1 PRMT R9, RZ, 0x654, R9 ;  /* 0x00000654ff099816 */ /* 0x000fc40000000009 */
[----:B------:R-:W-:Y:S02]  /*21aa0*/  LOP3.LUT R0, R0, 0x2800000, RZ, 0xfc, !PT ;  /* 0x0280000000007812 */ /* 0x000fe400078efcff */
[C---:B------:R-:W-:Y:S01]  /*21ab0*/  ISETP.GT.AND P2, PT, R8.reuse, RZ, PT ;  /* 0x000000ff0800720c */ /* 0x040fe20003f44270 */
[----:B------:R-:W-:Y:S02]  /*21ac0*/  VIADD R8, R8, 0xffffffff ;  /* 0xffffffff08087836 */ /* 0x000fe40000000000 */
[----:B------:R-:W-:Y:S01]  /*21ad0*/  IMAD R2, R10, 0xa00, R0 ;  /* 0x00000a000a027824 */ /* 0x000fe200078e0200 */
[----:B------:R-:W-:-:S03]  /*21ae0*/  FMNMX.FTZ R0, R184, R7, !PT ;  /* 0x00000007b8007209 */ /* 0x000fc60007810000 */
[C---:B------:R-:W-:Y:S01]  /*21af0*/  VIADD R4, R2.reuse, 0x80 ;  /* 0x0000008002047836 */ /* 0x040fe20000000000 */
[----:B------:R-:W-:Y:S02]  /*21b00*/  R2UR UR6, R2 ;  /* 0x00000000020672ca */ /* 0x000fe400000e0000 */
[----:B------:R-:W-:-:S04]  /*21b10*/  FMNMX.FTZ R0, R185, R0, !PT ;  /* 0x00000000b9007209 */ /* 0x000fc80007810000 */
[----:B------:R-:W-:-:S04]  /*21b20*/  FMNMX.FTZ R0, R188, R0, !PT ;  /* 0x00000000bc007209 */ /* 0x000fc80007810000 */
[----:B------:R-:W-:-:S03]  /*21b30*/  FMNMX.FTZ R0, R189, R0, !PT ;  /* 0x00000000bd007209 */ /* 0x000fc60007810000 */
        /* <DEDUP_REMOVED lines=24> */
[C---:B------:R-:W-:Y:S01]  /*21cc0*/  VIADD R4, R2.reuse, 0x180 ;  /* 0x0000018002047836 */ /* 0x040fe20000000000 */
[----:B------:R-:W-:Y:S01]  /*21cd0*/  R2UR UR7, R5 ;  /* 0x00000000050772ca */ /* 0x000fe200000e0000 */
[----:B------:R-:W-:Y:S01]  /*21ce0*/  VIADD R2, R2, 0x200 ;  /* 0x0000020002027836 */ /* 0x000fe20000000000 */
[----:B------:R-:W-:Y:S01]  /*21cf0*/  MOV R5, 0x40000040 ;  /* 0x4000004000057802 */ /* 0x000fe20000000f00 */
[----:B------:R-:W-:Y:S02]  /*21d00*/  WARPGROUP.DEPBAR.LE gsb0, 0x0 ;  /* 0x00008000000079c5 */ /* 0x000fe40000010000 */
[----:B------:R-:W-:-:S15]  /*21d10*/  WARPGROUP.ARRIVE ;  /* 0x00000000000079c5 */ /* 0x000fde0000000000 */
[----:B------:R-:W-:-:S05]  /*21d20*/  NOP ;  /* 0x0000000000007918 */ /* 0x000fca0000000000 */
        /* <DEDUP_REMOVED lines=29> */
[----:B0-----:R-:W-:Y:S01]  /*21f00*/  FMNMX.FTZ R4, R4, R21, !PT ;  /* 0x0000001504047209 */ /* 0x001fe20007810000 */
[----:B------:R-:W-:Y:S02]  /*21f10*/  WARPGROUP.DEPBAR.LE gsb0, 0x0 ;  /* 0x00008000000079c5 */ /* 0x000fe40000010000 */
[----:B------:R-:W-:-:S06]  /*21f20*/  WARPGROUP.ARRIVE ;  /* 0x00000000000079c5 */ /* 0x000fcc0000000000 */
[----:B------:R-:W-:Y:S01]  /*21f30*/  HGMMA.64x256x16.F32 R24, R196, gdesc[UR4].tnspB, R24, gsb0 ;  /* 0x43e00004c4187df0 */ /* 0x000fe20008000818 */
[----:B------:R-:W-:Y:S01]  /*21f40*/  R2UR UR6, R2 ;  /* 0x00000000020672ca */ /* 0x000fe200000e0000 */
[----:B------:R-:W-:Y:S01]  /*21f50*/  FADD.FTZ R2, -R5, R7 ;  /* 0x0000000705027221 */ /* 0x000fe20000010100 */
[----:B------:R-:W-:Y:S02]  /*21f60*/  R2UR UR7, R3 ;  /* 0x00000000030772ca */ /* 0x000fe400000e0000 */
[----:B------:R-:W-:-:S05]  /*21f70*/  MOV R3, UR38 ;  /* 0x0000002600037c02 */ /* 0x000fca0008000f00 */
[-C--:B------:R-:W-:Y:S01]  /*21f80*/  FMUL.FTZ R0, R2, R3.reuse ;  /* 0x0000000302007220 */ /* 0x080fe20000410000 */
[----:B------:R-:W-:-:S04]  /*21f90*/  FMUL.FTZ R2, R5, R3 ;  /* 0x0000000305027220 */ /* 0x000fc80000410000 */
[-CC-:B------:R-:W-:Y:S01]  /*21fa0*/  FFMA.FTZ R21, R161, R3.reuse, -R2.reuse ;  /* 0x00000003a1157223 */ /* 0x180fe20000010802 */
[-CC-:B------:R-:W-:Y:S01]  /*21fb0*/  FFMA.FTZ R208, R184, R3.reuse, -R2.reuse ;  /* 0x00000003b8d07223 */ /* 0x180fe20000010802 */
[----:B------:R-:W0:Y:S01]  /*21fc0*/  SHFL.BFLY PT, R161, R4, 0x1, 0x1f ;  /* 0x0c201f0004a17f89 */ /* 0x000e2200000e0000 */
        /* <DEDUP_REMOVED lines=13> */
[----:B------:R-:W1:Y:S01]  /*220a0*/  MUFU.EX2 R208, R208 ;  /* 0x000000d000d07308 */ /* 0x000e620000000800 */
[----:B0-----:R-:W-:-:S07]  /*220b0*/  FMNMX.FTZ R4, R4, R161, !PT ;  /* 0x000000a104047209 */ /* 0x001fce0007810000 */
[----:B------:R-:W0:Y:S08]  /*220c0*/  MUFU.EX2 R7, R7 ;  /* 0x0000000700077308 */ /* 0x000e300000000800 */
[----:B------:R-:W2:Y:S01]  /*220d0*/  MUFU.EX2 R210, R210 ;  /* 0x000000d200d27308 */ /* 0x000ea20000000800 */
[----:B-1----:R-:W-:-:S07]  /*220e0*/  FFMA.FTZ R13, R0, R13, R208 ;  /* 0x0000000d000d7223 */ /* 0x002fce00000100d0 */
        /* <DEDUP_REMOVED lines=12> */
[----:B------:R-:W-:Y:S02]  /*221b0*/  F2FP.F16.F32.PACK_AB R204, R10, R204 ;  /* 0x000000cc0acc723e */ /* 0x000fe400000000ff */
[----:B------:R-:W-:-:S04]  /*221c0*/  MOV R10, R214 ;  /* 0x000000d6000a7202 */ /* 0x000fc80000000f00 */
        /* <DEDUP_REMOVED lines=10> */
[----:B------:R-:W-:Y:S01]  /*22270*/  MUFU.EX2 R21, R21 ;  /* 0x0000001500157308 */ /* 0x000fe20000000800 */
[----:B0-----:R-:W-:-:S04]  /*22280*/  FADD.FTZ R13, R202, R13 ;  /* 0x0000000dca0d7221 */ /* 0x001fc80000010000 */
[C---:B--2---:R-:W-:Y:S01]  /*22290*/  FADD.FTZ R13, R20.reuse, R13 ;  /* 0x0000000d140d7221 */ /* 0x044fe20000010000 */
[----:B------:R-:W-:Y:S01]  /*222a0*/  F2FP.F16.F32.PACK_AB R202, R20, R202 ;  /* 0x000000ca14ca723e */ /* 0x000fe200000000ff */
[----:B------:R-:W-:Y:S02]  /*222b0*/  WARPGROUP.DEPBAR.LE gsb0, 0x0 ;  /* 0x00008000000079c5 */ /* 0x000fe40000010000 */
[----:B------:R-:W-:Y:S01]  /*222c0*/  WARPGROUP.ARRIVE ;  /* 0x00000000000079c5 */ /* 0x000fe20000000000 */
[-CC-:B------:R-:W-:Y:S01]  /*222d0*/  FFMA.FTZ R196, R160, R3.reuse, -R2.reuse ;  /* 0x00000003a0c47223 */ /* 0x180fe20000010802 */
[-CC-:B------:R-:W-:Y:S01]  /*222e0*/  FFMA.FTZ R198, R164, R3.reuse, -R2.reuse ;  /* 0x00000003a4c67223 */ /* 0x180fe20000010802 */
[----:B------:R-:W-:-:S03]  /*222f0*/  FFMA.FTZ R160, R165, R3, -R2 ;  /* 0x00000003a5a07223 */ /* 0x000fc60000010802 */
[----:B------:R-:W-:Y:S01]  /*22300*/  HGMMA.64x256x16.F32 R24, R192, gdesc[UR4].tnspB, R24, gsb0 ;  /* 0x43e00004c0187df0 */ /* 0x000fe20008000818 */
[----:B------:R-:W0:Y:S08]  /*22310*/  MUFU.EX2 R196, R196 ;  /* 0x000000c400c47308 */ /* 0x000e300000000800 */
[----:B------:R-:W1:Y:S08]  /*22320*/  MUFU.EX2 R198, R198 ;  /* 0x000000c600c67308 */ /* 0x000e700000000800 */
[----:B------:R-:W2:Y:S01]  /*22330*/  MUFU.EX2 R160, R160 ;  /* 0x000000a000a07308 */ /* 0x000ea20000000800 */
[----:B0-----:R-:W-:Y:S01]  /*22340*/  FADD.FTZ R13, R196, R13 ;  /* 0x0000000dc40d7221 */ /* 0x001fe20000010000 */
[----:B------:R-:W-:-:S03]  /*22350*/  F2FP.F16.F32.PACK_AB R196, R21, R196 ;  /* 0x000000c415c4723e */ /* 0x000fc600000000ff */
[----:B------:R-:W-:-:S04]  /*22360*/  FADD.FTZ R13, R21, R13 ;  /* 0x0000000d150d7221 */ /* 0x000fc80000010000 */
[----:B-1----:R-:W-:-:S04]  /*22370*/  FADD.FTZ R13, R198, R13 ;  /* 0x0000000dc60d7221 */ /* 0x002fc80000010000 */
[C---:B--2---:R-:W-:Y:S01]  /*22380*/  FADD.FTZ R13, R160.reuse, R13 ;  /* 0x0000000da00d7221 */ /* 0x044fe20000010000 */
[----:B------:R-:W-:Y:S01]  /*22390*/  F2FP.F16.F32.PACK_AB R198, R160, R198 ;  /* 0x000000c6a0c6723e */ /* 0x000fe200000000ff */
[----:B------:R-:W-:Y:S02]  /*223a0*/  WARPGROUP.DEPBAR.LE gsb0, 0x0 ;  /* 0x00008000000079c5 */ /* 0x000fe40000010000 */
[-CC-:B------:R-:W-:Y:S01]  /*223b0*/  FFMA.FTZ R192, R152, R3.reuse, -R2.reuse ;  /* 0x0000000398c07223 */ /* 0x180fe20000010802 */
[-CC-:B------:R-:W-:Y:S01]  /*223c0*/  FFMA.FTZ R152, R153, R3.reuse, -R2.reuse ;  /* 0x0000000399987223 */ /* 0x180fe20000010802 */
[-C--:B------:R-:W-:Y:S01]  /*223d0*/  FFMA.FTZ R194, R156, R3.reuse, -R2 ;  /* 0x000000039cc27223 */ /* 0x080fe20000010802 */
[C---:B------:R-:W-:Y:S01]  /*223e0*/  FADD.FTZ R153, -R4.reuse, R6 ;  /* 0x0000000604997221 */ /* 0x040fe20000010100 */
[-C--:B------:R-:W-:Y:S01]  /*223f0*/  FMUL.FTZ R156, R4, R3.reuse ;  /* 0x00000003049c7220 */ /* 0x080fe20000410000 */
[-C--:B------:R-:W-:Y:S01]  /*22400*/  FFMA.FTZ R2, R157, R3.reuse, -R2 ;  /* 0x000000039d027223 */ /* 0x080fe20000010802 */
[----:B------:R-:W-:Y:S01]  /*22410*/  @!P1 SYNCS.ARRIVE.TRANS64.RED.A1T0 RZ, [R168+URZ], RZ ;  /* 0x000000ffa8ff99a7 */ /* 0x000fe2000810043f */
[-C--:B------:R-:W-:Y:S01]  /*22420*/  FMUL.FTZ R153, R153, R3.reuse ;  /* 0x0000000399997220 */ /* 0x080fe20000410000 */
        /* <DEDUP_REMOVED lines=16> */
[----:B------:R1:W-:Y:S01]  /*22530*/  @!P1 SYNCS.ARRIVE.TRANS64.RED.A1T0 RZ, [R9+URZ], RZ ;  /* 0x000000ff09ff99a7 */ /* 0x0003e2000810043f */
[----:B------:R-:W2:Y:S01]  /*22540*/  MUFU.EX2 R209, R209 ;  /* 0x000000d100d17308 */ /* 0x000ea20000000800 */
[-CC-:B0-----:R-:W-:Y:S01]  /*22550*/  FFMA.FTZ R153, R187, R3.reuse, -R156.reuse ;  /* 0x00000003bb997223 */ /* 0x181fe2000001089c */
[-CC-:B------:R-:W-:Y:S01]  /*22560*/  FFMA.FTZ R193, R154, R3.reuse, -R156.reuse ;  /* 0x000000039ac17223 */ /* 0x180fe2000001089c */
[-CC-:B------:R-:W-:Y:S01]  /*22570*/  FFMA.FTZ R155, R155, R3.reuse, -R156.reuse ;  /* 0x000000039b9b7223 */ /* 0x180fe2000001089c */
[----:B------:R-:W-:-:S04]  /*22580*/  FFMA.FTZ R158, R158, R3, -R156 ;  /* 0x000000039e9e7223 */ /* 0x000fc8000001089c */
[----:B------:R-:W0:Y:S08]  /*22590*/  MUFU.EX2 R153, R153 ;  /* 0x0000009900997308 */ /* 0x000e300000000800 */
[----:B------:R-:W3:Y:S01]  /*225a0*/  MUFU.EX2 R211, R211 ;  /* 0x000000d300d37308 */ /* 0x000ee20000000800 */
[----:B--2---:R-:W-:-:S07]  /*225b0*/  FFMA.FTZ R12, R2, R12, R209 ;  /* 0x0000000c020c7223 */ /* 0x004fce00000100d1 */
[----:B------:R-:W2:Y:S01]  /*225c0*/  MUFU.EX2 R165, R165 ;  /* 0x000000a500a57308 */ /* 0x000ea20000000800 */
[C---:B0-----:R-:W-:Y:S01]  /*225d0*/  FADD.FTZ R12, R153.reuse, R12 ;  /* 0x0000000c990c7221 */ /* 0x041fe20000010000 */
[----:B------:R-:W-:-:S06]  /*225e0*/  F2FP.F16.F32.PACK_AB R209, R153, R209 ;  /* 0x000000d199d1723e */ /* 0x000fcc00000000ff */
[----:B------:R-:W0:Y:S01]  /*225f0*/  MUFU.EX2 R205, R205 ;  /* 0x000000cd00cd7308 */ /* 0x000e220000000800 */
[----:B---3--:R-:W-:-:S07]  /*22600*/  FADD.FTZ R12, R211, R12 ;  /* 0x0000000cd30c7221 */ /* 0x008fce0000010000 */
[----:B------:R-:W3:Y:S01]  /*22610*/  MUFU.EX2 R157, R157 ;  /* 0x0000009d009d7308 */ /* 0x000ee20000000800 */
[----:B--2---:R-:W-:Y:S01]  /*22620*/  FADD.FTZ R162, R165, R12 ;  /* 0x0000000ca5a27221 */ /* 0x004fe20000010000 */
[-CC-:B------:R-:W-:Y:S01]  /*22630*/  FFMA.FTZ R12, R167, R3.reuse, -R156.reuse ;  /* 0x00000003a70c7223 */ /* 0x180fe2000001089c */
[----:B------:R-:W-:Y:S01]  /*22640*/  FFMA.FTZ R156, R159, R3, -R156 ;  /* 0x000000039f9c7223 */ /* 0x000fe2000001089c */
[----:B------:R-:W-:-:S04]  /*22650*/  F2FP.F16.F32.PACK_AB R211, R165, R211 ;  /* 0x000000d3a5d3723e */ /* 0x000fc800000000ff */
[----:B------:R-:W2:Y:S01]  /*22660*/  MUFU.EX2 R207, R207 ;  /* 0x000000cf00cf7308 */ /* 0x000ea20000000800 */
[----:B0-----:R-:W-:-:S07]  /*22670*/  FADD.FTZ R162, R205, R162 ;  /* 0x000000a2cda27221 */ /* 0x001fce0000010000 */
[----:B------:R-:W0:Y:S01]  /*22680*/  MUFU.EX2 R164, R164 ;  /* 0x000000a400a47308 */ /* 0x000e220000000800 */
[C---:B---3--:R-:W-:Y:S01]  /*22690*/  FADD.FTZ R162, R157.reuse, R162 ;  /* 0x000000a29da27221 */ /* 0x048fe20000010000 */
[----:B------:R-:W-:-:S06]  /*226a0*/  F2FP.F16.F32.PACK_AB R205, R157, R205 ;  /* 0x000000cd9dcd723e */ /* 0x000fcc00000000ff */
[----:B------:R-:W3:Y:S01]  /*226b0*/  MUFU.EX2 R201, R201 ;  /* 0x000000c900c97308 */ /* 0x000ee20000000800 */
[----:B--2---:R-:W-:-:S07]  /*226c0*/  FADD.FTZ R162, R207, R162 ;  /* 0x000000a2cfa27221 */ /* 0x004fce0000010000 */
[----:B------:R-:W2:Y:S01]  /*226d0*/  MUFU.EX2 R161, R161 ;  /* 0x000000a100a17308 */ /* 0x000ea20000000800 */
[C---:B0-----:R-:W-:Y:S01]  /*226e0*/  FADD.FTZ R162, R164.reuse, R162 ;  /* 0x000000a2a4a27221 */ /* 0x041fe20000010000 */
[----:B------:R-:W-:-:S06]  /*226f0*/  F2FP.F16.F32.PACK_AB R207, R164, R207 ;  /* 0x000000cfa4cf723e */ /* 0x000fcc00000000ff */
[----:B------:R-:W0:Y:S01]  /*22700*/  MUFU.EX2 R203, R203 ;  /* 0x000000cb00cb7308 */ /* 0x000e220000000800 */
[----:B---3--:R-:W-:-:S07]  /*22710*/  FADD.FTZ R162, R201, R162 ;  /* 0x000000a2c9a27221 */ /* 0x008fce0000010000 */
[----:B------:R-:W3:Y:S01]  /*22720*/  MUFU.EX2 R11, R175 ;  /* 0x000000af000b7308 */ /* 0x000ee20000000800 */
[C---:B--2---:R-:W-:Y:S01]  /*22730*/  FADD.FTZ R162, R161.reuse, R162 ;  /* 0x000000a2a1a27221 */ /* 0x044fe20000010000 */
[----:B------:R-:W-:-:S06]  /*22740*/  F2FP.F16.F32.PACK_AB R201, R161, R201 ;  /* 0x000000c9a1c9723e */ /* 0x000fcc00000000ff */
[----:B------:R-:W2:Y:S01]  /*22750*/  MUFU.EX2 R197, R197 ;  /* 0x000000c500c57308 */ /* 0x000ea20000000800 */
[----:B0-----:R-:W-:-:S07]  /*22760*/  FADD.FTZ R162, R203, R162 ;  /* 0x000000a2cba27221 */ /* 0x001fce0000010000 */
[----:B-1----:R-:W0:Y:S01]  /*22770*/  MUFU.EX2 R9, R163 ;  /* 0x000000a300097308 */ /* 0x002e220000000800 */
[C---:B---3--:R-:W-:Y:S01]  /*22780*/  FADD.FTZ R162, R11.reuse, R162 ;  /* 0x000000a20ba27221 */ /* 0x048fe20000010000 */
[----:B------:R-:W-:-:S06]  /*22790*/  F2FP.F16.F32.PACK_AB R203, R11, R203 ;  /* 0x000000cb0bcb723e */ /* 0x000fcc00000000ff */
[----:B------:R-:W1:Y:S01]  /*227a0*/  MUFU.EX2 R199, R199 ;  /* 0x000000c700c77308 */ /* 0x000e620000000800 */
[----:B--2---:R-:W-:-:S07]  /*227b0*/  FADD.FTZ R162, R197, R162 ;  /* 0x000000a2c5a27221 */ /* 0x004fce0000010000 */
[----:B------:R-:W2:Y:S01]  /*227c0*/  MUFU.EX2 R12, R12 ;  /* 0x0000000c000c7308 */ /* 0x000ea20000000800 */
[C---:B0-----:R-:W-:Y:S01]  /*227d0*/  FADD.FTZ R162, R9.reuse, R162 ;  /* 0x000000a209a27221 */ /* 0x041fe20000010000 */
[----:B------:R-:W-:Y:S01]  /*227e0*/  F2FP.F16.F32.PACK_AB R197, R9, R197 ;  /* 0x000000c509c5723e */ /* 0x000fe200000000ff */
[----:B------:R-:W-:-:S05]  /*227f0*/  IMAD.MOV.U32 R9, RZ, RZ, R219 ;  /* 0x000000ffff097224 */ /* 0x000fca00078e00db */
        /* <DEDUP_REMOVED lines=8> */
[----:B-1----:R-:W-:-:S07]  /*22880*/  FADD.FTZ R162, R193, R162 ;  /* 0x000000a2c1a27221 */ /* 0x002fce0000010000 */
[----:B------:R-:W1:Y:S01]  /*22890*/  MUFU.EX2 R194, R194 ;  /* 0x000000c200c27308 */ /* 0x000e620000000800 */
[C---:B--2---:R-:W-:Y:S01]  /*228a0*/  FADD.FTZ R13, R152.reuse, R13 ;  /* 0x0000000d980d7221 */ /* 0x044fe20000010000 */
[----:B------:R-:W-:-:S06]  /*228b0*/  F2FP.F16.F32.PACK_AB R192, R152, R192 ;  /* 0x000000c098c0723e */ /* 0x000fcc00000000ff */
[----:B------:R-:W2:Y:S01]  /*228c0*/  MUFU.EX2 R158, R158 ;  /* 0x0000009e009e7308 */ /* 0x000ea20000000800 */
[C---:B0-----:R-:W-:Y:S01]  /*228d0*/  FADD.FTZ R7, R155.reuse, R162 ;  /* 0x000000a29b077221 */ /* 0x041fe20000010000 */
[----:B------:R-:W-:-:S06]  /*228e0*/  F2FP.F16.F32.PACK_AB R193, R155, R193 ;  /* 0x000000c19bc1723e */ /* 0x000fcc00000000ff */
[----:B------:R-:W0:Y:S01]  /*228f0*/  MUFU.EX2 R156, R156 ;  /* 0x0000009c009c7308 */ /* 0x000e220000000800 */
[----:B-1----:R-:W-:Y:S01]  /*22900*/  FADD.FTZ R13, R194, R13 ;  /* 0x0000000dc20d7221 */ /* 0x002fe20000010000 */
[----:B------:R-:W-:-:S03]  /*22910*/  F2FP.F16.F32.PACK_AB R194, R6, R194 ;  /* 0x000000c206c2723e */ /* 0x000fc600000000ff */
[----:B------:R-:W-:Y:S01]  /*22920*/  FADD.FTZ R13, R6, R13 ;  /* 0x0000000d060d7221 */ /* 0x000fe20000010000 */
[----:B------:R-:W-:Y:S02]  /*22930*/  IMAD.MOV.U32 R6, RZ, RZ, R4 ;  /* 0x000000ffff067224 */ /* 0x000fe400078e0004 */
[----:B--2---:R-:W-:-:S04]  /*22940*/  FADD.FTZ R7, R158, R7 ;  /* 0x000000079e077221 */ /* 0x004fc80000010000 */
[C---:B0-----:R-:W-:Y:S01]  /*22950*/  FADD.FTZ R12, R156.reuse, R7 ;  /* 0x000000079c0c7221 */ /* 0x041fe20000010000 */
[----:B------:R-:W-:Y:S01]  /*22960*/  F2FP.F16.F32.PACK_AB R195, R156, R158 ;  /* 0x0000009e9cc3723e */ /* 0x000fe200000000ff */
[----:B------:R-:W-:Y:S01]  /*22970*/  IMAD.MOV.U32 R7, RZ, RZ, R5 ;  /* 0x000000ffff077224 */ /* 0x000fe200078e0005 */
[----:B------:R-:W-:Y:S06]  /*22980*/  @P2 BRA `(.L_x_2549) ;  /* 0xffffffb400f02947 */ /* 0x000fec000383ffff */
.L_x_2538:
[----:B------:R-:W-:Y:S05]  /*22990*/  BSYNC B0 ;  /* 0x0000000000007941 */ /* 0x000fea0003800000 */
.L_x_2537:
        /* <DEDUP_REMOVED lines=131> */
.L_x_2550:
[----:B------:R-:W-:Y:S02]  /*231d0*/  LEA R0, R214, R16, 0x3 ;  /* 0x00000010d6007211 */ /* 0x000fe400078e18ff */
[----:B------:R-:W-:-:S04]  /*231e0*/  SHF.L.U32 R7, R219, 0x1f, RZ ;  /* 0x0000001fdb077819 */ /* 0x000fc800000006ff */
[----:B------:R0:W1:Y:S01]  /*231f0*/  SYNCS.PHASECHK.TRANS64.TRYWAIT P2, [R0+URZ+0x38850], R7 ;  /* 0x03885007000075a7 */ /* 0x000062000804017f */
[----:B------:R-:W-:Y:S05]  /*23200*/  @!P0 BRA `(.L_x_2551) ;  /* 0x0000000000048947 */ /* 0x000fea0003800000 */
[----:B------:R-:W-:Y:S01]  /*23210*/  BPT.TRAP 0x1 ;  /* 0x000000040000795c */ /* 0x000fe20000300000 */
.L_x_2551:
        /* <DEDUP_REMOVED lines=9> */
.L_x_2553:
[----:B------:R-:W-:Y:S05]  /*232b0*/  BSYNC B0 ;  /* 0x0000000000007941 */ /* 0x000fea0003800000 */
.L_x_2552:
[----:B------:R-:W-:Y:S01]  /*232c0*/  IMAD.MOV.U32 R6, RZ, RZ, R2 ;  /* 0x000000ffff067224 */ /* 0x000fe200078e0002 */
[----:B01----:R-:W-:Y:S01]  /*232d0*/  MOV R7, 0x40000040 ;  /* 0x4000004000077802 */ /* 0x003fe20000000f00 */
[----:B------:R-:W2:Y:S01]  /*232e0*/  LDL.LU R16, [R1+0x84] ;  /* 0x0000840001107983 */ /* 0x000ea20000300800 */
[----:B------:R-:W-:Y:S01]  /*232f0*/  WARPGROUP.ARRIVE ;  /* 0x00000000000079c5 */ /* 0x000fe20000000000 */
[----:B------:R-:W-:Y:S01]  /*23300*/  IADD3 R214, R214, 0x1, RZ ;  /* 0x00000001d6d67810 */ /* 0x000fe20007ffe0ff */
[----:B------:R-:W-:Y:S01]  /*23310*/  @!P1 VIADD R11, R0, 0x38860 ;  /* 0x00038860000b9836 */ /* 0x000fe20000000000 */
[----:B------:R-:W-:Y:S01]  /*23320*/  R2UR UR6, R6 ;  /* 0x00000000060672ca */ /* 0x000fe200000e0000 */
[----:B------:R-:W-:Y:S01]  /*23330*/  VIADD R6, R2, 0x80 ;  /* 0x0000008002067836 */ /* 0x000fe20000000000 */
[----:B------:R-:W-:Y:S01]  /*23340*/  R2UR UR7, R7 ;  /* 0x00000000070772ca */ /* 0x000fe200000e0000 */
[----:B------:R-:W-:Y:S01]  /*23350*/  IMAD.MOV.U32 R7, RZ, RZ, 0x40000040 ;  /* 0x40000040ff077424 */ /* 0x000fe200078e00ff */
[----:B------:R-:W-:Y:S01]  /*23360*/  ISETP.NE.AND P2, PT, R214, 0x2, PT ;  /* 0x00000002d600780c */ /* 0x000fe20003f45270 */
[----:B------:R-:W-:Y:S01]  /*23370*/  IMAD.MOV.U32 R0, RZ, RZ, -0x800000 ;  /* 0xff800000ff007424 */ /* 0x000fe200078e00ff */
[----:B------:R-:W-:-:S02]  /*23380*/  @!P1 PRMT R11, RZ, 0x654, R11 ;  /* 0x00000654ff0b9816 */ /* 0x000fc4000000000b */
[----:B------:R-:W-:-:S07]  /*23390*/  SEL R214, R214, RZ, P2 ;  /* 0x000000ffd6d67207 */ /* 0x000fce0001000000 */
[----:B------:R-:W-:Y:S01]  /*233a0*/  HGMMA.64x256x16.F32 R24, R208, gdesc[UR4].tnspB, R24, gsb0 ;  /* 0x43e00004d0187df0 */ /* 0x000fe20008000818 */
[----:B------:R-:W-:Y:S02]  /*233b0*/  R2UR UR6, R6 ;  /* 0x00000000060672ca */ /* 0x000fe400000e0000 */
[----:B------:R-:W-:Y:S01]  /*233c0*/  R2UR UR7, R7 ;  /* 0x00000000070772ca */ /* 0x000fe200000e0000 */
[----:B------:R-:W-:Y:S01]  /*233d0*/  IMAD.MOV.U32 R7, RZ, RZ, 0x40000040 ;  /* 0x40000040ff077424 */ /* 0x000fe200078e00ff */
[----:B------:R-:W-:Y:S01]  /*233e0*/  IADD3 R6, R2, 0x100, RZ ;  /* 0x0000010002067810 */ /* 0x000fe20007ffe0ff */
[----:B------:R-:W-:Y:S02]  /*233f0*/  WARPGROUP.DEPBAR.LE gsb0, 0x0 ;  /* 0x00008000000079c5 */ /* 0x000fe40000010000 */
[----:B------:R-:W-:-:S15]  /*23400*/  WARPGROUP.ARRIVE ;  /* 0x00000000000079c5 */ /* 0x000fde0000000000 */
[----:B------:R-:W-:-:S05]  /*23410*/  NOP ;  /* 0x0000000000007918 */ /* 0x000fca0000000000 */
        /* <DEDUP_REMOVED lines=11> */
[----:B------:R-:W-:Y:S01]  /*234d0*/  R2UR UR6, R6 ;  /* 0x00000000060672ca */ /* 0x000fe200000e0000 */
[----:B------:R-:W-:Y:S01]  /*234e0*/  VIADD R6, R2, 0x200 ;  /* 0x0000020002067836 */ /* 0x000fe20000000000 */
[----:B------:R-:W-:Y:S01]  /*234f0*/  R2UR UR7, R7 ;  /* 0x00000000070772ca */ /* 0x000fe200000e0000 */
[----:B------:R-:W-:Y:S01]  /*23500*/  IMAD.MOV.U32 R7, RZ, RZ, 0x40000040 ;  /* 0x40000040ff077424 */ /* 0x000fe200078e00ff */
[----:B------:R-:W0:Y:S02]  /*23510*/  SHFL.BFLY PT, R2, R13, 0x2, 0x1f ;  /* 0x0c401f000d027f89 */ /* 0x000e2400000e0000 */
[----:B0-----:R-:W-:Y:S01]  /*23520*/  FADD.FTZ R2, R2, R13 ;  /* 0x0000000d02027221 */ /* 0x001fe20000010000 */
[----:B------:R-:W-:Y:S02]  /*23530*/  WARPGROUP.DEPBAR.LE gsb0, 0x0 ;  /* 0x00008000000079c5 */ /* 0x000fe40000010000 */
[----:B------:R-:W-:-:S15]  /*23540*/  WARPGROUP.ARRIVE ;  /* 0x00000000000079c5 */ /* 0x000fde0000000000 */
[----:B------:R-:W-:-:S03]  /*23550*/  NOP ;  /* 0x0000000000007918 */ /* 0x000fc60000000000 */
[----:B------:R-:W-:Y:S01]  /*23560*/  HGMMA.64x256x16.F32 R24, R196, gdesc[UR4].tnspB, R24, gsb0 ;  /* 0x43e00004c4187df0 */ /* 0x000fe20008000818 */
[----:B------:R-:W-:Y:S02]  /*23570*/  R2UR UR6, R6 ;  /* 0x00000000060672ca */ /* 0x000fe400000e0000 */
[----:B------:R-:W-:Y:S02]  /*23580*/  R2UR UR7, R7 ;  /* 0x00000000070772ca */ /* 0x000fe400000e0000 */
[----:B------:R-:W0:Y:S02]  /*23590*/  SHFL.BFLY PT, R7, R12, 0x2, 0x1f ;  /* 0x0c401f000c077f89 */ /* 0x000e2400000e0000 */
[----:B0-----:R-:W-:Y:S02]  /*235a0*/  FADD.FTZ R6, R7, R12 ;  /* 0x0000000c07067221 */ /* 0x001fe40000010000 */
[----:B------:R-:W0:Y:S04]  /*235b0*/  SHFL.BFLY PT, R7, R2, 0x1, 0x1f ;  /* 0x0c201f0002077f89 */ /* 0x000e2800000e0000 */
[----:B------:R-:W1:Y:S01]  /*235c0*/  SHFL.BFLY PT, R9, R6, 0x1, 0x1f ;  /* 0x0c201f0006097f89 */ /* 0x000e6200000e0000 */
[----:B0-----:R-:W-:Y:S01]  /*235d0*/  FADD.FTZ R14, R2, R7 ;  /* 0x00000007020e7221 */ /* 0x001fe20000010000 */
[----:B------:R-:W-:Y:S01]  /*235e0*/  SEL R2, RZ, 0x1, P2 ;  /* 0x00000001ff027807 */ /* 0x000fe20001000000 */
[----:B-1----:R-:W-:-:S03]  /*235f0*/  FADD.FTZ R15, R6, R9 ;  /* 0x00000009060f7221 */ /* 0x002fc60000010000 */
[----:B------:R-:W-:Y:S02]  /*23600*/  FSETP.NE.FTZ.AND P0, PT, R14, RZ, PT ;  /* 0x000000ff0e00720b */ /* 0x000fe40003f15000 */
[----:B------:R-:W-:Y:S02]  /*23610*/  CS2R R6, SRZ ;  /* 0x0000000000067805 */ /* 0x000fe4000001ff00 */
[----:B------:R-:W-:Y:S02]  /*23620*/  LOP3.LUT R219, R219, R2, RZ, 0x3c, !PT ;  /* 0x00000002dbdb7212 */ /* 0x000fe400078e3cff */
[----:B------:R-:W-:Y:S02]  /*23630*/  FSETP.NE.FTZ.AND P3, PT, R15, RZ, PT ;  /* 0x000000ff0f00720b */ /* 0x000fe40003f75000 */
[----:B------:R-:W-:-:S05]  /*23640*/  MOV R2, 0xff800000 ;  /* 0xff80000000027802 */ /* 0x000fca0000000f00 */
[----:B------:R-:W0:Y:S01]  /*23650*/  @P0 MUFU.LG2 R9, R14 ;  /* 0x0000000e00090308 */ /* 0x000e220000000c00 */
[----:B------:R-:W-:-:S05]  /*23660*/  @P0 FMUL.FTZ R8, R3, 0.69314718246459960938 ;  /* 0x3f31721803080820 */ /* 0x000fca0000410000 */
[----:B------:R-:W-:Y:S02]  /*23670*/  @P3 FMUL.FTZ R12, R3, 0.69314718246459960938 ;  /* 0x3f317218030c3820 */ /* 0x000fe40000410000 */
[----:B------:R-:W1:Y:S08]  /*23680*/  @P3 MUFU.LG2 R10, R15 ;  /* 0x0000000f000a3308 */ /* 0x000e700000000c00 */
[----:B------:R-:W2:Y:S01]  /*23690*/  @P0 MUFU.RCP R7, R14 ;  /* 0x0000000e00070308 */ /* 0x000ea20000001000 */
[----:B0-----:R-:W-:-:S04]  /*236a0*/  @P0 FMUL.FTZ R9, R9, 0.69314718246459960938 ;  /* 0x3f31721809090820 */ /* 0x001fc80000410000 */
[----:B------:R-:W-:Y:S01]  /*236b0*/  @P0 FFMA.FTZ R0, R8, R5, R9 ;  /* 0x0000000508000223 */ /* 0x000fe20000010009 */
[----:B------:R-:W-:Y:S02]  /*236c0*/  PLOP3.LUT P0, PT, PT, PT, PT, 0x8, 0x0 ;  /* 0x000000000000781c */ /* 0x000fe40003f0e170 */
[----:B------:R-:W0:Y:S01]  /*236d0*/  @P3 MUFU.RCP R6, R15 ;  /* 0x0000000f00063308 */ /* 0x000e220000001000 */
[----:B-1----:R-:W-:-:S04]  /*236e0*/  @P3 FMUL.FTZ R3, R10, 0.69314718246459960938 ;  /* 0x3f3172180a033820 */ /* 0x002fc80000410000 */
[----:B------:R-:W-:Y:S01]  /*236f0*/  @P3 FFMA.FTZ R2, R12, R4, R3 ;  /* 0x000000040c023223 */ /* 0x000fe20000010003 */
[----:B------:R-:W-:Y:S02]  /*23700*/  WARPGROUP.DEPBAR.LE gsb0, 0x0 ;  /* 0x00008000000079c5 */ /* 0x000fe40000010000 */
[----:B------:R-:W-:-:S06]  /*23710*/  WARPGROUP.ARRIVE ;  /* 0x00000000000079c5 */ /* 0x000fcc0000000000 */
[----:B------:R-:W-:Y:S03]  /*23720*/  HGMMA.64x256x16.F32 R24, R192, gdesc[UR4].tnspB, R24, gsb0 ;  /* 0x43e00004c0187df0 */ /* 0x000fe60008000818 */
[----:B------:R-:W-:Y:S02]  /*23730*/  WARPGROUP.DEPBAR.LE gsb0, 0x0 ;  /* 0x00008000000079c5 */ /* 0x000fe40000010000 */
[-C--:B--2---:R-:W-:Y:S01]  /*23740*/  FMUL.FTZ R4, R24, R7.reuse ;  /* 0x0000000718047220 */ /* 0x084fe20000410000 */
[-C--:B------:R-:W-:Y:S01]  /*23750*/  FMUL.FTZ R14, R44, R7.reuse ;  /* 0x000000072c0e7220 */ /* 0x080fe20000410000 */
        /* <DEDUP_REMOVED lines=127> */
.L_x_2413:
        /* <DEDUP_REMOVED lines=10> */
[----:B------:R-:W3:Y:S01]  /*23ff0*/  LDL R148, [R1+0x78] ;  /* 0x0000780001947983 */ /* 0x000ee20000100800 */
[----:B------:R-:W4:Y:S01]  /*24000*/  S2R R55, SR_SWINHI ;  /* 0x0000000000377919 */ /* 0x000f220000002f00 */
[----:B------:R-:W-:Y:S01]  /*24010*/  F2FP.F16.F32.PACK_AB R4, R25, R4 ;  /* 0x000000041904723e */ /* 0x000fe200000000ff */
[----:B------:R-:W-:Y:S01]  /*24020*/  ULDC.64 UR4, c[0x0][0xbd8] ;  /* 0x0002f60000047ab9 */ /* 0x000fe20000000a00 */
[----:B------:R-:W3:Y:S01]  /*24030*/  LDL R144, [R1+0x7c] ;  /* 0x00007c0001907983 */ /* 0x000ee20000100800 */
[----:B------:R-:W-:Y:S02]  /*24040*/  MOV R20, R16 ;  /* 0x0000001000147202 */ /* 0x000fe40000000f00 */
[----:B----4-:R-:W-:-:S02]  /*24050*/  MOV R21, R55 ;  /* 0x0000003700157202 */ /* 0x010fc40000000f00 */
        /* <DEDUP_REMOVED lines=12> */
[----:B------:R-:W-:Y:S01]  /*24120*/  F2FP.F16.F32.PACK_AB R179, R151, R150 ;  /* 0x0000009697b3723e */ /* 0x000fe200000000ff */
[----:B------:R-:W-:Y:S01]  /*24130*/  BAR.SYNC.DEFER_BLOCKING 0x1, 0x100 ;  /* 0x0044000000007b1d */ /* 0x000fe20000010000 */
[----:B--2---:R-:W-:-:S03]  /*24140*/  IMAD.WIDE R122, R6, 0x2, R20 ;  /* 0x00000002067a7825 */ /* 0x004fc600078e0214 */
[----:B------:R-:W-:-:S04]  /*24150*/  IADD3 R6, P1, R122, 0x20, RZ ;  /* 0x000000207a067810 */ /* 0x000fc80007f3e0ff */
[----:B------:R-:W-:Y:S02]  /*24160*/  LOP3.LUT R92, R6, 0x380, RZ, 0xc0, !PT ;  /* 0x00000380065c7812 */ /* 0x000fe400078ec0ff */
[----:B------:R-:W-:Y:S02]  /*24170*/  IADD3 R55, P0, R122, 0x40, RZ ;  /* 0x000000407a377810 */ /* 0x000fe40007f1e0ff */
[----:B------:R-:W-:Y:S02]  /*24180*/  IADD3.X R93, RZ, R123, RZ, P1, !PT ;  /* 0x0000007bff5d7210 */ /* 0x000fe40000ffe4ff */
[----:B------:R-:W-:Y:S02]  /*24190*/  SHF.R.U64 R92, R92, 0x3, RZ ;  /* 0x000000035c5c7819 */ /* 0x000fe400000012ff */
[C---:B------:R-:W-:Y:S02]  /*241a0*/  IADD3 R110, P1, R122.reuse, 0x8000, RZ ;  /* 0x000080007a6e7810 */ /* 0x040fe40007f3e0ff */
[----:B------:R-:W-:-:S02]  /*241b0*/  IADD3 R84, P4, R122, 0x60, RZ ;  /* 0x000000607a547810 */ /* 0x000fc40007f9e0ff */
[----:B------:R-:W-:Y:S02]  /*241c0*/  LOP3.LUT R96, R55, 0x380, RZ, 0xc0, !PT ;  /* 0x0000038037607812 */ /* 0x000fe400078ec0ff */
[----:B------:R-:W-:Y:S02]  /*241d0*/  LOP3.LUT R92, R92, R6, RZ, 0x3c, !PT ;  /* 0x000000065c5c7212 */ /* 0x000fe400078e3cff */
[----:B------:R-:W-:Y:S02]  /*241e0*/  IADD3 R88, P3, R122, 0x4000, RZ ;  /* 0x000040007a587810 */ /* 0x000fe40007f7e0ff */
[----:B------:R-:W-:Y:S02]  /*241f0*/  LOP3.LUT R6, R110, 0x380, RZ, 0xc0, !PT ;  /* 0x000003806e067812 */ /* 0x000fe400078ec0ff */
[----:B------:R-:W-:Y:S02]  /*24200*/  LOP3.LUT R100, R84, 0x380, RZ, 0xc0, !PT ;  /* 0x0000038054647812 */ /* 0x000fe400078ec0ff */
[----:B------:R-:W-:-:S02]  /*24210*/  SHF.R.U64 R96, R96, 0x3, RZ ;  /* 0x0000000360607819 */ /* 0x000fc400000012ff */
[----:B------:R-:W-:Y:S02]  /*24220*/  IADD3 R108, P2, R122, 0x4060, RZ ;  /* 0x000040607a6c7810 */ /* 0x000fe40007f5e0ff */
[----:B------:R-:W-:Y:S02]  /*24230*/  IADD3.X R103, RZ, R123, RZ, P3, !PT ;  /* 0x0000007bff677210 */ /* 0x000fe40001ffe4ff */
[----:B------:R-:W-:Y:S02]  /*24240*/  SHF.R.U64 R6, R6, 0x3, RZ ;  /* 0x0000000306067819 */ /* 0x000fe400000012ff */
[----:B------:R-:W-:Y:S02]  /*24250*/  IADD3 R116, P3, R122, 0x8060, RZ ;  /* 0x000080607a747810 */ /* 0x000fe40007f7e0ff */
[----:B------:R-:W-:Y:S02]  /*24260*/  SHF.R.U64 R100, R100, 0x3, RZ ;  /* 0x0000000364647819 */ /* 0x000fe400000012ff */
[----:B------:R-:W-:-:S02]  /*24270*/  LOP3.LUT R85, R122, 0x380, RZ, 0xc0, !PT ;  /* 0x000003807a557812 */ /* 0x000fc400078ec0ff */
[C---:B------:R-:W-:Y:S02]  /*24280*/  IADD3 R104, P6, R122.reuse, 0x4020, RZ ;  /* 0x000040207a687810 */ /* 0x040fe40007fde0ff */
[----:B------:R-:W-:Y:S02]  /*24290*/  IADD3 R106, P5, R122, 0x4040, RZ ;  /* 0x000040407a6a7810 */ /* 0x000fe40007fbe0ff */
[----:B------:R-:W-:Y:S02]  /*242a0*/  LOP3.LUT R102, R88, 0x380, RZ, 0xc0, !PT ;  /* 0x0000038058667812 */ /* 0x000fe400078ec0ff */
[----:B------:R-:W-:Y:S02]  /*242b0*/  LOP3.LUT R96, R96, R55, RZ, 0x3c, !PT ;  /* 0x0000003760607212 */ /* 0x000fe400078e3cff */
[----:B------:R-:W-:Y:S02]  /*242c0*/  LOP3.LUT R55, R108, 0x380, RZ, 0xc0, !PT ;  /* 0x000003806c377812 */ /* 0x000fe400078ec0ff */
[----:B------:R-:W-:-:S02]  /*242d0*/  LOP3.LUT R110, R6, R110, RZ, 0x3c, !PT ;  /* 0x0000006e066e7212 */ /* 0x000fc400078e3cff */
[----:B------:R-:W-:Y:S02]  /*242e0*/  LOP3.LUT R100, R100, R84, RZ, 0x3c, !PT ;  /* 0x0000005464647212 */ /* 0x000fe400078e3cff */
[----:B------:R-:W-:Y:S01]  /*242f0*/  LOP3.LUT R6, R116, 0x380, RZ, 0xc0, !PT ;  /* 0x0000038074067812 */ /* 0x000fe200078ec0ff */
[--C-:B------:R-:W-:Y:S01]  /*24300*/  IMAD.X R105, RZ, RZ, R123.reuse, P6 ;  /* 0x000000ffff697224 */ /* 0x100fe200030e067b */
[----:B------:R-:W-:Y:S02]  /*24310*/  SHF.R.U64 R85, R85, 0x3, RZ ;  /* 0x0000000355557819 */ /* 0x000fe400000012ff */
[----:B------:R-:W-:Y:S02]  /*24320*/  SHF.R.U64 R102, R102, 0x3, RZ ;  /* 0x0000000366667819 */ /* 0x000fe400000012ff */
[----:B------:R-:W-:Y:S01]  /*24330*/  LOP3.LUT R84, R106, 0x380, RZ, 0xc0, !PT ;  /* 0x000003806a547812 */ /* 0x000fe200078ec0ff */
[--C-:B------:R-:W-:Y:S01]  /*24340*/  IMAD.X R97, RZ, RZ, R123.reuse, P0 ;  /* 0x000000ffff617224 */ /* 0x100fe200000e067b */
[----:B------:R-:W-:Y:S01]  /*24350*/  SHF.R.U64 R55, R55, 0x3, RZ ;  /* 0x0000000337377819 */ /* 0x000fe200000012ff */
[--C-:B------:R-:W-:Y:S01]  /*24360*/  IMAD.X R101, RZ, RZ, R123.reuse, P4 ;  /* 0x000000ffff657224 */ /* 0x100fe200020e067b */
[C---:B------:R-:W-:Y:S01]  /*24370*/  IADD3 R118, P6, R122.reuse, 0xc000, RZ ;  /* 0x0000c0007a767810 */ /* 0x040fe20007fde0ff */
[--C-:B------:R-:W-:Y:S01]  /*24380*/  IMAD.X R107, RZ, RZ, R123.reuse, P5 ;  /* 0x000000ffff6b7224 */ /* 0x100fe200028e067b */
[----:B------:R-:W-:Y:S01]  /*24390*/  IADD3.X R109, RZ, R123, RZ, P2, !PT ;  /* 0x0000007bff6d7210 */ /* 0x000fe200017fe4ff */
[----:B------:R-:W-:Y:S01]  /*243a0*/  IMAD.X R111, RZ, RZ, R123, P1 ;  /* 0x000000ffff6f7224 */ /* 0x000fe200008e067b */
[----:B------:R-:W-:-:S02]  /*243b0*/  IADD3 R112, P0, R122, 0x8020, RZ ;  /* 0x000080207a707810 */ /* 0x000fc40007f1e0ff */
[C---:B------:R-:W-:Y:S02]  /*243c0*/  IADD3 R114, P4, R122.reuse, 0x8040, RZ ;  /* 0x000080407a727810 */ /* 0x040fe40007f9e0ff */
[C---:B------:R-:W-:Y:S02]  /*243d0*/  IADD3 R26, P5, R122.reuse, 0xc020, RZ ;  /* 0x0000c0207a1a7810 */ /* 0x040fe40007fbe0ff */
[C---:B------:R-:W-:Y:S02]  /*243e0*/  IADD3 R30, P2, R122.reuse, 0xc040, RZ ;  /* 0x0000c0407a1e7810 */ /* 0x040fe40007f5e0ff */
[----:B------:R-:W-:Y:S02]  /*243f0*/  IADD3 R46, P1, R122, 0xc060, RZ ;  /* 0x0000c0607a2e7810 */ /* 0x000fe40007f3e0ff */
[----:B------:R-:W-:Y:S02]  /*24400*/  SHF.R.U64 R6, R6, 0x3, RZ ;  /* 0x0000000306067819 */ /* 0x000fe400000012ff */
[----:B------:R-:W-:-:S02]  /*24410*/  LOP3.LUT R122, R85, R122, RZ, 0x3c, !PT ;  /* 0x0000007a557a7212 */ /* 0x000fc400078e3cff */
[----:B------:R-:W-:Y:S02]  /*24420*/  LOP3.LUT R102, R102, R88, RZ, 0x3c, !PT ;  /* 0x0000005866667212 */ /* 0x000fe400078e3cff */
[----:B------:R-:W-:Y:S02]  /*24430*/  SHF.R.U64 R84, R84, 0x3, RZ ;  /* 0x0000000354547819 */ /* 0x000fe400000012ff */
[----:B------:R-:W-:Y:S02]  /*24440*/  LOP3.LUT R88, R104, 0x380, RZ, 0xc0, !PT ;  /* 0x0000038068587812 */ /* 0x000fe400078ec0ff */
[----:B------:R-:W-:Y:S02]  /*24450*/  LOP3.LUT R108, R55, R108, RZ, 0x3c, !PT ;  /* 0x0000006c376c7212 */ /* 0x000fe400078e3cff */
[----:B------:R-:W-:Y:S02]  /*24460*/  LOP3.LUT R55, R118, 0x380, RZ, 0xc0, !PT ;  /* 0x0000038076377812 */ /* 0x000fe400078ec0ff */
[----:B------:R-:W-:-:S02]  /*24470*/  LOP3.LUT R116, R6, R116, RZ, 0x3c, !PT ;  /* 0x0000007406747212 */ /* 0x000fc400078e3cff */
[----:B------:R-:W-:Y:S02]  /*24480*/  LOP3.LUT R106, R84, R106, RZ, 0x3c, !PT ;  /* 0x0000006a546a7212 */ /* 0x000fe400078e3cff */
[----:B------:R-:W-:Y:S02]  /*24490*/  MOV R122, R122 ;  /* 0x0000007a007a7202 */ /* 0x000fe40000000f00 */
[----:B------:R-:W-:Y:S02]  /*244a0*/  F2FP.F16.F32.PACK_AB R6, R29, R28 ;  /* 0x0000001c1d06723e */ /* 0x000fe400000000ff */
[----:B------:R-:W-:Y:S02]  /*244b0*/  SHF.R.U64 R88, R88, 0x3, RZ ;  /* 0x0000000358587819 */ /* 0x000fe400000012ff */
[----:B------:R-:W-:Y:S02]  /*244c0*/  LOP3.LUT R84, R112, 0x380, RZ, 0xc0, !PT ;  /* 0x0000038070547812 */ /* 0x000fe400078ec0ff */
[----:B------:R-:W-:-:S02]  /*244d0*/  SHF.R.U64 R55, R55, 0x3, RZ ;  /* 0x0000000337377819 */ /* 0x000fc400000012ff */
[----:B------:R-:W-:Y:S02]  /*244e0*/  LOP3.LUT R25, R26, 0x380, RZ, 0xc0, !PT ;  /* 0x000003801a197812 */ /* 0x000fe400078ec0ff */
[----:B------:R-:W-:Y:S01]  /*244f0*/  LOP3.LUT R27, R30, 0x380, RZ, 0xc0, !PT ;  /* 0x000003801e1b7812 */ /* 0x000fe200078ec0ff */
[----:B------:R2:W-:Y:S01]  /*24500*/  STSM.16.M88.4 [R122], R4 ;  /* 0x000000047a007844 */ /* 0x0005e20000000200 */
[----:B------:R-:W-:Y:S02]  /*24510*/  LOP3.LUT R104, R88, R104, RZ, 0x3c, !PT ;  /* 0x0000006858687212 */ /* 0x000fe400078e3cff */
[----:B------:R-:W-:Y:S02]  /*24520*/  SHF.R.U64 R84, R84, 0x3, RZ ;  /* 0x0000000354547819 */ /* 0x000fe400000012ff */
[----:B------:R-:W-:Y:S02]  /*24530*/  LOP3.LUT R88, R114, 0x380, RZ, 0xc0, !PT ;  /* 0x0000038072587812 */ /* 0x000fe400078ec0ff */
[----:B------:R-:W-:-:S02]  /*24540*/  LOP3.LUT R118, R55, R118, RZ, 0x3c, !PT ;  /* 0x0000007637767212 */ /* 0x000fc400078e3cff */
[----:B------:R-:W-:Y:S02]  /*24550*/  SHF.R.U64 R25, R25, 0x3, RZ ;  /* 0x0000000319197819 */ /* 0x000fe400000012ff */
[----:B------:R-:W-:Y:S02]  /*24560*/  SHF.R.U64 R27, R27, 0x3, RZ ;  /* 0x000000031b1b7819 */ /* 0x000fe400000012ff */
[----:B------:R-:W-:Y:S02]  /*24570*/  MOV R92, R92 ;  /* 0x0000005c005c7202 */ /* 0x000fe40000000f00 */
[----:B------:R-:W-:Y:S02]  /*24580*/  LOP3.LUT R55, R46, 0x380, RZ, 0xc0, !PT ;  /* 0x000003802e377812 */ /* 0x000fe400078ec0ff */
[----:B--2---:R-:W-:Y:S02]  /*24590*/  F2FP.F16.F32.PACK_AB R4, R33, R8 ;  /* 0x000000082104723e */ /* 0x004fe400000000ff */
[----:B------:R-:W-:-:S02]  /*245a0*/  F2FP.F16.F32.PACK_AB R5, R35, R34 ;  /* 0x000000222305723e */ /* 0x000fc400000000ff */
[----:B------:R-:W-:Y:S02]  /*245b0*/  F2FP.F16.F32.PACK_AB R6, R37, R10 ;  /* 0x0000000a2506723e */ /* 0x000fe400000000ff */
[----:B------:R-:W-:Y:S02]  /*245c0*/  F2FP.F16.F32.PACK_AB R7, R39, R38 ;  /* 0x000000262707723e */ /* 0x000fe400000000ff */
[----:B------:R-:W-:Y:S02]  /*245d0*/  MOV R96, R96 ;  /* 0x0000006000607202 */ /* 0x000fe40000000f00 */
[----:B------:R-:W-:Y:S02]  /*245e0*/  F2FP.F16.F32.PACK_AB R8, R41, R12 ;  /* 0x0000000c2908723e */ /* 0x000fe400000000ff */
[----:B------:R-:W-:Y:S02]  /*245f0*/  F2FP.F16.F32.PACK_AB R10, R45, R14 ;  /* 0x0000000e2d0a723e */ /* 0x000fe400000000ff */
[----:B------:R-:W-:Y:S01]  /*24600*/  LOP3.LUT R112, R84, R112, RZ, 0x3c, !PT ;  /* 0x0000007054707212 */ /* 0x000fe200078e3cff */
[----:B------:R2:W-:Y:S01]  /*24610*/  STSM.16.M88.4 [R92], R4 ;  /* 0x000000045c007844 */ /* 0x0005e20000000200 */
[----:B------:R-:W-:-:S02]  /*24620*/  SHF.R.U64 R88, R88, 0x3, RZ ;  /* 0x0000000358587819 */ /* 0x000fc400000012ff */
[----:B------:R-:W-:Y:S02]  /*24630*/  LOP3.LUT R120, R25, R26, RZ, 0x3c, !PT ;  /* 0x0000001a19787212 */ /* 0x000fe400078e3cff */
[----:B------:R-:W-:Y:S02]  /*24640*/  LOP3.LUT R84, R27, R30, RZ, 0x3c, !PT ;  /* 0x0000001e1b547212 */ /* 0x000fe400078e3cff */
[----:B------:R-:W-:Y:S02]  /*24650*/  MOV R100, R100 ;  /* 0x0000006400647202 */ /* 0x000fe40000000f00 */
[----:B------:R-:W-:Y:S02]  /*24660*/  F2FP.F16.F32.PACK_AB R12, R49, R24 ;  /* 0x00000018310c723e */ /* 0x000fe400000000ff */
[----:B------:R-:W-:Y:S01]  /*24670*/  F2FP.F16.F32.PACK_AB R14, R53, R158 ;  /* 0x0000009e350e723e */ /* 0x000fe200000000ff */
[----:B------:R-:W-:Y:S01]  /*24680*/  IMAD.X R113, RZ, RZ, R123, P0 ;  /* 0x000000ffff717224 */ /* 0x000fe200000e067b */
[----:B------:R-:W-:-:S02]  /*24690*/  SHF.R.U64 R55, R55, 0x3, RZ ;  /* 0x0000000337377819 */ /* 0x000fc400000012ff */
[----:B------:R-:W-:Y:S02]  /*246a0*/  MOV R102, R102 ;  /* 0x0000006600667202 */ /* 0x000fe40000000f00 */
[----:B------:R-:W-:Y:S02]  /*246b0*/  F2FP.F16.F32.PACK_AB R24, R57, R159 ;  /* 0x0000009f3918723e */ /* 0x000fe400000000ff */
[----:B------:R-:W-:Y:S02]  /*246c0*/  F2FP.F16.F32.PACK_AB R25, R59, R58 ;  /* 0x0000003a3b19723e */ /* 0x000fe400000000ff */
[----:B------:R-:W-:Y:S02]  /*246d0*/  F2FP.F16.F32.PACK_AB R26, R61, R160 ;  /* 0x000000a03d1a723e */ /* 0x000fe400000000ff */
[----:B------:R-:W-:Y:S01]  /*246e0*/  F2FP.F16.F32.PACK_AB R27, R63, R62 ;  /* 0x0000003e3f1b723e */ /* 0x000fe200000000ff */
[----:B------:R4:W-:Y:S01]  /*246f0*/  STSM.16.M88.4 [R96], R8 ;  /* 0x0000000860007844 */ /* 0x0009e20000000200 */
[----:B------:R-:W-:-:S02]  /*24700*/  MOV R104, R104 ;  /* 0x0000006800687202 */ /* 0x000fc40000000f00 */
[----:B--2---:R-:W-:Y:S02]  /*24710*/  F2FP.F16.F32.PACK_AB R4, R65, R161 ;  /* 0x000000a14104723e */ /* 0x004fe400000000ff */
[----:B------:R-:W-:Y:S02]  /*24720*/  F2FP.F16.F32.PACK_AB R5, R67, R66 ;  /* 0x000000424305723e */ /* 0x000fe400000000ff */
[----:B------:R-:W-:Y:S02]  /*24730*/  F2FP.F16.F32.PACK_AB R6, R69, R162 ;  /* 0x000000a24506723e */ /* 0x000fe400000000ff */
[----:B------:R-:W-:Y:S01]  /*24740*/  F2FP.F16.F32.PACK_AB R7, R71, R70 ;  /* 0x000000464707723e */ /* 0x000fe200000000ff */
[----:B------:R-:W-:Y:S01]  /*24750*/  STSM.16.M88.4 [R100], R12 ;  /* 0x0000000c64007844 */ /* 0x000fe20000000200 */
[----:B------:R-:W-:Y:S02]  /*24760*/  IADD3.X R115, RZ, R123, RZ, P4, !PT ;  /* 0x0000007bff737210 */ /* 0x000fe400027fe4ff */
[----:B------:R-:W-:-:S02]  /*24770*/  LOP3.LUT R114, R88, R114, RZ, 0x3c, !PT ;  /* 0x0000007258727212 */ /* 0x000fc400078e3cff */
[----:B------:R-:W-:Y:S02]  /*24780*/  MOV R106, R106 ;  /* 0x0000006a006a7202 */ /* 0x000fe40000000f00 */
[----:B----4-:R-:W-:Y:S02]  /*24790*/  F2FP.F16.F32.PACK_AB R8, R73, R163 ;  /* 0x000000a34908723e */ /* 0x010fe400000000ff */
        /* <DEDUP_REMOVED lines=14> */
[--C-:B------:R-:W-:Y:S01]  /*24880*/  IMAD.X R117, RZ, RZ, R123.reuse, P3 ;  /* 0x000000ffff757224 */ /* 0x100fe200018e067b */
[----:B------:R-:W-:Y:S02]  /*24890*/  MOV R112, R112 ;  /* 0x0000007000707202 */ /* 0x000fe40000000f00 */
[----:B------:R-:W-:Y:S02]  /*248a0*/  F2FP.F16.F32.PACK_AB R52, R80, R169 ;  /* 0x000000a95034723e */ /* 0x000fe400000000ff */
[----:B------:R-:W-:Y:S02]  /*248b0*/  F2FP.F16.F32.PACK_AB R53, R99, R98 ;  /* 0x000000626335723e */ /* 0x000fe400000000ff */
[----:B------:R-:W-:Y:S01]  /*248c0*/  F2FP.F16.F32.PACK_AB R55, R32, R3 ;  /* 0x000000032037723e */ /* 0x000fe200000000ff */
[----:B------:R-:W-:Y:S01]  /*248d0*/  IMAD.X R119, RZ, RZ, R123, P6 ;  /* 0x000000ffff777224 */ /* 0x000fe200030e067b */
[----:B------:R-:W-:Y:S01]  /*248e0*/  MOV R114, R114 ;  /* 0x0000007200727202 */ /* 0x000fe20000000f00 */
[----:B------:R4:W-:Y:S01]  /*248f0*/  STSM.16.M88.4 [R106], R8 ;  /* 0x000000086a007844 */ /* 0x0009e20000000200 */
[----:B--2---:R-:W-:-:S02]  /*24900*/  F2FP.F16.F32.PACK_AB R4, R153, R171 ;  /* 0x000000ab9904723e */ /* 0x004fc400000000ff */
[----:B------:R-:W-:Y:S02]  /*24910*/  F2FP.F16.F32.PACK_AB R5, R40, R36 ;  /* 0x000000242805723e */ /* 0x000fe400000000ff */
[----:B------:R-:W-:Y:S02]  /*24920*/  F2FP.F16.F32.PACK_AB R6, R154, R172 ;  /* 0x000000ac9a06723e */ /* 0x000fe400000000ff */
[----:B------:R-:W-:Y:S01]  /*24930*/  F2FP.F16.F32.PACK_AB R7, R48, R42 ;  /* 0x0000002a3007723e */ /* 0x000fe200000000ff */
[----:B------:R-:W-:Y:S01]  /*24940*/  STSM.16.M88.4 [R108], R28 ;  /* 0x0000001c6c007844 */ /* 0x000fe20000000200 */
[----:B------:R-:W-:Y:S01]  /*24950*/  IADD3.X R121, RZ, R123, RZ, P5, !PT ;  /* 0x0000007bff797210 */ /* 0x000fe20002ffe4ff */
[--C-:B------:R-:W-:Y:S02]  /*24960*/  IMAD.X R85, RZ, RZ, R123.reuse, P2 ;  /* 0x000000ffff557224 */ /* 0x100fe400010e067b */
[----:B------:R-:W-:Y:S01]  /*24970*/  STSM.16.M88.4 [R110], R44 ;  /* 0x0000002c6e007844 */ /* 0x000fe20000000200 */
[----:B------:R-:W-:Y:S01]  /*24980*/  IMAD.X R89, RZ, RZ, R123, P1 ;  /* 0x000000ffff597224 */ /* 0x000fe200008e067b */
[----:B------:R-:W-:-:S02]  /*24990*/  MOV R116, R116 ;  /* 0x0000007400747202 */ /* 0x000fc40000000f00 */
[----:B------:R-:W-:Y:S01]  /*249a0*/  STSM.16.M88.4 [R112], R52 ;  /* 0x0000003470007844 */ /* 0x000fe20000000200 */
[----:B----4-:R-:W-:Y:S02]  /*249b0*/  F2FP.F16.F32.PACK_AB R8, R155, R173 ;  /* 0x000000ad9b08723e */ /* 0x010fe400000000ff */
[----:B------:R-:W-:Y:S01]  /*249c0*/  F2FP.F16.F32.PACK_AB R9, R56, R51 ;  /* 0x000000333809723e */ /* 0x000fe200000000ff */
[----:B------:R2:W-:Y:S01]  /*249d0*/  STSM.16.M88.4 [R114], R4 ;  /* 0x0000000472007844 */ /* 0x0005e20000000200 */
[----:B------:R-:W-:Y:S02]  /*249e0*/  F2FP.F16.F32.PACK_AB R10, R156, R174 ;  /* 0x000000ae9c0a723e */ /* 0x000fe400000000ff */
[----:B------:R-:W-:Y:S02]  /*249f0*/  F2FP.F16.F32.PACK_AB R11, R64, R60 ;  /* 0x0000003c400b723e */ /* 0x000fe400000000ff */
[----:B------:R-:W-:Y:S02]  /*24a00*/  MOV R118, R118 ;  /* 0x0000007600767202 */ /* 0x000fe40000000f00 */
[----:B------:R-:W-:-:S02]  /*24a10*/  F2FP.F16.F32.PACK_AB R12, R157, R175 ;  /* 0x000000af9d0c723e */ /* 0x000fc400000000ff */
[----:B------:R-:W-:Y:S02]  /*24a20*/  F2FP.F16.F32.PACK_AB R13, R72, R68 ;  /* 0x00000044480d723e */ /* 0x000fe400000000ff */
[----:B------:R-:W-:Y:S02]  /*24a30*/  F2FP.F16.F32.PACK_AB R14, R125, R124 ;  /* 0x0000007c7d0e723e */ /* 0x000fe400000000ff */
[----:B------:R-:W-:Y:S02]  /*24a40*/  F2FP.F16.F32.PACK_AB R15, R127, R126 ;  /* 0x0000007e7f0f723e */ /* 0x000fe400000000ff */
[----:B---3--:R-:W-:Y:S02]  /*24a50*/  SHF.R.S32.HI R80, RZ, 0x1f, R148 ;  /* 0x0000001fff507819 */ /* 0x008fe40000011494 */
[----:B--2---:R-:W-:Y:S02]  /*24a60*/  SHF.L.U32 R4, R148, 0x2, RZ ;  /* 0x0000000294047819 */ /* 0x004fe400000006ff */
[----:B------:R-:W-:-:S02]  /*24a70*/  MOV R120, R120 ;  /* 0x0000007800787202 */ /* 0x000fc40000000f00 */
[----:B------:R-:W-:Y:S02]  /*24a80*/  F2FP.F16.F32.PACK_AB R24, R129, R128 ;  /* 0x000000808118723e */ /* 0x000fe400000000ff */
[----:B------:R-:W-:Y:S02]  /*24a90*/  F2FP.F16.F32.PACK_AB R25, R131, R130 ;  /* 0x000000828319723e */ /* 0x000fe400000000ff */
[----:B------:R-:W-:Y:S02]  /*24aa0*/  F2FP.F16.F32.PACK_AB R26, R133, R132 ;  /* 0x00000084851a723e */ /* 0x000fe400000000ff */
[----:B------:R-:W-:Y:S02]  /*24ab0*/  F2FP.F16.F32.PACK_AB R27, R135, R134 ;  /* 0x00000086871b723e */ /* 0x000fe400000000ff */
[----:B------:R-:W-:Y:S02]  /*24ac0*/  MOV R84, R84 ;  /* 0x0000005400547202 */ /* 0x000fe40000000f00 */
[----:B------:R-:W-:-:S02]  /*24ad0*/  F2FP.F16.F32.PACK_AB R28, R137, R136 ;  /* 0x00000088891c723e */ /* 0x000fc400000000ff */
[----:B------:R-:W-:Y:S02]  /*24ae0*/  F2FP.F16.F32.PACK_AB R29, R139, R138 ;  /* 0x0000008a8b1d723e */ /* 0x000fe400000000ff */
[----:B------:R-:W-:Y:S02]  /*24af0*/  F2FP.F16.F32.PACK_AB R30, R141, R140 ;  /* 0x0000008c8d1e723e */ /* 0x000fe400000000ff */
[----:B------:R-:W-:Y:S01]  /*24b00*/  F2FP.F16.F32.PACK_AB R31, R143, R142 ;  /* 0x0000008e8f1f723e */ /* 0x000fe200000000ff */
[----:B------:R2:W-:Y:S01]  /*24b10*/  STSM.16.M88.4 [R116], R8 ;  /* 0x0000000874007844 */ /* 0x0005e20000000200 */
[----:B------:R-:W-:Y:S02]  /*24b20*/  MOV R88, R88 ;  /* 0x0000005800587202 */ /* 0x000fe40000000f00 */
[----:B------:R-:W-:Y:S01]  /*24b30*/  ISETP.NE.U32.AND P0, PT, RZ, UR4, PT ;  /* 0x00000004ff007c0c */ /* 0x000fe2000bf05070 */
[----:B------:R2:W-:Y:S01]  /*24b40*/  STSM.16.M88.4 [R118], R12 ;  /* 0x0000000c76007844 */ /* 0x0005e20000000200 */
[----:B------:R-:W-:-:S02]  /*24b50*/  SHF.L.U64.HI R3, R148, 0x2, R80 ;  /* 0x0000000294037819 */ /* 0x000fc40000010250 */
[----:B------:R-:W-:Y:S01]  /*24b60*/  IADD3 R6, P1, R4, UR4, RZ ;  /* 0x0000000404067c10 */ /* 0x000fe2000ff3e0ff */
[----:B------:R2:W-:Y:S01]  /*24b70*/  STSM.16.M88.4 [R120], R24 ;  /* 0x0000001878007844 */ /* 0x0005e20000000200 */
[----:B------:R-:W-:Y:S02]  /*24b80*/  ISETP.NE.AND.EX P0, PT, RZ, UR5, PT, P0 ;  /* 0x00000005ff007c0c */ /* 0x000fe4000bf05300 */
[----:B------:R-:W-:Y:S01]  /*24b90*/  IADD3.X R7, R3, UR5, RZ, P1, !PT ;  /* 0x0000000503077c10 */ /* 0x000fe20008ffe4ff */
[----:B------:R2:W-:Y:S01]  /*24ba0*/  STSM.16.M88.4 [R84], R28 ;  /* 0x0000001c54007844 */ /* 0x0005e20000000200 */
[----:B------:R-:W-:-:S03]  /*24bb0*/  ULDC.64 UR4, c[0x0][0xbe0] ;  /* 0x0002f80000047ab9 */ /* 0x000fc60000000a00 */
[----:B------:R2:W-:Y:S01]  /*24bc0*/  STSM.16.M88.4 [R88], R176 ;  /* 0x000000b058007844 */ /* 0x0005e20000000200 */
[----:B------:R-:W-:Y:S01]  /*24bd0*/  BAR.SYNC.DEFER_BLOCKING 0x1, 0x100 ;  /* 0x0044000000007b1d */ /* 0x000fe20000010000 */
[----:B------:R-:W-:-:S04]  /*24be0*/  ISETP.NE.U32.AND P1, PT, RZ, UR4, PT ;  /* 0x00000004ff007c0c */ /* 0x000fc8000bf25070 */
[----:B------:R-:W-:Y:S01]  /*24bf0*/  ISETP.NE.AND.EX P1, PT, RZ, UR5, PT, P1 ;  /* 0x00000005ff007c0c */ /* 0x000fe2000bf25310 */
[----:B------:R-:W-:-:S12]  /*24c00*/  IMAD.MOV.U32 R76, RZ, RZ, RZ ;  /* 0x000000ffff4c7224 */ /* 0x000fd800078e00ff */
[----:B------:R-:W-:Y:S01]  /*24c10*/  @P1 IADD3 R4, P2, R4, UR4, RZ ;  /* 0x0000000404041c10 */ /* 0x000fe2000ff5e0ff */
[----:B------:R-:W-:Y:S02]  /*24c20*/  ULDC UR4, c[0x0][0xa88] ;  /* 0x0002a20000047ab9 */ /* 0x000fe40000000800 */
[----:B------:R-:W-:Y:S01]  /*24c30*/  IMAD.U32 R77, RZ, RZ, UR4 ;  /* 0x00000004ff4d7e24 */ /* 0x000fe2000f8e00ff */
[----:B------:R-:W-:Y:S01]  /*24c40*/  @P1 IADD3.X R5, R3, UR5, RZ, P2, !PT ;  /* 0x0000000503051c10 */ /* 0x000fe200097fe4ff */
[----:B------:R-:W3:Y:S04]  /*24c50*/  @P0 LDG.E R76, desc[UR60][R6.64] ;  /* 0x0000003c064c0981 */ /* 0x000ee8000c1e1900 */
[----:B------:R2:W5:Y:S01]  /*24c60*/  @P1 LDG.E R77, desc[UR60][R4.64] ;  /* 0x0000003c044d1981 */ /* 0x000562000c1e1900 */
[----:B------:R-:W-:-:S02]  /*24c70*/  SHF.R.S32.HI R3, RZ, 0x1f, R144 ;  /* 0x0000001fff037819 */ /* 0x000fc40000011490 */
[----:B---3--:R-:W-:Y:S01]  /*24c80*/  SHF.R.S32.HI R79, RZ, 0x1f, R76 ;  /* 0x0000001fff4f7819 */ /* 0x008fe2000001144c */
[----:B--2---:R-:W-:Y:S06]  /*24c90*/  @P1 BRA `(.L_x_2557) ;  /* 0x0000000000101947 */ /* 0x004fec0003800000 */
[----:B------:R-:W-:Y:S05]  /*24ca0*/  @!P0 BRA `(.L_x_2557) ;  /* 0x00000000000c8947 */ /* 0x000fea0003800000 */
[----:B------:R-:W2:Y:S04]  /*24cb0*/  LDG.E R4, desc[UR60][R6.64] ;  /* 0x0000003c06047981 */ /* 0x000ea8000c1e1900 */
[----:B-----5:R-:W2:Y:S02]  /*24cc0*/  LDG.E R77, desc[UR60][R6.64+0x4] ;  /* 0x0000043c064d7981 */ /* 0x020ea4000c1e1900 */
[----:B--2---:R-:W-:-:S07]  /*24cd0*/  IADD3 R77, -R4, R77, RZ ;  /* 0x0000004d044d7210 */ /* 0x004fce0007ffe1ff */
.L_x_2557:
[----:B------:R-:W2:Y:S01]  /*24ce0*/  LDL R8, [R1+0x6c] ;  /* 0x00006c0001087983 */ /* 0x000ea20000100800 */
[----:B------:R-:W-:-:S03]  /*24cf0*/  ULDC.64 UR4, c[0x0][0xb70] ;  /* 0x0002dc0000047ab9 */ /* 0x000fc60000000a00 */
[----:B------:R-:W2:Y:S01]  /*24d00*/  LDL.LU R81, [R1+0x88] ;  /* 0x0000880001517983 */ /* 0x000ea20000300800 */
[----:B------:R-:W-:Y:S01]  /*24d10*/  IMAD R6, R3, UR4, RZ ;  /* 0x0000000403067c24 */ /* 0x000fe2000f8e02ff */
[----:B------:R-:W-:Y:S01]  /*24d20*/  SEL R80, R80, RZ, !P0 ;  /* 0x000000ff50507207 */ /* 0x000fe20004000000 */
[----:B------:R-:W-:Y:S01]  /*24d30*/  IMAD.MOV.U32 R78, RZ, RZ, R76 ;  /* 0x000000ffff4e7224 */ /* 0x000fe200078e004c */
[----:B------:R-:W3:Y:S01]  /*24d40*/  LDL R82, [R1+0x8c] ;  /* 0x00008c0001527983 */ /* 0x000ee20000100800 */
[C---:B------:R-:W-:Y:S02]  /*24d50*/  IMAD R9, R144.reuse, UR5, R6 ;  /* 0x0000000590097c24 */ /* 0x040fe4000f8e0206 */
[----:B------:R-:W-:Y:S01]  /*24d60*/  IMAD.WIDE.U32 R4, R144, UR4, R78 ;  /* 0x0000000490047c25 */ /* 0x000fe2000f8e004e */
[----:B------:R-:W4:Y:S01]  /*24d70*/  S2R R10, SR_TID.X ;  /* 0x00000000000a7919 */ /* 0x000f220000002100 */
[----:B------:R-:W-:Y:S01]  /*24d80*/  SEL R78, R148, RZ, !P0 ;  /* 0x000000ff944e7207 */ /* 0x000fe20004000000 */
[----:B------:R-:W-:Y:S01]  /*24d90*/  ULDC.64 UR4, c[0x0][0xb78] ;  /* 0x0002de0000047ab9 */ /* 0x000fe20000000a00 */
[----:B------:R-:W-:-:S02]  /*24da0*/  IMAD R7, R222, 0x8, R234 ;  /* 0x00000008de077824 */ /* 0x000fc400078e02ea */
[----:B------:R-:W-:Y:S02]  /*24db0*/  IMAD.IADD R5, R5, 0x1, R9 ;  /* 0x0000000105057824 */ /* 0x000fe400078e0209 */
[----:B------:R-:W-:-:S04]  /*24dc0*/  IMAD.WIDE R20, R7, 0x2, R20 ;  /* 0x0000000207147825 */ /* 0x000fc800078e0214 */
[----:B------:R-:W-:Y:S02]  /*24dd0*/  IMAD R7, R80, UR4, RZ ;  /* 0x0000000450077c24 */ /* 0x000fe4000f8e02ff */
[----:B------:R-:W-:Y:S01]  /*24de0*/  IMAD.WIDE.U32 R4, R78, UR4, R4 ;  /* 0x000000044e047c25 */ /* 0x000fe2000f8e0004 */
[----:B----4-:R-:W-:-:S04]  /*24df0*/  IADD3 R11, R10, -0x80, RZ ;  /* 0xffffff800a0b7810 */ /* 0x010fc80007ffe0ff */
[----:B------:R-:W-:Y:S02]  /*24e00*/  SHF.R.S32.HI R6, RZ, 0x1f, R11 ;  /* 0x0000001fff067819 */ /* 0x000fe4000001140b */
[C---:B------:R-:W-:Y:S02]  /*24e10*/  IADD3 R9, P4, R20.reuse, 0x1000, RZ ;  /* 0x0000100014097810 */ /* 0x040fe40007f9e0ff */
[C---:B------:R-:W-:Y:S02]  /*24e20*/  IADD3 R13, P3, R20.reuse, 0x2000, RZ ;  /* 0x00002000140d7810 */ /* 0x040fe40007f7e0ff */
[----:B------:R-:W-:-:S04]  /*24e30*/  IADD3 R29, P2, R20, 0x4000, RZ ;  /* 0x00004000141d7810 */ /* 0x000fc80007f5e0ff */
[----:B------:R-:W-:-:S04]  /*24e40*/  LOP3.LUT R28, R29, 0x380, RZ, 0xc0, !PT ;  /* 0x000003801d1c7812 */ /* 0x000fc800078ec0ff */
[----:B------:R-:W-:Y:S02]  /*24e50*/  SHF.R.U64 R28, R28, 0x3, RZ ;  /* 0x000000031c1c7819 */ /* 0x000fe400000012ff */
[----:B------:R-:W-:Y:S02]  /*24e60*/  IADD3 R33, P6, R20, 0x5000, RZ ;  /* 0x0000500014217810 */ /* 0x000fe40007fde0ff */
[----:B------:R-:W-:Y:S01]  /*24e70*/  LOP3.LUT R28, R28, R29, RZ, 0x3c, !PT ;  /* 0x0000001d1c1c7212 */ /* 0x000fe200078e3cff */
[----:B------:R-:W-:Y:S01]  /*24e80*/  IMAD.X R29, RZ, RZ, R21, P2 ;  /* 0x000000ffff1d7224 */ /* 0x000fe200010e0615 */
[C---:B------:R-:W-:Y:S02]  /*24e90*/  IADD3 R37, P5, R20.reuse, 0x6000, RZ ;  /* 0x0000600014257810 */ /* 0x040fe40007fbe0ff */
[----:B------:R-:W-:Y:S02]  /*24ea0*/  IADD3 R53, P2, R20, 0xa000, RZ ;  /* 0x0000a00014357810 */ /* 0x000fe40007f5e0ff */
[----:B------:R-:W-:-:S02]  /*24eb0*/  LOP3.LUT R32, R33, 0x380, RZ, 0xc0, !PT ;  /* 0x0000038021207812 */ /* 0x000fc400078ec0ff */
[----:B------:R-:W-:Y:S02]  /*24ec0*/  LOP3.LUT R36, R37, 0x380, RZ, 0xc0, !PT ;  /* 0x0000038025247812 */ /* 0x000fe400078ec0ff */
[----:B------:R-:W-:Y:S02]  /*24ed0*/  LOP3.LUT R52, R53, 0x380, RZ, 0xc0, !PT ;  /* 0x0000038035347812 */ /* 0x000fe400078ec0ff */
        /* <DEDUP_REMOVED lines=8> */
[----:B------:R-:W-:Y:S02]  /*24f60*/  IADD3.X R37, RZ, R21, RZ, P5, !PT ;  /* 0x00000015ff257210 */ /* 0x000fe40002ffe4ff */
[C---:B------:R-:W-:Y:S02]  /*24f70*/  IADD3 R57, P6, R20.reuse, 0xb000, RZ ;  /* 0x0000b00014397810 */ /* 0x040fe40007fde0ff */
[----:B------:R-:W-:Y:S02]  /*24f80*/  IADD3 R61, P5, R20, 0xc000, RZ ;  /* 0x0000c000143d7810 */ /* 0x000fe40007fbe0ff */
[----:B------:R-:W-:Y:S02]  /*24f90*/  LOP3.LUT R56, R57, 0x380, RZ, 0xc0, !PT ;  /* 0x0000038039387812 */ /* 0x000fe400078ec0ff */
[----:B------:R-:W-:-:S02]  /*24fa0*/  LOP3.LUT R60, R61, 0x380, RZ, 0xc0, !PT ;  /* 0x000003803d3c7812 */ /* 0x000fc400078ec0ff */
[----:B------:R-:W-:Y:S02]  /*24fb0*/  SHF.R.U64 R56, R56, 0x3, RZ ;  /* 0x0000000338387819 */ /* 0x000fe400000012ff */
[----:B------:R-:W-:Y:S02]  /*24fc0*/  SHF.R.U64 R60, R60, 0x3, RZ ;  /* 0x000000033c3c7819 */ /* 0x000fe400000012ff */
[----:B------:R-:W-:Y:S02]  /*24fd0*/  LOP3.LUT R56, R56, R57, RZ, 0x3c, !PT ;  /* 0x0000003938387212 */ /* 0x000fe400078e3cff */
[----:B------:R-:W-:Y:S01]  /*24fe0*/  LOP3.LUT R60, R60, R61, RZ, 0x3c, !PT ;  /* 0x0000003d3c3c7212 */ /* 0x000fe200078e3cff */
[----:B------:R-:W-:Y:S01]  /*24ff0*/  IMAD.X R61, RZ, RZ, R21, P5 ;  /* 0x000000ffff3d7224 */ /* 0x000fe200028e0615 */
[----:B------:R-:W-:Y:S01]  /*25000*/  IADD3.X R57, RZ, R21, RZ, P6, !PT ;  /* 0x00000015ff397210 */ /* 0x000fe200037fe4ff */
[----:B------:R-:W-:Y:S01]  /*25010*/  BSSY B1, `(.L_x_2558) ;  /* 0x0000086000017945 */ /* 0x000fe20003800000 */
[----:B------:R-:W-:-:S02]  /*25020*/  VIADD R83, R213, 0x80 ;  /* 0x00000080d5537836 */ /* 0x000fc40000000000 */
[----:B--2---:R-:W-:Y:S01]  /*25030*/  IMAD R10, R81, 0x80, R8 ;  /* 0x00000080510a7824 */ /* 0x004fe200078e0208 */
[----:B------:R-:W-:Y:S01]  /*25040*/  LEA.HI R8, R6, R11, RZ, 0x7 ;  /* 0x0000000b06087211 */ /* 0x000fe200078f38ff */
[----:B------:R-:W-:Y:S01]  /*25050*/  IMAD R6, R78, UR5, R7 ;  /* 0x000000054e067c24 */ /* 0x000fe2000f8e0207 */
[----:B------:R-:W-:Y:S02]  /*25060*/  ULDC.64 UR4, c[0x0][0xb40] ;  /* 0x0002d00000047ab9 */ /* 0x000fe40000000a00 */
[----:B------:R-:W-:Y:S02]  /*25070*/  SHF.R.S32.HI R7, RZ, 0x1f, R10 ;  /* 0x0000001fff077819 */ /* 0x000fe4000001140a */
[----:B------:R-:W-:-:S04]  /*25080*/  IADD3 R4, P0, R10, R4, RZ ;  /* 0x000000040a047210 */ /* 0x000fc80007f1e0ff */
[----:B------:R-:W-:Y:S02]  /*25090*/  IADD3.X R7, R7, R5, R6, P0, !PT ;  /* 0x0000000507077210 */ /* 0x000fe400007fe406 */
[----:B------:R-:W-:Y:S02]  /*250a0*/  LEA R54, P1, R4, UR4, 0x2 ;  /* 0x0000000404367c11 */ /* 0x000fe4000f8210ff */
[----:B------:R-:W-:Y:S02]  /*250b0*/  LOP3.LUT R12, R8, 0xffffff80, RZ, 0xc0, !PT ;  /* 0xffffff80080c7812 */ /* 0x000fe400078ec0ff */
[----:B------:R-:W-:Y:S02]  /*250c0*/  LEA.HI.X R55, R4, UR5, R7, 0x2, P1 ;  /* 0x0000000504377c11 */ /* 0x000fe400088f1407 */
[----:B------:R-:W-:Y:S02]  /*250d0*/  IADD3 R11, R11, -R12, RZ ;  /* 0x8000000c0b0b7210 */ /* 0x000fe40007ffe0ff */
[----:B------:R-:W-:Y:S01]  /*250e0*/  LOP3.LUT R8, R9, 0x380, RZ, 0xc0, !PT ;  /* 0x0000038009087812 */ /* 0x000fe200078ec0ff */
[----:B------:R-:W-:Y:S01]  /*250f0*/  VIADD R4, R10, 0x8 ;  /* 0x000000080a047836 */ /* 0x000fe20000000000 */
[----:B------:R-:W-:Y:S01]  /*25100*/  IADD3 R25, P1, R20, 0x3000, RZ ;  /* 0x0000300014197810 */ /* 0x000fe20007f3e0ff */
[----:B------:R-:W-:Y:S01]  /*25110*/  ULDC.64 UR4, c[0x0][0xaa0] ;  /* 0x0002a80000047ab9 */ /* 0x000fe20000000a00 */
[----:B------:R-:W-:-:S02]  /*25120*/  LOP3.LUT R12, R13, 0x380, RZ, 0xc0, !PT ;  /* 0x000003800d0c7812 */ /* 0x000fc400078ec0ff */
[----:B------:R-:W-:Y:S02]  /*25130*/  LOP3.LUT R24, R25, 0x380, RZ, 0xc0, !PT ;  /* 0x0000038019187812 */ /* 0x000fe400078ec0ff */
[----:B------:R-:W-:Y:S02]  /*25140*/  SHF.R.U64 R8, R8, 0x3, RZ ;  /* 0x0000000308087819 */ /* 0x000fe400000012ff */
[----:B------:R-:W-:Y:S02]  /*25150*/  SHF.R.U64 R12, R12, 0x3, RZ ;  /* 0x000000030c0c7819 */ /* 0x000fe400000012ff */
[----:B------:R-:W-:Y:S02]  /*25160*/  SHF.R.U64 R24, R24, 0x3, RZ ;  /* 0x0000000318187819 */ /* 0x000fe400000012ff */
[----:B------:R-:W-:Y:S01]  /*25170*/  LOP3.LUT R8, R8, R9, RZ, 0x3c, !PT ;  /* 0x0000000908087212 */ /* 0x000fe200078e3cff */
[--C-:B------:R-:W-:Y:S01]  /*25180*/  IMAD.X R9, RZ, RZ, R21.reuse, P4 ;  /* 0x000000ffff097224 */ /* 0x100fe200020e0615 */
[----:B------:R-:W-:Y:S01]  /*25190*/  LOP3.LUT R12, R12, R13, RZ, 0x3c, !PT ;  /* 0x0000000d0c0c7212 */ /* 0x000fe200078e3cff */
[----:B------:R-:W-:Y:S01]  /*251a0*/  IMAD.X R13, RZ, RZ, R21, P3 ;  /* 0x000000ffff0d7224 */ /* 0x000fe200018e0615 */
[----:B------:R-:W-:-:S02]  /*251b0*/  LOP3.LUT R24, R24, R25, RZ, 0x3c, !PT ;  /* 0x0000001918187212 */ /* 0x000fc400078e3cff */
[----:B------:R-:W-:Y:S02]  /*251c0*/  IADD3.X R25, RZ, R21, RZ, P1, !PT ;  /* 0x00000015ff197210 */ /* 0x000fe40000ffe4ff */
[C---:B------:R-:W-:Y:S02]  /*251d0*/  IADD3 R41, P4, R20.reuse, 0x7000, RZ ;  /* 0x0000700014297810 */ /* 0x040fe40007f9e0ff */
[C---:B------:R-:W-:Y:S02]  /*251e0*/  IADD3 R45, P3, R20.reuse, 0x8000, RZ ;  /* 0x00008000142d7810 */ /* 0x040fe40007f7e0ff */
[----:B------:R-:W-:Y:S02]  /*251f0*/  IADD3 R49, P1, R20, 0x9000, RZ ;  /* 0x0000900014317810 */ /* 0x000fe40007f3e0ff */
[----:B------:R-:W-:Y:S02]  /*25200*/  LOP3.LUT R40, R41, 0x380, RZ, 0xc0, !PT ;  /* 0x0000038029287812 */ /* 0x000fe400078ec0ff */
[----:B------:R-:W-:-:S02]  /*25210*/  LOP3.LUT R44, R45, 0x380, RZ, 0xc0, !PT ;  /* 0x000003802d2c7812 */ /* 0x000fc400078ec0ff */
[----:B------:R-:W-:Y:S02]  /*25220*/  LOP3.LUT R48, R49, 0x380, RZ, 0xc0, !PT ;  /* 0x0000038031307812 */ /* 0x000fe400078ec0ff */
[----:B------:R-:W-:Y:S02]  /*25230*/  SHF.R.U64 R40, R40, 0x3, RZ ;  /* 0x0000000328287819 */ /* 0x000fe400000012ff */
[----:B------:R-:W-:Y:S02]  /*25240*/  SHF.R.U64 R44, R44, 0x3, RZ ;  /* 0x000000032c2c7819 */ /* 0x000fe400000012ff */
[----:B------:R-:W-:Y:S02]  /*25250*/  SHF.R.U64 R48, R48, 0x3, RZ ;  /* 0x0000000330307819 */ /* 0x000fe400000012ff */
[----:B------:R-:W-:Y:S02]  /*25260*/  LOP3.LUT P0, RZ, R11, 0x3, RZ, 0xc0, !PT ;  /* 0x000000030bff7812 */ /* 0x000fe4000780c0ff */
[----:B------:R-:W-:Y:S01]  /*25270*/  LOP3.LUT R40, R40, R41, RZ, 0x3c, !PT ;  /* 0x0000002928287212 */ /* 0x000fe200078e3cff */
[--C-:B------:R-:W-:Y:S01]  /*25280*/  IMAD.X R41, RZ, RZ, R21.reuse, P4 ;  /* 0x000000ffff297224 */ /* 0x100fe200020e0615 */
[----:B------:R-:W-:Y:S01]  /*25290*/  LOP3.LUT R44, R44, R45, RZ, 0x3c, !PT ;  /* 0x0000002d2c2c7212 */ /* 0x000fe200078e3cff */
[----:B------:R-:W-:Y:S01]  /*252a0*/  IMAD.X R45, RZ, RZ, R21, P3 ;  /* 0x000000ffff2d7224 */ /* 0x000fe200018e0615 */
[----:B------:R-:W-:-:S02]  /*252b0*/  LOP3.LUT R48, R48, R49, RZ, 0x3c, !PT ;  /* 0x0000003130307212 */ /* 0x000fc400078e3cff */
[----:B------:R-:W-:Y:S02]  /*252c0*/  IADD3.X R49, RZ, R21, RZ, P1, !PT ;  /* 0x00000015ff317210 */ /* 0x000fe40000ffe4ff */
[C---:B------:R-:W-:Y:S02]  /*252d0*/  IADD3 R65, P4, R20.reuse, 0xd000, RZ ;  /* 0x0000d00014417810 */ /* 0x040fe40007f9e0ff */
[----:B------:R-:W-:Y:S02]  /*252e0*/  IADD3 R69, P3, R20, 0xe000, RZ ;  /* 0x0000e00014457810 */ /* 0x000fe40007f7e0ff */
[-C--:B-----5:R-:W-:Y:S02]  /*252f0*/  ISETP.GE.OR P1, PT, R10, R77.reuse, P0 ;  /* 0x0000004d0a00720c */ /* 0x0a0fe40000726670 */
[----:B------:R-:W-:Y:S02]  /*25300*/  IADD3 R5, P2, R20, 0xf000, RZ ;  /* 0x0000f00014057810 */ /* 0x000fe40007f5e0ff */
[----:B------:R-:W-:-:S02]  /*25310*/  ISETP.GE.OR P0, PT, R4, R77, P0 ;  /* 0x0000004d0400720c */ /* 0x000fc40000706670 */
[----:B------:R-:W-:Y:S02]  /*25320*/  LOP3.LUT R7, R20, 0x380, RZ, 0xc0, !PT ;  /* 0x0000038014077812 */ /* 0x000fe400078ec0ff */
[----:B------:R-:W-:Y:S02]  /*25330*/  LOP3.LUT R64, R65, 0x380, RZ, 0xc0, !PT ;  /* 0x0000038041407812 */ /* 0x000fe400078ec0ff */
[----:B------:R-:W-:Y:S02]  /*25340*/  LOP3.LUT R68, R69, 0x380, RZ, 0xc0, !PT ;  /* 0x0000038045447812 */ /* 0x000fe400078ec0ff */
[----:B------:R-:W-:Y:S02]  /*25350*/  LOP3.LUT R4, R5, 0x380, RZ, 0xc0, !PT ;  /* 0x0000038005047812 */ /* 0x000fe400078ec0ff */
[----:B------:R-:W-:Y:S02]  /*25360*/  SHF.R.U64 R7, R7, 0x3, RZ ;  /* 0x0000000307077819 */ /* 0x000fe400000012ff */
[----:B------:R-:W-:-:S02]  /*25370*/  SHF.R.U64 R64, R64, 0x3, RZ ;  /* 0x0000000340407819 */ /* 0x000fc400000012ff */
[----:B------:R-:W-:Y:S02]  /*25380*/  SHF.R.U64 R68, R68, 0x3, RZ ;  /* 0x0000000344447819 */ /* 0x000fe400000012ff */
[----:B------:R-:W-:Y:S02]  /*25390*/  SHF.R.U64 R4, R4, 0x3, RZ ;  /* 0x0000000304047819 */ /* 0x000fe400000012ff */
[----:B------:R-:W-:Y:S01]  /*253a0*/  LOP3.LUT R20, R7, R20, RZ, 0x3c, !PT ;  /* 0x0000001407147212 */ /* 0x000fe200078e3cff */
[--C-:B------:R-:W-:Y:S01]  /*253b0*/  IMAD.X R73, RZ, RZ, R21.reuse, P2 ;  /* 0x000000ffff497224 */ /* 0x100fe200010e0615 */
[----:B------:R-:W-:Y:S01]  /*253c0*/  LOP3.LUT R64, R64, R65, RZ, 0x3c, !PT ;  /* 0x0000004140407212 */ /* 0x000fe200078e3cff */
[----:B------:R-:W-:Y:S01]  /*253d0*/  IMAD.X R65, RZ, RZ, R21, P4 ;  /* 0x000000ffff417224 */ /* 0x000fe200020e0615 */
[----:B------:R-:W-:Y:S01]  /*253e0*/  LOP3.LUT R68, R68, R69, RZ, 0x3c, !PT ;  /* 0x0000004544447212 */ /* 0x000fe200078e3cff */
[----:B------:R-:W-:Y:S01]  /*253f0*/  @!P1 STG.E desc[UR60][R54.64], R0 ;  /* 0x0000000036009986 */ /* 0x000fe2000c10193c */
[----:B------:R-:W-:-:S02]  /*25400*/  IADD3.X R69, RZ, R21, RZ, P3, !PT ;  /* 0x00000015ff457210 */ /* 0x000fc40001ffe4ff */
[----:B------:R-:W-:Y:S01]  /*25410*/  LOP3.LUT R72, R4, R5, RZ, 0x3c, !PT ;  /* 0x0000000504487212 */ /* 0x000fe200078e3cff */
[----:B------:R2:W-:Y:S01]  /*25420*/  @!P0 STG.E desc[UR60][R54.64+0x20], R2 ;  /* 0x0000200236008986 */ /* 0x0005e2000c10193c */
[----:B------:R-:W-:-:S03]  /*25430*/  IMAD R79, R79, UR4, RZ ;  /* 0x000000044f4f7c24 */ /* 0x000fc6000f8e02ff */
[----:B------:R4:W5:Y:S01]  /*25440*/  LD.E.128 R4, desc[UR60][R20.64] ;  /* 0x0000003c14047980 */ /* 0x000962000c101d00 */
[----:B------:R-:W-:-:S03]  /*25450*/  IMAD R79, R76, UR5, R79 ;  /* 0x000000054c4f7c24 */ /* 0x000fc6000f8e024f */
[----:B------:R-:W5:Y:S04]  /*25460*/  LD.E.128 R8, desc[UR60][R8.64] ;  /* 0x0000003c08087980 */ /* 0x000f68000c101d00 */
[----:B------:R-:W5:Y:S01]  /*25470*/  LD.E.128 R12, desc[UR60][R12.64] ;  /* 0x0000003c0c0c7980 */ /* 0x000f62000c101d00 */
[--C-:B----4-:R-:W-:Y:S01]  /*25480*/  SHF.R.S32.HI R21, RZ, 0x1f, R213.reuse ;  /* 0x0000001fff157819 */ /* 0x110fe200000114d5 */
[----:B------:R-:W-:Y:S02]  /*25490*/  IMAD.MOV.U32 R20, RZ, RZ, R213 ;  /* 0x000000ffff147224 */ /* 0x000fe400078e00d5 */
[----:B------:R-:W5:Y:S04]  /*254a0*/  LD.E.128 R24, desc[UR60][R24.64] ;  /* 0x0000003c18187980 */ /* 0x000f68000c101d00 */
[----:B------:R-:W5:Y:S01]  /*254b0*/  LD.E.128 R28, desc[UR60][R28.64] ;  /* 0x0000003c1c1c7980 */ /* 0x000f62000c101d00 */
[----:B------:R-:W-:Y:S01]  /*254c0*/  IMAD.WIDE.U32 R20, R76, UR4, R20 ;  /* 0x000000044c147c25 */ /* 0x000fe2000f8e0014 */
[----:B------:R-:W-:-:S02]  /*254d0*/  ULDC.64 UR4, c[0x0][0xae0] ;  /* 0x0002b80000047ab9 */ /* 0x000fc40000000a00 */
        /* <DEDUP_REMOVED lines=16> */
[----:B--2---:R-:W2:Y:S01]  /*255e0*/  FENCE.VIEW.ASYNC.S ;  /* 0x00000000000073c6 */ /* 0x004ea20000000000 */
[----:B------:R-:W-:Y:S01]  /*255f0*/  IADD3 R21, R21, R79, RZ ;  /* 0x0000004f15157210 */ /* 0x000fe20007ffe0ff */
[----:B------:R-:W-:-:S02]  /*25600*/  IMAD R79, R81, -0x80, R77 ;  /* 0xffffff80514f7824 */ /* 0x000fc400078e024d */
[----:B------:R-:W-:-:S03]  /*25610*/  IMAD R3, R3, UR4, RZ ;  /* 0x0000000403037c24 */ /* 0x000fc6000f8e02ff */
[----:B------:R-:W-:Y:S01]  /*25620*/  ISETP.GE.AND P3, PT, R18, R79, PT ;  /* 0x0000004f1200720c */ /* 0x000fe20003f66270 */
[C---:B------:R-:W-:Y:S02]  /*25630*/  IMAD R77, R144.reuse, UR5, R3 ;  /* 0x00000005904d7c24 */ /* 0x040fe4000f8e0203 */
[----:B------:R-:W-:Y:S01]  /*25640*/  IMAD.WIDE.U32 R2, R144, UR4, R20 ;  /* 0x0000000490027c25 */ /* 0x000fe2000f8e0014 */
[----:B------:R-:W-:-:S03]  /*25650*/  ULDC.64 UR4, c[0x0][0xae8] ;  /* 0x0002ba0000047ab9 */ /* 0x000fc60000000a00 */
[----:B------:R-:W-:Y:S02]  /*25660*/  VIADD R0, R16, 0x38820 ;  /* 0x0003882010007836 */ /* 0x000fe40000000000 */
[----:B------:R-:W-:Y:S02]  /*25670*/  IMAD R21, R80, UR4, RZ ;  /* 0x0000000450157c24 */ /* 0x000fe4000f8e02ff */
[----:B------:R-:W-:Y:S01]  /*25680*/  IMAD.IADD R3, R3, 0x1, R77 ;  /* 0x0000000103037824 */ /* 0x000fe200078e024d */
[----:B------:R-:W-:Y:S01]  /*25690*/  PRMT R0, RZ, 0x654, R0 ;  /* 0x00000654ff007816 */ /* 0x000fe20000000000 */
[----:B------:R-:W-:Y:S01]  /*256a0*/  IMAD R77, R78, UR5, R21 ;  /* 0x000000054e4d7c24 */ /* 0x000fe2000f8e0215 */
[-C--:B------:R-:W-:Y:S02]  /*256b0*/  ISETP.GE.AND P0, PT, R218, R79.reuse, PT ;  /* 0x0000004fda00720c */ /* 0x080fe40003f06270 */
[-C--:B------:R-:W-:Y:S01]  /*256c0*/  ISETP.GE.AND P1, PT, R220, R79.reuse, PT ;  /* 0x0000004fdc00720c */ /* 0x080fe20003f26270 */
[----:B--2---:R2:W-:Y:S01]  /*256d0*/  SYNCS.ARRIVE.TRANS64.RED.A1T0 RZ, [R0+URZ], RZ ;  /* 0x000000ff00ff79a7 */ /* 0x0045e2000810043f */
[----:B---3--:R-:W-:Y:S01]  /*256e0*/  ISETP.GE.AND P2, PT, R82, R79, PT ;  /* 0x0000004f5200720c */ /* 0x008fe20003f46270 */
[----:B------:R-:W-:Y:S01]  /*256f0*/  IMAD.WIDE.U32 R78, R78, UR4, R2 ;  /* 0x000000044e4e7c25 */ /* 0x000fe2000f8e0002 */
[----:B------:R-:W-:-:S03]  /*25700*/  IADD3 R82, R213, 0xc0, RZ ;  /* 0x000000c0d5527810 */ /* 0x000fc60007ffe0ff */
[----:B------:R-:W-:-:S04]  /*25710*/  IMAD.WIDE R20, R81, 0x80, R18 ;  /* 0x0000008051147825 */ /* 0x000fc800078e0212 */
[----:B------:R-:W-:Y:S01]  /*25720*/  IMAD.IADD R81, R79, 0x1, R77 ;  /* 0x000000014f517824 */ /* 0x000fe200078e024d */
[----:B--2---:R-:W-:Y:S06]  /*25730*/  @P3 BRA `(.L_x_2559) ;  /* 0x00000000004c3947 */ /* 0x004fec0003800000 */
[----:B------:R-:W-:Y:S01]  /*25740*/  ULDC.64 UR4, c[0x0][0xad8] ;  /* 0x0002b60000047ab9 */ /* 0x000fe20000000a00 */
[----:B------:R-:W-:Y:S01]  /*25750*/  MOV R2, R78 ;  /* 0x0000004e00027202 */ /* 0x000fe20000000f00 */
[----:B------:R-:W-:Y:S01]  /*25760*/  IMAD R77, R21, UR4, RZ ;  /* 0x00000004154d7c24 */ /* 0x000fe2000f8e02ff */
[----:B------:R-:W-:Y:S01]  /*25770*/  ULDC.64 UR6, c[0x0][0xa80] ;  /* 0x0002a00000067ab9 */ /* 0x000fe20000000a00 */
[----:B------:R-:W-:Y:S02]  /*25780*/  IMAD.MOV.U32 R3, RZ, RZ, R81 ;  /* 0x000000ffff037224 */ /* 0x000fe400078e0051 */
        /* <DEDUP_REMOVED lines=8> */
[----:B------:R-:W-:Y:S02]  /*25810*/  ISETP.GE.AND P5, PT, R83, UR4, PT ;  /* 0x0000000453007c0c */ /* 0x000fe4000bfa6270 */
[----:B------:R-:W-:-:S03]  /*25820*/  ISETP.GE.AND P6, PT, R82, UR4, PT ;  /* 0x0000000452007c0c */ /* 0x000fc6000bfc6270 */
[----:B-----5:R2:W-:Y:S04]  /*25830*/  @!P3 STG.E.128 desc[UR60][R76.64], R4 ;  /* 0x000000044c00b986 */ /* 0x0205e8000c101d3c */
[----:B------:R2:W-:Y:S04]  /*25840*/  @!P4 STG.E.128 desc[UR60][R76.64+0x80], R28 ;  /* 0x0000801c4c00c986 */ /* 0x0005e8000c101d3c */
[----:B------:R2:W-:Y:S04]  /*25850*/  @!P5 STG.E.128 desc[UR60][R76.64+0x100], R44 ;  /* 0x0001002c4c00d986 */ /* 0x0005e8000c101d3c */
[----:B------:R2:W-:Y:S02]  /*25860*/  @!P6 STG.E.128 desc[UR60][R76.64+0x180], R60 ;  /* 0x0001803c4c00e986 */ /* 0x0005e4000c101d3c */
.L_x_2559:
[----:B------:R-:W-:Y:S05]  /*25870*/  BSYNC B1 ;  /* 0x0000000000017941 */ /* 0x000fea0003800000 */
.L_x_2558:
[----:B------:R-:W-:Y:S04]  /*25880*/  BSSY B1, `(.L_x_2560) ;  /* 0x0000017000017945 */ /* 0x000fe80003800000 */
[----:B------:R-:W-:Y:S05]  /*25890*/  @P0 BRA `(.L_x_2561) ;  /* 0x0000000000540947 */ /* 0x000fea0003800000 */
[----:B--2--5:R-:W-:Y:S01]  /*258a0*/  IADD3 R5, P0, R20, 0x20, RZ ;  /* 0x0000002014057810 */ /* 0x024fe20007f1e0ff */
[----:B------:R-:W-:Y:S01]  /*258b0*/  ULDC.64 UR6, c[0x0][0xad8] ;  /* 0x0002b60000067ab9 */ /* 0x000fe20000000a00 */
[----:B------:R-:W-:Y:S01]  /*258c0*/  IMAD.MOV.U32 R2, RZ, RZ, R78 ;  /* 0x000000ffff027224 */ /* 0x000fe200078e004e */
[----:B------:R-:W-:Y:S01]  /*258d0*/  ULDC UR4, c[0x0][0xa8c] ;  /* 0x0002a30000047ab9 */ /* 0x000fe20000000800 */
[----:B------:R-:W-:Y:S01]  /*258e0*/  IADD3.X R0, RZ, R21, RZ, P0, !PT ;  /* 0x00000015ff007210 */ /* 0x000fe200007fe4ff */
[----:B------:R-:W-:Y:S01]  /*258f0*/  IMAD.MOV.U32 R3, RZ, RZ, R81 ;  /* 0x000000ffff037224 */ /* 0x000fe200078e0051 */
[----:B------:R-:W-:Y:S02]  /*25900*/  ISETP.GE.AND P3, PT, R213, UR4, PT ;  /* 0x00000004d5007c0c */ /* 0x000fe4000bf66270 */
[----:B------:R-:W-:Y:S01]  /*25910*/  ISETP.GE.AND P4, PT, R212, UR4, PT ;  /* 0x00000004d4007c0c */ /* 0x000fe2000bf86270 */
[----:B------:R-:W-:Y:S01]  /*25920*/  IMAD R0, R0, UR6, RZ ;  /* 0x0000000600007c24 */ /* 0x000fe2000f8e02ff */
[----:B------:R-:W-:Y:S01]  /*25930*/  ISETP.GE.AND P5, PT, R83, UR4, PT ;  /* 0x0000000453007c0c */ /* 0x000fe2000bfa6270 */
[----:B------:R-:W-:Y:S01]  /*25940*/  IMAD.WIDE.U32 R2, R5, UR6, R2 ;  /* 0x0000000605027c25 */ /* 0x000fe2000f8e0002 */
        /* <DEDUP_REMOVED lines=10> */
.L_x_2561:
[----:B------:R-:W-:Y:S05]  /*259f0*/  BSYNC B1 ;  /* 0x0000000000017941 */ /* 0x000fea0003800000 */
.L_x_2560:
[----:B------:R-:W-:Y:S04]  /*25a00*/  BSSY B1, `(.L_x_2562) ;  /* 0x0000017000017945 */ /* 0x000fe80003800000 */
[----:B------:R-:W-:Y:S05]  /*25a10*/  @P1 BRA `(.L_x_2563) ;  /* 0x0000000000541947 */ /* 0x000fea0003800000 */
[----:B--23-5:R-:W-:Y:S01]  /*25a20*/  IADD3 R5, P0, R20, 0x40, RZ ;  /* 0x0000004014057810 */ /* 0x02cfe20007f1e0ff */
[----:B------:R-:W-:Y:S01]  /*25a30*/  ULDC.64 UR6, c[0x0][0xad8] ;  /* 0x0002b60000067ab9 */ /* 0x000fe20000000a00 */
[----:B------:R-:W-:Y:S01]  /*25a40*/  MOV R3, R81 ;  /* 0x0000005100037202 */ /* 0x000fe20000000f00 */
[----:B------:R-:W-:Y:S01]  /*25a50*/  IMAD.MOV.U32 R2, RZ, RZ, R78 ;  /* 0x000000ffff027224 */ /* 0x000fe200078e004e */
[----:B------:R-:W-:Y:S01]  /*25a60*/  ULDC UR4, c[0x0][0xa8c] ;  /* 0x0002a30000047ab9 */ /* 0x000fe20000000800 */
[----:B------:R-:W-:Y:S01]  /*25a70*/  IMAD.X R0, RZ, RZ, R21, P0 ;  /* 0x000000ffff007224 */ /* 0x000fe200000e0615 */
[----:B------:R-:W-:Y:S01]  /*25a80*/  ISETP.GE.AND P1, PT, R213, UR4, PT ;  /* 0x00000004d5007c0c */ /* 0x000fe2000bf26270 */
[----:B------:R-:W-:Y:S01]  /*25a90*/  IMAD.WIDE.U32 R2, R5, UR6, R2 ;  /* 0x0000000605027c25 */ /* 0x000fe2000f8e0002 */
[----:B------:R-:W-:Y:S02]  /*25aa0*/  ISETP.GE.AND P3, PT, R212, UR4, PT ;  /* 0x00000004d4007c0c */ /* 0x000fe4000bf66270 */
        /* <DEDUP_REMOVED lines=12> */
.L_x_2563:
[----:B------:R-:W-:Y:S05]  /*25b70*/  BSYNC B1 ;  /* 0x0000000000017941 */ /* 0x000fea0003800000 */
.L_x_2562:
[----:B------:R-:W-:Y:S05]  /*25b80*/  @P2 BRA `(.L_x_2564) ;  /* 0x0000000c00242947 */ /* 0x000fea0003800000 */
[----:B--2345:R-:W-:Y:S01]  /*25b90*/  IADD3 R5, P0, R20, 0x60, RZ ;  /* 0x0000006014057810 */ /* 0x03cfe20007f1e0ff */
        /* <DEDUP_REMOVED lines=22> */
.L_x_2556:
[----:B------:R-:W2:Y:S01]  /*25d00*/  LDL R13, [R1+0x78] ;  /* 0x00007800010d7983 */ /* 0x000ea20000100800 */
[----:B------:R-:W-:Y:S01]  /*25d10*/  ULDC.64 UR4, c[0x0][0xbd8] ;  /* 0x0002f60000047ab9 */ /* 0x000fe20000000a00 */
[----:B------:R-:W-:Y:S01]  /*25d20*/  IMAD.MOV.U32 R7, RZ, RZ, RZ ;  /* 0x000000ffff077224 */ /* 0x000fe200078e00ff */
[----:B------:R-:W-:-:S04]  /*25d30*/  ISETP.NE.U32.AND P0, PT, RZ, UR4, PT ;  /* 0x00000004ff007c0c */ /* 0x000fc8000bf05070 */
[----:B------:R-:W-:Y:S02]  /*25d40*/  ISETP.NE.AND.EX P0, PT, RZ, UR5, PT, P0 ;  /* 0x00000005ff007c0c */ /* 0x000fe4000bf05300 */
[C---:B--2---:R-:W-:Y:S02]  /*25d50*/  SHF.L.U32 R4, R13.reuse, 0x2, RZ ;  /* 0x000000020d047819 */ /* 0x044fe400000006ff */
[----:B------:R-:W-:Y:S02]  /*25d60*/  SHF.R.S32.HI R10, RZ, 0x1f, R13 ;  /* 0x0000001fff0a7819 */ /* 0x000fe4000001140d */
        /* <DEDUP_REMOVED lines=10> */
[----:B------:R-:W-:-:S06]  /*25e10*/  IMAD.U32 R0, RZ, RZ, UR4 ;  /* 0x00000004ff007e24 */ /* 0x000fcc000f8e00ff */
[----:B------:R2:W5:Y:S01]  /*25e20*/  @P1 LDG.E R0, desc[UR60][R4.64] ;  /* 0x0000003c04001981 */ /* 0x000562000c1e1900 */
[----:B------:R-:W3:Y:S02]  /*25e30*/  S2R R8, SR_TID.X ;  /* 0x0000000000087919 */ /* 0x000ee40000002100 */
[----:B---3--:R-:W-:-:S04]  /*25e40*/  IADD3 R6, R8, -0x80, RZ ;  /* 0xffffff8008067810 */ /* 0x008fc80007ffe0ff */
[----:B------:R-:W-:Y:S01]  /*25e50*/  ISETP.GT.AND P2, PT, R6, 0x7f, PT ;  /* 0x0000007f0600780c */ /* 0x000fe20003f44270 */
[----:B--2---:R-:W-:-:S12]  /*25e60*/  @P1 BRA `(.L_x_2565) ;  /* 0x0000000000101947 */ /* 0x004fd80003800000 */
[----:B------:R-:W-:Y:S05]  /*25e70*/  @!P0 BRA `(.L_x_2565) ;  /* 0x00000000000c8947 */ /* 0x000fea0003800000 */
[----:B------:R-:W2:Y:S04]  /*25e80*/  LDG.E R5, desc[UR60][R2.64] ;  /* 0x0000003c02057981 */ /* 0x000ea8000c1e1900 */
[----:B-----5:R-:W2:Y:S02]  /*25e90*/  LDG.E R0, desc[UR60][R2.64+0x4] ;  /* 0x0000043c02007981 */ /* 0x020ea4000c1e1900 */
[----:B--2---:R-:W-:-:S07]  /*25ea0*/  IMAD.IADD R0, R0, 0x1, -R5 ;  /* 0x0000000100007824 */ /* 0x004fce00078e0a05 */
.L_x_2565:
[----:B------:R-:W2:Y:S04]  /*25eb0*/  LDL R11, [R1+0x7c] ;  /* 0x00007c00010b7983 */ /* 0x000ea80000100800 */
[----:B------:R3:W5:Y:S01]  /*25ec0*/  LDL R14, [R1+0x88] ;  /* 0x00008800010e7983 */ /* 0x0007620000100800 */
[----:B------:R-:W-:Y:S01]  /*25ed0*/  BSSY B1, `(.L_x_2566) ;  /* 0x000001c000017945 */ /* 0x000fe20003800000 */
[----:B------:R-:W-:Y:S02]  /*25ee0*/  SHF.R.S32.HI R12, RZ, 0x1f, R213 ;  /* 0x0000001fff0c7819 */ /* 0x000fe400000114d5 */
[----:B------:R-:W-:Y:S02]  /*25ef0*/  SEL R13, R13, RZ, !P0 ;  /* 0x000000ff0d0d7207 */ /* 0x000fe40004000000 */
[----:B------:R-:W-:-:S02]  /*25f00*/  SEL R10, R10, RZ, !P0 ;  /* 0x000000ff0a0a7207 */ /* 0x000fc40004000000 */
[----:B-----5:R-:W-:Y:S02]  /*25f10*/  SHF.R.S32.HI R6, RZ, 0x1f, R7 ;  /* 0x0000001fff067819 */ /* 0x020fe40000011407 */
[----:B--2---:R-:W-:Y:S01]  /*25f20*/  SHF.R.S32.HI R9, RZ, 0x1f, R11 ;  /* 0x0000001fff097819 */ /* 0x004fe2000001140b */
[----:B---3--:R-:W-:Y:S06]  /*25f30*/  @P2 BRA `(.L_x_2567) ;  /* 0x0000000000542947 */ /* 0x008fec0003800000 */
[----:B------:R-:W-:-:S05]  /*25f40*/  IMAD R2, R14, 0x80, R8 ;  /* 0x000000800e027824 */ /* 0x000fca00078e0208 */
[----:B------:R-:W-:-:S04]  /*25f50*/  IADD3 R3, R2, -0x80, RZ ;  /* 0xffffff8002037810 */ /* 0x000fc80007ffe0ff */
[----:B------:R-:W-:-:S13]  /*25f60*/  ISETP.GE.AND P0, PT, R3, R0, PT ;  /* 0x000000000300720c */ /* 0x000fda0003f06270 */
[----:B------:R-:W-:Y:S05]  /*25f70*/  @P0 BRA `(.L_x_2567) ;  /* 0x0000000000440947 */ /* 0x000fea0003800000 */
[----:B------:R-:W-:Y:S01]  /*25f80*/  IADD3 R2, P0, R3, R7, RZ ;  /* 0x0000000703027210 */ /* 0x000fe20007f1e0ff */
[----:B------:R-:W-:Y:S02]  /*25f90*/  ULDC.64 UR4, c[0x0][0xb70] ;  /* 0x0002dc0000047ab9 */ /* 0x000fe40000000a00 */
[----:B------:R-:W-:Y:S01]  /*25fa0*/  IMAD R4, R9, UR4, RZ ;  /* 0x0000000409047c24 */ /* 0x000fe2000f8e02ff */
[----:B------:R-:W-:-:S03]  /*25fb0*/  LEA.HI.X.SX32 R3, R3, R6, 0x1, P0 ;  /* 0x0000000603037211 */ /* 0x000fc600000f0eff */
[C---:B------:R-:W-:Y:S02]  /*25fc0*/  IMAD R5, R11.reuse, UR5, R4 ;  /* 0x000000050b057c24 */ /* 0x040fe4000f8e0204 */
[----:B------:R-:W-:Y:S01]  /*25fd0*/  IMAD.WIDE.U32 R2, R11, UR4, R2 ;  /* 0x000000040b027c25 */ /* 0x000fe2000f8e0002 */
[----:B------:R-:W-:-:S03]  /*25fe0*/  ULDC.64 UR4, c[0x0][0xb78] ;  /* 0x0002de0000047ab9 */ /* 0x000fc60000000a00 */
[----:B------:R-:W-:Y:S02]  /*25ff0*/  IMAD R4, R10, UR4, RZ ;  /* 0x000000040a047c24 */ /* 0x000fe4000f8e02ff */
[----:B------:R-:W-:Y:S02]  /*26000*/  IMAD.IADD R3, R3, 0x1, R5 ;  /* 0x0000000103037824 */ /* 0x000fe400078e0205 */
        /* <DEDUP_REMOVED lines=8> */
.L_x_2567:
[----:B------:R-:W-:Y:S05]  /*26090*/  BSYNC B1 ;  /* 0x0000000000017941 */ /* 0x000fea0003800000 */
.L_x_2566:
[----:B------:R-:W-:Y:S01]  /*260a0*/  ULDC.64 UR4, c[0x0][0xaa0] ;  /* 0x0002a80000047ab9 */ /* 0x000fe20000000a00 */
[----:B------:R-:W-:Y:S01]  /*260b0*/  IMAD.MOV.U32 R2, RZ, RZ, R213 ;  /* 0x000000ffff027224 */ /* 0x000fe200078e00d5 */
[----:B------:R-:W-:Y:S01]  /*260c0*/  BSSY B1, `(.L_x_2568) ;  /* 0x000002d000017945 */ /* 0x000fe20003800000 */
[----:B--2---:R-:W-:Y:S02]  /*260d0*/  IMAD.MOV.U32 R3, RZ, RZ, R12 ;  /* 0x000000ffff037224 */ /* 0x004fe400078e000c */
[----:B------:R-:W-:Y:S02]  /*260e0*/  IMAD R4, R6, UR4, RZ ;  /* 0x0000000406047c24 */ /* 0x000fe4000f8e02ff */
[----:B------:R-:W-:-:S04]  /*260f0*/  IMAD.WIDE.U32 R2, R7, UR4, R2 ;  /* 0x0000000407027c25 */ /* 0x000fc8000f8e0002 */
[----:B------:R-:W-:Y:S01]  /*26100*/  IMAD R7, R7, UR5, R4 ;  /* 0x0000000507077c24 */ /* 0x000fe2000f8e0204 */
[----:B------:R-:W-:Y:S01]  /*26110*/  ULDC.64 UR4, c[0x0][0xae0] ;  /* 0x0002b80000047ab9 */ /* 0x000fe20000000a00 */
[----:B------:R-:W-:Y:S02]  /*26120*/  VIADD R15, R213, 0x80 ;  /* 0x00000080d50f7836 */ /* 0x000fe40000000000 */
[----:B------:R-:W-:Y:S01]  /*26130*/  IMAD R4, R9, UR4, RZ ;  /* 0x0000000409047c24 */ /* 0x000fe2000f8e02ff */
[----:B------:R-:W-:-:S03]  /*26140*/  IADD3 R3, R3, R7, RZ ;  /* 0x0000000703037210 */ /* 0x000fc60007ffe0ff */
[C---:B------:R-:W-:Y:S02]  /*26150*/  IMAD R5, R11.reuse, UR5, R4 ;  /* 0x000000050b057c24 */ /* 0x040fe4000f8e0204 */
[----:B------:R-:W-:Y:S01]  /*26160*/  IMAD.WIDE.U32 R2, R11, UR4, R2 ;  /* 0x000000040b027c25 */ /* 0x000fe2000f8e0002 */
[----:B------:R-:W-:-:S03]  /*26170*/  ULDC.64 UR4, c[0x0][0xae8] ;  /* 0x0002ba0000047ab9 */ /* 0x000fc60000000a00 */
[----:B------:R-:W-:Y:S02]  /*26180*/  IMAD R11, R14, -0x80, R0 ;  /* 0xffffff800e0b7824 */ /* 0x000fe400078e0200 */
[----:B------:R-:W-:Y:S02]  /*26190*/  IMAD.IADD R3, R3, 0x1, R5 ;  /* 0x0000000103037824 */ /* 0x000fe400078e0205 */
[----:B------:R-:W-:Y:S01]  /*261a0*/  IMAD R0, R10, UR4, RZ ;  /* 0x000000040a007c24 */ /* 0x000fe2000f8e02ff */
[----:B------:R-:W-:Y:S01]  /*261b0*/  ISETP.GE.AND P2, PT, R18, R11, PT ;  /* 0x0000000b1200720c */ /* 0x000fe20003f46270 */
[C---:B------:R-:W-:Y:S01]  /*261c0*/  IMAD.WIDE.U32 R4, R13.reuse, UR4, R2 ;  /* 0x000000040d047c25 */ /* 0x040fe2000f8e0002 */
[----:B------:R-:W-:Y:S02]  /*261d0*/  MOV R3, R19 ;  /* 0x0000001300037202 */ /* 0x000fe40000000f00 */
[-C--:B------:R-:W-:Y:S01]  /*261e0*/  ISETP.GE.AND P1, PT, R218, R11.reuse, PT ;  /* 0x0000000bda00720c */ /* 0x080fe20003f26270 */
[----:B------:R-:W-:Y:S01]  /*261f0*/  IMAD R9, R13, UR5, R0 ;  /* 0x000000050d097c24 */ /* 0x000fe2000f8e0200 */
[----:B------:R-:W-:Y:S01]  /*26200*/  ISETP.GE.AND P0, PT, R220, R11, PT ;  /* 0x0000000bdc00720c */ /* 0x000fe20003f06270 */
[----:B------:R-:W-:-:S03]  /*26210*/  IMAD.MOV.U32 R2, RZ, RZ, R18 ;  /* 0x000000ffff027224 */ /* 0x000fc600078e0012 */
[----:B------:R-:W-:Y:S01]  /*26220*/  IADD3 R13, R5, R9, RZ ;  /* 0x00000009050d7210 */ /* 0x000fe20007ffe0ff */
[----:B------:R-:W-:-:S04]  /*26230*/  IMAD.WIDE R6, R14, 0x80, R2 ;  /* 0x000000800e067825 */ /* 0x000fc800078e0202 */
[----:B------:R-:W-:Y:S01]  /*26240*/  VIADD R14, R213, 0xc0 ;  /* 0x000000c0d50e7836 */ /* 0x000fe20000000000 */
[----:B------:R-:W-:Y:S06]  /*26250*/  @P2 BRA `(.L_x_2569) ;  /* 0x00000000004c2947 */ /* 0x000fec0003800000 */
        /* <DEDUP_REMOVED lines=8> */
[----:B------:R-:W-:Y:S01]  /*262e0*/  ISETP.GE.AND P5, PT, R15, UR4, PT ;  /* 0x000000040f007c0c */ /* 0x000fe2000bfa6270 */
[----:B------:R-:W-:Y:S01]  /*262f0*/  IMAD.WIDE.U32 R2, R6, UR6, R2 ;  /* 0x0000000606027c25 */ /* 0x000fe2000f8e0002 */
[----:B------:R-:W-:Y:S01]  /*26300*/  ISETP.GE.AND P6, PT, R14, UR4, PT ;  /* 0x000000040e007c0c */ /* 0x000fe2000bfc6270 */
[----:B------:R-:W-:-:S02]  /*26310*/  ULDC.64 UR6, c[0x0][0xa80] ;  /* 0x0002a00000067ab9 */ /* 0x000fc40000000a00 */
[----:B------:R-:W-:Y:S02]  /*26320*/  LEA R8, P2, R2, UR6, 0x1 ;  /* 0x0000000602087c11 */ /* 0x000fe4000f8408ff */
[----:B------:R-:W-:-:S04]  /*26330*/  IADD3 R3, R3, R9, RZ ;  /* 0x0000000903037210 */ /* 0x000fc80007ffe0ff */
[----:B------:R-:W-:-:S05]  /*26340*/  LEA.HI.X R9, R2, UR7, R3, 0x1, P2 ;  /* 0x0000000702097c11 */ /* 0x000fca00090f0c03 */
[----:B------:R2:W-:Y:S04]  /*26350*/  @!P3 STG.E.128 desc[UR60][R8.64], RZ ;  /* 0x000000ff0800b986 */ /* 0x0005e8000c101d3c */
[----:B------:R2:W-:Y:S04]  /*26360*/  @!P4 STG.E.128 desc[UR60][R8.64+0x80], RZ ;  /* 0x000080ff0800c986 */ /* 0x0005e8000c101d3c */
[----:B------:R2:W-:Y:S04]  /*26370*/  @!P5 STG.E.128 desc[UR60][R8.64+0x100], RZ ;  /* 0x000100ff0800d986 */ /* 0x0005e8000c101d3c */
[----:B------:R2:W-:Y:S02]  /*26380*/  @!P6 STG.E.128 desc[UR60][R8.64+0x180], RZ ;  /* 0x000180ff0800e986 */ /* 0x0005e4000c101d3c */
.L_x_2569:
[----:B------:R-:W-:Y:S05]  /*26390*/  BSYNC B1 ;  /* 0x0000000000017941 */ /* 0x000fea0003800000 */
.L_x_2568:
        /* <DEDUP_REMOVED lines=25> */
.L_x_2571:
[----:B------:R-:W-:Y:S05]  /*26530*/  BSYNC B1 ;  /* 0x0000000000017941 */ /* 0x000fea0003800000 */
.L_x_2570:
[----:B------:R-:W-:Y:S04]  /*26540*/  BSSY B1, `(.L_x_2572) ;  /* 0x0000017000017945 */ /* 0x000fe80003800000 */
[----:B------:R-:W-:Y:S05]  /*26550*/  @P0 BRA `(.L_x_2573) ;  /* 0x0000000000540947 */ /* 0x000fea0003800000 */
[----:B--23--:R-:W-:Y:S01]  /*26560*/  IADD3 R9, P0, R6, 0x40, RZ ;  /* 0x0000004006097810 */ /* 0x00cfe20007f1e0ff */
        /* <DEDUP_REMOVED lines=20> */
.L_x_2573:
[----:B------:R-:W-:Y:S05]  /*266b0*/  BSYNC B1 ;  /* 0x0000000000017941 */ /* 0x000fea0003800000 */
.L_x_2572:
[----:B------:R-:W-:Y:S05]  /*266c0*/  @P2 BRA `(.L_x_2564) ;  /* 0x0000000000542947 */ /* 0x000fea0003800000 */
[----:B------:R-:W-:Y:S01]  /*266d0*/  IADD3 R5, P0, R6, 0x60, RZ ;  /* 0x0000006006057810 */ /* 0x000fe20007f1e0ff */
        /* <DEDUP_REMOVED lines=20> */
.L_x_2564:
[----:B------:R-:W-:Y:S05]  /*26820*/  BSYNC B0 ;  /* 0x0000000000007941 */ /* 0x000fea0003800000 */
.L_x_2555:
[----:B------:R-:W-:Y:S02]  /*26830*/  ULDC UR4, c[0x0][0xc14] ;  /* 0x0003050000047ab9 */ /* 0x000fe40000000800 */
[----:B-1----:R-:W-:-:S13]  /*26840*/  ISETP.GE.AND P0, PT, R227, UR4, PT ;  /* 0x00000004e3007c0c */ /* 0x002fda000bf06270 */
[----:B------:R-:W-:Y:S05]  /*26850*/  @!P0 BRA `(.L_x_2574) ;  /* 0xfffffda800708947 */ /* 0x000fea000383ffff */
[----:B------:R-:W-:Y:S05]  /*26860*/  BRA `(.L_x_2294) ;  /* 0x0000006800387947 */ /* 0x000fea0003800000 */
.L_x_2292:
        /* <DEDUP_REMOVED lines=10> */
[----:B------:R-:W1:Y:S01]  /*26910*/  S2UR UR6, SR_CTAID.X ;  /* 0x00000000000679c3 */ /* 0x000e620000002500 */
        /* <DEDUP_REMOVED lines=15> */
[----:B------:R-:W-:Y:S02]  /*26a10*/  LOP3.LUT R6, R6, 0xffffffef, RZ, 0xc0, !PT ;  /* 0xffffffef06067812 */ /* 0x000fe400078ec0ff */
[----:B------:R-:W-:Y:S01]  /*26a20*/  MOV R19, RZ ;  /* 0x000000ff00137202 */ /* 0x000fe20000000f00 */
[----:B--2---:R-:W0:Y:S02]  /*26a30*/  SHFL.UP PT, R0, R17, 0x1, RZ ;  /* 0x0420000011007989 */ /* 0x004e2400000e00ff */
[----:B0-----:R-:W-:-:S05]  /*26a40*/  SEL R0, R0, RZ, P1 ;  /* 0x000000ff00007207 */ /* 0x001fca0000800000 */
[----:B------:R-:W-:-:S05]  /*26a50*/  IMAD.IADD R0, R17, 0x1, R0 ;  /* 0x0000000111007824 */ /* 0x000fca00078e0200 */
[----:B------:R-:W0:Y:S02]  /*26a60*/  SHFL.UP PT, R4, R0, 0x2, RZ ;  /* 0x0440000000047989 */ /* 0x000e2400000e00ff */
[----:B0-----:R-:W-:-:S05]  /*26a70*/  SEL R5, R4, RZ, P0 ;  /* 0x000000ff04057207 */ /* 0x001fca0000000000 */
[----:B------:R-:W-:-:S05]  /*26a80*/  IMAD.IADD R5, R0, 0x1, R5 ;  /* 0x0000000100057824 */ /* 0x000fca00078e0205 */
[----:B------:R-:W0:Y:S01]  /*26a90*/  SHFL.UP PT, R4, R5, 0x4, RZ ;  /* 0x0480000005047989 */ /* 0x000e2200000e00ff */
[----:B------:R-:W-:-:S04]  /*26aa0*/  ISETP.GE.U32.AND P0, PT, R7, 0x4, PT ;  /* 0x000000040700780c */ /* 0x000fc80003f06070 */
[----:B0-----:R-:W-:-:S04]  /*26ab0*/  SEL R4, R4, RZ, P0 ;  /* 0x000000ff04047207 */ /* 0x001fc80000000000 */
[----:B------:R-:W-:-:S05]  /*26ac0*/  IADD3 R4, R5, R4, RZ ;  /* 0x0000000405047210 */ /* 0x000fca0007ffe0ff */
[----:B------:R-:W0:Y:S01]  /*26ad0*/  SHFL.UP PT, R2, R4, 0x8, RZ ;  /* 0x0500000004027989 */ /* 0x000e2200000e00ff */
[----:B------:R-:W-:Y:S02]  /*26ae0*/  @P0 LOP3.LUT R6, R6, 0x10, RZ, 0xfc, !PT ;  /* 0x0000001006060812 */ /* 0x000fe400078efcff */
[----:B------:R-:W-:-:S04]  /*26af0*/  ISETP.GE.U32.AND P0, PT, R7, 0x8, PT ;  /* 0x000000080700780c */ /* 0x000fc80003f06070 */
[----:B0-----:R-:W-:-:S05]  /*26b00*/  SEL R3, R2, RZ, P0 ;  /* 0x000000ff02037207 */ /* 0x001fca0000000000 */
[----:B------:R-:W-:-:S05]  /*26b10*/  IMAD.IADD R3, R4, 0x1, R3 ;  /* 0x0000000104037824 */ /* 0x000fca00078e0203 */
[----:B------:R-:W0:Y:S01]  /*26b20*/  SHFL.UP PT, R0, R3, 0x10, RZ ;  /* 0x0600000003007989 */ /* 0x000e2200000e00ff */
[----:B------:R-:W-:-:S04]  /*26b30*/  LOP3.LUT R6, R6, 0xfffffff7, RZ, 0xc0, !PT ;  /* 0xfffffff706067812 */ /* 0x000fc800078ec0ff */
[----:B------:R-:W-:Y:S02]  /*26b40*/  @P0 LOP3.LUT R6, R6, 0x8, RZ, 0xfc, !PT ;  /* 0x0000000806060812 */ /* 0x000fe400078efcff */
[----:B------:R-:W-:-:S04]  /*26b50*/  ISETP.GE.U32.AND P0, PT, R7, 0x10, PT ;  /* 0x000000100700780c */ /* 0x000fc80003f06070 */
[----:B0-----:R-:W-:-:S05]  /*26b60*/  SEL R0, R0, RZ, P0 ;  /* 0x000000ff00007207 */ /* 0x001fca0000000000 */
[----:B------:R-:W-:-:S05]  /*26b70*/  IMAD.IADD R0, R3, 0x1, R0 ;  /* 0x0000000103007824 */ /* 0x000fca00078e0200 */
[----:B------:R-:W0:Y:S01]  /*26b80*/  SHFL.IDX PT, R2, R0, 0x1f, 0x1f ;  /* 0x03e01f0000027f89 */ /* 0x000e2200000e0000 */
[----:B------:R-:W-:-:S04]  /*26b90*/  LOP3.LUT R6, R6, 0xfffffffb, RZ, 0xc0, !PT ;  /* 0xfffffffb06067812 */ /* 0x000fc800078ec0ff */
[----:B------:R-:W-:-:S05]  /*26ba0*/  @P0 LOP3.LUT R6, R6, 0x4, RZ, 0xfc, !PT ;  /* 0x0000000406060812 */ /* 0x000fca00078efcff */
[----:B------:R2:W-:Y:S01]  /*26bb0*/  STL [R1+0x14], R6 ;  /* 0x0000140601007387 */ /* 0x0005e20000100800 */
[----:B0-----:R-:W-:-:S05]  /*26bc0*/  IMAD R4, R2, UR4, RZ ;  /* 0x0000000402047c24 */ /* 0x001fca000f8e02ff */
[----:B-1----:R-:W-:Y:S01]  /*26bd0*/  ISETP.GT.AND P0, PT, R4, UR6, PT ;  /* 0x0000000604007c0c */ /* 0x002fe2000bf04270 */
[----:B------:R-:W-:-:S12]  /*26be0*/  IMAD.MOV.U32 R5, RZ, RZ, R4 ;  /* 0x000000ffff057224 */ /* 0x000fd800078e0004 */
[----:B--2---:R-:W-:Y:S05]  /*26bf0*/  @P0 BRA `(.L_x_2575) ;  /* 0x0000000000bc0947 */ /* 0x004fea0003800000 */
[----:B------:R-:W-:Y:S01]  /*26c00*/  IMAD.MOV.U32 R4, RZ, RZ, R5 ;  /* 0x000000ffff047224 */ /* 0x000fe200078e0005 */
[----:B------:R-:W-:Y:S01]  /*26c10*/  MOV R19, RZ ;  /* 0x000000ff00137202 */ /* 0x000fe20000000f00 */
[----:B------:R-:W-:Y:S01]  /*26c20*/  ULDC UR5, c[0x0][0xc14] ;  /* 0x0003050000057ab9 */ /* 0x000fe20000000800 */
[----:B------:R-:W-:Y:S01]  /*26c30*/  ULDC UR7, c[0x0][0xc14] ;  /* 0x0003050000077ab9 */ /* 0x000fe20000000800 */
[----:B------:R-:W-:-:S05]  /*26c40*/  ULDC UR4, c[0x0][0xc10] ;  /* 0x0003040000047ab9 */ /* 0x000fca0000000800 */
.L_x_2579:
        /* <DEDUP_REMOVED lines=16> */
.L_x_2578:
[----:B------:R-:W-:Y:S05]  /*26d50*/  BSYNC B0 ;  /* 0x0000000000007941 */ /* 0x000fea0003800000 */
.L_x_2577:
[----:B-----5:R-:W1:Y:S01]  /*26d60*/  SHFL.UP PT, R0, R17, 0x1, RZ ;  /* 0x0420000011007989 */ /* 0x020e6200000e00ff */
[C---:B------:R-:W-:Y:S02]  /*26d70*/  ISETP.NE.AND P0, PT, R6.reuse, RZ, PT ;  /* 0x000000ff0600720c */ /* 0x040fe40003f05270 */
[----:B------:R-:W-:Y:S02]  /*26d80*/  ISETP.GE.U32.AND P1, PT, R6, 0x2, PT ;  /* 0x000000020600780c */ /* 0x000fe40003f26070 */
[----:B-1----:R-:W-:Y:S02]  /*26d90*/  SEL R0, R0, RZ, P0 ;  /* 0x000000ff00007207 */ /* 0x002fe40000000000 */
[----:B------:R-:W-:Y:S02]  /*26da0*/  ISETP.GE.U32.AND P0, PT, R6, 0x4, PT ;  /* 0x000000040600780c */ /* 0x000fe40003f06070 */
[----:B------:R-:W-:-:S05]  /*26db0*/  IADD3 R0, R17, R0, RZ ;  /* 0x0000000011007210 */ /* 0x000fca0007ffe0ff */
[----:B0-----:R-:W0:Y:S02]  /*26dc0*/  SHFL.UP PT, R2, R0, 0x2, RZ ;  /* 0x0440000000027989 */ /* 0x001e2400000e00ff */
        /* <DEDUP_REMOVED lines=18> */
.L_x_2575:
[----:B------:R-:W-:-:S05]  /*26ef0*/  IADD3 R5, -R5, R4, RZ ;  /* 0x0000000405057210 */ /* 0x000fca0007ffe1ff */
        /* <DEDUP_REMOVED lines=19> */
.L_x_2580:
[----:B-12---:R-:W-:Y:S02]  /*27030*/  IMAD.MOV R0, RZ, RZ, -R3 ;  /* 0x000000ffff007224 */ /* 0x006fe400078e0a03 */
[----:B---3--:R-:W-:Y:S02]  /*27040*/  IMAD R16, R16, UR4, R5 ;  /* 0x0000000410107c24 */ /* 0x008fe4000f8e0205 */
[----:B------:R-:W-:Y:S02]  /*27050*/  IMAD R5, R0, R9, RZ ;  /* 0x0000000900057224 */ /* 0x000fe400078e02ff */
[----:B------:R-:W-:-:S04]  /*27060*/  IMAD.MOV.U32 R2, RZ, RZ, RZ ;  /* 0x000000ffff027224 */ /* 0x000fc800078e00ff */
[----:B------:R-:W-:Y:S01]  /*27070*/  IMAD.HI.U32 R2, R3, R5, R2 ;  /* 0x0000000503027227 */ /* 0x000fe200078e0002 */
[----:B------:R-:W-:Y:S02]  /*27080*/  IADD3 R5, -R16, UR6, RZ ;  /* 0x0000000610057c10 */ /* 0x000fe4000fffe1ff */
[----:B------:R-:W-:Y:S02]  /*27090*/  IABS R3, R6 ;  /* 0x0000000600037213 */ /* 0x000fe40000000000 */
[----:B------:R-:W-:Y:S02]  /*270a0*/  IABS R0, R5 ;  /* 0x0000000500007213 */ /* 0x000fe40000000000 */
[----:B------:R-:W-:-:S03]  /*270b0*/  IADD3 R3, RZ, -R3, RZ ;  /* 0x80000003ff037210 */ /* 0x000fc60007ffe0ff */
        /* <DEDUP_REMOVED lines=16> */
[----:B------:R-:W-:Y:S02]  /*271c0*/  VIADDMNMX R8, R3, UR4, R8, PT ;  /* 0x0000000403087c46 */ /* 0x000fe4000b800108 */
[----:B------:R-:W-:Y:S02]  /*271d0*/  IABS R6, R5 ;  /* 0x0000000500067213 */ /* 0x000fe40000000000 */
[----:B------:R-:W-:Y:S02]  /*271e0*/  IABS R4, R8 ;  /* 0x0000000800047213 */ /* 0x000fe40000000000 */
[----:B------:R-:W-:Y:S02]  /*271f0*/  IADD3 R0, R5, R0, RZ ;  /* 0x0000000005007210 */ /* 0x000fe40007ffe0ff */
[----:B------:R-:W1:Y:S08]  /*27200*/  I2F.RP R9, R4 ;  /* 0x0000000400097306 */ /* 0x000e700000209400 */
[----:B-1----:R-:W1:Y:S02]  /*27210*/  MUFU.RCP R9, R9 ;  /* 0x0000000900097308 */ /* 0x002e640000001000 */
[----:B-1----:R-:W-:-:S06]  /*27220*/  IADD3 R2, R9, 0xffffffe, RZ ;  /* 0x0ffffffe09027810 */ /* 0x002fcc0007ffe0ff */
        /* <DEDUP_REMOVED lines=11> */
[----:B------:R-:W-:Y:S01]  /*272e0*/  @!P0 IADD3 R7, R7, -R4, RZ ;  /* 0x8000000407078210 */ /* 0x000fe20007ffe0ff */
[----:B------:R-:W-:-:S03]  /*272f0*/  @!P0 VIADD R3, R3, 0x1 ;  /* 0x0000000103038836 */ /* 0x000fc60000000000 */
[----:B------:R-:W-:-:S13]  /*27300*/  ISETP.GE.U32.AND P0, PT, R7, R4, PT ;  /* 0x000000040700720c */ /* 0x000fda0003f06070 */
[----:B------:R-:W-:Y:S01]  /*27310*/  @P0 VIADD R3, R3, 0x1 ;  /* 0x0000000103030836 */ /* 0x000fe20000000000 */
[----:B------:R-:W-:-:S13]  /*27320*/  ISETP.GE.AND P0, PT, R2, RZ, PT ;  /* 0x000000ff0200720c */ /* 0x000fda0003f06270 */
[----:B------:R-:W-:Y:S01]  /*27330*/  @!P0 IMAD.MOV R3, RZ, RZ, -R3 ;  /* 0x000000ffff038224 */ /* 0x000fe200078e0a03 */
[----:B------:R-:W-:-:S13]  /*27340*/  ISETP.NE.AND P0, PT, R8, RZ, PT ;  /* 0x000000ff0800720c */ /* 0x000fda0003f05270 */
[----:B------:R-:W-:Y:S01]  /*27350*/  @!P0 LOP3.LUT R3, RZ, R8, RZ, 0x33, !PT ;  /* 0x00000008ff038212 */ /* 0x000fe200078e33ff */
[----:B------:R-:W-:-:S04]  /*27360*/  IMAD.MOV R8, RZ, RZ, -R8 ;  /* 0x000000ffff087224 */ /* 0x000fc800078e0a08 */
[----:B------:R-:W-:Y:S01]  /*27370*/  IMAD R18, R3, R8, R0 ;  /* 0x0000000803127224 */ /* 0x000fe200078e0200 */
[----:B------:R-:W-:-:S05]  /*27380*/  LOP3.LUT R0, RZ, R3, RZ, 0x33, !PT ;  /* 0x00000003ff007212 */ /* 0x000fca00078e33ff */
[----:B------:R-:W-:Y:S01]  /*27390*/  IMAD.IADD R17, R17, 0x1, R0 ;  /* 0x0000000111117824 */ /* 0x000fe200078e0200 */
[----:B------:R-:W-:Y:S06]  /*273a0*/  BRA `(.L_x_2581) ;  /* 0x00000000000c7947 */ /* 0x000fec0003800000 */
.L_x_2576:
[----:B------:R-:W-:Y:S01]  /*273b0*/  MOV R17, RZ ;  /* 0x000000ff00117202 */ /* 0x000fe20000000f00 */
[----:B------:R-:W-:Y:S02]  /*273c0*/  IMAD.U32 R16, RZ, RZ, UR6 ;  /* 0x00000006ff107e24 */ /* 0x000fe4000f8e00ff */
[----:B------:R-:W-:-:S07]  /*273d0*/  IMAD.MOV.U32 R18, RZ, RZ, RZ ;  /* 0x000000ffff127224 */ /* 0x000fce00078e00ff */
.L_x_2581:
        /* <DEDUP_REMOVED lines=38> */
.L_x_2673:
[----:B--2---:R-:W1:Y:S02]  /*27640*/  LDC.64 R2, c[0x0][0xc60] ;  /* 0x00031800ff027b82 */ /* 0x004e640000000a00 */
[----:B-1----:R-:W-:-:S05]  /*27650*/  IMAD.WIDE R2, R19, 0x4, R2 ;  /* 0x0000000413027825 */ /* 0x002fca00078e0202 */
[----:B0-----:R-:W2:Y:S01]  /*27660*/  LDG.E R11, desc[UR60][R2.64] ;  /* 0x0000003c020b7981 */ /* 0x001ea2000c1e1900 */
        /* <DEDUP_REMOVED lines=8> */
[----:B------:R-:W-:-:S10]  /*276f0*/  IMAD.SHL.U32 R15, R11, 0x4, RZ ;  /* 0x000000040b0f7824 */ /* 0x000fd400078e00ff */
[C---:B------:R-:W-:Y:S01]  /*27700*/  @P0 LEA R2, P1, R11.reuse, UR4, 0x2 ;  /* 0x000000040b020c11 */ /* 0x040fe2000f8210ff */
[----:B------:R-:W-:Y:S03]  /*27710*/  STL [R1+0x20], R11 ;  /* 0x0000200b01007387 */ /* 0x000fe60000100800 */
[----:B------:R-:W-:Y:S01]  /*27720*/  @P0 LEA.HI.X R3, R11, UR5, R0, 0x2, P1 ;  /* 0x000000050b030c11 */ /* 0x000fe200088f1400 */
[----:B------:R-:W-:-:S04]  /*27730*/  ULDC.64 UR4, c[0x0][0xa18] ;  /* 0x0002860000047ab9 */ /* 0x000fc80000000a00 */
[----:B------:R0:W5:Y:S01]  /*27740*/  @P0 LDG.E R8, desc[UR60][R2.64] ;  /* 0x0000003c02080981 */ /* 0x000162000c1e1900 */
[----:B------:R-:W-:Y:S02]  /*27750*/  ISETP.NE.U32.AND P0, PT, RZ, UR4, PT ;  /* 0x00000004ff007c0c */ /* 0x000fe4000bf05070 */
[----:B------:R-:W-:Y:S01]  /*27760*/  SHF.L.U64.HI R14, R11, 0x2, R0 ;  /* 0x000000020b0e7819 */ /* 0x000fe20000010200 */
[----:B------:R-:W-:Y:S01]  /*27770*/  STL [R1+0x28], R15 ;  /* 0x0000280f01007387 */ /* 0x000fe20000100800 */
[----:B------:R-:W-:Y:S01]  /*27780*/  ISETP.NE.AND.EX P0, PT, RZ, UR5, PT, P0 ;  /* 0x00000005ff007c0c */ /* 0x000fe2000bf05300 */
[----:B------:R-:W-:Y:S02]  /*27790*/  ULDC UR6, c[0x0][0x338] ;  /* 0x0000ce0000067ab9 */ /* 0x000fe40000000800 */
[----:B------:R-:W-:Y:S10]  /*277a0*/  STL [R1+0x2c], R14 ;  /* 0x00002c0e01007387 */ /* 0x000ff40000100800 */
[----:B------:R-:W-:-:S04]  /*277b0*/  @P0 IADD3 R12, P1, R15, UR4, RZ ;  /* 0x000000040f0c0c10 */ /* 0x000fc8000ff3e0ff */
[C---:B------:R-:W-:Y:S01]  /*277c0*/  @P0 IADD3.X R13, R14.reuse, UR5, RZ, P1, !PT ;  /* 0x000000050e0d0c10 */ /* 0x040fe20008ffe4ff */
[----:B------:R-:W-:Y:S02]  /*277d0*/  ULDC.64 UR4, c[0x0][0xa00] ;  /* 0x0002800000047ab9 */ /* 0x000fe40000000a00 */
[----:B------:R-:W-:Y:S02]  /*277e0*/  ISETP.NE.U32.AND P2, PT, RZ, UR4, PT ;  /* 0x00000004ff007c0c */ /* 0x000fe4000bf45070 */
[C---:B0-----:R-:W-:Y:S02]  /*277f0*/  IADD3 R2, P1, R15.reuse, UR4, RZ ;  /* 0x000000040f027c10 */ /* 0x041fe4000ff3e0ff */
[----:B------:R-:W-:Y:S02]  /*27800*/  ISETP.NE.AND.EX P2, PT, RZ, UR5, PT, P2 ;  /* 0x00000005ff007c0c */ /* 0x000fe4000bf45320 */
[----:B------:R-:W-:Y:S01]  /*27810*/  IADD3.X R3, R14, UR5, RZ, P1, !PT ;  /* 0x000000050e037c10 */ /* 0x000fe20008ffe4ff */
[----:B------:R-:W-:Y:S01]  /*27820*/  ULDC UR4, c[0x0][0x288] ;  /* 0x0000a20000047ab9 */ /* 0x000fe20000000800 */
[----:B------:R-:W-:-:S02]  /*27830*/  IADD3 R6, P1, R15, UR8, RZ ;  /* 0x000000080f067c10 */ /* 0x000fc4000ff3e0ff */
[----:B------:R-:W-:Y:S01]  /*27840*/  MOV R10, UR4 ;  /* 0x00000004000a7c02 */ /* 0x000fe20008000f00 */
[----:B------:R-:W-:Y:S01]  /*27850*/  ULDC.64 UR4, c[0x0][0x3f8] ;  /* 0x0000fe0000047ab9 */ /* 0x000fe20000000a00 */
[----:B------:R-:W-:-:S04]  /*27860*/  IADD3.X R7, R14, UR9, RZ, P1, !PT ;  /* 0x000000090e077c10 */ /* 0x000fc80008ffe4ff */
[----:B------:R0:W5:Y:S04]  /*27870*/  @P0 LDG.E R10, desc[UR60][R12.64] ;  /* 0x0000003c0c0a0981 */ /* 0x000168000c1e1900 */
[----:B------:R-:W2:Y:S01]  /*27880*/  @P2 LDG.E R9, desc[UR60][R2.64] ;  /* 0x0000003c02092981 */ /* 0x000ea2000c1e1900 */
[----:B------:R-:W-:Y:S01]  /*27890*/  UISETP.NE.U32.AND UP0, UPT, UR4, URZ, UPT ;  /* 0x0000003f0400728c */ /* 0x000fe2000bf05070 */
[----:B------:R-:W-:Y:S02]  /*278a0*/  IADD3 R4, P1, R15, UR10, RZ ;  /* 0x0000000a0f047c10 */ /* 0x000fe4000ff3e0ff */
[----:B------:R-:W-:Y:S01]  /*278b0*/  ULDC UR4, c[0x0][0x404] ;  /* 0x0001010000047ab9 */ /* 0x000fe20000000800 */
[----:B------:R-:W-:Y:S01]  /*278c0*/  UISETP.NE.AND.EX UP0, UPT, UR5, URZ, UPT, UP0 ;  /* 0x0000003f0500728c */ /* 0x000fe2000bf05300 */
[----:B------:R-:W-:-:S02]  /*278d0*/  IADD3.X R5, R14, UR11, RZ, P1, !PT ;  /* 0x0000000b0e057c10 */ /* 0x000fc40008ffe4ff */
[----:B------:R-:W-:Y:S01]  /*278e0*/  ISETP.NE.U32.AND P1, PT, RZ, UR8, PT ;  /* 0x00000008ff007c0c */ /* 0x000fe2000bf25070 */
[----:B------:R-:W-:Y:S01]  /*278f0*/  USEL UR4, UR4, 0x1, UP0 ;  /* 0x0000000104047887 */ /* 0x000fe20008000000 */
[----:B------:R-:W-:Y:S02]  /*27900*/  ULDC UR5, c[0x0][0x2e0] ;  /* 0x0000b80000057ab9 */ /* 0x000fe40000000800 */
[----:B------:R-:W-:Y:S01]  /*27910*/  ISETP.NE.AND.EX P3, PT, RZ, UR9, PT, P1 ;  /* 0x00000009ff007c0c */ /* 0x000fe2000bf65310 */
[----:B------:R-:W-:Y:S01]  /*27920*/  UIMAD UR4, UR4, UR5, URZ ;  /* 0x00000005040472a4 */ /* 0x000fe2000f8e023f */
[----:B------:R-:W-:Y:S01]  /*27930*/  ISETP.NE.U32.AND P1, PT, RZ, UR10, PT ;  /* 0x0000000aff007c0c */ /* 0x000fe2000bf25070 */
[----:B------:R-:W-:-:S03]  /*27940*/  IMAD.U32 R0, RZ, RZ, UR6 ;  /* 0x00000006ff007e24 */ /* 0x000fc6000f8e00ff */
[----:B------:R-:W-:Y:S01]  /*27950*/  ISETP.NE.AND.EX P1, PT, RZ, UR11, PT, P1 ;  /* 0x0000000bff007c0c */ /* 0x000fe2000bf25310 */
[----:B--2---:R1:W-:Y:S02]  /*27960*/  STL [R1+0x34], R9 ;  /* 0x0000340901007387 */ /* 0x0043e40000100800 */
[----:B-1----:R-:W-:Y:S01]  /*27970*/  IMAD.U32 R9, RZ, RZ, UR4 ;  /* 0x00000004ff097e24 */ /* 0x002fe2000f8e00ff */
[----:B0-----:R-:W-:Y:S09]  /*27980*/  @P0 BRA `(.L_x_2583) ;  /* 0x0000000000100947 */ /* 0x001ff20003800000 */
[----:B------:R-:W-:Y:S05]  /*27990*/  @!P2 BRA `(.L_x_2583) ;  /* 0x00000000000ca947 */ /* 0x000fea0003800000 */
[----:B-----5:R-:W2:Y:S04]  /*279a0*/  LDG.E R10, desc[UR60][R2.64] ;  /* 0x0000003c020a7981 */ /* 0x020ea8000c1e1900 */
[----:B------:R-:W2:Y:S02]  /*279b0*/  LDG.E R2, desc[UR60][R2.64+0x4] ;  /* 0x0000043c02027981 */ /* 0x000ea4000c1e1900 */
[----:B--2---:R-:W-:-:S07]  /*279c0*/  IADD3 R10, -R10, R2, RZ ;  /* 0x000000020a0a7210 */ /* 0x004fce0007ffe1ff */
.L_x_2583:
[----:B------:R-:W-:Y:S01]  /*279d0*/  IMAD.MOV.U32 R2, RZ, RZ, RZ ;  /* 0x000000ffff027224 */ /* 0x000fe200078e00ff */
[----:B------:R-:W-:-:S05]  /*279e0*/  ULDC.64 UR4, c[0x0][0xa20] ;  /* 0x0002880000047ab9 */ /* 0x000fca0000000a00 */
[----:B------:R-:W2:Y:S01]  /*279f0*/  @P3 LDG.E R2, desc[UR60][R6.64] ;  /* 0x0000003c06023981 */ /* 0x000ea2000c1e1900 */
[----:B------:R-:W-:-:S06]  /*27a00*/  IMAD.MOV.U32 R20, RZ, RZ, RZ ;  /* 0x000000ffff147224 */ /* 0x000fcc00078e00ff */
[----:B------:R0:W5:Y:S01]  /*27a10*/  @P1 LDG.E R20, desc[UR60][R4.64] ;  /* 0x0000003c04141981 */ /* 0x000162000c1e1900 */
[----:B------:R-:W-:-:S04]  /*27a20*/  ISETP.NE.U32.AND P0, PT, RZ, UR4, PT ;  /* 0x00000004ff007c0c */ /* 0x000fc8000bf05070 */
[----:B------:R-:W-:Y:S02]  /*27a30*/  ISETP.NE.AND.EX P0, PT, RZ, UR5, PT, P0 ;  /* 0x00000005ff007c0c */ /* 0x000fe4000bf05300 */
[----:B--2--5:R-:W-:-:S05]  /*27a40*/  IADD3 R2, R2, R8, RZ ;  /* 0x0000000802027210 */ /* 0x024fca0007ffe0ff */
[----:B------:R0:W-:Y:S06]  /*27a50*/  STL [R1+0x4], R2 ;  /* 0x0000040201007387 */ /* 0x0001ec0000100800 */
[----:B------:R-:W-:Y:S05]  /*27a60*/  @!P0 BRA `(.L_x_2584) ;  /* 0x0000000000108947 */ /* 0x000fea0003800000 */
[----:B0-----:R-:W-:-:S04]  /*27a70*/  IADD3 R2, P0, R15, UR4, RZ ;  /* 0x000000040f027c10 */ /* 0x001fc8000ff1e0ff */
[----:B------:R-:W-:-:S05]  /*27a80*/  IADD3.X R3, R14, UR5, RZ, P0, !PT ;  /* 0x000000050e037c10 */ /* 0x000fca00087fe4ff */
[----:B------:R0:W5:Y:S01]  /*27a90*/  LDG.E R9, desc[UR60][R2.64] ;  /* 0x0000003c02097981 */ /* 0x000162000c1e1900 */
[----:B------:R-:W-:Y:S05]  /*27aa0*/  BRA `(.L_x_2585) ;  /* 0x0000000000107947 */ /* 0x000fea0003800000 */
.L_x_2584:
[----:B------:R-:W-:Y:S05]  /*27ab0*/  @!P3 BRA `(.L_x_2585) ;  /* 0x00000000000cb947 */ /* 0x000fea0003800000 */
[----:B------:R-:W2:Y:S04]  /*27ac0*/  LDG.E R9, desc[UR60][R6.64] ;  /* 0x0000003c06097981 */ /* 0x000ea8000c1e1900 */
[----:B------:R-:W2:Y:S02]  /*27ad0*/  LDG.E R6, desc[UR60][R6.64+0x4] ;  /* 0x0000043c06067981 */ /* 0x000ea4000c1e1900 */
[----:B--2---:R-:W-:-:S07]  /*27ae0*/  IMAD.IADD R9, R6, 0x1, -R9 ;  /* 0x0000000106097824 */ /* 0x004fce00078e0a09 */
.L_x_2585:
[----:B0-----:R-:W2:Y:S01]  /*27af0*/  @P1 LDG.E R2, desc[UR60][R4.64] ;  /* 0x0000003c04021981 */ /* 0x001ea2000c1e1900 */
[----:B-----5:R-:W-:-:S03]  /*27b00*/  IMAD.IADD R9, R9, 0x1, -R8 ;  /* 0x0000000109097824 */ /* 0x020fc600078e0a08 */
[----:B------:R-:W2:Y:S01]  /*27b10*/  @P1 LDG.E R4, desc[UR60][R4.64+0x4] ;  /* 0x0000043c04041981 */ /* 0x000ea2000c1e1900 */
[----:B------:R-:W-:Y:S01]  /*27b20*/  LEA R3, R17, 0xcf, 0x7 ;  /* 0x000000cf11037811 */ /* 0x000fe200078e38ff */
[----:B------:R-:W-:Y:S01]  /*27b30*/  BSSY B0, `(.L_x_2586) ;  /* 0x0000108000007945 */ /* 0x000fe20003800000 */
[----:B------:R-:W-:Y:S02]  /*27b40*/  PLOP3.LUT P2, PT, PT, PT, PT, 0x80, 0x0 ;  /* 0x000000000000781c */ /* 0x000fe40003f4f070 */
[----:B--2---:R-:W-:-:S05]  /*27b50*/  @P1 IADD3 R0, -R2, R4, RZ ;  /* 0x0000000402001210 */ /* 0x004fca0007ffe1ff */
[----:B------:R-:W-:-:S05]  /*27b60*/  IMAD.IADD R2, R9, 0x1, R0 ;  /* 0x0000000109027824 */ /* 0x000fca00078e0200 */
[C---:B------:R-:W-:Y:S01]  /*27b70*/  IADD3 R3, R2.reuse, R3, -R10 ;  /* 0x0000000302037210 */ /* 0x040fe20007ffe80a */
[----:B------:R-:W-:-:S04]  /*27b80*/  VIADD R2, R2, 0x4f ;  /* 0x0000004f02027836 */ /* 0x000fc80000000000 */
[----:B------:R-:W-:-:S04]  /*27b90*/  IMAD.HI R2, R2, 0x66666667, RZ ;  /* 0x6666666702027827 */ /* 0x000fc800078e02ff */
[----:B------:R-:W-:Y:S01]  /*27ba0*/  IMAD.HI R3, R3, 0x66666667, RZ ;  /* 0x6666666703037827 */ /* 0x000fe200078e02ff */
[----:B------:R-:W-:-:S04]  /*27bb0*/  SHF.R.U32.HI R4, RZ, 0x1f, R2 ;  /* 0x0000001fff047819 */ /* 0x000fc80000011602 */
[----:B------:R-:W-:Y:S02]  /*27bc0*/  LEA.HI.SX32 R4, R2, R4, 0x1b ;  /* 0x0000000402047211 */ /* 0x000fe400078fdaff */
[----:B------:R-:W-:-:S04]  /*27bd0*/  SHF.R.U32.HI R2, RZ, 0x1f, R3 ;  /* 0x0000001fff027819 */ /* 0x000fc80000011603 */
[----:B------:R-:W-:-:S04]  /*27be0*/  LEA.HI.SX32 R2, R3, R2, 0x1b ;  /* 0x0000000203027211 */ /* 0x000fc800078fdaff */
[----:B------:R-:W-:-:S05]  /*27bf0*/  VIMNMX R6, R4, R2, PT ;  /* 0x0000000204067248 */ /* 0x000fca0003fe0100 */
[----:B------:R-:W-:Y:S01]  /*27c00*/  IMAD R2, R6, 0x50, -R9 ;  /* 0x0000005006027824 */ /* 0x000fe200078e0a09 */
[----:B------:R-:W-:-:S04]  /*27c10*/  IADD3 R9, -R9, RZ, RZ ;  /* 0x000000ff09097210 */ /* 0x000fc80007ffe1ff */
[----:B------:R-:W-:Y:S02]  /*27c20*/  VIMNMX R2, R2, R0, PT ;  /* 0x0000000002027248 */ /* 0x000fe40003fe0100 */
[----:B------:R-:W-:-:S04]  /*27c30*/  VIMNMX R9, RZ, R9, !PT ;  /* 0x00000009ff097248 */ /* 0x000fc80007fe0100 */
[----:B------:R-:W-:Y:S01]  /*27c40*/  ISETP.GT.AND P0, PT, R2, R9, PT ;  /* 0x000000090200720c */ /* 0x000fe20003f04270 */
[----:B------:R-:W-:-:S05]  /*27c50*/  IMAD.WIDE.U32 R4, R9, -0x33333333, RZ ;  /* 0xcccccccd09047825 */ /* 0x000fca00078e00ff */
[----:B------:R-:W-:-:S07]  /*27c60*/  SHF.R.U32.HI R0, RZ, 0x6, R5 ;  /* 0x00000006ff007819 */ /* 0x000fce0000011605 */
[----:B------:R-:W-:-:S04]  /*27c70*/  @P0 VIADD R2, R2, 0x4f ;  /* 0x0000004f02020836 */ /* 0x000fc80000000000 */
[----:B------:R-:W-:Y:S01]  /*27c80*/  @P0 IMAD.HI R2, R2, 0x66666667, RZ ;  /* 0x6666666702020827 */ /* 0x000fe200078e02ff */
[----:B------:R0:W-:Y:S04]  /*27c90*/  STL [R1+0x24], R6 ;  /* 0x0000240601007387 */ /* 0x0001e80000100800 */
[----:B------:R-:W-:Y:S01]  /*27ca0*/  @P0 SHF.R.U32.HI R3, RZ, 0x1f, R2 ;  /* 0x0000001fff030819 */ /* 0x000fe20000011602 */
[----:B------:R-:W-:-:S03]  /*27cb0*/  IMAD.MOV.U32 R4, RZ, RZ, R0 ;  /* 0x000000ffff047224 */ /* 0x000fc600078e0000 */
[----:B------:R-:W-:-:S04]  /*27cc0*/  @P0 LEA.HI.SX32 R4, R2, R3, 0x1b ;  /* 0x0000000302040211 */ /* 0x000fc800078fdaff */
        /* <DEDUP_REMOVED lines=12> */
.L_x_2788:
[----:B------:R-:W-:-:S03]  /*27d90*/  UMOV UR4, 0xffffffff ;  /* 0xffffffff00047882 */ /* 0x000fc60000000000 */
[----:B------:R-:W-:Y:S05]  /*27da0*/  BRA.DIV UR4, `(.L_x_2589) ;  /* 0x0000006e04147947 */ /* 0x000fea000b800000 */
[----:B------:R-:W-:-:S13]  /*27db0*/  ELECT P6, URZ, PT ;  /* 0x00000000003f782f */ /* 0x000fda00038c0000 */
.L_x_2791:
[----:B------:R-:W2:Y:S01]  /*27dc0*/  LDL R5, [R1+0x30] ;  /* 0x0000300001057983 */ /* 0x000ea20000100800 */
[----:B------:R-:W-:Y:S01]  /*27dd0*/  BSSY B1, `(.L_x_2590) ;  /* 0x000000b000017945 */ /* 0x000fe20003800000 */
[----:B------:R-:W0:Y:S01]  /*27de0*/  S2R R9, SR_CgaCtaId ;  /* 0x0000000000097919 */ /* 0x000e220000008800 */
        /* <DEDUP_REMOVED lines=9> */
.L_x_2792:
[----:B------:R-:W-:Y:S05]  /*27e80*/  BSYNC B1 ;  /* 0x0000000000017941 */ /* 0x000fea0003800000 */
.L_x_2590:
[----:B------:R-:W-:Y:S04]  /*27e90*/  BSSY B1, `(.L_x_2592) ;  /* 0x000005a000017945 */ /* 0x000fe80003800000 */
[----:B------:R-:W-:Y:S05]  /*27ea0*/  @!P6 BRA `(.L_x_2593) ;  /* 0x000000040060e947 */ /* 0x000fea0003800000 */
[----:B------:R-:W0:Y:S04]  /*27eb0*/  LDL R7, [R1+0xc] ;  /* 0x00000c0001077983 */ /* 0x000e280000100800 */
[----:B------:R-:W2:Y:S01]  /*27ec0*/  LDL R6, [R1+0x10] ;  /* 0x0000100001067983 */ /* 0x000ea20000100800 */
[----:B0-----:R-:W-:Y:S02]  /*27ed0*/  LEA R5, R7, R9, 0x3 ;  /* 0x0000000907057211 */ /* 0x001fe400078e18ff */
[----:B--2---:R-:W-:-:S04]  /*27ee0*/  SHF.L.U32 R8, R6, 0x1f, RZ ;  /* 0x0000001f06087819 */ /* 0x004fc800000006ff */
[----:B------:R-:W0:Y:S02]  /*27ef0*/  SYNCS.PHASECHK.TRANS64.TRYWAIT P0, [R5+URZ+0x388a0], R8 ;  /* 0x0388a008050075a7 */ /* 0x000e24000800017f */
[----:B0-----:R-:W-:Y:S05]  /*27f00*/  @!P0 BRA `(.L_x_2594) ;  /* 0x0000006800f08947 */ /* 0x001fea0003800000 */
.L_x_2793:
        /* <DEDUP_REMOVED lines=11> */
.L_x_2595:
[----:B-1----:R-:W2:Y:S01]  /*27fc0*/  LDL R6, [R1+0xc] ;  /* 0x00000c0001067983 */ /* 0x002ea20000100800 */
[----:B------:R-:W-:Y:S01]  /*27fd0*/  R2UR UR9, R5 ;  /* 0x00000000050972ca */ /* 0x000fe200000e0000 */
[----:B------:R-:W-:Y:S01]  /*27fe0*/  IMAD R7, R4, 0x50, R20 ;  /* 0x0000005004077824 */ /* 0x000fe200078e0214 */
        /* <DEDUP_REMOVED lines=31> */
.L_x_2794:
        /* <DEDUP_REMOVED lines=8> */
.L_x_2597:
        /* <DEDUP_REMOVED lines=29> */
.L_x_2593:
[----:B------:R-:W-:Y:S05]  /*28430*/  BSYNC B1 ;  /* 0x0000000000017941 */ /* 0x000fea0003800000 */
.L_x_2592:
[----:B01----:R-:W2:Y:S04]  /*28440*/  LDL.LU R5, [R1+0xc] ;  /* 0x00000c0001057983 */ /* 0x003ea80000300800 */
[----:B------:R-:W3:Y:S01]  /*28450*/  LDL.LU R7, [R1+0x10] ;  /* 0x0000100001077983 */ /* 0x000ee20000300800 */
[----:B------:R-:W-:Y:S01]  /*28460*/  PLOP3.LUT P2, PT, PT, PT, PT, 0x8, 0x0 ;  /* 0x000000000000781c */ /* 0x000fe20003f4e170 */
[----:B--2---:R-:W-:-:S05]  /*28470*/  VIADD R5, R5, 0x1 ;  /* 0x0000000105057836 */ /* 0x004fca0000000000 */
[----:B------:R-:W-:-:S04]  /*28480*/  ISETP.NE.AND P0, PT, R5, 0x2, PT ;  /* 0x000000020500780c */ /* 0x000fc80003f05270 */
[----:B------:R-:W-:Y:S02]  /*28490*/  SEL R6, RZ, 0x1, P0 ;  /* 0x00000001ff067807 */ /* 0x000fe40000000000 */
[----:B------:R-:W-:Y:S01]  /*284a0*/  SEL R8, R5, RZ, P0 ;  /* 0x000000ff05087207 */ /* 0x000fe20000000000 */
[----:B------:R-:W-:Y:S01]  /*284b0*/  VIADD R5, R4, 0xfffffffe ;  /* 0xfffffffe04057836 */ /* 0x000fe20000000000 */
[----:B---3--:R-:W-:-:S03]  /*284c0*/  LOP3.LUT R7, R7, R6, RZ, 0x3c, !PT ;  /* 0x0000000607077212 */ /* 0x008fc600078e3cff */
[----:B------:R0:W-:Y:S01]  /*284d0*/  STL [R1+0xc], R8 ;  /* 0x00000c0801007387 */ /* 0x0001e20000100800 */
[----:B------:R-:W-:-:S03]  /*284e0*/  ISETP.GE.AND P0, PT, R5, R0, PT ;  /* 0x000000000500720c */ /* 0x000fc60003f06270 */
[----:B------:R0:W-:Y:S10]  /*284f0*/  STL [R1+0x10], R7 ;  /* 0x0000100701007387 */ /* 0x0001f40000100800 */
[----:B0-----:R-:W-:Y:S05]  /*28500*/  @!P0 BRA `(.L_x_2587) ;  /* 0x0000000400a88947 */ /* 0x001fea0003800000 */
[C---:B------:R-:W-:Y:S01]  /*28510*/  IMAD R5, R4.reuse, 0x50, R20 ;  /* 0x0000005004057824 */ /* 0x040fe200078e0214 */
[----:B------:R-:W-:-:S03]  /*28520*/  IADD3 R4, R4, -0x1, RZ ;  /* 0xffffffff04047810 */ /* 0x000fc60007ffe0ff */
[----:B------:R-:W-:-:S07]  /*28530*/  VIADD R5, R5, 0xffffff60 ;  /* 0xffffff6005057836 */ /* 0x000fce0000000000 */
.L_x_2604:
        /* <DEDUP_REMOVED lines=9> */
.L_x_2795:
        /* <DEDUP_REMOVED lines=11> */
.L_x_2601:
        /* <DEDUP_REMOVED lines=32> */
.L_x_2796:
        /* <DEDUP_REMOVED lines=8> */
.L_x_2603:
        /* <DEDUP_REMOVED lines=29> */
.L_x_2599:
[----:B------:R-:W-:Y:S05]  /*28ad0*/  BSYNC B1 ;  /* 0x0000000000017941 */ /* 0x000fea0003800000 */
.L_x_2598:
[----:B01----:R-:W2:Y:S04]  /*28ae0*/  LDL.LU R6, [R1+0xc] ;  /* 0x00000c0001067983 */ /* 0x003ea80000300800 */
[----:B------:R-:W3:Y:S01]  /*28af0*/  LDL.LU R7, [R1+0x10] ;  /* 0x0000100001077983 */ /* 0x000ee20000300800 */
[----:B------:R-:W-:Y:S01]  /*28b00*/  IADD3 R4, R4, -0x1, RZ ;  /* 0xffffffff04047810 */ /* 0x000fe20007ffe0ff */
[----:B------:R-:W-:Y:S02]  /*28b10*/  VIADD R5, R5, 0xffffffb0 ;  /* 0xffffffb005057836 */ /* 0x000fe40000000000 */
[----:B--2---:R-:W-:-:S05]  /*28b20*/  VIADD R6, R6, 0x1 ;  /* 0x0000000106067836 */ /* 0x004fca0000000000 */
        /* <DEDUP_REMOVED lines=8> */
.L_x_2587:
[----:B------:R-:W-:Y:S05]  /*28bb0*/  BSYNC B0 ;  /* 0x0000000000007941 */ /* 0x000fea0003800000 */
.L_x_2586:
        /* <DEDUP_REMOVED lines=13> */
[----:B------:R-:W0:Y:S08]  /*28c90*/  FLO.U32 R0, UR4 ;  /* 0x0000000400007d00 */ /* 0x000e3000080e0000 */
        /* <DEDUP_REMOVED lines=9> */
.L_x_2606:
        /* <DEDUP_REMOVED lines=14> */
[----:B------:R-:W-:Y:S01]  /*28e10*/  IMAD.U32 R6, RZ, RZ, UR8 ;  /* 0x00000008ff067e24 */ /* 0x000fe2000f8e00ff */
[----:B0-----:R-:W-:Y:S01]  /*28e20*/  MOV R7, UR9 ;  /* 0x0000000900077c02 */ /* 0x001fe20008000f00 */
[----:B------:R-:W-:Y:S01]  /*28e30*/  IMAD.U32 R10, RZ, RZ, UR4 ;  /* 0x00000004ff0a7e24 */ /* 0x000fe2000f8e00ff */
[----:B------:R-:W-:Y:S01]  /*28e40*/  MOV R8, 0x70 ;  /* 0x0000007000087802 */ /* 0x000fe20000000f00 */
[----:B------:R-:W-:-:S02]  /*28e50*/  IMAD.U32 R11, RZ, RZ, UR5 ;  /* 0x00000005ff0b7e24 */ /* 0x000fc4000f8e00ff */
[----:B------:R-:W-:Y:S02]  /*28e60*/  IMAD.MOV.U32 R12, RZ, RZ, 0x1 ;  /* 0x00000001ff0c7424 */ /* 0x000fe400078e00ff */
[----:B------:R-:W-:-:S07]  /*28e70*/  IMAD.MOV.U32 R13, RZ, RZ, RZ ;  /* 0x000000ffff0d7224 */ /* 0x000fce00078e00ff */
[----:B------:R-:W-:-:S07]  /*28e80*/  LEPC R20, `(.L_x_2608) ;  /* 0x000000001014794e */ /* 0x000fce0000000000 */
[----:B-1----:R-:W-:Y:S05]  /*28e90*/  CALL.ABS.NOINC R2 ;  /* 0x0000000002007343 */ /* 0x002fea0003c00000 */
.L_x_2608:
        /* <DEDUP_REMOVED lines=13> */
[----:B0-----:R-:W-:Y:S01]  /*28f70*/  IMAD.U32 R7, RZ, RZ, UR9 ;  /* 0x00000009ff077e24 */ /* 0x001fe2000f8e00ff */
[----:B------:R-:W-:Y:S01]  /*28f80*/  MOV R13, RZ ;  /* 0x000000ff000d7202 */ /* 0x000fe20000000f00 */
[----:B------:R-:W-:-:S02]  /*28f90*/  IMAD.U32 R10, RZ, RZ, UR4 ;  /* 0x00000004ff0a7e24 */ /* 0x000fc4000f8e00ff */
[----:B------:R-:W-:Y:S02]  /*28fa0*/  IMAD.MOV.U32 R8, RZ, RZ, 0x70 ;  /* 0x00000070ff087424 */ /* 0x000fe400078e00ff */
[----:B-1----:R-:W-:-:S07]  /*28fb0*/  IMAD.MOV.U32 R12, RZ, RZ, 0x1 ;  /* 0x00000001ff0c7424 */ /* 0x002fce00078e00ff */
[----:B------:R-:W-:-:S07]  /*28fc0*/  LEPC R20, `(.L_x_2610) ;  /* 0x000000001014794e */ /* 0x000fce0000000000 */
[----:B--2---:R-:W-:Y:S05]  /*28fd0*/  CALL.ABS.NOINC R2 ;  /* 0x0000000002007343 */ /* 0x004fea0003c00000 */
.L_x_2610:
        /* <DEDUP_REMOVED lines=15> */
[----:B0-----:R-:W-:Y:S05]  /*290d0*/  CALL.ABS.NOINC R2 ;  /* 0x0000000002007343 */ /* 0x001fea0003c00000 */
.L_x_2609:
[----:B------:R-:W2:Y:S01]  /*290e0*/  LDL.LU R2, [R1+0x28] ;  /* 0x0000280001027983 */ /* 0x000ea20000300800 */
[----:B------:R-:W-:-:S03]  /*290f0*/  ULDC.64 UR4, c[0x0][0x9f8] ;  /* 0x00027e0000047ab9 */ /* 0x000fc60000000a00 */
[----:B------:R-:W3:Y:S04]  /*29100*/  LDL.LU R0, [R1+0x2c] ;  /* 0x00002c0001007983 */ /* 0x000ee80000300800 */
[----:B------:R-:W4:Y:S04]  /*29110*/  LDL.LU R4, [R1+0x34] ;  /* 0x0000340001047983 */ /* 0x000f280000300800 */
[----:B------:R-:W4:Y:S01]  /*29120*/  LDL.LU R6, [R1+0x20] ;  /* 0x0000200001067983 */ /* 0x000f220000300800 */
[----:B------:R-:W-:-:S04]  /*29130*/  ISETP.NE.U32.AND P0, PT, RZ, UR4, PT ;  /* 0x00000004ff007c0c */ /* 0x000fc8000bf05070 */
[----:B------:R-:W-:Y:S01]  /*29140*/  ISETP.NE.AND.EX P0, PT, RZ, UR5, PT, P0 ;  /* 0x00000005ff007c0c */ /* 0x000fe2000bf05300 */
[----:B0-----:R-:W0:Y:S02]  /*29150*/  S2R R7, SR_TID.X ;  /* 0x0000000000077919 */ /* 0x001e240000002100 */
        /* <DEDUP_REMOVED lines=9> */
[----:B----4-:R-:W-:-:S06]  /*291f0*/  IMAD.MOV.U32 R0, RZ, RZ, R6 ;  /* 0x000000ffff007224 */ /* 0x010fcc00078e0006 */
[----:B------:R0:W5:Y:S01]  /*29200*/  @P0 LDG.E R0, desc[UR60][R2.64] ;  /* 0x0000003c02000981 */ /* 0x000162000c1e1900 */
[----:B------:R-:W-:Y:S01]  /*29210*/  PLOP3.LUT P1, PT, P6, PT, PT, 0x8, 0x0 ;  /* 0x000000000000781c */ /* 0x000fe2000372e170 */
[----:B0-----:R-:W-:Y:S02]  /*29220*/  IMAD R3, R17, 0x80, R4 ;  /* 0x0000008011037824 */ /* 0x001fe400078e0204 */
[----:B------:R-:W0:Y:S02]  /*29230*/  LDC R4, c[0x0][0x428] ;  /* 0x00010a00ff047b82 */ /* 0x000e240000000800 */
[----:B0-----:R-:W-:-:S13]  /*29240*/  ISETP.NE.AND P0, PT, R4, 0x1, PT ;  /* 0x000000010400780c */ /* 0x001fda0003f05270 */
[----:B------:R-:W0:Y:S08]  /*29250*/  @P0 LDC R5, c[0x0][0x42c] ;  /* 0x00010b00ff050b82 */ /* 0x000e300000000800 */
[----:B------:R-:W1:Y:S01]  /*29260*/  @P0 LDC R2, c[0x0][0x430] ;  /* 0x00010c00ff020b82 */ /* 0x000e620000000800 */
[----:B0-----:R-:W-:Y:S01]  /*29270*/  @P0 IMAD.HI.U32 R4, R18, R5, RZ ;  /* 0x0000000512040227 */ /* 0x001fe200078e00ff */
[----:B------:R-:W-:-:S04]  /*29280*/  MOV R5, R18 ;  /* 0x0000001200057202 */ /* 0x000fc80000000f00 */
[----:B-1----:R-:W-:Y:S02]  /*29290*/  @P0 SHF.R.U32.HI R5, RZ, R2, R4 ;  /* 0x00000002ff050219 */ /* 0x002fe40000011604 */
[----:B------:R-:W-:-:S04]  /*292a0*/  ISETP.NE.U32.AND P0, PT, RZ, UR4, PT ;  /* 0x00000004ff007c0c */ /* 0x000fc8000bf05070 */
[----:B------:R-:W-:-:S04]  /*292b0*/  ISETP.NE.AND.EX P0, PT, RZ, UR5, PT, P0 ;  /* 0x00000005ff007c0c */ /* 0x000fc8000bf05300 */
[----:B------:R-:W-:-:S09]  /*292c0*/  SEL R2, R6, RZ, !P0 ;  /* 0x000000ff06027207 */ /* 0x000fd20004000000 */
.L_x_2611:
        /* <DEDUP_REMOVED lines=16> */
.L_x_2612:
        /* <DEDUP_REMOVED lines=15> */
.L_x_2613:
        /* <DEDUP_REMOVED lines=15> */
.L_x_2614:
        /* <DEDUP_REMOVED lines=18> */
.L_x_2799:
[----:B------:R-:W-:Y:S01]  /*296d0*/  UMOV UR4, 0xffffffff ;  /* 0xffffffff00047882 */ /* 0x000fe20000000000 */
[----:B------:R-:W-:Y:S02]  /*296e0*/  SHF.R.S32.HI R17, RZ, 0x1f, R0 ;  /* 0x0000001fff117819 */ /* 0x000fe40000011400 */
[----:B------:R-:W-:Y:S05]  /*296f0*/  BRA.DIV UR4, `(.L_x_2616) ;  /* 0x0000005604787947 */ /* 0x000fea000b800000 */
[----:B------:R-:W-:-:S13]  /*29700*/  ELECT P6, URZ, PT ;  /* 0x00000000003f782f */ /* 0x000fda00038c0000 */
.L_x_2802:
[----:B------:R-:W-:Y:S05]  /*29710*/  @!P6 BRA `(.L_x_2617) ;  /* 0x000000040034e947 */ /* 0x000fea0003800000 */
[----:B------:R-:W-:-:S04]  /*29720*/  ISETP.NE.U32.AND P0, PT, R8, RZ, PT ;  /* 0x000000ff0800720c */ /* 0x000fc80003f05070 */
        /* <DEDUP_REMOVED lines=19> */
.L_x_2618:
        /* <DEDUP_REMOVED lines=9> */
.L_x_2803:
        /* <DEDUP_REMOVED lines=11> */
.L_x_2620:
        /* <DEDUP_REMOVED lines=37> */
.L_x_2617:
        /* <DEDUP_REMOVED lines=55> */
.L_x_2804:
[----:B------:R-:W-:Y:S05]  /*29f60*/  BSYNC B0 ;  /* 0x0000000000007941 */ /* 0x000fea0003800000 */
.L_x_2621:
[----:B0-----:R-:W2:Y:S01]  /*29f70*/  LDL R3, [R1+0x24] ;  /* 0x0000240001037983 */ /* 0x001ea20000100800 */
[----:B------:R-:W-:Y:S01]  /*29f80*/  BSSY B0, `(.L_x_2623) ;  /* 0x00001c4000007945 */ /* 0x000fe20003800000 */
[----:B--2---:R-:W-:-:S13]  /*29f90*/  ISETP.GE.AND P0, PT, R3, 0x2, PT ;  /* 0x000000020300780c */ /* 0x004fda0003f06270 */
[----:B------:R-:W-:Y:S05]  /*29fa0*/  @!P0 BRA `(.L_x_2624) ;  /* 0x0000001c00048947 */ /* 0x000fea0003800000 */
[C---:B------:R-:W-:Y:S01]  /*29fb0*/  LOP3.LUT R2, R3.reuse, 0x1, RZ, 0xc0, !PT ;  /* 0x0000000103027812 */ /* 0x040fe200078ec0ff */
[----:B------:R-:W-:Y:S03]  /*29fc0*/  BSSY B1, `(.L_x_2625) ;  /* 0x000009a000017945 */ /* 0x000fe60003800000 */
[----:B------:R-:W-:Y:S01]  /*29fd0*/  ISETP.NE.U32.AND P0, PT, R2, 0x1, PT ;  /* 0x000000010200780c */ /* 0x000fe20003f05070 */
[----:B------:R-:W-:-:S04]  /*29fe0*/  VIADD R2, R3, 0xfffffffe ;  /* 0xfffffffe03027836 */ /* 0x000fc80000000000 */
[----:B------:R-:W-:-:S08]  /*29ff0*/  IMAD.MOV.U32 R7, RZ, RZ, R2 ;  /* 0x000000ffff077224 */ /* 0x000fd000078e0002 */
[----:B------:R-:W-:Y:S05]  /*2a000*/  @!P0 BRA `(.L_x_2626) ;  /* 0x0000000800548947 */ /* 0x000fea0003800000 */
[----:B------:R-:W2:Y:S04]  /*2a010*/  LDL R10, [R1] ;  /* 0x00000000010a7983 */ /* 0x000ea80000100800 */
[----:B------:R-:W3:Y:S01]  /*2a020*/  LDL R3, [R1+0x8] ;  /* 0x0000080001037983 */ /* 0x000ee20000100800 */
[----:B------:R-:W-:Y:S01]  /*2a030*/  BSSY B2, `(.L_x_2627) ;  /* 0x000008e000027945 */ /* 0x000fe20003800000 */
[----:B--2---:R-:W-:-:S04]  /*2a040*/  IADD3 R12, R10, 0x1, RZ ;  /* 0x000000010a0c7810 */ /* 0x004fc80007ffe0ff */
[----:B------:R-:W-:-:S04]  /*2a050*/  ISETP.NE.AND P0, PT, R12, 0x2, PT ;  /* 0x000000020c00780c */ /* 0x000fc80003f05270 */
[----:B------:R-:W-:Y:S02]  /*2a060*/  SEL R13, RZ, 0x1, P0 ;  /* 0x00000001ff0d7807 */ /* 0x000fe40000000000 */
[----:B------:R-:W-:Y:S02]  /*2a070*/  SEL R12, R12, RZ, P0 ;  /* 0x000000ff0c0c7207 */ /* 0x000fe40000000000 */
[----:B---3--:R-:W-:Y:S01]  /*2a080*/  LOP3.LUT R13, R3, R13, RZ, 0x3c, !PT ;  /* 0x0000000d030d7212 */ /* 0x008fe200078e3cff */
[----:B------:R-:W-:Y:S06]  /*2a090*/  @!P6 BRA `(.L_x_2628) ;  /* 0x00000008001ce947 */ /* 0x000fec0003800000 */
[----:B------:R-:W-:Y:S01]  /*2a0a0*/  ISETP.NE.U32.AND P0, PT, R8, RZ, PT ;  /* 0x000000ff0800720c */ /* 0x000fe20003f05070 */
[----:B------:R-:W-:Y:S02]  /*2a0b0*/  IMAD.MOV.U32 R3, RZ, RZ, R2 ;  /* 0x000000ffff037224 */ /* 0x000fe400078e0002 */
[----:B------:R-:W-:Y:S01]  /*2a0c0*/  IMAD.MOV.U32 R7, RZ, RZ, R6 ;  /* 0x000000ffff077224 */ /* 0x000fe200078e0006 */
[----:B------:R-:W-:-:S13]  /*2a0d0*/  ISETP.NE.AND.EX P0, PT, R9, RZ, PT, P0 ;  /* 0x000000ff0900720c */ /* 0x000fda0003f05300 */
[----:B------:R-:W-:Y:S05]  /*2a0e0*/  @!P0 BRA `(.L_x_2629) ;  /* 0x0000000000488947 */ /* 0x000fea0003800000 */
[----:B------:R-:W0:Y:S01]  /*2a0f0*/  LDC R14, c[0x0][0x41c] ;  /* 0x00010700ff0e7b82 */ /* 0x000e220000000800 */
[----:B------:R-:W-:Y:S01]  /*2a100*/  MOV R3, R2 ;  /* 0x0000000200037202 */ /* 0x000fe20000000f00 */
[----:B------:R-:W-:Y:S02]  /*2a110*/  ULDC.64 UR4, c[0x0][0x408] ;  /* 0x0001020000047ab9 */ /* 0x000fe40000000a00 */
[----:B------:R-:W-:-:S04]  /*2a120*/  IMAD R7, R17, UR4, RZ ;  /* 0x0000000411077c24 */ /* 0x000fc8000f8e02ff */
[----:B------:R-:W-:Y:S01]  /*2a130*/  IMAD R7, R0, UR5, R7 ;  /* 0x0000000500077c24 */ /* 0x000fe2000f8e0207 */
[----:B0-----:R-:W-:-:S13]  /*2a140*/  ISETP.NE.AND P0, PT, R14, 0x1, PT ;  /* 0x000000010e00780c */ /* 0x001fda0003f05270 */
[----:B------:R-:W0:Y:S02]  /*2a150*/  @P0 LDC.64 R10, c[0x0][0x420] ;  /* 0x00010800ff0a0b82 */ /* 0x000e240000000a00 */
[----:B0-----:R-:W-:-:S05]  /*2a160*/  @P0 IMAD.HI.U32 R10, R2, R10, RZ ;  /* 0x0000000a020a0227 */ /* 0x001fca00078e00ff */
[----:B------:R-:W-:-:S04]  /*2a170*/  @P0 SHF.R.U32.HI R3, RZ, R11, R10 ;  /* 0x0000000bff030219 */ /* 0x000fc8000001160a */
[--C-:B------:R-:W-:Y:S01]  /*2a180*/  SHF.R.S32.HI R11, RZ, 0x1f, R3.reuse ;  /* 0x0000001fff0b7819 */ /* 0x100fe20000011403 */
[----:B------:R-:W-:Y:S01]  /*2a190*/  IMAD.MOV.U32 R10, RZ, RZ, R3 ;  /* 0x000000ffff0a7224 */ /* 0x000fe200078e0003 */
[----:B------:R-:W-:-:S03]  /*2a1a0*/  IADD3 R3, -R3, RZ, RZ ;  /* 0x000000ff03037210 */ /* 0x000fc60007ffe1ff */
[----:B------:R-:W-:-:S04]  /*2a1b0*/  IMAD.WIDE.U32 R10, R0, UR4, R10 ;  /* 0x00000004000a7c25 */ /* 0x000fc8000f8e000a */
[----:B------:R-:W-:Y:S01]  /*2a1c0*/  IMAD.IADD R7, R7, 0x1, R11 ;  /* 0x0000000107077824 */ /* 0x000fe200078e020b */
[----:B------:R-:W-:Y:S01]  /*2a1d0*/  LEA R8, P0, R10, R8, 0x2 ;  /* 0x000000080a087211 */ /* 0x000fe200078010ff */
[----:B------:R-:W-:-:S03]  /*2a1e0*/  IMAD R3, R14, R3, R2 ;  /* 0x000000030e037224 */ /* 0x000fc600078e0202 */
[----:B------:R-:W-:-:S05]  /*2a1f0*/  LEA.HI.X R9, R10, R9, R7, 0x2, P0 ;  /* 0x000000090a097211 */ /* 0x000fca00000f1407 */
[----:B------:R0:W5:Y:S04]  /*2a200*/  LDG.E R7, desc[UR60][R8.64] ;  /* 0x0000003c08077981 */ /* 0x000168000c1e1900 */
.L_x_2629:
[----:B0-----:R-:W0:Y:S01]  /*2a210*/  S2R R9, SR_CgaCtaId ;  /* 0x0000000000097919 */ /* 0x001e220000008800 */
[----:B------:R-:W-:-:S04]  /*2a220*/  MOV R8, 0x400 ;  /* 0x0000040000087802 */ /* 0x000fc80000000f00 */
[----:B0-----:R-:W-:Y:S02]  /*2a230*/  LEA R8, R9, R8, 0x18 ;  /* 0x0000000809087211 */ /* 0x001fe400078ec0ff */
[----:B------:R-:W-:-:S03]  /*2a240*/  SHF.L.U32 R9, R13, 0x1f, RZ ;  /* 0x0000001f0d097819 */ /* 0x000fc600000006ff */
[----:B------:R-:W-:-:S04]  /*2a250*/  IMAD R8, R12, 0x8, R8 ;  /* 0x000000080c087824 */ /* 0x000fc800078e0208 */
[----:B------:R-:W0:Y:S02]  /*2a260*/  SYNCS.PHASECHK.TRANS64.TRYWAIT P0, [R8+URZ+0x38840], R9 ;  /* 0x03884009080075a7 */ /* 0x000e24000800017f */
[----:B0-----:R-:W-:Y:S05]  /*2a270*/  @!P0 BRA `(.L_x_2630) ;  /* 0x0000004800ec8947 */ /* 0x001fea0003800000 */
.L_x_2805:
        /* <DEDUP_REMOVED lines=11> */
.L_x_2631:
        /* <DEDUP_REMOVED lines=41> */
.L_x_2806:
        /* <DEDUP_REMOVED lines=10> */
.L_x_2633:
[----:B------:R-:W2:Y:S02]  /*2a660*/  LDL R9, [R1+0x14] ;  /* 0x0000140001097983 */ /* 0x000ea40000100800 */
[----:B--2---:R-:W-:-:S13]  /*2a670*/  LOP3.LUT P0, RZ, R9, 0x40, RZ, 0xc0, !PT ;  /* 0x0000004009ff7812 */ /* 0x004fda000780c0ff */
[----:B------:R-:W-:Y:S05]  /*2a680*/  @P0 BRA `(.L_x_2634) ;  /* 0x0000000000040947 */ /* 0x000fea0003800000 */
[----:B------:R-:W-:Y:S01]  /*2a690*/  BPT.TRAP 0x1 ;  /* 0x000000040000795c */ /* 0x000fe20000300000 */
.L_x_2634:
        /* <DEDUP_REMOVED lines=30> */
[----:B------:R-:W-:Y:S01]  /*2a880*/  MOV R4, R3 ;  /* 0x0000000300047202 */ /* 0x000fe20000000f00 */
        /* <DEDUP_REMOVED lines=8> */
.L_x_2628:
[----:B------:R-:W-:Y:S05]  /*2a910*/  BSYNC B2 ;  /* 0x0000000000027941 */ /* 0x000fea0003800000 */
.L_x_2627:
[----:B------:R-:W2:Y:S04]  /*2a920*/  LDL.LU R3, [R1+0x24] ;  /* 0x0000240001037983 */ /* 0x000ea80000300800 */
[----:B------:R0:W-:Y:S04]  /*2a930*/  STL [R1], R12 ;  /* 0x0000000c01007387 */ /* 0x0001e80000100800 */
[----:B------:R0:W-:Y:S02]  /*2a940*/  STL [R1+0x8], R13 ;  /* 0x0000080d01007387 */ /* 0x0001e40000100800 */
[----:B0-2---:R-:W-:-:S07]  /*2a950*/  VIADD R7, R3, 0xfffffffd ;  /* 0xfffffffd03077836 */ /* 0x005fce0000000000 */
.L_x_2626:
[----:B------:R-:W-:Y:S05]  /*2a960*/  BSYNC B1 ;  /* 0x0000000000017941 */ /* 0x000fea0003800000 */
.L_x_2625:
[----:B------:R-:W-:-:S13]  /*2a970*/  ISETP.NE.AND P0, PT, R2, RZ, PT ;  /* 0x000000ff0200720c */ /* 0x000fda0003f05270 */
[----:B------:R-:W-:Y:S05]  /*2a980*/  @!P0 BRA `(.L_x_2624) ;  /* 0x00000010008c8947 */ /* 0x000fea0003800000 */
[----:B------:R-:W-:-:S07]  /*2a990*/  IMAD.MOV.U32 R11, RZ, RZ, R6 ;  /* 0x000000ffff0b7224 */ /* 0x000fce00078e0006 */
.L_x_2651:
        /* <DEDUP_REMOVED lines=24> */
[----:B------:R-:W-:Y:S01]  /*2ab20*/  IMAD R10, R0, UR7, R10 ;  /* 0x00000007000a7c24 */ /* 0x000fe2000f8e020a */
[----:B------:R-:W-:Y:S01]  /*2ab30*/  IADD3 R12, -R2, RZ, RZ ;  /* 0x000000ff020c7210 */ /* 0x000fe20007ffe1ff */
[----:B------:R-:W-:-:S04]  /*2ab40*/  IMAD.WIDE.U32 R2, R0, UR6, R2 ;  /* 0x0000000600027c25 */ /* 0x000fc8000f8e0002 */
[----:B------:R-:W-:Y:S01]  /*2ab50*/  IMAD.IADD R3, R10, 0x1, R3 ;  /* 0x000000010a037824 */ /* 0x000fe200078e0203 */
[----:B------:R-:W-:Y:S01]  /*2ab60*/  LEA R10, P0, R2, UR4, 0x2 ;  /* 0x00000004020a7c11 */ /* 0x000fe2000f8010ff */
[----:B------:R-:W-:-:S03]  /*2ab70*/  IMAD R12, R11, R12, R7 ;  /* 0x0000000c0b0c7224 */ /* 0x000fc600078e0207 */
[----:B------:R-:W-:-:S06]  /*2ab80*/  LEA.HI.X R11, R2, UR5, R3, 0x2, P0 ;  /* 0x00000005020b7c11 */ /* 0x000fcc00080f1403 */
[----:B------:R0:W5:Y:S03]  /*2ab90*/  LDG.E R11, desc[UR60][R10.64] ;  /* 0x0000003c0a0b7981 */ /* 0x000166000c1e1900 */
.L_x_2637:
[----:B------:R-:W1:Y:S01]  /*2aba0*/  S2R R3, SR_CgaCtaId ;  /* 0x0000000000037919 */ /* 0x000e620000008800 */
[----:B------:R-:W-:-:S04]  /*2abb0*/  MOV R2, 0x400 ;  /* 0x0000040000027802 */ /* 0x000fc80000000f00 */
[----:B-1----:R-:W-:Y:S02]  /*2abc0*/  LEA R2, R3, R2, 0x18 ;  /* 0x0000000203027211 */ /* 0x002fe400078ec0ff */
[----:B------:R-:W-:-:S03]  /*2abd0*/  SHF.L.U32 R3, R9, 0x1f, RZ ;  /* 0x0000001f09037819 */ /* 0x000fc600000006ff */
[----:B------:R-:W-:-:S04]  /*2abe0*/  IMAD R2, R8, 0x8, R2 ;  /* 0x0000000808027824 */ /* 0x000fc800078e0202 */
[----:B------:R-:W1:Y:S02]  /*2abf0*/  SYNCS.PHASECHK.TRANS64.TRYWAIT P0, [R2+URZ+0x38840], R3 ;  /* 0x03884003020075a7 */ /* 0x000e64000800017f */
[----:B-1----:R-:W-:Y:S05]  /*2ac00*/  @!P0 BRA `(.L_x_2638) ;  /* 0x0000004000b08947 */ /* 0x002fea0003800000 */
.L_x_2807:
        /* <DEDUP_REMOVED lines=11> */
.L_x_2639:
        /* <DEDUP_REMOVED lines=41> */
.L_x_2808:
        /* <DEDUP_REMOVED lines=10> */
.L_x_2641:
[----:B------:R-:W2:Y:S02]  /*2aff0*/  LDL R3, [R1+0x14] ;  /* 0x0000140001037983 */ /* 0x000ea40000100800 */
[----:B--2---:R-:W-:-:S13]  /*2b000*/  LOP3.LUT P0, RZ, R3, 0x40, RZ, 0xc0, !PT ;  /* 0x0000004003ff7812 */ /* 0x004fda000780c0ff */
[----:B------:R-:W-:Y:S05]  /*2b010*/  @P0 BRA `(.L_x_2642) ;  /* 0x0000000000040947 */ /* 0x000fea0003800000 */
[----:B------:R-:W-:Y:S01]  /*2b020*/  BPT.TRAP 0x1 ;  /* 0x000000040000795c */ /* 0x000fe20000300000 */
.L_x_2642:
        /* <DEDUP_REMOVED lines=15> */
[----:B------:R-:W-:Y:S01]  /*2b120*/  MOV R4, R12 ;  /* 0x0000000c00047202 */ /* 0x000fe20000000f00 */
        /* <DEDUP_REMOVED lines=23> */
.L_x_2636:
[----:B------:R-:W-:Y:S05]  /*2b2a0*/  BSYNC B1 ;  /* 0x0000000000017941 */ /* 0x000fea0003800000 */
.L_x_2635:
        /* <DEDUP_REMOVED lines=29> */
[----:B------:R-:W-:-:S05]  /*2b480*/  LEA.HI.X R13, R2, UR5, R11, 0x2, P0 ;  /* 0x00000005020d7c11 */ /* 0x000fca00080f140b */
[----:B------:R1:W5:Y:S04]  /*2b490*/  LDG.E R11, desc[UR60][R12.64] ;  /* 0x0000003c0c0b7981 */ /* 0x000368000c1e1900 */
.L_x_2645:
[----:B------:R-:W2:Y:S01]  /*2b4a0*/  S2R R3, SR_CgaCtaId ;  /* 0x0000000000037919 */ /* 0x000ea20000008800 */
[----:B------:R-:W-:-:S04]  /*2b4b0*/  MOV R2, 0x400 ;  /* 0x0000040000027802 */ /* 0x000fc80000000f00 */
[----:B--2---:R-:W-:Y:S02]  /*2b4c0*/  LEA R2, R3, R2, 0x18 ;  /* 0x0000000203027211 */ /* 0x004fe400078ec0ff */
[----:B------:R-:W-:-:S03]  /*2b4d0*/  SHF.L.U32 R3, R14, 0x1f, RZ ;  /* 0x0000001f0e037819 */ /* 0x000fc600000006ff */
[----:B------:R-:W-:-:S04]  /*2b4e0*/  IMAD R2, R15, 0x8, R2 ;  /* 0x000000080f027824 */ /* 0x000fc800078e0202 */
[----:B------:R-:W2:Y:S02]  /*2b4f0*/  SYNCS.PHASECHK.TRANS64.TRYWAIT P0, [R2+URZ+0x38840], R3 ;  /* 0x03884003020075a7 */ /* 0x000ea4000800017f */
[----:B--2---:R-:W-:Y:S05]  /*2b500*/  @!P0 BRA `(.L_x_2646) ;  /* 0x0000003800988947 */ /* 0x004fea0003800000 */
.L_x_2809:
        /* <DEDUP_REMOVED lines=11> */
.L_x_2647:
        /* <DEDUP_REMOVED lines=40> */
.L_x_2810:
        /* <DEDUP_REMOVED lines=10> */
.L_x_2649:
[----:B------:R-:W2:Y:S02]  /*2b8e0*/  LDL R3, [R1+0x14] ;  /* 0x0000140001037983 */ /* 0x000ea40000100800 */
[----:B--2---:R-:W-:-:S13]  /*2b8f0*/  LOP3.LUT P0, RZ, R3, 0x40, RZ, 0xc0, !PT ;  /* 0x0000004003ff7812 */ /* 0x004fda000780c0ff */
[----:B------:R-:W-:Y:S05]  /*2b900*/  @P0 BRA `(.L_x_2650) ;  /* 0x0000000000040947 */ /* 0x000fea0003800000 */
[----:B------:R-:W-:Y:S01]  /*2b910*/  BPT.TRAP 0x1 ;  /* 0x000000040000795c */ /* 0x000fe20000300000 */
.L_x_2650:
        /* <DEDUP_REMOVED lines=38> */
.L_x_2644:
[----:B------:R-:W-:Y:S05]  /*2bb80*/  BSYNC B1 ;  /* 0x0000000000017941 */ /* 0x000fea0003800000 */
.L_x_2643:
[C---:B------:R-:W-:Y:S01]  /*2bb90*/  ISETP.GT.AND P0, PT, R7.reuse, 0x1, PT ;  /* 0x000000010700780c */ /* 0x040fe20003f04270 */
[----:B------:R-:W-:-:S12]  /*2bba0*/  VIADD R7, R7, 0xfffffffe ;  /* 0xfffffffe07077836 */ /* 0x000fd80000000000 */
[----:B------:R-:W-:Y:S05]  /*2bbb0*/  @P0 BRA `(.L_x_2651) ;  /* 0xffffffec00780947 */ /* 0x000fea000383ffff */
.L_x_2624:
[----:B------:R-:W-:Y:S05]  /*2bbc0*/  BSYNC B0 ;  /* 0x0000000000007941 */ /* 0x000fea0003800000 */
.L_x_2623:
        /* <DEDUP_REMOVED lines=8> */
[----:B------:R-:W1:Y:S02]  /*2bc50*/  FLO.U32 R0, UR4 ;  /* 0x0000000400007d00 */ /* 0x000e6400080e0000 */
        /* <DEDUP_REMOVED lines=8> */
.L_x_2653:
[----:B------:R-:W-:Y:S05]  /*2bce0*/  BSYNC B0 ;  /* 0x0000000000007941 */ /* 0x000fea0003800000 */
.L_x_2652:
        /* <DEDUP_REMOVED lines=11> */
.L_x_2811:
[----:B------:R-:W2:Y:S01]  /*2bda0*/  S2R R2, SR_TID.X ;  /* 0x0000000000027919 */ /* 0x000ea20000002100 */
[----:B------:R-:W-:-:S04]  /*2bdb0*/  UPRMT UR4, UR38, 0x9910, URZ ;  /* 0x0000991026047896 */ /* 0x000fc8000800003f */
[----:B------:R-:W-:Y:S01]  /*2bdc0*/  UISETP.NE.AND UP0, UPT, UR4, 0x2, UPT ;  /* 0x000000020400788c */ /* 0x000fe2000bf05270 */
[----:B--2---:R-:W-:-:S04]  /*2bdd0*/  LOP3.LUT R2, R2, 0x7f, RZ, 0xc0, !PT ;  /* 0x0000007f02027812 */ /* 0x004fc800078ec0ff */
[----:B------:R-:W-:-:S13]  /*2bde0*/  ISETP.NE.AND P0, PT, R2, RZ, PT ;  /* 0x000000ff0200720c */ /* 0x000fda0003f05270 */
[----:B-1----:R-:W-:-:S04]  /*2bdf0*/  @!P0 MOV R0, 0xa000 ;  /* 0x0000a00000008802 */ /* 0x002fc80000000f00 */
[----:B------:R1:W-:Y:S01]  /*2be00*/  @!P0 SYNCS.ARRIVE.TRANS64 RZ, [R3+URZ+0x38850], R0 ;  /* 0x0388500003ff89a7 */ /* 0x0003e2000800003f */
[----:B------:R-:W-:-:S13]  /*2be10*/  PLOP3.LUT P0, PT, PT, PT, UP0, 0x40, 0x0 ;  /* 0x000000000000781c */ /* 0x000fda0003f0e808 */
[----:B-1----:R-:W-:Y:S05]  /*2be20*/  @!P0 BRA `(.L_x_2657) ;  /* 0x0000000000048947 */ /* 0x002fea0003800000 */
[----:B------:R-:W-:Y:S01]  /*2be30*/  BPT.TRAP 0x1 ;  /* 0x000000040000795c */ /* 0x000fe20000300000 */
.L_x_2657:
[----:B------:R-:W2:Y:S02]  /*2be40*/  LDL R0, [R1+0x14] ;  /* 0x0000140001007983 */ /* 0x000ea40000100800 */
[----:B--2---:R-:W-:-:S13]  /*2be50*/  LOP3.LUT P0, RZ, R0, 0x40, RZ, 0xc0, !PT ;  /* 0x0000004000ff7812 */ /* 0x004fda000780c0ff */
[----:B------:R-:W-:Y:S05]  /*2be60*/  @P0 BRA `(.L_x_2658) ;  /* 0x0000000000040947 */ /* 0x000fea0003800000 */
[----:B------:R-:W-:Y:S01]  /*2be70*/  BPT.TRAP 0x1 ;  /* 0x000000040000795c */ /* 0x000fe20000300000 */
.L_x_2658:
[----:B------:R-:W2:Y:S01]  /*2be80*/  LDL R0, [R1] ;  /* 0x0000000001007983 */ /* 0x000ea20000100800 */
        /* <DEDUP_REMOVED lines=36> */
.L_x_2655:
[----:B------:R-:W-:Y:S05]  /*2c0d0*/  BSYNC B0 ;  /* 0x0000000000007941 */ /* 0x000fea0003800000 */
.L_x_2654:
        /* <DEDUP_REMOVED lines=9> */
.L_x_2607:
[----:B------:R-:W-:Y:S05]  /*2c170*/  BSYNC B6 ;  /* 0x0000000000067941 */ /* 0x000fea0003800000 */
.L_x_2605:
[----:B------:R-:W-:-:S03]  /*2c180*/  UMOV UR4, 0xffffffff ;  /* 0xffffffff00047882 */ /* 0x000fc60000000000 */
[----:B------:R-:W-:Y:S05]  /*2c190*/  BRA.DIV UR4, `(.L_x_2659) ;  /* 0x0000002e04b07947 */ /* 0x000fea000b800000 */
[----:B------:R2:W3:Y:S04]  /*2c1a0*/  SHFL.IDX PT, R4, R16, RZ, 0x1f ;  /* 0x00001fff10047589 */ /* 0x0004e800000e0000 */
[----:B------:R-:W4:Y:S02]  /*2c1b0*/  SHFL.IDX PT, R16, R16, 0x1, 0x1f ;  /* 0x00201f0010107f89 */ /* 0x000f2400000e0000 */
.L_x_2815:
[----:B-1----:R-:W0:Y:S01]  /*2c1c0*/  S2R R0, SR_TID.X ;  /* 0x0000000000007919 */ /* 0x002e220000002100 */
[----:B------:R-:W-:Y:S01]  /*2c1d0*/  ULDC UR4, c[0x0][0xc14] ;  /* 0x0003050000047ab9 */ /* 0x000fe20000000800 */
[----:B------:R-:W-:Y:S01]  /*2c1e0*/  BSSY B0, `(.L_x_2660) ;  /* 0x000000b000007945 */ /* 0x000fe20003800000 */
[----:B------:R-:W-:Y:S01]  /*2c1f0*/  IMAD.MOV.U32 R17, RZ, RZ, RZ ;  /* 0x000000ffff117224 */ /* 0x000fe200078e00ff */
[----:B0-----:R-:W-:Y:S02]  /*2c200*/  LOP3.LUT R7, R0, 0x1f, RZ, 0xc0, !PT ;  /* 0x0000001f00077812 */ /* 0x001fe400078ec0ff */
[----:B------:R-:W-:Y:S02]  /*2c210*/  MOV R0, UR4 ;  /* 0x0000000400007c02 */ /* 0x000fe40008000f00 */
[C---:B------:R-:W-:Y:S01]  /*2c220*/  ISETP.NE.AND P0, PT, R7.reuse, 0x1f, PT ;  /* 0x0000001f0700780c */ /* 0x040fe20003f05270 */
[----:B------:R-:W-:-:S05]  /*2c230*/  IMAD.IADD R5, R7, 0x1, R19 ;  /* 0x0000000107057824 */ /* 0x000fca00078e0213 */
[----:B------:R-:W-:-:S13]  /*2c240*/  ISETP.GE.OR P0, PT, R5, R0, !P0 ;  /* 0x000000000500720c */ /* 0x000fda0004706670 */
[----:B------:R-:W-:Y:S05]  /*2c250*/  @P0 BRA `(.L_x_2661) ;  /* 0x00000000000c0947 */ /* 0x000fea0003800000 */
[----:B------:R-:W0:Y:S02]  /*2c260*/  LDC.64 R2, c[0x0][0xc58] ;  /* 0x00031600ff027b82 */ /* 0x000e240000000a00 */
[----:B0-----:R-:W-:-:S05]  /*2c270*/  IMAD.WIDE R2, R5, 0x4, R2 ;  /* 0x0000000405027825 */ /* 0x001fca00078e0202 */
[----:B------:R0:W5:Y:S02]  /*2c280*/  LDG.E R17, desc[UR60][R2.64] ;  /* 0x0000003c02117981 */ /* 0x000164000c1e1900 */
.L_x_2661:
[----:B------:R-:W-:Y:S05]  /*2c290*/  BSYNC B0 ;  /* 0x0000000000007941 */ /* 0x000fea0003800000 */
.L_x_2660:
        /* <DEDUP_REMOVED lines=20> */
[----:B0-----:R-:W-:-:S04]  /*2c3e0*/  SEL R7, R14, RZ, P0 ;  /* 0x000000ff0e077207 */ /* 0x001fc80000000000 */
[----:B------:R-:W-:-:S05]  /*2c3f0*/  IADD3 R2, R6, R7, RZ ;  /* 0x0000000706027210 */ /* 0x000fca0007ffe0ff */
[----:B------:R0:W1:Y:S02]  /*2c400*/  SHFL.IDX PT, R14, R2, 0x1f, 0x1f ;  /* 0x03e01f00020e7f89 */ /* 0x00006400000e0000 */
.L_x_2823:
[----:B------:R-:W-:Y:S02]  /*2c410*/  ULDC UR4, c[0x0][0xc10] ;  /* 0x0003040000047ab9 */ /* 0x000fe40000000800 */
[----:B------:R-:W-:-:S04]  /*2c420*/  IMAD.U32 R5, RZ, RZ, UR4 ;  /* 0x00000004ff057e24 */ /* 0x000fc8000f8e00ff */
[----:B-1----:R-:W-:-:S04]  /*2c430*/  IMAD R3, R14, R5, RZ ;  /* 0x000000050e037224 */ /* 0x002fc800078e02ff */
[----:B--2-4-:R-:W-:-:S05]  /*2c440*/  IMAD.IADD R16, R16, 0x1, R3 ;  /* 0x0000000110107824 */ /* 0x014fca00078e0203 */
[----:B---3--:R-:W-:-:S13]  /*2c450*/  ISETP.GT.AND P0, PT, R16, R4, PT ;  /* 0x000000041000720c */ /* 0x008fda0003f04270 */
[----:B------:R-:W-:Y:S05]  /*2c460*/  @P0 BRA `(.L_x_2663) ;  /* 0x0000000000b40947 */ /* 0x000fea0003800000 */
[----:B------:R-:W1:Y:S02]  /*2c470*/  LDC R0, c[0x0][0xc14] ;  /* 0x00030500ff007b82 */ /* 0x000e640000000800 */
.L_x_2668:
        /* <DEDUP_REMOVED lines=14> */
.L_x_2666:
[----:B------:R-:W-:Y:S05]  /*2c560*/  BSYNC B0 ;  /* 0x0000000000007941 */ /* 0x000fea0003800000 */
.L_x_2665:
        /* <DEDUP_REMOVED lines=11> */
[----:B0-----:R-:W-:-:S05]  /*2c620*/  IMAD.IADD R3, R13, 0x1, R14 ;  /* 0x000000010d037824 */ /* 0x001fca00078e020e */
        /* <DEDUP_REMOVED lines=11> */
.L_x_2831:
[----:B------:R-:W-:Y:S02]  /*2c6e0*/  ULDC UR4, c[0x0][0xc10] ;  /* 0x0003040000047ab9 */ /* 0x000fe40000000800 */
[----:B------:R-:W-:-:S04]  /*2c6f0*/  IMAD.U32 R5, RZ, RZ, UR4 ;  /* 0x00000004ff057e24 */ /* 0x000fc8000f8e00ff */
[----:B-1----:R-:W-:-:S05]  /*2c700*/  IMAD R3, R14, R5, RZ ;  /* 0x000000050e037224 */ /* 0x002fca00078e02ff */
[----:B------:R-:W-:-:S04]  /*2c710*/  IADD3 R16, R3, R16, RZ ;  /* 0x0000001003107210 */ /* 0x000fc80007ffe0ff */
[----:B------:R-:W-:-:S13]  /*2c720*/  ISETP.GT.AND P0, PT, R16, R4, PT ;  /* 0x000000041000720c */ /* 0x000fda0003f04270 */
[----:B------:R-:W-:Y:S05]  /*2c730*/  @!P0 BRA `(.L_x_2668) ;  /* 0xfffffffc00508947 */ /* 0x000fea000383ffff */
.L_x_2663:
        /* <DEDUP_REMOVED lines=8> */
.L_x_2835:
[----:B------:R-:W-:Y:S01]  /*2c7c0*/  ISETP.NE.AND P0, PT, R3, RZ, PT ;  /* 0x000000ff0300720c */ /* 0x000fe20003f05270 */
[----:B------:R-:W-:-:S12]  /*2c7d0*/  IMAD.MOV.U32 R7, RZ, RZ, RZ ;  /* 0x000000ffff077224 */ /* 0x000fd800078e00ff */
[----:B------:R-:W-:Y:S05]  /*2c7e0*/  @!P0 BRA `(.L_x_2670) ;  /* 0x0000000000108947 */ /* 0x000fea0003800000 */
[----:B------:R-:W-:Y:S01]  /*2c7f0*/  UMOV UR4, 0xffffffff ;  /* 0xffffffff00047882 */ /* 0x000fe20000000000 */
[----:B------:R-:W-:Y:S02]  /*2c800*/  IADD3 R12, R6, -0x1, RZ ;  /* 0xffffffff060c7810 */ /* 0x000fe40007ffe0ff */
[----:B------:R-:W-:Y:S05]  /*2c810*/  BRA.DIV UR4, `(.L_x_2671) ;  /* 0x0000003204447947 */ /* 0x000fea000b800000 */
[----:B------:R3:W4:Y:S02]  /*2c820*/  SHFL.IDX PT, R7, R2, R12, 0x1f ;  /* 0x00001f0c02077589 */ /* 0x00072400000e0000 */
.L_x_2670:
[----:B0--3--:R-:W0:Y:S01]  /*2c830*/  LDC.64 R2, c[0x0][0xc68] ;  /* 0x00031a00ff027b82 */ /* 0x009e220000000a00 */
[----:B------:R-:W-:-:S04]  /*2c840*/  IMAD.IADD R19, R6, 0x1, R19 ;  /* 0x0000000106137824 */ /* 0x000fc800078e0213 */
        /* <DEDUP_REMOVED lines=9> */
[----:B0-----:R-:W-:-:S05]  /*2c8e0*/  IADD3 R2, RZ, -R3, RZ ;  /* 0x80000003ff027210 */ /* 0x001fca0007ffe0ff */
[----:B------:R-:W-:Y:S02]  /*2c8f0*/  IMAD R10, R2, R8, RZ ;  /* 0x00000008020a7224 */ /* 0x000fe400078e02ff */
[----:B------:R-:W-:-:S04]  /*2c900*/  IMAD.MOV.U32 R2, RZ, RZ, RZ ;  /* 0x000000ffff027224 */ /* 0x000fc800078e00ff */
[----:B------:R-:W-:-:S04]  /*2c910*/  IMAD.HI.U32 R10, R3, R10, R2 ;  /* 0x0000000a030a7227 */ /* 0x000fc800078e0002 */
[----:B------:R-:W-:Y:S01]  /*2c920*/  IMAD.IADD R2, R4, 0x1, -R16 ;  /* 0x0000000104027824 */ /* 0x000fe200078e0a10 */
[----:B------:R-:W-:-:S04]  /*2c930*/  IABS R4, R6 ;  /* 0x0000000600047213 */ /* 0x000fc80000000000 */
        /* <DEDUP_REMOVED lines=28> */
[----:B------:R-:W-:Y:S01]  /*2cb00*/  IMAD.HI.U32 R11, R3, R11, R2 ;  /* 0x0000000b030b7227 */ /* 0x000fe200078e0002 */
[----:B------:R-:W-:Y:S02]  /*2cb10*/  IABS R2, R4 ;  /* 0x0000000400027213 */ /* 0x000fe40000000000 */
[----:B------:R-:W-:-:S03]  /*2cb20*/  IABS R3, R9 ;  /* 0x0000000900037213 */ /* 0x000fc60000000000 */
[----:B------:R-:W-:-:S04]  /*2cb30*/  IMAD.HI.U32 R11, R11, R2, RZ ;  /* 0x000000020b0b7227 */ /* 0x000fc800078e00ff */
[----:B------:R-:W-:-:S04]  /*2cb40*/  IMAD.MOV R3, RZ, RZ, -R3 ;  /* 0x000000ffff037224 */ /* 0x000fc800078e0a03 */
[----:B------:R-:W-:-:S05]  /*2cb50*/  IMAD R2, R11, R3, R2 ;  /* 0x000000030b027224 */ /* 0x000fca00078e0202 */
[----:B------:R-:W-:-:S13]  /*2cb60*/  ISETP.GT.U32.AND P0, PT, R5, R2, PT ;  /* 0x000000020500720c */ /* 0x000fda0003f04070 */
[----:B------:R-:W-:Y:S01]  /*2cb70*/  @!P0 IADD3 R2, R2, -R5, RZ ;  /* 0x8000000502028210 */ /* 0x000fe20007ffe0ff */
[----:B------:R-:W-:-:S03]  /*2cb80*/  @!P0 VIADD R11, R11, 0x1 ;  /* 0x000000010b0b8836 */ /* 0x000fc60000000000 */
[----:B------:R-:W-:Y:S02]  /*2cb90*/  ISETP.GE.U32.AND P0, PT, R2, R5, PT ;  /* 0x000000050200720c */ /* 0x000fe40003f06070 */
[C---:B------:R-:W-:Y:S01]  /*2cba0*/  LOP3.LUT R2, R4.reuse, R9, RZ, 0x3c, !PT ;  /* 0x0000000904027212 */ /* 0x040fe200078e3cff */
[----:B------:R-:W-:-:S10]  /*2cbb0*/  IMAD.IADD R4, R4, 0x1, R7 ;  /* 0x0000000104047824 */ /* 0x000fd400078e0207 */
[----:B------:R-:W-:Y:S01]  /*2cbc0*/  @P0 VIADD R11, R11, 0x1 ;  /* 0x000000010b0b0836 */ /* 0x000fe20000000000 */
[----:B------:R-:W-:-:S13]  /*2cbd0*/  ISETP.GE.AND P0, PT, R2, RZ, PT ;  /* 0x000000ff0200720c */ /* 0x000fda0003f06270 */
[----:B------:R-:W-:Y:S02]  /*2cbe0*/  @!P0 IADD3 R11, -R11, RZ, RZ ;  /* 0x000000ff0b0b8210 */ /* 0x000fe40007ffe1ff */
[----:B------:R-:W-:-:S13]  /*2cbf0*/  ISETP.NE.AND P0, PT, R9, RZ, PT ;  /* 0x000000ff0900720c */ /* 0x000fda0003f05270 */
[----:B------:R-:W-:Y:S01]  /*2cc00*/  @!P0 LOP3.LUT R11, RZ, R9, RZ, 0x33, !PT ;  /* 0x00000009ff0b8212 */ /* 0x000fe200078e33ff */
[----:B------:R-:W-:-:S03]  /*2cc10*/  IMAD.MOV R9, RZ, RZ, -R9 ;  /* 0x000000ffff097224 */ /* 0x000fc600078e0a09 */
[----:B------:R-:W-:Y:S01]  /*2cc20*/  LOP3.LUT R2, RZ, R11, RZ, 0x33, !PT ;  /* 0x0000000bff027212 */ /* 0x000fe200078e33ff */
[----:B------:R-:W-:-:S03]  /*2cc30*/  IMAD R18, R11, R9, R4 ;  /* 0x000000090b127224 */ /* 0x000fc600078e0204 */
[----:B------:R-:W-:Y:S01]  /*2cc40*/  IADD3 R17, R17, R2, RZ ;  /* 0x0000000211117210 */ /* 0x000fe20007ffe0ff */
[----:B------:R-:W-:Y:S06]  /*2cc50*/  BRA `(.L_x_2672) ;  /* 0x00000000001c7947 */ /* 0x000fec0003800000 */
.L_x_2664:
[----:B------:R-:W-:Y:S01]  /*2cc60*/  UMOV UR4, URZ ;  /* 0x0000003f00047c82 */ /* 0x000fe20008000000 */
[----:B------:R-:W-:Y:S01]  /*2cc70*/  UMOV UR5, URZ ;  /* 0x0000003f00057c82 */ /* 0x000fe20008000000 */
[----:B------:R-:W-:Y:S01]  /*2cc80*/  ULDC UR6, c[0x0][0xc14] ;  /* 0x0003050000067ab9 */ /* 0x000fe20000000800 */
[----:B------:R-:W-:Y:S01]  /*2cc90*/  IMAD.MOV.U32 R16, RZ, RZ, R4 ;  /* 0x000000ffff107224 */ /* 0x000fe200078e0004 */
[----:B------:R-:W-:Y:S01]  /*2cca0*/  MOV R18, UR5 ;  /* 0x0000000500127c02 */ /* 0x000fe20008000f00 */
[----:B------:R-:W-:Y:S02]  /*2ccb0*/  IMAD.U32 R17, RZ, RZ, UR4 ;  /* 0x00000004ff117e24 */ /* 0x000fe4000f8e00ff */
[----:B------:R-:W-:-:S07]  /*2ccc0*/  IMAD.U32 R19, RZ, RZ, UR6 ;  /* 0x00000006ff137e24 */ /* 0x000fce000f8e00ff */
.L_x_2672:
        /* <DEDUP_REMOVED lines=12> */
.L_x_2582:
[----:B-1----:R-:W3:Y:S01]  /*2cd90*/  LDL.LU R0, [R1+0x30] ;  /* 0x0000300001007983 */ /* 0x002ee20000300800 */
[----:B------:R-:W-:Y:S01]  /*2cda0*/  BSSY B0, `(.L_x_2674) ;  /* 0x000000b000007945 */ /* 0x000fe20003800000 */
[----:B------:R-:W1:Y:S01]  /*2cdb0*/  S2R R5, SR_CgaCtaId ;  /* 0x0000000000057919 */ /* 0x000e620000008800 */
[----:B---3--:R-:W-:-:S05]  /*2cdc0*/  VIADD R0, R0, 0x1 ;  /* 0x0000000100007836 */ /* 0x008fca0000000000 */
[----:B--2---:R-:W-:-:S04]  /*2cdd0*/  LEA.HI R2, R0, R0, RZ, 0x1 ;  /* 0x0000000000027211 */ /* 0x004fc800078f08ff */
[----:B------:R-:W-:-:S04]  /*2cde0*/  LOP3.LUT R3, R2, 0xfffffffe, RZ, 0xc0, !PT ;  /* 0xfffffffe02037812 */ /* 0x000fc800078ec0ff */
[----:B------:R-:W-:Y:S02]  /*2cdf0*/  IADD3 R3, R0, -R3, RZ ;  /* 0x8000000300037210 */ /* 0x000fe40007ffe0ff */
[----:B------:R-:W-:Y:S02]  /*2ce00*/  MOV R0, 0x400 ;  /* 0x0000040000007802 */ /* 0x000fe40000000f00 */
[----:B------:R-:W-:Y:S02]  /*2ce10*/  SHF.L.U32 R3, R3, 0x1f, RZ ;  /* 0x0000001f03037819 */ /* 0x000fe400000006ff */
[----:B-1----:R-:W-:-:S04]  /*2ce20*/  LEA R0, R5, R0, 0x18 ;  /* 0x0000000005007211 */ /* 0x002fc800078ec0ff */
[----:B------:R-:W1:Y:S02]  /*2ce30*/  SYNCS.PHASECHK.TRANS64.TRYWAIT P0, [R0+URZ+0x38820], R3 ;  /* 0x03882003000075a7 */ /* 0x000e64000800017f */
[----:B-1----:R-:W-:Y:S05]  /*2ce40*/  @!P0 BRA `(.L_x_2675) ;  /* 0x0000002800e08947 */ /* 0x002fea0003800000 */
.L_x_2838:
[----:B------:R-:W-:Y:S05]  /*2ce50*/  BSYNC B0 ;  /* 0x0000000000007941 */ /* 0x000fea0003800000 */
.L_x_2674:
[----:B------:R-:W-:-:S03]  /*2ce60*/  UMOV UR4, 0xffffffff ;  /* 0xffffffff00047882 */ /* 0x000fc60000000000 */
[----:B------:R-:W-:Y:S05]  /*2ce70*/  BRA.DIV UR4, `(.L_x_2676) ;  /* 0x0000002a04e87947 */ /* 0x000fea000b800000 */
[----:B------:R-:W2:Y:S02]  /*2ce80*/  S2R R2, SR_TID.X ;  /* 0x0000000000027919 */ /* 0x000ea40000002100 */
[----:B--2---:R-:W-:-:S04]  /*2ce90*/  SHF.R.U32.HI R2, RZ, 0x5, R2 ;  /* 0x00000005ff027819 */ /* 0x004fc80000011602 */
[----:B------:R-:W-:-:S05]  /*2cea0*/  LOP3.LUT R2, R2, 0x3, RZ, 0xc0, !PT ;  /* 0x0000000302027812 */ /* 0x000fca00078ec0ff */
[----:B------:R2:W3:Y:S02]  /*2ceb0*/  SHFL.IDX PT, R14, R2, RZ, 0x1f ;  /* 0x00001fff020e7589 */ /* 0x0004e400000e0000 */
.L_x_2841:
[----:B---3--:R-:W-:-:S13]  /*2cec0*/  ISETP.NE.AND P0, PT, R14, RZ, PT ;  /* 0x000000ff0e00720c */ /* 0x008fda0003f05270 */
[----:B------:R-:W-:Y:S05]  /*2ced0*/  @P0 BRA `(.L_x_2294) ;  /* 0x00000000009c0947 */ /* 0x000fea0003800000 */
[----:B------:R-:W-:-:S03]  /*2cee0*/  UMOV UR4, 0xffffffff ;  /* 0xffffffff00047882 */ /* 0x000fc60000000000 */
[----:B------:R-:W-:Y:S05]  /*2cef0*/  BRA.DIV UR4, `(.L_x_2677) ;  /* 0x0000002a04fc7947 */ /* 0x000fea000b800000 */
[----:B------:R-:W-:-:S13]  /*2cf00*/  ELECT P6, URZ, PT ;  /* 0x00000000003f782f */ /* 0x000fda00038c0000 */
.L_x_2844:
        /* <DEDUP_REMOVED lines=8> */
.L_x_2678:
[----:B-1----:R-:W2:Y:S04]  /*2cf90*/  LDL R3, [R1] ;  /* 0x0000000001037983 */ /* 0x002ea80000100800 */
[----:B------:R-:W3:Y:S01]  /*2cfa0*/  LDL.LU R7, [R1+0x8] ;  /* 0x0000080001077983 */ /* 0x000ee20000300800 */
[----:B------:R-:W-:-:S05]  /*2cfb0*/  VIADD R2, R0, 0x38840 ;  /* 0x0003884000027836 */ /* 0x000fca0000000000 */
[C---:B--2---:R-:W-:Y:S01]  /*2cfc0*/  LEA R6, R3.reuse, R2, 0x3 ;  /* 0x0000000203067211 */ /* 0x044fe200078e18ff */
        /* <DEDUP_REMOVED lines=10> */
.L_x_2845:
[----:B------:R-:W2:Y:S02]  /*2d070*/  SYNCS.PHASECHK.TRANS64.TRYWAIT P0, [R7+URZ], R2 ;  /* 0x00000002070075a7 */ /* 0x000ea4000800017f */
[----:B--2---:R-:W-:Y:S05]  /*2d080*/  @!P0 BRA `(.L_x_2680) ;  /* 0x0000002800cc8947 */ /* 0x004fea0003800000 */
.L_x_2846:
[----:B------:R-:W-:Y:S05]  /*2d090*/  @!P2 BRA `(.L_x_2681) ;  /* 0x000000000004a947 */ /* 0x000fea0003800000 */
[----:B------:R-:W-:Y:S01]  /*2d0a0*/  BPT.TRAP 0x1 ;  /* 0x000000040000795c */ /* 0x000fe20000300000 */
.L_x_2681:
[----:B------:R-:W3:Y:S01]  /*2d0b0*/  LDL.LU R4, [R1] ;  /* 0x0000000001047983 */ /* 0x000ee20000300800 */
[----:B------:R-:W-:-:S05]  /*2d0c0*/  IADD3 R0, R0, 0x38860, RZ ;  /* 0x0003886000007810 */ /* 0x000fca0007ffe0ff */
[----:B---3--:R-:W-:-:S04]  /*2d0d0*/  IMAD R4, R4, 0x8, R0 ;  /* 0x0000000804047824 */ /* 0x008fc800078e0200 */
[----:B------:R-:W3:Y:S02]  /*2d0e0*/  SYNCS.PHASECHK.TRANS64.TRYWAIT P0, [R4+URZ], R5 ;  /* 0x00000005040075a7 */ /* 0x000ee4000800017f */
[----:B---3--:R-:W-:Y:S05]  /*2d0f0*/  @!P0 BRA `(.L_x_2682) ;  /* 0x0000002800c48947 */ /* 0x008fea0003800000 */
.L_x_2847:
[----:B------:R-:W-:-:S07]  /*2d100*/  IMAD R3, R3, 0x8, R0 ;  /* 0x0000000803037824 */ /* 0x000fce00078e0200 */
.L_x_2683:
[----:B----4-:R4:W0:Y:S02]  /*2d110*/  SYNCS.PHASECHK.TRANS64.TRYWAIT P0, [R3+URZ], R2 ;  /* 0x00000002030075a7 */ /* 0x010824000800017f */
[----:B0-----:R-:W-:Y:S05]  /*2d120*/  @!P0 NANOSLEEP.SYNCS 0x989680 ;  /* 0x009896800000895d */ /* 0x001fea0003900000 */
[----:B------:R-:W0:Y:S02]  /*2d130*/  @!P0 SYNCS.PHASECHK.TRANS64 P0, [R3+URZ], R2 ;  /* 0x00000002030085a7 */ /* 0x000e24000800007f */
[----:B0-----:R-:W-:Y:S05]  /*2d140*/  @!P0 BRA `(.L_x_2683) ;  /* 0xfffffffc00f08947 */ /* 0x001fea000383ffff */
.L_x_2294:
[----:B------:R-:W-:Y:S05]  /*2d150*/  BSYNC B7 ;  /* 0x0000000000077941 */ /* 0x000fea0003800000 */
.L_x_2291:
[----:B------:R-:W-:Y:S05]  /*2d160*/  EXIT ;  /* 0x000000000000794d */ /* 0x000fea0003800000 */
.L_x_2314:
[----:B0-----:R0:W1:Y:S02]  /*2d170*/  SYNCS.PHASECHK.TRANS64.TRYWAIT P6, [R0+URZ+0x38890], R115 ;  /* 0x03889073000075a7 */ /* 0x00106400080c017f */
[----:B-1----:R-:W-:Y:S05]  /*2d180*/  @!P6 NANOSLEEP.SYNCS 0x989680 ;  /* 0x009896800000e95d */ /* 0x002fea0003900000 */
[----:B------:R-:W1:Y:S02]  /*2d190*/  @!P6 SYNCS.PHASECHK.TRANS64 P6, [R0+URZ+0x38890], R115 ;  /* 0x038890730000e5a7 */ /* 0x000e6400080c007f */
[----:B-1----:R-:W-:Y:S05]  /*2d1a0*/  @!P6 BRA `(.L_x_2314) ;  /* 0xfffffffc00f0e947 */ /* 0x002fea000383ffff */
[----:B------:R-:W-:Y:S05]  /*2d1b0*/  BRA `(.L_x_2684) ;  /* 0xfffffd6400347947 */ /* 0x000fea000383ffff */
.L_x_2370:
[----:B-1----:R1:W3:Y:S02]  /*2d1c0*/  SYNCS.PHASECHK.TRANS64.TRYWAIT P6, [R0+URZ+0x38890], R115 ;  /* 0x03889073000075a7 */ /* 0x0022e400080c017f */
[----:B---3--:R-:W-:Y:S05]  /*2d1d0*/  @!P6 NANOSLEEP.SYNCS 0x989680 ;  /* 0x009896800000e95d */ /* 0x008fea0003900000 */
[----:B------:R-:W3:Y:S02]  /*2d1e0*/  @!P6 SYNCS.PHASECHK.TRANS64 P6, [R0+URZ+0x38890], R115 ;  /* 0x038890730000e5a7 */ /* 0x000ee400080c007f */
[----:B---3--:R-:W-:Y:S05]  /*2d1f0*/  @!P6 BRA `(.L_x_2370) ;  /* 0xfffffffc00f0e947 */ /* 0x008fea000383ffff */
[----:B------:R-:W-:Y:S05]  /*2d200*/  BRA `(.L_x_2685) ;  /* 0xfffffd9400e87947 */ /* 0x000fea000383ffff */
.L_x_2395:
[----:B0-----:R0:W1:Y:S02]  /*2d210*/  SYNCS.PHASECHK.TRANS64.TRYWAIT P3, [R0+URZ+0x38890], R115 ;  /* 0x03889073000075a7 */ /* 0x001064000806017f */
[----:B-1----:R-:W-:Y:S05]  /*2d220*/  @!P3 NANOSLEEP.SYNCS 0x989680 ;  /* 0x009896800000b95d */ /* 0x002fea0003900000 */
[----:B------:R-:W1:Y:S02]  /*2d230*/  @!P3 SYNCS.PHASECHK.TRANS64 P3, [R0+URZ+0x38890], R115 ;  /* 0x038890730000b5a7 */ /* 0x000e64000806007f */
[----:B-1----:R-:W-:Y:S05]  /*2d240*/  @!P3 BRA `(.L_x_2395) ;  /* 0xfffffffc00f0b947 */ /* 0x002fea000383ffff */
[----:B------:R-:W-:Y:S05]  /*2d250*/  BRA `(.L_x_2686) ;  /* 0xfffffdc400e87947 */ /* 0x000fea000383ffff */
.L_x_2403:
[----:B-1----:R1:W2:Y:S02]  /*2d260*/  SYNCS.PHASECHK.TRANS64.TRYWAIT P2, [R0+URZ+0x388b0], R115 ;  /* 0x0388b073000075a7 */ /* 0x0022a4000804017f */
[----:B--2---:R-:W-:Y:S05]  /*2d270*/  @!P2 NANOSLEEP.SYNCS 0x989680 ;  /* 0x009896800000a95d */ /* 0x004fea0003900000 */
[----:B------:R-:W2:Y:S02]  /*2d280*/  @!P2 SYNCS.PHASECHK.TRANS64 P2, [R0+URZ+0x388b0], R115 ;  /* 0x0388b0730000a5a7 */ /* 0x000ea4000804007f */
[----:B--2---:R-:W-:Y:S05]  /*2d290*/  @!P2 BRA `(.L_x_2403) ;  /* 0xfffffffc00f0a947 */ /* 0x004fea000383ffff */
[----:B------:R-:W-:Y:S05]  /*2d2a0*/  BRA `(.L_x_2687) ;  /* 0xfffffdcc00147947 */ /* 0x000fea000383ffff */
.L_x_2431:
[----:B------:R-:W-:Y:S01]  /*2d2b0*/  BSSY B1, `(.L_x_2688) ;  /* 0x0000008000017945 */ /* 0x000fe20003800000 */
[----:B------:R-:W-:Y:S01]  /*2d2c0*/  MOV R13, R20 ;  /* 0x00000014000d7202 */ /* 0x000fe20000000f00 */
[----:B------:R-:W-:Y:S01]  /*2d2d0*/  IMAD.MOV.U32 R12, RZ, RZ, RZ ;  /* 0x000000ffff0c7224 */ /* 0x000fe200078e00ff */
[----:B------:R-:W-:Y:S01]  /*2d2e0*/  MOV R15, 0xffffffff ;  /* 0xffffffff000f7802 */ /* 0x000fe20000000f00 */
[----:B------:R-:W-:-:S07]  /*2d2f0*/  IMAD.MOV.U32 R11, RZ, RZ, 0x181f ;  /* 0x0000181fff0b7424 */ /* 0x000fce00078e00ff */
[----:B-----5:R-:W-:Y:S05]  /*2d300*/  WARPSYNC.COLLECTIVE R15, `(.L_x_2689) ;  /* 0x000000000f087348 */ /* 0x020fea0003c00000 */
[----:B------:R0:W1:Y:S02]  /*2d310*/  SHFL.IDX P6, R14, R13, R12, R11 ;  /* 0x0000000c0d0e7389 */ /* 0x00006400000c000b */
[----:B01---5:R-:W-:Y:S01]  /*2d320*/  ENDCOLLECTIVE ;  /* 0x000000000000791b */ /* 0x023fe20003800000 */
.L_x_2689:
[----:B------:R-:W-:Y:S05]  /*2d330*/  BSYNC B1 ;  /* 0x0000000000017941 */ /* 0x000fea0003800000 */
.L_x_2688:
[----:B------:R-:W-:Y:S05]  /*2d340*/  BRA `(.L_x_2690) ;  /* 0xfffffdf000c47947 */ /* 0x000fea000383ffff */
.L_x_2432:
[----:B------:R-:W-:Y:S01]  /*2d350*/  BSSY B1, `(.L_x_2691) ;  /* 0x0000008000017945 */ /* 0x000fe20003800000 */
[----:B------:R-:W-:Y:S01]  /*2d360*/  IMAD.MOV.U32 R13, RZ, RZ, R10 ;  /* 0x000000ffff0d7224 */ /* 0x000fe200078e000a */
[----:B------:R-:W-:Y:S01]  /*2d370*/  MOV R11, 0x181f ;  /* 0x0000181f000b7802 */ /* 0x000fe20000000f00 */
[----:B------:R-:W-:Y:S02]  /*2d380*/  IMAD.MOV.U32 R12, RZ, RZ, RZ ;  /* 0x000000ffff0c7224 */ /* 0x000fe400078e00ff */
[----:B------:R-:W-:-:S07]  /*2d390*/  IMAD.MOV.U32 R15, RZ, RZ, -0x1 ;  /* 0xffffffffff0f7424 */ /* 0x000fce00078e00ff */
[----:B-----5:R-:W-:Y:S05]  /*2d3a0*/  WARPSYNC.COLLECTIVE R15, `(.L_x_2692) ;  /* 0x000000000f087348 */ /* 0x020fea0003c00000 */
[----:B------:R0:W1:Y:S02]  /*2d3b0*/  SHFL.IDX P6, R14, R13, R12, R11 ;  /* 0x0000000c0d0e7389 */ /* 0x00006400000c000b */
[----:B01---5:R-:W-:Y:S01]  /*2d3c0*/  ENDCOLLECTIVE ;  /* 0x000000000000791b */ /* 0x023fe20003800000 */
.L_x_2692:
[----:B------:R-:W-:Y:S05]  /*2d3d0*/  BSYNC B1 ;  /* 0x0000000000017941 */ /* 0x000fea0003800000 */
.L_x_2691:
[----:B------:R-:W-:Y:S05]  /*2d3e0*/  BRA `(.L_x_2693) ;  /* 0xfffffdf000a47947 */ /* 0x000fea000383ffff */
.L_x_2433:
        /* <DEDUP_REMOVED lines=8> */
.L_x_2695:
[----:B------:R-:W-:Y:S05]  /*2d470*/  BSYNC B1 ;  /* 0x0000000000017941 */ /* 0x000fea0003800000 */
.L_x_2694:
[----:B------:R-:W-:Y:S05]  /*2d480*/  BRA `(.L_x_2696) ;  /* 0xfffffdf000847947 */ /* 0x000fea000383ffff */
.L_x_2434:
        /* <DEDUP_REMOVED lines=8> */
.L_x_2698:
[----:B------:R-:W-:Y:S05]  /*2d510*/  BSYNC B1 ;  /* 0x0000000000017941 */ /* 0x000fea0003800000 */
.L_x_2697:
[----:B------:R-:W-:Y:S05]  /*2d520*/  BRA `(.L_x_2699) ;  /* 0xfffffdf000647947 */ /* 0x000fea000383ffff */
.L_x_2435:
        /* <DEDUP_REMOVED lines=8> */
.L_x_2701:
[----:B------:R-:W-:Y:S05]  /*2d5b0*/  BSYNC B1 ;  /* 0x0000000000017941 */ /* 0x000fea0003800000 */
.L_x_2700:
[----:B------:R-:W-:Y:S05]  /*2d5c0*/  BRA `(.L_x_2702) ;  /* 0xfffffdf000447947 */ /* 0x000fea000383ffff */
.L_x_2436:
        /* <DEDUP_REMOVED lines=8> */
.L_x_2704:
[----:B------:R-:W-:Y:S05]  /*2d650*/  BSYNC B1 ;  /* 0x0000000000017941 */ /* 0x000fea0003800000 */
.L_x_2703:
[----:B------:R-:W-:Y:S05]  /*2d660*/  BRA `(.L_x_2705) ;  /* 0xfffffdf000247947 */ /* 0x000fea000383ffff */
.L_x_2437:
[----:B------:R-:W-:Y:S01]  /*2d670*/  BSSY B1, `(.L_x_2706) ;  /* 0x0000008000017945 */ /* 0x000fe20003800000 */
[----:B------:R-:W-:Y:S01]  /*2d680*/  MOV R13, R3 ;  /* 0x00000003000d7202 */ /* 0x000fe20000000f00 */
[----:B------:R-:W-:Y:S01]  /*2d690*/  IMAD.MOV.U32 R12, RZ, RZ, 0x1 ;  /* 0x00000001ff0c7424 */ /* 0x000fe200078e00ff */
[----:B------:R-:W-:Y:S01]  /*2d6a0*/  MOV R15, 0xffffffff ;  /* 0xffffffff000f7802 */ /* 0x000fe20000000f00 */
[----:B------:R-:W-:-:S07]  /*2d6b0*/  IMAD.MOV.U32 R11, RZ, RZ, 0x181f ;  /* 0x0000181fff0b7424 */ /* 0x000fce00078e00ff */
[----:B-----5:R-:W-:Y:S05]  /*2d6c0*/  WARPSYNC.COLLECTIVE R15, `(.L_x_2707) ;  /* 0x000000000f087348 */ /* 0x020fea0003c00000 */
[----:B------:R0:W1:Y:S02]  /*2d6d0*/  SHFL.IDX P6, R14, R13, R12, R11 ;  /* 0x0000000c0d0e7389 */ /* 0x00006400000c000b */
[----:B01---5:R-:W-:Y:S01]  /*2d6e0*/  ENDCOLLECTIVE ;  /* 0x000000000000791b */ /* 0x023fe20003800000 */
.L_x_2707:
[----:B------:R-:W-:Y:S05]  /*2d6f0*/  BSYNC B1 ;  /* 0x0000000000017941 */ /* 0x000fea0003800000 */
.L_x_2706:
[----:B------:R-:W-:Y:S05]  /*2d700*/  BRA `(.L_x_2708) ;  /* 0xfffffdf000047947 */ /* 0x000fea000383ffff */
.L_x_2438:
        /* <DEDUP_REMOVED lines=8> */
.L_x_2710:
[----:B------:R-:W-:Y:S05]  /*2d790*/  BSYNC B1 ;  /* 0x0000000000017941 */ /* 0x000fea0003800000 */
.L_x_2709:
[----:B------:R-:W-:Y:S05]  /*2d7a0*/  BRA `(.L_x_2711) ;  /* 0xfffffdec00e47947 */ /* 0x000fea000383ffff */
.L_x_2439:
        /* <DEDUP_REMOVED lines=8> */
.L_x_2713:
[----:B------:R-:W-:Y:S05]  /*2d830*/  BSYNC B1 ;  /* 0x0000000000017941 */ /* 0x000fea0003800000 */
.L_x_2712:
[----:B------:R-:W-:Y:S05]  /*2d840*/  BRA `(.L_x_2714) ;  /* 0xfffffdec00c47947 */ /* 0x000fea000383ffff */
.L_x_2440:
        /* <DEDUP_REMOVED lines=8> */
.L_x_2716:
[----:B------:R-:W-:Y:S05]  /*2d8d0*/  BSYNC B1 ;  /* 0x0000000000017941 */ /* 0x000fea0003800000 */
.L_x_2715:
[----:B------:R-:W-:Y:S05]  /*2d8e0*/  BRA `(.L_x_2717) ;  /* 0xfffffdec00a47947 */ /* 0x000fea000383ffff */
.L_x_2441:
        /* <DEDUP_REMOVED lines=8> */
.L_x_2719:
[----:B------:R-:W-:Y:S05]  /*2d970*/  BSYNC B1 ;  /* 0x0000000000017941 */ /* 0x000fea0003800000 */
.L_x_2718:
[----:B------:R-:W-:Y:S05]  /*2d980*/  BRA `(.L_x_2720) ;  /* 0xfffffdec00847947 */ /* 0x000fea000383ffff */
.L_x_2442:
        /* <DEDUP_REMOVED lines=8> */
.L_x_2722:
[----:B------:R-:W-:Y:S05]  /*2da10*/  BSYNC B1 ;  /* 0x0000000000017941 */ /* 0x000fea0003800000 */
.L_x_2721:
[----:B------:R-:W-:Y:S05]  /*2da20*/  BRA `(.L_x_2723) ;  /* 0xfffffdec00647947 */ /* 0x000fea000383ffff */
.L_x_2443:
        /* <DEDUP_REMOVED lines=8> */
.L_x_2725:
[----:B------:R-:W-:Y:S05]  /*2dab0*/  BSYNC B1 ;  /* 0x0000000000017941 */ /* 0x000fea0003800000 */
.L_x_2724:
[----:B------:R-:W-:Y:S05]  /*2dac0*/  BRA `(.L_x_2726) ;  /* 0xfffffdec00447947 */ /* 0x000fea000383ffff */
.L_x_2444:
        /* <DEDUP_REMOVED lines=8> */
.L_x_2728:
[----:B------:R-:W-:Y:S05]  /*2db50*/  BSYNC B1 ;  /* 0x0000000000017941 */ /* 0x000fea0003800000 */
.L_x_2727:
[----:B------:R-:W-:Y:S05]  /*2db60*/  BRA `(.L_x_2729) ;  /* 0xfffffdec00287947 */ /* 0x000fea000383ffff */
.L_x_2445:
        /* <DEDUP_REMOVED lines=8> */
.L_x_2731:
[----:B------:R-:W-:Y:S05]  /*2dbf0*/  BSYNC B1 ;  /* 0x0000000000017941 */ /* 0x000fea0003800000 */
.L_x_2730:
[----:B------:R-:W-:Y:S05]  /*2dc00*/  BRA `(.L_x_2732) ;  /* 0xfffffdec000c7947 */ /* 0x000fea000383ffff */
.L_x_2446:
        /* <DEDUP_REMOVED lines=8> */
.L_x_2734:
[----:B------:R-:W-:Y:S05]  /*2dc90*/  BSYNC B1 ;  /* 0x0000000000017941 */ /* 0x000fea0003800000 */
.L_x_2733:
[----:B------:R-:W-:Y:S05]  /*2dca0*/  BRA `(.L_x_2735) ;  /* 0xfffffde800f07947 */ /* 0x000fea000383ffff */
.L_x_2448:
[----:B0-----:R0:W1:Y:S02]  /*2dcb0*/  SYNCS.PHASECHK.TRANS64.TRYWAIT P4, [R16+URZ+0x38800], R109 ;  /* 0x0388006d100075a7 */ /* 0x001064000808017f */
[----:B-1----:R-:W-:Y:S05]  /*2dcc0*/  @!P4 NANOSLEEP.SYNCS 0x989680 ;  /* 0x009896800000c95d */ /* 0x002fea0003900000 */
[----:B------:R-:W1:Y:S02]  /*2dcd0*/  @!P4 SYNCS.PHASECHK.TRANS64 P4, [R16+URZ+0x38800], R109 ;  /* 0x0388006d1000c5a7 */ /* 0x000e64000808007f */
[----:B-1----:R-:W-:Y:S05]  /*2dce0*/  @!P4 BRA `(.L_x_2448) ;  /* 0xfffffffc00f0c947 */ /* 0x002fea000383ffff */
[----:B------:R-:W-:Y:S05]  /*2dcf0*/  BRA `(.L_x_2736) ;  /* 0xfffffdec00547947 */ /* 0x000fea000383ffff */
.L_x_2488:
[----:B------:R-:W-:Y:S01]  /*2dd00*/  BSSY B1, `(.L_x_2737) ;  /* 0x0000008000017945 */ /* 0x000fe20003800000 */
[----:B------:R-:W-:Y:S01]  /*2dd10*/  IMAD.MOV.U32 R13, RZ, RZ, R9 ;  /* 0x000000ffff0d7224 */ /* 0x000fe200078e0009 */
[----:B------:R-:W-:Y:S01]  /*2dd20*/  MOV R11, 0x181f ;  /* 0x0000181f000b7802 */ /* 0x000fe20000000f00 */
[----:B------:R-:W-:Y:S02]  /*2dd30*/  IMAD.MOV.U32 R12, RZ, RZ, RZ ;  /* 0x000000ffff0c7224 */ /* 0x000fe400078e00ff */
[----:B------:R-:W-:-:S07]  /*2dd40*/  IMAD.MOV.U32 R15, RZ, RZ, -0x1 ;  /* 0xffffffffff0f7424 */ /* 0x000fce00078e00ff */
[----:B------:R-:W-:Y:S05]  /*2dd50*/  WARPSYNC.COLLECTIVE R15, `(.L_x_2738) ;  /* 0x000000000f087348 */ /* 0x000fea0003c00000 */
[----:B------:R0:W1:Y:S02]  /*2dd60*/  SHFL.IDX P6, R14, R13, R12, R11 ;  /* 0x0000000c0d0e7389 */ /* 0x00006400000c000b */
[----:B01----:R-:W-:Y:S01]  /*2dd70*/  ENDCOLLECTIVE ;  /* 0x000000000000791b */ /* 0x003fe20003800000 */
.L_x_2738:
[----:B------:R-:W-:Y:S05]  /*2dd80*/  BSYNC B1 ;  /* 0x0000000000017941 */ /* 0x000fea0003800000 */
.L_x_2737:
[----:B------:R-:W-:Y:S05]  /*2dd90*/  BRA `(.L_x_2739) ;  /* 0xfffffe2800f07947 */ /* 0x000fea000383ffff */
.L_x_2489:
        /* <DEDUP_REMOVED lines=8> */
.L_x_2741:
[----:B------:R-:W-:Y:S05]  /*2de20*/  BSYNC B1 ;  /* 0x0000000000017941 */ /* 0x000fea0003800000 */
.L_x_2740:
[----:B------:R-:W-:Y:S05]  /*2de30*/  BRA `(.L_x_2742) ;  /* 0xfffffe2800d07947 */ /* 0x000fea000383ffff */
.L_x_2490:
[----:B------:R-:W-:Y:S01]  /*2de40*/  BSSY B1, `(.L_x_2743) ;  /* 0x0000008000017945 */ /* 0x000fe20003800000 */
[----:B------:R-:W-:Y:S01]  /*2de50*/  MOV R13, R3 ;  /* 0x00000003000d7202 */ /* 0x000fe20000000f00 */
[----:B------:R-:W-:Y:S01]  /*2de60*/  IMAD.MOV.U32 R12, RZ, RZ, RZ ;  /* 0x000000ffff0c7224 */ /* 0x000fe200078e00ff */
[----:B------:R-:W-:Y:S01]  /*2de70*/  MOV R15, 0xffffffff ;  /* 0xffffffff000f7802 */ /* 0x000fe20000000f00 */
[----:B------:R-:W-:-:S07]  /*2de80*/  IMAD.MOV.U32 R11, RZ, RZ, 0x181f ;  /* 0x0000181fff0b7424 */ /* 0x000fce00078e00ff */
[----:B------:R-:W-:Y:S05]  /*2de90*/  WARPSYNC.COLLECTIVE R15, `(.L_x_2744) ;  /* 0x000000000f087348 */ /* 0x000fea0003c00000 */
[----:B------:R0:W1:Y:S02]  /*2dea0*/  SHFL.IDX P6, R14, R13, R12, R11 ;  /* 0x0000000c0d0e7389 */ /* 0x00006400000c000b */
[----:B01----:R-:W-:Y:S01]  /*2deb0*/  ENDCOLLECTIVE ;  /* 0x000000000000791b */ /* 0x003fe20003800000 */
.L_x_2744:
[----:B------:R-:W-:Y:S05]  /*2dec0*/  BSYNC B1 ;  /* 0x0000000000017941 */ /* 0x000fea0003800000 */
.L_x_2743:
[----:B------:R-:W-:Y:S05]  /*2ded0*/  BRA `(.L_x_2745) ;  /* 0xfffffe2800b07947 */ /* 0x000fea000383ffff */
.L_x_2491:
        /* <DEDUP_REMOVED lines=8> */
.L_x_2747:
[----:B------:R-:W-:Y:S05]  /*2df60*/  BSYNC B1 ;  /* 0x0000000000017941 */ /* 0x000fea0003800000 */
.L_x_2746:
[----:B------:R-:W-:Y:S05]  /*2df70*/  BRA `(.L_x_2748) ;  /* 0xfffffe2800907947 */ /* 0x000fea000383ffff */
.L_x_2492:
        /* <DEDUP_REMOVED lines=8> */
.L_x_2750:
[----:B------:R-:W-:Y:S05]  /*2e000*/  BSYNC B1 ;  /* 0x0000000000017941 */ /* 0x000fea0003800000 */
.L_x_2749:
[----:B------:R-:W-:Y:S05]  /*2e010*/  BRA `(.L_x_2751) ;  /* 0xfffffe2800707947 */ /* 0x000fea000383ffff */
.L_x_2493:
[----:B------:R-:W-:Y:S01]  /*2e020*/  BSSY B1, `(.L_x_2752) ;  /* 0x0000008000017945 */ /* 0x000fe20003800000 */
[----:B------:R-:W-:Y:S01]  /*2e030*/  MOV R13, R8 ;  /* 0x00000008000d7202 */ /* 0x000fe20000000f00 */
[----:B------:R-:W-:Y:S01]  /*2e040*/  IMAD.MOV.U32 R12, RZ, RZ, 0x1 ;  /* 0x00000001ff0c7424 */ /* 0x000fe200078e00ff */
[----:B------:R-:W-:Y:S01]  /*2e050*/  MOV R15, 0xffffffff ;  /* 0xffffffff000f7802 */ /* 0x000fe20000000f00 */
[----:B------:R-:W-:-:S07]  /*2e060*/  IMAD.MOV.U32 R11, RZ, RZ, 0x181f ;  /* 0x0000181fff0b7424 */ /* 0x000fce00078e00ff */
[----:B------:R-:W-:Y:S05]  /*2e070*/  WARPSYNC.COLLECTIVE R15, `(.L_x_2753) ;  /* 0x000000000f087348 */ /* 0x000fea0003c00000 */
[----:B------:R0:W1:Y:S02]  /*2e080*/  SHFL.IDX P6, R14, R13, R12, R11 ;  /* 0x0000000c0d0e7389 */ /* 0x00006400000c000b */
[----:B01----:R-:W-:Y:S01]  /*2e090*/  ENDCOLLECTIVE ;  /* 0x000000000000791b */ /* 0x003fe20003800000 */
.L_x_2753:
[----:B------:R-:W-:Y:S05]  /*2e0a0*/  BSYNC B1 ;  /* 0x0000000000017941 */ /* 0x000fea0003800000 */
.L_x_2752:
[----:B------:R-:W-:Y:S05]  /*2e0b0*/  BRA `(.L_x_2754) ;  /* 0xfffffe2800507947 */ /* 0x000fea000383ffff */
.L_x_2494:
        /* <DEDUP_REMOVED lines=8> */
.L_x_2756:
[----:B------:R-:W-:Y:S05]  /*2e140*/  BSYNC B1 ;  /* 0x0000000000017941 */ /* 0x000fea0003800000 */
.L_x_2755:
[----:B------:R-:W-:Y:S05]  /*2e150*/  BRA `(.L_x_2757) ;  /* 0xfffffe2800307947 */ /* 0x000fea000383ffff */
.L_x_2495:
        /* <DEDUP_REMOVED lines=8> */
.L_x_2759:
[----:B------:R-:W-:Y:S05]  /*2e1e0*/  BSYNC B1 ;  /* 0x0000000000017941 */ /* 0x000fea0003800000 */
.L_x_2758:
[----:B------:R-:W-:Y:S05]  /*2e1f0*/  BRA `(.L_x_2760) ;  /* 0xfffffe2800107947 */ /* 0x000fea000383ffff */
.L_x_2496:
        /* <DEDUP_REMOVED lines=8> */
.L_x_2762:
[----:B------:R-:W-:Y:S05]  /*2e280*/  BSYNC B1 ;  /* 0x0000000000017941 */ /* 0x000fea0003800000 */
.L_x_2761:
[----:B------:R-:W-:Y:S05]  /*2e290*/  BRA `(.L_x_2763) ;  /* 0xfffffe2400f07947 */ /* 0x000fea000383ffff */
.L_x_2497:
        /* <DEDUP_REMOVED lines=8> */
.L_x_2765:
[----:B------:R-:W-:Y:S05]  /*2e320*/  BSYNC B1 ;  /* 0x0000000000017941 */ /* 0x000fea0003800000 */
.L_x_2764:
[----:B------:R-:W-:Y:S05]  /*2e330*/  BRA `(.L_x_2766) ;  /* 0xfffffe2400d07947 */ /* 0x000fea000383ffff */
.L_x_2498:
        /* <DEDUP_REMOVED lines=8> */
.L_x_2768:
[----:B------:R-:W-:Y:S05]  /*2e3c0*/  BSYNC B1 ;  /* 0x0000000000017941 */ /* 0x000fea0003800000 */
.L_x_2767:
[----:B------:R-:W-:Y:S05]  /*2e3d0*/  BRA `(.L_x_2769) ;  /* 0xfffffe2400b07947 */ /* 0x000fea000383ffff */
.L_x_2499:
        /* <DEDUP_REMOVED lines=8> */
.L_x_2771:
[----:B------:R-:W-:Y:S05]  /*2e460*/  BSYNC B1 ;  /* 0x0000000000017941 */ /* 0x000fea0003800000 */
.L_x_2770:
[----:B------:R-:W-:Y:S05]  /*2e470*/  BRA `(.L_x_2772) ;  /* 0xfffffe2400907947 */ /* 0x000fea000383ffff */
.L_x_2500:
        /* <DEDUP_REMOVED lines=8> */
.L_x_2774:
[----:B------:R-:W-:Y:S05]  /*2e500*/  BSYNC B1 ;  /* 0x0000000000017941 */ /* 0x000fea0003800000 */
.L_x_2773:
[----:B------:R-:W-:Y:S05]  /*2e510*/  BRA `(.L_x_2775) ;  /* 0xfffffe2400707947 */ /* 0x000fea000383ffff */
.L_x_2501:
        /* <DEDUP_REMOVED lines=8> */
.L_x_2777:
[----:B------:R-:W-:Y:S05]  /*2e5a0*/  BSYNC B1 ;  /* 0x0000000000017941 */ /* 0x000fea0003800000 */
.L_x_2776:
[----:B------:R-:W-:Y:S05]  /*2e5b0*/  BRA `(.L_x_2778) ;  /* 0xfffffe2400547947 */ /* 0x000fea000383ffff */
.L_x_2502:
        /* <DEDUP_REMOVED lines=8> */
.L_x_2780:
[----:B------:R-:W-:Y:S05]  /*2e640*/  BSYNC B1 ;  /* 0x0000000000017941 */ /* 0x000fea0003800000 */
.L_x_2779:
[----:B------:R-:W-:Y:S05]  /*2e650*/  BRA `(.L_x_2781) ;  /* 0xfffffe2400387947 */ /* 0x000fea000383ffff */
.L_x_2503:
        /* <DEDUP_REMOVED lines=8> */
.L_x_2783:
[----:B------:R-:W-:Y:S05]  /*2e6e0*/  BSYNC B1 ;  /* 0x0000000000017941 */ /* 0x000fea0003800000 */
.L_x_2782:
[----:B------:R-:W-:Y:S05]  /*2e6f0*/  BRA `(.L_x_2784) ;  /* 0xfffffe2400207947 */ /* 0x000fea000383ffff */
.L_x_2505:
[----:B0-----:R0:W1:Y:S02]  /*2e700*/  SYNCS.PHASECHK.TRANS64.TRYWAIT P4, [R16+URZ+0x38800], R9 ;  /* 0x03880009100075a7 */ /* 0x001064000808017f */
[----:B-1----:R-:W-:Y:S05]  /*2e710*/  @!P4 NANOSLEEP.SYNCS 0x989680 ;  /* 0x009896800000c95d */ /* 0x002fea0003900000 */
[----:B------:R-:W1:Y:S02]  /*2e720*/  @!P4 SYNCS.PHASECHK.TRANS64 P4, [R16+URZ+0x38800], R9 ;  /* 0x038800091000c5a7 */ /* 0x000e64000808007f */
[----:B-1----:R-:W-:Y:S05]  /*2e730*/  @!P4 BRA `(.L_x_2505) ;  /* 0xfffffffc00f0c947 */ /* 0x002fea000383ffff */
[----:B------:R-:W-:Y:S05]  /*2e740*/  BRA `(.L_x_2785) ;  /* 0xfffffe2400847947 */ /* 0x000fea000383ffff */
.L_x_2523:
[----:B-1----:R1:W2:Y:S02]  /*2e750*/  SYNCS.PHASECHK.TRANS64.TRYWAIT P2, [R0+URZ+0x38830], R3 ;  /* 0x03883003000075a7 */ /* 0x0022a4000804017f */
[----:B--2---:R-:W-:Y:S05]  /*2e760*/  @!P2 NANOSLEEP.SYNCS 0x989680 ;  /* 0x009896800000a95d */ /* 0x004fea0003900000 */
[----:B------:R-:W2:Y:S02]  /*2e770*/  @!P2 SYNCS.PHASECHK.TRANS64 P2, [R0+URZ+0x38830], R3 ;  /* 0x038830030000a5a7 */ /* 0x000ea4000804007f */
[----:B--2---:R-:W-:Y:S05]  /*2e780*/  @!P2 BRA `(.L_x_2523) ;  /* 0xfffffffc00f0a947 */ /* 0x004fea000383ffff */
[----:B------:R-:W-:Y:S05]  /*2e790*/  BRA `(.L_x_2522) ;  /* 0xfffffe5c00007947 */ /* 0x000fea000383ffff */
.L_x_2530:
[----:B-1----:R1:W2:Y:S02]  /*2e7a0*/  SYNCS.PHASECHK.TRANS64.TRYWAIT P2, [R11+URZ+0x38830], R4 ;  /* 0x038830040b0075a7 */ /* 0x0022a4000804017f */
[----:B--2---:R-:W-:Y:S05]  /*2e7b0*/  @!P2 NANOSLEEP.SYNCS 0x989680 ;  /* 0x009896800000a95d */ /* 0x004fea0003900000 */
[----:B------:R-:W2:Y:S02]  /*2e7c0*/  @!P2 SYNCS.PHASECHK.TRANS64 P2, [R11+URZ+0x38830], R4 ;  /* 0x038830040b00a5a7 */ /* 0x000ea4000804007f */
[----:B--2---:R-:W-:Y:S05]  /*2e7d0*/  @!P2 BRA `(.L_x_2530) ;  /* 0xfffffffc00f0a947 */ /* 0x004fea000383ffff */
[----:B------:R-:W-:Y:S05]  /*2e7e0*/  BRA `(.L_x_2529) ;  /* 0xfffffea800fc7947 */ /* 0x000fea000383ffff */
.L_x_2535:
[----:B-1----:R1:W2:Y:S02]  /*2e7f0*/  SYNCS.PHASECHK.TRANS64.TRYWAIT P2, [R9+URZ+0x38850], R0 ;  /* 0x03885000090075a7 */ /* 0x0022a4000804017f */
[----:B--2---:R-:W-:Y:S05]  /*2e800*/  @!P2 NANOSLEEP.SYNCS 0x989680 ;  /* 0x009896800000a95d */ /* 0x004fea0003900000 */
[----:B------:R-:W2:Y:S02]  /*2e810*/  @!P2 SYNCS.PHASECHK.TRANS64 P2, [R9+URZ+0x38850], R0 ;  /* 0x038850000900a5a7 */ /* 0x000ea4000804007f */
[----:B--2---:R-:W-:Y:S05]  /*2e820*/  @!P2 BRA `(.L_x_2535) ;  /* 0xfffffffc00f0a947 */ /* 0x004fea000383ffff */
[----:B------:R-:W-:Y:S05]  /*2e830*/  BRA `(.L_x_2534) ;  /* 0xfffffee000b87947 */ /* 0x000fea000383ffff */
.L_x_2543:
[----:B-1----:R1:W2:Y:S02]  /*2e840*/  SYNCS.PHASECHK.TRANS64.TRYWAIT P2, [R4+URZ+0x38830], R5 ;  /* 0x03883005040075a7 */ /* 0x0022a4000804017f */
[----:B--2---:R-:W-:Y:S05]  /*2e850*/  @!P2 NANOSLEEP.SYNCS 0x989680 ;  /* 0x009896800000a95d */ /* 0x004fea0003900000 */
[----:B------:R-:W2:Y:S02]  /*2e860*/  @!P2 SYNCS.PHASECHK.TRANS64 P2, [R4+URZ+0x38830], R5 ;  /* 0x038830050400a5a7 */ /* 0x000ea4000804007f */
[----:B--2---:R-:W-:Y:S05]  /*2e870*/  @!P2 BRA `(.L_x_2543) ;  /* 0xfffffffc00f0a947 */ /* 0x004fea000383ffff */
[----:B------:R-:W-:Y:S05]  /*2e880*/  BRA `(.L_x_2542) ;  /* 0xfffffef800807947 */ /* 0x000fea000383ffff */
.L_x_2548:
[----:B-1----:R1:W2:Y:S02]  /*2e890*/  SYNCS.PHASECHK.TRANS64.TRYWAIT P2, [R9+URZ+0x38850], R0 ;  /* 0x03885000090075a7 */ /* 0x0022a4000804017f */
[----:B--2---:R-:W-:Y:S05]  /*2e8a0*/  @!P2 NANOSLEEP.SYNCS 0x989680 ;  /* 0x009896800000a95d */ /* 0x004fea0003900000 */
[----:B------:R-:W2:Y:S02]  /*2e8b0*/  @!P2 SYNCS.PHASECHK.TRANS64 P2, [R9+URZ+0x38850], R0 ;  /* 0x038850000900a5a7 */ /* 0x000ea4000804007f */
[----:B--2---:R-:W-:Y:S05]  /*2e8c0*/  @!P2 BRA `(.L_x_2548) ;  /* 0xfffffffc00f0a947 */ /* 0x004fea000383ffff */
[----:B------:R-:W-:Y:S05]  /*2e8d0*/  BRA `(.L_x_2547) ;  /* 0xffffff30003c7947 */ /* 0x000fea000383ffff */
.L_x_2554:
[----:B-1----:R1:W2:Y:S02]  /*2e8e0*/  SYNCS.PHASECHK.TRANS64.TRYWAIT P0, [R0+URZ+0x38850], R7 ;  /* 0x03885007000075a7 */ /* 0x0022a4000800017f */
[----:B--2---:R-:W-:Y:S05]  /*2e8f0*/  @!P0 NANOSLEEP.SYNCS 0x989680 ;  /* 0x009896800000895d */ /* 0x004fea0003900000 */
[----:B------:R-:W2:Y:S02]  /*2e900*/  @!P0 SYNCS.PHASECHK.TRANS64 P0, [R0+URZ+0x38850], R7 ;  /* 0x03885007000085a7 */ /* 0x000ea4000800007f */
[----:B--2---:R-:W-:Y:S05]  /*2e910*/  @!P0 BRA `(.L_x_2554) ;  /* 0xfffffffc00f08947 */ /* 0x004fea000383ffff */
[----:B------:R-:W-:Y:S05]  /*2e920*/  BRA `(.L_x_2553) ;  /* 0xffffff4800607947 */ /* 0x000fea000383ffff */
.L_x_2588:
[----:B------:R-:W0:Y:S01]  /*2e930*/  S2R R6, SR_TID.X ;  /* 0x0000000000067919 */ /* 0x000e220000002100 */
[----:B------:R-:W-:Y:S01]  /*2e940*/  BSSY B1, `(.L_x_2786) ;  /* 0x000000a000017945 */ /* 0x000fe20003800000 */
[----:B------:R-:W-:Y:S01]  /*2e950*/  MOV R12, RZ ;  /* 0x000000ff000c7202 */ /* 0x000fe20000000f00 */
[----:B------:R-:W-:Y:S02]  /*2e960*/  IMAD.MOV.U32 R11, RZ, RZ, 0x1f ;  /* 0x0000001fff0b7424 */ /* 0x000fe400078e00ff */
[----:B------:R-:W-:Y:S01]  /*2e970*/  IMAD.MOV.U32 R15, RZ, RZ, -0x1 ;  /* 0xffffffffff0f7424 */ /* 0x000fe200078e00ff */
[----:B0-----:R-:W-:-:S04]  /*2e980*/  SHF.R.U32.HI R6, RZ, 0x5, R6 ;  /* 0x00000005ff067819 */ /* 0x001fc80000011606 */
[----:B------:R-:W-:-:S05]  /*2e990*/  LOP3.LUT R6, R6, 0x3, RZ, 0xc0, !PT ;  /* 0x0000000306067812 */ /* 0x000fca00078ec0ff */
[----:B------:R-:W-:-:S07]  /*2e9a0*/  IMAD.MOV.U32 R13, RZ, RZ, R6 ;  /* 0x000000ffff0d7224 */ /* 0x000fce00078e0006 */
[----:B------:R-:W-:Y:S05]  /*2e9b0*/  WARPSYNC.COLLECTIVE R15, `(.L_x_2787) ;  /* 0x000000000f087348 */ /* 0x000fea0003c00000 */
[----:B------:R0:W1:Y:S02]  /*2e9c0*/  SHFL.IDX P6, R14, R13, R12, R11 ;  /* 0x0000000c0d0e7389 */ /* 0x00006400000c000b */
[----:B01----:R-:W-:Y:S01]  /*2e9d0*/  ENDCOLLECTIVE ;  /* 0x000000000000791b */ /* 0x003fe20003800000 */
.L_x_2787:
[----:B------:R-:W-:Y:S05]  /*2e9e0*/  BSYNC B1 ;  /* 0x0000000000017941 */ /* 0x000fea0003800000 */
.L_x_2786:
[----:B------:R-:W-:Y:S05]  /*2e9f0*/  BRA `(.L_x_2788) ;  /* 0xffffff9000e47947 */ /* 0x000fea000383ffff */
.L_x_2589:
[----:B------:R-:W-:Y:S01]  /*2ea00*/  BSSY B1, `(.L_x_2789) ;  /* 0x0000006000017945 */ /* 0x000fe20003800000 */
[----:B------:R-:W-:-:S07]  /*2ea10*/  MOV R15, 0xffffffff ;  /* 0xffffffff000f7802 */ /* 0x000fce0000000f00 */
[----:B------:R-:W-:Y:S05]  /*2ea20*/  WARPSYNC.COLLECTIVE R15, `(.L_x_2790) ;  /* 0x000000000f0c7348 */ /* 0x000fea0003c00000 */
[----:B------:R-:W-:Y:S02]  /*2ea30*/  ELECT P6, UR62, PT ;  /* 0x00000000003e782f */ /* 0x000fe400038c0000 */
[----:B------:R-:W-:Y:S01]  /*2ea40*/  MOV R14, UR62 ;  /* 0x0000003e000e7c02 */ /* 0x000fe20008000f00 */
[----:B------:R-:W-:Y:S10]  /*2ea50*/  ENDCOLLECTIVE ;  /* 0x000000000000791b */ /* 0x000ff40003800000 */
.L_x_2790:
[----:B------:R-:W-:Y:S05]  /*2ea60*/  BSYNC B1 ;  /* 0x0000000000017941 */ /* 0x000fea0003800000 */
.L_x_2789:
[----:B------:R-:W-:Y:S05]  /*2ea70*/  BRA `(.L_x_2791) ;  /* 0xffffff9000d07947 */ /* 0x000fea000383ffff */
.L_x_2591:
[----:B0-----:R0:W1:Y:S02]  /*2ea80*/  SYNCS.PHASECHK.TRANS64.TRYWAIT P0, [R9+URZ+0x38820], R5 ;  /* 0x03882005090075a7 */ /* 0x001064000800017f */
[----:B-1----:R-:W-:Y:S05]  /*2ea90*/  @!P0 NANOSLEEP.SYNCS 0x989680 ;  /* 0x009896800000895d */ /* 0x002fea0003900000 */
[----:B------:R-:W1:Y:S02]  /*2eaa0*/  @!P0 SYNCS.PHASECHK.TRANS64 P0, [R9+URZ+0x38820], R5 ;  /* 0x03882005090085a7 */ /* 0x000e64000800007f */
[----:B-1----:R-:W-:Y:S05]  /*2eab0*/  @!P0 BRA `(.L_x_2591) ;  /* 0xfffffffc00f08947 */ /* 0x002fea000383ffff */
[----:B------:R-:W-:Y:S05]  /*2eac0*/  BRA `(.L_x_2792) ;  /* 0xffffff9000ec7947 */ /* 0x000fea000383ffff */
.L_x_2594:
[----:B0-----:R0:W1:Y:S02]  /*2ead0*/  SYNCS.PHASECHK.TRANS64.TRYWAIT P0, [R5+URZ+0x388a0], R8 ;  /* 0x0388a008050075a7 */ /* 0x001064000800017f */
[----:B-1----:R-:W-:Y:S05]  /*2eae0*/  @!P0 NANOSLEEP.SYNCS 0x989680 ;  /* 0x009896800000895d */ /* 0x002fea0003900000 */
[----:B------:R-:W1:Y:S02]  /*2eaf0*/  @!P0 SYNCS.PHASECHK.TRANS64 P0, [R5+URZ+0x388a0], R8 ;  /* 0x0388a008050085a7 */ /* 0x000e64000800007f */
[----:B-1----:R-:W-:Y:S05]  /*2eb00*/  @!P0 BRA `(.L_x_2594) ;  /* 0xfffffffc00f08947 */ /* 0x002fea000383ffff */
[----:B------:R-:W-:Y:S05]  /*2eb10*/  BRA `(.L_x_2793) ;  /* 0xffffff9000fc7947 */ /* 0x000fea000383ffff */
.L_x_2596:
[----:B-1----:R1:W2:Y:S02]  /*2eb20*/  SYNCS.PHASECHK.TRANS64.TRYWAIT P0, [R5+URZ+0x388c0], R8 ;  /* 0x0388c008050075a7 */ /* 0x0022a4000800017f */
[----:B--2---:R-:W-:Y:S05]  /*2eb30*/  @!P0 NANOSLEEP.SYNCS 0x989680 ;  /* 0x009896800000895d */ /* 0x004fea0003900000 */
[----:B------:R-:W2:Y:S02]  /*2eb40*/  @!P0 SYNCS.PHASECHK.TRANS64 P0, [R5+URZ+0x388c0], R8 ;  /* 0x0388c008050085a7 */ /* 0x000ea4000800007f */
[----:B--2---:R-:W-:Y:S05]  /*2eb50*/  @!P0 BRA `(.L_x_2596) ;  /* 0xfffffffc00f08947 */ /* 0x004fea000383ffff */
[----:B------:R-:W-:Y:S05]  /*2eb60*/  BRA `(.L_x_2794) ;  /* 0xffffff94009c7947 */ /* 0x000fea000383ffff */
.L_x_2600:
[----:B0-----:R0:W1:Y:S02]  /*2eb70*/  SYNCS.PHASECHK.TRANS64.TRYWAIT P0, [R6+URZ+0x388a0], R7 ;  /* 0x0388a007060075a7 */ /* 0x001064000800017f */
[----:B-1----:R-:W-:Y:S05]  /*2eb80*/  @!P0 NANOSLEEP.SYNCS 0x989680 ;  /* 0x009896800000895d */ /* 0x002fea0003900000 */
[----:B------:R-:W1:Y:S02]  /*2eb90*/  @!P0 SYNCS.PHASECHK.TRANS64 P0, [R6+URZ+0x388a0], R7 ;  /* 0x0388a007060085a7 */ /* 0x000e64000800007f */
[----:B-1----:R-:W-:Y:S05]  /*2eba0*/  @!P0 BRA `(.L_x_2600) ;  /* 0xfffffffc00f08947 */ /* 0x002fea000383ffff */
[----:B------:R-:W-:Y:S05]  /*2ebb0*/  BRA `(.L_x_2795) ;  /* 0xffffff9800847947 */ /* 0x000fea000383ffff */
.L_x_2602:
[----:B-1----:R1:W2:Y:S02]  /*2ebc0*/  SYNCS.PHASECHK.TRANS64.TRYWAIT P1, [R6+URZ+0x388c0], R7 ;  /* 0x0388c007060075a7 */ /* 0x0022a4000802017f */
[----:B--2---:R-:W-:Y:S05]  /*2ebd0*/  @!P1 NANOSLEEP.SYNCS 0x989680 ;  /* 0x009896800000995d */ /* 0x004fea0003900000 */
[----:B------:R-:W2:Y:S02]  /*2ebe0*/  @!P1 SYNCS.PHASECHK.TRANS64 P1, [R6+URZ+0x388c0], R7 ;  /* 0x0388c007060095a7 */ /* 0x000ea4000802007f */
[----:B--2---:R-:W-:Y:S05]  /*2ebf0*/  @!P1 BRA `(.L_x_2602) ;  /* 0xfffffffc00f09947 */ /* 0x004fea000383ffff */
[----:B------:R-:W-:Y:S05]  /*2ec00*/  BRA `(.L_x_2796) ;  /* 0xffffff9c001c7947 */ /* 0x000fea000383ffff */
.L_x_2615:
[----:B------:R-:W0:Y:S01]  /*2ec10*/  S2R R7, SR_TID.X ;  /* 0x0000000000077919 */ /* 0x000e220000002100 */
[----:B------:R-:W-:Y:S01]  /*2ec20*/  BSSY B0, `(.L_x_2797) ;  /* 0x000000a000007945 */ /* 0x000fe20003800000 */
[----:B------:R-:W-:Y:S01]  /*2ec30*/  IMAD.MOV.U32 R12, RZ, RZ, RZ ;  /* 0x000000ffff0c7224 */ /* 0x000fe200078e00ff */
[----:B------:R-:W-:Y:S01]  /*2ec40*/  MOV R11, 0x1f ;  /* 0x0000001f000b7802 */ /* 0x000fe20000000f00 */
[----:B------:R-:W-:Y:S01]  /*2ec50*/  IMAD.MOV.U32 R15, RZ, RZ, -0x1 ;  /* 0xffffffffff0f7424 */ /* 0x000fe200078e00ff */
[----:B0-----:R-:W-:-:S04]  /*2ec60*/  SHF.R.U32.HI R7, RZ, 0x5, R7 ;  /* 0x00000005ff077819 */ /* 0x001fc80000011607 */
[----:B------:R-:W-:-:S05]  /*2ec70*/  LOP3.LUT R7, R7, 0x3, RZ, 0xc0, !PT ;  /* 0x0000000307077812 */ /* 0x000fca00078ec0ff */
[----:B------:R-:W-:-:S07]  /*2ec80*/  IMAD.MOV.U32 R13, RZ, RZ, R7 ;  /* 0x000000ffff0d7224 */ /* 0x000fce00078e0007 */
[----:B------:R-:W-:Y:S05]  /*2ec90*/  WARPSYNC.COLLECTIVE R15, `(.L_x_2798) ;  /* 0x000000000f087348 */ /* 0x000fea0003c00000 */
[----:B------:R0:W1:Y:S02]  /*2eca0*/  SHFL.IDX P6, R14, R13, R12, R11 ;  /* 0x0000000c0d0e7389 */ /* 0x00006400000c000b */
[----:B01----:R-:W-:Y:S01]  /*2ecb0*/  ENDCOLLECTIVE ;  /* 0x000000000000791b */ /* 0x003fe20003800000 */
.L_x_2798:
[----:B------:R-:W-:Y:S05]  /*2ecc0*/  BSYNC B0 ;  /* 0x0000000000007941 */ /* 0x000fea0003800000 */
.L_x_2797:
[----:B------:R-:W-:Y:S05]  /*2ecd0*/  BRA `(.L_x_2799) ;  /* 0xffffffa8007c7947 */ /* 0x000fea000383ffff */
.L_x_2616:
[----:B------:R-:W-:Y:S01]  /*2ece0*/  BSSY B0, `(.L_x_2800) ;  /* 0x0000006000007945 */ /* 0x000fe20003800000 */
[----:B------:R-:W-:-:S07]  /*2ecf0*/  IMAD.MOV.U32 R15, RZ, RZ, -0x1 ;  /* 0xffffffffff0f7424 */ /* 0x000fce00078e00ff */
[----:B------:R-:W-:Y:S05]  /*2ed00*/  WARPSYNC.COLLECTIVE R15, `(.L_x_2801) ;  /* 0x000000000f0c7348 */ /* 0x000fea0003c00000 */
[----:B------:R-:W-:Y:S02]  /*2ed10*/  ELECT P6, UR62, PT ;  /* 0x00000000003e782f */ /* 0x000fe400038c0000 */
[----:B------:R-:W-:Y:S01]  /*2ed20*/  MOV R14, UR62 ;  /* 0x0000003e000e7c02 */ /* 0x000fe20008000f00 */
[----:B------:R-:W-:Y:S10]  /*2ed30*/  ENDCOLLECTIVE ;  /* 0x000000000000791b */ /* 0x000ff40003800000 */
.L_x_2801:
[----:B------:R-:W-:Y:S05]  /*2ed40*/  BSYNC B0 ;  /* 0x0000000000007941 */ /* 0x000fea0003800000 */
.L_x_2800:
[----:B------:R-:W-:Y:S05]  /*2ed50*/  BRA `(.L_x_2802) ;  /* 0xffffffa8006c7947 */ /* 0x000fea000383ffff */
.L_x_2619:
[----:B0-----:R0:W1:Y:S02]  /*2ed60*/  SYNCS.PHASECHK.TRANS64.TRYWAIT P0, [R7+URZ+0x38840], R10 ;  /* 0x0388400a070075a7 */ /* 0x001064000800017f */
[----:B-1----:R-:W-:Y:S05]  /*2ed70*/  @!P0 NANOSLEEP.SYNCS 0x989680 ;  /* 0x009896800000895d */ /* 0x002fea0003900000 */
[----:B------:R-:W1:Y:S02]  /*2ed80*/  @!P0 SYNCS.PHASECHK.TRANS64 P0, [R7+URZ+0x38840], R10 ;  /* 0x0388400a070085a7 */ /* 0x000e64000800007f */
[----:B-1----:R-:W-:Y:S05]  /*2ed90*/  @!P0 BRA `(.L_x_2619) ;  /* 0xfffffffc00f08947 */ /* 0x002fea000383ffff */
[----:B------:R-:W-:Y:S05]  /*2eda0*/  BRA `(.L_x_2803) ;  /* 0xffffffa800d07947 */ /* 0x000fea000383ffff */
.L_x_2622:
        /* <DEDUP_REMOVED lines=8> */
.L_x_2630:
[----:B0-----:R0:W1:Y:S02]  /*2ee30*/  SYNCS.PHASECHK.TRANS64.TRYWAIT P0, [R8+URZ+0x38840], R9 ;  /* 0x03884009080075a7 */ /* 0x001064000800017f */
[----:B-1----:R-:W-:Y:S05]  /*2ee40*/  @!P0 NANOSLEEP.SYNCS 0x989680 ;  /* 0x009896800000895d */ /* 0x002fea0003900000 */
[----:B------:R-:W1:Y:S02]  /*2ee50*/  @!P0 SYNCS.PHASECHK.TRANS64 P0, [R8+URZ+0x38840], R9 ;  /* 0x03884009080085a7 */ /* 0x000e64000800007f */
[----:B-1----:R-:W-:Y:S05]  /*2ee60*/  @!P0 BRA `(.L_x_2630) ;  /* 0xfffffffc00f08947 */ /* 0x002fea000383ffff */
[----:B------:R-:W-:Y:S05]  /*2ee70*/  BRA `(.L_x_2805) ;  /* 0xffffffb400007947 */ /* 0x000fea000383ffff */
.L_x_2632:
[----:B0-----:R0:W1:Y:S02]  /*2ee80*/  SYNCS.PHASECHK.TRANS64.TRYWAIT P0, [R8+URZ+0x38860], R9 ;  /* 0x03886009080075a7 */ /* 0x001064000800017f */
[----:B-1----:R-:W-:Y:S05]  /*2ee90*/  @!P0 NANOSLEEP.SYNCS 0x989680 ;  /* 0x009896800000895d */ /* 0x002fea0003900000 */
[----:B------:R-:W1:Y:S02]  /*2eea0*/  @!P0 SYNCS.PHASECHK.TRANS64 P0, [R8+URZ+0x38860], R9 ;  /* 0x03886009080085a7 */ /* 0x000e64000800007f */
[----:B-1----:R-:W-:Y:S05]  /*2eeb0*/  @!P0 BRA `(.L_x_2632) ;  /* 0xfffffffc00f08947 */ /* 0x002fea000383ffff */
[----:B------:R-:W-:Y:S05]  /*2eec0*/  BRA `(.L_x_2806) ;  /* 0xffffffb400bc7947 */ /* 0x000fea000383ffff */
.L_x_2638:
[----:B-1----:R1:W2:Y:S02]  /*2eed0*/  SYNCS.PHASECHK.TRANS64.TRYWAIT P0, [R2+URZ+0x38840], R3 ;  /* 0x03884003020075a7 */ /* 0x0022a4000800017f */
[----:B--2---:R-:W-:Y:S05]  /*2eee0*/  @!P0 NANOSLEEP.SYNCS 0x989680 ;  /* 0x009896800000895d */ /* 0x004fea0003900000 */
[----:B------:R-:W2:Y:S02]  /*2eef0*/  @!P0 SYNCS.PHASECHK.TRANS64 P0, [R2+URZ+0x38840], R3 ;  /* 0x03884003020085a7 */ /* 0x000ea4000800007f */
[----:B--2---:R-:W-:Y:S05]  /*2ef00*/  @!P0 BRA `(.L_x_2638) ;  /* 0xfffffffc00f08947 */ /* 0x004fea000383ffff */
[----:B------:R-:W-:Y:S05]  /*2ef10*/  BRA `(.L_x_2807) ;  /* 0xffffffbc003c7947 */ /* 0x000fea000383ffff */
.L_x_2640:
[----:B0-----:R0:W1:Y:S02]  /*2ef20*/  SYNCS.PHASECHK.TRANS64.TRYWAIT P0, [R2+URZ+0x38860], R3 ;  /* 0x03886003020075a7 */ /* 0x001064000800017f */
[----:B-1----:R-:W-:Y:S05]  /*2ef30*/  @!P0 NANOSLEEP.SYNCS 0x989680 ;  /* 0x009896800000895d */ /* 0x002fea0003900000 */
[----:B------:R-:W1:Y:S02]  /*2ef40*/  @!P0 SYNCS.PHASECHK.TRANS64 P0, [R2+URZ+0x38860], R3 ;  /* 0x03886003020085a7 */ /* 0x000e64000800007f */
[----:B-1----:R-:W-:Y:S05]  /*2ef50*/  @!P0 BRA `(.L_x_2640) ;  /* 0xfffffffc00f08947 */ /* 0x002fea000383ffff */
[----:B------:R-:W-:Y:S05]  /*2ef60*/  BRA `(.L_x_2808) ;  /* 0xffffffbc00f87947 */ /* 0x000fea000383ffff */
.L_x_2646:
[----:B--2---:R2:W3:Y:S02]  /*2ef70*/  SYNCS.PHASECHK.TRANS64.TRYWAIT P0, [R2+URZ+0x38840], R3 ;  /* 0x03884003020075a7 */ /* 0x0044e4000800017f */
[----:B---3--:R-:W-:Y:S05]  /*2ef80*/  @!P0 NANOSLEEP.SYNCS 0x989680 ;  /* 0x009896800000895d */ /* 0x008fea0003900000 */
[----:B------:R-:W3:Y:S02]  /*2ef90*/  @!P0 SYNCS.PHASECHK.TRANS64 P0, [R2+URZ+0x38840], R3 ;  /* 0x03884003020085a7 */ /* 0x000ee4000800007f */
[----:B---3--:R-:W-:Y:S05]  /*2efa0*/  @!P0 BRA `(.L_x_2646) ;  /* 0xfffffffc00f08947 */ /* 0x008fea000383ffff */
[----:B------:R-:W-:Y:S05]  /*2efb0*/  BRA `(.L_x_2809) ;  /* 0xffffffc400547947 */ /* 0x000fea000383ffff */
.L_x_2648:
[----:B0-----:R0:W1:Y:S02]  /*2efc0*/  SYNCS.PHASECHK.TRANS64.TRYWAIT P0, [R2+URZ+0x38860], R9 ;  /* 0x03886009020075a7 */ /* 0x001064000800017f */
[----:B-1----:R-:W-:Y:S05]  /*2efd0*/  @!P0 NANOSLEEP.SYNCS 0x989680 ;  /* 0x009896800000895d */ /* 0x002fea0003900000 */
[----:B------:R-:W1:Y:S02]  /*2efe0*/  @!P0 SYNCS.PHASECHK.TRANS64 P0, [R2+URZ+0x38860], R9 ;  /* 0x03886009020085a7 */ /* 0x000e64000800007f */
[----:B-1----:R-:W-:Y:S05]  /*2eff0*/  @!P0 BRA `(.L_x_2648) ;  /* 0xfffffffc00f08947 */ /* 0x002fea000383ffff */
[----:B------:R-:W-:Y:S05]  /*2f000*/  BRA `(.L_x_2810) ;  /* 0xffffffc8000c7947 */ /* 0x000fea000383ffff */
.L_x_2656:
[----:B-1----:R1:W2:Y:S02]  /*2f010*/  SYNCS.PHASECHK.TRANS64.TRYWAIT P0, [R3+URZ+0x38860], R0 ;  /* 0x03886000030075a7 */ /* 0x0022a4000800017f */
[----:B--2---:R-:W-:Y:S05]  /*2f020*/  @!P0 NANOSLEEP.SYNCS 0x989680 ;  /* 0x009896800000895d */ /* 0x004fea0003900000 */
[----:B------:R-:W2:Y:S02]  /*2f030*/  @!P0 SYNCS.PHASECHK.TRANS64 P0, [R3+URZ+0x38860], R0 ;  /* 0x03886000030085a7 */ /* 0x000ea4000800007f */
[----:B--2---:R-:W-:Y:S05]  /*2f040*/  @!P0 BRA `(.L_x_2656) ;  /* 0xfffffffc00f08947 */ /* 0x004fea000383ffff */
[----:B------:R-:W-:Y:S05]  /*2f050*/  BRA `(.L_x_2811) ;  /* 0xffffffcc00507947 */ /* 0x000fea000383ffff */
.L_x_2659:
[----:B------:R-:W-:Y:S01]  /*2f060*/  BSSY B0, `(.L_x_2812) ;  /* 0x0000008000007945 */ /* 0x000fe20003800000 */
[----:B------:R-:W-:Y:S01]  /*2f070*/  MOV R13, R16 ;  /* 0x00000010000d7202 */ /* 0x000fe20000000f00 */
[----:B------:R-:W-:Y:S01]  /*2f080*/  IMAD.MOV.U32 R12, RZ, RZ, RZ ;  /* 0x000000ffff0c7224 */ /* 0x000fe200078e00ff */
[----:B0-----:R-:W-:Y:S01]  /*2f090*/  MOV R15, 0xffffffff ;  /* 0xffffffff000f7802 */ /* 0x001fe20000000f00 */
[----:B------:R-:W-:-:S07]  /*2f0a0*/  IMAD.MOV.U32 R11, RZ, RZ, 0x1f ;  /* 0x0000001fff0b7424 */ /* 0x000fce00078e00ff */
[----:B-1----:R-:W-:Y:S05]  /*2f0b0*/  WARPSYNC.COLLECTIVE R15, `(.L_x_2813) ;  /* 0x000000000f087348 */ /* 0x002fea0003c00000 */
[----:B------:R0:W2:Y:S02]  /*2f0c0*/  SHFL.IDX P6, R14, R13, R12, R11 ;  /* 0x0000000c0d0e7389 */ /* 0x0000a400000c000b */
[----:B012---:R-:W-:Y:S01]  /*2f0d0*/  ENDCOLLECTIVE ;  /* 0x000000000000791b */ /* 0x007fe20003800000 */
.L_x_2813:
[----:B------:R-:W-:Y:S05]  /*2f0e0*/  BSYNC B0 ;  /* 0x0000000000007941 */ /* 0x000fea0003800000 */
.L_x_2812:
        /* <DEDUP_REMOVED lines=8> */
.L_x_2814:
[----:B------:R-:W-:Y:S01]  /*2f170*/  MOV R16, R14 ;  /* 0x0000000e00107202 */ /* 0x000fe20000000f00 */
[----:B------:R-:W-:Y:S06]  /*2f180*/  BRA `(.L_x_2815) ;  /* 0xffffffd0000c7947 */ /* 0x000fec000383ffff */
.L_x_2662:
[----:B------:R-:W-:Y:S01]  /*2f190*/  BSSY B0, `(.L_x_2816) ;  /* 0x0000008000007945 */ /* 0x000fe20003800000 */
[----:B-----5:R-:W-:Y:S01]  /*2f1a0*/  IMAD.MOV.U32 R13, RZ, RZ, R17 ;  /* 0x000000ffff0d7224 */ /* 0x020fe200078e0011 */
[----:B------:R-:W-:Y:S01]  /*2f1b0*/  MOV R11, RZ ;  /* 0x000000ff000b7202 */ /* 0x000fe20000000f00 */
[----:B------:R-:W-:Y:S02]  /*2f1c0*/  IMAD.MOV.U32 R12, RZ, RZ, 0x1 ;  /* 0x00000001ff0c7424 */ /* 0x000fe400078e00ff */
[----:B------:R-:W-:-:S07]  /*2f1d0*/  IMAD.MOV.U32 R15, RZ, RZ, -0x1 ;  /* 0xffffffffff0f7424 */ /* 0x000fce00078e00ff */
[----:B0-234-:R-:W-:Y:S05]  /*2f1e0*/  WARPSYNC.COLLECTIVE R15, `(.L_x_2817) ;  /* 0x000000000f087348 */ /* 0x01dfea0003c00000 */
[----:B------:R1:W0:Y:S02]  /*2f1f0*/  SHFL.UP P6, R14, R13, R12, R11 ;  /* 0x0400000c0d0e7389 */ /* 0x00022400000c000b */
[----:B01234-:R-:W-:Y:S01]  /*2f200*/  ENDCOLLECTIVE ;  /* 0x000000000000791b */ /* 0x01ffe20003800000 */
.L_x_2817:
[----:B------:R-:W-:Y:S05]  /*2f210*/  BSYNC B0 ;  /* 0x0000000000007941 */ /* 0x000fea0003800000 */
.L_x_2816:
        /* <DEDUP_REMOVED lines=10> */
.L_x_2818:
        /* <DEDUP_REMOVED lines=8> */
.L_x_2819:
        /* <DEDUP_REMOVED lines=8> */
.L_x_2820:
        /* <DEDUP_REMOVED lines=8> */
.L_x_2821:
[----:B------:R-:W-:Y:S01]  /*2f440*/  IMAD.MOV.U32 R12, RZ, RZ, 0x1f ;  /* 0x0000001fff0c7424 */ /* 0x000fe200078e00ff */
[----:B------:R-:W-:Y:S02]  /*2f450*/  MOV R11, 0x1f ;  /* 0x0000001f000b7802 */ /* 0x000fe40000000f00 */
[----:B------:R-:W-:-:S04]  /*2f460*/  SEL R3, R14, RZ, P0 ;  /* 0x000000ff0e037207 */ /* 0x000fc80000000000 */
[----:B------:R-:W-:-:S05]  /*2f470*/  IADD3 R2, R6, R3, RZ ;  /* 0x0000000306027210 */ /* 0x000fca0007ffe0ff */
[----:B------:R-:W-:-:S07]  /*2f480*/  IMAD.MOV.U32 R13, RZ, RZ, R2 ;  /* 0x000000ffff0d7224 */ /* 0x000fce00078e0002 */
[----:B------:R-:W-:Y:S05]  /*2f490*/  WARPSYNC.COLLECTIVE R15, `(.L_x_2822) ;  /* 0x000000000f087348 */ /* 0x000fea0003c00000 */
[----:B------:R0:W1:Y:S02]  /*2f4a0*/  SHFL.IDX P6, R14, R13, R12, R11 ;  /* 0x0000000c0d0e7389 */ /* 0x00006400000c000b */
[----:B01----:R-:W-:Y:S01]  /*2f4b0*/  ENDCOLLECTIVE ;  /* 0x000000000000791b */ /* 0x003fe20003800000 */
.L_x_2822:
[----:B------:R-:W-:Y:S05]  /*2f4c0*/  BRA `(.L_x_2823) ;  /* 0xffffffcc00d07947 */ /* 0x000fea000383ffff */
.L_x_2667:
        /* <DEDUP_REMOVED lines=8> */
.L_x_2825:
[----:B------:R-:W-:Y:S05]  /*2f550*/  BSYNC B0 ;  /* 0x0000000000007941 */ /* 0x000fea0003800000 */
.L_x_2824:
        /* <DEDUP_REMOVED lines=10> */
.L_x_2826:
        /* <DEDUP_REMOVED lines=8> */
.L_x_2827:
        /* <DEDUP_REMOVED lines=8> */
.L_x_2828:
        /* <DEDUP_REMOVED lines=8> */
.L_x_2829:
        /* <DEDUP_REMOVED lines=8> */
.L_x_2830:
[----:B------:R-:W-:Y:S05]  /*2f800*/  BRA `(.L_x_2831) ;  /* 0xffffffcc00b47947 */ /* 0x000fea000383ffff */
.L_x_2669:
[----:B------:R-:W-:Y:S01]  /*2f810*/  BSSY B0, `(.L_x_2832) ;  /* 0x0000006000007945 */ /* 0x000fe20003800000 */
[----:B------:R-:W-:Y:S01]  /*2f820*/  PLOP3.LUT P6, PT, P6, PT, PT, 0x8, 0x0 ;  /* 0x000000000000781c */ /* 0x000fe200037ce170 */
[----:B------:R-:W-:-:S12]  /*2f830*/  IMAD.MOV.U32 R15, RZ, RZ, -0x1 ;  /* 0xffffffffff0f7424 */ /* 0x000fd800078e00ff */
[----:B0-----:R-:W-:Y:S05]  /*2f840*/  WARPSYNC.COLLECTIVE R15, `(.L_x_2833) ;  /* 0x000000000f087348 */ /* 0x001fea0003c00000 */
[----:B------:R-:W-:Y:S01]  /*2f850*/  VOTE.ANY R14, PT, P6 ;  /* 0x00000000000e7806 */ /* 0x000fe200030e0100 */
[----:B0-----:R-:W-:Y:S06]  /*2f860*/  ENDCOLLECTIVE ;  /* 0x000000000000791b */ /* 0x001fec0003800000 */
.L_x_2833:
[----:B------:R-:W-:Y:S05]  /*2f870*/  BSYNC B0 ;  /* 0x0000000000007941 */ /* 0x000fea0003800000 */
.L_x_2832:
        /* <DEDUP_REMOVED lines=9> */
.L_x_2834:
[----:B------:R-:W-:Y:S01]  /*2f910*/  IMAD.MOV.U32 R17, RZ, RZ, R14 ;  /* 0x000000ffff117224 */ /* 0x000fe200078e000e */
[----:B------:R-:W-:Y:S06]  /*2f920*/  BRA `(.L_x_2835) ;  /* 0xffffffcc00a47947 */ /* 0x000fec000383ffff */
.L_x_2671:
[----:B------:R-:W-:Y:S01]  /*2f930*/  BSSY B0, `(.L_x_2836) ;  /* 0x0000007000007945 */ /* 0x000fe20003800000 */
[----:B------:R-:W-:Y:S01]  /*2f940*/  IMAD.MOV.U32 R13, RZ, RZ, R2 ;  /* 0x000000ffff0d7224 */ /* 0x000fe200078e0002 */
[----:B------:R-:W-:Y:S01]  /*2f950*/  MOV R11, 0x1f ;  /* 0x0000001f000b7802 */ /* 0x000fe20000000f00 */
[----:B------:R-:W-:-:S07]  /*2f960*/  IMAD.MOV.U32 R15, RZ, RZ, -0x1 ;  /* 0xffffffffff0f7424 */ /* 0x000fce00078e00ff */
[----:B012---:R-:W-:Y:S05]  /*2f970*/  WARPSYNC.COLLECTIVE R15, `(.L_x_2837) ;  /* 0x000000000f087348 */ /* 0x007fea0003c00000 */
[----:B------:R3:W4:Y:S02]  /*2f980*/  SHFL.IDX P6, R14, R13, R12, R11 ;  /* 0x0000000c0d0e7389 */ /* 0x00072400000c000b */
[----:B01234-:R-:W-:Y:S01]  /*2f990*/  ENDCOLLECTIVE ;  /* 0x000000000000791b */ /* 0x01ffe20003800000 */
.L_x_2837:
[----:B------:R-:W-:Y:S05]  /*2f9a0*/  BSYNC B0 ;  /* 0x0000000000007941 */ /* 0x000fea0003800000 */
.L_x_2836:
[----:B------:R-:W-:Y:S01]  /*2f9b0*/  IMAD.MOV.U32 R7, RZ, RZ, R14 ;  /* 0x000000ffff077224 */ /* 0x000fe200078e000e */
[----:B------:R-:W-:Y:S06]  /*2f9c0*/  BRA `(.L_x_2670) ;  /* 0xffffffcc00987947 */ /* 0x000fec000383ffff */
.L_x_2675:
[----:B-1----:R1:W2:Y:S02]  /*2f9d0*/  SYNCS.PHASECHK.TRANS64.TRYWAIT P0, [R0+URZ+0x38820], R3 ;  /* 0x03882003000075a7 */ /* 0x0022a4000800017f */
[----:B--2---:R-:W-:Y:S05]  /*2f9e0*/  @!P0 NANOSLEEP.SYNCS 0x989680 ;  /* 0x009896800000895d */ /* 0x004fea0003900000 */
[----:B------:R-:W2:Y:S02]  /*2f9f0*/  @!P0 SYNCS.PHASECHK.TRANS64 P0, [R0+URZ+0x38820], R3 ;  /* 0x03882003000085a7 */ /* 0x000ea4000800007f */
[----:B--2---:R-:W-:Y:S05]  /*2fa00*/  @!P0 BRA `(.L_x_2675) ;  /* 0xfffffffc00f08947 */ /* 0x004fea000383ffff */
[----:B------:R-:W-:Y:S05]  /*2fa10*/  BRA `(.L_x_2838) ;  /* 0xffffffd4000c7947 */ /* 0x000fea000383ffff */
.L_x_2676:
        /* <DEDUP_REMOVED lines=11> */
.L_x_2840:
[----:B------:R-:W-:Y:S05]  /*2fad0*/  BSYNC B0 ;  /* 0x0000000000007941 */ /* 0x000fea0003800000 */
.L_x_2839:
[----:B------:R-:W-:Y:S05]  /*2fae0*/  BRA `(.L_x_2841) ;  /* 0xffffffd000f47947 */ /* 0x000fea000383ffff */
.L_x_2677:
[----:B------:R-:W-:Y:S01]  /*2faf0*/  BSSY B0, `(.L_x_2842) ;  /* 0x0000006000007945 */ /* 0x000fe20003800000 */
[----:B------:R-:W-:-:S07]  /*2fb00*/  IMAD.MOV.U32 R15, RZ, RZ, -0x1 ;  /* 0xffffffffff0f7424 */ /* 0x000fce00078e00ff */
[----:B012---:R-:W-:Y:S05]  /*2fb10*/  WARPSYNC.COLLECTIVE R15, `(.L_x_2843) ;  /* 0x000000000f0c7348 */ /* 0x007fea0003c00000 */
[----:B------:R-:W-:Y:S02]  /*2fb20*/  ELECT P6, UR62, PT ;  /* 0x00000000003e782f */ /* 0x000fe400038c0000 */
[----:B------:R-:W-:Y:S01]  /*2fb30*/  MOV R14, UR62 ;  /* 0x0000003e000e7c02 */ /* 0x000fe20008000f00 */
[----:B012---:R-:W-:Y:S10]  /*2fb40*/  ENDCOLLECTIVE ;  /* 0x000000000000791b */ /* 0x007ff40003800000 */
.L_x_2843:
[----:B------:R-:W-:Y:S05]  /*2fb50*/  BSYNC B0 ;  /* 0x0000000000007941 */ /* 0x000fea0003800000 */
.L_x_2842:
[----:B------:R-:W-:Y:S05]  /*2fb60*/  BRA `(.L_x_2844) ;  /* 0xffffffd000e87947 */ /* 0x000fea000383ffff */
.L_x_2679:
[----:B-1----:R1:W2:Y:S02]  /*2fb70*/  SYNCS.PHASECHK.TRANS64.TRYWAIT P0, [R6+URZ], R5 ;  /* 0x00000005060075a7 */ /* 0x0022a4000800017f */
[----:B--2---:R-:W-:Y:S05]  /*2fb80*/  @!P0 NANOSLEEP.SYNCS 0x989680 ;  /* 0x009896800000895d */ /* 0x004fea0003900000 */
[----:B------:R-:W2:Y:S02]  /*2fb90*/  @!P0 SYNCS.PHASECHK.TRANS64 P0, [R6+URZ], R5 ;  /* 0x00000005060085a7 */ /* 0x000ea4000800007f */
[----:B--2---:R-:W-:Y:S05]  /*2fba0*/  @!P0 BRA `(.L_x_2679) ;  /* 0xfffffffc00f08947 */ /* 0x004fea000383ffff */
[----:B------:R-:W-:Y:S05]  /*2fbb0*/  BRA `(.L_x_2845) ;  /* 0xffffffd4002c7947 */ /* 0x000fea000383ffff */
.L_x_2680:
[----:B--2---:R2:W3:Y:S02]  /*2fbc0*/  SYNCS.PHASECHK.TRANS64.TRYWAIT P0, [R7+URZ], R2 ;  /* 0x00000002070075a7 */ /* 0x0044e4000800017f */
[----:B---3--:R-:W-:Y:S05]  /*2fbd0*/  @!P0 NANOSLEEP.SYNCS 0x989680 ;  /* 0x009896800000895d */ /* 0x008fea0003900000 */
[----:B------:R-:W3:Y:S02]  /*2fbe0*/  @!P0 SYNCS.PHASECHK.TRANS64 P0, [R7+URZ], R2 ;  /* 0x00000002070085a7 */ /* 0x000ee4000800007f */
[----:B---3--:R-:W-:Y:S05]  /*2fbf0*/  @!P0 BRA `(.L_x_2680) ;  /* 0xfffffffc00f08947 */ /* 0x008fea000383ffff */
[----:B------:R-:W-:Y:S05]  /*2fc00*/  BRA `(.L_x_2846) ;  /* 0xffffffd400207947 */ /* 0x000fea000383ffff */
.L_x_2682:
[----:B---3--:R3:W4:Y:S02]  /*2fc10*/  SYNCS.PHASECHK.TRANS64.TRYWAIT P0, [R4+URZ], R5 ;  /* 0x00000005040075a7 */ /* 0x008724000800017f */
[----:B----4-:R-:W-:Y:S05]  /*2fc20*/  @!P0 NANOSLEEP.SYNCS 0x989680 ;  /* 0x009896800000895d */ /* 0x010fea0003900000 */
[----:B------:R-:W4:Y:S02]  /*2fc30*/  @!P0 SYNCS.PHASECHK.TRANS64 P0, [R4+URZ], R5 ;  /* 0x00000005040085a7 */ /* 0x000f24000800007f */
[----:B----4-:R-:W-:Y:S05]  /*2fc40*/  @!P0 BRA `(.L_x_2682) ;  /* 0xfffffffc00f08947 */ /* 0x010fea000383ffff */
[----:B------:R-:W-:Y:S05]  /*2fc50*/  BRA `(.L_x_2847) ;  /* 0xffffffd400287947 */ /* 0x000fea000383ffff */
.L_x_2848:
        /* <DEDUP_REMOVED lines=10> */
.L_x_12758:


//--------------------- .text._ZN7cutlass13device_kernelIN5flash11enable_sm90INS1_16FlashAttnFwdSm90INS1_25CollectiveMainloopFwdSm90ILi2EN4cute5tupleIJNS5_1CILi1EEES8_S8_EEENS6_IJNS7_ILi128EEENS7_ILi112EEENS7_ILi192EEEEEELi192ENS_6half_tEfNS_4arch4Sm90ELb0ELb0ELb0ELb0ELb0ELb0ELb0ELb1ELb1ELb0ELb0ELb0EEENS1_21CollectiveEpilogueFwdINS6_IJSA_SC_SB_EEES9_SE_SG_Li256ELb0ELb0ELb0ELb0EEENS1_29StaticPersistentTileSchedulerILb0EEEEEEEEEvNT_6ParamsE --------------------------
	.section	.text._ZN7cutlass13device_kernelIN5flash11enable_sm90INS1_16FlashAttnFwdSm90INS1_25CollectiveMainloopFwdSm90ILi2EN4cute5tupleIJNS5_1CILi1EEES8_S8_EEENS6_IJNS7_ILi128EEENS7_ILi112EEENS7_ILi192EEEEEELi192ENS_6half_tEfNS_4arch4Sm90ELb0ELb0ELb0ELb0ELb0ELb0ELb0ELb1ELb1ELb0ELb0ELb0EEENS1_21CollectiveEpilogueFwdINS6_IJSA_SC_SB_EEES9_SE_SG_Li256ELb0ELb0ELb0ELb0EEENS1_29StaticPersistentTileSchedulerILb0EEEEEEEEEvNT_6ParamsE,"ax",@progbits
	.align	128
.text._ZN7cutlass13device_kernelIN5flash11enable_sm90INS1_16FlashAttnFwdSm90INS1_25CollectiveMainloopFwdSm90ILi2EN4cute5tupleIJNS5_1CILi1EEES8_S8_EEENS6_IJNS7_ILi128EEENS7_ILi112EEENS7_ILi192EEEEEELi192ENS_6half_tEfNS_4arch4Sm90ELb0ELb0ELb0ELb0ELb0ELb0ELb0ELb1ELb1ELb0ELb0ELb0EEENS1_21CollectiveEpilogueFwdINS6_IJSA_SC_SB_EEES9_SE_SG_Li256ELb0ELb0ELb0ELb0EEENS1_29StaticPersistentTileSchedulerILb0EEEEEEEEEvNT_6ParamsE:
        .type           _ZN7cutlass13device_kernelIN5flash11enable_sm90INS1_16FlashAttnFwdSm90INS1_25CollectiveMainloopFwdSm90ILi2EN4cute5tupleIJNS5_1CILi1EEES8_S8_EEENS6_IJNS7_ILi128EEENS7_ILi112EEENS7_ILi192EEEEEELi192ENS_6half_tEfNS_4arch4Sm90ELb0ELb0ELb0ELb0ELb0ELb0ELb0ELb1ELb1ELb0ELb0ELb0EEENS1_21CollectiveEpilogueFwdINS6_IJSA_SC_SB_EEES9_SE_SG_Li256ELb0ELb0ELb0ELb0EEENS1_29StaticPersistentTileSchedulerILb0EEEEEEEEEvNT_6ParamsE,@function
        .size           _ZN7cutlass13device_kernelIN5flash11enable_sm90INS1_16FlashAttnFwdSm90INS1_25CollectiveMainloopFwdSm90ILi2EN4cute5tupleIJNS5_1CILi1EEES8_S8_EEENS6_IJNS7_ILi128EEENS7_ILi112EEENS7_ILi192EEEEEELi192ENS_6half_tEfNS_4arch4Sm90ELb0ELb0ELb0ELb0ELb0ELb0ELb0ELb1ELb1ELb0ELb0ELb0EEENS1_21CollectiveEpilogueFwdINS6_IJSA_SC_SB_EEES9_SE_SG_Li256ELb0ELb0ELb0ELb0EEENS1_29StaticPersistentTileSchedulerILb0EEEEEEEEEvNT_6ParamsE,(.L_x_12759 - _ZN7cutlass13device_kernelIN5flash11enable_sm90INS1_16FlashAttnFwdSm90INS1_25CollectiveMainloopFwdSm90ILi2EN4cute5tupleIJNS5_1CILi1EEES8_S8_EEENS6_IJNS7_ILi128EEENS7_ILi112EEENS7_ILi192EEEEEELi192ENS_6half_tEfNS_4arch4Sm90ELb0ELb0ELb0ELb0ELb0ELb0ELb0ELb1ELb1ELb0ELb0ELb0EEENS1_21CollectiveEpilogueFwdINS6_IJSA_SC_SB_EEES9_SE_SG_Li256ELb0ELb0ELb0ELb0EEENS1_29StaticPersistentTileSchedulerILb0EEEEEEEEEvNT_6ParamsE)
        .other          _ZN7cutlass13device_kernelIN5flash11enable_sm90INS1_16FlashAttnFwdSm90INS1_25CollectiveMainloopFwdSm90ILi2EN4cute5tupleIJNS5_1CILi1EEES8_S8_EEENS6_IJNS7_ILi128EEENS7_ILi112EEENS7_ILi192EEEEEELi192ENS_6half_tEfNS_4arch4Sm90ELb0ELb0ELb0ELb0ELb0ELb0ELb0ELb1ELb1ELb0ELb0ELb0EEENS1_21CollectiveEpilogueFwdINS6_IJSA_SC_SB_EEES9_SE_SG_Li256ELb0ELb0ELb0ELb0EEENS1_29StaticPersistentTileSchedulerILb0EEEEEEEEEvNT_6ParamsE,@"STO_CUDA_ENTRY STV_DEFAULT"
_ZN7cutlass13device_kernelIN5flash11enable_sm90INS1_16FlashAttnFwdSm90INS1_25CollectiveMainloopFwdSm90ILi2EN4cute5tupleIJNS5_1CILi1EEES8_S8_EEENS6_IJNS7_ILi128EEENS7_ILi112EEENS7_ILi192EEEEEELi192ENS_6half_tEfNS_4arch4Sm90ELb0ELb0ELb0ELb0ELb0ELb0ELb0ELb1ELb1ELb0ELb0ELb0EEENS1_21CollectiveEpilogueFwdINS6_IJSA_SC_SB_EEES9_SE_SG_Li256ELb0ELb0ELb0ELb0EEENS1_29StaticPersistentTileSchedulerILb0EEEEEEEEEvNT_6ParamsE:
        /* <DEDUP_REMOVED lines=24> */
.L_x_2850:
[----:B------:R-:W-:Y:S05]  /*0180*/  BSYNC B0 ;  /* 0x0000000000007941 */ /* 0x000fea0003800000 */
.L_x_2849:
        /* <DEDUP_REMOVED lines=37> */
.L_x_2851:
        /* <DEDUP_REMOVED lines=22> */
.L_x_2852:
        /* <DEDUP_REMOVED lines=18> */
.L_x_2853:
        /* <DEDUP_REMOVED lines=22> */
.L_x_2854:
        /* <DEDUP_REMOVED lines=22> */
.L_x_2855:
[----:B-1----:R-:W-:Y:S01]  /*0920*/  UMOV UR4, 0x1 ;  /* 0x0000000100047882 */ /* 0x002fe20000000000 */
[----:B------:R-:W-:Y:S01]  /*0930*/  PLOP3.LUT P0, PT, PT, PT, UP0, 0x80, 0x0 ;  /* 0x000000000000781c */ /* 0x000fe20003f0f008 */
[----:B------:R-:W-:Y:S01]  /*0940*/  USEL UR4, UR4, 0x2, !UP0 ;  /* 0x0000000204047887 */ /* 0x000fe2000c000000 */
[----:B------:R-:W-:-:S05]  /*0950*/  NOP ;  /* 0x0000000000007918 */ /* 0x000fca0000000000 */
[----:B------:R-:W-:-:S05]  /*0960*/  IMAD.U32 R2, RZ, RZ, UR4 ;  /* 0x00000004ff027e24 */ /* 0x000fca000f8e00ff */
[----:B------:R1:W-:Y:S01]  /*0970*/  STL [R1+0x1c], R2 ;  /* 0x00001c0201007387 */ /* 0x0003e20000100800 */
[----:B--23--:R-:W-:Y:S06]  /*0980*/  BAR.SYNC.DEFER_BLOCKING 0x0 ;  /* 0x0000000000007b1d */ /* 0x00cfec0000010000 */
[----:B------:R-:W-:Y:S05]  /*0990*/  @!P0 BRA `(.L_x_2856) ;  /* 0x000000a8009c8947 */ /* 0x000fea0003800000 */
.L_x_2857:
        /* <DEDUP_REMOVED lines=9> */
[----:B-1----:R-:W2:Y:S01]  /*0a30*/  LDL R2, [R1+0x1c] ;  /* 0x00001c0001027983 */ /* 0x002ea20000100800 */
[----:B------:R-:W-:Y:S01]  /*0a40*/  VIADD R0, R4, 0xffffff80 ;  /* 0xffffff8004007836 */ /* 0x000fe20000000000 */
[----:B------:R-:W1:Y:S01]  /*0a50*/  S2UR UR5, SR_CgaCtaId ;  /* 0x00000000000579c3 */ /* 0x000e620000008800 */
[----:B------:R-:W-:Y:S01]  /*0a60*/  UMOV UR4, 0x400 ;  /* 0x0000040000047882 */ /* 0x000fe20000000000 */
[----:B------:R-:W-:Y:S01]  /*0a70*/  IMAD.MOV.U32 R210, RZ, RZ, -0x2 ;  /* 0xfffffffeffd27424 */ /* 0x000fe200078e00ff */
[----:B------:R-:W-:Y:S01]  /*0a80*/  UMOV UR38, URZ ;  /* 0x0000003f00267c82 */ /* 0x000fe20008000000 */
[----:B------:R-:W-:Y:S01]  /*0a90*/  SHF.R.S32.HI R3, RZ, 0x1f, R0 ;  /* 0x0000001fff037819 */ /* 0x000fe20000011400 */
[----:B------:R-:W-:-:S03]  /*0aa0*/  IMAD.U32 R22, RZ, RZ, UR7 ;  /* 0x00000007ff167e24 */ /* 0x000fc6000f8e00ff */
[----:B------:R-:W3:Y:S01]  /*0ab0*/  S2UR UR6, SR_SWINHI ;  /* 0x00000000000679c3 */ /* 0x000ee20000002f00 */
[CC--:B------:R-:W-:Y:S02]  /*0ac0*/  LEA.HI R6, R3.reuse, R0.reuse, RZ, 0x4 ;  /* 0x0000000003067211 */ /* 0x0c0fe400078f20ff */
[----:B------:R-:W-:Y:S02]  /*0ad0*/  LEA.HI R208, R3, R0, RZ, 0x5 ;  /* 0x0000000003d07211 */ /* 0x000fe400078f28ff */
[----:B------:R-:W-:Y:S02]  /*0ae0*/  SHF.R.S32.HI R7, RZ, 0x4, R6 ;  /* 0x00000004ff077819 */ /* 0x000fe40000011406 */
[----:B------:R-:W-:Y:S02]  /*0af0*/  SHF.R.S32.HI R208, RZ, 0x5, R208 ;  /* 0x00000005ffd07819 */ /* 0x000fe400000114d0 */
[----:B------:R-:W-:-:S04]  /*0b00*/  LEA.HI R8, R6, R7, RZ, 0x1 ;  /* 0x0000000706087211 */ /* 0x000fc800078f08ff */
[----:B------:R-:W-:Y:S01]  /*0b10*/  LOP3.LUT R8, R8, 0x1ffffffe, RZ, 0xc0, !PT ;  /* 0x1ffffffe08087812 */ /* 0x000fe200078ec0ff */
[----:B-1----:R-:W-:-:S03]  /*0b20*/  ULEA UR9, UR5, UR4, 0x18 ;  /* 0x0000000405097291 */ /* 0x002fc6000f8ec03f */
[----:B------:R-:W-:-:S03]  /*0b30*/  IADD3 R8, R7, -R8, RZ ;  /* 0x8000000807087210 */ /* 0x000fc60007ffe0ff */
[----:B------:R-:W-:Y:S01]  /*0b40*/  IMAD.U32 R16, RZ, RZ, UR9 ;  /* 0x00000009ff107e24 */ /* 0x000fe2000f8e00ff */
[----:B------:R-:W-:Y:S01]  /*0b50*/  UMOV UR4, UR9 ;  /* 0x0000000900047c82 */ /* 0x000fe20008000000 */
[----:B---3--:R-:W-:Y:S01]  /*0b60*/  UMOV UR5, UR6 ;  /* 0x0000000600057c82 */ /* 0x008fe20008000000 */
[----:B------:R-:W-:Y:S02]  /*0b70*/  IMAD.U32 R18, RZ, RZ, UR4 ;  /* 0x00000004ff127e24 */ /* 0x000fe4000f8e00ff */
[----:B------:R-:W-:Y:S01]  /*0b80*/  IMAD.U32 R19, RZ, RZ, UR5 ;  /* 0x00000005ff137e24 */ /* 0x000fe2000f8e00ff */
[----:B------:R-:W-:Y:S02]  /*0b90*/  UMOV UR5, URZ ;  /* 0x0000003f00057c82 */ /* 0x000fe40008000000 */
[----:B------:R-:W-:Y:S01]  /*0ba0*/  IMAD.U32 R23, RZ, RZ, UR5 ;  /* 0x00000005ff177e24 */ /* 0x000fe2000f8e00ff */
[----:B--2---:R-:W-:Y:S02]  /*0bb0*/  R2UR UR8, R2 ;  /* 0x00000000020872ca */ /* 0x004fe400000e0000 */
[----:B------:R-:W-:-:S02]  /*0bc0*/  LEA.HI R2, R3, R0, RZ, 0x7 ;  /* 0x0000000003027211 */ /* 0x000fc400078f38ff */
[----:B------:R-:W-:Y:S02]  /*0bd0*/  LOP3.LUT R3, R6, 0x3fffff0, RZ, 0xc0, !PT ;  /* 0x03fffff006037812 */ /* 0x000fe400078ec0ff */
[----:B------:R-:W-:Y:S02]  /*0be0*/  LOP3.LUT R5, R2, 0xffffff80, RZ, 0xc0, !PT ;  /* 0xffffff8002057812 */ /* 0x000fe400078ec0ff */
[----:B------:R-:W-:Y:S01]  /*0bf0*/  SHF.R.S32.HI R207, RZ, 0x7, R2 ;  /* 0x00000007ffcf7819 */ /* 0x000fe20000011402 */
[C---:B------:R-:W-:Y:S02]  /*0c00*/  IMAD.IADD R3, R0.reuse, 0x1, -R3 ;  /* 0x0000000100037824 */ /* 0x040fe400078e0a03 */
[----:B------:R-:W-:Y:S01]  /*0c10*/  IMAD.IADD R204, R0, 0x1, -R5 ;  /* 0x0000000100cc7824 */ /* 0x000fe200078e0a05 */
[----:B------:R-:W-:Y:S01]  /*0c20*/  LEA.HI R2, R2, R207, RZ, 0x1 ;  /* 0x000000cf02027211 */ /* 0x000fe200078f08ff */
[----:B------:R-:W-:Y:S01]  /*0c30*/  IMAD R3, R208, 0x10, R3 ;  /* 0x00000010d0037824 */ /* 0x000fe200078e0203 */
[----:B------:R-:W-:-:S02]  /*0c40*/  ULOP3.LUT UR4, UR8, 0x1, URZ, 0xfc, !UPT ;  /* 0x0000000108047892 */ /* 0x000fc4000f8efc3f */
[----:B------:R-:W-:Y:S01]  /*0c50*/  SHF.R.S32.HI R5, RZ, 0x1f, R204 ;  /* 0x0000001fff057819 */ /* 0x000fe200000114cc */
[----:B------:R-:W-:Y:S01]  /*0c60*/  IMAD R8, R3, 0x8, R8 ;  /* 0x0000000803087824 */ /* 0x000fe200078e0208 */
[----:B------:R-:W-:Y:S02]  /*0c70*/  LOP3.LUT R2, R2, 0x3fffffe, RZ, 0xc0, !PT ;  /* 0x03fffffe02027812 */ /* 0x000fe400078ec0ff */
[CC--:B------:R-:W-:Y:S01]  /*0c80*/  LEA.HI R4, R5.reuse, R204.reuse, RZ, 0x2 ;  /* 0x000000cc05047211 */ /* 0x0c0fe200078f10ff */
[----:B------:R-:W-:Y:S01]  /*0c90*/  IMAD.U32 R211, RZ, RZ, UR4 ;  /* 0x00000004ffd37e24 */ /* 0x000fe2000f8e00ff */
[----:B------:R-:W-:Y:S01]  /*0ca0*/  LEA.HI R5, R5, R204, RZ, 0x5 ;  /* 0x000000cc05057211 */ /* 0x000fe200078f28ff */
[----:B------:R-:W-:Y:S01]  /*0cb0*/  IMAD.IADD R2, R207, 0x1, -R2 ;  /* 0x00000001cf027824 */ /* 0x000fe200078e0a02 */
[--C-:B------:R-:W-:Y:S01]  /*0cc0*/  SHF.R.S32.HI R6, RZ, 0x2, R4.reuse ;  /* 0x00000002ff067819 */ /* 0x100fe20000011404 */
[----:B------:R-:W-:Y:S01]  /*0cd0*/  UMOV UR4, URZ ;  /* 0x0000003f00047c82 */ /* 0x000fe20008000000 */
[----:B------:R-:W-:Y:S01]  /*0ce0*/  SHF.R.S32.HI R9, RZ, 0x1f, R4 ;  /* 0x0000001fff097819 */ /* 0x000fe20000011404 */
[----:B------:R-:W-:Y:S01]  /*0cf0*/  IMAD.U32 R17, RZ, RZ, UR4 ;  /* 0x00000004ff117e24 */ /* 0x000fe2000f8e00ff */
[----:B------:R-:W-:Y:S01]  /*0d00*/  SHF.R.S32.HI R0, RZ, 0x5, R5 ;  /* 0x00000005ff007819 */ /* 0x000fe20000011405 */
[----:B------:R-:W-:Y:S01]  /*0d10*/  IMAD.SHL.U32 R5, R8, 0x8, RZ ;  /* 0x0000000808057824 */ /* 0x000fe200078e00ff */
[----:B------:R-:W-:-:S02]  /*0d20*/  LEA.HI R9, R9, R6, RZ, 0x3 ;  /* 0x0000000609097211 */ /* 0x000fc400078f18ff */
[----:B------:R-:W-:Y:S01]  /*0d30*/  LOP3.LUT R3, R4, 0x7ffffffc, RZ, 0xc0, !PT ;  /* 0x7ffffffc04037812 */ /* 0x000fe200078ec0ff */
[----:B------:R-:W-:Y:S01]  /*0d40*/  IMAD.WIDE R18, R5, 0x2, R18 ;  /* 0x0000000205127825 */ /* 0x000fe200078e0212 */
[----:B------:R-:W-:Y:S02]  /*0d50*/  LOP3.LUT R9, R9, 0xfffffff8, RZ, 0xc0, !PT ;  /* 0xfffffff809097812 */ /* 0x000fe400078ec0ff */
[----:B------:R-:W-:-:S03]  /*0d60*/  IADD3 R3, R204, -R3, RZ ;  /* 0x80000003cc037210 */ /* 0x000fc60007ffe0ff */
[----:B------:R-:W-:Y:S02]  /*0d70*/  IMAD.IADD R9, R6, 0x1, -R9 ;  /* 0x0000000106097824 */ /* 0x000fe400078e0a09 */
[----:B------:R-:W-:Y:S02]  /*0d80*/  IMAD R210, R3, R210, 0x70 ;  /* 0x0000007003d27424 */ /* 0x000fe400078e02d2 */
[----:B------:R-:W-:-:S05]  /*0d90*/  IMAD R9, R0, 0x10, R9 ;  /* 0x0000001000097824 */ /* 0x000fca00078e0209 */
[----:B------:R-:W-:-:S07]  /*0da0*/  LEA R209, R2, R9, 0x6 ;  /* 0x0000000902d17211 */ /* 0x000fce00078e30ff */
.L_x_2880:
[----:B------:R-:W1:Y:S01]  /*0db0*/  SHFL.IDX PT, R0, R207, RZ, 0x1f ;  /* 0x00001fffcf007589 */ /* 0x000e6200000e0000 */
[----:B------:R-:W-:Y:S01]  /*0dc0*/  R2UR UR9, R16 ;  /* 0x00000000100972ca */ /* 0x000fe200000e0000 */
[----:B------:R-:W-:Y:S01]  /*0dd0*/  ULDC UR5, c[0x0][0xda8] ;  /* 0x00036a0000057ab9 */ /* 0x000fe20000000800 */
[----:B------:R-:W-:Y:S01]  /*0de0*/  ULDC.64 UR6, c[0x0][0x3f8] ;  /* 0x0000fe0000067ab9 */ /* 0x000fe20000000a00 */
[----:B------:R-:W-:Y:S01]  /*0df0*/  R2UR UR12, R22 ;  /* 0x00000000160c72ca */ /* 0x000fe200000e0000 */
[----:B------:R-:W-:Y:S02]  /*0e00*/  UISETP.NE.AND UP1, UPT, UR5, 0x1, UPT ;  /* 0x000000010500788c */ /* 0x000fe4000bf25270 */
[----:B------:R-:W-:Y:S01]  /*0e10*/  UISETP.NE.U32.AND UP0, UPT, UR6, URZ, UPT ;  /* 0x0000003f0600728c */ /* 0x000fe2000bf05070 */
[----:B------:R-:W-:Y:S01]  /*0e20*/  ULDC UR5, c[0x0][0xdb4] ;  /* 0x00036d0000057ab9 */ /* 0x000fe20000000800 */
[----:B------:R-:W-:Y:S01]  /*0e30*/  ULDC UR60, c[0x0][0x404] ;  /* 0x00010100003c7ab9 */ /* 0x000fe20000000800 */
[----:B------:R-:W-:-:S02]  /*0e40*/  UISETP.NE.AND UP2, UPT, UR5, 0x1, UPT ;  /* 0x000000010500788c */ /* 0x000fc4000bf45270 */
[----:B------:R-:W-:Y:S02]  /*0e50*/  UISETP.NE.AND.EX UP0, UPT, UR7, URZ, UPT, UP0 ;  /* 0x0000003f0700728c */ /* 0x000fe4000bf05300 */
[----:B------:R-:W-:Y:S02]  /*0e60*/  UIADD3 UR9, UR9, 0x15400, URZ ;  /* 0x0001540009097890 */ /* 0x000fe4000fffe03f */
[----:B------:R-:W-:Y:S01]  /*0e70*/  USEL UR60, UR60, 0x1, UP0 ;  /* 0x000000013c3c7887 */ /* 0x000fe20008000000 */
[----:B------:R-:W-:Y:S01]  /*0e80*/  ULDC UR8, c[0x0][0x2e0] ;  /* 0x0000b80000087ab9 */ /* 0x000fe20000000800 */
[----:B------:R-:W-:Y:S01]  /*0e90*/  @UP1 ULDC UR6, c[0x0][0xdac] ;  /* 0x00036b0000061ab9 */ /* 0x000fe20000000800 */
[----:B------:R-:W-:Y:S02]  /*0ea0*/  ULOP3.LUT UP0, URZ, UR9, 0x9f, URZ, 0xc0, !UPT ;  /* 0x0000009f093f7892 */ /* 0x000fe4000f80c03f */
[----:B------:R-:W-:Y:S01]  /*0eb0*/  UIMAD.WIDE.U32 UR6, UR12, UR6, URZ ;  /* 0x000000060c0672a5 */ /* 0x000fe2000f8e003f */
[----:B-1----:R-:W-:Y:S01]  /*0ec0*/  R2UR UR4, R0 ;  /* 0x00000000000472ca */ /* 0x002fe200000e0000 */
[----:B------:R-:W-:Y:S01]  /*0ed0*/  UIMAD UR60, UR60, UR8, URZ ;  /* 0x000000083c3c72a4 */ /* 0x000fe2000f8e023f */
[----:B------:R-:W-:-:S02]  /*0ee0*/  UMOV UR13, UR12 ;  /* 0x0000000c000d7c82 */ /* 0x000fc40008000000 */
[----:B------:R-:W-:Y:S01]  /*0ef0*/  @UP1 ULDC UR8, c[0x0][0xdb0] ;  /* 0x00036c0000081ab9 */ /* 0x000fe20000000800 */
[----:B------:R-:W-:Y:S01]  /*0f00*/  PLOP3.LUT P0, PT, PT, PT, UP0, 0x80, 0x0 ;  /* 0x000000000000781c */ /* 0x000fe20003f0f008 */
[----:B------:R-:W-:Y:S01]  /*0f10*/  @UP1 USHF.R.U32.HI UR13, URZ, UR8, UR7 ;  /* 0x000000083f0d1299 */ /* 0x000fe20008011607 */
[----:B------:R-:W-:-:S03]  /*0f20*/  @UP2 ULDC.64 UR10, c[0x0][0xdb8] ;  /* 0x00036e00000a2ab9 */ /* 0x000fc60000000a00 */
[----:B------:R-:W-:Y:S02]  /*0f30*/  UIMAD.WIDE.U32 UR6, UR13, UR10, URZ ;  /* 0x0000000a0d0672a5 */ /* 0x000fe4000f8e003f */
[----:B------:R-:W-:Y:S01]  /*0f40*/  IMAD.U32 R206, RZ, RZ, UR13 ;  /* 0x0000000dffce7e24 */ /* 0x000fe2000f8e00ff */
[----:B------:R-:W-:Y:S01]  /*0f50*/  ULEA.HI UR5, UR4, UR4, URZ, 0x1 ;  /* 0x0000000404057291 */ /* 0x000fe2000f8f083f */
[----:B------:R-:W-:Y:S01]  /*0f60*/  UMOV UR36, UR13 ;  /* 0x0000000d00247c82 */ /* 0x000fe20008000000 */
[----:B------:R-:W-:Y:S02]  /*0f70*/  @UP2 USHF.R.U32.HI UR36, URZ, UR11, UR7 ;  /* 0x0000000b3f242299 */ /* 0x000fe40008011607 */
[----:B------:R-:W-:-:S04]  /*0f80*/  ULOP3.LUT UR5, UR5, 0x1e, URZ, 0xc0, !UPT ;  /* 0x0000001e05057892 */ /* 0x000fc8000f8ec03f */
[----:B------:R-:W-:Y:S02]  /*0f90*/  UIADD3 UR4, UR4, -UR5, URZ ;  /* 0x8000000504047290 */ /* 0x000fe4000fffe03f */
[----:B------:R-:W-:Y:S02]  /*0fa0*/  UIADD3 UR5, UR60, 0x6f, URZ ;  /* 0x0000006f3c057890 */ /* 0x000fe4000fffe03f */
[----:B------:R-:W-:-:S03]  /*0fb0*/  ULEA UR8, UR4, UR9, 0xd ;  /* 0x0000000904087291 */ /* 0x000fc6000f8e683f */
[----:B------:R-:W-:Y:S01]  /*0fc0*/  UMOV UR4, URZ ;  /* 0x0000003f00047c82 */ /* 0x000fe20008000000 */
[----:B------:R-:W-:Y:S02]  /*0fd0*/  USHF.R.U32.HI UR8, URZ, 0x4, UR8 ;  /* 0x000000043f087899 */ /* 0x000fe40008011608 */
[----:B------:R-:W-:Y:S02]  /*0fe0*/  UIMAD.WIDE UR4, UR5, -0x6db6db6d, UR4 ;  /* 0x92492493050478a5 */ /* 0x000fe4000f8e0204 */
[----:B------:R-:W-:Y:S02]  /*0ff0*/  ULOP3.LUT UR39, UR8, 0x3fff, URZ, 0xc0, !UPT ;  /* 0x00003fff08277892 */ /* 0x000fe4000f8ec03f */
[----:B------:R-:W-:-:S03]  /*1000*/  USHF.R.U32.HI UR61, URZ, 0x1f, UR5 ;  /* 0x0000001f3f3d7899 */ /* 0x000fc60008011605 */
[----:B------:R-:W-:Y:S01]  /*1010*/  UMOV UR4, UR12 ;  /* 0x0000000c00047c82 */ /* 0x000fe20008000000 */
[----:B------:R-:W-:Y:S01]  /*1020*/  ULEA.HI.SX32 UR61, UR5, UR61, 0x1a ;  /* 0x0000003d053d7291 */ /* 0x000fe2000f8fd23f */
[----:B------:R-:W-:Y:S01]  /*1030*/  MOV R205, UR4 ;  /* 0x0000000400cd7c02 */ /* 0x000fe20008000f00 */
[----:B------:R-:W-:Y:S10]  /*1040*/  @!P0 BRA `(.L_x_2858) ;  /* 0x0000000000408947 */ /* 0x000ff40003800000 */
        /* <DEDUP_REMOVED lines=8> */
[----:B------:R-:W-:Y:S01]  /*10d0*/  MOV R11, UR7 ;  /* 0x00000007000b7c02 */ /* 0x000fe20008000f00 */
[----:B------:R-:W-:Y:S02]  /*10e0*/  IMAD.U32 R6, RZ, RZ, UR4 ;  /* 0x00000004ff067e24 */ /* 0x000fe4000f8e00ff */
[----:B------:R-:W-:-:S02]  /*10f0*/  IMAD.U32 R7, RZ, RZ, UR5 ;  /* 0x00000005ff077e24 */ /* 0x000fc4000f8e00ff */
[----:B------:R-:W-:Y:S02]  /*1100*/  IMAD.MOV.U32 R8, RZ, RZ, 0x70 ;  /* 0x00000070ff087424 */ /* 0x000fe400078e00ff */
[----:B------:R-:W-:Y:S02]  /*1110*/  IMAD.MOV.U32 R12, RZ, RZ, 0x1 ;  /* 0x00000001ff0c7424 */ /* 0x000fe400078e00ff */
[----:B-1----:R-:W-:-:S07]  /*1120*/  IMAD.MOV.U32 R13, RZ, RZ, RZ ;  /* 0x000000ffff0d7224 */ /* 0x002fce00078e00ff */
[----:B------:R-:W-:-:S07]  /*1130*/  LEPC R20, `(.L_x_2858) ;  /* 0x000000001014794e */ /* 0x000fce0000000000 */
[----:B--2---:R-:W-:Y:S05]  /*1140*/  CALL.ABS.NOINC R2 ;  /* 0x0000000002007343 */ /* 0x004fea0003c00000 */
.L_x_2858:
[----:B------:R-:W-:Y:S02]  /*1150*/  R2UR UR4, R23 ;  /* 0x00000000170472ca */ /* 0x000fe400000e0000 */
[----:B------:R-:W-:Y:S02]  /*1160*/  R2UR UR6, R16 ;  /* 0x00000000100672ca */ /* 0x000fe400000e0000 */
[----:B------:R-:W-:-:S09]  /*1170*/  R2UR UR5, R211 ;  /* 0x00000000d30572ca */ /* 0x000fd200000e0000 */
[----:B------:R-:W-:-:S04]  /*1180*/  ULOP3.LUT UR4, UR4, 0x1, URZ, 0xc0, !UPT ;  /* 0x0000000104047892 */ /* 0x000fc8000f8ec03f */
[----:B------:R-:W-:Y:S02]  /*1190*/  IMAD.U32 R2, RZ, RZ, UR5 ;  /* 0x00000005ff027e24 */ /* 0x000fe4000f8e00ff */
[----:B------:R-:W-:-:S03]  /*11a0*/  IMAD.U32 R0, RZ, RZ, UR4 ;  /* 0x00000004ff007e24 */ /* 0x000fc6000f8e00ff */
[----:B------:R-:W-:Y:S02]  /*11b0*/  ISETP.NE.AND P0, PT, R2, 0x3, PT ;  /* 0x000000030200780c */ /* 0x000fe40003f05270 */
[----:B------:R-:W-:-:S04]  /*11c0*/  SHF.L.U32 R0, R0, 0x1f, RZ ;  /* 0x0000001f00007819 */ /* 0x000fc800000006ff */
[----:B------:R-:W1:Y:S02]  /*11d0*/  SYNCS.PHASECHK.TRANS64.TRYWAIT P1, [UR6+0x36800], R0 ;  /* 0x03680000ff0075a7 */ /* 0x000e640008020146 */
[----:B-1----:R-:W-:Y:S05]  /*11e0*/  @!P1 BRA `(.L_x_2859) ;  /* 0x000000d4004c9947 */ /* 0x002fea0003800000 */
.L_x_2938:
[----:B------:R-:W-:Y:S05]  /*11f0*/  @!P0 BRA `(.L_x_2860) ;  /* 0x0000000000048947 */ /* 0x000fea0003800000 */
[----:B------:R-:W-:Y:S01]  /*1200*/  BPT.TRAP 0x1 ;  /* 0x000000040000795c */ /* 0x000fe20000300000 */
.L_x_2860:
[----:B------:R-:W-:Y:S02]  /*1210*/  R2UR UR5, R17 ;  /* 0x00000000110572ca */ /* 0x000fe400000e0000 */
[----:B------:R-:W-:Y:S02]  /*1220*/  R2UR UR4, R16 ;  /* 0x00000000100472ca */ /* 0x000fe400000e0000 */
[----:B------:R-:W-:-:S09]  /*1230*/  MOV R2, UR38 ;  /* 0x0000002600027c02 */ /* 0x000fd20008000f00 */
[----:B-1----:R-:W-:Y:S02]  /*1240*/  IMAD.U32 R3, RZ, RZ, UR5 ;  /* 0x00000005ff037e24 */ /* 0x002fe4000f8e00ff */
[----:B------:R-:W-:-:S03]  /*1250*/  LEA R2, R2, UR4, 0x3 ;  /* 0x0000000402027c11 */ /* 0x000fc6000f8e18ff */
[----:B------:R-:W-:-:S04]  /*1260*/  SHF.L.U32 R3, R3, 0x1f, RZ ;  /* 0x0000001f03037819 */ /* 0x000fc800000006ff */
[----:B------:R1:W2:Y:S01]  /*1270*/  SYNCS.PHASECHK.TRANS64.TRYWAIT P2, [R2+URZ+0x36830], R3 ;  /* 0x03683003020075a7 */ /* 0x0002a2000804017f */
[----:B------:R-:W-:Y:S05]  /*1280*/  @!P0 BRA `(.L_x_2861) ;  /* 0x0000000000048947 */ /* 0x000fea0003800000 */
[----:B------:R-:W-:Y:S01]  /*1290*/  BPT.TRAP 0x1 ;  /* 0x000000040000795c */ /* 0x000fe20000300000 */
.L_x_2861:
[----:B------:R-:W3:Y:S01]  /*12a0*/  S2R R0, SR_TID.X ;  /* 0x0000000000007919 */ /* 0x000ee20000002100 */
[----:B------:R-:W-:Y:S01]  /*12b0*/  IMAD.MOV.U32 R119, RZ, RZ, RZ ;  /* 0x000000ffff777224 */ /* 0x000fe200078e00ff */
[----:B---3--:R-:W-:-:S04]  /*12c0*/  LOP3.LUT R0, R0, 0x7f, RZ, 0xc0, !PT ;  /* 0x0000007f00007812 */ /* 0x008fc800078ec0ff */
[----:B------:R-:W-:Y:S01]  /*12d0*/  ISETP.NE.AND P1, PT, R0, RZ, PT ;  /* 0x000000ff0000720c */ /* 0x000fe20003f25270 */
[----:B--2---:R-:W-:-:S12]  /*12e0*/  @P2 BRA `(.L_x_2862) ;  /* 0x0000000000082947 */ /* 0x004fd80003800000 */
[----:B------:R-:W2:Y:S02]  /*12f0*/  SYNCS.PHASECHK.TRANS64.TRYWAIT P2, [R2+URZ+0x36830], R3 ;  /* 0x03683003020075a7 */ /* 0x000ea4000804017f */
[----:B--2---:R-:W-:Y:S05]  /*1300*/  @!P2 BRA `(.L_x_2863) ;  /* 0x000000d40020a947 */ /* 0x004fea0003800000 */
.L_x_2862:
[----:B------:R-:W-:Y:S05]  /*1310*/  WARPSYNC.ALL ;  /* 0x0000000000007948 */ /* 0x000fea0003800000 */
[----:B------:R-:W-:Y:S01]  /*1320*/  R2UR UR4, R16 ;  /* 0x00000000100472ca */ /* 0x000fe200000e0000 */
[----:B------:R-:W-:Y:S01]  /*1330*/  ULOP3.LUT UR39, UR39, 0x10000, URZ, 0xfc, !UPT ;  /* 0x0001000027277892 */ /* 0x000fe2000f8efc3f */
[----:B------:R-:W-:Y:S01]  /*1340*/  WARPGROUP.ARRIVE ;  /* 0x00000000000079c5 */ /* 0x000fe20000000000 */
[----:B------:R-:W-:Y:S01]  /*1350*/  UMOV UR57, 0x40000040 ;  /* 0x4000004000397882 */ /* 0x000fe20000000000 */
[----:B------:R-:W-:Y:S01]  /*1360*/  UMOV UR59, 0x40000040 ;  /* 0x40000040003b7882 */ /* 0x000fe20000000000 */
[----:B------:R-:W-:Y:S01]  /*1370*/  UMOV UR7, 0x40000040 ;  /* 0x4000004000077882 */ /* 0x000fe20000000000 */
[----:B------:R-:W-:Y:S01]  /*1380*/  UMOV UR9, UR57 ;  /* 0x0000003900097c82 */ /* 0x000fe20008000000 */
[----:B------:R-:W-:Y:S01]  /*1390*/  UMOV UR11, 0x40000040 ;  /* 0x40000040000b7882 */ /* 0x000fe20000000000 */
[----:B------:R-:W-:Y:S01]  /*13a0*/  UMOV UR56, UR39 ;  /* 0x0000002700387c82 */ /* 0x000fe20008000000 */
[----:B------:R-:W-:Y:S01]  /*13b0*/  UMOV UR13, UR57 ;  /* 0x00000039000d7c82 */ /* 0x000fe20008000000 */
[----:B------:R-:W-:Y:S01]  /*13c0*/  UMOV UR8, UR56 ;  /* 0x0000003800087c82 */ /* 0x000fe20008000000 */
[----:B------:R-:W-:Y:S01]  /*13d0*/  UMOV UR12, UR56 ;  /* 0x00000038000c7c82 */ /* 0x000fe20008000000 */
[----:B------:R-:W-:Y:S01]  /*13e0*/  UMOV UR15, 0x40000040 ;  /* 0x40000040000f7882 */ /* 0x000fe20000000000 */
[----:B------:R-:W-:Y:S01]  /*13f0*/  UIADD3 UR4, UR4, 0x21400, URZ ;  /* 0x0002140004047890 */ /* 0x000fe2000fffe03f */
[----:B------:R-:W-:Y:S01]  /*1400*/  MOV R0, UR57 ;  /* 0x0000003900007c02 */ /* 0x000fe20008000f00 */
[----:B------:R-:W-:Y:S01]  /*1410*/  UMOV UR16, UR56 ;  /* 0x0000003800107c82 */ /* 0x000fe20008000000 */
[----:B------:R-:W-:Y:S01]  /*1420*/  UMOV UR17, UR57 ;  /* 0x0000003900117c82 */ /* 0x000fe20008000000 */
[----:B------:R-:W-:Y:S01]  /*1430*/  USHF.R.U32.HI UR4, URZ, 0x4, UR4 ;  /* 0x000000043f047899 */ /* 0x000fe20008011604 */
[----:B-12---:R-:W-:Y:S01]  /*1440*/  MOV R3, UR56 ;  /* 0x0000003800037c02 */ /* 0x006fe20008000f00 */
[----:B------:R-:W-:Y:S01]  /*1450*/  UMOV UR19, 0x40000040 ;  /* 0x4000004000137882 */ /* 0x000fe20000000000 */
[----:B------:R-:W-:Y:S01]  /*1460*/  UIADD3 UR20, UR39, 0x2, URZ ;  /* 0x0000000227147890 */ /* 0x000fe2000fffe03f */
[----:B------:R-:W-:Y:S01]  /*1470*/  P2R R80, PR, RZ, 0x2 ;  /* 0x00000002ff507803 */ /* 0x000fe20000000000 */
[----:B------:R-:W-:Y:S01]  /*1480*/  ULOP3.LUT UR4, UR4, 0x3fff, URZ, 0xc0, !UPT ;  /* 0x00003fff04047892 */ /* 0x000fe2000f8ec03f */
[----:B------:R-:W-:Y:S01]  /*1490*/  P2R R82, PR, RZ, 0x1 ;  /* 0x00000001ff527803 */ /* 0x000fe20000000000 */
[----:B------:R-:W-:Y:S01]  /*14a0*/  UMOV UR23, 0x40000040 ;  /* 0x4000004000177882 */ /* 0x000fe20000000000 */
[----:B------:R-:W-:Y:S01]  /*14b0*/  UMOV UR27, 0x40000040 ;  /* 0x40000040001b7882 */ /* 0x000fe20000000000 */
[----:B------:R-:W-:Y:S01]  /*14c0*/  ULOP3.LUT UR5, UR4, 0x10000, URZ, 0xfc, !UPT ;  /* 0x0001000004057892 */ /* 0x000fe2000f8efc3f */
[-C--:B------:R-:W-:Y:S01]  /*14d0*/  MOV R118, R119.reuse ;  /* 0x0000007700767202 */ /* 0x080fe20000000f00 */
[----:B------:R-:W-:Y:S01]  /*14e0*/  UMOV UR31, 0x40000040 ;  /* 0x40000040001f7882 */ /* 0x000fe20000000000 */
[----:B------:R-:W-:Y:S01]  /*14f0*/  UMOV UR4, UR56 ;  /* 0x0000003800047c82 */ /* 0x000fe20008000000 */
[----:B------:R-:W-:Y:S01]  /*1500*/  UIMAD UR37, UR38, 0xa80, UR5 ;  /* 0x00000a80262578a4 */ /* 0x000fe2000f8e0205 */
[--C-:B------:R-:W-:Y:S01]  /*1510*/  IMAD.MOV.U32 R116, RZ, RZ, R119.reuse ;  /* 0x000000ffff747224 */ /* 0x100fe200078e0077 */
[----:B------:R-:W-:Y:S01]  /*1520*/  UMOV UR35, 0x40000040 ;  /* 0x4000004000237882 */ /* 0x000fe20000000000 */
[----:B------:R-:W-:Y:S01]  /*1530*/  IMAD.U32 R8, RZ, RZ, UR5 ;  /* 0x00000005ff087e24 */ /* 0x000fe2000f8e00ff */
[----:B------:R-:W-:Y:S01]  /*1540*/  UIADD3 UR6, UR37, 0x80, URZ ;  /* 0x0000008025067890 */ /* 0x000fe2000fffe03f */
[--C-:B------:R-:W-:Y:S01]  /*1550*/  IMAD.MOV.U32 R114, RZ, RZ, R119.reuse ;  /* 0x000000ffff727224 */ /* 0x100fe200078e0077 */
[----:B------:R-:W-:Y:S01]  /*1560*/  UMOV UR5, UR57 ;  /* 0x0000003900057c82 */ /* 0x000fe20008000000 */
[----:B------:R-:W-:Y:S01]  /*1570*/  UMOV UR58, UR37 ;  /* 0x00000025003a7c82 */ /* 0x000fe20008000000 */
[----:B------:R-:W-:Y:S01]  /*1580*/  UIADD3 UR10, UR37, 0x180, URZ ;  /* 0x00000180250a7890 */ /* 0x000fe2000fffe03f */
[----:B------:R-:W-:Y:S01]  /*1590*/  HGMMA.64x16x16.F32 R72, gdesc[UR56], RZ, !UPT, gsb0 ;  /* 0x00200000384879f0 */ /* 0x000fe2000c0008ff */
[----:B------:R-:W-:Y:S01]  /*15a0*/  UIADD3 UR14, UR37, 0x200, URZ ;  /* 0x00000200250e7890 */ /* 0x000fe2000fffe03f */
[--C-:B------:R-:W-:Y:S01]  /*15b0*/  IMAD.MOV.U32 R112, RZ, RZ, R119.reuse ;  /* 0x000000ffff707224 */ /* 0x100fe200078e0077 */
[----:B------:R-:W-:Y:S01]  /*15c0*/  UIADD3 UR18, UR37, 0x280, URZ ;  /* 0x0000028025127890 */ /* 0x000fe2000fffe03f */
[--C-:B------:R-:W-:Y:S01]  /*15d0*/  IMAD.MOV.U32 R110, RZ, RZ, R119.reuse ;  /* 0x000000ffff6e7224 */ /* 0x100fe200078e0077 */
[----:B------:R-:W-:Y:S01]  /*15e0*/  UIADD3 UR22, UR37, 0x284, URZ ;  /* 0x0000028425167890 */ /* 0x000fe2000fffe03f */
[-C--:B------:R-:W-:Y:S01]  /*15f0*/  MOV R108, R119.reuse ;  /* 0x00000077006c7202 */ /* 0x080fe20000000f00 */
[----:B------:R-:W-:Y:S01]  /*1600*/  UIADD3 UR26, UR37, 0x286, URZ ;  /* 0x00000286251a7890 */ /* 0x000fe2000fffe03f */
[--C-:B------:R-:W-:Y:S01]  /*1610*/  IMAD.MOV.U32 R106, RZ, RZ, R119.reuse ;  /* 0x000000ffff6a7224 */ /* 0x100fe200078e0077 */
[----:B------:R-:W-:Y:S01]  /*1620*/  UIADD3 UR30, UR37, 0x600, URZ ;  /* 0x00000600251e7890 */ /* 0x000fe2000fffe03f */
[--C-:B------:R-:W-:Y:S01]  /*1630*/  IMAD.MOV.U32 R104, RZ, RZ, R119.reuse ;  /* 0x000000ffff687224 */ /* 0x100fe200078e0077 */
[----:B------:R-:W-:Y:S01]  /*1640*/  UIADD3 UR34, UR37, 0x602, URZ ;  /* 0x0000060225227890 */ /* 0x000fe2000fffe03f */
[--C-:B------:R-:W-:Y:S01]  /*1650*/  IMAD.MOV.U32 R102, RZ, RZ, R119.reuse ;  /* 0x000000ffff667224 */ /* 0x100fe200078e0077 */
[----:B------:R-:W-:Y:S01]  /*1660*/  UIADD3 UR42, UR37, 0x604, URZ ;  /* 0x00000604252a7890 */ /* 0x000fe2000fffe03f */
[--C-:B------:R-:W-:Y:S01]  /*1670*/  IMAD.MOV.U32 R100, RZ, RZ, R119.reuse ;  /* 0x000000ffff647224 */ /* 0x100fe200078e0077 */
[----:B------:R-:W-:Y:S01]  /*1680*/  UMOV UR43, 0x40000040 ;  /* 0x40000040002b7882 */ /* 0x000fe20000000000 */
[----:B------:R-:W-:Y:S01]  /*1690*/  UIADD3 UR46, UR37, 0x606, URZ ;  /* 0x00000606252e7890 */ /* 0x000fe2000fffe03f */
[-C--:B------:R-:W-:Y:S01]  /*16a0*/  MOV R98, R119.reuse ;  /* 0x0000007700627202 */ /* 0x080fe20000000f00 */
[----:B------:R-:W-:Y:S01]  /*16b0*/  UMOV UR47, 0x40000040 ;  /* 0x40000040002f7882 */ /* 0x000fe20000000000 */
[----:B------:R-:W-:Y:S01]  /*16c0*/  UIADD3 UR50, UR37, 0x800, URZ ;  /* 0x0000080025327890 */ /* 0x000fe2000fffe03f */
[--C-:B------:R-:W-:Y:S01]  /*16d0*/  IMAD.MOV.U32 R96, RZ, RZ, R119.reuse ;  /* 0x000000ffff607224 */ /* 0x100fe200078e0077 */
[----:B------:R-:W-:Y:S01]  /*16e0*/  UMOV UR51, 0x40000040 ;  /* 0x4000004000337882 */ /* 0x000fe20000000000 */
[----:B------:R-:W-:Y:S01]  /*16f0*/  UIADD3 UR54, UR37, 0x802, URZ ;  /* 0x0000080225367890 */ /* 0x000fe2000fffe03f */
[--C-:B------:R-:W-:Y:S01]  /*1700*/  IMAD.MOV.U32 R94, RZ, RZ, R119.reuse ;  /* 0x000000ffff5e7224 */ /* 0x100fe200078e0077 */
[----:B------:R-:W-:Y:S01]  /*1710*/  UMOV UR55, 0x40000040 ;  /* 0x4000004000377882 */ /* 0x000fe20000000000 */
[----:B------:R-:W-:Y:S01]  /*1720*/  UMOV UR59, 0x40000040 ;  /* 0x40000040003b7882 */ /* 0x000fe20000000000 */
[----:B------:R-:W-:Y:S01]  /*1730*/  UISETP.GE.AND UP0, UPT, UR60, 0x71, UPT ;  /* 0x000000713c00788c */ /* 0x000fe2000bf06270 */
[--C-:B------:R-:W-:Y:S01]  /*1740*/  IMAD.MOV.U32 R92, RZ, RZ, R119.reuse ;  /* 0x000000ffff5c7224 */ /* 0x100fe200078e0077 */
[----:B------:R-:W-:Y:S01]  /*1750*/  MOV R88, R119 ;  /* 0x0000007700587202 */ /* 0x000fe20000000f00 */
[----:B------:R-:W-:-:S02]  /*1760*/  IMAD.MOV.U32 R90, RZ, RZ, R119 ;  /* 0x000000ffff5a7224 */ /* 0x000fc400078e0077 */
        /* <DEDUP_REMOVED lines=21> */
[----:B------:R-:W-:Y:S01]  /*18c0*/  UMOV UR9, 0x40000040 ;  /* 0x4000004000097882 */ /* 0x000fe20000000000 */
[----:B------:R-:W-:Y:S01]  /*18d0*/  UMOV UR11, 0x40000040 ;  /* 0x40000040000b7882 */ /* 0x000fe20000000000 */
        /* <DEDUP_REMOVED lines=49> */
[----:B------:R-:W-:Y:S01]  /*1bf0*/  UIADD3 UR14, UR37, 0x4, URZ ;  /* 0x00000004250e7890 */ /* 0x000fe2000fffe03f */
[----:B------:R-:W-:Y:S01]  /*1c00*/  UMOV UR12, UR20 ;  /* 0x00000014000c7c82 */ /* 0x000fe20008000000 */
[----:B------:R-:W-:Y:S01]  /*1c10*/  UMOV UR13, 0x40000040 ;  /* 0x40000040000d7882 */ /* 0x000fe20000000000 */
[----:B------:R-:W-:Y:S01]  /*1c20*/  UMOV UR15, 0x40000040 ;  /* 0x40000040000f7882 */ /* 0x000fe20000000000 */
[----:B------:R-:W-:Y:S01]  /*1c30*/  UMOV UR20, UR12 ;  /* 0x0000000c00147c82 */ /* 0x000fe20008000000 */
        /* <DEDUP_REMOVED lines=323> */
[----:B------:R-:W-:Y:S01]  /*3070*/  UMOV UR46, UR11 ;  /* 0x0000000b002e7c82 */ /* 0x000fe20008000000 */
[----:B------:R-:W-:Y:S01]  /*3080*/  UMOV UR47, 0x40000040 ;  /* 0x40000040002f7882 */ /* 0x000fe20000000000 */
[----:B------:R-:W-:Y:S01]  /*3090*/  UMOV UR52, UR44 ;  /* 0x0000002c00347c82 */ /* 0x000fe20008000000 */
[----:B------:R-:W-:Y:S01]  /*30a0*/  UMOV UR53, UR45 ;  /* 0x0000002d00357c82 */ /* 0x000fe20008000000 */
[----:B------:R-:W-:Y:S01]  /*30b0*/  UMOV UR48, UR44 ;  /* 0x0000002c00307c82 */ /* 0x000fe20008000000 */
[----:B------:R-:W-:Y:S01]  /*30c0*/  UMOV UR49, UR45 ;  /* 0x0000002d00317c82 */ /* 0x000fe20008000000 */
[----:B------:R-:W-:Y:S02]  /*30d0*/  UIADD3 UR11, UR37, 0xa02, URZ ;  /* 0x00000a02250b7890 */ /* 0x000fe4000fffe03f */
[----:B------:R-:W-:Y:S01]  /*30e0*/  UIADD3 UR10, UR39, 0x804, URZ ;  /* 0x00000804270a7890 */ /* 0x000fe2000fffe03f */
[----:B------:R-:W-:-:S02]  /*30f0*/  WARPGROUP.DEPBAR.LE gsb0, 0x0 ;  /* 0x00008000000079c5 */ /* 0x000fc40000010000 */
        /* <DEDUP_REMOVED lines=32> */
[----:B------:R-:W-:Y:S01]  /*3300*/  UMOV UR52, UR48 ;  /* 0x0000003000347c82 */ /* 0x000fe20008000000 */
[----:B------:R-:W-:Y:S01]  /*3310*/  UMOV UR53, UR49 ;  /* 0x0000003100357c82 */ /* 0x000fe20008000000 */
[----:B------:R-:W-:Y:S01]  /*3320*/  UIADD3 UR10, UR39, 0x806, URZ ;  /* 0x00000806270a7890 */ /* 0x000fe2000fffe03f */
[----:B------:R-:W-:-:S02]  /*3330*/  WARPGROUP.DEPBAR.LE gsb0, 0x0 ;  /* 0x00008000000079c5 */ /* 0x000fc40000010000 */
        /* <DEDUP_REMOVED lines=28> */
[----:B------:R-:W-:-:S04]  /*3500*/  UMOV UR7, 0x40000040 ;  /* 0x4000004000077882 */ /* 0x000fc80000000000 */
[----:B------:R-:W-:Y:S01]  /*3510*/  UMOV UR58, UR6 ;  /* 0x00000006003a7c82 */ /* 0x000fe20008000000 */
[----:B------:R-:W-:Y:S01]  /*3520*/  UIADD3 UR6, UR37, 0x984, URZ ;  /* 0x0000098425067890 */ /* 0x000fe2000fffe03f */
[----:B------:R-:W-:Y:S02]  /*3530*/  WARPGROUP.DEPBAR.LE gsb0, 0x0 ;  /* 0x00008000000079c5 */ /* 0x000fe40000010000 */
[----:B------:R-:W-:-:S06]  /*3540*/  WARPGROUP.ARRIVE ;  /* 0x00000000000079c5 */ /* 0x000fcc0000000000 */
[----:B------:R-:W-:Y:S01]  /*3550*/  HGMMA.64x16x16.F32 R56, gdesc[UR56], R56, gsb0 ;  /* 0x00200000383879f0 */ /* 0x000fe20008000838 */
[----:B------:R-:W-:Y:S02]  /*3560*/  R2UR UR56, R3 ;  /* 0x00000000033872ca */ /* 0x000fe400000e0000 */
[----:B------:R-:W-:Y:S01]  /*3570*/  R2UR UR57, R0 ;  /* 0x00000000003972ca */ /* 0x000fe200000e0000 */
[----:B------:R-:W-:Y:S01]  /*3580*/  VIADD R0, R210, UR60 ;  /* 0x0000003cd2007c36 */ /* 0x000fe20008000000 */
[----:B------:R-:W-:-:S05]  /*3590*/  MOV R3, UR61 ;  /* 0x0000003d00037c02 */ /* 0x000fca0008000f00 */
[----:B------:R-:W-:-:S05]  /*35a0*/  IMAD R3, R3, -0x70, R0 ;  /* 0xffffff9003037824 */ /* 0x000fca00078e0200 */
[C---:B------:R-:W-:Y:S02]  /*35b0*/  ISETP.GT.AND P2, PT, R3.reuse, RZ, PT ;  /* 0x000000ff0300720c */ /* 0x040fe40003f44270 */
[C---:B------:R-:W-:Y:S02]  /*35c0*/  ISETP.GT.AND P3, PT, R3.reuse, 0x1, PT ;  /* 0x000000010300780c */ /* 0x040fe40003f64270 */
[C---:B------:R-:W-:Y:S02]  /*35d0*/  ISETP.GT.AND P4, PT, R3.reuse, 0x8, PT ;  /* 0x000000080300780c */ /* 0x040fe40003f84270 */
[C---:B------:R-:W-:Y:S02]  /*35e0*/  ISETP.GT.AND P5, PT, R3.reuse, 0x9, PT ;  /* 0x000000090300780c */ /* 0x040fe40003fa4270 */
[C---:B------:R-:W-:Y:S02]  /*35f0*/  ISETP.GT.AND P6, PT, R3.reuse, 0x21, PT ;  /* 0x000000210300780c */ /* 0x040fe40003fc4270 */
[----:B------:R-:W-:-:S02]  /*3600*/  ISETP.GT.AND P1, PT, R3, 0x49, PT ;  /* 0x000000490300780c */ /* 0x000fc40003f24270 */
[----:B------:R-:W-:Y:S01]  /*3610*/  ISETP.GT.AND P0, PT, R3, 0x50, PT ;  /* 0x000000500300780c */ /* 0x000fe20003f04270 */
[----:B------:R-:W-:Y:S02]  /*3620*/  WARPGROUP.DEPBAR.LE gsb0, 0x0 ;  /* 0x00008000000079c5 */ /* 0x000fe40000010000 */
[----:B------:R-:W-:-:S06]  /*3630*/  WARPGROUP.ARRIVE ;  /* 0x00000000000079c5 */ /* 0x000fcc0000000000 */
[----:B------:R-:W-:Y:S01]  /*3640*/  HGMMA.64x16x16.F32 R48, gdesc[UR52], R48, gsb0 ;  /* 0x00200000343079f0 */ /* 0x000fe20008000830 */
[----:B------:R-:W-:Y:S01]  /*3650*/  UIADD3 UR54, UR37, 0x706, URZ ;  /* 0x0000070625367890 */ /* 0x000fe2000fffe03f */
[----:B------:R-:W-:Y:S01]  /*3660*/  UMOV UR52, UR10 ;  /* 0x0000000a00347c82 */ /* 0x000fe20008000000 */
[----:B------:R-:W-:Y:S01]  /*3670*/  UMOV UR53, 0x40000040 ;  /* 0x4000004000357882 */ /* 0x000fe20000000000 */
        /* <DEDUP_REMOVED lines=23> */
[----:B------:R-:W-:Y:S01]  /*37f0*/  WARPGROUP.ARRIVE ;  /* 0x00000000000079c5 */ /* 0x000fe20000000000 */
[----:B------:R-:W-:Y:S01]  /*3800*/  FSEL R81, R72, -INF , P2 ;  /* 0xff80000048517808 */ /* 0x000fe20001000000 */
[--C-:B------:R-:W-:Y:S01]  /*3810*/  IMAD.MOV.U32 R72, RZ, RZ, R119.reuse ;  /* 0x000000ffff487224 */ /* 0x100fe200078e0077 */
[----:B------:R-:W-:Y:S02]  /*3820*/  FSEL R73, R73, -INF , P3 ;  /* 0xff80000049497808 */ /* 0x000fe40001800000 */
        /* <DEDUP_REMOVED lines=9> */
[----:B------:R-:W-:Y:S01]  /*38c0*/  FSEL R77, R77, -INF , P5 ;  /* 0xff8000004d4d7808 */ /* 0x000fe20002800000 */
[----:B------:R-:W-:Y:S01]  /*38d0*/  IMAD.MOV.U32 R74, RZ, RZ, R119 ;  /* 0x000000ffff4a7224 */ /* 0x000fe200078e0077 */
[----:B------:R-:W-:-:S02]  /*38e0*/  ISETP.GT.AND P2, PT, R3, 0x10, PT ;  /* 0x000000100300780c */ /* 0x000fc40003f44270 */
[----:B------:R-:W-:Y:S02]  /*38f0*/  FMNMX.FTZ R0, R83, R0, !PT ;  /* 0x0000000053007209 */ /* 0x000fe40007810000 */
[----:B------:R-:W-:Y:S02]  /*3900*/  FSEL R75, R75, -INF , P3 ;  /* 0xff8000004b4b7808 */ /* 0x000fe40001800000 */
[----:B------:R-:W-:Y:S02]  /*3910*/  ISETP.GT.AND P3, PT, R3, 0x11, PT ;  /* 0x000000110300780c */ /* 0x000fe40003f64270 */
[----:B------:R-:W-:Y:S02]  /*3920*/  FMNMX.FTZ R0, R77, R0, !PT ;  /* 0x000000004d007209 */ /* 0x000fe40007810000 */
[----:B------:R-:W-:Y:S02]  /*3930*/  FSEL R7, R78, -INF , P4 ;  /* 0xff8000004e077808 */ /* 0x000fe40002000000 */
[----:B------:R-:W-:-:S02]  /*3940*/  ISETP.GT.AND P4, PT, R3, 0x18, PT ;  /* 0x000000180300780c */ /* 0x000fc40003f84270 */
[----:B------:R-:W-:Y:S02]  /*3950*/  FSEL R79, R79, -INF , P5 ;  /* 0xff8000004f4f7808 */ /* 0x000fe40002800000 */
[----:B------:R-:W-:Y:S02]  /*3960*/  ISETP.GT.AND P5, PT, R3, 0x19, PT ;  /* 0x000000190300780c */ /* 0x000fe40003fa4270 */
[----:B------:R-:W-:Y:S01]  /*3970*/  MOV R78, R119 ;  /* 0x00000077004e7202 */ /* 0x000fe20000000f00 */
[----:B------:R-:W-:Y:S02]  /*3980*/  WARPGROUP.DEPBAR.LE gsb0, 0x0 ;  /* 0x00008000000079c5 */ /* 0x000fe40000010000 */
[----:B------:R-:W-:Y:S01]  /*3990*/  WARPGROUP.ARRIVE ;  /* 0x00000000000079c5 */ /* 0x000fe20000000000 */
[----:B------:R-:W-:Y:S01]  /*39a0*/  FSEL R85, R64, -INF , P2 ;  /* 0xff80000040557808 */ /* 0x000fe20001000000 */
[----:B------:R-:W-:Y:S01]  /*39b0*/  IMAD.MOV.U32 R64, RZ, RZ, R119 ;  /* 0x000000ffff407224 */ /* 0x000fe200078e0077 */
[----:B------:R-:W-:-:S02]  /*39c0*/  FSEL R65, R65, -INF , P3 ;  /* 0xff80000041417808 */ /* 0x000fc40001800000 */
[----:B------:R-:W-:Y:S01]  /*39d0*/  FMNMX.FTZ R0, R85, R0, !PT ;  /* 0x0000000055007209 */ /* 0x000fe20007810000 */
[----:B------:R-:W-:Y:S01]  /*39e0*/  HGMMA.64x16x16.F32 R56, gdesc[UR4], R56, gsb0 ;  /* 0x00200000043879f0 */ /* 0x000fe20008000838 */
[----:B------:R-:W-:Y:S01]  /*39f0*/  UIADD3 UR6, UR37, 0x886, URZ ;  /* 0x0000088625067890 */ /* 0x000fe2000fffe03f */
[----:B------:R-:W-:Y:S01]  /*3a00*/  FSEL R87, R68, -INF , P4 ;  /* 0xff80000044577808 */ /* 0x000fe20002000000 */
[----:B------:R-:W-:Y:S01]  /*3a10*/  UMOV UR4, UR52 ;  /* 0x0000003400047c82 */ /* 0x000fe20008000000 */
[----:B------:R-:W-:Y:S01]  /*3a20*/  UMOV UR5, UR53 ;  /* 0x0000003500057c82 */ /* 0x000fe20008000000 */
[----:B------:R-:W-:Y:S01]  /*3a30*/  UMOV UR7, 0x40000040 ;  /* 0x4000004000077882 */ /* 0x000fe20000000000 */
[----:B------:R-:W-:Y:S02]  /*3a40*/  FMNMX.FTZ R0, R65, R0, !PT ;  /* 0x0000000041007209 */ /* 0x000fe40007810000 */
[----:B------:R-:W-:Y:S01]  /*3a50*/  FSEL R9, R66, -INF , P2 ;  /* 0xff80000042097808 */ /* 0x000fe20001000000 */
[----:B------:R-:W-:Y:S01]  /*3a60*/  IMAD.MOV.U32 R66, RZ, RZ, R119 ;  /* 0x000000ffff427224 */ /* 0x000fe200078e0077 */
[----:B------:R-:W-:-:S02]  /*3a70*/  FSEL R69, R69, -INF , P5 ;  /* 0xff80000045457808 */ /* 0x000fc40002800000 */
[----:B------:R-:W-:Y:S02]  /*3a80*/  ISETP.GT.AND P2, PT, R3, 0x20, PT ;  /* 0x000000200300780c */ /* 0x000fe40003f44270 */
[----:B------:R-:W-:Y:S02]  /*3a90*/  FMNMX.FTZ R0, R87, R0, !PT ;  /* 0x0000000057007209 */ /* 0x000fe40007810000 */
[----:B------:R-:W-:Y:S02]  /*3aa0*/  FSEL R71, R71, -INF , P5 ;  /* 0xff80000047477808 */ /* 0x000fe40002800000 */
[----:B------:R-:W-:Y:S02]  /*3ab0*/  FMNMX.FTZ R0, R69, R0, !PT ;  /* 0x0000000045007209 */ /* 0x000fe40007810000 */
[C---:B------:R-:W-:Y:S02]  /*3ac0*/  ISETP.GT.AND P5, PT, R3.reuse, 0x28, PT ;  /* 0x000000280300780c */ /* 0x040fe40003fa4270 */
[----:B------:R-:W-:Y:S01]  /*3ad0*/  FSEL R11, R70, -INF , P4 ;  /* 0xff800000460b7808 */ /* 0x000fe20002000000 */
[----:B------:R-:W-:Y:S01]  /*3ae0*/  IMAD.MOV.U32 R70, RZ, RZ, R119 ;  /* 0x000000ffff467224 */ /* 0x000fe200078e0077 */
        /* <DEDUP_REMOVED lines=16> */
[----:B------:R-:W-:Y:S01]  /*3bf0*/  FMNMX.FTZ R0, R57, R0, !PT ;  /* 0x0000000039007209 */ /* 0x000fe20007810000 */
[----:B------:R-:W-:Y:S01]  /*3c00*/  IMAD.MOV.U32 R60, RZ, RZ, R119 ;  /* 0x000000ffff3c7224 */ /* 0x000fe200078e0077 */
[----:B------:R-:W-:Y:S02]  /*3c10*/  FSEL R61, R61, -INF , P4 ;  /* 0xff8000003d3d7808 */ /* 0x000fe40002000000 */
[----:B------:R-:W-:-:S02]  /*3c20*/  FMNMX.FTZ R0, R91, R0, !PT ;  /* 0x000000005b007209 */ /* 0x000fc40007810000 */
[----:B------:R-:W-:Y:S02]  /*3c30*/  FSEL R13, R58, -INF , P2 ;  /* 0xff8000003a0d7808 */ /* 0x000fe40001000000 */
[----:B------:R-:W-:Y:S02]  /*3c40*/  ISETP.GT.AND P2, PT, R3, 0x31, PT ;  /* 0x000000310300780c */ /* 0x000fe40003f44270 */
[----:B------:R-:W-:Y:S02]  /*3c50*/  FMNMX.FTZ R0, R61, R0, !PT ;  /* 0x000000003d007209 */ /* 0x000fe40007810000 */
[----:B------:R-:W-:Y:S02]  /*3c60*/  FSEL R59, R59, -INF , P6 ;  /* 0xff8000003b3b7808 */ /* 0x000fe40003000000 */
        /* <DEDUP_REMOVED lines=9> */
[----:B------:R-:W-:Y:S02]  /*3d00*/  FSEL R93, R48, -INF , P3 ;  /* 0xff800000305d7808 */ /* 0x000fe40001800000 */
[----:B------:R-:W-:-:S02]  /*3d10*/  FSEL R95, R49, -INF , P2 ;  /* 0xff800000315f7808 */ /* 0x000fc40001000000 */
[----:B------:R-:W-:Y:S01]  /*3d20*/  FMNMX.FTZ R0, R93, R0, !PT ;  /* 0x000000005d007209 */ /* 0x000fe20007810000 */
[----:B------:R-:W-:Y:S01]  /*3d30*/  HGMMA.64x16x16.F32 R40, gdesc[UR4], R40, gsb0 ;  /* 0x00200000042879f0 */ /* 0x000fe20008000828 */
[----:B------:R-:W-:Y:S01]  /*3d40*/  UMOV UR4, UR52 ;  /* 0x0000003400047c82 */ /* 0x000fe20008000000 */
[----:B------:R-:W-:Y:S01]  /*3d50*/  UMOV UR5, UR53 ;  /* 0x0000003500057c82 */ /* 0x000fe20008000000 */
[----:B------:R-:W-:Y:S01]  /*3d60*/  UMOV UR6, UR10 ;  /* 0x0000000a00067c82 */ /* 0x000fe20008000000 */
[----:B------:R-:W-:Y:S01]  /*3d70*/  UMOV UR7, 0x40000040 ;  /* 0x4000004000077882 */ /* 0x000fe20000000000 */
[----:B------:R-:W-:Y:S01]  /*3d80*/  FSEL R97, R52, -INF , P6 ;  /* 0xff80000034617808 */ /* 0x000fe20003000000 */
[----:B------:R-:W-:Y:S01]  /*3d90*/  IMAD.MOV.U32 R52, RZ, RZ, R119 ;  /* 0x000000ffff347224 */ /* 0x000fe200078e0077 */
[----:B------:R-:W-:Y:S02]  /*3da0*/  FMNMX.FTZ R0, R95, R0, !PT ;  /* 0x000000005f007209 */ /* 0x000fe40007810000 */
[----:B------:R-:W-:-:S02]  /*3db0*/  FSEL R99, R53, -INF , P5 ;  /* 0xff80000035637808 */ /* 0x000fc40002800000 */
[----:B------:R-:W-:Y:S02]  /*3dc0*/  FMNMX.FTZ R0, R97, R0, !PT ;  /* 0x0000000061007209 */ /* 0x000fe40007810000 */
[----:B------:R-:W-:Y:S01]  /*3dd0*/  FSEL R49, R50, -INF , P3 ;  /* 0xff80000032317808 */ /* 0x000fe20001800000 */
[----:B------:R-:W-:Y:S01]  /*3de0*/  IMAD.MOV.U32 R50, RZ, RZ, R119 ;  /* 0x000000ffff327224 */ /* 0x000fe200078e0077 */
[----:B------:R-:W-:Y:S02]  /*3df0*/  ISETP.GT.AND P3, PT, R3, 0x41, PT ;  /* 0x000000410300780c */ /* 0x000fe40003f64270 */
[----:B------:R-:W-:Y:S02]  /*3e00*/  FMNMX.FTZ R0, R99, R0, !PT ;  /* 0x0000000063007209 */ /* 0x000fe40007810000 */
[----:B------:R-:W-:Y:S02]  /*3e10*/  FSEL R51, R51, -INF , P2 ;  /* 0xff80000033337808 */ /* 0x000fe40001000000 */
[----:B------:R-:W-:-:S02]  /*3e20*/  ISETP.GT.AND P2, PT, R3, 0x48, PT ;  /* 0x000000480300780c */ /* 0x000fc40003f44270 */
[----:B------:R-:W-:Y:S02]  /*3e30*/  FSEL R55, R55, -INF , P5 ;  /* 0xff80000037377808 */ /* 0x000fe40002800000 */
[C---:B------:R-:W-:Y:S02]  /*3e40*/  ISETP.GT.AND P5, PT, R3.reuse, 0x68, PT ;  /* 0x000000680300780c */ /* 0x040fe40003fa4270 */
[----:B------:R-:W-:Y:S01]  /*3e50*/  FSEL R53, R54, -INF , P6 ;  /* 0xff80000036357808 */ /* 0x000fe20003000000 */
[----:B------:R-:W-:Y:S01]  /*3e60*/  IMAD.MOV.U32 R54, RZ, RZ, R119 ;  /* 0x000000ffff367224 */ /* 0x000fe200078e0077 */
        /* <DEDUP_REMOVED lines=15> */
[----:B------:R-:W-:-:S02]  /*3f60*/  FSEL R107, R45, -INF , P1 ;  /* 0xff8000002d6b7808 */ /* 0x000fc40000800000 */
[----:B------:R-:W-:Y:S02]  /*3f70*/  FMNMX.FTZ R0, R105, R0, !PT ;  /* 0x0000000069007209 */ /* 0x000fe40007810000 */
[----:B------:R-:W-:Y:S02]  /*3f80*/  ISETP.GT.AND P1, PT, R3, 0x51, PT ;  /* 0x000000510300780c */ /* 0x000fe40003f24270 */
[----:B------:R-:W-:Y:S02]  /*3f90*/  FMNMX.FTZ R0, R107, R0, !PT ;  /* 0x000000006b007209 */ /* 0x000fe40007810000 */
[----:B------:R-:W-:Y:S01]  /*3fa0*/  FSEL R21, R46, -INF , P2 ;  /* 0xff8000002e157808 */ /* 0x000fe20001000000 */
[----:B------:R-:W-:Y:S01]  /*3fb0*/  IMAD.MOV.U32 R46, RZ, RZ, R119 ;  /* 0x000000ffff2e7224 */ /* 0x000fe200078e0077 */
[----:B------:R-:W-:Y:S02]  /*3fc0*/  ISETP.GT.AND P2, PT, R3, 0x59, PT ;  /* 0x000000590300780c */ /* 0x000fe40003f44270 */
[----:B------:R-:W-:-:S02]  /*3fd0*/  FSEL R43, R43, -INF , P3 ;  /* 0xff8000002b2b7808 */ /* 0x000fc40001800000 */
[C---:B------:R-:W-:Y:S02]  /*3fe0*/  ISETP.GT.AND P3, PT, R3.reuse, 0x60, PT ;  /* 0x000000600300780c */ /* 0x040fe40003f64270 */
[----:B------:R-:W-:Y:S02]  /*3ff0*/  FSEL R41, R42, -INF , P4 ;  /* 0xff8000002a297808 */ /* 0x000fe40002000000 */
[----:B------:R-:W-:Y:S02]  /*4000*/  ISETP.GT.AND P4, PT, R3, 0x61, PT ;  /* 0x000000610300780c */ /* 0x000fe40003f84270 */
[----:B------:R-:W-:Y:S01]  /*4010*/  P2R R14, PR, RZ, 0x4 ;  /* 0x00000004ff0e7803 */ /* 0x000fe20000000000 */
[----:B------:R-:W-:Y:S02]  /*4020*/  WARPGROUP.DEPBAR.LE gsb0, 0x0 ;  /* 0x00008000000079c5 */ /* 0x000fe40000010000 */
[----:B------:R-:W-:Y:S01]  /*4030*/  WARPGROUP.ARRIVE ;  /* 0x00000000000079c5 */ /* 0x000fe20000000000 */
[----:B------:R-:W-:-:S02]  /*4040*/  FSEL R109, R32, -INF , P0 ;  /* 0xff800000206d7808 */ /* 0x000fc40000000000 */
[----:B------:R-:W-:Y:S02]  /*4050*/  ISETP.GT.AND P0, PT, R3, 0x58, PT ;  /* 0x000000580300780c */ /* 0x000fe40003f04270 */
[----:B------:R-:W-:Y:S01]  /*4060*/  FSEL R111, R33, -INF , P1 ;  /* 0xff800000216f7808 */ /* 0x000fe20000800000 */
[----:B------:R-:W-:Y:S01]  /*4070*/  HGMMA.64x16x16.F32 R24, gdesc[UR4], R24, gsb0 ;  /* 0x00200000041879f0 */ /* 0x000fe20008000818 */
[----:B------:R-:W-:Y:S01]  /*4080*/  FMNMX.FTZ R0, R109, R0, !PT ;  /* 0x000000006d007209 */ /* 0x000fe20007810000 */
[----:B------:R-:W-:Y:S01]  /*4090*/  ULDC UR4, c[0x0][0x988] ;  /* 0x0002620000047ab9 */ /* 0x000fe20000000800 */
[----:B------:R-:W-:Y:S02]  /*40a0*/  FSEL R113, R36, -INF , P0 ;  /* 0xff80000024717808 */ /* 0x000fe40000000000 */
[----:B------:R-:W-:Y:S02]  /*40b0*/  FMNMX.FTZ R0, R111, R0, !PT ;  /* 0x000000006f007209 */ /* 0x000fe40007810000 */
[----:B------:R-:W-:-:S02]  /*40c0*/  FSEL R115, R37, -INF , P2 ;  /* 0xff80000025737808 */ /* 0x000fc40001000000 */
[----:B------:R-:W-:Y:S02]  /*40d0*/  FMNMX.FTZ R0, R113, R0, !PT ;  /* 0x0000000071007209 */ /* 0x000fe40007810000 */
[----:B------:R-:W-:Y:S02]  /*40e0*/  P2R R20, PR, RZ, 0x1 ;  /* 0x00000001ff147803 */ /* 0x000fe40000000000 */
[----:B------:R-:W-:Y:S02]  /*40f0*/  FMNMX.FTZ R0, R115, R0, !PT ;  /* 0x0000000073007209 */ /* 0x000fe40007810000 */
[C---:B------:R-:W-:Y:S02]  /*4100*/  ISETP.GT.AND P0, PT, R3.reuse, 0x49, PT ;  /* 0x000000490300780c */ /* 0x040fe40003f04270 */
[----:B------:R-:W-:Y:S02]  /*4110*/  P2R R32, PR, RZ, 0x2 ;  /* 0x00000002ff207803 */ /* 0x000fe40000000000 */
[----:B------:R-:W-:-:S02]  /*4120*/  ISETP.GT.AND P1, PT, R3, 0x50, PT ;  /* 0x000000500300780c */ /* 0x000fc40003f24270 */
[----:B------:R-:W-:Y:S02]  /*4130*/  FSEL R47, R47, -INF , P0 ;  /* 0xff8000002f2f7808 */ /* 0x000fe40000000000 */
[----:B------:R-:W-:Y:S02]  /*4140*/  FSEL R45, R34, -INF , P1 ;  /* 0xff800000222d7808 */ /* 0x000fe40000800000 */
[----:B------:R-:W-:Y:S02]  /*4150*/  ISETP.NE.AND P1, PT, R32, RZ, PT ;  /* 0x000000ff2000720c */ /* 0x000fe40003f25270 */
[----:B------:R-:W-:Y:S02]  /*4160*/  ISETP.NE.AND P0, PT, R20, RZ, PT ;  /* 0x000000ff1400720c */ /* 0x000fe40003f05270 */
[----:B------:R-:W-:Y:S02]  /*4170*/  FSEL R35, R35, -INF , P1 ;  /* 0xff80000023237808 */ /* 0x000fe40000800000 */
[----:B------:R-:W-:Y:S01]  /*4180*/  ISETP.NE.AND P1, PT, R80, RZ, PT ;  /* 0x000000ff5000720c */ /* 0x000fe20003f25270 */
[----:B------:R-:W-:-:S12]  /*4190*/  IMAD.MOV.U32 R80, RZ, RZ, R119 ;  /* 0x000000ffff507224 */ /* 0x000fd800078e0077 */
[----:B------:R-:W-:-:S05]  /*41a0*/  @!P1 VIADD R2, R2, 0x36840 ;  /* 0x0003684002029836 */ /* 0x000fca0000000000 */
[----:B------:R-:W-:Y:S01]  /*41b0*/  @!P1 PRMT R2, RZ, 0x654, R2 ;  /* 0x00000654ff029816 */ /* 0x000fe20000000002 */
        /* <DEDUP_REMOVED lines=10> */
[----:B------:R-:W-:Y:S01]  /*4260*/  FMNMX.FTZ R6, R125, R0, !PT ;  /* 0x000000007d067209 */ /* 0x000fe20007810000 */
[----:B------:R-:W-:Y:S01]  /*4270*/  IMAD.U32 R0, RZ, RZ, UR4 ;  /* 0x00000004ff007e24 */ /* 0x000fe2000f8e00ff */
[----:B------:R-:W-:Y:S02]  /*4280*/  FSEL R27, R27, -INF , P4 ;  /* 0xff8000001b1b7808 */ /* 0x000fe40002000000 */
[----:B------:R-:W-:Y:S01]  /*4290*/  FSEL R31, R31, -INF , P6 ;  /* 0xff8000001f1f7808 */ /* 0x000fe20003000000 */
[----:B------:R-:W2:Y:S01]  /*42a0*/  SHFL.BFLY PT, R25, R6, 0x2, 0x1f ;  /* 0x0c401f0006197f89 */ /* 0x000ea200000e0000 */
[----:B------:R-:W-:Y:S01]  /*42b0*/  ISETP.NE.AND P0, PT, R82, RZ, PT ;  /* 0x000000ff5200720c */ /* 0x000fe20003f05270 */
[----:B------:R-:W-:Y:S01]  /*42c0*/  IMAD.MOV.U32 R82, RZ, RZ, R119 ;  /* 0x000000ffff527224 */ /* 0x000fe200078e0077 */
[----:B--2---:R-:W-:-:S02]  /*42d0*/  FMNMX.FTZ R25, R6, R25, !PT ;  /* 0x0000001906197209 */ /* 0x004fc40007810000 */
[----:B------:R-:W-:-:S03]  /*42e0*/  FMNMX.FTZ R6, R5, R75, !PT ;  /* 0x0000004b05067209 */ /* 0x000fc60007810000 */
[----:B------:R-:W2:Y:S01]  /*42f0*/  SHFL.BFLY PT, R4, R25, 0x1, 0x1f ;  /* 0x0c201f0019047f89 */ /* 0x000ea200000e0000 */
[----:B------:R-:W-:-:S04]  /*4300*/  FMNMX.FTZ R6, R7, R6, !PT ;  /* 0x0000000607067209 */ /* 0x000fc80007810000 */
[----:B------:R-:W-:-:S04]  /*4310*/  FMNMX.FTZ R6, R79, R6, !PT ;  /* 0x000000064f067209 */ /* 0x000fc80007810000 */
[----:B------:R-:W-:-:S04]  /*4320*/  FMNMX.FTZ R6, R9, R6, !PT ;  /* 0x0000000609067209 */ /* 0x000fc80007810000 */
[----:B------:R-:W-:-:S04]  /*4330*/  FMNMX.FTZ R6, R67, R6, !PT ;  /* 0x0000000643067209 */ /* 0x000fc80007810000 */
[----:B------:R-:W-:-:S04]  /*4340*/  FMNMX.FTZ R6, R11, R6, !PT ;  /* 0x000000060b067209 */ /* 0x000fc80007810000 */
[----:B------:R-:W-:Y:S02]  /*4350*/  FMNMX.FTZ R6, R71, R6, !PT ;  /* 0x0000000647067209 */ /* 0x000fe40007810000 */
[----:B--2---:R-:W-:Y:S02]  /*4360*/  FMNMX.FTZ R4, R25, R4, !PT ;  /* 0x0000000419047209 */ /* 0x004fe40007810000 */
[----:B------:R-:W-:Y:S02]  /*4370*/  FMNMX.FTZ R6, R13, R6, !PT ;  /* 0x000000060d067209 */ /* 0x000fe40007810000 */
[C---:B------:R-:W-:Y:S01]  /*4380*/  FSETP.NEU.FTZ.AND P2, PT, R4.reuse, -INF , PT ;  /* 0xff8000000400780b */ /* 0x040fe20003f5d000 */
[----:B------:R-:W-:Y:S01]  /*4390*/  FMUL.FTZ R10, R4, R0 ;  /* 0x00000000040a7220 */ /* 0x000fe20000410000 */
[----:B------:R-:W-:-:S04]  /*43a0*/  FMNMX.FTZ R6, R59, R6, !PT ;  /* 0x000000063b067209 */ /* 0x000fc80007810000 */
[----:B------:R-:W-:Y:S02]  /*43b0*/  FMNMX.FTZ R6, R15, R6, !PT ;  /* 0x000000060f067209 */ /* 0x000fe40007810000 */
[----:B------:R-:W-:Y:S02]  /*43c0*/  FSEL R12, R10, RZ, P2 ;  /* 0x000000ff0a0c7208 */ /* 0x000fe40001000000 */
[----:B------:R-:W-:Y:S02]  /*43d0*/  FMNMX.FTZ R6, R63, R6, !PT ;  /* 0x000000063f067209 */ /* 0x000fe40007810000 */
[----:B------:R-:W-:Y:S01]  /*43e0*/  ISETP.NE.AND P2, PT, R14, RZ, PT ;  /* 0x000000ff0e00720c */ /* 0x000fe20003f45270 */
[--C-:B------:R-:W-:Y:S01]  /*43f0*/  FFMA.FTZ R57, R57, R0, -R12.reuse ;  /* 0x0000000039397223 */ /* 0x100fe2000001080c */
[----:B------:R-:W-:Y:S01]  /*4400*/  FMNMX.FTZ R6, R49, R6, !PT ;  /* 0x0000000631067209 */ /* 0x000fe20007810000 */
[--C-:B------:R-:W-:Y:S01]  /*4410*/  FFMA.FTZ R3, R61, R0, -R12.reuse ;  /* 0x000000003d037223 */ /* 0x100fe2000001080c */
[----:B------:R-:W-:Y:S01]  /*4420*/  FSEL R39, R39, -INF , P2 ;  /* 0xff80000027277808 */ /* 0x000fe20001000000 */
[----:B------:R2:W-:Y:S01]  /*4430*/  MUFU.EX2 R192, R57 ;  /* 0x0000003900c07308 */ /* 0x0005e20000000800 */
[----:B------:R-:W-:Y:S01]  /*4440*/  FMNMX.FTZ R6, R51, R6, !PT ;  /* 0x0000000633067209 */ /* 0x000fe20007810000 */
[-CC-:B------:R-:W-:Y:S01]  /*4450*/  FFMA.FTZ R200, R81, R0.reuse, -R12.reuse ;  /* 0x0000000051c87223 */ /* 0x180fe2000001080c */
[----:B------:R-:W-:Y:S01]  /*4460*/  FSEL R61, R30, -INF , P5 ;  /* 0xff8000001e3d7808 */ /* 0x000fe20002800000 */
[--C-:B------:R-:W-:Y:S01]  /*4470*/  FFMA.FTZ R25, R73, R0, -R12.reuse ;  /* 0x0000000049197223 */ /* 0x100fe2000001080c */
[----:B------:R-:W-:Y:S01]  /*4480*/  FMNMX.FTZ R6, R53, R6, !PT ;  /* 0x0000000635067209 */ /* 0x000fe20007810000 */
[-CC-:B------:R-:W-:Y:S01]  /*4490*/  FFMA.FTZ R202, R83, R0.reuse, -R12.reuse ;  /* 0x0000000053ca7223 */ /* 0x180fe2000001080c */
[--C-:B------:R-:W-:Y:S01]  /*44a0*/  FFMA.FTZ R33, R77, R0, -R12.reuse ;  /* 0x000000004d217223 */ /* 0x100fe2000001080c */
[----:B------:R3:W-:Y:S01]  /*44b0*/  MUFU.EX2 R194, R3 ;  /* 0x0000000300c27308 */ /* 0x0007e20000000800 */
[----:B------:R-:W-:Y:S01]  /*44c0*/  FMNMX.FTZ R6, R55, R6, !PT ;  /* 0x0000000637067209 */ /* 0x000fe20007810000 */
[-CC-:B------:R-:W-:Y:S01]  /*44d0*/  FFMA.FTZ R196, R85, R0.reuse, -R12.reuse ;  /* 0x0000000055c47223 */ /* 0x180fe2000001080c */
[----:B--2---:R-:W-:Y:S01]  /*44e0*/  FSEL R57, R26, -INF , P3 ;  /* 0xff8000001a397808 */ /* 0x004fe20001800000 */
        /* <DEDUP_REMOVED lines=20> */
[----:B------:R-:W4:Y:S01]  /*4630*/  MUFU.EX2 R202, R202 ;  /* 0x000000ca00ca7308 */ /* 0x000f220000000800 */
[----:B------:R-:W-:Y:S01]  /*4640*/  FMNMX.FTZ R6, R35, R6, !PT ;  /* 0x0000000623067209 */ /* 0x000fe20007810000 */
[-CC-:B------:R-:W-:Y:S01]  /*4650*/  FFMA.FTZ R109, R109, R0.reuse, -R12.reuse ;  /* 0x000000006d6d7223 */ /* 0x180fe2000001080c */
[-CC-:B------:R-:W-:Y:S01]  /*4660*/  FFMA.FTZ R111, R111, R0.reuse, -R12.reuse ;  /* 0x000000006f6f7223 */ /* 0x180fe2000001080c */
[--C-:B------:R-:W-:Y:S01]  /*4670*/  FFMA.FTZ R113, R113, R0, -R12.reuse ;  /* 0x0000000071717223 */ /* 0x100fe2000001080c */
[----:B------:R-:W-:Y:S01]  /*4680*/  FMNMX.FTZ R6, R29, R6, !PT ;  /* 0x000000061d067209 */ /* 0x000fe20007810000 */
[-CC-:B------:R-:W-:Y:S01]  /*4690*/  FFMA.FTZ R115, R115, R0.reuse, -R12.reuse ;  /* 0x0000000073737223 */ /* 0x180fe2000001080c */
[--C-:B------:R-:W-:Y:S01]  /*46a0*/  FFMA.FTZ R117, R117, R0, -R12.reuse ;  /* 0x0000000075757223 */ /* 0x100fe2000001080c */
[----:B------:R-:W5:Y:S01]  /*46b0*/  MUFU.EX2 R33, R33 ;  /* 0x0000002100217308 */ /* 0x000f620000000800 */
[----:B------:R-:W-:Y:S01]  /*46c0*/  FMNMX.FTZ R6, R39, R6, !PT ;  /* 0x0000000627067209 */ /* 0x000fe20007810000 */
[-CC-:B------:R-:W-:Y:S01]  /*46d0*/  FFMA.FTZ R121, R121, R0.reuse, -R12.reuse ;  /* 0x0000000079797223 */ /* 0x180fe2000001080c */
[-CC-:B------:R-:W-:Y:S01]  /*46e0*/  FFMA.FTZ R123, R123, R0.reuse, -R12.reuse ;  /* 0x000000007b7b7223 */ /* 0x180fe2000001080c */
[----:B------:R-:W-:Y:S01]  /*46f0*/  FFMA.FTZ R12, R125, R0, -R12 ;  /* 0x000000007d0c7223 */ /* 0x000fe2000001080c */
[----:B------:R-:W-:Y:S01]  /*4700*/  FMNMX.FTZ R6, R57, R6, !PT ;  /* 0x0000000639067209 */ /* 0x000fe20007810000 */
[--C-:B------:R-:W-:Y:S01]  /*4710*/  IMAD.MOV.U32 R87, RZ, RZ, R119.reuse ;  /* 0x000000ffff577224 */ /* 0x100fe200078e0077 */
[-C--:B------:R-:W-:Y:S01]  /*4720*/  MOV R83, R119.reuse ;  /* 0x0000007700537202 */ /* 0x080fe20000000f00 */
[----:B------:R-:W1:Y:S01]  /*4730*/  MUFU.EX2 R196, R196 ;  /* 0x000000c400c47308 */ /* 0x000e620000000800 */
[----:B------:R-:W-:Y:S01]  /*4740*/  FMNMX.FTZ R6, R27, R6, !PT ;  /* 0x000000061b067209 */ /* 0x000fe20007810000 */
[--C-:B------:R-:W-:Y:S01]  /*4750*/  IMAD.MOV.U32 R85, RZ, RZ, R119.reuse ;  /* 0x000000ffff557224 */ /* 0x100fe200078e0077 */
[----:B------:R-:W-:Y:S01]  /*4760*/  MOV R73, R119 ;  /* 0x0000007700497202 */ /* 0x000fe20000000f00 */
[--C-:B------:R-:W-:Y:S01]  /*4770*/  IMAD.MOV.U32 R81, RZ, RZ, R119.reuse ;  /* 0x000000ffff517224 */ /* 0x100fe200078e0077 */
[----:B------:R-:W-:Y:S01]  /*4780*/  FMNMX.FTZ R6, R61, R6, !PT ;  /* 0x000000063d067209 */ /* 0x000fe20007810000 */
[----:B------:R-:W-:-:S02]  /*4790*/  IMAD.MOV.U32 R77, RZ, RZ, R119 ;  /* 0x000000ffff4d7224 */ /* 0x000fc400078e0077 */
[----:B------:R-:W1:Y:S01]  /*47a0*/  MUFU.EX2 R37, R37 ;  /* 0x0000002500257308 */ /* 0x000e620000000800 */
[----:B------:R-:W-:Y:S01]  /*47b0*/  FMNMX.FTZ R6, R31, R6, !PT ;  /* 0x000000061f067209 */ /* 0x000fe20007810000 */
[----:B------:R-:W-:-:S04]  /*47c0*/  IMAD.MOV.U32 R65, RZ, RZ, R119 ;  /* 0x000000ffff417224 */ /* 0x000fc800078e0077 */
[----:B---3--:R-:W3:Y:S02]  /*47d0*/  SHFL.BFLY PT, R3, R6, 0x2, 0x1f ;  /* 0x0c401f0006037f89 */ /* 0x008ee400000e0000 */
[----:B------:R-:W1:Y:S08]  /*47e0*/  MUFU.EX2 R198, R198 ;  /* 0x000000c600c67308 */ /* 0x000e700000000800 */
[----:B------:R-:W-:Y:S08]  /*47f0*/  MUFU.EX2 R69, R69 ;  /* 0x0000004500457308 */ /* 0x000ff00000000800 */
[----:B------:R-:W-:Y:S01]  /*4800*/  MUFU.EX2 R89, R89 ;  /* 0x0000005900597308 */ /* 0x000fe20000000800 */
[----:B---3--:R-:W-:-:S07]  /*4810*/  FMNMX.FTZ R10, R6, R3, !PT ;  /* 0x00000003060a7209 */ /* 0x008fce0007810000 */
[----:B------:R-:W-:Y:S01]  /*4820*/  MUFU.EX2 R91, R91 ;  /* 0x0000005b005b7308 */ /* 0x000fe20000000800 */
[----:B------:R-:W3:Y:S07]  /*4830*/  SHFL.BFLY PT, R3, R10, 0x1, 0x1f ;  /* 0x0c201f000a037f89 */ /* 0x000eee00000e0000 */
[----:B------:R-:W-:Y:S08]  /*4840*/  MUFU.EX2 R93, R93 ;  /* 0x0000005d005d7308 */ /* 0x000ff00000000800 */
[----:B------:R2:W-:Y:S08]  /*4850*/  MUFU.EX2 R188, R95 ;  /* 0x0000005f00bc7308 */ /* 0x0005f00000000800 */
[----:B------:R-:W-:Y:S01]  /*4860*/  MUFU.EX2 R97, R97 ;  /* 0x0000006100617308 */ /* 0x000fe20000000800 */
[----:B--2---:R-:W-:Y:S01]  /*4870*/  IMAD.MOV.U32 R95, RZ, RZ, R119 ;  /* 0x000000ffff5f7224 */ /* 0x004fe200078e0077 */
[----:B---3--:R-:W-:-:S04]  /*4880*/  FMNMX.FTZ R3, R10, R3, !PT ;  /* 0x000000030a037209 */ /* 0x008fc80007810000 */
[C---:B------:R-:W-:Y:S01]  /*4890*/  FSETP.NEU.FTZ.AND P2, PT, R3.reuse, -INF , PT ;  /* 0xff8000000300780b */ /* 0x040fe20003f5d000 */
[-C--:B------:R-:W-:Y:S01]  /*48a0*/  FMUL.FTZ R6, R3, R0.reuse ;  /* 0x0000000003067220 */ /* 0x080fe20000410000 */
[----:B------:R-:W-:Y:S04]  /*48b0*/  MUFU.EX2 R190, R99 ;  /* 0x0000006300be7308 */ /* 0x000fe80000000800 */
[----:B------:R-:W-:Y:S02]  /*48c0*/  FSEL R6, R6, RZ, P2 ;  /* 0x000000ff06067208 */ /* 0x000fe40001000000 */
[----:B------:R-:W-:Y:S02]  /*48d0*/  PLOP3.LUT P2, PT, PT, PT, UP0, 0x80, 0x0 ;  /* 0x000000000000781c */ /* 0x000fe40003f4f008 */
        /* <DEDUP_REMOVED lines=17> */
[----:B--2---:R-:W-:Y:S01]  /*49f0*/  FADD.FTZ R7, R200, R25 ;  /* 0x00000019c8077221 */ /* 0x004fe20000010000 */
[-CC-:B------:R-:W-:Y:S01]  /*4a00*/  FFMA.FTZ R43, R43, R0.reuse, -R6.reuse ;  /* 0x000000002b2b7223 */ /* 0x180fe20000010806 */
[-CC-:B------:R-:W-:Y:S01]  /*4a10*/  FFMA.FTZ R53, R53, R0.reuse, -R6.reuse ;  /* 0x0000000035357223 */ /* 0x180fe20000010806 */
[-CC-:B------:R-:W-:Y:S01]  /*4a20*/  FFMA.FTZ R55, R55, R0.reuse, -R6.reuse ;  /* 0x0000000037377223 */ /* 0x180fe20000010806 */
[----:B----4-:R-:W-:Y:S01]  /*4a30*/  FADD.FTZ R32, R202, R7 ;  /* 0x00000007ca207221 */ /* 0x010fe20000010000 */
[-CC-:B------:R-:W-:Y:S01]  /*4a40*/  FFMA.FTZ R41, R41, R0.reuse, -R6.reuse ;  /* 0x0000000029297223 */ /* 0x180fe20000010806 */
[-C--:B------:R-:W-:Y:S01]  /*4a50*/  FFMA.FTZ R21, R21, R0.reuse, -R6 ;  /* 0x0000000015157223 */ /* 0x080fe20000010806 */
[----:B------:R-:W2:Y:S01]  /*4a60*/  MUFU.EX2 R10, R75 ;  /* 0x0000004b000a7308 */ /* 0x000ea20000000800 */
[----:B-----5:R-:W-:Y:S01]  /*4a70*/  FADD.FTZ R7, R33, R32 ;  /* 0x0000002021077221 */ /* 0x020fe20000010000 */
[-CC-:B------:R-:W-:Y:S01]  /*4a80*/  FFMA.FTZ R47, R47, R0.reuse, -R6.reuse ;  /* 0x000000002f2f7223 */ /* 0x180fe20000010806 */
[--C-:B------:R-:W-:Y:S01]  /*4a90*/  FFMA.FTZ R45, R45, R0, -R6.reuse ;  /* 0x000000002d2d7223 */ /* 0x100fe20000010806 */
[----:B------:R-:W-:Y:S01]  /*4aa0*/  F2FP.F16.F32.PACK_AB R200, R25, R200 ;  /* 0x000000c819c8723e */ /* 0x000fe200000000ff */
[----:B-1----:R-:W-:Y:S01]  /*4ab0*/  FADD.FTZ R34, R196, R7 ;  /* 0x00000007c4227221 */ /* 0x002fe20000010000 */
[-CC-:B------:R-:W-:Y:S01]  /*4ac0*/  FFMA.FTZ R35, R35, R0.reuse, -R6.reuse ;  /* 0x0000000023237223 */ /* 0x180fe20000010806 */
[-C--:B------:R-:W-:Y:S01]  /*4ad0*/  FFMA.FTZ R29, R29, R0.reuse, -R6 ;  /* 0x000000001d1d7223 */ /* 0x080fe20000010806 */
[----:B------:R1:W3:Y:S01]  /*4ae0*/  MUFU.EX2 R14, R79 ;  /* 0x0000004f000e7308 */ /* 0x0002e20000000800 */
[----:B------:R-:W-:Y:S01]  /*4af0*/  FADD.FTZ R7, R37, R34 ;  /* 0x0000002225077221 */ /* 0x000fe20000010000 */
[-CC-:B------:R-:W-:Y:S01]  /*4b00*/  FFMA.FTZ R39, R39, R0.reuse, -R6.reuse ;  /* 0x0000000027277223 */ /* 0x180fe20000010806 */
[-CC-:B------:R-:W-:Y:S01]  /*4b10*/  FFMA.FTZ R57, R57, R0.reuse, -R6.reuse ;  /* 0x0000000039397223 */ /* 0x180fe20000010806 */
[-CC-:B------:R-:W-:Y:S01]  /*4b20*/  FFMA.FTZ R27, R27, R0.reuse, -R6.reuse ;  /* 0x000000001b1b7223 */ /* 0x180fe20000010806 */
[----:B------:R-:W-:Y:S01]  /*4b30*/  FADD.FTZ R36, R198, R7 ;  /* 0x00000007c6247221 */ /* 0x000fe20000010000 */
[-CC-:B------:R-:W-:Y:S01]  /*4b40*/  FFMA.FTZ R61, R61, R0.reuse, -R6.reuse ;  /* 0x000000003d3d7223 */ /* 0x180fe20000010806 */
[----:B------:R-:W-:Y:S01]  /*4b50*/  FFMA.FTZ R31, R31, R0, -R6 ;  /* 0x000000001f1f7223 */ /* 0x000fe20000010806 */
[----:B------:R-:W4:Y:S01]  /*4b60*/  MUFU.EX2 R9, R9 ;  /* 0x0000000900097308 */ /* 0x000f220000000800 */
[----:B--2---:R-:W-:Y:S01]  /*4b70*/  FADD.FTZ R34, R5, R10 ;  /* 0x0000000a05227221 */ /* 0x004fe20000010000 */
[----:B------:R-:W-:Y:S01]  /*4b80*/  FADD.FTZ R38, R69, R36 ;  /* 0x0000002445267221 */ /* 0x000fe20000010000 */
[----:B------:R-:W-:Y:S01]  /*4b90*/  F2FP.F16.F32.PACK_AB R201, R10, R5 ;  /* 0x000000050ac9723e */ /* 0x000fe200000000ff */
[----:B------:R-:W-:-:S02]  /*4ba0*/  IMAD.MOV.U32 R99, RZ, RZ, R119 ;  /* 0x000000ffff637224 */ /* 0x000fc400078e0077 */
[----:B------:R-:W-:Y:S01]  /*4bb0*/  FADD.FTZ R7, R203, R34 ;  /* 0x00000022cb077221 */ /* 0x000fe20000010000 */
[----:B------:R-:W-:Y:S01]  /*4bc0*/  F2FP.F16.F32.PACK_AB R202, R33, R202 ;  /* 0x000000ca21ca723e */ /* 0x000fe200000000ff */
[----:B-1----:R-:W-:Y:S01]  /*4bd0*/  IMAD.MOV.U32 R79, RZ, RZ, R119 ;  /* 0x000000ffff4f7224 */ /* 0x002fe200078e0077 */
[----:B------:R1:W2:Y:S01]  /*4be0*/  MUFU.EX2 R20, R67 ;  /* 0x0000004300147308 */ /* 0x0002a20000000800 */
[C---:B---3--:R-:W-:Y:S01]  /*4bf0*/  FADD.FTZ R36, R14.reuse, R7 ;  /* 0x000000070e247221 */ /* 0x048fe20000010000 */
[----:B------:R-:W-:Y:S01]  /*4c00*/  F2FP.F16.F32.PACK_AB R196, R37, R196 ;  /* 0x000000c425c4723e */ /* 0x000fe200000000ff */
[--C-:B------:R-:W-:Y:S01]  /*4c10*/  IMAD.MOV.U32 R75, RZ, RZ, R119.reuse ;  /* 0x000000ffff4b7224 */ /* 0x100fe200078e0077 */
[----:B------:R-:W-:Y:S01]  /*4c20*/  F2FP.F16.F32.PACK_AB R198, R69, R198 ;  /* 0x000000c645c6723e */ /* 0x000fe200000000ff */
[--C-:B------:R-:W-:Y:S01]  /*4c30*/  IMAD.MOV.U32 R69, RZ, RZ, R119.reuse ;  /* 0x000000ffff457224 */ /* 0x100fe200078e0077 */
[----:B------:R-:W-:Y:S01]  /*4c40*/  F2FP.F16.F32.PACK_AB R203, R14, R203 ;  /* 0x000000cb0ecb723e */ /* 0x000fe200000000ff */
[--C-:B------:R-:W-:Y:S01]  /*4c50*/  IMAD.MOV.U32 R37, RZ, RZ, R119.reuse ;  /* 0x000000ffff257224 */ /* 0x100fe200078e0077 */
[----:B------:R-:W3:Y:S01]  /*4c60*/  MUFU.EX2 R11, R11 ;  /* 0x0000000b000b7308 */ /* 0x000ee20000000800 */
[----:B----4-:R-:W-:Y:S01]  /*4c70*/  FADD.FTZ R7, R9, R36 ;  /* 0x0000002409077221 */ /* 0x010fe20000010000 */
[----:B-1----:R-:W-:Y:S01]  /*4c80*/  IMAD.MOV.U32 R67, RZ, RZ, R119 ;  /* 0x000000ffff437224 */ /* 0x002fe200078e0077 */
[----:B------:R-:W-:-:S05]  /*4c90*/  MOV R33, R119 ;  /* 0x0000007700217202 */ /* 0x000fca0000000f00 */
[----:B------:R1:W4:Y:S01]  /*4ca0*/  MUFU.EX2 R24, R71 ;  /* 0x0000004700187308 */ /* 0x0003220000000800 */
[C---:B--2---:R-:W-:Y:S01]  /*4cb0*/  FADD.FTZ R36, R20.reuse, R7 ;  /* 0x0000000714247221 */ /* 0x044fe20000010000 */
[----:B------:R-:W-:-:S06]  /*4cc0*/  F2FP.F16.F32.PACK_AB R197, R20, R9 ;  /* 0x0000000914c5723e */ /* 0x000fcc00000000ff */
[----:B------:R2:W-:Y:S01]  /*4cd0*/  MUFU.EX2 R30, R51 ;  /* 0x00000033001e7308 */ /* 0x0005e20000000800 */
[----:B---3--:R-:W-:Y:S01]  /*4ce0*/  FADD.FTZ R7, R11, R36 ;  /* 0x000000240b077221 */ /* 0x008fe20000010000 */
[----:B-1----:R-:W-:-:S06]  /*4cf0*/  IMAD.MOV.U32 R71, RZ, RZ, R119 ;  /* 0x000000ffff477224 */ /* 0x002fcc00078e0077 */
[----:B------:R-:W1:Y:S01]  /*4d00*/  MUFU.EX2 R13, R13 ;  /* 0x0000000d000d7308 */ /* 0x000e620000000800 */
[----:B--2---:R-:W-:Y:S01]  /*4d10*/  FADD.FTZ R51, R89, R38 ;  /* 0x0000002659337221 */ /* 0x004fe20000010000 */
[----:B----4-:R-:W-:-:S03]  /*4d20*/  F2FP.F16.F32.PACK_AB R199, R24, R11 ;  /* 0x0000000b18c7723e */ /* 0x010fc600000000ff */
[C---:B------:R-:W-:Y:S01]  /*4d30*/  FADD.FTZ R38, R192.reuse, R51 ;  /* 0x00000033c0267221 */ /* 0x040fe20000010000 */
[----:B------:R-:W-:Y:S01]  /*4d40*/  F2FP.F16.F32.PACK_AB R192, R192, R89 ;  /* 0x00000059c0c0723e */ /* 0x000fe200000000ff */
[----:B------:R-:W-:Y:S01]  /*4d50*/  IMAD.MOV.U32 R89, RZ, RZ, R119 ;  /* 0x000000ffff597224 */ /* 0x000fe200078e0077 */
[----:B------:R2:W3:Y:S01]  /*4d60*/  MUFU.EX2 R26, R59 ;  /* 0x0000003b001a7308 */ /* 0x0004e20000000800 */
[----:B------:R-:W-:Y:S01]  /*4d70*/  FADD.FTZ R51, R91, R38 ;  /* 0x000000265b337221 */ /* 0x000fe20000010000 */
[----:B------:R-:W-:Y:S01]  /*4d80*/  FADD.FTZ R38, R24, R7 ;  /* 0x0000000718267221 */ /* 0x000fe20000010000 */
[----:B------:R-:W-:Y:S02]  /*4d90*/  IMAD.MOV.U32 R24, RZ, RZ, R119 ;  /* 0x000000ffff187224 */ /* 0x000fe400078e0077 */
[C---:B------:R-:W-:Y:S01]  /*4da0*/  FADD.FTZ R40, R194.reuse, R51 ;  /* 0x00000033c2287221 */ /* 0x040fe20000010000 */
[----:B------:R-:W-:Y:S01]  /*4db0*/  F2FP.F16.F32.PACK_AB R194, R194, R91 ;  /* 0x0000005bc2c2723e */ /* 0x000fe200000000ff */
[--C-:B------:R-:W-:Y:S01]  /*4dc0*/  IMAD.MOV.U32 R91, RZ, RZ, R119.reuse ;  /* 0x000000ffff5b7224 */ /* 0x100fe200078e0077 */
[----:B------:R-:W4:Y:S01]  /*4dd0*/  MUFU.EX2 R15, R15 ;  /* 0x0000000f000f7308 */ /* 0x000f220000000800 */
[----:B-1----:R-:W-:Y:S01]  /*4de0*/  FADD.FTZ R7, R13, R38 ;  /* 0x000000260d077221 */ /* 0x002fe20000010000 */
[----:B--2---:R-:W-:-:S02]  /*4df0*/  IMAD.MOV.U32 R59, RZ, RZ, R119 ;  /* 0x000000ffff3b7224 */ /* 0x004fc400078e0077 */
[----:B------:R-:W-:-:S04]  /*4e00*/  IMAD.MOV.U32 R51, RZ, RZ, R119 ;  /* 0x000000ffff337224 */ /* 0x000fc800078e0077 */
[----:B------:R1:W2:Y:S01]  /*4e10*/  MUFU.EX2 R28, R63 ;  /* 0x0000003f001c7308 */ /* 0x0002a20000000800 */
[C---:B---3--:R-:W-:Y:S01]  /*4e20*/  FADD.FTZ R2, R26.reuse, R7 ;  /* 0x000000071a027221 */ /* 0x048fe20000010000 */
[----:B------:R-:W-:Y:S01]  /*4e30*/  F2FP.F16.F32.PACK_AB R193, R26, R13 ;  /* 0x0000000d1ac1723e */ /* 0x000fe200000000ff */
[----:B------:R-:W-:-:S05]  /*4e40*/  IMAD.MOV.U32 R26, RZ, RZ, R119 ;  /* 0x000000ffff1a7224 */ /* 0x000fca00078e0077 */
[----:B------:R3:W-:Y:S01]  /*4e50*/  MUFU.EX2 R34, R43 ;  /* 0x0000002b00227308 */ /* 0x0007e20000000800 */
[----:B----4-:R-:W-:Y:S01]  /*4e60*/  FADD.FTZ R7, R15, R2 ;  /* 0x000000020f077221 */ /* 0x010fe20000010000 */
[----:B-1----:R-:W-:-:S06]  /*4e70*/  MOV R63, R119 ;  /* 0x00000077003f7202 */ /* 0x002fcc0000000f00 */
[----:B------:R-:W1:Y:S01]  /*4e80*/  MUFU.EX2 R49, R49 ;  /* 0x0000003100317308 */ /* 0x000e620000000800 */
[----:B---3--:R-:W-:Y:S01]  /*4e90*/  FADD.FTZ R43, R93, R40 ;  /* 0x000000285d2b7221 */ /* 0x008fe20000010000 */
[----:B--2---:R-:W-:-:S03]  /*4ea0*/  F2FP.F16.F32.PACK_AB R195, R28, R15 ;  /* 0x0000000f1cc3723e */ /* 0x004fc600000000ff */
[C---:B------:R-:W-:Y:S01]  /*4eb0*/  FADD.FTZ R38, R188.reuse, R43 ;  /* 0x0000002bbc267221 */ /* 0x040fe20000010000 */
[----:B------:R-:W-:Y:S02]  /*4ec0*/  F2FP.F16.F32.PACK_AB R188, R188, R93 ;  /* 0x0000005dbcbc723e */ /* 0x000fe400000000ff */
[----:B------:R2:W3:Y:S01]  /*4ed0*/  MUFU.EX2 R184, R103 ;  /* 0x0000006700b87308 */ /* 0x0004e20000000800 */
[----:B------:R-:W-:Y:S01]  /*4ee0*/  FADD.FTZ R43, R97, R38 ;  /* 0x00000026612b7221 */ /* 0x000fe20000010000 */
[----:B------:R-:W-:Y:S01]  /*4ef0*/  FADD.FTZ R38, R28, R7 ;  /* 0x000000071c267221 */ /* 0x000fe20000010000 */
[----:B------:R-:W-:Y:S02]  /*4f00*/  MOV R93, R119 ;  /* 0x00000077005d7202 */ /* 0x000fe40000000f00 */
[C---:B------:R-:W-:Y:S01]  /*4f10*/  FADD.FTZ R40, R190.reuse, R43 ;  /* 0x0000002bbe287221 */ /* 0x040fe20000010000 */
[----:B------:R-:W-:Y:S01]  /*4f20*/  F2FP.F16.F32.PACK_AB R190, R190, R97 ;  /* 0x00000061bebe723e */ /* 0x000fe200000000ff */
[--C-:B------:R-:W-:Y:S01]  /*4f30*/  IMAD.MOV.U32 R97, RZ, RZ, R119.reuse ;  /* 0x000000ffff617224 */ /* 0x100fe200078e0077 */
[----:B------:R-:W4:Y:S01]  /*4f40*/  MUFU.EX2 R105, R105 ;  /* 0x0000006900697308 */ /* 0x000f220000000800 */
[----:B------:R-:W-:Y:S01]  /*4f50*/  FADD.FTZ R43, R101, R40 ;  /* 0x00000028652b7221 */ /* 0x000fe20000010000 */
[----:B-1----:R-:W-:Y:S01]  /*4f60*/  FADD.FTZ R7, R49, R38 ;  /* 0x0000002631077221 */ /* 0x002fe20000010000 */
[C---:B------:R-:W-:Y:S01]  /*4f70*/  F2FP.F16.F32.PACK_AB R189, R30.reuse, R49 ;  /* 0x000000311ebd723e */ /* 0x040fe200000000ff */
[----:B------:R-:W-:Y:S01]  /*4f80*/  IMAD.MOV.U32 R49, RZ, RZ, R119 ;  /* 0x000000ffff317224 */ /* 0x000fe200078e0077 */
[----:B--2---:R-:W-:Y:S01]  /*4f90*/  MOV R103, R119 ;  /* 0x0000007700677202 */ /* 0x004fe20000000f00 */
[----:B------:R-:W-:Y:S01]  /*4fa0*/  FADD.FTZ R38, R30, R7 ;  /* 0x000000071e267221 */ /* 0x000fe20000010000 */
[----:B------:R-:W-:Y:S01]  /*4fb0*/  IMAD.MOV.U32 R30, RZ, RZ, R119 ;  /* 0x000000ffff1e7224 */ /* 0x000fe200078e0077 */
[----:B------:R-:W1:Y:S01]  /*4fc0*/  MUFU.EX2 R53, R53 ;  /* 0x0000003500357308 */ /* 0x000e620000000800 */
[C---:B---3--:R-:W-:Y:S01]  /*4fd0*/  FADD.FTZ R40, R184.reuse, R43 ;  /* 0x0000002bb8287221 */ /* 0x048fe20000010000 */
[----:B------:R-:W-:Y:S01]  /*4fe0*/  F2FP.F16.F32.PACK_AB R184, R184, R101 ;  /* 0x00000065b8b8723e */ /* 0x000fe200000000ff */
[----:B------:R-:W-:Y:S01]  /*4ff0*/  IMAD.MOV.U32 R101, RZ, RZ, R119 ;  /* 0x000000ffff657224 */ /* 0x000fe200078e0077 */
[----:B------:R-:W-:-:S04]  /*5000*/  MOV R28, R119 ;  /* 0x00000077001c7202 */ /* 0x000fc80000000f00 */
[----:B------:R2:W3:Y:S01]  /*5010*/  MUFU.EX2 R186, R107 ;  /* 0x0000006b00ba7308 */ /* 0x0004e20000000800 */
[----:B----4-:R-:W-:-:S07]  /*5020*/  FADD.FTZ R43, R105, R40 ;  /* 0x00000028692b7221 */ /* 0x010fce0000010000 */
[----:B------:R4:W5:Y:S01]  /*5030*/  MUFU.EX2 R32, R55 ;  /* 0x0000003700207308 */ /* 0x0009620000000800 */
[----:B-1----:R-:W-:Y:S01]  /*5040*/  FADD.FTZ R7, R53, R38 ;  /* 0x0000002635077221 */ /* 0x002fe20000010000 */
[----:B--2---:R-:W-:-:S06]  /*5050*/  IMAD.MOV.U32 R107, RZ, RZ, R119 ;  /* 0x000000ffff6b7224 */ /* 0x004fcc00078e0077 */
[----:B------:R-:W1:Y:S01]  /*5060*/  MUFU.EX2 R109, R109 ;  /* 0x0000006d006d7308 */ /* 0x000e620000000800 */
[C---:B---3--:R-:W-:Y:S01]  /*5070*/  FADD.FTZ R40, R186.reuse, R43 ;  /* 0x0000002bba287221 */ /* 0x048fe20000010000 */
[----:B------:R-:W-:Y:S01]  /*5080*/  F2FP.F16.F32.PACK_AB R186, R186, R105 ;  /* 0x00000069baba723e */ /* 0x000fe200000000ff */
[--C-:B------:R-:W-:Y:S01]  /*5090*/  IMAD.MOV.U32 R105, RZ, RZ, R119.reuse ;  /* 0x000000ffff697224 */ /* 0x100fe200078e0077 */
[----:B------:R-:W-:Y:S01]  /*50a0*/  MOV R43, R119 ;  /* 0x00000077002b7202 */ /* 0x000fe20000000f00 */
[----:B----4-:R-:W-:-:S03]  /*50b0*/  IMAD.MOV.U32 R55, RZ, RZ, R119 ;  /* 0x000000ffff377224 */ /* 0x010fc600078e0077 */
[----:B------:R-:W2:Y:S01]  /*50c0*/  MUFU.EX2 R41, R41 ;  /* 0x0000002900297308 */ /* 0x000ea20000000800 */
[C---:B-----5:R-:W-:Y:S01]  /*50d0*/  FADD.FTZ R38, R32.reuse, R7 ;  /* 0x0000000720267221 */ /* 0x060fe20000010000 */
[----:B------:R-:W-:Y:S01]  /*50e0*/  F2FP.F16.F32.PACK_AB R191, R32, R53 ;  /* 0x0000003520bf723e */ /* 0x000fe200000000ff */
[----:B------:R-:W-:Y:S01]  /*50f0*/  IMAD.MOV.U32 R32, RZ, RZ, R119 ;  /* 0x000000ffff207224 */ /* 0x000fe200078e0077 */
[----:B------:R-:W-:-:S04]  /*5100*/  MOV R53, R119 ;  /* 0x0000007700357202 */ /* 0x000fc80000000f00 */
[----:B------:R3:W4:Y:S01]  /*5110*/  MUFU.EX2 R180, R111 ;  /* 0x0000006f00b47308 */ /* 0x0007220000000800 */
[----:B-1----:R-:W-:-:S07]  /*5120*/  FADD.FTZ R25, R109, R40 ;  /* 0x000000286d197221 */ /* 0x002fce0000010000 */
[----:B------:R-:W1:Y:S01]  /*5130*/  MUFU.EX2 R113, R113 ;  /* 0x0000007100717308 */ /* 0x000e620000000800 */
[----:B--2---:R-:W-:Y:S01]  /*5140*/  FADD.FTZ R7, R41, R38 ;  /* 0x0000002629077221 */ /* 0x004fe20000010000 */
[C---:B------:R-:W-:Y:S01]  /*5150*/  F2FP.F16.F32.PACK_AB R185, R34.reuse, R41 ;  /* 0x0000002922b9723e */ /* 0x040fe200000000ff */
[----:B---3--:R-:W-:Y:S02]  /*5160*/  IMAD.MOV.U32 R111, RZ, RZ, R119 ;  /* 0x000000ffff6f7224 */ /* 0x008fe400078e0077 */
[----:B------:R-:W-:Y:S01]  /*5170*/  FADD.FTZ R38, R34, R7 ;  /* 0x0000000722267221 */ /* 0x000fe20000010000 */
[----:B------:R-:W-:Y:S02]  /*5180*/  IMAD.MOV.U32 R41, RZ, RZ, R119 ;  /* 0x000000ffff297224 */ /* 0x000fe400078e0077 */
[----:B------:R-:W2:Y:S01]  /*5190*/  MUFU.EX2 R21, R21 ;  /* 0x0000001500157308 */ /* 0x000ea20000000800 */
[C---:B----4-:R-:W-:Y:S01]  /*51a0*/  FADD.FTZ R40, R180.reuse, R25 ;  /* 0x00000019b4287221 */ /* 0x050fe20000010000 */
[----:B------:R-:W-:Y:S01]  /*51b0*/  F2FP.F16.F32.PACK_AB R180, R180, R109 ;  /* 0x0000006db4b4723e */ /* 0x000fe200000000ff */
[----:B------:R-:W-:-:S02]  /*51c0*/  IMAD.MOV.U32 R109, RZ, RZ, R119 ;  /* 0x000000ffff6d7224 */ /* 0x000fc400078e0077 */
[----:B------:R-:W-:-:S03]  /*51d0*/  IMAD.MOV.U32 R34, RZ, RZ, R119 ;  /* 0x000000ffff227224 */ /* 0x000fc600078e0077 */
[----:B------:R3:W4:Y:S01]  /*51e0*/  MUFU.EX2 R182, R115 ;  /* 0x0000007300b67308 */ /* 0x0007220000000800 */
[----:B-1----:R-:W-:-:S07]  /*51f0*/  FADD.FTZ R25, R113, R40 ;  /* 0x0000002871197221 */ /* 0x002fce0000010000 */
[----:B------:R1:W5:Y:S01]  /*5200*/  MUFU.EX2 R36, R47 ;  /* 0x0000002f00247308 */ /* 0x0003620000000800 */
[----:B--2---:R-:W-:Y:S01]  /*5210*/  FADD.FTZ R7, R21, R38 ;  /* 0x0000002615077221 */ /* 0x004fe20000010000 */
[----:B---3--:R-:W-:-:S06]  /*5220*/  IMAD.MOV.U32 R115, RZ, RZ, R119 ;  /* 0x000000ffff737224 */ /* 0x008fcc00078e0077 */
[----:B------:R-:W2:Y:S01]  /*5230*/  MUFU.EX2 R117, R117 ;  /* 0x0000007500757308 */ /* 0x000ea20000000800 */
[C---:B----4-:R-:W-:Y:S01]  /*5240*/  FADD.FTZ R42, R182.reuse, R25 ;  /* 0x00000019b62a7221 */ /* 0x050fe20000010000 */
[----:B------:R-:W-:Y:S01]  /*5250*/  F2FP.F16.F32.PACK_AB R182, R182, R113 ;  /* 0x00000071b6b6723e */ /* 0x000fe200000000ff */
[----:B-1----:R-:W-:Y:S01]  /*5260*/  IMAD.MOV.U32 R47, RZ, RZ, R119 ;  /* 0x000000ffff2f7224 */ /* 0x002fe200078e0077 */
[----:B------:R-:W-:-:S04]  /*5270*/  MOV R113, R119 ;  /* 0x0000007700717202 */ /* 0x000fc80000000f00 */
[----:B------:R-:W1:Y:S01]  /*5280*/  MUFU.EX2 R45, R45 ;  /* 0x0000002d002d7308 */ /* 0x000e620000000800 */
[C---:B-----5:R-:W-:Y:S01]  /*5290*/  FADD.FTZ R40, R36.reuse, R7 ;  /* 0x0000000724287221 */ /* 0x060fe20000010000 */
[----:B------:R-:W-:Y:S01]  /*52a0*/  F2FP.F16.F32.PACK_AB R187, R36, R21 ;  /* 0x0000001524bb723e */ /* 0x000fe200000000ff */
[----:B------:R-:W-:-:S05]  /*52b0*/  IMAD.MOV.U32 R36, RZ, RZ, R119 ;  /* 0x000000ffff247224 */ /* 0x000fca00078e0077 */
[----:B------:R-:W3:Y:S01]  /*52c0*/  MUFU.EX2 R176, R121 ;  /* 0x0000007900b07308 */ /* 0x000ee20000000800 */
[----:B--2---:R-:W-:-:S07]  /*52d0*/  FADD.FTZ R25, R117, R42 ;  /* 0x0000002a75197221 */ /* 0x004fce0000010000 */
[----:B------:R2:W4:Y:S01]  /*52e0*/  MUFU.EX2 R2, R35 ;  /* 0x0000002300027308 */ /* 0x0005220000000800 */
[----:B-1----:R-:W-:-:S07]  /*52f0*/  FADD.FTZ R7, R45, R40 ;  /* 0x000000282d077221 */ /* 0x002fce0000010000 */
[----:B------:R-:W1:Y:S01]  /*5300*/  MUFU.EX2 R123, R123 ;  /* 0x0000007b007b7308 */ /* 0x000e620000000800 */
[C---:B---3--:R-:W-:Y:S01]  /*5310*/  FADD.FTZ R42, R176.reuse, R25 ;  /* 0x00000019b02a7221 */ /* 0x048fe20000010000 */
[----:B------:R-:W-:Y:S01]  /*5320*/  F2FP.F16.F32.PACK_AB R176, R176, R117 ;  /* 0x00000075b0b0723e */ /* 0x000fe200000000ff */
[--C-:B------:R-:W-:Y:S02]  /*5330*/  IMAD.MOV.U32 R117, RZ, RZ, R119.reuse ;  /* 0x000000ffff757224 */ /* 0x100fe400078e0077 */
[----:B--2---:R-:W-:-:S03]  /*5340*/  IMAD.MOV.U32 R35, RZ, RZ, R119 ;  /* 0x000000ffff237224 */ /* 0x004fc600078e0077 */
[----:B------:R-:W2:Y:S01]  /*5350*/  MUFU.EX2 R29, R29 ;  /* 0x0000001d001d7308 */ /* 0x000ea20000000800 */
[C---:B----4-:R-:W-:Y:S01]  /*5360*/  FADD.FTZ R40, R2.reuse, R7 ;  /* 0x0000000702287221 */ /* 0x050fe20000010000 */
[----:B------:R-:W-:Y:S01]  /*5370*/  F2FP.F16.F32.PACK_AB R181, R2, R45 ;  /* 0x0000002d02b5723e */ /* 0x000fe200000000ff */
[----:B------:R-:W-:Y:S02]  /*5380*/  IMAD.MOV.U32 R2, RZ, RZ, 0x3f800000 ;  /* 0x3f800000ff027424 */ /* 0x000fe400078e00ff */
[----:B------:R-:W-:-:S03]  /*5390*/  IMAD.MOV.U32 R45, RZ, RZ, R119 ;  /* 0x000000ffff2d7224 */ /* 0x000fc600078e0077 */
[----:B------:R-:W3:Y:S01]  /*53a0*/  MUFU.EX2 R12, R12 ;  /* 0x0000000c000c7308 */ /* 0x000ee20000000800 */
[----:B-1----:R-:W-:Y:S01]  /*53b0*/  FADD.FTZ R7, R123, R42 ;  /* 0x0000002a7b077221 */ /* 0x002fe20000010000 */
[----:B------:R-:W-:-:S06]  /*53c0*/  IMAD.MOV.U32 R42, RZ, RZ, R119 ;  /* 0x000000ffff2a7224 */ /* 0x000fcc00078e0077 */
[----:B------:R1:W4:Y:S01]  /*53d0*/  MUFU.EX2 R6, R39 ;  /* 0x0000002700067308 */ /* 0x0003220000000800 */
[----:B--2---:R-:W-:Y:S01]  /*53e0*/  FADD.FTZ R25, R29, R40 ;  /* 0x000000281d197221 */ /* 0x004fe20000010000 */
[----:B------:R-:W-:-:S06]  /*53f0*/  IMAD.MOV.U32 R40, RZ, RZ, R119 ;  /* 0x000000ffff287224 */ /* 0x000fcc00078e0077 */
[----:B------:R-:W2:Y:S01]  /*5400*/  MUFU.EX2 R57, R57 ;  /* 0x0000003900397308 */ /* 0x000ea20000000800 */
[C---:B---3--:R-:W-:Y:S01]  /*5410*/  FADD.FTZ R7, R12.reuse, R7 ;  /* 0x000000070c077221 */ /* 0x048fe20000010000 */
[----:B------:R-:W-:Y:S01]  /*5420*/  F2FP.F16.F32.PACK_AB R178, R12, R123 ;  /* 0x0000007b0cb2723e */ /* 0x000fe200000000ff */
[----:B-1----:R-:W-:-:S05]  /*5430*/  IMAD.MOV.U32 R39, RZ, RZ, R119 ;  /* 0x000000ffff277224 */ /* 0x002fca00078e0077 */
[----:B------:R1:W3:Y:S01]  /*5440*/  MUFU.EX2 R38, R27 ;  /* 0x0000001b00267308 */ /* 0x0002e20000000800 */
[C---:B----4-:R-:W-:Y:S01]  /*5450*/  FADD.FTZ R12, R6.reuse, R25 ;  /* 0x00000019060c7221 */ /* 0x050fe20000010000 */
[----:B------:R-:W-:Y:S01]  /*5460*/  F2FP.F16.F32.PACK_AB R183, R6, R29 ;  /* 0x0000001d06b7723e */ /* 0x000fe200000000ff */
[----:B------:R-:W-:Y:S02]  /*5470*/  IMAD.MOV.U32 R6, RZ, RZ, 0x3f800000 ;  /* 0x3f800000ff067424 */ /* 0x000fe400078e00ff */
[--C-:B------:R-:W-:Y:S02]  /*5480*/  IMAD.MOV.U32 R29, RZ, RZ, R119.reuse ;  /* 0x000000ffff1d7224 */ /* 0x100fe400078e0077 */
[--C-:B------:R-:W-:Y:S01]  /*5490*/  IMAD.MOV.U32 R25, RZ, RZ, R119.reuse ;  /* 0x000000ffff197224 */ /* 0x100fe200078e0077 */
[----:B------:R-:W4:Y:S01]  /*54a0*/  MUFU.EX2 R61, R61 ;  /* 0x0000003d003d7308 */ /* 0x000f220000000800 */
[----:B--2---:R-:W-:Y:S01]  /*54b0*/  FADD.FTZ R5, R57, R12 ;  /* 0x0000000c39057221 */ /* 0x004fe20000010000 */
[----:B-1----:R-:W-:-:S06]  /*54c0*/  IMAD.MOV.U32 R27, RZ, RZ, R119 ;  /* 0x000000ffff1b7224 */ /* 0x002fcc00078e0077 */
[----:B------:R1:W2:Y:S01]  /*54d0*/  MUFU.EX2 R10, R31 ;  /* 0x0000001f000a7308 */ /* 0x0002a20000000800 */
[C---:B---3--:R-:W-:Y:S01]  /*54e0*/  FADD.FTZ R12, R38.reuse, R5 ;  /* 0x00000005260c7221 */ /* 0x048fe20000010000 */
[----:B------:R-:W-:Y:S01]  /*54f0*/  F2FP.F16.F32.PACK_AB R177, R38, R57 ;  /* 0x0000003926b1723e */ /* 0x000fe200000000ff */
[--C-:B------:R-:W-:Y:S01]  /*5500*/  IMAD.MOV.U32 R57, RZ, RZ, R119.reuse ;  /* 0x000000ffff397224 */ /* 0x100fe200078e0077 */
[----:B------:R-:W-:Y:S01]  /*5510*/  MOV R38, R119 ;  /* 0x0000007700267202 */ /* 0x000fe20000000f00 */
[----:B----4-:R-:W-:Y:S01]  /*5520*/  FADD.FTZ R5, R61, R12 ;  /* 0x0000000c3d057221 */ /* 0x010fe20000010000 */
[----:B-1----:R-:W-:Y:S01]  /*5530*/  IMAD.MOV.U32 R31, RZ, RZ, R119 ;  /* 0x000000ffff1f7224 */ /* 0x002fe200078e0077 */
[C---:B--2---:R-:W-:Y:S02]  /*5540*/  F2FP.F16.F32.PACK_AB R179, R10.reuse, R61 ;  /* 0x0000003d0ab3723e */ /* 0x044fe400000000ff */
[----:B------:R-:W-:Y:S01]  /*5550*/  FADD.FTZ R5, R10, R5 ;  /* 0x000000050a057221 */ /* 0x000fe20000010000 */
[----:B------:R-:W-:Y:S01]  /*5560*/  IMAD.MOV.U32 R61, RZ, RZ, R119 ;  /* 0x000000ffff3d7224 */ /* 0x000fe200078e0077 */
[----:B------:R-:W-:Y:S06]  /*5570*/  @!P2 BRA `(.L_x_2864) ;  /* 0x0000003c00b4a947 */ /* 0x000fec0003800000 */
[----:B------:R-:W-:Y:S01]  /*5580*/  R2UR UR60, R17 ;  /* 0x00000000113c72ca */ /* 0x000fe200000e0000 */
[----:B------:R-:W-:Y:S01]  /*5590*/  IMAD.MOV.U32 R9, RZ, RZ, R4 ;  /* 0x000000ffff097224 */ /* 0x000fe200078e0004 */
[----:B------:R-:W-:Y:S01]  /*55a0*/  MOV R10, R3 ;  /* 0x00000003000a7202 */ /* 0x000fe20000000f00 */
[----:B------:R-:W-:Y:S01]  /*55b0*/  IMAD.MOV.U32 R2, RZ, RZ, 0x3f800000 ;  /* 0x3f800000ff027424 */ /* 0x000fe200078e00ff */
        /* <DEDUP_REMOVED lines=48> */
[----:B------:R-:W-:Y:S01]  /*58c0*/  UIADD3 UR61, UR61, -0x2, URZ ;  /* 0xfffffffe3d3d7890 */ /* 0x000fe2000fffe03f */
[----:B------:R-:W-:-:S11]  /*58d0*/  UMOV UR37, UR38 ;  /* 0x0000002600257c82 */ /* 0x000fd60008000000 */
.L_x_2873:
        /* <DEDUP_REMOVED lines=8> */
.L_x_2865:
        /* <DEDUP_REMOVED lines=8> */
.L_x_2866:
[----:B--2---:R-:W-:Y:S05]  /*59e0*/  @P2 BRA `(.L_x_2867) ;  /* 0x0000000000082947 */ /* 0x004fea0003800000 */
[----:B------:R-:W2:Y:S02]  /*59f0*/  SYNCS.PHASECHK.TRANS64.TRYWAIT P2, [UR39+0x36830], R0 ;  /* 0x03683000ff0075a7 */ /* 0x000ea40008040167 */
[----:B--2---:R-:W-:Y:S05]  /*5a00*/  @!P2 BRA `(.L_x_2868) ;  /* 0x0000008c0074a947 */ /* 0x004fea0003800000 */
.L_x_2867:
[----:B------:R-:W-:Y:S01]  /*5a10*/  R2UR UR4, R8 ;  /* 0x00000000080472ca */ /* 0x000fe200000e0000 */
[----:B------:R-:W-:Y:S01]  /*5a20*/  WARPGROUP.ARRIVE ;  /* 0x00000000000079c5 */ /* 0x000fe20000000000 */
[----:B------:R-:W-:Y:S01]  /*5a30*/  UMOV UR59, 0x40000040 ;  /* 0x40000040003b7882 */ /* 0x000fe20000000000 */
        /* <DEDUP_REMOVED lines=10> */
[----:B------:R-:W-:Y:S01]  /*5ae0*/  UIMAD UR4, UR38, 0xa80, UR4 ;  /* 0x00000a80260478a4 */ /* 0x000fe2000f8e0204 */
[-C--:B------:R-:W-:Y:S01]  /*5af0*/  FMUL.FTZ R24, R24, R6.reuse ;  /* 0x0000000618187220 */ /* 0x080fe20000410000 */
[----:B------:R-:W-:Y:S01]  /*5b00*/  UMOV UR55, 0x40000040 ;  /* 0x4000004000377882 */ /* 0x000fe20000000000 */
[----:B------:R-:W-:Y:S01]  /*5b10*/  UMOV UR7, 0x40000040 ;  /* 0x4000004000077882 */ /* 0x000fe20000000000 */
[----:B------:R-:W-:Y:S01]  /*5b20*/  UIADD3 UR5, UR4, 0x80, URZ ;  /* 0x0000008004057890 */ /* 0x000fe2000fffe03f */
[-C--:B------:R-:W-:Y:S01]  /*5b30*/  FMUL.FTZ R25, R25, R6.reuse ;  /* 0x0000000619197220 */ /* 0x080fe20000410000 */
[----:B------:R-:W-:Y:S01]  /*5b40*/  UIADD3 UR6, UR4, 0x100, URZ ;  /* 0x0000010004067890 */ /* 0x000fe2000fffe03f */
[-C--:B------:R-:W-:Y:S01]  /*5b50*/  FMUL.FTZ R28, R28, R6.reuse ;  /* 0x000000061c1c7220 */ /* 0x080fe20000410000 */
[----:B------:R-:W-:Y:S01]  /*5b60*/  UMOV UR58, UR4 ;  /* 0x00000004003a7c82 */ /* 0x000fe20008000000 */
[----:B------:R-:W-:Y:S01]  /*5b70*/  UIADD3 UR10, UR4, 0x2, URZ ;  /* 0x00000002040a7890 */ /* 0x000fe2000fffe03f */
[----:B------:R-:W-:Y:S01]  /*5b80*/  HGMMA.64x16x16.F32 R168, gdesc[UR56], RZ, !UPT, gsb0 ;  /* 0x0020000038a879f0 */ /* 0x000fe2000c0008ff */
        /* <DEDUP_REMOVED lines=60> */
[----:B------:R-:W-:Y:S01]  /*5f50*/  UMOV UR59, 0x40000040 ;  /* 0x40000040003b7882 */ /* 0x000fe20000000000 */
[----:B------:R-:W-:Y:S01]  /*5f60*/  UIADD3 UR6, UR4, 0x200, URZ ;  /* 0x0000020004067890 */ /* 0x000fe2000fffe03f */
        /* <DEDUP_REMOVED lines=51> */
[----:B------:R-:W-:-:S04]  /*62a0*/  FMUL.FTZ R119, R119, R2 ;  /* 0x0000000277777220 */ /* 0x000fc80000410000 */
[----:B------:R-:W-:Y:S01]  /*62b0*/  HGMMA.64x16x16.F32 R152, gdesc[UR56], RZ, !UPT, gsb0 ;  /* 0x00200000389879f0 */ /* 0x000fe2000c0008ff */
[----:B------:R-:W-:Y:S01]  /*62c0*/  UMOV UR58, UR5 ;  /* 0x00000005003a7c82 */ /* 0x000fe20008000000 */
[----:B------:R-:W-:Y:S01]  /*62d0*/  UMOV UR59, 0x40000040 ;  /* 0x40000040003b7882 */ /* 0x000fe20000000000 */
[----:B------:R-:W-:Y:S01]  /*62e0*/  UIADD3 UR5, UR4, 0x280, URZ ;  /* 0x0000028004057890 */ /* 0x000fe2000fffe03f */
[----:B------:R-:W-:Y:S02]  /*62f0*/  WARPGROUP.DEPBAR.LE gsb0, 0x0 ;  /* 0x00008000000079c5 */ /* 0x000fe40000010000 */
[----:B------:R-:W-:-:S06]  /*6300*/  WARPGROUP.ARRIVE ;  /* 0x00000000000079c5 */ /* 0x000fcc0000000000 */
        /* <DEDUP_REMOVED lines=18> */
[----:B------:R-:W-:Y:S03]  /*6430*/  HGMMA.64x16x16.F32 R120, gdesc[UR56], RZ, !UPT, gsb0 ;  /* 0x00200000387879f0 */ /* 0x000fe6000c0008ff */
        /* <DEDUP_REMOVED lines=433> */
.L_x_2869:
[----:B------:R-:W-:Y:S02]  /*7f50*/  R2UR UR4, R16 ;  /* 0x00000000100472ca */ /* 0x000fe400000e0000 */
[----:B-12---:R-:W-:-:S04]  /*7f60*/  MOV R0, UR60 ;  /* 0x0000003c00007c02 */ /* 0x006fc80008000f00 */
[----:B------:R-:W-:-:S07]  /*7f70*/  SHF.L.U32 R0, R0, 0x1f, RZ ;  /* 0x0000001f00007819 */ /* 0x000fce00000006ff */
[----:B------:R-:W-:-:S09]  /*7f80*/  ULEA UR4, UR37, UR4, 0x3 ;  /* 0x0000000425047291 */ /* 0x000fd2000f8e183f */
[----:B------:R1:W2:Y:S01]  /*7f90*/  SYNCS.PHASECHK.TRANS64.TRYWAIT P2, [UR4+0x36850], R0 ;  /* 0x03685000ff0075a7 */ /* 0x0002a20008040144 */
[----:B------:R-:W-:Y:S05]  /*7fa0*/  @!P0 BRA `(.L_x_2870) ;  /* 0x0000000000048947 */ /* 0x000fea0003800000 */
[----:B------:R-:W-:Y:S01]  /*7fb0*/  BPT.TRAP 0x1 ;  /* 0x000000040000795c */ /* 0x000fe20000300000 */
.L_x_2870:
[----:B--2---:R-:W-:Y:S05]  /*7fc0*/  @P2 BRA `(.L_x_2871) ;  /* 0x0000000000082947 */ /* 0x004fea0003800000 */
[----:B------:R-:W2:Y:S02]  /*7fd0*/  SYNCS.PHASECHK.TRANS64.TRYWAIT P2, [UR4+0x36850], R0 ;  /* 0x03685000ff0075a7 */ /* 0x000ea40008040144 */
[----:B--2---:R-:W-:Y:S05]  /*7fe0*/  @!P2 BRA `(.L_x_2872) ;  /* 0x000000680014a947 */ /* 0x004fea0003800000 */
.L_x_2871:
[----:B------:R-:W-:Y:S01]  /*7ff0*/  R2UR UR5, R16 ;  /* 0x00000000100572ca */ /* 0x000fe200000e0000 */
[----:B------:R-:W-:Y:S01]  /*8000*/  WARPGROUP.ARRIVE ;  /* 0x00000000000079c5 */ /* 0x000fe20000000000 */
[----:B------:R-:W-:Y:S01]  /*8010*/  UMOV UR7, 0x40000040 ;  /* 0x4000004000077882 */ /* 0x000fe20000000000 */
[----:B-12---:R-:W-:Y:S02]  /*8020*/  FMNMX.FTZ R0, R168, R9, !PT ;  /* 0x00000009a8007209 */ /* 0x006fe40007810000 */
[----:B------:R-:W-:Y:S02]  /*8030*/  ISETP.LT.AND P2, PT, RZ, UR61, PT ;  /* 0x0000003dff007c0c */ /* 0x000fe4000bf41270 */
[----:B------:R-:W-:Y:S02]  /*8040*/  FMNMX.FTZ R3, R169, R0, !PT ;  /* 0x00000000a9037209 */ /* 0x000fe40007810000 */
[----:B------:R-:W-:Y:S02]  /*8050*/  R2UR UR60, R17 ;  /* 0x00000000113c72ca */ /* 0x000fe400000e0000 */
[----:B------:R-:W-:-:S02]  /*8060*/  FMNMX.FTZ R0, R172, R3, !PT ;  /* 0x00000003ac007209 */ /* 0x000fc40007810000 */
[----:B------:R-:W-:Y:S02]  /*8070*/  UIADD3 UR5, UR5, 0x400, URZ ;  /* 0x0000040005057890 */ /* 0x000fe4000fffe03f */
[----:B------:R-:W-:Y:S02]  /*8080*/  FMNMX.FTZ R3, R173, R0, !PT ;  /* 0x00000000ad037209 */ /* 0x000fe40007810000 */
[----:B------:R-:W-:Y:S02]  /*8090*/  USHF.R.U32.HI UR5, URZ, 0x4, UR5 ;  /* 0x000000043f057899 */ /* 0x000fe40008011605 */
[----:B------:R-:W-:Y:S02]  /*80a0*/  FMNMX.FTZ R0, R160, R3, !PT ;  /* 0x00000003a0007209 */ /* 0x000fe40007810000 */
[----:B------:R-:W-:Y:S02]  /*80b0*/  ULOP3.LUT UR5, UR5, 0x3fff, URZ, 0xc0, !UPT ;  /* 0x00003fff05057892 */ /* 0x000fe4000f8ec03f */
[----:B------:R-:W-:-:S02]  /*80c0*/  FMNMX.FTZ R3, R161, R0, !PT ;  /* 0x00000000a1037209 */ /* 0x000fc40007810000 */
[----:B------:R-:W-:Y:S02]  /*80d0*/  ULOP3.LUT UR5, UR5, 0x3800000, URZ, 0xfc, !UPT ;  /* 0x0380000005057892 */ /* 0x000fe4000f8efc3f */
[----:B------:R-:W-:Y:S02]  /*80e0*/  FMNMX.FTZ R0, R164, R3, !PT ;  /* 0x00000003a4007209 */ /* 0x000fe40007810000 */
[----:B------:R-:W-:Y:S02]  /*80f0*/  UIMAD UR5, UR37, 0xa80, UR5 ;  /* 0x00000a80250578a4 */ /* 0x000fe4000f8e0205 */
[----:B------:R-:W-:Y:S01]  /*8100*/  FMNMX.FTZ R3, R165, R0, !PT ;  /* 0x00000000a5037209 */ /* 0x000fe20007810000 */
[----:B------:R-:W-:-:S03]  /*8110*/  UMOV UR37, UR38 ;  /* 0x0000002600257c82 */ /* 0x000fc60008000000 */
[----:B------:R-:W-:Y:S01]  /*8120*/  FMNMX.FTZ R0, R152, R3, !PT ;  /* 0x0000000398007209 */ /* 0x000fe20007810000 */
[----:B------:R-:W-:Y:S02]  /*8130*/  UMOV UR6, UR5 ;  /* 0x0000000500067c82 */ /* 0x000fe40008000000 */
[----:B------:R-:W-:Y:S01]  /*8140*/  HGMMA.64x192x16.F32 R24, R200, gdesc[UR4].tnspB, R24, gsb0 ;  /* 0x42e00004c8187df0 */ /* 0x000fe20008000818 */
        /* <DEDUP_REMOVED lines=21> */
[----:B------:R-:W1:Y:S03]  /*82a0*/  LDC R0, c[0x0][0x988] ;  /* 0x00026200ff007b82 */ /* 0x000e660000000800 */
[----:B------:R-:W2:Y:S02]  /*82b0*/  SHFL.BFLY PT, R3, R2, 0x2, 0x1f ;  /* 0x0c401f0002037f89 */ /* 0x000ea400000e0000 */
[----:B--2---:R-:W-:Y:S02]  /*82c0*/  FMNMX.FTZ R3, R2, R3, !PT ;  /* 0x0000000302037209 */ /* 0x004fe40007810000 */
[----:B------:R-:W-:-:S03]  /*82d0*/  FMNMX.FTZ R2, R170, R10, !PT ;  /* 0x0000000aaa027209 */ /* 0x000fc60007810000 */
[----:B------:R-:W2:Y:S02]  /*82e0*/  SHFL.BFLY PT, R4, R3, 0x1, 0x1f ;  /* 0x0c201f0003047f89 */ /* 0x000ea400000e0000 */
[----:B--2---:R-:W-:Y:S02]  /*82f0*/  FMNMX.FTZ R4, R3, R4, !PT ;  /* 0x0000000403047209 */ /* 0x004fe40007810000 */
[----:B------:R-:W-:-:S03]  /*8300*/  FMNMX.FTZ R3, R171, R2, !PT ;  /* 0x00000002ab037209 */ /* 0x000fc60007810000 */
[----:B------:R-:W-:Y:S01]  /*8310*/  FADD.FTZ R9, -R4, R9 ;  /* 0x0000000904097221 */ /* 0x000fe20000010100 */
[----:B------:R-:W-:-:S03]  /*8320*/  FMNMX.FTZ R2, R174, R3, !PT ;  /* 0x00000003ae027209 */ /* 0x000fc60007810000 */
[----:B-1----:R-:W-:Y:S01]  /*8330*/  FMUL.FTZ R6, R9, R0 ;  /* 0x0000000009067220 */ /* 0x002fe20000410000 */
[----:B------:R-:W-:-:S04]  /*8340*/  FMNMX.FTZ R3, R175, R2, !PT ;  /* 0x00000002af037209 */ /* 0x000fc80007810000 */
[----:B------:R-:W-:Y:S01]  /*8350*/  FMNMX.FTZ R2, R162, R3, !PT ;  /* 0x00000003a2027209 */ /* 0x000fe20007810000 */
[----:B------:R-:W-:Y:S03]  /*8360*/  MUFU.EX2 R6, R6 ;  /* 0x0000000600067308 */ /* 0x000fe60000000800 */
        /* <DEDUP_REMOVED lines=15> */
[----:B------:R-:W-:Y:S01]  /*8460*/  WARPGROUP.ARRIVE ;  /* 0x00000000000079c5 */ /* 0x000fe20000000000 */
[----:B------:R-:W-:-:S04]  /*8470*/  FMNMX.FTZ R3, R143, R2, !PT ;  /* 0x000000028f037209 */ /* 0x000fc80007810000 */
[----:B------:R-:W-:Y:S01]  /*8480*/  FMNMX.FTZ R2, R130, R3, !PT ;  /* 0x0000000382027209 */ /* 0x000fe20007810000 */
[----:B------:R-:W-:Y:S01]  /*8490*/  HGMMA.64x192x16.F32 R24, R196, gdesc[UR4].tnspB, R24, gsb0 ;  /* 0x42e00004c4187df0 */ /* 0x000fe20008000818 */
        /* <DEDUP_REMOVED lines=12> */
[----:B-1----:R-:W-:Y:S01]  /*8560*/  FMNMX.FTZ R3, R14, R3, !PT ;  /* 0x000000030e037209 */ /* 0x002fe20007810000 */
[----:B------:R-:W-:Y:S02]  /*8570*/  WARPGROUP.DEPBAR.LE gsb0, 0x0 ;  /* 0x00008000000079c5 */ /* 0x000fe40000010000 */
[----:B------:R-:W-:-:S06]  /*8580*/  WARPGROUP.ARRIVE ;  /* 0x00000000000079c5 */ /* 0x000fcc0000000000 */
[----:B------:R-:W-:Y:S01]  /*8590*/  HGMMA.64x192x16.F32 R24, R192, gdesc[UR4].tnspB, R24, gsb0 ;  /* 0x42e00004c0187df0 */ /* 0x000fe20008000818 */
[----:B------:R-:W-:Y:S01]  /*85a0*/  UIADD3 UR6, UR5, 0x180, URZ ;  /* 0x0000018005067890 */ /* 0x000fe2000fffe03f */
[----:B------:R-:W-:Y:S01]  /*85b0*/  UMOV UR7, 0x40000040 ;  /* 0x4000004000077882 */ /* 0x000fe20000000000 */
[----:B------:R-:W-:Y:S02]  /*85c0*/  WARPGROUP.DEPBAR.LE gsb0, 0x0 ;  /* 0x00008000000079c5 */ /* 0x000fe40000010000 */
[----:B------:R-:W-:-:S15]  /*85d0*/  WARPGROUP.ARRIVE ;  /* 0x00000000000079c5 */ /* 0x000fde0000000000 */
[----:B------:R-:W-:Y:S01]  /*85e0*/  HGMMA.64x192x16.F32 R24, R188, gdesc[UR4].tnspB, R24, gsb0 ;  /* 0x42e00004bc187df0 */ /* 0x000fe20008000818 */
[----:B------:R-:W-:Y:S01]  /*85f0*/  UIADD3 UR6, UR5, 0x200, URZ ;  /* 0x0000020005067890 */ /* 0x000fe2000fffe03f */
[----:B------:R-:W-:Y:S01]  /*8600*/  UMOV UR7, 0x40000040 ;  /* 0x4000004000077882 */ /* 0x000fe20000000000 */
[----:B------:R-:W-:Y:S02]  /*8610*/  WARPGROUP.DEPBAR.LE gsb0, 0x0 ;  /* 0x00008000000079c5 */ /* 0x000fe40000010000 */
[----:B------:R-:W-:Y:S01]  /*8620*/  WARPGROUP.ARRIVE ;  /* 0x00000000000079c5 */ /* 0x000fe20000000000 */
[----:B------:R-:W-:-:S04]  /*8630*/  FMUL.FTZ R189, R4, R0 ;  /* 0x0000000004bd7220 */ /* 0x000fc80000410000 */
[----:B------:R-:W-:-:S10]  /*8640*/  FFMA.FTZ R21, R153, R0, -R189 ;  /* 0x0000000099157223 */ /* 0x000fd400000108bd */
[----:B------:R-:W-:Y:S01]  /*8650*/  HGMMA.64x192x16.F32 R24, R184, gdesc[UR4].tnspB, R24, gsb0 ;  /* 0x42e00004b8187df0 */ /* 0x000fe20008000818 */
[----:B------:R-:W-:Y:S01]  /*8660*/  UIADD3 UR6, UR5, 0x280, URZ ;  /* 0x0000028005067890 */ /* 0x000fe2000fffe03f */
[-CC-:B------:R-:W-:Y:S01]  /*8670*/  FFMA.FTZ R153, R157, R0.reuse, -R189.reuse ;  /* 0x000000009d997223 */ /* 0x180fe200000108bd */
[----:B------:R-:W-:Y:S01]  /*8680*/  UMOV UR7, 0x40000040 ;  /* 0x4000004000077882 */ /* 0x000fe20000000000 */
[----:B------:R-:W-:Y:S01]  /*8690*/  FADD.FTZ R157, -R3, R10 ;  /* 0x0000000a039d7221 */ /* 0x000fe20000010100 */
[-CC-:B------:R-:W-:Y:S01]  /*86a0*/  FFMA.FTZ R9, R168, R0.reuse, -R189.reuse ;  /* 0x00000000a8097223 */ /* 0x180fe200000108bd */
[-CC-:B------:R-:W-:Y:S01]  /*86b0*/  FFMA.FTZ R200, R169, R0.reuse, -R189.reuse ;  /* 0x00000000a9c87223 */ /* 0x180fe200000108bd */
[-CC-:B------:R-:W-:Y:S01]  /*86c0*/  FFMA.FTZ R202, R172, R0.reuse, -R189.reuse ;  /* 0x00000000acca7223 */ /* 0x180fe200000108bd */
[-C--:B------:R-:W-:Y:S01]  /*86d0*/  FMUL.FTZ R2, R157, R0.reuse ;  /* 0x000000009d027220 */ /* 0x080fe20000410000 */
[-C--:B------:R-:W-:Y:S01]  /*86e0*/  FMUL.FTZ R157, R3, R0.reuse ;  /* 0x00000000039d7220 */ /* 0x080fe20000410000 */
[-CC-:B------:R-:W-:Y:S01]  /*86f0*/  FFMA.FTZ R11, R173, R0.reuse, -R189.reuse ;  /* 0x00000000ad0b7223 */ /* 0x180fe200000108bd */
[----:B------:R-:W1:Y:S01]  /*8700*/  MUFU.EX2 R9, R9 ;  /* 0x0000000900097308 */ /* 0x000e620000000800 */
[-C--:B------:R-:W-:Y:S01]  /*8710*/  FFMA.FTZ R196, R160, R0.reuse, -R189 ;  /* 0x00000000a0c47223 */ /* 0x080fe200000108bd */
[-CC-:B------:R-:W-:Y:S01]  /*8720*/  FFMA.FTZ R201, R170, R0.reuse, -R157.reuse ;  /* 0x00000000aac97223 */ /* 0x180fe2000001089d */
[-CC-:B------:R-:W-:Y:S01]  /*8730*/  FFMA.FTZ R10, R171, R0.reuse, -R157.reuse ;  /* 0x00000000ab0a7223 */ /* 0x180fe2000001089d */
[-CC-:B------:R-:W-:Y:S01]  /*8740*/  FFMA.FTZ R203, R174, R0.reuse, -R157.reuse ;  /* 0x00000000aecb7223 */ /* 0x180fe2000001089d */
[-C--:B------:R-:W-:Y:S01]  /*8750*/  FFMA.FTZ R20, R175, R0.reuse, -R157 ;  /* 0x00000000af147223 */ /* 0x080fe2000001089d */
        /* <DEDUP_REMOVED lines=19> */
[-C--:B------:R-:W-:Y:S01]  /*8890*/  FFMA.FTZ R125, R125, R0.reuse, -R189 ;  /* 0x000000007d7d7223 */ /* 0x080fe200000108bd */
[-CC-:B------:R-:W-:Y:S01]  /*88a0*/  FFMA.FTZ R197, R162, R0.reuse, -R157.reuse ;  /* 0x00000000a2c57223 */ /* 0x180fe2000001089d */
[-C--:B------:R-:W-:Y:S01]  /*88b0*/  FFMA.FTZ R120, R163, R0.reuse, -R157 ;  /* 0x00000000a3787223 */ /* 0x080fe2000001089d */
[----:B-1----:R-:W-:Y:S01]  /*88c0*/  FFMA.FTZ R7, R6, R7, R9 ;  /* 0x0000000706077223 */ /* 0x002fe20000010009 */
[-CC-:B------:R-:W-:Y:S01]  /*88d0*/  FFMA.FTZ R199, R166, R0.reuse, -R157.reuse ;  /* 0x00000000a6c77223 */ /* 0x180fe2000001089d */
[-CC-:B------:R-:W-:Y:S01]  /*88e0*/  FFMA.FTZ R193, R154, R0.reuse, -R157.reuse ;  /* 0x000000009ac17223 */ /* 0x180fe2000001089d */
[-C--:B------:R-:W-:Y:S01]  /*88f0*/  FFMA.FTZ R195, R158, R0.reuse, -R157 ;  /* 0x000000009ec37223 */ /* 0x080fe2000001089d */
[----:B------:R-:W1:Y:S01]  /*8900*/  MUFU.EX2 R10, R10 ;  /* 0x0000000a000a7308 */ /* 0x000e620000000800 */
[----:B--2---:R-:W-:Y:S01]  /*8910*/  FFMA.FTZ R5, R2, R5, R201 ;  /* 0x0000000502057223 */ /* 0x004fe200000100c9 */
[-CC-:B------:R-:W-:Y:S01]  /*8920*/  FFMA.FTZ R191, R150, R0.reuse, -R157.reuse ;  /* 0x0000000096bf7223 */ /* 0x180fe2000001089d */
[-CC-:B------:R-:W-:Y:S01]  /*8930*/  FFMA.FTZ R151, R151, R0.reuse, -R157.reuse ;  /* 0x0000000097977223 */ /* 0x180fe2000001089d */
[-CC-:B------:R-:W-:Y:S01]  /*8940*/  FFMA.FTZ R143, R143, R0.reuse, -R157.reuse ;  /* 0x000000008f8f7223 */ /* 0x180fe2000001089d */
[-CC-:B------:R-:W-:Y:S01]  /*8950*/  FFMA.FTZ R130, R130, R0.reuse, -R157.reuse ;  /* 0x0000000082827223 */ /* 0x180fe2000001089d */
[-CC-:B------:R-:W-:Y:S01]  /*8960*/  FFMA.FTZ R131, R131, R0.reuse, -R157.reuse ;  /* 0x0000000083837223 */ /* 0x180fe2000001089d */
[-C--:B------:R-:W-:Y:S01]  /*8970*/  FFMA.FTZ R134, R134, R0.reuse, -R157 ;  /* 0x0000000086867223 */ /* 0x080fe2000001089d */
[----:B------:R-:W-:Y:S01]  /*8980*/  MUFU.EX2 R202, R202 ;  /* 0x000000ca00ca7308 */ /* 0x000fe20000000800 */
[----:B---3--:R-:W-:Y:S01]  /*8990*/  FADD.FTZ R7, R200, R7 ;  /* 0x00000007c8077221 */ /* 0x008fe20000010000 */
[-CC-:B------:R-:W-:Y:S01]  /*89a0*/  FFMA.FTZ R135, R135, R0.reuse, -R157.reuse ;  /* 0x0000000087877223 */ /* 0x180fe2000001089d */
[-CC-:B------:R-:W-:Y:S01]  /*89b0*/  FFMA.FTZ R122, R122, R0.reuse, -R157.reuse ;  /* 0x000000007a7a7223 */ /* 0x180fe2000001089d */
[-CC-:B------:R-:W-:Y:S01]  /*89c0*/  FFMA.FTZ R123, R123, R0.reuse, -R157.reuse ;  /* 0x000000007b7b7223 */ /* 0x180fe2000001089d */
[-CC-:B------:R-:W-:Y:S01]  /*89d0*/  FFMA.FTZ R126, R126, R0.reuse, -R157.reuse ;  /* 0x000000007e7e7223 */ /* 0x180fe2000001089d */
[----:B------:R-:W-:Y:S01]  /*89e0*/  FFMA.FTZ R127, R127, R0, -R157 ;  /* 0x000000007f7f7223 */ /* 0x000fe2000001089d */
[----:B------:R-:W-:Y:S01]  /*89f0*/  F2FP.F16.F32.PACK_AB R200, R200, R9 ;  /* 0x00000009c8c8723e */ /* 0x000fe200000000ff */
[----:B------:R-:W-:Y:S01]  /*8a00*/  MUFU.EX2 R203, R203 ;  /* 0x000000cb00cb7308 */ /* 0x000fe20000000800 */
[----:B-1----:R-:W-:Y:S01]  /*8a10*/  F2FP.F16.F32.PACK_AB R201, R10, R201 ;  /* 0x000000c90ac9723e */ /* 0x002fe200000000ff */
[----:B------:R-:W-:-:S06]  /*8a20*/  IMAD.MOV.U32 R9, RZ, RZ, R4 ;  /* 0x000000ffff097224 */ /* 0x000fcc00078e0004 */
[----:B------:R-:W-:Y:S08]  /*8a30*/  MUFU.EX2 R11, R11 ;  /* 0x0000000b000b7308 */ /* 0x000ff00000000800 */
[----:B------:R-:W-:Y:S08]  /*8a40*/  MUFU.EX2 R20, R20 ;  /* 0x0000001400147308 */ /* 0x000ff00000000800 */
[----:B------:R-:W-:Y:S08]  /*8a50*/  MUFU.EX2 R196, R196 ;  /* 0x000000c400c47308 */ /* 0x000ff00000000800 */
[----:B------:R-:W-:Y:S08]  /*8a60*/  MUFU.EX2 R197, R197 ;  /* 0x000000c500c57308 */ /* 0x000ff00000000800 */
[----:B------:R-:W-:Y:S08]  /*8a70*/  MUFU.EX2 R13, R13 ;  /* 0x0000000d000d7308 */ /* 0x000ff00000000800 */
[----:B------:R-:W-:Y:S08]  /*8a80*/  MUFU.EX2 R120, R120 ;  /* 0x0000007800787308 */ /* 0x000ff00000000800 */
[----:B------:R1:W-:Y:S08]  /*8a90*/  MUFU.EX2 R14, R124 ;  /* 0x0000007c000e7308 */ /* 0x0003f00000000800 */
[----:B------:R-:W-:Y:S01]  /*8aa0*/  MUFU.EX2 R198, R198 ;  /* 0x000000c600c67308 */ /* 0x000fe20000000800 */
[----:B-1----:R-:W-:-:S07]  /*8ab0*/  FFMA.FTZ R124, R167, R0, -R157 ;  /* 0x00000000a77c7223 */ /* 0x002fce000001089d */
        /* <DEDUP_REMOVED lines=12> */
[-CC-:B------:R-:W-:Y:S01]  /*8b80*/  FFMA.FTZ R186, R140, R0.reuse, -R189.reuse ;  /* 0x000000008cba7223 */ /* 0x180fe200000108bd */
[----:B------:R-:W-:Y:S02]  /*8b90*/  IMAD.U32 R140, RZ, RZ, UR39 ;  /* 0x00000027ff8c7e24 */ /* 0x000fe4000f8e00ff */
[-C--:B------:R-:W-:Y:S01]  /*8ba0*/  FFMA.FTZ R184, R136, R0.reuse, -R189 ;  /* 0x0000000088b87223 */ /* 0x080fe200000108bd */
[-CC-:B------:R-:W-:Y:S01]  /*8bb0*/  FFMA.FTZ R185, R138, R0.reuse, -R157.reuse ;  /* 0x000000008ab97223 */ /* 0x180fe2000001089d */
[-CC-:B------:R-:W-:Y:S01]  /*8bc0*/  FFMA.FTZ R187, R142, R0.reuse, -R157.reuse ;  /* 0x000000008ebb7223 */ /* 0x180fe2000001089d */
[----:B------:R-:W-:Y:S01]  /*8bd0*/  HGMMA.64x192x16.F32 R24, R180, gdesc[UR4].tnspB, R24, gsb0 ;  /* 0x42e00004b4187df0 */ /* 0x000fe20008000818 */
[----:B------:R-:W-:Y:S01]  /*8be0*/  UIADD3 UR6, UR5, 0x300, URZ ;  /* 0x0000030005067890 */ /* 0x000fe2000fffe03f */
[----:B------:R-:W-:Y:S01]  /*8bf0*/  @!P1 VIADD R140, R140, 0x36840 ;  /* 0x000368408c8c9836 */ /* 0x000fe20000000000 */
[----:B------:R-:W-:Y:S01]  /*8c00*/  UMOV UR7, 0x40000040 ;  /* 0x4000004000077882 */ /* 0x000fe20000000000 */
[----:B------:R-:W-:Y:S01]  /*8c10*/  FFMA.FTZ R136, R147, R0, -R157 ;  /* 0x0000000093887223 */ /* 0x000fe2000001089d */
        /* <DEDUP_REMOVED lines=20> */
[----:B------:R-:W1:Y:S08]  /*8d60*/  MUFU.EX2 R121, R121 ;  /* 0x0000007900797308 */ /* 0x000e700000000800 */
[----:B------:R-:W-:Y:S08]  /*8d70*/  MUFU.EX2 R127, R127 ;  /* 0x0000007f007f7308 */ /* 0x000ff00000000800 */
[----:B------:R-:W2:Y:S01]  /*8d80*/  MUFU.EX2 R125, R125 ;  /* 0x0000007d007d7308 */ /* 0x000ea20000000800 */
[----:B------:R-:W-:-:S02]  /*8d90*/  WARPGROUP.DEPBAR.LE gsb0, 0x0 ;  /* 0x00008000000079c5 */ /* 0x000fc40000010000 */
[----:B------:R-:W-:Y:S01]  /*8da0*/  WARPGROUP.ARRIVE ;  /* 0x00000000000079c5 */ /* 0x000fe20000000000 */
[-CC-:B------:R-:W-:Y:S01]  /*8db0*/  FFMA.FTZ R180, R128, R0.reuse, -R189.reuse ;  /* 0x0000000080b47223 */ /* 0x180fe200000108bd */
[-C--:B------:R-:W-:Y:S01]  /*8dc0*/  FFMA.FTZ R182, R132, R0.reuse, -R189 ;  /* 0x0000000084b67223 */ /* 0x080fe200000108bd */
[-CC-:B------:R-:W-:Y:S01]  /*8dd0*/  FFMA.FTZ R189, R146, R0.reuse, -R157.reuse ;  /* 0x0000000092bd7223 */ /* 0x180fe2000001089d */
[----:B------:R-:W-:Y:S02]  /*8de0*/  IMAD.U32 R146, RZ, RZ, UR4 ;  /* 0x00000004ff927e24 */ /* 0x000fe4000f8e00ff */
[-CC-:B------:R-:W-:Y:S01]  /*8df0*/  FFMA.FTZ R128, R155, R0.reuse, -R157.reuse ;  /* 0x000000009b807223 */ /* 0x180fe2000001089d */
[----:B------:R-:W-:Y:S01]  /*8e00*/  HGMMA.64x192x16.F32 R24, R176, gdesc[UR4].tnspB, R24, gsb0 ;  /* 0x42e00004b0187df0 */ /* 0x000fe20008000818 */
[----:B------:R-:W-:Y:S01]  /*8e10*/  FFMA.FTZ R132, R159, R0, -R157 ;  /* 0x000000009f847223 */ /* 0x000fe2000001089d */
[----:B------:R-:W-:Y:S01]  /*8e20*/  MUFU.EX2 R181, R130 ;  /* 0x0000008200b57308 */ /* 0x000fe20000000800 */
[----:B------:R-:W-:-:S07]  /*8e30*/  UIADD3 UR4, UR61, -0x1, URZ ;  /* 0xffffffff3d047890 */ /* 0x000fce000fffe03f */
[----:B------:R-:W3:Y:S01]  /*8e40*/  MUFU.EX2 R128, R128 ;  /* 0x0000008000807308 */ /* 0x000ee20000000800 */
[----:B------:R-:W-:-:S07]  /*8e50*/  UMOV UR61, UR4 ;  /* 0x00000004003d7c82 */ /* 0x000fce0008000000 */
[----:B------:R-:W4:Y:S08]  /*8e60*/  MUFU.EX2 R132, R132 ;  /* 0x0000008400847308 */ /* 0x000f300000000800 */
[----:B------:R-:W5:Y:S08]  /*8e70*/  MUFU.EX2 R189, R189 ;  /* 0x000000bd00bd7308 */ /* 0x000f700000000800 */
[----:B------:R-:W-:Y:S08]  /*8e80*/  MUFU.EX2 R180, R180 ;  /* 0x000000b400b47308 */ /* 0x000ff00000000800 */
[----:B------:R-:W-:Y:S08]  /*8e90*/  MUFU.EX2 R183, R134 ;  /* 0x0000008600b77308 */ /* 0x000ff00000000800 */
[----:B------:R-:W-:Y:S01]  /*8ea0*/  MUFU.EX2 R182, R182 ;  /* 0x000000b600b67308 */ /* 0x000fe20000000800 */
[----:B------:R-:W-:-:S02]  /*8eb0*/  WARPGROUP.DEPBAR.LE gsb0, 0x0 ;  /* 0x00008000000079c5 */ /* 0x000fc40000010000 */
[----:B------:R3:W-:Y:S05]  /*8ec0*/  @!P1 SYNCS.ARRIVE.TRANS64.RED.A1T0 RZ, [R144+URZ], RZ ;  /* 0x000000ff90ff99a7 */ /* 0x0007ea000810043f */
[----:B------:R-:W-:Y:S01]  /*8ed0*/  MUFU.EX2 R177, R122 ;  /* 0x0000007a00b17308 */ /* 0x000fe20000000800 */
[----:B-1----:R-:W-:Y:S02]  /*8ee0*/  F2FP.F16.F32.PACK_AB R176, R121, R12 ;  /* 0x0000000c79b0723e */ /* 0x002fe400000000ff */
[----:B--2---:R-:W-:Y:S01]  /*8ef0*/  F2FP.F16.F32.PACK_AB R178, R125, R14 ;  /* 0x0000000e7db2723e */ /* 0x004fe200000000ff */
[----:B---3--:R-:W-:Y:S02]  /*8f00*/  @!P1 VIADD R144, R146, 0x36860 ;  /* 0x0003686092909836 */ /* 0x008fe40000000000 */
[----:B------:R-:W-:-:S02]  /*8f10*/  FADD.FTZ R146, R202, R7 ;  /* 0x00000007ca927221 */ /* 0x000fc40000010000 */
[----:B------:R-:W-:Y:S01]  /*8f20*/  MUFU.EX2 R179, R126 ;  /* 0x0000007e00b37308 */ /* 0x000fe20000000800 */
[C---:B------:R-:W-:Y:S02]  /*8f30*/  F2FP.F16.F32.PACK_AB R202, R11.reuse, R202 ;  /* 0x000000ca0bca723e */ /* 0x040fe400000000ff */
[----:B------:R-:W-:Y:S01]  /*8f40*/  @!P1 PRMT R138, RZ, 0x654, R144 ;  /* 0x00000654ff8a9816 */ /* 0x000fe20000000090 */
[----:B------:R-:W-:Y:S01]  /*8f50*/  FADD.FTZ R144, R10, R5 ;  /* 0x000000050a907221 */ /* 0x000fe20000010000 */
[----:B------:R-:W-:Y:S02]  /*8f60*/  FADD.FTZ R7, R11, R146 ;  /* 0x000000920b077221 */ /* 0x000fe40000010000 */
[----:B------:R1:W-:Y:S01]  /*8f70*/  @!P1 SYNCS.ARRIVE.TRANS64.RED.A1T0 RZ, [R138+URZ], RZ ;  /* 0x000000ff8aff99a7 */ /* 0x0003e2000810043f */
[----:B------:R-:W-:Y:S01]  /*8f80*/  FADD.FTZ R5, R203, R144 ;  /* 0x00000090cb057221 */ /* 0x000fe20000010000 */
[----:B------:R-:W-:Y:S01]  /*8f90*/  FADD.FTZ R144, R196, R7 ;  /* 0x00000007c4907221 */ /* 0x000fe20000010000 */
[----:B------:R-:W-:-:S02]  /*8fa0*/  F2FP.F16.F32.PACK_AB R203, R20, R203 ;  /* 0x000000cb14cb723e */ /* 0x000fc400000000ff */
[----:B------:R-:W-:Y:S01]  /*8fb0*/  FADD.FTZ R142, R20, R5 ;  /* 0x00000005148e7221 */ /* 0x000fe20000010000 */
[C---:B------:R-:W-:Y:S01]  /*8fc0*/  FADD.FTZ R7, R13.reuse, R144 ;  /* 0x000000900d077221 */ /* 0x040fe20000010000 */
[----:B------:R-:W-:Y:S01]  /*8fd0*/  F2FP.F16.F32.PACK_AB R196, R13, R196 ;  /* 0x000000c40dc4723e */ /* 0x000fe200000000ff */
[----:B-1----:R-:W-:Y:S01]  /*8fe0*/  FFMA.FTZ R138, R139, R0, -R157 ;  /* 0x000000008b8a7223 */ /* 0x002fe2000001089d */
[----:B------:R-:W-:Y:S01]  /*8ff0*/  FADD.FTZ R5, R197, R142 ;  /* 0x0000008ec5057221 */ /* 0x000fe20000010000 */
[----:B------:R-:W-:Y:S01]  /*9000*/  FADD.FTZ R144, R198, R7 ;  /* 0x00000007c6907221 */ /* 0x000fe20000010000 */
[C---:B------:R-:W-:Y:S02]  /*9010*/  F2FP.F16.F32.PACK_AB R197, R120.reuse, R197 ;  /* 0x000000c578c5723e */ /* 0x040fe400000000ff */
[----:B------:R-:W-:Y:S01]  /*9020*/  FADD.FTZ R142, R120, R5 ;  /* 0x00000005788e7221 */ /* 0x000fe20000010000 */
[C---:B------:R-:W-:Y:S01]  /*9030*/  FADD.FTZ R7, R15.reuse, R144 ;  /* 0x000000900f077221 */ /* 0x040fe20000010000 */
[----:B------:R-:W1:Y:S01]  /*9040*/  MUFU.EX2 R138, R138 ;  /* 0x0000008a008a7308 */ /* 0x000e620000000800 */
[----:B------:R-:W-:Y:S01]  /*9050*/  F2FP.F16.F32.PACK_AB R198, R15, R198 ;  /* 0x000000c60fc6723e */ /* 0x000fe200000000ff */
[----:B------:R-:W-:Y:S01]  /*9060*/  FADD.FTZ R5, R199, R142 ;  /* 0x0000008ec7057221 */ /* 0x000fe20000010000 */
[----:B------:R-:W-:Y:S01]  /*9070*/  FADD.FTZ R144, R192, R7 ;  /* 0x00000007c0907221 */ /* 0x000fe20000010000 */
[----:B------:R-:W-:-:S02]  /*9080*/  F2FP.F16.F32.PACK_AB R199, R124, R199 ;  /* 0x000000c77cc7723e */ /* 0x000fc400000000ff */
[----:B------:R-:W-:Y:S01]  /*9090*/  FADD.FTZ R142, R124, R5 ;  /* 0x000000057c8e7221 */ /* 0x000fe20000010000 */
[C---:B------:R-:W-:Y:S01]  /*90a0*/  FADD.FTZ R7, R21.reuse, R144 ;  /* 0x0000009015077221 */ /* 0x040fe20000010000 */
[----:B------:R-:W-:Y:S02]  /*90b0*/  F2FP.F16.F32.PACK_AB R192, R21, R192 ;  /* 0x000000c015c0723e */ /* 0x000fe400000000ff */
[----:B------:R-:W-:Y:S01]  /*90c0*/  FADD.FTZ R5, R193, R142 ;  /* 0x0000008ec1057221 */ /* 0x000fe20000010000 */
[----:B------:R-:W-:Y:S01]  /*90d0*/  FADD.FTZ R144, R194, R7 ;  /* 0x00000007c2907221 */ /* 0x000fe20000010000 */
[C---:B------:R-:W-:Y:S02]  /*90e0*/  F2FP.F16.F32.PACK_AB R193, R128.reuse, R193 ;  /* 0x000000c180c1723e */ /* 0x040fe400000000ff */
[----:B------:R-:W-:Y:S01]  /*90f0*/  FADD.FTZ R142, R128, R5 ;  /* 0x00000005808e7221 */ /* 0x000fe20000010000 */
[C---:B------:R-:W-:Y:S01]  /*9100*/  FADD.FTZ R7, R153.reuse, R144 ;  /* 0x0000009099077221 */ /* 0x040fe20000010000 */
[----:B------:R-:W-:-:S02]  /*9110*/  F2FP.F16.F32.PACK_AB R194, R153, R194 ;  /* 0x000000c299c2723e */ /* 0x000fc400000000ff */
[----:B------:R-:W-:Y:S01]  /*9120*/  FADD.FTZ R5, R195, R142 ;  /* 0x0000008ec3057221 */ /* 0x000fe20000010000 */
[----:B------:R-:W-:Y:S01]  /*9130*/  FADD.FTZ R10, R188, R7 ;  /* 0x00000007bc0a7221 */ /* 0x000fe20000010000 */
[C---:B----4-:R-:W-:Y:S02]  /*9140*/  F2FP.F16.F32.PACK_AB R195, R132.reuse, R195 ;  /* 0x000000c384c3723e */ /* 0x050fe400000000ff */
[----:B------:R-:W-:Y:S01]  /*9150*/  FADD.FTZ R142, R132, R5 ;  /* 0x00000005848e7221 */ /* 0x000fe20000010000 */
[C---:B------:R-:W-:Y:S01]  /*9160*/  FADD.FTZ R7, R145.reuse, R10 ;  /* 0x0000000a91077221 */ /* 0x040fe20000010000 */
[----:B------:R-:W-:Y:S02]  /*9170*/  F2FP.F16.F32.PACK_AB R188, R145, R188 ;  /* 0x000000bc91bc723e */ /* 0x000fe400000000ff */
[----:B-----5:R-:W-:Y:S01]  /*9180*/  FADD.FTZ R5, R189, R142 ;  /* 0x0000008ebd057221 */ /* 0x020fe20000010000 */
        /* <DEDUP_REMOVED lines=13> */
[C---:B-1----:R-:W-:Y:S02]  /*9260*/  F2FP.F16.F32.PACK_AB R185, R138.reuse, R185 ;  /* 0x000000b98ab9723e */ /* 0x042fe400000000ff */
[----:B------:R-:W-:Y:S01]  /*9270*/  FADD.FTZ R10, R138, R5 ;  /* 0x000000058a0a7221 */ /* 0x000fe20000010000 */
[C---:B------:R-:W-:Y:S01]  /*9280*/  FADD.FTZ R5, R141.reuse, R20 ;  /* 0x000000148d057221 */ /* 0x040fe20000010000 */
[----:B------:R-:W-:Y:S02]  /*9290*/  F2FP.F16.F32.PACK_AB R186, R141, R186 ;  /* 0x000000ba8dba723e */ /* 0x000fe400000000ff */
        /* <DEDUP_REMOVED lines=14> */
[C---:B------:R-:W-:Y:S02]  /*9380*/  F2FP.F16.F32.PACK_AB R183, R135.reuse, R183 ;  /* 0x000000b787b7723e */ /* 0x040fe400000000ff */
[----:B------:R-:W-:Y:S01]  /*9390*/  FADD.FTZ R10, R135, R10 ;  /* 0x0000000a870a7221 */ /* 0x000fe20000010000 */
[----:B------:R-:W-:-:S03]  /*93a0*/  FADD.FTZ R5, R121, R20 ;  /* 0x0000001479057221 */ /* 0x000fc60000010000 */
[----:B------:R-:W-:Y:S01]  /*93b0*/  FADD.FTZ R10, R177, R10 ;  /* 0x0000000ab10a7221 */ /* 0x000fe20000010000 */
[----:B------:R-:W-:Y:S01]  /*93c0*/  FADD.FTZ R12, R14, R5 ;  /* 0x000000050e0c7221 */ /* 0x000fe20000010000 */
[C---:B------:R-:W-:Y:S02]  /*93d0*/  F2FP.F16.F32.PACK_AB R177, R123.reuse, R177 ;  /* 0x000000b17bb1723e */ /* 0x040fe400000000ff */
[----:B------:R-:W-:Y:S01]  /*93e0*/  FADD.FTZ R10, R123, R10 ;  /* 0x0000000a7b0a7221 */ /* 0x000fe20000010000 */
[----:B------:R-:W-:-:S03]  /*93f0*/  FADD.FTZ R7, R125, R12 ;  /* 0x0000000c7d077221 */ /* 0x000fc60000010000 */
[----:B------:R-:W-:Y:S01]  /*9400*/  FADD.FTZ R10, R179, R10 ;  /* 0x0000000ab30a7221 */ /* 0x000fe20000010000 */
[----:B------:R-:W-:-:S03]  /*9410*/  F2FP.F16.F32.PACK_AB R179, R127, R179 ;  /* 0x000000b37fb3723e */ /* 0x000fc600000000ff */
[----:B------:R-:W-:Y:S01]  /*9420*/  FADD.FTZ R5, R127, R10 ;  /* 0x0000000a7f057221 */ /* 0x000fe20000010000 */
[----:B------:R-:W-:Y:S01]  /*9430*/  MOV R10, R3 ;  /* 0x00000003000a7202 */ /* 0x000fe20000000f00 */
[----:B------:R-:W-:Y:S06]  /*9440*/  @P2 BRA `(.L_x_2873) ;  /* 0xffffffc400242947 */ /* 0x000fec000383ffff */
.L_x_2864:
        /* <DEDUP_REMOVED lines=99> */
.L_x_2874:
        /* <DEDUP_REMOVED lines=8> */
.L_x_2875:
[----:B--2---:R-:W-:Y:S05]  /*9b00*/  @P2 BRA `(.L_x_2876) ;  /* 0x0000000000082947 */ /* 0x004fea0003800000 */
[----:B------:R-:W2:Y:S02]  /*9b10*/  SYNCS.PHASECHK.TRANS64.TRYWAIT P0, [UR7+0x36850], R2 ;  /* 0x03685002ff0075a7 */ /* 0x000ea40008000147 */
[----:B--2---:R-:W-:Y:S05]  /*9b20*/  @!P0 BRA `(.L_x_2877) ;  /* 0x0000004c005c8947 */ /* 0x004fea0003800000 */
.L_x_2876:
[----:B------:R-:W-:Y:S01]  /*9b30*/  R2UR UR4, R16 ;  /* 0x00000000100472ca */ /* 0x000fe200000e0000 */
[----:B------:R-:W-:Y:S01]  /*9b40*/  WARPGROUP.ARRIVE ;  /* 0x00000000000079c5 */ /* 0x000fe20000000000 */
[----:B------:R-:W-:Y:S01]  /*9b50*/  UMOV UR11, 0x40000040 ;  /* 0x40000040000b7882 */ /* 0x000fe20000000000 */
[C---:B------:R-:W-:Y:S01]  /*9b60*/  IADD3 R15, P4, R18.reuse, 0x40, RZ ;  /* 0x00000040120f7810 */ /* 0x040fe20007f9e0ff */
[----:B-12---:R-:W1:Y:S01]  /*9b70*/  SHFL.BFLY PT, R2, R7, 0x2, 0x1f ;  /* 0x0c401f0007027f89 */ /* 0x006e6200000e0000 */
[----:B------:R-:W-:Y:S01]  /*9b80*/  IADD3 R123, P0, R18, 0x4020, RZ ;  /* 0x00004020127b7810 */ /* 0x000fe20007f1e0ff */
[----:B------:R-:W-:Y:S01]  /*9b90*/  UIADD3 UR35, -UR36, URZ, URZ ;  /* 0x0000003f24237290 */ /* 0x000fe2000fffe13f */
[----:B------:R-:W-:Y:S01]  /*9ba0*/  LOP3.LUT R14, R15, 0x380, RZ, 0xc0, !PT ;  /* 0x000003800f0e7812 */ /* 0x000fe200078ec0ff */
[----:B------:R-:W2:Y:S01]  /*9bb0*/  SHFL.BFLY PT, R6, R5, 0x2, 0x1f ;  /* 0x0c401f0005067f89 */ /* 0x000ea200000e0000 */
[----:B------:R-:W-:Y:S01]  /*9bc0*/  LOP3.LUT R122, R123, 0x380, RZ, 0xc0, !PT ;  /* 0x000003807b7a7812 */ /* 0x000fe200078ec0ff */
[----:B------:R-:W-:Y:S01]  /*9bd0*/  ULDC.64 UR8, c[0x0][0xb70] ;  /* 0x0002dc0000087ab9 */ /* 0x000fe20000000a00 */
[----:B------:R-:W-:-:S02]  /*9be0*/  SHF.R.U64 R14, R14, 0x3, RZ ;  /* 0x000000030e0e7819 */ /* 0x000fc400000012ff */
[----:B------:R-:W-:Y:S01]  /*9bf0*/  UIADD3 UR4, UR4, 0x400, URZ ;  /* 0x0000040004047890 */ /* 0x000fe2000fffe03f */
[----:B------:R-:W-:Y:S02]  /*9c00*/  SHF.R.U64 R122, R122, 0x3, RZ ;  /* 0x000000037a7a7819 */ /* 0x000fe400000012ff */
[----:B------:R-:W-:Y:S01]  /*9c10*/  LOP3.LUT R14, R14, R15, RZ, 0x3c, !PT ;  /* 0x0000000f0e0e7212 */ /* 0x000fe200078e3cff */
[----:B------:R-:W-:Y:S01]  /*9c20*/  USHF.R.U32.HI UR4, URZ, 0x4, UR4 ;  /* 0x000000043f047899 */ /* 0x000fe20008011604 */
[--C-:B------:R-:W-:Y:S01]  /*9c30*/  IMAD.X R15, RZ, RZ, R19.reuse, P4 ;  /* 0x000000ffff0f7224 */ /* 0x100fe200020e0613 */
[----:B------:R-:W-:Y:S02]  /*9c40*/  IADD3 R13, P4, R18, 0x8000, RZ ;  /* 0x00008000120d7810 */ /* 0x000fe40007f9e0ff */
[----:B------:R-:W-:Y:S01]  /*9c50*/  ULOP3.LUT UR4, UR4, 0x3fff, URZ, 0xc0, !UPT ;  /* 0x00003fff04047892 */ /* 0x000fe2000f8ec03f */
[----:B------:R-:W-:Y:S01]  /*9c60*/  LOP3.LUT R122, R122, R123, RZ, 0x3c, !PT ;  /* 0x0000007b7a7a7212 */ /* 0x000fe200078e3cff */
[----:B------:R-:W-:Y:S01]  /*9c70*/  IMAD.X R123, RZ, RZ, R19, P0 ;  /* 0x000000ffff7b7224 */ /* 0x000fe200000e0613 */
[----:B------:R-:W-:Y:S01]  /*9c80*/  LOP3.LUT R12, R13, 0x380, RZ, 0xc0, !PT ;  /* 0x000003800d0c7812 */ /* 0x000fe200078ec0ff */
[----:B------:R-:W-:Y:S01]  /*9c90*/  ULOP3.LUT UR4, UR4, 0x3800000, URZ, 0xfc, !UPT ;  /* 0x0380000004047892 */ /* 0x000fe2000f8efc3f */
[----:B------:R-:W-:-:S02]  /*9ca0*/  IADD3 R132, P0, R18, 0x8060, RZ ;  /* 0x0000806012847810 */ /* 0x000fc40007f1e0ff */
[----:B------:R-:W-:Y:S01]  /*9cb0*/  SHF.R.U64 R12, R12, 0x3, RZ ;  /* 0x000000030c0c7819 */ /* 0x000fe200000012ff */
[----:B------:R-:W-:Y:S01]  /*9cc0*/  UIMAD UR4, UR38, 0xa80, UR4 ;  /* 0x00000a80260478a4 */ /* 0x000fe2000f8e0204 */
[----:B-1----:R-:W-:Y:S01]  /*9cd0*/  FADD.FTZ R2, R2, R7 ;  /* 0x0000000702027221 */ /* 0x002fe20000010000 */
[----:B------:R-:W-:Y:S01]  /*9ce0*/  IADD3 R21, P5, R18, 0x60, RZ ;  /* 0x0000006012157810 */ /* 0x000fe20007fbe0ff */
[----:B--2---:R-:W-:Y:S01]  /*9cf0*/  FADD.FTZ R5, R6, R5 ;  /* 0x0000000506057221 */ /* 0x004fe20000010000 */
[----:B------:R-:W-:Y:S01]  /*9d00*/  UIADD3 UR6, UR4, 0x80, URZ ;  /* 0x0000008004067890 */ /* 0x000fe2000fffe03f */
[----:B------:R-:W-:Y:S01]  /*9d10*/  LOP3.LUT R12, R12, R13, RZ, 0x3c, !PT ;  /* 0x0000000d0c0c7212 */ /* 0x000fe200078e3cff */
[----:B------:R-:W-:Y:S01]  /*9d20*/  SHFL.BFLY PT, R7, R2, 0x1, 0x1f ;  /* 0x0c201f0002077f89 */ /* 0x000fe200000e0000 */
[----:B------:R-:W-:Y:S01]  /*9d30*/  UMOV UR10, UR4 ;  /* 0x00000004000a7c82 */ /* 0x000fe20008000000 */
[----:B------:R-:W-:Y:S01]  /*9d40*/  LOP3.LUT R13, R132, 0x380, RZ, 0xc0, !PT ;  /* 0x00000380840d7812 */ /* 0x000fe200078ec0ff */
[----:B------:R-:W-:Y:S01]  /*9d50*/  HGMMA.64x192x16.F32 R24, R200, gdesc[UR8].tnspB, R24, gsb0 ;  /* 0x42e00008c8187df0 */ /* 0x000fe20008000818 */
[----:B------:R-:W-:Y:S01]  /*9d60*/  UMOV UR11, 0x40000040 ;  /* 0x40000040000b7882 */ /* 0x000fe20000000000 */
[----:B------:R-:W-:Y:S01]  /*9d70*/  UMOV UR10, UR6 ;  /* 0x00000006000a7c82 */ /* 0x000fe20008000000 */
[----:B------:R-:W-:Y:S01]  /*9d80*/  UIADD3 UR6, UR4, 0x100, URZ ;  /* 0x0000010004067890 */ /* 0x000fe2000fffe03f */
[----:B------:R-:W-:-:S02]  /*9d90*/  SHF.R.U64 R13, R13, 0x3, RZ ;  /* 0x000000030d0d7819 */ /* 0x000fc400000012ff */
[C---:B------:R-:W-:Y:S02]  /*9da0*/  LOP3.LUT R127, R18.reuse, 0x380, RZ, 0xc0, !PT ;  /* 0x00000380127f7812 */ /* 0x040fe400078ec0ff */
[----:B------:R-:W-:Y:S01]  /*9db0*/  LOP3.LUT R6, R13, R132, RZ, 0x3c, !PT ;  /* 0x000000840d067212 */ /* 0x000fe200078e3cff */
[----:B------:R-:W-:Y:S01]  /*9dc0*/  IMAD.X R13, RZ, RZ, R19, P4 ;  /* 0x000000ffff0d7224 */ /* 0x000fe200020e0613 */
[----:B------:R-:W1:Y:S01]  /*9dd0*/  SHFL.BFLY PT, R132, R5, 0x1, 0x1f ;  /* 0x0c201f0005847f89 */ /* 0x000e6200000e0000 */
[C---:B------:R-:W-:Y:S02]  /*9de0*/  IADD3 R129, P3, R18.reuse, 0x20, RZ ;  /* 0x0000002012817810 */ /* 0x040fe40007f7e0ff */
[----:B------:R-:W-:Y:S02]  /*9df0*/  IADD3 R121, P6, R18, 0x4000, RZ ;  /* 0x0000400012797810 */ /* 0x000fe40007fde0ff */
[----:B------:R-:W-:Y:S02]  /*9e00*/  LOP3.LUT R20, R21, 0x380, RZ, 0xc0, !PT ;  /* 0x0000038015147812 */ /* 0x000fe400078ec0ff */
[----:B------:R-:W-:-:S02]  /*9e10*/  SHF.R.U64 R127, R127, 0x3, RZ ;  /* 0x000000037f7f7819 */ /* 0x000fc400000012ff */
[----:B------:R-:W-:Y:S02]  /*9e20*/  IADD3 R131, P2, R18, 0x4040, RZ ;  /* 0x0000404012837810 */ /* 0x000fe40007f5e0ff */
[----:B------:R-:W-:Y:S02]  /*9e30*/  LOP3.LUT R128, R129, 0x380, RZ, 0xc0, !PT ;  /* 0x0000038081807812 */ /* 0x000fe400078ec0ff */
[----:B------:R-:W-:Y:S02]  /*9e40*/  LOP3.LUT R120, R121, 0x380, RZ, 0xc0, !PT ;  /* 0x0000038079787812 */ /* 0x000fe400078ec0ff */
[----:B------:R-:W-:Y:S02]  /*9e50*/  SHF.R.U64 R20, R20, 0x3, RZ ;  /* 0x0000000314147819 */ /* 0x000fe400000012ff */
[----:B------:R-:W-:Y:S01]  /*9e60*/  LOP3.LUT R126, R127, R18, RZ, 0x3c, !PT ;  /* 0x000000127f7e7212 */ /* 0x000fe200078e3cff */
[----:B------:R-:W-:Y:S01]  /*9e70*/  IMAD.MOV.U32 R127, RZ, RZ, R19 ;  /* 0x000000ffff7f7224 */ /* 0x000fe200078e0013 */
[----:B------:R-:W-:-:S02]  /*9e80*/  LOP3.LUT R130, R131, 0x380, RZ, 0xc0, !PT ;  /* 0x0000038083827812 */ /* 0x000fc400078ec0ff */
[----:B------:R-:W-:Y:S02]  /*9e90*/  SHF.R.U64 R128, R128, 0x3, RZ ;  /* 0x0000000380807819 */ /* 0x000fe400000012ff */
[----:B------:R-:W-:Y:S01]  /*9ea0*/  SHF.R.U64 R120, R120, 0x3, RZ ;  /* 0x0000000378787819 */ /* 0x000fe200000012ff */
[----:B-1----:R-:W-:Y:S01]  /*9eb0*/  FADD.FTZ R132, R5, R132 ;  /* 0x0000008405847221 */ /* 0x002fe20000010000 */
[----:B------:R-:W-:Y:S02]  /*9ec0*/  LOP3.LUT R20, R20, R21, RZ, 0x3c, !PT ;  /* 0x0000001514147212 */ /* 0x000fe400078e3cff */
[----:B------:R-:W-:Y:S02]  /*9ed0*/  IADD3.X R21, RZ, R19, RZ, P5, !PT ;  /* 0x00000013ff157210 */ /* 0x000fe40002ffe4ff */
[----:B------:R-:W-:Y:S02]  /*9ee0*/  SHF.R.U64 R130, R130, 0x3, RZ ;  /* 0x0000000382827819 */ /* 0x000fe400000012ff */
[----:B------:R-:W-:-:S02]  /*9ef0*/  IADD3 R11, P5, R18, 0x8020, RZ ;  /* 0x00008020120b7810 */ /* 0x000fc40007fbe0ff */
[----:B------:R-:W-:Y:S01]  /*9f00*/  MOV R126, R126 ;  /* 0x0000007e007e7202 */ /* 0x000fe20000000f00 */
[----:B------:R-:W-:Y:S01]  /*9f10*/  FADD.FTZ R127, R2, R7 ;  /* 0x00000007027f7221 */ /* 0x000fe20000010000 */
[----:B------:R-:W-:Y:S01]  /*9f20*/  LOP3.LUT R128, R128, R129, RZ, 0x3c, !PT ;  /* 0x0000008180807212 */ /* 0x000fe200078e3cff */
[--C-:B------:R-:W-:Y:S01]  /*9f30*/  IMAD.X R129, RZ, RZ, R19.reuse, P3 ;  /* 0x000000ffff817224 */ /* 0x100fe200018e0613 */
[----:B------:R-:W-:Y:S01]  /*9f40*/  LOP3.LUT R120, R120, R121, RZ, 0x3c, !PT ;  /* 0x0000007978787212 */ /* 0x000fe200078e3cff */
[--C-:B------:R-:W-:Y:S01]  /*9f50*/  IMAD.X R121, RZ, RZ, R19.reuse, P6 ;  /* 0x000000ffff797224 */ /* 0x100fe200030e0613 */
[----:B------:R-:W-:Y:S02]  /*9f60*/  IADD3 R125, P3, R18, 0x4060, RZ ;  /* 0x00004060127d7810 */ /* 0x000fe40007f7e0ff */
[----:B------:R-:W-:Y:S01]  /*9f70*/  LOP3.LUT R130, R130, R131, RZ, 0x3c, !PT ;  /* 0x0000008382827212 */ /* 0x000fe200078e3cff */
[----:B------:R-:W-:Y:S01]  /*9f80*/  IMAD.X R131, RZ, RZ, R19, P2 ;  /* 0x000000ffff837224 */ /* 0x000fe200010e0613 */
[----:B------:R-:W-:-:S02]  /*9f90*/  IADD3 R9, P6, R18, 0x8040, RZ ;  /* 0x0000804012097810 */ /* 0x000fc40007fde0ff */
[----:B------:R-:W-:Y:S02]  /*9fa0*/  LOP3.LUT R10, R11, 0x380, RZ, 0xc0, !PT ;  /* 0x000003800b0a7812 */ /* 0x000fe400078ec0ff */
[----:B------:R-:W-:Y:S02]  /*9fb0*/  FSETP.NE.FTZ.AND P2, PT, R127, RZ, PT ;  /* 0x000000ff7f00720b */ /* 0x000fe40003f55000 */
[----:B------:R-:W-:Y:S02]  /*9fc0*/  LOP3.LUT R124, R125, 0x380, RZ, 0xc0, !PT ;  /* 0x000003807d7c7812 */ /* 0x000fe400078ec0ff */
[----:B------:R-:W-:Y:S02]  /*9fd0*/  LOP3.LUT R8, R9, 0x380, RZ, 0xc0, !PT ;  /* 0x0000038009087812 */ /* 0x000fe400078ec0ff */
[----:B------:R-:W-:Y:S02]  /*9fe0*/  SHF.R.U64 R10, R10, 0x3, RZ ;  /* 0x000000030a0a7819 */ /* 0x000fe400000012ff */
[----:B------:R-:W-:-:S02]  /*9ff0*/  FSETP.NE.FTZ.AND P4, PT, R132, RZ, PT ;  /* 0x000000ff8400720b */ /* 0x000fc40003f95000 */
[----:B------:R-:W-:Y:S02]  /*a000*/  R2UR UR5, R206 ;  /* 0x00000000ce0572ca */ /* 0x000fe400000e0000 */
[----:B------:R-:W-:Y:S01]  /*a010*/  SHF.R.U64 R124, R124, 0x3, RZ ;  /* 0x000000037c7c7819 */ /* 0x000fe200000012ff */
[----:B------:R-:W-:Y:S01]  /*a020*/  @P2 FMUL.FTZ R5, R0, 0.69314718246459960938 ;  /* 0x3f31721800052820 */ /* 0x000fe20000410000 */
[----:B------:R-:W-:Y:S02]  /*a030*/  SHF.R.U64 R8, R8, 0x3, RZ ;  /* 0x0000000308087819 */ /* 0x000fe400000012ff */
[----:B------:R-:W-:Y:S01]  /*a040*/  LOP3.LUT R10, R10, R11, RZ, 0x3c, !PT ;  /* 0x0000000b0a0a7212 */ /* 0x000fe200078e3cff */
[----:B------:R-:W-:Y:S01]  /*a050*/  IMAD.X R11, RZ, RZ, R19, P5 ;  /* 0x000000ffff0b7224 */ /* 0x000fe200028e0613 */
[----:B------:R-:W-:Y:S02]  /*a060*/  R2UR UR12, R205 ;  /* 0x00000000cd0c72ca */ /* 0x000fe400000e0000 */
[----:B------:R-:W-:-:S02]  /*a070*/  LOP3.LUT R124, R124, R125, RZ, 0x3c, !PT ;  /* 0x0000007d7c7c7212 */ /* 0x000fc400078e3cff */
[----:B------:R-:W-:Y:S01]  /*a080*/  LOP3.LUT R8, R8, R9, RZ, 0x3c, !PT ;  /* 0x0000000908087212 */ /* 0x000fe200078e3cff */
[----:B------:R-:W-:Y:S01]  /*a090*/  IMAD.X R9, RZ, RZ, R19, P6 ;  /* 0x000000ffff097224 */ /* 0x000fe200030e0613 */
[----:B------:R-:W-:Y:S01]  /*a0a0*/  MOV R121, R120 ;  /* 0x0000007800797202 */ /* 0x000fe20000000f00 */
[----:B------:R-:W-:Y:S01]  /*a0b0*/  UIADD3 UR34, -UR5, URZ, URZ ;  /* 0x0000003f05227290 */ /* 0x000fe2000fffe13f */
[----:B------:R-:W-:Y:S02]  /*a0c0*/  IADD3.X R125, RZ, R19, RZ, P3, !PT ;  /* 0x00000013ff7d7210 */ /* 0x000fe40001ffe4ff */
[----:B------:R-:W-:Y:S01]  /*a0d0*/  MOV R2, R130 ;  /* 0x0000008200027202 */ /* 0x000fe20000000f00 */
[----:B------:R-:W-:Y:S01]  /*a0e0*/  IMAD.MOV.U32 R130, RZ, RZ, RZ ;  /* 0x000000ffff827224 */ /* 0x000fe200078e00ff */
[----:B------:R-:W-:Y:S02]  /*a0f0*/  MOV R120, R10 ;  /* 0x0000000a00787202 */ /* 0x000fe40000000f00 */
[----:B------:R-:W-:Y:S01]  /*a100*/  IADD3.X R7, RZ, R19, RZ, P0, !PT ;  /* 0x00000013ff077210 */ /* 0x000fe200007fe4ff */
[----:B------:R-:W1:Y:S01]  /*a110*/  @P2 MUFU.LG2 R10, R127 ;  /* 0x0000007f000a2308 */ /* 0x000e620000000c00 */
[----:B------:R-:W-:-:S02]  /*a120*/  MOV R14, R14 ;  /* 0x0000000e000e7202 */ /* 0x000fc40000000f00 */
[----:B------:R-:W-:Y:S02]  /*a130*/  MOV R123, R122 ;  /* 0x0000007a007b7202 */ /* 0x000fe40000000f00 */
[----:B------:R-:W-:Y:S01]  /*a140*/  MOV R15, R124 ;  /* 0x0000007c000f7202 */ /* 0x000fe20000000f00 */
[----:B------:R-:W-:Y:S01]  /*a150*/  IMAD.MOV.U32 R124, RZ, RZ, -0x800000 ;  /* 0xff800000ff7c7424 */ /* 0x000fe200078e00ff */
[----:B------:R-:W-:Y:S01]  /*a160*/  MOV R122, R8 ;  /* 0x00000008007a7202 */ /* 0x000fe20000000f00 */
[----:B------:R-:W-:Y:S01]  /*a170*/  @P2 MUFU.RCP R130, R127 ;  /* 0x0000007f00822308 */ /* 0x000fe20000001000 */
[----:B------:R-:W-:Y:S01]  /*a180*/  MOV R125, R6 ;  /* 0x00000006007d7202 */ /* 0x000fe20000000f00 */
[----:B------:R-:W-:Y:S01]  /*a190*/  IMAD.U32 R6, RZ, RZ, UR7 ;  /* 0x00000007ff067e24 */ /* 0x000fe2000f8e00ff */
[----:B------:R-:W-:Y:S01]  /*a1a0*/  MOV R128, R128 ;  /* 0x0000008000807202 */ /* 0x000fe20000000f00 */
[----:B------:R-:W-:Y:S02]  /*a1b0*/  IMAD.MOV.U32 R129, RZ, RZ, RZ ;  /* 0x000000ffff817224 */ /* 0x000fe400078e00ff */
[----:B------:R-:W-:Y:S01]  /*a1c0*/  @P4 FMUL.FTZ R7, R0, 0.69314718246459960938 ;  /* 0x3f31721800074820 */ /* 0x000fe20000410000 */
[----:B------:R-:W-:Y:S01]  /*a1d0*/  LOP3.LUT P0, RZ, R204, 0x3, RZ, 0xc0, !PT ;  /* 0x00000003ccff7812 */ /* 0x000fe2000780c0ff */
[----:B------:R-:W-:Y:S01]  /*a1e0*/  ULDC UR7, c[0x0][0xa88] ;  /* 0x0002a20000077ab9 */ /* 0x000fe20000000800 */
[----:B------:R-:W2:Y:S01]  /*a1f0*/  @P4 MUFU.LG2 R8, R132 ;  /* 0x0000008400084308 */ /* 0x000ea20000000c00 */
[----:B------:R-:W-:Y:S01]  /*a200*/  @!P1 IADD3 R6, R6, 0x36860, RZ ;  /* 0x0003686006069810 */ /* 0x000fe20007ffe0ff */
[----:B-1----:R-:W-:Y:S01]  /*a210*/  @P2 FMUL.FTZ R10, R10, 0.69314718246459960938 ;  /* 0x3f3172180a0a2820 */ /* 0x002fe20000410000 */
[----:B------:R-:W-:-:S02]  /*a220*/  MOV R20, R20 ;  /* 0x0000001400147202 */ /* 0x000fc40000000f00 */
[----:B------:R-:W-:Y:S01]  /*a230*/  @!P1 PRMT R6, RZ, 0x654, R6 ;  /* 0x00000654ff069816 */ /* 0x000fe20000000006 */
[----:B------:R-:W-:Y:S01]  /*a240*/  @P2 FFMA.FTZ R124, R5, R4, R10 ;  /* 0x00000004057c2223 */ /* 0x000fe2000001000a */
[----:B------:R-:W-:Y:S01]  /*a250*/  MOV R21, R12 ;  /* 0x0000000c00157202 */ /* 0x000fe20000000f00 */
[----:B------:R-:W1:Y:S01]  /*a260*/  @P4 MUFU.RCP R129, R132 ;  /* 0x0000008400814308 */ /* 0x000e620000001000 */
[----:B--2---:R-:W-:Y:S01]  /*a270*/  @P4 FMUL.FTZ R8, R8, 0.69314718246459960938 ;  /* 0x3f31721808084820 */ /* 0x004fe20000410000 */
[----:B------:R-:W-:Y:S02]  /*a280*/  WARPGROUP.DEPBAR.LE gsb0, 0x0 ;  /* 0x00008000000079c5 */ /* 0x000fe40000010000 */
[----:B------:R-:W-:-:S06]  /*a290*/  WARPGROUP.ARRIVE ;  /* 0x00000000000079c5 */ /* 0x000fcc0000000000 */
[----:B------:R-:W-:Y:S01]  /*a2a0*/  HGMMA.64x192x16.F32 R24, R196, gdesc[UR8].tnspB, R24, gsb0 ;  /* 0x42e00008c4187df0 */ /* 0x000fe20008000818 */
[----:B------:R-:W-:Y:S01]  /*a2b0*/  UMOV UR10, UR6 ;  /* 0x00000006000a7c82 */ /* 0x000fe20008000000 */
[----:B------:R-:W-:Y:S01]  /*a2c0*/  UMOV UR11, 0x40000040 ;  /* 0x40000040000b7882 */ /* 0x000fe20000000000 */
[----:B------:R-:W-:Y:S01]  /*a2d0*/  UIADD3 UR6, UR4, 0x180, URZ ;  /* 0x0000018004067890 */ /* 0x000fe2000fffe03f */
[----:B------:R-:W-:Y:S02]  /*a2e0*/  WARPGROUP.DEPBAR.LE gsb0, 0x0 ;  /* 0x00008000000079c5 */ /* 0x000fe40000010000 */
[----:B------:R-:W-:-:S14]  /*a2f0*/  WARPGROUP.ARRIVE ;  /* 0x00000000000079c5 */ /* 0x000fdc0000000000 */
        /* <DEDUP_REMOVED lines=9> */
[----:B------:R-:W-:Y:S02]  /*a390*/  UIADD3 UR6, UR4, 0x280, URZ ;  /* 0x0000028004067890 */ /* 0x000fe4000fffe03f */
[----:B------:R-:W-:Y:S01]  /*a3a0*/  UIADD3 UR4, UR4, 0x300, URZ ;  /* 0x0000030004047890 */ /* 0x000fe2000fffe03f */
[----:B------:R-:W-:Y:S02]  /*a3b0*/  WARPGROUP.DEPBAR.LE gsb0, 0x0 ;  /* 0x00008000000079c5 */ /* 0x000fe40000010000 */
[----:B------:R-:W-:-:S12]  /*a3c0*/  WARPGROUP.ARRIVE ;  /* 0x00000000000079c5 */ /* 0x000fd80000000000 */
[----:B------:R-:W-:Y:S01]  /*a3d0*/  HGMMA.64x192x16.F32 R24, R184, gdesc[UR8].tnspB, R24, gsb0 ;  /* 0x42e00008b8187df0 */ /* 0x000fe20008000818 */
[----:B------:R-:W-:Y:S01]  /*a3e0*/  UMOV UR10, UR6 ;  /* 0x00000006000a7c82 */ /* 0x000fe20008000000 */
[----:B------:R-:W-:Y:S01]  /*a3f0*/  UMOV UR11, 0x40000040 ;  /* 0x40000040000b7882 */ /* 0x000fe20000000000 */
[----:B------:R-:W-:Y:S02]  /*a400*/  WARPGROUP.DEPBAR.LE gsb0, 0x0 ;  /* 0x00008000000079c5 */ /* 0x000fe40000010000 */
[----:B------:R-:W-:-:S15]  /*a410*/  WARPGROUP.ARRIVE ;  /* 0x00000000000079c5 */ /* 0x000fde0000000000 */
[----:B------:R-:W-:Y:S01]  /*a420*/  HGMMA.64x192x16.F32 R24, R180, gdesc[UR8].tnspB, R24, gsb0 ;  /* 0x42e00008b4187df0 */ /* 0x000fe20008000818 */
        /* <DEDUP_REMOVED lines=13> */
[----:B------:R-:W-:Y:S01]  /*a500*/  IMAD.U32 R12, RZ, RZ, UR4 ;  /* 0x00000004ff0c7e24 */ /* 0x000fe2000f8e00ff */
[----:B------:R-:W-:Y:S01]  /*a510*/  UIADD3 UR4, UR5, UR6, URZ ;  /* 0x0000000605047290 */ /* 0x000fe2000fffe03f */
[----:B------:R-:W-:Y:S02]  /*a520*/  VIADD R9, R127, 0x8 ;  /* 0x000000087f097836 */ /* 0x000fe40000000000 */
[----:B------:R-:W-:-:S03]  /*a530*/  IMAD.U32 R13, RZ, RZ, UR5 ;  /* 0x00000005ff0d7e24 */ /* 0x000fc6000f8e00ff */
[----:B------:R-:W-:Y:S02]  /*a540*/  ISETP.GE.OR P3, PT, R9, UR7, P0 ;  /* 0x0000000709007c0c */ /* 0x000fe40008766670 */
[----:B------:R-:W-:Y:S01]  /*a550*/  MOV R13, UR4 ;  /* 0x00000004000d7c02 */ /* 0x000fe20008000f00 */
[----:B------:R-:W-:Y:S01]  /*a560*/  USHF.R.S32.HI UR4, URZ, 0x1f, UR36 ;  /* 0x0000001f3f047899 */ /* 0x000fe20008011424 */
[----:B------:R-:W-:Y:S01]  /*a570*/  ISETP.GE.OR P0, PT, R127, UR7, P0 ;  /* 0x000000077f007c0c */ /* 0x000fe20008706670 */
[----:B------:R-:W-:Y:S02]  /*a580*/  WARPGROUP.DEPBAR.LE gsb0, 0x0 ;  /* 0x00008000000079c5 */ /* 0x000fe40000010000 */
[----:B------:R-:W-:-:S06]  /*a590*/  WARPGROUP.ARRIVE ;  /* 0x00000000000079c5 */ /* 0x000fcc0000000000 */
[----:B------:R-:W-:Y:S01]  /*a5a0*/  HGMMA.64x192x16.F32 R24, R176, gdesc[UR8].tnspB, R24, gsb0 ;  /* 0x42e00008b0187df0 */ /* 0x000fe20008000818 */
[----:B------:R-:W-:Y:S01]  /*a5b0*/  R2UR UR10, R22 ;  /* 0x00000000160a72ca */ /* 0x000fe200000e0000 */
[----:B------:R-:W-:Y:S02]  /*a5c0*/  IMAD.MOV.U32 R22, RZ, RZ, -0x800000 ;  /* 0xff800000ff167424 */ /* 0x000fe400078e00ff */
[----:B------:R-:W-:Y:S01]  /*a5d0*/  @P4 FFMA.FTZ R22, R7, R3, R8 ;  /* 0x0000000307164223 */ /* 0x000fe20000010008 */
[----:B------:R-:W-:Y:S02]  /*a5e0*/  WARPGROUP.DEPBAR.LE gsb0, 0x0 ;  /* 0x00008000000079c5 */ /* 0x000fe40000010000 */
[----:B------:R2:W-:Y:S01]  /*a5f0*/  @!P1 SYNCS.ARRIVE.TRANS64.RED.A1T0 RZ, [R6+URZ], RZ ;  /* 0x000000ff06ff99a7 */ /* 0x0005e2000810043f */
[-C--:B------:R-:W-:Y:S01]  /*a600*/  FMUL.FTZ R10, R37, R130.reuse ;  /* 0x00000082250a7220 */ /* 0x080fe20000410000 */
[-C--:B------:R-:W-:Y:S01]  /*a610*/  FMUL.FTZ R11, R36, R130.reuse ;  /* 0x00000082240b7220 */ /* 0x080fe20000410000 */
[-C--:B------:R-:W-:Y:S01]  /*a620*/  FMUL.FTZ R7, R28, R130.reuse ;  /* 0x000000821c077220 */ /* 0x080fe20000410000 */
[-C--:B------:R-:W-:Y:S01]  /*a630*/  FMUL.FTZ R8, R33, R130.reuse ;  /* 0x0000008221087220 */ /* 0x080fe20000410000 */
[-C--:B------:R-:W-:Y:S01]  /*a640*/  FMUL.FTZ R9, R32, R130.reuse ;  /* 0x0000008220097220 */ /* 0x080fe20000410000 */
[-C--:B-1----:R-:W-:Y:S01]  /*a650*/  FMUL.FTZ R35, R35, R129.reuse ;  /* 0x0000008123237220 */ /* 0x082fe20000410000 */
[-C--:B------:R-:W-:Y:S01]  /*a660*/  FMUL.FTZ R34, R34, R129.reuse ;  /* 0x0000008122227220 */ /* 0x080fe20000410000 */
[----:B------:R-:W1:Y:S01]  /*a670*/  LDC.64 R36, c[0x0][0xb78] ;  /* 0x0002de00ff247b82 */ /* 0x000e620000000a00 */
[-C--:B--2---:R-:W-:Y:S01]  /*a680*/  FMUL.FTZ R6, R29, R130.reuse ;  /* 0x000000821d067220 */ /* 0x084fe20000410000 */
        /* <DEDUP_REMOVED lines=19> */
[----:B------:R-:W-:Y:S01]  /*a7c0*/  F2FP.F16.F32.PACK_AB R8, R8, R9 ;  /* 0x000000090808723e */ /* 0x000fe200000000ff */
        /* <DEDUP_REMOVED lines=10> */
[----:B------:R-:W-:Y:S01]  /*a870*/  FMUL.FTZ R60, R60, R130 ;  /* 0x000000823c3c7220 */ /* 0x000fe20000410000 */
[----:B------:R-:W-:Y:S01]  /*a880*/  F2FP.F16.F32.PACK_AB R4, R4, R3 ;  /* 0x000000030404723e */ /* 0x000fe200000000ff */
[-C--:B------:R-:W-:Y:S01]  /*a890*/  FMUL.FTZ R59, R59, R129.reuse ;  /* 0x000000813b3b7220 */ /* 0x080fe20000410000 */
[----:B------:R-:W-:Y:S01]  /*a8a0*/  F2FP.F16.F32.PACK_AB R5, R5, R26 ;  /* 0x0000001a0505723e */ /* 0x000fe200000000ff */
[----:B------:R-:W-:Y:S01]  /*a8b0*/  FMUL.FTZ R58, R58, R129 ;  /* 0x000000813a3a7220 */ /* 0x000fe20000410000 */
[----:B------:R-:W-:Y:S01]  /*a8c0*/  F2FP.F16.F32.PACK_AB R7, R7, R30 ;  /* 0x0000001e0707723e */ /* 0x000fe200000000ff */
[----:B------:R-:W-:Y:S01]  /*a8d0*/  BAR.SYNC.DEFER_BLOCKING 0x1, 0x100 ;  /* 0x0044000000007b1d */ /* 0x000fe20000010000 */
[----:B------:R-:W-:Y:S01]  /*a8e0*/  F2FP.F16.F32.PACK_AB R10, R10, R11 ;  /* 0x0000000b0a0a723e */ /* 0x000fe200000000ff */
        /* <DEDUP_REMOVED lines=22> */
[----:B------:R-:W-:Y:S01]  /*aa50*/  F2FP.F16.F32.PACK_AB R25, R43, R42 ;  /* 0x0000002a2b19723e */ /* 0x000fe200000000ff */
[----:B------:R-:W-:Y:S01]  /*aa60*/  FMUL.FTZ R81, R81, R130 ;  /* 0x0000008251517220 */ /* 0x000fe20000410000 */
[----:B------:R-:W-:Y:S01]  /*aa70*/  F2FP.F16.F32.PACK_AB R26, R45, R44 ;  /* 0x0000002c2d1a723e */ /* 0x000fe200000000ff */
        /* <DEDUP_REMOVED lines=20> */
[----:B------:R-:W-:Y:S01]  /*abc0*/  FMUL.FTZ R98, R98, R129 ;  /* 0x0000008162627220 */ /* 0x000fe20000410000 */
[----:B------:R-:W-:Y:S01]  /*abd0*/  F2FP.F16.F32.PACK_AB R29, R51, R50 ;  /* 0x00000032331d723e */ /* 0x000fe200000000ff */
[----:B------:R-:W-:Y:S01]  /*abe0*/  FMUL.FTZ R101, R101, R130 ;  /* 0x0000008265657220 */ /* 0x000fe20000410000 */
[----:B------:R-:W-:Y:S01]  /*abf0*/  F2FP.F16.F32.PACK_AB R30, R53, R52 ;  /* 0x00000034351e723e */ /* 0x000fe200000000ff */
[----:B------:R-:W-:Y:S01]  /*ac00*/  FMUL.FTZ R100, R100, R130 ;  /* 0x0000008264647220 */ /* 0x000fe20000410000 */
[----:B------:R-:W-:Y:S01]  /*ac10*/  F2FP.F16.F32.PACK_AB R31, R31, R54 ;  /* 0x000000361f1f723e */ /* 0x000fe200000000ff */
[-C--:B------:R-:W-:Y:S01]  /*ac20*/  FMUL.FTZ R113, R113, R130.reuse ;  /* 0x0000008271717220 */ /* 0x080fe20000410000 */
[----:B------:R-:W-:Y:S01]  /*ac30*/  F2FP.F16.F32.PACK_AB R32, R32, R33 ;  /* 0x000000212020723e */ /* 0x000fe200000000ff */
[----:B------:R-:W-:Y:S01]  /*ac40*/  FMUL.FTZ R112, R112, R130 ;  /* 0x0000008270707220 */ /* 0x000fe20000410000 */
[-C--:B------:R-:W-:Y:S01]  /*ac50*/  FMUL.FTZ R103, R103, R129.reuse ;  /* 0x0000008167677220 */ /* 0x080fe20000410000 */
[-C--:B------:R-:W-:Y:S01]  /*ac60*/  FMUL.FTZ R102, R102, R129.reuse ;  /* 0x0000008166667220 */ /* 0x080fe20000410000 */
[-C--:B------:R-:W-:Y:S01]  /*ac70*/  FMUL.FTZ R107, R107, R129.reuse ;  /* 0x000000816b6b7220 */ /* 0x080fe20000410000 */
[-C--:B------:R-:W-:Y:S01]  /*ac80*/  FMUL.FTZ R106, R106, R129.reuse ;  /* 0x000000816a6a7220 */ /* 0x080fe20000410000 */
[----:B------:R2:W-:Y:S01]  /*ac90*/  STSM.16.M88.4 [R126], R4 ;  /* 0x000000047e007844 */ /* 0x0005e20000000200 */
        /* <DEDUP_REMOVED lines=9> */
[----:B------:R3:W-:Y:S01]  /*ad30*/  STSM.16.M88.4 [R128], R8 ;  /* 0x0000000880007844 */ /* 0x0007e20000000200 */
[-C--:B------:R-:W-:Y:S01]  /*ad40*/  FMUL.FTZ R117, R117, R130.reuse ;  /* 0x0000008275757220 */ /* 0x080fe20000410000 */
[----:B------:R-:W-:Y:S01]  /*ad50*/  FMUL.FTZ R116, R116, R130 ;  /* 0x0000008274747220 */ /* 0x000fe20000410000 */
[-C--:B------:R-:W-:Y:S01]  /*ad60*/  FMUL.FTZ R119, R119, R129.reuse ;  /* 0x0000008177777220 */ /* 0x080fe20000410000 */
[----:B------:R-:W-:Y:S01]  /*ad70*/  FMUL.FTZ R118, R118, R129 ;  /* 0x0000008176767220 */ /* 0x000fe20000410000 */
[----:B------:R4:W-:Y:S01]  /*ad80*/  STSM.16.M88.4 [R14], R24 ;  /* 0x000000180e007844 */ /* 0x0009e20000000200 */
[----:B--2---:R-:W-:Y:S01]  /*ad90*/  F2FP.F16.F32.PACK_AB R4, R65, R64 ;  /* 0x000000404104723e */ /* 0x004fe200000000ff */
[C---:B-1----:R-:W-:Y:S01]  /*ada0*/  IMAD R0, R36.reuse, UR4, RZ ;  /* 0x0000000424007c24 */ /* 0x042fe2000f8e02ff */
[----:B------:R-:W-:Y:S01]  /*adb0*/  F2FP.F16.F32.PACK_AB R5, R67, R66 ;  /* 0x000000424305723e */ /* 0x000fe200000000ff */
[----:B------:R-:W-:Y:S01]  /*adc0*/  STSM.16.M88.4 [R20], R28 ;  /* 0x0000001c14007844 */ /* 0x000fe20000000200 */
[----:B------:R-:W-:Y:S01]  /*add0*/  F2FP.F16.F32.PACK_AB R6, R69, R68 ;  /* 0x000000444506723e */ /* 0x000fe200000000ff */
[----:B------:R-:W-:Y:S01]  /*ade0*/  IMAD.WIDE.U32 R12, R36, UR36, R12 ;  /* 0x00000024240c7c25 */ /* 0x000fe2000f8e000c */
[----:B------:R-:W-:Y:S01]  /*adf0*/  F2FP.F16.F32.PACK_AB R7, R71, R70 ;  /* 0x000000464707723e */ /* 0x000fe200000000ff */
[----:B------:R-:W-:Y:S01]  /*ae00*/  STSM.16.M88.4 [R121], R32 ;  /* 0x0000002079007844 */ /* 0x000fe20000000200 */
[----:B------:R-:W-:Y:S01]  /*ae10*/  F2FP.F16.F32.PACK_AB R88, R89, R88 ;  /* 0x000000585958723e */ /* 0x000fe200000000ff */
[----:B------:R-:W-:Y:S01]  /*ae20*/  IMAD R0, R37, UR36, R0 ;  /* 0x0000002425007c24 */ /* 0x000fe2000f8e0200 */
[----:B---3--:R-:W-:Y:S01]  /*ae30*/  F2FP.F16.F32.PACK_AB R8, R73, R72 ;  /* 0x000000484908723e */ /* 0x008fe200000000ff */
[----:B------:R-:W-:Y:S01]  /*ae40*/  STSM.16.M88.4 [R123], R4 ;  /* 0x000000047b007844 */ /* 0x000fe20000000200 */
[----:B------:R-:W-:Y:S01]  /*ae50*/  F2FP.F16.F32.PACK_AB R9, R75, R74 ;  /* 0x0000004a4b09723e */ /* 0x000fe200000000ff */
[----:B------:R-:W-:Y:S01]  /*ae60*/  ULDC.64 UR4, c[0x0][0xb40] ;  /* 0x0002d00000047ab9 */ /* 0x000fe20000000a00 */
[----:B------:R-:W-:-:S02]  /*ae70*/  F2FP.F16.F32.PACK_AB R10, R77, R76 ;  /* 0x0000004c4d0a723e */ /* 0x000fc400000000ff */
[----:B------:R-:W-:Y:S02]  /*ae80*/  F2FP.F16.F32.PACK_AB R11, R79, R78 ;  /* 0x0000004e4f0b723e */ /* 0x000fe400000000ff */
[----:B----4-:R-:W-:Y:S02]  /*ae90*/  F2FP.F16.F32.PACK_AB R24, R81, R80 ;  /* 0x000000505118723e */ /* 0x010fe400000000ff */
        /* <DEDUP_REMOVED lines=23> */
[----:B------:R-:W-:Y:S02]  /*b010*/  SHF.R.S32.HI R3, RZ, 0x1f, R127 ;  /* 0x0000001fff037819 */ /* 0x000fe4000001147f */
[----:B------:R-:W-:Y:S01]  /*b020*/  IADD3 R127, P1, R127, R12, RZ ;  /* 0x0000000c7f7f7210 */ /* 0x000fe20007f3e0ff */
[----:B------:R-:W-:Y:S03]  /*b030*/  STSM.16.M88.4 [R125], R112 ;  /* 0x000000707d007844 */ /* 0x000fe60000000200 */
[----:B------:R-:W-:Y:S01]  /*b040*/  IADD3.X R12, R3, R13, R0, P1, !PT ;  /* 0x0000000d030c7210 */ /* 0x000fe20000ffe400 */
[----:B------:R-:W-:Y:S01]  /*b050*/  @!PT LDS RZ, [RZ] ;  /* 0x00000000fffff984 */ /* 0x000fe20000000800 */
[----:B------:R-:W-:Y:S01]  /*b060*/  @!PT LDS RZ, [RZ] ;  /* 0x00000000fffff984 */ /* 0x000fe20000000800 */
[----:B------:R-:W-:Y:S01]  /*b070*/  @!PT LDS RZ, [RZ] ;  /* 0x00000000fffff984 */ /* 0x000fe20000000800 */
[----:B------:R-:W-:Y:S01]  /*b080*/  @!PT LDS RZ, [RZ] ;  /* 0x00000000fffff984 */ /* 0x000fe20000000800 */
[----:B------:R2:W-:Y:S06]  /*b090*/  MEMBAR.ALL.CTA ;  /* 0x0000000000007992 */ /* 0x0005ec0000008000 */
[----:B--2---:R-:W2:Y:S02]  /*b0a0*/  FENCE.VIEW.ASYNC.S ;  /* 0x00000000000073c6 */ /* 0x004ea40000000000 */
[----:B--2---:R-:W-:Y:S06]  /*b0b0*/  BAR.ARV 0x1, 0x120 ;  /* 0x0044800000007b1d */ /* 0x004fec0000002000 */
[C---:B-1----:R-:W-:Y:S01]  /*b0c0*/  LEA R2, P1, R127.reuse, UR4, 0x2 ;  /* 0x000000047f027c11 */ /* 0x042fe2000f8210ff */
[----:B------:R-:W-:Y:S01]  /*b0d0*/  ULDC UR4, c[0x0][0xc] ;  /* 0x0000030000047ab9 */ /* 0x000fe20000000800 */
[----:B------:R-:W1:Y:S01]  /*b0e0*/  SHFL.IDX PT, R0, R208, RZ, 0x1f ;  /* 0x00001fffd0007589 */ /* 0x000e6200000e0000 */
[----:B------:R-:W-:Y:S01]  /*b0f0*/  UIADD3 UR10, UR4, UR10, URZ ;  /* 0x0000000a040a7290 */ /* 0x000fe2000fffe03f */
[----:B------:R-:W-:-:S05]  /*b100*/  LEA.HI.X R3, R127, UR5, R12, 0x2, P1 ;  /* 0x000000057f037c11 */ /* 0x000fca00088f140c */
[----:B------:R-:W-:Y:S04]  /*b110*/  @!P0 STG.E desc[UR12][R2.64], R124 ;  /* 0x0000007c02008986 */ /* 0x000fe8000c10190c */
[----:B------:R2:W-:Y:S02]  /*b120*/  @!P3 STG.E desc[UR12][R2.64+0x20], R22 ;  /* 0x000020160200b986 */ /* 0x0005e4000c10190c */
[----:B--2---:R-:W-:Y:S01]  /*b130*/  IMAD.U32 R22, RZ, RZ, UR10 ;  /* 0x0000000aff167e24 */ /* 0x004fe2000f8e00ff */
[----:B-1----:R-:W-:-:S13]  /*b140*/  ISETP.NE.AND P0, PT, R0, 0x7, PT ;  /* 0x000000070000780c */ /* 0x002fda0003f05270 */
        /* <DEDUP_REMOVED lines=14> */
[----:B------:R-:W-:Y:S02]  /*b230*/  UMOV UR32, UR9 ;  /* 0x0000000900207c82 */ /* 0x000fe40008000000 */
        /* <DEDUP_REMOVED lines=13> */
.L_x_2879:
[----:B------:R-:W-:Y:S05]  /*b310*/  BSYNC B0 ;  /* 0x0000000000007941 */ /* 0x000fea0003800000 */
.L_x_2878:
[----:B------:R-:W1:Y:S01]  /*b320*/  LDC R0, c[0x0][0xda4] ;  /* 0x00036900ff007b82 */ /* 0x000e620000000800 */
[----:B------:R-:W-:Y:S01]  /*b330*/  R2UR UR4, R23 ;  /* 0x00000000170472ca */ /* 0x000fe200000e0000 */
[----:B------:R-:W-:Y:S01]  /*b340*/  UIADD3 UR38, UR38, 0x1, URZ ;  /* 0x0000000126267890 */ /* 0x000fe2000fffe03f */
[----:B------:R-:W-:Y:S02]  /*b350*/  R2UR UR6, R22 ;  /* 0x00000000160672ca */ /* 0x000fe400000e0000 */
[----:B------:R-:W-:Y:S01]  /*b360*/  R2UR UR5, R17 ;  /* 0x00000000110572ca */ /* 0x000fe200000e0000 */
[----:B------:R-:W-:-:S04]  /*b370*/  UISETP.NE.AND UP0, UPT, UR38, 0x2, UPT ;  /* 0x000000022600788c */ /* 0x000fc8000bf05270 */
[----:B------:R-:W-:-:S04]  /*b380*/  USEL UR38, UR38, URZ, UP0 ;  /* 0x0000003f26267287 */ /* 0x000fc80008000000 */
[----:B------:R-:W-:-:S06]  /*b390*/  UIADD3 UR4, UR4, 0x1, URZ ;  /* 0x0000000104047890 */ /* 0x000fcc000fffe03f */
[----:B------:R-:W-:Y:S01]  /*b3a0*/  IMAD.U32 R23, RZ, RZ, UR4 ;  /* 0x00000004ff177e24 */ /* 0x000fe2000f8e00ff */
[----:B------:R-:W-:Y:S01]  /*b3b0*/  USEL UR4, URZ, 0x1, UP0 ;  /* 0x000000013f047887 */ /* 0x000fe20008000000 */
[----:B-1----:R-:W-:-:S03]  /*b3c0*/  ISETP.LE.AND P0, PT, R0, UR6, PT ;  /* 0x0000000600007c0c */ /* 0x002fc6000bf03270 */
[----:B------:R-:W-:-:S06]  /*b3d0*/  ULOP3.LUT UR5, UR5, UR4, URZ, 0x3c, !UPT ;  /* 0x0000000405057292 */ /* 0x000fcc000f8e3c3f */
[----:B------:R-:W-:-:S04]  /*b3e0*/  IMAD.U32 R17, RZ, RZ, UR5 ;  /* 0x00000005ff117e24 */ /* 0x000fc8000f8e00ff */
[----:B------:R-:W-:Y:S05]  /*b3f0*/  @!P0 BRA `(.L_x_2880) ;  /* 0xffffff58006c8947 */ /* 0x000fea000383ffff */
[----:B------:R-:W-:Y:S05]  /*b400*/  EXIT ;  /* 0x000000000000794d */ /* 0x000fea0003800000 */
.L_x_2856:
[----:B------:R-:W-:-:S08]  /*b410*/  NOP ;  /* 0x0000000000007918 */ /* 0x000fd00000000000 */
[----:B-1----:R-:W1:-:S00]  /*b420*/  USETMAXREG.DEALLOC.CTAPOOL 0x18 ;  /* 0x00000018000079c8 */ /* 0x002e4000080e0500 */
[----:B-1----:R-:W-:-:S06]  /*b430*/  LOP3.LUT R0, R0, 0x3, RZ, 0xc0, !PT ;  /* 0x0000000300007812 */ /* 0x002fcc00078ec0ff */
[----:B------:R-:W1:Y:S02]  /*b440*/  SHFL.IDX PT, R0, R0, RZ, 0x1f ;  /* 0x00001fff00007589 */ /* 0x000e6400000e0000 */
[----:B-1----:R-:W-:-:S13]  /*b450*/  ISETP.NE.AND P0, PT, R0, RZ, PT ;  /* 0x000000ff0000720c */ /* 0x002fda0003f05270 */
[----:B------:R-:W-:Y:S05]  /*b460*/  @P0 EXIT ;  /* 0x000000000000094d */ /* 0x000fea0003800000 */
        /* <DEDUP_REMOVED lines=8> */
[----:B------:R-:W-:Y:S01]  /*b4f0*/  ULDC.64 UR36, c[0x0][0x198] ;  /* 0x0000660000247ab9 */ /* 0x000fe20000000a00 */
[----:B------:R-:W-:Y:S01]  /*b500*/  IMAD.MOV.U32 R16, RZ, RZ, RZ ;  /* 0x000000ffff107224 */ /* 0x000fe200078e00ff */
[----:B------:R-:W-:Y:S01]  /*b510*/  ULDC UR38, c[0x0][0xc] ;  /* 0x0000030000267ab9 */ /* 0x000fe20000000800 */
[----:B------:R-:W-:Y:S01]  /*b520*/  IMAD.MOV.U32 R17, RZ, RZ, 0x1 ;  /* 0x00000001ff117424 */ /* 0x000fe200078e00ff */
[----:B------:R1:W-:Y:S04]  /*b530*/  STL [R1+0x10], R0 ;  /* 0x0000100001007387 */ /* 0x0003e80000100800 */
[----:B------:R1:W-:Y:S02]  /*b540*/  STL [R1+0x18], RZ ;  /* 0x000018ff01007387 */ /* 0x0003e40000100800 */
.L_x_2925:
[----:B------:R-:W2:Y:S01]  /*b550*/  LDL R4, [R1+0x10] ;  /* 0x0000100001047983 */ /* 0x000ea20000100800 */
[----:B-1----:R-:W1:Y:S01]  /*b560*/  LDC R0, c[0x0][0xda8] ;  /* 0x00036a00ff007b82 */ /* 0x002e620000000800 */
[----:B------:R-:W-:Y:S05]  /*b570*/  YIELD ;  /* 0x0000000000007946 */ /* 0x000fea0003800000 */
[----:B------:R-:W3:Y:S01]  /*b580*/  S2R R5, SR_CgaCtaId ;  /* 0x0000000000057919 */ /* 0x000ee20000008800 */
[----:B------:R-:W-:Y:S02]  /*b590*/  ULDC.64 UR4, c[0x0][0x3f8] ;  /* 0x0000fe0000047ab9 */ /* 0x000fe40000000a00 */
[----:B------:R-:W-:-:S03]  /*b5a0*/  UISETP.NE.U32.AND UP0, UPT, UR4, URZ, UPT ;  /* 0x0000003f0400728c */ /* 0x000fc6000bf05070 */
[----:B------:R-:W-:Y:S01]  /*b5b0*/  ULDC UR4, c[0x0][0x404] ;  /* 0x0001010000047ab9 */ /* 0x000fe20000000800 */
[----:B------:R-:W-:-:S04]  /*b5c0*/  UISETP.NE.AND.EX UP0, UPT, UR5, URZ, UPT, UP0 ;  /* 0x0000003f0500728c */ /* 0x000fc8000bf05300 */
[----:B------:R-:W-:Y:S01]  /*b5d0*/  USEL UR4, UR4, 0x1, UP0 ;  /* 0x0000000104047887 */ /* 0x000fe20008000000 */
[----:B-1----:R-:W-:Y:S02]  /*b5e0*/  ISETP.NE.AND P0, PT, R0, 0x1, PT ;  /* 0x000000010000780c */ /* 0x002fe40003f05270 */
[----:B------:R-:W1:Y:S11]  /*b5f0*/  LDC R0, c[0x0][0xdb4] ;  /* 0x00036d00ff007b82 */ /* 0x000e760000000800 */
[----:B------:R-:W2:Y:S08]  /*b600*/  @P0 LDC R2, c[0x0][0xdac] ;  /* 0x00036b00ff020b82 */ /* 0x000eb00000000800 */
[----:B------:R-:W4:Y:S01]  /*b610*/  @P0 LDC R3, c[0x0][0xdb0] ;  /* 0x00036c00ff030b82 */ /* 0x000f220000000800 */
[----:B-1----:R-:W-:Y:S01]  /*b620*/  ISETP.NE.AND P1, PT, R0, 0x1, PT ;  /* 0x000000010000780c */ /* 0x002fe20003f25270 */
[----:B--2---:R-:W-:Y:S01]  /*b630*/  @P0 IMAD.HI.U32 R2, R4, R2, RZ ;  /* 0x0000000204020227 */ /* 0x004fe200078e00ff */
[----:B------:R-:W-:-:S05]  /*b640*/  MOV R6, R4 ;  /* 0x0000000400067202 */ /* 0x000fca0000000f00 */
[----:B------:R-:W1:Y:S01]  /*b650*/  LDC R4, c[0x0][0x2e0] ;  /* 0x0000b800ff047b82 */ /* 0x000e620000000800 */
[----:B----4-:R-:W-:-:S05]  /*b660*/  @P0 SHF.R.U32.HI R6, RZ, R3, R2 ;  /* 0x00000003ff060219 */ /* 0x010fca0000011602 */
[----:B------:R-:W-:Y:S02]  /*b670*/  IMAD.MOV.U32 R19, RZ, RZ, R6 ;  /* 0x000000ffff137224 */ /* 0x000fe400078e0006 */
[----:B------:R-:W2:Y:S01]  /*b680*/  @P1 LDC.64 R2, c[0x0][0xdb8] ;  /* 0x00036e00ff021b82 */ /* 0x000ea20000000a00 */
[----:B------:R4:W-:Y:S01]  /*b690*/  STL [R1+0x8], R6 ;  /* 0x0000080601007387 */ /* 0x0009e20000100800 */
[----:B-1----:R-:W-:-:S05]  /*b6a0*/  IMAD R8, R4, UR4, RZ ;  /* 0x0000000404087c24 */ /* 0x002fca000f8e02ff */
[----:B------:R4:W-:Y:S01]  /*b6b0*/  STL [R1+0x14], R8 ;  /* 0x0000140801007387 */ /* 0x0009e20000100800 */
[----:B--2---:R-:W-:-:S05]  /*b6c0*/  @P1 IMAD.HI.U32 R2, R6, R2, RZ ;  /* 0x0000000206021227 */ /* 0x004fca00078e00ff */
[----:B------:R-:W-:Y:S01]  /*b6d0*/  @P1 SHF.R.U32.HI R19, RZ, R3, R2 ;  /* 0x00000003ff131219 */ /* 0x000fe20000011602 */
[----:B------:R-:W-:Y:S01]  /*b6e0*/  VIADD R3, R8, 0x6f ;  /* 0x0000006f08037836 */ /* 0x000fe20000000000 */
[----:B------:R-:W-:-:S04]  /*b6f0*/  MOV R2, 0x400 ;  /* 0x0000040000027802 */ /* 0x000fc80000000f00 */
[----:B---3--:R-:W-:Y:S01]  /*b700*/  LEA R7, R5, R2, 0x18 ;  /* 0x0000000205077211 */ /* 0x008fe200078ec0ff */
[----:B------:R-:W-:-:S04]  /*b710*/  IMAD.MOV.U32 R2, RZ, RZ, RZ ;  /* 0x000000ffff027224 */ /* 0x000fc800078e00ff */
[----:B------:R-:W-:Y:S01]  /*b720*/  IMAD.HI R2, R3, -0x6db6db6d, R2 ;  /* 0x9249249303027827 */ /* 0x000fe200078e0202 */
[----:B------:R-:W-:Y:S01]  /*b730*/  IADD3 R3, -R19, RZ, RZ ;  /* 0x000000ff13037210 */ /* 0x000fe20007ffe1ff */
[----:B------:R4:W-:Y:S02]  /*b740*/  STL [R1+0x4], R7 ;  /* 0x0000040701007387 */ /* 0x0009e40000100800 */
[----:B------:R-:W-:-:S05]  /*b750*/  VIADD R4, R7, 0x21400 ;  /* 0x0002140007047836 */ /* 0x000fca0000000000 */
[----:B------:R-:W-:Y:S01]  /*b760*/  LOP3.LUT P0, RZ, R4, 0x3ff, RZ, 0xc0, !PT ;  /* 0x000003ff04ff7812 */ /* 0x000fe2000780c0ff */
[----:B------:R-:W-:Y:S01]  /*b770*/  IMAD R4, R0, R3, R6 ;  /* 0x0000000300047224 */ /* 0x000fe200078e0206 */
[----:B------:R-:W-:-:S04]  /*b780*/  SHF.R.U32.HI R3, RZ, 0x1f, R2 ;  /* 0x0000001fff037819 */ /* 0x000fc80000011602 */
[----:B------:R-:W-:Y:S01]  /*b790*/  LEA.HI.SX32 R0, R2, R3, 0x1a ;  /* 0x0000000302007211 */ /* 0x000fe200078fd2ff */
[----:B------:R4:W-:Y:S04]  /*b7a0*/  STL [R1], R4 ;  /* 0x0000000401007387 */ /* 0x0009e80000100800 */
[----:B------:R4:W-:Y:S02]  /*b7b0*/  STL [R1+0xc], R0 ;  /* 0x00000c0001007387 */ /* 0x0009e40000100800 */
[----:B------:R-:W-:Y:S05]  /*b7c0*/  @!P0 BRA `(.L_x_2882) ;  /* 0x0000000000408947 */ /* 0x000fea0003800000 */
[----:B------:R-:W-:Y:S01]  /*b7d0*/  MOV R2, 0x0 ;  /* 0x0000000000027802 */ /* 0x000fe20000000f00 */
[----:B------:R-:W-:Y:S01]  /*b7e0*/  ULDC.64 UR6, c[0x4][0x1b8] ;  /* 0x01006e0000067ab9 */ /* 0x000fe20000000a00 */
[----:B------:R-:W-:Y:S01]  /*b7f0*/  ULDC.64 UR8, c[0x4][0x1c0] ;  /* 0x0100700000087ab9 */ /* 0x000fe20000000a00 */
[----:B------:R-:W-:Y:S01]  /*b800*/  ULDC.64 UR4, c[0x4][0xd0] ;  /* 0x0100340000047ab9 */ /* 0x000fe20000000a00 */
[----:B----4-:R-:W-:Y:S01]  /*b810*/  IMAD.U32 R4, RZ, RZ, UR6 ;  /* 0x00000006ff047e24 */ /* 0x010fe2000f8e00ff */
        /* <DEDUP_REMOVED lines=11> */
.L_x_2882:
[----:B------:R-:W4:Y:S02]  /*b8d0*/  LDL R2, [R1+0x4] ;  /* 0x0000040001027983 */ /* 0x000f240000100800 */
[----:B----4-:R-:W-:-:S04]  /*b8e0*/  IADD3 R0, R2, 0x400, RZ ;  /* 0x0000040002007810 */ /* 0x010fc80007ffe0ff */
        /* <DEDUP_REMOVED lines=18> */
.L_x_2884:
        /* <DEDUP_REMOVED lines=8> */
[----:B------:R-:W-:Y:S01]  /*ba90*/  MOV R11, UR5 ;  /* 0x00000005000b7c02 */ /* 0x000fe20008000f00 */
[----:B------:R-:W-:Y:S02]  /*baa0*/  IMAD.U32 R7, RZ, RZ, UR9 ;  /* 0x00000009ff077e24 */ /* 0x000fe4000f8e00ff */
[----:B------:R-:W-:-:S02]  /*bab0*/  IMAD.U32 R10, RZ, RZ, UR4 ;  /* 0x00000004ff0a7e24 */ /* 0x000fc4000f8e00ff */
[----:B------:R-:W-:Y:S02]  /*bac0*/  IMAD.MOV.U32 R8, RZ, RZ, 0x70 ;  /* 0x00000070ff087424 */ /* 0x000fe400078e00ff */
[----:B------:R-:W-:Y:S02]  /*bad0*/  IMAD.MOV.U32 R12, RZ, RZ, 0x1 ;  /* 0x00000001ff0c7424 */ /* 0x000fe400078e00ff */
[----:B------:R-:W-:-:S07]  /*bae0*/  IMAD.MOV.U32 R13, RZ, RZ, RZ ;  /* 0x000000ffff0d7224 */ /* 0x000fce00078e00ff */
[----:B------:R-:W-:-:S07]  /*baf0*/  LEPC R20, `(.L_x_2883) ;  /* 0x000000001014794e */ /* 0x000fce0000000000 */
[----:B-1----:R-:W-:Y:S05]  /*bb00*/  CALL.ABS.NOINC R2 ;  /* 0x0000000002007343 */ /* 0x002fea0003c00000 */
.L_x_2883:
[----:B------:R-:W2:Y:S01]  /*bb10*/  LDL R2, [R1] ;  /* 0x0000000001027983 */ /* 0x000ea20000100800 */
[----:B------:R-:W1:Y:S01]  /*bb20*/  LDC R0, c[0x0][0x428] ;  /* 0x00010a00ff007b82 */ /* 0x000e620000000800 */
[----:B------:R-:W-:Y:S02]  /*bb30*/  ULDC.64 UR4, c[0x0][0x9f8] ;  /* 0x00027e0000047ab9 */ /* 0x000fe40000000a00 */
[----:B------:R-:W3:Y:S01]  /*bb40*/  LDL.LU R6, [R1+0x8] ;  /* 0x0000080001067983 */ /* 0x000ee20000300800 */
[----:B-1----:R-:W-:-:S03]  /*bb50*/  ISETP.NE.AND P1, PT, R0, 0x1, PT ;  /* 0x000000010000780c */ /* 0x002fc60003f25270 */
[----:B------:R-:W4:Y:S01]  /*bb60*/  LDL R5, [R1+0x10] ;  /* 0x0000100001057983 */ /* 0x000f220000100800 */
[----:B------:R-:W-:Y:S01]  /*bb70*/  ISETP.NE.U32.AND P0, PT, RZ, UR4, PT ;  /* 0x00000004ff007c0c */ /* 0x000fe2000bf05070 */
[----:B------:R-:W-:Y:S01]  /*bb80*/  ULDC.64 UR6, c[0x0][0x208] ;  /* 0x0000820000067ab9 */ /* 0x000fe20000000a00 */
[----:B------:R-:W-:Y:S01]  /*bb90*/  ULDC UR4, c[0x0][0xda8] ;  /* 0x00036a0000047ab9 */ /* 0x000fe20000000800 */
[----:B------:R-:W1:Y:S01]  /*bba0*/  S2R R7, SR_TID.X ;  /* 0x0000000000077919 */ /* 0x000e620000002100 */
[----:B------:R-:W-:-:S05]  /*bbb0*/  ISETP.NE.AND.EX P0, PT, RZ, UR5, PT, P0 ;  /* 0x00000005ff007c0c */ /* 0x000fca000bf05300 */
[----:B------:R-:W2:Y:S08]  /*bbc0*/  @P1 LDC R0, c[0x0][0x42c] ;  /* 0x00010b00ff001b82 */ /* 0x000eb00000000800 */
[----:B------:R-:W2:Y:S01]  /*bbd0*/  @P1 LDC R3, c[0x0][0x430] ;  /* 0x00010c00ff031b82 */ /* 0x000ea20000000800 */
[----:B-1----:R-:W-:Y:S01]  /*bbe0*/  LOP3.LUT R7, R7, 0x1f, RZ, 0xc0, !PT ;  /* 0x0000001f07077812 */ /* 0x002fe200078ec0ff */
[----:B--2---:R-:W-:-:S04]  /*bbf0*/  @P1 IMAD.HI.U32 R0, R2, R0, RZ ;  /* 0x0000000002001227 */ /* 0x004fc800078e00ff */
[----:B------:R-:W-:Y:S01]  /*bc00*/  IMAD.MOV.U32 R4, RZ, RZ, R2 ;  /* 0x000000ffff047224 */ /* 0x000fe200078e0002 */
[----:B------:R-:W-:Y:S02]  /*bc10*/  @P1 SHF.R.U32.HI R4, RZ, R3, R0 ;  /* 0x00000003ff041219 */ /* 0x000fe40000011600 */
[----:B------:R-:W1:Y:S01]  /*bc20*/  @P0 LDC.64 R2, c[0x0][0x9f8] ;  /* 0x00027e00ff020b82 */ /* 0x000e620000000a00 */
[----:B------:R-:W-:Y:S01]  /*bc30*/  MOV R0, R19 ;  /* 0x0000001300007202 */ /* 0x000fe20000000f00 */
[----:B-1----:R-:W-:-:S05]  /*bc40*/  @P0 IMAD.WIDE R2, R19, 0x4, R2 ;  /* 0x0000000413020825 */ /* 0x002fca00078e0202 */
[----:B------:R1:W5:Y:S01]  /*bc50*/  @P0 LDG.E R0, desc[UR6][R2.64] ;  /* 0x0000000602000981 */ /* 0x000362000c1e1900 */
[----:B------:R-:W-:Y:S01]  /*bc60*/  ISETP.NE.AND P1, PT, R7, RZ, PT ;  /* 0x000000ff0700720c */ /* 0x000fe20003f25270 */
[----:B---3--:R-:W-:-:S03]  /*bc70*/  IMAD.MOV R8, RZ, RZ, -R6 ;  /* 0x000000ffff087224 */ /* 0x008fc600078e0a06 */
[----:B------:R-:W-:Y:S01]  /*bc80*/  PLOP3.LUT P2, PT, P1, PT, PT, 0x8, 0x0 ;  /* 0x000000000000781c */ /* 0x000fe20000f4e170 */
[----:B----4-:R-:W-:-:S04]  /*bc90*/  IMAD R8, R8, UR4, R5 ;  /* 0x0000000408087c24 */ /* 0x010fc8000f8e0205 */
[----:B------:R-:W-:-:S04]  /*bca0*/  IMAD.SHL.U32 R8, R8, 0x80, RZ ;  /* 0x0000008008087824 */ /* 0x000fc800078e00ff */
[----:B------:R-:W-:-:S05]  /*bcb0*/  VOTEU.ALL UP1, P1 ;  /* 0x00000000003f7886 */ /* 0x000fca0000820000 */
[----:B------:R-:W-:-:S04]  /*bcc0*/  @!UP1 UIADD3 UR8, UP0, UR36, 0x270, URZ ;  /* 0x0000027024089890 */ /* 0x000fc8000ff1e03f */
[----:B------:R-:W-:-:S03]  /*bcd0*/  @!UP1 UIADD3.X UR9, URZ, UR37, URZ, UP0, !UPT ;  /* 0x000000253f099290 */ /* 0x000fc600087fe43f */
[----:B-1----:R-:W-:-:S09]  /*bce0*/  VOTEU.ALL UP0, P1 ;  /* 0x00000000003f7886 */ /* 0x002fd20000800000 */
.L_x_2885:
[----:B------:R-:W2:Y:S01]  /*bcf0*/  LDL R2, [R1] ;  /* 0x0000000001027983 */ /* 0x000ea20000100800 */
[----:B------:R-:W-:Y:S02]  /*bd00*/  PLOP3.LUT P0, PT, P0, P2, PT, 0xa2, 0x0 ;  /* 0x000000000000781c */ /* 0x000fe40000705472 */
[----:B------:R-:W-:Y:S01]  /*bd10*/  @P2 R2UR P0, UR7, R19 ;  /* 0x00000000130722ca */ /* 0x000fe20000000000 */
[----:B------:R-:W-:-:S07]  /*bd20*/  UMOV UR4, URZ ;  /* 0x0000003f00047c82 */ /* 0x000fce0008000000 */
[----:B------:R-:W-:Y:S02]  /*bd30*/  PLOP3.LUT P0, PT, P0, P2, PT, 0xa2, 0x0 ;  /* 0x000000000000781c */ /* 0x000fe40000705472 */
[----:B--2---:R-:W-:-:S08]  /*bd40*/  @P2 R2UR.OR P0, UR6, R2 ;  /* 0x00000000020622ca */ /* 0x004fd00000100000 */
        /* <DEDUP_REMOVED lines=8> */
.L_x_2886:
[----:B------:R-:W2:Y:S01]  /*bdd0*/  LDL R2, [R1] ;  /* 0x0000000001027983 */ /* 0x000ea20000100800 */
[----:B------:R-:W-:Y:S02]  /*bde0*/  PLOP3.LUT P0, PT, P0, P2, PT, 0xa2, 0x0 ;  /* 0x000000000000781c */ /* 0x000fe40000705472 */
[----:B------:R-:W-:-:S08]  /*bdf0*/  @P2 R2UR P0, UR7, R19 ;  /* 0x00000000130722ca */ /* 0x000fd00000000000 */
        /* <DEDUP_REMOVED lines=10> */
.L_x_2887:
        /* <DEDUP_REMOVED lines=16> */
.L_x_2941:
[----:B------:R-:W2:Y:S01]  /*bfa0*/  LDL R6, [R1+0xc] ;  /* 0x00000c0001067983 */ /* 0x000ea20000100800 */
[----:B------:R-:W-:Y:S01]  /*bfb0*/  UMOV UR4, 0xffffffff ;  /* 0xffffffff00047882 */ /* 0x000fe20000000000 */
[----:B------:R-:W-:Y:S01]  /*bfc0*/  SHF.R.S32.HI R11, RZ, 0x1f, R0 ;  /* 0x0000001fff0b7819 */ /* 0x000fe20000011400 */
[----:B--2---:R-:W-:Y:S01]  /*bfd0*/  VIADD R10, R6, 0xffffffff ;  /* 0xffffffff060a7836 */ /* 0x004fe20000000000 */
[----:B------:R-:W-:Y:S06]  /*bfe0*/  BRA.DIV UR4, `(.L_x_2889) ;  /* 0x0000002a04787947 */ /* 0x000fec000b800000 */
[----:B------:R-:W-:-:S13]  /*bff0*/  ELECT P6, URZ, PT ;  /* 0x00000000003f782f */ /* 0x000fda00038c0000 */
.L_x_2944:
[----:B------:R-:W-:Y:S05]  /*c000*/  @!P6 BRA `(.L_x_2890) ;  /* 0x000000040018e947 */ /* 0x000fea0003800000 */
[----:B------:R-:W-:Y:S01]  /*c010*/  IMAD.MOV.U32 R18, RZ, RZ, R10 ;  /* 0x000000ffff127224 */ /* 0x000fe200078e000a */
[----:B------:R-:W-:Y:S01]  /*c020*/  MOV R5, R0 ;  /* 0x0000000000057202 */ /* 0x000fe20000000f00 */
        /* <DEDUP_REMOVED lines=8> */
[----:B------:R-:W-:Y:S01]  /*c0b0*/  @P1 SHF.R.U32.HI R5, RZ, R7, R6 ;  /* 0x00000007ff051219 */ /* 0x000fe20000011606 */
[----:B------:R-:W-:-:S03]  /*c0c0*/  IMAD R6, R11, UR4, RZ ;  /* 0x000000040b067c24 */ /* 0x000fc6000f8e02ff */
[--C-:B------:R-:W-:Y:S01]  /*c0d0*/  SHF.R.S32.HI R7, RZ, 0x1f, R5.reuse ;  /* 0x0000001fff077819 */ /* 0x100fe20000011405 */
[----:B------:R-:W-:-:S04]  /*c0e0*/  IMAD.MOV R18, RZ, RZ, -R5 ;  /* 0x000000ffff127224 */ /* 0x000fc800078e0a05 */
[----:B------:R-:W-:Y:S02]  /*c0f0*/  IMAD R18, R9, R18, R10 ;  /* 0x0000001209127224 */ /* 0x000fe400078e020a */
[----:B------:R-:W-:Y:S02]  /*c100*/  IMAD R9, R0, UR5, R6 ;  /* 0x0000000500097c24 */ /* 0x000fe4000f8e0206 */
[----:B------:R-:W-:-:S04]  /*c110*/  IMAD.MOV.U32 R6, RZ, RZ, R5 ;  /* 0x000000ffff067224 */ /* 0x000fc800078e0005 */
[----:B------:R-:W-:-:S04]  /*c120*/  IMAD.WIDE.U32 R6, R0, UR4, R6 ;  /* 0x0000000400067c25 */ /* 0x000fc8000f8e0006 */
[----:B------:R-:W-:Y:S01]  /*c130*/  IMAD.IADD R5, R7, 0x1, R9 ;  /* 0x0000000107057824 */ /* 0x000fe200078e0209 */
[----:B------:R-:W-:-:S04]  /*c140*/  LEA R12, P1, R6, R2, 0x2 ;  /* 0x00000002060c7211 */ /* 0x000fc800078210ff */
[----:B------:R-:W-:-:S05]  /*c150*/  LEA.HI.X R13, R6, R3, R5, 0x2, P1 ;  /* 0x00000003060d7211 */ /* 0x000fca00008f1405 */
[----:B------:R1:W5:Y:S04]  /*c160*/  LDG.E R5, desc[UR6][R12.64] ;  /* 0x000000060c057981 */ /* 0x000368000c1e1900 */
.L_x_2891:
[----:B------:R-:W2:Y:S01]  /*c170*/  S2R R7, SR_CgaCtaId ;  /* 0x0000000000077919 */ /* 0x000ea20000008800 */
[----:B------:R-:W-:-:S04]  /*c180*/  MOV R6, 0x400 ;  /* 0x0000040000067802 */ /* 0x000fc80000000f00 */
[----:B--2---:R-:W-:Y:S02]  /*c190*/  LEA R6, R7, R6, 0x18 ;  /* 0x0000000607067211 */ /* 0x004fe400078ec0ff */
[----:B------:R-:W-:Y:S02]  /*c1a0*/  SHF.L.U32 R7, R17, 0x1f, RZ ;  /* 0x0000001f11077819 */ /* 0x000fe400000006ff */
[----:B------:R-:W-:-:S04]  /*c1b0*/  LEA R6, R16, R6, 0x3 ;  /* 0x0000000610067211 */ /* 0x000fc800078e18ff */
[----:B------:R-:W2:Y:S02]  /*c1c0*/  SYNCS.PHASECHK.TRANS64.TRYWAIT P1, [R6+URZ+0x36840], R7 ;  /* 0x03684007060075a7 */ /* 0x000ea4000802017f */
[----:B--2---:R-:W-:Y:S05]  /*c1d0*/  @!P1 BRA `(.L_x_2892) ;  /* 0x00000028001c9947 */ /* 0x004fea0003800000 */
.L_x_2945:
[----:B------:R-:W3:Y:S02]  /*c1e0*/  S2R R9, SR_TID.X ;  /* 0x0000000000097919 */ /* 0x000ee40000002100 */
[----:B---3--:R-:W-:-:S04]  /*c1f0*/  LOP3.LUT R9, R9, 0x7f, RZ, 0xc0, !PT ;  /* 0x0000007f09097812 */ /* 0x008fc800078ec0ff */
[----:B------:R-:W-:-:S13]  /*c200*/  ISETP.NE.AND P1, PT, R9, RZ, PT ;  /* 0x000000ff0900720c */ /* 0x000fda0003f25270 */
        /* <DEDUP_REMOVED lines=8> */
.L_x_2893:
[----:B------:R-:W3:Y:S01]  /*c290*/  S2R R9, SR_CgaCtaId ;  /* 0x0000000000097919 */ /* 0x000ee20000008800 */
        /* <DEDUP_REMOVED lines=10> */
[----:B------:R-:W-:-:S05]  /*c340*/  UMOV UR16, 0x40 ;  /* 0x0000004000107882 */ /* 0x000fca0000000000 */
[----:B------:R-:W-:Y:S02]  /*c350*/  UIADD3 UR9, UR9, 0x36830, URZ ;  /* 0x0003683009097890 */ /* 0x000fe4000fffe03f */
[----:B------:R-:W-:Y:S01]  /*c360*/  UIMAD UR11, UR11, 0x70, URZ ;  /* 0x000000700b0b78a4 */ /* 0x000fe2000f8e023f */
[----:B---3--:R-:W-:-:S05]  /*c370*/  LEA R7, R9, R7, 0x18 ;  /* 0x0000000709077211 */ /* 0x008fca00078ec0ff */
[----:B------:R-:W-:-:S05]  /*c380*/  IMAD R6, R16, 0xa800, R7 ;  /* 0x0000a80010067824 */ /* 0x000fca00078e0207 */
[----:B------:R-:W-:-:S13]  /*c390*/  R2UR UR8, R6 ;  /* 0x00000000060872ca */ /* 0x000fda00000e0000 */
[----:B------:R-:W-:Y:S02]  /*c3a0*/  UIADD3 UR14, UR8, 0x21400, URZ ;  /* 0x00021400080e7890 */ /* 0x000fe4000fffe03f */
[----:B------:R-:W-:Y:S02]  /*c3b0*/  UIADD3 UR15, UR8, 0x24c00, URZ ;  /* 0x00024c00080f7890 */ /* 0x000fe4000fffe03f */
[----:B------:R-:W-:-:S03]  /*c3c0*/  UIADD3 UR17, UR8, 0x28400, URZ ;  /* 0x0002840008117890 */ /* 0x000fc6000fffe03f */
[----:B------:R-:W-:Y:S01]  /*c3d0*/  UMOV UR8, UR14 ;  /* 0x0000000e00087c82 */ /* 0x000fe20008000000 */
[----:B------:R-:W-:Y:S01]  /*c3e0*/  UMOV UR14, 0x80 ;  /* 0x00000080000e7882 */ /* 0x000fe20000000000 */
[----:B------:R2:W-:Y:S02]  /*c3f0*/  UTMALDG.4D [UR8], [UR4], desc[UR6] ;  /* 0x00000608040075b4 */ /* 0x0005e40008019000 */
[----:B--2---:R-:W-:Y:S01]  /*c400*/  UMOV UR8, UR15 ;  /* 0x0000000f00087c82 */ /* 0x004fe20008000000 */
[----:B------:R-:W-:Y:S02]  /*c410*/  UMOV UR10, UR16 ;  /* 0x00000010000a7c82 */ /* 0x000fe40008000000 */
[----:B------:R2:W-:Y:S02]  /*c420*/  UTMALDG.4D [UR8], [UR4], desc[UR6] ;  /* 0x00000608040075b4 */ /* 0x0005e40008019000 */
[----:B--2---:R-:W-:Y:S01]  /*c430*/  UMOV UR8, UR17 ;  /* 0x0000001100087c82 */ /* 0x004fe20008000000 */
[----:B------:R-:W-:-:S02]  /*c440*/  UMOV UR10, UR14 ;  /* 0x0000000e000a7c82 */ /* 0x000fc40008000000 */
[----:B------:R2:W-:Y:S02]  /*c450*/  UTMALDG.4D [UR8], [UR4], desc[UR6] ;  /* 0x00000608040075b4 */ /* 0x0005e40008019000 */
[----:B--2---:R-:W-:Y:S01]  /*c460*/  NOP ;  /* 0x0000000000007918 */ /* 0x004fe20000000000 */
.L_x_2890:
[----:B------:R-:W2:Y:S04]  /*c470*/  LDL.LU R14, [R1] ;  /* 0x00000000010e7983 */ /* 0x000ea80000300800 */
[----:B-1----:R-:W3:Y:S01]  /*c480*/  LDL R13, [R1+0x18] ;  /* 0x00001800010d7983 */ /* 0x002ee20000100800 */
[----:B------:R-:W-:-:S03]  /*c490*/  MOV R9, 0x400 ;  /* 0x0000040000097802 */ /* 0x000fc60000000f00 */
[----:B------:R-:W4:Y:S01]  /*c4a0*/  LDL.LU R7, [R1+0x14] ;  /* 0x0000140001077983 */ /* 0x000f220000300800 */
[----:B------:R-:W1:Y:S01]  /*c4b0*/  S2R R12, SR_CgaCtaId ;  /* 0x00000000000c7919 */ /* 0x000e620000008800 */
[----:B------:R-:W-:Y:S05]  /*c4c0*/  WARPSYNC.ALL ;  /* 0x0000000000007948 */ /* 0x000fea0003800000 */
[----:B------:R-:W-:-:S13]  /*c4d0*/  ELECT P1, URZ, PT ;  /* 0x00000000003f782f */ /* 0x000fda0003820000 */
[----:B------:R-:W-:Y:S01]  /*c4e0*/  @P1 R2UR UR13, R19 ;  /* 0x00000000130d12ca */ /* 0x000fe200000e0000 */
[----:B------:R-:W-:Y:S01]  /*c4f0*/  UIADD3 UR4, UP0, UR36, 0x270, URZ ;  /* 0x0000027024047890 */ /* 0x000fe2000ff1e03f */
[----:B------:R-:W-:-:S03]  /*c500*/  @P1 R2UR UR11, R8 ;  /* 0x00000000080b12ca */ /* 0x000fc600000e0000 */
[----:B------:R-:W-:Y:S01]  /*c510*/  UIADD3.X UR5, URZ, UR37, URZ, UP0, !UPT ;  /* 0x000000253f057290 */ /* 0x000fe200087fe43f */
[----:B-1----:R-:W-:-:S04]  /*c520*/  LEA R9, R12, R9, 0x18 ;  /* 0x000000090c097211 */ /* 0x002fc800078ec0ff */
[----:B------:R-:W-:Y:S01]  /*c530*/  R2UR UR24, R9 ;  /* 0x00000000091872ca */ /* 0x000fe200000e0000 */
[----:B------:R-:W-:Y:S01]  /*c540*/  @P1 IMAD.MOV.U32 R6, RZ, RZ, 0xc000 ;  /* 0x0000c000ff061424 */ /* 0x000fe200078e00ff */
[----:B------:R-:W-:Y:S01]  /*c550*/  BAR.SYNC.DEFER_BLOCKING 0x8, 0x120 ;  /* 0x0204800000007b1d */ /* 0x000fe20000010000 */
[----:B------:R-:W-:-:S10]  /*c560*/  @P1 R2UR UR21, R19 ;  /* 0x00000000131512ca */ /* 0x000fd400000e0000 */
[----:B------:R-:W-:Y:S02]  /*c570*/  UIADD3 UR8, UR24, 0x15400, URZ ;  /* 0x0001540018087890 */ /* 0x000fe4000fffe03f */
[----:B------:R-:W-:Y:S01]  /*c580*/  UIADD3 UR9, UR24, 0x36800, URZ ;  /* 0x0003680018097890 */ /* 0x000fe2000fffe03f */
[----:B------:R-:W-:Y:S01]  /*c590*/  UMOV UR6, 0x0 ;  /* 0x0000000000067882 */ /* 0x000fe20000000000 */
[----:B------:R-:W-:Y:S01]  /*c5a0*/  UMOV UR7, 0x12f00000 ;  /* 0x12f0000000077882 */ /* 0x000fe20000000000 */
[----:B------:R-:W-:Y:S01]  /*c5b0*/  UMOV UR10, URZ ;  /* 0x0000003f000a7c82 */ /* 0x000fe20008000000 */
[----:B------:R-:W-:Y:S01]  /*c5c0*/  @P1 R2UR UR19, R8 ;  /* 0x00000000081312ca */ /* 0x000fe200000e0000 */
[----:B------:R-:W-:Y:S01]  /*c5d0*/  UIADD3 UR16, UR24, 0x19400, URZ ;  /* 0x0001940018107890 */ /* 0x000fe2000fffe03f */
[----:B------:R3:W-:Y:S01]  /*c5e0*/  @P1 SYNCS.ARRIVE.TRANS64 RZ, [R9+URZ+0x36800], R6 ;  /* 0x0368000609ff19a7 */ /* 0x0007e2000800003f */
[----:B------:R-:W-:Y:S01]  /*c5f0*/  UMOV UR14, 0x0 ;  /* 0x00000000000e7882 */ /* 0x000fe20000000000 */
[----:B------:R-:W-:Y:S01]  /*c600*/  UMOV UR15, 0x12f00000 ;  /* 0x12f00000000f7882 */ /* 0x000fe20000000000 */
[----:B------:R-:W-:Y:S01]  /*c610*/  UMOV UR18, 0x40 ;  /* 0x0000004000127882 */ /* 0x000fe20000000000 */
[----:B------:R-:W-:Y:S01]  /*c620*/  UMOV UR17, UR9 ;  /* 0x0000000900117c82 */ /* 0x000fe20008000000 */
[----:B------:R-:W-:Y:S01]  /*c630*/  UMOV UR22, 0x0 ;  /* 0x0000000000167882 */ /* 0x000fe20000000000 */
[----:B------:R-:W-:Y:S01]  /*c640*/  UMOV UR23, 0x12f00000 ;  /* 0x12f0000000177882 */ /* 0x000fe20000000000 */
[----:B------:R-:W-:Y:S01]  /*c650*/  BSSY B0, `(.L_x_2894) ;  /* 0x0000010000007945 */ /* 0x000fe20003800000 */
[----:B--2---:R-:W-:-:S02]  /*c660*/  @P1 R2UR UR12, R14 ;  /* 0x000000000e0c12ca */ /* 0x004fc400000e0000 */
[----:B------:R-:W-:Y:S02]  /*c670*/  @P1 R2UR UR20, R14 ;  /* 0x000000000e1412ca */ /* 0x000fe400000e0000 */
[----:B---3--:R-:W-:-:S09]  /*c680*/  LOP3.LUT R6, R13, 0x1, RZ, 0xc, !PT ;  /* 0x000000010d067812 */ /* 0x008fd200078e0cff */
[----:B------:R1:W-:Y:S01]  /*c690*/  UTMALDG.4D [UR8], [UR4], desc[UR6] ;  /* 0x00000608040075b4 */ /* 0x0003e20008019000 */
[----:B------:R-:W-:Y:S01]  /*c6a0*/  SHF.L.U32 R6, R6, 0x1f, RZ ;  /* 0x0000001f06067819 */ /* 0x000fe200000006ff */
[----:B------:R2:W-:Y:S01]  /*c6b0*/  UTMALDG.4D [UR16], [UR4], desc[UR14] ;  /* 0x00000e10040075b4 */ /* 0x0005e20008019000 */
[----:B-1----:R-:W-:Y:S02]  /*c6c0*/  @P1 R2UR UR13, R19 ;  /* 0x00000000130d12ca */ /* 0x002fe400000e0000 */
[----:B------:R-:W-:Y:S02]  /*c6d0*/  @P1 R2UR UR12, R14 ;  /* 0x000000000e0c12ca */ /* 0x000fe400000e0000 */
[----:B------:R-:W-:Y:S01]  /*c6e0*/  @P1 R2UR UR11, R8 ;  /* 0x00000000080b12ca */ /* 0x000fe200000e0000 */
[----:B------:R-:W-:Y:S01]  /*c6f0*/  UIADD3 UR8, UR24, 0x1d400, URZ ;  /* 0x0001d40018087890 */ /* 0x000fe2000fffe03f */
[----:B------:R-:W-:-:S11]  /*c700*/  UMOV UR10, 0x80 ;  /* 0x00000080000a7882 */ /* 0x000fd60000000000 */
[----:B------:R2:W-:Y:S01]  /*c710*/  UTMALDG.4D [UR8], [UR4], desc[UR22] ;  /* 0x00001608040075b4 */ /* 0x0005e20008019000 */
[----:B------:R-:W1:Y:S01]  /*c720*/  SYNCS.PHASECHK.TRANS64.TRYWAIT P1, [R9+URZ+0x36820], R6 ;  /* 0x03682006090075a7 */ /* 0x000e62000802017f */
[----:B----4-:R-:W-:Y:S01]  /*c730*/  ISETP.GE.AND P2, PT, R7, 0x71, PT ;  /* 0x000000710700780c */ /* 0x010fe20003f46270 */
[----:B-12---:R-:W-:-:S12]  /*c740*/  @!P1 BRA `(.L_x_2895) ;  /* 0x0000002000d49947 */ /* 0x006fd80003800000 */
.L_x_2946:
[----:B------:R-:W-:Y:S05]  /*c750*/  BSYNC B0 ;  /* 0x0000000000007941 */ /* 0x000fea0003800000 */
.L_x_2894:
[----:B------:R-:W-:Y:S05]  /*c760*/  @!P2 BRA `(.L_x_2896) ;  /* 0x000000180008a947 */ /* 0x000fea0003800000 */
[----:B------:R-:W2:Y:S01]  /*c770*/  LDL R8, [R1+0xc] ;  /* 0x00000c0001087983 */ /* 0x000ea20000100800 */
[----:B-1----:R-:W-:Y:S02]  /*c780*/  IMAD.MOV.U32 R7, RZ, RZ, 0x1 ;  /* 0x00000001ff077424 */ /* 0x002fe400078e00ff */
[----:B--2---:R-:W-:-:S05]  /*c790*/  IMAD.MOV R12, RZ, RZ, -R8 ;  /* 0x000000ffff0c7224 */ /* 0x004fca00078e0a08 */
[----:B------:R-:W-:-:S04]  /*c7a0*/  VIADDMNMX R12, R12, R7, 0xffffffff, !PT ;  /* 0xffffffff0c0c7446 */ /* 0x000fc80007800107 */
[----:B------:R-:W-:-:S04]  /*c7b0*/  IADD3 R6, R8, R12, RZ ;  /* 0x0000000c08067210 */ /* 0x000fc80007ffe0ff */
        /* <DEDUP_REMOVED lines=31> */
.L_x_2900:
[----:B-1----:R-:W1:Y:S01]  /*c9b0*/  S2R R3, SR_CgaCtaId ;  /* 0x0000000000037919 */ /* 0x002e620000008800 */
[----:B------:R-:W-:-:S04]  /*c9c0*/  MOV R2, 0x400 ;  /* 0x0000040000027802 */ /* 0x000fc80000000f00 */
[----:B-1----:R-:W-:Y:S02]  /*c9d0*/  LEA R2, R3, R2, 0x18 ;  /* 0x0000000203027211 */ /* 0x002fe400078ec0ff */
[----:B------:R-:W-:-:S03]  /*c9e0*/  SHF.L.U32 R3, R13, 0x1f, RZ ;  /* 0x0000001f0d037819 */ /* 0x000fc600000006ff */
[----:B------:R-:W-:-:S04]  /*c9f0*/  IMAD R2, R7, 0x8, R2 ;  /* 0x0000000807027824 */ /* 0x000fc800078e0202 */
[----:B------:R-:W1:Y:S02]  /*ca00*/  SYNCS.PHASECHK.TRANS64.TRYWAIT P1, [R2+URZ+0x36840], R3 ;  /* 0x03684003020075a7 */ /* 0x000e64000802017f */
[----:B-1----:R-:W-:Y:S05]  /*ca10*/  @!P1 BRA `(.L_x_2901) ;  /* 0x0000002000409947 */ /* 0x002fea0003800000 */
.L_x_2947:
        /* <DEDUP_REMOVED lines=11> */
.L_x_2902:
        /* <DEDUP_REMOVED lines=13> */
[----:B-1----:R-:W-:-:S03]  /*cba0*/  SHF.L.U32 R3, R17, 0x1f, RZ ;  /* 0x0000001f11037819 */ /* 0x002fc600000006ff */
[----:B------:R-:W-:Y:S02]  /*cbb0*/  UIADD3 UR9, UR9, 0x36830, URZ ;  /* 0x0003683009097890 */ /* 0x000fe4000fffe03f */
[----:B------:R-:W-:Y:S01]  /*cbc0*/  UIMAD UR11, UR11, 0x70, URZ ;  /* 0x000000700b0b78a4 */ /* 0x000fe2000f8e023f */
[----:B--2---:R-:W-:-:S05]  /*cbd0*/  LEA R9, R14, R9, 0x18 ;  /* 0x000000090e097211 */ /* 0x004fca00078ec0ff */
[----:B------:R-:W-:-:S05]  /*cbe0*/  IMAD R2, R7, 0xa800, R9 ;  /* 0x0000a80007027824 */ /* 0x000fca00078e0209 */
[----:B------:R-:W-:Y:S01]  /*cbf0*/  R2UR UR14, R2 ;  /* 0x00000000020e72ca */ /* 0x000fe200000e0000 */
[----:B------:R-:W-:-:S05]  /*cc00*/  VIADD R2, R9, 0x36800 ;  /* 0x0003680009027836 */ /* 0x000fca0000000000 */
[----:B------:R-:W-:-:S07]  /*cc10*/  LEA R2, R16, R2, 0x3 ;  /* 0x0000000210027211 */ /* 0x000fce00078e18ff */
[----:B------:R-:W-:Y:S02]  /*cc20*/  UIADD3 UR8, UR14, 0x21400, URZ ;  /* 0x000214000e087890 */ /* 0x000fe4000fffe03f */
[----:B------:R-:W-:Y:S02]  /*cc30*/  UIADD3 UR15, UR14, 0x24c00, URZ ;  /* 0x00024c000e0f7890 */ /* 0x000fe4000fffe03f */
[----:B------:R-:W-:-:S05]  /*cc40*/  UIADD3 UR14, UR14, 0x28400, URZ ;  /* 0x000284000e0e7890 */ /* 0x000fca000fffe03f */
[----:B------:R1:W-:Y:S02]  /*cc50*/  UTMALDG.4D [UR8], [UR4], desc[UR6] ;  /* 0x00000608040075b4 */ /* 0x0003e40008019000 */
[----:B-1----:R-:W-:Y:S01]  /*cc60*/  UMOV UR8, UR15 ;  /* 0x0000000f00087c82 */ /* 0x002fe20008000000 */
[----:B------:R-:W-:Y:S02]  /*cc70*/  UMOV UR10, UR16 ;  /* 0x00000010000a7c82 */ /* 0x000fe40008000000 */
[----:B------:R1:W-:Y:S02]  /*cc80*/  UTMALDG.4D [UR8], [UR4], desc[UR6] ;  /* 0x00000608040075b4 */ /* 0x0003e40008019000 */
[----:B-1----:R-:W-:Y:S01]  /*cc90*/  UMOV UR8, UR14 ;  /* 0x0000000e00087c82 */ /* 0x002fe20008000000 */
[----:B------:R-:W-:Y:S02]  /*cca0*/  UMOV UR10, UR17 ;  /* 0x00000011000a7c82 */ /* 0x000fe40008000000 */
[----:B------:R1:W-:Y:S01]  /*ccb0*/  UTMALDG.4D [UR8], [UR4], desc[UR6] ;  /* 0x00000608040075b4 */ /* 0x0003e20008019000 */
[----:B------:R-:W2:Y:S02]  /*ccc0*/  SYNCS.PHASECHK.TRANS64.TRYWAIT P1, [R2+URZ+0x60], R3 ;  /* 0x00006003020075a7 */ /* 0x000ea4000802017f */
[----:B-12---:R-:W-:Y:S05]  /*ccd0*/  @!P1 BRA `(.L_x_2903) ;  /* 0x0000001c00a49947 */ /* 0x006fea0003800000 */
.L_x_2948:
[----:B------:R-:W-:Y:S05]  /*cce0*/  @P2 BRA `(.L_x_2904) ;  /* 0x00000000002c2947 */ /* 0x000fea0003800000 */
[----:B------:R-:W2:Y:S01]  /*ccf0*/  S2R R9, SR_TID.X ;  /* 0x0000000000097919 */ /* 0x000ea20000002100 */
[----:B------:R-:W-:Y:S01]  /*cd00*/  MOV R14, 0x400 ;  /* 0x00000400000e7802 */ /* 0x000fe20000000f00 */
[----:B-1----:R-:W-:Y:S01]  /*cd10*/  IMAD.MOV.U32 R3, RZ, RZ, 0xa800 ;  /* 0x0000a800ff037424 */ /* 0x002fe200078e00ff */
[----:B------:R-:W1:Y:S01]  /*cd20*/  S2R R15, SR_CgaCtaId ;  /* 0x00000000000f7919 */ /* 0x000e620000008800 */
[----:B--2---:R-:W-:-:S04]  /*cd30*/  LOP3.LUT R9, R9, 0x1f, RZ, 0xc0, !PT ;  /* 0x0000001f09097812 */ /* 0x004fc800078ec0ff */
[----:B------:R-:W-:Y:S02]  /*cd40*/  ISETP.NE.AND P1, PT, R9, RZ, PT ;  /* 0x000000ff0900720c */ /* 0x000fe40003f25270 */
[----:B-1----:R-:W-:-:S05]  /*cd50*/  LEA R14, R15, R14, 0x18 ;  /* 0x0000000e0f0e7211 */ /* 0x002fca00078ec0ff */
[----:B------:R-:W-:-:S04]  /*cd60*/  IMAD R2, R16, 0x8, R14 ;  /* 0x0000000810027824 */ /* 0x000fc800078e020e */
[----:B------:R2:W-:Y:S02]  /*cd70*/  SYNCS.ARRIVE.TRANS64 RZ, [R2+URZ+0x36850], R3 ;  /* 0x0368500302ff79a7 */ /* 0x0005e4000800003f */
[----:B------:R-:W-:Y:S05]  /*cd80*/  @!P1 BRA `(.L_x_2904) ;  /* 0x0000000000049947 */ /* 0x000fea0003800000 */
[----:B------:R-:W-:Y:S01]  /*cd90*/  BPT.TRAP 0x1 ;  /* 0x000000040000795c */ /* 0x000fe20000300000 */
.L_x_2904:
[----:B------:R-:W3:Y:S01]  /*cda0*/  S2R R9, SR_CgaCtaId ;  /* 0x0000000000097919 */ /* 0x000ee20000008800 */
[----:B-12---:R-:W-:Y:S01]  /*cdb0*/  MOV R3, 0x400 ;  /* 0x0000040000037802 */ /* 0x006fe20000000f00 */
        /* <DEDUP_REMOVED lines=9> */
[----:B------:R-:W-:Y:S01]  /*ce50*/  IMAD.MOV.U32 R5, RZ, RZ, R8 ;  /* 0x000000ffff057224 */ /* 0x000fe200078e0008 */
[----:B------:R-:W-:-:S04]  /*ce60*/  MOV R18, R6 ;  /* 0x0000000600127202 */ /* 0x000fc80000000f00 */
[----:B------:R-:W-:Y:S01]  /*ce70*/  UIMAD UR11, UR11, 0x70, URZ ;  /* 0x000000700b0b78a4 */ /* 0x000fe2000f8e023f */
[----:B---3--:R-:W-:-:S05]  /*ce80*/  LEA R3, R9, R3, 0x18 ;  /* 0x0000000309037211 */ /* 0x008fca00078ec0ff */
[----:B------:R-:W-:-:S05]  /*ce90*/  IMAD R2, R16, 0x8, R3 ;  /* 0x0000000810027824 */ /* 0x000fca00078e0203 */
[----:B------:R-:W-:Y:S01]  /*cea0*/  R2UR UR9, R2 ;  /* 0x00000000020972ca */ /* 0x000fe200000e0000 */
[----:B------:R-:W-:-:S05]  /*ceb0*/  IMAD R2, R16, 0xa800, R3 ;  /* 0x0000a80010027824 */ /* 0x000fca00078e0203 */
[----:B------:R-:W-:-:S07]  /*cec0*/  R2UR UR15, R2 ;  /* 0x00000000020f72ca */ /* 0x000fce00000e0000 */
[----:B------:R-:W-:-:S06]  /*ced0*/  UIADD3 UR9, UR9, 0x36850, URZ ;  /* 0x0003685009097890 */ /* 0x000fcc000fffe03f */
[----:B------:R-:W-:Y:S02]  /*cee0*/  UIADD3 UR8, UR15, 0x400, URZ ;  /* 0x000004000f087890 */ /* 0x000fe4000fffe03f */
[----:B------:R-:W-:Y:S02]  /*cef0*/  UIADD3 UR14, UR15, 0x3c00, URZ ;  /* 0x00003c000f0e7890 */ /* 0x000fe4000fffe03f */
[----:B------:R-:W-:-:S05]  /*cf00*/  UIADD3 UR15, UR15, 0x7400, URZ ;  /* 0x000074000f0f7890 */ /* 0x000fca000fffe03f */
        /* <DEDUP_REMOVED lines=8> */
[----:B-1----:R-:W-:Y:S01]  /*cf90*/  NOP ;  /* 0x0000000000007918 */ /* 0x002fe20000000000 */
.L_x_2899:
[----:B------:R-:W-:Y:S05]  /*cfa0*/  BSYNC B0 ;  /* 0x0000000000007941 */ /* 0x000fea0003800000 */
.L_x_2898:
[----:B------:R-:W2:Y:S01]  /*cfb0*/  LDL.LU R2, [R1+0xc] ;  /* 0x00000c0001027983 */ /* 0x000ea20000300800 */
[----:B------:R-:W-:Y:S02]  /*cfc0*/  IMAD.MOV.U32 R16, RZ, RZ, R7 ;  /* 0x000000ffff107224 */ /* 0x000fe400078e0007 */
[----:B------:R-:W-:Y:S02]  /*cfd0*/  IMAD.MOV.U32 R17, RZ, RZ, R13 ;  /* 0x000000ffff117224 */ /* 0x000fe400078e000d */
[----:B--2---:R-:W-:-:S07]  /*cfe0*/  VIADD R6, R2, 0xfffffffd ;  /* 0xfffffffd02067836 */ /* 0x004fce0000000000 */
.L_x_2897:
[----:B------:R-:W-:Y:S01]  /*cff0*/  IMAD.MOV R3, RZ, RZ, -R12 ;  /* 0x000000ffff037224 */ /* 0x000fe200078e0a0c */
[----:B------:R-:W-:Y:S04]  /*d000*/  BSSY B0, `(.L_x_2896) ;  /* 0x00000f8000007945 */ /* 0x000fe80003800000 */
[----:B------:R-:W-:-:S13]  /*d010*/  ISETP.NE.AND P1, PT, R10, R3, PT ;  /* 0x000000030a00720c */ /* 0x000fda0003f25270 */
[----:B------:R-:W-:Y:S05]  /*d020*/  @!P1 BRA `(.L_x_2905) ;  /* 0x0000000c00d49947 */ /* 0x000fea0003800000 */
[----:B------:R-:W-:-:S07]  /*d030*/  MOV R8, R5 ;  /* 0x0000000500087202 */ /* 0x000fce0000000f00 */
.L_x_2920:
        /* <DEDUP_REMOVED lines=22> */
[----:B------:R-:W1:Y:S01]  /*d1a0*/  LDC.64 R8, c[0x0][0x3f8] ;  /* 0x0000fe00ff087b82 */ /* 0x000e620000000a00 */
[----:B------:R-:W-:-:S05]  /*d1b0*/  IMAD.WIDE.U32 R2, R0, UR4, R2 ;  /* 0x0000000400027c25 */ /* 0x000fca000f8e0002 */
[----:B------:R-:W-:Y:S02]  /*d1c0*/  IADD3 R13, R13, R3, RZ ;  /* 0x000000030d0d7210 */ /* 0x000fe40007ffe0ff */
[----:B-1----:R-:W-:-:S04]  /*d1d0*/  LEA R8, P1, R2, R8, 0x2 ;  /* 0x0000000802087211 */ /* 0x002fc800078210ff */
[----:B------:R-:W-:-:S05]  /*d1e0*/  LEA.HI.X R9, R2, R9, R13, 0x2, P1 ;  /* 0x0000000902097211 */ /* 0x000fca00008f140d */
[----:B------:R1:W5:Y:S04]  /*d1f0*/  LDG.E R8, desc[UR6][R8.64] ;  /* 0x0000000608087981 */ /* 0x000368000c1e1900 */
.L_x_2908:
[----:B------:R-:W2:Y:S01]  /*d200*/  S2R R3, SR_CgaCtaId ;  /* 0x0000000000037919 */ /* 0x000ea20000008800 */
[----:B------:R-:W-:-:S04]  /*d210*/  MOV R2, 0x400 ;  /* 0x0000040000027802 */ /* 0x000fc80000000f00 */
[----:B--2---:R-:W-:Y:S02]  /*d220*/  LEA R2, R3, R2, 0x18 ;  /* 0x0000000203027211 */ /* 0x004fe400078ec0ff */
[----:B------:R-:W-:-:S03]  /*d230*/  SHF.L.U32 R3, R10, 0x1f, RZ ;  /* 0x0000001f0a037819 */ /* 0x000fc600000006ff */
[----:B------:R-:W-:-:S04]  /*d240*/  IMAD R2, R7, 0x8, R2 ;  /* 0x0000000807027824 */ /* 0x000fc800078e0202 */
[----:B------:R-:W2:Y:S02]  /*d250*/  SYNCS.PHASECHK.TRANS64.TRYWAIT P1, [R2+URZ+0x36840], R3 ;  /* 0x03684003020075a7 */ /* 0x000ea4000802017f */
[----:B--2---:R-:W-:Y:S05]  /*d260*/  @!P1 BRA `(.L_x_2909) ;  /* 0x0000001800549947 */ /* 0x004fea0003800000 */
.L_x_2949:
        /* <DEDUP_REMOVED lines=11> */
.L_x_2910:
        /* <DEDUP_REMOVED lines=13> */
[----:B------:R-:W-:-:S03]  /*d3f0*/  SHF.L.U32 R17, R17, 0x1f, RZ ;  /* 0x0000001f11117819 */ /* 0x000fc600000006ff */
        /* <DEDUP_REMOVED lines=19> */
.L_x_2950:
        /* <DEDUP_REMOVED lines=8> */
.L_x_2912:
        /* <DEDUP_REMOVED lines=13> */
[----:B------:R-:W-:Y:S02]  /*d680*/  IMAD.MOV.U32 R5, RZ, RZ, R8 ;  /* 0x000000ffff057224 */ /* 0x000fe400078e0008 */
[----:B------:R-:W-:Y:S02]  /*d690*/  UIMAD UR11, UR11, 0x70, URZ ;  /* 0x000000700b0b78a4 */ /* 0x000fe4000f8e023f */
[----:B------:R-:W-:Y:S01]  /*d6a0*/  UIADD3 UR9, UR9, 0x50, URZ ;  /* 0x0000005009097890 */ /* 0x000fe2000fffe03f */
[----:B--2---:R-:W-:-:S05]  /*d6b0*/  LEA R3, R9, R3, 0x18 ;  /* 0x0000000309037211 */ /* 0x004fca00078ec0ff */
        /* <DEDUP_REMOVED lines=15> */
.L_x_2907:
[----:B------:R-:W-:Y:S05]  /*d7b0*/  BSYNC B1 ;  /* 0x0000000000017941 */ /* 0x000fea0003800000 */
.L_x_2906:
        /* <DEDUP_REMOVED lines=28> */
.L_x_2915:
[----:B------:R-:W2:Y:S01]  /*d980*/  S2R R3, SR_CgaCtaId ;  /* 0x0000000000037919 */ /* 0x000ea20000008800 */
[----:B------:R-:W-:-:S04]  /*d990*/  MOV R2, 0x400 ;  /* 0x0000040000027802 */ /* 0x000fc80000000f00 */
[----:B--2---:R-:W-:Y:S02]  /*d9a0*/  LEA R2, R3, R2, 0x18 ;  /* 0x0000000203027211 */ /* 0x004fe400078ec0ff */
[----:B------:R-:W-:-:S03]  /*d9b0*/  SHF.L.U32 R3, R17, 0x1f, RZ ;  /* 0x0000001f11037819 */ /* 0x000fc600000006ff */
[----:B------:R-:W-:-:S04]  /*d9c0*/  IMAD R2, R16, 0x8, R2 ;  /* 0x0000000810027824 */ /* 0x000fc800078e0202 */
[----:B------:R-:W2:Y:S02]  /*d9d0*/  SYNCS.PHASECHK.TRANS64.TRYWAIT P1, [R2+URZ+0x36840], R3 ;  /* 0x03684003020075a7 */ /* 0x000ea4000802017f */
[----:B--2---:R-:W-:Y:S05]  /*d9e0*/  @!P1 BRA `(.L_x_2916) ;  /* 0x00000010009c9947 */ /* 0x004fea0003800000 */
.L_x_2951:
        /* <DEDUP_REMOVED lines=11> */
.L_x_2917:
        /* <DEDUP_REMOVED lines=11> */
[----:B------:R-:W-:-:S05]  /*db50*/  UMOV UR18, 0x80 ;  /* 0x0000008000127882 */ /* 0x000fca0000000000 */
        /* <DEDUP_REMOVED lines=12> */
[----:B------:R-:W-:-:S03]  /*dc20*/  UIADD3 UR16, UR8, 0x28400, URZ ;  /* 0x0002840008107890 */ /* 0x000fc6000fffe03f */
        /* <DEDUP_REMOVED lines=10> */
.L_x_2952:
        /* <DEDUP_REMOVED lines=8> */
.L_x_2919:
[----:B------:R-:W2:Y:S01]  /*dd50*/  S2R R9, SR_CgaCtaId ;  /* 0x0000000000097919 */ /* 0x000ea20000008800 */
[----:B-1----:R-:W-:Y:S01]  /*dd60*/  MOV R3, 0x400 ;  /* 0x0000040000037802 */ /* 0x002fe20000000f00 */
        /* <DEDUP_REMOVED lines=10> */
[----:B------:R-:W-:Y:S01]  /*de10*/  IMAD.MOV.U32 R18, RZ, RZ, R12 ;  /* 0x000000ffff127224 */ /* 0x000fe200078e000c */
[----:B------:R-:W-:-:S03]  /*de20*/  MOV R5, R8 ;  /* 0x0000000800057202 */ /* 0x000fc60000000f00 */
[----:B------:R-:W-:Y:S02]  /*de30*/  UIMAD UR11, UR11, 0x70, URZ ;  /* 0x000000700b0b78a4 */ /* 0x000fe4000f8e023f */
[----:B------:R-:W-:Y:S01]  /*de40*/  UIADD3 UR9, UR9, 0x50, URZ ;  /* 0x0000005009097890 */ /* 0x000fe2000fffe03f */
[----:B--2---:R-:W-:-:S05]  /*de50*/  LEA R3, R9, R3, 0x18 ;  /* 0x0000000309037211 */ /* 0x004fca00078ec0ff */
[----:B------:R-:W-:-:S05]  /*de60*/  IMAD R7, R7, 0xa800, R3 ;  /* 0x0000a80007077824 */ /* 0x000fca00078e0203 */
[----:B------:R-:W-:-:S13]  /*de70*/  R2UR UR15, R7 ;  /* 0x00000000070f72ca */ /* 0x000fda00000e0000 */
        /* <DEDUP_REMOVED lines=12> */
.L_x_2914:
[----:B------:R-:W-:Y:S05]  /*df40*/  BSYNC B1 ;  /* 0x0000000000017941 */ /* 0x000fea0003800000 */
.L_x_2913:
[C---:B------:R-:W-:Y:S01]  /*df50*/  ISETP.GT.AND P1, PT, R6.reuse, 0x1, PT ;  /* 0x000000010600780c */ /* 0x040fe20003f24270 */
[----:B------:R-:W-:-:S12]  /*df60*/  VIADD R6, R6, 0xfffffffe ;  /* 0xfffffffe06067836 */ /* 0x000fd80000000000 */
[----:B------:R-:W-:Y:S05]  /*df70*/  @P1 BRA `(.L_x_2920) ;  /* 0xfffffff000301947 */ /* 0x000fea000383ffff */
.L_x_2905:
[----:B------:R-:W-:Y:S05]  /*df80*/  BSYNC B0 ;  /* 0x0000000000007941 */ /* 0x000fea0003800000 */
.L_x_2896:
[----:B------:R-:W-:Y:S04]  /*df90*/  BSSY B0, `(.L_x_2921) ;  /* 0x0000032000007945 */ /* 0x000fe80003800000 */
[----:B------:R-:W-:Y:S05]  /*dfa0*/  @!P6 BRA `(.L_x_2922) ;  /* 0x0000000000c0e947 */ /* 0x000fea0003800000 */
[----:B------:R-:W2:Y:S01]  /*dfb0*/  S2R R3, SR_CgaCtaId ;  /* 0x0000000000037919 */ /* 0x000ea20000008800 */
[----:B------:R-:W-:Y:S01]  /*dfc0*/  MOV R0, 0x400 ;  /* 0x0000040000007802 */ /* 0x000fe20000000f00 */
[----:B------:R-:W3:Y:S03]  /*dfd0*/  S2R R2, SR_TID.X ;  /* 0x0000000000027919 */ /* 0x000ee60000002100 */
[----:B--2---:R-:W-:Y:S02]  /*dfe0*/  LEA R0, R3, R0, 0x18 ;  /* 0x0000000003007211 */ /* 0x004fe400078ec0ff */
[----:B---3--:R-:W-:-:S03]  /*dff0*/  LOP3.LUT R2, R2, 0x7f, RZ, 0xc0, !PT ;  /* 0x0000007f02027812 */ /* 0x008fc600078ec0ff */
[----:B------:R-:W-:Y:S01]  /*e000*/  IMAD R3, R16, 0x8, R0 ;  /* 0x0000000810037824 */ /* 0x000fe200078e0200 */
[----:B------:R-:W-:Y:S02]  /*e010*/  SHF.L.U32 R0, R17, 0x1f, RZ ;  /* 0x0000001f11007819 */ /* 0x000fe400000006ff */
[----:B------:R-:W-:Y:S02]  /*e020*/  ISETP.NE.AND P1, PT, R2, RZ, PT ;  /* 0x000000ff0200720c */ /* 0x000fe40003f25270 */
[----:B------:R-:W2:Y:S02]  /*e030*/  SYNCS.PHASECHK.TRANS64.TRYWAIT P0, [R3+URZ+0x36860], R0 ;  /* 0x03686000030075a7 */ /* 0x000ea4000800017f */
[----:B--2---:R-:W-:Y:S09]  /*e040*/  @!P0 BRA `(.L_x_2923) ;  /* 0x0000000c002c8947 */ /* 0x004ff20003800000 */
.L_x_2953:
        /* <DEDUP_REMOVED lines=8> */
.L_x_2924:
        /* <DEDUP_REMOVED lines=30> */
.L_x_2922:
[----:B------:R-:W-:Y:S05]  /*e2b0*/  BSYNC B0 ;  /* 0x0000000000007941 */ /* 0x000fea0003800000 */
.L_x_2921:
        /* <DEDUP_REMOVED lines=15> */
.L_x_2881:
[----:B------:R-:W2:Y:S01]  /*e3b0*/  S2R R3, SR_CgaCtaId ;  /* 0x0000000000037919 */ /* 0x000ea20000008800 */
[----:B------:R-:W-:Y:S01]  /*e3c0*/  MOV R0, 0x400 ;  /* 0x0000040000007802 */ /* 0x000fe20000000f00 */
[----:B------:R-:W-:Y:S03]  /*e3d0*/  BSSY B0, `(.L_x_2926) ;  /* 0x0000005000007945 */ /* 0x000fe60003800000 */
[----:B--2---:R-:W-:Y:S02]  /*e3e0*/  LEA R0, R3, R0, 0x18 ;  /* 0x0000000003007211 */ /* 0x004fe400078ec0ff */
[----:B------:R-:W-:-:S04]  /*e3f0*/  SHF.L.U32 R3, R2, 0x1f, RZ ;  /* 0x0000001f02037819 */ /* 0x000fc800000006ff */
[----:B------:R-:W2:Y:S02]  /*e400*/  SYNCS.PHASECHK.TRANS64.TRYWAIT P0, [R0+URZ+0x36820], R3 ;  /* 0x03682003000075a7 */ /* 0x000ea4000800017f */
[----:B--2---:R-:W-:Y:S05]  /*e410*/  @!P0 BRA `(.L_x_2927) ;  /* 0x00000008004c8947 */ /* 0x004fea0003800000 */
.L_x_2954:
[----:B------:R-:W-:Y:S05]  /*e420*/  BSYNC B0 ;  /* 0x0000000000007941 */ /* 0x000fea0003800000 */
.L_x_2926:
[----:B------:R-:W-:-:S03]  /*e430*/  UMOV UR4, 0xffffffff ;  /* 0xffffffff00047882 */ /* 0x000fc60000000000 */
[----:B------:R-:W-:Y:S05]  /*e440*/  BRA.DIV UR4, `(.L_x_2928) ;  /* 0x0000000a04547947 */ /* 0x000fea000b800000 */
[----:B------:R-:W3:Y:S02]  /*e450*/  S2R R2, SR_TID.X ;  /* 0x0000000000027919 */ /* 0x000ee40000002100 */
[----:B---3--:R-:W-:-:S04]  /*e460*/  SHF.R.U32.HI R2, RZ, 0x5, R2 ;  /* 0x00000005ff027819 */ /* 0x008fc80000011602 */
[----:B------:R-:W-:-:S05]  /*e470*/  LOP3.LUT R2, R2, 0x3, RZ, 0xc0, !PT ;  /* 0x0000000302027812 */ /* 0x000fca00078ec0ff */
[----:B------:R3:W4:Y:S02]  /*e480*/  SHFL.IDX PT, R14, R2, RZ, 0x1f ;  /* 0x00001fff020e7589 */ /* 0x00072400000e0000 */
.L_x_2957:
[----:B----4-:R-:W-:Y:S01]  /*e490*/  ISETP.NE.AND P0, PT, R14, RZ, PT ;  /* 0x000000ff0e00720c */ /* 0x010fe20003f05270 */
[----:B------:R-:W-:-:S12]  /*e4a0*/  BSSY B0, `(.L_x_2929) ;  /* 0x0000026000007945 */ /* 0x000fd80003800000 */
[----:B------:R-:W-:Y:S05]  /*e4b0*/  @P0 BRA `(.L_x_2930) ;  /* 0x0000000000900947 */ /* 0x000fea0003800000 */
[----:B------:R-:W-:-:S03]  /*e4c0*/  UMOV UR4, 0xffffffff ;  /* 0xffffffff00047882 */ /* 0x000fc60000000000 */
[----:B------:R-:W-:Y:S05]  /*e4d0*/  BRA.DIV UR4, `(.L_x_2931) ;  /* 0x0000000a04647947 */ /* 0x000fea000b800000 */
[----:B------:R-:W-:-:S13]  /*e4e0*/  ELECT P6, URZ, PT ;  /* 0x00000000003f782f */ /* 0x000fda00038c0000 */
.L_x_2960:
[----:B------:R-:W-:Y:S05]  /*e4f0*/  @!P6 BRA `(.L_x_2930) ;  /* 0x000000000080e947 */ /* 0x000fea0003800000 */
[----:B---3--:R-:W3:Y:S02]  /*e500*/  LDL R2, [R1+0x1c] ;  /* 0x00001c0001027983 */ /* 0x008ee40000100800 */
[----:B---3--:R-:W-:-:S13]  /*e510*/  R2UR UR4, R2 ;  /* 0x00000000020472ca */ /* 0x008fda00000e0000 */
[----:B------:R-:W-:-:S06]  /*e520*/  ULOP3.LUT UR4, UR4, 0x2, URZ, 0xfc, !UPT ;  /* 0x0000000204047892 */ /* 0x000fcc000f8efc3f */
[----:B------:R-:W-:-:S05]  /*e530*/  IMAD.U32 R2, RZ, RZ, UR4 ;  /* 0x00000004ff027e24 */ /* 0x000fca000f8e00ff */
[----:B------:R-:W-:-:S13]  /*e540*/  ISETP.NE.AND P2, PT, R2, 0x3, PT ;  /* 0x000000030200780c */ /* 0x000fda0003f45270 */
[----:B------:R-:W-:Y:S05]  /*e550*/  @!P2 BRA `(.L_x_2932) ;  /* 0x000000000004a947 */ /* 0x000fea0003800000 */
[----:B------:R-:W-:Y:S01]  /*e560*/  BPT.TRAP 0x1 ;  /* 0x000000040000795c */ /* 0x000fe20000300000 */
.L_x_2932:
[----:B--2---:R-:W-:Y:S01]  /*e570*/  VIADD R3, R0, 0x36840 ;  /* 0x0003684000037836 */ /* 0x004fe20000000000 */
[----:B------:R-:W-:Y:S02]  /*e580*/  SHF.L.U32 R5, R17, 0x1f, RZ ;  /* 0x0000001f11057819 */ /* 0x000fe400000006ff */
[C---:B------:R-:W-:Y:S01]  /*e590*/  IADD3 R2, R16.reuse, 0x1, RZ ;  /* 0x0000000110027810 */ /* 0x040fe20007ffe0ff */
        /* <DEDUP_REMOVED lines=9> */
.L_x_2961:
[----:B------:R-:W2:Y:S02]  /*e630*/  SYNCS.PHASECHK.TRANS64.TRYWAIT P0, [R3+URZ], R2 ;  /* 0x00000002030075a7 */ /* 0x000ea4000800017f */
[----:B--2---:R-:W-:Y:S05]  /*e640*/  @!P0 BRA `(.L_x_2934) ;  /* 0x00000008003c8947 */ /* 0x004fea0003800000 */
.L_x_2962:
[----:B------:R-:W-:Y:S05]  /*e650*/  @!P2 BRA `(.L_x_2935) ;  /* 0x000000000004a947 */ /* 0x000fea0003800000 */
[----:B------:R-:W-:Y:S01]  /*e660*/  BPT.TRAP 0x1 ;  /* 0x000000040000795c */ /* 0x000fe20000300000 */
.L_x_2935:
[----:B--2---:R-:W-:-:S04]  /*e670*/  VIADD R3, R0, 0x36860 ;  /* 0x0003686000037836 */ /* 0x004fc80000000000 */
[----:B------:R-:W-:-:S04]  /*e680*/  IMAD R16, R16, 0x8, R3 ;  /* 0x0000000810107824 */ /* 0x000fc800078e0203 */
[----:B------:R-:W2:Y:S02]  /*e690*/  SYNCS.PHASECHK.TRANS64.TRYWAIT P0, [R16+URZ], R5 ;  /* 0x00000005100075a7 */ /* 0x000ea4000800017f */
[----:B--2---:R-:W-:Y:S05]  /*e6a0*/  @!P0 BRA `(.L_x_2936) ;  /* 0x0000000800388947 */ /* 0x004fea0003800000 */
.L_x_2963:
[----:B------:R-:W-:-:S07]  /*e6b0*/  IMAD R3, R4, 0x8, R3 ;  /* 0x0000000804037824 */ /* 0x000fce00078e0203 */
.L_x_2937:
[----:B---3--:R3:W4:Y:S02]  /*e6c0*/  SYNCS.PHASECHK.TRANS64.TRYWAIT P0, [R3+URZ], R2 ;  /* 0x00000002030075a7 */ /* 0x008724000800017f */
[----:B----4-:R-:W-:Y:S05]  /*e6d0*/  @!P0 NANOSLEEP.SYNCS 0x989680 ;  /* 0x009896800000895d */ /* 0x010fea0003900000 */
[----:B------:R-:W4:Y:S02]  /*e6e0*/  @!P0 SYNCS.PHASECHK.TRANS64 P0, [R3+URZ], R2 ;  /* 0x00000002030085a7 */ /* 0x000f24000800007f */
[----:B----4-:R-:W-:Y:S05]  /*e6f0*/  @!P0 BRA `(.L_x_2937) ;  /* 0xfffffffc00f08947 */ /* 0x010fea000383ffff */
.L_x_2930:
[----:B------:R-:W-:Y:S05]  /*e700*/  BSYNC B0 ;  /* 0x0000000000007941 */ /* 0x000fea0003800000 */
.L_x_2929:
[----:B------:R-:W-:Y:S05]  /*e710*/  EXIT ;  /* 0x000000000000794d */ /* 0x000fea0003800000 */
.L_x_2859:
[----:B------:R-:W-:-:S13]  /*e720*/  R2UR UR4, R16 ;  /* 0x00000000100472ca */ /* 0x000fda00000e0000 */
[----:B-1----:R-:W-:-:S04]  /*e730*/  MOV R3, UR4 ;  /* 0x0000000400037c02 */ /* 0x002fc80008000f00 */
[----:B------:R1:W2:Y:S03]  /*e740*/  SYNCS.PHASECHK.TRANS64.TRYWAIT P1, [R3+URZ+0x36800], R0 ;  /* 0x03680000030075a7 */ /* 0x0002a6000802017f */
[----:B--2---:R-:W-:Y:S05]  /*e750*/  @!P1 NANOSLEEP.SYNCS 0x989680 ;  /* 0x009896800000995d */ /* 0x004fea0003900000 */
[----:B------:R-:W2:Y:S02]  /*e760*/  @!P1 SYNCS.PHASECHK.TRANS64 P1, [R3+URZ+0x36800], R0 ;  /* 0x03680000030095a7 */ /* 0x000ea4000802007f */
[----:B--2---:R-:W-:Y:S05]  /*e770*/  @!P1 BRA `(.L_x_2859) ;  /* 0xfffffffc00e89947 */ /* 0x004fea000383ffff */
[----:B------:R-:W-:Y:S05]  /*e780*/  BRA `(.L_x_2938) ;  /* 0xffffff2800987947 */ /* 0x000fea000383ffff */
.L_x_2863:
[----:B--2---:R2:W3:Y:S02]  /*e790*/  SYNCS.PHASECHK.TRANS64.TRYWAIT P2, [R2+URZ+0x36830], R3 ;  /* 0x03683003020075a7 */ /* 0x0044e4000804017f */
[----:B---3--:R-:W-:Y:S05]  /*e7a0*/  @!P2 NANOSLEEP.SYNCS 0x989680 ;  /* 0x009896800000a95d */ /* 0x008fea0003900000 */
[----:B------:R-:W3:Y:S02]  /*e7b0*/  @!P2 SYNCS.PHASECHK.TRANS64 P2, [R2+URZ+0x36830], R3 ;  /* 0x036830030200a5a7 */ /* 0x000ee4000804007f */
[----:B---3--:R-:W-:Y:S05]  /*e7c0*/  @!P2 BRA `(.L_x_2863) ;  /* 0xfffffffc00f0a947 */ /* 0x008fea000383ffff */
[----:B------:R-:W-:Y:S05]  /*e7d0*/  BRA `(.L_x_2862) ;  /* 0xffffff2800cc7947 */ /* 0x000fea000383ffff */
.L_x_2868:
[----:B--2---:R-:W-:-:S04]  /*e7e0*/  IMAD.U32 R3, RZ, RZ, UR39 ;  /* 0x00000027ff037e24 */ /* 0x004fc8000f8e00ff */
[----:B------:R2:W3:Y:S03]  /*e7f0*/  SYNCS.PHASECHK.TRANS64.TRYWAIT P2, [R3+URZ+0x36830], R0 ;  /* 0x03683000030075a7 */ /* 0x0004e6000804017f */
[----:B---3--:R-:W-:Y:S05]  /*e800*/  @!P2 NANOSLEEP.SYNCS 0x989680 ;  /* 0x009896800000a95d */ /* 0x008fea0003900000 */
[----:B------:R-:W3:Y:S02]  /*e810*/  @!P2 SYNCS.PHASECHK.TRANS64 P2, [R3+URZ+0x36830], R0 ;  /* 0x036830000300a5a7 */ /* 0x000ee4000804007f */
[----:B---3--:R-:W-:Y:S05]  /*e820*/  @!P2 BRA `(.L_x_2868) ;  /* 0xfffffffc00eca947 */ /* 0x008fea000383ffff */
[----:B------:R-:W-:Y:S05]  /*e830*/  BRA `(.L_x_2867) ;  /* 0xffffff7000747947 */ /* 0x000fea000383ffff */
.L_x_2872:
[----:B--2---:R-:W-:-:S04]  /*e840*/  IMAD.U32 R3, RZ, RZ, UR4 ;  /* 0x00000004ff037e24 */ /* 0x004fc8000f8e00ff */
[----:B------:R2:W3:Y:S03]  /*e850*/  SYNCS.PHASECHK.TRANS64.TRYWAIT P2, [R3+URZ+0x36850], R0 ;  /* 0x03685000030075a7 */ /* 0x0004e6000804017f */
[----:B---3--:R-:W-:Y:S05]  /*e860*/  @!P2 NANOSLEEP.SYNCS 0x989680 ;  /* 0x009896800000a95d */ /* 0x008fea0003900000 */
[----:B------:R-:W3:Y:S02]  /*e870*/  @!P2 SYNCS.PHASECHK.TRANS64 P2, [R3+URZ+0x36850], R0 ;  /* 0x036850000300a5a7 */ /* 0x000ee4000804007f */
[----:B---3--:R-:W-:Y:S05]  /*e880*/  @!P2 BRA `(.L_x_2872) ;  /* 0xfffffffc00eca947 */ /* 0x008fea000383ffff */
[----:B------:R-:W-:Y:S05]  /*e890*/  BRA `(.L_x_2871) ;  /* 0xffffff9400d47947 */ /* 0x000fea000383ffff */
.L_x_2877:
[----:B--2---:R-:W-:-:S04]  /*e8a0*/  IMAD.U32 R9, RZ, RZ, UR7 ;  /* 0x00000007ff097e24 */ /* 0x004fc8000f8e00ff */
[----:B------:R2:W3:Y:S03]  /*e8b0*/  SYNCS.PHASECHK.TRANS64.TRYWAIT P0, [R9+URZ+0x36850], R2 ;  /* 0x03685002090075a7 */ /* 0x0004e6000800017f */
[----:B---3--:R-:W-:Y:S05]  /*e8c0*/  @!P0 NANOSLEEP.SYNCS 0x989680 ;  /* 0x009896800000895d */ /* 0x008fea0003900000 */
[----:B------:R-:W3:Y:S02]  /*e8d0*/  @!P0 SYNCS.PHASECHK.TRANS64 P0, [R9+URZ+0x36850], R2 ;  /* 0x03685002090085a7 */ /* 0x000ee4000800007f */
[----:B---3--:R-:W-:Y:S05]  /*e8e0*/  @!P0 BRA `(.L_x_2877) ;  /* 0xfffffffc00ec8947 */ /* 0x008fea000383ffff */
[----:B------:R-:W-:Y:S05]  /*e8f0*/  BRA `(.L_x_2876) ;  /* 0xffffffb0008c7947 */ /* 0x000fea000383ffff */
.L_x_2888:
[----:B------:R-:W1:Y:S01]  /*e900*/  S2R R6, SR_TID.X ;  /* 0x0000000000067919 */ /* 0x000e620000002100 */
[----:B------:R-:W-:Y:S01]  /*e910*/  BSSY B0, `(.L_x_2939) ;  /* 0x000000a000007945 */ /* 0x000fe20003800000 */
        /* <DEDUP_REMOVED lines=9> */
.L_x_2940:
[----:B------:R-:W-:Y:S05]  /*e9b0*/  BSYNC B0 ;  /* 0x0000000000007941 */ /* 0x000fea0003800000 */
.L_x_2939:
[----:B------:R-:W-:Y:S05]  /*e9c0*/  BRA `(.L_x_2941) ;  /* 0xffffffd400747947 */ /* 0x000fea000383ffff */
.L_x_2889:
[----:B------:R-:W-:Y:S01]  /*e9d0*/  BSSY B0, `(.L_x_2942) ;  /* 0x0000006000007945 */ /* 0x000fe20003800000 */
[----:B------:R-:W-:-:S07]  /*e9e0*/  IMAD.MOV.U32 R15, RZ, RZ, -0x1 ;  /* 0xffffffffff0f7424 */ /* 0x000fce00078e00ff */
[----:B------:R-:W-:Y:S05]  /*e9f0*/  WARPSYNC.COLLECTIVE R15, `(.L_x_2943) ;  /* 0x000000000f0c7348 */ /* 0x000fea0003c00000 */
[----:B------:R-:W-:Y:S02]  /*ea00*/  ELECT P6, UR62, PT ;  /* 0x00000000003e782f */ /* 0x000fe400038c0000 */
[----:B------:R-:W-:Y:S01]  /*ea10*/  MOV R14, UR62 ;  /* 0x0000003e000e7c02 */ /* 0x000fe20008000f00 */
[----:B------:R-:W-:Y:S10]  /*ea20*/  ENDCOLLECTIVE ;  /* 0x000000000000791b */ /* 0x000ff40003800000 */
.L_x_2943:
[----:B------:R-:W-:Y:S05]  /*ea30*/  BSYNC B0 ;  /* 0x0000000000007941 */ /* 0x000fea0003800000 */
.L_x_2942:
[----:B------:R-:W-:Y:S05]  /*ea40*/  BRA `(.L_x_2944) ;  /* 0xffffffd4006c7947 */ /* 0x000fea000383ffff */
.L_x_2892:
[----:B--2---:R2:W3:Y:S02]  /*ea50*/  SYNCS.PHASECHK.TRANS64.TRYWAIT P1, [R6+URZ+0x36840], R7 ;  /* 0x03684007060075a7 */ /* 0x0044e4000802017f */
[----:B---3--:R-:W-:Y:S05]  /*ea60*/  @!P1 NANOSLEEP.SYNCS 0x989680 ;  /* 0x009896800000995d */ /* 0x008fea0003900000 */
[----:B------:R-:W3:Y:S02]  /*ea70*/  @!P1 SYNCS.PHASECHK.TRANS64 P1, [R6+URZ+0x36840], R7 ;  /* 0x03684007060095a7 */ /* 0x000ee4000802007f */
[----:B---3--:R-:W-:Y:S05]  /*ea80*/  @!P1 BRA `(.L_x_2892) ;  /* 0xfffffffc00f09947 */ /* 0x008fea000383ffff */
[----:B------:R-:W-:Y:S05]  /*ea90*/  BRA `(.L_x_2945) ;  /* 0xffffffd400d07947 */ /* 0x000fea000383ffff */
.L_x_2895:
        /* <DEDUP_REMOVED lines=8> */
.L_x_2901:
[----:B-1----:R1:W2:Y:S02]  /*eb20*/  SYNCS.PHASECHK.TRANS64.TRYWAIT P1, [R2+URZ+0x36840], R3 ;  /* 0x03684003020075a7 */ /* 0x0022a4000802017f */
[----:B--2---:R-:W-:Y:S05]  /*eb30*/  @!P1 NANOSLEEP.SYNCS 0x989680 ;  /* 0x009896800000995d */ /* 0x004fea0003900000 */
[----:B------:R-:W2:Y:S02]  /*eb40*/  @!P1 SYNCS.PHASECHK.TRANS64 P1, [R2+URZ+0x36840], R3 ;  /* 0x03684003020095a7 */ /* 0x000ea4000802007f */
[----:B--2---:R-:W-:Y:S05]  /*eb50*/  @!P1 BRA `(.L_x_2901) ;  /* 0xfffffffc00f09947 */ /* 0x004fea000383ffff */
[----:B------:R-:W-:Y:S05]  /*eb60*/  BRA `(.L_x_2947) ;  /* 0xffffffdc00ac7947 */ /* 0x000fea000383ffff */
.L_x_2903:
[----:B-1----:R1:W2:Y:S02]  /*eb70*/  SYNCS.PHASECHK.TRANS64.TRYWAIT P1, [R2+URZ+0x60], R3 ;  /* 0x00006003020075a7 */ /* 0x0022a4000802017f */
[----:B--2---:R-:W-:Y:S05]  /*eb80*/  @!P1 NANOSLEEP.SYNCS 0x989680 ;  /* 0x009896800000995d */ /* 0x004fea0003900000 */
[----:B------:R-:W2:Y:S02]  /*eb90*/  @!P1 SYNCS.PHASECHK.TRANS64 P1, [R2+URZ+0x60], R3 ;  /* 0x00006003020095a7 */ /* 0x000ea4000802007f */
[----:B--2---:R-:W-:Y:S05]  /*eba0*/  @!P1 BRA `(.L_x_2903) ;  /* 0xfffffffc00f09947 */ /* 0x004fea000383ffff */
[----:B------:R-:W-:Y:S05]  /*ebb0*/  BRA `(.L_x_2948) ;  /* 0xffffffe000487947 */ /* 0x000fea000383ffff */
.L_x_2909:
[----:B--2---:R2:W3:Y:S02]  /*ebc0*/  SYNCS.PHASECHK.TRANS64.TRYWAIT P1, [R2+URZ+0x36840], R3 ;  /* 0x03684003020075a7 */ /* 0x0044e4000802017f */
[----:B---3--:R-:W-:Y:S05]  /*ebd0*/  @!P1 NANOSLEEP.SYNCS 0x989680 ;  /* 0x009896800000995d */ /* 0x008fea0003900000 */
[----:B------:R-:W3:Y:S02]  /*ebe0*/  @!P1 SYNCS.PHASECHK.TRANS64 P1, [R2+URZ+0x36840], R3 ;  /* 0x03684003020095a7 */ /* 0x000ee4000802007f */
[----:B---3--:R-:W-:Y:S05]  /*ebf0*/  @!P1 BRA `(.L_x_2909) ;  /* 0xfffffffc00f09947 */ /* 0x008fea000383ffff */
[----:B------:R-:W-:Y:S05]  /*ec00*/  BRA `(.L_x_2949) ;  /* 0xffffffe400987947 */ /* 0x000fea000383ffff */
.L_x_2911:
[----:B-1----:R1:W2:Y:S02]  /*ec10*/  SYNCS.PHASECHK.TRANS64.TRYWAIT P1, [R2+URZ+0x60], R17 ;  /* 0x00006011020075a7 */ /* 0x0022a4000802017f */
[----:B--2---:R-:W-:Y:S05]  /*ec20*/  @!P1 NANOSLEEP.SYNCS 0x989680 ;  /* 0x009896800000995d */ /* 0x004fea0003900000 */
[----:B------:R-:W2:Y:S02]  /*ec30*/  @!P1 SYNCS.PHASECHK.TRANS64 P1, [R2+URZ+0x60], R17 ;  /* 0x00006011020095a7 */ /* 0x000ea4000802007f */
[----:B--2---:R-:W-:Y:S05]  /*ec40*/  @!P1 BRA `(.L_x_2911) ;  /* 0xfffffffc00f09947 */ /* 0x004fea000383ffff */
[----:B------:R-:W-:Y:S05]  /*ec50*/  BRA `(.L_x_2950) ;  /* 0xffffffe800347947 */ /* 0x000fea000383ffff */
.L_x_2916:
[----:B--2---:R2:W3:Y:S02]  /*ec60*/  SYNCS.PHASECHK.TRANS64.TRYWAIT P1, [R2+URZ+0x36840], R3 ;  /* 0x03684003020075a7 */ /* 0x0044e4000802017f */
[----:B---3--:R-:W-:Y:S05]  /*ec70*/  @!P1 NANOSLEEP.SYNCS 0x989680 ;  /* 0x009896800000995d */ /* 0x008fea0003900000 */
[----:B------:R-:W3:Y:S02]  /*ec80*/  @!P1 SYNCS.PHASECHK.TRANS64 P1, [R2+URZ+0x36840], R3 ;  /* 0x03684003020095a7 */ /* 0x000ee4000802007f */
[----:B---3--:R-:W-:Y:S05]  /*ec90*/  @!P1 BRA `(.L_x_2916) ;  /* 0xfffffffc00f09947 */ /* 0x008fea000383ffff */
[----:B------:R-:W-:Y:S05]  /*eca0*/  BRA `(.L_x_2951) ;  /* 0xffffffec00507947 */ /* 0x000fea000383ffff */
.L_x_2918:
[----:B-1----:R1:W2:Y:S02]  /*ecb0*/  SYNCS.PHASECHK.TRANS64.TRYWAIT P1, [R2+URZ+0x60], R3 ;  /* 0x00006003020075a7 */ /* 0x0022a4000802017f */
[----:B--2---:R-:W-:Y:S05]  /*ecc0*/  @!P1 NANOSLEEP.SYNCS 0x989680 ;  /* 0x009896800000995d */ /* 0x004fea0003900000 */
[----:B------:R-:W2:Y:S02]  /*ecd0*/  @!P1 SYNCS.PHASECHK.TRANS64 P1, [R2+URZ+0x60], R3 ;  /* 0x00006003020095a7 */ /* 0x000ea4000802007f */
[----:B--2---:R-:W-:Y:S05]  /*ece0*/  @!P1 BRA `(.L_x_2918) ;  /* 0xfffffffc00f09947 */ /* 0x004fea000383ffff */
[----:B------:R-:W-:Y:S05]  /*ecf0*/  BRA `(.L_x_2952) ;  /* 0xffffffec00f47947 */ /* 0x000fea000383ffff */
.L_x_2923:
[----:B--2---:R2:W3:Y:S02]  /*ed00*/  SYNCS.PHASECHK.TRANS64.TRYWAIT P0, [R3+URZ+0x36860], R0 ;  /* 0x03686000030075a7 */ /* 0x0044e4000800017f */
[----:B---3--:R-:W-:Y:S05]  /*ed10*/  @!P0 NANOSLEEP.SYNCS 0x989680 ;  /* 0x009896800000895d */ /* 0x008fea0003900000 */
[----:B------:R-:W3:Y:S02]  /*ed20*/  @!P0 SYNCS.PHASECHK.TRANS64 P0, [R3+URZ+0x36860], R0 ;  /* 0x03686000030085a7 */ /* 0x000ee4000800007f */
[----:B---3--:R-:W-:Y:S05]  /*ed30*/  @!P0 BRA `(.L_x_2923) ;  /* 0xfffffffc00f08947 */ /* 0x008fea000383ffff */
[----:B------:R-:W-:Y:S05]  /*ed40*/  BRA `(.L_x_2953) ;  /* 0xfffffff000c07947 */ /* 0x000fea000383ffff */
.L_x_2927:
[----:B--2---:R2:W3:Y:S02]  /*ed50*/  SYNCS.PHASECHK.TRANS64.TRYWAIT P0, [R0+URZ+0x36820], R3 ;  /* 0x03682003000075a7 */ /* 0x0044e4000800017f */
[----:B---3--:R-:W-:Y:S05]  /*ed60*/  @!P0 NANOSLEEP.SYNCS 0x989680 ;  /* 0x009896800000895d */ /* 0x008fea0003900000 */
[----:B------:R-:W3:Y:S02]  /*ed70*/  @!P0 SYNCS.PHASECHK.TRANS64 P0, [R0+URZ+0x36820], R3 ;  /* 0x03682003000085a7 */ /* 0x000ee4000800007f */
[----:B---3--:R-:W-:Y:S05]  /*ed80*/  @!P0 BRA `(.L_x_2927) ;  /* 0xfffffffc00f08947 */ /* 0x008fea000383ffff */
[----:B------:R-:W-:Y:S05]  /*ed90*/  BRA `(.L_x_2954) ;  /* 0xfffffff400a07947 */ /* 0x000fea000383ffff */
.L_x_2928:
[----:B------:R-:W3:Y:S01]  /*eda0*/  S2R R2, SR_TID.X ;  /* 0x0000000000027919 */ /* 0x000ee20000002100 */
[----:B------:R-:W-:Y:S01]  /*edb0*/  BSSY B0, `(.L_x_2955) ;  /* 0x000000a000007945 */ /* 0x000fe20003800000 */
[----:B------:R-:W-:Y:S01]  /*edc0*/  MOV R12, RZ ;  /* 0x000000ff000c7202 */ /* 0x000fe20000000f00 */
[----:B------:R-:W-:Y:S02]  /*edd0*/  IMAD.MOV.U32 R11, RZ, RZ, 0x1f ;  /* 0x0000001fff0b7424 */ /* 0x000fe400078e00ff */
[----:B------:R-:W-:Y:S01]  /*ede0*/  IMAD.MOV.U32 R15, RZ, RZ, -0x1 ;  /* 0xffffffffff0f7424 */ /* 0x000fe200078e00ff */
[----:B---3--:R-:W-:-:S04]  /*edf0*/  SHF.R.U32.HI R2, RZ, 0x5, R2 ;  /* 0x00000005ff027819 */ /* 0x008fc80000011602 */
[----:B------:R-:W-:-:S05]  /*ee00*/  LOP3.LUT R2, R2, 0x3, RZ, 0xc0, !PT ;  /* 0x0000000302027812 */ /* 0x000fca00078ec0ff */
[----:B------:R-:W-:-:S07]  /*ee10*/  IMAD.MOV.U32 R13, RZ, RZ, R2 ;  /* 0x000000ffff0d7224 */ /* 0x000fce00078e0002 */
[----:B-12---:R-:W-:Y:S05]  /*ee20*/  WARPSYNC.COLLECTIVE R15, `(.L_x_2956) ;  /* 0x000000000f087348 */ /* 0x006fea0003c00000 */
[----:B------:R3:W4:Y:S02]  /*ee30*/  SHFL.IDX P6, R14, R13, R12, R11 ;  /* 0x0000000c0d0e7389 */ /* 0x00072400000c000b */
[----:B-1234-:R-:W-:Y:S01]  /*ee40*/  ENDCOLLECTIVE ;  /* 0x000000000000791b */ /* 0x01efe20003800000 */
.L_x_2956:
[----:B------:R-:W-:Y:S05]  /*ee50*/  BSYNC B0 ;  /* 0x0000000000007941 */ /* 0x000fea0003800000 */
.L_x_2955:
[----:B------:R-:W-:Y:S05]  /*ee60*/  BRA `(.L_x_2957) ;  /* 0xfffffff400887947 */ /* 0x000fea000383ffff */
.L_x_2931:
[----:B------:R-:W-:Y:S01]  /*ee70*/  BSSY B1, `(.L_x_2958) ;  /* 0x0000006000017945 */ /* 0x000fe20003800000 */
[----:B------:R-:W-:-:S07]  /*ee80*/  IMAD.MOV.U32 R15, RZ, RZ, -0x1 ;  /* 0xffffffffff0f7424 */ /* 0x000fce00078e00ff */
[----:B-123--:R-:W-:Y:S05]  /*ee90*/  WARPSYNC.COLLECTIVE R15, `(.L_x_2959) ;  /* 0x000000000f0c7348 */ /* 0x00efea0003c00000 */
[----:B------:R-:W-:Y:S02]  /*eea0*/  ELECT P6, UR62, PT ;  /* 0x00000000003e782f */ /* 0x000fe400038c0000 */
[----:B------:R-:W-:Y:S01]  /*eeb0*/  MOV R14, UR62 ;  /* 0x0000003e000e7c02 */ /* 0x000fe20008000f00 */
[----:B-123--:R-:W-:Y:S10]  /*eec0*/  ENDCOLLECTIVE ;  /* 0x000000000000791b */ /* 0x00eff40003800000 */
.L_x_2959:
[----:B------:R-:W-:Y:S05]  /*eed0*/  BSYNC B1 ;  /* 0x0000000000017941 */ /* 0x000fea0003800000 */
.L_x_2958:
[----:B------:R-:W-:Y:S05]  /*eee0*/  BRA `(.L_x_2960) ;  /* 0xfffffff400807947 */ /* 0x000fea000383ffff */
.L_x_2933:
[----:B-1----:R1:W2:Y:S02]  /*eef0*/  SYNCS.PHASECHK.TRANS64.TRYWAIT P0, [R6+URZ], R5 ;  /* 0x00000005060075a7 */ /* 0x0022a4000800017f */
[----:B--2---:R-:W-:Y:S05]  /*ef00*/  @!P0 NANOSLEEP.SYNCS 0x989680 ;  /* 0x009896800000895d */ /* 0x004fea0003900000 */
[----:B------:R-:W2:Y:S02]  /*ef10*/  @!P0 SYNCS.PHASECHK.TRANS64 P0, [R6+URZ], R5 ;  /* 0x00000005060085a7 */ /* 0x000ea4000800007f */
[----:B--2---:R-:W-:Y:S05]  /*ef20*/  @!P0 BRA `(.L_x_2933) ;  /* 0xfffffffc00f08947 */ /* 0x004fea000383ffff */
[----:B------:R-:W-:Y:S05]  /*ef30*/  BRA `(.L_x_2961) ;  /* 0xfffffff400bc7947 */ /* 0x000fea000383ffff */
.L_x_2934:
[----:B--2---:R2:W3:Y:S02]  /*ef40*/  SYNCS.PHASECHK.TRANS64.TRYWAIT P0, [R3+URZ], R2 ;  /* 0x00000002030075a7 */ /* 0x0044e4000800017f */
[----:B---3--:R-:W-:Y:S05]  /*ef50*/  @!P0 NANOSLEEP.SYNCS 0x989680 ;  /* 0x009896800000895d */ /* 0x008fea0003900000 */
[----:B------:R-:W3:Y:S02]  /*ef60*/  @!P0 SYNCS.PHASECHK.TRANS64 P0, [R3+URZ], R2 ;  /* 0x00000002030085a7 */ /* 0x000ee4000800007f */
[----:B---3--:R-:W-:Y:S05]  /*ef70*/  @!P0 BRA `(.L_x_2934) ;  /* 0xfffffffc00f08947 */ /* 0x008fea000383ffff */
[----:B------:R-:W-:Y:S05]  /*ef80*/  BRA `(.L_x_2962) ;  /* 0xfffffff400b07947 */ /* 0x000fea000383ffff */
.L_x_2936:
[----:B--2---:R2:W3:Y:S02]  /*ef90*/  SYNCS.PHASECHK.TRANS64.TRYWAIT P0, [R16+URZ], R5 ;  /* 0x00000005100075a7 */ /* 0x0044e4000800017f */
[----:B---3--:R-:W-:Y:S05]  /*efa0*/  @!P0 NANOSLEEP.SYNCS 0x989680 ;  /* 0x009896800000895d */ /* 0x008fea0003900000 */
[----:B------:R-:W3:Y:S02]  /*efb0*/  @!P0 SYNCS.PHASECHK.TRANS64 P0, [R16+URZ], R5 ;  /* 0x00000005100085a7 */ /* 0x000ee4000800007f */
[----:B---3--:R-:W-:Y:S05]  /*efc0*/  @!P0 BRA `(.L_x_2936) ;  /* 0xfffffffc00f08947 */ /* 0x008fea000383ffff */
[----:B------:R-:W-:Y:S05]  /*efd0*/  BRA `(.L_x_2963) ;  /* 0xfffffff400b47947 */ /* 0x000fea000383ffff */
.L_x_2964:
        /* <DEDUP_REMOVED lines=10> */
.L_x_12759:


//--------------------- .text._ZN7cutlass13device_kernelIN5flash11enable_sm90INS1_16FlashAttnFwdSm90INS1_25CollectiveMainloopFwdSm90ILi2EN4cute5tupleIJNS5_1CILi2EEENS7_ILi1EEES9_EEENS6_IJNS7_ILi128EEENS7_ILi112EEENS7_ILi192EEEEEELi192ENS_6half_tEfNS_4arch4Sm90ELb0ELb0ELb0ELb0ELb0ELb0ELb0ELb1ELb1ELb0ELb0ELb0EEENS1_21CollectiveEpilogueFwdINS6_IJSB_SD_SC_EEESA_SF_SH_Li256ELb0ELb0ELb0ELb0EEENS1_29StaticPersistentTileSchedulerILb0EEEEEEEEEvNT_6ParamsE --------------------------
	.section	.text._ZN7cutlass13device_kernelIN5flash11enable_sm90INS1_16FlashAttnFwdSm90INS1_25CollectiveMainloopFwdSm90ILi2EN4cute5tupleIJNS5_1CILi2EEENS7_ILi1EEES9_EEENS6_IJNS7_ILi128EEENS7_ILi112EEENS7_ILi192EEEEEELi192ENS_6half_tEfNS_4arch4Sm90ELb0ELb0ELb0ELb0ELb0ELb0ELb0ELb1ELb1ELb0ELb0ELb0EEENS1_21CollectiveEpilogueFwdINS6_IJSB_SD_SC_EEESA_SF_SH_Li256ELb0ELb0ELb0ELb0EEENS1_29StaticPersistentTileSchedulerILb0EEEEEEEEEvNT_6ParamsE,"ax",@progbits
	.align	128
.text._ZN7cutlass13device_kernelIN5flash11enable_sm90INS1_16FlashAttnFwdSm90INS1_25CollectiveMainloopFwdSm90ILi2EN4cute5tupleIJNS5_1CILi2EEENS7_ILi1EEES9_EEENS6_IJNS7_ILi128EEENS7_ILi112EEENS7_ILi192EEEEEELi192ENS_6half_tEfNS_4arch4Sm90ELb0ELb0ELb0ELb0ELb0ELb0ELb0ELb1ELb1ELb0ELb0ELb0EEENS1_21CollectiveEpilogueFwdINS6_IJSB_SD_SC_EEESA_SF_SH_Li256ELb0ELb0ELb0ELb0EEENS1_29StaticPersistentTileSchedulerILb0EEEEEEEEEvNT_6ParamsE:
        .type           _ZN7cutlass13device_kernelIN5flash11enable_sm90INS1_16FlashAttnFwdSm90INS1_25CollectiveMainloopFwdSm90ILi2EN4cute5tupleIJNS5_1CILi2EEENS7_ILi1EEES9_EEENS6_IJNS7_ILi128EEENS7_ILi112EEENS7_ILi192EEEEEELi192ENS_6half_tEfNS_4arch4Sm90ELb0ELb0ELb0ELb0ELb0ELb0ELb0ELb1ELb1ELb0ELb0ELb0EEENS1_21CollectiveEpilogueFwdINS6_IJSB_SD_SC_EEESA_SF_SH_Li256ELb0ELb0ELb0ELb0EEENS1_29StaticPersistentTileSchedulerILb0EEEEEEEEEvNT_6ParamsE,@function
        .size           _ZN7cutlass13device_kernelIN5flash11enable_sm90INS1_16FlashAttnFwdSm90INS1_25CollectiveMainloopFwdSm90ILi2EN4cute5tupleIJNS5_1CILi2EEENS7_ILi1EEES9_EEENS6_IJNS7_ILi128EEENS7_ILi112EEENS7_ILi192EEEEEELi192ENS_6half_tEfNS_4arch4Sm90ELb0ELb0ELb0ELb0ELb0ELb0ELb0ELb1ELb1ELb0ELb0ELb0EEENS1_21CollectiveEpilogueFwdINS6_IJSB_SD_SC_EEESA_SF_SH_Li256ELb0ELb0ELb0ELb0EEENS1_29StaticPersistentTileSchedulerILb0EEEEEEEEEvNT_6ParamsE,(.L_x_12760 - _ZN7cutlass13device_kernelIN5flash11enable_sm90INS1_16FlashAttnFwdSm90INS1_25CollectiveMainloopFwdSm90ILi2EN4cute5tupleIJNS5_1CILi2EEENS7_ILi1EEES9_EEENS6_IJNS7_ILi128EEENS7_ILi112EEENS7_ILi192EEEEEELi192ENS_6half_tEfNS_4arch4Sm90ELb0ELb0ELb0ELb0ELb0ELb0ELb0ELb1ELb1ELb0ELb0ELb0EEENS1_21CollectiveEpilogueFwdINS6_IJSB_SD_SC_EEESA_SF_SH_Li256ELb0ELb0ELb0ELb0EEENS1_29StaticPersistentTileSchedulerILb0EEEEEEEEEvNT_6ParamsE)
        .other          _ZN7cutlass13device_kernelIN5flash11enable_sm90INS1_16FlashAttnFwdSm90INS1_25CollectiveMainloopFwdSm90ILi2EN4cute5tupleIJNS5_1CILi2EEENS7_ILi1EEES9_EEENS6_IJNS7_ILi128EEENS7_ILi112EEENS7_ILi192EEEEEELi192ENS_6half_tEfNS_4arch4Sm90ELb0ELb0ELb0ELb0ELb0ELb0ELb0ELb1ELb1ELb0ELb0ELb0EEENS1_21CollectiveEpilogueFwdINS6_IJSB_SD_SC_EEESA_SF_SH_Li256ELb0ELb0ELb0ELb0EEENS1_29StaticPersistentTileSchedulerILb0EEEEEEEEEvNT_6ParamsE,@"STO_CUDA_ENTRY STV_DEFAULT"
_ZN7cutlass13device_kernelIN5flash11enable_sm90INS1_16FlashAttnFwdSm90INS1_25CollectiveMainloopFwdSm90ILi2EN4cute5tupleIJNS5_1CILi2EEENS7_ILi1EEES9_EEENS6_IJNS7_ILi128EEENS7_ILi112EEENS7_ILi192EEEEEELi192ENS_6half_tEfNS_4arch4Sm90ELb0ELb0ELb0ELb0ELb0ELb0ELb0ELb1ELb1ELb0ELb0ELb0EEENS1_21CollectiveEpilogueFwdINS6_IJSB_SD_SC_EEESA_SF_SH_Li256ELb0ELb0ELb0ELb0EEENS1_29StaticPersistentTileSchedulerILb0EEEEEEEEEvNT_6ParamsE:
        /* <DEDUP_REMOVED lines=23> */
.L_x_2966:
[----:B------:R-:W-:Y:S05]  /*0170*/  BSYNC B0 ;  /* 0x0000000000007941 */ /* 0x000fea0003800000 */
.L_x_2965:
[----:B------:R-:W-:Y:S01]  /*0180*/  VOTEU.ANY UP0, P0 ;  /* 0x00000000003f7886 */ /* 0x000fe20000000100 */
[----:B------:R-:W1:Y:S01]  /*0190*/  SHFL.IDX PT, R3, R0, RZ, 0x1f ;  /* 0x00001fff00037589 */ /* 0x000e6200000e0000 */
[----:B------:R-:W-:Y:S01]  /*01a0*/  UMOV UR4, 0x1 ;  /* 0x0000000100047882 */ /* 0x000fe20000000000 */
[----:B------:R-:W-:Y:S01]  /*01b0*/  UMOV UR7, 0x2 ;  /* 0x0000000200077882 */ /* 0x000fe20000000000 */
[----:B------:R-:W-:Y:S01]  /*01c0*/  SHF.R.U32.HI R2, RZ, 0x7, R11 ;  /* 0x00000007ff027819 */ /* 0x000fe2000001160b */
[----:B------:R-:W2:Y:S01]  /*01d0*/  @UP0 S2UR UR8, SR_CgaCtaId ;  /* 0x00000000000809c3 */ /* 0x000ea20000008800 */
[----:B------:R-:W-:Y:S01]  /*01e0*/  @UP0 UMOV UR6, 0x400 ;  /* 0x0000040000060882 */ /* 0x000fe20000000000 */
[----:B------:R-:W-:-:S04]  /*01f0*/  @UP0 UIADD3 UR4, -UR4, 0x100000, URZ ;  /* 0x0010000004040890 */ /* 0x000fc8000fffe13f */
[----:B------:R-:W-:Y:S02]  /*0200*/  @UP0 USHF.L.U32 UR5, UR4, 0xb, URZ ;  /* 0x0000000b04050899 */ /* 0x000fe4000800063f */
[----:B------:R-:W-:Y:S01]  /*0210*/  @UP0 USHF.L.U32 UR4, UR4, 0x1, URZ ;  /* 0x0000000104040899 */ /* 0x000fe2000800063f */
[----:B------:R-:W-:Y:S01]  /*0220*/  VOTEU.ANY UP1, P0 ;  /* 0x00000000003f7886 */ /* 0x000fe20000020100 */
[----:B------:R-:W3:Y:S01]  /*0230*/  SHFL.IDX PT, R2, R2, RZ, 0x1f ;  /* 0x00001fff02027589 */ /* 0x000ee200000e0000 */
[----:B-1----:R-:W-:Y:S01]  /*0240*/  ISETP.NE.AND P1, PT, R3, RZ, PT ;  /* 0x000000ff0300720c */ /* 0x002fe20003f25270 */
[----:B--2---:R-:W-:Y:S02]  /*0250*/  @UP0 ULEA UR8, UR8, UR6, 0x18 ;  /* 0x0000000608080291 */ /* 0x004fe4000f8ec03f */
[----:B------:R-:W-:-:S04]  /*0260*/  @UP0 UIADD3 UR6, -UR7, 0x100000, URZ ;  /* 0x0010000007060890 */ /* 0x000fc8000fffe13f */
[----:B------:R-:W-:Y:S02]  /*0270*/  @UP0 USHF.L.U32 UR7, UR6, 0xb, URZ ;  /* 0x0000000b06070899 */ /* 0x000fe4000800063f */
[----:B------:R-:W-:Y:S01]  /*0280*/  @UP0 USHF.L.U32 UR6, UR6, 0x1, URZ ;  /* 0x0000000106060899 */ /* 0x000fe2000800063f */
[----:B------:R-:W-:Y:S01]  /*0290*/  VOTEU.ANY UP0, P0 ;  /* 0x00000000003f7886 */ /* 0x000fe20000000100 */
[----:B------:R-:W1:Y:S04]  /*02a0*/  FENCE.VIEW.ASYNC.S ;  /* 0x00000000000073c6 */ /* 0x000e680000000000 */
[----:B-1----:R1:W2:Y:S06]  /*02b0*/  @UP0 SYNCS.EXCH.64 URZ, [UR8+0x36800], UR4 ;  /* 0x03680004083f05b2 */ /* 0x0022ac0008000100 */
[----:B------:R1:W4:Y:S01]  /*02c0*/  @UP1 SYNCS.EXCH.64 URZ, [UR8+0x36820], UR6 ;  /* 0x03682006083f15b2 */ /* 0x0003220008000100 */
[----:B---3--:R-:W-:Y:S05]  /*02d0*/  @P1 BRA `(.L_x_2967) ;  /* 0x0000000000481947 */ /* 0x008fea0003800000 */
        /* <DEDUP_REMOVED lines=17> */
[----:B---3--:R-:W-:Y:S01]  /*03f0*/  NOP ;  /* 0x0000000000007918 */ /* 0x008fe20000000000 */
.L_x_2967:
[----:B-1----:R-:W1:Y:S01]  /*0400*/  S2UR UR4, SR_CTAID.Y ;  /* 0x00000000000479c3 */ /* 0x002e620000002600 */
[----:B------:R-:W3:Y:S01]  /*0410*/  SHFL.IDX PT, R7, R0, RZ, 0x1f ;  /* 0x00001fff00077589 */ /* 0x000ee200000e0000 */
[----:B------:R-:W-:Y:S01]  /*0420*/  ULDC UR5, c[0x0][0x154] ;  /* 0x0000550000057ab9 */ /* 0x000fe20000000800 */
[----:B------:R-:W-:-:S05]  /*0430*/  NOP ;  /* 0x0000000000007918 */ /* 0x000fca0000000000 */
[----:B------:R-:W5:Y:S08]  /*0440*/  S2UR UR6, SR_CTAID.X ;  /* 0x00000000000679c3 */ /* 0x000f700000002500 */
[----:B------:R-:W2:Y:S01]  /*0450*/  LDC R8, c[0x0][0x148] ;  /* 0x00005200ff087b82 */ /* 0x000ea20000000800 */
[----:B-1----:R-:W-:Y:S02]  /*0460*/  I2FP.F32.U32 R4, UR4 ;  /* 0x0000000400047c45 */ /* 0x002fe40008201000 */
[----:B---3--:R-:W-:-:S03]  /*0470*/  ISETP.NE.AND P0, PT, R7, RZ, PT ;  /* 0x000000ff0700720c */ /* 0x008fc60003f05270 */
        /* <DEDUP_REMOVED lines=24> */
[----:B------:R1:W3:Y:S01]  /*0600*/  SYNCS.EXCH.64 URZ, [UR8+0x36860], UR6 ;  /* 0x03686006083f75b2 */ /* 0x0002e20008000100 */
[----:B------:R1:W1:Y:S01]  /*0610*/  SYNCS.EXCH.64 URZ, [UR8+0x36858], UR4 ;  /* 0x03685804083f75b2 */ /* 0x0002620008000100 */
[----:B------:R1:W1:Y:S01]  /*0620*/  SYNCS.EXCH.64 URZ, [UR8+0x36868], UR6 ;  /* 0x03686806083f75b2 */ /* 0x0002620008000100 */
[----:B------:R-:W-:Y:S01]  /*0630*/  NOP ;  /* 0x0000000000007918 */ /* 0x000fe20000000000 */
.L_x_2968:
[----:B------:R-:W5:Y:S01]  /*0640*/  SHFL.IDX PT, R10, R0, RZ, 0x1f ;  /* 0x00001fff000a7589 */ /* 0x000f6200000e0000 */
[----:B------:R-:W-:Y:S01]  /*0650*/  LOP3.LUT R4, R4, 0xffffff80, RZ, 0xc0, !PT ;  /* 0xffffff8004047812 */ /* 0x000fe200078ec0ff */
[----:B------:R-:W1:Y:S01]  /*0660*/  F2I.U32.TRUNC.NTZ R9, R9 ;  /* 0x0000000900097305 */ /* 0x000e62000020f000 */
[----:B------:R-:W-:Y:S01]  /*0670*/  SHF.R.S32.HI R8, RZ, 0x1f, R3 ;  /* 0x0000001fff087819 */ /* 0x000fe20000011403 */
[----:B------:R-:W-:Y:S02]  /*0680*/  NOP ;  /* 0x0000000000007918 */ /* 0x000fe40000000000 */
[----:B------:R-:W-:Y:S01]  /*0690*/  IMAD.IADD R4, R11, 0x1, -R4 ;  /* 0x000000010b047824 */ /* 0x000fe200078e0a04 */
[----:B------:R-:W-:Y:S01]  /*06a0*/  LEA.HI R8, R8, R3, RZ, 0x2 ;  /* 0x0000000308087211 */ /* 0x000fe200078f10ff */
[----:B------:R-:W1:Y:S03]  /*06b0*/  LDC R11, c[0x0][0x144] ;  /* 0x00005100ff0b7b82 */ /* 0x000e660000000800 */
[----:B------:R-:W-:-:S02]  /*06c0*/  SHF.R.S32.HI R5, RZ, 0x1f, R4 ;  /* 0x0000001fff057819 */ /* 0x000fc40000011404 */
[----:B------:R-:W-:Y:S02]  /*06d0*/  LOP3.LUT R8, R8, 0x3ffffffc, RZ, 0xc0, !PT ;  /* 0x3ffffffc08087812 */ /* 0x000fe400078ec0ff */
        /* <DEDUP_REMOVED lines=27> */
.L_x_2969:
[----:B------:R-:W5:Y:S01]  /*0890*/  SHFL.IDX PT, R13, R0, RZ, 0x1f ;  /* 0x00001fff000d7589 */ /* 0x000f6200000e0000 */
[----:B-1----:R-:W1:Y:S01]  /*08a0*/  S2UR UR4, SR_CTAID.X ;  /* 0x00000000000479c3 */ /* 0x002e620000002500 */
[----:B------:R-:W-:Y:S01]  /*08b0*/  LOP3.LUT R10, R10, 0x3ffffffc, RZ, 0xc0, !PT ;  /* 0x3ffffffc0a0a7812 */ /* 0x000fe200078ec0ff */
[----:B------:R-:W-:Y:S01]  /*08c0*/  IMAD.IADD R5, R6, 0x1, -R5 ;  /* 0x0000000106057824 */ /* 0x000fe200078e0a05 */
[----:B------:R-:W-:Y:S01]  /*08d0*/  NOP ;  /* 0x0000000000007918 */ /* 0x000fe20000000000 */
[----:B------:R-:W-:Y:S02]  /*08e0*/  IMAD.IADD R8, R3, 0x1, -R8 ;  /* 0x0000000103087824 */ /* 0x000fe400078e0a08 */
[----:B------:R-:W-:Y:S02]  /*08f0*/  IMAD.IADD R10, R7, 0x1, -R10 ;  /* 0x00000001070a7824 */ /* 0x000fe400078e0a0a */
[----:B------:R-:W2:Y:S01]  /*0900*/  LDC R7, c[0x0][0x140] ;  /* 0x00005000ff077b82 */ /* 0x000ea20000000800 */
[----:B------:R-:W-:-:S02]  /*0910*/  IMAD R8, R8, 0x4, R5 ;  /* 0x0000000408087824 */ /* 0x000fc400078e0205 */
[----:B------:R-:W-:Y:S02]  /*0920*/  IMAD R10, R10, 0x4, R5 ;  /* 0x000000040a0a7824 */ /* 0x000fe400078e0205 */
[----:B------:R-:W-:Y:S01]  /*0930*/  IMAD.MOV R6, RZ, RZ, -R9 ;  /* 0x000000ffff067224 */ /* 0x000fe200078e0a09 */
[----:B------:R-:W-:Y:S02]  /*0940*/  LEA.HI R3, R8, R8, RZ, 0x1 ;  /* 0x0000000808037211 */ /* 0x000fe400078f08ff */
[----:B------:R-:W-:Y:S02]  /*0950*/  LEA.HI R5, R10, R10, RZ, 0x1 ;  /* 0x0000000a0a057211 */ /* 0x000fe400078f08ff */
[----:B------:R-:W-:Y:S02]  /*0960*/  LOP3.LUT R3, R3, 0xfffffffe, RZ, 0xc0, !PT ;  /* 0xfffffffe03037812 */ /* 0x000fe400078ec0ff */
[----:B------:R-:W-:Y:S02]  /*0970*/  LOP3.LUT R5, R5, 0xfffffffe, RZ, 0xc0, !PT ;  /* 0xfffffffe05057812 */ /* 0x000fe400078ec0ff */
[----:B-----5:R-:W-:Y:S01]  /*0980*/  ISETP.NE.AND P0, PT, R13, RZ, PT ;  /* 0x000000ff0d00720c */ /* 0x020fe20003f05270 */
[----:B-1----:R-:W-:-:S02]  /*0990*/  IMAD R6, R11, R6, UR4 ;  /* 0x000000040b067e24 */ /* 0x002fc4000f8e0206 */
[----:B------:R-:W-:Y:S02]  /*09a0*/  IMAD.IADD R3, R8, 0x1, -R3 ;  /* 0x0000000108037824 */ /* 0x000fe400078e0a03 */
[----:B------:R-:W-:-:S03]  /*09b0*/  IMAD.IADD R5, R10, 0x1, -R5 ;  /* 0x000000010a057824 */ /* 0x000fc600078e0a05 */
[-C--:B------:R-:W-:Y:S02]  /*09c0*/  ISETP.NE.AND P3, PT, R3, R6.reuse, PT ;  /* 0x000000060300720c */ /* 0x080fe40003f65270 */
[----:B------:R-:W-:-:S03]  /*09d0*/  ISETP.NE.AND P5, PT, R5, R6, PT ;  /* 0x000000060500720c */ /* 0x000fc60003fa5270 */
[----:B------:R-:W-:Y:S10]  /*09e0*/  @P0 BRA `(.L_x_2970) ;  /* 0x0000000000480947 */ /* 0x000ff40003800000 */
        /* <DEDUP_REMOVED lines=18> */
.L_x_2970:
[----:B------:R-:W5:Y:S01]  /*0b10*/  SHFL.IDX PT, R6, R0, RZ, 0x1f ;  /* 0x00001fff00067589 */ /* 0x000f6200000e0000 */
[----:B------:R-:W-:Y:S01]  /*0b20*/  IMAD.SHL.U32 R3, R8, 0x4, RZ ;  /* 0x0000000408037824 */ /* 0x000fe200078e00ff */
[----:B------:R-:W-:Y:S01]  /*0b30*/  LOP3.LUT P0, RZ, R4, 0x7, RZ, 0xc0, !PT ;  /* 0x0000000704ff7812 */ /* 0x000fe2000780c0ff */
[----:B------:R-:W-:Y:S01]  /*0b40*/  IMAD.SHL.U32 R5, R10, 0x4, RZ ;  /* 0x000000040a057824 */ /* 0x000fe200078e00ff */
[----:B------:R-:W-:Y:S01]  /*0b50*/  ISETP.NE.AND P2, PT, R2, RZ, PT ;  /* 0x000000ff0200720c */ /* 0x000fe20003f45270 */
[----:B------:R-:W-:Y:S01]  /*0b60*/  IMAD.MOV.U32 R23, RZ, RZ, 0x1 ;  /* 0x00000001ff177424 */ /* 0x000fe200078e00ff */
[----:B------:R-:W-:Y:S01]  /*0b70*/  LOP3.LUT R11, R8, 0xc, R3, 0x78, !PT ;  /* 0x0000000c080b7812 */ /* 0x000fe200078e7803 */
[----:B------:R-:W-:Y:S01]  /*0b80*/  IMAD.MOV.U32 R22, RZ, RZ, 0x1 ;  /* 0x00000001ff167424 */ /* 0x000fe200078e00ff */
[----:B------:R-:W-:Y:S01]  /*0b90*/  LOP3.LUT R9, R10, 0xc, R5, 0x78, !PT ;  /* 0x0000000c0a097812 */ /* 0x000fe200078e7805 */
[----:B------:R-:W-:Y:S01]  /*0ba0*/  NOP ;  /* 0x0000000000007918 */ /* 0x000fe20000000000 */
[----:B------:R-:W-:Y:S01]  /*0bb0*/  @P3 LEA.HI R3, R11, R11, RZ, 0x1 ;  /* 0x0000000b0b033211 */ /* 0x000fe200078f08ff */
[----:B------:R1:W-:Y:S01]  /*0bc0*/  STL [R1+0x4], R11 ;  /* 0x0000040b01007387 */ /* 0x0003e20000100800 */
[----:B------:R-:W-:-:S02]  /*0bd0*/  @P5 LEA.HI R5, R9, R9, RZ, 0x1 ;  /* 0x0000000909055211 */ /* 0x000fc400078f08ff */
[----:B------:R-:W-:Y:S01]  /*0be0*/  @P3 SHF.R.S32.HI R3, RZ, 0x1, R3 ;  /* 0x00000001ff033819 */ /* 0x000fe20000011403 */
[----:B------:R1:W-:Y:S01]  /*0bf0*/  STL [R1], R9 ;  /* 0x0000000901007387 */ /* 0x0003e20000100800 */
[----:B------:R-:W-:Y:S02]  /*0c00*/  @P5 SHF.R.S32.HI R5, RZ, 0x1, R5 ;  /* 0x00000001ff055819 */ /* 0x000fe40000011405 */
[-C--:B------:R-:W-:Y:S02]  /*0c10*/  @P3 ISETP.NE.AND P6, PT, R3, R12.reuse, PT ;  /* 0x0000000c0300320c */ /* 0x080fe40003fc5270 */
[----:B------:R-:W-:Y:S02]  /*0c20*/  @P5 ISETP.NE.AND P4, PT, R5, R12, PT ;  /* 0x0000000c0500520c */ /* 0x000fe40003f85270 */
[----:B------:R-:W-:Y:S02]  /*0c30*/  @P3 SEL R23, RZ, 0x1, P6 ;  /* 0x00000001ff173807 */ /* 0x000fe40003000000 */
[----:B-----5:R-:W-:-:S02]  /*0c40*/  ISETP.NE.AND P3, PT, R6, RZ, PT ;  /* 0x000000ff0600720c */ /* 0x020fc40003f65270 */
[----:B------:R-:W-:Y:S02]  /*0c50*/  ISETP.LT.U32.AND P6, PT, R11, 0x2, !P0 ;  /* 0x000000020b00780c */ /* 0x000fe400047c1070 */
[----:B------:R-:W-:Y:S02]  /*0c60*/  ISETP.LT.U32.AND P0, PT, R9, 0x2, !P0 ;  /* 0x000000020900780c */ /* 0x000fe40004701070 */
[----:B--2---:R-:W-:Y:S02]  /*0c70*/  ISETP.EQ.U32.AND P1, PT, R7, 0x1, PT ;  /* 0x000000010700780c */ /* 0x004fe40003f22070 */
[----:B------:R-:W-:Y:S02]  /*0c80*/  SEL R2, RZ, 0x1, !P6 ;  /* 0x00000001ff027807 */ /* 0x000fe40007000000 */
[----:B------:R-:W-:Y:S02]  /*0c90*/  SEL R3, RZ, 0x1, !P0 ;  /* 0x00000001ff037807 */ /* 0x000fe40004000000 */
[----:B------:R-:W-:Y:S01]  /*0ca0*/  @P5 SEL R22, RZ, 0x1, P4 ;  /* 0x00000001ff165807 */ /* 0x000fe20002000000 */
[----:B-1----:R-:W-:Y:S06]  /*0cb0*/  @P3 BRA `(.L_x_2971) ;  /* 0x0000000000483947 */ /* 0x002fec0003800000 */
        /* <DEDUP_REMOVED lines=14> */
[----:B------:R1:W1:Y:S01]  /*0da0*/  SYNCS.EXCH.64 URZ, [UR8+0x368c0], UR6 ;  /* 0x0368c006083f75b2 */ /* 0x0002620008000100 */
[----:B------:R1:W1:Y:S01]  /*0db0*/  SYNCS.EXCH.64 URZ, [UR8+0x368b8], UR4 ;  /* 0x0368b804083f75b2 */ /* 0x0002620008000100 */
[----:B------:R1:W1:Y:S01]  /*0dc0*/  SYNCS.EXCH.64 URZ, [UR8+0x368c8], UR6 ;  /* 0x0368c806083f75b2 */ /* 0x0002620008000100 */
[----:B------:R-:W-:Y:S01]  /*0dd0*/  NOP ;  /* 0x0000000000007918 */ /* 0x000fe20000000000 */
.L_x_2971:
[----:B------:R-:W-:Y:S01]  /*0de0*/  LOP3.LUT R23, R23, R2, RZ, 0xc0, !PT ;  /* 0x0000000217177212 */ /* 0x000fe200078ec0ff */
[----:B------:R-:W-:Y:S01]  /*0df0*/  NOP ;  /* 0x0000000000007918 */ /* 0x000fe20000000000 */
[----:B------:R-:W-:Y:S01]  /*0e00*/  LOP3.LUT R22, R22, R3, RZ, 0xc0, !PT ;  /* 0x0000000316167212 */ /* 0x000fe200078ec0ff */
[----:B------:R-:W-:Y:S06]  /*0e10*/  @!P1 BRA `(.L_x_2972) ;  /* 0x0000000000089947 */ /* 0x000fec0003800000 */
[----:B-1234-:R-:W-:Y:S01]  /*0e20*/  UCGABAR_ARV ;  /* 0x00000000000079c7 */ /* 0x01efe20008000000 */
[----:B------:R-:W-:Y:S05]  /*0e30*/  BRA `(.L_x_2973) ;  /* 0x0000000000047947 */ /* 0x000fea0003800000 */
.L_x_2972:
[----:B-1234-:R-:W-:Y:S01]  /*0e40*/  NOP ;  /* 0x0000000000007918 */ /* 0x01efe20000000000 */
.L_x_2973:
[----:B------:R-:W-:Y:S05]  /*0e50*/  @!P1 BRA `(.L_x_2974) ;  /* 0x00000000000c9947 */ /* 0x000fea0003800000 */
[----:B------:R-:W-:Y:S01]  /*0e60*/  UCGABAR_WAIT ;  /* 0x0000000000007dc7 */ /* 0x000fe20008000000 */
[----:B------:R-:W-:Y:S01]  /*0e70*/  CCTL.IVALL ;  /* 0x00000000ff00798f */ /* 0x000fe20002000000 */
[----:B------:R-:W-:Y:S05]  /*0e80*/  BRA `(.L_x_2975) ;  /* 0x0000000000047947 */ /* 0x000fea0003800000 */
.L_x_2974:
[----:B------:R-:W-:Y:S06]  /*0e90*/  BAR.SYNC.DEFER_BLOCKING 0x0 ;  /* 0x0000000000007b1d */ /* 0x000fec0000010000 */
.L_x_2975:
[----:B------:R-:W-:-:S05]  /*0ea0*/  IMAD.MOV.U32 R2, RZ, RZ, 0x1 ;  /* 0x00000001ff027424 */ /* 0x000fca00078e00ff */
[----:B------:R-:W-:-:S05]  /*0eb0*/  SEL R2, R2, 0x2, !P2 ;  /* 0x0000000202027807 */ /* 0x000fca0005000000 */
[----:B------:R1:W-:Y:S01]  /*0ec0*/  STL [R1+0x1c], R2 ;  /* 0x00001c0201007387 */ /* 0x0003e20000100800 */
[----:B------:R-:W-:Y:S05]  /*0ed0*/  @!P2 BRA `(.L_x_2976) ;  /* 0x000000a00098a947 */ /* 0x000fea0003800000 */
.L_x_2977:
        /* <DEDUP_REMOVED lines=9> */
[----:B------:R-:W2:Y:S01]  /*0f70*/  LDL.LU R8, [R1+0x1c] ;  /* 0x00001c0001087983 */ /* 0x000ea20000300800 */
[----:B-1----:R-:W1:Y:S01]  /*0f80*/  S2R R2, SR_TID.X ;  /* 0x0000000000027919 */ /* 0x002e620000002100 */
[----:B------:R-:W3:Y:S01]  /*0f90*/  S2UR UR5, SR_CgaCtaId ;  /* 0x00000000000579c3 */ /* 0x000ee20000008800 */
[----:B-1----:R-:W-:-:S05]  /*0fa0*/  VIADD R0, R2, 0xffffff80 ;  /* 0xffffff8002007836 */ /* 0x002fca0000000000 */
[----:B------:R-:W-:-:S04]  /*0fb0*/  SHF.R.S32.HI R3, RZ, 0x1f, R0 ;  /* 0x0000001fff037819 */ /* 0x000fc80000011400 */
[----:B------:R-:W-:-:S04]  /*0fc0*/  LEA.HI R2, R3, R0, RZ, 0x7 ;  /* 0x0000000003027211 */ /* 0x000fc800078f38ff */
[----:B------:R-:W-:Y:S02]  /*0fd0*/  LOP3.LUT R5, R2, 0xffffff80, RZ, 0xc0, !PT ;  /* 0xffffff8002057812 */ /* 0x000fe400078ec0ff */
[----:B------:R-:W-:-:S03]  /*0fe0*/  LEA.HI R6, R3, R0, RZ, 0x4 ;  /* 0x0000000003067211 */ /* 0x000fc600078f20ff */
[----:B------:R-:W-:Y:S01]  /*0ff0*/  IMAD.IADD R206, R0, 0x1, -R5 ;  /* 0x0000000100ce7824 */ /* 0x000fe200078e0a05 */
[----:B------:R-:W1:Y:S01]  /*1000*/  S2UR UR6, SR_SWINHI ;  /* 0x00000000000679c3 */ /* 0x000e620000002f00 */
[----:B------:R-:W-:-:S03]  /*1010*/  LOP3.LUT R7, R6, 0x3fffff0, RZ, 0xc0, !PT ;  /* 0x03fffff006077812 */ /* 0x000fc600078ec0ff */
[----:B------:R-:W-:Y:S02]  /*1020*/  SHF.R.S32.HI R5, RZ, 0x1f, R206 ;  /* 0x0000001fff057819 */ /* 0x000fe400000114ce */
[----:B------:R-:W-:Y:S02]  /*1030*/  SHF.R.S32.HI R9, RZ, 0x4, R6 ;  /* 0x00000004ff097819 */ /* 0x000fe40000011406 */
[----:B------:R-:W-:Y:S01]  /*1040*/  LEA.HI R4, R5, R206, RZ, 0x2 ;  /* 0x000000ce05047211 */ /* 0x000fe200078f10ff */
[----:B------:R-:W-:Y:S01]  /*1050*/  IMAD.IADD R7, R0, 0x1, -R7 ;  /* 0x0000000100077824 */ /* 0x000fe200078e0a07 */
[----:B------:R-:W-:Y:S02]  /*1060*/  LEA.HI R210, R3, R0, RZ, 0x5 ;  /* 0x0000000003d27211 */ /* 0x000fe400078f28ff */
[----:B------:R-:W-:Y:S02]  /*1070*/  LEA.HI R6, R6, R9, RZ, 0x1 ;  /* 0x0000000906067211 */ /* 0x000fe400078f08ff */
[----:B------:R-:W-:-:S02]  /*1080*/  SHF.R.S32.HI R0, RZ, 0x2, R4 ;  /* 0x00000002ff007819 */ /* 0x000fc40000011404 */
[----:B------:R-:W-:Y:S02]  /*1090*/  SHF.R.S32.HI R3, RZ, 0x1f, R4 ;  /* 0x0000001fff037819 */ /* 0x000fe40000011404 */
[----:B------:R-:W-:Y:S02]  /*10a0*/  LOP3.LUT R6, R6, 0x1ffffffe, RZ, 0xc0, !PT ;  /* 0x1ffffffe06067812 */ /* 0x000fe400078ec0ff */
[----:B------:R-:W-:Y:S02]  /*10b0*/  SHF.R.S32.HI R210, RZ, 0x5, R210 ;  /* 0x00000005ffd27819 */ /* 0x000fe400000114d2 */
[----:B------:R-:W-:Y:S02]  /*10c0*/  LEA.HI R3, R3, R0, RZ, 0x3 ;  /* 0x0000000003037211 */ /* 0x000fe400078f18ff */
[----:B------:R-:W-:Y:S01]  /*10d0*/  SHF.R.S32.HI R209, RZ, 0x7, R2 ;  /* 0x00000007ffd17819 */ /* 0x000fe20000011402 */
[----:B------:R-:W-:Y:S01]  /*10e0*/  UMOV UR4, 0x400 ;  /* 0x0000040000047882 */ /* 0x000fe20000000000 */
[----:B------:R-:W-:Y:S01]  /*10f0*/  IMAD.IADD R6, R9, 0x1, -R6 ;  /* 0x0000000109067824 */ /* 0x000fe200078e0a06 */
[----:B------:R-:W-:Y:S01]  /*1100*/  LOP3.LUT R3, R3, 0xfffffff8, RZ, 0xc0, !PT ;  /* 0xfffffff803037812 */ /* 0x000fe200078ec0ff */
[----:B------:R-:W-:Y:S01]  /*1110*/  IMAD R7, R210, 0x10, R7 ;  /* 0x00000010d2077824 */ /* 0x000fe200078e0207 */
[----:B---3--:R-:W-:Y:S01]  /*1120*/  ULEA UR8, UR5, UR4, 0x18 ;  /* 0x0000000405087291 */ /* 0x008fe2000f8ec03f */
[----:B------:R-:W-:-:S02]  /*1130*/  LEA.HI R5, R5, R206, RZ, 0x5 ;  /* 0x000000ce05057211 */ /* 0x000fc400078f28ff */
[----:B------:R-:W-:Y:S01]  /*1140*/  LEA.HI R2, R2, R209, RZ, 0x1 ;  /* 0x000000d102027211 */ /* 0x000fe200078f08ff */
[----:B------:R-:W-:Y:S02]  /*1150*/  IMAD R6, R7, 0x8, R6 ;  /* 0x0000000807067824 */ /* 0x000fe400078e0206 */
[----:B------:R-:W-:Y:S01]  /*1160*/  IMAD.IADD R7, R0, 0x1, -R3 ;  /* 0x0000000100077824 */ /* 0x000fe200078e0a03 */
[----:B------:R-:W-:Y:S02]  /*1170*/  LOP3.LUT R3, R4, 0x7ffffffc, RZ, 0xc0, !PT ;  /* 0x7ffffffc04037812 */ /* 0x000fe400078ec0ff */
[----:B------:R-:W-:Y:S02]  /*1180*/  SHF.R.S32.HI R0, RZ, 0x5, R5 ;  /* 0x00000005ff007819 */ /* 0x000fe40000011405 */
[----:B------:R-:W-:Y:S01]  /*1190*/  LOP3.LUT R2, R2, 0x3fffffe, RZ, 0xc0, !PT ;  /* 0x03fffffe02027812 */ /* 0x000fe200078ec0ff */
[----:B------:R-:W-:Y:S01]  /*11a0*/  UMOV UR4, UR8 ;  /* 0x0000000800047c82 */ /* 0x000fe20008000000 */
[----:B-1----:R-:W-:Y:S01]  /*11b0*/  UMOV UR5, UR6 ;  /* 0x0000000600057c82 */ /* 0x002fe20008000000 */
[----:B------:R-:W-:-:S02]  /*11c0*/  IMAD.MOV.U32 R212, RZ, RZ, -0x2 ;  /* 0xfffffffeffd47424 */ /* 0x000fc400078e00ff */
[----:B------:R-:W-:Y:S02]  /*11d0*/  IMAD.U32 R18, RZ, RZ, UR4 ;  /* 0x00000004ff127e24 */ /* 0x000fe4000f8e00ff */
[----:B------:R-:W-:Y:S02]  /*11e0*/  IMAD.U32 R19, RZ, RZ, UR5 ;  /* 0x00000005ff137e24 */ /* 0x000fe4000f8e00ff */
[----:B------:R-:W-:Y:S02]  /*11f0*/  IMAD.IADD R3, R206, 0x1, -R3 ;  /* 0x00000001ce037824 */ /* 0x000fe400078e0a03 */
[----:B------:R-:W-:Y:S02]  /*1200*/  IMAD.SHL.U32 R5, R6, 0x8, RZ ;  /* 0x0000000806057824 */ /* 0x000fe400078e00ff */
[----:B------:R-:W-:Y:S02]  /*1210*/  IMAD R7, R0, 0x10, R7 ;  /* 0x0000001000077824 */ /* 0x000fe400078e0207 */
[----:B------:R-:W-:-:S02]  /*1220*/  IMAD.IADD R2, R209, 0x1, -R2 ;  /* 0x00000001d1027824 */ /* 0x000fc400078e0a02 */
[----:B------:R-:W-:Y:S02]  /*1230*/  IMAD.U32 R16, RZ, RZ, UR8 ;  /* 0x00000008ff107e24 */ /* 0x000fe4000f8e00ff */
[----:B------:R-:W-:Y:S02]  /*1240*/  IMAD R212, R3, R212, 0x70 ;  /* 0x0000007003d47424 */ /* 0x000fe400078e02d4 */
[----:B------:R-:W-:Y:S01]  /*1250*/  IMAD.WIDE R18, R5, 0x2, R18 ;  /* 0x0000000205127825 */ /* 0x000fe200078e0212 */
[----:B------:R-:W-:-:S03]  /*1260*/  UMOV UR61, URZ ;  /* 0x0000003f003d7c82 */ /* 0x000fc60008000000 */
[----:B------:R-:W-:Y:S02]  /*1270*/  IMAD R211, R2, 0x40, R7 ;  /* 0x0000004002d37824 */ /* 0x000fe400078e0207 */
[----:B------:R-:W-:Y:S02]  /*1280*/  IMAD.U32 R204, RZ, RZ, UR7 ;  /* 0x00000007ffcc7e24 */ /* 0x000fe4000f8e00ff */
[----:B------:R-:W-:Y:S01]  /*1290*/  IMAD.MOV.U32 R205, RZ, RZ, RZ ;  /* 0x000000ffffcd7224 */ /* 0x000fe200078e00ff */
[----:B------:R-:W-:Y:S01]  /*12a0*/  UMOV UR38, URZ ;  /* 0x0000003f00267c82 */ /* 0x000fe20008000000 */
[----:B--2---:R-:W-:-:S07]  /*12b0*/  LOP3.LUT R17, R8, 0x1, RZ, 0xfc, !PT ;  /* 0x0000000108117812 */ /* 0x004fce00078efcff */
.L_x_3004:
[----:B------:R-:W1:Y:S01]  /*12c0*/  SHFL.IDX PT, R0, R209, RZ, 0x1f ;  /* 0x00001fffd1007589 */ /* 0x000e6200000e0000 */
[----:B--2---:R-:W2:Y:S01]  /*12d0*/  LDC R81, c[0x0][0x2e0] ;  /* 0x0000b800ff517b82 */ /* 0x004ea20000000800 */
[----:B------:R-:W-:Y:S01]  /*12e0*/  R2UR UR12, R16 ;  /* 0x00000000100c72ca */ /* 0x000fe200000e0000 */
[----:B------:R-:W-:Y:S01]  /*12f0*/  ULDC UR4, c[0x0][0xda8] ;  /* 0x00036a0000047ab9 */ /* 0x000fe20000000800 */
[----:B------:R-:W-:Y:S01]  /*1300*/  ULDC.64 UR8, c[0x0][0x3f8] ;  /* 0x0000fe0000087ab9 */ /* 0x000fe20000000a00 */
[----:B------:R-:W-:Y:S01]  /*1310*/  R2UR UR10, R204 ;  /* 0x00000000cc0a72ca */ /* 0x000fe200000e0000 */
[----:B------:R-:W-:Y:S01]  /*1320*/  UISETP.NE.AND UP1, UPT, UR4, 0x1, UPT ;  /* 0x000000010400788c */ /* 0x000fe2000bf25270 */
[----:B------:R-:W-:Y:S01]  /*1330*/  IMAD.MOV.U32 R2, RZ, RZ, RZ ;  /* 0x000000ffff027224 */ /* 0x000fe200078e00ff */
[----:B------:R-:W-:Y:S01]  /*1340*/  UISETP.NE.U32.AND UP0, UPT, UR8, URZ, UPT ;  /* 0x0000003f0800728c */ /* 0x000fe2000bf05070 */
[----:B------:R-:W-:Y:S01]  /*1350*/  ULDC UR5, c[0x0][0xdb4] ;  /* 0x00036d0000057ab9 */ /* 0x000fe20000000800 */
[----:B------:R-:W-:-:S02]  /*1360*/  ULDC UR6, c[0x0][0x404] ;  /* 0x0001010000067ab9 */ /* 0x000fc40000000800 */
[----:B------:R-:W-:Y:S02]  /*1370*/  UISETP.NE.AND.EX UP0, UPT, UR9, URZ, UPT, UP0 ;  /* 0x0000003f0900728c */ /* 0x000fe4000bf05300 */
[----:B------:R-:W-:Y:S02]  /*1380*/  UISETP.NE.AND UP2, UPT, UR5, 0x1, UPT ;  /* 0x000000010500788c */ /* 0x000fe4000bf45270 */
[----:B------:R-:W-:Y:S02]  /*1390*/  UIADD3 UR9, UR12, 0x15400, URZ ;  /* 0x000154000c097890 */ /* 0x000fe4000fffe03f */
[----:B------:R-:W-:Y:S01]  /*13a0*/  USEL UR6, UR6, 0x1, UP0 ;  /* 0x0000000106067887 */ /* 0x000fe20008000000 */
[----:B------:R-:W-:Y:S01]  /*13b0*/  @UP1 ULDC UR5, c[0x0][0xdac] ;  /* 0x00036b0000051ab9 */ /* 0x000fe20000000800 */
[----:B------:R-:W-:Y:S01]  /*13c0*/  ULOP3.LUT UP0, URZ, UR9, 0x9f, URZ, 0xc0, !UPT ;  /* 0x0000009f093f7892 */ /* 0x000fe2000f80c03f */
[----:B------:R-:W-:Y:S01]  /*13d0*/  UMOV UR11, UR10 ;  /* 0x0000000a000b7c82 */ /* 0x000fe20008000000 */
[----:B-1----:R-:W-:-:S02]  /*13e0*/  R2UR UR7, R0 ;  /* 0x00000000000772ca */ /* 0x002fc400000e0000 */
[----:B--2---:R-:W-:Y:S01]  /*13f0*/  IMAD R81, R81, UR6, RZ ;  /* 0x0000000651517c24 */ /* 0x004fe2000f8e02ff */
[----:B------:R-:W-:Y:S01]  /*1400*/  @UP1 ULDC UR6, c[0x0][0xdb0] ;  /* 0x00036c0000061ab9 */ /* 0x000fe20000000800 */
[----:B------:R-:W-:Y:S02]  /*1410*/  PLOP3.LUT P0, PT, PT, PT, UP0, 0x80, 0x0 ;  /* 0x000000000000781c */ /* 0x000fe40003f0f008 */
[----:B------:R-:W-:-:S04]  /*1420*/  VIADD R3, R81, 0x6f ;  /* 0x0000006f51037836 */ /* 0x000fc80000000000 */
[----:B------:R-:W-:-:S03]  /*1430*/  IMAD.HI R2, R3, -0x6db6db6d, R2 ;  /* 0x9249249303027827 */ /* 0x000fc600078e0202 */
        /* <DEDUP_REMOVED lines=34> */
.L_x_2978:
[----:B------:R-:W-:Y:S02]  /*1660*/  R2UR UR4, R16 ;  /* 0x00000000100472ca */ /* 0x000fe400000e0000 */
[----:B------:R-:W-:Y:S02]  /*1670*/  LOP3.LUT R0, R205, 0x1, RZ, 0xc0, !PT ;  /* 0x00000001cd007812 */ /* 0x000fe400078ec0ff */
[----:B------:R-:W-:Y:S02]  /*1680*/  ISETP.NE.AND P0, PT, R17, 0x3, PT ;  /* 0x000000031100780c */ /* 0x000fe40003f05270 */
[----:B------:R-:W-:-:S07]  /*1690*/  SHF.L.U32 R0, R0, 0x1f, RZ ;  /* 0x0000001f00007819 */ /* 0x000fce00000006ff */
[----:B------:R-:W1:Y:S02]  /*16a0*/  SYNCS.PHASECHK.TRANS64.TRYWAIT P1, [UR4+0x36800], R0 ;  /* 0x03680000ff0075a7 */ /* 0x000e640008020144 */
[----:B-1----:R-:W-:Y:S05]  /*16b0*/  @!P1 BRA `(.L_x_2979) ;  /* 0x000000d0001c9947 */ /* 0x002fea0003800000 */
.L_x_3070:
[----:B------:R-:W-:Y:S05]  /*16c0*/  @!P0 BRA `(.L_x_2980) ;  /* 0x0000000000048947 */ /* 0x000fea0003800000 */
[----:B------:R-:W-:Y:S01]  /*16d0*/  BPT.TRAP 0x1 ;  /* 0x000000040000795c */ /* 0x000fe20000300000 */
.L_x_2980:
[----:B------:R-:W-:Y:S01]  /*16e0*/  R2UR UR4, R16 ;  /* 0x00000000100472ca */ /* 0x000fe200000e0000 */
[----:B------:R-:W-:Y:S02]  /*16f0*/  IMAD.U32 R2, RZ, RZ, UR38 ;  /* 0x00000026ff027e24 */ /* 0x000fe4000f8e00ff */
[----:B-1----:R-:W-:-:S05]  /*1700*/  IMAD.U32 R3, RZ, RZ, UR61 ;  /* 0x0000003dff037e24 */ /* 0x002fca000f8e00ff */
[----:B------:R-:W-:-:S05]  /*1710*/  SHF.L.U32 R3, R3, 0x1f, RZ ;  /* 0x0000001f03037819 */ /* 0x000fca00000006ff */
[----:B------:R-:W-:-:S04]  /*1720*/  LEA R2, R2, UR4, 0x3 ;  /* 0x0000000402027c11 */ /* 0x000fc8000f8e18ff */
[----:B------:R1:W2:Y:S01]  /*1730*/  SYNCS.PHASECHK.TRANS64.TRYWAIT P1, [R2+URZ+0x36830], R3 ;  /* 0x03683003020075a7 */ /* 0x0002a2000802017f */
[----:B------:R-:W-:Y:S05]  /*1740*/  @!P0 BRA `(.L_x_2981) ;  /* 0x0000000000048947 */ /* 0x000fea0003800000 */
[----:B------:R-:W-:Y:S01]  /*1750*/  BPT.TRAP 0x1 ;  /* 0x000000040000795c */ /* 0x000fe20000300000 */
.L_x_2981:
[----:B--2---:R-:W-:Y:S05]  /*1760*/  @P1 BRA `(.L_x_2982) ;  /* 0x0000000000081947 */ /* 0x004fea0003800000 */
[----:B------:R-:W2:Y:S02]  /*1770*/  SYNCS.PHASECHK.TRANS64.TRYWAIT P1, [R2+URZ+0x36830], R3 ;  /* 0x03683003020075a7 */ /* 0x000ea4000802017f */
[----:B--2---:R-:W-:Y:S05]  /*1780*/  @!P1 BRA `(.L_x_2983) ;  /* 0x000000d000049947 */ /* 0x004fea0003800000 */
.L_x_2982:
[----:B------:R-:W-:Y:S05]  /*1790*/  WARPSYNC.ALL ;  /* 0x0000000000007948 */ /* 0x000fea0003800000 */
[----:B------:R-:W-:Y:S01]  /*17a0*/  R2UR UR4, R16 ;  /* 0x00000000100472ca */ /* 0x000fe200000e0000 */
[----:B------:R-:W-:Y:S01]  /*17b0*/  WARPGROUP.ARRIVE ;  /* 0x00000000000079c5 */ /* 0x000fe20000000000 */
[----:B------:R-:W-:Y:S01]  /*17c0*/  UMOV UR57, 0x40000040 ;  /* 0x4000004000397882 */ /* 0x000fe20000000000 */
[----:B------:R-:W-:Y:S01]  /*17d0*/  UMOV UR59, 0x40000040 ;  /* 0x40000040003b7882 */ /* 0x000fe20000000000 */
[----:B------:R-:W-:Y:S01]  /*17e0*/  UMOV UR9, UR57 ;  /* 0x0000003900097c82 */ /* 0x000fe20008000000 */
[----:B------:R-:W-:Y:S01]  /*17f0*/  UMOV UR11, 0x40000040 ;  /* 0x40000040000b7882 */ /* 0x000fe20000000000 */
[----:B------:R-:W-:Y:S01]  /*1800*/  UMOV UR13, UR57 ;  /* 0x00000039000d7c82 */ /* 0x000fe20008000000 */
[----:B------:R-:W-:Y:S01]  /*1810*/  UMOV UR15, 0x40000040 ;  /* 0x40000040000f7882 */ /* 0x000fe20000000000 */
[----:B------:R-:W-:Y:S01]  /*1820*/  UMOV UR17, UR57 ;  /* 0x0000003900117c82 */ /* 0x000fe20008000000 */
[----:B------:R-:W-:Y:S01]  /*1830*/  UMOV UR19, 0x40000040 ;  /* 0x4000004000137882 */ /* 0x000fe20000000000 */
[----:B------:R-:W-:Y:S01]  /*1840*/  UMOV UR21, UR57 ;  /* 0x0000003900157c82 */ /* 0x000fe20008000000 */
[----:B------:R-:W-:Y:S01]  /*1850*/  UMOV UR23, 0x40000040 ;  /* 0x4000004000177882 */ /* 0x000fe20000000000 */
[----:B------:R-:W-:Y:S01]  /*1860*/  UMOV UR27, 0x40000040 ;  /* 0x40000040001b7882 */ /* 0x000fe20000000000 */
[----:B------:R-:W-:Y:S01]  /*1870*/  UIADD3 UR4, UR4, 0x21400, URZ ;  /* 0x0002140004047890 */ /* 0x000fe2000fffe03f */
[----:B------:R-:W-:Y:S01]  /*1880*/  MOV R4, UR38 ;  /* 0x0000002600047c02 */ /* 0x000fe20008000f00 */
[----:B------:R-:W-:Y:S01]  /*1890*/  UMOV UR31, 0x40000040 ;  /* 0x40000040001f7882 */ /* 0x000fe20000000000 */
[----:B------:R-:W-:Y:S01]  /*18a0*/  UMOV UR35, 0x40000040 ;  /* 0x4000004000237882 */ /* 0x000fe20000000000 */
[----:B------:R-:W-:Y:S01]  /*18b0*/  USHF.R.U32.HI UR5, URZ, 0x4, UR4 ;  /* 0x000000043f057899 */ /* 0x000fe20008011604 */
[----:B------:R-:W-:Y:S01]  /*18c0*/  MOV R5, UR36 ;  /* 0x0000002400057c02 */ /* 0x000fe20008000f00 */
[----:B------:R-:W-:Y:S01]  /*18d0*/  ULOP3.LUT UR4, UR37, 0x10000, URZ, 0xfc, !UPT ;  /* 0x0001000025047892 */ /* 0x000fe2000f8efc3f */
[----:B------:R-:W-:Y:S01]  /*18e0*/  MOV R0, UR57 ;  /* 0x0000003900007c02 */ /* 0x000fe20008000f00 */
[----:B------:R-:W-:Y:S01]  /*18f0*/  ULOP3.LUT UR5, UR5, 0x3fff, URZ, 0xc0, !UPT ;  /* 0x00003fff05057892 */ /* 0x000fe2000f8ec03f */
[----:B------:R-:W-:Y:S01]  /*1900*/  UMOV UR43, 0x40000040 ;  /* 0x40000040002b7882 */ /* 0x000fe20000000000 */
[----:B------:R-:W-:-:S02]  /*1910*/  UMOV UR47, 0x40000040 ;  /* 0x40000040002f7882 */ /* 0x000fc40000000000 */
[----:B------:R-:W-:Y:S01]  /*1920*/  ULOP3.LUT UR6, UR5, 0x10000, URZ, 0xfc, !UPT ;  /* 0x0001000005067892 */ /* 0x000fe2000f8efc3f */
[----:B------:R-:W-:Y:S01]  /*1930*/  UMOV UR56, UR4 ;  /* 0x0000000400387c82 */ /* 0x000fe20008000000 */
[----:B------:R-:W-:Y:S01]  /*1940*/  UMOV UR51, 0x40000040 ;  /* 0x4000004000337882 */ /* 0x000fe20000000000 */
[----:B------:R-:W-:Y:S01]  /*1950*/  UMOV UR8, UR56 ;  /* 0x0000003800087c82 */ /* 0x000fe20008000000 */
[----:B------:R-:W-:Y:S02]  /*1960*/  UMOV UR12, UR56 ;  /* 0x00000038000c7c82 */ /* 0x000fe40008000000 */
[----:B------:R-:W-:Y:S01]  /*1970*/  IMAD.U32 R8, RZ, RZ, UR6 ;  /* 0x00000006ff087e24 */ /* 0x000fe2000f8e00ff */
[----:B------:R-:W-:Y:S01]  /*1980*/  UIMAD UR6, UR38, 0xa80, UR6 ;  /* 0x00000a80260678a4 */ /* 0x000fe2000f8e0206 */
[----:B-12---:R-:W-:Y:S01]  /*1990*/  MOV R3, UR56 ;  /* 0x0000003800037c02 */ /* 0x006fe20008000f00 */
[----:B------:R-:W-:Y:S01]  /*19a0*/  UMOV UR16, UR56 ;  /* 0x0000003800107c82 */ /* 0x000fe20008000000 */
[----:B------:R-:W-:Y:S01]  /*19b0*/  UMOV UR20, UR56 ;  /* 0x0000003800147c82 */ /* 0x000fe20008000000 */
[----:B------:R-:W-:-:S02]  /*19c0*/  UIADD3 UR10, UR6, 0x80, URZ ;  /* 0x00000080060a7890 */ /* 0x000fc4000fffe03f */
[----:B------:R-:W-:Y:S02]  /*19d0*/  UIADD3 UR14, UR6, 0x100, URZ ;  /* 0x00000100060e7890 */ /* 0x000fe4000fffe03f */
[----:B------:R-:W-:Y:S01]  /*19e0*/  UMOV UR58, UR6 ;  /* 0x00000006003a7c82 */ /* 0x000fe20008000000 */
[----:B------:R-:W-:Y:S01]  /*19f0*/  UIADD3 UR18, UR6, 0x180, URZ ;  /* 0x0000018006127890 */ /* 0x000fe2000fffe03f */
[----:B------:R-:W-:Y:S01]  /*1a00*/  HGMMA.64x16x16.F32 R72, gdesc[UR56], RZ, !UPT, gsb0 ;  /* 0x00200000384879f0 */ /* 0x000fe2000c0008ff */
[----:B------:R-:W-:Y:S02]  /*1a10*/  UIADD3 UR22, UR6, 0x200, URZ ;  /* 0x0000020006167890 */ /* 0x000fe4000fffe03f */
[----:B------:R-:W-:Y:S01]  /*1a20*/  UIADD3 UR58, UR6, 0x280, URZ ;  /* 0x00000280063a7890 */ /* 0x000fe2000fffe03f */
[----:B------:R-:W-:Y:S01]  /*1a30*/  UMOV UR59, 0x40000040 ;  /* 0x40000040003b7882 */ /* 0x000fe20000000000 */
[----:B------:R-:W-:Y:S02]  /*1a40*/  UIADD3 UR5, UR6, 0x300, URZ ;  /* 0x0000030006057890 */ /* 0x000fe4000fffe03f */
[----:B------:R-:W-:-:S02]  /*1a50*/  UIADD3 UR26, UR6, 0x204, URZ ;  /* 0x00000204061a7890 */ /* 0x000fc4000fffe03f */
[----:B------:R-:W-:Y:S02]  /*1a60*/  UIADD3 UR30, UR6, 0x206, URZ ;  /* 0x00000206061e7890 */ /* 0x000fe4000fffe03f */
[----:B------:R-:W-:Y:S02]  /*1a70*/  UIADD3 UR34, UR6, 0x580, URZ ;  /* 0x0000058006227890 */ /* 0x000fe4000fffe03f */
[----:B------:R-:W-:Y:S02]  /*1a80*/  UIADD3 UR42, UR6, 0x582, URZ ;  /* 0x00000582062a7890 */ /* 0x000fe4000fffe03f */
[----:B------:R-:W-:Y:S02]  /*1a90*/  UIADD3 UR46, UR6, 0x584, URZ ;  /* 0x00000584062e7890 */ /* 0x000fe4000fffe03f */
[----:B------:R-:W-:Y:S02]  /*1aa0*/  UIADD3 UR50, UR6, 0x586, URZ ;  /* 0x0000058606327890 */ /* 0x000fe4000fffe03f */
[----:B------:R-:W-:Y:S01]  /*1ab0*/  UIADD3 UR54, UR6, 0x780, URZ ;  /* 0x0000078006367890 */ /* 0x000fe2000fffe03f */
[----:B------:R-:W-:Y:S01]  /*1ac0*/  UMOV UR55, 0x40000040 ;  /* 0x4000004000377882 */ /* 0x000fe20000000000 */
[----:B------:R-:W-:Y:S01]  /*1ad0*/  UMOV UR39, 0x40000040 ;  /* 0x4000004000277882 */ /* 0x000fe20000000000 */
[----:B------:R-:W-:Y:S01]  /*1ae0*/  UIADD3 UR7, UR6, 0xa02, URZ ;  /* 0x00000a0206077890 */ /* 0x000fe2000fffe03f */
[----:B------:R-:W-:-:S02]  /*1af0*/  WARPGROUP.DEPBAR.LE gsb0, 0x0 ;  /* 0x00008000000079c5 */ /* 0x000fc40000010000 */
[----:B------:R-:W-:-:S06]  /*1b00*/  WARPGROUP.ARRIVE ;  /* 0x00000000000079c5 */ /* 0x000fcc0000000000 */
[----:B------:R-:W-:Y:S01]  /*1b10*/  HGMMA.64x16x16.F32 R64, gdesc[UR8], RZ, !UPT, gsb0 ;  /* 0x00200000084079f0 */ /* 0x000fe2000c0008ff */
[----:B------:R-:W-:Y:S02]  /*1b20*/  UIADD3 UR8, UR4, 0x2, URZ ;  /* 0x0000000204087890 */ /* 0x000fe4000fffe03f */
[----:B------:R-:W-:Y:S01]  /*1b30*/  UIADD3 UR10, UR6, 0x2, URZ ;  /* 0x00000002060a7890 */ /* 0x000fe2000fffe03f */
[----:B------:R-:W-:Y:S01]  /*1b40*/  UMOV UR9, 0x40000040 ;  /* 0x4000004000097882 */ /* 0x000fe20000000000 */
        /* <DEDUP_REMOVED lines=31> */
[----:B------:R-:W-:Y:S02]  /*1d40*/  UMOV UR59, 0x40000040 ;  /* 0x40000040003b7882 */ /* 0x000fe40000000000 */
        /* <DEDUP_REMOVED lines=329> */
[----:B------:R-:W-:Y:S01]  /*31e0*/  UMOV UR52, UR44 ;  /* 0x0000002c00347c82 */ /* 0x000fe20008000000 */
[----:B------:R-:W-:Y:S01]  /*31f0*/  UMOV UR53, UR45 ;  /* 0x0000002d00357c82 */ /* 0x000fe20008000000 */
        /* <DEDUP_REMOVED lines=26> */
[----:B------:R-:W-:Y:S02]  /*33a0*/  UMOV UR39, 0x40000040 ;  /* 0x4000004000277882 */ /* 0x000fe40000000000 */
        /* <DEDUP_REMOVED lines=24> */
[----:B------:R-:W-:Y:S01]  /*3530*/  UMOV UR52, UR48 ;  /* 0x0000003000347c82 */ /* 0x000fe20008000000 */
[----:B------:R-:W-:Y:S01]  /*3540*/  UMOV UR53, UR49 ;  /* 0x0000003100357c82 */ /* 0x000fe20008000000 */
[----:B------:R-:W-:-:S02]  /*3550*/  WARPGROUP.DEPBAR.LE gsb0, 0x0 ;  /* 0x00008000000079c5 */ /* 0x000fc40000010000 */
        /* <DEDUP_REMOVED lines=48> */
[----:B------:R-:W-:-:S07]  /*3860*/  UIADD3 UR7, UR6, 0x786, URZ ;  /* 0x0000078606077890 */ /* 0x000fce000fffe03f */
        /* <DEDUP_REMOVED lines=9> */
[----:B------:R-:W-:Y:S02]  /*3900*/  UMOV UR55, 0x40000040 ;  /* 0x4000004000377882 */ /* 0x000fe40000000000 */
[----:B------:R-:W-:Y:S01]  /*3910*/  UMOV UR6, UR11 ;  /* 0x0000000b00067c82 */ /* 0x000fe20008000000 */
[----:B------:R-:W-:Y:S02]  /*3920*/  WARPGROUP.DEPBAR.LE gsb0, 0x0 ;  /* 0x00008000000079c5 */ /* 0x000fe40000010000 */
[----:B------:R-:W-:-:S06]  /*3930*/  WARPGROUP.ARRIVE ;  /* 0x00000000000079c5 */ /* 0x000fcc0000000000 */
[----:B------:R-:W-:Y:S01]  /*3940*/  HGMMA.64x16x16.F32 R64, gdesc[UR56], R64, gsb0 ;  /* 0x00200000384079f0 */ /* 0x000fe20008000840 */
[----:B------:R-:W-:Y:S02]  /*3950*/  R2UR UR57, R0 ;  /* 0x00000000003972ca */ /* 0x000fe400000e0000 */
[----:B------:R-:W-:Y:S01]  /*3960*/  R2UR UR56, R3 ;  /* 0x00000000033872ca */ /* 0x000fe200000e0000 */
[----:B------:R-:W-:Y:S02]  /*3970*/  WARPGROUP.DEPBAR.LE gsb0, 0x0 ;  /* 0x00008000000079c5 */ /* 0x000fe40000010000 */
[----:B------:R-:W-:-:S06]  /*3980*/  WARPGROUP.ARRIVE ;  /* 0x00000000000079c5 */ /* 0x000fcc0000000000 */
[----:B------:R-:W-:Y:S01]  /*3990*/  HGMMA.64x16x16.F32 R56, gdesc[UR36], R56, gsb0 ;  /* 0x00200000243879f0 */ /* 0x000fe20008000838 */
        /* <DEDUP_REMOVED lines=25> */
.L_x_2984:
[----:B------:R-:W-:Y:S01]  /*3b30*/  IMAD.IADD R3, R212, 0x1, R81 ;  /* 0x00000001d4037824 */ /* 0x000fe200078e0251 */
[----:B------:R-:W2:Y:S01]  /*3b40*/  LDL R82, [R1+0x4] ;  /* 0x0000040001527983 */ /* 0x000ea20000100800 */
[----:B------:R-:W-:Y:S01]  /*3b50*/  P2R R80, PR, RZ, 0x1 ;  /* 0x00000001ff507803 */ /* 0x000fe20000000000 */
[----:B------:R-:W-:Y:S01]  /*3b60*/  ULDC UR4, c[0x0][0x988] ;  /* 0x0002620000047ab9 */ /* 0x000fe20000000800 */
[----:B------:R-:W-:-:S05]  /*3b70*/  IMAD R3, R120, -0x70, R3 ;  /* 0xffffff9078037824 */ /* 0x000fca00078e0203 */
[C---:B------:R-:W-:Y:S02]  /*3b80*/  ISETP.GT.AND P6, PT, R3.reuse, RZ, PT ;  /* 0x000000ff0300720c */ /* 0x040fe40003fc4270 */
[C---:B------:R-:W-:Y:S02]  /*3b90*/  ISETP.GT.AND P5, PT, R3.reuse, 0x1, PT ;  /* 0x000000010300780c */ /* 0x040fe40003fa4270 */
[----:B------:R-:W-:Y:S02]  /*3ba0*/  ISETP.GT.AND P4, PT, R3, 0x8, PT ;  /* 0x000000080300780c */ /* 0x000fe40003f84270 */
[----:B------:R-:W-:Y:S02]  /*3bb0*/  FSEL R21, R72, -INF , P6 ;  /* 0xff80000048157808 */ /* 0x000fe40003000000 */
[----:B------:R-:W-:Y:S02]  /*3bc0*/  FSEL R73, R73, -INF , P5 ;  /* 0xff80000049497808 */ /* 0x000fe40002800000 */
[----:B------:R-:W-:-:S02]  /*3bd0*/  ISETP.GT.AND P3, PT, R3, 0x9, PT ;  /* 0x000000090300780c */ /* 0x000fc40003f64270 */
[----:B------:R-:W-:Y:S02]  /*3be0*/  FSEL R83, R76, -INF , P4 ;  /* 0xff8000004c537808 */ /* 0x000fe40002000000 */
[----:B------:R-:W-:Y:S02]  /*3bf0*/  FMNMX.FTZ R0, R21, R73, !PT ;  /* 0x0000004915007209 */ /* 0x000fe40007810000 */
[----:B------:R-:W-:Y:S02]  /*3c00*/  ISETP.GT.AND P1, PT, R3, 0x10, PT ;  /* 0x000000100300780c */ /* 0x000fe40003f24270 */
[----:B------:R-:W-:Y:S02]  /*3c10*/  FSEL R77, R77, -INF , P3 ;  /* 0xff8000004d4d7808 */ /* 0x000fe40001800000 */
[----:B------:R-:W-:Y:S02]  /*3c20*/  FMNMX.FTZ R0, R83, R0, !PT ;  /* 0x0000000053007209 */ /* 0x000fe40007810000 */
[----:B------:R-:W-:-:S02]  /*3c30*/  ISETP.GT.AND P2, PT, R3, 0x11, PT ;  /* 0x000000110300780c */ /* 0x000fc40003f44270 */
[----:B------:R-:W-:Y:S02]  /*3c40*/  FSEL R85, R64, -INF , P1 ;  /* 0xff80000040557808 */ /* 0x000fe40000800000 */
[----:B------:R-:W-:Y:S02]  /*3c50*/  FMNMX.FTZ R0, R77, R0, !PT ;  /* 0x000000004d007209 */ /* 0x000fe40007810000 */
[----:B------:R-:W-:Y:S02]  /*3c60*/  FSEL R5, R74, -INF , P6 ;  /* 0xff8000004a057808 */ /* 0x000fe40003000000 */
[----:B------:R-:W-:Y:S02]  /*3c70*/  ISETP.GT.AND P6, PT, R3, 0x18, PT ;  /* 0x000000180300780c */ /* 0x000fe40003fc4270 */
[----:B------:R-:W-:Y:S02]  /*3c80*/  FSEL R65, R65, -INF , P2 ;  /* 0xff80000041417808 */ /* 0x000fe40001000000 */
[----:B------:R-:W-:-:S02]  /*3c90*/  FMNMX.FTZ R0, R85, R0, !PT ;  /* 0x0000000055007209 */ /* 0x000fc40007810000 */
[----:B------:R-:W-:Y:S02]  /*3ca0*/  FSEL R75, R75, -INF , P5 ;  /* 0xff8000004b4b7808 */ /* 0x000fe40002800000 */
[----:B------:R-:W-:Y:S02]  /*3cb0*/  ISETP.GT.AND P5, PT, R3, 0x19, PT ;  /* 0x000000190300780c */ /* 0x000fe40003fa4270 */
[----:B------:R-:W-:Y:S02]  /*3cc0*/  FSEL R87, R68, -INF , P6 ;  /* 0xff80000044577808 */ /* 0x000fe40003000000 */
[----:B------:R-:W-:Y:S02]  /*3cd0*/  FMNMX.FTZ R0, R65, R0, !PT ;  /* 0x0000000041007209 */ /* 0x000fe40007810000 */
[----:B------:R-:W-:Y:S02]  /*3ce0*/  FSEL R7, R78, -INF , P4 ;  /* 0xff8000004e077808 */ /* 0x000fe40002000000 */
        /* <DEDUP_REMOVED lines=43> */
[----:B------:R-:W-:Y:S02]  /*3fa0*/  ISETP.GT.AND P0, PT, R3, 0x49, PT ;  /* 0x000000490300780c */ /* 0x000fe40003f04270 */
[----:B------:R-:W-:Y:S02]  /*3fb0*/  FSEL R105, R44, -INF , P6 ;  /* 0xff8000002c697808 */ /* 0x000fe40003000000 */
[----:B------:R-:W-:Y:S02]  /*3fc0*/  FMNMX.FTZ R0, R103, R0, !PT ;  /* 0x0000000067007209 */ /* 0x000fe40007810000 */
[----:B------:R-:W-:Y:S02]  /*3fd0*/  FSEL R51, R51, -INF , P5 ;  /* 0xff80000033337808 */ /* 0x000fe40002800000 */
[----:B------:R-:W-:Y:S02]  /*3fe0*/  ISETP.GT.AND P5, PT, R3, 0x50, PT ;  /* 0x000000500300780c */ /* 0x000fe40003fa4270 */
[----:B------:R-:W-:-:S02]  /*3ff0*/  FSEL R107, R45, -INF , P0 ;  /* 0xff8000002d6b7808 */ /* 0x000fc40000000000 */
[----:B------:R-:W-:Y:S02]  /*4000*/  FMNMX.FTZ R0, R105, R0, !PT ;  /* 0x0000000069007209 */ /* 0x000fe40007810000 */
        /* <DEDUP_REMOVED lines=12> */
[----:B------:R-:W-:Y:S02]  /*40d0*/  FSEL R115, R37, -INF , P2 ;  /* 0xff80000025737808 */ /* 0x000fe40001000000 */
[----:B------:R-:W-:Y:S02]  /*40e0*/  FMNMX.FTZ R0, R113, R0, !PT ;  /* 0x0000000071007209 */ /* 0x000fe40007810000 */
[----:B------:R-:W-:Y:S02]  /*40f0*/  ISETP.GT.AND P3, PT, R3, 0x60, PT ;  /* 0x000000600300780c */ /* 0x000fe40003f64270 */
[----:B------:R-:W-:Y:S02]  /*4100*/  FSEL R53, R54, -INF , P4 ;  /* 0xff80000036357808 */ /* 0x000fe40002000000 */
[----:B------:R-:W-:-:S02]  /*4110*/  FSEL R117, R24, -INF , P3 ;  /* 0xff80000018757808 */ /* 0x000fc40001800000 */
[----:B------:R-:W-:Y:S02]  /*4120*/  FMNMX.FTZ R0, R115, R0, !PT ;  /* 0x0000000073007209 */ /* 0x000fe40007810000 */
[----:B------:R-:W-:Y:S02]  /*4130*/  ISETP.GT.AND P4, PT, R3, 0x61, PT ;  /* 0x000000610300780c */ /* 0x000fe40003f84270 */
[----:B------:R-:W-:Y:S02]  /*4140*/  FMNMX.FTZ R0, R117, R0, !PT ;  /* 0x0000000075007209 */ /* 0x000fe40007810000 */
[----:B------:R-:W-:Y:S02]  /*4150*/  FSEL R119, R25, -INF , P4 ;  /* 0xff80000019777808 */ /* 0x000fe40002000000 */
[----:B------:R-:W-:Y:S02]  /*4160*/  ISETP.GT.AND P5, PT, R3, 0x68, PT ;  /* 0x000000680300780c */ /* 0x000fe40003fa4270 */
[----:B------:R-:W-:-:S02]  /*4170*/  FMNMX.FTZ R0, R119, R0, !PT ;  /* 0x0000000077007209 */ /* 0x000fc40007810000 */
[----:B------:R-:W-:Y:S02]  /*4180*/  FSEL R121, R28, -INF , P5 ;  /* 0xff8000001c797808 */ /* 0x000fe40002800000 */
[----:B------:R-:W-:Y:S02]  /*4190*/  ISETP.GT.AND P6, PT, R3, 0x69, PT ;  /* 0x000000690300780c */ /* 0x000fe40003fc4270 */
[----:B------:R-:W-:Y:S02]  /*41a0*/  FMNMX.FTZ R0, R121, R0, !PT ;  /* 0x0000000079007209 */ /* 0x000fe40007810000 */
[----:B------:R-:W-:Y:S02]  /*41b0*/  FSEL R123, R29, -INF , P6 ;  /* 0xff8000001d7b7808 */ /* 0x000fe40003000000 */
[----:B------:R-:W-:Y:S02]  /*41c0*/  P2R R20, PR, RZ, 0x4 ;  /* 0x00000004ff147803 */ /* 0x000fe40000000000 */
[----:B------:R-:W-:Y:S01]  /*41d0*/  FMNMX.FTZ R6, R123, R0, !PT ;  /* 0x000000007b067209 */ /* 0x000fe20007810000 */
[----:B------:R-:W-:Y:S01]  /*41e0*/  IMAD.U32 R0, RZ, RZ, UR4 ;  /* 0x00000004ff007e24 */ /* 0x000fe2000f8e00ff */
[----:B------:R-:W-:-:S02]  /*41f0*/  ISETP.GT.AND P2, PT, R3, 0x48, PT ;  /* 0x000000480300780c */ /* 0x000fc40003f44270 */
[----:B------:R-:W-:Y:S01]  /*4200*/  P2R R32, PR, RZ, 0x2 ;  /* 0x00000002ff207803 */ /* 0x000fe20000000000 */
[----:B------:R-:W1:Y:S01]  /*4210*/  SHFL.BFLY PT, R25, R6, 0x2, 0x1f ;  /* 0x0c401f0006197f89 */ /* 0x000e6200000e0000 */
[C---:B------:R-:W-:Y:S02]  /*4220*/  ISETP.GT.AND P1, PT, R3.reuse, 0x49, PT ;  /* 0x000000490300780c */ /* 0x040fe40003f24270 */
[----:B------:R-:W-:Y:S02]  /*4230*/  FSEL R45, R46, -INF , P2 ;  /* 0xff8000002e2d7808 */ /* 0x000fe40001000000 */
[----:B------:R-:W-:Y:S02]  /*4240*/  P2R R33, PR, RZ, 0x1 ;  /* 0x00000001ff217803 */ /* 0x000fe40000000000 */
[----:B------:R-:W-:Y:S02]  /*4250*/  ISETP.GT.AND P0, PT, R3, 0x50, PT ;  /* 0x000000500300780c */ /* 0x000fe40003f04270 */
[----:B------:R-:W-:-:S02]  /*4260*/  FSEL R47, R47, -INF , P1 ;  /* 0xff8000002f2f7808 */ /* 0x000fc40000800000 */
[----:B------:R-:W-:Y:S02]  /*4270*/  P2R R14, PR, RZ, 0x8 ;  /* 0x00000008ff0e7803 */ /* 0x000fe40000000000 */
[----:B------:R-:W-:Y:S02]  /*4280*/  FSEL R37, R34, -INF , P0 ;  /* 0xff80000022257808 */ /* 0x000fe40000000000 */
[----:B------:R-:W-:Y:S02]  /*4290*/  ISETP.NE.AND P0, PT, R33, RZ, PT ;  /* 0x000000ff2100720c */ /* 0x000fe40003f05270 */
[----:B------:R-:W-:Y:S02]  /*42a0*/  ISETP.NE.AND P1, PT, R32, RZ, PT ;  /* 0x000000ff2000720c */ /* 0x000fe40003f25270 */
[----:B------:R-:W-:Y:S02]  /*42b0*/  FSEL R35, R35, -INF , P0 ;  /* 0xff80000023237808 */ /* 0x000fe40000000000 */
[----:B------:R-:W-:-:S02]  /*42c0*/  ISETP.NE.AND P2, PT, R20, RZ, PT ;  /* 0x000000ff1400720c */ /* 0x000fc40003f45270 */
[----:B------:R-:W-:Y:S02]  /*42d0*/  FSEL R27, R27, -INF , P4 ;  /* 0xff8000001b1b7808 */ /* 0x000fe40002000000 */
[----:B-1----:R-:W-:Y:S02]  /*42e0*/  FMNMX.FTZ R25, R6, R25, !PT ;  /* 0x0000001906197209 */ /* 0x002fe40007810000 */
[----:B------:R-:W-:Y:S02]  /*42f0*/  FMNMX.FTZ R6, R5, R75, !PT ;  /* 0x0000004b05067209 */ /* 0x000fe40007810000 */
[----:B------:R-:W-:Y:S01]  /*4300*/  FSEL R39, R39, -INF , P2 ;  /* 0xff80000027277808 */ /* 0x000fe20001000000 */
[----:B------:R-:W1:Y:S01]  /*4310*/  SHFL.BFLY PT, R4, R25, 0x1, 0x1f ;  /* 0x0c201f0019047f89 */ /* 0x000e6200000e0000 */
[----:B------:R-:W-:Y:S02]  /*4320*/  FMNMX.FTZ R6, R7, R6, !PT ;  /* 0x0000000607067209 */ /* 0x000fe40007810000 */
[----:B------:R-:W-:-:S02]  /*4330*/  FSEL R31, R31, -INF , P6 ;  /* 0xff8000001f1f7808 */ /* 0x000fc40003000000 */
[----:B------:R-:W-:Y:S02]  /*4340*/  FMNMX.FTZ R6, R79, R6, !PT ;  /* 0x000000064f067209 */ /* 0x000fe40007810000 */
[----:B------:R-:W-:Y:S02]  /*4350*/  ISETP.GE.AND P2, PT, R81, 0x71, PT ;  /* 0x000000715100780c */ /* 0x000fe40003f46270 */
[----:B------:R-:W-:Y:S02]  /*4360*/  FMNMX.FTZ R6, R9, R6, !PT ;  /* 0x0000000609067209 */ /* 0x000fe40007810000 */
[----:B------:R-:W-:Y:S02]  /*4370*/  ISETP.NE.AND P0, PT, R80, RZ, PT ;  /* 0x000000ff5000720c */ /* 0x000fe40003f05270 */
[----:B------:R-:W-:Y:S02]  /*4380*/  CS2R R80, SRZ ;  /* 0x0000000000507805 */ /* 0x000fe4000001ff00 */
[----:B------:R-:W-:-:S04]  /*4390*/  FMNMX.FTZ R6, R67, R6, !PT ;  /* 0x0000000643067209 */ /* 0x000fc80007810000 */
[----:B------:R-:W-:-:S04]  /*43a0*/  FMNMX.FTZ R6, R11, R6, !PT ;  /* 0x000000060b067209 */ /* 0x000fc80007810000 */
[----:B------:R-:W-:Y:S02]  /*43b0*/  FMNMX.FTZ R6, R71, R6, !PT ;  /* 0x0000000647067209 */ /* 0x000fe40007810000 */
[----:B-1----:R-:W-:Y:S02]  /*43c0*/  FMNMX.FTZ R4, R25, R4, !PT ;  /* 0x0000000419047209 */ /* 0x002fe40007810000 */
        /* <DEDUP_REMOVED lines=52> */
[--C-:B------:R-:W-:Y:S01]  /*4710*/  FFMA.FTZ R119, R119, R0, -R12.reuse ;  /* 0x0000000077777223 */ /* 0x100fe2000001080c */
[----:B------:R-:W-:Y:S01]  /*4720*/  FMNMX.FTZ R6, R39, R6, !PT ;  /* 0x0000000627067209 */ /* 0x000fe20007810000 */
[-CC-:B------:R-:W-:Y:S01]  /*4730*/  FFMA.FTZ R121, R121, R0.reuse, -R12.reuse ;  /* 0x0000000079797223 */ /* 0x180fe2000001080c */
[----:B------:R-:W-:Y:S01]  /*4740*/  FFMA.FTZ R12, R123, R0, -R12 ;  /* 0x000000007b0c7223 */ /* 0x000fe2000001080c */
[----:B------:R-:W2:Y:S01]  /*4750*/  MUFU.EX2 R25, R25 ;  /* 0x0000001900197308 */ /* 0x000ea20000000800 */
[----:B------:R-:W-:-:S02]  /*4760*/  FMNMX.FTZ R6, R61, R6, !PT ;  /* 0x000000063d067209 */ /* 0x000fc40007810000 */
[----:B------:R-:W-:Y:S02]  /*4770*/  CS2R R88, SRZ ;  /* 0x0000000000587805 */ /* 0x000fe4000001ff00 */
[----:B------:R-:W-:Y:S02]  /*4780*/  CS2R R86, SRZ ;  /* 0x0000000000567805 */ /* 0x000fe4000001ff00 */
[----:B------:R-:W-:Y:S02]  /*4790*/  CS2R R84, SRZ ;  /* 0x0000000000547805 */ /* 0x000fe4000001ff00 */
[----:B------:R-:W-:Y:S02]  /*47a0*/  FMNMX.FTZ R6, R27, R6, !PT ;  /* 0x000000061b067209 */ /* 0x000fe40007810000 */
[----:B------:R-:W-:Y:S02]  /*47b0*/  CS2R R76, SRZ ;  /* 0x00000000004c7805 */ /* 0x000fe4000001ff00 */
[----:B------:R-:W-:Y:S01]  /*47c0*/  CS2R R72, SRZ ;  /* 0x0000000000487805 */ /* 0x000fe2000001ff00 */
[----:B------:R-:W-:Y:S01]  /*47d0*/  MUFU.EX2 R196, R196 ;  /* 0x000000c400c47308 */ /* 0x000fe20000000800 */
[----:B------:R-:W-:-:S04]  /*47e0*/  FMNMX.FTZ R6, R65, R6, !PT ;  /* 0x0000000641067209 */ /* 0x000fc80007810000 */
[----:B------:R-:W-:-:S03]  /*47f0*/  FMNMX.FTZ R6, R31, R6, !PT ;  /* 0x000000061f067209 */ /* 0x000fc60007810000 */
[----:B------:R-:W-:Y:S02]  /*4800*/  MUFU.EX2 R29, R29 ;  /* 0x0000001d001d7308 */ /* 0x000fe40000000800 */
[----:B-1----:R-:W3:Y:S06]  /*4810*/  SHFL.BFLY PT, R3, R6, 0x2, 0x1f ;  /* 0x0c401f0006037f89 */ /* 0x002eec00000e0000 */
[----:B------:R-:W-:Y:S08]  /*4820*/  MUFU.EX2 R198, R198 ;  /* 0x000000c600c67308 */ /* 0x000ff00000000800 */
[----:B------:R-:W-:Y:S08]  /*4830*/  MUFU.EX2 R33, R33 ;  /* 0x0000002100217308 */ /* 0x000ff00000000800 */
[----:B------:R-:W-:Y:S01]  /*4840*/  MUFU.EX2 R192, R192 ;  /* 0x000000c000c07308 */ /* 0x000fe20000000800 */
[----:B---3--:R-:W-:-:S05]  /*4850*/  FMNMX.FTZ R10, R6, R3, !PT ;  /* 0x00000003060a7209 */ /* 0x008fca0007810000 */
[----:B------:R-:W1:Y:S02]  /*4860*/  SHFL.BFLY PT, R3, R10, 0x1, 0x1f ;  /* 0x0c201f000a037f89 */ /* 0x000e6400000e0000 */
[----:B------:R-:W-:Y:S08]  /*4870*/  MUFU.EX2 R91, R91 ;  /* 0x0000005b005b7308 */ /* 0x000ff00000000800 */
[----:B------:R-:W-:Y:S08]  /*4880*/  MUFU.EX2 R93, R93 ;  /* 0x0000005d005d7308 */ /* 0x000ff00000000800 */
[----:B------:R3:W-:Y:S01]  /*4890*/  MUFU.EX2 R188, R95 ;  /* 0x0000005f00bc7308 */ /* 0x0007e20000000800 */
[----:B-1----:R-:W-:-:S07]  /*48a0*/  FMNMX.FTZ R3, R10, R3, !PT ;  /* 0x000000030a037209 */ /* 0x002fce0007810000 */
[----:B------:R-:W-:Y:S01]  /*48b0*/  MUFU.EX2 R97, R97 ;  /* 0x0000006100617308 */ /* 0x000fe20000000800 */
[----:B---3--:R-:W-:Y:S02]  /*48c0*/  CS2R R94, SRZ ;  /* 0x00000000005e7805 */ /* 0x008fe4000001ff00 */
[C---:B------:R-:W-:Y:S01]  /*48d0*/  FSETP.NEU.FTZ.AND P1, PT, R3.reuse, -INF , PT ;  /* 0xff8000000300780b */ /* 0x040fe20003f3d000 */
[----:B------:R-:W-:-:S04]  /*48e0*/  FMUL.FTZ R6, R3, R0 ;  /* 0x0000000003067220 */ /* 0x000fc80000410000 */
[----:B------:R-:W-:Y:S01]  /*48f0*/  MUFU.EX2 R190, R99 ;  /* 0x0000006300be7308 */ /* 0x000fe20000000800 */
[----:B------:R-:W-:Y:S02]  /*4900*/  FSEL R6, R6, RZ, P1 ;  /* 0x000000ff06067208 */ /* 0x000fe40000800000 */
[----:B------:R-:W-:-:S03]  /*4910*/  ISETP.NE.AND P1, PT, R23, RZ, PT ;  /* 0x000000ff1700720c */ /* 0x000fc60003f25270 */
        /* <DEDUP_REMOVED lines=14> */
[----:B----4-:R-:W-:Y:S01]  /*4a00*/  FADD.FTZ R67, R200, R21 ;  /* 0x00000015c8437221 */ /* 0x010fe20000010000 */
[-CC-:B------:R-:W-:Y:S01]  /*4a10*/  FFMA.FTZ R43, R43, R0.reuse, -R6.reuse ;  /* 0x000000002b2b7223 */ /* 0x180fe20000010806 */
[-CC-:B------:R-:W-:Y:S01]  /*4a20*/  FFMA.FTZ R63, R63, R0.reuse, -R6.reuse ;  /* 0x000000003f3f7223 */ /* 0x180fe20000010806 */
[----:B------:R-:W-:Y:S01]  /*4a30*/  FFMA.FTZ R49, R49, R0, -R6 ;  /* 0x0000000031317223 */ /* 0x000fe20000010806 */
[----:B-----5:R-:W-:Y:S01]  /*4a40*/  FADD.FTZ R32, R202, R67 ;  /* 0x00000043ca207221 */ /* 0x020fe20000010000 */
[----:B------:R-:W-:-:S02]  /*4a50*/  @P1 VIADD R2, R2, 0x36840 ;  /* 0x0003684002021836 */ /* 0x000fc40000000000 */
[-CC-:B------:R-:W-:Y:S01]  /*4a60*/  FFMA.FTZ R53, R53, R0.reuse, -R6.reuse ;  /* 0x0000000035357223 */ /* 0x180fe20000010806 */
[----:B------:R-:W1:Y:S01]  /*4a70*/  MUFU.EX2 R10, R75 ;  /* 0x0000004b000a7308 */ /* 0x000e620000000800 */
[-CC-:B------:R-:W-:Y:S01]  /*4a80*/  FFMA.FTZ R55, R55, R0.reuse, -R6.reuse ;  /* 0x0000000037377223 */ /* 0x180fe20000010806 */
[-C--:B------:R-:W-:Y:S01]  /*4a90*/  FFMA.FTZ R41, R41, R0.reuse, -R6 ;  /* 0x0000000029297223 */ /* 0x080fe20000010806 */
[----:B--2---:R-:W-:Y:S01]  /*4aa0*/  @P1 PRMT R2, R82, 0x654, R2 ;  /* 0x0000065452021816 */ /* 0x004fe20000000002 */
[-CC-:B------:R-:W-:Y:S01]  /*4ab0*/  FFMA.FTZ R47, R47, R0.reuse, -R6.reuse ;  /* 0x000000002f2f7223 */ /* 0x180fe20000010806 */
[--C-:B------:R-:W-:Y:S01]  /*4ac0*/  FFMA.FTZ R45, R45, R0, -R6.reuse ;  /* 0x000000002d2d7223 */ /* 0x100fe20000010806 */
[----:B------:R-:W-:Y:S01]  /*4ad0*/  F2FP.F16.F32.PACK_AB R200, R21, R200 ;  /* 0x000000c815c8723e */ /* 0x000fe200000000ff */
[----:B------:R2:W-:Y:S01]  /*4ae0*/  @P1 SYNCS.ARRIVE.TRANS64.RED.A1T0 RZ, [R2+URZ], RZ ;  /* 0x000000ff02ff19a7 */ /* 0x0005e2000810043f */
        /* <DEDUP_REMOVED lines=9> */
[----:B------:R-:W-:Y:S01]  /*4b80*/  FFMA.FTZ R31, R31, R0, -R6 ;  /* 0x000000001f1f7223 */ /* 0x000fe20000010806 */
[----:B------:R-:W-:-:S02]  /*4b90*/  F2FP.F16.F32.PACK_AB R202, R25, R202 ;  /* 0x000000ca19ca723e */ /* 0x000fc400000000ff */
[----:B------:R-:W-:Y:S02]  /*4ba0*/  CS2R R98, SRZ ;  /* 0x0000000000627805 */ /* 0x000fe4000001ff00 */
[----:B-1----:R-:W-:Y:S02]  /*4bb0*/  F2FP.F16.F32.PACK_AB R201, R10, R5 ;  /* 0x000000050ac9723e */ /* 0x002fe400000000ff */
[----:B------:R-:W-:Y:S02]  /*4bc0*/  CS2R R82, SRZ ;  /* 0x0000000000527805 */ /* 0x000fe4000001ff00 */
[----:B------:R-:W-:Y:S02]  /*4bd0*/  CS2R R74, SRZ ;  /* 0x00000000004a7805 */ /* 0x000fe4000001ff00 */
[----:B------:R-:W-:Y:S01]  /*4be0*/  CS2R R66, SRZ ;  /* 0x0000000000427805 */ /* 0x000fe2000001ff00 */
[----:B------:R1:W4:Y:S01]  /*4bf0*/  MUFU.EX2 R14, R79 ;  /* 0x0000004f000e7308 */ /* 0x0003220000000800 */
[----:B---3--:R-:W-:-:S04]  /*4c00*/  FADD.FTZ R59, R25, R32 ;  /* 0x00000020193b7221 */ /* 0x008fc80000010000 */
[----:B------:R-:W-:Y:S01]  /*4c10*/  FADD.FTZ R34, R196, R59 ;  /* 0x0000003bc4227221 */ /* 0x000fe20000010000 */
[C---:B------:R-:W-:Y:S02]  /*4c20*/  F2FP.F16.F32.PACK_AB R196, R29.reuse, R196 ;  /* 0x000000c41dc4723e */ /* 0x040fe400000000ff */
[----:B------:R-:W3:Y:S01]  /*4c30*/  MUFU.EX2 R9, R9 ;  /* 0x0000000900097308 */ /* 0x000ee20000000800 */
[----:B------:R-:W-:Y:S01]  /*4c40*/  FADD.FTZ R59, R29, R34 ;  /* 0x000000221d3b7221 */ /* 0x000fe20000010000 */
[----:B------:R-:W-:Y:S01]  /*4c50*/  FADD.FTZ R34, R5, R10 ;  /* 0x0000000a05227221 */ /* 0x000fe20000010000 */
[----:B-1----:R-:W-:Y:S02]  /*4c60*/  CS2R R78, SRZ ;  /* 0x00000000004e7805 */ /* 0x002fe4000001ff00 */
[----:B------:R-:W-:Y:S01]  /*4c70*/  FADD.FTZ R36, R198, R59 ;  /* 0x0000003bc6247221 */ /* 0x000fe20000010000 */
[C---:B------:R-:W-:Y:S02]  /*4c80*/  F2FP.F16.F32.PACK_AB R198, R33.reuse, R198 ;  /* 0x000000c621c6723e */ /* 0x040fe400000000ff */
[----:B------:R-:W-:Y:S01]  /*4c90*/  MUFU.EX2 R11, R11 ;  /* 0x0000000b000b7308 */ /* 0x000fe20000000800 */
[----:B------:R-:W-:Y:S01]  /*4ca0*/  FADD.FTZ R59, R33, R36 ;  /* 0x00000024213b7221 */ /* 0x000fe20000010000 */
[----:B----4-:R-:W-:-:S03]  /*4cb0*/  F2FP.F16.F32.PACK_AB R203, R14, R7 ;  /* 0x000000070ecb723e */ /* 0x010fc600000000ff */
[----:B------:R-:W-:Y:S01]  /*4cc0*/  FADD.FTZ R38, R192, R59 ;  /* 0x0000003bc0267221 */ /* 0x000fe20000010000 */
[C---:B------:R-:W-:Y:S02]  /*4cd0*/  F2FP.F16.F32.PACK_AB R192, R69.reuse, R192 ;  /* 0x000000c045c0723e */ /* 0x040fe400000000ff */
[----:B------:R-:W-:Y:S01]  /*4ce0*/  CS2R R58, SRZ ;  /* 0x00000000003a7805 */ /* 0x000fe2000001ff00 */
[----:B------:R1:W-:Y:S01]  /*4cf0*/  MUFU.EX2 R30, R51 ;  /* 0x00000033001e7308 */ /* 0x0003e20000000800 */
[----:B------:R-:W-:Y:S01]  /*4d00*/  FADD.FTZ R38, R69, R38 ;  /* 0x0000002645267221 */ /* 0x000fe20000010000 */
[----:B---3--:R-:W-:Y:S02]  /*4d10*/  F2FP.F16.F32.PACK_AB R197, R20, R9 ;  /* 0x0000000914c5723e */ /* 0x008fe400000000ff */
[----:B------:R-:W-:-:S04]  /*4d20*/  CS2R R68, SRZ ;  /* 0x0000000000447805 */ /* 0x000fc8000001ff00 */
[----:B------:R3:W4:Y:S01]  /*4d30*/  MUFU.EX2 R24, R71 ;  /* 0x0000004700187308 */ /* 0x0007220000000800 */
[----:B-1----:R-:W-:Y:S01]  /*4d40*/  FADD.FTZ R51, R7, R34 ;  /* 0x0000002207337221 */ /* 0x002fe20000010000 */
[----:B------:R-:W-:-:S03]  /*4d50*/  IMAD.MOV.U32 R7, RZ, RZ, 0x3f800000 ;  /* 0x3f800000ff077424 */ /* 0x000fc600078e00ff */
[----:B------:R-:W-:-:S03]  /*4d60*/  FADD.FTZ R36, R14, R51 ;  /* 0x000000330e247221 */ /* 0x000fc60000010000 */
[----:B------:R-:W1:Y:S01]  /*4d70*/  MUFU.EX2 R13, R13 ;  /* 0x0000000d000d7308 */ /* 0x000e620000000800 */
[----:B------:R-:W-:Y:S01]  /*4d80*/  FADD.FTZ R51, R9, R36 ;  /* 0x0000002409337221 */ /* 0x000fe20000010000 */
[----:B---3--:R-:W-:-:S03]  /*4d90*/  CS2R R70, SRZ ;  /* 0x0000000000467805 */ /* 0x008fc6000001ff00 */
[----:B------:R-:W-:Y:S01]  /*4da0*/  FADD.FTZ R36, R20, R51 ;  /* 0x0000003314247221 */ /* 0x000fe20000010000 */
[----:B------:R-:W-:Y:S02]  /*4db0*/  FADD.FTZ R51, R91, R38 ;  /* 0x000000265b337221 */ /* 0x000fe40000010000 */
[----:B------:R-:W3:Y:S01]  /*4dc0*/  MUFU.EX2 R15, R15 ;  /* 0x0000000f000f7308 */ /* 0x000ee20000000800 */
[----:B----4-:R-:W-:Y:S01]  /*4dd0*/  F2FP.F16.F32.PACK_AB R199, R24, R11 ;  /* 0x0000000b18c7723e */ /* 0x010fe200000000ff */
[C---:B------:R-:W-:Y:S01]  /*4de0*/  FADD.FTZ R40, R194.reuse, R51 ;  /* 0x00000033c2287221 */ /* 0x040fe20000010000 */
[----:B------:R-:W-:Y:S02]  /*4df0*/  F2FP.F16.F32.PACK_AB R194, R194, R91 ;  /* 0x0000005bc2c2723e */ /* 0x000fe400000000ff */
[----:B------:R-:W-:Y:S01]  /*4e00*/  CS2R R90, SRZ ;  /* 0x00000000005a7805 */ /* 0x000fe2000001ff00 */
[----:B------:R-:W-:Y:S02]  /*4e10*/  FADD.FTZ R51, R93, R40 ;  /* 0x000000285d337221 */ /* 0x000fe40000010000 */
[----:B------:R4:W-:Y:S01]  /*4e20*/  MUFU.EX2 R34, R43 ;  /* 0x0000002b00227308 */ /* 0x0009e20000000800 */
[----:B-1----:R-:W-:-:S07]  /*4e30*/  F2FP.F16.F32.PACK_AB R193, R26, R13 ;  /* 0x0000000d1ac1723e */ /* 0x002fce00000000ff */
[----:B------:R1:W5:Y:S01]  /*4e40*/  MUFU.EX2 R28, R63 ;  /* 0x0000003f001c7308 */ /* 0x0003620000000800 */
[----:B----4-:R-:W-:-:S04]  /*4e50*/  FADD.FTZ R43, R11, R36 ;  /* 0x000000240b2b7221 */ /* 0x010fc80000010000 */
[----:B------:R-:W-:-:S03]  /*4e60*/  FADD.FTZ R38, R24, R43 ;  /* 0x0000002b18267221 */ /* 0x000fc60000010000 */
[----:B------:R-:W-:Y:S01]  /*4e70*/  MUFU.EX2 R101, R101 ;  /* 0x0000006500657308 */ /* 0x000fe20000000800 */
[----:B------:R-:W-:Y:S01]  /*4e80*/  FADD.FTZ R43, R13, R38 ;  /* 0x000000260d2b7221 */ /* 0x000fe20000010000 */
[C---:B------:R-:W-:Y:S01]  /*4e90*/  FADD.FTZ R38, R188.reuse, R51 ;  /* 0x00000033bc267221 */ /* 0x040fe20000010000 */
[----:B------:R-:W-:Y:S02]  /*4ea0*/  F2FP.F16.F32.PACK_AB R188, R188, R93 ;  /* 0x0000005dbcbc723e */ /* 0x000fe400000000ff */
[----:B------:R-:W-:Y:S01]  /*4eb0*/  CS2R R92, SRZ ;  /* 0x00000000005c7805 */ /* 0x000fe2000001ff00 */
[----:B--2---:R-:W-:Y:S01]  /*4ec0*/  FADD.FTZ R2, R26, R43 ;  /* 0x0000002b1a027221 */ /* 0x004fe20000010000 */
[----:B------:R-:W-:Y:S01]  /*4ed0*/  FADD.FTZ R51, R97, R38 ;  /* 0x0000002661337221 */ /* 0x000fe20000010000 */
[----:B-1----:R-:W-:Y:S01]  /*4ee0*/  CS2R R62, SRZ ;  /* 0x00000000003e7805 */ /* 0x002fe2000001ff00 */
[----:B------:R-:W1:Y:S01]  /*4ef0*/  MUFU.EX2 R49, R49 ;  /* 0x0000003100317308 */ /* 0x000e620000000800 */
[----:B---3--:R-:W-:Y:S01]  /*4f00*/  FADD.FTZ R43, R15, R2 ;  /* 0x000000020f2b7221 */ /* 0x008fe20000010000 */
[C---:B------:R-:W-:Y:S01]  /*4f10*/  FADD.FTZ R40, R190.reuse, R51 ;  /* 0x00000033be287221 */ /* 0x040fe20000010000 */
[----:B------:R-:W-:-:S02]  /*4f20*/  F2FP.F16.F32.PACK_AB R190, R190, R97 ;  /* 0x00000061bebe723e */ /* 0x000fc400000000ff */
[----:B------:R-:W-:Y:S01]  /*4f30*/  CS2R R96, SRZ ;  /* 0x0000000000607805 */ /* 0x000fe2000001ff00 */
[C---:B-----5:R-:W-:Y:S01]  /*4f40*/  FADD.FTZ R38, R28.reuse, R43 ;  /* 0x0000002b1c267221 */ /* 0x060fe20000010000 */
[----:B------:R-:W-:Y:S02]  /*4f50*/  F2FP.F16.F32.PACK_AB R195, R28, R15 ;  /* 0x0000000f1cc3723e */ /* 0x000fe400000000ff */
[----:B------:R-:W-:Y:S01]  /*4f60*/  CS2R R50, SRZ ;  /* 0x0000000000327805 */ /* 0x000fe2000001ff00 */
[----:B------:R2:W-:Y:S01]  /*4f70*/  MUFU.EX2 R184, R103 ;  /* 0x0000006700b87308 */ /* 0x0005e20000000800 */
[----:B------:R-:W-:-:S07]  /*4f80*/  CS2R R28, SRZ ;  /* 0x00000000001c7805 */ /* 0x000fce000001ff00 */
[----:B------:R-:W-:Y:S01]  /*4f90*/  MUFU.EX2 R105, R105 ;  /* 0x0000006900697308 */ /* 0x000fe20000000800 */
[----:B-1----:R-:W-:Y:S01]  /*4fa0*/  FADD.FTZ R43, R49, R38 ;  /* 0x00000026312b7221 */ /* 0x002fe20000010000 */
[C---:B------:R-:W-:Y:S02]  /*4fb0*/  F2FP.F16.F32.PACK_AB R189, R30.reuse, R49 ;  /* 0x000000311ebd723e */ /* 0x040fe400000000ff */
[----:B--2---:R-:W-:Y:S02]  /*4fc0*/  CS2R R102, SRZ ;  /* 0x0000000000667805 */ /* 0x004fe4000001ff00 */
[----:B------:R-:W-:Y:S01]  /*4fd0*/  CS2R R48, SRZ ;  /* 0x0000000000307805 */ /* 0x000fe2000001ff00 */
[----:B------:R-:W-:Y:S01]  /*4fe0*/  FADD.FTZ R38, R30, R43 ;  /* 0x0000002b1e267221 */ /* 0x000fe20000010000 */
[----:B------:R-:W1:Y:S08]  /*4ff0*/  MUFU.EX2 R53, R53 ;  /* 0x0000003500357308 */ /* 0x000e700000000800 */
[----:B------:R2:W-:Y:S08]  /*5000*/  MUFU.EX2 R186, R107 ;  /* 0x0000006b00ba7308 */ /* 0x0005f00000000800 */
[----:B------:R3:W4:Y:S01]  /*5010*/  MUFU.EX2 R32, R55 ;  /* 0x0000003700207308 */ /* 0x0007220000000800 */
[----:B-1----:R-:W-:Y:S01]  /*5020*/  FADD.FTZ R21, R53, R38 ;  /* 0x0000002635157221 */ /* 0x002fe20000010000 */
[----:B--2---:R-:W-:-:S06]  /*5030*/  CS2R R106, SRZ ;  /* 0x00000000006a7805 */ /* 0x004fcc000001ff00 */
[----:B------:R-:W1:Y:S01]  /*5040*/  MUFU.EX2 R109, R109 ;  /* 0x0000006d006d7308 */ /* 0x000e620000000800 */
[----:B---3--:R-:W-:-:S07]  /*5050*/  CS2R R54, SRZ ;  /* 0x0000000000367805 */ /* 0x008fce000001ff00 */
[----:B------:R2:W-:Y:S01]  /*5060*/  MUFU.EX2 R36, R47 ;  /* 0x0000002f00247308 */ /* 0x0005e20000000800 */
[C---:B----4-:R-:W-:Y:S01]  /*5070*/  FADD.FTZ R6, R32.reuse, R21 ;  /* 0x0000001520067221 */ /* 0x050fe20000010000 */
[----:B------:R-:W-:Y:S02]  /*5080*/  F2FP.F16.F32.PACK_AB R191, R32, R53 ;  /* 0x0000003520bf723e */ /* 0x000fe400000000ff */
[----:B------:R-:W-:Y:S02]  /*5090*/  CS2R R52, SRZ ;  /* 0x0000000000347805 */ /* 0x000fe4000001ff00 */
[----:B------:R-:W-:Y:S02]  /*50a0*/  CS2R R32, SRZ ;  /* 0x0000000000207805 */ /* 0x000fe4000001ff00 */
[----:B------:R-:W3:Y:S01]  /*50b0*/  MUFU.EX2 R41, R41 ;  /* 0x0000002900297308 */ /* 0x000ee20000000800 */
[----:B--2---:R-:W-:-:S04]  /*50c0*/  FADD.FTZ R47, R101, R40 ;  /* 0x00000028652f7221 */ /* 0x004fc80000010000 */
[C---:B------:R-:W-:Y:S01]  /*50d0*/  FADD.FTZ R40, R184.reuse, R47 ;  /* 0x0000002fb8287221 */ /* 0x040fe20000010000 */
[----:B------:R-:W-:Y:S02]  /*50e0*/  F2FP.F16.F32.PACK_AB R184, R184, R101 ;  /* 0x00000065b8b8723e */ /* 0x000fe400000000ff */
[----:B------:R-:W-:Y:S01]  /*50f0*/  CS2R R100, SRZ ;  /* 0x0000000000647805 */ /* 0x000fe2000001ff00 */
[----:B------:R2:W4:Y:S01]  /*5100*/  MUFU.EX2 R180, R111 ;  /* 0x0000006f00b47308 */ /* 0x0005220000000800 */
[----:B------:R-:W-:Y:S01]  /*5110*/  FADD.FTZ R43, R105, R40 ;  /* 0x00000028692b7221 */ /* 0x000fe20000010000 */
[----:B------:R-:W-:-:S03]  /*5120*/  CS2R R46, SRZ ;  /* 0x00000000002e7805 */ /* 0x000fc6000001ff00 */
[C---:B------:R-:W-:Y:S01]  /*5130*/  FADD.FTZ R40, R186.reuse, R43 ;  /* 0x0000002bba287221 */ /* 0x040fe20000010000 */
[----:B------:R-:W-:Y:S02]  /*5140*/  F2FP.F16.F32.PACK_AB R186, R186, R105 ;  /* 0x00000069baba723e */ /* 0x000fe400000000ff */
[----:B------:R-:W-:Y:S01]  /*5150*/  CS2R R104, SRZ ;  /* 0x0000000000687805 */ /* 0x000fe2000001ff00 */
[----:B------:R-:W5:Y:S01]  /*5160*/  MUFU.EX2 R113, R113 ;  /* 0x0000007100717308 */ /* 0x000f620000000800 */
[----:B-1----:R-:W-:Y:S01]  /*5170*/  FADD.FTZ R25, R109, R40 ;  /* 0x000000286d197221 */ /* 0x002fe20000010000 */
[----:B---3--:R-:W-:Y:S01]  /*5180*/  FADD.FTZ R21, R41, R6 ;  /* 0x0000000629157221 */ /* 0x008fe20000010000 */
[C---:B------:R-:W-:Y:S02]  /*5190*/  F2FP.F16.F32.PACK_AB R185, R34.reuse, R41 ;  /* 0x0000002922b9723e */ /* 0x040fe400000000ff */
[----:B--2---:R-:W-:Y:S01]  /*51a0*/  CS2R R110, SRZ ;  /* 0x00000000006e7805 */ /* 0x004fe2000001ff00 */
[----:B------:R-:W-:-:S02]  /*51b0*/  FADD.FTZ R6, R34, R21 ;  /* 0x0000001522067221 */ /* 0x000fc40000010000 */
[----:B------:R-:W1:Y:S01]  /*51c0*/  MUFU.EX2 R45, R45 ;  /* 0x0000002d002d7308 */ /* 0x000e620000000800 */
[C---:B----4-:R-:W-:Y:S01]  /*51d0*/  FADD.FTZ R40, R180.reuse, R25 ;  /* 0x00000019b4287221 */ /* 0x050fe20000010000 */
[----:B------:R-:W-:Y:S02]  /*51e0*/  F2FP.F16.F32.PACK_AB R180, R180, R109 ;  /* 0x0000006db4b4723e */ /* 0x000fe400000000ff */
[----:B------:R-:W-:-:S04]  /*51f0*/  CS2R R108, SRZ ;  /* 0x00000000006c7805 */ /* 0x000fc8000001ff00 */
[----:B------:R2:W3:Y:S01]  /*5200*/  MUFU.EX2 R182, R115 ;  /* 0x0000007300b67308 */ /* 0x0004e20000000800 */
[----:B-----5:R-:W-:-:S07]  /*5210*/  FADD.FTZ R25, R113, R40 ;  /* 0x0000002871197221 */ /* 0x020fce0000010000 */
[----:B------:R-:W4:Y:S01]  /*5220*/  MUFU.EX2 R117, R117 ;  /* 0x0000007500757308 */ /* 0x000f220000000800 */
[----:B-1----:R-:W-:Y:S01]  /*5230*/  FADD.FTZ R21, R45, R6 ;  /* 0x000000062d157221 */ /* 0x002fe20000010000 */
[C---:B------:R-:W-:Y:S02]  /*5240*/  F2FP.F16.F32.PACK_AB R187, R36.reuse, R45 ;  /* 0x0000002d24bb723e */ /* 0x040fe400000000ff */
[----:B--2---:R-:W-:Y:S02]  /*5250*/  CS2R R114, SRZ ;  /* 0x0000000000727805 */ /* 0x004fe4000001ff00 */
[----:B------:R-:W-:Y:S01]  /*5260*/  CS2R R44, SRZ ;  /* 0x00000000002c7805 */ /* 0x000fe2000001ff00 */
[----:B------:R-:W-:Y:S01]  /*5270*/  FADD.FTZ R6, R36, R21 ;  /* 0x0000001524067221 */ /* 0x000fe20000010000 */
[----:B------:R-:W1:Y:S01]  /*5280*/  MUFU.EX2 R37, R37 ;  /* 0x0000002500257308 */ /* 0x000e620000000800 */
[C---:B---3--:R-:W-:Y:S01]  /*5290*/  FADD.FTZ R42, R182.reuse, R25 ;  /* 0x00000019b62a7221 */ /* 0x048fe20000010000 */
[----:B------:R-:W-:-:S02]  /*52a0*/  F2FP.F16.F32.PACK_AB R182, R182, R113 ;  /* 0x00000071b6b6723e */ /* 0x000fc400000000ff */
[----:B------:R-:W-:-:S04]  /*52b0*/  CS2R R112, SRZ ;  /* 0x0000000000707805 */ /* 0x000fc8000001ff00 */
[----:B------:R2:W3:Y:S01]  /*52c0*/  MUFU.EX2 R176, R119 ;  /* 0x0000007700b07308 */ /* 0x0004e20000000800 */
[----:B----4-:R-:W-:-:S07]  /*52d0*/  FADD.FTZ R25, R117, R42 ;  /* 0x0000002a75197221 */ /* 0x010fce0000010000 */
[----:B------:R4:W5:Y:S01]  /*52e0*/  MUFU.EX2 R2, R35 ;  /* 0x0000002300027308 */ /* 0x0009620000000800 */
[----:B-1----:R-:W-:Y:S01]  /*52f0*/  FADD.FTZ R21, R37, R6 ;  /* 0x0000000625157221 */ /* 0x002fe20000010000 */
[----:B--2---:R-:W-:-:S06]  /*5300*/  CS2R R118, SRZ ;  /* 0x0000000000767805 */ /* 0x004fcc000001ff00 */
[----:B------:R-:W1:Y:S01]  /*5310*/  MUFU.EX2 R121, R121 ;  /* 0x0000007900797308 */ /* 0x000e620000000800 */
[C---:B---3--:R-:W-:Y:S01]  /*5320*/  FADD.FTZ R42, R176.reuse, R25 ;  /* 0x00000019b02a7221 */ /* 0x048fe20000010000 */
[----:B------:R-:W-:Y:S02]  /*5330*/  F2FP.F16.F32.PACK_AB R176, R176, R117 ;  /* 0x00000075b0b0723e */ /* 0x000fe400000000ff */
[----:B------:R-:W-:Y:S02]  /*5340*/  CS2R R116, SRZ ;  /* 0x0000000000747805 */ /* 0x000fe4000001ff00 */
[----:B----4-:R-:W-:Y:S02]  /*5350*/  CS2R R34, SRZ ;  /* 0x0000000000227805 */ /* 0x010fe4000001ff00 */
[----:B------:R-:W2:Y:S01]  /*5360*/  MUFU.EX2 R57, R57 ;  /* 0x0000003900397308 */ /* 0x000ea20000000800 */
[C---:B-----5:R-:W-:Y:S01]  /*5370*/  FADD.FTZ R6, R2.reuse, R21 ;  /* 0x0000001502067221 */ /* 0x060fe20000010000 */
[----:B------:R-:W-:Y:S01]  /*5380*/  F2FP.F16.F32.PACK_AB R181, R2, R37 ;  /* 0x0000002502b5723e */ /* 0x000fe200000000ff */
[----:B------:R-:W-:Y:S01]  /*5390*/  IMAD.MOV.U32 R2, RZ, RZ, 0x3f800000 ;  /* 0x3f800000ff027424 */ /* 0x000fe200078e00ff */
[----:B------:R-:W-:-:S04]  /*53a0*/  CS2R R36, SRZ ;  /* 0x0000000000247805 */ /* 0x000fc8000001ff00 */
[----:B------:R-:W3:Y:S01]  /*53b0*/  MUFU.EX2 R12, R12 ;  /* 0x0000000c000c7308 */ /* 0x000ee20000000800 */
[----:B-1----:R-:W-:Y:S01]  /*53c0*/  FADD.FTZ R25, R121, R42 ;  /* 0x0000002a79197221 */ /* 0x002fe20000010000 */
[----:B------:R-:W-:-:S06]  /*53d0*/  CS2R R42, SRZ ;  /* 0x00000000002a7805 */ /* 0x000fcc000001ff00 */
[----:B------:R-:W1:Y:S01]  /*53e0*/  MUFU.EX2 R38, R39 ;  /* 0x0000002700267308 */ /* 0x000e620000000800 */
[----:B--2---:R-:W-:-:S07]  /*53f0*/  FADD.FTZ R21, R57, R6 ;  /* 0x0000000639157221 */ /* 0x004fce0000010000 */
[----:B------:R-:W2:Y:S01]  /*5400*/  MUFU.EX2 R61, R61 ;  /* 0x0000003d003d7308 */ /* 0x000ea20000000800 */
[C---:B---3--:R-:W-:Y:S01]  /*5410*/  FADD.FTZ R6, R12.reuse, R25 ;  /* 0x000000190c067221 */ /* 0x048fe20000010000 */
[----:B------:R-:W-:Y:S02]  /*5420*/  F2FP.F16.F32.PACK_AB R178, R12, R121 ;  /* 0x000000790cb2723e */ /* 0x000fe400000000ff */
[----:B------:R-:W-:-:S04]  /*5430*/  CS2R R24, SRZ ;  /* 0x0000000000187805 */ /* 0x000fc8000001ff00 */
[----:B------:R3:W4:Y:S01]  /*5440*/  MUFU.EX2 R40, R27 ;  /* 0x0000001b00287308 */ /* 0x0007220000000800 */
[C---:B-1----:R-:W-:Y:S01]  /*5450*/  FADD.FTZ R12, R38.reuse, R21 ;  /* 0x00000015260c7221 */ /* 0x042fe20000010000 */
[----:B------:R-:W-:Y:S02]  /*5460*/  F2FP.F16.F32.PACK_AB R183, R38, R57 ;  /* 0x0000003926b7723e */ /* 0x000fe400000000ff */
[----:B------:R-:W-:Y:S02]  /*5470*/  CS2R R56, SRZ ;  /* 0x0000000000387805 */ /* 0x000fe4000001ff00 */
[----:B------:R-:W-:Y:S02]  /*5480*/  CS2R R38, SRZ ;  /* 0x0000000000267805 */ /* 0x000fe4000001ff00 */
[----:B------:R-:W1:Y:S01]  /*5490*/  MUFU.EX2 R65, R65 ;  /* 0x0000004100417308 */ /* 0x000e620000000800 */
[----:B--2---:R-:W-:Y:S01]  /*54a0*/  FADD.FTZ R5, R61, R12 ;  /* 0x0000000c3d057221 */ /* 0x004fe20000010000 */
[----:B---3--:R-:W-:-:S06]  /*54b0*/  CS2R R26, SRZ ;  /* 0x00000000001a7805 */ /* 0x008fcc000001ff00 */
[----:B------:R2:W3:Y:S01]  /*54c0*/  MUFU.EX2 R10, R31 ;  /* 0x0000001f000a7308 */ /* 0x0004e20000000800 */
[C---:B----4-:R-:W-:Y:S01]  /*54d0*/  FADD.FTZ R12, R40.reuse, R5 ;  /* 0x00000005280c7221 */ /* 0x050fe20000010000 */
[----:B------:R-:W-:Y:S02]  /*54e0*/  F2FP.F16.F32.PACK_AB R177, R40, R61 ;  /* 0x0000003d28b1723e */ /* 0x000fe400000000ff */
[----:B------:R-:W-:Y:S02]  /*54f0*/  CS2R R60, SRZ ;  /* 0x00000000003c7805 */ /* 0x000fe4000001ff00 */
[----:B------:R-:W-:Y:S01]  /*5500*/  CS2R R40, SRZ ;  /* 0x0000000000287805 */ /* 0x000fe2000001ff00 */
[----:B-1----:R-:W-:Y:S01]  /*5510*/  FADD.FTZ R5, R65, R12 ;  /* 0x0000000c41057221 */ /* 0x002fe20000010000 */
[----:B--2---:R-:W-:Y:S02]  /*5520*/  CS2R R30, SRZ ;  /* 0x00000000001e7805 */ /* 0x004fe4000001ff00 */
[C---:B---3--:R-:W-:Y:S01]  /*5530*/  F2FP.F16.F32.PACK_AB R179, R10.reuse, R65 ;  /* 0x000000410ab3723e */ /* 0x048fe200000000ff */
[----:B------:R-:W-:Y:S01]  /*5540*/  FADD.FTZ R5, R10, R5 ;  /* 0x000000050a057221 */ /* 0x000fe20000010000 */
[----:B------:R-:W-:Y:S01]  /*5550*/  CS2R R64, SRZ ;  /* 0x0000000000407805 */ /* 0x000fe2000001ff00 */
[----:B------:R-:W-:Y:S06]  /*5560*/  @!P2 BRA `(.L_x_2985) ;  /* 0x0000003c0010a947 */ /* 0x000fec0003800000 */
[----:B------:R-:W-:Y:S01]  /*5570*/  VIADD R9, R120, 0xfffffffe ;  /* 0xfffffffe78097836 */ /* 0x000fe20000000000 */
[----:B------:R-:W-:Y:S01]  /*5580*/  UMOV UR60, UR61 ;  /* 0x0000003d003c7c82 */ /* 0x000fe20008000000 */
[----:B------:R-:W-:Y:S01]  /*5590*/  IMAD.MOV.U32 R10, RZ, RZ, R3 ;  /* 0x000000ffff0a7224 */ /* 0x000fe200078e0003 */
[----:B------:R-:W-:Y:S01]  /*55a0*/  UMOV UR37, UR38 ;  /* 0x0000002600257c82 */ /* 0x000fe20008000000 */
[----:B------:R-:W-:Y:S02]  /*55b0*/  IMAD.MOV.U32 R11, RZ, RZ, R4 ;  /* 0x000000ffff0b7224 */ /* 0x000fe400078e0004 */
[----:B------:R-:W-:Y:S02]  /*55c0*/  IMAD.MOV.U32 R2, RZ, RZ, 0x3f800000 ;  /* 0x3f800000ff027424 */ /* 0x000fe400078e00ff */
[----:B------:R-:W-:-:S07]  /*55d0*/  IMAD.MOV.U32 R119, RZ, RZ, RZ ;  /* 0x000000ffff777224 */ /* 0x000fce00078e00ff */
.L_x_2996:
[----:B------:R-:W-:-:S04]  /*55e0*/  UIADD3 UR4, UR37, 0x1, URZ ;  /* 0x0000000125047890 */ /* 0x000fc8000fffe03f */
[----:B------:R-:W-:-:S04]  /*55f0*/  UISETP.NE.AND UP0, UPT, UR4, 0x2, UPT ;  /* 0x000000020400788c */ /* 0x000fc8000bf05270 */
[----:B------:R-:W-:Y:S02]  /*5600*/  USEL UR61, URZ, 0x1, UP0 ;  /* 0x000000013f3d7887 */ /* 0x000fe40008000000 */
[----:B------:R-:W-:Y:S02]  /*5610*/  USEL UR38, UR4, URZ, UP0 ;  /* 0x0000003f04267287 */ /* 0x000fe40008000000 */
[----:B------:R-:W-:Y:S01]  /*5620*/  ULOP3.LUT UR61, UR60, UR61, URZ, 0x3c, !UPT ;  /* 0x0000003d3c3d7292 */ /* 0x000fe2000f8e3c3f */
[----:B------:R-:W-:Y:S11]  /*5630*/  @!P0 BRA `(.L_x_2986) ;  /* 0x0000000000048947 */ /* 0x000ff60003800000 */
[----:B------:R-:W-:Y:S01]  /*5640*/  BPT.TRAP 0x1 ;  /* 0x000000040000795c */ /* 0x000fe20000300000 */
.L_x_2986:
[----:B------:R-:W-:Y:S01]  /*5650*/  R2UR UR4, R16 ;  /* 0x00000000100472ca */ /* 0x000fe200000e0000 */
[----:B------:R-:W-:-:S05]  /*5660*/  IMAD.U32 R0, RZ, RZ, UR61 ;  /* 0x0000003dff007e24 */ /* 0x000fca000f8e00ff */
[----:B------:R-:W-:-:S07]  /*5670*/  SHF.L.U32 R0, R0, 0x1f, RZ ;  /* 0x0000001f00007819 */ /* 0x000fce00000006ff */
[----:B------:R-:W-:-:S09]  /*5680*/  ULEA UR39, UR38, UR4, 0x3 ;  /* 0x0000000426277291 */ /* 0x000fd2000f8e183f */
[----:B------:R1:W2:Y:S01]  /*5690*/  SYNCS.PHASECHK.TRANS64.TRYWAIT P1, [UR39+0x36830], R0 ;  /* 0x03683000ff0075a7 */ /* 0x0002a20008020167 */
[----:B------:R-:W-:Y:S05]  /*56a0*/  @!P0 BRA `(.L_x_2987) ;  /* 0x0000000000048947 */ /* 0x000fea0003800000 */
[----:B------:R-:W-:Y:S01]  /*56b0*/  BPT.TRAP 0x1 ;  /* 0x000000040000795c */ /* 0x000fe20000300000 */
.L_x_2987:
[----:B--2---:R-:W-:Y:S05]  /*56c0*/  @P1 BRA `(.L_x_2988) ;  /* 0x0000000000081947 */ /* 0x004fea0003800000 */
[----:B------:R-:W2:Y:S02]  /*56d0*/  SYNCS.PHASECHK.TRANS64.TRYWAIT P1, [UR39+0x36830], R0 ;  /* 0x03683000ff0075a7 */ /* 0x000ea40008020167 */
[----:B--2---:R-:W-:Y:S05]  /*56e0*/  @!P1 BRA `(.L_x_2989) ;  /* 0x0000009000409947 */ /* 0x004fea0003800000 */
.L_x_2988:
        /* <DEDUP_REMOVED lines=596> */
.L_x_2990:
[----:B------:R-:W-:Y:S01]  /*7c30*/  R2UR UR4, R16 ;  /* 0x00000000100472ca */ /* 0x000fe200000e0000 */
[----:B-12---:R-:W-:-:S05]  /*7c40*/  IMAD.U32 R0, RZ, RZ, UR60 ;  /* 0x0000003cff007e24 */ /* 0x006fca000f8e00ff */
[----:B------:R-:W-:-:S07]  /*7c50*/  SHF.L.U32 R0, R0, 0x1f, RZ ;  /* 0x0000001f00007819 */ /* 0x000fce00000006ff */
[----:B------:R-:W-:-:S09]  /*7c60*/  ULEA UR5, UR37, UR4, 0x3 ;  /* 0x0000000425057291 */ /* 0x000fd2000f8e183f */
[----:B------:R1:W2:Y:S01]  /*7c70*/  SYNCS.PHASECHK.TRANS64.TRYWAIT P1, [UR5+0x36850], R0 ;  /* 0x03685000ff0075a7 */ /* 0x0002a20008020145 */
[----:B------:R-:W-:Y:S05]  /*7c80*/  @!P0 BRA `(.L_x_2991) ;  /* 0x0000000000048947 */ /* 0x000fea0003800000 */
[----:B------:R-:W-:Y:S01]  /*7c90*/  BPT.TRAP 0x1 ;  /* 0x000000040000795c */ /* 0x000fe20000300000 */
.L_x_2991:
[----:B--2---:R-:W-:Y:S05]  /*7ca0*/  @P1 BRA `(.L_x_2992) ;  /* 0x0000000000081947 */ /* 0x004fea0003800000 */
[----:B------:R-:W2:Y:S02]  /*7cb0*/  SYNCS.PHASECHK.TRANS64.TRYWAIT P1, [UR5+0x36850], R0 ;  /* 0x03685000ff0075a7 */ /* 0x000ea40008020145 */
[----:B--2---:R-:W-:Y:S05]  /*7cc0*/  @!P1 BRA `(.L_x_2993) ;  /* 0x0000006800e09947 */ /* 0x004fea0003800000 */
.L_x_2992:
        /* <DEDUP_REMOVED lines=32> */
[----:B------:R-:W-:Y:S01]  /*7ed0*/  UIADD3 UR4, UR4, 0x300, URZ ;  /* 0x0000030004047890 */ /* 0x000fe2000fffe03f */
[----:B------:R-:W-:Y:S02]  /*7ee0*/  WARPGROUP.DEPBAR.LE gsb0, 0x0 ;  /* 0x00008000000079c5 */ /* 0x000fe40000010000 */
[----:B------:R-:W-:-:S14]  /*7ef0*/  WARPGROUP.ARRIVE ;  /* 0x00000000000079c5 */ /* 0x000fdc0000000000 */
[----:B------:R-:W-:Y:S01]  /*7f00*/  HGMMA.64x192x16.F32 R24, R180, gdesc[UR4].tnspB, R24, gsb0 ;  /* 0x42e00004b4187df0 */ /* 0x000fe20008000818 */
[----:B------:R-:W-:Y:S01]  /*7f10*/  UMOV UR6, UR4 ;  /* 0x0000000400067c82 */ /* 0x000fe20008000000 */
[----:B------:R-:W-:Y:S01]  /*7f20*/  UMOV UR7, 0x40000040 ;  /* 0x4000004000077882 */ /* 0x000fe20000000000 */
[----:B------:R-:W-:Y:S02]  /*7f30*/  WARPGROUP.DEPBAR.LE gsb0, 0x0 ;  /* 0x00008000000079c5 */ /* 0x000fe40000010000 */
[----:B------:R-:W-:-:S15]  /*7f40*/  WARPGROUP.ARRIVE ;  /* 0x00000000000079c5 */ /* 0x000fde0000000000 */
[----:B------:R-:W-:Y:S03]  /*7f50*/  HGMMA.64x192x16.F32 R24, R176, gdesc[UR4].tnspB, R24, gsb0 ;  /* 0x42e00004b0187df0 */ /* 0x000fe60008000818 */
[----:B------:R-:W-:Y:S02]  /*7f60*/  WARPGROUP.DEPBAR.LE gsb0, 0x0 ;  /* 0x00008000000079c5 */ /* 0x000fe40000010000 */
[----:B------:R-:W-:Y:S05]  /*7f70*/  @!P0 BRA `(.L_x_2994) ;  /* 0x0000000000048947 */ /* 0x000fea0003800000 */
[----:B------:R-:W-:Y:S01]  /*7f80*/  BPT.TRAP 0x1 ;  /* 0x000000040000795c */ /* 0x000fe20000300000 */
.L_x_2994:
[----:B------:R-:W3:Y:S01]  /*7f90*/  LDL R213, [R1+0x4] ;  /* 0x0000040001d57983 */ /* 0x000ee20000100800 */
[----:B-12---:R-:W-:Y:S02]  /*7fa0*/  FMNMX.FTZ R0, R168, R11, !PT ;  /* 0x0000000ba8007209 */ /* 0x006fe40007810000 */
        /* <DEDUP_REMOVED lines=55> */
[----:B------:R-:W-:Y:S01]  /*8320*/  ISETP.NE.AND P1, PT, R23, RZ, PT ;  /* 0x000000ff1700720c */ /* 0x000fe20003f25270 */
[----:B------:R-:W1:Y:S04]  /*8330*/  SHFL.BFLY PT, R0, R7, 0x2, 0x1f ;  /* 0x0c401f0007007f89 */ /* 0x000e6800000e0000 */
[----:B------:R-:W2:Y:S01]  /*8340*/  SHFL.BFLY PT, R3, R2, 0x2, 0x1f ;  /* 0x0c401f0002037f89 */ /* 0x000ea200000e0000 */
[----:B-1----:R-:W-:-:S02]  /*8350*/  FMNMX.FTZ R12, R7, R0, !PT ;  /* 0x00000000070c7209 */ /* 0x002fc40007810000 */
[----:B------:R-:W1:Y:S01]  /*8360*/  LDC R0, c[0x0][0x988] ;  /* 0x00026200ff007b82 */ /* 0x000e620000000800 */
[----:B--2---:R-:W-:Y:S02]  /*8370*/  FMNMX.FTZ R13, R2, R3, !PT ;  /* 0x00000003020d7209 */ /* 0x004fe40007810000 */
[----:B------:R-:W2:Y:S04]  /*8380*/  SHFL.BFLY PT, R3, R12, 0x1, 0x1f ;  /* 0x0c201f000c037f89 */ /* 0x000ea800000e0000 */
[----:B------:R-:W4:Y:S01]  /*8390*/  SHFL.BFLY PT, R14, R13, 0x1, 0x1f ;  /* 0x0c201f000d0e7f89 */ /* 0x000f2200000e0000 */
[----:B--2---:R-:W-:Y:S02]  /*83a0*/  FMNMX.FTZ R4, R12, R3, !PT ;  /* 0x000000030c047209 */ /* 0x004fe40007810000 */
[----:B----4-:R-:W-:-:S03]  /*83b0*/  FMNMX.FTZ R3, R13, R14, !PT ;  /* 0x0000000e0d037209 */ /* 0x010fc60007810000 */
[C---:B------:R-:W-:Y:S01]  /*83c0*/  FADD.FTZ R11, -R4.reuse, R11 ;  /* 0x0000000b040b7221 */ /* 0x040fe20000010100 */
[----:B-1----:R-:W-:-:S03]  /*83d0*/  FMUL.FTZ R177, R4, R0 ;  /* 0x0000000004b17220 */ /* 0x002fc60000410000 */
[-C--:B------:R-:W-:Y:S01]  /*83e0*/  FMUL.FTZ R14, R11, R0.reuse ;  /* 0x000000000b0e7220 */ /* 0x080fe20000410000 */
[-CC-:B------:R-:W-:Y:S01]  /*83f0*/  FFMA.FTZ R15, R161, R0.reuse, -R177.reuse ;  /* 0x00000000a10f7223 */ /* 0x180fe200000108b1 */
[C---:B------:R-:W-:Y:S01]  /*8400*/  FADD.FTZ R11, -R3.reuse, R10 ;  /* 0x0000000a030b7221 */ /* 0x040fe20000010100 */
[-C--:B------:R-:W-:Y:S01]  /*8410*/  FMUL.FTZ R161, R3, R0.reuse ;  /* 0x0000000003a17220 */ /* 0x080fe20000410000 */
[-C--:B------:R-:W-:Y:S01]  /*8420*/  FFMA.FTZ R200, R168, R0.reuse, -R177 ;  /* 0x00000000a8c87223 */ /* 0x080fe200000108b1 */
[----:B------:R1:W-:Y:S01]  /*8430*/  MUFU.EX2 R7, R14 ;  /* 0x0000000e00077308 */ /* 0x0003e20000000800 */
[-C--:B------:R-:W-:Y:S01]  /*8440*/  FMUL.FTZ R2, R11, R0.reuse ;  /* 0x000000000b027220 */ /* 0x080fe20000410000 */
[-C--:B------:R-:W-:Y:S01]  /*8450*/  FFMA.FTZ R201, R170, R0.reuse, -R161 ;  /* 0x00000000aac97223 */ /* 0x080fe200000108a1 */
[-C--:B------:R-:W-:Y:S01]  /*8460*/  FFMA.FTZ R11, R169, R0.reuse, -R177 ;  /* 0x00000000a90b7223 */ /* 0x080fe200000108b1 */
[-C--:B------:R-:W-:Y:S01]  /*8470*/  FFMA.FTZ R10, R171, R0.reuse, -R161 ;  /* 0x00000000ab0a7223 */ /* 0x080fe200000108a1 */
[-C--:B------:R-:W-:Y:S01]  /*8480*/  FFMA.FTZ R202, R172, R0.reuse, -R177 ;  /* 0x00000000acca7223 */ /* 0x080fe200000108b1 */
[-C--:B------:R-:W-:Y:S01]  /*8490*/  FFMA.FTZ R203, R174, R0.reuse, -R161 ;  /* 0x00000000aecb7223 */ /* 0x080fe200000108a1 */
[-C--:B------:R-:W-:Y:S01]  /*84a0*/  FFMA.FTZ R13, R173, R0.reuse, -R177 ;  /* 0x00000000ad0d7223 */ /* 0x080fe200000108b1 */
[----:B------:R-:W2:Y:S01]  /*84b0*/  MUFU.EX2 R200, R200 ;  /* 0x000000c800c87308 */ /* 0x000ea20000000800 */
[-C--:B------:R-:W-:Y:S01]  /*84c0*/  FFMA.FTZ R12, R175, R0.reuse, -R161 ;  /* 0x00000000af0c7223 */ /* 0x080fe200000108a1 */
[-C--:B------:R-:W-:Y:S01]  /*84d0*/  FFMA.FTZ R196, R160, R0.reuse, -R177 ;  /* 0x00000000a0c47223 */ /* 0x080fe200000108b1 */
[-CC-:B------:R-:W-:Y:S01]  /*84e0*/  FFMA.FTZ R197, R162, R0.reuse, -R161.reuse ;  /* 0x00000000a2c57223 */ /* 0x180fe200000108a1 */
[-C--:B-1----:R-:W-:Y:S01]  /*84f0*/  FFMA.FTZ R14, R163, R0.reuse, -R161 ;  /* 0x00000000a30e7223 */ /* 0x082fe200000108a1 */
[-CC-:B------:R-:W-:Y:S01]  /*8500*/  FFMA.FTZ R198, R164, R0.reuse, -R177.reuse ;  /* 0x00000000a4c67223 */ /* 0x180fe200000108b1 */
[-C--:B------:R-:W-:Y:S01]  /*8510*/  FFMA.FTZ R180, R128, R0.reuse, -R177 ;  /* 0x0000000080b47223 */ /* 0x080fe200000108b1 */
[-CC-:B------:R-:W-:Y:S01]  /*8520*/  FFMA.FTZ R199, R166, R0.reuse, -R161.reuse ;  /* 0x00000000a6c77223 */ /* 0x180fe200000108a1 */
[----:B------:R-:W-:Y:S01]  /*8530*/  MUFU.EX2 R2, R2 ;  /* 0x0000000200027308 */ /* 0x000fe20000000800 */
[-C--:B------:R-:W-:Y:S01]  /*8540*/  FFMA.FTZ R128, R147, R0.reuse, -R161 ;  /* 0x0000000093807223 */ /* 0x080fe200000108a1 */
[-C--:B------:R-:W-:Y:S01]  /*8550*/  FFMA.FTZ R21, R165, R0.reuse, -R177 ;  /* 0x00000000a5157223 */ /* 0x080fe200000108b1 */
[-CC-:B------:R-:W-:Y:S01]  /*8560*/  FFMA.FTZ R20, R167, R0.reuse, -R161.reuse ;  /* 0x00000000a7147223 */ /* 0x180fe200000108a1 */
[-C--:B------:R-:W-:Y:S01]  /*8570*/  FFMA.FTZ R185, R138, R0.reuse, -R161 ;  /* 0x000000008ab97223 */ /* 0x080fe200000108a1 */
[-CC-:B------:R-:W-:Y:S01]  /*8580*/  FFMA.FTZ R192, R152, R0.reuse, -R177.reuse ;  /* 0x0000000098c07223 */ /* 0x180fe200000108b1 */
[-C--:B------:R-:W-:Y:S01]  /*8590*/  FFMA.FTZ R184, R136, R0.reuse, -R177 ;  /* 0x0000000088b87223 */ /* 0x080fe200000108b1 */
[--C-:B------:R-:W-:Y:S01]  /*85a0*/  FFMA.FTZ R193, R154, R0, -R161.reuse ;  /* 0x000000009ac17223 */ /* 0x100fe200000108a1 */
[----:B------:R-:W1:Y:S01]  /*85b0*/  MUFU.EX2 R201, R201 ;  /* 0x000000c900c97308 */ /* 0x000e620000000800 */
[----:B--2---:R-:W-:Y:S01]  /*85c0*/  FFMA.FTZ R6, R7, R6, R200 ;  /* 0x0000000607067223 */ /* 0x004fe200000100c8 */
[-C--:B------:R-:W-:Y:S01]  /*85d0*/  FFMA.FTZ R136, R139, R0.reuse, -R161 ;  /* 0x000000008b887223 */ /* 0x080fe200000108a1 */
[-CC-:B------:R-:W-:Y:S01]  /*85e0*/  FFMA.FTZ R153, R153, R0.reuse, -R177.reuse ;  /* 0x0000000099997223 */ /* 0x180fe200000108b1 */
[-C--:B------:R-:W-:Y:S01]  /*85f0*/  FFMA.FTZ R176, R120, R0.reuse, -R177 ;  /* 0x0000000078b07223 */ /* 0x080fe200000108b1 */
[-C--:B------:R-:W-:Y:S01]  /*8600*/  FFMA.FTZ R120, R155, R0.reuse, -R161 ;  /* 0x000000009b787223 */ /* 0x080fe200000108a1 */
[-C--:B------:R-:W-:Y:S01]  /*8610*/  FFMA.FTZ R194, R156, R0.reuse, -R177 ;  /* 0x000000009cc27223 */ /* 0x080fe200000108b1 */
[-C--:B------:R-:W-:Y:S01]  /*8620*/  FFMA.FTZ R195, R158, R0.reuse, -R161 ;  /* 0x000000009ec37223 */ /* 0x080fe200000108a1 */
[----:B------:R-:W2:Y:S01]  /*8630*/  MUFU.EX2 R11, R11 ;  /* 0x0000000b000b7308 */ /* 0x000ea20000000800 */
[-CC-:B------:R-:W-:Y:S01]  /*8640*/  FFMA.FTZ R157, R157, R0.reuse, -R177.reuse ;  /* 0x000000009d9d7223 */ /* 0x180fe200000108b1 */
[-C--:B------:R-:W-:Y:S01]  /*8650*/  FFMA.FTZ R178, R124, R0.reuse, -R177 ;  /* 0x000000007cb27223 */ /* 0x080fe200000108b1 */
[-C--:B------:R-:W-:Y:S01]  /*8660*/  FFMA.FTZ R124, R159, R0.reuse, -R161 ;  /* 0x000000009f7c7223 */ /* 0x080fe200000108a1 */
[-CC-:B------:R-:W-:Y:S01]  /*8670*/  FFMA.FTZ R186, R140, R0.reuse, -R177.reuse ;  /* 0x000000008cba7223 */ /* 0x180fe200000108b1 */
[-C--:B------:R-:W-:Y:S01]  /*8680*/  FFMA.FTZ R188, R144, R0.reuse, -R177 ;  /* 0x0000000090bc7223 */ /* 0x080fe200000108b1 */
[-C--:B------:R-:W-:Y:S01]  /*8690*/  FFMA.FTZ R189, R146, R0.reuse, -R161 ;  /* 0x0000000092bd7223 */ /* 0x080fe200000108a1 */
[-C--:B------:R-:W-:Y:S01]  /*86a0*/  FFMA.FTZ R145, R145, R0.reuse, -R177 ;  /* 0x0000000091917223 */ /* 0x080fe200000108b1 */
[----:B------:R-:W4:Y:S01]  /*86b0*/  MUFU.EX2 R10, R10 ;  /* 0x0000000a000a7308 */ /* 0x000f220000000800 */
[----:B-1----:R-:W-:Y:S01]  /*86c0*/  FFMA.FTZ R5, R2, R5, R201 ;  /* 0x0000000502057223 */ /* 0x002fe200000100c9 */
[-C--:B------:R-:W-:Y:S01]  /*86d0*/  FFMA.FTZ R181, R130, R0.reuse, -R161 ;  /* 0x0000000082b57223 */ /* 0x080fe200000108a1 */
[-C--:B------:R-:W-:Y:S01]  /*86e0*/  FFMA.FTZ R190, R148, R0.reuse, -R177 ;  /* 0x0000000094be7223 */ /* 0x080fe200000108b1 */
[-C--:B------:R-:W-:Y:S01]  /*86f0*/  FFMA.FTZ R191, R150, R0.reuse, -R161 ;  /* 0x0000000096bf7223 */ /* 0x080fe200000108a1 */
[-CC-:B------:R-:W-:Y:S01]  /*8700*/  FFMA.FTZ R149, R149, R0.reuse, -R177.reuse ;  /* 0x0000000095957223 */ /* 0x180fe200000108b1 */
[-C--:B------:R-:W-:Y:S01]  /*8710*/  FFMA.FTZ R182, R132, R0.reuse, -R177 ;  /* 0x0000000084b67223 */ /* 0x080fe200000108b1 */
[-C--:B------:R-:W-:Y:S01]  /*8720*/  FFMA.FTZ R132, R151, R0.reuse, -R161 ;  /* 0x0000000097847223 */ /* 0x080fe200000108a1 */
[----:B------:R-:W1:Y:S01]  /*8730*/  MUFU.EX2 R202, R202 ;  /* 0x000000ca00ca7308 */ /* 0x000e620000000800 */
[----:B--2---:R-:W-:Y:S01]  /*8740*/  FADD.FTZ R147, R11, R6 ;  /* 0x000000060b937221 */ /* 0x004fe20000010000 */
[-C--:B------:R-:W-:Y:S01]  /*8750*/  FFMA.FTZ R137, R137, R0.reuse, -R177 ;  /* 0x0000000089897223 */ /* 0x080fe200000108b1 */
[-CC-:B------:R-:W-:Y:S01]  /*8760*/  FFMA.FTZ R183, R134, R0.reuse, -R161.reuse ;  /* 0x0000000086b77223 */ /* 0x180fe200000108a1 */
[-C--:B------:R-:W-:Y:S01]  /*8770*/  FFMA.FTZ R187, R142, R0.reuse, -R161 ;  /* 0x000000008ebb7223 */ /* 0x080fe200000108a1 */
[-CC-:B------:R-:W-:Y:S01]  /*8780*/  FFMA.FTZ R141, R141, R0.reuse, -R177.reuse ;  /* 0x000000008d8d7223 */ /* 0x180fe200000108b1 */
[-CC-:B------:R-:W-:Y:S01]  /*8790*/  FFMA.FTZ R129, R129, R0.reuse, -R177.reuse ;  /* 0x0000000081817223 */ /* 0x180fe200000108b1 */
[-C--:B------:R-:W-:Y:S01]  /*87a0*/  FFMA.FTZ R133, R133, R0.reuse, -R177 ;  /* 0x0000000085857223 */ /* 0x080fe200000108b1 */
[----:B------:R-:W2:Y:S01]  /*87b0*/  MUFU.EX2 R203, R203 ;  /* 0x000000cb00cb7308 */ /* 0x000ea20000000800 */
[----:B----4-:R-:W-:Y:S01]  /*87c0*/  FADD.FTZ R6, R10, R5 ;  /* 0x000000050a067221 */ /* 0x010fe20000010000 */
[-CC-:B------:R-:W-:Y:S01]  /*87d0*/  FFMA.FTZ R121, R121, R0.reuse, -R177.reuse ;  /* 0x0000000079797223 */ /* 0x180fe200000108b1 */
[-C--:B------:R-:W-:Y:S01]  /*87e0*/  FFMA.FTZ R125, R125, R0.reuse, -R177 ;  /* 0x000000007d7d7223 */ /* 0x080fe200000108b1 */
[-CC-:B------:R-:W-:Y:S01]  /*87f0*/  FFMA.FTZ R177, R122, R0.reuse, -R161.reuse ;  /* 0x000000007ab17223 */ /* 0x180fe200000108a1 */
[-CC-:B------:R-:W-:Y:S01]  /*8800*/  FFMA.FTZ R123, R123, R0.reuse, -R161.reuse ;  /* 0x000000007b7b7223 */ /* 0x180fe200000108a1 */
[-CC-:B------:R-:W-:Y:S01]  /*8810*/  FFMA.FTZ R126, R126, R0.reuse, -R161.reuse ;  /* 0x000000007e7e7223 */ /* 0x180fe200000108a1 */
[----:B------:R-:W-:Y:S01]  /*8820*/  FFMA.FTZ R127, R127, R0, -R161 ;  /* 0x000000007f7f7223 */ /* 0x000fe200000108a1 */
[----:B------:R-:W4:Y:S01]  /*8830*/  MUFU.EX2 R13, R13 ;  /* 0x0000000d000d7308 */ /* 0x000f220000000800 */
[----:B-1----:R-:W-:-:S07]  /*8840*/  FADD.FTZ R138, R202, R147 ;  /* 0x00000093ca8a7221 */ /* 0x002fce0000010000 */
[----:B------:R-:W1:Y:S01]  /*8850*/  MUFU.EX2 R12, R12 ;  /* 0x0000000c000c7308 */ /* 0x000e620000000800 */
[----:B--2---:R-:W-:-:S07]  /*8860*/  FADD.FTZ R5, R203, R6 ;  /* 0x00000006cb057221 */ /* 0x004fce0000010000 */
[----:B------:R-:W2:Y:S01]  /*8870*/  MUFU.EX2 R196, R196 ;  /* 0x000000c400c47308 */ /* 0x000ea20000000800 */
[----:B----4-:R-:W-:-:S07]  /*8880*/  FADD.FTZ R139, R13, R138 ;  /* 0x0000008a0d8b7221 */ /* 0x010fce0000010000 */
[----:B------:R-:W4:Y:S01]  /*8890*/  MUFU.EX2 R197, R197 ;  /* 0x000000c500c57308 */ /* 0x000f220000000800 */
[----:B-1----:R-:W-:-:S07]  /*88a0*/  FADD.FTZ R6, R12, R5 ;  /* 0x000000050c067221 */ /* 0x002fce0000010000 */
[----:B------:R-:W1:Y:S01]  /*88b0*/  MUFU.EX2 R15, R15 ;  /* 0x0000000f000f7308 */ /* 0x000e620000000800 */
[----:B--2---:R-:W-:-:S07]  /*88c0*/  FADD.FTZ R138, R196, R139 ;  /* 0x0000008bc48a7221 */ /* 0x004fce0000010000 */
[----:B------:R-:W2:Y:S01]  /*88d0*/  MUFU.EX2 R14, R14 ;  /* 0x0000000e000e7308 */ /* 0x000ea20000000800 */
[----:B----4-:R-:W-:-:S07]  /*88e0*/  FADD.FTZ R5, R197, R6 ;  /* 0x00000006c5057221 */ /* 0x010fce0000010000 */
[----:B------:R-:W4:Y:S01]  /*88f0*/  MUFU.EX2 R198, R198 ;  /* 0x000000c600c67308 */ /* 0x000f220000000800 */
[----:B-1----:R-:W-:Y:S01]  /*8900*/  FADD.FTZ R139, R15, R138 ;  /* 0x0000008a0f8b7221 */ /* 0x002fe20000010000 */
[----:B------:R-:W-:-:S06]  /*8910*/  FFMA.FTZ R138, R143, R0, -R161 ;  /* 0x000000008f8a7223 */ /* 0x000fcc00000108a1 */
        /* <DEDUP_REMOVED lines=15> */
[----:B----4-:R-:W-:Y:S01]  /*8a10*/  FADD.FTZ R139, R153, R130 ;  /* 0x00000082998b7221 */ /* 0x010fe20000010000 */
[----:B------:R-:W-:-:S06]  /*8a20*/  FFMA.FTZ R130, R131, R0, -R161 ;  /* 0x0000000083827223 */ /* 0x000fcc00000108a1 */
        /* <DEDUP_REMOVED lines=15> */
[----:B--2---:R-:W-:Y:S01]  /*8b20*/  FADD.FTZ R131, R145, R134 ;  /* 0x0000008691837221 */ /* 0x004fe20000010000 */
[----:B------:R-:W-:-:S06]  /*8b30*/  FFMA.FTZ R134, R135, R0, -R161 ;  /* 0x0000000087867223 */ /* 0x000fcc00000108a1 */
        /* <DEDUP_REMOVED lines=26> */
[----:B------:R-:W-:-:S04]  /*8ce0*/  IMAD.U32 R5, RZ, RZ, UR39 ;  /* 0x00000027ff057e24 */ /* 0x000fc8000f8e00ff */
[----:B------:R-:W-:Y:S02]  /*8cf0*/  @P1 VIADD R5, R5, 0x36840 ;  /* 0x0003684005051836 */ /* 0x000fe40000000000 */
[----:B------:R-:W4:Y:S01]  /*8d00*/  MUFU.EX2 R129, R129 ;  /* 0x0000008100817308 */ /* 0x000f220000000800 */
[----:B-1----:R-:W-:Y:S02]  /*8d10*/  FADD.FTZ R122, R180, R131 ;  /* 0x00000083b47a7221 */ /* 0x002fe40000010000 */
[----:B---3--:R-:W-:-:S04]  /*8d20*/  @P1 PRMT R5, R213, 0x654, R5 ;  /* 0x00000654d5051816 */ /* 0x008fc80000000005 */
[----:B------:R1:W-:Y:S01]  /*8d30*/  @P1 SYNCS.ARRIVE.TRANS64.RED.A1T0 RZ, [R5+URZ], RZ ;  /* 0x000000ff05ff19a7 */ /* 0x0003e2000810043f */
[----:B------:R-:W3:Y:S01]  /*8d40*/  MUFU.EX2 R130, R130 ;  /* 0x0000008200827308 */ /* 0x000ee20000000800 */
[----:B--2---:R-:W-:-:S07]  /*8d50*/  FADD.FTZ R131, R181, R6 ;  /* 0x00000006b5837221 */ /* 0x004fce0000010000 */
[----:B------:R-:W2:Y:S01]  /*8d60*/  MUFU.EX2 R182, R182 ;  /* 0x000000b600b67308 */ /* 0x000ea20000000800 */
[----:B----4-:R-:W-:-:S07]  /*8d70*/  FADD.FTZ R135, R129, R122 ;  /* 0x0000007a81877221 */ /* 0x010fce0000010000 */
[----:B------:R-:W-:Y:S01]  /*8d80*/  MUFU.EX2 R183, R183 ;  /* 0x000000b700b77308 */ /* 0x000fe20000000800 */
[----:B---3--:R-:W-:-:S07]  /*8d90*/  FADD.FTZ R6, R130, R131 ;  /* 0x0000008382067221 */ /* 0x008fce0000010000 */
[----:B------:R-:W1:Y:S01]  /*8da0*/  MUFU.EX2 R133, R133 ;  /* 0x0000008500857308 */ /* 0x000e620000000800 */
[----:B--2---:R-:W-:-:S07]  /*8db0*/  FADD.FTZ R122, R182, R135 ;  /* 0x00000087b67a7221 */ /* 0x004fce0000010000 */
[----:B------:R-:W-:Y:S08]  /*8dc0*/  MUFU.EX2 R134, R134 ;  /* 0x0000008600867308 */ /* 0x000ff00000000800 */
[----:B------:R-:W2:Y:S01]  /*8dd0*/  MUFU.EX2 R176, R176 ;  /* 0x000000b000b07308 */ /* 0x000ea20000000800 */
[----:B-1----:R-:W-:-:S07]  /*8de0*/  FADD.FTZ R5, R133, R122 ;  /* 0x0000007a85057221 */ /* 0x002fce0000010000 */
[----:B------:R-:W-:Y:S08]  /*8df0*/  MUFU.EX2 R177, R177 ;  /* 0x000000b100b17308 */ /* 0x000ff00000000800 */
[----:B------:R-:W1:Y:S01]  /*8e00*/  MUFU.EX2 R121, R121 ;  /* 0x0000007900797308 */ /* 0x000e620000000800 */
[----:B--2---:R-:W-:-:S07]  /*8e10*/  FADD.FTZ R122, R176, R5 ;  /* 0x00000005b07a7221 */ /* 0x004fce0000010000 */
[----:B------:R2:W3:Y:S08]  /*8e20*/  MUFU.EX2 R139, R123 ;  /* 0x0000007b008b7308 */ /* 0x0004f00000000800 */
[----:B------:R-:W4:Y:S01]  /*8e30*/  MUFU.EX2 R178, R178 ;  /* 0x000000b200b27308 */ /* 0x000f220000000800 */
[----:B--2---:R-:W-:Y:S01]  /*8e40*/  FADD.FTZ R123, R183, R6 ;  /* 0x00000006b77b7221 */ /* 0x004fe20000010000 */
[----:B-1----:R-:W-:-:S03]  /*8e50*/  FADD.FTZ R5, R121, R122 ;  /* 0x0000007a79057221 */ /* 0x002fc60000010000 */
[----:B------:R-:W-:-:S03]  /*8e60*/  FADD.FTZ R6, R134, R123 ;  /* 0x0000007b86067221 */ /* 0x000fc60000010000 */
[----:B------:R-:W1:Y:S01]  /*8e70*/  MUFU.EX2 R179, R126 ;  /* 0x0000007e00b37308 */ /* 0x000e620000000800 */
[----:B------:R-:W-:-:S04]  /*8e80*/  FADD.FTZ R6, R177, R6 ;  /* 0x00000006b1067221 */ /* 0x000fc80000010000 */
[----:B---3--:R-:W-:-:S03]  /*8e90*/  FADD.FTZ R6, R139, R6 ;  /* 0x000000068b067221 */ /* 0x008fc60000010000 */
[----:B------:R-:W2:Y:S01]  /*8ea0*/  MUFU.EX2 R125, R125 ;  /* 0x0000007d007d7308 */ /* 0x000ea20000000800 */
[----:B----4-:R-:W-:-:S07]  /*8eb0*/  FADD.FTZ R122, R178, R5 ;  /* 0x00000005b27a7221 */ /* 0x010fce0000010000 */
[----:B------:R-:W3:Y:S01]  /*8ec0*/  MUFU.EX2 R140, R127 ;  /* 0x0000007f008c7308 */ /* 0x000ee20000000800 */
[----:B-1----:R-:W-:Y:S01]  /*8ed0*/  FADD.FTZ R5, R179, R6 ;  /* 0x00000006b3057221 */ /* 0x002fe20000010000 */
[----:B--2---:R-:W-:-:S03]  /*8ee0*/  FADD.FTZ R6, R125, R122 ;  /* 0x0000007a7d067221 */ /* 0x004fc60000010000 */
[----:B---3--:R-:W-:Y:S01]  /*8ef0*/  FADD.FTZ R5, R140, R5 ;  /* 0x000000058c057221 */ /* 0x008fe20000010000 */
[----:B------:R-:W-:Y:S06]  /*8f00*/  @!P0 BRA `(.L_x_2995) ;  /* 0x0000000000048947 */ /* 0x000fec0003800000 */
[----:B------:R-:W-:Y:S01]  /*8f10*/  BPT.TRAP 0x1 ;  /* 0x000000040000795c */ /* 0x000fe20000300000 */
.L_x_2995:
[----:B------:R-:W2:Y:S01]  /*8f20*/  LDL R123, [R1] ;  /* 0x00000000017b7983 */ /* 0x000ea20000100800 */
[----:B------:R-:W-:Y:S01]  /*8f30*/  ISETP.NE.AND P1, PT, R22, RZ, PT ;  /* 0x000000ff1600720c */ /* 0x000fe20003f25270 */
[----:B------:R-:W-:Y:S01]  /*8f40*/  IMAD.U32 R122, RZ, RZ, UR5 ;  /* 0x00000005ff7a7e24 */ /* 0x000fe2000f8e00ff */
[----:B------:R-:W-:Y:S01]  /*8f50*/  UMOV UR60, UR61 ;  /* 0x0000003d003c7c82 */ /* 0x000fe20008000000 */
        /* <DEDUP_REMOVED lines=32> */
[----:B--2---:R-:W-:-:S04]  /*9160*/  @P1 PRMT R122, R123, 0x654, R122 ;  /* 0x000006547b7a1816 */ /* 0x004fc8000000007a */
[----:B------:R1:W-:Y:S01]  /*9170*/  @P1 SYNCS.ARRIVE.TRANS64.RED.A1T0 RZ, [R122+URZ], RZ ;  /* 0x000000ff7aff19a7 */ /* 0x0003e2000810043f */
[C---:B------:R-:W-:Y:S01]  /*9180*/  ISETP.GT.AND P1, PT, R9.reuse, RZ, PT ;  /* 0x000000ff0900720c */ /* 0x040fe20003f24270 */
[----:B------:R-:W-:-:S12]  /*9190*/  VIADD R9, R9, 0xffffffff ;  /* 0xffffffff09097836 */ /* 0x000fd80000000000 */
[----:B-1----:R-:W-:Y:S05]  /*91a0*/  @P1 BRA `(.L_x_2996) ;  /* 0xffffffc4000c1947 */ /* 0x002fea000383ffff */
.L_x_2985:
        /* <DEDUP_REMOVED lines=99> */
.L_x_2997:
[----:B------:R-:W-:Y:S01]  /*97e0*/  R2UR UR4, R16 ;  /* 0x00000000100472ca */ /* 0x000fe200000e0000 */
[----:B------:R-:W-:-:S05]  /*97f0*/  IMAD.U32 R2, RZ, RZ, UR61 ;  /* 0x0000003dff027e24 */ /* 0x000fca000f8e00ff */
[----:B------:R-:W-:-:S07]  /*9800*/  SHF.L.U32 R2, R2, 0x1f, RZ ;  /* 0x0000001f02027819 */ /* 0x000fce00000006ff */
[----:B------:R-:W-:-:S09]  /*9810*/  ULEA UR5, UR38, UR4, 0x3 ;  /* 0x0000000426057291 */ /* 0x000fd2000f8e183f */
[----:B------:R1:W2:Y:S01]  /*9820*/  SYNCS.PHASECHK.TRANS64.TRYWAIT P1, [UR5+0x36850], R2 ;  /* 0x03685002ff0075a7 */ /* 0x0002a20008020145 */
[----:B------:R-:W-:Y:S05]  /*9830*/  @!P0 BRA `(.L_x_2998) ;  /* 0x0000000000048947 */ /* 0x000fea0003800000 */
[----:B------:R-:W-:Y:S01]  /*9840*/  BPT.TRAP 0x1 ;  /* 0x000000040000795c */ /* 0x000fe20000300000 */
.L_x_2998:
[----:B--2---:R-:W-:Y:S05]  /*9850*/  @P1 BRA `(.L_x_2999) ;  /* 0x0000000000081947 */ /* 0x004fea0003800000 */
[----:B------:R-:W2:Y:S02]  /*9860*/  SYNCS.PHASECHK.TRANS64.TRYWAIT P1, [UR5+0x36850], R2 ;  /* 0x03685002ff0075a7 */ /* 0x000ea40008020145 */
[----:B--2---:R-:W-:Y:S05]  /*9870*/  @!P1 BRA `(.L_x_3000) ;  /* 0x00000050000c9947 */ /* 0x004fea0003800000 */
.L_x_2999:
[----:B------:R-:W-:Y:S01]  /*9880*/  R2UR UR4, R16 ;  /* 0x00000000100472ca */ /* 0x000fe200000e0000 */
[----:B------:R-:W-:Y:S01]  /*9890*/  WARPGROUP.ARRIVE ;  /* 0x00000000000079c5 */ /* 0x000fe20000000000 */
[----:B------:R-:W-:Y:S01]  /*98a0*/  UMOV UR7, 0x40000040 ;  /* 0x4000004000077882 */ /* 0x000fe20000000000 */
[----:B--2---:R-:W2:Y:S01]  /*98b0*/  SHFL.BFLY PT, R7, R6, 0x2, 0x1f ;  /* 0x0c401f0006077f89 */ /* 0x004ea200000e0000 */
[----:B------:R-:W-:Y:S02]  /*98c0*/  IMAD.MOV.U32 R10, RZ, RZ, RZ ;  /* 0x000000ffff0a7224 */ /* 0x000fe400078e00ff */
[----:B------:R-:W-:Y:S01]  /*98d0*/  IMAD.MOV.U32 R20, RZ, RZ, -0x800000 ;  /* 0xff800000ff147424 */ /* 0x000fe200078e00ff */
[----:B-1----:R-:W1:Y:S06]  /*98e0*/  SHFL.BFLY PT, R2, R5, 0x2, 0x1f ;  /* 0x0c401f0005027f89 */ /* 0x002e6c00000e0000 */
[----:B------:R-:W-:-:S04]  /*98f0*/  UIADD3 UR4, UR4, 0x400, URZ ;  /* 0x0000040004047890 */ /* 0x000fc8000fffe03f */
[----:B------:R-:W-:-:S04]  /*9900*/  USHF.R.U32.HI UR4, URZ, 0x4, UR4 ;  /* 0x000000043f047899 */ /* 0x000fc80008011604 */
[----:B------:R-:W-:-:S04]  /*9910*/  ULOP3.LUT UR4, UR4, 0x3fff, URZ, 0xc0, !UPT ;  /* 0x00003fff04047892 */ /* 0x000fc8000f8ec03f */
[----:B------:R-:W-:Y:S01]  /*9920*/  ULOP3.LUT UR4, UR4, 0x3800000, URZ, 0xfc, !UPT ;  /* 0x0380000004047892 */ /* 0x000fe2000f8efc3f */
[----:B--2---:R-:W-:-:S03]  /*9930*/  FADD.FTZ R7, R7, R6 ;  /* 0x0000000607077221 */ /* 0x004fc60000010000 */
[----:B------:R-:W-:Y:S01]  /*9940*/  UIMAD UR4, UR38, 0xa80, UR4 ;  /* 0x00000a80260478a4 */ /* 0x000fe2000f8e0204 */
[----:B-1----:R-:W-:Y:S01]  /*9950*/  FADD.FTZ R8, R2, R5 ;  /* 0x0000000502087221 */ /* 0x002fe20000010000 */
[----:B------:R-:W-:Y:S01]  /*9960*/  IMAD.MOV.U32 R5, RZ, RZ, RZ ;  /* 0x000000ffff057224 */ /* 0x000fe200078e00ff */
[----:B------:R-:W1:Y:S04]  /*9970*/  SHFL.BFLY PT, R2, R7, 0x1, 0x1f ;  /* 0x0c201f0007027f89 */ /* 0x000e6800000e0000 */
[----:B------:R-:W-:Y:S01]  /*9980*/  UMOV UR6, UR4 ;  /* 0x0000000400067c82 */ /* 0x000fe20008000000 */
[----:B------:R-:W2:Y:S01]  /*9990*/  SHFL.BFLY PT, R9, R8, 0x1, 0x1f ;  /* 0x0c201f0008097f89 */ /* 0x000ea200000e0000 */
[----:B------:R-:W-:Y:S01]  /*99a0*/  HGMMA.64x192x16.F32 R24, R200, gdesc[UR4].tnspB, R24, gsb0 ;  /* 0x42e00004c8187df0 */ /* 0x000fe20008000818 */
[----:B------:R-:W-:Y:S01]  /*99b0*/  UIADD3 UR6, UR4, 0x80, URZ ;  /* 0x0000008004067890 */ /* 0x000fe2000fffe03f */
[----:B------:R-:W-:Y:S01]  /*99c0*/  UMOV UR7, 0x40000040 ;  /* 0x4000004000077882 */ /* 0x000fe20000000000 */
[----:B-1----:R-:W-:Y:S01]  /*99d0*/  FADD.FTZ R11, R7, R2 ;  /* 0x00000002070b7221 */ /* 0x002fe20000010000 */
[----:B------:R-:W-:-:S02]  /*99e0*/  IMAD.MOV.U32 R2, RZ, RZ, -0x800000 ;  /* 0xff800000ff027424 */ /* 0x000fc400078e00ff */
[----:B--2---:R-:W-:Y:S02]  /*99f0*/  FADD.FTZ R12, R8, R9 ;  /* 0x00000009080c7221 */ /* 0x004fe40000010000 */
[----:B------:R-:W-:-:S03]  /*9a00*/  FSETP.NE.FTZ.AND P1, PT, R11, RZ, PT ;  /* 0x000000ff0b00720b */ /* 0x000fc60003f35000 */
[----:B------:R-:W-:-:S10]  /*9a10*/  FSETP.NE.FTZ.AND P2, PT, R12, RZ, PT ;  /* 0x000000ff0c00720b */ /* 0x000fd40003f55000 */
[----:B------:R-:W1:Y:S01]  /*9a20*/  @P1 MUFU.LG2 R9, R11 ;  /* 0x0000000b00091308 */ /* 0x000e620000000c00 */
[C---:B------:R-:W-:Y:S02]  /*9a30*/  @P1 FMUL.FTZ R7, R0.reuse, 0.69314718246459960938 ;  /* 0x3f31721800071820 */ /* 0x040fe40000410000 */
[----:B------:R-:W-:-:S05]  /*9a40*/  @P2 FMUL.FTZ R13, R0, 0.69314718246459960938 ;  /* 0x3f317218000d2820 */ /* 0x000fca0000410000 */
        /* <DEDUP_REMOVED lines=37> */
[----:B-1-34-:R-:W-:Y:S05]  /*9ca0*/  @!P0 BRA `(.L_x_3001) ;  /* 0x0000000000048947 */ /* 0x01afea0003800000 */
[----:B------:R-:W-:Y:S01]  /*9cb0*/  BPT.TRAP 0x1 ;  /* 0x000000040000795c */ /* 0x000fe20000300000 */
.L_x_3001:
[----:B------:R-:W2:Y:S01]  /*9cc0*/  LDL R8, [R1] ;  /* 0x0000000001087983 */ /* 0x000ea20000100800 */
[----:B------:R-:W-:Y:S01]  /*9cd0*/  ISETP.NE.AND P0, PT, R22, RZ, PT ;  /* 0x000000ff1600720c */ /* 0x000fe20003f05270 */
[----:B------:R-:W-:Y:S02]  /*9ce0*/  IMAD.U32 R4, RZ, RZ, UR5 ;  /* 0x00000005ff047e24 */ /* 0x000fe4000f8e00ff */
        /* <DEDUP_REMOVED lines=11> */
[----:B------:R-:W-:-:S02]  /*9da0*/  @P0 VIADD R4, R4, 0x36860 ;  /* 0x0003686004040836 */ /* 0x000fc40000000000 */
        /* <DEDUP_REMOVED lines=37> */
[C---:B------:R-:W-:Y:S01]  /*a000*/  LOP3.LUT R5, R18.reuse, 0x380, RZ, 0xc0, !PT ;  /* 0x0000038012057812 */ /* 0x040fe200078ec0ff */
[-C--:B------:R-:W-:Y:S01]  /*a010*/  FMUL.FTZ R27, R27, R10.reuse ;  /* 0x0000000a1b1b7220 */ /* 0x080fe20000410000 */
[----:B------:R-:W-:Y:S01]  /*a020*/  IADD3 R9, P2, R18, 0x20, RZ ;  /* 0x0000002012097810 */ /* 0x000fe20007f5e0ff */
[-C--:B------:R-:W-:Y:S01]  /*a030*/  FMUL.FTZ R120, R26, R10.reuse ;  /* 0x0000000a1a787220 */ /* 0x080fe20000410000 */
[----:B------:R-:W-:Y:S01]  /*a040*/  SHF.R.U64 R5, R5, 0x3, RZ ;  /* 0x0000000305057819 */ /* 0x000fe200000012ff */
[-C--:B------:R-:W-:Y:S01]  /*a050*/  FMUL.FTZ R7, R31, R10.reuse ;  /* 0x0000000a1f077220 */ /* 0x080fe20000410000 */
[----:B------:R-:W-:Y:S01]  /*a060*/  IADD3 R11, P1, R18, 0x40, RZ ;  /* 0x00000040120b7810 */ /* 0x000fe20007f3e0ff */
        /* <DEDUP_REMOVED lines=45> */
[----:B------:R-:W-:Y:S01]  /*a340*/  IADD3 R13, P6, R18, 0x60, RZ ;  /* 0x00000060120d7810 */ /* 0x000fe20007fde0ff */
[----:B------:R-:W-:Y:S01]  /*a350*/  ULDC UR4, c[0x0][0xda8] ;  /* 0x00036a0000047ab9 */ /* 0x000fe20000000800 */
[----:B------:R-:W-:Y:S01]  /*a360*/  LOP3.LUT R10, R11, 0x380, RZ, 0xc0, !PT ;  /* 0x000003800b0a7812 */ /* 0x000fe200078ec0ff */
[----:B------:R-:W-:Y:S01]  /*a370*/  UIADD3 UR35, -UR36, URZ, URZ ;  /* 0x0000003f24237290 */ /* 0x000fe2000fffe13f */
[----:B------:R-:W-:Y:S01]  /*a380*/  R2UR UR6, R208 ;  /* 0x00000000d00672ca */ /* 0x000fe200000e0000 */
[----:B------:R-:W-:Y:S01]  /*a390*/  ULDC UR10, c[0x0][0xa88] ;  /* 0x0002a200000a7ab9 */ /* 0x000fe20000000800 */
[----:B------:R-:W-:Y:S01]  /*a3a0*/  LOP3.LUT R12, R13, 0x380, RZ, 0xc0, !PT ;  /* 0x000003800d0c7812 */ /* 0x000fe200078ec0ff */
[----:B------:R-:W-:Y:S01]  /*a3b0*/  ULDC.64 UR8, c[0x0][0xb70] ;  /* 0x0002dc0000087ab9 */ /* 0x000fe20000000a00 */
[----:B------:R-:W-:Y:S01]  /*a3c0*/  SHF.R.U64 R10, R10, 0x3, RZ ;  /* 0x000000030a0a7819 */ /* 0x000fe200000012ff */
[----:B------:R-:W-:Y:S01]  /*a3d0*/  ULDC.64 UR12, c[0x0][0x208] ;  /* 0x00008200000c7ab9 */ /* 0x000fe20000000a00 */
[----:B------:R-:W-:-:S02]  /*a3e0*/  R2UR UR7, R207 ;  /* 0x00000000cf0772ca */ /* 0x000fc400000e0000 */
[----:B------:R-:W-:Y:S02]  /*a3f0*/  IADD3 R15, P5, R18, 0x4000, RZ ;  /* 0x00004000120f7810 */ /* 0x000fe40007fbe0ff */
[----:B------:R-:W-:Y:S02]  /*a400*/  F2FP.F16.F32.PACK_AB R6, R6, R3 ;  /* 0x000000030606723e */ /* 0x000fe400000000ff */
[----:B------:R-:W-:Y:S01]  /*a410*/  F2FP.F16.F32.PACK_AB R7, R7, R122 ;  /* 0x0000007a0707723e */ /* 0x000fe200000000ff */
[----:B------:R-:W-:Y:S01]  /*a420*/  UIADD3 UR34, -UR6, URZ, URZ ;  /* 0x0000003f06227290 */ /* 0x000fe2000fffe13f */
[----:B------:R-:W-:Y:S02]  /*a430*/  SHF.R.U64 R12, R12, 0x3, RZ ;  /* 0x000000030c0c7819 */ /* 0x000fe400000012ff */
[----:B------:R-:W-:Y:S02]  /*a440*/  LOP3.LUT R10, R10, R11, RZ, 0x3c, !PT ;  /* 0x0000000b0a0a7212 */ /* 0x000fe400078e3cff */
[----:B------:R-:W-:Y:S01]  /*a450*/  LOP3.LUT R14, R15, 0x380, RZ, 0xc0, !PT ;  /* 0x000003800f0e7812 */ /* 0x000fe200078ec0ff */
[----:B------:R-:W-:Y:S01]  /*a460*/  UIMAD UR34, UR4, UR34, UR7 ;  /* 0x00000022042272a4 */ /* 0x000fe2000f8e0207 */
[----:B------:R-:W-:Y:S01]  /*a470*/  LOP3.LUT R12, R12, R13, RZ, 0x3c, !PT ;  /* 0x0000000d0c0c7212 */ /* 0x000fe200078e3cff */
[----:B------:R-:W-:Y:S01]  /*a480*/  USHF.R.S32.HI UR7, URZ, 0x1f, UR36 ;  /* 0x0000001f3f077899 */ /* 0x000fe20008011424 */
[----:B------:R-:W-:Y:S01]  /*a490*/  SHF.R.U64 R14, R14, 0x3, RZ ;  /* 0x000000030e0e7819 */ /* 0x000fe200000012ff */
[----:B------:R-:W-:Y:S01]  /*a4a0*/  USHF.L.U32 UR34, UR34, 0x7, URZ ;  /* 0x0000000722227899 */ /* 0x000fe2000800063f */
[----:B------:R-:W-:Y:S01]  /*a4b0*/  IADD3 R13, P4, R18, 0x4040, RZ ;  /* 0x00004040120d7810 */ /* 0x000fe20007f9e0ff */
[----:B------:R-:W-:Y:S01]  /*a4c0*/  ULDC UR4, c[0x0][0xdb4] ;  /* 0x00036d0000047ab9 */ /* 0x000fe20000000800 */
[----:B------:R-:W-:Y:S01]  /*a4d0*/  LOP3.LUT R14, R14, R15, RZ, 0x3c, !PT ;  /* 0x0000000f0e0e7212 */ /* 0x000fe200078e3cff */
[----:B------:R-:W-:Y:S01]  /*a4e0*/  IMAD.X R15, RZ, RZ, R19, P5 ;  /* 0x000000ffff0f7224 */ /* 0x000fe200028e0613 */
[----:B------:R-:W-:Y:S01]  /*a4f0*/  LOP3.LUT R26, R13, 0x380, RZ, 0xc0, !PT ;  /* 0x000003800d1a7812 */ /* 0x000fe200078ec0ff */
[----:B------:R-:W-:Y:S01]  /*a500*/  UIMAD UR35, UR4, UR35, UR6 ;  /* 0x00000023042372a4 */ /* 0x000fe2000f8e0206 */
[----:B------:R-:W-:-:S02]  /*a510*/  IADD3 R29, P3, R18, 0x4060, RZ ;  /* 0x00004060121d7810 */ /* 0x000fc40007f7e0ff */
[----:B------:R-:W-:Y:S01]  /*a520*/  SHF.R.U64 R26, R26, 0x3, RZ ;  /* 0x000000031a1a7819 */ /* 0x000fe200000012ff */
[----:B------:R-:W-:Y:S01]  /*a530*/  USHF.R.S32.HI UR4, URZ, 0x1f, UR35 ;  /* 0x0000001f3f047899 */ /* 0x000fe20008011423 */
[----:B------:R-:W-:Y:S02]  /*a540*/  LOP3.LUT R28, R29, 0x380, RZ, 0xc0, !PT ;  /* 0x000003801d1c7812 */ /* 0x000fe400078ec0ff */
[----:B------:R-:W-:Y:S01]  /*a550*/  LOP3.LUT R26, R26, R13, RZ, 0x3c, !PT ;  /* 0x0000000d1a1a7212 */ /* 0x000fe200078e3cff */
[----:B------:R-:W-:Y:S01]  /*a560*/  IMAD.X R13, RZ, RZ, R19, P6 ;  /* 0x000000ffff0d7224 */ /* 0x000fe200030e0613 */
[----:B------:R-:W-:Y:S01]  /*a570*/  IADD3 R39, P6, R18, 0x8040, RZ ;  /* 0x0000804012277810 */ /* 0x000fe20007fde0ff */
[----:B------:R-:W-:Y:S01]  /*a580*/  UIMAD UR6, UR4, UR8, URZ ;  /* 0x00000008040672a4 */ /* 0x000fe2000f8e023f */
[----:B------:R-:W-:Y:S01]  /*a590*/  SHF.R.U64 R28, R28, 0x3, RZ ;  /* 0x000000031c1c7819 */ /* 0x000fe200000012ff */
[----:B------:R-:W-:Y:S01]  /*a5a0*/  UIMAD.WIDE.U32 UR4, UR35, UR8, URZ ;  /* 0x00000008230472a5 */ /* 0x000fe2000f8e003f */
[----:B------:R-:W-:Y:S01]  /*a5b0*/  LOP3.LUT R38, R39, 0x380, RZ, 0xc0, !PT ;  /* 0x0000038027267812 */ /* 0x000fe200078ec0ff */
[----:B------:R-:W-:Y:S01]  /*a5c0*/  UIMAD UR6, UR35, UR9, UR6 ;  /* 0x00000009230672a4 */ /* 0x000fe2000f8e0206 */
[----:B------:R-:W-:-:S02]  /*a5d0*/  MOV R125, R12 ;  /* 0x0000000c007d7202 */ /* 0x000fc40000000f00 */
[----:B------:R-:W-:Y:S01]  /*a5e0*/  SHF.R.U64 R38, R38, 0x3, RZ ;  /* 0x0000000326267819 */ /* 0x000fe200000012ff */
[----:B------:R-:W-:Y:S01]  /*a5f0*/  UIADD3 UR6, UR5, UR6, URZ ;  /* 0x0000000605067290 */ /* 0x000fe2000fffe03f */
[----:B------:R-:W-:Y:S01]  /*a600*/  LOP3.LUT R28, R28, R29, RZ, 0x3c, !PT ;  /* 0x0000001d1c1c7212 */ /* 0x000fe200078e3cff */
[----:B------:R-:W-:Y:S01]  /*a610*/  IMAD.X R29, RZ, RZ, R19, P3 ;  /* 0x000000ffff1d7224 */ /* 0x000fe200018e0613 */
[----:B------:R-:W-:Y:S02]  /*a620*/  MOV R122, R14 ;  /* 0x0000000e007a7202 */ /* 0x000fe40000000f00 */
[----:B------:R-:W-:Y:S02]  /*a630*/  F2FP.F16.F32.PACK_AB R13, R51, R50 ;  /* 0x00000032330d723e */ /* 0x000fe400000000ff */
[----:B------:R-:W-:Y:S02]  /*a640*/  F2FP.F16.F32.PACK_AB R14, R53, R52 ;  /* 0x00000034350e723e */ /* 0x000fe400000000ff */
[----:B------:R-:W-:-:S02]  /*a650*/  F2FP.F16.F32.PACK_AB R15, R55, R54 ;  /* 0x00000036370f723e */ /* 0x000fc400000000ff */
[----:B------:R-:W-:Y:S01]  /*a660*/  LOP3.LUT R38, R38, R39, RZ, 0x3c, !PT ;  /* 0x0000002726267212 */ /* 0x000fe200078e3cff */
[----:B------:R-:W-:Y:S01]  /*a670*/  IMAD.X R39, RZ, RZ, R19, P6 ;  /* 0x000000ffff277224 */ /* 0x000fe200030e0613 */
        /* <DEDUP_REMOVED lines=19> */
[----:B------:R-:W-:Y:S02]  /*a7b0*/  F2FP.F16.F32.PACK_AB R114, R117, R116 ;  /* 0x000000747572723e */ /* 0x000fe400000000ff */
[----:B------:R-:W-:Y:S02]  /*a7c0*/  F2FP.F16.F32.PACK_AB R115, R119, R118 ;  /* 0x000000767773723e */ /* 0x000fe400000000ff */
[----:B------:R-:W-:Y:S02]  /*a7d0*/  R2UR UR11, R204 ;  /* 0x00000000cc0b72ca */ /* 0x000fe400000e0000 */
[----:B--2---:R-:W-:-:S02]  /*a7e0*/  @P0 PRMT R4, R8, 0x654, R4 ;  /* 0x0000065408040816 */ /* 0x004fc40000000004 */
[----:B------:R-:W-:Y:S02]  /*a7f0*/  LOP3.LUT R8, R9, 0x380, RZ, 0xc0, !PT ;  /* 0x0000038009087812 */ /* 0x000fe400078ec0ff */
[----:B------:R1:W-:Y:S01]  /*a800*/  @P0 SYNCS.ARRIVE.TRANS64.RED.A1T0 RZ, [R4+URZ], RZ ;  /* 0x000000ff04ff09a7 */ /* 0x0003e2000810043f */
[----:B------:R-:W-:Y:S01]  /*a810*/  BAR.SYNC.DEFER_BLOCKING 0x1, 0x100 ;  /* 0x0044000000007b1d */ /* 0x000fe20000010000 */
[----:B------:R-:W-:Y:S02]  /*a820*/  SHF.R.U64 R8, R8, 0x3, RZ ;  /* 0x0000000308087819 */ /* 0x000fe400000012ff */
[----:B------:R-:W-:Y:S02]  /*a830*/  IADD3 R11, P0, R18, 0x4020, RZ ;  /* 0x00004020120b7810 */ /* 0x000fe40007f1e0ff */
[----:B------:R-:W-:Y:S01]  /*a840*/  LOP3.LUT R8, R8, R9, RZ, 0x3c, !PT ;  /* 0x0000000908087212 */ /* 0x000fe200078e3cff */
[--C-:B------:R-:W-:Y:S01]  /*a850*/  IMAD.X R9, RZ, RZ, R19.reuse, P2 ;  /* 0x000000ffff097224 */ /* 0x100fe200010e0613 */
[----:B-1----:R-:W-:Y:S01]  /*a860*/  LOP3.LUT R4, R5, R18, RZ, 0x3c, !PT ;  /* 0x0000001205047212 */ /* 0x002fe200078e3cff */
[----:B------:R-:W-:Y:S01]  /*a870*/  IMAD.MOV.U32 R5, RZ, RZ, R19 ;  /* 0x000000ffff057224 */ /* 0x000fe200078e0013 */
[----:B------:R-:W-:-:S02]  /*a880*/  IADD3 R31, P2, R18, 0x8000, RZ ;  /* 0x00008000121f7810 */ /* 0x000fc40007f5e0ff */
[----:B------:R-:W-:Y:S02]  /*a890*/  LOP3.LUT R24, R11, 0x380, RZ, 0xc0, !PT ;  /* 0x000003800b187812 */ /* 0x000fe400078ec0ff */
[----:B------:R-:W-:Y:S02]  /*a8a0*/  MOV R35, R4 ;  /* 0x0000000400237202 */ /* 0x000fe40000000f00 */
[----:B------:R-:W-:Y:S02]  /*a8b0*/  F2FP.F16.F32.PACK_AB R4, R25, R0 ;  /* 0x000000001904723e */ /* 0x000fe400000000ff */
[----:B------:R-:W-:Y:S01]  /*a8c0*/  F2FP.F16.F32.PACK_AB R5, R27, R120 ;  /* 0x000000781b05723e */ /* 0x000fe200000000ff */
[----:B------:R-:W-:Y:S01]  /*a8d0*/  IMAD.X R27, RZ, RZ, R19, P4 ;  /* 0x000000ffff1b7224 */ /* 0x000fe200020e0613 */
[----:B------:R-:W-:Y:S02]  /*a8e0*/  LOP3.LUT R30, R31, 0x380, RZ, 0xc0, !PT ;  /* 0x000003801f1e7812 */ /* 0x000fe400078ec0ff */
[----:B------:R-:W-:-:S02]  /*a8f0*/  SHF.R.U64 R24, R24, 0x3, RZ ;  /* 0x0000000318187819 */ /* 0x000fc400000012ff */
[----:B------:R-:W-:Y:S01]  /*a900*/  SHF.R.U64 R30, R30, 0x3, RZ ;  /* 0x000000031e1e7819 */ /* 0x000fe200000012ff */
[----:B------:R1:W-:Y:S01]  /*a910*/  STSM.16.M88.4 [R35], R4 ;  /* 0x0000000423007844 */ /* 0x0003e20000000200 */
[----:B------:R-:W-:Y:S02]  /*a920*/  IADD3 R25, P5, R18, 0x8060, RZ ;  /* 0x0000806012197810 */ /* 0x000fe40007fbe0ff */
[----:B------:R-:W-:Y:S01]  /*a930*/  LOP3.LUT R24, R24, R11, RZ, 0x3c, !PT ;  /* 0x0000000b18187212 */ /* 0x000fe200078e3cff */
[--C-:B------:R-:W-:Y:S01]  /*a940*/  IMAD.X R11, RZ, RZ, R19.reuse, P1 ;  /* 0x000000ffff0b7224 */ /* 0x100fe200008e0613 */
[----:B------:R-:W-:Y:S01]  /*a950*/  LOP3.LUT R30, R30, R31, RZ, 0x3c, !PT ;  /* 0x0000001f1e1e7212 */ /* 0x000fe200078e3cff */
[----:B------:R-:W-:Y:S01]  /*a960*/  IMAD.X R31, RZ, RZ, R19, P2 ;  /* 0x000000ffff1f7224 */ /* 0x000fe200010e0613 */
[----:B------:R-:W-:Y:S02]  /*a970*/  IADD3 R43, P1, R18, 0x8020, RZ ;  /* 0x00008020122b7810 */ /* 0x000fe40007f3e0ff */
[----:B------:R-:W-:-:S02]  /*a980*/  LOP3.LUT R34, R25, 0x380, RZ, 0xc0, !PT ;  /* 0x0000038019227812 */ /* 0x000fc400078ec0ff */
[----:B------:R-:W-:Y:S02]  /*a990*/  LOP3.LUT R42, R43, 0x380, RZ, 0xc0, !PT ;  /* 0x000003802b2a7812 */ /* 0x000fe400078ec0ff */
[----:B------:R-:W-:Y:S02]  /*a9a0*/  SHF.R.U64 R34, R34, 0x3, RZ ;  /* 0x0000000322227819 */ /* 0x000fe400000012ff */
[----:B------:R-:W-:Y:S01]  /*a9b0*/  MOV R30, R30 ;  /* 0x0000001e001e7202 */ /* 0x000fe20000000f00 */
[----:B------:R-:W-:Y:S01]  /*a9c0*/  VIADD R31, R211, UR34 ;  /* 0x00000022d31f7c36 */ /* 0x000fe20008000000 */
[----:B-1----:R-:W-:Y:S01]  /*a9d0*/  F2FP.F16.F32.PACK_AB R4, R33, R32 ;  /* 0x000000202104723e */ /* 0x002fe200000000ff */
[----:B------:R-:W-:Y:S01]  /*a9e0*/  IMAD.X R35, RZ, RZ, R19, P5 ;  /* 0x000000ffff237224 */ /* 0x000fe200028e0613 */
[----:B------:R-:W1:Y:S01]  /*a9f0*/  LDC.64 R32, c[0x0][0xb78] ;  /* 0x0002de00ff207b82 */ /* 0x000e620000000a00 */
[----:B------:R-:W-:Y:S01]  /*aa00*/  MOV R129, R8 ;  /* 0x0000000800817202 */ /* 0x000fe20000000f00 */
[----:B------:R-:W-:Y:S01]  /*aa10*/  VIADD R12, R31, 0x8 ;  /* 0x000000081f0c7836 */ /* 0x000fe20000000000 */
[----:B------:R-:W-:-:S02]  /*aa20*/  MOV R127, R10 ;  /* 0x0000000a007f7202 */ /* 0x000fc40000000f00 */
[----:B------:R-:W-:Y:S02]  /*aa30*/  F2FP.F16.F32.PACK_AB R5, R21, R124 ;  /* 0x0000007c1505723e */ /* 0x000fe400000000ff */
[----:B------:R-:W-:Y:S02]  /*aa40*/  F2FP.F16.F32.PACK_AB R6, R37, R36 ;  /* 0x000000242506723e */ /* 0x000fe400000000ff */
[----:B------:R-:W-:Y:S02]  /*aa50*/  F2FP.F16.F32.PACK_AB R7, R121, R126 ;  /* 0x0000007e7907723e */ /* 0x000fe400000000ff */
[----:B------:R-:W-:Y:S02]  /*aa60*/  F2FP.F16.F32.PACK_AB R8, R41, R40 ;  /* 0x000000282908723e */ /* 0x000fe400000000ff */
[----:B------:R-:W-:Y:S01]  /*aa70*/  F2FP.F16.F32.PACK_AB R9, R123, R128 ;  /* 0x000000807b09723e */ /* 0x000fe200000000ff */
[----:B------:R-:W-:Y:S01]  /*aa80*/  STSM.16.M88.4 [R129], R4 ;  /* 0x0000000481007844 */ /* 0x000fe20000000200 */
[----:B------:R-:W-:-:S02]  /*aa90*/  F2FP.F16.F32.PACK_AB R10, R45, R44 ;  /* 0x0000002c2d0a723e */ /* 0x000fc400000000ff */
[----:B------:R-:W-:Y:S02]  /*aaa0*/  F2FP.F16.F32.PACK_AB R11, R47, R46 ;  /* 0x0000002e2f0b723e */ /* 0x000fe400000000ff */
[----:B------:R-:W-:Y:S02]  /*aab0*/  SHF.R.U64 R42, R42, 0x3, RZ ;  /* 0x000000032a2a7819 */ /* 0x000fe400000012ff */
[----:B------:R-:W-:Y:S01]  /*aac0*/  LOP3.LUT R34, R34, R25, RZ, 0x3c, !PT ;  /* 0x0000001922227212 */ /* 0x000fe200078e3cff */
[--C-:B------:R-:W-:Y:S01]  /*aad0*/  IMAD.X R25, RZ, RZ, R19.reuse, P0 ;  /* 0x000000ffff197224 */ /* 0x100fe200000e0613 */
[----:B------:R-:W-:Y:S01]  /*aae0*/  LOP3.LUT P0, RZ, R206, 0x3, RZ, 0xc0, !PT ;  /* 0x00000003ceff7812 */ /* 0x000fe2000780c0ff */
[----:B------:R1:W-:Y:S01]  /*aaf0*/  STSM.16.M88.4 [R127], R8 ;  /* 0x000000087f007844 */ /* 0x0003e20000000200 */
[----:B------:R-:W-:Y:S01]  /*ab00*/  LOP3.LUT R42, R42, R43, RZ, 0x3c, !PT ;  /* 0x0000002b2a2a7212 */ /* 0x000fe200078e3cff */
[----:B------:R-:W-:Y:S01]  /*ab10*/  IMAD.X R43, RZ, RZ, R19, P1 ;  /* 0x000000ffff2b7224 */ /* 0x000fe200008e0613 */
[----:B------:R-:W-:-:S02]  /*ab20*/  ISETP.GE.OR P1, PT, R12, UR10, P0 ;  /* 0x0000000a0c007c0c */ /* 0x000fc40008726670 */
[----:B------:R-:W-:Y:S02]  /*ab30*/  MOV R120, R24 ;  /* 0x0000001800787202 */ /* 0x000fe40000000f00 */
[----:B------:R-:W-:Y:S02]  /*ab40*/  MOV R3, R26 ;  /* 0x0000001a00037202 */ /* 0x000fe40000000f00 */
[----:B------:R-:W-:Y:S02]  /*ab50*/  F2FP.F16.F32.PACK_AB R12, R49, R48 ;  /* 0x00000030310c723e */ /* 0x000fe400000000ff */
[----:B------:R-:W-:Y:S02]  /*ab60*/  F2FP.F16.F32.PACK_AB R24, R57, R56 ;  /* 0x000000383918723e */ /* 0x000fe400000000ff */
[----:B------:R-:W-:Y:S01]  /*ab70*/  F2FP.F16.F32.PACK_AB R25, R59, R58 ;  /* 0x0000003a3b19723e */ /* 0x000fe200000000ff */
[----:B------:R-:W-:Y:S01]  /*ab80*/  STSM.16.M88.4 [R125], R12 ;  /* 0x0000000c7d007844 */ /* 0x000fe20000000200 */
[----:B------:R-:W-:Y:S01]  /*ab90*/  F2FP.F16.F32.PACK_AB R26, R61, R60 ;  /* 0x0000003c3d1a723e */ /* 0x000fe200000000ff */
[----:B-1----:R-:W-:Y:S01]  /*aba0*/  IMAD R8, R32, UR7, RZ ;  /* 0x0000000720087c24 */ /* 0x002fe2000f8e02ff */
[----:B------:R-:W-:-:S02]  /*abb0*/  F2FP.F16.F32.PACK_AB R27, R63, R62 ;  /* 0x0000003e3f1b723e */ /* 0x000fc400000000ff */
[----:B------:R-:W-:Y:S01]  /*abc0*/  F2FP.F16.F32.PACK_AB R4, R65, R64 ;  /* 0x000000404104723e */ /* 0x000fe200000000ff */
[----:B------:R-:W-:Y:S01]  /*abd0*/  IMAD R21, R33, UR36, R8 ;  /* 0x0000002421157c24 */ /* 0x000fe2000f8e0208 */
[----:B------:R-:W-:Y:S01]  /*abe0*/  F2FP.F16.F32.PACK_AB R5, R67, R66 ;  /* 0x000000424305723e */ /* 0x000fe200000000ff */
[----:B------:R-:W-:Y:S01]  /*abf0*/  STSM.16.M88.4 [R122], R24 ;  /* 0x000000187a007844 */ /* 0x000fe20000000200 */
[----:B------:R-:W-:Y:S02]  /*ac00*/  F2FP.F16.F32.PACK_AB R6, R69, R68 ;  /* 0x000000444506723e */ /* 0x000fe400000000ff */
[----:B------:R-:W-:Y:S02]  /*ac10*/  F2FP.F16.F32.PACK_AB R7, R71, R70 ;  /* 0x000000464707723e */ /* 0x000fe400000000ff */
[----:B------:R-:W-:Y:S02]  /*ac20*/  F2FP.F16.F32.PACK_AB R8, R73, R72 ;  /* 0x000000484908723e */ /* 0x000fe400000000ff */
[----:B------:R-:W-:Y:S01]  /*ac30*/  F2FP.F16.F32.PACK_AB R9, R75, R74 ;  /* 0x0000004a4b09723e */ /* 0x000fe200000000ff */
[----:B------:R1:W-:Y:S01]  /*ac40*/  STSM.16.M88.4 [R120], R4 ;  /* 0x0000000478007844 */ /* 0x0003e20000000200 */
[----:B------:R-:W-:-:S02]  /*ac50*/  F2FP.F16.F32.PACK_AB R10, R77, R76 ;  /* 0x0000004c4d0a723e */ /* 0x000fc400000000ff */
[----:B------:R-:W-:Y:S02]  /*ac60*/  F2FP.F16.F32.PACK_AB R11, R79, R78 ;  /* 0x0000004e4f0b723e */ /* 0x000fe400000000ff */
[----:B------:R-:W-:Y:S01]  /*ac70*/  MOV R0, R28 ;  /* 0x0000001c00007202 */ /* 0x000fe20000000f00 */
[----:B------:R-:W-:Y:S01]  /*ac80*/  IMAD.U32 R29, RZ, RZ, UR5 ;  /* 0x00000005ff1d7e24 */ /* 0x000fe2000f8e00ff */
[----:B------:R-:W-:Y:S01]  /*ac90*/  MOV R42, R42 ;  /* 0x0000002a002a7202 */ /* 0x000fe20000000f00 */
[----:B------:R-:W-:Y:S01]  /*aca0*/  STSM.16.M88.4 [R3], R8 ;  /* 0x0000000803007844 */ /* 0x000fe20000000200 */
[----:B------:R-:W-:Y:S01]  /*acb0*/  MOV R34, R34 ;  /* 0x0000002200227202 */ /* 0x000fe20000000f00 */
[----:B------:R-:W-:Y:S01]  /*acc0*/  IMAD.U32 R28, RZ, RZ, UR4 ;  /* 0x00000004ff1c7e24 */ /* 0x000fe2000f8e00ff */
[----:B------:R-:W-:Y:S01]  /*acd0*/  ISETP.GE.OR P0, PT, R31, UR10, P0 ;  /* 0x0000000a1f007c0c */ /* 0x000fe20008706670 */
[----:B------:R-:W-:Y:S01]  /*ace0*/  STSM.16.M88.4 [R0], R80 ;  /* 0x0000005000007844 */ /* 0x000fe20000000200 */
[----:B------:R-:W-:Y:S01]  /*acf0*/  IMAD.U32 R29, RZ, RZ, UR6 ;  /* 0x00000006ff1d7e24 */ /* 0x000fe2000f8e00ff */
[----:B------:R-:W-:-:S02]  /*ad00*/  ULDC.64 UR4, c[0x0][0xb40] ;  /* 0x0002d00000047ab9 */ /* 0x000fc40000000a00 */
[----:B------:R-:W-:Y:S01]  /*ad10*/  STSM.16.M88.4 [R30], R88 ;  /* 0x000000581e007844 */ /* 0x000fe20000000200 */
[----:B------:R-:W-:Y:S01]  /*ad20*/  IMAD.WIDE.U32 R28, R32, UR36, R28 ;  /* 0x00000024201c7c25 */ /* 0x000fe2000f8e001c */
[----:B-1----:R-:W-:Y:S02]  /*ad30*/  SHF.R.S32.HI R5, RZ, 0x1f, R31 ;  /* 0x0000001fff057819 */ /* 0x002fe4000001141f */
[----:B------:R-:W-:Y:S01]  /*ad40*/  STSM.16.M88.4 [R42], R96 ;  /* 0x000000602a007844 */ /* 0x000fe20000000200 */
[----:B------:R-:W-:-:S03]  /*ad50*/  IADD3 R6, P2, R31, R28, RZ ;  /* 0x0000001c1f067210 */ /* 0x000fc60007f5e0ff */
[----:B------:R-:W-:Y:S01]  /*ad60*/  STSM.16.M88.4 [R38], R104 ;  /* 0x0000006826007844 */ /* 0x000fe20000000200 */
[----:B------:R-:W-:-:S03]  /*ad70*/  IADD3.X R5, R5, R29, R21, P2, !PT ;  /* 0x0000001d05057210 */ /* 0x000fc600017fe415 */
[----:B------:R-:W-:Y:S01]  /*ad80*/  STSM.16.M88.4 [R34], R112 ;  /* 0x0000007022007844 */ /* 0x000fe20000000200 */
[C---:B------:R-:W-:Y:S01]  /*ad90*/  LEA R4, P2, R6.reuse, UR4, 0x2 ;  /* 0x0000000406047c11 */ /* 0x040fe2000f8410ff */
[----:B------:R-:W-:Y:S01]  /*ada0*/  ULDC UR4, c[0x0][0xc] ;  /* 0x0000030000047ab9 */ /* 0x000fe20000000800 */
[----:B------:R-:W-:Y:S01]  /*adb0*/  @!PT LDS RZ, [RZ] ;  /* 0x00000000fffff984 */ /* 0x000fe20000000800 */
[----:B------:R-:W-:Y:S01]  /*adc0*/  @!PT LDS RZ, [RZ] ;  /* 0x00000000fffff984 */ /* 0x000fe20000000800 */
[----:B------:R-:W-:Y:S01]  /*add0*/  @!PT LDS RZ, [RZ] ;  /* 0x00000000fffff984 */ /* 0x000fe20000000800 */
[----:B------:R-:W-:Y:S01]  /*ade0*/  @!PT LDS RZ, [RZ] ;  /* 0x00000000fffff984 */ /* 0x000fe20000000800 */
[----:B------:R1:W-:Y:S06]  /*adf0*/  MEMBAR.ALL.CTA ;  /* 0x0000000000007992 */ /* 0x0003ec0000008000 */
[----:B-1----:R-:W1:Y:S01]  /*ae00*/  FENCE.VIEW.ASYNC.S ;  /* 0x00000000000073c6 */ /* 0x002e620000000000 */
[----:B------:R-:W-:Y:S01]  /*ae10*/  LEA.HI.X R5, R6, UR5, R5, 0x2, P2 ;  /* 0x0000000506057c11 */ /* 0x000fe200090f1405 */
[----:B------:R-:W-:-:S02]  /*ae20*/  UIADD3 UR11, UR4, UR11, URZ ;  /* 0x0000000b040b7290 */ /* 0x000fc4000fffe03f */
[----:B-1----:R-:W1:Y:S04]  /*ae30*/  SHFL.IDX PT, R0, R210, RZ, 0x1f ;  /* 0x00001fffd2007589 */ /* 0x002e6800000e0000 */
        /* <DEDUP_REMOVED lines=28> */
[----:B------:R1:W-:Y:S01]  /*b000*/  UTMASTG.5D [UR32], [UR4] ;  /* 0x00000020040073b5 */ /* 0x0003e20008020000 */
[----:B------:R-:W-:-:S02]  /*b010*/  UMOV UR8, 0x1 ;  /* 0x0000000100087882 */ /* 0x000fc40000000000 */
[----:B------:R-:W-:Y:S02]  /*b020*/  UPRMT UR7, URZ, 0x654, UR6 ;  /* 0x000006543f077896 */ /* 0x000fe40008000006 */
[----:B------:R-:W-:Y:S01]  /*b030*/  UPRMT UR6, UR8, 0x654, UR6 ;  /* 0x0000065408067896 */ /* 0x000fe20008000006 */
[----:B------:R0:W-:Y:S01]  /*b040*/  UTMACMDFLUSH ;  /* 0x00000000000079b7 */ /* 0x0001e20000000000 */
[----:B------:R-:W-:-:S05]  /*b050*/  DEPBAR.LE SB0, 0x0 ;  /* 0x000080000000791a */ /* 0x000fca0000000000 */
[----:B------:R-:W-:Y:S02]  /*b060*/  SYNCS.ARRIVE.TRANS64.RED.A1T0 RZ, [UR7], RZ ;  /* 0x000000ffffff79a7 */ /* 0x000fe40008100407 */
[----:B-1----:R-:W-:Y:S03]  /*b070*/  SYNCS.ARRIVE.TRANS64.RED.A1T0 RZ, [UR6], RZ ;  /* 0x000000ffffff79a7 */ /* 0x002fe60008100406 */
.L_x_3003:
[----:B------:R-:W-:Y:S05]  /*b080*/  BSYNC B0 ;  /* 0x0000000000007941 */ /* 0x000fea0003800000 */
.L_x_3002:
[----:B------:R-:W1:Y:S01]  /*b090*/  LDC R0, c[0x0][0xda4] ;  /* 0x00036900ff007b82 */ /* 0x000e620000000800 */
[----:B------:R-:W-:Y:S01]  /*b0a0*/  R2UR UR5, R204 ;  /* 0x00000000cc0572ca */ /* 0x000fe200000e0000 */
[----:B------:R-:W-:Y:S01]  /*b0b0*/  UIADD3 UR38, UR38, 0x1, URZ ;  /* 0x0000000126267890 */ /* 0x000fe2000fffe03f */
[----:B------:R-:W-:-:S03]  /*b0c0*/  VIADD R205, R205, 0x1 ;  /* 0x00000001cdcd7836 */ /* 0x000fc60000000000 */
[----:B------:R-:W-:-:S04]  /*b0d0*/  UISETP.NE.AND UP0, UPT, UR38, 0x2, UPT ;  /* 0x000000022600788c */ /* 0x000fc8000bf05270 */
[----:B------:R-:W-:Y:S02]  /*b0e0*/  USEL UR4, URZ, 0x1, UP0 ;  /* 0x000000013f047887 */ /* 0x000fe40008000000 */
[----:B------:R-:W-:Y:S02]  /*b0f0*/  USEL UR38, UR38, URZ, UP0 ;  /* 0x0000003f26267287 */ /* 0x000fe40008000000 */
[----:B------:R-:W-:Y:S01]  /*b100*/  ULOP3.LUT UR61, UR61, UR4, URZ, 0x3c, !UPT ;  /* 0x000000043d3d7292 */ /* 0x000fe2000f8e3c3f */
[----:B-1----:R-:W-:-:S13]  /*b110*/  ISETP.LE.AND P0, PT, R0, UR5, PT ;  /* 0x0000000500007c0c */ /* 0x002fda000bf03270 */
[----:B------:R-:W-:Y:S05]  /*b120*/  @!P0 BRA `(.L_x_3004) ;  /* 0xffffff6000648947 */ /* 0x000fea000383ffff */
[----:B------:R-:W-:Y:S05]  /*b130*/  EXIT ;  /* 0x000000000000794d */ /* 0x000fea0003800000 */
.L_x_2976:
        /* <DEDUP_REMOVED lines=14> */
[----:B------:R-:W1:Y:S01]  /*b220*/  S2R R4, SR_TID.X ;  /* 0x0000000000047919 */ /* 0x000e620000002100 */
[----:B------:R-:W3:Y:S01]  /*b230*/  S2UR UR4, SR_CTAID.X ;  /* 0x00000000000479c3 */ /* 0x000ee20000002500 */
[----:B------:R-:W-:Y:S02]  /*b240*/  LOP3.LUT R19, R19, 0xfffffffd, RZ, 0xc0, !PT ;  /* 0xfffffffd13137812 */ /* 0x000fe400078ec0ff */
[----:B-1----:R-:W-:-:S05]  /*b250*/  LOP3.LUT P0, R0, R4, 0x1f, RZ, 0xc0, !PT ;  /* 0x0000001f04007812 */ /* 0x002fca000780c0ff */
[----:B------:R3:W-:Y:S02]  /*b260*/  STL [R1+0x28], R0 ;  /* 0x0000280001007387 */ /* 0x0007e40000100800 */
[----:B---3--:R-:W-:-:S05]  /*b270*/  IMAD.U32 R0, RZ, RZ, UR4 ;  /* 0x00000004ff007e24 */ /* 0x008fca000f8e00ff */
[----:B------:R2:W-:Y:S01]  /*b280*/  STL [R1+0x18], R0 ;  /* 0x0000180001007387 */ /* 0x0005e20000100800 */
[----:B------:R-:W-:-:S04]  /*b290*/  LOP3.LUT P1, RZ, R4, 0x7f, RZ, 0xc0, !PT ;  /* 0x0000007f04ff7812 */ /* 0x000fc8000782c0ff */
[----:B------:R-:W-:Y:S01]  /*b2a0*/  PLOP3.LUT P0, PT, P0, P1, PT, 0x8a, 0x0 ;  /* 0x000000000000781c */ /* 0x000fe20000703172 */
[----:B------:R-:W-:-:S08]  /*b2b0*/  IMAD.MOV.U32 R16, RZ, RZ, RZ ;  /* 0x000000ffff107224 */ /* 0x000fd000078e00ff */
[----:B------:R-:W-:-:S04]  /*b2c0*/  @P1 LOP3.LUT R19, R19, 0x2, RZ, 0xfc, !PT ;  /* 0x0000000213131812 */ /* 0x000fc800078efcff */
[----:B------:R-:W-:Y:S01]  /*b2d0*/  LOP3.LUT R19, R19, 0xfffffffe, RZ, 0xc0, !PT ;  /* 0xfffffffe13137812 */ /* 0x000fe200078ec0ff */
[----:B------:R-:W-:-:S03]  /*b2e0*/  IMAD.MOV.U32 R17, RZ, RZ, 0x1 ;  /* 0x00000001ff117424 */ /* 0x000fc600078e00ff */
[----:B------:R-:W-:Y:S01]  /*b2f0*/  @P0 LOP3.LUT R19, R19, 0x1, RZ, 0xfc, !PT ;  /* 0x0000000113130812 */ /* 0x000fe200078efcff */
[----:B------:R-:W-:Y:S01]  /*b300*/  ULDC.64 UR36, c[0x0][0x198] ;  /* 0x0000660000247ab9 */ /* 0x000fe20000000a00 */
[----:B------:R-:W-:Y:S01]  /*b310*/  ULDC UR38, c[0x0][0xc] ;  /* 0x0000030000267ab9 */ /* 0x000fe20000000800 */
[----:B--2---:R-:W-:-:S05]  /*b320*/  LOP3.LUT R0, R3, 0x2, RZ, 0xfc, !PT ;  /* 0x0000000203007812 */ /* 0x004fca00078efcff */
[----:B------:R1:W-:Y:S04]  /*b330*/  STL [R1+0xc], R0 ;  /* 0x00000c0001007387 */ /* 0x0003e80000100800 */
[----:B------:R1:W-:Y:S02]  /*b340*/  STL [R1+0x24], RZ ;  /* 0x000024ff01007387 */ /* 0x0003e40000100800 */
.L_x_3057:
        /* <DEDUP_REMOVED lines=14> */
[----:B--2---:R-:W-:-:S04]  /*b430*/  @P0 IMAD.HI.U32 R2, R4, R2, RZ ;  /* 0x0000000204020227 */ /* 0x004fc800078e00ff */
[----:B------:R-:W-:Y:S01]  /*b440*/  IMAD.MOV.U32 R6, RZ, RZ, R4 ;  /* 0x000000ffff067224 */ /* 0x000fe200078e0004 */
[----:B----4-:R-:W-:Y:S01]  /*b450*/  @P0 SHF.R.U32.HI R6, RZ, R3, R2 ;  /* 0x00000003ff060219 */ /* 0x010fe20000011602 */
[----:B------:R-:W1:Y:S04]  /*b460*/  LDC R4, c[0x0][0x2e0] ;  /* 0x0000b800ff047b82 */ /* 0x000e680000000800 */
[----:B------:R-:W-:Y:S01]  /*b470*/  IMAD.MOV.U32 R7, RZ, RZ, R6 ;  /* 0x000000ffff077224 */ /* 0x000fe200078e0006 */
[----:B------:R2:W-:Y:S03]  /*b480*/  STL [R1+0x10], R6 ;  /* 0x0000100601007387 */ /* 0x0005e60000100800 */
[----:B------:R-:W4:Y:S01]  /*b490*/  @P1 LDC.64 R2, c[0x0][0xdb8] ;  /* 0x00036e00ff021b82 */ /* 0x000f220000000a00 */
[----:B-1----:R-:W-:-:S02]  /*b4a0*/  IMAD R9, R4, UR4, RZ ;  /* 0x0000000404097c24 */ /* 0x002fc4000f8e02ff */
[----:B----4-:R-:W-:-:S05]  /*b4b0*/  @P1 IMAD.HI.U32 R2, R6, R2, RZ ;  /* 0x0000000206021227 */ /* 0x010fca00078e00ff */
[----:B------:R-:W-:Y:S01]  /*b4c0*/  @P1 SHF.R.U32.HI R7, RZ, R3, R2 ;  /* 0x00000003ff071219 */ /* 0x000fe20000011602 */
[----:B------:R-:W-:Y:S01]  /*b4d0*/  VIADD R3, R9, 0x6f ;  /* 0x0000006f09037836 */ /* 0x000fe20000000000 */
[----:B------:R-:W-:-:S03]  /*b4e0*/  MOV R2, 0x400 ;  /* 0x0000040000027802 */ /* 0x000fc60000000f00 */
[----:B------:R2:W-:Y:S01]  /*b4f0*/  STL [R1], R7 ;  /* 0x0000000701007387 */ /* 0x0005e20000100800 */
[----:B---3--:R-:W-:Y:S01]  /*b500*/  LEA R8, R5, R2, 0x18 ;  /* 0x0000000205087211 */ /* 0x008fe200078ec0ff */
[----:B------:R-:W-:Y:S02]  /*b510*/  IMAD.MOV.U32 R2, RZ, RZ, RZ ;  /* 0x000000ffff027224 */ /* 0x000fe400078e00ff */
[----:B------:R2:W-:Y:S02]  /*b520*/  STL [R1+0x20], R9 ;  /* 0x0000200901007387 */ /* 0x0005e40000100800 */
[----:B------:R-:W-:Y:S02]  /*b530*/  VIADD R4, R8, 0x21400 ;  /* 0x0002140008047836 */ /* 0x000fe40000000000 */
[----:B------:R-:W-:Y:S01]  /*b540*/  IMAD.HI R2, R3, -0x6db6db6d, R2 ;  /* 0x9249249303027827 */ /* 0x000fe200078e0202 */
[----:B------:R2:W-:Y:S02]  /*b550*/  STL [R1+0x8], R8 ;  /* 0x0000080801007387 */ /* 0x0005e40000100800 */
[----:B------:R-:W-:Y:S01]  /*b560*/  LOP3.LUT P0, RZ, R4, 0x3ff, RZ, 0xc0, !PT ;  /* 0x000003ff04ff7812 */ /* 0x000fe2000780c0ff */
[----:B------:R-:W-:-:S04]  /*b570*/  IMAD.MOV R3, RZ, RZ, -R7 ;  /* 0x000000ffff037224 */ /* 0x000fc800078e0a07 */
[----:B------:R-:W-:Y:S01]  /*b580*/  IMAD R4, R0, R3, R6 ;  /* 0x0000000300047224 */ /* 0x000fe200078e0206 */
[----:B------:R-:W-:-:S04]  /*b590*/  SHF.R.U32.HI R3, RZ, 0x1f, R2 ;  /* 0x0000001fff037819 */ /* 0x000fc80000011602 */
[----:B------:R-:W-:Y:S01]  /*b5a0*/  LEA.HI.SX32 R0, R2, R3, 0x1a ;  /* 0x0000000302007211 */ /* 0x000fe200078fd2ff */
[----:B------:R2:W-:Y:S04]  /*b5b0*/  STL [R1+0x4], R4 ;  /* 0x0000040401007387 */ /* 0x0005e80000100800 */
[----:B------:R2:W-:Y:S01]  /*b5c0*/  STL [R1+0x14], R0 ;  /* 0x0000140001007387 */ /* 0x0005e20000100800 */
[----:B------:R-:W-:Y:S05]  /*b5d0*/  @!P0 BRA `(.L_x_3006) ;  /* 0x0000000000408947 */ /* 0x000fea0003800000 */
[----:B------:R-:W-:Y:S01]  /*b5e0*/  MOV R2, 0x0 ;  /* 0x0000000000027802 */ /* 0x000fe20000000f00 */
[----:B------:R-:W-:Y:S01]  /*b5f0*/  ULDC.64 UR6, c[0x4][0x1b8] ;  /* 0x01006e0000067ab9 */ /* 0x000fe20000000a00 */
[----:B------:R-:W-:Y:S01]  /*b600*/  ULDC.64 UR8, c[0x4][0x1c0] ;  /* 0x0100700000087ab9 */ /* 0x000fe20000000a00 */
[----:B------:R-:W-:Y:S01]  /*b610*/  ULDC.64 UR4, c[0x4][0xd0] ;  /* 0x0100340000047ab9 */ /* 0x000fe20000000a00 */
[----:B--2---:R-:W-:Y:S02]  /*b620*/  IMAD.U32 R4, RZ, RZ, UR6 ;  /* 0x00000006ff047e24 */ /* 0x004fe4000f8e00ff */
[----:B------:R-:W1:Y:S01]  /*b630*/  LDC.64 R2, c[0x4][R2] ;  /* 0x0100000002027b82 */ /* 0x000e620000000a00 */
        /* <DEDUP_REMOVED lines=9> */
[----:B-1----:R-:W-:Y:S05]  /*b6d0*/  CALL.ABS.NOINC R2 ;  /* 0x0000000002007343 */ /* 0x002fea0003c00000 */
.L_x_3006:
        /* <DEDUP_REMOVED lines=9> */
[----:B------:R-:W-:Y:S02]  /*b770*/  IMAD.U32 R4, RZ, RZ, UR6 ;  /* 0x00000006ff047e24 */ /* 0x000fe4000f8e00ff */
[----:B------:R-:W-:Y:S02]  /*b780*/  IMAD.U32 R5, RZ, RZ, UR7 ;  /* 0x00000007ff057e24 */ /* 0x000fe4000f8e00ff */
[----:B------:R-:W-:Y:S02]  /*b790*/  IMAD.U32 R6, RZ, RZ, UR8 ;  /* 0x00000008ff067e24 */ /* 0x000fe4000f8e00ff */
[----:B------:R-:W-:-:S02]  /*b7a0*/  IMAD.U32 R7, RZ, RZ, UR9 ;  /* 0x00000009ff077e24 */ /* 0x000fc4000f8e00ff */
[----:B------:R-:W-:Y:S02]  /*b7b0*/  IMAD.U32 R10, RZ, RZ, UR4 ;  /* 0x00000004ff0a7e24 */ /* 0x000fe4000f8e00ff */
[----:B------:R-:W-:Y:S02]  /*b7c0*/  IMAD.U32 R11, RZ, RZ, UR5 ;  /* 0x00000005ff0b7e24 */ /* 0x000fe4000f8e00ff */
[----:B------:R-:W-:Y:S02]  /*b7d0*/  IMAD.MOV.U32 R8, RZ, RZ, 0x70 ;  /* 0x00000070ff087424 */ /* 0x000fe400078e00ff */
[----:B------:R-:W-:Y:S02]  /*b7e0*/  IMAD.MOV.U32 R12, RZ, RZ, 0x1 ;  /* 0x00000001ff0c7424 */ /* 0x000fe400078e00ff */
[----:B-1----:R-:W-:-:S07]  /*b7f0*/  IMAD.MOV.U32 R13, RZ, RZ, RZ ;  /* 0x000000ffff0d7224 */ /* 0x002fce00078e00ff */
[----:B------:R-:W-:-:S07]  /*b800*/  LEPC R20, `(.L_x_3008) ;  /* 0x000000001014794e */ /* 0x000fce0000000000 */
[----:B--2---:R-:W-:Y:S05]  /*b810*/  CALL.ABS.NOINC R2 ;  /* 0x0000000002007343 */ /* 0x004fea0003c00000 */
.L_x_3008:
[----:B------:R-:W-:Y:S01]  /*b820*/  MOV R2, 0x0 ;  /* 0x0000000000027802 */ /* 0x000fe20000000f00 */
[----:B------:R-:W-:Y:S01]  /*b830*/  ULDC.64 UR6, c[0x4][0x1b8] ;  /* 0x01006e0000067ab9 */ /* 0x000fe20000000a00 */
[----:B------:R-:W-:Y:S01]  /*b840*/  ULDC.64 UR8, c[0x4][0x1c0] ;  /* 0x0100700000087ab9 */ /* 0x000fe20000000a00 */
[----:B------:R-:W-:Y:S01]  /*b850*/  ULDC.64 UR4, c[0x4][0xe0] ;  /* 0x0100380000047ab9 */ /* 0x000fe20000000a00 */
[----:B------:R-:W-:Y:S02]  /*b860*/  IMAD.U32 R4, RZ, RZ, UR6 ;  /* 0x00000006ff047e24 */ /* 0x000fe4000f8e00ff */
        /* <DEDUP_REMOVED lines=11> */
.L_x_3007:
[----:B------:R-:W2:Y:S01]  /*b920*/  LDL R8, [R1+0x4] ;  /* 0x0000040001087983 */ /* 0x000ea20000100800 */
[----:B------:R-:W1:Y:S01]  /*b930*/  LDC R0, c[0x0][0x428] ;  /* 0x00010a00ff007b82 */ /* 0x000e620000000800 */
[----:B------:R-:W-:Y:S02]  /*b940*/  ULDC.64 UR4, c[0x0][0x9f8] ;  /* 0x00027e0000047ab9 */ /* 0x000fe40000000a00 */
[----:B------:R-:W3:Y:S04]  /*b950*/  LDL R6, [R1] ;  /* 0x0000000001067983 */ /* 0x000ee80000100800 */
[----:B------:R-:W4:Y:S01]  /*b960*/  LDL R7, [R1+0x28] ;  /* 0x0000280001077983 */ /* 0x000f220000100800 */
[----:B-1----:R-:W-:-:S03]  /*b970*/  ISETP.NE.AND P1, PT, R0, 0x1, PT ;  /* 0x000000010000780c */ /* 0x002fc60003f25270 */
[----:B------:R-:W4:Y:S01]  /*b980*/  LDL.LU R5, [R1+0x10] ;  /* 0x0000100001057983 */ /* 0x000f220000300800 */
[----:B------:R-:W-:Y:S01]  /*b990*/  ISETP.NE.U32.AND P0, PT, RZ, UR4, PT ;  /* 0x00000004ff007c0c */ /* 0x000fe2000bf05070 */
[----:B------:R-:W-:Y:S01]  /*b9a0*/  ULDC.64 UR6, c[0x0][0x208] ;  /* 0x0000820000067ab9 */ /* 0x000fe20000000a00 */
[----:B------:R-:W-:Y:S01]  /*b9b0*/  ULDC UR4, c[0x0][0xda8] ;  /* 0x00036a0000047ab9 */ /* 0x000fe20000000800 */
[----:B------:R-:W4:Y:S01]  /*b9c0*/  LDL R4, [R1+0x18] ;  /* 0x0000180001047983 */ /* 0x000f220000100800 */
[----:B------:R-:W-:-:S05]  /*b9d0*/  ISETP.NE.AND.EX P0, PT, RZ, UR5, PT, P0 ;  /* 0x00000005ff007c0c */ /* 0x000fca000bf05300 */
[----:B------:R-:W2:Y:S08]  /*b9e0*/  @P1 LDC R2, c[0x0][0x42c] ;  /* 0x00010b00ff021b82 */ /* 0x000eb00000000800 */
[----:B------:R-:W1:Y:S01]  /*b9f0*/  @P1 LDC R3, c[0x0][0x430] ;  /* 0x00010c00ff031b82 */ /* 0x000e620000000800 */
[----:B--2---:R-:W-:-:S04]  /*ba00*/  @P1 IMAD.HI.U32 R2, R8, R2, RZ ;  /* 0x0000000208021227 */ /* 0x004fc800078e00ff */
[----:B------:R-:W-:Y:S01]  /*ba10*/  IMAD.MOV.U32 R0, RZ, RZ, R8 ;  /* 0x000000ffff007224 */ /* 0x000fe200078e0008 */
[----:B-1----:R-:W-:Y:S02]  /*ba20*/  @P1 SHF.R.U32.HI R0, RZ, R3, R2 ;  /* 0x00000003ff001219 */ /* 0x002fe40000011602 */
[----:B------:R-:W3:Y:S02]  /*ba30*/  @P0 LDC.64 R2, c[0x0][0x9f8] ;  /* 0x00027e00ff020b82 */ /* 0x000ee40000000a00 */
[----:B---3--:R-:W-:-:S05]  /*ba40*/  @P0 IMAD.WIDE R2, R6, 0x4, R2 ;  /* 0x0000000406020825 */ /* 0x008fca00078e0202 */
[----:B------:R1:W5:Y:S01]  /*ba50*/  @P0 LDG.E R6, desc[UR6][R2.64] ;  /* 0x0000000602060981 */ /* 0x000362000c1e1900 */
[----:B----4-:R-:W-:Y:S01]  /*ba60*/  ISETP.NE.AND P1, PT, R7, RZ, PT ;  /* 0x000000ff0700720c */ /* 0x010fe20003f25270 */
[----:B------:R-:W-:Y:S01]  /*ba70*/  IMAD.MOV R7, RZ, RZ, -R5 ;  /* 0x000000ffff077224 */ /* 0x000fe200078e0a05 */
[----:B------:R-:W2:Y:S02]  /*ba80*/  S2R R21, SR_CgaCtaId ;  /* 0x0000000000157919 */ /* 0x000ea40000008800 */
[----:B------:R-:W-:Y:S01]  /*ba90*/  PLOP3.LUT P2, PT, P1, PT, PT, 0x8, 0x0 ;  /* 0x000000000000781c */ /* 0x000fe20000f4e170 */
[----:B------:R-:W-:-:S04]  /*baa0*/  IMAD R7, R7, UR4, R4 ;  /* 0x0000000407077c24 */ /* 0x000fc8000f8e0204 */
[----:B------:R-:W-:-:S04]  /*bab0*/  IMAD.SHL.U32 R7, R7, 0x80, RZ ;  /* 0x0000008007077824 */ /* 0x000fc800078e00ff */
[----:B------:R-:W-:-:S05]  /*bac0*/  VOTEU.ALL UP1, P1 ;  /* 0x00000000003f7886 */ /* 0x000fca0000820000 */
[----:B------:R-:W-:-:S04]  /*bad0*/  @!UP1 UIADD3 UR8, UP0, UR36, 0x270, URZ ;  /* 0x0000027024089890 */ /* 0x000fc8000ff1e03f */
[----:B------:R-:W-:-:S03]  /*bae0*/  @!UP1 UIADD3.X UR9, URZ, UR37, URZ, UP0, !UPT ;  /* 0x000000253f099290 */ /* 0x000fc600087fe43f */
[----:B-1----:R-:W-:-:S09]  /*baf0*/  VOTEU.ALL UP0, P1 ;  /* 0x00000000003f7886 */ /* 0x002fd20000800000 */
.L_x_3009:
[----:B------:R-:W3:Y:S04]  /*bb00*/  LDL R3, [R1] ;  /* 0x0000000001037983 */ /* 0x000ee80000100800 */
[----:B------:R-:W4:Y:S01]  /*bb10*/  LDL R2, [R1+0x4] ;  /* 0x0000040001027983 */ /* 0x000f220000100800 */
[----:B------:R-:W-:Y:S01]  /*bb20*/  UMOV UR4, URZ ;  /* 0x0000003f00047c82 */ /* 0x000fe20008000000 */
[----:B------:R-:W-:Y:S02]  /*bb30*/  PLOP3.LUT P0, PT, P0, P2, PT, 0xa2, 0x0 ;  /* 0x000000000000781c */ /* 0x000fe40000705472 */
[----:B---3--:R-:W-:-:S08]  /*bb40*/  @P2 R2UR P0, UR7, R3 ;  /* 0x00000000030722ca */ /* 0x008fd00000000000 */
[----:B------:R-:W-:Y:S02]  /*bb50*/  PLOP3.LUT P0, PT, P0, P2, PT, 0xa2, 0x0 ;  /* 0x000000000000781c */ /* 0x000fe40000705472 */
[----:B----4-:R-:W-:-:S08]  /*bb60*/  @P2 R2UR.OR P0, UR6, R2 ;  /* 0x00000000020622ca */ /* 0x010fd00000100000 */
        /* <DEDUP_REMOVED lines=8> */
.L_x_3010:
[----:B------:R-:W3:Y:S04]  /*bbf0*/  LDL R3, [R1] ;  /* 0x0000000001037983 */ /* 0x000ee80000100800 */
[----:B------:R-:W4:Y:S01]  /*bc00*/  LDL R2, [R1+0x4] ;  /* 0x0000040001027983 */ /* 0x000f220000100800 */
        /* <DEDUP_REMOVED lines=12> */
.L_x_3011:
        /* <DEDUP_REMOVED lines=11> */
[----:B------:R-:W1:Y:S01]  /*bd80*/  LDC.64 R2, c[0x0][0x3f8] ;  /* 0x0000fe00ff027b82 */ /* 0x000e620000000a00 */
[----:B--2---:R-:W-:Y:S01]  /*bd90*/  LOP3.LUT R21, R21, 0x1, RZ, 0xc0, !PT ;  /* 0x0000000115157812 */ /* 0x004fe200078ec0ff */
[----:B------:R-:W-:-:S04]  /*bda0*/  UMOV UR4, 0xffffffff ;  /* 0xffffffff00047882 */ /* 0x000fc80000000000 */
[C---:B------:R-:W-:Y:S02]  /*bdb0*/  IMAD R20, R21.reuse, 0x38, RZ ;  /* 0x0000003815147824 */ /* 0x040fe400078e02ff */
[----:B------:R-:W-:Y:S01]  /*bdc0*/  IMAD R21, R21, 0xe00, RZ ;  /* 0x00000e0015157824 */ /* 0x000fe200078e02ff */
[----:B-1----:R-:W-:-:S04]  /*bdd0*/  ISETP.NE.U32.AND P0, PT, R2, RZ, PT ;  /* 0x000000ff0200720c */ /* 0x002fc80003f05070 */
[----:B------:R-:W-:-:S04]  /*bde0*/  ISETP.NE.AND.EX P0, PT, R3, RZ, PT, P0 ;  /* 0x000000ff0300720c */ /* 0x000fc80003f05300 */
[----:B-----5:R-:W-:Y:S01]  /*bdf0*/  SEL R5, R6, RZ, !P0 ;  /* 0x000000ff06057207 */ /* 0x020fe20004000000 */
[----:B------:R-:W-:Y:S08]  /*be00*/  BRA.DIV UR4, `(.L_x_3012) ;  /* 0x0000002a04c07947 */ /* 0x000ff0000b800000 */
.L_x_3073:
[----:B------:R-:W2:Y:S01]  /*be10*/  LDL R8, [R1+0x14] ;  /* 0x0000140001087983 */ /* 0x000ea20000100800 */
[----:B------:R-:W-:Y:S01]  /*be20*/  UMOV UR4, 0xffffffff ;  /* 0xffffffff00047882 */ /* 0x000fe20000000000 */
[--C-:B------:R-:W-:Y:S01]  /*be30*/  SHF.R.S32.HI R12, RZ, 0x1f, R6.reuse ;  /* 0x0000001fff0c7819 */ /* 0x100fe20000011406 */
[----:B------:R-:W-:Y:S02]  /*be40*/  IMAD.MOV.U32 R4, RZ, RZ, R6 ;  /* 0x000000ffff047224 */ /* 0x000fe400078e0006 */
[----:B--2---:R-:W-:Y:S01]  /*be50*/  VIADD R8, R8, 0xffffffff ;  /* 0xffffffff08087836 */ /* 0x004fe20000000000 */
[----:B------:R-:W-:Y:S06]  /*be60*/  BRA.DIV UR4, `(.L_x_3013) ;  /* 0x0000002a04dc7947 */ /* 0x000fec000b800000 */
[----:B------:R-:W-:-:S13]  /*be70*/  ELECT P6, URZ, PT ;  /* 0x00000000003f782f */ /* 0x000fda00038c0000 */
.L_x_3076:
[----:B------:R-:W-:Y:S05]  /*be80*/  @!P6 BRA `(.L_x_3014) ;  /* 0x000000040028e947 */ /* 0x000fea0003800000 */
        /* <DEDUP_REMOVED lines=21> */
.L_x_3015:
[----:B------:R-:W2:Y:S01]  /*bfe0*/  S2R R9, SR_CgaCtaId ;  /* 0x0000000000097919 */ /* 0x000ea20000008800 */
[----:B------:R-:W-:-:S04]  /*bff0*/  MOV R5, 0x400 ;  /* 0x0000040000057802 */ /* 0x000fc80000000f00 */
[----:B--2---:R-:W-:Y:S02]  /*c000*/  LEA R5, R9, R5, 0x18 ;  /* 0x0000000509057211 */ /* 0x004fe400078ec0ff */
[----:B------:R-:W-:-:S03]  /*c010*/  SHF.L.U32 R9, R17, 0x1f, RZ ;  /* 0x0000001f11097819 */ /* 0x000fc600000006ff */
[----:B------:R-:W-:-:S04]  /*c020*/  IMAD R5, R16, 0x8, R5 ;  /* 0x0000000810057824 */ /* 0x000fc800078e0205 */
[----:B------:R-:W2:Y:S02]  /*c030*/  SYNCS.PHASECHK.TRANS64.TRYWAIT P1, [R5+URZ+0x36840], R9 ;  /* 0x03684009050075a7 */ /* 0x000ea4000802017f */
[----:B--2---:R-:W-:Y:S05]  /*c040*/  @!P1 BRA `(.L_x_3016) ;  /* 0x0000002800849947 */ /* 0x004fea0003800000 */
.L_x_3077:
[----:B------:R-:W3:Y:S01]  /*c050*/  LDL R10, [R1+0xc] ;  /* 0x00000c00010a7983 */ /* 0x000ee20000100800 */
[----:B------:R-:W4:Y:S02]  /*c060*/  S2R R11, SR_TID.X ;  /* 0x00000000000b7919 */ /* 0x000f240000002100 */
[----:B----4-:R-:W-:-:S13]  /*c070*/  LOP3.LUT P1, RZ, R11, 0x7f, RZ, 0xc0, !PT ;  /* 0x0000007f0bff7812 */ /* 0x010fda000782c0ff */
[----:B--2---:R-:W-:-:S04]  /*c080*/  @!P1 IMAD.MOV.U32 R9, RZ, RZ, 0xa800 ;  /* 0x0000a800ff099424 */ /* 0x004fc800078e00ff */
[----:B------:R3:W-:Y:S02]  /*c090*/  @!P1 SYNCS.ARRIVE.TRANS64 RZ, [R5+URZ+0x36830], R9 ;  /* 0x0368300905ff99a7 */ /* 0x0007e4000800003f */
[----:B---3--:R-:W-:-:S04]  /*c0a0*/  PRMT R9, R10, 0x9910, RZ ;  /* 0x000099100a097816 */ /* 0x008fc800000000ff */
[----:B------:R-:W-:-:S13]  /*c0b0*/  ISETP.NE.AND P1, PT, R9, 0x2, PT ;  /* 0x000000020900780c */ /* 0x000fda0003f25270 */
[----:B------:R-:W-:Y:S05]  /*c0c0*/  @P1 BRA `(.L_x_3017) ;  /* 0x0000000000041947 */ /* 0x000fea0003800000 */
[----:B------:R-:W-:Y:S01]  /*c0d0*/  BPT.TRAP 0x1 ;  /* 0x000000040000795c */ /* 0x000fe20000300000 */
.L_x_3017:
[----:B------:R-:W-:-:S13]  /*c0e0*/  LOP3.LUT P1, RZ, R19, 0x1, RZ, 0xc0, !PT ;  /* 0x0000000113ff7812 */ /* 0x000fda000782c0ff */
[----:B------:R-:W-:Y:S05]  /*c0f0*/  @P1 BRA `(.L_x_3018) ;  /* 0x0000000000041947 */ /* 0x000fea0003800000 */
[----:B------:R-:W-:Y:S01]  /*c100*/  BPT.TRAP 0x1 ;  /* 0x000000040000795c */ /* 0x000fe20000300000 */
.L_x_3018:
[----:B------:R-:W2:Y:S01]  /*c110*/  S2R R10, SR_CgaCtaId ;  /* 0x00000000000a7919 */ /* 0x000ea20000008800 */
        /* <DEDUP_REMOVED lines=12> */
[----:B------:R-:W-:-:S03]  /*c1e0*/  UMOV UR16, 0x40 ;  /* 0x0000004000107882 */ /* 0x000fc60000000000 */
[----:B------:R-:W-:-:S04]  /*c1f0*/  UIADD3 UR9, UR9, 0x36830, URZ ;  /* 0x0003683009097890 */ /* 0x000fc8000fffe03f */
[----:B------:R-:W-:Y:S02]  /*c200*/  UIMAD UR11, UR11, 0x70, UR5 ;  /* 0x000000700b0b78a4 */ /* 0x000fe4000f8e0205 */
[----:B------:R-:W-:Y:S01]  /*c210*/  UIADD3.X UR5, URZ, UR37, URZ, UP0, !UPT ;  /* 0x000000253f057290 */ /* 0x000fe200087fe43f */
[----:B--2---:R-:W-:-:S05]  /*c220*/  LEA R9, R10, R9, 0x18 ;  /* 0x000000090a097211 */ /* 0x004fca00078ec0ff */
[----:B------:R-:W-:-:S05]  /*c230*/  IMAD R5, R5, 0x2, R9 ;  /* 0x0000000205057824 */ /* 0x000fca00078e0209 */
[----:B------:R-:W-:Y:S01]  /*c240*/  R2UR UR8, R5 ;  /* 0x00000000050872ca */ /* 0x000fe200000e0000 */
[----:B------:R-:W-:-:S12]  /*c250*/  IMAD.MOV.U32 R5, RZ, RZ, R6 ;  /* 0x000000ffff057224 */ /* 0x000fd800078e0006 */
[----:B------:R-:W-:Y:S02]  /*c260*/  UIADD3 UR14, UR8, 0x21400, URZ ;  /* 0x00021400080e7890 */ /* 0x000fe4000fffe03f */
[----:B------:R-:W-:Y:S02]  /*c270*/  UIADD3 UR15, UR8, 0x24c00, URZ ;  /* 0x00024c00080f7890 */ /* 0x000fe4000fffe03f */
[----:B------:R-:W-:-:S03]  /*c280*/  UIADD3 UR17, UR8, 0x28400, URZ ;  /* 0x0002840008117890 */ /* 0x000fc6000fffe03f */
[----:B------:R-:W-:Y:S01]  /*c290*/  UMOV UR8, UR14 ;  /* 0x0000000e00087c82 */ /* 0x000fe20008000000 */
[----:B------:R-:W-:Y:S01]  /*c2a0*/  UMOV UR14, 0x80 ;  /* 0x00000080000e7882 */ /* 0x000fe20000000000 */
[----:B------:R2:W-:Y:S02]  /*c2b0*/  UTMALDG.4D.MULTICAST [UR8], [UR4], UR18, desc[UR6] ;  /* 0x00000608040073b4 */ /* 0x0005e40008019812 */
[----:B--2---:R-:W-:Y:S01]  /*c2c0*/  UMOV UR8, UR15 ;  /* 0x0000000f00087c82 */ /* 0x004fe20008000000 */
[----:B------:R-:W-:Y:S02]  /*c2d0*/  UMOV UR10, UR16 ;  /* 0x00000010000a7c82 */ /* 0x000fe40008000000 */
[----:B------:R2:W-:Y:S02]  /*c2e0*/  UTMALDG.4D.MULTICAST [UR8], [UR4], UR18, desc[UR6] ;  /* 0x00000608040073b4 */ /* 0x0005e40008019812 */
[----:B--2---:R-:W-:Y:S01]  /*c2f0*/  UMOV UR8, UR17 ;  /* 0x0000001100087c82 */ /* 0x004fe20008000000 */
[----:B------:R-:W-:-:S02]  /*c300*/  UMOV UR10, UR14 ;  /* 0x0000000e000a7c82 */ /* 0x000fc40008000000 */
[----:B------:R2:W-:Y:S02]  /*c310*/  UTMALDG.4D.MULTICAST [UR8], [UR4], UR18, desc[UR6] ;  /* 0x00000608040073b4 */ /* 0x0005e40008019812 */
[----:B--2---:R-:W-:Y:S01]  /*c320*/  NOP ;  /* 0x0000000000007918 */ /* 0x004fe20000000000 */
.L_x_3014:
[----:B-1----:R-:W2:Y:S04]  /*c330*/  LDL.LU R15, [R1] ;  /* 0x00000000010f7983 */ /* 0x002ea80000300800 */
[----:B------:R-:W3:Y:S04]  /*c340*/  LDL.LU R14, [R1+0x4] ;  /* 0x00000400010e7983 */ /* 0x000ee80000300800 */
[----:B------:R-:W4:Y:S01]  /*c350*/  LDL R13, [R1+0x24] ;  /* 0x00002400010d7983 */ /* 0x000f220000100800 */
[----:B------:R-:W-:-:S03]  /*c360*/  MOV R10, 0x400 ;  /* 0x00000400000a7802 */ /* 0x000fc60000000f00 */
[----:B------:R-:W5:Y:S01]  /*c370*/  LDL.LU R9, [R1+0x20] ;  /* 0x0000200001097983 */ /* 0x000f620000300800 */
[----:B------:R-:W1:Y:S01]  /*c380*/  S2R R11, SR_CgaCtaId ;  /* 0x00000000000b7919 */ /* 0x000e620000008800 */
[----:B------:R-:W-:Y:S05]  /*c390*/  WARPSYNC.ALL ;  /* 0x0000000000007948 */ /* 0x000fea0003800000 */
[----:B------:R-:W-:-:S13]  /*c3a0*/  ELECT P1, URZ, PT ;  /* 0x00000000003f782f */ /* 0x000fda0003820000 */
[----:B------:R-:W-:Y:S01]  /*c3b0*/  @P1 R2UR UR11, R7 ;  /* 0x00000000070b12ca */ /* 0x000fe200000e0000 */
[----:B------:R-:W-:-:S04]  /*c3c0*/  UIADD3 UR4, UP0, UR36, 0x270, URZ ;  /* 0x0000027024047890 */ /* 0x000fc8000ff1e03f */
        /* <DEDUP_REMOVED lines=21> */
[C---:B---3--:R-:W-:Y:S02]  /*c520*/  @P1 R2UR UR12, R14.reuse ;  /* 0x000000000e0c12ca */ /* 0x048fe400000e0000 */
[----:B------:R-:W-:Y:S02]  /*c530*/  @P1 R2UR UR21, R15 ;  /* 0x000000000f1512ca */ /* 0x000fe400000e0000 */
[----:B------:R-:W-:Y:S02]  /*c540*/  @P1 R2UR UR20, R14 ;  /* 0x000000000e1412ca */ /* 0x000fe400000e0000 */
[----:B----4-:R-:W-:-:S07]  /*c550*/  LOP3.LUT R6, R13, 0x1, RZ, 0xc, !PT ;  /* 0x000000010d067812 */ /* 0x010fce00078e0cff */
[----:B------:R1:W-:Y:S01]  /*c560*/  UTMALDG.4D [UR8], [UR4], desc[UR6] ;  /* 0x00000608040075b4 */ /* 0x0003e20008019000 */
[----:B------:R-:W-:-:S03]  /*c570*/  SHF.L.U32 R6, R6, 0x1f, RZ ;  /* 0x0000001f06067819 */ /* 0x000fc600000006ff */
        /* <DEDUP_REMOVED lines=8> */
[----:B-----5:R-:W-:Y:S01]  /*c600*/  ISETP.GE.AND P2, PT, R9, 0x71, PT ;  /* 0x000000710900780c */ /* 0x020fe20003f46270 */
[----:B-12---:R-:W-:-:S12]  /*c610*/  @!P1 BRA `(.L_x_3020) ;  /* 0x0000002400249947 */ /* 0x006fd80003800000 */
.L_x_3078:
[----:B------:R-:W-:Y:S05]  /*c620*/  BSYNC B0 ;  /* 0x0000000000007941 */ /* 0x000fea0003800000 */
.L_x_3019:
        /* <DEDUP_REMOVED lines=28> */
[----:B------:R-:W-:-:S04]  /*c7f0*/  IMAD.MOV R10, RZ, RZ, -R7 ;  /* 0x000000ffff0a7224 */ /* 0x000fc800078e0a07 */
        /* <DEDUP_REMOVED lines=9> */
.L_x_3025:
[----:B-1----:R-:W1:Y:S01]  /*c890*/  S2R R3, SR_CgaCtaId ;  /* 0x0000000000037919 */ /* 0x002e620000008800 */
[----:B------:R-:W-:-:S04]  /*c8a0*/  MOV R2, 0x400 ;  /* 0x0000040000027802 */ /* 0x000fc80000000f00 */
[----:B-1----:R-:W-:Y:S02]  /*c8b0*/  LEA R2, R3, R2, 0x18 ;  /* 0x0000000203027211 */ /* 0x002fe400078ec0ff */
[----:B------:R-:W-:-:S03]  /*c8c0*/  SHF.L.U32 R3, R14, 0x1f, RZ ;  /* 0x0000001f0e037819 */ /* 0x000fc600000006ff */
[----:B------:R-:W-:-:S04]  /*c8d0*/  IMAD R2, R9, 0x8, R2 ;  /* 0x0000000809027824 */ /* 0x000fc800078e0202 */
[----:B------:R-:W1:Y:S02]  /*c8e0*/  SYNCS.PHASECHK.TRANS64.TRYWAIT P1, [R2+URZ+0x36840], R3 ;  /* 0x03684003020075a7 */ /* 0x000e64000802017f */
[----:B-1----:R-:W-:Y:S05]  /*c8f0*/  @!P1 BRA `(.L_x_3026) ;  /* 0x00000020008c9947 */ /* 0x002fea0003800000 */
.L_x_3079:
[----:B------:R-:W2:Y:S01]  /*c900*/  LDL R10, [R1+0xc] ;  /* 0x00000c00010a7983 */ /* 0x000ea20000100800 */
[----:B------:R-:W3:Y:S02]  /*c910*/  S2R R11, SR_TID.X ;  /* 0x00000000000b7919 */ /* 0x000ee40000002100 */
[----:B---3--:R-:W-:-:S13]  /*c920*/  LOP3.LUT P1, RZ, R11, 0x7f, RZ, 0xc0, !PT ;  /* 0x0000007f0bff7812 */ /* 0x008fda000782c0ff */
[----:B-1----:R-:W-:-:S04]  /*c930*/  @!P1 IMAD.MOV.U32 R3, RZ, RZ, 0xa800 ;  /* 0x0000a800ff039424 */ /* 0x002fc800078e00ff */
[----:B------:R2:W-:Y:S02]  /*c940*/  @!P1 SYNCS.ARRIVE.TRANS64 RZ, [R2+URZ+0x36830], R3 ;  /* 0x0368300302ff99a7 */ /* 0x0005e4000800003f */
[----:B--2---:R-:W-:-:S04]  /*c950*/  PRMT R3, R10, 0x9910, RZ ;  /* 0x000099100a037816 */ /* 0x004fc800000000ff */
[----:B------:R-:W-:-:S13]  /*c960*/  ISETP.NE.AND P2, PT, R3, 0x2, PT ;  /* 0x000000020300780c */ /* 0x000fda0003f45270 */
[----:B------:R-:W-:Y:S05]  /*c970*/  @P2 BRA `(.L_x_3027) ;  /* 0x0000000000042947 */ /* 0x000fea0003800000 */
[----:B------:R-:W-:Y:S01]  /*c980*/  BPT.TRAP 0x1 ;  /* 0x000000040000795c */ /* 0x000fe20000300000 */
.L_x_3027:
[----:B------:R-:W-:-:S13]  /*c990*/  LOP3.LUT P1, RZ, R19, 0x1, RZ, 0xc0, !PT ;  /* 0x0000000113ff7812 */ /* 0x000fda000782c0ff */
[----:B------:R-:W-:Y:S05]  /*c9a0*/  @P1 BRA `(.L_x_3028) ;  /* 0x0000000000041947 */ /* 0x000fea0003800000 */
[----:B------:R-:W-:Y:S01]  /*c9b0*/  BPT.TRAP 0x1 ;  /* 0x000000040000795c */ /* 0x000fe20000300000 */
.L_x_3028:
        /* <DEDUP_REMOVED lines=25> */
[----:B------:R-:W-:-:S03]  /*cb50*/  UIADD3 UR16, UR8, 0x28400, URZ ;  /* 0x0002840008107890 */ /* 0x000fc6000fffe03f */
[----:B------:R-:W-:Y:S02]  /*cb60*/  UMOV UR8, UR14 ;  /* 0x0000000e00087c82 */ /* 0x000fe40008000000 */
        /* <DEDUP_REMOVED lines=9> */
.L_x_3080:
[----:B------:R-:W2:Y:S02]  /*cc00*/  S2R R10, SR_TID.X ;  /* 0x00000000000a7919 */ /* 0x000ea40000002100 */
[----:B--2---:R-:W-:-:S13]  /*cc10*/  LOP3.LUT P1, RZ, R10, 0x7f, RZ, 0xc0, !PT ;  /* 0x0000007f0aff7812 */ /* 0x004fda000782c0ff */
[----:B-1----:R-:W-:-:S04]  /*cc20*/  @!P1 IMAD.MOV.U32 R3, RZ, RZ, 0xa800 ;  /* 0x0000a800ff039424 */ /* 0x002fc800078e00ff */
[----:B------:R1:W-:Y:S01]  /*cc30*/  @!P1 SYNCS.ARRIVE.TRANS64 RZ, [R2+URZ+0x36850], R3 ;  /* 0x0368500302ff99a7 */ /* 0x0003e2000800003f */
[----:B------:R-:W-:Y:S05]  /*cc40*/  @P2 BRA `(.L_x_3030) ;  /* 0x0000000000042947 */ /* 0x000fea0003800000 */
[----:B------:R-:W-:Y:S01]  /*cc50*/  BPT.TRAP 0x1 ;  /* 0x000000040000795c */ /* 0x000fe20000300000 */
.L_x_3030:
[----:B------:R-:W-:-:S13]  /*cc60*/  LOP3.LUT P1, RZ, R19, 0x1, RZ, 0xc0, !PT ;  /* 0x0000000113ff7812 */ /* 0x000fda000782c0ff */
[----:B------:R-:W-:Y:S05]  /*cc70*/  @P1 BRA `(.L_x_3031) ;  /* 0x0000000000041947 */ /* 0x000fea0003800000 */
[----:B------:R-:W-:Y:S01]  /*cc80*/  BPT.TRAP 0x1 ;  /* 0x000000040000795c */ /* 0x000fe20000300000 */
.L_x_3031:
[----:B------:R-:W2:Y:S01]  /*cc90*/  S2R R11, SR_CgaCtaId ;  /* 0x00000000000b7919 */ /* 0x000ea20000008800 */
[----:B------:R-:W-:Y:S01]  /*cca0*/  MOV R10, 0x400 ;  /* 0x00000400000a7802 */ /* 0x000fe20000000f00 */
[----:B-1----:R-:W-:Y:S01]  /*ccb0*/  IMAD R3, R16, 0x5400, R21 ;  /* 0x0000540010037824 */ /* 0x002fe200078e0215 */
[----:B------:R-:W-:Y:S01]  /*ccc0*/  R2UR UR11, R18 ;  /* 0x00000000120b72ca */ /* 0x000fe200000e0000 */
[----:B------:R-:W-:Y:S01]  /*ccd0*/  UIADD3 UR4, UP0, UR36, 0x470, URZ ;  /* 0x0000047024047890 */ /* 0x000fe2000ff1e03f */
[----:B------:R-:W-:Y:S01]  /*cce0*/  R2UR UR5, R20 ;  /* 0x00000000140572ca */ /* 0x000fe200000e0000 */
[----:B------:R-:W-:Y:S01]  /*ccf0*/  UMOV UR10, URZ ;  /* 0x0000003f000a7c82 */ /* 0x000fe20008000000 */
[----:B------:R-:W-:Y:S01]  /*cd00*/  R2UR UR9, R2 ;  /* 0x00000000020972ca */ /* 0x000fe200000e0000 */
[----:B------:R-:W-:Y:S01]  /*cd10*/  UMOV UR17, 0x30000 ;  /* 0x0003000000117882 */ /* 0x000fe20000000000 */
[----:B------:R-:W-:Y:S01]  /*cd20*/  R2UR UR13, R5 ;  /* 0x00000000050d72ca */ /* 0x000fe200000e0000 */
[----:B------:R-:W-:Y:S01]  /*cd30*/  UMOV UR6, 0x0 ;  /* 0x0000000000067882 */ /* 0x000fe20000000000 */
[----:B------:R-:W-:Y:S01]  /*cd40*/  R2UR UR12, R0 ;  /* 0x00000000000c72ca */ /* 0x000fe200000e0000 */
[----:B------:R-:W-:Y:S01]  /*cd50*/  UMOV UR7, 0x14f00000 ;  /* 0x14f0000000077882 */ /* 0x000fe20000000000 */
[----:B------:R-:W-:Y:S01]  /*cd60*/  UMOV UR16, 0x40 ;  /* 0x0000004000107882 */ /* 0x000fe20000000000 */
[----:B------:R-:W-:-:S02]  /*cd70*/  IMAD.MOV.U32 R5, RZ, RZ, R7 ;  /* 0x000000ffff057224 */ /* 0x000fc400078e0007 */
[----:B------:R-:W-:Y:S02]  /*cd80*/  IMAD.MOV.U32 R18, RZ, RZ, R6 ;  /* 0x000000ffff127224 */ /* 0x000fe400078e0006 */
[----:B------:R-:W-:Y:S02]  /*cd90*/  UIMAD UR11, UR11, 0x70, UR5 ;  /* 0x000000700b0b78a4 */ /* 0x000fe4000f8e0205 */
[----:B------:R-:W-:Y:S02]  /*cda0*/  UIADD3 UR9, UR9, 0x36850, URZ ;  /* 0x0003685009097890 */ /* 0x000fe4000fffe03f */
[----:B------:R-:W-:Y:S01]  /*cdb0*/  UIADD3.X UR5, URZ, UR37, URZ, UP0, !UPT ;  /* 0x000000253f057290 */ /* 0x000fe200087fe43f */
[----:B--2---:R-:W-:-:S05]  /*cdc0*/  LEA R10, R11, R10, 0x18 ;  /* 0x0000000a0b0a7211 */ /* 0x004fca00078ec0ff */
[----:B------:R-:W-:-:S05]  /*cdd0*/  IMAD R3, R3, 0x2, R10 ;  /* 0x0000000203037824 */ /* 0x000fca00078e020a */
[----:B------:R-:W-:-:S13]  /*cde0*/  R2UR UR15, R3 ;  /* 0x00000000030f72ca */ /* 0x000fda00000e0000 */
[----:B------:R-:W-:Y:S02]  /*cdf0*/  UIADD3 UR8, UR15, 0x400, URZ ;  /* 0x000004000f087890 */ /* 0x000fe4000fffe03f */
[----:B------:R-:W-:Y:S02]  /*ce00*/  UIADD3 UR14, UR15, 0x3c00, URZ ;  /* 0x00003c000f0e7890 */ /* 0x000fe4000fffe03f */
[----:B------:R-:W-:-:S05]  /*ce10*/  UIADD3 UR15, UR15, 0x7400, URZ ;  /* 0x000074000f0f7890 */ /* 0x000fca000fffe03f */
        /* <DEDUP_REMOVED lines=8> */
[----:B-1----:R-:W-:Y:S01]  /*cea0*/  NOP ;  /* 0x0000000000007918 */ /* 0x002fe20000000000 */
.L_x_3024:
[----:B------:R-:W-:Y:S05]  /*ceb0*/  BSYNC B0 ;  /* 0x0000000000007941 */ /* 0x000fea0003800000 */
.L_x_3023:
[----:B------:R-:W2:Y:S01]  /*cec0*/  LDL.LU R2, [R1+0x14] ;  /* 0x0000140001027983 */ /* 0x000ea20000300800 */
[----:B------:R-:W-:Y:S02]  /*ced0*/  IMAD.MOV.U32 R16, RZ, RZ, R9 ;  /* 0x000000ffff107224 */ /* 0x000fe400078e0009 */
[----:B------:R-:W-:Y:S02]  /*cee0*/  IMAD.MOV.U32 R17, RZ, RZ, R14 ;  /* 0x000000ffff117224 */ /* 0x000fe400078e000e */
[----:B--2---:R-:W-:-:S07]  /*cef0*/  VIADD R6, R2, 0xfffffffd ;  /* 0xfffffffd02067836 */ /* 0x004fce0000000000 */
.L_x_3022:
[----:B------:R-:W-:Y:S01]  /*cf00*/  IMAD.MOV R13, RZ, RZ, -R13 ;  /* 0x000000ffff0d7224 */ /* 0x000fe200078e0a0d */
[----:B------:R-:W-:Y:S04]  /*cf10*/  BSSY B0, `(.L_x_3021) ;  /* 0x0000106000007945 */ /* 0x000fe80003800000 */
[----:B------:R-:W-:-:S13]  /*cf20*/  ISETP.NE.AND P1, PT, R8, R13, PT ;  /* 0x0000000d0800720c */ /* 0x000fda0003f25270 */
[----:B------:R-:W-:Y:S05]  /*cf30*/  @!P1 BRA `(.L_x_3032) ;  /* 0x00000010000c9947 */ /* 0x000fea0003800000 */
[----:B------:R-:W-:-:S07]  /*cf40*/  IMAD.MOV.U32 R8, RZ, RZ, R5 ;  /* 0x000000ffff087224 */ /* 0x000fce00078e0005 */
.L_x_3051:
[----:B------:R-:W-:Y:S01]  /*cf50*/  VIADD R7, R16, 0x1 ;  /* 0x0000000110077836 */ /* 0x000fe20000000000 */
[----:B------:R-:W-:Y:S04]  /*cf60*/  BSSY B1, `(.L_x_3033) ;  /* 0x000007e000017945 */ /* 0x000fe80003800000 */
[----:B------:R-:W-:-:S04]  /*cf70*/  ISETP.NE.AND P1, PT, R7, 0x2, PT ;  /* 0x000000020700780c */ /* 0x000fc80003f25270 */
[----:B-1----:R-:W-:Y:S02]  /*cf80*/  SEL R10, RZ, 0x1, P1 ;  /* 0x00000001ff0a7807 */ /* 0x002fe40000800000 */
        /* <DEDUP_REMOVED lines=19> */
[----:B------:R-:W-:-:S04]  /*d0c0*/  IMAD.WIDE.U32 R2, R4, UR4, R2 ;  /* 0x0000000404027c25 */ /* 0x000fc8000f8e0002 */
[----:B------:R-:W-:Y:S01]  /*d0d0*/  IMAD.IADD R13, R13, 0x1, R3 ;  /* 0x000000010d0d7824 */ /* 0x000fe200078e0203 */
[----:B-1----:R-:W-:-:S04]  /*d0e0*/  LEA R8, P1, R2, R8, 0x2 ;  /* 0x0000000802087211 */ /* 0x002fc800078210ff */
[----:B------:R-:W-:-:S05]  /*d0f0*/  LEA.HI.X R9, R2, R9, R13, 0x2, P1 ;  /* 0x0000000902097211 */ /* 0x000fca00008f140d */
[----:B------:R1:W5:Y:S04]  /*d100*/  LDG.E R8, desc[UR6][R8.64] ;  /* 0x0000000608087981 */ /* 0x000368000c1e1900 */
.L_x_3035:
[----:B------:R-:W2:Y:S01]  /*d110*/  S2R R3, SR_CgaCtaId ;  /* 0x0000000000037919 */ /* 0x000ea20000008800 */
[----:B------:R-:W-:-:S04]  /*d120*/  MOV R2, 0x400 ;  /* 0x0000040000027802 */ /* 0x000fc80000000f00 */
[----:B--2---:R-:W-:Y:S02]  /*d130*/  LEA R2, R3, R2, 0x18 ;  /* 0x0000000203027211 */ /* 0x004fe400078ec0ff */
[----:B------:R-:W-:-:S03]  /*d140*/  SHF.L.U32 R3, R10, 0x1f, RZ ;  /* 0x0000001f0a037819 */ /* 0x000fc600000006ff */
[----:B------:R-:W-:-:S04]  /*d150*/  IMAD R2, R7, 0x8, R2 ;  /* 0x0000000807027824 */ /* 0x000fc800078e0202 */
[----:B------:R-:W2:Y:S02]  /*d160*/  SYNCS.PHASECHK.TRANS64.TRYWAIT P1, [R2+URZ+0x36840], R3 ;  /* 0x03684003020075a7 */ /* 0x000ea4000802017f */
[----:B--2---:R-:W-:Y:S05]  /*d170*/  @!P1 BRA `(.L_x_3036) ;  /* 0x0000001800949947 */ /* 0x004fea0003800000 */
.L_x_3081:
[----:B-1----:R-:W3:Y:S01]  /*d180*/  LDL R9, [R1+0xc] ;  /* 0x00000c0001097983 */ /* 0x002ee20000100800 */
[----:B------:R-:W1:Y:S02]  /*d190*/  S2R R13, SR_TID.X ;  /* 0x00000000000d7919 */ /* 0x000e640000002100 */
[----:B-1----:R-:W-:-:S13]  /*d1a0*/  LOP3.LUT P1, RZ, R13, 0x7f, RZ, 0xc0, !PT ;  /* 0x0000007f0dff7812 */ /* 0x002fda000782c0ff */
[----:B--2---:R-:W-:-:S04]  /*d1b0*/  @!P1 IMAD.MOV.U32 R3, RZ, RZ, 0xa800 ;  /* 0x0000a800ff039424 */ /* 0x004fc800078e00ff */
[----:B------:R3:W-:Y:S02]  /*d1c0*/  @!P1 SYNCS.ARRIVE.TRANS64 RZ, [R2+URZ+0x36830], R3 ;  /* 0x0368300302ff99a7 */ /* 0x0007e4000800003f */
[----:B---3--:R-:W-:-:S04]  /*d1d0*/  PRMT R3, R9, 0x9910, RZ ;  /* 0x0000991009037816 */ /* 0x008fc800000000ff */
[----:B------:R-:W-:-:S13]  /*d1e0*/  ISETP.NE.AND P2, PT, R3, 0x2, PT ;  /* 0x000000020300780c */ /* 0x000fda0003f45270 */
[----:B------:R-:W-:Y:S05]  /*d1f0*/  @P2 BRA `(.L_x_3037) ;  /* 0x0000000000042947 */ /* 0x000fea0003800000 */
[----:B------:R-:W-:Y:S01]  /*d200*/  BPT.TRAP 0x1 ;  /* 0x000000040000795c */ /* 0x000fe20000300000 */
.L_x_3037:
[----:B------:R-:W-:-:S13]  /*d210*/  LOP3.LUT P1, RZ, R19, 0x1, RZ, 0xc0, !PT ;  /* 0x0000000113ff7812 */ /* 0x000fda000782c0ff */
[----:B------:R-:W-:Y:S05]  /*d220*/  @P1 BRA `(.L_x_3038) ;  /* 0x0000000000041947 */ /* 0x000fea0003800000 */
[----:B------:R-:W-:Y:S01]  /*d230*/  BPT.TRAP 0x1 ;  /* 0x000000040000795c */ /* 0x000fe20000300000 */
.L_x_3038:
        /* <DEDUP_REMOVED lines=36> */
.L_x_3082:
[----:B------:R-:W2:Y:S02]  /*d480*/  S2R R3, SR_TID.X ;  /* 0x0000000000037919 */ /* 0x000ea40000002100 */
[----:B--2---:R-:W-:-:S13]  /*d490*/  LOP3.LUT P1, RZ, R3, 0x7f, RZ, 0xc0, !PT ;  /* 0x0000007f03ff7812 */ /* 0x004fda000782c0ff */
[----:B------:R-:W-:-:S04]  /*d4a0*/  @!P1 IMAD.MOV.U32 R3, RZ, RZ, 0xa800 ;  /* 0x0000a800ff039424 */ /* 0x000fc800078e00ff */
[----:B------:R2:W-:Y:S01]  /*d4b0*/  @!P1 SYNCS.ARRIVE.TRANS64 RZ, [R2+URZ+0x36850], R3 ;  /* 0x0368500302ff99a7 */ /* 0x0005e2000800003f */
[----:B------:R-:W-:Y:S05]  /*d4c0*/  @P2 BRA `(.L_x_3040) ;  /* 0x0000000000042947 */ /* 0x000fea0003800000 */
[----:B------:R-:W-:Y:S01]  /*d4d0*/  BPT.TRAP 0x1 ;  /* 0x000000040000795c */ /* 0x000fe20000300000 */
.L_x_3040:
[----:B------:R-:W-:-:S13]  /*d4e0*/  LOP3.LUT P1, RZ, R19, 0x1, RZ, 0xc0, !PT ;  /* 0x0000000113ff7812 */ /* 0x000fda000782c0ff */
[----:B------:R-:W-:Y:S05]  /*d4f0*/  @P1 BRA `(.L_x_3041) ;  /* 0x0000000000041947 */ /* 0x000fea0003800000 */
[----:B------:R-:W-:Y:S01]  /*d500*/  BPT.TRAP 0x1 ;  /* 0x000000040000795c */ /* 0x000fe20000300000 */
.L_x_3041:
[----:B------:R-:W3:Y:S01]  /*d510*/  S2R R9, SR_CgaCtaId ;  /* 0x0000000000097919 */ /* 0x000ee20000008800 */
[----:B--2---:R-:W-:Y:S01]  /*d520*/  MOV R3, 0x400 ;  /* 0x0000040000037802 */ /* 0x004fe20000000f00 */
[----:B------:R-:W-:Y:S01]  /*d530*/  IMAD R16, R16, 0x5400, R21 ;  /* 0x0000540010107824 */ /* 0x000fe200078e0215 */
        /* <DEDUP_REMOVED lines=32> */
.L_x_3034:
[----:B------:R-:W-:Y:S05]  /*d740*/  BSYNC B1 ;  /* 0x0000000000017941 */ /* 0x000fea0003800000 */
.L_x_3033:
        /* <DEDUP_REMOVED lines=28> */
.L_x_3044:
[----:B------:R-:W2:Y:S01]  /*d910*/  S2R R3, SR_CgaCtaId ;  /* 0x0000000000037919 */ /* 0x000ea20000008800 */
[----:B------:R-:W-:-:S04]  /*d920*/  MOV R2, 0x400 ;  /* 0x0000040000027802 */ /* 0x000fc80000000f00 */
[----:B--2---:R-:W-:Y:S02]  /*d930*/  LEA R2, R3, R2, 0x18 ;  /* 0x0000000203027211 */ /* 0x004fe400078ec0ff */
[----:B------:R-:W-:-:S03]  /*d940*/  SHF.L.U32 R3, R17, 0x1f, RZ ;  /* 0x0000001f11037819 */ /* 0x000fc600000006ff */
[----:B------:R-:W-:-:S04]  /*d950*/  IMAD R2, R16, 0x8, R2 ;  /* 0x0000000810027824 */ /* 0x000fc800078e0202 */
[----:B------:R-:W2:Y:S02]  /*d960*/  SYNCS.PHASECHK.TRANS64.TRYWAIT P1, [R2+URZ+0x36840], R3 ;  /* 0x03684003020075a7 */ /* 0x000ea4000802017f */
[----:B--2---:R-:W-:Y:S05]  /*d970*/  @!P1 BRA `(.L_x_3045) ;  /* 0x0000001000bc9947 */ /* 0x004fea0003800000 */
.L_x_3083:
        /* <DEDUP_REMOVED lines=9> */
.L_x_3046:
[----:B------:R-:W-:-:S13]  /*da10*/  LOP3.LUT P1, RZ, R19, 0x1, RZ, 0xc0, !PT ;  /* 0x0000000113ff7812 */ /* 0x000fda000782c0ff */
[----:B------:R-:W-:Y:S05]  /*da20*/  @P1 BRA `(.L_x_3047) ;  /* 0x0000000000041947 */ /* 0x000fea0003800000 */
[----:B------:R-:W-:Y:S01]  /*da30*/  BPT.TRAP 0x1 ;  /* 0x000000040000795c */ /* 0x000fe20000300000 */
.L_x_3047:
        /* <DEDUP_REMOVED lines=36> */
.L_x_3084:
[----:B------:R-:W2:Y:S02]  /*dc80*/  S2R R3, SR_TID.X ;  /* 0x0000000000037919 */ /* 0x000ea40000002100 */
[----:B--2---:R-:W-:-:S13]  /*dc90*/  LOP3.LUT P1, RZ, R3, 0x7f, RZ, 0xc0, !PT ;  /* 0x0000007f03ff7812 */ /* 0x004fda000782c0ff */
[----:B------:R-:W-:-:S04]  /*dca0*/  @!P1 IMAD.MOV.U32 R3, RZ, RZ, 0xa800 ;  /* 0x0000a800ff039424 */ /* 0x000fc800078e00ff */
[----:B------:R2:W-:Y:S01]  /*dcb0*/  @!P1 SYNCS.ARRIVE.TRANS64 RZ, [R2+URZ+0x36850], R3 ;  /* 0x0368500302ff99a7 */ /* 0x0005e2000800003f */
[----:B------:R-:W-:Y:S05]  /*dcc0*/  @P2 BRA `(.L_x_3049) ;  /* 0x0000000000042947 */ /* 0x000fea0003800000 */
[----:B------:R-:W-:Y:S01]  /*dcd0*/  BPT.TRAP 0x1 ;  /* 0x000000040000795c */ /* 0x000fe20000300000 */
.L_x_3049:
[----:B------:R-:W-:-:S13]  /*dce0*/  LOP3.LUT P1, RZ, R19, 0x1, RZ, 0xc0, !PT ;  /* 0x0000000113ff7812 */ /* 0x000fda000782c0ff */
[----:B------:R-:W-:Y:S05]  /*dcf0*/  @P1 BRA `(.L_x_3050) ;  /* 0x0000000000041947 */ /* 0x000fea0003800000 */
[----:B------:R-:W-:Y:S01]  /*dd00*/  BPT.TRAP 0x1 ;  /* 0x000000040000795c */ /* 0x000fe20000300000 */
.L_x_3050:
        /* <DEDUP_REMOVED lines=24> */
[----:B------:R-:W-:-:S05]  /*de90*/  UIADD3 UR15, UR15, 0x7400, URZ ;  /* 0x000074000f0f7890 */ /* 0x000fca000fffe03f */
[----:B------:R2:W-:Y:S02]  /*dea0*/  UTMALDG.4D.MULTICAST [UR8], [UR4], UR17, desc[UR6] ;  /* 0x00000608040073b4 */ /* 0x0005e40008019811 */
[----:B--2---:R-:W-:Y:S01]  /*deb0*/  UMOV UR8, UR14 ;  /* 0x0000000e00087c82 */ /* 0x004fe20008000000 */
[----:B------:R-:W-:Y:S01]  /*dec0*/  UMOV UR10, UR16 ;  /* 0x00000010000a7c82 */ /* 0x000fe20008000000 */
[----:B------:R-:W-:Y:S01]  /*ded0*/  UMOV UR14, 0x80 ;  /* 0x00000080000e7882 */ /* 0x000fe20000000000 */
[----:B------:R2:W-:Y:S02]  /*dee0*/  UTMALDG.4D.MULTICAST [UR8], [UR4], UR17, desc[UR6] ;  /* 0x00000608040073b4 */ /* 0x0005e40008019811 */
[----:B--2---:R-:W-:Y:S01]  /*def0*/  UMOV UR8, UR15 ;  /* 0x0000000f00087c82 */ /* 0x004fe20008000000 */
[----:B------:R-:W-:Y:S02]  /*df00*/  UMOV UR10, UR14 ;  /* 0x0000000e000a7c82 */ /* 0x000fe40008000000 */
[----:B------:R2:W-:Y:S02]  /*df10*/  UTMALDG.4D.MULTICAST [UR8], [UR4], UR17, desc[UR6] ;  /* 0x00000608040073b4 */ /* 0x0005e40008019811 */
[----:B--2---:R-:W-:Y:S01]  /*df20*/  NOP ;  /* 0x0000000000007918 */ /* 0x004fe20000000000 */
.L_x_3043:
[----:B------:R-:W-:Y:S05]  /*df30*/  BSYNC B1 ;  /* 0x0000000000017941 */ /* 0x000fea0003800000 */
.L_x_3042:
[C---:B------:R-:W-:Y:S01]  /*df40*/  ISETP.GT.AND P1, PT, R6.reuse, 0x1, PT ;  /* 0x000000010600780c */ /* 0x040fe20003f24270 */
[----:B------:R-:W-:-:S12]  /*df50*/  VIADD R6, R6, 0xfffffffe ;  /* 0xfffffffe06067836 */ /* 0x000fd80000000000 */
[----:B------:R-:W-:Y:S05]  /*df60*/  @P1 BRA `(.L_x_3051) ;  /* 0xffffffec00f81947 */ /* 0x000fea000383ffff */
.L_x_3032:
[----:B------:R-:W-:Y:S05]  /*df70*/  BSYNC B0 ;  /* 0x0000000000007941 */ /* 0x000fea0003800000 */
.L_x_3021:
[----:B------:R-:W-:Y:S04]  /*df80*/  BSSY B0, `(.L_x_3052) ;  /* 0x0000036000007945 */ /* 0x000fe80003800000 */
[----:B------:R-:W-:Y:S05]  /*df90*/  @!P6 BRA `(.L_x_3053) ;  /* 0x0000000000d0e947 */ /* 0x000fea0003800000 */
[----:B------:R-:W2:Y:S01]  /*dfa0*/  S2R R3, SR_CgaCtaId ;  /* 0x0000000000037919 */ /* 0x000ea20000008800 */
[----:B-1----:R-:W-:-:S04]  /*dfb0*/  MOV R2, 0x400 ;  /* 0x0000040000027802 */ /* 0x002fc80000000f00 */
[----:B--2---:R-:W-:Y:S02]  /*dfc0*/  LEA R2, R3, R2, 0x18 ;  /* 0x0000000203027211 */ /* 0x004fe400078ec0ff */
[----:B------:R-:W-:-:S03]  /*dfd0*/  SHF.L.U32 R3, R17, 0x1f, RZ ;  /* 0x0000001f11037819 */ /* 0x000fc600000006ff */
[----:B------:R-:W-:-:S04]  /*dfe0*/  IMAD R2, R16, 0x8, R2 ;  /* 0x0000000810027824 */ /* 0x000fc800078e0202 */
[----:B------:R-:W1:Y:S02]  /*dff0*/  SYNCS.PHASECHK.TRANS64.TRYWAIT P0, [R2+URZ+0x36860], R3 ;  /* 0x03686003020075a7 */ /* 0x000e64000800017f */
[----:B-1----:R-:W-:Y:S05]  /*e000*/  @!P0 BRA `(.L_x_3054) ;  /* 0x0000000c00408947 */ /* 0x002fea0003800000 */
.L_x_3085:
        /* <DEDUP_REMOVED lines=9> */
.L_x_3055:
[----:B------:R-:W-:-:S13]  /*e0a0*/  LOP3.LUT P0, RZ, R19, 0x1, RZ, 0xc0, !PT ;  /* 0x0000000113ff7812 */ /* 0x000fda000780c0ff */
[----:B------:R-:W-:Y:S05]  /*e0b0*/  @P0 BRA `(.L_x_3056) ;  /* 0x0000000000040947 */ /* 0x000fea0003800000 */
[----:B------:R-:W-:Y:S01]  /*e0c0*/  BPT.TRAP 0x1 ;  /* 0x000000040000795c */ /* 0x000fe20000300000 */
.L_x_3056:
[----:B------:R-:W1:Y:S01]  /*e0d0*/  S2R R4, SR_CgaCtaId ;  /* 0x0000000000047919 */ /* 0x000e620000008800 */
[----:B------:R-:W-:Y:S01]  /*e0e0*/  MOV R3, 0x400 ;  /* 0x0000040000037802 */ /* 0x000fe20000000f00 */
        /* <DEDUP_REMOVED lines=11> */
[----:B------:R-:W-:-:S05]  /*e1a0*/  UMOV UR17, 0x40 ;  /* 0x0000004000117882 */ /* 0x000fca0000000000 */
[----:B------:R-:W-:Y:S02]  /*e1b0*/  UIMAD UR11, UR11, 0x70, UR5 ;  /* 0x000000700b0b78a4 */ /* 0x000fe4000f8e0205 */
[----:B------:R-:W-:Y:S02]  /*e1c0*/  UIADD3 UR9, UR9, 0x36850, URZ ;  /* 0x0003685009097890 */ /* 0x000fe4000fffe03f */
[----:B------:R-:W-:Y:S01]  /*e1d0*/  UIADD3.X UR5, URZ, UR37, URZ, UP0, !UPT ;  /* 0x000000253f057290 */ /* 0x000fe200087fe43f */
[----:B-1----:R-:W-:-:S05]  /*e1e0*/  LEA R3, R4, R3, 0x18 ;  /* 0x0000000304037211 */ /* 0x002fca00078ec0ff */
        /* <DEDUP_REMOVED lines=13> */
[----:B------:R2:W-:Y:S02]  /*e2c0*/  UTMALDG.4D.MULTICAST [UR8], [UR4], UR18, desc[UR6] ;  /* 0x00000608040073b4 */ /* 0x0005e40008019812 */
[----:B--2---:R-:W-:Y:S01]  /*e2d0*/  NOP ;  /* 0x0000000000007918 */ /* 0x004fe20000000000 */
.L_x_3053:
[----:B------:R-:W-:Y:S05]  /*e2e0*/  BSYNC B0 ;  /* 0x0000000000007941 */ /* 0x000fea0003800000 */
.L_x_3052:
[----:B------:R-:W2:Y:S01]  /*e2f0*/  LDL.LU R0, [R1+0x18] ;  /* 0x0000180001007983 */ /* 0x000ea20000300800 */
[----:B------:R-:W-:-:S03]  /*e300*/  ULDC UR4, c[0x0][0xda4] ;  /* 0x0003690000047ab9 */ /* 0x000fc60000000800 */
[----:B-1----:R-:W3:Y:S01]  /*e310*/  LDL.LU R2, [R1+0x24] ;  /* 0x0000240001027983 */ /* 0x002ee20000300800 */
[----:B------:R-:W-:-:S05]  /*e320*/  VIADD R16, R16, 0x1 ;  /* 0x0000000110107836 */ /* 0x000fca0000000000 */
[----:B------:R-:W-:-:S04]  /*e330*/  ISETP.NE.AND P0, PT, R16, 0x2, PT ;  /* 0x000000021000780c */ /* 0x000fc80003f05270 */
[----:B------:R-:W-:Y:S01]  /*e340*/  SEL R16, R16, RZ, P0 ;  /* 0x000000ff10107207 */ /* 0x000fe20000000000 */
[----:B--2---:R-:W-:Y:S02]  /*e350*/  VIADD R0, R0, UR38 ;  /* 0x0000002600007c36 */ /* 0x004fe40008000000 */
[----:B---3--:R-:W-:-:S03]  /*e360*/  VIADD R2, R2, 0x1 ;  /* 0x0000000102027836 */ /* 0x008fc60000000000 */
[----:B------:R1:W-:Y:S01]  /*e370*/  STL [R1+0x18], R0 ;  /* 0x0000180001007387 */ /* 0x0003e20000100800 */
[----:B------:R-:W-:-:S03]  /*e380*/  ISETP.GE.AND P1, PT, R0, UR4, PT ;  /* 0x0000000400007c0c */ /* 0x000fc6000bf26270 */
[----:B------:R2:W-:Y:S01]  /*e390*/  STL [R1+0x24], R2 ;  /* 0x0000240201007387 */ /* 0x0005e20000100800 */
[----:B-1----:R-:W-:-:S04]  /*e3a0*/  SEL R0, RZ, 0x1, P0 ;  /* 0x00000001ff007807 */ /* 0x002fc80000000000 */
[----:B------:R-:W-:-:S05]  /*e3b0*/  LOP3.LUT R17, R17, R0, RZ, 0x3c, !PT ;  /* 0x0000000011117212 */ /* 0x000fca00078e3cff */
[----:B--2---:R-:W-:Y:S05]  /*e3c0*/  @!P1 BRA `(.L_x_3057) ;  /* 0xffffffcc00e09947 */ /* 0x004fea000383ffff */
[----:B------:R-:W-:-:S07]  /*e3d0*/  LOP3.LUT R2, R2, 0x1, RZ, 0xc, !PT ;  /* 0x0000000102027812 */ /* 0x000fce00078e0cff */
.L_x_3005:
[----:B------:R-:W1:Y:S01]  /*e3e0*/  S2R R3, SR_CgaCtaId ;  /* 0x0000000000037919 */ /* 0x000e620000008800 */
[----:B------:R-:W-:Y:S01]  /*e3f0*/  MOV R0, 0x400 ;  /* 0x0000040000007802 */ /* 0x000fe20000000f00 */
[----:B------:R-:W-:Y:S03]  /*e400*/  BSSY B0, `(.L_x_3058) ;  /* 0x0000005000007945 */ /* 0x000fe60003800000 */
[----:B-1----:R-:W-:Y:S02]  /*e410*/  LEA R0, R3, R0, 0x18 ;  /* 0x0000000003007211 */ /* 0x002fe400078ec0ff */
[----:B------:R-:W-:-:S04]  /*e420*/  SHF.L.U32 R3, R2, 0x1f, RZ ;  /* 0x0000001f02037819 */ /* 0x000fc800000006ff */
[----:B------:R-:W1:Y:S02]  /*e430*/  SYNCS.PHASECHK.TRANS64.TRYWAIT P0, [R0+URZ+0x36820], R3 ;  /* 0x03682003000075a7 */ /* 0x000e64000800017f */
[----:B-1----:R-:W-:Y:S05]  /*e440*/  @!P0 BRA `(.L_x_3059) ;  /* 0x0000000800448947 */ /* 0x002fea0003800000 */
.L_x_3086:
[----:B------:R-:W-:Y:S05]  /*e450*/  BSYNC B0 ;  /* 0x0000000000007941 */ /* 0x000fea0003800000 */
.L_x_3058:
[----:B------:R-:W-:-:S03]  /*e460*/  UMOV UR4, 0xffffffff ;  /* 0xffffffff00047882 */ /* 0x000fc60000000000 */
[----:B------:R-:W-:Y:S05]  /*e470*/  BRA.DIV UR4, `(.L_x_3060) ;  /* 0x0000000a044c7947 */ /* 0x000fea000b800000 */
[----:B------:R-:W2:Y:S02]  /*e480*/  S2R R2, SR_TID.X ;  /* 0x0000000000027919 */ /* 0x000ea40000002100 */
[----:B--2---:R-:W-:-:S04]  /*e490*/  SHF.R.U32.HI R2, RZ, 0x5, R2 ;  /* 0x00000005ff027819 */ /* 0x004fc80000011602 */
[----:B------:R-:W-:-:S05]  /*e4a0*/  LOP3.LUT R2, R2, 0x3, RZ, 0xc0, !PT ;  /* 0x0000000302027812 */ /* 0x000fca00078ec0ff */
[----:B------:R2:W3:Y:S02]  /*e4b0*/  SHFL.IDX PT, R14, R2, RZ, 0x1f ;  /* 0x00001fff020e7589 */ /* 0x0004e400000e0000 */
.L_x_3089:
[----:B---3--:R-:W-:Y:S01]  /*e4c0*/  ISETP.NE.AND P0, PT, R14, RZ, PT ;  /* 0x000000ff0e00720c */ /* 0x008fe20003f05270 */
[----:B------:R-:W-:-:S12]  /*e4d0*/  BSSY B0, `(.L_x_3061) ;  /* 0x0000024000007945 */ /* 0x000fd80003800000 */
[----:B------:R-:W-:Y:S05]  /*e4e0*/  @P0 BRA `(.L_x_3062) ;  /* 0x0000000000880947 */ /* 0x000fea0003800000 */
[----:B------:R-:W-:-:S03]  /*e4f0*/  UMOV UR4, 0xffffffff ;  /* 0xffffffff00047882 */ /* 0x000fc60000000000 */
[----:B------:R-:W-:Y:S05]  /*e500*/  BRA.DIV UR4, `(.L_x_3063) ;  /* 0x0000000a045c7947 */ /* 0x000fea000b800000 */
[----:B------:R-:W-:-:S13]  /*e510*/  ELECT P6, URZ, PT ;  /* 0x00000000003f782f */ /* 0x000fda00038c0000 */
.L_x_3092:
[----:B------:R-:W-:Y:S05]  /*e520*/  @!P6 BRA `(.L_x_3062) ;  /* 0x000000000078e947 */ /* 0x000fea0003800000 */
[----:B--2---:R-:W2:Y:S02]  /*e530*/  LDL.LU R2, [R1+0x1c] ;  /* 0x00001c0001027983 */ /* 0x004ea40000300800 */
[----:B--2---:R-:W-:-:S04]  /*e540*/  LOP3.LUT R2, R2, 0x2, RZ, 0xfc, !PT ;  /* 0x0000000202027812 */ /* 0x004fc800078efcff */
[----:B------:R-:W-:-:S13]  /*e550*/  ISETP.NE.AND P2, PT, R2, 0x3, PT ;  /* 0x000000030200780c */ /* 0x000fda0003f45270 */
[----:B------:R-:W-:Y:S05]  /*e560*/  @!P2 BRA `(.L_x_3064) ;  /* 0x000000000004a947 */ /* 0x000fea0003800000 */
[----:B------:R-:W-:Y:S01]  /*e570*/  BPT.TRAP 0x1 ;  /* 0x000000040000795c */ /* 0x000fe20000300000 */
.L_x_3064:
[----:B-1----:R-:W-:Y:S01]  /*e580*/  VIADD R3, R0, 0x36840 ;  /* 0x0003684000037836 */ /* 0x002fe20000000000 */
[----:B------:R-:W-:Y:S01]  /*e590*/  SHF.L.U32 R5, R17, 0x1f, RZ ;  /* 0x0000001f11057819 */ /* 0x000fe200000006ff */
[C---:B------:R-:W-:Y:S02]  /*e5a0*/  VIADD R2, R16.reuse, 0x1 ;  /* 0x0000000110027836 */ /* 0x040fe40000000000 */
[----:B------:R-:W-:-:S03]  /*e5b0*/  IMAD R6, R16, 0x8, R3 ;  /* 0x0000000810067824 */ /* 0x000fc600078e0203 */
        /* <DEDUP_REMOVED lines=8> */
.L_x_3093:
[----:B------:R-:W2:Y:S02]  /*e640*/  SYNCS.PHASECHK.TRANS64.TRYWAIT P0, [R3+URZ], R2 ;  /* 0x00000002030075a7 */ /* 0x000ea4000800017f */
[----:B--2---:R-:W-:Y:S05]  /*e650*/  @!P0 BRA `(.L_x_3066) ;  /* 0x00000008003c8947 */ /* 0x004fea0003800000 */
.L_x_3094:
[----:B------:R-:W-:Y:S05]  /*e660*/  @!P2 BRA `(.L_x_3067) ;  /* 0x000000000004a947 */ /* 0x000fea0003800000 */
[----:B------:R-:W-:Y:S01]  /*e670*/  BPT.TRAP 0x1 ;  /* 0x000000040000795c */ /* 0x000fe20000300000 */
.L_x_3067:
[----:B--2---:R-:W-:-:S04]  /*e680*/  VIADD R3, R0, 0x36860 ;  /* 0x0003686000037836 */ /* 0x004fc80000000000 */
[----:B------:R-:W-:-:S04]  /*e690*/  IMAD R16, R16, 0x8, R3 ;  /* 0x0000000810107824 */ /* 0x000fc800078e0203 */
[----:B------:R-:W2:Y:S02]  /*e6a0*/  SYNCS.PHASECHK.TRANS64.TRYWAIT P0, [R16+URZ], R5 ;  /* 0x00000005100075a7 */ /* 0x000ea4000800017f */
[----:B--2---:R-:W-:Y:S05]  /*e6b0*/  @!P0 BRA `(.L_x_3068) ;  /* 0x0000000800388947 */ /* 0x004fea0003800000 */
.L_x_3095:
[----:B------:R-:W-:-:S07]  /*e6c0*/  IMAD R3, R4, 0x8, R3 ;  /* 0x0000000804037824 */ /* 0x000fce00078e0203 */
.L_x_3069:
[----:B---3--:R3:W4:Y:S02]  /*e6d0*/  SYNCS.PHASECHK.TRANS64.TRYWAIT P0, [R3+URZ], R2 ;  /* 0x00000002030075a7 */ /* 0x008724000800017f */
[----:B----4-:R-:W-:Y:S05]  /*e6e0*/  @!P0 NANOSLEEP.SYNCS 0x989680 ;  /* 0x009896800000895d */ /* 0x010fea0003900000 */
[----:B------:R-:W4:Y:S02]  /*e6f0*/  @!P0 SYNCS.PHASECHK.TRANS64 P0, [R3+URZ], R2 ;  /* 0x00000002030085a7 */ /* 0x000f24000800007f */
[----:B----4-:R-:W-:Y:S05]  /*e700*/  @!P0 BRA `(.L_x_3069) ;  /* 0xfffffffc00f08947 */ /* 0x010fea000383ffff */
.L_x_3062:
[----:B------:R-:W-:Y:S05]  /*e710*/  BSYNC B0 ;  /* 0x0000000000007941 */ /* 0x000fea0003800000 */
.L_x_3061:
[----:B------:R-:W-:Y:S05]  /*e720*/  EXIT ;  /* 0x000000000000794d */ /* 0x000fea0003800000 */
.L_x_2979:
[----:B------:R-:W-:-:S13]  /*e730*/  R2UR UR4, R16 ;  /* 0x00000000100472ca */ /* 0x000fda00000e0000 */
[----:B-1----:R-:W-:-:S04]  /*e740*/  IMAD.U32 R3, RZ, RZ, UR4 ;  /* 0x00000004ff037e24 */ /* 0x002fc8000f8e00ff */
[----:B------:R1:W2:Y:S03]  /*e750*/  SYNCS.PHASECHK.TRANS64.TRYWAIT P1, [R3+URZ+0x36800], R0 ;  /* 0x03680000030075a7 */ /* 0x0002a6000802017f */
[----:B--2---:R-:W-:Y:S05]  /*e760*/  @!P1 NANOSLEEP.SYNCS 0x989680 ;  /* 0x009896800000995d */ /* 0x004fea0003900000 */
[----:B------:R-:W2:Y:S02]  /*e770*/  @!P1 SYNCS.PHASECHK.TRANS64 P1, [R3+URZ+0x36800], R0 ;  /* 0x03680000030095a7 */ /* 0x000ea4000802007f */
[----:B--2---:R-:W-:Y:S05]  /*e780*/  @!P1 BRA `(.L_x_2979) ;  /* 0xfffffffc00e89947 */ /* 0x004fea000383ffff */
[----:B------:R-:W-:Y:S05]  /*e790*/  BRA `(.L_x_3070) ;  /* 0xffffff2c00c87947 */ /* 0x000fea000383ffff */
.L_x_2983:
[----:B--2---:R2:W3:Y:S02]  /*e7a0*/  SYNCS.PHASECHK.TRANS64.TRYWAIT P1, [R2+URZ+0x36830], R3 ;  /* 0x03683003020075a7 */ /* 0x0044e4000802017f */
[----:B---3--:R-:W-:Y:S05]  /*e7b0*/  @!P1 NANOSLEEP.SYNCS 0x989680 ;  /* 0x009896800000995d */ /* 0x008fea0003900000 */
[----:B------:R-:W3:Y:S02]  /*e7c0*/  @!P1 SYNCS.PHASECHK.TRANS64 P1, [R2+URZ+0x36830], R3 ;  /* 0x03683003020095a7 */ /* 0x000ee4000802007f */
[----:B---3--:R-:W-:Y:S05]  /*e7d0*/  @!P1 BRA `(.L_x_2983) ;  /* 0xfffffffc00f09947 */ /* 0x008fea000383ffff */
[----:B------:R-:W-:Y:S05]  /*e7e0*/  BRA `(.L_x_2982) ;  /* 0xffffff2c00e87947 */ /* 0x000fea000383ffff */
.L_x_2989:
[----:B--2---:R-:W-:-:S04]  /*e7f0*/  IMAD.U32 R3, RZ, RZ, UR39 ;  /* 0x00000027ff037e24 */ /* 0x004fc8000f8e00ff */
[----:B------:R2:W3:Y:S03]  /*e800*/  SYNCS.PHASECHK.TRANS64.TRYWAIT P1, [R3+URZ+0x36830], R0 ;  /* 0x03683000030075a7 */ /* 0x0004e6000802017f */
[----:B---3--:R-:W-:Y:S05]  /*e810*/  @!P1 NANOSLEEP.SYNCS 0x989680 ;  /* 0x009896800000995d */ /* 0x008fea0003900000 */
[----:B------:R-:W3:Y:S02]  /*e820*/  @!P1 SYNCS.PHASECHK.TRANS64 P1, [R3+URZ+0x36830], R0 ;  /* 0x03683000030095a7 */ /* 0x000ee4000802007f */
[----:B---3--:R-:W-:Y:S05]  /*e830*/  @!P1 BRA `(.L_x_2989) ;  /* 0xfffffffc00ec9947 */ /* 0x008fea000383ffff */
[----:B------:R-:W-:Y:S05]  /*e840*/  BRA `(.L_x_2988) ;  /* 0xffffff6c00a87947 */ /* 0x000fea000383ffff */
.L_x_2993:
[----:B--2---:R-:W-:-:S04]  /*e850*/  IMAD.U32 R3, RZ, RZ, UR5 ;  /* 0x00000005ff037e24 */ /* 0x004fc8000f8e00ff */
[----:B------:R2:W3:Y:S03]  /*e860*/  SYNCS.PHASECHK.TRANS64.TRYWAIT P1, [R3+URZ+0x36850], R0 ;  /* 0x03685000030075a7 */ /* 0x0004e6000802017f */
[----:B---3--:R-:W-:Y:S05]  /*e870*/  @!P1 NANOSLEEP.SYNCS 0x989680 ;  /* 0x009896800000995d */ /* 0x008fea0003900000 */
[----:B------:R-:W3:Y:S02]  /*e880*/  @!P1 SYNCS.PHASECHK.TRANS64 P1, [R3+URZ+0x36850], R0 ;  /* 0x03685000030095a7 */ /* 0x000ee4000802007f */
[----:B---3--:R-:W-:Y:S05]  /*e890*/  @!P1 BRA `(.L_x_2993) ;  /* 0xfffffffc00ec9947 */ /* 0x008fea000383ffff */
[----:B------:R-:W-:Y:S05]  /*e8a0*/  BRA `(.L_x_2992) ;  /* 0xffffff9400087947 */ /* 0x000fea000383ffff */
.L_x_3000:
[----:B--2---:R-:W-:-:S04]  /*e8b0*/  IMAD.U32 R7, RZ, RZ, UR5 ;  /* 0x00000005ff077e24 */ /* 0x004fc8000f8e00ff */
[----:B------:R2:W3:Y:S03]  /*e8c0*/  SYNCS.PHASECHK.TRANS64.TRYWAIT P1, [R7+URZ+0x36850], R2 ;  /* 0x03685002070075a7 */ /* 0x0004e6000802017f */
[----:B---3--:R-:W-:Y:S05]  /*e8d0*/  @!P1 NANOSLEEP.SYNCS 0x989680 ;  /* 0x009896800000995d */ /* 0x008fea0003900000 */
[----:B------:R-:W3:Y:S02]  /*e8e0*/  @!P1 SYNCS.PHASECHK.TRANS64 P1, [R7+URZ+0x36850], R2 ;  /* 0x03685002070095a7 */ /* 0x000ee4000802007f */
[----:B---3--:R-:W-:Y:S05]  /*e8f0*/  @!P1 BRA `(.L_x_3000) ;  /* 0xfffffffc00ec9947 */ /* 0x008fea000383ffff */
[----:B------:R-:W-:Y:S05]  /*e900*/  BRA `(.L_x_2999) ;  /* 0xffffffac00dc7947 */ /* 0x000fea000383ffff */
.L_x_3012:
        /* <DEDUP_REMOVED lines=11> */
.L_x_3072:
[----:B------:R-:W-:Y:S05]  /*e9c0*/  BSYNC B0 ;  /* 0x0000000000007941 */ /* 0x000fea0003800000 */
.L_x_3071:
[----:B------:R-:W-:Y:S05]  /*e9d0*/  BRA `(.L_x_3073) ;  /* 0xffffffd4000c7947 */ /* 0x000fea000383ffff */
.L_x_3013:
[----:B------:R-:W-:Y:S01]  /*e9e0*/  BSSY B0, `(.L_x_3074) ;  /* 0x0000006000007945 */ /* 0x000fe20003800000 */
[----:B------:R-:W-:-:S07]  /*e9f0*/  IMAD.MOV.U32 R15, RZ, RZ, -0x1 ;  /* 0xffffffffff0f7424 */ /* 0x000fce00078e00ff */
[----:B------:R-:W-:Y:S05]  /*ea00*/  WARPSYNC.COLLECTIVE R15, `(.L_x_3075) ;  /* 0x000000000f0c7348 */ /* 0x000fea0003c00000 */
[----:B------:R-:W-:Y:S02]  /*ea10*/  ELECT P6, UR62, PT ;  /* 0x00000000003e782f */ /* 0x000fe400038c0000 */
[----:B------:R-:W-:Y:S01]  /*ea20*/  MOV R14, UR62 ;  /* 0x0000003e000e7c02 */ /* 0x000fe20008000f00 */
[----:B------:R-:W-:Y:S10]  /*ea30*/  ENDCOLLECTIVE ;  /* 0x000000000000791b */ /* 0x000ff40003800000 */
.L_x_3075:
[----:B------:R-:W-:Y:S05]  /*ea40*/  BSYNC B0 ;  /* 0x0000000000007941 */ /* 0x000fea0003800000 */
.L_x_3074:
[----:B------:R-:W-:Y:S05]  /*ea50*/  BRA `(.L_x_3076) ;  /* 0xffffffd400087947 */ /* 0x000fea000383ffff */
.L_x_3016:
[----:B--2---:R2:W3:Y:S02]  /*ea60*/  SYNCS.PHASECHK.TRANS64.TRYWAIT P1, [R5+URZ+0x36840], R9 ;  /* 0x03684009050075a7 */ /* 0x0044e4000802017f */
[----:B---3--:R-:W-:Y:S05]  /*ea70*/  @!P1 NANOSLEEP.SYNCS 0x989680 ;  /* 0x009896800000995d */ /* 0x008fea0003900000 */
[----:B------:R-:W3:Y:S02]  /*ea80*/  @!P1 SYNCS.PHASECHK.TRANS64 P1, [R5+URZ+0x36840], R9 ;  /* 0x03684009050095a7 */ /* 0x000ee4000802007f */
[----:B---3--:R-:W-:Y:S05]  /*ea90*/  @!P1 BRA `(.L_x_3016) ;  /* 0xfffffffc00f09947 */ /* 0x008fea000383ffff */
[----:B------:R-:W-:Y:S05]  /*eaa0*/  BRA `(.L_x_3077) ;  /* 0xffffffd400687947 */ /* 0x000fea000383ffff */
.L_x_3020:
        /* <DEDUP_REMOVED lines=8> */
.L_x_3026:
[----:B-1----:R1:W2:Y:S02]  /*eb30*/  SYNCS.PHASECHK.TRANS64.TRYWAIT P1, [R2+URZ+0x36840], R3 ;  /* 0x03684003020075a7 */ /* 0x0022a4000802017f */
[----:B--2---:R-:W-:Y:S05]  /*eb40*/  @!P1 NANOSLEEP.SYNCS 0x989680 ;  /* 0x009896800000995d */ /* 0x004fea0003900000 */
[----:B------:R-:W2:Y:S02]  /*eb50*/  @!P1 SYNCS.PHASECHK.TRANS64 P1, [R2+URZ+0x36840], R3 ;  /* 0x03684003020095a7 */ /* 0x000ea4000802007f */
[----:B--2---:R-:W-:Y:S05]  /*eb60*/  @!P1 BRA `(.L_x_3026) ;  /* 0xfffffffc00f09947 */ /* 0x004fea000383ffff */
[----:B------:R-:W-:Y:S05]  /*eb70*/  BRA `(.L_x_3079) ;  /* 0xffffffdc00607947 */ /* 0x000fea000383ffff */
.L_x_3029:
[----:B-1----:R1:W2:Y:S02]  /*eb80*/  SYNCS.PHASECHK.TRANS64.TRYWAIT P1, [R2+URZ+0x36860], R3 ;  /* 0x03686003020075a7 */ /* 0x0022a4000802017f */
[----:B--2---:R-:W-:Y:S05]  /*eb90*/  @!P1 NANOSLEEP.SYNCS 0x989680 ;  /* 0x009896800000995d */ /* 0x004fea0003900000 */
[----:B------:R-:W2:Y:S02]  /*eba0*/  @!P1 SYNCS.PHASECHK.TRANS64 P1, [R2+URZ+0x36860], R3 ;  /* 0x03686003020095a7 */ /* 0x000ea4000802007f */
[----:B--2---:R-:W-:Y:S05]  /*ebb0*/  @!P1 BRA `(.L_x_3029) ;  /* 0xfffffffc00f09947 */ /* 0x004fea000383ffff */
[----:B------:R-:W-:Y:S05]  /*ebc0*/  BRA `(.L_x_3080) ;  /* 0xffffffe0000c7947 */ /* 0x000fea000383ffff */
.L_x_3036:
[----:B--2---:R2:W3:Y:S02]  /*ebd0*/  SYNCS.PHASECHK.TRANS64.TRYWAIT P1, [R2+URZ+0x36840], R3 ;  /* 0x03684003020075a7 */ /* 0x0044e4000802017f */
[----:B---3--:R-:W-:Y:S05]  /*ebe0*/  @!P1 NANOSLEEP.SYNCS 0x989680 ;  /* 0x009896800000995d */ /* 0x008fea0003900000 */
[----:B------:R-:W3:Y:S02]  /*ebf0*/  @!P1 SYNCS.PHASECHK.TRANS64 P1, [R2+URZ+0x36840], R3 ;  /* 0x03684003020095a7 */ /* 0x000ee4000802007f */
[----:B---3--:R-:W-:Y:S05]  /*ec00*/  @!P1 BRA `(.L_x_3036) ;  /* 0xfffffffc00f09947 */ /* 0x008fea000383ffff */
[----:B------:R-:W-:Y:S05]  /*ec10*/  BRA `(.L_x_3081) ;  /* 0xffffffe400587947 */ /* 0x000fea000383ffff */
.L_x_3039:
[----:B-1----:R1:W2:Y:S02]  /*ec20*/  SYNCS.PHASECHK.TRANS64.TRYWAIT P1, [R2+URZ+0x36860], R17 ;  /* 0x03686011020075a7 */ /* 0x0022a4000802017f */
[----:B--2---:R-:W-:Y:S05]  /*ec30*/  @!P1 NANOSLEEP.SYNCS 0x989680 ;  /* 0x009896800000995d */ /* 0x004fea0003900000 */
[----:B------:R-:W2:Y:S02]  /*ec40*/  @!P1 SYNCS.PHASECHK.TRANS64 P1, [R2+URZ+0x36860], R17 ;  /* 0x03686011020095a7 */ /* 0x000ea4000802007f */
[----:B--2---:R-:W-:Y:S05]  /*ec50*/  @!P1 BRA `(.L_x_3039) ;  /* 0xfffffffc00f09947 */ /* 0x004fea000383ffff */
[----:B------:R-:W-:Y:S05]  /*ec60*/  BRA `(.L_x_3082) ;  /* 0xffffffe800047947 */ /* 0x000fea000383ffff */
.L_x_3045:
[----:B--2---:R2:W3:Y:S02]  /*ec70*/  SYNCS.PHASECHK.TRANS64.TRYWAIT P1, [R2+URZ+0x36840], R3 ;  /* 0x03684003020075a7 */ /* 0x0044e4000802017f */
[----:B---3--:R-:W-:Y:S05]  /*ec80*/  @!P1 NANOSLEEP.SYNCS 0x989680 ;  /* 0x009896800000995d */ /* 0x008fea0003900000 */
[----:B------:R-:W3:Y:S02]  /*ec90*/  @!P1 SYNCS.PHASECHK.TRANS64 P1, [R2+URZ+0x36840], R3 ;  /* 0x03684003020095a7 */ /* 0x000ee4000802007f */
[----:B---3--:R-:W-:Y:S05]  /*eca0*/  @!P1 BRA `(.L_x_3045) ;  /* 0xfffffffc00f09947 */ /* 0x008fea000383ffff */
[----:B------:R-:W-:Y:S05]  /*ecb0*/  BRA `(.L_x_3083) ;  /* 0xffffffec00307947 */ /* 0x000fea000383ffff */
.L_x_3048:
[----:B-1----:R1:W2:Y:S02]  /*ecc0*/  SYNCS.PHASECHK.TRANS64.TRYWAIT P1, [R2+URZ+0x36860], R10 ;  /* 0x0368600a020075a7 */ /* 0x0022a4000802017f */
[----:B--2---:R-:W-:Y:S05]  /*ecd0*/  @!P1 NANOSLEEP.SYNCS 0x989680 ;  /* 0x009896800000995d */ /* 0x004fea0003900000 */
[----:B------:R-:W2:Y:S02]  /*ece0*/  @!P1 SYNCS.PHASECHK.TRANS64 P1, [R2+URZ+0x36860], R10 ;  /* 0x0368600a020095a7 */ /* 0x000ea4000802007f */
[----:B--2---:R-:W-:Y:S05]  /*ecf0*/  @!P1 BRA `(.L_x_3048) ;  /* 0xfffffffc00f09947 */ /* 0x004fea000383ffff */
[----:B------:R-:W-:Y:S05]  /*ed00*/  BRA `(.L_x_3084) ;  /* 0xffffffec00dc7947 */ /* 0x000fea000383ffff */
.L_x_3054:
[----:B-1----:R1:W2:Y:S02]  /*ed10*/  SYNCS.PHASECHK.TRANS64.TRYWAIT P0, [R2+URZ+0x36860], R3 ;  /* 0x03686003020075a7 */ /* 0x0022a4000800017f */
[----:B--2---:R-:W-:Y:S05]  /*ed20*/  @!P0 NANOSLEEP.SYNCS 0x989680 ;  /* 0x009896800000895d */ /* 0x004fea0003900000 */
[----:B------:R-:W2:Y:S02]  /*ed30*/  @!P0 SYNCS.PHASECHK.TRANS64 P0, [R2+URZ+0x36860], R3 ;  /* 0x03686003020085a7 */ /* 0x000ea4000800007f */
[----:B--2---:R-:W-:Y:S05]  /*ed40*/  @!P0 BRA `(.L_x_3054) ;  /* 0xfffffffc00f08947 */ /* 0x004fea000383ffff */
[----:B------:R-:W-:Y:S05]  /*ed50*/  BRA `(.L_x_3085) ;  /* 0xfffffff000ac7947 */ /* 0x000fea000383ffff */
.L_x_3059:
[----:B-1----:R1:W2:Y:S02]  /*ed60*/  SYNCS.PHASECHK.TRANS64.TRYWAIT P0, [R0+URZ+0x36820], R3 ;  /* 0x03682003000075a7 */ /* 0x0022a4000800017f */
[----:B--2---:R-:W-:Y:S05]  /*ed70*/  @!P0 NANOSLEEP.SYNCS 0x989680 ;  /* 0x009896800000895d */ /* 0x004fea0003900000 */
[----:B------:R-:W2:Y:S02]  /*ed80*/  @!P0 SYNCS.PHASECHK.TRANS64 P0, [R0+URZ+0x36820], R3 ;  /* 0x03682003000085a7 */ /* 0x000ea4000800007f */
[----:B--2---:R-:W-:Y:S05]  /*ed90*/  @!P0 BRA `(.L_x_3059) ;  /* 0xfffffffc00f08947 */ /* 0x004fea000383ffff */
[----:B------:R-:W-:Y:S05]  /*eda0*/  BRA `(.L_x_3086) ;  /* 0xfffffff400a87947 */ /* 0x000fea000383ffff */
.L_x_3060:
[----:B------:R-:W2:Y:S01]  /*edb0*/  S2R R2, SR_TID.X ;  /* 0x0000000000027919 */ /* 0x000ea20000002100 */
[----:B------:R-:W-:Y:S01]  /*edc0*/  BSSY B0, `(.L_x_3087) ;  /* 0x000000a000007945 */ /* 0x000fe20003800000 */
[----:B------:R-:W-:Y:S02]  /*edd0*/  IMAD.MOV.U32 R12, RZ, RZ, RZ ;  /* 0x000000ffff0c7224 */ /* 0x000fe400078e00ff */
[----:B------:R-:W-:Y:S02]  /*ede0*/  IMAD.MOV.U32 R11, RZ, RZ, 0x1f ;  /* 0x0000001fff0b7424 */ /* 0x000fe400078e00ff */
[----:B------:R-:W-:Y:S01]  /*edf0*/  IMAD.MOV.U32 R15, RZ, RZ, -0x1 ;  /* 0xffffffffff0f7424 */ /* 0x000fe200078e00ff */
[----:B--2---:R-:W-:-:S04]  /*ee00*/  SHF.R.U32.HI R2, RZ, 0x5, R2 ;  /* 0x00000005ff027819 */ /* 0x004fc80000011602 */
[----:B------:R-:W-:-:S05]  /*ee10*/  LOP3.LUT R2, R2, 0x3, RZ, 0xc0, !PT ;  /* 0x0000000302027812 */ /* 0x000fca00078ec0ff */
[----:B------:R-:W-:-:S07]  /*ee20*/  IMAD.MOV.U32 R13, RZ, RZ, R2 ;  /* 0x000000ffff0d7224 */ /* 0x000fce00078e0002 */
[----:B-1----:R-:W-:Y:S05]  /*ee30*/  WARPSYNC.COLLECTIVE R15, `(.L_x_3088) ;  /* 0x000000000f087348 */ /* 0x002fea0003c00000 */
[----:B------:R2:W3:Y:S02]  /*ee40*/  SHFL.IDX P6, R14, R13, R12, R11 ;  /* 0x0000000c0d0e7389 */ /* 0x0004e400000c000b */
[----:B-123--:R-:W-:Y:S01]  /*ee50*/  ENDCOLLECTIVE ;  /* 0x000000000000791b */ /* 0x00efe20003800000 */
.L_x_3088:
[----:B------:R-:W-:Y:S05]  /*ee60*/  BSYNC B0 ;  /* 0x0000000000007941 */ /* 0x000fea0003800000 */
.L_x_3087:
[----:B------:R-:W-:Y:S05]  /*ee70*/  BRA `(.L_x_3089) ;  /* 0xfffffff400907947 */ /* 0x000fea000383ffff */
.L_x_3063:
[----:B------:R-:W-:Y:S01]  /*ee80*/  BSSY B1, `(.L_x_3090) ;  /* 0x0000006000017945 */ /* 0x000fe20003800000 */
[----:B------:R-:W-:-:S07]  /*ee90*/  IMAD.MOV.U32 R15, RZ, RZ, -0x1 ;  /* 0xffffffffff0f7424 */ /* 0x000fce00078e00ff */
[----:B-12---:R-:W-:Y:S05]  /*eea0*/  WARPSYNC.COLLECTIVE R15, `(.L_x_3091) ;  /* 0x000000000f0c7348 */ /* 0x006fea0003c00000 */
[----:B------:R-:W-:Y:S02]  /*eeb0*/  ELECT P6, UR62, PT ;  /* 0x00000000003e782f */ /* 0x000fe400038c0000 */
[----:B------:R-:W-:Y:S01]  /*eec0*/  MOV R14, UR62 ;  /* 0x0000003e000e7c02 */ /* 0x000fe20008000f00 */
[----:B-12---:R-:W-:Y:S10]  /*eed0*/  ENDCOLLECTIVE ;  /* 0x000000000000791b */ /* 0x006ff40003800000 */
.L_x_3091:
[----:B------:R-:W-:Y:S05]  /*eee0*/  BSYNC B1 ;  /* 0x0000000000017941 */ /* 0x000fea0003800000 */
.L_x_3090:
[----:B------:R-:W-:Y:S05]  /*eef0*/  BRA `(.L_x_3092) ;  /* 0xfffffff400887947 */ /* 0x000fea000383ffff */
.L_x_3065:
[----:B-1----:R1:W2:Y:S02]  /*ef00*/  SYNCS.PHASECHK.TRANS64.TRYWAIT P0, [R6+URZ], R5 ;  /* 0x00000005060075a7 */ /* 0x0022a4000800017f */
[----:B--2---:R-:W-:Y:S05]  /*ef10*/  @!P0 NANOSLEEP.SYNCS 0x989680 ;  /* 0x009896800000895d */ /* 0x004fea0003900000 */
[----:B------:R-:W2:Y:S02]  /*ef20*/  @!P0 SYNCS.PHASECHK.TRANS64 P0, [R6+URZ], R5 ;  /* 0x00000005060085a7 */ /* 0x000ea4000800007f */
[----:B--2---:R-:W-:Y:S05]  /*ef30*/  @!P0 BRA `(.L_x_3065) ;  /* 0xfffffffc00f08947 */ /* 0x004fea000383ffff */
[----:B------:R-:W-:Y:S05]  /*ef40*/  BRA `(.L_x_3093) ;  /* 0xfffffff400bc7947 */ /* 0x000fea000383ffff */
.L_x_3066:
[----:B--2---:R2:W3:Y:S02]  /*ef50*/  SYNCS.PHASECHK.TRANS64.TRYWAIT P0, [R3+URZ], R2 ;  /* 0x00000002030075a7 */ /* 0x0044e4000800017f */
[----:B---3--:R-:W-:Y:S05]  /*ef60*/  @!P0 NANOSLEEP.SYNCS 0x989680 ;  /* 0x009896800000895d */ /* 0x008fea0003900000 */
[----:B------:R-:W3:Y:S02]  /*ef70*/  @!P0 SYNCS.PHASECHK.TRANS64 P0, [R3+URZ], R2 ;  /* 0x00000002030085a7 */ /* 0x000ee4000800007f */
[----:B---3--:R-:W-:Y:S05]  /*ef80*/  @!P0 BRA `(.L_x_3066) ;  /* 0xfffffffc00f08947 */ /* 0x008fea000383ffff */
[----:B------:R-:W-:Y:S05]  /*ef90*/  BRA `(.L_x_3094) ;  /* 0xfffffff400b07947 */ /* 0x000fea000383ffff */
.L_x_3068:
[----:B--2---:R2:W3:Y:S02]  /*efa0*/  SYNCS.PHASECHK.TRANS64.TRYWAIT P0, [R16+URZ], R5 ;  /* 0x00000005100075a7 */ /* 0x0044e4000800017f */
[----:B---3--:R-:W-:Y:S05]  /*efb0*/  @!P0 NANOSLEEP.SYNCS 0x989680 ;  /* 0x009896800000895d */ /* 0x008fea0003900000 */
[----:B------:R-:W3:Y:S02]  /*efc0*/  @!P0 SYNCS.PHASECHK.TRANS64 P0, [R16+URZ], R5 ;  /* 0x00000005100085a7 */ /* 0x000ee4000800007f */
[----:B---3--:R-:W-:Y:S05]  /*efd0*/  @!P0 BRA `(.L_x_3068) ;  /* 0xfffffffc00f08947 */ /* 0x008fea000383ffff */
[----:B------:R-:W-:Y:S05]  /*efe0*/  BRA `(.L_x_3095) ;  /* 0xfffffff400b47947 */ /* 0x000fea000383ffff */
.L_x_3096:
        /* <DEDUP_REMOVED lines=9> */
.L_x_12760:


//--------------------- .text._ZN7cutlass13device_kernelIN5flash11enable_sm90INS1_16FlashAttnFwdSm90INS1_25CollectiveMainloopFwdSm90ILi2EN4cute5tupleIJNS5_1CILi1EEES8_S8_EEENS6_IJNS7_ILi128EEENS7_ILi112EEENS7_ILi192EEEEEELi192ENS_6half_tEfNS_4arch4Sm90ELb0ELb0ELb0ELb1ELb0ELb0ELb0ELb1ELb1ELb0ELb0ELb0EEENS1_21CollectiveEpilogueFwdINS6_IJSA_SC_SB_EEES9_SE_SG_Li256ELb1ELb0ELb0ELb0EEENS1_36VarlenDynamicPersistentTileSchedulerILi128ELi112ELi256ELi32ELb0ELb0ELb1ELb0ELb1ELb1EEEEEEEEEvNT_6ParamsE --------------------------
	.section	.text._ZN7cutlass13device_kernelIN5flash11enable_sm90INS1_16FlashAttnFwdSm90INS1_25CollectiveMainloopFwdSm90ILi2EN4cute5tupleIJNS5_1CILi1EEES8_S8_EEENS6_IJNS7_ILi128EEENS7_ILi112EEENS7_ILi192EEEEEELi192ENS_6half_tEfNS_4arch4Sm90ELb0ELb0ELb0ELb1ELb0ELb0ELb0ELb1ELb1ELb0ELb0ELb0EEENS1_21CollectiveEpilogueFwdINS6_IJSA_SC_SB_EEES9_SE_SG_Li256ELb1ELb0ELb0ELb0EEENS1_36VarlenDynamicPersistentTileSchedulerILi128ELi112ELi256ELi32ELb0ELb0ELb1ELb0ELb1ELb1EEEEEEEEEvNT_6ParamsE,"ax",@progbits
	.align	128
.text._ZN7cutlass13device_kernelIN5flash11enable_sm90INS1_16FlashAttnFwdSm90INS1_25CollectiveMainloopFwdSm90ILi2EN4cute5tupleIJNS5_1CILi1EEES8_S8_EEENS6_IJNS7_ILi128EEENS7_ILi112EEENS7_ILi192EEEEEELi192ENS_6half_tEfNS_4arch4Sm90ELb0ELb0ELb0ELb1ELb0ELb0ELb0ELb1ELb1ELb0ELb0ELb0EEENS1_21CollectiveEpilogueFwdINS6_IJSA_SC_SB_EEES9_SE_SG_Li256ELb1ELb0ELb0ELb0EEENS1_36VarlenDynamicPersistentTileSchedulerILi128ELi112ELi256ELi32ELb0ELb0ELb1ELb0ELb1ELb1EEEEEEEEEvNT_6ParamsE:
        .type           _ZN7cutlass13device_kernelIN5flash11enable_sm90INS1_16FlashAttnFwdSm90INS1_25CollectiveMainloopFwdSm90ILi2EN4cute5tupleIJNS5_1CILi1EEES8_S8_EEENS6_IJNS7_ILi128EEENS7_ILi112EEENS7_ILi192EEEEEELi192ENS_6half_tEfNS_4arch4Sm90ELb0ELb0ELb0ELb1ELb0ELb0ELb0ELb1ELb1ELb0ELb0ELb0EEENS1_21CollectiveEpilogueFwdINS6_IJSA_SC_SB_EEES9_SE_SG_Li256ELb1ELb0ELb0ELb0EEENS1_36VarlenDynamicPersistentTileSchedulerILi128ELi112ELi256ELi32ELb0ELb0ELb1ELb0ELb1ELb1EEEEEEEEEvNT_6ParamsE,@function
        .size           _ZN7cutlass13device_kernelIN5flash11enable_sm90INS1_16FlashAttnFwdSm90INS1_25CollectiveMainloopFwdSm90ILi2EN4cute5tupleIJNS5_1CILi1EEES8_S8_EEENS6_IJNS7_ILi128EEENS7_ILi112EEENS7_ILi192EEEEEELi192ENS_6half_tEfNS_4arch4Sm90ELb0ELb0ELb0ELb1ELb0ELb0ELb0ELb1ELb1ELb0ELb0ELb0EEENS1_21CollectiveEpilogueFwdINS6_IJSA_SC_SB_EEES9_SE_SG_Li256ELb1ELb0ELb0ELb0EEENS1_36VarlenDynamicPersistentTileSchedulerILi128ELi112ELi256ELi32ELb0ELb0ELb1ELb0ELb1ELb1EEEEEEEEEvNT_6ParamsE,(.L_x_12761 - _ZN7cutlass13device_kernelIN5flash11enable_sm90INS1_16FlashAttnFwdSm90INS1_25CollectiveMainloopFwdSm90ILi2EN4cute5tupleIJNS5_1CILi1EEES8_S8_EEENS6_IJNS7_ILi128EEENS7_ILi112EEENS7_ILi192EEEEEELi192ENS_6half_tEfNS_4arch4Sm90ELb0ELb0ELb0ELb1ELb0ELb0ELb0ELb1ELb1ELb0ELb0ELb0EEENS1_21CollectiveEpilogueFwdINS6_IJSA_SC_SB_EEES9_SE_SG_Li256ELb1ELb0ELb0ELb0EEENS1_36VarlenDynamicPersistentTileSchedulerILi128ELi112ELi256ELi32ELb0ELb0ELb1ELb0ELb1ELb1EEEEEEEEEvNT_6ParamsE)
        .other          _ZN7cutlass13device_kernelIN5flash11enable_sm90INS1_16FlashAttnFwdSm90INS1_25CollectiveMainloopFwdSm90ILi2EN4cute5tupleIJNS5_1CILi1EEES8_S8_EEENS6_IJNS7_ILi128EEENS7_ILi112EEENS7_ILi192EEEEEELi192ENS_6half_tEfNS_4arch4Sm90ELb0ELb0ELb0ELb1ELb0ELb0ELb0ELb1ELb1ELb0ELb0ELb0EEENS1_21CollectiveEpilogueFwdINS6_IJSA_SC_SB_EEES9_SE_SG_Li256ELb1ELb0ELb0ELb0EEENS1_36VarlenDynamicPersistentTileSchedulerILi128ELi112ELi256ELi32ELb0ELb0ELb1ELb0ELb1ELb1EEEEEEEEEvNT_6ParamsE,@"STO_CUDA_ENTRY STV_DEFAULT"
_ZN7cutlass13device_kernelIN5flash11enable_sm90INS1_16FlashAttnFwdSm90INS1_25CollectiveMainloopFwdSm90ILi2EN4cute5tupleIJNS5_1CILi1EEES8_S8_EEENS6_IJNS7_ILi128EEENS7_ILi112EEENS7_ILi192EEEEEELi192ENS_6half_tEfNS_4arch4Sm90ELb0ELb0ELb0ELb1ELb0ELb0ELb0ELb1ELb1ELb0ELb0ELb0EEENS1_21CollectiveEpilogueFwdINS6_IJSA_SC_SB_EEES9_SE_SG_Li256ELb1ELb0ELb0ELb0EEENS1_36VarlenDynamicPersistentTileSchedulerILi128ELi112ELi256ELi32ELb0ELb0ELb1ELb0ELb1ELb1EEEEEEEEEvNT_6ParamsE:
[----:B------:R-:W0:Y:S02]  /*0000*/  LDC R1, c[0x0][0x28] ;  /* 0x00000a00ff017b82 */ /* 0x000e240000000800 */
[----:B0-----:R-:W-:Y:S01]  /*0010*/  VIADD R1, R1, 0xffffffc8 ;  /* 0xffffffc801017836 */ /* 0x001fe20000000000 */
[----:B------:R-:W0:Y:S01]  /*0020*/  S2R R3, SR_TID.X ;  /* 0x0000000000037919 */ /* 0x000e220000002100 */
[----:B------:R-:W-:Y:S01]  /*0030*/  ELECT P0, URZ, PT ;  /* 0x00000000003f782f */ /* 0x000fe20003800000 */
[----:B------:R-:W-:Y:S01]  /*0040*/  BSSY B0, `(.L_x_3097) ;  /* 0x0000010000007945 */ /* 0x000fe20003800000 */
[----:B0-----:R-:W-:-:S05]  /*0050*/  SHF.R.U32.HI R0, RZ, 0x5, R3 ;  /* 0x00000005ff007819 */ /* 0x001fca0000011603 */
[----:B------:R-:W0:Y:S02]  /*0060*/  SHFL.IDX PT, R2, R0, RZ, 0x1f ;  /* 0x00001fff00027589 */ /* 0x000e2400000e0000 */
[----:B0-----:R-:W-:-:S13]  /*0070*/  ISETP.EQ.AND P0, PT, R2, RZ, P0 ;  /* 0x000000ff0200720c */ /* 0x001fda0000702270 */
        /* <DEDUP_REMOVED lines=12> */
.L_x_3098:
[----:B------:R-:W-:Y:S05]  /*0140*/  BSYNC B0 ;  /* 0x0000000000007941 */ /* 0x000fea0003800000 */
.L_x_3097:
[----:B------:R-:W-:Y:S01]  /*0150*/  VOTEU.ANY UP0, P0 ;  /* 0x00000000003f7886 */ /* 0x000fe20000000100 */
[----:B------:R-:W0:Y:S01]  /*0160*/  SHFL.IDX PT, R2, R0, RZ, 0x1f ;  /* 0x00001fff00027589 */ /* 0x000e2200000e0000 */
[----:B------:R-:W-:Y:S01]  /*0170*/  UMOV UR4, 0x1 ;  /* 0x0000000100047882 */ /* 0x000fe20000000000 */
[----:B------:R-:W-:Y:S01]  /*0180*/  UMOV UR7, 0x100 ;  /* 0x0000010000077882 */ /* 0x000fe20000000000 */
[----:B------:R-:W-:Y:S01]  /*0190*/  VOTEU.ANY UP1, P0 ;  /* 0x00000000003f7886 */ /* 0x000fe20000020100 */
[----:B------:R-:W1:Y:S01]  /*01a0*/  @UP0 S2UR UR8, SR_CgaCtaId ;  /* 0x00000000000809c3 */ /* 0x000e620000008800 */
[----:B------:R-:W-:Y:S01]  /*01b0*/  @UP0 UMOV UR6, 0x400 ;  /* 0x0000040000060882 */ /* 0x000fe20000000000 */
[----:B------:R-:W-:-:S04]  /*01c0*/  @UP0 UIADD3 UR4, -UR4, 0x100000, URZ ;  /* 0x0010000004040890 */ /* 0x000fc8000fffe13f */
[----:B------:R-:W-:Y:S02]  /*01d0*/  @UP0 USHF.L.U32 UR5, UR4, 0xb, URZ ;  /* 0x0000000b04050899 */ /* 0x000fe4000800063f */
[----:B------:R-:W-:Y:S01]  /*01e0*/  @UP0 USHF.L.U32 UR4, UR4, 0x1, URZ ;  /* 0x0000000104040899 */ /* 0x000fe2000800063f */
[----:B0-----:R-:W-:Y:S02]  /*01f0*/  ISETP.NE.AND P1, PT, R2, RZ, PT ;  /* 0x000000ff0200720c */ /* 0x001fe40003f25270 */
[----:B------:R-:W-:Y:S01]  /*0200*/  SHF.R.U32.HI R2, RZ, 0x7, R3 ;  /* 0x00000007ff027819 */ /* 0x000fe20000011603 */
[----:B-1----:R-:W-:Y:S02]  /*0210*/  @UP0 ULEA UR8, UR8, UR6, 0x18 ;  /* 0x0000000608080291 */ /* 0x002fe4000f8ec03f */
[----:B------:R-:W-:-:S04]  /*0220*/  @UP0 UIADD3 UR6, -UR7, 0x100000, URZ ;  /* 0x0010000007060890 */ /* 0x000fc8000fffe13f */
[----:B------:R-:W-:Y:S02]  /*0230*/  @UP0 USHF.L.U32 UR7, UR6, 0xb, URZ ;  /* 0x0000000b06070899 */ /* 0x000fe4000800063f */
[----:B------:R-:W-:Y:S01]  /*0240*/  @UP0 USHF.L.U32 UR6, UR6, 0x1, URZ ;  /* 0x0000000106060899 */ /* 0x000fe2000800063f */
[----:B------:R-:W-:Y:S01]  /*0250*/  VOTEU.ANY UP0, P0 ;  /* 0x00000000003f7886 */ /* 0x000fe20000000100 */
[----:B------:R-:W0:Y:S04]  /*0260*/  SHFL.IDX PT, R2, R2, RZ, 0x1f ;  /* 0x00001fff02027589 */ /* 0x000e2800000e0000 */
[----:B------:R-:W1:Y:S02]  /*0270*/  FENCE.VIEW.ASYNC.S ;  /* 0x00000000000073c6 */ /* 0x000e640000000000 */
[----:B-1----:R1:W2:Y:S04]  /*0280*/  @UP0 SYNCS.EXCH.64 URZ, [UR8+0x36800], UR4 ;  /* 0x03680004083f05b2 */ /* 0x0022a80008000100 */
        /* <DEDUP_REMOVED lines=16> */
[----:B------:R4:W0:Y:S01]  /*0390*/  SYNCS.EXCH.64 URZ, [UR8+0x36840], UR4 ;  /* 0x03684004083f75b2 */ /* 0x0008220008000100 */
[----:B------:R4:W0:Y:S01]  /*03a0*/  SYNCS.EXCH.64 URZ, [UR8+0x36838], UR6 ;  /* 0x03683806083f75b2 */ /* 0x0008220008000100 */
[----:B------:R4:W0:Y:S02]  /*03b0*/  SYNCS.EXCH.64 URZ, [UR8+0x36848], UR4 ;  /* 0x03684804083f75b2 */ /* 0x0008240008000100 */
[----:B----4-:R-:W-:Y:S01]  /*03c0*/  NOP ;  /* 0x0000000000007918 */ /* 0x010fe20000000000 */
.L_x_3099:
        /* <DEDUP_REMOVED lines=22> */
.L_x_3100:
        /* <DEDUP_REMOVED lines=14> */
[----:B------:R4:W0:Y:S01]  /*0610*/  SYNCS.EXCH.64 URZ, [UR6+0x36880], UR4 ;  /* 0x03688004063f75b2 */ /* 0x0008220008000100 */
[----:B------:R4:W0:Y:S01]  /*0620*/  SYNCS.EXCH.64 URZ, [UR6+0x36878], UR4 ;  /* 0x03687804063f75b2 */ /* 0x0008220008000100 */
[----:B------:R4:W0:Y:S02]  /*0630*/  SYNCS.EXCH.64 URZ, [UR6+0x36888], UR4 ;  /* 0x03688804063f75b2 */ /* 0x0008240008000100 */
[----:B----4-:R-:W-:Y:S01]  /*0640*/  NOP ;  /* 0x0000000000007918 */ /* 0x010fe20000000000 */
.L_x_3101:
        /* <DEDUP_REMOVED lines=22> */
.L_x_3102:
        /* <DEDUP_REMOVED lines=22> */
.L_x_3103:
[----:B0-----:R-:W-:Y:S01]  /*0910*/  ISETP.NE.AND P0, PT, R2, RZ, PT ;  /* 0x000000ff0200720c */ /* 0x001fe20003f05270 */
[----:B------:R-:W-:Y:S01]  /*0920*/  IMAD.MOV.U32 R2, RZ, RZ, 0x1 ;  /* 0x00000001ff027424 */ /* 0x000fe200078e00ff */
[----:B------:R-:W-:Y:S01]  /*0930*/  NOP ;  /* 0x0000000000007918 */ /* 0x000fe20000000000 */
[----:B------:R-:W-:-:S03]  /*0940*/  ULDC.64 UR60, c[0x0][0x208] ;  /* 0x00008200003c7ab9 */ /* 0x000fc60000000a00 */
[----:B------:R-:W-:-:S05]  /*0950*/  SEL R2, R2, 0x2, !P0 ;  /* 0x0000000202027807 */ /* 0x000fca0004000000 */
[----:B------:R0:W-:Y:S01]  /*0960*/  STL [R1+0x30], R2 ;  /* 0x0000300201007387 */ /* 0x0001e20000100800 */
[----:B-123--:R-:W-:Y:S06]  /*0970*/  BAR.SYNC.DEFER_BLOCKING 0x0 ;  /* 0x0000000000007b1d */ /* 0x00efec0000010000 */
[----:B------:R-:W-:Y:S05]  /*0980*/  @!P0 BRA `(.L_x_3104) ;  /* 0x000000c000288947 */ /* 0x000fea0003800000 */
.L_x_3105:
        /* <DEDUP_REMOVED lines=14> */
[----:B------:R-:W2:Y:S01]  /*0a70*/  LDL.LU R10, [R1+0x30] ;  /* 0x00003000010a7983 */ /* 0x000ea20000300800 */
[----:B------:R-:W1:Y:S02]  /*0a80*/  S2R R0, SR_TID.X ;  /* 0x0000000000007919 */ /* 0x000e640000002100 */
[----:B-1----:R-:W-:-:S05]  /*0a90*/  VIADD R214, R0, 0xffffff80 ;  /* 0xffffff8000d67836 */ /* 0x002fca0000000000 */
[----:B------:R-:W-:-:S04]  /*0aa0*/  SHF.R.S32.HI R3, RZ, 0x1f, R214 ;  /* 0x0000001fff037819 */ /* 0x000fc800000114d6 */
[----:B------:R-:W-:-:S04]  /*0ab0*/  LEA.HI R5, R3, R214, RZ, 0x7 ;  /* 0x000000d603057211 */ /* 0x000fc800078f38ff */
[----:B------:R-:W-:-:S05]  /*0ac0*/  LOP3.LUT R209, R5, 0xffffff80, RZ, 0xc0, !PT ;  /* 0xffffff8005d17812 */ /* 0x000fca00078ec0ff */
[----:B------:R-:W-:-:S05]  /*0ad0*/  IMAD.IADD R209, R214, 0x1, -R209 ;  /* 0x00000001d6d17824 */ /* 0x000fca00078e0ad1 */
[----:B------:R-:W-:-:S04]  /*0ae0*/  SHF.R.S32.HI R4, RZ, 0x1f, R209 ;  /* 0x0000001fff047819 */ /* 0x000fc800000114d1 */
[----:B------:R-:W-:-:S04]  /*0af0*/  LEA.HI R6, R4, R209, RZ, 0x2 ;  /* 0x000000d104067211 */ /* 0x000fc800078f10ff */
[--C-:B------:R-:W-:Y:S02]  /*0b00*/  SHF.R.S32.HI R8, RZ, 0x2, R6.reuse ;  /* 0x00000002ff087819 */ /* 0x100fe40000011406 */
[----:B------:R-:W-:Y:S02]  /*0b10*/  SHF.R.S32.HI R11, RZ, 0x1f, R6 ;  /* 0x0000001fff0b7819 */ /* 0x000fe40000011406 */
[----:B------:R-:W-:Y:S02]  /*0b20*/  SHF.R.S32.HI R210, RZ, 0x7, R5 ;  /* 0x00000007ffd27819 */ /* 0x000fe40000011405 */
[----:B------:R-:W-:Y:S02]  /*0b30*/  LEA.HI R11, R11, R8, RZ, 0x3 ;  /* 0x000000080b0b7211 */ /* 0x000fe400078f18ff */
[----:B------:R-:W-:Y:S02]  /*0b40*/  LEA.HI R4, R4, R209, RZ, 0x5 ;  /* 0x000000d104047211 */ /* 0x000fe400078f28ff */
[----:B------:R-:W-:-:S02]  /*0b50*/  LOP3.LUT R11, R11, 0xfffffff8, RZ, 0xc0, !PT ;  /* 0xfffffff80b0b7812 */ /* 0x000fc400078ec0ff */
[----:B------:R-:W-:Y:S02]  /*0b60*/  LEA.HI R5, R5, R210, RZ, 0x1 ;  /* 0x000000d205057211 */ /* 0x000fe400078f08ff */
[-C--:B------:R-:W-:Y:S01]  /*0b70*/  LEA.HI R0, R3, R214.reuse, RZ, 0x4 ;  /* 0x000000d603007211 */ /* 0x080fe200078f20ff */
[----:B------:R-:W-:Y:S01]  /*0b80*/  IMAD.IADD R11, R8, 0x1, -R11 ;  /* 0x00000001080b7824 */ /* 0x000fe200078e0a0b */
[----:B------:R-:W-:Y:S02]  /*0b90*/  SHF.R.S32.HI R4, RZ, 0x5, R4 ;  /* 0x00000005ff047819 */ /* 0x000fe40000011404 */
[----:B------:R-:W-:Y:S02]  /*0ba0*/  LOP3.LUT R5, R5, 0x3fffffe, RZ, 0xc0, !PT ;  /* 0x03fffffe05057812 */ /* 0x000fe400078ec0ff */
[CC--:B0-----:R-:W-:Y:S02]  /*0bb0*/  LEA.HI R2, R3.reuse, R214.reuse, RZ, 0x5 ;  /* 0x000000d603027211 */ /* 0x0c1fe400078f28ff */
[----:B------:R-:W-:Y:S01]  /*0bc0*/  SHF.R.S32.HI R9, RZ, 0x4, R0 ;  /* 0x00000004ff097819 */ /* 0x000fe20000011400 */
[----:B------:R-:W-:Y:S01]  /*0bd0*/  IMAD R4, R4, 0x10, R11 ;  /* 0x0000001004047824 */ /* 0x000fe200078e020b */
[----:B------:R-:W-:Y:S01]  /*0be0*/  LOP3.LUT R7, R0, 0x3fffff0, RZ, 0xc0, !PT ;  /* 0x03fffff000077812 */ /* 0x000fe200078ec0ff */
[----:B------:R-:W-:Y:S01]  /*0bf0*/  IMAD.IADD R5, R210, 0x1, -R5 ;  /* 0x00000001d2057824 */ /* 0x000fe200078e0a05 */
[----:B------:R-:W-:Y:S01]  /*0c00*/  LEA.HI R3, R3, R214, RZ, 0x3 ;  /* 0x000000d603037211 */ /* 0x000fe200078f18ff */
[----:B------:R-:W-:Y:S01]  /*0c10*/  IMAD.SHL.U32 R2, R2, 0x20, RZ ;  /* 0x0000002002027824 */ /* 0x000fe200078e00ff */
[----:B------:R-:W-:Y:S01]  /*0c20*/  LEA.HI R0, R0, R9, RZ, 0x1 ;  /* 0x0000000900007211 */ /* 0x000fe200078f08ff */
[----:B------:R-:W-:Y:S01]  /*0c30*/  IMAD R212, R5, 0x40, R4 ;  /* 0x0000004005d47824 */ /* 0x000fe200078e0204 */
[----:B------:R-:W-:Y:S01]  /*0c40*/  LOP3.LUT R5, R3, 0x1ffffff8, RZ, 0xc0, !PT ;  /* 0x1ffffff803057812 */ /* 0x000fe200078ec0ff */
[----:B------:R-:W-:Y:S01]  /*0c50*/  IMAD.IADD R7, R214, 0x1, -R7 ;  /* 0x00000001d6077824 */ /* 0x000fe200078e0a07 */
[----:B------:R-:W-:-:S02]  /*0c60*/  LOP3.LUT R2, R2, 0xfffffc00, RZ, 0xc0, !PT ;  /* 0xfffffc0002027812 */ /* 0x000fc400078ec0ff */
[----:B------:R-:W-:Y:S02]  /*0c70*/  LOP3.LUT R0, R0, 0x1ffffffe, RZ, 0xc0, !PT ;  /* 0x1ffffffe00007812 */ /* 0x000fe400078ec0ff */
[----:B------:R-:W-:Y:S01]  /*0c80*/  LOP3.LUT R6, R6, 0x7ffffffc, RZ, 0xc0, !PT ;  /* 0x7ffffffc06067812 */ /* 0x000fe200078ec0ff */
[----:B------:R-:W-:Y:S02]  /*0c90*/  IMAD.IADD R5, R214, 0x1, -R5 ;  /* 0x00000001d6057824 */ /* 0x000fe400078e0a05 */
[----:B------:R-:W-:Y:S02]  /*0ca0*/  IMAD R7, R7, 0x40, R2 ;  /* 0x0000004007077824 */ /* 0x000fe400078e0202 */
[----:B------:R-:W-:Y:S02]  /*0cb0*/  IMAD.IADD R0, R9, 0x1, -R0 ;  /* 0x0000000109007824 */ /* 0x000fe400078e0a00 */
[----:B------:R-:W-:Y:S02]  /*0cc0*/  IMAD.MOV.U32 R211, RZ, RZ, -0x2 ;  /* 0xfffffffeffd37424 */ /* 0x000fe400078e00ff */
[----:B------:R-:W-:Y:S01]  /*0cd0*/  IMAD.IADD R6, R209, 0x1, -R6 ;  /* 0x00000001d1067824 */ /* 0x000fe200078e0a06 */
[----:B------:R-:W-:Y:S01]  /*0ce0*/  CS2R R16, SRZ ;  /* 0x0000000000107805 */ /* 0x000fe2000001ff00 */
[----:B------:R-:W-:Y:S01]  /*0cf0*/  IMAD R213, R0, 0x8, R7 ;  /* 0x0000000800d57824 */ /* 0x000fe200078e0207 */
[----:B------:R-:W-:Y:S01]  /*0d00*/  SHF.R.S32.HI R22, RZ, 0x3, R3 ;  /* 0x00000003ff167819 */ /* 0x000fe20000011403 */
[----:B------:R-:W-:Y:S01]  /*0d10*/  IMAD R211, R6, R211, 0x70 ;  /* 0x0000007006d37424 */ /* 0x000fe200078e02d3 */
[----:B------:R-:W-:Y:S01]  /*0d20*/  SHF.L.U32 R18, R5, 0x3, RZ ;  /* 0x0000000305127819 */ /* 0x000fe200000006ff */
[----:B------:R-:W-:Y:S01]  /*0d30*/  IMAD.MOV.U32 R208, RZ, RZ, RZ ;  /* 0x000000ffffd07224 */ /* 0x000fe200078e00ff */
[----:B--2---:R-:W-:-:S07]  /*0d40*/  LOP3.LUT R19, R10, 0x1, RZ, 0xfc, !PT ;  /* 0x000000010a137812 */ /* 0x004fce00078efcff */
.L_x_3148:
[----:B0-----:R-:W0:Y:S01]  /*0d50*/  LDC.64 R204, c[0x0][0xc60] ;  /* 0x00031800ffcc7b82 */ /* 0x001e220000000a00 */
[----:B------:R-:W-:Y:S01]  /*0d60*/  ULDC.64 UR4, c[0x0][0xa28] ;  /* 0x00028a0000047ab9 */ /* 0x000fe20000000a00 */
[----:B---3-5:R-:W-:Y:S01]  /*0d70*/  IMAD.MOV.U32 R5, RZ, RZ, RZ ;  /* 0x000000ffff057224 */ /* 0x028fe200078e00ff */
[----:B------:R-:W-:Y:S01]  /*0d80*/  ULDC.64 UR6, c[0x0][0xa20] ;  /* 0x0002880000067ab9 */ /* 0x000fe20000000a00 */
[----:B0-----:R-:W-:-:S06]  /*0d90*/  IMAD.WIDE R204, R103, 0x4, R204 ;  /* 0x0000000467cc7825 */ /* 0x001fcc00078e02cc */
[----:B--2---:R-:W2:Y:S01]  /*0da0*/  LDG.E R204, desc[UR60][R204.64] ;  /* 0x0000003ccccc7981 */ /* 0x004ea2000c1e1900 */
[----:B------:R-:W-:-:S04]  /*0db0*/  ISETP.NE.U32.AND P0, PT, RZ, UR4, PT ;  /* 0x00000004ff007c0c */ /* 0x000fc8000bf05070 */
[----:B------:R-:W-:Y:S02]  /*0dc0*/  ISETP.NE.AND.EX P0, PT, RZ, UR5, PT, P0 ;  /* 0x00000005ff007c0c */ /* 0x000fe4000bf05300 */
[----:B--2---:R-:W-:-:S11]  /*0dd0*/  SHF.R.S32.HI R207, RZ, 0x1f, R204 ;  /* 0x0000001fffcf7819 */ /* 0x004fd600000114cc */
[----:B------:R-:W-:-:S04]  /*0de0*/  @P0 LEA R2, P1, R204, UR4, 0x2 ;  /* 0x00000004cc020c11 */ /* 0x000fc8000f8210ff */
[----:B------:R-:W-:Y:S01]  /*0df0*/  @P0 LEA.HI.X R3, R204, UR5, R207, 0x2, P1 ;  /* 0x00000005cc030c11 */ /* 0x000fe200088f14cf */
[----:B------:R-:W-:-:S04]  /*0e00*/  ULDC.64 UR4, c[0x0][0x3f8] ;  /* 0x0000fe0000047ab9 */ /* 0x000fc80000000a00 */
[----:B------:R0:W5:Y:S01]  /*0e10*/  @P0 LDG.E R5, desc[UR60][R2.64] ;  /* 0x0000003c02050981 */ /* 0x000162000c1e1900 */
[----:B------:R-:W-:Y:S01]  /*0e20*/  ISETP.NE.U32.AND P0, PT, RZ, UR6, PT ;  /* 0x00000006ff007c0c */ /* 0x000fe2000bf05070 */
[----:B------:R-:W-:-:S03]  /*0e30*/  UISETP.NE.U32.AND UP0, UPT, UR4, URZ, UPT ;  /* 0x0000003f0400728c */ /* 0x000fc6000bf05070 */
[----:B------:R-:W-:Y:S01]  /*0e40*/  ISETP.NE.AND.EX P0, PT, RZ, UR7, PT, P0 ;  /* 0x00000007ff007c0c */ /* 0x000fe2000bf05300 */
[----:B------:R-:W-:Y:S01]  /*0e50*/  UISETP.NE.AND.EX UP0, UPT, UR5, URZ, UPT, UP0 ;  /* 0x0000003f0500728c */ /* 0x000fe2000bf05300 */
[----:B------:R-:W-:Y:S02]  /*0e60*/  ULDC UR4, c[0x0][0x404] ;  /* 0x0001010000047ab9 */ /* 0x000fe40000000800 */
[----:B------:R-:W-:Y:S01]  /*0e70*/  ULDC UR5, c[0x0][0x2e0] ;  /* 0x0000b80000057ab9 */ /* 0x000fe20000000800 */
[----:B------:R-:W-:-:S04]  /*0e80*/  USEL UR4, UR4, 0x1, UP0 ;  /* 0x0000000104047887 */ /* 0x000fc80008000000 */
[----:B------:R-:W-:-:S04]  /*0e90*/  UIMAD UR4, UR4, UR5, URZ ;  /* 0x00000005040472a4 */ /* 0x000fc8000f8e023f */
[C---:B0-----:R-:W-:Y:S02]  /*0ea0*/  @P0 LEA R2, P1, R204.reuse, UR6, 0x2 ;  /* 0x00000006cc020c11 */ /* 0x041fe4000f8210ff */
[----:B------:R-:W-:Y:S02]  /*0eb0*/  IMAD.U32 R82, RZ, RZ, UR4 ;  /* 0x00000004ff527e24 */ /* 0x000fe4000f8e00ff */
[----:B------:R-:W-:-:S05]  /*0ec0*/  @P0 LEA.HI.X R3, R204, UR7, R207, 0x2, P1 ;  /* 0x00000007cc030c11 */ /* 0x000fca00088f14cf */
[----:B------:R0:W5:Y:S01]  /*0ed0*/  @P0 LDG.E R82, desc[UR60][R2.64] ;  /* 0x0000003c02520981 */ /* 0x000162000c1e1900 */
[----:B----4-:R-:W-:Y:S05]  /*0ee0*/  @P0 BRA `(.L_x_3106) ;  /* 0x0000000000240947 */ /* 0x010fea0003800000 */
[----:B------:R-:W-:Y:S02]  /*0ef0*/  ULDC.64 UR4, c[0x0][0xa08] ;  /* 0x0002820000047ab9 */ /* 0x000fe40000000a00 */
[----:B------:R-:W-:-:S04]  /*0f00*/  ISETP.NE.U32.AND P0, PT, RZ, UR4, PT ;  /* 0x00000004ff007c0c */ /* 0x000fc8000bf05070 */
[----:B------:R-:W-:-:S13]  /*0f10*/  ISETP.NE.AND.EX P0, PT, RZ, UR5, PT, P0 ;  /* 0x00000005ff007c0c */ /* 0x000fda000bf05300 */
[----:B------:R-:W-:Y:S05]  /*0f20*/  @!P0 BRA `(.L_x_3106) ;  /* 0x0000000000148947 */ /* 0x000fea0003800000 */
[----:B0-----:R-:W0:Y:S02]  /*0f30*/  LDC.64 R2, c[0x0][0xa08] ;  /* 0x00028200ff027b82 */ /* 0x001e240000000a00 */
[----:B0-----:R-:W-:-:S05]  /*0f40*/  IMAD.WIDE R2, R204, 0x4, R2 ;  /* 0x00000004cc027825 */ /* 0x001fca00078e0202 */
[----:B-----5:R-:W2:Y:S04]  /*0f50*/  LDG.E R82, desc[UR60][R2.64] ;  /* 0x0000003c02527981 */ /* 0x020ea8000c1e1900 */
[----:B------:R-:W2:Y:S02]  /*0f60*/  LDG.E R7, desc[UR60][R2.64+0x4] ;  /* 0x0000043c02077981 */ /* 0x000ea4000c1e1900 */
[----:B--2---:R-:W-:-:S07]  /*0f70*/  IMAD.IADD R82, R7, 0x1, -R82 ;  /* 0x0000000107527824 */ /* 0x004fce00078e0a52 */
.L_x_3106:
[----:B-----5:R-:W-:Y:S01]  /*0f80*/  IMAD.IADD R82, R82, 0x1, -R5 ;  /* 0x0000000152527824 */ /* 0x020fe200078e0a05 */
[----:B------:R-:W-:Y:S01]  /*0f90*/  PLOP3.LUT P0, PT, PT, PT, PT, 0x80, 0x0 ;  /* 0x000000000000781c */ /* 0x000fe20003f0f070 */
[----:B0-----:R-:W-:Y:S01]  /*0fa0*/  IMAD.MOV.U32 R2, RZ, RZ, RZ ;  /* 0x000000ffff027224 */ /* 0x001fe200078e00ff */
[----:B------:R-:W-:Y:S01]  /*0fb0*/  CS2R R20, SRZ ;  /* 0x0000000000147805 */ /* 0x000fe2000001ff00 */
[C---:B------:R-:W-:Y:S01]  /*0fc0*/  VIADD R3, R82.reuse, 0x6f ;  /* 0x0000006f52037836 */ /* 0x040fe20000000000 */
[----:B------:R-:W-:Y:S01]  /*0fd0*/  ISETP.GE.AND P1, PT, R82, 0x1, PT ;  /* 0x000000015200780c */ /* 0x000fe20003f26270 */
[----:B------:R-:W-:Y:S01]  /*0fe0*/  IMAD.MOV.U32 R206, RZ, RZ, R101 ;  /* 0x000000ffffce7224 */ /* 0x000fe200078e0065 */
[----:B------:R-:W-:Y:S01]  /*0ff0*/  CS2R R118, SRZ ;  /* 0x0000000000767805 */ /* 0x000fe2000001ff00 */
[----:B------:R-:W-:Y:S01]  /*1000*/  IMAD.HI R2, R3, -0x6db6db6d, R2 ;  /* 0x9249249303027827 */ /* 0x000fe200078e0202 */
[----:B------:R-:W-:Y:S02]  /*1010*/  CS2R R116, SRZ ;  /* 0x0000000000747805 */ /* 0x000fe4000001ff00 */
[----:B------:R-:W-:-:S02]  /*1020*/  CS2R R114, SRZ ;  /* 0x0000000000727805 */ /* 0x000fc4000001ff00 */
[----:B------:R-:W-:Y:S01]  /*1030*/  CS2R R112, SRZ ;  /* 0x0000000000707805 */ /* 0x000fe2000001ff00 */
[----:B------:R-:W-:Y:S01]  /*1040*/  IMAD.MOV.U32 R205, RZ, RZ, R102 ;  /* 0x000000ffffcd7224 */ /* 0x000fe200078e0066 */
[----:B------:R-:W-:Y:S02]  /*1050*/  SHF.R.U32.HI R3, RZ, 0x1f, R2 ;  /* 0x0000001fff037819 */ /* 0x000fe40000011602 */
[----:B------:R-:W-:Y:S02]  /*1060*/  CS2R R110, SRZ ;  /* 0x00000000006e7805 */ /* 0x000fe4000001ff00 */
[----:B------:R-:W-:Y:S02]  /*1070*/  CS2R R108, SRZ ;  /* 0x00000000006c7805 */ /* 0x000fe4000001ff00 */
[----:B------:R-:W-:Y:S02]  /*1080*/  CS2R R106, SRZ ;  /* 0x00000000006a7805 */ /* 0x000fe4000001ff00 */
[----:B------:R-:W-:-:S02]  /*1090*/  LEA.HI.SX32 R120, R2, R3, 0x1a ;  /* 0x0000000302787211 */ /* 0x000fc400078fd2ff */
[----:B------:R-:W-:Y:S02]  /*10a0*/  CS2R R2, SRZ ;  /* 0x0000000000027805 */ /* 0x000fe4000001ff00 */
[----:B------:R-:W-:Y:S02]  /*10b0*/  CS2R R104, SRZ ;  /* 0x0000000000687805 */ /* 0x000fe4000001ff00 */
[----:B------:R-:W-:Y:S01]  /*10c0*/  CS2R R50, SRZ ;  /* 0x0000000000327805 */ /* 0x000fe2000001ff00 */
[----:B------:R-:W-:Y:S01]  /*10d0*/  IMAD.MOV.U32 R43, RZ, RZ, RZ ;  /* 0x000000ffff2b7224 */ /* 0x000fe200078e00ff */
        /* <DEDUP_REMOVED lines=38> */
[----:B------:R-:W-:-:S02]  /*1340*/  IMAD.MOV.U32 R138, RZ, RZ, RZ ;  /* 0x000000ffff8a7224 */ /* 0x000fc400078e00ff */
[----:B------:R-:W-:Y:S02]  /*1350*/  IMAD.MOV.U32 R121, RZ, RZ, RZ ;  /* 0x000000ffff797224 */ /* 0x000fe400078e00ff */
[----:B------:R-:W-:Y:S01]  /*1360*/  IMAD.MOV.U32 R24, RZ, RZ, RZ ;  /* 0x000000ffff187224 */ /* 0x000fe200078e00ff */
        /* <DEDUP_REMOVED lines=32> */
.L_x_3108:
[----:B------:R-:W0:Y:S01]  /*1570*/  S2UR UR5, SR_CgaCtaId ;  /* 0x00000000000579c3 */ /* 0x000e220000008800 */
[----:B------:R-:W-:Y:S01]  /*1580*/  LEA.HI R0, R208, R208, RZ, 0x1 ;  /* 0x000000d0d0007211 */ /* 0x000fe200078f08ff */
[----:B------:R-:W-:Y:S01]  /*1590*/  UMOV UR4, 0x400 ;  /* 0x0000040000047882 */ /* 0x000fe20000000000 */
[----:B------:R-:W-:Y:S01]  /*15a0*/  BSSY B0, `(.L_x_3109) ;  /* 0x0000009000007945 */ /* 0x000fe20003800000 */
[----:B------:R-:W-:Y:S02]  /*15b0*/  ISETP.NE.AND P0, PT, R19, 0x3, PT ;  /* 0x000000031300780c */ /* 0x000fe40003f05270 */
[----:B------:R-:W-:-:S05]  /*15c0*/  LOP3.LUT R3, R0, 0xfffffffe, RZ, 0xc0, !PT ;  /* 0xfffffffe00037812 */ /* 0x000fca00078ec0ff */
[----:B------:R-:W-:-:S05]  /*15d0*/  IMAD.IADD R0, R208, 0x1, -R3 ;  /* 0x00000001d0007824 */ /* 0x000fca00078e0a03 */
[----:B------:R-:W-:Y:S01]  /*15e0*/  SHF.L.U32 R0, R0, 0x1f, RZ ;  /* 0x0000001f00007819 */ /* 0x000fe200000006ff */
[----:B0-----:R-:W-:-:S06]  /*15f0*/  ULEA UR4, UR5, UR4, 0x18 ;  /* 0x0000000405047291 */ /* 0x001fcc000f8ec03f */
[----:B------:R-:W-:-:S04]  /*1600*/  IMAD.U32 R5, RZ, RZ, UR4 ;  /* 0x00000004ff057e24 */ /* 0x000fc8000f8e00ff */
[----:B------:R-:W0:Y:S02]  /*1610*/  SYNCS.PHASECHK.TRANS64.TRYWAIT P1, [R5+URZ+0x36800], R0 ;  /* 0x03680000050075a7 */ /* 0x000e24000802017f */
[----:B0-----:R-:W-:Y:S05]  /*1620*/  @!P1 BRA `(.L_x_3110) ;  /* 0x0000010000749947 */ /* 0x001fea0003800000 */
.L_x_3234:
[----:B------:R-:W-:Y:S05]  /*1630*/  BSYNC B0 ;  /* 0x0000000000007941 */ /* 0x000fea0003800000 */
.L_x_3109:
[----:B------:R-:W-:Y:S05]  /*1640*/  @!P0 BRA `(.L_x_3111) ;  /* 0x0000000000048947 */ /* 0x000fea0003800000 */
[----:B------:R-:W-:Y:S01]  /*1650*/  BPT.TRAP 0x1 ;  /* 0x000000040000795c */ /* 0x000fe20000300000 */
.L_x_3111:
[----:B------:R-:W-:Y:S01]  /*1660*/  IMAD R2, R16, 0x8, R5 ;  /* 0x0000000810027824 */ /* 0x000fe200078e0205 */
[----:B------:R-:W-:-:S04]  /*1670*/  SHF.L.U32 R3, R17, 0x1f, RZ ;  /* 0x0000001f11037819 */ /* 0x000fc800000006ff */
[----:B------:R1:W2:Y:S01]  /*1680*/  SYNCS.PHASECHK.TRANS64.TRYWAIT P2, [R2+URZ+0x36830], R3 ;  /* 0x03683003020075a7 */ /* 0x0002a2000804017f */
[----:B------:R-:W-:Y:S05]  /*1690*/  @!P0 BRA `(.L_x_3112) ;  /* 0x0000000000048947 */ /* 0x000fea0003800000 */
[----:B------:R-:W-:Y:S01]  /*16a0*/  BPT.TRAP 0x1 ;  /* 0x000000040000795c */ /* 0x000fe20000300000 */
.L_x_3112:
[----:B0-----:R-:W0:Y:S01]  /*16b0*/  S2R R0, SR_TID.X ;  /* 0x0000000000007919 */ /* 0x001e220000002100 */
[----:B------:R-:W-:Y:S01]  /*16c0*/  IMAD.MOV.U32 R119, RZ, RZ, RZ ;  /* 0x000000ffff777224 */ /* 0x000fe200078e00ff */
[----:B0-----:R-:W-:Y:S01]  /*16d0*/  LOP3.LUT P1, RZ, R0, 0x7f, RZ, 0xc0, !PT ;  /* 0x0000007f00ff7812 */ /* 0x001fe2000782c0ff */
[----:B--2---:R-:W-:-:S12]  /*16e0*/  @P2 BRA `(.L_x_3113) ;  /* 0x0000000000082947 */ /* 0x004fd80003800000 */
[----:B------:R-:W0:Y:S02]  /*16f0*/  SYNCS.PHASECHK.TRANS64.TRYWAIT P2, [R2+URZ+0x36830], R3 ;  /* 0x03683003020075a7 */ /* 0x000e24000804017f */
[----:B0-----:R-:W-:Y:S05]  /*1700*/  @!P2 BRA `(.L_x_3114) ;  /* 0x000001000050a947 */ /* 0x001fea0003800000 */
.L_x_3113:
[----:B------:R-:W-:Y:S05]  /*1710*/  WARPSYNC.ALL ;  /* 0x0000000000007948 */ /* 0x000fea0003800000 */
[----:B------:R-:W-:Y:S01]  /*1720*/  VIADD R0, R5, 0x21400 ;  /* 0x0002140005007836 */ /* 0x000fe20000000000 */
[----:B------:R-:W-:Y:S01]  /*1730*/  ULOP3.LUT UR8, UR36, 0x10000, URZ, 0xfc, !UPT ;  /* 0x0001000024087892 */ /* 0x000fe2000f8efc3f */
[----:B------:R-:W-:Y:S01]  /*1740*/  WARPGROUP.ARRIVE ;  /* 0x00000000000079c5 */ /* 0x000fe20000000000 */
[----:B------:R-:W-:Y:S01]  /*1750*/  UMOV UR9, 0x40000040 ;  /* 0x4000004000097882 */ /* 0x000fe20000000000 */
[----:B------:R-:W-:Y:S01]  /*1760*/  UMOV UR11, 0x40000040 ;  /* 0x40000040000b7882 */ /* 0x000fe20000000000 */
[----:B------:R-:W-:Y:S01]  /*1770*/  SHF.R.U32.HI R0, RZ, 0x4, R0 ;  /* 0x00000004ff007819 */ /* 0x000fe20000011600 */
[----:B------:R-:W-:Y:S01]  /*1780*/  UMOV UR5, UR9 ;  /* 0x0000000900057c82 */ /* 0x000fe20008000000 */
[----:B------:R-:W-:Y:S01]  /*1790*/  UMOV UR7, 0x40000040 ;  /* 0x4000004000077882 */ /* 0x000fe20000000000 */
[----:B------:R-:W-:Y:S01]  /*17a0*/  UMOV UR4, UR8 ;  /* 0x0000000800047c82 */ /* 0x000fe20008000000 */
[----:B------:R-:W-:Y:S01]  /*17b0*/  LOP3.LUT R0, R0, 0x3fff, RZ, 0xc0, !PT ;  /* 0x00003fff00007812 */ /* 0x000fe200078ec0ff */
[----:B------:R-:W-:Y:S01]  /*17c0*/  UMOV UR12, UR8 ;  /* 0x00000008000c7c82 */ /* 0x000fe20008000000 */
[----:B------:R-:W-:Y:S01]  /*17d0*/  UMOV UR13, UR9 ;  /* 0x00000009000d7c82 */ /* 0x000fe20008000000 */
[----:B------:R-:W-:Y:S01]  /*17e0*/  UMOV UR15, 0x40000040 ;  /* 0x40000040000f7882 */ /* 0x000fe20000000000 */
[----:B------:R-:W-:Y:S01]  /*17f0*/  LOP3.LUT R9, R0, 0x10000, RZ, 0xfc, !PT ;  /* 0x0001000000097812 */ /* 0x000fe200078efcff */
[----:B------:R-:W-:Y:S01]  /*1800*/  UMOV UR16, UR8 ;  /* 0x0000000800107c82 */ /* 0x000fe20008000000 */
[----:B------:R-:W-:Y:S01]  /*1810*/  UMOV UR17, UR9 ;  /* 0x0000000900117c82 */ /* 0x000fe20008000000 */
[----:B------:R-:W-:Y:S01]  /*1820*/  UMOV UR19, 0x40000040 ;  /* 0x4000004000137882 */ /* 0x000fe20000000000 */
[----:B------:R-:W-:Y:S01]  /*1830*/  UMOV UR20, UR8 ;  /* 0x0000000800147c82 */ /* 0x000fe20008000000 */
[----:B------:R-:W-:Y:S01]  /*1840*/  IMAD R0, R16, 0xa80, R9 ;  /* 0x00000a8010007824 */ /* 0x000fe200078e0209 */
[----:B------:R-:W-:Y:S01]  /*1850*/  UMOV UR21, UR9 ;  /* 0x0000000900157c82 */ /* 0x000fe20008000000 */
[----:B------:R-:W-:Y:S01]  /*1860*/  UMOV UR23, 0x40000040 ;  /* 0x4000004000177882 */ /* 0x000fe20000000000 */
[----:B------:R-:W-:Y:S01]  /*1870*/  UMOV UR27, 0x40000040 ;  /* 0x40000040001b7882 */ /* 0x000fe20000000000 */
[----:B------:R-:W-:Y:S01]  /*1880*/  UMOV UR31, 0x40000040 ;  /* 0x40000040001f7882 */ /* 0x000fe20000000000 */
[----:B------:R-:W-:Y:S01]  /*1890*/  R2UR UR10, R0 ;  /* 0x00000000000a72ca */ /* 0x000fe200000e0000 */
[----:B------:R-:W-:Y:S01]  /*18a0*/  UMOV UR35, 0x40000040 ;  /* 0x4000004000237882 */ /* 0x000fe20000000000 */
[----:B------:R-:W-:Y:S01]  /*18b0*/  UMOV UR39, 0x40000040 ;  /* 0x4000004000277882 */ /* 0x000fe20000000000 */
[----:B------:R-:W-:Y:S01]  /*18c0*/  UMOV UR43, 0x40000040 ;  /* 0x40000040002b7882 */ /* 0x000fe20000000000 */
[----:B------:R-:W-:Y:S01]  /*18d0*/  UMOV UR47, 0x40000040 ;  /* 0x40000040002f7882 */ /* 0x000fe20000000000 */
[----:B------:R-:W-:Y:S01]  /*18e0*/  UMOV UR51, 0x40000040 ;  /* 0x4000004000337882 */ /* 0x000fe20000000000 */
[----:B------:R-:W-:Y:S01]  /*18f0*/  UMOV UR55, 0x40000040 ;  /* 0x4000004000377882 */ /* 0x000fe20000000000 */
[----:B------:R-:W-:Y:S01]  /*1900*/  UMOV UR59, 0x40000040 ;  /* 0x40000040003b7882 */ /* 0x000fe20000000000 */
[----:B01----:R-:W-:Y:S01]  /*1910*/  IMAD.IADD R3, R211, 0x1, R82 ;  /* 0x00000001d3037824 */ /* 0x003fe200078e0252 */
[----:B------:R-:W-:Y:S01]  /*1920*/  P2R R80, PR, RZ, 0x2 ;  /* 0x00000002ff507803 */ /* 0x000fe20000000000 */
[----:B------:R-:W-:Y:S01]  /*1930*/  IMAD.MOV.U32 R116, RZ, RZ, R119 ;  /* 0x000000ffff747224 */ /* 0x000fe200078e0077 */
[----:B------:R-:W-:Y:S01]  /*1940*/  P2R R84, PR, RZ, 0x1 ;  /* 0x00000001ff547803 */ /* 0x000fe20000000000 */
[----:B------:R-:W-:Y:S01]  /*1950*/  IMAD R3, R120, -0x70, R3 ;  /* 0xffffff9078037824 */ /* 0x000fe200078e0203 */
[----:B------:R-:W-:Y:S01]  /*1960*/  HGMMA.64x16x16.F32 R72, gdesc[UR8], RZ, !UPT, gsb0 ;  /* 0x00200000084879f0 */ /* 0x000fe2000c0008ff */
[----:B------:R-:W-:Y:S01]  /*1970*/  UIADD3 UR6, UR10, 0x80, URZ ;  /* 0x000000800a067890 */ /* 0x000fe2000fffe03f */
[-C--:B------:R-:W-:Y:S01]  /*1980*/  MOV R118, R119.reuse ;  /* 0x0000007700767202 */ /* 0x080fe20000000f00 */
[----:B------:R-:W-:Y:S01]  /*1990*/  UIADD3 UR14, UR10, 0x180, URZ ;  /* 0x000001800a0e7890 */ /* 0x000fe2000fffe03f */
[C---:B------:R-:W-:Y:S01]  /*19a0*/  ISETP.GT.AND P2, PT, R3.reuse, RZ, PT ;  /* 0x000000ff0300720c */ /* 0x040fe20003f44270 */
[----:B------:R-:W-:Y:S01]  /*19b0*/  UIADD3 UR18, UR10, 0x200, URZ ;  /* 0x000002000a127890 */ /* 0x000fe2000fffe03f */
[C---:B------:R-:W-:Y:S01]  /*19c0*/  ISETP.GT.AND P3, PT, R3.reuse, 0x1, PT ;  /* 0x000000010300780c */ /* 0x040fe20003f64270 */
        /* <DEDUP_REMOVED lines=9> */
[----:B------:R-:W-:Y:S01]  /*1a60*/  ISETP.GT.AND P0, PT, R3, 0x50, PT ;  /* 0x000000500300780c */ /* 0x000fe20003f04270 */
        /* <DEDUP_REMOVED lines=471> */
[----:B------:R-:W-:Y:S01]  /*37e0*/  UMOV UR52, UR11 ;  /* 0x0000000b00347c82 */ /* 0x000fe20008000000 */
[----:B------:R-:W-:Y:S01]  /*37f0*/  UMOV UR53, 0x40000040 ;  /* 0x4000004000357882 */ /* 0x000fe20000000000 */
[----:B------:R-:W-:Y:S01]  /*3800*/  UMOV UR55, 0x40000040 ;  /* 0x4000004000377882 */ /* 0x000fe20000000000 */
[----:B------:R-:W-:Y:S02]  /*3810*/  WARPGROUP.DEPBAR.LE gsb0, 0x0 ;  /* 0x00008000000079c5 */ /* 0x000fe40000010000 */
[----:B------:R-:W-:-:S06]  /*3820*/  WARPGROUP.ARRIVE ;  /* 0x00000000000079c5 */ /* 0x000fcc0000000000 */
[----:B------:R-:W-:Y:S03]  /*3830*/  HGMMA.64x16x16.F32 R32, gdesc[UR56], R32, gsb0 ;  /* 0x00200000382079f0 */ /* 0x000fe60008000820 */
        /* <DEDUP_REMOVED lines=27> */
[----:B------:R-:W-:Y:S01]  /*39f0*/  FSEL R11, R78, -INF , P4 ;  /* 0xff8000004e0b7808 */ /* 0x000fe20002000000 */
[----:B------:R-:W-:Y:S01]  /*3a00*/  IMAD.MOV.U32 R78, RZ, RZ, R119 ;  /* 0x000000ffff4e7224 */ /* 0x000fe200078e0077 */
        /* <DEDUP_REMOVED lines=11> */
[----:B------:R-:W-:Y:S01]  /*3ac0*/  UMOV UR55, 0x40000040 ;  /* 0x4000004000377882 */ /* 0x000fe20000000000 */
[----:B------:R-:W-:Y:S01]  /*3ad0*/  FMNMX.FTZ R0, R65, R0, !PT ;  /* 0x0000000041007209 */ /* 0x000fe20007810000 */
[--C-:B------:R-:W-:Y:S01]  /*3ae0*/  IMAD.MOV.U32 R68, RZ, RZ, R119.reuse ;  /* 0x000000ffff447224 */ /* 0x100fe200078e0077 */
        /* <DEDUP_REMOVED lines=23> */
[----:B------:R-:W-:Y:S01]  /*3c60*/  UMOV UR55, 0x40000040 ;  /* 0x4000004000377882 */ /* 0x000fe20000000000 */
[----:B------:R-:W-:Y:S01]  /*3c70*/  FMNMX.FTZ R0, R91, R0, !PT ;  /* 0x000000005b007209 */ /* 0x000fe20007810000 */
[--C-:B------:R-:W-:Y:S01]  /*3c80*/  IMAD.MOV.U32 R60, RZ, RZ, R119.reuse ;  /* 0x000000ffff3c7224 */ /* 0x100fe200078e0077 */
[----:B------:R-:W-:Y:S02]  /*3c90*/  FSEL R95, R61, -INF , P4 ;  /* 0xff8000003d5f7808 */ /* 0x000fe40002000000 */
        /* <DEDUP_REMOVED lines=11> */
[----:B------:R-:W-:Y:S01]  /*3d50*/  FSEL R97, R48, -INF , P3 ;  /* 0xff80000030617808 */ /* 0x000fe20001800000 */
[----:B------:R-:W-:Y:S01]  /*3d60*/  IMAD.MOV.U32 R48, RZ, RZ, R119 ;  /* 0x000000ffff307224 */ /* 0x000fe200078e0077 */
[----:B------:R-:W-:-:S02]  /*3d70*/  FSEL R99, R49, -INF , P2 ;  /* 0xff80000031637808 */ /* 0x000fc40001000000 */
[----:B------:R-:W-:Y:S01]  /*3d80*/  FMNMX.FTZ R0, R97, R0, !PT ;  /* 0x0000000061007209 */ /* 0x000fe20007810000 */
[----:B------:R-:W-:Y:S01]  /*3d90*/  HGMMA.64x16x16.F32 R40, gdesc[UR52], R40, gsb0 ;  /* 0x00200000342879f0 */ /* 0x000fe20008000828 */
[----:B------:R-:W-:Y:S01]  /*3da0*/  UMOV UR54, UR4 ;  /* 0x0000000400367c82 */ /* 0x000fe20008000000 */
[----:B------:R-:W-:Y:S01]  /*3db0*/  UMOV UR55, 0x40000040 ;  /* 0x4000004000377882 */ /* 0x000fe20000000000 */
[----:B------:R-:W-:Y:S01]  /*3dc0*/  FSEL R49, R62, -INF , P5 ;  /* 0xff8000003e317808 */ /* 0x000fe20002800000 */
[----:B------:R-:W-:Y:S01]  /*3dd0*/  ULDC UR4, c[0x0][0x988] ;  /* 0x0002620000047ab9 */ /* 0x000fe20000000800 */
[----:B------:R-:W-:Y:S01]  /*3de0*/  ISETP.GT.AND P5, PT, R3, 0x39, PT ;  /* 0x000000390300780c */ /* 0x000fe20003fa4270 */
[--C-:B------:R-:W-:Y:S01]  /*3df0*/  IMAD.MOV.U32 R62, RZ, RZ, R119.reuse ;  /* 0x000000ffff3e7224 */ /* 0x100fe200078e0077 */
[----:B------:R-:W-:Y:S01]  /*3e00*/  FSEL R101, R52, -INF , P6 ;  /* 0xff80000034657808 */ /* 0x000fe20003000000 */
[----:B------:R-:W-:Y:S01]  /*3e10*/  IMAD.MOV.U32 R52, RZ, RZ, R119 ;  /* 0x000000ffff347224 */ /* 0x000fe200078e0077 */
[----:B------:R-:W-:-:S02]  /*3e20*/  FMNMX.FTZ R0, R99, R0, !PT ;  /* 0x0000000063007209 */ /* 0x000fc40007810000 */
[----:B------:R-:W-:Y:S02]  /*3e30*/  FSEL R103, R53, -INF , P5 ;  /* 0xff80000035677808 */ /* 0x000fe40002800000 */
[----:B------:R-:W-:Y:S02]  /*3e40*/  FMNMX.FTZ R0, R101, R0, !PT ;  /* 0x0000000065007209 */ /* 0x000fe40007810000 */
[----:B------:R-:W-:Y:S01]  /*3e50*/  FSEL R53, R50, -INF , P3 ;  /* 0xff80000032357808 */ /* 0x000fe20001800000 */
[----:B------:R-:W-:Y:S01]  /*3e60*/  IMAD.MOV.U32 R50, RZ, RZ, R119 ;  /* 0x000000ffff327224 */ /* 0x000fe200078e0077 */
[----:B------:R-:W-:Y:S02]  /*3e70*/  ISETP.GT.AND P3, PT, R3, 0x41, PT ;  /* 0x000000410300780c */ /* 0x000fe40003f64270 */
[----:B------:R-:W-:Y:S02]  /*3e80*/  FMNMX.FTZ R0, R103, R0, !PT ;  /* 0x0000000067007209 */ /* 0x000fe40007810000 */
[----:B------:R-:W-:-:S02]  /*3e90*/  FSEL R51, R51, -INF , P2 ;  /* 0xff80000033337808 */ /* 0x000fc40001000000 */
[----:B------:R-:W-:Y:S02]  /*3ea0*/  ISETP.GT.AND P2, PT, R3, 0x48, PT ;  /* 0x000000480300780c */ /* 0x000fe40003f44270 */
        /* <DEDUP_REMOVED lines=8> */
[----:B------:R-:W-:Y:S01]  /*3f30*/  UIADD3 UR54, UR10, 0xa06, URZ ;  /* 0x00000a060a367890 */ /* 0x000fe2000fffe03f */
[----:B------:R-:W-:Y:S01]  /*3f40*/  FSEL R109, R44, -INF , P2 ;  /* 0xff8000002c6d7808 */ /* 0x000fe20001000000 */
[----:B------:R-:W-:Y:S01]  /*3f50*/  UMOV UR55, 0x40000040 ;  /* 0x4000004000377882 */ /* 0x000fe20000000000 */
[----:B------:R-:W-:Y:S01]  /*3f60*/  FMNMX.FTZ R0, R107, R0, !PT ;  /* 0x000000006b007209 */ /* 0x000fe20007810000 */
[----:B------:R-:W-:Y:S01]  /*3f70*/  IMAD.MOV.U32 R44, RZ, RZ, R119 ;  /* 0x000000ffff2c7224 */ /* 0x000fe200078e0077 */
[----:B------:R-:W-:Y:S02]  /*3f80*/  FSEL R113, R45, -INF , P1 ;  /* 0xff8000002d717808 */ /* 0x000fe40000800000 */
[----:B------:R-:W-:Y:S02]  /*3f90*/  FMNMX.FTZ R0, R109, R0, !PT ;  /* 0x000000006d007209 */ /* 0x000fe40007810000 */
[----:B------:R-:W-:-:S02]  /*3fa0*/  ISETP.GT.AND P1, PT, R3, 0x51, PT ;  /* 0x000000510300780c */ /* 0x000fc40003f24270 */
[----:B------:R-:W-:Y:S02]  /*3fb0*/  FMNMX.FTZ R0, R113, R0, !PT ;  /* 0x0000000071007209 */ /* 0x000fe40007810000 */
[----:B------:R-:W-:Y:S02]  /*3fc0*/  FSEL R43, R43, -INF , P3 ;  /* 0xff8000002b2b7808 */ /* 0x000fe40001800000 */
[C---:B------:R-:W-:Y:S02]  /*3fd0*/  ISETP.GT.AND P3, PT, R3.reuse, 0x60, PT ;  /* 0x000000600300780c */ /* 0x040fe40003f64270 */
[----:B------:R-:W-:Y:S01]  /*3fe0*/  FSEL R45, R42, -INF , P4 ;  /* 0xff8000002a2d7808 */ /* 0x000fe20002000000 */
[--C-:B------:R-:W-:Y:S01]  /*3ff0*/  IMAD.MOV.U32 R42, RZ, RZ, R119.reuse ;  /* 0x000000ffff2a7224 */ /* 0x100fe200078e0077 */
[C---:B------:R-:W-:Y:S02]  /*4000*/  ISETP.GT.AND P4, PT, R3.reuse, 0x61, PT ;  /* 0x000000610300780c */ /* 0x040fe40003f84270 */
[----:B------:R-:W-:Y:S01]  /*4010*/  FSEL R41, R54, -INF , P6 ;  /* 0xff80000036297808 */ /* 0x000fe20003000000 */
[----:B------:R-:W-:Y:S01]  /*4020*/  IMAD.MOV.U32 R54, RZ, RZ, R119 ;  /* 0x000000ffff367224 */ /* 0x000fe200078e0077 */
[----:B------:R-:W-:-:S02]  /*4030*/  ISETP.GT.AND P6, PT, R3, 0x69, PT ;  /* 0x000000690300780c */ /* 0x000fc40003fc4270 */
[----:B------:R-:W-:Y:S01]  /*4040*/  P2R R20, PR, RZ, 0x2 ;  /* 0x00000002ff147803 */ /* 0x000fe20000000000 */
[----:B------:R-:W-:Y:S02]  /*4050*/  WARPGROUP.DEPBAR.LE gsb0, 0x0 ;  /* 0x00008000000079c5 */ /* 0x000fe40000010000 */
[----:B------:R-:W-:Y:S01]  /*4060*/  WARPGROUP.ARRIVE ;  /* 0x00000000000079c5 */ /* 0x000fe20000000000 */
[----:B------:R-:W-:Y:S02]  /*4070*/  FSEL R115, R32, -INF , P0 ;  /* 0xff80000020737808 */ /* 0x000fe40000000000 */
[----:B------:R-:W-:Y:S02]  /*4080*/  ISETP.GT.AND P0, PT, R3, 0x58, PT ;  /* 0x000000580300780c */ /* 0x000fe40003f04270 */
[----:B------:R-:W-:Y:S01]  /*4090*/  FSEL R117, R33, -INF , P1 ;  /* 0xff80000021757808 */ /* 0x000fe20000800000 */
[----:B------:R-:W-:Y:S01]  /*40a0*/  HGMMA.64x16x16.F32 R24, gdesc[UR52], R24, gsb0 ;  /* 0x00200000341879f0 */ /* 0x000fe20008000818 */
[----:B------:R-:W-:-:S02]  /*40b0*/  FMNMX.FTZ R0, R115, R0, !PT ;  /* 0x0000000073007209 */ /* 0x000fc40007810000 */
[----:B------:R-:W-:Y:S02]  /*40c0*/  FSEL R33, R46, -INF , P2 ;  /* 0xff8000002e217808 */ /* 0x000fe40001000000 */
[----:B------:R-:W-:Y:S02]  /*40d0*/  ISETP.GT.AND P2, PT, R3, 0x59, PT ;  /* 0x000000590300780c */ /* 0x000fe40003f44270 */
[----:B------:R-:W-:Y:S02]  /*40e0*/  FSEL R121, R36, -INF , P0 ;  /* 0xff80000024797808 */ /* 0x000fe40000000000 */
[----:B------:R-:W-:Y:S02]  /*40f0*/  FMNMX.FTZ R0, R117, R0, !PT ;  /* 0x0000000075007209 */ /* 0x000fe40007810000 */
[----:B------:R-:W-:Y:S02]  /*4100*/  FSEL R123, R37, -INF , P2 ;  /* 0xff800000257b7808 */ /* 0x000fe40001000000 */
[----:B------:R-:W-:-:S02]  /*4110*/  FMNMX.FTZ R0, R121, R0, !PT ;  /* 0x0000000079007209 */ /* 0x000fc40007810000 */
[----:B------:R-:W-:Y:S02]  /*4120*/  P2R R14, PR, RZ, 0x1 ;  /* 0x00000001ff0e7803 */ /* 0x000fe40000000000 */
[----:B------:R-:W-:Y:S02]  /*4130*/  FMNMX.FTZ R0, R123, R0, !PT ;  /* 0x000000007b007209 */ /* 0x000fe40007810000 */
[C---:B------:R-:W-:Y:S02]  /*4140*/  ISETP.GT.AND P0, PT, R3.reuse, 0x49, PT ;  /* 0x000000490300780c */ /* 0x040fe40003f04270 */
[----:B------:R-:W-:Y:S02]  /*4150*/  ISETP.GT.AND P1, PT, R3, 0x50, PT ;  /* 0x000000500300780c */ /* 0x000fe40003f24270 */
[----:B------:R-:W-:Y:S02]  /*4160*/  FSEL R111, R47, -INF , P0 ;  /* 0xff8000002f6f7808 */ /* 0x000fe40000000000 */
[----:B------:R-:W-:-:S02]  /*4170*/  FSEL R47, R34, -INF , P1 ;  /* 0xff800000222f7808 */ /* 0x000fc40000800000 */
[----:B------:R-:W-:Y:S02]  /*4180*/  ISETP.NE.AND P1, PT, R20, RZ, PT ;  /* 0x000000ff1400720c */ /* 0x000fe40003f25270 */
[----:B------:R-:W-:Y:S02]  /*4190*/  P2R R12, PR, RZ, 0x4 ;  /* 0x00000004ff0c7803 */ /* 0x000fe40000000000 */
[----:B------:R-:W-:Y:S02]  /*41a0*/  ISETP.NE.AND P0, PT, R14, RZ, PT ;  /* 0x000000ff0e00720c */ /* 0x000fe40003f05270 */
[----:B------:R-:W-:Y:S02]  /*41b0*/  FSEL R35, R35, -INF , P1 ;  /* 0xff80000023237808 */ /* 0x000fe40000800000 */
[----:B------:R-:W-:Y:S01]  /*41c0*/  ISETP.NE.AND P1, PT, R80, RZ, PT ;  /* 0x000000ff5000720c */ /* 0x000fe20003f25270 */
[----:B------:R-:W-:Y:S01]  /*41d0*/  IMAD.MOV.U32 R80, RZ, RZ, R119 ;  /* 0x000000ffff507224 */ /* 0x000fe200078e0077 */
[----:B------:R-:W-:-:S11]  /*41e0*/  MOV R46, R119 ;  /* 0x00000077002e7202 */ /* 0x000fd60000000f00 */
[----:B------:R-:W-:Y:S01]  /*41f0*/  @!P1 VIADD R2, R2, 0x36840 ;  /* 0x0003684002029836 */ /* 0x000fe20000000000 */
[----:B------:R-:W-:Y:S02]  /*4200*/  WARPGROUP.DEPBAR.LE gsb0, 0x0 ;  /* 0x00008000000079c5 */ /* 0x000fe40000010000 */
[----:B------:R-:W-:Y:S02]  /*4210*/  FSEL R125, R24, -INF , P3 ;  /* 0xff800000187d7808 */ /* 0x000fe40001800000 */
        /* <DEDUP_REMOVED lines=11> */
[----:B------:R-:W0:Y:S01]  /*42d0*/  SHFL.BFLY PT, R25, R6, 0x2, 0x1f ;  /* 0x0c401f0006197f89 */ /* 0x000e2200000e0000 */
[----:B------:R-:W-:-:S02]  /*42e0*/  @!P1 PRMT R2, RZ, 0x654, R2 ;  /* 0x00000654ff029816 */ /* 0x000fc40000000002 */
[----:B------:R-:W-:Y:S01]  /*42f0*/  ISETP.NE.AND P0, PT, R84, RZ, PT ;  /* 0x000000ff5400720c */ /* 0x000fe20003f05270 */
[----:B------:R-:W-:Y:S01]  /*4300*/  IMAD.MOV.U32 R84, RZ, RZ, R119 ;  /* 0x000000ffff547224 */ /* 0x000fe200078e0077 */
[----:B------:R1:W-:Y:S01]  /*4310*/  @!P1 SYNCS.ARRIVE.TRANS64.RED.A1T0 RZ, [R2+URZ], RZ ;  /* 0x000000ff02ff99a7 */ /* 0x0003e2000810043f */
        /* <DEDUP_REMOVED lines=25> */
[----:B------:R-:W-:Y:S01]  /*44b0*/  FSEL R65, R26, -INF , P3 ;  /* 0xff8000001a417808 */ /* 0x000fe20001800000 */
[--C-:B------:R-:W-:Y:S01]  /*44c0*/  FFMA.FTZ R202, R83, R0, -R10.reuse ;  /* 0x0000000053ca7223 */ /* 0x100fe2000001080a */
[----:B------:R-:W-:Y:S01]  /*44d0*/  FMNMX.FTZ R6, R41, R6, !PT ;  /* 0x0000000629067209 */ /* 0x000fe20007810000 */
[----:B------:R-:W-:Y:S01]  /*44e0*/  MUFU.EX2 R200, R200 ;  /* 0x000000c800c87308 */ /* 0x000fe20000000800 */
[----:B------:R-:W-:Y:S01]  /*44f0*/  FSEL R69, R30, -INF , P5 ;  /* 0xff8000001e457808 */ /* 0x000fe20002800000 */
[--C-:B------:R-:W-:Y:S01]  /*4500*/  FFMA.FTZ R37, R77, R0, -R10.reuse ;  /* 0x000000004d257223 */ /* 0x100fe2000001080a */
[----:B------:R-:W-:Y:S01]  /*4510*/  FMNMX.FTZ R6, R55, R6, !PT ;  /* 0x0000000637067209 */ /* 0x000fe20007810000 */
[-CC-:B------:R-:W-:Y:S01]  /*4520*/  FFMA.FTZ R196, R85, R0.reuse, -R10.reuse ;  /* 0x0000000055c47223 */ /* 0x180fe2000001080a */
[-CC-:B------:R-:W-:Y:S01]  /*4530*/  FFMA.FTZ R198, R87, R0.reuse, -R10.reuse ;  /* 0x0000000057c67223 */ /* 0x180fe2000001080a */
[--C-:B------:R-:W-:Y:S01]  /*4540*/  FFMA.FTZ R192, R89, R0, -R10.reuse ;  /* 0x0000000059c07223 */ /* 0x100fe2000001080a */
[----:B------:R-:W-:Y:S01]  /*4550*/  FMNMX.FTZ R6, R45, R6, !PT ;  /* 0x000000062d067209 */ /* 0x000fe20007810000 */
[----:B------:R-:W0:Y:S01]  /*4560*/  MUFU.EX2 R25, R25 ;  /* 0x0000001900197308 */ /* 0x000e220000000800 */
[-CC-:B------:R-:W-:Y:S01]  /*4570*/  FFMA.FTZ R91, R91, R0.reuse, -R10.reuse ;  /* 0x000000005b5b7223 */ /* 0x180fe2000001080a */
[--C-:B------:R-:W-:Y:S01]  /*4580*/  FFMA.FTZ R93, R93, R0, -R10.reuse ;  /* 0x000000005d5d7223 */ /* 0x100fe2000001080a */
[----:B------:R-:W-:Y:S01]  /*4590*/  FMNMX.FTZ R6, R43, R6, !PT ;  /* 0x000000062b067209 */ /* 0x000fe20007810000 */
[-CC-:B------:R-:W-:Y:S01]  /*45a0*/  FFMA.FTZ R95, R95, R0.reuse, -R10.reuse ;  /* 0x000000005f5f7223 */ /* 0x180fe2000001080a */
[-CC-:B------:R-:W-:Y:S01]  /*45b0*/  FFMA.FTZ R97, R97, R0.reuse, -R10.reuse ;  /* 0x0000000061617223 */ /* 0x180fe2000001080a */
[--C-:B------:R-:W-:Y:S01]  /*45c0*/  FFMA.FTZ R99, R99, R0, -R10.reuse ;  /* 0x0000000063637223 */ /* 0x100fe2000001080a */
        /* <DEDUP_REMOVED lines=9> */
[----:B------:R-:W3:Y:S01]  /*4660*/  MUFU.EX2 R37, R37 ;  /* 0x0000002500257308 */ /* 0x000ee20000000800 */
[-CC-:B------:R-:W-:Y:S01]  /*4670*/  FFMA.FTZ R113, R113, R0.reuse, -R10.reuse ;  /* 0x0000000071717223 */ /* 0x180fe2000001080a */
[--C-:B------:R-:W-:Y:S01]  /*4680*/  FFMA.FTZ R115, R115, R0, -R10.reuse ;  /* 0x0000000073737223 */ /* 0x100fe2000001080a */
[----:B------:R-:W-:Y:S01]  /*4690*/  FMNMX.FTZ R6, R35, R6, !PT ;  /* 0x0000000623067209 */ /* 0x000fe20007810000 */
[-CC-:B------:R-:W-:Y:S01]  /*46a0*/  FFMA.FTZ R117, R117, R0.reuse, -R10.reuse ;  /* 0x0000000075757223 */ /* 0x180fe2000001080a */
[-CC-:B------:R-:W-:Y:S01]  /*46b0*/  FFMA.FTZ R121, R121, R0.reuse, -R10.reuse ;  /* 0x0000000079797223 */ /* 0x180fe2000001080a */
[--C-:B------:R-:W-:Y:S01]  /*46c0*/  FFMA.FTZ R123, R123, R0, -R10.reuse ;  /* 0x000000007b7b7223 */ /* 0x100fe2000001080a */
[----:B------:R-:W-:Y:S01]  /*46d0*/  FMNMX.FTZ R6, R29, R6, !PT ;  /* 0x000000061d067209 */ /* 0x000fe20007810000 */
[----:B------:R-:W4:Y:S01]  /*46e0*/  MUFU.EX2 R196, R196 ;  /* 0x000000c400c47308 */ /* 0x000f220000000800 */
[-CC-:B------:R-:W-:Y:S01]  /*46f0*/  FFMA.FTZ R125, R125, R0.reuse, -R10.reuse ;  /* 0x000000007d7d7223 */ /* 0x180fe2000001080a */
[--C-:B------:R-:W-:Y:S01]  /*4700*/  FFMA.FTZ R127, R127, R0, -R10.reuse ;  /* 0x000000007f7f7223 */ /* 0x100fe2000001080a */
[----:B------:R-:W-:Y:S01]  /*4710*/  FMNMX.FTZ R6, R39, R6, !PT ;  /* 0x0000000627067209 */ /* 0x000fe20007810000 */
[-CC-:B------:R-:W-:Y:S01]  /*4720*/  FFMA.FTZ R129, R129, R0.reuse, -R10.reuse ;  /* 0x0000000081817223 */ /* 0x180fe2000001080a */
[----:B------:R-:W-:Y:S01]  /*4730*/  FFMA.FTZ R10, R131, R0, -R10 ;  /* 0x00000000830a7223 */ /* 0x000fe2000001080a */
[--C-:B------:R-:W-:Y:S01]  /*4740*/  IMAD.MOV.U32 R89, RZ, RZ, R119.reuse ;  /* 0x000000ffff597224 */ /* 0x100fe200078e0077 */
[----:B------:R-:W-:Y:S01]  /*4750*/  FMNMX.FTZ R6, R65, R6, !PT ;  /* 0x0000000641067209 */ /* 0x000fe20007810000 */
[----:B------:R-:W5:Y:S01]  /*4760*/  MUFU.EX2 R57, R57 ;  /* 0x0000003900397308 */ /* 0x000f620000000800 */
[----:B------:R-:W-:-:S02]  /*4770*/  IMAD.MOV.U32 R87, RZ, RZ, R119 ;  /* 0x000000ffff577224 */ /* 0x000fc400078e0077 */
[----:B------:R-:W-:Y:S01]  /*4780*/  FMNMX.FTZ R6, R27, R6, !PT ;  /* 0x000000061b067209 */ /* 0x000fe20007810000 */
[--C-:B------:R-:W-:Y:S02]  /*4790*/  IMAD.MOV.U32 R85, RZ, RZ, R119.reuse ;  /* 0x000000ffff557224 */ /* 0x100fe400078e0077 */
[--C-:B------:R-:W-:Y:S01]  /*47a0*/  IMAD.MOV.U32 R83, RZ, RZ, R119.reuse ;  /* 0x000000ffff537224 */ /* 0x100fe200078e0077 */
[----:B------:R-:W-:Y:S01]  /*47b0*/  FMNMX.FTZ R6, R69, R6, !PT ;  /* 0x0000000645067209 */ /* 0x000fe20007810000 */
[----:B------:R-:W-:Y:S01]  /*47c0*/  MUFU.EX2 R198, R198 ;  /* 0x000000c600c67308 */ /* 0x000fe20000000800 */
[--C-:B------:R-:W-:Y:S02]  /*47d0*/  IMAD.MOV.U32 R81, RZ, RZ, R119.reuse ;  /* 0x000000ffff517224 */ /* 0x100fe400078e0077 */
[----:B------:R-:W-:Y:S01]  /*47e0*/  FMNMX.FTZ R6, R31, R6, !PT ;  /* 0x000000061f067209 */ /* 0x000fe20007810000 */
[--C-:B------:R-:W-:Y:S02]  /*47f0*/  IMAD.MOV.U32 R77, RZ, RZ, R119.reuse ;  /* 0x000000ffff4d7224 */ /* 0x100fe400078e0077 */
[----:B------:R-:W-:-:S02]  /*4800*/  IMAD.MOV.U32 R73, RZ, RZ, R119 ;  /* 0x000000ffff497224 */ /* 0x000fc400078e0077 */
        /* <DEDUP_REMOVED lines=8> */
[----:B------:R-:W-:Y:S01]  /*4890*/  MUFU.EX2 R97, R97 ;  /* 0x0000006100617308 */ /* 0x000fe20000000800 */
[----:B0-----:R-:W-:-:S07]  /*48a0*/  IMAD.MOV.U32 R95, RZ, RZ, R119 ;  /* 0x000000ffff5f7224 */ /* 0x001fce00078e0077 */
[----:B------:R0:W-:Y:S01]  /*48b0*/  MUFU.EX2 R188, R99 ;  /* 0x0000006300bc7308 */ /* 0x0001e20000000800 */
[----:B-1----:R-:W-:-:S04]  /*48c0*/  FMNMX.FTZ R3, R8, R3, !PT ;  /* 0x0000000308037209 */ /* 0x002fc80007810000 */
[C---:B------:R-:W-:Y:S01]  /*48d0*/  FSETP.NEU.FTZ.AND P2, PT, R3.reuse, -INF , PT ;  /* 0xff8000000300780b */ /* 0x040fe20003f5d000 */
[----:B------:R-:W-:Y:S02]  /*48e0*/  FMUL.FTZ R6, R3, R0 ;  /* 0x0000000003067220 */ /* 0x000fe40000410000 */
[----:B------:R-:W-:Y:S01]  /*48f0*/  MUFU.EX2 R101, R101 ;  /* 0x0000006500657308 */ /* 0x000fe20000000800 */
[----:B0-----:R-:W-:Y:S02]  /*4900*/  IMAD.MOV.U32 R99, RZ, RZ, R119 ;  /* 0x000000ffff637224 */ /* 0x001fe400078e0077 */
[----:B------:R-:W-:Y:S02]  /*4910*/  FSEL R6, R6, RZ, P2 ;  /* 0x000000ff06067208 */ /* 0x000fe40001000000 */
[----:B------:R-:W-:-:S03]  /*4920*/  ISETP.GE.AND P2, PT, R82, 0x71, PT ;  /* 0x000000715200780c */ /* 0x000fc60003f46270 */
        /* <DEDUP_REMOVED lines=17> */
[----:B0-----:R-:W-:Y:S01]  /*4a40*/  FADD.FTZ R7, R200, R25 ;  /* 0x00000019c8077221 */ /* 0x001fe20000010000 */
[-CC-:B------:R-:W-:Y:S01]  /*4a50*/  FFMA.FTZ R43, R43, R0.reuse, -R6.reuse ;  /* 0x000000002b2b7223 */ /* 0x180fe20000010806 */
[-CC-:B------:R-:W-:Y:S01]  /*4a60*/  FFMA.FTZ R41, R41, R0.reuse, -R6.reuse ;  /* 0x0000000029297223 */ /* 0x180fe20000010806 */
[-CC-:B------:R-:W-:Y:S01]  /*4a70*/  FFMA.FTZ R55, R55, R0.reuse, -R6.reuse ;  /* 0x0000000037377223 */ /* 0x180fe20000010806 */
[----:B--2---:R-:W-:Y:S01]  /*4a80*/  FADD.FTZ R30, R202, R7 ;  /* 0x00000007ca1e7221 */ /* 0x004fe20000010000 */
[-CC-:B------:R-:W-:Y:S01]  /*4a90*/  FFMA.FTZ R45, R45, R0.reuse, -R6.reuse ;  /* 0x000000002d2d7223 */ /* 0x180fe20000010806 */
[-C--:B------:R-:W-:Y:S01]  /*4aa0*/  FFMA.FTZ R33, R33, R0.reuse, -R6 ;  /* 0x0000000021217223 */ /* 0x080fe20000010806 */
[----:B------:R-:W0:Y:S01]  /*4ab0*/  MUFU.EX2 R11, R11 ;  /* 0x0000000b000b7308 */ /* 0x000e220000000800 */
[----:B---3--:R-:W-:Y:S01]  /*4ac0*/  FADD.FTZ R7, R37, R30 ;  /* 0x0000001e25077221 */ /* 0x008fe20000010000 */
[-CC-:B------:R-:W-:Y:S01]  /*4ad0*/  FFMA.FTZ R111, R111, R0.reuse, -R6.reuse ;  /* 0x000000006f6f7223 */ /* 0x180fe20000010806 */
[--C-:B------:R-:W-:Y:S01]  /*4ae0*/  FFMA.FTZ R47, R47, R0, -R6.reuse ;  /* 0x000000002f2f7223 */ /* 0x100fe20000010806 */
[----:B------:R-:W-:Y:S01]  /*4af0*/  F2FP.F16.F32.PACK_AB R200, R25, R200 ;  /* 0x000000c819c8723e */ /* 0x000fe200000000ff */
[----:B----4-:R-:W-:Y:S01]  /*4b00*/  FADD.FTZ R32, R196, R7 ;  /* 0x00000007c4207221 */ /* 0x010fe20000010000 */
[-CC-:B------:R-:W-:Y:S01]  /*4b10*/  FFMA.FTZ R35, R35, R0.reuse, -R6.reuse ;  /* 0x0000000023237223 */ /* 0x180fe20000010806 */
[-C--:B------:R-:W-:Y:S01]  /*4b20*/  FFMA.FTZ R29, R29, R0.reuse, -R6 ;  /* 0x000000001d1d7223 */ /* 0x080fe20000010806 */
[----:B------:R2:W3:Y:S01]  /*4b30*/  MUFU.EX2 R12, R79 ;  /* 0x0000004f000c7308 */ /* 0x0004e20000000800 */
[----:B-----5:R-:W-:Y:S01]  /*4b40*/  FADD.FTZ R7, R57, R32 ;  /* 0x0000002039077221 */ /* 0x020fe20000010000 */
[----:B-1----:R-:W-:Y:S01]  /*4b50*/  FADD.FTZ R32, R201, R8 ;  /* 0x00000008c9207221 */ /* 0x002fe20000010000 */
[-CC-:B------:R-:W-:Y:S01]  /*4b60*/  FFMA.FTZ R39, R39, R0.reuse, -R6.reuse ;  /* 0x0000000027277223 */ /* 0x180fe20000010806 */
[-CC-:B------:R-:W-:Y:S01]  /*4b70*/  FFMA.FTZ R65, R65, R0.reuse, -R6.reuse ;  /* 0x0000000041417223 */ /* 0x180fe20000010806 */
[----:B------:R-:W-:Y:S01]  /*4b80*/  FADD.FTZ R34, R198, R7 ;  /* 0x00000007c6227221 */ /* 0x000fe20000010000 */
[-CC-:B------:R-:W-:Y:S01]  /*4b90*/  FFMA.FTZ R27, R27, R0.reuse, -R6.reuse ;  /* 0x000000001b1b7223 */ /* 0x180fe20000010806 */
[-C--:B------:R-:W-:Y:S01]  /*4ba0*/  FFMA.FTZ R69, R69, R0.reuse, -R6 ;  /* 0x0000000045457223 */ /* 0x080fe20000010806 */
[----:B------:R-:W-:Y:S01]  /*4bb0*/  MUFU.EX2 R13, R13 ;  /* 0x0000000d000d7308 */ /* 0x000fe20000000800 */
[----:B0-----:R-:W-:Y:S01]  /*4bc0*/  FADD.FTZ R7, R11, R32 ;  /* 0x000000200b077221 */ /* 0x001fe20000010000 */
[----:B------:R-:W-:Y:S01]  /*4bd0*/  FFMA.FTZ R31, R31, R0, -R6 ;  /* 0x000000001f1f7223 */ /* 0x000fe20000010806 */
[----:B------:R-:W-:Y:S01]  /*4be0*/  F2FP.F16.F32.PACK_AB R201, R8, R201 ;  /* 0x000000c908c9723e */ /* 0x000fe200000000ff */
[--C-:B------:R-:W-:Y:S01]  /*4bf0*/  IMAD.MOV.U32 R103, RZ, RZ, R119.reuse ;  /* 0x000000ffff677224 */ /* 0x100fe200078e0077 */
[----:B------:R-:W-:Y:S01]  /*4c00*/  F2FP.F16.F32.PACK_AB R202, R37, R202 ;  /* 0x000000ca25ca723e */ /* 0x000fe200000000ff */
[--C-:B--2---:R-:W-:Y:S01]  /*4c10*/  IMAD.MOV.U32 R79, RZ, RZ, R119.reuse ;  /* 0x000000ffff4f7224 */ /* 0x104fe200078e0077 */
[----:B------:R-:W-:Y:S01]  /*4c20*/  F2FP.F16.F32.PACK_AB R196, R57, R196 ;  /* 0x000000c439c4723e */ /* 0x000fe200000000ff */
[----:B------:R0:W1:Y:S01]  /*4c30*/  MUFU.EX2 R14, R67 ;  /* 0x00000043000e7308 */ /* 0x0000620000000800 */
[----:B---3--:R-:W-:Y:S01]  /*4c40*/  F2FP.F16.F32.PACK_AB R203, R12, R11 ;  /* 0x0000000b0ccb723e */ /* 0x008fe200000000ff */
[--C-:B------:R-:W-:Y:S01]  /*4c50*/  IMAD.MOV.U32 R75, RZ, RZ, R119.reuse ;  /* 0x000000ffff4b7224 */ /* 0x100fe200078e0077 */
[----:B------:R-:W-:Y:S01]  /*4c60*/  F2FP.F16.F32.PACK_AB R198, R61, R198 ;  /* 0x000000c63dc6723e */ /* 0x000fe200000000ff */
[--C-:B------:R-:W-:Y:S01]  /*4c70*/  IMAD.MOV.U32 R57, RZ, RZ, R119.reuse ;  /* 0x000000ffff397224 */ /* 0x100fe200078e0077 */
[----:B------:R-:W-:Y:S01]  /*4c80*/  MOV R82, R119 ;  /* 0x0000007700527202 */ /* 0x000fe20000000f00 */
[----:B------:R-:W-:-:S02]  /*4c90*/  IMAD.MOV.U32 R37, RZ, RZ, R119 ;  /* 0x000000ffff257224 */ /* 0x000fc400078e0077 */
[----:B------:R-:W2:Y:S01]  /*4ca0*/  MUFU.EX2 R15, R15 ;  /* 0x0000000f000f7308 */ /* 0x000ea20000000800 */
[----:B0-----:R-:W-:-:S07]  /*4cb0*/  IMAD.MOV.U32 R67, RZ, RZ, R119 ;  /* 0x000000ffff437224 */ /* 0x001fce00078e0077 */
[----:B------:R0:W-:Y:S01]  /*4cc0*/  MUFU.EX2 R28, R51 ;  /* 0x00000033001c7308 */ /* 0x0001e20000000800 */
[----:B-1----:R-:W-:-:S07]  /*4cd0*/  F2FP.F16.F32.PACK_AB R197, R14, R13 ;  /* 0x0000000d0ec5723e */ /* 0x002fce00000000ff */
[----:B------:R1:W3:Y:S01]  /*4ce0*/  MUFU.EX2 R20, R71 ;  /* 0x0000004700147308 */ /* 0x0002e20000000800 */
[----:B0-----:R-:W-:Y:S01]  /*4cf0*/  FADD.FTZ R51, R61, R34 ;  /* 0x000000223d337221 */ /* 0x001fe20000010000 */
[----:B------:R-:W-:Y:S01]  /*4d00*/  FADD.FTZ R34, R12, R7 ;  /* 0x000000070c227221 */ /* 0x000fe20000010000 */
[----:B------:R-:W-:Y:S02]  /*4d10*/  IMAD.MOV.U32 R61, RZ, RZ, R119 ;  /* 0x000000ffff3d7224 */ /* 0x000fe400078e0077 */
[----:B------:R-:W-:Y:S01]  /*4d20*/  FADD.FTZ R36, R192, R51 ;  /* 0x00000033c0247221 */ /* 0x000fe20000010000 */
[----:B------:R-:W-:Y:S01]  /*4d30*/  FADD.FTZ R7, R13, R34 ;  /* 0x000000220d077221 */ /* 0x000fe20000010000 */
[C---:B------:R-:W-:Y:S01]  /*4d40*/  F2FP.F16.F32.PACK_AB R192, R91.reuse, R192 ;  /* 0x000000c05bc0723e */ /* 0x040fe200000000ff */
[----:B------:R-:W0:Y:S01]  /*4d50*/  MUFU.EX2 R21, R21 ;  /* 0x0000001500157308 */ /* 0x000e220000000800 */
[----:B------:R-:W-:Y:S01]  /*4d60*/  FADD.FTZ R36, R91, R36 ;  /* 0x000000245b247221 */ /* 0x000fe20000010000 */
[----:B------:R-:W-:Y:S01]  /*4d70*/  FADD.FTZ R34, R14, R7 ;  /* 0x000000070e227221 */ /* 0x000fe20000010000 */
[----:B------:R-:W-:-:S02]  /*4d80*/  IMAD.MOV.U32 R91, RZ, RZ, R119 ;  /* 0x000000ffff5b7224 */ /* 0x000fc400078e0077 */
[----:B------:R-:W-:Y:S01]  /*4d90*/  FADD.FTZ R51, R93, R36 ;  /* 0x000000245d337221 */ /* 0x000fe20000010000 */
[----:B--2---:R-:W-:Y:S01]  /*4da0*/  FADD.FTZ R7, R15, R34 ;  /* 0x000000220f077221 */ /* 0x004fe20000010000 */
[----:B-1----:R-:W-:Y:S01]  /*4db0*/  IMAD.MOV.U32 R71, RZ, RZ, R119 ;  /* 0x000000ffff477224 */ /* 0x002fe200078e0077 */
[----:B------:R1:W2:Y:S01]  /*4dc0*/  MUFU.EX2 R24, R59 ;  /* 0x0000003b00187308 */ /* 0x0002a20000000800 */
[----:B------:R-:W-:Y:S01]  /*4dd0*/  FADD.FTZ R38, R194, R51 ;  /* 0x00000033c2267221 */ /* 0x000fe20000010000 */
[----:B---3--:R-:W-:Y:S01]  /*4de0*/  FADD.FTZ R36, R20, R7 ;  /* 0x0000000714247221 */ /* 0x008fe20000010000 */
[----:B------:R-:W-:Y:S01]  /*4df0*/  F2FP.F16.F32.PACK_AB R194, R194, R93 ;  /* 0x0000005dc2c2723e */ /* 0x000fe200000000ff */
[--C-:B------:R-:W-:Y:S01]  /*4e00*/  IMAD.MOV.U32 R93, RZ, RZ, R119.reuse ;  /* 0x000000ffff5d7224 */ /* 0x100fe200078e0077 */
[----:B------:R-:W-:Y:S01]  /*4e10*/  F2FP.F16.F32.PACK_AB R199, R20, R15 ;  /* 0x0000000f14c7723e */ /* 0x000fe200000000ff */
[--C-:B------:R-:W-:Y:S02]  /*4e20*/  IMAD.MOV.U32 R51, RZ, RZ, R119.reuse ;  /* 0x000000ffff337224 */ /* 0x100fe400078e0077 */
[----:B------:R-:W3:Y:S01]  /*4e30*/  MUFU.EX2 R49, R49 ;  /* 0x0000003100317308 */ /* 0x000ee20000000800 */
[----:B0-----:R-:W-:Y:S01]  /*4e40*/  FADD.FTZ R7, R21, R36 ;  /* 0x0000002415077221 */ /* 0x001fe20000010000 */
[----:B-1----:R-:W-:-:S06]  /*4e50*/  IMAD.MOV.U32 R59, RZ, RZ, R119 ;  /* 0x000000ffff3b7224 */ /* 0x002fcc00078e0077 */
[----:B------:R0:W1:Y:S01]  /*4e60*/  MUFU.EX2 R26, R63 ;  /* 0x0000003f001a7308 */ /* 0x0000620000000800 */
[C---:B--2---:R-:W-:Y:S01]  /*4e70*/  FADD.FTZ R2, R24.reuse, R7 ;  /* 0x0000000718027221 */ /* 0x044fe20000010000 */
[----:B------:R-:W-:Y:S01]  /*4e80*/  F2FP.F16.F32.PACK_AB R193, R24, R21 ;  /* 0x0000001518c1723e */ /* 0x000fe200000000ff */
[----:B------:R-:W-:-:S05]  /*4e90*/  IMAD.MOV.U32 R24, RZ, RZ, R119 ;  /* 0x000000ffff187224 */ /* 0x000fca00078e0077 */
[----:B------:R-:W2:Y:S01]  /*4ea0*/  MUFU.EX2 R105, R105 ;  /* 0x0000006900697308 */ /* 0x000ea20000000800 */
[----:B---3--:R-:W-:Y:S01]  /*4eb0*/  FADD.FTZ R7, R49, R2 ;  /* 0x0000000231077221 */ /* 0x008fe20000010000 */
[----:B0-----:R-:W-:-:S06]  /*4ec0*/  IMAD.MOV.U32 R63, RZ, RZ, R119 ;  /* 0x000000ffff3f7224 */ /* 0x001fcc00078e0077 */
[----:B------:R0:W-:Y:S01]  /*4ed0*/  MUFU.EX2 R32, R43 ;  /* 0x0000002b00207308 */ /* 0x0001e20000000800 */
[----:B-1----:R-:W-:Y:S01]  /*4ee0*/  F2FP.F16.F32.PACK_AB R195, R26, R49 ;  /* 0x000000311ac3723e */ /* 0x002fe200000000ff */
[----:B------:R-:W-:-:S06]  /*4ef0*/  IMAD.MOV.U32 R49, RZ, RZ, R119 ;  /* 0x000000ffff317224 */ /* 0x000fcc00078e0077 */
[----:B------:R-:W1:Y:S01]  /*4f00*/  MUFU.EX2 R53, R53 ;  /* 0x0000003500357308 */ /* 0x000e620000000800 */
[----:B0-----:R-:W-:-:S04]  /*4f10*/  FADD.FTZ R43, R97, R38 ;  /* 0x00000026612b7221 */ /* 0x001fc80000010000 */
        /* <DEDUP_REMOVED lines=11> */
[----:B--2---:R-:W-:Y:S01]  /*4fd0*/  FADD.FTZ R43, R105, R38 ;  /* 0x00000026692b7221 */ /* 0x004fe20000010000 */
[----:B-1----:R-:W-:Y:S01]  /*4fe0*/  FADD.FTZ R7, R53, R36 ;  /* 0x0000002435077221 */ /* 0x002fe20000010000 */
[----:B------:R-:W-:Y:S01]  /*4ff0*/  F2FP.F16.F32.PACK_AB R189, R28, R53 ;  /* 0x000000351cbd723e */ /* 0x000fe200000000ff */
[----:B0-----:R-:W-:-:S02]  /*5000*/  IMAD.MOV.U32 R107, RZ, RZ, R119 ;  /* 0x000000ffff6b7224 */ /* 0x001fc400078e0077 */
[----:B------:R-:W-:Y:S01]  /*5010*/  FADD.FTZ R36, R28, R7 ;  /* 0x000000071c247221 */ /* 0x000fe20000010000 */
[----:B------:R-:W-:Y:S01]  /*5020*/  IMAD.MOV.U32 R53, RZ, RZ, R119 ;  /* 0x000000ffff357224 */ /* 0x000fe200078e0077 */
[----:B------:R-:W0:Y:S01]  /*5030*/  MUFU.EX2 R41, R41 ;  /* 0x0000002900297308 */ /* 0x000e220000000800 */
[C---:B---3--:R-:W-:Y:S01]  /*5040*/  FADD.FTZ R38, R184.reuse, R43 ;  /* 0x0000002bb8267221 */ /* 0x048fe20000010000 */
[----:B------:R-:W-:Y:S01]  /*5050*/  F2FP.F16.F32.PACK_AB R184, R184, R105 ;  /* 0x00000069b8b8723e */ /* 0x000fe200000000ff */
[----:B------:R-:W-:Y:S01]  /*5060*/  IMAD.MOV.U32 R105, RZ, RZ, R119 ;  /* 0x000000ffff697224 */ /* 0x000fe200078e0077 */
[----:B------:R-:W-:-:S04]  /*5070*/  MOV R28, R119 ;  /* 0x00000077001c7202 */ /* 0x000fc80000000f00 */
[----:B------:R1:W2:Y:S01]  /*5080*/  MUFU.EX2 R186, R113 ;  /* 0x0000007100ba7308 */ /* 0x0002a20000000800 */
[----:B----4-:R-:W-:-:S07]  /*5090*/  FADD.FTZ R43, R109, R38 ;  /* 0x000000266d2b7221 */ /* 0x010fce0000010000 */
[----:B------:R3:W4:Y:S01]  /*50a0*/  MUFU.EX2 R30, R55 ;  /* 0x00000037001e7308 */ /* 0x0007220000000800 */
[----:B0-----:R-:W-:Y:S01]  /*50b0*/  FADD.FTZ R7, R41, R36 ;  /* 0x0000002429077221 */ /* 0x001fe20000010000 */
[----:B-1----:R-:W-:-:S06]  /*50c0*/  IMAD.MOV.U32 R113, RZ, RZ, R119 ;  /* 0x000000ffff717224 */ /* 0x002fcc00078e0077 */
[----:B------:R-:W0:Y:S01]  /*50d0*/  MUFU.EX2 R115, R115 ;  /* 0x0000007300737308 */ /* 0x000e220000000800 */
[C---:B--2---:R-:W-:Y:S01]  /*50e0*/  FADD.FTZ R38, R186.reuse, R43 ;  /* 0x0000002bba267221 */ /* 0x044fe20000010000 */
[----:B------:R-:W-:Y:S01]  /*50f0*/  F2FP.F16.F32.PACK_AB R186, R186, R109 ;  /* 0x0000006dbaba723e */ /* 0x000fe200000000ff */
[--C-:B------:R-:W-:Y:S02]  /*5100*/  IMAD.MOV.U32 R109, RZ, RZ, R119.reuse ;  /* 0x000000ffff6d7224 */ /* 0x100fe400078e0077 */
[--C-:B---3--:R-:W-:Y:S02]  /*5110*/  IMAD.MOV.U32 R55, RZ, RZ, R119.reuse ;  /* 0x000000ffff377224 */ /* 0x108fe400078e0077 */
[----:B------:R-:W-:Y:S01]  /*5120*/  IMAD.MOV.U32 R43, RZ, RZ, R119 ;  /* 0x000000ffff2b7224 */ /* 0x000fe200078e0077 */
[----:B------:R-:W1:Y:S01]  /*5130*/  MUFU.EX2 R45, R45 ;  /* 0x0000002d002d7308 */ /* 0x000e620000000800 */
[C---:B----4-:R-:W-:Y:S01]  /*5140*/  FADD.FTZ R36, R30.reuse, R7 ;  /* 0x000000071e247221 */ /* 0x050fe20000010000 */
[----:B------:R-:W-:Y:S01]  /*5150*/  F2FP.F16.F32.PACK_AB R191, R30, R41 ;  /* 0x000000291ebf723e */ /* 0x000fe200000000ff */
[----:B------:R-:W-:-:S02]  /*5160*/  IMAD.MOV.U32 R41, RZ, RZ, R119 ;  /* 0x000000ffff297224 */ /* 0x000fc400078e0077 */
[----:B------:R-:W-:-:S03]  /*5170*/  IMAD.MOV.U32 R30, RZ, RZ, R119 ;  /* 0x000000ffff1e7224 */ /* 0x000fc600078e0077 */
[----:B------:R2:W3:Y:S01]  /*5180*/  MUFU.EX2 R180, R117 ;  /* 0x0000007500b47308 */ /* 0x0004e20000000800 */
[----:B0-----:R-:W-:-:S07]  /*5190*/  FADD.FTZ R25, R115, R38 ;  /* 0x0000002673197221 */ /* 0x001fce0000010000 */
[----:B------:R-:W0:Y:S01]  /*51a0*/  MUFU.EX2 R121, R121 ;  /* 0x0000007900797308 */ /* 0x000e220000000800 */
[----:B-1----:R-:W-:Y:S01]  /*51b0*/  FADD.FTZ R7, R45, R36 ;  /* 0x000000242d077221 */ /* 0x002fe20000010000 */
[C---:B------:R-:W-:Y:S01]  /*51c0*/  F2FP.F16.F32.PACK_AB R185, R32.reuse, R45 ;  /* 0x0000002d20b9723e */ /* 0x040fe200000000ff */
[----:B--2---:R-:W-:Y:S02]  /*51d0*/  IMAD.MOV.U32 R117, RZ, RZ, R119 ;  /* 0x000000ffff757224 */ /* 0x004fe400078e0077 */
[----:B------:R-:W-:Y:S01]  /*51e0*/  FADD.FTZ R36, R32, R7 ;  /* 0x0000000720247221 */ /* 0x000fe20000010000 */
[----:B------:R-:W-:Y:S02]  /*51f0*/  IMAD.MOV.U32 R45, RZ, RZ, R119 ;  /* 0x000000ffff2d7224 */ /* 0x000fe400078e0077 */
[----:B------:R-:W1:Y:S01]  /*5200*/  MUFU.EX2 R33, R33 ;  /* 0x0000002100217308 */ /* 0x000e620000000800 */
[C---:B---3--:R-:W-:Y:S01]  /*5210*/  FADD.FTZ R38, R180.reuse, R25 ;  /* 0x00000019b4267221 */ /* 0x048fe20000010000 */
[----:B------:R-:W-:Y:S01]  /*5220*/  F2FP.F16.F32.PACK_AB R180, R180, R115 ;  /* 0x00000073b4b4723e */ /* 0x000fe200000000ff */
[----:B------:R-:W-:-:S02]  /*5230*/  IMAD.MOV.U32 R115, RZ, RZ, R119 ;  /* 0x000000ffff737224 */ /* 0x000fc400078e0077 */
[----:B------:R-:W-:-:S03]  /*5240*/  IMAD.MOV.U32 R32, RZ, RZ, R119 ;  /* 0x000000ffff207224 */ /* 0x000fc600078e0077 */
[----:B------:R-:W2:Y:S01]  /*5250*/  MUFU.EX2 R182, R123 ;  /* 0x0000007b00b67308 */ /* 0x000ea20000000800 */
[----:B0-----:R-:W-:-:S07]  /*5260*/  FADD.FTZ R25, R121, R38 ;  /* 0x0000002679197221 */ /* 0x001fce0000010000 */
[----:B------:R0:W3:Y:S01]  /*5270*/  MUFU.EX2 R34, R111 ;  /* 0x0000006f00227308 */ /* 0x0000e20000000800 */
[----:B-1----:R-:W-:-:S07]  /*5280*/  FADD.FTZ R7, R33, R36 ;  /* 0x0000002421077221 */ /* 0x002fce0000010000 */
[----:B------:R-:W1:Y:S01]  /*5290*/  MUFU.EX2 R125, R125 ;  /* 0x0000007d007d7308 */ /* 0x000e620000000800 */
[C---:B--2---:R-:W-:Y:S01]  /*52a0*/  FADD.FTZ R40, R182.reuse, R25 ;  /* 0x00000019b6287221 */ /* 0x044fe20000010000 */
[----:B------:R-:W-:Y:S01]  /*52b0*/  F2FP.F16.F32.PACK_AB R182, R182, R121 ;  /* 0x00000079b6b6723e */ /* 0x000fe200000000ff */
[----:B0-----:R-:W-:-:S05]  /*52c0*/  IMAD.MOV.U32 R111, RZ, RZ, R119 ;  /* 0x000000ffff6f7224 */ /* 0x001fca00078e0077 */
[----:B------:R-:W0:Y:S01]  /*52d0*/  MUFU.EX2 R47, R47 ;  /* 0x0000002f002f7308 */ /* 0x000e220000000800 */
[C---:B---3--:R-:W-:Y:S01]  /*52e0*/  FADD.FTZ R38, R34.reuse, R7 ;  /* 0x0000000722267221 */ /* 0x048fe20000010000 */
[----:B------:R-:W-:Y:S01]  /*52f0*/  F2FP.F16.F32.PACK_AB R187, R34, R33 ;  /* 0x0000002122bb723e */ /* 0x000fe200000000ff */
[--C-:B------:R-:W-:Y:S02]  /*5300*/  IMAD.MOV.U32 R34, RZ, RZ, R119.reuse ;  /* 0x000000ffff227224 */ /* 0x100fe400078e0077 */
[----:B------:R-:W-:-:S03]  /*5310*/  IMAD.MOV.U32 R33, RZ, RZ, R119 ;  /* 0x000000ffff217224 */ /* 0x000fc600078e0077 */
[----:B------:R-:W2:Y:S01]  /*5320*/  MUFU.EX2 R176, R127 ;  /* 0x0000007f00b07308 */ /* 0x000ea20000000800 */
[----:B-1----:R-:W-:-:S07]  /*5330*/  FADD.FTZ R25, R125, R40 ;  /* 0x000000287d197221 */ /* 0x002fce0000010000 */
[----:B------:R1:W3:Y:S01]  /*5340*/  MUFU.EX2 R2, R35 ;  /* 0x0000002300027308 */ /* 0x0002e20000000800 */
[----:B0-----:R-:W-:-:S07]  /*5350*/  FADD.FTZ R7, R47, R38 ;  /* 0x000000262f077221 */ /* 0x001fce0000010000 */
[----:B------:R-:W0:Y:S01]  /*5360*/  MUFU.EX2 R129, R129 ;  /* 0x0000008100817308 */ /* 0x000e220000000800 */
[C---:B--2---:R-:W-:Y:S01]  /*5370*/  FADD.FTZ R40, R176.reuse, R25 ;  /* 0x00000019b0287221 */ /* 0x044fe20000010000 */
[----:B------:R-:W-:Y:S01]  /*5380*/  F2FP.F16.F32.PACK_AB R176, R176, R125 ;  /* 0x0000007db0b0723e */ /* 0x000fe200000000ff */
[----:B-1----:R-:W-:-:S05]  /*5390*/  IMAD.MOV.U32 R35, RZ, RZ, R119 ;  /* 0x000000ffff237224 */ /* 0x002fca00078e0077 */
[----:B------:R-:W1:Y:S01]  /*53a0*/  MUFU.EX2 R29, R29 ;  /* 0x0000001d001d7308 */ /* 0x000e620000000800 */
[C---:B---3--:R-:W-:Y:S01]  /*53b0*/  FADD.FTZ R38, R2.reuse, R7 ;  /* 0x0000000702267221 */ /* 0x048fe20000010000 */
[----:B------:R-:W-:Y:S01]  /*53c0*/  F2FP.F16.F32.PACK_AB R181, R2, R47 ;  /* 0x0000002f02b5723e */ /* 0x000fe200000000ff */
[----:B------:R-:W-:Y:S02]  /*53d0*/  IMAD.MOV.U32 R2, RZ, RZ, 0x3f800000 ;  /* 0x3f800000ff027424 */ /* 0x000fe400078e00ff */
[----:B------:R-:W-:-:S03]  /*53e0*/  IMAD.MOV.U32 R47, RZ, RZ, R119 ;  /* 0x000000ffff2f7224 */ /* 0x000fc600078e0077 */
[----:B------:R-:W2:Y:S01]  /*53f0*/  MUFU.EX2 R10, R10 ;  /* 0x0000000a000a7308 */ /* 0x000ea20000000800 */
[----:B0-----:R-:W-:Y:S01]  /*5400*/  FADD.FTZ R7, R129, R40 ;  /* 0x0000002881077221 */ /* 0x001fe20000010000 */
[----:B------:R-:W-:-:S06]  /*5410*/  IMAD.MOV.U32 R40, RZ, RZ, R119 ;  /* 0x000000ffff287224 */ /* 0x000fcc00078e0077 */
[----:B------:R0:W3:Y:S01]  /*5420*/  MUFU.EX2 R6, R39 ;  /* 0x0000002700067308 */ /* 0x0000e20000000800 */
[----:B-1----:R-:W-:Y:S01]  /*5430*/  FADD.FTZ R25, R29, R38 ;  /* 0x000000261d197221 */ /* 0x002fe20000010000 */
[----:B------:R-:W-:-:S06]  /*5440*/  IMAD.MOV.U32 R38, RZ, RZ, R119 ;  /* 0x000000ffff267224 */ /* 0x000fcc00078e0077 */
[----:B------:R-:W1:Y:S01]  /*5450*/  MUFU.EX2 R65, R65 ;  /* 0x0000004100417308 */ /* 0x000e620000000800 */
[C---:B--2---:R-:W-:Y:S01]  /*5460*/  FADD.FTZ R7, R10.reuse, R7 ;  /* 0x000000070a077221 */ /* 0x044fe20000010000 */
[----:B------:R-:W-:Y:S01]  /*5470*/  F2FP.F16.F32.PACK_AB R178, R10, R129 ;  /* 0x000000810ab2723e */ /* 0x000fe200000000ff */
[----:B0-----:R-:W-:-:S05]  /*5480*/  IMAD.MOV.U32 R39, RZ, RZ, R119 ;  /* 0x000000ffff277224 */ /* 0x001fca00078e0077 */
[----:B------:R0:W2:Y:S01]  /*5490*/  MUFU.EX2 R36, R27 ;  /* 0x0000001b00247308 */ /* 0x0000a20000000800 */
[C---:B---3--:R-:W-:Y:S01]  /*54a0*/  FADD.FTZ R10, R6.reuse, R25 ;  /* 0x00000019060a7221 */ /* 0x048fe20000010000 */
[----:B------:R-:W-:Y:S01]  /*54b0*/  F2FP.F16.F32.PACK_AB R183, R6, R29 ;  /* 0x0000001d06b7723e */ /* 0x000fe200000000ff */
[--C-:B------:R-:W-:Y:S02]  /*54c0*/  IMAD.MOV.U32 R29, RZ, RZ, R119.reuse ;  /* 0x000000ffff1d7224 */ /* 0x100fe400078e0077 */
[----:B------:R-:W-:-:S03]  /*54d0*/  IMAD.MOV.U32 R25, RZ, RZ, R119 ;  /* 0x000000ffff197224 */ /* 0x000fc600078e0077 */
[----:B------:R-:W3:Y:S01]  /*54e0*/  MUFU.EX2 R69, R69 ;  /* 0x0000004500457308 */ /* 0x000ee20000000800 */
[----:B-1----:R-:W-:Y:S01]  /*54f0*/  FADD.FTZ R11, R65, R10 ;  /* 0x0000000a410b7221 */ /* 0x002fe20000010000 */
[----:B0-----:R-:W-:-:S06]  /*5500*/  IMAD.MOV.U32 R27, RZ, RZ, R119 ;  /* 0x000000ffff1b7224 */ /* 0x001fcc00078e0077 */
[----:B------:R0:W1:Y:S01]  /*5510*/  MUFU.EX2 R8, R31 ;  /* 0x0000001f00087308 */ /* 0x0000620000000800 */
[C---:B--2---:R-:W-:Y:S01]  /*5520*/  FADD.FTZ R10, R36.reuse, R11 ;  /* 0x0000000b240a7221 */ /* 0x044fe20000010000 */
[----:B------:R-:W-:Y:S01]  /*5530*/  F2FP.F16.F32.PACK_AB R177, R36, R65 ;  /* 0x0000004124b1723e */ /* 0x000fe200000000ff */
[--C-:B------:R-:W-:Y:S02]  /*5540*/  IMAD.MOV.U32 R65, RZ, RZ, R119.reuse ;  /* 0x000000ffff417224 */ /* 0x100fe400078e0077 */
[--C-:B------:R-:W-:Y:S02]  /*5550*/  IMAD.MOV.U32 R36, RZ, RZ, R119.reuse ;  /* 0x000000ffff247224 */ /* 0x100fe400078e0077 */
[----:B---3--:R-:W-:Y:S01]  /*5560*/  FADD.FTZ R11, R69, R10 ;  /* 0x0000000a450b7221 */ /* 0x008fe20000010000 */
[----:B0-----:R-:W-:-:S03]  /*5570*/  IMAD.MOV.U32 R31, RZ, RZ, R119 ;  /* 0x000000ffff1f7224 */ /* 0x001fc600078e0077 */
[C---:B-1----:R-:W-:Y:S01]  /*5580*/  FADD.FTZ R6, R8.reuse, R11 ;  /* 0x0000000b08067221 */ /* 0x042fe20000010000 */
[----:B------:R-:W-:Y:S01]  /*5590*/  F2FP.F16.F32.PACK_AB R179, R8, R69 ;  /* 0x0000004508b3723e */ /* 0x000fe200000000ff */
[----:B------:R-:W-:Y:S02]  /*55a0*/  IMAD.MOV.U32 R8, RZ, RZ, 0x3f800000 ;  /* 0x3f800000ff087424 */ /* 0x000fe400078e00ff */
[----:B------:R-:W-:Y:S01]  /*55b0*/  IMAD.MOV.U32 R69, RZ, RZ, R119 ;  /* 0x000000ffff457224 */ /* 0x000fe200078e0077 */
[----:B------:R-:W-:Y:S06]  /*55c0*/  @!P2 BRA `(.L_x_3115) ;  /* 0x0000003c00a0a947 */ /* 0x000fec0003800000 */
[----:B------:R-:W-:Y:S01]  /*55d0*/  R2UR UR4, R16 ;  /* 0x00000000100472ca */ /* 0x000fe200000e0000 */
[----:B------:R-:W-:Y:S01]  /*55e0*/  VIADD R11, R120, 0xfffffffe ;  /* 0xfffffffe780b7836 */ /* 0x000fe20000000000 */
[----:B------:R-:W-:Y:S01]  /*55f0*/  CS2R R118, SRZ ;  /* 0x0000000000767805 */ /* 0x000fe2000001ff00 */
[----:B------:R-:W-:Y:S01]  /*5600*/  IMAD.MOV.U32 R10, RZ, RZ, R3 ;  /* 0x000000ffff0a7224 */ /* 0x000fe200078e0003 */
[----:B------:R-:W-:Y:S01]  /*5610*/  CS2R R114, SRZ ;  /* 0x0000000000727805 */ /* 0x000fe2000001ff00 */
[----:B------:R-:W-:Y:S01]  /*5620*/  IMAD.MOV.U32 R15, RZ, RZ, R4 ;  /* 0x000000ffff0f7224 */ /* 0x000fe200078e0004 */
[----:B------:R-:W-:Y:S01]  /*5630*/  CS2R R110, SRZ ;  /* 0x00000000006e7805 */ /* 0x000fe2000001ff00 */
[----:B------:R-:W-:Y:S01]  /*5640*/  IMAD.MOV.U32 R13, RZ, RZ, R17 ;  /* 0x000000ffff0d7224 */ /* 0x000fe200078e0011 */
[----:B------:R-:W-:Y:S01]  /*5650*/  CS2R R106, SRZ ;  /* 0x00000000006a7805 */ /* 0x000fe2000001ff00 */
[----:B------:R-:W-:Y:S01]  /*5660*/  IMAD.MOV.U32 R2, RZ, RZ, 0x3f800000 ;  /* 0x3f800000ff027424 */ /* 0x000fe200078e00ff */
        /* <DEDUP_REMOVED lines=44> */
.L_x_3124:
        /* <DEDUP_REMOVED lines=8> */
.L_x_3116:
[----:B------:R-:W0:Y:S01]  /*59b0*/  S2UR UR7, SR_CgaCtaId ;  /* 0x00000000000779c3 */ /* 0x000e220000008800 */
[----:B------:R-:W-:Y:S01]  /*59c0*/  UMOV UR6, 0x400 ;  /* 0x0000040000067882 */ /* 0x000fe20000000000 */
[----:B------:R-:W-:Y:S01]  /*59d0*/  IMAD.U32 R12, RZ, RZ, UR5 ;  /* 0x00000005ff0c7e24 */ /* 0x000fe2000f8e00ff */
[----:B------:R-:W-:Y:S01]  /*59e0*/  SHF.L.U32 R3, R17, 0x1f, RZ ;  /* 0x0000001f11037819 */ /* 0x000fe200000006ff */
[----:B0-----:R-:W-:-:S06]  /*59f0*/  ULEA UR6, UR7, UR6, 0x18 ;  /* 0x0000000607067291 */ /* 0x001fcc000f8ec03f */
[----:B------:R-:W-:-:S04]  /*5a00*/  IMAD.U32 R5, RZ, RZ, UR6 ;  /* 0x00000006ff057e24 */ /* 0x000fc8000f8e00ff */
[----:B------:R-:W-:-:S04]  /*5a10*/  IMAD R12, R12, 0x8, R5 ;  /* 0x000000080c0c7824 */ /* 0x000fc800078e0205 */
[----:B------:R0:W1:Y:S01]  /*5a20*/  SYNCS.PHASECHK.TRANS64.TRYWAIT P2, [R12+URZ+0x36830], R3 ;  /* 0x036830030c0075a7 */ /* 0x000062000804017f */
[----:B------:R-:W-:Y:S05]  /*5a30*/  @!P0 BRA `(.L_x_3117) ;  /* 0x0000000000048947 */ /* 0x000fea0003800000 */
[----:B------:R-:W-:Y:S01]  /*5a40*/  BPT.TRAP 0x1 ;  /* 0x000000040000795c */ /* 0x000fe20000300000 */
.L_x_3117:
[----:B------:R-:W-:Y:S01]  /*5a50*/  IMAD R0, R16, 0xa80, R9 ;  /* 0x00000a8010007824 */ /* 0x000fe200078e0209 */
[----:B-1----:R-:W-:Y:S06]  /*5a60*/  @P2 BRA `(.L_x_3118) ;  /* 0x0000000000082947 */ /* 0x002fec0003800000 */
[----:B------:R-:W1:Y:S02]  /*5a70*/  SYNCS.PHASECHK.TRANS64.TRYWAIT P2, [R12+URZ+0x36830], R3 ;  /* 0x036830030c0075a7 */ /* 0x000e64000804017f */
[----:B-1----:R-:W-:Y:S05]  /*5a80*/  @!P2 BRA `(.L_x_3119) ;  /* 0x000000bc0084a947 */ /* 0x002fea0003800000 */
.L_x_3118:
        /* <DEDUP_REMOVED lines=13> */
[----:B------:R-:W-:Y:S01]  /*5b60*/  UMOV UR10, UR6 ;  /* 0x00000006000a7c82 */ /* 0x000fe20008000000 */
[----:B------:R-:W-:Y:S01]  /*5b70*/  UIADD3 UR5, UR6, 0x80, URZ ;  /* 0x0000008006057890 */ /* 0x000fe2000fffe03f */
[----:B------:R-:W-:Y:S01]  /*5b80*/  HGMMA.64x16x16.F32 R168, gdesc[UR8], RZ, !UPT, gsb0 ;  /* 0x0020000008a879f0 */ /* 0x000fe2000c0008ff */
[----:B------:R-:W-:Y:S01]  /*5b90*/  UMOV UR11, 0x40000040 ;  /* 0x40000040000b7882 */ /* 0x000fe20000000000 */
[----:B------:R-:W-:Y:S01]  /*5ba0*/  UIADD3 UR7, UR6, 0x100, URZ ;  /* 0x0000010006077890 */ /* 0x000fe2000fffe03f */
[-C--:B------:R-:W-:Y:S01]  /*5bb0*/  FMUL.FTZ R24, R24, R8.reuse ;  /* 0x0000000818187220 */ /* 0x080fe20000410000 */
[----:B------:R-:W-:Y:S01]  /*5bc0*/  UIADD3 UR14, UR6, 0x2, URZ ;  /* 0x00000002060e7890 */ /* 0x000fe2000fffe03f */
[-C--:B------:R-:W-:Y:S01]  /*5bd0*/  FMUL.FTZ R25, R25, R8.reuse ;  /* 0x0000000819197220 */ /* 0x080fe20000410000 */
[----:B------:R-:W-:Y:S01]  /*5be0*/  UMOV UR10, UR5 ;  /* 0x00000005000a7c82 */ /* 0x000fe20008000000 */
        /* <DEDUP_REMOVED lines=117> */
[----:B------:R-:W-:Y:S01]  /*6340*/  FMUL.FTZ R119, R119, R2 ;  /* 0x0000000277777220 */ /* 0x000fe20000410000 */
[----:B------:R-:W-:-:S02]  /*6350*/  WARPGROUP.DEPBAR.LE gsb0, 0x0 ;  /* 0x00008000000079c5 */ /* 0x000fc40000010000 */
        /* <DEDUP_REMOVED lines=427> */
[----:B------:R-:W-:Y:S02]  /*7e10*/  UIADD3 UR5, UR6, 0x986, URZ ;  /* 0x0000098606057890 */ /* 0x000fe4000fffe03f */
[----:B------:R-:W-:Y:S01]  /*7e20*/  UIADD3 UR6, UR6, 0xa06, URZ ;  /* 0x00000a0606067890 */ /* 0x000fe2000fffe03f */
[----:B------:R-:W-:Y:S02]  /*7e30*/  WARPGROUP.DEPBAR.LE gsb0, 0x0 ;  /* 0x00008000000079c5 */ /* 0x000fe40000010000 */
[----:B------:R-:W-:-:S06]  /*7e40*/  WARPGROUP.ARRIVE ;  /* 0x00000000000079c5 */ /* 0x000fcc0000000000 */
[----:B------:R-:W-:Y:S01]  /*7e50*/  HGMMA.64x16x16.F32 R144, gdesc[UR52], R144, gsb0 ;  /* 0x00200000349079f0 */ /* 0x000fe20008000890 */
[----:B------:R-:W-:Y:S01]  /*7e60*/  UMOV UR54, UR7 ;  /* 0x0000000700367c82 */ /* 0x000fe20008000000 */
[----:B------:R-:W-:Y:S01]  /*7e70*/  UMOV UR55, 0x40000040 ;  /* 0x4000004000377882 */ /* 0x000fe20000000000 */
        /* <DEDUP_REMOVED lines=16> */
.L_x_3120:
[----:B------:R-:W-:Y:S01]  /*7f80*/  IMAD.U32 R2, RZ, RZ, UR4 ;  /* 0x00000004ff027e24 */ /* 0x000fe2000f8e00ff */
[----:B------:R-:W-:-:S03]  /*7f90*/  SHF.L.U32 R0, R13, 0x1f, RZ ;  /* 0x0000001f0d007819 */ /* 0x000fc600000006ff */
[----:B------:R-:W-:-:S04]  /*7fa0*/  IMAD R13, R2, 0x8, R5 ;  /* 0x00000008020d7824 */ /* 0x000fc800078e0205 */
[----:B------:R2:W3:Y:S01]  /*7fb0*/  SYNCS.PHASECHK.TRANS64.TRYWAIT P2, [R13+URZ+0x36850], R0 ;  /* 0x036850000d0075a7 */ /* 0x0004e2000804017f */
[----:B------:R-:W-:Y:S05]  /*7fc0*/  @!P0 BRA `(.L_x_3121) ;  /* 0x0000000000048947 */ /* 0x000fea0003800000 */
[----:B------:R-:W-:Y:S01]  /*7fd0*/  BPT.TRAP 0x1 ;  /* 0x000000040000795c */ /* 0x000fe20000300000 */
.L_x_3121:
[----:B---3--:R-:W-:Y:S05]  /*7fe0*/  @P2 BRA `(.L_x_3122) ;  /* 0x0000000000082947 */ /* 0x008fea0003800000 */
[----:B------:R-:W3:Y:S02]  /*7ff0*/  SYNCS.PHASECHK.TRANS64.TRYWAIT P2, [R13+URZ+0x36850], R0 ;  /* 0x036850000d0075a7 */ /* 0x000ee4000804017f */
[----:B---3--:R-:W-:Y:S05]  /*8000*/  @!P2 BRA `(.L_x_3123) ;  /* 0x000000980038a947 */ /* 0x008fea0003800000 */
.L_x_3122:
[----:B------:R-:W-:Y:S01]  /*8010*/  R2UR UR5, R5 ;  /* 0x00000000050572ca */ /* 0x000fe200000e0000 */
[----:B------:R-:W-:Y:S01]  /*8020*/  WARPGROUP.ARRIVE ;  /* 0x00000000000079c5 */ /* 0x000fe20000000000 */
[----:B------:R-:W-:Y:S01]  /*8030*/  UMOV UR7, 0x40000040 ;  /* 0x4000004000077882 */ /* 0x000fe20000000000 */
[----:B--23--:R-:W-:Y:S01]  /*8040*/  FMNMX.FTZ R0, R168, R15, !PT ;  /* 0x0000000fa8007209 */ /* 0x00cfe20007810000 */
[----:B01----:R-:W-:Y:S01]  /*8050*/  @!P1 VIADD R12, R12, 0x36840 ;  /* 0x000368400c0c9836 */ /* 0x003fe20000000000 */
[C---:B------:R-:W-:Y:S01]  /*8060*/  ISETP.GT.AND P2, PT, R11.reuse, RZ, PT ;  /* 0x000000ff0b00720c */ /* 0x040fe20003f44270 */
[----:B------:R-:W-:Y:S01]  /*8070*/  VIADD R11, R11, 0xffffffff ;  /* 0xffffffff0b0b7836 */ /* 0x000fe20000000000 */
[----:B------:R-:W-:-:S04]  /*8080*/  FMNMX.FTZ R3, R169, R0, !PT ;  /* 0x00000000a9037209 */ /* 0x000fc80007810000 */
        /* <DEDUP_REMOVED lines=10> */
[----:B------:R-:W-:-:S04]  /*8130*/  FMNMX.FTZ R3, R165, R0, !PT ;  /* 0x00000000a5037209 */ /* 0x000fc80007810000 */
        /* <DEDUP_REMOVED lines=24> */
[----:B------:R-:W0:Y:S03]  /*82c0*/  LDC R0, c[0x0][0x988] ;  /* 0x00026200ff007b82 */ /* 0x000e260000000800 */
[----:B------:R-:W1:Y:S02]  /*82d0*/  SHFL.BFLY PT, R3, R2, 0x2, 0x1f ;  /* 0x0c401f0002037f89 */ /* 0x000e6400000e0000 */
[----:B-1----:R-:W-:Y:S02]  /*82e0*/  FMNMX.FTZ R3, R2, R3, !PT ;  /* 0x0000000302037209 */ /* 0x002fe40007810000 */
[----:B------:R-:W-:-:S03]  /*82f0*/  FMNMX.FTZ R2, R170, R10, !PT ;  /* 0x0000000aaa027209 */ /* 0x000fc60007810000 */
[----:B------:R-:W1:Y:S02]  /*8300*/  SHFL.BFLY PT, R4, R3, 0x1, 0x1f ;  /* 0x0c201f0003047f89 */ /* 0x000e6400000e0000 */
[----:B-1----:R-:W-:Y:S02]  /*8310*/  FMNMX.FTZ R4, R3, R4, !PT ;  /* 0x0000000403047209 */ /* 0x002fe40007810000 */
[----:B------:R-:W-:-:S03]  /*8320*/  FMNMX.FTZ R3, R171, R2, !PT ;  /* 0x00000002ab037209 */ /* 0x000fc60007810000 */
[----:B------:R-:W-:Y:S01]  /*8330*/  FADD.FTZ R15, -R4, R15 ;  /* 0x0000000f040f7221 */ /* 0x000fe20000010100 */
[----:B------:R-:W-:-:S03]  /*8340*/  FMNMX.FTZ R2, R174, R3, !PT ;  /* 0x00000003ae027209 */ /* 0x000fc60007810000 */
[----:B0-----:R-:W-:Y:S01]  /*8350*/  FMUL.FTZ R8, R15, R0 ;  /* 0x000000000f087220 */ /* 0x001fe20000410000 */
        /* <DEDUP_REMOVED lines=34> */
[----:B0-----:R-:W-:Y:S01]  /*8580*/  FMNMX.FTZ R3, R20, R3, !PT ;  /* 0x0000000314037209 */ /* 0x001fe20007810000 */
        /* <DEDUP_REMOVED lines=18> */
[----:B------:R-:W-:Y:S01]  /*86b0*/  UIADD3 UR4, UR4, 0x300, URZ ;  /* 0x0000030004047890 */ /* 0x000fe2000fffe03f */
[-CC-:B------:R-:W-:Y:S01]  /*86c0*/  FFMA.FTZ R157, R145, R0.reuse, -R189.reuse ;  /* 0x00000000919d7223 */ /* 0x180fe200000108bd */
[-CC-:B------:R-:W-:Y:S01]  /*86d0*/  FFMA.FTZ R145, R149, R0.reuse, -R189.reuse ;  /* 0x0000000095917223 */ /* 0x180fe200000108bd */
[----:B------:R-:W-:Y:S01]  /*86e0*/  FADD.FTZ R149, -R3, R10 ;  /* 0x0000000a03957221 */ /* 0x000fe20000010100 */
[-CC-:B------:R-:W-:Y:S01]  /*86f0*/  FFMA.FTZ R15, R168, R0.reuse, -R189.reuse ;  /* 0x00000000a80f7223 */ /* 0x180fe200000108bd */
[-CC-:B------:R-:W-:Y:S01]  /*8700*/  FFMA.FTZ R200, R169, R0.reuse, -R189.reuse ;  /* 0x00000000a9c87223 */ /* 0x180fe200000108bd */
[-CC-:B------:R-:W-:Y:S01]  /*8710*/  FFMA.FTZ R202, R172, R0.reuse, -R189.reuse ;  /* 0x00000000acca7223 */ /* 0x180fe200000108bd */
[-C--:B------:R-:W-:Y:S01]  /*8720*/  FMUL.FTZ R2, R149, R0.reuse ;  /* 0x0000000095027220 */ /* 0x080fe20000410000 */
[-C--:B------:R-:W-:Y:S01]  /*8730*/  FMUL.FTZ R149, R3, R0.reuse ;  /* 0x0000000003957220 */ /* 0x080fe20000410000 */
[-CC-:B------:R-:W-:Y:S01]  /*8740*/  FFMA.FTZ R169, R173, R0.reuse, -R189.reuse ;  /* 0x00000000ada97223 */ /* 0x180fe200000108bd */
[----:B------:R-:W0:Y:S01]  /*8750*/  MUFU.EX2 R15, R15 ;  /* 0x0000000f000f7308 */ /* 0x000e220000000800 */
        /* <DEDUP_REMOVED lines=8> */
[-C--:B------:R-:W-:Y:S01]  /*87e0*/  FFMA.FTZ R124, R124, R0.reuse, -R189 ;  /* 0x000000007c7c7223 */ /* 0x080fe200000108bd */
[-C--:B------:R-:W-:Y:S01]  /*87f0*/  FFMA.FTZ R197, R162, R0.reuse, -R149 ;  /* 0x00000000a2c57223 */ /* 0x080fe20000010895 */
[----:B------:R-:W-:Y:S01]  /*8800*/  @!P1 PRMT R144, RZ, 0x654, R12 ;  /* 0x00000654ff909816 */ /* 0x000fe2000000000c */
[-CC-:B------:R-:W-:Y:S01]  /*8810*/  FFMA.FTZ R173, R161, R0.reuse, -R189.reuse ;  /* 0x00000000a1ad7223 */ /* 0x180fe200000108bd */
[-C--:B------:R-:W-:Y:S01]  /*8820*/  FFMA.FTZ R198, R164, R0.reuse, -R189 ;  /* 0x00000000a4c67223 */ /* 0x080fe200000108bd */
[-C--:B------:R-:W-:Y:S01]  /*8830*/  FFMA.FTZ R199, R166, R0.reuse, -R149 ;  /* 0x00000000a6c77223 */ /* 0x080fe20000010895 */
[-C--:B------:R-:W-:Y:S01]  /*8840*/  FFMA.FTZ R161, R165, R0.reuse, -R189 ;  /* 0x00000000a5a17223 */ /* 0x080fe200000108bd */
[----:B------:R-:W-:Y:S01]  /*8850*/  MUFU.EX2 R2, R2 ;  /* 0x0000000200027308 */ /* 0x000fe20000000800 */
[----:B0-----:R-:W-:Y:S01]  /*8860*/  FFMA.FTZ R7, R8, R7, R15 ;  /* 0x0000000708077223 */ /* 0x001fe2000001000f */
[-C--:B------:R-:W-:Y:S01]  /*8870*/  FFMA.FTZ R192, R152, R0.reuse, -R189 ;  /* 0x0000000098c07223 */ /* 0x080fe200000108bd */
[-C--:B------:R-:W-:Y:S01]  /*8880*/  FFMA.FTZ R193, R154, R0.reuse, -R149 ;  /* 0x000000009ac17223 */ /* 0x080fe20000010895 */
[-C--:B------:R-:W-:Y:S01]  /*8890*/  FFMA.FTZ R194, R156, R0.reuse, -R189 ;  /* 0x000000009cc27223 */ /* 0x080fe200000108bd */
        /* <DEDUP_REMOVED lines=20> */
[----:B------:R-:W-:-:S07]  /*89e0*/  FFMA.FTZ R127, R127, R0, -R149 ;  /* 0x000000007f7f7223 */ /* 0x000fce0000010895 */
[----:B------:R-:W-:Y:S08]  /*89f0*/  MUFU.EX2 R203, R203 ;  /* 0x000000cb00cb7308 */ /* 0x000ff00000000800 */
[----:B------:R-:W-:Y:S08]  /*8a00*/  MUFU.EX2 R169, R169 ;  /* 0x000000a900a97308 */ /* 0x000ff00000000800 */
[----:B------:R-:W-:Y:S08]  /*8a10*/  MUFU.EX2 R120, R120 ;  /* 0x0000007800787308 */ /* 0x000ff00000000800 */
[----:B------:R0:W-:Y:S08]  /*8a20*/  MUFU.EX2 R20, R124 ;  /* 0x0000007c00147308 */ /* 0x0001f00000000800 */
[----:B------:R-:W-:Y:S01]  /*8a30*/  MUFU.EX2 R196, R196 ;  /* 0x000000c400c47308 */ /* 0x000fe20000000800 */
[----:B0-----:R-:W-:-:S07]  /*8a40*/  FFMA.FTZ R124, R163, R0, -R149 ;  /* 0x00000000a37c7223 */ /* 0x001fce0000010895 */
        /* <DEDUP_REMOVED lines=16> */
[-C--:B------:R-:W-:Y:S01]  /*8b50*/  FFMA.FTZ R187, R142, R0.reuse, -R149 ;  /* 0x000000008ebb7223 */ /* 0x080fe20000010895 */
[-C--:B------:R-:W-:Y:S01]  /*8b60*/  FFMA.FTZ R184, R136, R0.reuse, -R189 ;  /* 0x0000000088b87223 */ /* 0x080fe200000108bd */
[-C--:B------:R-:W-:Y:S01]  /*8b70*/  FFMA.FTZ R136, R159, R0.reuse, -R149 ;  /* 0x000000009f887223 */ /* 0x080fe20000010895 */
[-C--:B------:R-:W-:Y:S01]  /*8b80*/  FFMA.FTZ R186, R140, R0.reuse, -R189 ;  /* 0x000000008cba7223 */ /* 0x080fe200000108bd */
[----:B------:R-:W-:Y:S01]  /*8b90*/  HGMMA.64x192x16.F32 R24, R180, gdesc[UR4].tnspB, R24, gsb0 ;  /* 0x42e00004b4187df0 */ /* 0x000fe20008000818 */
[----:B------:R-:W-:Y:S01]  /*8ba0*/  UMOV UR6, UR4 ;  /* 0x0000000400067c82 */ /* 0x000fe20008000000 */
[----:B------:R-:W-:Y:S01]  /*8bb0*/  UMOV UR7, 0x40000040 ;  /* 0x4000004000077882 */ /* 0x000fe20000000000 */
[----:B------:R-:W-:Y:S01]  /*8bc0*/  FFMA.FTZ R140, R147, R0, -R149 ;  /* 0x00000000938c7223 */ /* 0x000fe20000010895 */
[----:B------:R-:W-:Y:S01]  /*8bd0*/  MUFU.EX2 R136, R136 ;  /* 0x0000008800887308 */ /* 0x000fe20000000800 */
[----:B------:R-:W-:-:S07]  /*8be0*/  R2UR UR4, R16 ;  /* 0x00000000100472ca */ /* 0x000fce00000e0000 */
        /* <DEDUP_REMOVED lines=16> */
[----:B------:R-:W-:Y:S08]  /*8cf0*/  MUFU.EX2 R133, R133 ;  /* 0x0000008500857308 */ /* 0x000ff00000000800 */
[----:B------:R-:W1:Y:S08]  /*8d00*/  MUFU.EX2 R135, R135 ;  /* 0x0000008700877308 */ /* 0x000e700000000800 */
[----:B------:R-:W-:Y:S08]  /*8d10*/  MUFU.EX2 R14, R14 ;  /* 0x0000000e000e7308 */ /* 0x000ff00000000800 */
[----:B------:R-:W2:Y:S08]  /*8d20*/  MUFU.EX2 R121, R121 ;  /* 0x0000007900797308 */ /* 0x000eb00000000800 */
[----:B------:R-:W-:Y:S08]  /*8d30*/  MUFU.EX2 R123, R123 ;  /* 0x0000007b007b7308 */ /* 0x000ff00000000800 */
[----:B------:R-:W-:Y:S08]  /*8d40*/  MUFU.EX2 R126, R126 ;  /* 0x0000007e007e7308 */ /* 0x000ff00000000800 */
[----:B------:R-:W3:Y:S08]  /*8d50*/  MUFU.EX2 R125, R125 ;  /* 0x0000007d007d7308 */ /* 0x000ef00000000800 */
[----:B------:R-:W4:Y:S01]  /*8d60*/  MUFU.EX2 R127, R127 ;  /* 0x0000007f007f7308 */ /* 0x000f220000000800 */
[----:B------:R-:W-:-:S02]  /*8d70*/  WARPGROUP.DEPBAR.LE gsb0, 0x0 ;  /* 0x00008000000079c5 */ /* 0x000fc40000010000 */
[----:B------:R-:W-:Y:S01]  /*8d80*/  WARPGROUP.ARRIVE ;  /* 0x00000000000079c5 */ /* 0x000fe20000000000 */
[-C--:B------:R-:W-:Y:S01]  /*8d90*/  FFMA.FTZ R180, R128, R0.reuse, -R189 ;  /* 0x0000000080b47223 */ /* 0x080fe200000108bd */
[-C--:B------:R-:W-:Y:S01]  /*8da0*/  FFMA.FTZ R128, R167, R0.reuse, -R149 ;  /* 0x00000000a7807223 */ /* 0x080fe20000010895 */
[-C--:B------:R-:W-:Y:S01]  /*8db0*/  FFMA.FTZ R182, R132, R0.reuse, -R189 ;  /* 0x0000000084b67223 */ /* 0x080fe200000108bd */
[-CC-:B------:R-:W-:Y:S01]  /*8dc0*/  FFMA.FTZ R132, R155, R0.reuse, -R149.reuse ;  /* 0x000000009b847223 */ /* 0x180fe20000010895 */
[----:B------:R-:W-:Y:S01]  /*8dd0*/  FFMA.FTZ R189, R146, R0, -R149 ;  /* 0x0000000092bd7223 */ /* 0x000fe20000010895 */
[----:B------:R-:W-:Y:S01]  /*8de0*/  HGMMA.64x192x16.F32 R24, R176, gdesc[UR4].tnspB, R24, gsb0 ;  /* 0x42e00004b0187df0 */ /* 0x000fe20008000818 */
[----:B------:R-:W-:Y:S01]  /*8df0*/  MUFU.EX2 R180, R180 ;  /* 0x000000b400b47308 */ /* 0x000fe20000000800 */
[----:B0-----:R-:W-:Y:S02]  /*8e00*/  F2FP.F16.F32.PACK_AB R181, R131, R130 ;  /* 0x0000008283b5723e */ /* 0x001fe400000000ff */
[----:B-1----:R-:W-:-:S05]  /*8e10*/  F2FP.F16.F32.PACK_AB R183, R135, R134 ;  /* 0x0000008687b7723e */ /* 0x002fca00000000ff */
[----:B------:R-:W0:Y:S08]  /*8e20*/  MUFU.EX2 R128, R128 ;  /* 0x0000008000807308 */ /* 0x000e300000000800 */
[----:B------:R-:W1:Y:S08]  /*8e30*/  MUFU.EX2 R132, R132 ;  /* 0x0000008400847308 */ /* 0x000e700000000800 */
[----:B------:R-:W5:Y:S08]  /*8e40*/  MUFU.EX2 R189, R189 ;  /* 0x000000bd00bd7308 */ /* 0x000f700000000800 */
[----:B------:R-:W-:Y:S01]  /*8e50*/  MUFU.EX2 R182, R182 ;  /* 0x000000b600b67308 */ /* 0x000fe20000000800 */
[----:B------:R-:W-:-:S02]  /*8e60*/  WARPGROUP.DEPBAR.LE gsb0, 0x0 ;  /* 0x00008000000079c5 */ /* 0x000fc40000010000 */
[----:B------:R0:W-:Y:S01]  /*8e70*/  @!P1 SYNCS.ARRIVE.TRANS64.RED.A1T0 RZ, [R144+URZ], RZ ;  /* 0x000000ff90ff99a7 */ /* 0x0001e2000810043f */
[----:B--2---:R-:W-:Y:S02]  /*8e80*/  F2FP.F16.F32.PACK_AB R176, R121, R14 ;  /* 0x0000000e79b0723e */ /* 0x004fe400000000ff */
[----:B---3--:R-:W-:Y:S02]  /*8e90*/  F2FP.F16.F32.PACK_AB R178, R125, R20 ;  /* 0x000000147db2723e */ /* 0x008fe400000000ff */
[----:B----4-:R-:W-:Y:S02]  /*8ea0*/  F2FP.F16.F32.PACK_AB R179, R127, R126 ;  /* 0x0000007e7fb3723e */ /* 0x010fe400000000ff */
[----:B0-----:R-:W-:Y:S01]  /*8eb0*/  @!P1 IADD3 R144, R13, 0x36860, RZ ;  /* 0x000368600d909810 */ /* 0x001fe20007ffe0ff */
[----:B------:R-:W-:Y:S01]  /*8ec0*/  FADD.FTZ R13, R200, R7 ;  /* 0x00000007c80d7221 */ /* 0x000fe20000010000 */
[----:B------:R-:W-:Y:S01]  /*8ed0*/  FFMA.FTZ R7, R2, R6, R201 ;  /* 0x0000000602077223 */ /* 0x000fe200000100c9 */
[----:B------:R-:W-:-:S02]  /*8ee0*/  F2FP.F16.F32.PACK_AB R200, R200, R15 ;  /* 0x0000000fc8c8723e */ /* 0x000fc400000000ff */
[----:B------:R-:W-:Y:S01]  /*8ef0*/  FADD.FTZ R6, R202, R13 ;  /* 0x0000000dca067221 */ /* 0x000fe20000010000 */
[C---:B------:R-:W-:Y:S01]  /*8f00*/  FADD.FTZ R138, R10.reuse, R7 ;  /* 0x000000070a8a7221 */ /* 0x040fe20000010000 */
[----:B------:R-:W-:Y:S02]  /*8f10*/  F2FP.F16.F32.PACK_AB R201, R10, R201 ;  /* 0x000000c90ac9723e */ /* 0x000fe400000000ff */
[----:B------:R-:W-:Y:S01]  /*8f20*/  FADD.FTZ R13, R169, R6 ;  /* 0x00000006a90d7221 */ /* 0x000fe20000010000 */
[----:B------:R-:W-:Y:S01]  /*8f30*/  FADD.FTZ R7, R203, R138 ;  /* 0x0000008acb077221 */ /* 0x000fe20000010000 */
[----:B------:R-:W-:Y:S01]  /*8f40*/  FFMA.FTZ R6, R139, R0, -R149 ;  /* 0x000000008b067223 */ /* 0x000fe20000010895 */
[----:B------:R-:W-:Y:S01]  /*8f50*/  F2FP.F16.F32.PACK_AB R203, R120, R203 ;  /* 0x000000cb78cb723e */ /* 0x000fe200000000ff */
[----:B------:R-:W-:Y:S01]  /*8f60*/  FADD.FTZ R142, R196, R13 ;  /* 0x0000000dc48e7221 */ /* 0x000fe20000010000 */
[----:B------:R-:W-:Y:S01]  /*8f70*/  FADD.FTZ R138, R120, R7 ;  /* 0x00000007788a7221 */ /* 0x000fe20000010000 */
[----:B------:R-:W-:-:S02]  /*8f80*/  @!P1 PRMT R144, RZ, 0x654, R144 ;  /* 0x00000654ff909816 */ /* 0x000fc40000000090 */
[----:B------:R-:W-:Y:S01]  /*8f90*/  FADD.FTZ R13, R173, R142 ;  /* 0x0000008ead0d7221 */ /* 0x000fe20000010000 */
[----:B------:R-:W-:Y:S01]  /*8fa0*/  FADD.FTZ R7, R197, R138 ;  /* 0x0000008ac5077221 */ /* 0x000fe20000010000 */
[----:B------:R-:W0:Y:S01]  /*8fb0*/  MUFU.EX2 R6, R6 ;  /* 0x0000000600067308 */ /* 0x000e220000000800 */
[----:B------:R-:W-:Y:S01]  /*8fc0*/  F2FP.F16.F32.PACK_AB R197, R124, R197 ;  /* 0x000000c57cc5723e */ /* 0x000fe200000000ff */
[----:B------:R-:W-:Y:S01]  /*8fd0*/  FADD.FTZ R142, R198, R13 ;  /* 0x0000000dc68e7221 */ /* 0x000fe20000010000 */
[----:B------:R-:W-:Y:S01]  /*8fe0*/  FADD.FTZ R138, R124, R7 ;  /* 0x000000077c8a7221 */ /* 0x000fe20000010000 */
[----:B------:R-:W-:Y:S01]  /*8ff0*/  FFMA.FTZ R7, R122, R0, -R149 ;  /* 0x000000007a077223 */ /* 0x000fe20000010895 */
[----:B------:R2:W-:Y:S01]  /*9000*/  @!P1 SYNCS.ARRIVE.TRANS64.RED.A1T0 RZ, [R144+URZ], RZ ;  /* 0x000000ff90ff99a7 */ /* 0x0005e2000810043f */
[----:B------:R-:W-:Y:S01]  /*9010*/  FADD.FTZ R139, R161, R142 ;  /* 0x0000008ea18b7221 */ /* 0x000fe20000010000 */
[----:B------:R-:W-:Y:S01]  /*9020*/  FADD.FTZ R13, R199, R138 ;  /* 0x0000008ac70d7221 */ /* 0x000fe20000010000 */
[----:B------:R-:W3:Y:S01]  /*9030*/  MUFU.EX2 R122, R143 ;  /* 0x0000008f007a7308 */ /* 0x000ee20000000800 */
[----:B------:R-:W-:Y:S01]  /*9040*/  F2FP.F16.F32.PACK_AB R202, R169, R202 ;  /* 0x000000caa9ca723e */ /* 0x000fe200000000ff */
[----:B------:R-:W-:Y:S01]  /*9050*/  FADD.FTZ R142, R192, R139 ;  /* 0x0000008bc08e7221 */ /* 0x000fe20000010000 */
[----:B------:R-:W-:Y:S01]  /*9060*/  FADD.FTZ R138, R128, R13 ;  /* 0x0000000d808a7221 */ /* 0x000fe20000010000 */
[----:B------:R-:W-:-:S02]  /*9070*/  F2FP.F16.F32.PACK_AB R196, R173, R196 ;  /* 0x000000c4adc4723e */ /* 0x000fc400000000ff */
[----:B------:R-:W-:Y:S01]  /*9080*/  FADD.FTZ R139, R21, R142 ;  /* 0x0000008e158b7221 */ /* 0x000fe20000010000 */
[----:B------:R-:W-:Y:S01]  /*9090*/  FADD.FTZ R13, R193, R138 ;  /* 0x0000008ac10d7221 */ /* 0x000fe20000010000 */
[----:B------:R4:W2:Y:S01]  /*90a0*/  MUFU.EX2 R124, R7 ;  /* 0x00000007007c7308 */ /* 0x0008a20000000800 */
[----:B------:R-:W-:Y:S01]  /*90b0*/  F2FP.F16.F32.PACK_AB R198, R161, R198 ;  /* 0x000000c6a1c6723e */ /* 0x000fe200000000ff */
[----:B------:R-:W-:Y:S01]  /*90c0*/  FADD.FTZ R142, R194, R139 ;  /* 0x0000008bc28e7221 */ /* 0x000fe20000010000 */
[----:B-1----:R-:W-:Y:S01]  /*90d0*/  FADD.FTZ R138, R132, R13 ;  /* 0x0000000d848a7221 */ /* 0x002fe20000010000 */
[----:B------:R-:W-:Y:S02]  /*90e0*/  F2FP.F16.F32.PACK_AB R199, R128, R199 ;  /* 0x000000c780c7723e */ /* 0x000fe400000000ff */
[----:B------:R-:W-:Y:S01]  /*90f0*/  FADD.FTZ R15, R153, R142 ;  /* 0x0000008e990f7221 */ /* 0x000fe20000010000 */
[----:B------:R-:W-:Y:S01]  /*9100*/  FADD.FTZ R13, R195, R138 ;  /* 0x0000008ac30d7221 */ /* 0x000fe20000010000 */
[----:B------:R-:W-:-:S02]  /*9110*/  F2FP.F16.F32.PACK_AB R192, R21, R192 ;  /* 0x000000c015c0723e */ /* 0x000fc400000000ff */
[----:B------:R-:W-:Y:S01]  /*9120*/  FADD.FTZ R142, R188, R15 ;  /* 0x0000000fbc8e7221 */ /* 0x000fe20000010000 */
[----:B------:R-:W-:Y:S01]  /*9130*/  FADD.FTZ R138, R136, R13 ;  /* 0x0000000d888a7221 */ /* 0x000fe20000010000 */
[----:B------:R-:W-:Y:S02]  /*9140*/  F2FP.F16.F32.PACK_AB R193, R132, R193 ;  /* 0x000000c184c1723e */ /* 0x000fe400000000ff */
[----:B------:R-:W-:Y:S01]  /*9150*/  FADD.FTZ R15, R157, R142 ;  /* 0x0000008e9d0f7221 */ /* 0x000fe20000010000 */
[----:B-----5:R-:W-:Y:S01]  /*9160*/  FADD.FTZ R13, R189, R138 ;  /* 0x0000008abd0d7221 */ /* 0x020fe20000010000 */
        /* <DEDUP_REMOVED lines=8> */
[----:B------:R-:W-:Y:S01]  /*91f0*/  FADD.FTZ R10, R12, R13 ;  /* 0x0000000d0c0a7221 */ /* 0x000fe20000010000 */
[----:B------:R-:W-:Y:S02]  /*9200*/  F2FP.F16.F32.PACK_AB R189, R140, R189 ;  /* 0x000000bd8cbd723e */ /* 0x000fe400000000ff */
[----:B------:R-:W-:Y:S01]  /*9210*/  FADD.FTZ R15, R137, R120 ;  /* 0x00000078890f7221 */ /* 0x000fe20000010000 */
[----:B------:R-:W-:Y:S01]  /*9220*/  FADD.FTZ R13, R185, R10 ;  /* 0x0000000ab90d7221 */ /* 0x000fe20000010000 */
[----:B0-----:R-:W-:-:S02]  /*9230*/  F2FP.F16.F32.PACK_AB R185, R6, R185 ;  /* 0x000000b906b9723e */ /* 0x001fc400000000ff */
[----:B------:R-:W-:Y:S01]  /*9240*/  FADD.FTZ R120, R186, R15 ;  /* 0x0000000fba787221 */ /* 0x000fe20000010000 */
[----:B------:R-:W-:Y:S01]  /*9250*/  FADD.FTZ R10, R6, R13 ;  /* 0x0000000d060a7221 */ /* 0x000fe20000010000 */
[----:B------:R-:W-:Y:S02]  /*9260*/  F2FP.F16.F32.PACK_AB R190, R145, R190 ;  /* 0x000000be91be723e */ /* 0x000fe400000000ff */
[----:B------:R-:W-:Y:S01]  /*9270*/  FADD.FTZ R15, R141, R120 ;  /* 0x000000788d0f7221 */ /* 0x000fe20000010000 */
[----:B------:R-:W-:Y:S01]  /*9280*/  FADD.FTZ R13, R187, R10 ;  /* 0x0000000abb0d7221 */ /* 0x000fe20000010000 */
[----:B------:R-:W-:Y:S02]  /*9290*/  F2FP.F16.F32.PACK_AB R191, R12, R191 ;  /* 0x000000bf0cbf723e */ /* 0x000fe400000000ff */
[----:B------:R-:W-:Y:S01]  /*92a0*/  FADD.FTZ R10, R180, R15 ;  /* 0x0000000fb40a7221 */ /* 0x000fe20000010000 */
[----:B---3--:R-:W-:Y:S01]  /*92b0*/  FADD.FTZ R13, R122, R13 ;  /* 0x0000000d7a0d7221 */ /* 0x008fe20000010000 */
[----:B------:R-:W-:Y:S01]  /*92c0*/  F2FP.F16.F32.PACK_AB R184, R137, R184 ;  /* 0x000000b889b8723e */ /* 0x000fe200000000ff */
[----:B------:R-:W-:-:S02]  /*92d0*/  IMAD.MOV.U32 R15, RZ, RZ, R4 ;  /* 0x000000ffff0f7224 */ /* 0x000fc400078e0004 */
[----:B----4-:R-:W-:Y:S01]  /*92e0*/  FADD.FTZ R7, R129, R10 ;  /* 0x0000000a81077221 */ /* 0x010fe20000010000 */
[----:B------:R-:W-:Y:S01]  /*92f0*/  FADD.FTZ R13, R130, R13 ;  /* 0x0000000d820d7221 */ /* 0x000fe20000010000 */
[----:B------:R-:W-:Y:S01]  /*9300*/  F2FP.F16.F32.PACK_AB R186, R141, R186 ;  /* 0x000000ba8dba723e */ /* 0x000fe200000000ff */
[----:B------:R-:W-:Y:S02]  /*9310*/  IMAD.MOV.U32 R10, RZ, RZ, R3 ;  /* 0x000000ffff0a7224 */ /* 0x000fe400078e0003 */
[----:B------:R-:W-:Y:S01]  /*9320*/  FADD.FTZ R6, R182, R7 ;  /* 0x00000007b6067221 */ /* 0x000fe20000010000 */
[----:B------:R-:W-:Y:S01]  /*9330*/  FADD.FTZ R13, R131, R13 ;  /* 0x0000000d830d7221 */ /* 0x000fe20000010000 */
        /* <DEDUP_REMOVED lines=8> */
[----:B--2---:R-:W-:Y:S01]  /*93c0*/  FADD.FTZ R13, R124, R13 ;  /* 0x0000000d7c0d7221 */ /* 0x004fe20000010000 */
[C---:B------:R-:W-:Y:S02]  /*93d0*/  F2FP.F16.F32.PACK_AB R177, R123.reuse, R124 ;  /* 0x0000007c7bb1723e */ /* 0x040fe400000000ff */
[----:B------:R-:W-:Y:S01]  /*93e0*/  FADD.FTZ R6, R20, R7 ;  /* 0x0000000714067221 */ /* 0x000fe20000010000 */
[----:B------:R-:W-:-:S03]  /*93f0*/  FADD.FTZ R13, R123, R13 ;  /* 0x0000000d7b0d7221 */ /* 0x000fc60000010000 */
[----:B------:R-:W-:Y:S01]  /*9400*/  FADD.FTZ R7, R125, R6 ;  /* 0x000000067d077221 */ /* 0x000fe20000010000 */
[----:B------:R-:W-:-:S04]  /*9410*/  FADD.FTZ R13, R126, R13 ;  /* 0x0000000d7e0d7221 */ /* 0x000fc80000010000 */
[----:B------:R-:W-:Y:S01]  /*9420*/  FADD.FTZ R6, R127, R13 ;  /* 0x0000000d7f067221 */ /* 0x000fe20000010000 */
[----:B------:R-:W-:Y:S01]  /*9430*/  IMAD.MOV.U32 R13, RZ, RZ, R17 ;  /* 0x000000ffff0d7224 */ /* 0x000fe200078e0011 */
[----:B------:R-:W-:Y:S06]  /*9440*/  @P2 BRA `(.L_x_3124) ;  /* 0xffffffc400382947 */ /* 0x000fec000383ffff */
.L_x_3115:
        /* <DEDUP_REMOVED lines=99> */
.L_x_3125:
[----:B------:R-:W-:Y:S01]  /*9a80*/  IMAD R11, R16, 0x8, R5 ;  /* 0x00000008100b7824 */ /* 0x000fe200078e0205 */
[----:B------:R-:W-:-:S04]  /*9a90*/  SHF.L.U32 R2, R17, 0x1f, RZ ;  /* 0x0000001f11027819 */ /* 0x000fc800000006ff */
[----:B------:R0:W1:Y:S01]  /*9aa0*/  SYNCS.PHASECHK.TRANS64.TRYWAIT P2, [R11+URZ+0x36850], R2 ;  /* 0x036850020b0075a7 */ /* 0x000062000804017f */
[----:B------:R-:W-:Y:S05]  /*9ab0*/  @!P0 BRA `(.L_x_3126) ;  /* 0x0000000000048947 */ /* 0x000fea0003800000 */
[----:B------:R-:W-:Y:S01]  /*9ac0*/  BPT.TRAP 0x1 ;  /* 0x000000040000795c */ /* 0x000fe20000300000 */
.L_x_3126:
[----:B-1----:R-:W-:Y:S05]  /*9ad0*/  @P2 BRA `(.L_x_3127) ;  /* 0x0000000000082947 */ /* 0x002fea0003800000 */
[----:B------:R-:W1:Y:S02]  /*9ae0*/  SYNCS.PHASECHK.TRANS64.TRYWAIT P0, [R11+URZ+0x36850], R2 ;  /* 0x036850020b0075a7 */ /* 0x000e64000800017f */
[----:B-1----:R-:W-:Y:S05]  /*9af0*/  @!P0 BRA `(.L_x_3128) ;  /* 0x0000007c00908947 */ /* 0x002fea0003800000 */
.L_x_3127:
        /* <DEDUP_REMOVED lines=11> */
[----:B------:R-:W-:Y:S01]  /*9bb0*/  IMAD.MOV.U32 R20, RZ, RZ, -0x800000 ;  /* 0xff800000ff147424 */ /* 0x000fe200078e00ff */
[----:B------:R-:W-:Y:S01]  /*9bc0*/  @!P1 PRMT R10, RZ, 0x654, R10 ;  /* 0x00000654ff0a9816 */ /* 0x000fe2000000000a */
[----:B------:R-:W-:Y:S01]  /*9bd0*/  VIADD R208, R208, 0x1 ;  /* 0x00000001d0d07836 */ /* 0x000fe20000000000 */
[----:B------:R-:W-:-:S05]  /*9be0*/  LOP3.LUT R5, R5, 0x3800000, RZ, 0xfc, !PT ;  /* 0x0380000005057812 */ /* 0x000fca00078efcff */
[C---:B------:R-:W-:Y:S02]  /*9bf0*/  IMAD R8, R16.reuse, 0xa80, R5 ;  /* 0x00000a8010087824 */ /* 0x040fe400078e0205 */
[----:B------:R-:W1:Y:S01]  /*9c00*/  SHFL.BFLY PT, R5, R6, 0x2, 0x1f ;  /* 0x0c401f0006057f89 */ /* 0x000e6200000e0000 */
[----:B------:R-:W-:Y:S02]  /*9c10*/  VIADD R16, R16, 0x1 ;  /* 0x0000000110107836 */ /* 0x000fe40000000000 */
[C---:B------:R-:W-:Y:S01]  /*9c20*/  R2UR UR6, R8.reuse ;  /* 0x00000000080672ca */ /* 0x040fe200000e0000 */
[----:B------:R-:W-:Y:S02]  /*9c30*/  VIADD R12, R8, 0x80 ;  /* 0x00000080080c7836 */ /* 0x000fe40000000000 */
[----:B------:R-:W-:Y:S01]  /*9c40*/  ISETP.NE.AND P2, PT, R16, 0x2, PT ;  /* 0x000000021000780c */ /* 0x000fe20003f45270 */
[----:B0-----:R-:W-:-:S03]  /*9c50*/  FADD.FTZ R2, R2, R7 ;  /* 0x0000000702027221 */ /* 0x001fc60000010000 */
[----:B------:R-:W-:-:S06]  /*9c60*/  SEL R16, R16, RZ, P2 ;  /* 0x000000ff10107207 */ /* 0x000fcc0001000000 */
[----:B------:R-:W-:Y:S01]  /*9c70*/  HGMMA.64x192x16.F32 R24, R200, gdesc[UR4].tnspB, R24, gsb0 ;  /* 0x42e00004c8187df0 */ /* 0x000fe20008000818 */
[----:B------:R-:W-:Y:S01]  /*9c80*/  R2UR UR6, R12 ;  /* 0x000000000c0672ca */ /* 0x000fe200000e0000 */
[----:B------:R-:W-:Y:S01]  /*9c90*/  VIADD R12, R8, 0x100 ;  /* 0x00000100080c7836 */ /* 0x000fe20000000000 */
[----:B------:R-:W-:Y:S01]  /*9ca0*/  R2UR UR7, R13 ;  /* 0x000000000d0772ca */ /* 0x000fe200000e0000 */
[----:B------:R-:W-:Y:S01]  /*9cb0*/  IMAD.MOV.U32 R13, RZ, RZ, 0x40000040 ;  /* 0x40000040ff0d7424 */ /* 0x000fe200078e00ff */
[----:B------:R-:W-:Y:S02]  /*9cc0*/  WARPGROUP.DEPBAR.LE gsb0, 0x0 ;  /* 0x00008000000079c5 */ /* 0x000fe40000010000 */
[----:B------:R-:W-:-:S13]  /*9cd0*/  WARPGROUP.ARRIVE ;  /* 0x00000000000079c5 */ /* 0x000fda0000000000 */
        /* <DEDUP_REMOVED lines=16> */
[C---:B------:R-:W-:Y:S01]  /*9de0*/  VIADD R12, R8.reuse, 0x280 ;  /* 0x00000280080c7836 */ /* 0x040fe20000000000 */
[----:B------:R-:W-:Y:S01]  /*9df0*/  R2UR UR7, R13 ;  /* 0x000000000d0772ca */ /* 0x000fe200000e0000 */
[----:B------:R-:W-:Y:S01]  /*9e00*/  VIADD R8, R8, 0x300 ;  /* 0x0000030008087836 */ /* 0x000fe20000000000 */
[----:B------:R-:W-:Y:S01]  /*9e10*/  MOV R13, 0x40000040 ;  /* 0x40000040000d7802 */ /* 0x000fe20000000f00 */
[----:B------:R-:W-:Y:S02]  /*9e20*/  WARPGROUP.DEPBAR.LE gsb0, 0x0 ;  /* 0x00008000000079c5 */ /* 0x000fe40000010000 */
[----:B------:R-:W-:-:S12]  /*9e30*/  WARPGROUP.ARRIVE ;  /* 0x00000000000079c5 */ /* 0x000fd80000000000 */
[----:B------:R-:W-:Y:S01]  /*9e40*/  HGMMA.64x192x16.F32 R24, R184, gdesc[UR4].tnspB, R24, gsb0 ;  /* 0x42e00004b8187df0 */ /* 0x000fe20008000818 */
[----:B------:R-:W-:Y:S02]  /*9e50*/  R2UR UR6, R12 ;  /* 0x000000000c0672ca */ /* 0x000fe400000e0000 */
[----:B------:R-:W-:Y:S01]  /*9e60*/  R2UR UR7, R13 ;  /* 0x000000000d0772ca */ /* 0x000fe200000e0000 */
[----:B------:R-:W-:Y:S02]  /*9e70*/  WARPGROUP.DEPBAR.LE gsb0, 0x0 ;  /* 0x00008000000079c5 */ /* 0x000fe40000010000 */
[----:B------:R-:W-:-:S14]  /*9e80*/  WARPGROUP.ARRIVE ;  /* 0x00000000000079c5 */ /* 0x000fdc0000000000 */
[----:B------:R-:W-:Y:S01]  /*9e90*/  HGMMA.64x192x16.F32 R24, R180, gdesc[UR4].tnspB, R24, gsb0 ;  /* 0x42e00004b4187df0 */ /* 0x000fe20008000818 */
[----:B------:R-:W-:Y:S01]  /*9ea0*/  R2UR UR6, R8 ;  /* 0x00000000080672ca */ /* 0x000fe200000e0000 */
[----:B-1----:R-:W-:Y:S01]  /*9eb0*/  FADD.FTZ R8, R5, R6 ;  /* 0x0000000605087221 */ /* 0x002fe20000010000 */
[----:B------:R-:W-:Y:S01]  /*9ec0*/  R2UR UR7, R9 ;  /* 0x00000000090772ca */ /* 0x000fe200000e0000 */
[----:B------:R-:W0:Y:S04]  /*9ed0*/  SHFL.BFLY PT, R5, R2, 0x1, 0x1f ;  /* 0x0c201f0002057f89 */ /* 0x000e2800000e0000 */
[----:B------:R-:W1:Y:S01]  /*9ee0*/  SHFL.BFLY PT, R9, R8, 0x1, 0x1f ;  /* 0x0c201f0008097f89 */ /* 0x000e6200000e0000 */
[----:B0-----:R-:W-:Y:S01]  /*9ef0*/  FADD.FTZ R12, R2, R5 ;  /* 0x00000005020c7221 */ /* 0x001fe20000010000 */
[----:B------:R-:W-:Y:S01]  /*9f00*/  IMAD.MOV.U32 R5, RZ, RZ, RZ ;  /* 0x000000ffff057224 */ /* 0x000fe200078e00ff */
[----:B------:R-:W-:Y:S01]  /*9f10*/  SEL R2, RZ, 0x1, P2 ;  /* 0x00000001ff027807 */ /* 0x000fe20001000000 */
[----:B-1----:R-:W-:-:S02]  /*9f20*/  FADD.FTZ R13, R8, R9 ;  /* 0x00000009080d7221 */ /* 0x002fc40000010000 */
[----:B------:R-:W-:Y:S01]  /*9f30*/  FSETP.NE.FTZ.AND P0, PT, R12, RZ, PT ;  /* 0x000000ff0c00720b */ /* 0x000fe20003f15000 */
[----:B------:R-:W-:Y:S01]  /*9f40*/  IMAD.MOV.U32 R8, RZ, RZ, RZ ;  /* 0x000000ffff087224 */ /* 0x000fe200078e00ff */
[----:B------:R-:W-:Y:S01]  /*9f50*/  LOP3.LUT R17, R17, R2, RZ, 0x3c, !PT ;  /* 0x0000000211117212 */ /* 0x000fe200078e3cff */
[----:B------:R-:W-:Y:S01]  /*9f60*/  IMAD.MOV.U32 R2, RZ, RZ, -0x800000 ;  /* 0xff800000ff027424 */ /* 0x000fe200078e00ff */
[----:B------:R-:W-:-:S09]  /*9f70*/  FSETP.NE.FTZ.AND P3, PT, R13, RZ, PT ;  /* 0x000000ff0d00720b */ /* 0x000fd20003f75000 */
[----:B------:R-:W0:Y:S01]  /*9f80*/  @P0 MUFU.LG2 R9, R12 ;  /* 0x0000000c00090308 */ /* 0x000e220000000c00 */
[----:B------:R-:W-:-:S03]  /*9f90*/  @P0 FMUL.FTZ R7, R0, 0.69314718246459960938 ;  /* 0x3f31721800070820 */ /* 0x000fc60000410000 */
[----:B------:R-:W-:-:S04]  /*9fa0*/  @P3 FMUL.FTZ R11, R0, 0.69314718246459960938 ;  /* 0x3f317218000b3820 */ /* 0x000fc80000410000 */
[----:B------:R-:W1:Y:S08]  /*9fb0*/  @P3 MUFU.LG2 R6, R13 ;  /* 0x0000000d00063308 */ /* 0x000e700000000c00 */
[----:B------:R-:W2:Y:S01]  /*9fc0*/  @P3 MUFU.RCP R8, R13 ;  /* 0x0000000d00083308 */ /* 0x000ea20000001000 */
[----:B0-----:R-:W-:-:S04]  /*9fd0*/  @P0 FMUL.FTZ R0, R9, 0.69314718246459960938 ;  /* 0x3f31721809000820 */ /* 0x001fc80000410000 */
[----:B------:R-:W-:-:S03]  /*9fe0*/  @P0 FFMA.FTZ R20, R7, R4, R0 ;  /* 0x0000000407140223 */ /* 0x000fc60000010000 */
[----:B------:R-:W0:Y:S01]  /*9ff0*/  @P0 MUFU.RCP R5, R12 ;  /* 0x0000000c00050308 */ /* 0x000e220000001000 */
[----:B-1----:R-:W-:Y:S01]  /*a000*/  @P3 FMUL.FTZ R6, R6, 0.69314718246459960938 ;  /* 0x3f31721806063820 */ /* 0x002fe20000410000 */
[----:B------:R-:W-:-:S03]  /*a010*/  PLOP3.LUT P0, PT, PT, PT, PT, 0x8, 0x0 ;  /* 0x000000000000781c */ /* 0x000fc60003f0e170 */
[----:B------:R-:W-:Y:S01]  /*a020*/  @P3 FFMA.FTZ R2, R11, R3, R6 ;  /* 0x000000030b023223 */ /* 0x000fe20000010006 */
[----:B------:R-:W-:Y:S02]  /*a030*/  WARPGROUP.DEPBAR.LE gsb0, 0x0 ;  /* 0x00008000000079c5 */ /* 0x000fe40000010000 */
[----:B------:R-:W-:-:S06]  /*a040*/  WARPGROUP.ARRIVE ;  /* 0x00000000000079c5 */ /* 0x000fcc0000000000 */
[----:B------:R-:W-:Y:S03]  /*a050*/  HGMMA.64x192x16.F32 R24, R176, gdesc[UR4].tnspB, R24, gsb0 ;  /* 0x42e00004b0187df0 */ /* 0x000fe60008000818 */
[----:B------:R-:W-:Y:S02]  /*a060*/  WARPGROUP.DEPBAR.LE gsb0, 0x0 ;  /* 0x00008000000079c5 */ /* 0x000fe40000010000 */
[----:B------:R1:W-:Y:S01]  /*a070*/  @!P1 SYNCS.ARRIVE.TRANS64.RED.A1T0 RZ, [R10+URZ], RZ ;  /* 0x000000ff0aff99a7 */ /* 0x0003e2000810043f */
[-C--:B--2---:R-:W-:Y:S01]  /*a080*/  FMUL.FTZ R131, R47, R8.reuse ;  /* 0x000000082f837220 */ /* 0x084fe20000410000 */
        /* <DEDUP_REMOVED lines=94> */
[----:B-1----:R-:W-:-:S07]  /*a670*/  FMUL.FTZ R119, R119, R8 ;  /* 0x0000000877777220 */ /* 0x002fce0000410000 */
.L_x_3107:
[----:B------:R-:W0:Y:S01]  /*a680*/  S2R R5, SR_CgaCtaId ;  /* 0x0000000000057919 */ /* 0x000e220000008800 */
[----:B------:R-:W-:Y:S01]  /*a690*/  MOV R42, 0x400 ;  /* 0x00000400002a7802 */ /* 0x000fe20000000f00 */
[----:B------:R-:W-:Y:S01]  /*a6a0*/  BSSY B0, `(.L_x_3129) ;  /* 0x0000234000007945 */ /* 0x000fe20003800000 */
[----:B------:R-:W-:Y:S02]  /*a6b0*/  BAR.SYNC.DEFER_BLOCKING 0x5, 0x120 ;  /* 0x0144800000007b1d */ /* 0x000fe40000010000 */
[----:B0-----:R-:W-:-:S05]  /*a6c0*/  LEA R42, R5, R42, 0x18 ;  /* 0x0000002a052a7211 */ /* 0x001fca00078ec0ff */
[----:B------:R0:W1:Y:S01]  /*a6d0*/  LDS.128 R100, [R42+0x368d0] ;  /* 0x0368d0002a647984 */ /* 0x0000620000000c00 */
[----:B------:R-:W-:Y:S06]  /*a6e0*/  BAR.ARV 0x4, 0x120 ;  /* 0x0104800000007b1d */ /* 0x000fec0000002000 */
[----:B------:R-:W-:Y:S05]  /*a6f0*/  @P0 BRA `(.L_x_3130) ;  /* 0x0000001800080947 */ /* 0x000fea0003800000 */
[----:B------:R-:W2:Y:S01]  /*a700*/  S2R R5, SR_SWINHI ;  /* 0x0000000000057919 */ /* 0x000ea20000002f00 */
[----:B------:R-:W-:Y:S01]  /*a710*/  F2FP.F16.F32.PACK_AB R6, R7, R6 ;  /* 0x000000060706723e */ /* 0x000fe200000000ff */
[----:B------:R-:W-:Y:S01]  /*a720*/  ULDC.64 UR4, c[0x0][0xbe0] ;  /* 0x0002f80000047ab9 */ /* 0x000fe20000000a00 */
        /* <DEDUP_REMOVED lines=16> */
[----:B--2---:R-:W-:-:S02]  /*a830*/  MOV R33, R5 ;  /* 0x0000000500217202 */ /* 0x004fc40000000f00 */
[----:B------:R-:W-:Y:S02]  /*a840*/  F2FP.F16.F32.PACK_AB R114, R117, R116 ;  /* 0x000000747572723e */ /* 0x000fe400000000ff */
[----:B------:R-:W-:Y:S01]  /*a850*/  F2FP.F16.F32.PACK_AB R115, R119, R118 ;  /* 0x000000767773723e */ /* 0x000fe200000000ff */
[----:B------:R-:W-:-:S03]  /*a860*/  IMAD.WIDE R4, R213, 0x2, R32 ;  /* 0x00000002d5047825 */ /* 0x000fc600078e0220 */
[C---:B------:R-:W-:Y:S02]  /*a870*/  IADD3 R55, P2, R4.reuse, 0x20, RZ ;  /* 0x0000002004377810 */ /* 0x040fe40007f5e0ff */
[C---:B------:R-:W-:Y:S02]  /*a880*/  IADD3 R139, P6, R4.reuse, 0x60, RZ ;  /* 0x00000060048b7810 */ /* 0x040fe40007fde0ff */
[C---:B------:R-:W-:Y:S01]  /*a890*/  LOP3.LUT R25, R4.reuse, 0x380, RZ, 0xc0, !PT ;  /* 0x0000038004197812 */ /* 0x040fe200078ec0ff */
[--C-:B------:R-:W-:Y:S01]  /*a8a0*/  IMAD.X R9, RZ, RZ, R5.reuse, P2 ;  /* 0x000000ffff097224 */ /* 0x100fe200010e0605 */
[C---:B------:R-:W-:Y:S01]  /*a8b0*/  IADD3 R95, P1, R4.reuse, 0x40, RZ ;  /* 0x00000040045f7810 */ /* 0x040fe20007f3e0ff */
[--C-:B------:R-:W-:Y:S01]  /*a8c0*/  IMAD.X R13, RZ, RZ, R5.reuse, P6 ;  /* 0x000000ffff0d7224 */ /* 0x100fe200030e0605 */
[----:B------:R-:W-:Y:S02]  /*a8d0*/  IADD3 R141, P5, R4, 0x4000, RZ ;  /* 0x00004000048d7810 */ /* 0x000fe40007fbe0ff */
[----:B------:R-:W-:Y:S01]  /*a8e0*/  LOP3.LUT R8, R55, 0x380, RZ, 0xc0, !PT ;  /* 0x0000038037087812 */ /* 0x000fe200078ec0ff */
[--C-:B------:R-:W-:Y:S01]  /*a8f0*/  IMAD.X R11, RZ, RZ, R5.reuse, P1 ;  /* 0x000000ffff0b7224 */ /* 0x100fe200008e0605 */
[----:B------:R-:W-:Y:S01]  /*a900*/  LOP3.LUT R12, R139, 0x380, RZ, 0xc0, !PT ;  /* 0x000003808b0c7812 */ /* 0x000fe200078ec0ff */
[----:B------:R-:W-:Y:S01]  /*a910*/  IMAD.X R15, RZ, RZ, R5, P5 ;  /* 0x000000ffff0f7224 */ /* 0x000fe200028e0605 */
[----:B------:R-:W-:-:S02]  /*a920*/  SHF.R.U64 R25, R25, 0x3, RZ ;  /* 0x0000000319197819 */ /* 0x000fc400000012ff */
[C---:B------:R-:W-:Y:S02]  /*a930*/  IADD3 R143, P0, R4.reuse, 0x4020, RZ ;  /* 0x00004020048f7810 */ /* 0x040fe40007f1e0ff */
[C---:B------:R-:W-:Y:S02]  /*a940*/  IADD3 R145, P4, R4.reuse, 0x4040, RZ ;  /* 0x0000404004917810 */ /* 0x040fe40007f9e0ff */
[C---:B------:R-:W-:Y:S01]  /*a950*/  IADD3 R147, P3, R4.reuse, 0x4060, RZ ;  /* 0x0000406004937810 */ /* 0x040fe20007f7e0ff */
[--C-:B------:R-:W-:Y:S01]  /*a960*/  IMAD.X R27, RZ, RZ, R5.reuse, P0 ;  /* 0x000000ffff1b7224 */ /* 0x100fe200000e0605 */
[C---:B------:R-:W-:Y:S01]  /*a970*/  IADD3 R149, P2, R4.reuse, 0x8000, RZ ;  /* 0x0000800004957810 */ /* 0x040fe20007f5e0ff */
[--C-:B------:R-:W-:Y:S01]  /*a980*/  IMAD.X R29, RZ, RZ, R5.reuse, P4 ;  /* 0x000000ffff1d7224 */ /* 0x100fe200020e0605 */
[C---:B------:R-:W-:Y:S01]  /*a990*/  IADD3 R151, P1, R4.reuse, 0x8020, RZ ;  /* 0x0000802004977810 */ /* 0x040fe20007f3e0ff */
[----:B------:R-:W-:Y:S01]  /*a9a0*/  IMAD.X R31, RZ, RZ, R5, P3 ;  /* 0x000000ffff1f7224 */ /* 0x000fe200018e0605 */
[----:B------:R-:W-:-:S02]  /*a9b0*/  IADD3 R153, P6, R4, 0x8040, RZ ;  /* 0x0000804004997810 */ /* 0x000fc40007fde0ff */
[----:B------:R-:W-:Y:S01]  /*a9c0*/  IADD3 R82, P5, R4, 0x8060, RZ ;  /* 0x0000806004527810 */ /* 0x000fe20007fbe0ff */
[--C-:B------:R-:W-:Y:S01]  /*a9d0*/  IMAD.X R37, RZ, RZ, R5.reuse, P1 ;  /* 0x000000ffff257224 */ /* 0x100fe200008e0605 */
[----:B------:R-:W-:Y:S01]  /*a9e0*/  SHF.R.U64 R8, R8, 0x3, RZ ;  /* 0x0000000308087819 */ /* 0x000fe200000012ff */
[--C-:B------:R-:W-:Y:S01]  /*a9f0*/  IMAD.X R39, RZ, RZ, R5.reuse, P6 ;  /* 0x000000ffff277224 */ /* 0x100fe200030e0605 */
[----:B------:R-:W-:Y:S02]  /*aa00*/  SHF.R.U64 R12, R12, 0x3, RZ ;  /* 0x000000030c0c7819 */ /* 0x000fe400000012ff */
[----:B------:R-:W-:Y:S01]  /*aa10*/  LOP3.LUT R4, R25, R4, RZ, 0x3c, !PT ;  /* 0x0000000419047212 */ /* 0x000fe200078e3cff */
[----:B------:R-:W-:Y:S01]  /*aa20*/  IMAD.X R25, RZ, RZ, R5, P5 ;  /* 0x000000ffff197224 */ /* 0x000fe200028e0605 */
[----:B------:R-:W-:Y:S02]  /*aa30*/  LOP3.LUT R8, R8, R55, RZ, 0x3c, !PT ;  /* 0x0000003708087212 */ /* 0x000fe400078e3cff */
[----:B------:R-:W-:-:S02]  /*aa40*/  LOP3.LUT R12, R12, R139, RZ, 0x3c, !PT ;  /* 0x0000008b0c0c7212 */ /* 0x000fc400078e3cff */
[----:B------:R-:W-:Y:S02]  /*aa50*/  MOV R139, R4 ;  /* 0x00000004008b7202 */ /* 0x000fe40000000f00 */
[----:B------:R-:W-:Y:S02]  /*aa60*/  LOP3.LUT R10, R95, 0x380, RZ, 0xc0, !PT ;  /* 0x000003805f0a7812 */ /* 0x000fe400078ec0ff */
[----:B------:R-:W-:Y:S02]  /*aa70*/  F2FP.F16.F32.PACK_AB R4, R121, R24 ;  /* 0x000000187904723e */ /* 0x000fe400000000ff */
[----:B------:R-:W-:Y:S02]  /*aa80*/  LOP3.LUT R14, R141, 0x380, RZ, 0xc0, !PT ;  /* 0x000003808d0e7812 */ /* 0x000fe400078ec0ff */
[----:B------:R-:W-:Y:S02]  /*aa90*/  LOP3.LUT R24, R151, 0x380, RZ, 0xc0, !PT ;  /* 0x0000038097187812 */ /* 0x000fe400078ec0ff */
[----:B------:R-:W-:-:S02]  /*aaa0*/  LOP3.LUT R26, R143, 0x380, RZ, 0xc0, !PT ;  /* 0x000003808f1a7812 */ /* 0x000fc400078ec0ff */
[----:B------:R-:W-:Y:S02]  /*aab0*/  LOP3.LUT R55, R82, 0x380, RZ, 0xc0, !PT ;  /* 0x0000038052377812 */ /* 0x000fe400078ec0ff */
[----:B------:R-:W-:Y:S02]  /*aac0*/  MOV R121, R8 ;  /* 0x0000000800797202 */ /* 0x000fe40000000f00 */
[----:B------:R-:W-:Y:S02]  /*aad0*/  LOP3.LUT R28, R145, 0x380, RZ, 0xc0, !PT ;  /* 0x00000380911c7812 */ /* 0x000fe400078ec0ff */
[----:B------:R-:W-:Y:S02]  /*aae0*/  LOP3.LUT R30, R147, 0x380, RZ, 0xc0, !PT ;  /* 0x00000380931e7812 */ /* 0x000fe400078ec0ff */
[----:B------:R-:W-:Y:S02]  /*aaf0*/  F2FP.F16.F32.PACK_AB R8, R41, R40 ;  /* 0x000000282908723e */ /* 0x000fe400000000ff */
[----:B------:R-:W-:Y:S01]  /*ab00*/  IADD3.X R35, RZ, R5, RZ, P2, !PT ;  /* 0x00000005ff237210 */ /* 0x000fe200017fe4ff */
[----:B------:R-:W2:Y:S01]  /*ab10*/  LDC.64 R40, c[0x0][0xbd8] ;  /* 0x0002f600ff287b82 */ /* 0x000ea20000000a00 */
[----:B------:R-:W-:-:S02]  /*ab20*/  SHF.R.U64 R10, R10, 0x3, RZ ;  /* 0x000000030a0a7819 */ /* 0x000fc400000012ff */
[----:B------:R-:W-:Y:S02]  /*ab30*/  SHF.R.U64 R14, R14, 0x3, RZ ;  /* 0x000000030e0e7819 */ /* 0x000fe400000012ff */
[----:B------:R-:W-:-:S03]  /*ab40*/  F2FP.F16.F32.PACK_AB R5, R137, R138 ;  /* 0x0000008a8905723e */ /* 0x000fc600000000ff */
[----:B------:R-:W-:Y:S01]  /*ab50*/  BAR.SYNC.DEFER_BLOCKING 0x1, 0x100 ;  /* 0x0044000000007b1d */ /* 0x000fe20000010000 */
[----:B------:R-:W-:Y:S02]  /*ab60*/  SHF.R.U64 R24, R24, 0x3, RZ ;  /* 0x0000000318187819 */ /* 0x000fe400000012ff */
[----:B------:R-:W-:Y:S02]  /*ab70*/  SHF.R.U64 R26, R26, 0x3, RZ ;  /* 0x000000031a1a7819 */ /* 0x000fe400000012ff */
[----:B------:R-:W-:Y:S02]  /*ab80*/  SHF.R.U64 R55, R55, 0x3, RZ ;  /* 0x0000000337377819 */ /* 0x000fe400000012ff */
[----:B------:R-:W-:Y:S02]  /*ab90*/  SHF.R.U64 R28, R28, 0x3, RZ ;  /* 0x000000031c1c7819 */ /* 0x000fe400000012ff */
[----:B------:R-:W-:Y:S02]  /*aba0*/  SHF.R.U64 R30, R30, 0x3, RZ ;  /* 0x000000031e1e7819 */ /* 0x000fe400000012ff */
[----:B------:R-:W-:-:S02]  /*abb0*/  LOP3.LUT R10, R10, R95, RZ, 0x3c, !PT ;  /* 0x0000005f0a0a7212 */ /* 0x000fc400078e3cff */
[----:B------:R-:W-:Y:S02]  /*abc0*/  LOP3.LUT R14, R14, R141, RZ, 0x3c, !PT ;  /* 0x0000008d0e0e7212 */ /* 0x000fe400078e3cff */
[----:B------:R-:W-:Y:S02]  /*abd0*/  LOP3.LUT R36, R24, R151, RZ, 0x3c, !PT ;  /* 0x0000009718247212 */ /* 0x000fe400078e3cff */
[----:B------:R-:W-:Y:S02]  /*abe0*/  LOP3.LUT R26, R26, R143, RZ, 0x3c, !PT ;  /* 0x0000008f1a1a7212 */ /* 0x000fe400078e3cff */
[----:B------:R-:W-:Y:S02]  /*abf0*/  LOP3.LUT R24, R55, R82, RZ, 0x3c, !PT ;  /* 0x0000005237187212 */ /* 0x000fe400078e3cff */
[----:B------:R-:W-:Y:S02]  /*ac00*/  LOP3.LUT R28, R28, R145, RZ, 0x3c, !PT ;  /* 0x000000911c1c7212 */ /* 0x000fe400078e3cff */
[----:B------:R-:W-:Y:S01]  /*ac10*/  LOP3.LUT R30, R30, R147, RZ, 0x3c, !PT ;  /* 0x000000931e1e7212 */ /* 0x000fe200078e3cff */
[----:B------:R3:W-:Y:S01]  /*ac20*/  STSM.16.M88.4 [R139], R4 ;  /* 0x000000048b007844 */ /* 0x0007e20000000200 */
[----:B------:R-:W-:-:S02]  /*ac30*/  MOV R120, R10 ;  /* 0x0000000a00787202 */ /* 0x000fc40000000f00 */
[----:B-1----:R-:W-:Y:S02]  /*ac40*/  MOV R100, R12 ;  /* 0x0000000c00647202 */ /* 0x002fe40000000f00 */
[----:B------:R-:W-:Y:S02]  /*ac50*/  MOV R95, R14 ;  /* 0x0000000e005f7202 */ /* 0x000fe40000000f00 */
[----:B------:R-:W-:Y:S02]  /*ac60*/  F2FP.F16.F32.PACK_AB R9, R134, R127 ;  /* 0x0000007f8609723e */ /* 0x000fe400000000ff */
[----:B------:R-:W-:Y:S02]  /*ac70*/  F2FP.F16.F32.PACK_AB R10, R45, R44 ;  /* 0x0000002c2d0a723e */ /* 0x000fe400000000ff */
[----:B------:R-:W-:Y:S02]  /*ac80*/  F2FP.F16.F32.PACK_AB R11, R131, R126 ;  /* 0x0000007e830b723e */ /* 0x000fe400000000ff */
[----:B------:R-:W-:-:S02]  /*ac90*/  MOV R94, R26 ;  /* 0x0000001a005e7202 */ /* 0x000fc40000000f00 */
[----:B------:R-:W-:Y:S02]  /*aca0*/  F2FP.F16.F32.PACK_AB R12, R49, R48 ;  /* 0x00000030310c723e */ /* 0x000fe400000000ff */
[----:B---3--:R-:W-:Y:S02]  /*acb0*/  F2FP.F16.F32.PACK_AB R4, R122, R3 ;  /* 0x000000037a04723e */ /* 0x008fe400000000ff */
[----:B------:R-:W-:Y:S02]  /*acc0*/  F2FP.F16.F32.PACK_AB R5, R136, R129 ;  /* 0x000000818805723e */ /* 0x000fe400000000ff */
[----:B------:R-:W-:Y:S02]  /*acd0*/  F2FP.F16.F32.PACK_AB R6, R21, R0 ;  /* 0x000000001506723e */ /* 0x000fe400000000ff */
[----:B------:R-:W-:Y:S02]  /*ace0*/  F2FP.F16.F32.PACK_AB R7, R133, R128 ;  /* 0x000000808507723e */ /* 0x000fe400000000ff */
[----:B------:R-:W-:-:S02]  /*acf0*/  F2FP.F16.F32.PACK_AB R13, R130, R125 ;  /* 0x0000007d820d723e */ /* 0x000fc400000000ff */
[----:B------:R-:W-:Y:S01]  /*ad00*/  F2FP.F16.F32.PACK_AB R14, R53, R52 ;  /* 0x00000034350e723e */ /* 0x000fe200000000ff */
[----:B------:R1:W-:Y:S01]  /*ad10*/  STSM.16.M88.4 [R121], R4 ;  /* 0x0000000479007844 */ /* 0x0003e20000000200 */
[----:B------:R-:W-:Y:S02]  /*ad20*/  F2FP.F16.F32.PACK_AB R15, R132, R51 ;  /* 0x00000033840f723e */ /* 0x000fe400000000ff */
[----:B------:R-:W-:Y:S01]  /*ad30*/  MOV R0, R24 ;  /* 0x0000001800007202 */ /* 0x000fe20000000f00 */
[----:B------:R3:W-:Y:S01]  /*ad40*/  STSM.16.M88.4 [R120], R8 ;  /* 0x0000000878007844 */ /* 0x0007e20000000200 */
[----:B------:R-:W-:Y:S02]  /*ad50*/  LOP3.LUT R34, R149, 0x380, RZ, 0xc0, !PT ;  /* 0x0000038095227812 */ /* 0x000fe400078ec0ff */
[----:B------:R-:W-:Y:S01]  /*ad60*/  MOV R82, R28 ;  /* 0x0000001c00527202 */ /* 0x000fe20000000f00 */
[----:B------:R-:W-:Y:S01]  /*ad70*/  STSM.16.M88.4 [R100], R12 ;  /* 0x0000000c64007844 */ /* 0x000fe20000000200 */
[----:B------:R-:W-:-:S02]  /*ad80*/  MOV R55, R30 ;  /* 0x0000001e00377202 */ /* 0x000fc40000000f00 */
[----:B------:R-:W-:Y:S02]  /*ad90*/  F2FP.F16.F32.PACK_AB R24, R57, R56 ;  /* 0x000000383918723e */ /* 0x000fe400000000ff */
        /* <DEDUP_REMOVED lines=8> */
[----:B------:R-:W-:Y:S02]  /*ae20*/  LOP3.LUT R38, R153, 0x380, RZ, 0xc0, !PT ;  /* 0x0000038099267812 */ /* 0x000fe400078ec0ff */
[----:B-1----:R-:W-:Y:S01]  /*ae30*/  F2FP.F16.F32.PACK_AB R4, R73, R72 ;  /* 0x000000484904723e */ /* 0x002fe200000000ff */
[----:B------:R-:W-:Y:S01]  /*ae40*/  STSM.16.M88.4 [R94], R28 ;  /* 0x0000001c5e007844 */ /* 0x000fe20000000200 */
[----:B------:R-:W-:Y:S02]  /*ae50*/  F2FP.F16.F32.PACK_AB R5, R75, R74 ;  /* 0x0000004a4b05723e */ /* 0x000fe400000000ff */
[----:B------:R-:W-:Y:S02]  /*ae60*/  F2FP.F16.F32.PACK_AB R6, R77, R76 ;  /* 0x0000004c4d06723e */ /* 0x000fe400000000ff */
[----:B------:R-:W-:-:S02]  /*ae70*/  F2FP.F16.F32.PACK_AB R7, R79, R78 ;  /* 0x0000004e4f07723e */ /* 0x000fc400000000ff */
[----:B------:R-:W-:Y:S02]  /*ae80*/  SHF.R.U64 R34, R34, 0x3, RZ ;  /* 0x0000000322227819 */ /* 0x000fe400000012ff */
[----:B------:R-:W-:Y:S01]  /*ae90*/  SHF.R.U64 R38, R38, 0x3, RZ ;  /* 0x0000000326267819 */ /* 0x000fe200000012ff */
[----:B------:R1:W-:Y:S01]  /*aea0*/  STSM.16.M88.4 [R82], R4 ;  /* 0x0000000452007844 */ /* 0x0003e20000000200 */
[----:B---3--:R-:W-:Y:S02]  /*aeb0*/  F2FP.F16.F32.PACK_AB R8, R81, R80 ;  /* 0x000000505108723e */ /* 0x008fe400000000ff */
[----:B------:R-:W-:Y:S02]  /*aec0*/  F2FP.F16.F32.PACK_AB R9, R83, R46 ;  /* 0x0000002e5309723e */ /* 0x000fe400000000ff */
[----:B------:R-:W-:Y:S02]  /*aed0*/  F2FP.F16.F32.PACK_AB R10, R85, R84 ;  /* 0x00000054550a723e */ /* 0x000fe400000000ff */
[----:B------:R-:W-:-:S02]  /*aee0*/  F2FP.F16.F32.PACK_AB R11, R87, R86 ;  /* 0x00000056570b723e */ /* 0x000fc400000000ff */
[----:B------:R-:W-:Y:S02]  /*aef0*/  LOP3.LUT R34, R34, R149, RZ, 0x3c, !PT ;  /* 0x0000009522227212 */ /* 0x000fe400078e3cff */
[----:B------:R-:W-:Y:S01]  /*af00*/  LOP3.LUT R38, R38, R153, RZ, 0x3c, !PT ;  /* 0x0000009926267212 */ /* 0x000fe200078e3cff */
[----:B------:R3:W-:Y:S01]  /*af10*/  STSM.16.M88.4 [R55], R8 ;  /* 0x0000000837007844 */ /* 0x0007e20000000200 */
[----:B------:R-:W-:Y:S02]  /*af20*/  MOV R34, R34 ;  /* 0x0000002200227202 */ /* 0x000fe40000000f00 */
[----:B------:R-:W-:Y:S01]  /*af30*/  MOV R36, R36 ;  /* 0x0000002400247202 */ /* 0x000fe20000000f00 */
[----:B-1----:R-:W-:Y:S01]  /*af40*/  IMAD.SHL.U32 R5, R204, 0x4, RZ ;  /* 0x00000004cc057824 */ /* 0x002fe200078e00ff */
[----:B------:R-:W-:Y:S01]  /*af50*/  MOV R38, R38 ;  /* 0x0000002600267202 */ /* 0x000fe20000000f00 */
[----:B------:R1:W-:Y:S01]  /*af60*/  STSM.16.M88.4 [R34], R88 ;  /* 0x0000005822007844 */ /* 0x0003e20000000200 */
[----:B--2---:R-:W-:-:S02]  /*af70*/  ISETP.NE.U32.AND P0, PT, R40, RZ, PT ;  /* 0x000000ff2800720c */ /* 0x004fc40003f05070 */
[----:B------:R-:W-:Y:S01]  /*af80*/  IADD3 R6, P1, R5, R40, RZ ;  /* 0x0000002805067210 */ /* 0x000fe20007f3e0ff */
[----:B------:R1:W-:Y:S01]  /*af90*/  STSM.16.M88.4 [R36], R96 ;  /* 0x0000006024007844 */ /* 0x0003e20000000200 */
[----:B------:R-:W2:Y:S01]  /*afa0*/  LDC R21, c[0x0][0xa88] ;  /* 0x0002a200ff157b82 */ /* 0x000ea20000000800 */
[----:B------:R-:W-:Y:S01]  /*afb0*/  ISETP.NE.AND.EX P0, PT, R41, RZ, PT, P0 ;  /* 0x000000ff2900720c */ /* 0x000fe20003f05300 */
[----:B------:R-:W-:Y:S01]  /*afc0*/  IMAD.MOV.U32 R40, RZ, RZ, RZ ;  /* 0x000000ffff287224 */ /* 0x000fe200078e00ff */
[----:B------:R1:W-:Y:S01]  /*afd0*/  STSM.16.M88.4 [R38], R104 ;  /* 0x0000006826007844 */ /* 0x0003e20000000200 */
[----:B---3--:R-:W-:-:S03]  /*afe0*/  SHF.L.U64.HI R8, R204, 0x2, R207 ;  /* 0x00000002cc087819 */ /* 0x008fc600000102cf */
[----:B------:R1:W-:Y:S02]  /*aff0*/  STSM.16.M88.4 [R0], R112 ;  /* 0x0000007000007844 */ /* 0x0003e40000000200 */
[----:B------:R-:W-:Y:S01]  /*b000*/  IMAD.X R7, R8, 0x1, R41, P1 ;  /* 0x0000000108077824 */ /* 0x000fe200008e0629 */
[----:B------:R-:W-:Y:S01]  /*b010*/  BAR.SYNC.DEFER_BLOCKING 0x1, 0x100 ;  /* 0x0044000000007b1d */ /* 0x000fe20000010000 */
[----:B------:R-:W-:-:S04]  /*b020*/  ISETP.NE.U32.AND P1, PT, RZ, UR4, PT ;  /* 0x00000004ff007c0c */ /* 0x000fc8000bf25070 */
[----:B------:R-:W-:-:S13]  /*b030*/  ISETP.NE.AND.EX P1, PT, RZ, UR5, PT, P1 ;  /* 0x00000005ff007c0c */ /* 0x000fda000bf25310 */
[----:B------:R-:W-:-:S04]  /*b040*/  @P1 IADD3 R4, P2, R5, UR4, RZ ;  /* 0x0000000405041c10 */ /* 0x000fc8000ff5e0ff */
[----:B------:R-:W-:Y:S01]  /*b050*/  @P1 IADD3.X R5, R8, UR5, RZ, P2, !PT ;  /* 0x0000000508051c10 */ /* 0x000fe200097fe4ff */
[----:B------:R1:W5:Y:S01]  /*b060*/  @P0 LDG.E R40, desc[UR60][R6.64] ;  /* 0x0000003c06280981 */ /* 0x000362000c1e1900 */
[----:B------:R-:W-:-:S03]  /*b070*/  IMAD R3, R22, 0x40, R18 ;  /* 0x0000004016037824 */ /* 0x000fc600078e0212 */
[----:B--2---:R1:W5:Y:S01]  /*b080*/  @P1 LDG.E R21, desc[UR60][R4.64] ;  /* 0x0000003c04151981 */ /* 0x004362000c1e1900 */
[----:B------:R-:W-:-:S03]  /*b090*/  IMAD.WIDE R32, R3, 0x2, R32 ;  /* 0x0000000203207825 */ /* 0x000fc600078e0220 */
[----:B------:R-:W-:-:S04]  /*b0a0*/  IADD3 R13, P4, R32, 0x1000, RZ ;  /* 0x00001000200d7810 */ /* 0x000fc80007f9e0ff */
[----:B------:R-:W-:Y:S01]  /*b0b0*/  LOP3.LUT R12, R13, 0x380, RZ, 0xc0, !PT ;  /* 0x000003800d0c7812 */ /* 0x000fe200078ec0ff */
[----:B------:R-:W-:Y:S08]  /*b0c0*/  @P1 BRA `(.L_x_3131) ;  /* 0x0000000000101947 */ /* 0x000ff00003800000 */
[----:B------:R-:W-:Y:S05]  /*b0d0*/  @!P0 BRA `(.L_x_3131) ;  /* 0x00000000000c8947 */ /* 0x000fea0003800000 */
[----:B-1----:R-:W2:Y:S04]  /*b0e0*/  LDG.E R0, desc[UR60][R6.64] ;  /* 0x0000003c06007981 */ /* 0x002ea8000c1e1900 */
[----:B-----5:R-:W2:Y:S02]  /*b0f0*/  LDG.E R21, desc[UR60][R6.64+0x4] ;  /* 0x0000043c06157981 */ /* 0x020ea4000c1e1900 */
[----:B--2---:R-:W-:-:S07]  /*b100*/  IMAD.IADD R21, R21, 0x1, -R0 ;  /* 0x0000000115157824 */ /* 0x004fce00078e0a00 */
.L_x_3131:
[----:B------:R-:W-:Y:S01]  /*b110*/  SHF.R.S32.HI R43, RZ, 0x1f, R205 ;  /* 0x0000001fff2b7819 */ /* 0x000fe200000114cd */
[----:B------:R-:W-:Y:S01]  /*b120*/  ULDC.64 UR4, c[0x0][0xb70] ;  /* 0x0002dc0000047ab9 */ /* 0x000fe20000000a00 */
[----:B-----5:R-:W-:Y:S01]  /*b130*/  SHF.R.S32.HI R41, RZ, 0x1f, R40 ;  /* 0x0000001fff297819 */ /* 0x020fe20000011428 */
[----:B------:R-:W-:Y:S01]  /*b140*/  IMAD R10, R206, 0x80, R212 ;  /* 0x00000080ce0a7824 */ /* 0x000fe200078e02d4 */
[----:B-1----:R-:W-:Y:S01]  /*b150*/  IADD3 R7, P6, R32, 0x3000, RZ ;  /* 0x0000300020077810 */ /* 0x002fe20007fde0ff */
[----:B------:R-:W-:Y:S01]  /*b160*/  IMAD R0, R43, UR4, RZ ;  /* 0x000000042b007c24 */ /* 0x000fe2000f8e02ff */
[----:B------:R-:W-:Y:S01]  /*b170*/  SEL R207, R207, RZ, !P0 ;  /* 0x000000ffcfcf7207 */ /* 0x000fe20004000000 */
[----:B------:R-:W-:Y:S01]  /*b180*/  IMAD.WIDE.U32 R4, R205, UR4, R40 ;  /* 0x00000004cd047c25 */ /* 0x000fe2000f8e0028 */
[----:B------:R-:W-:Y:S02]  /*b190*/  LOP3.LUT R6, R7, 0x380, RZ, 0xc0, !PT ;  /* 0x0000038007067812 */ /* 0x000fe400078ec0ff */
[----:B------:R-:W-:Y:S01]  /*b1a0*/  SEL R65, R204, RZ, !P0 ;  /* 0x000000ffcc417207 */ /* 0x000fe20004000000 */
[----:B------:R-:W-:Y:S01]  /*b1b0*/  IMAD R3, R205, UR5, R0 ;  /* 0x00000005cd037c24 */ /* 0x000fe2000f8e0200 */
[----:B------:R-:W-:Y:S01]  /*b1c0*/  ULDC.64 UR4, c[0x0][0xb78] ;  /* 0x0002de0000047ab9 */ /* 0x000fe20000000a00 */
[----:B------:R-:W-:Y:S01]  /*b1d0*/  SHF.R.U64 R6, R6, 0x3, RZ ;  /* 0x0000000306067819 */ /* 0x000fe200000012ff */
[----:B------:R-:W-:Y:S01]  /*b1e0*/  IMAD R0, R207, UR4, RZ ;  /* 0x00000004cf007c24 */ /* 0x000fe2000f8e02ff */
[C---:B------:R-:W-:Y:S01]  /*b1f0*/  IADD3 R57, P0, R32.reuse, 0x4000, RZ ;  /* 0x0000400020397810 */ /* 0x040fe20007f1e0ff */
[----:B------:R-:W-:Y:S01]  /*b200*/  IMAD.IADD R5, R5, 0x1, R3 ;  /* 0x0000000105057824 */ /* 0x000fe200078e0203 */
[----:B------:R-:W-:-:S02]  /*b210*/  IADD3 R9, P5, R32, 0x2000, RZ ;  /* 0x0000200020097810 */ /* 0x000fc40007fbe0ff */
[----:B------:R-:W-:Y:S01]  /*b220*/  LOP3.LUT R6, R6, R7, RZ, 0x3c, !PT ;  /* 0x0000000706067212 */ /* 0x000fe200078e3cff */
[C---:B------:R-:W-:Y:S01]  /*b230*/  IMAD.WIDE.U32 R4, R65.reuse, UR4, R4 ;  /* 0x0000000441047c25 */ /* 0x040fe2000f8e0004 */
[C---:B------:R-:W-:Y:S02]  /*b240*/  IADD3 R35, P2, R32.reuse, 0x6000, RZ ;  /* 0x0000600020237810 */ /* 0x040fe40007f5e0ff */
[----:B------:R-:W-:Y:S01]  /*b250*/  SHF.R.S32.HI R3, RZ, 0x1f, R10 ;  /* 0x0000001fff037819 */ /* 0x000fe2000001140a */
[----:B------:R-:W-:Y:S01]  /*b260*/  IMAD R7, R65, UR5, R0 ;  /* 0x0000000541077c24 */ /* 0x000fe2000f8e0200 */
[----:B------:R-:W-:Y:S01]  /*b270*/  IADD3 R45, P1, R32, 0x5000, RZ ;  /* 0x00005000202d7810 */ /* 0x000fe20007f3e0ff */
[----:B------:R-:W-:Y:S01]  /*b280*/  ULDC.64 UR4, c[0x0][0xb40] ;  /* 0x0002d00000047ab9 */ /* 0x000fe20000000a00 */
[----:B------:R-:W-:Y:S02]  /*b290*/  IADD3 R0, P3, R10, R4, RZ ;  /* 0x000000040a007210 */ /* 0x000fe40007f7e0ff */
[----:B------:R-:W-:-:S02]  /*b2a0*/  LOP3.LUT R56, R57, 0x380, RZ, 0xc0, !PT ;  /* 0x0000038039387812 */ /* 0x000fc400078ec0ff */
[----:B------:R-:W-:Y:S02]  /*b2b0*/  LOP3.LUT R8, R9, 0x380, RZ, 0xc0, !PT ;  /* 0x0000038009087812 */ /* 0x000fe400078ec0ff */
[----:B------:R-:W-:Y:S02]  /*b2c0*/  LOP3.LUT R34, R35, 0x380, RZ, 0xc0, !PT ;  /* 0x0000038023227812 */ /* 0x000fe400078ec0ff */
[----:B------:R-:W-:Y:S02]  /*b2d0*/  LOP3.LUT R44, R45, 0x380, RZ, 0xc0, !PT ;  /* 0x000003802d2c7812 */ /* 0x000fe400078ec0ff */
[----:B------:R-:W-:Y:S01]  /*b2e0*/  IADD3.X R3, R3, R5, R7, P3, !PT ;  /* 0x0000000503037210 */ /* 0x000fe20001ffe407 */
[----:B------:R-:W-:Y:S01]  /*b2f0*/  IMAD.X R7, RZ, RZ, R33, P6 ;  /* 0x000000ffff077224 */ /* 0x000fe200030e0621 */
[----:B------:R-:W-:Y:S02]  /*b300*/  SHF.R.U64 R56, R56, 0x3, RZ ;  /* 0x0000000338387819 */ /* 0x000fe400000012ff */
[----:B------:R-:W-:-:S02]  /*b310*/  SHF.R.U64 R12, R12, 0x3, RZ ;  /* 0x000000030c0c7819 */ /* 0x000fc400000012ff */
[----:B------:R-:W-:Y:S02]  /*b320*/  SHF.R.U64 R8, R8, 0x3, RZ ;  /* 0x0000000308087819 */ /* 0x000fe400000012ff */
[----:B------:R-:W-:Y:S02]  /*b330*/  LEA R30, P3, R0, UR4, 0x2 ;  /* 0x00000004001e7c11 */ /* 0x000fe4000f8610ff */
[----:B------:R-:W-:Y:S02]  /*b340*/  SHF.R.U64 R34, R34, 0x3, RZ ;  /* 0x0000000322227819 */ /* 0x000fe400000012ff */
[----:B------:R-:W-:Y:S02]  /*b350*/  SHF.R.U64 R44, R44, 0x3, RZ ;  /* 0x000000032c2c7819 */ /* 0x000fe400000012ff */
[----:B------:R-:W-:Y:S01]  /*b360*/  LOP3.LUT R56, R56, R57, RZ, 0x3c, !PT ;  /* 0x0000003938387212 */ /* 0x000fe200078e3cff */
[--C-:B------:R-:W-:Y:S01]  /*b370*/  IMAD.X R57, RZ, RZ, R33.reuse, P0 ;  /* 0x000000ffff397224 */ /* 0x100fe200000e0621 */
[----:B------:R-:W-:Y:S01]  /*b380*/  LOP3.LUT R12, R12, R13, RZ, 0x3c, !PT ;  /* 0x0000000d0c0c7212 */ /* 0x000fe200078e3cff */
[--C-:B------:R-:W-:Y:S01]  /*b390*/  IMAD.X R13, RZ, RZ, R33.reuse, P4 ;  /* 0x000000ffff0d7224 */ /* 0x100fe200020e0621 */
[----:B------:R-:W-:Y:S01]  /*b3a0*/  LOP3.LUT R8, R8, R9, RZ, 0x3c, !PT ;  /* 0x0000000908087212 */ /* 0x000fe200078e3cff */
[----:B------:R-:W-:Y:S01]  /*b3b0*/  IMAD.X R9, RZ, RZ, R33, P5 ;  /* 0x000000ffff097224 */ /* 0x000fe200028e0621 */
[----:B------:R-:W-:Y:S01]  /*b3c0*/  LEA.HI.X R31, R0, UR5, R3, 0x2, P3 ;  /* 0x00000005001f7c11 */ /* 0x000fe200098f1403 */
[----:B------:R-:W-:Y:S01]  /*b3d0*/  VIADD R0, R10, 0x8 ;  /* 0x000000080a007836 */ /* 0x000fe20000000000 */
[----:B------:R-:W-:Y:S01]  /*b3e0*/  LOP3.LUT R34, R34, R35, RZ, 0x3c, !PT ;  /* 0x0000002322227212 */ /* 0x000fe200078e3cff */
[----:B------:R-:W-:Y:S01]  /*b3f0*/  ULDC.64 UR4, c[0x0][0xaa0] ;  /* 0x0002a80000047ab9 */ /* 0x000fe20000000a00 */
[----:B------:R-:W-:-:S02]  /*b400*/  LOP3.LUT P0, RZ, R209, 0x3, RZ, 0xc0, !PT ;  /* 0x00000003d1ff7812 */ /* 0x000fc4000780c0ff */
[C---:B------:R-:W-:Y:S02]  /*b410*/  IADD3 R25, P3, R32.reuse, 0x7000, RZ ;  /* 0x0000700020197810 */ /* 0x040fe40007f7e0ff */
[C---:B------:R-:W-:Y:S02]  /*b420*/  IADD3 R61, P4, R32.reuse, 0x8000, RZ ;  /* 0x00008000203d7810 */ /* 0x040fe40007f9e0ff */
[C---:B------:R-:W-:Y:S02]  /*b430*/  IADD3 R53, P5, R32.reuse, 0x9000, RZ ;  /* 0x0000900020357810 */ /* 0x040fe40007fbe0ff */
[----:B------:R-:W-:Y:S02]  /*b440*/  IADD3 R37, P6, R32, 0xa000, RZ ;  /* 0x0000a00020257810 */ /* 0x000fe40007fde0ff */
[----:B------:R-:W-:Y:S02]  /*b450*/  IADD3.X R35, RZ, R33, RZ, P2, !PT ;  /* 0x00000021ff237210 */ /* 0x000fe400017fe4ff */
[----:B------:R-:W-:Y:S01]  /*b460*/  LOP3.LUT R44, R44, R45, RZ, 0x3c, !PT ;  /* 0x0000002d2c2c7212 */ /* 0x000fe200078e3cff */
[----:B------:R-:W-:Y:S01]  /*b470*/  IMAD.X R45, RZ, RZ, R33, P1 ;  /* 0x000000ffff2d7224 */ /* 0x000fe200008e0621 */
[----:B------:R-:W-:-:S02]  /*b480*/  IADD3 R3, P2, R32, 0xb000, RZ ;  /* 0x0000b00020037810 */ /* 0x000fc40007f5e0ff */
[----:B------:R-:W-:Y:S02]  /*b490*/  ISETP.GE.OR P1, PT, R10, R21, P0 ;  /* 0x000000150a00720c */ /* 0x000fe40000726670 */
[----:B------:R-:W-:Y:S01]  /*b4a0*/  LOP3.LUT R24, R25, 0x380, RZ, 0xc0, !PT ;  /* 0x0000038019187812 */ /* 0x000fe200078ec0ff */
[----:B------:R-:W-:Y:S01]  /*b4b0*/  IMAD.X R29, RZ, RZ, R33, P2 ;  /* 0x000000ffff1d7224 */ /* 0x000fe200010e0621 */
[----:B------:R-:W-:Y:S02]  /*b4c0*/  LOP3.LUT R60, R61, 0x380, RZ, 0xc0, !PT ;  /* 0x000003803d3c7812 */ /* 0x000fe400078ec0ff */
[----:B------:R-:W-:Y:S02]  /*b4d0*/  LOP3.LUT R52, R53, 0x380, RZ, 0xc0, !PT ;  /* 0x0000038035347812 */ /* 0x000fe400078ec0ff */
[----:B------:R-:W-:Y:S02]  /*b4e0*/  LOP3.LUT R36, R37, 0x380, RZ, 0xc0, !PT ;  /* 0x0000038025247812 */ /* 0x000fe400078ec0ff */
[----:B------:R-:W-:-:S02]  /*b4f0*/  LOP3.LUT R49, R32, 0x380, RZ, 0xc0, !PT ;  /* 0x0000038020317812 */ /* 0x000fc400078ec0ff */
[----:B------:R-:W-:Y:S01]  /*b500*/  ISETP.GE.OR P0, PT, R0, R21, P0 ;  /* 0x000000150000720c */ /* 0x000fe20000706670 */
[----:B------:R-:W-:Y:S01]  /*b510*/  @!P1 STG.E desc[UR60][R30.64], R20 ;  /* 0x000000141e009986 */ /* 0x000fe2000c10193c */
[----:B------:R-:W-:Y:S02]  /*b520*/  LOP3.LUT R0, R3, 0x380, RZ, 0xc0, !PT ;  /* 0x0000038003007812 */ /* 0x000fe400078ec0ff */
[----:B------:R-:W-:Y:S02]  /*b530*/  SHF.R.U64 R24, R24, 0x3, RZ ;  /* 0x0000000318187819 */ /* 0x000fe400000012ff */
[----:B------:R-:W-:Y:S02]  /*b540*/  SHF.R.U64 R60, R60, 0x3, RZ ;  /* 0x000000033c3c7819 */ /* 0x000fe400000012ff */
[----:B------:R-:W-:Y:S02]  /*b550*/  SHF.R.U64 R52, R52, 0x3, RZ ;  /* 0x0000000334347819 */ /* 0x000fe400000012ff */
[----:B------:R-:W-:-:S02]  /*b560*/  SHF.R.U64 R36, R36, 0x3, RZ ;  /* 0x0000000324247819 */ /* 0x000fc400000012ff */
[----:B------:R-:W-:Y:S01]  /*b570*/  SHF.R.U64 R49, R49, 0x3, RZ ;  /* 0x0000000331317819 */ /* 0x000fe200000012ff */
[----:B------:R1:W-:Y:S01]  /*b580*/  @!P0 STG.E desc[UR60][R30.64+0x20], R2 ;  /* 0x000020021e008986 */ /* 0x0003e2000c10193c */
[----:B------:R-:W-:Y:S02]  /*b590*/  SHF.R.U64 R0, R0, 0x3, RZ ;  /* 0x0000000300007819 */ /* 0x000fe400000012ff */
        /* <DEDUP_REMOVED lines=11> */
[----:B------:R-:W5:Y:S01]  /*b650*/  LD.E.128 R12, desc[UR60][R12.64] ;  /* 0x0000003c0c0c7980 */ /* 0x000f62000c101d00 */
[----:B------:R-:W-:-:S03]  /*b660*/  SHF.R.S32.HI R3, RZ, 0x1f, R18 ;  /* 0x0000001fff037819 */ /* 0x000fc60000011412 */
        /* <DEDUP_REMOVED lines=10> */
[----:B-1----:R-:W5:Y:S01]  /*b710*/  LD.E.128 R28, desc[UR60][R28.64] ;  /* 0x0000003c1c1c7980 */ /* 0x002f62000c101d00 */
[----:B------:R-:W-:Y:S01]  /*b720*/  IMAD R23, R41, UR4, RZ ;  /* 0x0000000429177c24 */ /* 0x000fe2000f8e02ff */
[----:B------:R-:W-:Y:S01]  /*b730*/  @!PT LDS RZ, [RZ] ;  /* 0x00000000fffff984 */ /* 0x000fe20000000800 */
[----:B------:R-:W-:Y:S01]  /*b740*/  @!PT LDS RZ, [RZ] ;  /* 0x00000000fffff984 */ /* 0x000fe20000000800 */
[----:B------:R-:W-:Y:S01]  /*b750*/  @!PT LDS RZ, [RZ] ;  /* 0x00000000fffff984 */ /* 0x000fe20000000800 */
[----:B------:R-:W-:Y:S01]  /*b760*/  @!PT LDS RZ, [RZ] ;  /* 0x00000000fffff984 */ /* 0x000fe20000000800 */
[----:B------:R1:W-:Y:S06]  /*b770*/  MEMBAR.ALL.CTA ;  /* 0x0000000000007992 */ /* 0x0003ec0000008000 */
[----:B-1----:R-:W1:Y:S01]  /*b780*/  FENCE.VIEW.ASYNC.S ;  /* 0x00000000000073c6 */ /* 0x002e620000000000 */
[----:B------:R-:W-:-:S02]  /*b790*/  IMAD.MOV.U32 R2, RZ, RZ, R18 ;  /* 0x000000ffff027224 */ /* 0x000fc400078e0012 */
[C---:B------:R-:W-:Y:S02]  /*b7a0*/  IMAD R23, R40.reuse, UR5, R23 ;  /* 0x0000000528177c24 */ /* 0x040fe4000f8e0217 */
[----:B------:R-:W-:Y:S01]  /*b7b0*/  IMAD.WIDE.U32 R2, R40, UR4, R2 ;  /* 0x0000000428027c25 */ /* 0x000fe2000f8e0002 */
[----:B------:R-:W-:-:S03]  /*b7c0*/  ULDC.64 UR4, c[0x0][0xae0] ;  /* 0x0002b80000047ab9 */ /* 0x000fc60000000a00 */
[----:B------:R-:W-:Y:S02]  /*b7d0*/  IMAD R41, R206, -0x80, R21 ;  /* 0xffffff80ce297824 */ /* 0x000fe400078e0215 */
[----:B------:R-:W-:Y:S02]  /*b7e0*/  IMAD.IADD R3, R3, 0x1, R23 ;  /* 0x0000000103037824 */ /* 0x000fe400078e0217 */
[----:B------:R-:W-:Y:S01]  /*b7f0*/  IMAD R40, R43, UR4, RZ ;  /* 0x000000042b287c24 */ /* 0x000fe2000f8e02ff */
[C---:B------:R-:W-:Y:S01]  /*b800*/  ISETP.GE.AND P3, PT, R22.reuse, R41, PT ;  /* 0x000000291600720c */ /* 0x040fe20003f66270 */
[----:B------:R-:W-:Y:S02]  /*b810*/  VIADD R0, R22, 0x20 ;  /* 0x0000002016007836 */ /* 0x000fe40000000000 */
[C---:B------:R-:W-:Y:S02]  /*b820*/  IMAD R23, R205.reuse, UR5, R40 ;  /* 0x00000005cd177c24 */ /* 0x040fe4000f8e0228 */
[----:B------:R-:W-:Y:S01]  /*b830*/  IMAD.WIDE.U32 R2, R205, UR4, R2 ;  /* 0x00000004cd027c25 */ /* 0x000fe2000f8e0002 */
[----:B------:R-:W-:-:S03]  /*b840*/  ULDC.64 UR4, c[0x0][0xae8] ;  /* 0x0002ba0000047ab9 */ /* 0x000fc60000000a00 */
[----:B0-----:R-:W-:Y:S01]  /*b850*/  VIADD R42, R42, 0x36820 ;  /* 0x000368202a2a7836 */ /* 0x001fe20000000000 */
[-C--:B------:R-:W-:Y:S01]  /*b860*/  ISETP.GE.AND P0, PT, R0, R41.reuse, PT ;  /* 0x000000290000720c */ /* 0x080fe20003f06270 */
[C---:B------:R-:W-:Y:S02]  /*b870*/  VIADD R20, R22.reuse, 0x40 ;  /* 0x0000004016147836 */ /* 0x040fe40000000000 */
[----:B------:R-:W-:Y:S01]  /*b880*/  VIADD R21, R22, 0x60 ;  /* 0x0000006016157836 */ /* 0x000fe20000000000 */
[----:B------:R-:W-:Y:S01]  /*b890*/  PRMT R42, RZ, 0x654, R42 ;  /* 0x00000654ff2a7816 */ /* 0x000fe2000000002a */
[----:B------:R-:W-:Y:S02]  /*b8a0*/  IMAD.IADD R3, R3, 0x1, R23 ;  /* 0x0000000103037824 */ /* 0x000fe400078e0217 */
[----:B------:R-:W-:Y:S01]  /*b8b0*/  IMAD R0, R207, UR4, RZ ;  /* 0x00000004cf007c24 */ /* 0x000fe2000f8e02ff */
[-C--:B------:R-:W-:Y:S01]  /*b8c0*/  ISETP.GE.AND P1, PT, R20, R41.reuse, PT ;  /* 0x000000291400720c */ /* 0x080fe20003f26270 */
[----:B-1----:R0:W-:Y:S01]  /*b8d0*/  SYNCS.ARRIVE.TRANS64.RED.A1T0 RZ, [R42+URZ], RZ ;  /* 0x000000ff2aff79a7 */ /* 0x0021e2000810043f */
[----:B------:R-:W-:Y:S01]  /*b8e0*/  ISETP.GE.AND P2, PT, R21, R41, PT ;  /* 0x000000291500720c */ /* 0x000fe20003f46270 */
[C---:B------:R-:W-:Y:S01]  /*b8f0*/  IMAD R43, R65.reuse, UR5, R0 ;  /* 0x00000005412b7c24 */ /* 0x040fe2000f8e0200 */
[----:B------:R-:W-:Y:S01]  /*b900*/  SHF.R.S32.HI R23, RZ, 0x1f, R22 ;  /* 0x0000001fff177819 */ /* 0x000fe20000011416 */
[----:B------:R-:W-:Y:S01]  /*b910*/  IMAD.WIDE.U32 R40, R65, UR4, R2 ;  /* 0x0000000441287c25 */ /* 0x000fe2000f8e0002 */
[----:B------:R-:W-:Y:S03]  /*b920*/  BSSY B1, `(.L_x_3132) ;  /* 0x0000017000017945 */ /* 0x000fe60003800000 */
[----:B------:R-:W-:-:S04]  /*b930*/  IMAD.WIDE R20, R206, 0x80, R22 ;  /* 0x00000080ce147825 */ /* 0x000fc800078e0216 */
[----:B------:R-:W-:Y:S01]  /*b940*/  IMAD.IADD R65, R41, 0x1, R43 ;  /* 0x0000000129417824 */ /* 0x000fe200078e022b */
[----:B0-----:R-:W-:Y:S06]  /*b950*/  @P3 BRA `(.L_x_3133) ;  /* 0x00000000004c3947 */ /* 0x001fec0003800000 */
[----:B------:R-:W-:Y:S01]  /*b960*/  ULDC.64 UR6, c[0x0][0xad8] ;  /* 0x0002b60000067ab9 */ /* 0x000fe20000000a00 */
[----:B------:R-:W-:Y:S01]  /*b970*/  MOV R2, R40 ;  /* 0x0000002800027202 */ /* 0x000fe20000000f00 */
[C---:B------:R-:W-:Y:S01]  /*b980*/  VIADD R0, R18.reuse, 0x40 ;  /* 0x0000004012007836 */ /* 0x040fe20000000000 */
[----:B------:R-:W-:Y:S01]  /*b990*/  ULDC UR4, c[0x0][0xa8c] ;  /* 0x0002a30000047ab9 */ /* 0x000fe20000000800 */
[C---:B------:R-:W-:Y:S01]  /*b9a0*/  VIADD R42, R18.reuse, 0x80 ;  /* 0x00000080122a7836 */ /* 0x040fe20000000000 */
[----:B------:R-:W-:Y:S01]  /*b9b0*/  ISETP.GE.AND P3, PT, R18, UR4, PT ;  /* 0x0000000412007c0c */ /* 0x000fe2000bf66270 */
[----:B------:R-:W-:Y:S01]  /*b9c0*/  IMAD R43, R21, UR6, RZ ;  /* 0x00000006152b7c24 */ /* 0x000fe2000f8e02ff */
        /* <DEDUP_REMOVED lines=9> */
[----:B-----5:R0:W-:Y:S04]  /*ba60*/  @!P3 STG.E.128 desc[UR60][R42.64], R48 ;  /* 0x000000302a00b986 */ /* 0x0201e8000c101d3c */
[----:B------:R0:W-:Y:S04]  /*ba70*/  @!P4 STG.E.128 desc[UR60][R42.64+0x80], R56 ;  /* 0x000080382a00c986 */ /* 0x0001e8000c101d3c */
[----:B------:R0:W-:Y:S02]  /*ba80*/  @!P5 STG.E.128 desc[UR60][R42.64+0x100], R60 ;  /* 0x0001003c2a00d986 */ /* 0x0001e4000c101d3c */
.L_x_3133:
[----:B------:R-:W-:Y:S05]  /*ba90*/  BSYNC B1 ;  /* 0x0000000000017941 */ /* 0x000fea0003800000 */
.L_x_3132:
[----:B------:R-:W-:Y:S04]  /*baa0*/  BSSY B1, `(.L_x_3134) ;  /* 0x0000017000017945 */ /* 0x000fe80003800000 */
[----:B------:R-:W-:Y:S05]  /*bab0*/  @P0 BRA `(.L_x_3135) ;  /* 0x0000000000540947 */ /* 0x000fea0003800000 */
[----:B0-----:R-:W-:Y:S01]  /*bac0*/  IADD3 R43, P0, R20, 0x20, RZ ;  /* 0x00000020142b7810 */ /* 0x001fe20007f1e0ff */
        /* <DEDUP_REMOVED lines=8> */
[----:B------:R-:W-:-:S02]  /*bb50*/  VIADD R42, R18, 0x80 ;  /* 0x00000080122a7836 */ /* 0x000fc40000000000 */
[----:B------:R-:W-:Y:S02]  /*bb60*/  IMAD R0, R0, UR6, RZ ;  /* 0x0000000600007c24 */ /* 0x000fe4000f8e02ff */
[----:B------:R-:W-:Y:S01]  /*bb70*/  IMAD.WIDE.U32 R2, R43, UR6, R2 ;  /* 0x000000062b027c25 */ /* 0x000fe2000f8e0002 */
[----:B------:R-:W-:-:S03]  /*bb80*/  ISETP.GE.AND P5, PT, R42, UR4, PT ;  /* 0x000000042a007c0c */ /* 0x000fc6000bfa6270 */
[----:B------:R-:W-:Y:S01]  /*bb90*/  IMAD R43, R43, UR7, R0 ;  /* 0x000000072b2b7c24 */ /* 0x000fe2000f8e0200 */
[----:B------:R-:W-:Y:S02]  /*bba0*/  ULDC.64 UR6, c[0x0][0xa80] ;  /* 0x0002a00000067ab9 */ /* 0x000fe40000000a00 */
[----:B------:R-:W-:Y:S01]  /*bbb0*/  LEA R42, P0, R2, UR6, 0x1 ;  /* 0x00000006022a7c11 */ /* 0x000fe2000f8008ff */
[----:B------:R-:W-:-:S05]  /*bbc0*/  IMAD.IADD R3, R3, 0x1, R43 ;  /* 0x0000000103037824 */ /* 0x000fca00078e022b */
[----:B------:R-:W-:-:S05]  /*bbd0*/  LEA.HI.X R43, R2, UR7, R3, 0x1, P0 ;  /* 0x00000007022b7c11 */ /* 0x000fca00080f0c03 */
[----:B-----5:R1:W-:Y:S04]  /*bbe0*/  @!P3 STG.E.128 desc[UR60][R42.64], R12 ;  /* 0x0000000c2a00b986 */ /* 0x0203e8000c101d3c */
[----:B------:R1:W-:Y:S04]  /*bbf0*/  @!P4 STG.E.128 desc[UR60][R42.64+0x80], R44 ;  /* 0x0000802c2a00c986 */ /* 0x0003e8000c101d3c */
[----:B------:R1:W-:Y:S02]  /*bc00*/  @!P5 STG.E.128 desc[UR60][R42.64+0x100], R52 ;  /* 0x000100342a00d986 */ /* 0x0003e4000c101d3c */
.L_x_3135:
[----:B------:R-:W-:Y:S05]  /*bc10*/  BSYNC B1 ;  /* 0x0000000000017941 */ /* 0x000fea0003800000 */
.L_x_3134:
[----:B------:R-:W-:Y:S04]  /*bc20*/  BSSY B1, `(.L_x_3136) ;  /* 0x0000017000017945 */ /* 0x000fe80003800000 */
[----:B------:R-:W-:Y:S05]  /*bc30*/  @P1 BRA `(.L_x_3137) ;  /* 0x0000000000541947 */ /* 0x000fea0003800000 */
[----:B-1---5:R-:W-:Y:S01]  /*bc40*/  IADD3 R13, P0, R20, 0x40, RZ ;  /* 0x00000040140d7810 */ /* 0x022fe20007f1e0ff */
        /* <DEDUP_REMOVED lines=19> */
[----:B------:R2:W-:Y:S02]  /*bd80*/  @!P4 STG.E.128 desc[UR60][R12.64+0x100], R36 ;  /* 0x000100240c00c986 */ /* 0x0005e4000c101d3c */
.L_x_3137:
[----:B------:R-:W-:Y:S05]  /*bd90*/  BSYNC B1 ;  /* 0x0000000000017941 */ /* 0x000fea0003800000 */
.L_x_3136:
[----:B------:R-:W-:Y:S05]  /*bda0*/  @P2 BRA `(.L_x_3138) ;  /* 0x0000000c000c2947 */ /* 0x000fea0003800000 */
[----:B--2--5:R-:W-:Y:S01]  /*bdb0*/  IADD3 R9, P0, R20, 0x60, RZ ;  /* 0x0000006014097810 */ /* 0x024fe20007f1e0ff */
[----:B------:R-:W-:Y:S01]  /*bdc0*/  ULDC.64 UR4, c[0x0][0xad8] ;  /* 0x0002b60000047ab9 */ /* 0x000fe20000000a00 */
[----:B------:R-:W-:Y:S01]  /*bdd0*/  MOV R3, R65 ;  /* 0x0000004100037202 */ /* 0x000fe20000000f00 */
[----:B------:R-:W-:Y:S01]  /*bde0*/  IMAD.MOV.U32 R2, RZ, RZ, R40 ;  /* 0x000000ffff027224 */ /* 0x000fe200078e0028 */
[----:B------:R-:W-:Y:S01]  /*bdf0*/  ULDC.64 UR6, c[0x0][0xa80] ;  /* 0x0002a00000067ab9 */ /* 0x000fe20000000a00 */
[----:B------:R-:W-:Y:S02]  /*be00*/  IMAD.X R20, RZ, RZ, R21, P0 ;  /* 0x000000ffff147224 */ /* 0x000fe400000e0615 */
[----:B------:R-:W-:Y:S02]  /*be10*/  VIADD R0, R18, 0x40 ;  /* 0x0000004012007836 */ /* 0x000fe40000000000 */
[----:B------:R-:W-:Y:S02]  /*be20*/  IMAD R20, R20, UR4, RZ ;  /* 0x0000000414147c24 */ /* 0x000fe4000f8e02ff */
[----:B------:R-:W-:Y:S01]  /*be30*/  IMAD.WIDE.U32 R2, R9, UR4, R2 ;  /* 0x0000000409027c25 */ /* 0x000fe2000f8e0002 */
[----:B------:R-:W-:-:S02]  /*be40*/  ULDC UR4, c[0x0][0xa8c] ;  /* 0x0002a30000047ab9 */ /* 0x000fc40000000800 */
[----:B------:R-:W-:Y:S01]  /*be50*/  ISETP.GE.AND P1, PT, R18, UR4, PT ;  /* 0x0000000412007c0c */ /* 0x000fe2000bf26270 */
[----:B------:R-:W-:Y:S01]  /*be60*/  IMAD R9, R9, UR5, R20 ;  /* 0x0000000509097c24 */ /* 0x000fe2000f8e0214 */
[----:B------:R-:W-:Y:S01]  /*be70*/  ISETP.GE.AND P2, PT, R0, UR4, PT ;  /* 0x0000000400007c0c */ /* 0x000fe2000bf46270 */
[----:B------:R-:W-:Y:S01]  /*be80*/  VIADD R0, R18, 0x80 ;  /* 0x0000008012007836 */ /* 0x000fe20000000000 */
[----:B------:R-:W-:Y:S01]  /*be90*/  LEA R8, P0, R2, UR6, 0x1 ;  /* 0x0000000602087c11 */ /* 0x000fe2000f8008ff */
[----:B------:R-:W-:-:S05]  /*bea0*/  IMAD.IADD R3, R3, 0x1, R9 ;  /* 0x0000000103037824 */ /* 0x000fca00078e0209 */
[----:B------:R-:W-:Y:S02]  /*beb0*/  LEA.HI.X R9, R2, UR7, R3, 0x1, P0 ;  /* 0x0000000702097c11 */ /* 0x000fe400080f0c03 */
[----:B------:R-:W-:-:S03]  /*bec0*/  ISETP.GE.AND P0, PT, R0, UR4, PT ;  /* 0x0000000400007c0c */ /* 0x000fc6000bf06270 */
[----:B------:R3:W-:Y:S04]  /*bed0*/  @!P1 STG.E.128 desc[UR60][R8.64], R4 ;  /* 0x0000000408009986 */ /* 0x0007e8000c101d3c */
[----:B------:R3:W-:Y:S06]  /*bee0*/  @!P2 STG.E.128 desc[UR60][R8.64+0x80], R24 ;  /* 0x000080180800a986 */ /* 0x0007ec000c101d3c */
[----:B------:R-:W-:Y:S05]  /*bef0*/  @P0 BRA `(.L_x_3138) ;  /* 0x0000000800b80947 */ /* 0x000fea0003800000 */
[----:B------:R4:W-:Y:S01]  /*bf00*/  STG.E.128 desc[UR60][R8.64+0x100], R28 ;  /* 0x0001001c08007986 */ /* 0x0009e2000c101d3c */
[----:B------:R-:W-:Y:S05]  /*bf10*/  BRA `(.L_x_3138) ;  /* 0x0000000800b07947 */ /* 0x000fea0003800000 */
.L_x_3130:
[----:B------:R-:W2:Y:S01]  /*bf20*/  LDC.64 R4, c[0x0][0xbd8] ;  /* 0x0002f600ff047b82 */ /* 0x000ea20000000a00 */
[C---:B------:R-:W-:Y:S01]  /*bf30*/  IMAD.SHL.U32 R3, R204.reuse, 0x4, RZ ;  /* 0x00000004cc037824 */ /* 0x040fe200078e00ff */
[----:B------:R-:W-:Y:S01]  /*bf40*/  SHF.L.U64.HI R0, R204, 0x2, R207 ;  /* 0x00000002cc007819 */ /* 0x000fe200000102cf */
[----:B------:R-:W-:Y:S01]  /*bf50*/  ULDC.64 UR4, c[0x0][0xbe0] ;  /* 0x0002f80000047ab9 */ /* 0x000fe20000000a00 */
[----:B------:R-:W-:-:S04]  /*bf60*/  IMAD.MOV.U32 R9, RZ, RZ, RZ ;  /* 0x000000ffff097224 */ /* 0x000fc800078e00ff */
[----:B------:R-:W3:Y:S01]  /*bf70*/  LDC R7, c[0x0][0xa88] ;  /* 0x0002a200ff077b82 */ /* 0x000ee20000000800 */
[----:B--2---:R-:W-:Y:S02]  /*bf80*/  ISETP.NE.U32.AND P0, PT, R4, RZ, PT ;  /* 0x000000ff0400720c */ /* 0x004fe40003f05070 */
[----:B------:R-:W-:Y:S02]  /*bf90*/  IADD3 R4, P1, R3, R4, RZ ;  /* 0x0000000403047210 */ /* 0x000fe40007f3e0ff */
[----:B------:R-:W-:-:S03]  /*bfa0*/  ISETP.NE.AND.EX P0, PT, R5, RZ, PT, P0 ;  /* 0x000000ff0500720c */ /* 0x000fc60003f05300 */
[----:B------:R-:W-:Y:S01]  /*bfb0*/  IMAD.X R5, R0, 0x1, R5, P1 ;  /* 0x0000000100057824 */ /* 0x000fe200008e0605 */
[----:B------:R-:W-:-:S04]  /*bfc0*/  ISETP.NE.U32.AND P1, PT, RZ, UR4, PT ;  /* 0x00000004ff007c0c */ /* 0x000fc8000bf25070 */
[----:B------:R-:W-:-:S05]  /*bfd0*/  ISETP.NE.AND.EX P1, PT, RZ, UR5, PT, P1 ;  /* 0x00000005ff007c0c */ /* 0x000fca000bf25310 */
[----:B------:R2:W5:Y:S08]  /*bfe0*/  @P0 LDG.E R9, desc[UR60][R4.64] ;  /* 0x0000003c04090981 */ /* 0x000570000c1e1900 */
[----:B------:R-:W-:-:S04]  /*bff0*/  @P1 IADD3 R2, P2, R3, UR4, RZ ;  /* 0x0000000403021c10 */ /* 0x000fc8000ff5e0ff */
[----:B------:R-:W-:-:S05]  /*c000*/  @P1 IADD3.X R3, R0, UR5, RZ, P2, !PT ;  /* 0x0000000500031c10 */ /* 0x000fca00097fe4ff */
[----:B---3--:R2:W5:Y:S01]  /*c010*/  @P1 LDG.E R7, desc[UR60][R2.64] ;  /* 0x0000003c02071981 */ /* 0x008562000c1e1900 */
[----:B------:R-:W-:Y:S01]  /*c020*/  ISETP.GE.AND P2, PT, R214, 0x80, PT ;  /* 0x00000080d600780c */ /* 0x000fe20003f46270 */
[----:B------:R-:W-:-:S12]  /*c030*/  @P1 BRA `(.L_x_3139) ;  /* 0x0000000000101947 */ /* 0x000fd80003800000 */
[----:B------:R-:W-:Y:S05]  /*c040*/  @!P0 BRA `(.L_x_3139) ;  /* 0x00000000000c8947 */ /* 0x000fea0003800000 */
[----:B------:R-:W3:Y:S04]  /*c050*/  LDG.E R0, desc[UR60][R4.64] ;  /* 0x0000003c04007981 */ /* 0x000ee8000c1e1900 */
[----:B-----5:R-:W3:Y:S02]  /*c060*/  LDG.E R7, desc[UR60][R4.64+0x4] ;  /* 0x0000043c04077981 */ /* 0x020ee4000c1e1900 */
[----:B---3--:R-:W-:-:S07]  /*c070*/  IMAD.IADD R7, R7, 0x1, -R0 ;  /* 0x0000000107077824 */ /* 0x008fce00078e0a00 */
.L_x_3139:
[----:B------:R-:W-:Y:S01]  /*c080*/  BSSY B1, `(.L_x_3140) ;  /* 0x000001d000017945 */ /* 0x000fe20003800000 */
[----:B------:R-:W-:Y:S02]  /*c090*/  SHF.R.S32.HI R8, RZ, 0x1f, R205 ;  /* 0x0000001fff087819 */ /* 0x000fe400000114cd */
[----:B------:R-:W-:Y:S02]  /*c0a0*/  SHF.R.S32.HI R13, RZ, 0x1f, R18 ;  /* 0x0000001fff0d7819 */ /* 0x000fe40000011412 */
[----:B------:R-:W-:Y:S02]  /*c0b0*/  SEL R11, R204, RZ, !P0 ;  /* 0x000000ffcc0b7207 */ /* 0x000fe40004000000 */
[----:B------:R-:W-:Y:S02]  /*c0c0*/  SEL R207, R207, RZ, !P0 ;  /* 0x000000ffcfcf7207 */ /* 0x000fe40004000000 */
[----:B-----5:R-:W-:Y:S01]  /*c0d0*/  SHF.R.S32.HI R6, RZ, 0x1f, R9 ;  /* 0x0000001fff067819 */ /* 0x020fe20000011409 */
[----:B------:R-:W-:Y:S06]  /*c0e0*/  @P2 BRA `(.L_x_3141) ;  /* 0x0000000000582947 */ /* 0x000fec0003800000 */
[----:B------:R-:W3:Y:S02]  /*c0f0*/  S2R R0, SR_TID.X ;  /* 0x0000000000007919 */ /* 0x000ee40000002100 */
[----:B---3--:R-:W-:-:S04]  /*c100*/  IMAD R0, R206, 0x80, R0 ;  /* 0x00000080ce007824 */ /* 0x008fc800078e0200 */
[----:B------:R-:W-:-:S05]  /*c110*/  VIADD R0, R0, 0xffffff80 ;  /* 0xffffff8000007836 */ /* 0x000fca0000000000 */
[----:B------:R-:W-:-:S13]  /*c120*/  ISETP.GE.AND P0, PT, R0, R7, PT ;  /* 0x000000070000720c */ /* 0x000fda0003f06270 */
[----:B------:R-:W-:Y:S05]  /*c130*/  @P0 BRA `(.L_x_3141) ;  /* 0x0000000000440947 */ /* 0x000fea0003800000 */
[----:B--2---:R-:W-:Y:S01]  /*c140*/  IADD3 R2, P0, R0, R9, RZ ;  /* 0x0000000900027210 */ /* 0x004fe20007f1e0ff */
[----:B------:R-:W-:-:S03]  /*c150*/  ULDC.64 UR4, c[0x0][0xb70] ;  /* 0x0002dc0000047ab9 */ /* 0x000fc60000000a00 */
[----:B------:R-:W-:Y:S01]  /*c160*/  LEA.HI.X.SX32 R3, R0, R6, 0x1, P0 ;  /* 0x0000000600037211 */ /* 0x000fe200000f0eff */
[----:B------:R-:W-:-:S04]  /*c170*/  IMAD R0, R8, UR4, RZ ;  /* 0x0000000408007c24 */ /* 0x000fc8000f8e02ff */
        /* <DEDUP_REMOVED lines=13> */
.L_x_3141:
[----:B------:R-:W-:Y:S05]  /*c250*/  BSYNC B1 ;  /* 0x0000000000017941 */ /* 0x000fea0003800000 */
.L_x_3140:
[----:B------:R-:W-:Y:S01]  /*c260*/  ULDC.64 UR4, c[0x0][0xaa0] ;  /* 0x0002a80000047ab9 */ /* 0x000fe20000000a00 */
[----:B--2---:R-:W-:Y:S01]  /*c270*/  IMAD.MOV.U32 R2, RZ, RZ, R18 ;  /* 0x000000ffff027224 */ /* 0x004fe200078e0012 */
[----:B------:R-:W-:Y:S01]  /*c280*/  BSSY B1, `(.L_x_3142) ;  /* 0x000002f000017945 */ /* 0x000fe20003800000 */
[----:B---3--:R-:W-:Y:S02]  /*c290*/  IMAD.MOV.U32 R3, RZ, RZ, R13 ;  /* 0x000000ffff037224 */ /* 0x008fe400078e000d */
[----:B------:R-:W-:Y:S02]  /*c2a0*/  IMAD R0, R6, UR4, RZ ;  /* 0x0000000406007c24 */ /* 0x000fe4000f8e02ff */
[----:B------:R-:W-:-:S04]  /*c2b0*/  IMAD.WIDE.U32 R2, R9, UR4, R2 ;  /* 0x0000000409027c25 */ /* 0x000fc8000f8e0002 */
[----:B------:R-:W-:Y:S01]  /*c2c0*/  IMAD R9, R9, UR5, R0 ;  /* 0x0000000509097c24 */ /* 0x000fe2000f8e0200 */
[----:B------:R-:W-:Y:S01]  /*c2d0*/  ULDC.64 UR4, c[0x0][0xae0] ;  /* 0x0002b80000047ab9 */ /* 0x000fe20000000a00 */
[----:B------:R-:W-:Y:S02]  /*c2e0*/  IMAD R7, R206, -0x80, R7 ;  /* 0xffffff80ce077824 */ /* 0x000fe400078e0207 */
[----:B------:R-:W-:Y:S02]  /*c2f0*/  IMAD R0, R8, UR4, RZ ;  /* 0x0000000408007c24 */ /* 0x000fe4000f8e02ff */
[C---:B------:R-:W-:Y:S01]  /*c300*/  VIADD R4, R22.reuse, 0x20 ;  /* 0x0000002016047836 */ /* 0x040fe20000000000 */
[CC--:B------:R-:W-:Y:S01]  /*c310*/  ISETP.GE.AND P3, PT, R22.reuse, R7.reuse, PT ;  /* 0x000000071600720c */ /* 0x0c0fe20003f66270 */
[----:B------:R-:W-:Y:S02]  /*c320*/  IMAD.IADD R3, R3, 0x1, R9 ;  /* 0x0000000103037824 */ /* 0x000fe400078e0209 */
[C---:B------:R-:W-:Y:S01]  /*c330*/  IMAD R5, R205.reuse, UR5, R0 ;  /* 0x00000005cd057c24 */ /* 0x040fe2000f8e0200 */
[----:B------:R-:W-:Y:S01]  /*c340*/  IADD3 R0, R22, 0x40, RZ ;  /* 0x0000004016007810 */ /* 0x000fe20007ffe0ff */
[----:B------:R-:W-:Y:S01]  /*c350*/  IMAD.WIDE.U32 R2, R205, UR4, R2 ;  /* 0x00000004cd027c25 */ /* 0x000fe2000f8e0002 */
[-C--:B------:R-:W-:Y:S01]  /*c360*/  ISETP.GE.AND P2, PT, R4, R7.reuse, PT ;  /* 0x000000070400720c */ /* 0x080fe20003f46270 */
[----:B------:R-:W-:Y:S01]  /*c370*/  ULDC.64 UR4, c[0x0][0xae8] ;  /* 0x0002ba0000047ab9 */ /* 0x000fe20000000a00 */
[----:B------:R-:W-:Y:S01]  /*c380*/  ISETP.GE.AND P1, PT, R0, R7, PT ;  /* 0x000000070000720c */ /* 0x000fe20003f26270 */
[----:B------:R-:W-:-:S02]  /*c390*/  VIADD R4, R22, 0x60 ;  /* 0x0000006016047836 */ /* 0x000fc40000000000 */
[----:B------:R-:W-:Y:S02]  /*c3a0*/  IMAD.IADD R3, R3, 0x1, R5 ;  /* 0x0000000103037824 */ /* 0x000fe400078e0205 */
[----:B------:R-:W-:Y:S01]  /*c3b0*/  IMAD R0, R207, UR4, RZ ;  /* 0x00000004cf007c24 */ /* 0x000fe2000f8e02ff */
[----:B------:R-:W-:Y:S01]  /*c3c0*/  ISETP.GE.AND P0, PT, R4, R7, PT ;  /* 0x000000070400720c */ /* 0x000fe20003f06270 */
[----:B------:R-:W-:Y:S01]  /*c3d0*/  IMAD.WIDE.U32 R4, R11, UR4, R2 ;  /* 0x000000040b047c25 */ /* 0x000fe2000f8e0002 */
[----:B------:R-:W-:-:S03]  /*c3e0*/  SHF.R.S32.HI R7, RZ, 0x1f, R22 ;  /* 0x0000001fff077819 */ /* 0x000fc60000011416 */
[----:B------:R-:W-:Y:S02]  /*c3f0*/  IMAD R9, R11, UR5, R0 ;  /* 0x000000050b097c24 */ /* 0x000fe4000f8e0200 */
[----:B------:R-:W-:Y:S02]  /*c400*/  IMAD.MOV.U32 R6, RZ, RZ, R22 ;  /* 0x000000ffff067224 */ /* 0x000fe400078e0016 */
[----:B------:R-:W-:Y:S02]  /*c410*/  IMAD.IADD R11, R5, 0x1, R9 ;  /* 0x00000001050b7824 */ /* 0x000fe400078e0209 */
[----:B------:R-:W-:Y:S01]  /*c420*/  IMAD.WIDE R6, R206, 0x80, R6 ;  /* 0x00000080ce067825 */ /* 0x000fe200078e0206 */
[----:B------:R-:W-:Y:S06]  /*c430*/  @P3 BRA `(.L_x_3143) ;  /* 0x00000000004c3947 */ /* 0x000fec0003800000 */
[----:B------:R-:W-:Y:S01]  /*c440*/  ULDC.64 UR6, c[0x0][0xad8] ;  /* 0x0002b60000067ab9 */ /* 0x000fe20000000a00 */
        /* <DEDUP_REMOVED lines=8> */
[----:B------:R-:W-:Y:S02]  /*c4d0*/  IMAD.MOV.U32 R3, RZ, RZ, R11 ;  /* 0x000000ffff037224 */ /* 0x000fe400078e000b */
        /* <DEDUP_REMOVED lines=8> */
[----:B------:R2:W-:Y:S02]  /*c560*/  @!P6 STG.E.128 desc[UR60][R8.64+0x100], RZ ;  /* 0x000100ff0800e986 */ /* 0x0005e4000c101d3c */
.L_x_3143:
[----:B------:R-:W-:Y:S05]  /*c570*/  BSYNC B1 ;  /* 0x0000000000017941 */ /* 0x000fea0003800000 */
.L_x_3142:
[----:B------:R-:W-:Y:S04]  /*c580*/  BSSY B1, `(.L_x_3144) ;  /* 0x0000017000017945 */ /* 0x000fe80003800000 */
[----:B------:R-:W-:Y:S05]  /*c590*/  @P2 BRA `(.L_x_3145) ;  /* 0x0000000000542947 */ /* 0x000fea0003800000 */
[----:B--2---:R-:W-:Y:S01]  /*c5a0*/  IADD3 R9, P2, R6, 0x20, RZ ;  /* 0x0000002006097810 */ /* 0x004fe20007f5e0ff */
        /* <DEDUP_REMOVED lines=19> */
[----:B------:R3:W-:Y:S02]  /*c6e0*/  @!P5 STG.E.128 desc[UR60][R8.64+0x100], RZ ;  /* 0x000100ff0800d986 */ /* 0x0007e4000c101d3c */
.L_x_3145:
[----:B------:R-:W-:Y:S05]  /*c6f0*/  BSYNC B1 ;  /* 0x0000000000017941 */ /* 0x000fea0003800000 */
.L_x_3144:
[----:B------:R-:W-:Y:S04]  /*c700*/  BSSY B1, `(.L_x_3146) ;  /* 0x0000017000017945 */ /* 0x000fe80003800000 */
[----:B------:R-:W-:Y:S05]  /*c710*/  @P1 BRA `(.L_x_3147) ;  /* 0x0000000000541947 */ /* 0x000fea0003800000 */
[----:B--23--:R-:W-:Y:S01]  /*c720*/  IADD3 R9, P1, R6, 0x40, RZ ;  /* 0x0000004006097810 */ /* 0x00cfe20007f3e0ff */
[----:B------:R-:W-:Y:S01]  /*c730*/  ULDC UR4, c[0x0][0xa8c] ;  /* 0x0002a30000047ab9 */ /* 0x000fe20000000800 */
[C---:B------:R-:W-:Y:S01]  /*c740*/  IADD3 R2, R18.reuse, 0x40, RZ ;  /* 0x0000004012027810 */ /* 0x040fe20007ffe0ff */
        /* <DEDUP_REMOVED lines=18> */
.L_x_3147:
[----:B------:R-:W-:Y:S05]  /*c870*/  BSYNC B1 ;  /* 0x0000000000017941 */ /* 0x000fea0003800000 */
.L_x_3146:
        /* <DEDUP_REMOVED lines=22> */
.L_x_3138:
[----:B------:R-:W-:Y:S05]  /*c9e0*/  BSYNC B0 ;  /* 0x0000000000007941 */ /* 0x000fea0003800000 */
.L_x_3129:
[----:B------:R-:W-:Y:S02]  /*c9f0*/  ULDC UR4, c[0x0][0xc14] ;  /* 0x0003050000047ab9 */ /* 0x000fe40000000800 */
[----:B-1----:R-:W-:-:S13]  /*ca00*/  ISETP.GE.AND P0, PT, R103, UR4, PT ;  /* 0x0000000467007c0c */ /* 0x002fda000bf06270 */
[----:B------:R-:W-:Y:S05]  /*ca10*/  @!P0 BRA `(.L_x_3148) ;  /* 0xffffff4000cc8947 */ /* 0x000fea000383ffff */
[----:B------:R-:W-:Y:S05]  /*ca20*/  EXIT ;  /* 0x000000000000794d */ /* 0x000fea0003800000 */
.L_x_3104:
        /* <DEDUP_REMOVED lines=22> */
[----:B------:R-:W-:Y:S02]  /*cb90*/  LOP3.LUT R4, R4, 0xfffffffe, RZ, 0xc0, !PT ;  /* 0xfffffffe04047812 */ /* 0x000fe400078ec0ff */
[----:B------:R-:W-:-:S07]  /*cba0*/  MOV R16, RZ ;  /* 0x000000ff00107202 */ /* 0x000fce0000000f00 */
        /* <DEDUP_REMOVED lines=37> */
.L_x_3153:
        /* <DEDUP_REMOVED lines=16> */
.L_x_3152:
[----:B------:R-:W-:Y:S05]  /*cf00*/  BSYNC B0 ;  /* 0x0000000000007941 */ /* 0x000fea0003800000 */
.L_x_3151:
        /* <DEDUP_REMOVED lines=26> */
.L_x_3149:
        /* <DEDUP_REMOVED lines=12> */
[----:B0-----:R-:W-:Y:S01]  /*d170*/  IMAD.MOV R11, RZ, RZ, -R3 ;  /* 0x000000ffff0b7224 */ /* 0x001fe200078e0a03 */
[----:B------:R-:W-:Y:S06]  /*d180*/  @!P0 BRA `(.L_x_3154) ;  /* 0x0000000000088947 */ /* 0x000fec0003800000 */
[----:B------:R-:W-:-:S05]  /*d190*/  VIADD R9, R5, 0xffffffff ;  /* 0xffffffff05097836 */ /* 0x000fca0000000000 */
[----:B------:R0:W1:Y:S02]  /*d1a0*/  SHFL.IDX PT, R16, R2, R9, 0x1f ;  /* 0x00001f0902107589 */ /* 0x00006400000e0000 */
.L_x_3154:
[----:B-1----:R-:W-:Y:S02]  /*d1b0*/  IMAD R16, R16, UR4, R7 ;  /* 0x0000000410107c24 */ /* 0x002fe4000f8e0207 */
[----:B------:R-:W-:Y:S02]  /*d1c0*/  IMAD R7, R11, R6, RZ ;  /* 0x000000060b077224 */ /* 0x000fe400078e02ff */
[----:B0-----:R-:W-:Y:S01]  /*d1d0*/  IMAD.MOV.U32 R2, RZ, RZ, RZ ;  /* 0x000000ffff027224 */ /* 0x001fe200078e00ff */
[----:B------:R-:W-:Y:S01]  /*d1e0*/  IADD3 R17, -R16, UR6, RZ ;  /* 0x0000000610117c10 */ /* 0x000fe2000fffe1ff */
[----:B------:R-:W-:Y:S02]  /*d1f0*/  IMAD.IADD R19, R5, 0x1, R19 ;  /* 0x0000000105137824 */ /* 0x000fe400078e0213 */
        /* <DEDUP_REMOVED lines=20> */
.L_x_3150:
[----:B------:R-:W-:Y:S02]  /*d340*/  IMAD.MOV.U32 R17, RZ, RZ, RZ ;  /* 0x000000ffff117224 */ /* 0x000fe400078e00ff */
[----:B------:R-:W-:Y:S02]  /*d350*/  IMAD.U32 R16, RZ, RZ, UR6 ;  /* 0x00000006ff107e24 */ /* 0x000fe4000f8e00ff */
[----:B------:R-:W-:-:S07]  /*d360*/  IMAD.MOV.U32 R18, RZ, RZ, RZ ;  /* 0x000000ffff127224 */ /* 0x000fce00078e00ff */
.L_x_3155:
        /* <DEDUP_REMOVED lines=14> */
[----:B0-----:R-:W-:Y:S01]  /*d450*/  MOV R0, 0x1 ;  /* 0x0000000100007802 */ /* 0x001fe20000000f00 */
[----:B------:R0:W-:Y:S01]  /*d460*/  STL [R1], RZ ;  /* 0x000000ff01007387 */ /* 0x0001e20000100800 */
[----:B------:R-:W-:Y:S01]  /*d470*/  ULDC UR36, c[0x0][0xc] ;  /* 0x0000030000247ab9 */ /* 0x000fe20000000800 */
[----:B------:R-:W-:Y:S02]  /*d480*/  ULDC.64 UR38, c[0x0][0x198] ;  /* 0x0000660000267ab9 */ /* 0x000fe40000000a00 */
[----:B------:R0:W-:Y:S04]  /*d490*/  STL [R1+0x8], R0 ;  /* 0x0000080001007387 */ /* 0x0001e80000100800 */
[----:B------:R0:W-:Y:S02]  /*d4a0*/  STL [R1+0x28], RZ ;  /* 0x000028ff01007387 */ /* 0x0001e40000100800 */
.L_x_3221:
[----:B-1----:R-:W1:Y:S02]  /*d4b0*/  LDC.64 R2, c[0x0][0xc60] ;  /* 0x00031800ff027b82 */ /* 0x002e640000000a00 */
[----:B-1----:R-:W-:-:S05]  /*d4c0*/  IMAD.WIDE R2, R19, 0x4, R2 ;  /* 0x0000000413027825 */ /* 0x002fca00078e0202 */
[----:B------:R-:W2:Y:S01]  /*d4d0*/  LDG.E R5, desc[UR60][R2.64] ;  /* 0x0000003c02057981 */ /* 0x000ea2000c1e1900 */
[----:B------:R-:W-:Y:S05]  /*d4e0*/  YIELD ;  /* 0x0000000000007946 */ /* 0x000fea0003800000 */
[----:B------:R-:W-:Y:S01]  /*d4f0*/  ULDC.64 UR4, c[0x0][0xa28] ;  /* 0x00028a0000047ab9 */ /* 0x000fe20000000a00 */
[----:B0-----:R-:W-:Y:S01]  /*d500*/  IMAD.MOV.U32 R0, RZ, RZ, RZ ;  /* 0x000000ffff007224 */ /* 0x001fe200078e00ff */
[----:B------:R-:W-:-:S04]  /*d510*/  ISETP.NE.U32.AND P0, PT, RZ, UR4, PT ;  /* 0x00000004ff007c0c */ /* 0x000fc8000bf05070 */
        /* <DEDUP_REMOVED lines=22> */
[----:B------:R-:W-:Y:S01]  /*d680*/  @P0 IADD3.X R5, R6, UR5, RZ, P1, !PT ;  /* 0x0000000506050c10 */ /* 0x000fe20008ffe4ff */
[----:B------:R-:W-:Y:S02]  /*d690*/  ULDC.64 UR4, c[0x0][0xa08] ;  /* 0x0002820000047ab9 */ /* 0x000fe40000000a00 */
[----:B------:R-:W-:Y:S01]  /*d6a0*/  IADD3 R2, P1, R7, UR4, RZ ;  /* 0x0000000407027c10 */ /* 0x000fe2000ff3e0ff */
[----:B-1----:R-:W-:-:S03]  /*d6b0*/  IMAD.MOV.U32 R7, RZ, RZ, RZ ;  /* 0x000000ffff077224 */ /* 0x002fc600078e00ff */
[----:B------:R-:W-:Y:S02]  /*d6c0*/  IADD3.X R3, R6, UR5, RZ, P1, !PT ;  /* 0x0000000506037c10 */ /* 0x000fe40008ffe4ff */
        /* <DEDUP_REMOVED lines=14> */
[----:B-----5:R-:W2:Y:S04]  /*d7b0*/  LDG.E R6, desc[UR60][R2.64] ;  /* 0x0000003c02067981 */ /* 0x020ea8000c1e1900 */
[----:B-1----:R-:W2:Y:S02]  /*d7c0*/  LDG.E R5, desc[UR60][R2.64+0x4] ;  /* 0x0000043c02057981 */ /* 0x002ea4000c1e1900 */
[----:B--2---:R-:W-:-:S07]  /*d7d0*/  IMAD.IADD R6, R5, 0x1, -R6 ;  /* 0x0000000105067824 */ /* 0x004fce00078e0a06 */
.L_x_3157:
[--C-:B-1---5:R-:W-:Y:S01]  /*d7e0*/  IMAD.IADD R4, R6, 0x1, -R0.reuse ;  /* 0x0000000106047824 */ /* 0x122fe200078e0a00 */
[----:B------:R-:W-:Y:S01]  /*d7f0*/  BSSY B6, `(.L_x_3158) ;  /* 0x0000326000067945 */ /* 0x000fe20003800000 */
[----:B------:R-:W-:Y:S02]  /*d800*/  IMAD.IADD R3, R7, 0x1, R0 ;  /* 0x0000000107037824 */ /* 0x000fe400078e0200 */
[----:B------:R-:W-:Y:S01]  /*d810*/  IMAD.MOV.U32 R2, RZ, RZ, RZ ;  /* 0x000000ffff027224 */ /* 0x000fe200078e00ff */
[----:B------:R-:W-:Y:S01]  /*d820*/  STL [R1+0x24], R4 ;  /* 0x0000240401007387 */ /* 0x000fe20000100800 */
[----:B------:R-:W-:-:S03]  /*d830*/  ISETP.GT.AND P0, PT, R4, RZ, PT ;  /* 0x000000ff0400720c */ /* 0x000fc60003f04270 */
[----:B------:R0:W-:Y:S02]  /*d840*/  STL [R1+0x4], R3 ;  /* 0x0000040301007387 */ /* 0x0001e40000100800 */
[----:B0-----:R-:W-:-:S04]  /*d850*/  VIADD R3, R4, 0x6f ;  /* 0x0000006f04037836 */ /* 0x001fc80000000000 */
[----:B------:R-:W-:-:S05]  /*d860*/  IMAD.HI R2, R3, -0x6db6db6d, R2 ;  /* 0x9249249303027827 */ /* 0x000fca00078e0202 */
[----:B------:R-:W-:-:S04]  /*d870*/  SHF.R.U32.HI R3, RZ, 0x1f, R2 ;  /* 0x0000001fff037819 */ /* 0x000fc80000011602 */
        /* <DEDUP_REMOVED lines=10> */
[----:B0-----:R-:W1:Y:S08]  /*d920*/  FLO.U32 R0, UR4 ;  /* 0x0000000400007d00 */ /* 0x001e7000080e0000 */
        /* <DEDUP_REMOVED lines=9> */
.L_x_3159:
        /* <DEDUP_REMOVED lines=23> */
.L_x_3161:
        /* <DEDUP_REMOVED lines=17> */
[----:B0-----:R-:W-:-:S07]  /*dc40*/  IMAD.MOV.U32 R13, RZ, RZ, RZ ;  /* 0x000000ffff0d7224 */ /* 0x001fce00078e00ff */
[----:B------:R-:W-:-:S07]  /*dc50*/  LEPC R20, `(.L_x_3163) ;  /* 0x000000001014794e */ /* 0x000fce0000000000 */
[----:B-1----:R-:W-:Y:S05]  /*dc60*/  CALL.ABS.NOINC R2 ;  /* 0x0000000002007343 */ /* 0x002fea0003c00000 */
.L_x_3163:
        /* <DEDUP_REMOVED lines=16> */
.L_x_3162:
[----:B------:R-:W2:Y:S01]  /*dd70*/  LDL.LU R2, [R1+0x1c] ;  /* 0x00001c0001027983 */ /* 0x000ea20000300800 */
[----:B------:R-:W-:-:S03]  /*dd80*/  ULDC.64 UR4, c[0x0][0x9f8] ;  /* 0x00027e0000047ab9 */ /* 0x000fc60000000a00 */
[----:B------:R-:W3:Y:S04]  /*dd90*/  LDL.LU R0, [R1+0x20] ;  /* 0x0000200001007983 */ /* 0x000ee80000300800 */
[----:B------:R-:W4:Y:S04]  /*dda0*/  LDL.LU R4, [R1+0x2c] ;  /* 0x00002c0001047983 */ /* 0x000f280000300800 */
[----:B------:R-:W4:Y:S01]  /*ddb0*/  LDL.LU R8, [R1+0x14] ;  /* 0x0000140001087983 */ /* 0x000f220000300800 */
[----:B------:R-:W-:-:S04]  /*ddc0*/  ISETP.NE.U32.AND P0, PT, RZ, UR4, PT ;  /* 0x00000004ff007c0c */ /* 0x000fc8000bf05070 */
        /* <DEDUP_REMOVED lines=25> */
.L_x_3164:
        /* <DEDUP_REMOVED lines=16> */
.L_x_3165:
        /* <DEDUP_REMOVED lines=15> */
.L_x_3166:
        /* <DEDUP_REMOVED lines=16> */
.L_x_3237:
[----:B------:R-:W2:Y:S01]  /*e250*/  LDL R7, [R1+0x18] ;  /* 0x0000180001077983 */ /* 0x000ea20000100800 */
[----:B------:R-:W-:Y:S01]  /*e260*/  UMOV UR4, 0xffffffff ;  /* 0xffffffff00047882 */ /* 0x000fe20000000000 */
[----:B------:R-:W-:Y:S01]  /*e270*/  SHF.R.S32.HI R12, RZ, 0x1f, R0 ;  /* 0x0000001fff0c7819 */ /* 0x000fe20000011400 */
[----:B--2---:R-:W-:Y:S01]  /*e280*/  VIADD R7, R7, 0xffffffff ;  /* 0xffffffff07077836 */ /* 0x004fe20000000000 */
[----:B------:R-:W-:Y:S06]  /*e290*/  BRA.DIV UR4, `(.L_x_3168) ;  /* 0x0000003604f07947 */ /* 0x000fec000b800000 */
[----:B------:R-:W-:-:S13]  /*e2a0*/  ELECT P6, URZ, PT ;  /* 0x00000000003f782f */ /* 0x000fda00038c0000 */
.L_x_3240:
        /* <DEDUP_REMOVED lines=24> */
.L_x_3170:
        /* <DEDUP_REMOVED lines=9> */
.L_x_3241:
        /* <DEDUP_REMOVED lines=11> */
.L_x_3172:
        /* <DEDUP_REMOVED lines=23> */
[----:B------:R-:W-:-:S03]  /*e6e0*/  UIADD3 UR17, UR8, 0x28400, URZ ;  /* 0x0002840008117890 */ /* 0x000fc6000fffe03f */
        /* <DEDUP_REMOVED lines=8> */
[----:B------:R0:W-:Y:S02]  /*e770*/  UTMALDG.4D [UR8], [UR4], desc[UR6] ;  /* 0x00000608040075b4 */ /* 0x0001e40008019000 */
[----:B0-----:R-:W-:Y:S01]  /*e780*/  NOP ;  /* 0x0000000000007918 */ /* 0x001fe20000000000 */
.L_x_3169:
        /* <DEDUP_REMOVED lines=32> */
[----:B------:R0:W-:Y:S01]  /*e990*/  UTMALDG.4D [UR16], [UR4], desc[UR14] ;  /* 0x00000e10040075b4 */ /* 0x0001e20008019000 */
[----:B-1----:R-:W-:Y:S01]  /*e9a0*/  @P0 R2UR UR13, R6 ;  /* 0x00000000060d02ca */ /* 0x002fe200000e0000 */
[----:B------:R-:W-:Y:S01]  /*e9b0*/  UIADD3 UR8, UR24, 0x1d400, URZ ;  /* 0x0001d40018087890 */ /* 0x000fe2000fffe03f */
[----:B------:R-:W-:Y:S01]  /*e9c0*/  @P0 R2UR UR12, R18 ;  /* 0x00000000120c02ca */ /* 0x000fe200000e0000 */
[----:B------:R-:W-:Y:S01]  /*e9d0*/  UMOV UR10, 0x80 ;  /* 0x00000080000a7882 */ /* 0x000fe20000000000 */
[----:B------:R-:W-:-:S13]  /*e9e0*/  @P0 R2UR UR11, R17 ;  /* 0x00000000110b02ca */ /* 0x000fda00000e0000 */
[----:B------:R0:W-:Y:S01]  /*e9f0*/  UTMALDG.4D [UR8], [UR4], desc[UR22] ;  /* 0x00001608040075b4 */ /* 0x0001e20008019000 */
[----:B--2---:R-:W-:-:S04]  /*ea00*/  IADD3 R11, R11, 0x1, RZ ;  /* 0x000000010b0b7810 */ /* 0x004fc80007ffe0ff */
[----:B------:R-:W-:Y:S01]  /*ea10*/  LEA.HI R6, R11, R11, RZ, 0x1 ;  /* 0x0000000b0b067211 */ /* 0x000fe200078f08ff */
[----:B------:R0:W-:Y:S03]  /*ea20*/  STL [R1+0x28], R11 ;  /* 0x0000280b01007387 */ /* 0x0001e60000100800 */
[----:B------:R-:W-:-:S05]  /*ea30*/  LOP3.LUT R6, R6, 0xfffffffe, RZ, 0xc0, !PT ;  /* 0xfffffffe06067812 */ /* 0x000fca00078ec0ff */
[----:B------:R-:W-:-:S05]  /*ea40*/  IMAD.IADD R6, R11, 0x1, -R6 ;  /* 0x000000010b067824 */ /* 0x000fca00078e0a06 */
[----:B------:R-:W-:-:S04]  /*ea50*/  SHF.L.U32 R6, R6, 0x1f, RZ ;  /* 0x0000001f06067819 */ /* 0x000fc800000006ff */
[----:B------:R-:W1:Y:S02]  /*ea60*/  SYNCS.PHASECHK.TRANS64.TRYWAIT P0, [R9+URZ+0x36820], R6 ;  /* 0x03682006090075a7 */ /* 0x000e64000800017f */
[----:B01----:R-:W-:Y:S05]  /*ea70*/  @!P0 BRA `(.L_x_3174) ;  /* 0x00000030002c8947 */ /* 0x003fea0003800000 */
.L_x_3242:
[----:B------:R-:W-:Y:S05]  /*ea80*/  BSYNC B0 ;  /* 0x0000000000007941 */ /* 0x000fea0003800000 */
.L_x_3173:
        /* <DEDUP_REMOVED lines=8> */
[----:B------:R-:W-:-:S05]  /*eb10*/  VIADDMNMX R14, R14, R6, 0xffffffff, !PT ;  /* 0xffffffff0e0e7446 */ /* 0x000fca0007800106 */
[----:B------:R-:W-:-:S05]  /*eb20*/  IMAD.IADD R6, R8, 0x1, R14 ;  /* 0x0000000108067824 */ /* 0x000fca00078e020e */
        /* <DEDUP_REMOVED lines=34> */
.L_x_3181:
[----:B0-----:R-:W0:Y:S01]  /*ed50*/  S2R R3, SR_CgaCtaId ;  /* 0x0000000000037919 */ /* 0x001e220000008800 */
[----:B------:R-:W-:-:S04]  /*ed60*/  MOV R2, 0x400 ;  /* 0x0000040000027802 */ /* 0x000fc80000000f00 */
[----:B0-----:R-:W-:Y:S02]  /*ed70*/  LEA R2, R3, R2, 0x18 ;  /* 0x0000000203027211 */ /* 0x001fe400078ec0ff */
[----:B------:R-:W-:-:S03]  /*ed80*/  SHF.L.U32 R3, R15, 0x1f, RZ ;  /* 0x0000001f0f037819 */ /* 0x000fc600000006ff */
[----:B------:R-:W-:-:S04]  /*ed90*/  IMAD R2, R13, 0x8, R2 ;  /* 0x000000080d027824 */ /* 0x000fc800078e0202 */
[----:B------:R-:W0:Y:S02]  /*eda0*/  SYNCS.PHASECHK.TRANS64.TRYWAIT P0, [R2+URZ+0x36840], R3 ;  /* 0x03684003020075a7 */ /* 0x000e24000800017f */
[----:B0-----:R-:W-:Y:S05]  /*edb0*/  @!P0 BRA `(.L_x_3182) ;  /* 0x0000002c007c8947 */ /* 0x001fea0003800000 */
.L_x_3243:
        /* <DEDUP_REMOVED lines=11> */
.L_x_3183:
        /* <DEDUP_REMOVED lines=14> */
[----:B------:R-:W-:Y:S01]  /*ef50*/  VIADD R3, R3, 0x36800 ;  /* 0x0003680003037836 */ /* 0x000fe20000000000 */
[----:B------:R-:W-:Y:S01]  /*ef60*/  UMOV UR10, URZ ;  /* 0x0000003f000a7c82 */ /* 0x000fe20008000000 */
[----:B------:R-:W-:Y:S01]  /*ef70*/  UMOV UR6, 0x0 ;  /* 0x0000000000067882 */ /* 0x000fe20000000000 */
[----:B------:R-:W-:-:S08]  /*ef80*/  UMOV UR7, 0x14f00000 ;  /* 0x14f0000000077882 */ /* 0x000fd00000000000 */
[----:B------:R-:W-:Y:S02]  /*ef90*/  UIADD3 UR8, UR14, 0x21400, URZ ;  /* 0x000214000e087890 */ /* 0x000fe4000fffe03f */
[----:B------:R-:W-:Y:S02]  /*efa0*/  UIADD3 UR15, UR14, 0x24c00, URZ ;  /* 0x00024c000e0f7890 */ /* 0x000fe4000fffe03f */
[----:B------:R-:W-:Y:S01]  /*efb0*/  UIADD3 UR14, UR14, 0x28400, URZ ;  /* 0x000284000e0e7890 */ /* 0x000fe2000fffe03f */
        /* <DEDUP_REMOVED lines=13> */
[----:B------:R0:W-:Y:S01]  /*f090*/  UTMALDG.4D [UR8], [UR4], desc[UR6] ;  /* 0x00000608040075b4 */ /* 0x0001e20008019000 */
[----:B------:R-:W1:Y:S02]  /*f0a0*/  SYNCS.PHASECHK.TRANS64.TRYWAIT P0, [R3+URZ+0x60], R2 ;  /* 0x00006002030075a7 */ /* 0x000e64000800017f */
[----:B01----:R-:W-:Y:S05]  /*f0b0*/  @!P0 BRA `(.L_x_3184) ;  /* 0x0000002800d08947 */ /* 0x003fea0003800000 */
.L_x_3244:
        /* <DEDUP_REMOVED lines=13> */
.L_x_3185:
        /* <DEDUP_REMOVED lines=15> */
[----:B--2---:R-:W-:-:S02]  /*f280*/  R2UR UR11, R2 ;  /* 0x00000000020b72ca */ /* 0x004fc400000e0000 */
[----:B---3--:R-:W-:-:S04]  /*f290*/  LEA R2, R9, R10, 0x3 ;  /* 0x0000000a09027211 */ /* 0x008fc800078e18ff */
        /* <DEDUP_REMOVED lines=18> */
[----:B0-----:R-:W-:Y:S01]  /*f3c0*/  NOP ;  /* 0x0000000000007918 */ /* 0x001fe20000000000 */
.L_x_3180:
[----:B------:R-:W-:Y:S05]  /*f3d0*/  BSYNC B2 ;  /* 0x0000000000027941 */ /* 0x000fea0003800000 */
.L_x_3179:
[----:B------:R-:W2:Y:S04]  /*f3e0*/  LDL.LU R2, [R1+0x18] ;  /* 0x0000180001027983 */ /* 0x000ea80000300800 */
[----:B------:R0:W-:Y:S04]  /*f3f0*/  STL [R1], R13 ;  /* 0x0000000d01007387 */ /* 0x0001e80000100800 */
[----:B------:R0:W-:Y:S02]  /*f400*/  STL [R1+0x8], R15 ;  /* 0x0000080f01007387 */ /* 0x0001e40000100800 */
[----:B0-2---:R-:W-:-:S07]  /*f410*/  VIADD R6, R2, 0xfffffffd ;  /* 0xfffffffd02067836 */ /* 0x005fce0000000000 */
.L_x_3178:
[----:B------:R-:W-:Y:S05]  /*f420*/  BSYNC B1 ;  /* 0x0000000000017941 */ /* 0x000fea0003800000 */
.L_x_3177:
[----:B------:R-:W-:-:S05]  /*f430*/  IMAD.MOV R14, RZ, RZ, -R14 ;  /* 0x000000ffff0e7224 */ /* 0x000fca00078e0a0e */
[----:B------:R-:W-:-:S13]  /*f440*/  ISETP.NE.AND P0, PT, R7, R14, PT ;  /* 0x0000000e0700720c */ /* 0x000fda0003f05270 */
[----:B------:R-:W-:Y:S05]  /*f450*/  @!P0 BRA `(.L_x_3176) ;  /* 0x0000001000288947 */ /* 0x000fea0003800000 */
[----:B------:R-:W-:-:S07]  /*f460*/  IMAD.MOV.U32 R10, RZ, RZ, R5 ;  /* 0x000000ffff0a7224 */ /* 0x000fce00078e0005 */
.L_x_3200:
        /* <DEDUP_REMOVED lines=32> */
.L_x_3188:
[----:B------:R-:W1:Y:S01]  /*f670*/  S2R R3, SR_CgaCtaId ;  /* 0x0000000000037919 */ /* 0x000e620000008800 */
[----:B------:R-:W-:-:S04]  /*f680*/  MOV R2, 0x400 ;  /* 0x0000040000027802 */ /* 0x000fc80000000f00 */
[----:B-1----:R-:W-:Y:S02]  /*f690*/  LEA R2, R3, R2, 0x18 ;  /* 0x0000000203027211 */ /* 0x002fe400078ec0ff */
[----:B------:R-:W-:-:S03]  /*f6a0*/  SHF.L.U32 R3, R8, 0x1f, RZ ;  /* 0x0000001f08037819 */ /* 0x000fc600000006ff */
[----:B------:R-:W-:-:S04]  /*f6b0*/  IMAD R2, R7, 0x8, R2 ;  /* 0x0000000807027824 */ /* 0x000fc800078e0202 */
[----:B------:R-:W1:Y:S02]  /*f6c0*/  SYNCS.PHASECHK.TRANS64.TRYWAIT P0, [R2+URZ+0x36840], R3 ;  /* 0x03684003020075a7 */ /* 0x000e64000800017f */
[----:B-1----:R-:W-:Y:S05]  /*f6d0*/  @!P0 BRA `(.L_x_3189) ;  /* 0x00000024005c8947 */ /* 0x002fea0003800000 */
.L_x_3245:
        /* <DEDUP_REMOVED lines=11> */
.L_x_3190:
        /* <DEDUP_REMOVED lines=37> */
.L_x_3246:
        /* <DEDUP_REMOVED lines=8> */
.L_x_3192:
        /* <DEDUP_REMOVED lines=25> */
[----:B------:R-:W-:-:S03]  /*fbf0*/  UIADD3 UR16, UR8, 0x7400, URZ ;  /* 0x0000740008107890 */ /* 0x000fc6000fffe03f */
[----:B------:R-:W-:Y:S02]  /*fc00*/  UMOV UR8, UR14 ;  /* 0x0000000e00087c82 */ /* 0x000fe40008000000 */
[----:B------:R1:W-:Y:S01]  /*fc10*/  UTMALDG.4D [UR8], [UR4], desc[UR6] ;  /* 0x00000608040075b4 */ /* 0x0003e20008019000 */
[----:B------:R-:W-:Y:S01]  /*fc20*/  UMOV UR14, 0x80 ;  /* 0x00000080000e7882 */ /* 0x000fe20000000000 */
[----:B-1----:R-:W-:Y:S01]  /*fc30*/  UMOV UR8, UR15 ;  /* 0x0000000f00087c82 */ /* 0x002fe20008000000 */
[----:B------:R-:W-:Y:S02]  /*fc40*/  UMOV UR10, UR17 ;  /* 0x00000011000a7c82 */ /* 0x000fe40008000000 */
[----:B------:R1:W-:Y:S02]  /*fc50*/  UTMALDG.4D [UR8], [UR4], desc[UR6] ;  /* 0x00000608040075b4 */ /* 0x0003e40008019000 */
[----:B-1----:R-:W-:Y:S01]  /*fc60*/  UMOV UR8, UR16 ;  /* 0x0000001000087c82 */ /* 0x002fe20008000000 */
[----:B------:R-:W-:-:S02]  /*fc70*/  UMOV UR10, UR14 ;  /* 0x0000000e000a7c82 */ /* 0x000fc40008000000 */
[----:B------:R0:W-:Y:S02]  /*fc80*/  UTMALDG.4D [UR8], [UR4], desc[UR6] ;  /* 0x00000608040075b4 */ /* 0x0001e40008019000 */
[----:B0-----:R-:W-:Y:S01]  /*fc90*/  NOP ;  /* 0x0000000000007918 */ /* 0x001fe20000000000 */
.L_x_3187:
[----:B------:R-:W-:Y:S05]  /*fca0*/  BSYNC B1 ;  /* 0x0000000000017941 */ /* 0x000fea0003800000 */
.L_x_3186:
        /* <DEDUP_REMOVED lines=31> */
.L_x_3195:
[----:B------:R-:W2:Y:S01]  /*fea0*/  S2R R3, SR_CgaCtaId ;  /* 0x0000000000037919 */ /* 0x000ea20000008800 */
[----:B------:R-:W-:-:S04]  /*feb0*/  MOV R2, 0x400 ;  /* 0x0000040000027802 */ /* 0x000fc80000000f00 */
[----:B--2---:R-:W-:Y:S02]  /*fec0*/  LEA R2, R3, R2, 0x18 ;  /* 0x0000000203027211 */ /* 0x004fe400078ec0ff */
[----:B------:R-:W-:-:S03]  /*fed0*/  SHF.L.U32 R3, R13, 0x1f, RZ ;  /* 0x0000001f0d037819 */ /* 0x000fc600000006ff */
[----:B------:R-:W-:-:S04]  /*fee0*/  IMAD R2, R14, 0x8, R2 ;  /* 0x000000080e027824 */ /* 0x000fc800078e0202 */
[----:B------:R-:W2:Y:S02]  /*fef0*/  SYNCS.PHASECHK.TRANS64.TRYWAIT P0, [R2+URZ+0x36840], R3 ;  /* 0x03684003020075a7 */ /* 0x000ea4000800017f */
[----:B--2---:R-:W-:Y:S05]  /*ff00*/  @!P0 BRA `(.L_x_3196) ;  /* 0x0000001c00788947 */ /* 0x004fea0003800000 */
.L_x_3247:
        /* <DEDUP_REMOVED lines=11> */
.L_x_3197:
        /* <DEDUP_REMOVED lines=26> */
[----:B------:R-:W-:-:S03]  /*10160*/  UIADD3 UR16, UR8, 0x28400, URZ ;  /* 0x0002840008107890 */ /* 0x000fc6000fffe03f */
[----:B------:R-:W-:Y:S02]  /*10170*/  UMOV UR8, UR14 ;  /* 0x0000000e00087c82 */ /* 0x000fe40008000000 */
[----:B------:R0:W-:Y:S01]  /*10180*/  UTMALDG.4D [UR8], [UR4], desc[UR6] ;  /* 0x00000608040075b4 */ /* 0x0001e20008019000 */
[----:B------:R-:W-:Y:S01]  /*10190*/  IMAD R2, R7, 0x8, R2 ;  /* 0x0000000807027824 */ /* 0x000fe200078e0202 */
        /* <DEDUP_REMOVED lines=8> */
.L_x_3248:
        /* <DEDUP_REMOVED lines=8> */
.L_x_3199:
        /* <DEDUP_REMOVED lines=19> */
[----:B------:R1:W-:Y:S01]  /*103d0*/  STL [R1+0xc], R9 ;  /* 0x00000c0901007387 */ /* 0x0003e20000100800 */
[----:B------:R-:W-:Y:S01]  /*103e0*/  IMAD.MOV.U32 R5, RZ, RZ, R10 ;  /* 0x000000ffff057224 */ /* 0x000fe200078e000a */
[----:B--2---:R-:W-:Y:S02]  /*103f0*/  R2UR UR11, R13 ;  /* 0x000000000d0b72ca */ /* 0x004fe400000e0000 */
        /* <DEDUP_REMOVED lines=11> */
[----:B-1----:R-:W-:Y:S01]  /*104b0*/  NOP ;  /* 0x0000000000007918 */ /* 0x002fe20000000000 */
.L_x_3194:
[----:B------:R-:W-:Y:S05]  /*104c0*/  BSYNC B1 ;  /* 0x0000000000017941 */ /* 0x000fea0003800000 */
.L_x_3193:
[C---:B------:R-:W-:Y:S01]  /*104d0*/  ISETP.GT.AND P0, PT, R6.reuse, 0x1, PT ;  /* 0x000000010600780c */ /* 0x040fe20003f04270 */
[----:B------:R-:W-:-:S12]  /*104e0*/  VIADD R6, R6, 0xfffffffe ;  /* 0xfffffffe06067836 */ /* 0x000fd80000000000 */
[----:B------:R-:W-:Y:S05]  /*104f0*/  @P0 BRA `(.L_x_3200) ;  /* 0xffffffec00dc0947 */ /* 0x000fea000383ffff */
.L_x_3176:
[----:B------:R-:W-:Y:S05]  /*10500*/  BSYNC B0 ;  /* 0x0000000000007941 */ /* 0x000fea0003800000 */
.L_x_3175:
        /* <DEDUP_REMOVED lines=17> */
.L_x_3202:
[----:B------:R-:W-:Y:S05]  /*10620*/  BSYNC B0 ;  /* 0x0000000000007941 */ /* 0x000fea0003800000 */
.L_x_3201:
        /* <DEDUP_REMOVED lines=11> */
.L_x_3249:
        /* <DEDUP_REMOVED lines=11> */
.L_x_3206:
        /* <DEDUP_REMOVED lines=33> */
[----:B-1----:R-:W-:Y:S01]  /*109a0*/  NOP ;  /* 0x0000000000007918 */ /* 0x002fe20000000000 */
.L_x_3204:
[----:B------:R-:W-:Y:S05]  /*109b0*/  BSYNC B0 ;  /* 0x0000000000007941 */ /* 0x000fea0003800000 */
.L_x_3203:
        /* <DEDUP_REMOVED lines=9> */
.L_x_3160:
[----:B------:R-:W-:Y:S05]  /*10a50*/  BSYNC B6 ;  /* 0x0000000000067941 */ /* 0x000fea0003800000 */
.L_x_3158:
[----:B------:R-:W-:-:S03]  /*10a60*/  UMOV UR4, 0xffffffff ;  /* 0xffffffff00047882 */ /* 0x000fc60000000000 */
[----:B------:R-:W-:Y:S05]  /*10a70*/  BRA.DIV UR4, `(.L_x_3207) ;  /* 0x0000001204d87947 */ /* 0x000fea000b800000 */
[----:B------:R2:W3:Y:S04]  /*10a80*/  SHFL.IDX PT, R4, R16, RZ, 0x1f ;  /* 0x00001fff10047589 */ /* 0x0004e800000e0000 */
[----:B------:R2:W4:Y:S02]  /*10a90*/  SHFL.IDX PT, R5, R16, 0x1, 0x1f ;  /* 0x00201f0010057f89 */ /* 0x00052400000e0000 */
.L_x_3253:
[----:B01----:R-:W0:Y:S01]  /*10aa0*/  S2R R0, SR_TID.X ;  /* 0x0000000000007919 */ /* 0x003e220000002100 */
[----:B------:R-:W-:Y:S01]  /*10ab0*/  ULDC UR4, c[0x0][0xc14] ;  /* 0x0003050000047ab9 */ /* 0x000fe20000000800 */
[----:B------:R-:W-:Y:S01]  /*10ac0*/  BSSY B0, `(.L_x_3208) ;  /* 0x000000b000007945 */ /* 0x000fe20003800000 */
[----:B------:R-:W-:Y:S02]  /*10ad0*/  MOV R3, RZ ;  /* 0x000000ff00037202 */ /* 0x000fe40000000f00 */
[----:B0-----:R-:W-:Y:S01]  /*10ae0*/  LOP3.LUT R9, R0, 0x1f, RZ, 0xc0, !PT ;  /* 0x0000001f00097812 */ /* 0x001fe200078ec0ff */
[----:B------:R-:W-:-:S03]  /*10af0*/  IMAD.U32 R0, RZ, RZ, UR4 ;  /* 0x00000004ff007e24 */ /* 0x000fc6000f8e00ff */
[C---:B------:R-:W-:Y:S01]  /*10b00*/  ISETP.NE.AND P0, PT, R9.reuse, 0x1f, PT ;  /* 0x0000001f0900780c */ /* 0x040fe20003f05270 */
[----:B------:R-:W-:-:S05]  /*10b10*/  IMAD.IADD R7, R9, 0x1, R19 ;  /* 0x0000000109077824 */ /* 0x000fca00078e0213 */
[----:B------:R-:W-:-:S13]  /*10b20*/  ISETP.GE.OR P0, PT, R7, R0, !P0 ;  /* 0x000000000700720c */ /* 0x000fda0004706670 */
[----:B------:R-:W-:Y:S05]  /*10b30*/  @P0 BRA `(.L_x_3209) ;  /* 0x00000000000c0947 */ /* 0x000fea0003800000 */
[----:B------:R-:W0:Y:S02]  /*10b40*/  LDC.64 R2, c[0x0][0xc58] ;  /* 0x00031600ff027b82 */ /* 0x000e240000000a00 */
[----:B0-----:R-:W-:-:S06]  /*10b50*/  IMAD.WIDE R2, R7, 0x4, R2 ;  /* 0x0000000407027825 */ /* 0x001fcc00078e0202 */
[----:B------:R0:W5:Y:S02]  /*10b60*/  LDG.E R3, desc[UR60][R2.64] ;  /* 0x0000003c02037981 */ /* 0x000164000c1e1900 */
.L_x_3209:
[----:B------:R-:W-:Y:S05]  /*10b70*/  BSYNC B0 ;  /* 0x0000000000007941 */ /* 0x000fea0003800000 */
.L_x_3208:
        /* <DEDUP_REMOVED lines=23> */
.L_x_3261:
[----:B------:R-:W-:Y:S02]  /*10cf0*/  ULDC UR4, c[0x0][0xc10] ;  /* 0x0003040000047ab9 */ /* 0x000fe40000000800 */
[----:B--2---:R-:W-:-:S04]  /*10d00*/  IMAD.U32 R16, RZ, RZ, UR4 ;  /* 0x00000004ff107e24 */ /* 0x004fc8000f8e00ff */
[----:B-1----:R-:W-:-:S04]  /*10d10*/  IMAD R6, R14, R16, RZ ;  /* 0x000000100e067224 */ /* 0x002fc800078e02ff */
[----:B----4-:R-:W-:-:S05]  /*10d20*/  IMAD.IADD R5, R5, 0x1, R6 ;  /* 0x0000000105057824 */ /* 0x010fca00078e0206 */
[----:B---3--:R-:W-:-:S13]  /*10d30*/  ISETP.GT.AND P0, PT, R5, R4, PT ;  /* 0x000000040500720c */ /* 0x008fda0003f04270 */
[----:B------:R-:W-:Y:S05]  /*10d40*/  @P0 BRA `(.L_x_3211) ;  /* 0x0000000000b40947 */ /* 0x000fea0003800000 */
[----:B------:R-:W1:Y:S02]  /*10d50*/  LDC R0, c[0x0][0xc14] ;  /* 0x00030500ff007b82 */ /* 0x000e640000000800 */
.L_x_3216:
        /* <DEDUP_REMOVED lines=12> */
[----:B0-----:R-:W-:-:S06]  /*10e20*/  IMAD.WIDE R2, R7, 0x4, R2 ;  /* 0x0000000407027825 */ /* 0x001fcc00078e0202 */
[----:B------:R0:W5:Y:S02]  /*10e30*/  LDG.E R3, desc[UR60][R2.64] ;  /* 0x0000003c02037981 */ /* 0x000164000c1e1900 */
.L_x_3214:
[----:B------:R-:W-:Y:S05]  /*10e40*/  BSYNC B0 ;  /* 0x0000000000007941 */ /* 0x000fea0003800000 */
.L_x_3213:
        /* <DEDUP_REMOVED lines=23> */
.L_x_3269:
[----:B------:R-:W-:Y:S02]  /*10fc0*/  ULDC UR4, c[0x0][0xc10] ;  /* 0x0003040000047ab9 */ /* 0x000fe40000000800 */
[----:B------:R-:W-:-:S04]  /*10fd0*/  IMAD.U32 R16, RZ, RZ, UR4 ;  /* 0x00000004ff107e24 */ /* 0x000fc8000f8e00ff */
[----:B-1----:R-:W-:-:S05]  /*10fe0*/  IMAD R6, R14, R16, RZ ;  /* 0x000000100e067224 */ /* 0x002fca00078e02ff */
[----:B------:R-:W-:-:S04]  /*10ff0*/  IADD3 R5, R6, R5, RZ ;  /* 0x0000000506057210 */ /* 0x000fc80007ffe0ff */
[----:B------:R-:W-:-:S13]  /*11000*/  ISETP.GT.AND P0, PT, R5, R4, PT ;  /* 0x000000040500720c */ /* 0x000fda0003f04270 */
[----:B------:R-:W-:Y:S05]  /*11010*/  @!P0 BRA `(.L_x_3216) ;  /* 0xfffffffc00508947 */ /* 0x000fea000383ffff */
.L_x_3211:
        /* <DEDUP_REMOVED lines=8> */
.L_x_3273:
[----:B------:R-:W-:Y:S01]  /*110a0*/  ISETP.NE.AND P0, PT, R7, RZ, PT ;  /* 0x000000ff0700720c */ /* 0x000fe20003f05270 */
[----:B------:R-:W-:-:S12]  /*110b0*/  IMAD.MOV.U32 R14, RZ, RZ, RZ ;  /* 0x000000ffff0e7224 */ /* 0x000fd800078e00ff */
[----:B------:R-:W-:Y:S05]  /*110c0*/  @!P0 BRA `(.L_x_3218) ;  /* 0x0000000000108947 */ /* 0x000fea0003800000 */
[----:B------:R-:W-:Y:S01]  /*110d0*/  UMOV UR4, 0xffffffff ;  /* 0xffffffff00047882 */ /* 0x000fe20000000000 */
[----:B------:R-:W-:Y:S02]  /*110e0*/  VIADD R12, R5, 0xffffffff ;  /* 0xffffffff050c7836 */ /* 0x000fe40000000000 */
[----:B------:R-:W-:Y:S05]  /*110f0*/  BRA.DIV UR4, `(.L_x_3219) ;  /* 0x00000016046c7947 */ /* 0x000fea000b800000 */
[----:B------:R3:W4:Y:S02]  /*11100*/  SHFL.IDX PT, R14, R2, R12, 0x1f ;  /* 0x00001f0c020e7589 */ /* 0x00072400000e0000 */
.L_x_3218:
        /* <DEDUP_REMOVED lines=9> */
[----:B0--3--:R-:W-:-:S04]  /*111a0*/  IMAD.MOV R2, RZ, RZ, -R3 ;  /* 0x000000ffff027224 */ /* 0x009fc800078e0a03 */
        /* <DEDUP_REMOVED lines=21> */
.L_x_3212:
[----:B------:R-:W-:Y:S01]  /*11300*/  UMOV UR4, URZ ;  /* 0x0000003f00047c82 */ /* 0x000fe20008000000 */
[----:B------:R-:W-:Y:S01]  /*11310*/  UMOV UR5, URZ ;  /* 0x0000003f00057c82 */ /* 0x000fe20008000000 */
[----:B------:R-:W-:Y:S01]  /*11320*/  ULDC UR6, c[0x0][0xc14] ;  /* 0x0003050000067ab9 */ /* 0x000fe20000000800 */
[----:B------:R-:W-:Y:S01]  /*11330*/  IMAD.MOV.U32 R16, RZ, RZ, R4 ;  /* 0x000000ffff107224 */ /* 0x000fe200078e0004 */
[----:B------:R-:W-:Y:S01]  /*11340*/  MOV R17, UR4 ;  /* 0x0000000400117c02 */ /* 0x000fe20008000f00 */
[----:B------:R-:W-:Y:S02]  /*11350*/  IMAD.U32 R18, RZ, RZ, UR5 ;  /* 0x00000005ff127e24 */ /* 0x000fe4000f8e00ff */
[----:B------:R-:W-:-:S07]  /*11360*/  IMAD.U32 R19, RZ, RZ, UR6 ;  /* 0x00000006ff137e24 */ /* 0x000fce000f8e00ff */
.L_x_3220:
        /* <DEDUP_REMOVED lines=12> */
.L_x_3156:
        /* <DEDUP_REMOVED lines=12> */
.L_x_3276:
[----:B------:R-:W-:Y:S05]  /*114f0*/  BSYNC B0 ;  /* 0x0000000000007941 */ /* 0x000fea0003800000 */
.L_x_3222:
[----:B------:R-:W-:-:S03]  /*11500*/  UMOV UR4, 0xffffffff ;  /* 0xffffffff00047882 */ /* 0x000fc60000000000 */
[----:B------:R-:W-:Y:S05]  /*11510*/  BRA.DIV UR4, `(.L_x_3224) ;  /* 0x00000012049c7947 */ /* 0x000fea000b800000 */
[----:B------:R-:W1:Y:S02]  /*11520*/  S2R R2, SR_TID.X ;  /* 0x0000000000027919 */ /* 0x000e640000002100 */
[----:B-1----:R-:W-:-:S04]  /*11530*/  SHF.R.U32.HI R2, RZ, 0x5, R2 ;  /* 0x00000005ff027819 */ /* 0x002fc80000011602 */
[----:B------:R-:W-:-:S05]  /*11540*/  LOP3.LUT R2, R2, 0x3, RZ, 0xc0, !PT ;  /* 0x0000000302027812 */ /* 0x000fca00078ec0ff */
[----:B------:R1:W2:Y:S02]  /*11550*/  SHFL.IDX PT, R14, R2, RZ, 0x1f ;  /* 0x00001fff020e7589 */ /* 0x0002a400000e0000 */
.L_x_3279:
[----:B--2---:R-:W-:Y:S01]  /*11560*/  ISETP.NE.AND P0, PT, R14, RZ, PT ;  /* 0x000000ff0e00720c */ /* 0x004fe20003f05270 */
[----:B------:R-:W-:-:S12]  /*11570*/  BSSY B0, `(.L_x_3225) ;  /* 0x0000027000007945 */ /* 0x000fd80003800000 */
[----:B------:R-:W-:Y:S05]  /*11580*/  @P0 BRA `(.L_x_3226) ;  /* 0x0000000000940947 */ /* 0x000fea0003800000 */
[----:B------:R-:W-:-:S03]  /*11590*/  UMOV UR4, 0xffffffff ;  /* 0xffffffff00047882 */ /* 0x000fc60000000000 */
[----:B------:R-:W-:Y:S05]  /*115a0*/  BRA.DIV UR4, `(.L_x_3227) ;  /* 0x0000001204ac7947 */ /* 0x000fea000b800000 */
[----:B------:R-:W-:-:S13]  /*115b0*/  ELECT P6, URZ, PT ;  /* 0x00000000003f782f */ /* 0x000fda00038c0000 */
.L_x_3282:
[----:B------:R-:W-:Y:S05]  /*115c0*/  @!P6 BRA `(.L_x_3226) ;  /* 0x000000000084e947 */ /* 0x000fea0003800000 */
[----:B-1----:R-:W2:Y:S02]  /*115d0*/  LDL.LU R2, [R1+0x30] ;  /* 0x0000300001027983 */ /* 0x002ea40000300800 */
[----:B--2---:R-:W-:-:S04]  /*115e0*/  LOP3.LUT R2, R2, 0x2, RZ, 0xfc, !PT ;  /* 0x0000000202027812 */ /* 0x004fc800078efcff */
[----:B------:R-:W-:-:S13]  /*115f0*/  ISETP.NE.AND P2, PT, R2, 0x3, PT ;  /* 0x000000030200780c */ /* 0x000fda0003f45270 */
[----:B------:R-:W-:Y:S05]  /*11600*/  @!P2 BRA `(.L_x_3228) ;  /* 0x000000000004a947 */ /* 0x000fea0003800000 */
[----:B------:R-:W-:Y:S01]  /*11610*/  BPT.TRAP 0x1 ;  /* 0x000000040000795c */ /* 0x000fe20000300000 */
.L_x_3228:
[----:B0-----:R-:W2:Y:S04]  /*11620*/  LDL R3, [R1] ;  /* 0x0000000001037983 */ /* 0x001ea80000100800 */
[----:B------:R-:W3:Y:S01]  /*11630*/  LDL.LU R7, [R1+0x8] ;  /* 0x0000080001077983 */ /* 0x000ee20000300800 */
[----:B------:R-:W-:-:S04]  /*11640*/  VIADD R2, R0, 0x36840 ;  /* 0x0003684000027836 */ /* 0x000fc80000000000 */
[C---:B--2---:R-:W-:Y:S02]  /*11650*/  IMAD R6, R3.reuse, 0x8, R2 ;  /* 0x0000000803067824 */ /* 0x044fe400078e0202 */
[----:B------:R-:W-:Y:S01]  /*11660*/  VIADD R3, R3, 0x1 ;  /* 0x0000000103037836 */ /* 0x000fe20000000000 */
[----:B---3--:R-:W-:-:S04]  /*11670*/  SHF.L.U32 R5, R7, 0x1f, RZ ;  /* 0x0000001f07057819 */ /* 0x008fc800000006ff */
[C---:B------:R-:W-:Y:S01]  /*11680*/  ISETP.NE.AND P1, PT, R3.reuse, 0x2, PT ;  /* 0x000000020300780c */ /* 0x040fe20003f25270 */
[----:B------:R-:W0:Y:S03]  /*11690*/  SYNCS.PHASECHK.TRANS64.TRYWAIT P0, [R6+URZ], R5 ;  /* 0x00000005060075a7 */ /* 0x000e26000800017f */
[----:B------:R-:W-:Y:S02]  /*116a0*/  SEL R4, RZ, 0x1, P1 ;  /* 0x00000001ff047807 */ /* 0x000fe40000800000 */
[----:B------:R-:W-:Y:S02]  /*116b0*/  SEL R3, R3, RZ, P1 ;  /* 0x000000ff03037207 */ /* 0x000fe40000800000 */
[----:B------:R-:W-:-:S03]  /*116c0*/  LOP3.LUT R4, R7, R4, RZ, 0x3c, !PT ;  /* 0x0000000407047212 */ /* 0x000fc600078e3cff */
[----:B------:R-:W-:Y:S01]  /*116d0*/  IMAD R7, R3, 0x8, R2 ;  /* 0x0000000803077824 */ /* 0x000fe200078e0202 */
[----:B------:R-:W-:Y:S01]  /*116e0*/  SHF.L.U32 R2, R4, 0x1f, RZ ;  /* 0x0000001f04027819 */ /* 0x000fe200000006ff */
[----:B0-----:R-:W-:Y:S06]  /*116f0*/  @!P0 BRA `(.L_x_3229) ;  /* 0x0000001000788947 */ /* 0x001fec0003800000 */
.L_x_3283:
[----:B------:R-:W1:Y:S02]  /*11700*/  SYNCS.PHASECHK.TRANS64.TRYWAIT P0, [R7+URZ], R2 ;  /* 0x00000002070075a7 */ /* 0x000e64000800017f */
[----:B-1----:R-:W-:Y:S05]  /*11710*/  @!P0 BRA `(.L_x_3230) ;  /* 0x0000001000848947 */ /* 0x002fea0003800000 */
.L_x_3284:
[----:B------:R-:W-:Y:S05]  /*11720*/  @!P2 BRA `(.L_x_3231) ;  /* 0x000000000004a947 */ /* 0x000fea0003800000 */
[----:B------:R-:W-:Y:S01]  /*11730*/  BPT.TRAP 0x1 ;  /* 0x000000040000795c */ /* 0x000fe20000300000 */
.L_x_3231:
[----:B------:R-:W2:Y:S01]  /*11740*/  LDL.LU R4, [R1] ;  /* 0x0000000001047983 */ /* 0x000ea20000300800 */
[----:B------:R-:W-:-:S04]  /*11750*/  VIADD R0, R0, 0x36860 ;  /* 0x0003686000007836 */ /* 0x000fc80000000000 */
[----:B--2---:R-:W-:-:S04]  /*11760*/  IMAD R4, R4, 0x8, R0 ;  /* 0x0000000804047824 */ /* 0x004fc800078e0200 */
[----:B------:R-:W2:Y:S02]  /*11770*/  SYNCS.PHASECHK.TRANS64.TRYWAIT P0, [R4+URZ], R5 ;  /* 0x00000005040075a7 */ /* 0x000ea4000800017f */
[----:B--2---:R-:W-:Y:S05]  /*11780*/  @!P0 BRA `(.L_x_3232) ;  /* 0x00000010007c8947 */ /* 0x004fea0003800000 */
.L_x_3285:
[----:B------:R-:W-:-:S07]  /*11790*/  IMAD R3, R3, 0x8, R0 ;  /* 0x0000000803037824 */ /* 0x000fce00078e0200 */
.L_x_3233:
[----:B---3--:R3:W4:Y:S02]  /*117a0*/  SYNCS.PHASECHK.TRANS64.TRYWAIT P0, [R3+URZ], R2 ;  /* 0x00000002030075a7 */ /* 0x008724000800017f */
[----:B----4-:R-:W-:Y:S05]  /*117b0*/  @!P0 NANOSLEEP.SYNCS 0x989680 ;  /* 0x009896800000895d */ /* 0x010fea0003900000 */
[----:B------:R-:W4:Y:S02]  /*117c0*/  @!P0 SYNCS.PHASECHK.TRANS64 P0, [R3+URZ], R2 ;  /* 0x00000002030085a7 */ /* 0x000f24000800007f */
[----:B----4-:R-:W-:Y:S05]  /*117d0*/  @!P0 BRA `(.L_x_3233) ;  /* 0xfffffffc00f08947 */ /* 0x010fea000383ffff */
.L_x_3226:
[----:B------:R-:W-:Y:S05]  /*117e0*/  BSYNC B0 ;  /* 0x0000000000007941 */ /* 0x000fea0003800000 */
.L_x_3225:
[----:B------:R-:W-:Y:S05]  /*117f0*/  EXIT ;  /* 0x000000000000794d */ /* 0x000fea0003800000 */
.L_x_3110:
[----:B0-----:R0:W1:Y:S02]  /*11800*/  SYNCS.PHASECHK.TRANS64.TRYWAIT P1, [R5+URZ+0x36800], R0 ;  /* 0x03680000050075a7 */ /* 0x001064000802017f */
[----:B-1----:R-:W-:Y:S05]  /*11810*/  @!P1 NANOSLEEP.SYNCS 0x989680 ;  /* 0x009896800000995d */ /* 0x002fea0003900000 */
[----:B------:R-:W1:Y:S02]  /*11820*/  @!P1 SYNCS.PHASECHK.TRANS64 P1, [R5+URZ+0x36800], R0 ;  /* 0x03680000050095a7 */ /* 0x000e64000802007f */
[----:B-1----:R-:W-:Y:S05]  /*11830*/  @!P1 BRA `(.L_x_3110) ;  /* 0xfffffffc00f09947 */ /* 0x002fea000383ffff */
[----:B------:R-:W-:Y:S05]  /*11840*/  BRA `(.L_x_3234) ;  /* 0xfffffefc00787947 */ /* 0x000fea000383ffff */
.L_x_3114:
[----:B0-----:R0:W2:Y:S02]  /*11850*/  SYNCS.PHASECHK.TRANS64.TRYWAIT P2, [R2+URZ+0x36830], R3 ;  /* 0x03683003020075a7 */ /* 0x0010a4000804017f */
[----:B--2---:R-:W-:Y:S05]  /*11860*/  @!P2 NANOSLEEP.SYNCS 0x989680 ;  /* 0x009896800000a95d */ /* 0x004fea0003900000 */
[----:B------:R-:W2:Y:S02]  /*11870*/  @!P2 SYNCS.PHASECHK.TRANS64 P2, [R2+URZ+0x36830], R3 ;  /* 0x036830030200a5a7 */ /* 0x000ea4000804007f */
[----:B--2---:R-:W-:Y:S05]  /*11880*/  @!P2 BRA `(.L_x_3114) ;  /* 0xfffffffc00f0a947 */ /* 0x004fea000383ffff */
[----:B------:R-:W-:Y:S05]  /*11890*/  BRA `(.L_x_3113) ;  /* 0xfffffefc009c7947 */ /* 0x000fea000383ffff */
.L_x_3119:
[----:B-1----:R1:W2:Y:S02]  /*118a0*/  SYNCS.PHASECHK.TRANS64.TRYWAIT P2, [R12+URZ+0x36830], R3 ;  /* 0x036830030c0075a7 */ /* 0x0022a4000804017f */
[----:B--2---:R-:W-:Y:S05]  /*118b0*/  @!P2 NANOSLEEP.SYNCS 0x989680 ;  /* 0x009896800000a95d */ /* 0x004fea0003900000 */
[----:B------:R-:W2:Y:S02]  /*118c0*/  @!P2 SYNCS.PHASECHK.TRANS64 P2, [R12+URZ+0x36830], R3 ;  /* 0x036830030c00a5a7 */ /* 0x000ea4000804007f */
[----:B--2---:R-:W-:Y:S05]  /*118d0*/  @!P2 BRA `(.L_x_3119) ;  /* 0xfffffffc00f0a947 */ /* 0x004fea000383ffff */
[----:B------:R-:W-:Y:S05]  /*118e0*/  BRA `(.L_x_3118) ;  /* 0xffffff4000687947 */ /* 0x000fea000383ffff */
.L_x_3123:
[----:B---3--:R3:W4:Y:S02]  /*118f0*/  SYNCS.PHASECHK.TRANS64.TRYWAIT P2, [R13+URZ+0x36850], R0 ;  /* 0x036850000d0075a7 */ /* 0x008724000804017f */
[----:B----4-:R-:W-:Y:S05]  /*11900*/  @!P2 NANOSLEEP.SYNCS 0x989680 ;  /* 0x009896800000a95d */ /* 0x010fea0003900000 */
[----:B------:R-:W4:Y:S02]  /*11910*/  @!P2 SYNCS.PHASECHK.TRANS64 P2, [R13+URZ+0x36850], R0 ;  /* 0x036850000d00a5a7 */ /* 0x000f24000804007f */
[----:B----4-:R-:W-:Y:S05]  /*11920*/  @!P2 BRA `(.L_x_3123) ;  /* 0xfffffffc00f0a947 */ /* 0x010fea000383ffff */
[----:B------:R-:W-:Y:S05]  /*11930*/  BRA `(.L_x_3122) ;  /* 0xffffff6400b47947 */ /* 0x000fea000383ffff */
.L_x_3128:
[----:B-1----:R1:W2:Y:S02]  /*11940*/  SYNCS.PHASECHK.TRANS64.TRYWAIT P0, [R11+URZ+0x36850], R2 ;  /* 0x036850020b0075a7 */ /* 0x0022a4000800017f */
[----:B--2---:R-:W-:Y:S05]  /*11950*/  @!P0 NANOSLEEP.SYNCS 0x989680 ;  /* 0x009896800000895d */ /* 0x004fea0003900000 */
[----:B------:R-:W2:Y:S02]  /*11960*/  @!P0 SYNCS.PHASECHK.TRANS64 P0, [R11+URZ+0x36850], R2 ;  /* 0x036850020b0085a7 */ /* 0x000ea4000800007f */
[----:B--2---:R-:W-:Y:S05]  /*11970*/  @!P0 BRA `(.L_x_3128) ;  /* 0xfffffffc00f08947 */ /* 0x004fea000383ffff */
[----:B------:R-:W-:Y:S05]  /*11980*/  BRA `(.L_x_3127) ;  /* 0xffffff80005c7947 */ /* 0x000fea000383ffff */
.L_x_3167:
[----:B------:R-:W0:Y:S01]  /*11990*/  S2R R7, SR_TID.X ;  /* 0x0000000000077919 */ /* 0x000e220000002100 */
[----:B------:R-:W-:Y:S01]  /*119a0*/  BSSY B0, `(.L_x_3235) ;  /* 0x000000a000007945 */ /* 0x000fe20003800000 */
[----:B------:R-:W-:Y:S02]  /*119b0*/  IMAD.MOV.U32 R12, RZ, RZ, RZ ;  /* 0x000000ffff0c7224 */ /* 0x000fe400078e00ff */
        /* <DEDUP_REMOVED lines=8> */
.L_x_3236:
[----:B------:R-:W-:Y:S05]  /*11a40*/  BSYNC B0 ;  /* 0x0000000000007941 */ /* 0x000fea0003800000 */
.L_x_3235:
[----:B------:R-:W-:Y:S05]  /*11a50*/  BRA `(.L_x_3237) ;  /* 0xffffffc400fc7947 */ /* 0x000fea000383ffff */
.L_x_3168:
[----:B------:R-:W-:Y:S01]  /*11a60*/  BSSY B0, `(.L_x_3238) ;  /* 0x0000006000007945 */ /* 0x000fe20003800000 */
[----:B------:R-:W-:-:S07]  /*11a70*/  IMAD.MOV.U32 R15, RZ, RZ, -0x1 ;  /* 0xffffffffff0f7424 */ /* 0x000fce00078e00ff */
[----:B------:R-:W-:Y:S05]  /*11a80*/  WARPSYNC.COLLECTIVE R15, `(.L_x_3239) ;  /* 0x000000000f0c7348 */ /* 0x000fea0003c00000 */
[----:B------:R-:W-:Y:S02]  /*11a90*/  ELECT P6, UR62, PT ;  /* 0x00000000003e782f */ /* 0x000fe400038c0000 */
[----:B------:R-:W-:Y:S01]  /*11aa0*/  MOV R14, UR62 ;  /* 0x0000003e000e7c02 */ /* 0x000fe20008000f00 */
[----:B------:R-:W-:Y:S10]  /*11ab0*/  ENDCOLLECTIVE ;  /* 0x000000000000791b */ /* 0x000ff40003800000 */
.L_x_3239:
[----:B------:R-:W-:Y:S05]  /*11ac0*/  BSYNC B0 ;  /* 0x0000000000007941 */ /* 0x000fea0003800000 */
.L_x_3238:
[----:B------:R-:W-:Y:S05]  /*11ad0*/  BRA `(.L_x_3240) ;  /* 0xffffffc400f47947 */ /* 0x000fea000383ffff */
.L_x_3171:
[----:B0-----:R0:W1:Y:S02]  /*11ae0*/  SYNCS.PHASECHK.TRANS64.TRYWAIT P0, [R8+URZ+0x36840], R9 ;  /* 0x03684009080075a7 */ /* 0x001064000800017f */
[----:B-1----:R-:W-:Y:S05]  /*11af0*/  @!P0 NANOSLEEP.SYNCS 0x989680 ;  /* 0x009896800000895d */ /* 0x002fea0003900000 */
[----:B------:R-:W1:Y:S02]  /*11b00*/  @!P0 SYNCS.PHASECHK.TRANS64 P0, [R8+URZ+0x36840], R9 ;  /* 0x03684009080085a7 */ /* 0x000e64000800007f */
[----:B-1----:R-:W-:Y:S05]  /*11b10*/  @!P0 BRA `(.L_x_3171) ;  /* 0xfffffffc00f08947 */ /* 0x002fea000383ffff */
[----:B------:R-:W-:Y:S05]  /*11b20*/  BRA `(.L_x_3241) ;  /* 0xffffffc800647947 */ /* 0x000fea000383ffff */
.L_x_3174:
        /* <DEDUP_REMOVED lines=8> */
.L_x_3182:
[----:B0-----:R0:W1:Y:S02]  /*11bb0*/  SYNCS.PHASECHK.TRANS64.TRYWAIT P0, [R2+URZ+0x36840], R3 ;  /* 0x03684003020075a7 */ /* 0x001064000800017f */
[----:B-1----:R-:W-:Y:S05]  /*11bc0*/  @!P0 NANOSLEEP.SYNCS 0x989680 ;  /* 0x009896800000895d */ /* 0x002fea0003900000 */
[----:B------:R-:W1:Y:S02]  /*11bd0*/  @!P0 SYNCS.PHASECHK.TRANS64 P0, [R2+URZ+0x36840], R3 ;  /* 0x03684003020085a7 */ /* 0x000e64000800007f */
[----:B-1----:R-:W-:Y:S05]  /*11be0*/  @!P0 BRA `(.L_x_3182) ;  /* 0xfffffffc00f08947 */ /* 0x002fea000383ffff */
[----:B------:R-:W-:Y:S05]  /*11bf0*/  BRA `(.L_x_3243) ;  /* 0xffffffd000707947 */ /* 0x000fea000383ffff */
.L_x_3184:
[----:B0-----:R0:W1:Y:S02]  /*11c00*/  SYNCS.PHASECHK.TRANS64.TRYWAIT P0, [R3+URZ+0x60], R2 ;  /* 0x00006002030075a7 */ /* 0x001064000800017f */
[----:B-1----:R-:W-:Y:S05]  /*11c10*/  @!P0 NANOSLEEP.SYNCS 0x989680 ;  /* 0x009896800000895d */ /* 0x002fea0003900000 */
[----:B------:R-:W1:Y:S02]  /*11c20*/  @!P0 SYNCS.PHASECHK.TRANS64 P0, [R3+URZ+0x60], R2 ;  /* 0x00006002030085a7 */ /* 0x000e64000800007f */
[----:B-1----:R-:W-:Y:S05]  /*11c30*/  @!P0 BRA `(.L_x_3184) ;  /* 0xfffffffc00f08947 */ /* 0x002fea000383ffff */
[----:B------:R-:W-:Y:S05]  /*11c40*/  BRA `(.L_x_3244) ;  /* 0xffffffd4001c7947 */ /* 0x000fea000383ffff */
.L_x_3189:
[----:B-1----:R1:W2:Y:S02]  /*11c50*/  SYNCS.PHASECHK.TRANS64.TRYWAIT P0, [R2+URZ+0x36840], R3 ;  /* 0x03684003020075a7 */ /* 0x0022a4000800017f */
[----:B--2---:R-:W-:Y:S05]  /*11c60*/  @!P0 NANOSLEEP.SYNCS 0x989680 ;  /* 0x009896800000895d */ /* 0x004fea0003900000 */
[----:B------:R-:W2:Y:S02]  /*11c70*/  @!P0 SYNCS.PHASECHK.TRANS64 P0, [R2+URZ+0x36840], R3 ;  /* 0x03684003020085a7 */ /* 0x000ea4000800007f */
[----:B--2---:R-:W-:Y:S05]  /*11c80*/  @!P0 BRA `(.L_x_3189) ;  /* 0xfffffffc00f08947 */ /* 0x004fea000383ffff */
[----:B------:R-:W-:Y:S05]  /*11c90*/  BRA `(.L_x_3245) ;  /* 0xffffffd800907947 */ /* 0x000fea000383ffff */
.L_x_3191:
[----:B0-----:R0:W1:Y:S02]  /*11ca0*/  SYNCS.PHASECHK.TRANS64.TRYWAIT P1, [R2+URZ+0x60], R3 ;  /* 0x00006003020075a7 */ /* 0x001064000802017f */
[----:B-1----:R-:W-:Y:S05]  /*11cb0*/  @!P1 NANOSLEEP.SYNCS 0x989680 ;  /* 0x009896800000995d */ /* 0x002fea0003900000 */
[----:B------:R-:W1:Y:S02]  /*11cc0*/  @!P1 SYNCS.PHASECHK.TRANS64 P1, [R2+URZ+0x60], R3 ;  /* 0x00006003020095a7 */ /* 0x000e64000802007f */
[----:B-1----:R-:W-:Y:S05]  /*11cd0*/  @!P1 BRA `(.L_x_3191) ;  /* 0xfffffffc00f09947 */ /* 0x002fea000383ffff */
[----:B------:R-:W-:Y:S05]  /*11ce0*/  BRA `(.L_x_3246) ;  /* 0xffffffdc003c7947 */ /* 0x000fea000383ffff */
.L_x_3196:
[----:B--2---:R2:W3:Y:S02]  /*11cf0*/  SYNCS.PHASECHK.TRANS64.TRYWAIT P0, [R2+URZ+0x36840], R3 ;  /* 0x03684003020075a7 */ /* 0x0044e4000800017f */
[----:B---3--:R-:W-:Y:S05]  /*11d00*/  @!P0 NANOSLEEP.SYNCS 0x989680 ;  /* 0x009896800000895d */ /* 0x008fea0003900000 */
[----:B------:R-:W3:Y:S02]  /*11d10*/  @!P0 SYNCS.PHASECHK.TRANS64 P0, [R2+URZ+0x36840], R3 ;  /* 0x03684003020085a7 */ /* 0x000ee4000800007f */
[----:B---3--:R-:W-:Y:S05]  /*11d20*/  @!P0 BRA `(.L_x_3196) ;  /* 0xfffffffc00f08947 */ /* 0x008fea000383ffff */
[----:B------:R-:W-:Y:S05]  /*11d30*/  BRA `(.L_x_3247) ;  /* 0xffffffe000747947 */ /* 0x000fea000383ffff */
.L_x_3198:
[----:B0-----:R0:W1:Y:S02]  /*11d40*/  SYNCS.PHASECHK.TRANS64.TRYWAIT P1, [R2+URZ+0x60], R8 ;  /* 0x00006008020075a7 */ /* 0x001064000802017f */
[----:B-1----:R-:W-:Y:S05]  /*11d50*/  @!P1 NANOSLEEP.SYNCS 0x989680 ;  /* 0x009896800000995d */ /* 0x002fea0003900000 */
[----:B------:R-:W1:Y:S02]  /*11d60*/  @!P1 SYNCS.PHASECHK.TRANS64 P1, [R2+URZ+0x60], R8 ;  /* 0x00006008020095a7 */ /* 0x000e64000802007f */
[----:B-1----:R-:W-:Y:S05]  /*11d70*/  @!P1 BRA `(.L_x_3198) ;  /* 0xfffffffc00f09947 */ /* 0x002fea000383ffff */
[----:B------:R-:W-:Y:S05]  /*11d80*/  BRA `(.L_x_3248) ;  /* 0xffffffe400247947 */ /* 0x000fea000383ffff */
.L_x_3205:
[----:B-1----:R1:W2:Y:S02]  /*11d90*/  SYNCS.PHASECHK.TRANS64.TRYWAIT P0, [R3+URZ+0x36860], R0 ;  /* 0x03686000030075a7 */ /* 0x0022a4000800017f */
[----:B--2---:R-:W-:Y:S05]  /*11da0*/  @!P0 NANOSLEEP.SYNCS 0x989680 ;  /* 0x009896800000895d */ /* 0x004fea0003900000 */
[----:B------:R-:W2:Y:S02]  /*11db0*/  @!P0 SYNCS.PHASECHK.TRANS64 P0, [R3+URZ+0x36860], R0 ;  /* 0x03686000030085a7 */ /* 0x000ea4000800007f */
[----:B--2---:R-:W-:Y:S05]  /*11dc0*/  @!P0 BRA `(.L_x_3205) ;  /* 0xfffffffc00f08947 */ /* 0x004fea000383ffff */
[----:B------:R-:W-:Y:S05]  /*11dd0*/  BRA `(.L_x_3249) ;  /* 0xffffffe800407947 */ /* 0x000fea000383ffff */
.L_x_3207:
[----:B------:R-:W-:Y:S01]  /*11de0*/  BSSY B0, `(.L_x_3250) ;  /* 0x0000008000007945 */ /* 0x000fe20003800000 */
[----:B0-----:R-:W-:Y:S01]  /*11df0*/  MOV R13, R16 ;  /* 0x00000010000d7202 */ /* 0x001fe20000000f00 */
[----:B------:R-:W-:Y:S02]  /*11e00*/  IMAD.MOV.U32 R12, RZ, RZ, RZ ;  /* 0x000000ffff0c7224 */ /* 0x000fe400078e00ff */
[----:B------:R-:W-:Y:S02]  /*11e10*/  IMAD.MOV.U32 R11, RZ, RZ, 0x1f ;  /* 0x0000001fff0b7424 */ /* 0x000fe400078e00ff */
[----:B------:R-:W-:-:S07]  /*11e20*/  IMAD.MOV.U32 R15, RZ, RZ, -0x1 ;  /* 0xffffffffff0f7424 */ /* 0x000fce00078e00ff */
[----:B-1----:R-:W-:Y:S05]  /*11e30*/  WARPSYNC.COLLECTIVE R15, `(.L_x_3251) ;  /* 0x000000000f087348 */ /* 0x002fea0003c00000 */
[----:B------:R0:W2:Y:S02]  /*11e40*/  SHFL.IDX P6, R14, R13, R12, R11 ;  /* 0x0000000c0d0e7389 */ /* 0x0000a400000c000b */
[----:B012---:R-:W-:Y:S01]  /*11e50*/  ENDCOLLECTIVE ;  /* 0x000000000000791b */ /* 0x007fe20003800000 */
.L_x_3251:
[----:B------:R-:W-:Y:S05]  /*11e60*/  BSYNC B0 ;  /* 0x0000000000007941 */ /* 0x000fea0003800000 */
.L_x_3250:
        /* <DEDUP_REMOVED lines=8> */
.L_x_3252:
[----:B------:R-:W-:Y:S01]  /*11ef0*/  IMAD.MOV.U32 R5, RZ, RZ, R14 ;  /* 0x000000ffff057224 */ /* 0x000fe200078e000e */
[----:B------:R-:W-:Y:S06]  /*11f00*/  BRA `(.L_x_3253) ;  /* 0xffffffe800e47947 */ /* 0x000fec000383ffff */
.L_x_3210:
        /* <DEDUP_REMOVED lines=8> */
.L_x_3255:
[----:B------:R-:W-:Y:S05]  /*11f90*/  BSYNC B0 ;  /* 0x0000000000007941 */ /* 0x000fea0003800000 */
.L_x_3254:
[C---:B------:R-:W-:Y:S01]  /*11fa0*/  ISETP.NE.AND P0, PT, R9.reuse, RZ, PT ;  /* 0x000000ff0900720c */ /* 0x040fe20003f05270 */
        /* <DEDUP_REMOVED lines=9> */
.L_x_3256:
        /* <DEDUP_REMOVED lines=8> */
.L_x_3257:
        /* <DEDUP_REMOVED lines=8> */
.L_x_3258:
        /* <DEDUP_REMOVED lines=8> */
.L_x_3259:
        /* <DEDUP_REMOVED lines=8> */
.L_x_3260:
[----:B------:R-:W-:Y:S05]  /*12240*/  BRA `(.L_x_3261) ;  /* 0xffffffe800a87947 */ /* 0x000fea000383ffff */
.L_x_3215:
[----:B------:R-:W-:Y:S01]  /*12250*/  BSSY B0, `(.L_x_3262) ;  /* 0x0000008000007945 */ /* 0x000fe20003800000 */
[----:B-----5:R-:W-:Y:S01]  /*12260*/  IMAD.MOV.U32 R13, RZ, RZ, R3 ;  /* 0x000000ffff0d7224 */ /* 0x020fe200078e0003 */
[----:B------:R-:W-:Y:S01]  /*12270*/  MOV R15, 0xffffffff ;  /* 0xffffffff000f7802 */ /* 0x000fe20000000f00 */
[----:B------:R-:W-:Y:S02]  /*12280*/  IMAD.MOV.U32 R12, RZ, RZ, 0x1 ;  /* 0x00000001ff0c7424 */ /* 0x000fe400078e00ff */
[----:B------:R-:W-:-:S07]  /*12290*/  IMAD.MOV.U32 R11, RZ, RZ, RZ ;  /* 0x000000ffff0b7224 */ /* 0x000fce00078e00ff */
[----:B0-----:R-:W-:Y:S05]  /*122a0*/  WARPSYNC.COLLECTIVE R15, `(.L_x_3263) ;  /* 0x000000000f087348 */ /* 0x001fea0003c00000 */
[----:B------:R1:W2:Y:S02]  /*122b0*/  SHFL.UP P6, R14, R13, R12, R11 ;  /* 0x0400000c0d0e7389 */ /* 0x0002a400000c000b */
[----:B012---:R-:W-:Y:S01]  /*122c0*/  ENDCOLLECTIVE ;  /* 0x000000000000791b */ /* 0x007fe20003800000 */
.L_x_3263:
[----:B------:R-:W-:Y:S05]  /*122d0*/  BSYNC B0 ;  /* 0x0000000000007941 */ /* 0x000fea0003800000 */
.L_x_3262:
        /* <DEDUP_REMOVED lines=10> */
.L_x_3264:
        /* <DEDUP_REMOVED lines=8> */
.L_x_3265:
        /* <DEDUP_REMOVED lines=8> */
.L_x_3266:
        /* <DEDUP_REMOVED lines=8> */
.L_x_3267:
        /* <DEDUP_REMOVED lines=8> */
.L_x_3268:
[----:B------:R-:W-:Y:S05]  /*12580*/  BRA `(.L_x_3269) ;  /* 0xffffffe8008c7947 */ /* 0x000fea000383ffff */
.L_x_3217:
[----:B------:R-:W-:Y:S01]  /*12590*/  BSSY B0, `(.L_x_3270) ;  /* 0x0000006000007945 */ /* 0x000fe20003800000 */
[----:B------:R-:W-:Y:S01]  /*125a0*/  PLOP3.LUT P6, PT, P6, PT, PT, 0x8, 0x0 ;  /* 0x000000000000781c */ /* 0x000fe200037ce170 */
[----:B------:R-:W-:-:S12]  /*125b0*/  IMAD.MOV.U32 R15, RZ, RZ, -0x1 ;  /* 0xffffffffff0f7424 */ /* 0x000fd800078e00ff */
[----:B0-----:R-:W-:Y:S05]  /*125c0*/  WARPSYNC.COLLECTIVE R15, `(.L_x_3271) ;  /* 0x000000000f087348 */ /* 0x001fea0003c00000 */
[----:B------:R-:W-:Y:S01]  /*125d0*/  VOTE.ANY R14, PT, P6 ;  /* 0x00000000000e7806 */ /* 0x000fe200030e0100 */
[----:B0-----:R-:W-:Y:S06]  /*125e0*/  ENDCOLLECTIVE ;  /* 0x000000000000791b */ /* 0x001fec0003800000 */
.L_x_3271:
[----:B------:R-:W-:Y:S05]  /*125f0*/  BSYNC B0 ;  /* 0x0000000000007941 */ /* 0x000fea0003800000 */
.L_x_3270:
        /* <DEDUP_REMOVED lines=9> */
.L_x_3272:
[----:B------:R-:W-:Y:S01]  /*12690*/  IMAD.MOV.U32 R17, RZ, RZ, R14 ;  /* 0x000000ffff117224 */ /* 0x000fe200078e000e */
[----:B------:R-:W-:Y:S06]  /*126a0*/  BRA `(.L_x_3273) ;  /* 0xffffffe8007c7947 */ /* 0x000fec000383ffff */
.L_x_3219:
[----:B------:R-:W-:Y:S01]  /*126b0*/  BSSY B0, `(.L_x_3274) ;  /* 0x0000007000007945 */ /* 0x000fe20003800000 */
[----:B------:R-:W-:Y:S02]  /*126c0*/  IMAD.MOV.U32 R13, RZ, RZ, R2 ;  /* 0x000000ffff0d7224 */ /* 0x000fe400078e0002 */
[----:B------:R-:W-:Y:S02]  /*126d0*/  IMAD.MOV.U32 R11, RZ, RZ, 0x1f ;  /* 0x0000001fff0b7424 */ /* 0x000fe400078e00ff */
[----:B------:R-:W-:-:S07]  /*126e0*/  IMAD.MOV.U32 R15, RZ, RZ, -0x1 ;  /* 0xffffffffff0f7424 */ /* 0x000fce00078e00ff */
[----:B012---:R-:W-:Y:S05]  /*126f0*/  WARPSYNC.COLLECTIVE R15, `(.L_x_3275) ;  /* 0x000000000f087348 */ /* 0x007fea0003c00000 */
[----:B------:R3:W4:Y:S02]  /*12700*/  SHFL.IDX P6, R14, R13, R12, R11 ;  /* 0x0000000c0d0e7389 */ /* 0x00072400000c000b */
[----:B01234-:R-:W-:Y:S01]  /*12710*/  ENDCOLLECTIVE ;  /* 0x000000000000791b */ /* 0x01ffe20003800000 */
.L_x_3275:
[----:B------:R-:W-:Y:S05]  /*12720*/  BSYNC B0 ;  /* 0x0000000000007941 */ /* 0x000fea0003800000 */
.L_x_3274:
[----:B------:R-:W-:Y:S05]  /*12730*/  BRA `(.L_x_3218) ;  /* 0xffffffe800747947 */ /* 0x000fea000383ffff */
.L_x_3223:
[----:B0-----:R0:W1:Y:S02]  /*12740*/  SYNCS.PHASECHK.TRANS64.TRYWAIT P0, [R0+URZ+0x36820], R3 ;  /* 0x03682003000075a7 */ /* 0x001064000800017f */
[----:B-1----:R-:W-:Y:S05]  /*12750*/  @!P0 NANOSLEEP.SYNCS 0x989680 ;  /* 0x009896800000895d */ /* 0x002fea0003900000 */
[----:B------:R-:W1:Y:S02]  /*12760*/  @!P0 SYNCS.PHASECHK.TRANS64 P0, [R0+URZ+0x36820], R3 ;  /* 0x03682003000085a7 */ /* 0x000e64000800007f */
[----:B-1----:R-:W-:Y:S05]  /*12770*/  @!P0 BRA `(.L_x_3223) ;  /* 0xfffffffc00f08947 */ /* 0x002fea000383ffff */
[----:B------:R-:W-:Y:S05]  /*12780*/  BRA `(.L_x_3276) ;  /* 0xffffffec00587947 */ /* 0x000fea000383ffff */
.L_x_3224:
        /* <DEDUP_REMOVED lines=11> */
.L_x_3278:
[----:B------:R-:W-:Y:S05]  /*12840*/  BSYNC B0 ;  /* 0x0000000000007941 */ /* 0x000fea0003800000 */
.L_x_3277:
[----:B------:R-:W-:Y:S05]  /*12850*/  BRA `(.L_x_3279) ;  /* 0xffffffec00407947 */ /* 0x000fea000383ffff */
.L_x_3227:
[----:B------:R-:W-:Y:S01]  /*12860*/  BSSY B1, `(.L_x_3280) ;  /* 0x0000006000017945 */ /* 0x000fe20003800000 */
[----:B------:R-:W-:-:S07]  /*12870*/  IMAD.MOV.U32 R15, RZ, RZ, -0x1 ;  /* 0xffffffffff0f7424 */ /* 0x000fce00078e00ff */
[----:B01----:R-:W-:Y:S05]  /*12880*/  WARPSYNC.COLLECTIVE R15, `(.L_x_3281) ;  /* 0x000000000f0c7348 */ /* 0x003fea0003c00000 */
[----:B------:R-:W-:Y:S02]  /*12890*/  ELECT P6, UR62, PT ;  /* 0x00000000003e782f */ /* 0x000fe400038c0000 */
[----:B------:R-:W-:Y:S01]  /*128a0*/  MOV R14, UR62 ;  /* 0x0000003e000e7c02 */ /* 0x000fe20008000f00 */
[----:B01----:R-:W-:Y:S10]  /*128b0*/  ENDCOLLECTIVE ;  /* 0x000000000000791b */ /* 0x003ff40003800000 */
.L_x_3281:
[----:B------:R-:W-:Y:S05]  /*128c0*/  BSYNC B1 ;  /* 0x0000000000017941 */ /* 0x000fea0003800000 */
.L_x_3280:
[----:B------:R-:W-:Y:S05]  /*128d0*/  BRA `(.L_x_3282) ;  /* 0xffffffec00387947 */ /* 0x000fea000383ffff */
.L_x_3229:
[----:B0-----:R0:W1:Y:S02]  /*128e0*/  SYNCS.PHASECHK.TRANS64.TRYWAIT P0, [R6+URZ], R5 ;  /* 0x00000005060075a7 */ /* 0x001064000800017f */
[----:B-1----:R-:W-:Y:S05]  /*128f0*/  @!P0 NANOSLEEP.SYNCS 0x989680 ;  /* 0x009896800000895d */ /* 0x002fea0003900000 */
[----:B------:R-:W1:Y:S02]  /*12900*/  @!P0 SYNCS.PHASECHK.TRANS64 P0, [R6+URZ], R5 ;  /* 0x00000005060085a7 */ /* 0x000e64000800007f */
[----:B-1----:R-:W-:Y:S05]  /*12910*/  @!P0 BRA `(.L_x_3229) ;  /* 0xfffffffc00f08947 */ /* 0x002fea000383ffff */
[----:B------:R-:W-:Y:S05]  /*12920*/  BRA `(.L_x_3283) ;  /* 0xffffffec00747947 */ /* 0x000fea000383ffff */
.L_x_3230:
[----:B-1----:R1:W2:Y:S02]  /*12930*/  SYNCS.PHASECHK.TRANS64.TRYWAIT P0, [R7+URZ], R2 ;  /* 0x00000002070075a7 */ /* 0x0022a4000800017f */
[----:B--2---:R-:W-:Y:S05]  /*12940*/  @!P0 NANOSLEEP.SYNCS 0x989680 ;  /* 0x009896800000895d */ /* 0x004fea0003900000 */
[----:B------:R-:W2:Y:S02]  /*12950*/  @!P0 SYNCS.PHASECHK.TRANS64 P0, [R7+URZ], R2 ;  /* 0x00000002070085a7 */ /* 0x000ea4000800007f */
[----:B--2---:R-:W-:Y:S05]  /*12960*/  @!P0 BRA `(.L_x_3230) ;  /* 0xfffffffc00f08947 */ /* 0x004fea000383ffff */
[----:B------:R-:W-:Y:S05]  /*12970*/  BRA `(.L_x_3284) ;  /* 0xffffffec00687947 */ /* 0x000fea000383ffff */
.L_x_3232:
[----:B--2---:R2:W3:Y:S02]  /*12980*/  SYNCS.PHASECHK.TRANS64.TRYWAIT P0, [R4+URZ], R5 ;  /* 0x00000005040075a7 */ /* 0x0044e4000800017f */
[----:B---3--:R-:W-:Y:S05]  /*12990*/  @!P0 NANOSLEEP.SYNCS 0x989680 ;  /* 0x009896800000895d */ /* 0x008fea0003900000 */
[----:B------:R-:W3:Y:S02]  /*129a0*/  @!P0 SYNCS.PHASECHK.TRANS64 P0, [R4+URZ], R5 ;  /* 0x00000005040085a7 */ /* 0x000ee4000800007f */
[----:B---3--:R-:W-:Y:S05]  /*129b0*/  @!P0 BRA `(.L_x_3232) ;  /* 0xfffffffc00f08947 */ /* 0x008fea000383ffff */
[----:B------:R-:W-:Y:S05]  /*129c0*/  BRA `(.L_x_3285) ;  /* 0xffffffec00707947 */ /* 0x000fea000383ffff */
.L_x_3286:
        /* <DEDUP_REMOVED lines=11> */
.L_x_12761:


//--------------------- .text._ZN7cutlass13device_kernelIN5flash11enable_sm90INS1_16FlashAttnFwdSm90INS1_25CollectiveMainloopFwdSm90ILi2EN4cute5tupleIJNS5_1CILi1EEES8_S8_EEENS6_IJNS7_ILi128EEENS7_ILi112EEENS7_ILi192EEEEEELi192ENS_6half_tEfNS_4arch4Sm90ELb0ELb0ELb0ELb1ELb0ELb1ELb0ELb1ELb1ELb0ELb0ELb0EEENS1_21CollectiveEpilogueFwdINS6_IJSA_SC_SB_EEES9_SE_SG_Li256ELb1ELb0ELb0ELb0EEENS1_36VarlenDynamicPersistentTileSchedulerILi128ELi112ELi256ELi32ELb0ELb0ELb1ELb0ELb1ELb1EEEEEEEEEvNT_6ParamsE --------------------------
	.section	.text._ZN7cutlass13device_kernelIN5flash11enable_sm90INS1_16FlashAttnFwdSm90INS1_25CollectiveMainloopFwdSm90ILi2EN4cute5tupleIJNS5_1CILi1EEES8_S8_EEENS6_IJNS7_ILi128EEENS7_ILi112EEENS7_ILi192EEEEEELi192ENS_6half_tEfNS_4arch4Sm90ELb0ELb0ELb0ELb1ELb0ELb1ELb0ELb1ELb1ELb0ELb0ELb0EEENS1_21CollectiveEpilogueFwdINS6_IJSA_SC_SB_EEES9_SE_SG_Li256ELb1ELb0ELb0ELb0EEENS1_36VarlenDynamicPersistentTileSchedulerILi128ELi112ELi256ELi32ELb0ELb0ELb1ELb0ELb1ELb1EEEEEEEEEvNT_6ParamsE,"ax",@progbits
	.align	128
.text._ZN7cutlass13device_kernelIN5flash11enable_sm90INS1_16FlashAttnFwdSm90INS1_25CollectiveMainloopFwdSm90ILi2EN4cute5tupleIJNS5_1CILi1EEES8_S8_EEENS6_IJNS7_ILi128EEENS7_ILi112EEENS7_ILi192EEEEEELi192ENS_6half_tEfNS_4arch4Sm90ELb0ELb0ELb0ELb1ELb0ELb1ELb0ELb1ELb1ELb0ELb0ELb0EEENS1_21CollectiveEpilogueFwdINS6_IJSA_SC_SB_EEES9_SE_SG_Li256ELb1ELb0ELb0ELb0EEENS1_36VarlenDynamicPersistentTileSchedulerILi128ELi112ELi256ELi32ELb0ELb0ELb1ELb0ELb1ELb1EEEEEEEEEvNT_6ParamsE:
        .type           _ZN7cutlass13device_kernelIN5flash11enable_sm90INS1_16FlashAttnFwdSm90INS1_25CollectiveMainloopFwdSm90ILi2EN4cute5tupleIJNS5_1CILi1EEES8_S8_EEENS6_IJNS7_ILi128EEENS7_ILi112EEENS7_ILi192EEEEEELi192ENS_6half_tEfNS_4arch4Sm90ELb0ELb0ELb0ELb1ELb0ELb1ELb0ELb1ELb1ELb0ELb0ELb0EEENS1_21CollectiveEpilogueFwdINS6_IJSA_SC_SB_EEES9_SE_SG_Li256ELb1ELb0ELb0ELb0EEENS1_36VarlenDynamicPersistentTileSchedulerILi128ELi112ELi256ELi32ELb0ELb0ELb1ELb0ELb1ELb1EEEEEEEEEvNT_6ParamsE,@function
        .size           _ZN7cutlass13device_kernelIN5flash11enable_sm90INS1_16FlashAttnFwdSm90INS1_25CollectiveMainloopFwdSm90ILi2EN4cute5tupleIJNS5_1CILi1EEES8_S8_EEENS6_IJNS7_ILi128EEENS7_ILi112EEENS7_ILi192EEEEEELi192ENS_6half_tEfNS_4arch4Sm90ELb0ELb0ELb0ELb1ELb0ELb1ELb0ELb1ELb1ELb0ELb0ELb0EEENS1_21CollectiveEpilogueFwdINS6_IJSA_SC_SB_EEES9_SE_SG_Li256ELb1ELb0ELb0ELb0EEENS1_36VarlenDynamicPersistentTileSchedulerILi128ELi112ELi256ELi32ELb0ELb0ELb1ELb0ELb1ELb1EEEEEEEEEvNT_6ParamsE,(.L_x_12762 - _ZN7cutlass13device_kernelIN5flash11enable_sm90INS1_16FlashAttnFwdSm90INS1_25CollectiveMainloopFwdSm90ILi2EN4cute5tupleIJNS5_1CILi1EEES8_S8_EEENS6_IJNS7_ILi128EEENS7_ILi112EEENS7_ILi192EEEEEELi192ENS_6half_tEfNS_4arch4Sm90ELb0ELb0ELb0ELb1ELb0ELb1ELb0ELb1ELb1ELb0ELb0ELb0EEENS1_21CollectiveEpilogueFwdINS6_IJSA_SC_SB_EEES9_SE_SG_Li256ELb1ELb0ELb0ELb0EEENS1_36VarlenDynamicPersistentTileSchedulerILi128ELi112ELi256ELi32ELb0ELb0ELb1ELb0ELb1ELb1EEEEEEEEEvNT_6ParamsE)
        .other          _ZN7cutlass13device_kernelIN5flash11enable_sm90INS1_16FlashAttnFwdSm90INS1_25CollectiveMainloopFwdSm90ILi2EN4cute5tupleIJNS5_1CILi1EEES8_S8_EEENS6_IJNS7_ILi128EEENS7_ILi112EEENS7_ILi192EEEEEELi192ENS_6half_tEfNS_4arch4Sm90ELb0ELb0ELb0ELb1ELb0ELb1ELb0ELb1ELb1ELb0ELb0ELb0EEENS1_21CollectiveEpilogueFwdINS6_IJSA_SC_SB_EEES9_SE_SG_Li256ELb1ELb0ELb0ELb0EEENS1_36VarlenDynamicPersistentTileSchedulerILi128ELi112ELi256ELi32ELb0ELb0ELb1ELb0ELb1ELb1EEEEEEEEEvNT_6ParamsE,@"STO_CUDA_ENTRY STV_DEFAULT"
_ZN7cutlass13device_kernelIN5flash11enable_sm90INS1_16FlashAttnFwdSm90INS1_25CollectiveMainloopFwdSm90ILi2EN4cute5tupleIJNS5_1CILi1EEES8_S8_EEENS6_IJNS7_ILi128EEENS7_ILi112EEENS7_ILi192EEEEEELi192ENS_6half_tEfNS_4arch4Sm90ELb0ELb0ELb0ELb1ELb0ELb1ELb0ELb1ELb1ELb0ELb0ELb0EEENS1_21CollectiveEpilogueFwdINS6_IJSA_SC_SB_EEES9_SE_SG_Li256ELb1ELb0ELb0ELb0EEENS1_36VarlenDynamicPersistentTileSchedulerILi128ELi112ELi256ELi32ELb0ELb0ELb1ELb0ELb1ELb1EEEEEEEEEvNT_6ParamsE:
        /* <DEDUP_REMOVED lines=27> */
.L_x_3288:
[----:B------:R-:W-:Y:S05]  /*01b0*/  BSYNC B0 ;  /* 0x0000000000007941 */ /* 0x000fea0003800000 */
.L_x_3287:
        /* <DEDUP_REMOVED lines=41> */
.L_x_3289:
        /* <DEDUP_REMOVED lines=22> */
.L_x_3290:
        /* <DEDUP_REMOVED lines=18> */
.L_x_3291:
        /* <DEDUP_REMOVED lines=22> */
.L_x_3292:
        /* <DEDUP_REMOVED lines=22> */
.L_x_3293:
        /* <DEDUP_REMOVED lines=10> */
.L_x_3296:
        /* <DEDUP_REMOVED lines=9> */
[----:B------:R-:W-:Y:S01]  /*0ac0*/  MOV R18, UR4 ;  /* 0x0000000400127c02 */ /* 0x000fe20008000f00 */
[----:B------:R-:W-:-:S04]  /*0ad0*/  ULDC UR4, c[0x0][0xc14] ;  /* 0x0003050000047ab9 */ /* 0x000fc80000000800 */
[----:B------:R-:W1:Y:S01]  /*0ae0*/  LDS.128 R144, [R18+0x368d0] ;  /* 0x0368d00012907984 */ /* 0x000e620000000c00 */
[----:B------:R-:W-:Y:S06]  /*0af0*/  BAR.ARV 0x4, 0x120 ;  /* 0x0104800000007b1d */ /* 0x000fec0000002000 */
[----:B-1----:R-:W-:-:S13]  /*0b00*/  ISETP.GE.AND P0, PT, R147, UR4, PT ;  /* 0x0000000493007c0c */ /* 0x002fda000bf06270 */
[----:B------:R-:W-:Y:S05]  /*0b10*/  @P0 BRA `(.L_x_3297) ;  /* 0x0000022c00e80947 */ /* 0x000fea0003800000 */
[----:B------:R-:W2:Y:S01]  /*0b20*/  LDL R0, [R1+0x60] ;  /* 0x0000600001007983 */ /* 0x000ea20000100800 */
[----:B------:R-:W-:Y:S01]  /*0b30*/  VIADD R13, R4, 0xffffff80 ;  /* 0xffffff80040d7836 */ /* 0x000fe20000000000 */
[----:B------:R-:W-:Y:S01]  /*0b40*/  R2UR UR4, R18 ;  /* 0x00000000120472ca */ /* 0x000fe200000e0000 */
[----:B------:R-:W-:Y:S01]  /*0b50*/  IMAD.MOV.U32 R10, RZ, RZ, -0x2 ;  /* 0xfffffffeff0a7424 */ /* 0x000fe200078e00ff */
[----:B------:R-:W-:Y:S01]  /*0b60*/  MOV R212, RZ ;  /* 0x000000ff00d47202 */ /* 0x000fe20000000f00 */
[----:B------:R-:W-:Y:S02]  /*0b70*/  IMAD.MOV.U32 R225, RZ, RZ, RZ ;  /* 0x000000ffffe17224 */ /* 0x000fe400078e00ff */
[----:B------:R-:W-:Y:S02]  /*0b80*/  IMAD.MOV.U32 R19, RZ, RZ, RZ ;  /* 0x000000ffff137224 */ /* 0x000fe400078e00ff */
[----:B------:R-:W-:Y:S02]  /*0b90*/  IMAD.MOV.U32 R207, RZ, RZ, RZ ;  /* 0x000000ffffcf7224 */ /* 0x000fe400078e00ff */
[----:B------:R-:W-:-:S04]  /*0ba0*/  IMAD.MOV.U32 R214, RZ, RZ, RZ ;  /* 0x000000ffffd67224 */ /* 0x000fc800078e00ff */
[----:B------:R-:W-:Y:S01]  /*0bb0*/  UIADD3 UR4, UR4, 0x15400, URZ ;  /* 0x0001540004047890 */ /* 0x000fe2000fffe03f */
[----:B--2---:R-:W-:Y:S02]  /*0bc0*/  R2UR UR5, R0 ;  /* 0x00000000000572ca */ /* 0x004fe400000e0000 */
[----:B------:R-:W-:-:S04]  /*0bd0*/  SHF.R.S32.HI R0, RZ, 0x1f, R13 ;  /* 0x0000001fff007819 */ /* 0x000fc8000001140d */
[CC--:B0-----:R-:W-:Y:S02]  /*0be0*/  LEA.HI R2, R0.reuse, R13.reuse, RZ, 0x7 ;  /* 0x0000000d00027211 */ /* 0x0c1fe400078f38ff */
[----:B------:R-:W-:Y:S02]  /*0bf0*/  LEA.HI R3, R0, R13, RZ, 0x4 ;  /* 0x0000000d00037211 */ /* 0x000fe400078f20ff */
[----:B------:R-:W-:Y:S02]  /*0c00*/  LOP3.LUT R230, R2, 0xffffff80, RZ, 0xc0, !PT ;  /* 0xffffff8002e67812 */ /* 0x000fe400078ec0ff */
[----:B------:R-:W-:Y:S01]  /*0c10*/  SHF.R.S32.HI R4, RZ, 0x4, R3 ;  /* 0x00000004ff047819 */ /* 0x000fe20000011403 */
[----:B------:R-:W-:Y:S02]  /*0c20*/  ULOP3.LUT UR5, UR5, 0x1, URZ, 0xfc, !UPT ;  /* 0x0000000105057892 */ /* 0x000fe4000f8efc3f */
[----:B------:R-:W-:Y:S01]  /*0c30*/  IMAD.IADD R230, R13, 0x1, -R230 ;  /* 0x000000010de67824 */ /* 0x000fe200078e0ae6 */
[----:B------:R-:W-:-:S02]  /*0c40*/  LEA.HI R5, R3, R4, RZ, 0x1 ;  /* 0x0000000403057211 */ /* 0x000fc400078f08ff */
[----:B------:R-:W-:Y:S02]  /*0c50*/  LOP3.LUT R3, R3, 0x3fffff0, RZ, 0xc0, !PT ;  /* 0x03fffff003037812 */ /* 0x000fe400078ec0ff */
[----:B------:R-:W-:Y:S02]  /*0c60*/  LOP3.LUT R5, R5, 0x1ffffffe, RZ, 0xc0, !PT ;  /* 0x1ffffffe05057812 */ /* 0x000fe400078ec0ff */
[----:B------:R-:W-:Y:S01]  /*0c70*/  SHF.R.S32.HI R7, RZ, 0x1f, R230 ;  /* 0x0000001fff077819 */ /* 0x000fe200000114e6 */
[----:B------:R-:W-:Y:S01]  /*0c80*/  IMAD.IADD R3, R13, 0x1, -R3 ;  /* 0x000000010d037824 */ /* 0x000fe200078e0a03 */
[----:B------:R-:W-:Y:S02]  /*0c90*/  IADD3 R5, R4, -R5, RZ ;  /* 0x8000000504057210 */ /* 0x000fe40007ffe0ff */
[----:B------:R-:W-:Y:S02]  /*0ca0*/  LEA.HI R6, R7, R230, RZ, 0x2 ;  /* 0x000000e607067211 */ /* 0x000fe400078f10ff */
[----:B------:R-:W-:-:S02]  /*0cb0*/  LEA.HI R4, R0, R13, RZ, 0x5 ;  /* 0x0000000d00047211 */ /* 0x000fc400078f28ff */
[----:B------:R-:W-:Y:S02]  /*0cc0*/  LOP3.LUT R11, R6, 0x7ffffffc, RZ, 0xc0, !PT ;  /* 0x7ffffffc060b7812 */ /* 0x000fe400078ec0ff */
[----:B------:R-:W-:Y:S02]  /*0cd0*/  SHF.R.S32.HI R4, RZ, 0x5, R4 ;  /* 0x00000005ff047819 */ /* 0x000fe40000011404 */
[--C-:B------:R-:W-:Y:S01]  /*0ce0*/  SHF.R.S32.HI R8, RZ, 0x2, R6.reuse ;  /* 0x00000002ff087819 */ /* 0x100fe20000011406 */
[----:B------:R-:W-:Y:S01]  /*0cf0*/  IMAD.IADD R11, R230, 0x1, -R11 ;  /* 0x00000001e60b7824 */ /* 0x000fe200078e0a0b */
[----:B------:R-:W-:Y:S01]  /*0d00*/  SHF.R.S32.HI R9, RZ, 0x1f, R6 ;  /* 0x0000001fff097819 */ /* 0x000fe20000011406 */
[C---:B------:R-:W-:Y:S01]  /*0d10*/  IMAD.SHL.U32 R211, R4.reuse, 0x200, RZ ;  /* 0x0000020004d37824 */ /* 0x040fe200078e00ff */
[----:B------:R-:W-:Y:S02]  /*0d20*/  LEA R6, R4, R3, 0x4 ;  /* 0x0000000304067211 */ /* 0x000fe400078e20ff */
[----:B------:R-:W-:-:S02]  /*0d30*/  LEA.HI R3, R0, R13, RZ, 0x2 ;  /* 0x0000000d00037211 */ /* 0x000fc400078f10ff */
[----:B------:R-:W-:Y:S01]  /*0d40*/  LEA R12, R6, R5, 0x3 ;  /* 0x00000005060c7211 */ /* 0x000fe200078e18ff */
[----:B------:R-:W-:Y:S01]  /*0d50*/  IMAD R5, R11, R10, 0x70 ;  /* 0x000000700b057424 */ /* 0x000fe200078e020a */
[----:B------:R-:W-:Y:S02]  /*0d60*/  SHF.R.S32.HI R204, RZ, 0x2, R3 ;  /* 0x00000002ffcc7819 */ /* 0x000fe40000011403 */
[----:B------:R-:W-:Y:S02]  /*0d70*/  LOP3.LUT R228, R3, 0xfffffffc, RZ, 0xc0, !PT ;  /* 0xfffffffc03e47812 */ /* 0x000fe400078ec0ff */
[----:B------:R0:W-:Y:S01]  /*0d80*/  STL [R1+0x54], R5 ;  /* 0x0000540501007387 */ /* 0x0001e20000100800 */
[----:B------:R-:W-:Y:S02]  /*0d90*/  IADD3 R224, R204, 0x40, RZ ;  /* 0x00000040cce07810 */ /* 0x000fe40007ffe0ff */
[----:B------:R-:W-:Y:S01]  /*0da0*/  IMAD.IADD R228, R13, 0x1, -R228 ;  /* 0x000000010de47824 */ /* 0x000fe200078e0ae4 */
[----:B------:R-:W-:-:S02]  /*0db0*/  LEA.HI R9, R9, R8, RZ, 0x3 ;  /* 0x0000000809097211 */ /* 0x000fc400078f18ff */
[----:B------:R-:W-:Y:S01]  /*0dc0*/  SHF.R.S32.HI R6, RZ, 0x7, R2 ;  /* 0x00000007ff067819 */ /* 0x000fe20000011402 */
[C---:B------:R-:W-:Y:S01]  /*0dd0*/  IMAD.SHL.U32 R22, R228.reuse, 0x8, RZ ;  /* 0x00000008e4167824 */ /* 0x040fe200078e00ff */
[----:B------:R-:W-:Y:S01]  /*0de0*/  LOP3.LUT R9, R9, 0xfffffff8, RZ, 0xc0, !PT ;  /* 0xfffffff809097812 */ /* 0x000fe200078ec0ff */
[----:B------:R-:W-:Y:S01]  /*0df0*/  IMAD.SHL.U32 R16, R228, 0x4, RZ ;  /* 0x00000004e4107824 */ /* 0x000fe200078e00ff */
[----:B0-----:R-:W-:Y:S01]  /*0e00*/  SHF.R.S32.HI R5, RZ, 0x1f, R3 ;  /* 0x0000001fff057819 */ /* 0x001fe20000011403 */
[----:B------:R-:W-:Y:S01]  /*0e10*/  VIADD R206, R22, 0x40 ;  /* 0x0000004016ce7836 */ /* 0x000fe20000000000 */
[----:B------:R-:W-:Y:S01]  /*0e20*/  SHF.R.S32.HI R3, RZ, 0x1f, R224 ;  /* 0x0000001fff037819 */ /* 0x000fe200000114e0 */
[----:B------:R-:W-:Y:S01]  /*0e30*/  IMAD.IADD R8, R8, 0x1, -R9 ;  /* 0x0000000108087824 */ /* 0x000fe200078e0a09 */
[----:B------:R-:W-:Y:S02]  /*0e40*/  LEA.HI R5, R5, R204, RZ, 0x3 ;  /* 0x000000cc05057211 */ /* 0x000fe400078f18ff */
[----:B------:R-:W-:-:S02]  /*0e50*/  LEA.HI R3, R3, R224, RZ, 0x3 ;  /* 0x000000e003037211 */ /* 0x000fc400078f18ff */
[----:B------:R-:W-:Y:S02]  /*0e60*/  LOP3.LUT R5, R5, 0xfffffff8, RZ, 0xc0, !PT ;  /* 0xfffffff805057812 */ /* 0x000fe400078ec0ff */
[----:B------:R-:W-:Y:S01]  /*0e70*/  IADD3 R205, R22, 0x20, RZ ;  /* 0x0000002016cd7810 */ /* 0x000fe20007ffe0ff */
[----:B------:R-:W-:Y:S01]  /*0e80*/  IMAD.SHL.U32 R3, R3, 0x40, RZ ;  /* 0x0000004003037824 */ /* 0x000fe200078e00ff */
[----:B------:R-:W-:Y:S01]  /*0e90*/  LEA.HI R7, R7, R230, RZ, 0x5 ;  /* 0x000000e607077211 */ /* 0x000fe200078f28ff */
[----:B------:R-:W-:Y:S01]  /*0ea0*/  IMAD.IADD R217, R204, 0x1, -R5 ;  /* 0x00000001ccd97824 */ /* 0x000fe200078e0a05 */
[----:B------:R-:W-:Y:S02]  /*0eb0*/  LEA.HI R2, R2, R6, RZ, 0x1 ;  /* 0x0000000602027211 */ /* 0x000fe400078f08ff */
[----:B------:R-:W-:Y:S02]  /*0ec0*/  SHF.R.S32.HI R4, RZ, 0x1f, R205 ;  /* 0x0000001fff047819 */ /* 0x000fe400000114cd */
[----:B------:R-:W-:-:S02]  /*0ed0*/  SHF.R.S32.HI R5, RZ, 0x1f, R206 ;  /* 0x0000001fff057819 */ /* 0x000fc400000114ce */
[----:B------:R-:W-:Y:S02]  /*0ee0*/  SHF.L.U32 R208, R224, 0x6, RZ ;  /* 0x00000006e0d07819 */ /* 0x000fe400000006ff */
[----:B------:R-:W-:Y:S02]  /*0ef0*/  SHF.L.U32 R209, R217, 0x6, RZ ;  /* 0x00000006d9d17819 */ /* 0x000fe400000006ff */
[----:B------:R-:W-:Y:S02]  /*0f00*/  SHF.R.S32.HI R7, RZ, 0x5, R7 ;  /* 0x00000005ff077819 */ /* 0x000fe40000011407 */
[----:B------:R-:W-:Y:S02]  /*0f10*/  LOP3.LUT R2, R2, 0x3fffffe, RZ, 0xc0, !PT ;  /* 0x03fffffe02027812 */ /* 0x000fe400078ec0ff */
[----:B------:R-:W-:Y:S01]  /*0f20*/  LOP3.LUT R213, R3, 0xfffffe00, RZ, 0xc0, !PT ;  /* 0xfffffe0003d57812 */ /* 0x000fe200078ec0ff */
[----:B------:R-:W-:Y:S01]  /*0f30*/  IMAD R7, R7, 0x10, R8 ;  /* 0x0000001007077824 */ /* 0x000fe200078e0208 */
[-C--:B------:R-:W-:Y:S01]  /*0f40*/  LEA.HI R229, R4, R205.reuse, RZ, 0x3 ;  /* 0x000000cd04e57211 */ /* 0x080fe200078f18ff */
[----:B------:R-:W-:Y:S01]  /*0f50*/  IMAD.IADD R2, R6, 0x1, -R2 ;  /* 0x0000000106027824 */ /* 0x000fe200078e0a02 */
[----:B------:R-:W-:-:S02]  /*0f60*/  LEA.HI R4, R4, R205, RZ, 0x6 ;  /* 0x000000cd04047211 */ /* 0x000fc400078f30ff */
[----:B------:R-:W-:Y:S02]  /*0f70*/  LEA.HI R3, R5, R206, RZ, 0x6 ;  /* 0x000000ce05037211 */ /* 0x000fe400078f30ff */
[----:B------:R-:W-:Y:S01]  /*0f80*/  LOP3.LUT R208, R208, 0x1c0, RZ, 0xc0, !PT ;  /* 0x000001c0d0d07812 */ /* 0x000fe200078ec0ff */
[----:B------:R-:W-:Y:S01]  /*0f90*/  IMAD.SHL.U32 R4, R4, 0x80, RZ ;  /* 0x0000008004047824 */ /* 0x000fe200078e00ff */
[----:B------:R-:W-:Y:S01]  /*0fa0*/  LOP3.LUT R209, R209, 0x1c0, RZ, 0xc0, !PT ;  /* 0x000001c0d1d17812 */ /* 0x000fe200078ec0ff */
[----:B------:R-:W-:Y:S01]  /*0fb0*/  IMAD.SHL.U32 R6, R3, 0x80, RZ ;  /* 0x0000008003067824 */ /* 0x000fe200078e00ff */
[----:B------:R-:W-:Y:S02]  /*0fc0*/  SHF.R.U32.HI R237, RZ, 0x3, R208 ;  /* 0x00000003ffed7819 */ /* 0x000fe400000116d0 */
[----:B------:R-:W-:Y:S02]  /*0fd0*/  SHF.R.U32.HI R210, RZ, 0x3, R209 ;  /* 0x00000003ffd27819 */ /* 0x000fe400000116d1 */
[----:B------:R-:W-:-:S02]  /*0fe0*/  LOP3.LUT R3, R209, 0x38, R229, 0xf8, !PT ;  /* 0x00000038d1037812 */ /* 0x000fc400078ef8e5 */
[----:B------:R-:W-:Y:S02]  /*0ff0*/  LOP3.LUT R8, R208, 0x38, R229, 0xf8, !PT ;  /* 0x00000038d0087812 */ /* 0x000fe400078ef8e5 */
[----:B------:R-:W-:Y:S02]  /*1000*/  LEA R2, R2, R7, 0x6 ;  /* 0x0000000702027211 */ /* 0x000fe400078e30ff */
[----:B------:R-:W-:Y:S02]  /*1010*/  LOP3.LUT R4, R4, 0xffffe000, RZ, 0xc0, !PT ;  /* 0xffffe00004047812 */ /* 0x000fe400078ec0ff */
[----:B------:R-:W-:Y:S01]  /*1020*/  LOP3.LUT R3, R3, R210, RZ, 0x3c, !PT ;  /* 0x000000d203037212 */ /* 0x000fe200078e3cff */
[----:B------:R0:W-:Y:S01]  /*1030*/  STL [R1+0x58], R2 ;  /* 0x0000580201007387 */ /* 0x0001e20000100800 */
[----:B------:R-:W-:Y:S02]  /*1040*/  LOP3.LUT R8, R8, R237, RZ, 0x3c, !PT ;  /* 0x000000ed08087212 */ /* 0x000fe400078e3cff */
[----:B------:R-:W-:-:S02]  /*1050*/  LEA.HI R0, R0, R13, RZ, 0x3 ;  /* 0x0000000d00007211 */ /* 0x000fc400078f18ff */
[-C--:B------:R-:W-:Y:S02]  /*1060*/  IADD3 R3, R3, R4.reuse, R211 ;  /* 0x0000000403037210 */ /* 0x080fe40007ffe0d3 */
[----:B------:R-:W-:Y:S02]  /*1070*/  IADD3 R8, R8, R4, R213 ;  /* 0x0000000408087210 */ /* 0x000fe40007ffe0d5 */
[----:B------:R-:W-:Y:S02]  /*1080*/  MOV R4, UR5 ;  /* 0x0000000500047c02 */ /* 0x000fe40008000f00 */
[----:B0-----:R-:W-:Y:S02]  /*1090*/  LOP3.LUT R2, R0, 0x1ffffff8, RZ, 0xc0, !PT ;  /* 0x1ffffff800027812 */ /* 0x001fe400078ec0ff */
[----:B------:R-:W-:Y:S01]  /*10a0*/  SHF.R.S32.HI R218, RZ, 0x3, R0 ;  /* 0x00000003ffda7819 */ /* 0x000fe20000011400 */
[----:B------:R0:W-:Y:S01]  /*10b0*/  STL [R1+0x1c], R4 ;  /* 0x00001c0401007387 */ /* 0x0001e20000100800 */
[----:B------:R-:W-:Y:S01]  /*10c0*/  MOV R0, UR4 ;  /* 0x0000000400007c02 */ /* 0x000fe20008000f00 */
[----:B------:R-:W-:Y:S01]  /*10d0*/  IMAD.IADD R2, R13, 0x1, -R2 ;  /* 0x000000010d027824 */ /* 0x000fe200078e0a02 */
[----:B------:R-:W-:-:S02]  /*10e0*/  LEA.HI R5, R5, R206, RZ, 0x3 ;  /* 0x000000ce05057211 */ /* 0x000fc400078f18ff */
[----:B------:R-:W-:Y:S01]  /*10f0*/  LOP3.LUT R6, R6, 0xffffe000, RZ, 0xc0, !PT ;  /* 0xffffe00006067812 */ /* 0x000fe200078ec0ff */
[----:B------:R1:W-:Y:S01]  /*1100*/  STL [R1+0x50], R0 ;  /* 0x0000500001007387 */ /* 0x0003e20000100800 */
[--C-:B------:R-:W-:Y:S01]  /*1110*/  LOP3.LUT R9, R209, 0x38, R5.reuse, 0xf8, !PT ;  /* 0x00000038d1097812 */ /* 0x100fe200078ef805 */
[----:B------:R-:W-:Y:S01]  /*1120*/  IMAD.SHL.U32 R215, R2, 0x8, RZ ;  /* 0x0000000802d77824 */ /* 0x000fe200078e00ff */
[----:B------:R-:W-:Y:S02]  /*1130*/  LOP3.LUT R10, R208, 0x38, R5, 0xf8, !PT ;  /* 0x00000038d00a7812 */ /* 0x000fe400078ef805 */
[----:B------:R-:W-:Y:S02]  /*1140*/  LOP3.LUT R9, R9, R210, RZ, 0x3c, !PT ;  /* 0x000000d209097212 */ /* 0x000fe400078e3cff */
[----:B------:R-:W-:Y:S02]  /*1150*/  LOP3.LUT R10, R10, R237, RZ, 0x3c, !PT ;  /* 0x000000ed0a0a7212 */ /* 0x000fe400078e3cff */
[----:B0-----:R-:W-:Y:S01]  /*1160*/  LOP3.LUT R4, R208, 0x38, R22, 0xf8, !PT ;  /* 0x00000038d0047812 */ /* 0x001fe200078ef816 */
[----:B-1----:R-:W-:Y:S01]  /*1170*/  IMAD.SHL.U32 R0, R12, 0x8, RZ ;  /* 0x000000080c007824 */ /* 0x002fe200078e00ff */
[----:B------:R-:W-:-:S02]  /*1180*/  IADD3 R9, R9, R6, R211 ;  /* 0x0000000609097210 */ /* 0x000fc40007ffe0d3 */
[----:B------:R-:W-:Y:S02]  /*1190*/  IADD3 R10, R10, R6, R213 ;  /* 0x000000060a0a7210 */ /* 0x000fe40007ffe0d5 */
[----:B------:R0:W-:Y:S01]  /*11a0*/  STL [R1+0x5c], R0 ;  /* 0x00005c0001007387 */ /* 0x0001e20000100800 */
[----:B------:R-:W-:Y:S02]  /*11b0*/  LOP3.LUT R4, R213, R4, R237, 0xf6, !PT ;  /* 0x00000004d5047212 */ /* 0x000fe400078ef6ed */
[----:B------:R-:W-:Y:S02]  /*11c0*/  SHF.R.S32.HI R229, RZ, 0x3, R229 ;  /* 0x00000003ffe57819 */ /* 0x000fe400000114e5 */
[----:B------:R-:W-:Y:S02]  /*11d0*/  SHF.R.S32.HI R234, RZ, 0x3, R5 ;  /* 0x00000003ffea7819 */ /* 0x000fe40000011405 */
[----:B------:R-:W-:Y:S02]  /*11e0*/  LEA R235, R4, UR4, 0x1 ;  /* 0x0000000404eb7c11 */ /* 0x000fe4000f8e08ff */
[----:B------:R-:W-:-:S02]  /*11f0*/  LEA R236, R3, UR4, 0x1 ;  /* 0x0000000403ec7c11 */ /* 0x000fc4000f8e08ff */
[----:B------:R-:W-:Y:S02]  /*1200*/  LEA R232, R8, UR4, 0x1 ;  /* 0x0000000408e87c11 */ /* 0x000fe4000f8e08ff */
[----:B------:R-:W-:Y:S02]  /*1210*/  LEA R233, R9, UR4, 0x1 ;  /* 0x0000000409e97c11 */ /* 0x000fe4000f8e08ff */
[----:B0-----:R-:W-:-:S07]  /*1220*/  LEA R231, R10, UR4, 0x1 ;  /* 0x000000040ae77c11 */ /* 0x001fce000f8e08ff */
.L_x_3508:
[----:B0-----:R-:W0:Y:S01]  /*1230*/  LDC.64 R2, c[0x0][0xc60] ;  /* 0x00031800ff027b82 */ /* 0x001e220000000a00 */
[----:B------:R-:W-:Y:S01]  /*1240*/  ULDC.64 UR4, c[0x0][0xa28] ;  /* 0x00028a0000047ab9 */ /* 0x000fe20000000a00 */
[----:B------:R-:W-:Y:S01]  /*1250*/  ULDC.64 UR8, c[0x0][0xa18] ;  /* 0x0002860000087ab9 */ /* 0x000fe20000000a00 */
[----:B------:R-:W-:Y:S01]  /*1260*/  ULDC.64 UR6, c[0x0][0xa08] ;  /* 0x0002820000067ab9 */ /* 0x000fe20000000a00 */
[----:B0-----:R-:W-:-:S05]  /*1270*/  IMAD.WIDE R2, R147, 0x4, R2 ;  /* 0x0000000493027825 */ /* 0x001fca00078e0202 */
[----:B--2---:R-:W2:Y:S01]  /*1280*/  LDG.E R223, desc[UR60][R2.64] ;  /* 0x0000003c02df7981 */ /* 0x004ea2000c1e1900 */
[----:B------:R-:W-:Y:S01]  /*1290*/  ISETP.NE.U32.AND P2, PT, RZ, UR4, PT ;  /* 0x00000004ff007c0c */ /* 0x000fe2000bf45070 */
[----:B---345:R-:W-:Y:S01]  /*12a0*/  IMAD.MOV.U32 R9, RZ, RZ, RZ ;  /* 0x000000ffff097224 */ /* 0x038fe200078e00ff */
[----:B------:R-:W-:Y:S01]  /*12b0*/  ISETP.NE.U32.AND P1, PT, RZ, UR8, PT ;  /* 0x00000008ff007c0c */ /* 0x000fe2000bf25070 */
[----:B------:R-:W-:Y:S01]  /*12c0*/  IMAD.MOV.U32 R29, RZ, RZ, RZ ;  /* 0x000000ffff1d7224 */ /* 0x000fe200078e00ff */
[----:B------:R-:W-:Y:S02]  /*12d0*/  ISETP.NE.AND.EX P2, PT, RZ, UR5, PT, P2 ;  /* 0x00000005ff007c0c */ /* 0x000fe4000bf45320 */
[----:B------:R-:W-:Y:S02]  /*12e0*/  ISETP.NE.AND.EX P1, PT, RZ, UR9, PT, P1 ;  /* 0x00000009ff007c0c */ /* 0x000fe4000bf25310 */
[----:B------:R-:W-:-:S04]  /*12f0*/  ISETP.NE.U32.AND P0, PT, RZ, UR6, PT ;  /* 0x00000006ff007c0c */ /* 0x000fc8000bf05070 */
[----:B------:R-:W-:Y:S02]  /*1300*/  ISETP.NE.AND.EX P0, PT, RZ, UR7, PT, P0 ;  /* 0x00000007ff007c0c */ /* 0x000fe4000bf05300 */
[----:B--2---:R-:W-:-:S03]  /*1310*/  SHF.R.S32.HI R227, RZ, 0x1f, R223 ;  /* 0x0000001fffe37819 */ /* 0x004fc600000114df */
[C---:B------:R-:W-:Y:S02]  /*1320*/  @P2 LEA R2, P3, R223.reuse, UR4, 0x2 ;  /* 0x00000004df022c11 */ /* 0x040fe4000f8610ff */
[C---:B------:R-:W-:Y:S02]  /*1330*/  SHF.L.U32 R221, R223.reuse, 0x2, RZ ;  /* 0x00000002dfdd7819 */ /* 0x040fe400000006ff */
[C-C-:B------:R-:W-:Y:S01]  /*1340*/  @P2 LEA.HI.X R3, R223.reuse, UR5, R227.reuse, 0x2, P3 ;  /* 0x00000005df032c11 */ /* 0x140fe200098f14e3 */
[----:B------:R-:W-:Y:S01]  /*1350*/  ULDC UR4, c[0x0][0x288] ;  /* 0x0000a20000047ab9 */ /* 0x000fe20000000800 */
[----:B------:R-:W-:Y:S02]  /*1360*/  SHF.L.U64.HI R222, R223, 0x2, R227 ;  /* 0x00000002dfde7819 */ /* 0x000fe400000102e3 */
[C---:B------:R-:W-:Y:S01]  /*1370*/  IADD3 R6, P4, R221.reuse, UR6, RZ ;  /* 0x00000006dd067c10 */ /* 0x040fe2000ff9e0ff */
[----:B------:R0:W5:Y:S01]  /*1380*/  @P2 LDG.E R9, desc[UR60][R2.64] ;  /* 0x0000003c02092981 */ /* 0x000162000c1e1900 */
[----:B------:R-:W-:-:S02]  /*1390*/  @P1 IADD3 R4, P2, R221, UR8, RZ ;  /* 0x00000008dd041c10 */ /* 0x000fc4000ff5e0ff */
[----:B------:R-:W-:Y:S01]  /*13a0*/  MOV R151, UR4 ;  /* 0x0000000400977c02 */ /* 0x000fe20008000f00 */
[----:B------:R-:W-:Y:S01]  /*13b0*/  ULDC.64 UR4, c[0x0][0x3f8] ;  /* 0x0000fe0000047ab9 */ /* 0x000fe20000000a00 */
[C---:B------:R-:W-:Y:S02]  /*13c0*/  IADD3.X R7, R222.reuse, UR7, RZ, P4, !PT ;  /* 0x00000007de077c10 */ /* 0x040fe4000a7fe4ff */
[----:B------:R-:W-:Y:S01]  /*13d0*/  @P1 IADD3.X R5, R222, UR9, RZ, P2, !PT ;  /* 0x00000009de051c10 */ /* 0x000fe200097fe4ff */
[----:B------:R-:W-:Y:S02]  /*13e0*/  UISETP.NE.U32.AND UP0, UPT, UR4, URZ, UPT ;  /* 0x0000003f0400728c */ /* 0x000fe4000bf05070 */
[----:B------:R0:W5:Y:S01]  /*13f0*/  @P0 LDG.E R29, desc[UR60][R6.64] ;  /* 0x0000003c061d0981 */ /* 0x000162000c1e1900 */
[----:B------:R-:W-:Y:S01]  /*1400*/  ULDC UR4, c[0x0][0x404] ;  /* 0x0001010000047ab9 */ /* 0x000fe20000000800 */
[----:B------:R-:W-:Y:S02]  /*1410*/  ULDC.64 UR8, c[0x0][0xa20] ;  /* 0x0002880000087ab9 */ /* 0x000fe40000000a00 */
[----:B------:R0:W5:Y:S01]  /*1420*/  @P1 LDG.E R151, desc[UR60][R4.64] ;  /* 0x0000003c04971981 */ /* 0x000162000c1e1900 */
[----:B------:R-:W-:Y:S01]  /*1430*/  UISETP.NE.AND.EX UP0, UPT, UR5, URZ, UPT, UP0 ;  /* 0x0000003f0500728c */ /* 0x000fe2000bf05300 */
[----:B------:R-:W-:-:S02]  /*1440*/  ISETP.NE.U32.AND P2, PT, RZ, UR8, PT ;  /* 0x00000008ff007c0c */ /* 0x000fc4000bf45070 */
[----:B------:R-:W-:Y:S01]  /*1450*/  ULDC UR5, c[0x0][0x2e0] ;  /* 0x0000b80000057ab9 */ /* 0x000fe20000000800 */
[----:B------:R-:W-:Y:S01]  /*1460*/  USEL UR4, UR4, 0x1, UP0 ;  /* 0x0000000104047887 */ /* 0x000fe20008000000 */
[----:B------:R-:W-:-:S03]  /*1470*/  ISETP.NE.AND.EX P2, PT, RZ, UR9, PT, P2 ;  /* 0x00000009ff007c0c */ /* 0x000fc6000bf45320 */
[----:B------:R-:W-:-:S03]  /*1480*/  UIMAD UR4, UR4, UR5, URZ ;  /* 0x00000005040472a4 */ /* 0x000fc6000f8e023f */
[----:B------:R-:W-:Y:S01]  /*1490*/  ULDC UR5, c[0x0][0x338] ;  /* 0x0000ce0000057ab9 */ /* 0x000fe20000000800 */
[----:B------:R-:W-:Y:S01]  /*14a0*/  IMAD.MOV.U32 R226, RZ, RZ, R145 ;  /* 0x000000ffffe27224 */ /* 0x000fe200078e0091 */
[----:B------:R-:W-:Y:S01]  /*14b0*/  MOV R27, R223 ;  /* 0x000000df001b7202 */ /* 0x000fe20000000f00 */
[----:B------:R-:W-:Y:S01]  /*14c0*/  IMAD.MOV.U32 R220, RZ, RZ, R146 ;  /* 0x000000ffffdc7224 */ /* 0x000fe200078e0092 */
[----:B0-----:R-:W-:Y:S06]  /*14d0*/  @P1 BRA `(.L_x_3298) ;  /* 0x0000000000241947 */ /* 0x001fec0003800000 */
        /* <DEDUP_REMOVED lines=9> */
.L_x_3298:
[----:B------:R-:W-:Y:S01]  /*1570*/  IMAD.U32 R2, RZ, RZ, UR5 ;  /* 0x00000005ff027e24 */ /* 0x000fe2000f8e00ff */
[----:B------:R-:W-:Y:S01]  /*1580*/  MOV R26, UR4 ;  /* 0x00000004001a7c02 */ /* 0x000fe20008000f00 */
[----:B------:R-:W-:Y:S06]  /*1590*/  @!P2 BRA `(.L_x_3299) ;  /* 0x000000000010a947 */ /* 0x000fec0003800000 */
[----:B------:R-:W-:-:S04]  /*15a0*/  IADD3 R4, P0, R221, UR8, RZ ;  /* 0x00000008dd047c10 */ /* 0x000fc8000ff1e0ff */
[----:B------:R-:W-:-:S05]  /*15b0*/  IADD3.X R5, R222, UR9, RZ, P0, !PT ;  /* 0x00000009de057c10 */ /* 0x000fca00087fe4ff */
[----:B------:R0:W5:Y:S01]  /*15c0*/  LDG.E R26, desc[UR60][R4.64] ;  /* 0x0000003c041a7981 */ /* 0x000162000c1e1900 */
[----:B------:R-:W-:Y:S05]  /*15d0*/  BRA `(.L_x_3300) ;  /* 0x0000000000107947 */ /* 0x000fea0003800000 */
.L_x_3299:
[----:B------:R-:W-:Y:S05]  /*15e0*/  @!P0 BRA `(.L_x_3300) ;  /* 0x00000000000c8947 */ /* 0x000fea0003800000 */
[----:B------:R-:W2:Y:S04]  /*15f0*/  LDG.E R3, desc[UR60][R6.64] ;  /* 0x0000003c06037981 */ /* 0x000ea8000c1e1900 */
[----:B------:R-:W2:Y:S02]  /*1600*/  LDG.E R26, desc[UR60][R6.64+0x4] ;  /* 0x0000043c061a7981 */ /* 0x000ea4000c1e1900 */
[----:B--2---:R-:W-:-:S07]  /*1610*/  IMAD.IADD R26, R26, 0x1, -R3 ;  /* 0x000000011a1a7824 */ /* 0x004fce00078e0a03 */
.L_x_3300:
        /* <DEDUP_REMOVED lines=14> */
[----:B------:R-:W-:Y:S01]  /*1700*/  IADD3 R9, -R9, R26, RZ ;  /* 0x0000001a09097210 */ /* 0x000fe20007ffe1ff */
[----:B0-----:R-:W-:Y:S01]  /*1710*/  IMAD.MOV.U32 R4, RZ, RZ, RZ ;  /* 0x000000ffff047224 */ /* 0x001fe200078e00ff */
[----:B------:R-:W-:Y:S01]  /*1720*/  PLOP3.LUT P2, PT, PT, PT, PT, 0x80, 0x0 ;  /* 0x000000000000781c */ /* 0x000fe20003f4f070 */
[----:B--2---:R-:W-:Y:S02]  /*1730*/  @P0 IMAD.IADD R2, R3, 0x1, -R0 ;  /* 0x0000000103020824 */ /* 0x004fe400078e0a00 */
[----:B------:R-:W-:Y:S02]  /*1740*/  IMAD.MOV R0, RZ, RZ, -R9 ;  /* 0x000000ffff007224 */ /* 0x000fe400078e0a09 */
[----:B------:R-:W-:-:S03]  /*1750*/  IMAD.IADD R150, R9, 0x1, R2 ;  /* 0x0000000109967824 */ /* 0x000fc600078e0202 */
[----:B------:R-:W-:Y:S02]  /*1760*/  VIMNMX R0, RZ, R0, !PT ;  /* 0x00000000ff007248 */ /* 0x000fe40007fe0100 */
[----:B------:R-:W-:Y:S02]  /*1770*/  IADD3 R5, R150, 0x6f, RZ ;  /* 0x0000006f96057810 */ /* 0x000fe40007ffe0ff */
[----:B------:R-:W-:-:S03]  /*1780*/  SHF.R.U32.HI R124, RZ, 0x4, R0 ;  /* 0x00000004ff7c7819 */ /* 0x000fc60000011600 */
[----:B------:R-:W-:-:S04]  /*1790*/  IMAD.HI R4, R5, -0x6db6db6d, R4 ;  /* 0x9249249305047827 */ /* 0x000fc800078e0204 */
[----:B------:R-:W-:Y:S01]  /*17a0*/  IMAD.WIDE.U32 R124, R124, 0x24924925, RZ ;  /* 0x249249257c7c7825 */ /* 0x000fe200078e00ff */
[----:B------:R-:W-:-:S03]  /*17b0*/  SHF.R.U32.HI R3, RZ, 0x1f, R4 ;  /* 0x0000001fff037819 */ /* 0x000fc60000011604 */
[----:B------:R-:W-:Y:S01]  /*17c0*/  IMAD.MOV.U32 R24, RZ, RZ, R125 ;  /* 0x000000ffff187224 */ /* 0x000fe200078e007d */
[----:B------:R-:W-:-:S05]  /*17d0*/  LEA.HI.SX32 R152, R4, R3, 0x1a ;  /* 0x0000000304987211 */ /* 0x000fca00078fd2ff */
[----:B------:R-:W-:-:S05]  /*17e0*/  IMAD R3, R152, 0x70, -R9 ;  /* 0x0000007098037824 */ /* 0x000fca00078e0a09 */
[----:B------:R-:W-:-:S04]  /*17f0*/  VIMNMX R3, R3, R2, PT ;  /* 0x0000000203037248 */ /* 0x000fc80003fe0100 */
[----:B------:R-:W-:-:S13]  /*1800*/  ISETP.GT.AND P0, PT, R3, R0, PT ;  /* 0x000000000300720c */ /* 0x000fda0003f04270 */
[----:B------:R-:W-:Y:S01]  /*1810*/  @P0 IADD3 R5, R3, 0x6f, RZ ;  /* 0x0000006f03050810 */ /* 0x000fe20007ffe0ff */
[----:B------:R-:W-:-:S04]  /*1820*/  @P0 IMAD.MOV.U32 R4, RZ, RZ, RZ ;  /* 0x000000ffff040224 */ /* 0x000fc800078e00ff */
[----:B------:R-:W-:-:S05]  /*1830*/  @P0 IMAD.HI R4, R5, -0x6db6db6d, R4 ;  /* 0x9249249305040827 */ /* 0x000fca00078e0204 */
[----:B------:R-:W-:-:S04]  /*1840*/  @P0 SHF.R.U32.HI R3, RZ, 0x1f, R4 ;  /* 0x0000001fff030819 */ /* 0x000fc80000011604 */
[----:B------:R-:W-:-:S04]  /*1850*/  @P0 LEA.HI.SX32 R24, R4, R3, 0x1a ;  /* 0x0000000304180211 */ /* 0x000fc800078fd2ff */
[----:B------:R-:W-:-:S13]  /*1860*/  ISETP.GT.AND P0, PT, R24, R125, PT ;  /* 0x0000007d1800720c */ /* 0x000fda0003f04270 */
[----:B-1----:R-:W-:Y:S05]  /*1870*/  @!P0 BRA `(.L_x_3301) ;  /* 0x0000008c00288947 */ /* 0x002fea0003800000 */
        /* <DEDUP_REMOVED lines=14> */
[----:B------:R-:W-:Y:S01]  /*1960*/  MOV R11, UR7 ;  /* 0x00000007000b7c02 */ /* 0x000fe20008000f00 */
[----:B------:R-:W-:Y:S01]  /*1970*/  IMAD.MOV.U32 R8, RZ, RZ, 0x70 ;  /* 0x00000070ff087424 */ /* 0x000fe200078e00ff */
[----:B------:R-:W-:Y:S01]  /*1980*/  MOV R13, RZ ;  /* 0x000000ff000d7202 */ /* 0x000fe20000000f00 */
[----:B0-----:R-:W-:-:S07]  /*1990*/  IMAD.MOV.U32 R12, RZ, RZ, 0x1 ;  /* 0x00000001ff0c7424 */ /* 0x001fce00078e00ff */
[----:B------:R-:W-:-:S07]  /*19a0*/  LEPC R20, `(.L_x_3303) ;  /* 0x000000001014794e */ /* 0x000fce0000000000 */
[----:B-1---5:R-:W-:Y:S05]  /*19b0*/  CALL.ABS.NOINC R14 ;  /* 0x000000000e007343 */ /* 0x022fea0003c00000 */
.L_x_3303:
[----:B------:R-:W-:Y:S05]  /*19c0*/  BSYNC B6 ;  /* 0x0000000000067941 */ /* 0x000fea0003800000 */
.L_x_3302:
        /* <DEDUP_REMOVED lines=20> */
.L_x_3305:
[----:B------:R-:W-:Y:S05]  /*1b10*/  BSYNC B6 ;  /* 0x0000000000067941 */ /* 0x000fea0003800000 */
.L_x_3304:
[----:B------:R-:W-:Y:S01]  /*1b20*/  ULDC.64 UR4, c[0x0][0x9f8] ;  /* 0x00027e0000047ab9 */ /* 0x000fe20000000a00 */
[----:B------:R-:W2:Y:S01]  /*1b30*/  LDL.LU R20, [R1+0x10] ;  /* 0x0000100001147983 */ /* 0x000ea20000300800 */
[----:B------:R-:W-:Y:S01]  /*1b40*/  ISETP.NE.U32.AND P0, PT, RZ, UR4, PT ;  /* 0x00000004ff007c0c */ /* 0x000fe2000bf05070 */
[----:B------:R-:W0:Y:S01]  /*1b50*/  LDC R0, c[0x0][0x428] ;  /* 0x00010a00ff007b82 */ /* 0x000e220000000800 */
[----:B------:R-:W-:-:S07]  /*1b60*/  ULDC UR6, c[0x0][0x2e4] ;  /* 0x0000b90000067ab9 */ /* 0x000fce0000000800 */
[----:B------:R-:W1:Y:S01]  /*1b70*/  LDC.64 R114, c[0x0][0x2f0] ;  /* 0x0000bc00ff727b82 */ /* 0x000e620000000a00 */
[----:B------:R-:W-:Y:S01]  /*1b80*/  ISETP.NE.AND.EX P0, PT, RZ, UR5, PT, P0 ;  /* 0x00000005ff007c0c */ /* 0x000fe2000bf05300 */
[----:B------:R-:W-:Y:S01]  /*1b90*/  IMAD.IADD R29, R29, 0x1, R26 ;  /* 0x000000011d1d7824 */ /* 0x000fe200078e021a */
[----:B------:R-:W-:Y:S01]  /*1ba0*/  SHF.R.S32.HI R23, RZ, 0x1f, R22 ;  /* 0x0000001fff177819 */ /* 0x000fe20000011416 */
[----:B------:R-:W-:-:S04]  /*1bb0*/  ULDC.64 UR8, c[0x0][0xa08] ;  /* 0x0002820000087ab9 */ /* 0x000fc80000000a00 */
[----:B------:R-:W3:Y:S06]  /*1bc0*/  LDC.64 R108, c[0x0][0x3e8] ;  /* 0x0000fa00ff6c7b82 */ /* 0x000eec0000000a00 */
[----:B------:R-:W-:Y:S02]  /*1bd0*/  @P0 IADD3 R4, P1, R221, UR4, RZ ;  /* 0x00000004dd040c10 */ /* 0x000fe4000ff3e0ff */
[----:B------:R-:W4:Y:S02]  /*1be0*/  LDC.64 R102, c[0x0][0x3d8] ;  /* 0x0000f600ff667b82 */ /* 0x000f240000000a00 */
[----:B------:R-:W-:Y:S01]  /*1bf0*/  @P0 IADD3.X R5, R222, UR5, RZ, P1, !PT ;  /* 0x00000005de050c10 */ /* 0x000fe20008ffe4ff */
[----:B------:R-:W-:-:S04]  /*1c00*/  ULDC.64 UR4, c[0x0][0x320] ;  /* 0x0000c80000047ab9 */ /* 0x000fc80000000a00 */
[----:B------:R3:W2:Y:S01]  /*1c10*/  @P0 LDG.E R27, desc[UR60][R4.64] ;  /* 0x0000003c041b0981 */ /* 0x0006a2000c1e1900 */
[----:B0-----:R-:W-:Y:S01]  /*1c20*/  ISETP.NE.AND P0, PT, R0, 0x1, PT ;  /* 0x000000010000780c */ /* 0x001fe20003f05270 */
[----:B------:R-:W0:Y:S01]  /*1c30*/  LDC R31, c[0x0][0x3d4] ;  /* 0x0000f500ff1f7b82 */ /* 0x000e220000000800 */
[----:B------:R-:W-:Y:S01]  /*1c40*/  ISETP.GE.AND P2, PT, R205, UR6, PT ;  /* 0x00000006cd007c0c */ /* 0x000fe2000bf46270 */
[----:B------:R-:W0:Y:S01]  /*1c50*/  S2R R153, SR_TID.X ;  /* 0x0000000000997919 */ /* 0x000e220000002100 */
[----:B------:R-:W-:Y:S01]  /*1c60*/  ISETP.GE.AND P1, PT, R22, UR6, PT ;  /* 0x0000000616007c0c */ /* 0x000fe2000bf26270 */
[----:B-1----:R-:W-:Y:S01]  /*1c70*/  IMAD R33, R115, 0x70, RZ ;  /* 0x0000007073217824 */ /* 0x002fe200078e02ff */
[----:B------:R-:W-:Y:S02]  /*1c80*/  SEL R0, RZ, 0xffffffff, P2 ;  /* 0xffffffffff007807 */ /* 0x000fe40001000000 */
[----:B------:R-:W-:Y:S01]  /*1c90*/  SEL R3, RZ, 0x1, P1 ;  /* 0x00000001ff037807 */ /* 0x000fe20000800000 */
[----:B---3--:R-:W-:Y:S01]  /*1ca0*/  IMAD.WIDE.U32 R110, R204, R108, R22 ;  /* 0x0000006ccc6e7225 */ /* 0x008fe200078e0016 */
[----:B------:R-:W-:-:S02]  /*1cb0*/  ISETP.GE.AND P1, PT, R206, UR6, PT ;  /* 0x00000006ce007c0c */ /* 0x000fc4000bf26270 */
[----:B------:R-:W-:Y:S01]  /*1cc0*/  SHF.R.S32.HI R15, RZ, 0x1f, R29 ;  /* 0x0000001fff0f7819 */ /* 0x000fe2000001141d */
[----:B------:R-:W1:Y:S01]  /*1cd0*/  @P0 LDC R7, c[0x0][0x42c] ;  /* 0x00010b00ff070b82 */ /* 0x000e620000000800 */
[----:B------:R-:W-:Y:S01]  /*1ce0*/  IMAD.SHL.U32 R4, R0, 0x2, RZ ;  /* 0x0000000200047824 */ /* 0x000fe200078e00ff */
[----:B------:R-:W-:Y:S01]  /*1cf0*/  IADD3 R0, R22, 0x60, RZ ;  /* 0x0000006016007810 */ /* 0x000fe20007ffe0ff */
[----:B----4-:R-:W-:Y:S01]  /*1d00*/  IMAD.WIDE.U32 R104, R204, R102, R22 ;  /* 0x00000066cc687225 */ /* 0x010fe200078e0016 */
[----:B------:R-:W-:Y:S02]  /*1d10*/  SEL R5, RZ, 0x4, P1 ;  /* 0x00000004ff057807 */ /* 0x000fe40000800000 */
[----:B------:R-:W-:Y:S01]  /*1d20*/  LOP3.LUT R4, R4, 0x2, R3, 0xe2, !PT ;  /* 0x0000000204047812 */ /* 0x000fe200078ee203 */
[----:B------:R-:W-:Y:S01]  /*1d30*/  IMAD R10, R15, R114, RZ ;  /* 0x000000720f0a7224 */ /* 0x000fe200078e02ff */
[----:B------:R-:W3:Y:S01]  /*1d40*/  @P0 LDC R8, c[0x0][0x430] ;  /* 0x00010c00ff080b82 */ /* 0x000ee20000000800 */
[----:B------:R-:W-:Y:S01]  /*1d50*/  ISETP.GE.AND P2, PT, R0, UR6, PT ;  /* 0x0000000600007c0c */ /* 0x000fe2000bf46270 */
[----:B------:R-:W-:Y:S01]  /*1d60*/  IMAD R35, R109, 0x70, RZ ;  /* 0x000000706d237824 */ /* 0x000fe200078e02ff */
[----:B------:R-:W-:Y:S01]  /*1d70*/  SHF.R.S32.HI R147, RZ, 0x1f, R204 ;  /* 0x0000001fff937819 */ /* 0x000fe200000114cc */
[----:B------:R-:W-:Y:S01]  /*1d80*/  IMAD R11, R29, R115, R10 ;  /* 0x000000731d0b7224 */ /* 0x000fe200078e020a */
[----:B------:R-:W-:Y:S01]  /*1d90*/  SEL R6, RZ, 0x8, P2 ;  /* 0x00000008ff067807 */ /* 0x000fe20001000000 */
[----:B0-----:R-:W-:Y:S01]  /*1da0*/  IMAD.SHL.U32 R124, R31, 0x2, RZ ;  /* 0x000000021f7c7824 */ /* 0x001fe200078e00ff */
[----:B------:R-:W-:Y:S01]  /*1db0*/  SHF.R.S32.HI R17, RZ, 0x1f, R16 ;  /* 0x0000001fff117819 */ /* 0x000fe20000011410 */
[----:B------:R-:W-:Y:S01]  /*1dc0*/  IMAD R133, R103, 0x70, RZ ;  /* 0x0000007067857824 */ /* 0x000fe200078e02ff */
[----:B------:R-:W-:-:S02]  /*1dd0*/  LOP3.LUT R30, R6, R4, R5, 0xfe, !PT ;  /* 0x00000004061e7212 */ /* 0x000fc400078efe05 */
[-C--:B------:R-:W-:Y:S01]  /*1de0*/  ISETP.GE.AND P1, PT, R205, R31.reuse, PT ;  /* 0x0000001fcd00720c */ /* 0x080fe20003f26270 */
[----:B------:R-:W-:Y:S01]  /*1df0*/  IMAD.WIDE.U32 R106, R204, R102, R16 ;  /* 0x00000066cc6a7225 */ /* 0x000fe200078e0010 */
[----:B------:R-:W-:Y:S02]  /*1e00*/  ISETP.GE.AND P3, PT, R206, R31, PT ;  /* 0x0000001fce00720c */ /* 0x000fe40003f66270 */
[----:B------:R-:W-:Y:S01]  /*1e10*/  LOP3.LUT P2, RZ, R217, 0x4, RZ, 0xc0, !PT ;  /* 0x00000004d9ff7812 */ /* 0x000fe2000784c0ff */
[----:B-1----:R-:W-:Y:S01]  /*1e20*/  @P0 IMAD.HI.U32 R3, R146, R7, RZ ;  /* 0x0000000792030227 */ /* 0x002fe200078e00ff */
[C---:B------:R-:W-:Y:S02]  /*1e30*/  SHF.L.U64.HI R135, R114.reuse, 0x6, R115 ;  /* 0x0000000672877819 */ /* 0x040fe40000010273 */
[----:B------:R-:W-:Y:S01]  /*1e40*/  SHF.L.U32 R136, R114, 0x6, RZ ;  /* 0x0000000672887819 */ /* 0x000fe200000006ff */
[----:B------:R-:W-:Y:S01]  /*1e50*/  IMAD.WIDE.U32 R112, R204, R108, R16 ;  /* 0x0000006ccc707225 */ /* 0x000fe200078e0010 */
[----:B------:R-:W-:-:S02]  /*1e60*/  SHF.R.S32.HI R148, RZ, 0x1f, R224 ;  /* 0x0000001fff947819 */ /* 0x000fc400000114e0 */
[----:B------:R-:W-:Y:S02]  /*1e70*/  LEA.HI R153, R153, 0x8, RZ, 0x19 ;  /* 0x0000000899997811 */ /* 0x000fe400078fc8ff */
[----:B---3--:R-:W-:Y:S01]  /*1e80*/  @P0 SHF.R.U32.HI R146, RZ, R8, R3 ;  /* 0x00000008ff920219 */ /* 0x008fe20000011603 */
[----:B------:R-:W-:-:S03]  /*1e90*/  VIADD R3, R22, 0x80 ;  /* 0x0000008016037836 */ /* 0x000fc60000000000 */
[----:B------:R-:W-:Y:S01]  /*1ea0*/  SHF.R.S32.HI R8, RZ, 0x1f, R146 ;  /* 0x0000001fff087819 */ /* 0x000fe20000011492 */
[----:B------:R-:W-:Y:S01]  /*1eb0*/  IMAD.WIDE.U32 R6, R146, UR4, R22 ;  /* 0x0000000492067c25 */ /* 0x000fe2000f8e0016 */
[----:B------:R-:W-:-:S03]  /*1ec0*/  ISETP.GE.AND P0, PT, R3, UR6, PT ;  /* 0x0000000603007c0c */ /* 0x000fc6000bf06270 */
[----:B------:R-:W-:Y:S01]  /*1ed0*/  IMAD R5, R8, UR4, RZ ;  /* 0x0000000408057c24 */ /* 0x000fe2000f8e02ff */
[----:B------:R-:W-:Y:S01]  /*1ee0*/  SEL R9, RZ, 0x10, P0 ;  /* 0x00000010ff097807 */ /* 0x000fe20000000000 */
[----:B------:R-:W-:Y:S01]  /*1ef0*/  IMAD.MOV.U32 R116, RZ, RZ, R6 ;  /* 0x000000ffff747224 */ /* 0x000fe200078e0006 */
[----:B------:R-:W-:Y:S01]  /*1f00*/  ISETP.NE.U32.AND P0, PT, RZ, UR8, PT ;  /* 0x00000008ff007c0c */ /* 0x000fe2000bf05070 */
[----:B------:R-:W-:Y:S01]  /*1f10*/  IMAD R117, R146, UR5, R5 ;  /* 0x0000000592757c24 */ /* 0x000fe2000f8e0205 */
[----:B------:R-:W-:Y:S01]  /*1f20*/  ULDC.64 UR4, c[0x0][0x2f8] ;  /* 0x0000be0000047ab9 */ /* 0x000fe20000000a00 */
[----:B------:R-:W-:Y:S01]  /*1f30*/  IMAD.WIDE.U32 R4, R29, R114, RZ ;  /* 0x000000721d047225 */ /* 0x000fe200078e00ff */
[----:B------:R-:W-:Y:S02]  /*1f40*/  ISETP.NE.AND.EX P0, PT, RZ, UR9, PT, P0 ;  /* 0x00000009ff007c0c */ /* 0x000fe4000bf05300 */
[----:B------:R-:W-:Y:S01]  /*1f50*/  IADD3 R117, R7, R117, RZ ;  /* 0x0000007507757210 */ /* 0x000fe20007ffe0ff */
[----:B------:R-:W-:Y:S01]  /*1f60*/  IMAD.IADD R5, R5, 0x1, R11 ;  /* 0x0000000105057824 */ /* 0x000fe200078e020b */
[----:B------:R-:W-:Y:S01]  /*1f70*/  LOP3.LUT R30, R30, R9, RZ, 0xfc, !PT ;  /* 0x000000091e1e7212 */ /* 0x000fe200078efcff */
[----:B------:R-:W-:-:S02]  /*1f80*/  IMAD R7, R8, UR4, RZ ;  /* 0x0000000408077c24 */ /* 0x000fc4000f8e02ff */
[----:B------:R-:W-:-:S04]  /*1f90*/  IMAD.WIDE.U32 R4, R146, UR4, R4 ;  /* 0x0000000492047c25 */ /* 0x000fc8000f8e0004 */
[----:B------:R-:W-:Y:S01]  /*1fa0*/  IMAD R7, R146, UR5, R7 ;  /* 0x0000000592077c24 */ /* 0x000fe2000f8e0207 */
[----:B------:R-:W-:-:S04]  /*1fb0*/  ULDC.64 UR4, c[0x0][0x300] ;  /* 0x0000c00000047ab9 */ /* 0x000fc80000000a00 */
[----:B------:R-:W-:Y:S02]  /*1fc0*/  IADD3 R5, R5, R7, RZ ;  /* 0x0000000705057210 */ /* 0x000fe40007ffe0ff */
[----:B--2---:R-:W-:-:S04]  /*1fd0*/  LOP3.LUT R20, R20, 0xfffffffe, RZ, 0xc0, !PT ;  /* 0xfffffffe14147812 */ /* 0x004fc800078ec0ff */
[----:B------:R-:W-:-:S04]  /*1fe0*/  @P3 LOP3.LUT R20, R20, 0x1, RZ, 0xfc, !PT ;  /* 0x0000000114143812 */ /* 0x000fc800078efcff */
[----:B------:R-:W-:-:S04]  /*1ff0*/  LOP3.LUT R20, R20, 0xfffffffb, RZ, 0xc0, !PT ;  /* 0xfffffffb14147812 */ /* 0x000fc800078ec0ff */
[----:B------:R-:W-:-:S05]  /*2000*/  @P2 LOP3.LUT R20, R20, 0x4, RZ, 0xfc, !PT ;  /* 0x0000000414142812 */ /* 0x000fca00078efcff */
[----:B------:R0:W-:Y:S01]  /*2010*/  STL [R1+0x10], R20 ;  /* 0x0000101401007387 */ /* 0x0001e20000100800 */
[----:B------:R-:W-:Y:S02]  /*2020*/  SHF.R.S32.HI R6, RZ, 0x1f, R27 ;  /* 0x0000001fff067819 */ /* 0x000fe4000001141b */
[----:B------:R-:W-:Y:S02]  /*2030*/  SEL R9, R27, RZ, !P0 ;  /* 0x000000ff1b097207 */ /* 0x000fe40004000000 */
[----:B------:R-:W-:Y:S01]  /*2040*/  SEL R8, R6, RZ, !P0 ;  /* 0x000000ff06087207 */ /* 0x000fe20004000000 */
[----:B------:R-:W-:Y:S02]  /*2050*/  IMAD R6, R147, R108, RZ ;  /* 0x0000006c93067224 */ /* 0x000fe400078e02ff */
[----:B------:R-:W-:-:S04]  /*2060*/  IMAD.WIDE.U32 R118, R9, UR4, R4 ;  /* 0x0000000409767c25 */ /* 0x000fc8000f8e0004 */
[----:B------:R-:W-:Y:S02]  /*2070*/  IMAD R10, R8, UR4, RZ ;  /* 0x00000004080a7c24 */ /* 0x000fe4000f8e02ff */
[-C--:B------:R-:W-:Y:S02]  /*2080*/  IMAD R4, R147, R114.reuse, RZ ;  /* 0x0000007293047224 */ /* 0x080fe400078e02ff */
[C---:B------:R-:W-:Y:S02]  /*2090*/  IMAD R11, R204.reuse, R109, R6 ;  /* 0x0000006dcc0b7224 */ /* 0x040fe400078e0206 */
[----:B------:R-:W-:Y:S01]  /*20a0*/  IMAD R13, R9, UR5, R10 ;  /* 0x00000005090d7c24 */ /* 0x000fe2000f8e020a */
[----:B------:R-:W-:Y:S01]  /*20b0*/  ULDC.64 UR4, c[0x0][0x328] ;  /* 0x0000ca0000047ab9 */ /* 0x000fe20000000a00 */
[----:B------:R-:W-:Y:S01]  /*20c0*/  IMAD.WIDE.U32 R6, R204, R114, R22 ;  /* 0x00000072cc067225 */ /* 0x000fe200078e0016 */
[----:B------:R-:W-:-:S03]  /*20d0*/  IADD3 R111, R11, R111, RZ ;  /* 0x0000006f0b6f7210 */ /* 0x000fc60007ffe0ff */
[----:B------:R-:W-:Y:S01]  /*20e0*/  IMAD R21, R204, R115, R4 ;  /* 0x00000073cc157224 */ /* 0x000fe200078e0204 */
[----:B------:R-:W-:Y:S01]  /*20f0*/  IADD3 R5, P0, R118, R6, RZ ;  /* 0x0000000676057210 */ /* 0x000fe20007f1e0ff */
[----:B------:R-:W-:Y:S02]  /*2100*/  IMAD.IADD R4, R119, 0x1, R13 ;  /* 0x0000000177047824 */ /* 0x000fe400078e020d */
[----:B------:R-:W-:Y:S02]  /*2110*/  IMAD R8, R8, UR4, RZ ;  /* 0x0000000408087c24 */ /* 0x000fe4000f8e02ff */
[----:B------:R-:W-:Y:S01]  /*2120*/  IMAD.WIDE.U32 R116, R9, UR4, R116 ;  /* 0x0000000409747c25 */ /* 0x000fe2000f8e0074 */
[----:B------:R-:W-:Y:S02]  /*2130*/  IADD3.X R6, R4, R7, R21, P0, !PT ;  /* 0x0000000704067210 */ /* 0x000fe400007fe415 */
[----:B------:R-:W-:Y:S01]  /*2140*/  ISETP.GE.AND P0, PT, R22, R31, PT ;  /* 0x0000001f1600720c */ /* 0x000fe20003f06270 */
[----:B------:R-:W-:-:S02]  /*2150*/  IMAD R7, R147, R102, RZ ;  /* 0x0000006693077224 */ /* 0x000fc400078e02ff */
[----:B------:R-:W-:Y:S01]  /*2160*/  IMAD R41, R9, UR5, R8 ;  /* 0x0000000509297c24 */ /* 0x000fe2000f8e0208 */
[C---:B------:R-:W-:Y:S01]  /*2170*/  SEL R8, R31.reuse, RZ, P1 ;  /* 0x000000ff1f087207 */ /* 0x040fe20000800000 */
[----:B------:R-:W-:Y:S01]  /*2180*/  IMAD R9, R204, R103, R7 ;  /* 0x00000067cc097224 */ /* 0x000fe200078e0207 */
[----:B------:R-:W-:Y:S01]  /*2190*/  SEL R7, R31, RZ, P0 ;  /* 0x000000ff1f077207 */ /* 0x000fe20000000000 */
[----:B------:R-:W-:Y:S01]  /*21a0*/  IMAD.IADD R113, R113, 0x1, R11 ;  /* 0x0000000171717824 */ /* 0x000fe200078e020b */
[----:B------:R-:W-:Y:S01]  /*21b0*/  SEL R11, R31, RZ, P3 ;  /* 0x000000ff1f0b7207 */ /* 0x000fe20001800000 */
[----:B------:R-:W-:Y:S01]  /*21c0*/  IMAD.IADD R107, R107, 0x1, R9 ;  /* 0x000000016b6b7824 */ /* 0x000fe200078e0209 */
[----:B------:R-:W-:Y:S01]  /*21d0*/  IADD3 R7, R22, R7, RZ ;  /* 0x0000000716077210 */ /* 0x000fe20007ffe0ff */
[----:B------:R-:W-:Y:S01]  /*21e0*/  IMAD.IADD R105, R9, 0x1, R105 ;  /* 0x0000000109697824 */ /* 0x000fe200078e0269 */
[----:B------:R-:W-:Y:S01]  /*21f0*/  IADD3 R120, P3, R204, R29, RZ ;  /* 0x0000001dcc787210 */ /* 0x000fe20007f7e0ff */
[----:B------:R-:W-:Y:S01]  /*2200*/  IMAD.IADD R9, R205, 0x1, R8 ;  /* 0x00000001cd097824 */ /* 0x000fe200078e0208 */
[----:B------:R-:W-:Y:S01]  /*2210*/  SHF.R.S32.HI R8, RZ, 0x1f, R7 ;  /* 0x0000001fff087819 */ /* 0x000fe20000011407 */
[----:B------:R-:W-:-:S02]  /*2220*/  IMAD.IADD R13, R206, 0x1, R11 ;  /* 0x00000001ce0d7824 */ /* 0x000fc400078e020b */
[-C--:B-----5:R-:W-:Y:S01]  /*2230*/  IMAD.WIDE.U32 R112, R144, R108.reuse, R112 ;  /* 0x0000006c90707225 */ /* 0x0a0fe200078e0070 */
[CC--:B------:R-:W-:Y:S02]  /*2240*/  LEA.HI R21, R8.reuse, R7.reuse, RZ, 0x3 ;  /* 0x0000000708157211 */ /* 0x0c0fe400078f18ff */
[----:B------:R-:W-:Y:S01]  /*2250*/  LEA.HI R7, R8, R7, RZ, 0x6 ;  /* 0x0000000708077211 */ /* 0x000fe200078f30ff */
[C---:B------:R-:W-:Y:S01]  /*2260*/  IMAD.WIDE.U32 R110, R144.reuse, R108, R110 ;  /* 0x0000006c906e7225 */ /* 0x040fe200078e006e */
[----:B------:R-:W-:Y:S02]  /*2270*/  SHF.R.S32.HI R14, RZ, 0x1f, R13 ;  /* 0x0000001fff0e7819 */ /* 0x000fe4000001140d */
[----:B------:R-:W-:Y:S01]  /*2280*/  SHF.R.S32.HI R8, RZ, 0x6, R7 ;  /* 0x00000006ff087819 */ /* 0x000fe20000011407 */
[----:B------:R-:W-:Y:S01]  /*2290*/  IMAD.WIDE.U32 R106, R144, R102, R106 ;  /* 0x00000066906a7225 */ /* 0x000fe200078e006a */
[----:B------:R-:W-:Y:S02]  /*22a0*/  LOP3.LUT R7, R209, 0x38, R21, 0xf8, !PT ;  /* 0x00000038d1077812 */ /* 0x000fe400078ef815 */
[-C--:B------:R-:W-:Y:S01]  /*22b0*/  LEA.HI R32, R14, R13.reuse, RZ, 0x3 ;  /* 0x0000000d0e207211 */ /* 0x080fe200078f18ff */
[C---:B------:R-:W-:Y:S01]  /*22c0*/  IMAD R143, R8.reuse, 0x1c00, R211 ;  /* 0x00001c00088f7824 */ /* 0x040fe200078e02d3 */
[----:B------:R-:W-:Y:S01]  /*22d0*/  SHF.R.S32.HI R10, RZ, 0x1f, R9 ;  /* 0x0000001fff0a7819 */ /* 0x000fe20000011409 */
[----:B------:R-:W-:Y:S01]  /*22e0*/  IMAD R141, R8, 0x1c00, R213 ;  /* 0x00001c00088d7824 */ /* 0x000fe200078e02d5 */
[----:B------:R-:W-:Y:S01]  /*22f0*/  LOP3.LUT R8, R7, R210, RZ, 0x3c, !PT ;  /* 0x000000d207087212 */ /* 0x000fe200078e3cff */
[----:B------:R-:W-:Y:S01]  /*2300*/  IMAD.WIDE.U32 R104, R144, R102, R104 ;  /* 0x0000006690687225 */ /* 0x000fe200078e0068 */
[----:B------:R-:W-:-:S02]  /*2310*/  LEA.HI R13, R14, R13, RZ, 0x6 ;  /* 0x0000000d0e0d7211 */ /* 0x000fc400078f30ff */
[----:B------:R-:W-:Y:S01]  /*2320*/  IADD3 R143, R143, R8, RZ ;  /* 0x000000088f8f7210 */ /* 0x000fe20007ffe0ff */
[----:B------:R-:W-:Y:S01]  /*2330*/  IMAD.WIDE.U32 R114, R114, 0x70, RZ ;  /* 0x0000007072727825 */ /* 0x000fe200078e00ff */
[CC--:B------:R-:W-:Y:S02]  /*2340*/  LEA.HI R11, R10.reuse, R9.reuse, RZ, 0x6 ;  /* 0x000000090a0b7211 */ /* 0x0c0fe400078f30ff */
[----:B------:R-:W-:Y:S01]  /*2350*/  SHF.R.S32.HI R8, RZ, 0x6, R13 ;  /* 0x00000006ff087819 */ /* 0x000fe2000001140d */
[----:B------:R-:W-:Y:S01]  /*2360*/  IMAD.X R121, R15, 0x1, R147, P3 ;  /* 0x000000010f797824 */ /* 0x000fe200018e0693 */
[----:B------:R-:W-:Y:S01]  /*2370*/  LOP3.LUT R7, R209, 0x38, R32, 0xf8, !PT ;  /* 0x00000038d1077812 */ /* 0x000fe200078ef820 */
[----:B------:R-:W-:Y:S01]  /*2380*/  IMAD.IADD R132, R115, 0x1, R33 ;  /* 0x0000000173847824 */ /* 0x000fe200078e0221 */
[----:B------:R-:W-:Y:S01]  /*2390*/  LEA.HI R27, R10, R9, RZ, 0x3 ;  /* 0x000000090a1b7211 */ /* 0x000fe200078f18ff */
[C---:B------:R-:W-:Y:S01]  /*23a0*/  IMAD R140, R8.reuse, 0x1c00, R211 ;  /* 0x00001c00088c7824 */ /* 0x040fe200078e02d3 */
[----:B------:R-:W-:Y:S01]  /*23b0*/  SHF.R.S32.HI R10, RZ, 0x6, R11 ;  /* 0x00000006ff0a7819 */ /* 0x000fe2000001140b */
[----:B------:R-:W-:Y:S01]  /*23c0*/  IMAD R138, R8, 0x1c00, R213 ;  /* 0x00001c00088a7824 */ /* 0x000fe200078e02d5 */
[----:B------:R-:W-:Y:S01]  /*23d0*/  LOP3.LUT R7, R7, R210, RZ, 0x3c, !PT ;  /* 0x000000d207077212 */ /* 0x000fe200078e3cff */
[----:B------:R-:W-:Y:S01]  /*23e0*/  IMAD.SHL.U32 R8, R108, 0x40, RZ ;  /* 0x000000406c087824 */ /* 0x000fe200078e00ff */
[----:B------:R-:W-:Y:S01]  /*23f0*/  SHF.R.S32.HI R11, RZ, 0x1f, R144 ;  /* 0x0000001fff0b7819 */ /* 0x000fe20000011490 */
[----:B------:R-:W-:Y:S01]  /*2400*/  IMAD R142, R10, 0x1c00, R211 ;  /* 0x00001c000a8e7824 */ /* 0x000fe200078e02d3 */
[----:B------:R-:W-:Y:S01]  /*2410*/  LOP3.LUT R12, R208, 0x38, R21, 0xf8, !PT ;  /* 0x00000038d00c7812 */ /* 0x000fe200078ef815 */
[----:B------:R-:W-:Y:S01]  /*2420*/  IMAD.IADD R140, R140, 0x1, R7 ;  /* 0x000000018c8c7824 */ /* 0x000fe200078e0207 */
[----:B------:R-:W-:Y:S01]  /*2430*/  LOP3.LUT R9, R209, 0x38, R27, 0xf8, !PT ;  /* 0x00000038d1097812 */ /* 0x000fe200078ef81b */
[C---:B------:R-:W-:Y:S01]  /*2440*/  IMAD R7, R11.reuse, R108, RZ ;  /* 0x0000006c0b077224 */ /* 0x040fe200078e02ff */
[----:B------:R-:W-:Y:S01]  /*2450*/  LOP3.LUT R12, R12, R237, RZ, 0x3c, !PT ;  /* 0x000000ed0c0c7212 */ /* 0x000fe200078e3cff */
[----:B------:R-:W-:Y:S01]  /*2460*/  IMAD R11, R11, R102, RZ ;  /* 0x000000660b0b7224 */ /* 0x000fe200078e02ff */
[----:B------:R-:W-:Y:S01]  /*2470*/  LOP3.LUT R9, R9, R210, RZ, 0x3c, !PT ;  /* 0x000000d209097212 */ /* 0x000fe200078e3cff */
[----:B------:R-:W-:Y:S01]  /*2480*/  IMAD R139, R10, 0x1c00, R213 ;  /* 0x00001c000a8b7824 */ /* 0x000fe200078e02d5 */
[----:B------:R-:W-:Y:S01]  /*2490*/  LOP3.LUT R14, R208, 0x38, R32, 0xf8, !PT ;  /* 0x00000038d00e7812 */ /* 0x000fe200078ef820 */
[----:B------:R-:W-:Y:S01]  /*24a0*/  IMAD R37, R144, R103, R11 ;  /* 0x0000006790257224 */ /* 0x000fe200078e020b */
[----:B------:R-:W-:Y:S01]  /*24b0*/  IADD3 R11, R22, 0xa0, RZ ;  /* 0x000000a0160b7810 */ /* 0x000fe20007ffe0ff */
[----:B------:R-:W-:Y:S01]  /*24c0*/  IMAD.IADD R141, R141, 0x1, R12 ;  /* 0x000000018d8d7824 */ /* 0x000fe200078e020c */
[----:B------:R-:W-:Y:S01]  /*24d0*/  LOP3.LUT R12, R208, 0x38, R27, 0xf8, !PT ;  /* 0x00000038d00c7812 */ /* 0x000fe200078ef81b */
[----:B------:R-:W-:Y:S01]  /*24e0*/  IMAD.IADD R142, R142, 0x1, R9 ;  /* 0x000000018e8e7824 */ /* 0x000fe200078e0209 */
[----:B------:R-:W-:Y:S01]  /*24f0*/  ISETP.GE.AND P2, PT, R11, UR6, PT ;  /* 0x000000060b007c0c */ /* 0x000fe2000bf46270 */
[----:B------:R-:W-:Y:S01]  /*2500*/  IMAD R39, R144, R109, R7 ;  /* 0x0000006d90277224 */ /* 0x000fe200078e0207 */
[-C--:B------:R-:W-:Y:S01]  /*2510*/  LOP3.LUT R9, R14, R237.reuse, RZ, 0x3c, !PT ;  /* 0x000000ed0e097212 */ /* 0x080fe200078e3cff */
[----:B------:R-:W-:Y:S01]  /*2520*/  IMAD.SHL.U32 R10, R102, 0x40, RZ ;  /* 0x00000040660a7824 */ /* 0x000fe200078e00ff */
[----:B------:R-:W-:Y:S01]  /*2530*/  LOP3.LUT R12, R12, R237, RZ, 0x3c, !PT ;  /* 0x000000ed0c0c7212 */ /* 0x000fe200078e3cff */
[----:B------:R-:W-:Y:S01]  /*2540*/  IMAD.IADD R15, R37, 0x1, R105 ;  /* 0x00000001250f7824 */ /* 0x000fe200078e0269 */
[----:B------:R-:W-:Y:S01]  /*2550*/  LOP3.LUT R13, R209, 0x18, R22, 0xf8, !PT ;  /* 0x00000018d10d7812 */ /* 0x000fe200078ef816 */
[----:B------:R-:W-:Y:S01]  /*2560*/  IMAD.IADD R138, R138, 0x1, R9 ;  /* 0x000000018a8a7824 */ /* 0x000fe200078e0209 */
[----:B------:R-:W-:-:S02]  /*2570*/  SEL R31, RZ, 0x20, P2 ;  /* 0x00000020ff1f7807 */ /* 0x000fc40001000000 */
[----:B------:R-:W-:Y:S02]  /*2580*/  IADD3 R139, R139, R12, RZ ;  /* 0x0000000c8b8b7210 */ /* 0x000fe40007ffe0ff */
[C---:B------:R-:W-:Y:S01]  /*2590*/  SHF.L.U64.HI R7, R108.reuse, 0x6, R109 ;  /* 0x000000066c077819 */ /* 0x040fe2000001026d */
[----:B------:R-:W-:Y:S01]  /*25a0*/  IMAD.WIDE.U32 R108, R108, 0x70, RZ ;  /* 0x000000706c6c7825 */ /* 0x000fe200078e00ff */
[C---:B------:R-:W-:Y:S02]  /*25b0*/  SHF.L.U64.HI R9, R102.reuse, 0x6, R103 ;  /* 0x0000000666097819 */ /* 0x040fe40000010267 */
[----:B------:R-:W-:Y:S01]  /*25c0*/  LOP3.LUT R12, R13, R210, RZ, 0x3c, !PT ;  /* 0x000000d20d0c7212 */ /* 0x000fe200078e3cff */
[----:B------:R-:W-:Y:S01]  /*25d0*/  IMAD.WIDE.U32 R102, R102, 0x70, RZ ;  /* 0x0000007066667825 */ /* 0x000fe200078e00ff */
[----:B0-----:R-:W-:Y:S02]  /*25e0*/  SHF.R.S32.HI R20, RZ, 0x3, R21 ;  /* 0x00000003ff147819 */ /* 0x001fe40000011415 */
[----:B------:R-:W-:Y:S01]  /*25f0*/  SHF.R.S32.HI R26, RZ, 0x3, R27 ;  /* 0x00000003ff1a7819 */ /* 0x000fe2000001141b */
[----:B------:R-:W-:Y:S01]  /*2600*/  IMAD.IADD R134, R109, 0x1, R35 ;  /* 0x000000016d867824 */ /* 0x000fe200078e0223 */
[----:B------:R-:W-:Y:S01]  /*2610*/  LOP3.LUT R38, R30, R31, RZ, 0xfc, !PT ;  /* 0x0000001f1e267212 */ /* 0x000fe200078efcff */
[----:B------:R-:W-:Y:S01]  /*2620*/  IMAD.IADD R13, R39, 0x1, R111 ;  /* 0x00000001270d7824 */ /* 0x000fe200078e026f */
[----:B------:R-:W-:-:S02]  /*2630*/  LOP3.LUT R21, R21, 0xfffffff8, RZ, 0xc0, !PT ;  /* 0xfffffff815157812 */ /* 0x000fc400078ec0ff */
[----:B------:R-:W-:Y:S02]  /*2640*/  LOP3.LUT R27, R27, 0xfffffff8, RZ, 0xc0, !PT ;  /* 0xfffffff81b1b7812 */ /* 0x000fe400078ec0ff */
[----:B------:R-:W-:Y:S02]  /*2650*/  LOP3.LUT R29, R32, 0xfffffff8, RZ, 0xc0, !PT ;  /* 0xfffffff8201d7812 */ /* 0x000fe400078ec0ff */
[----:B------:R-:W-:Y:S01]  /*2660*/  IADD3 R137, R211, R12, RZ ;  /* 0x0000000cd3897210 */ /* 0x000fe20007ffe0ff */
[----:B------:R-:W-:Y:S01]  /*2670*/  IMAD.IADD R12, R113, 0x1, R39 ;  /* 0x00000001710c7824 */ /* 0x000fe200078e0227 */
[----:B------:R-:W-:Y:S01]  /*2680*/  IADD3 R14, R107, R37, RZ ;  /* 0x000000256b0e7210 */ /* 0x000fe20007ffe0ff */
[----:B------:R-:W-:Y:S01]  /*2690*/  IMAD.IADD R39, R117, 0x1, R41 ;  /* 0x0000000175277824 */ /* 0x000fe200078e0229 */
[----:B------:R-:W-:Y:S02]  /*26a0*/  SHF.R.S32.HI R28, RZ, 0x3, R32 ;  /* 0x00000003ff1c7819 */ /* 0x000fe40000011420 */
[----:B------:R-:W-:-:S02]  /*26b0*/  LOP3.LUT R34, R38, 0x2, RZ, 0xc0, !PT ;  /* 0x0000000226227812 */ /* 0x000fc400078ec0ff */
[C---:B------:R-:W-:Y:S02]  /*26c0*/  LOP3.LUT R35, R38.reuse, 0x4, RZ, 0xc0, !PT ;  /* 0x0000000426237812 */ /* 0x040fe400078ec0ff */
[C---:B------:R-:W-:Y:S02]  /*26d0*/  LOP3.LUT R36, R38.reuse, 0x8, RZ, 0xc0, !PT ;  /* 0x0000000826247812 */ /* 0x040fe400078ec0ff */
[----:B------:R-:W-:Y:S02]  /*26e0*/  LOP3.LUT R37, R38, 0x10, RZ, 0xc0, !PT ;  /* 0x0000001026257812 */ /* 0x000fe400078ec0ff */
[----:B------:R-:W-:Y:S02]  /*26f0*/  IADD3 R133, R103, R133, RZ ;  /* 0x0000008567857210 */ /* 0x000fe40007ffe0ff */
[----:B------:R-:W-:Y:S02]  /*2700*/  LOP3.LUT R30, R30, 0x1, RZ, 0xc0, !PT ;  /* 0x000000011e1e7812 */ /* 0x000fe400078ec0ff */
[----:B------:R-:W-:-:S02]  /*2710*/  SHF.R.S32.HI R31, RZ, 0x1f, R21 ;  /* 0x0000001fff1f7819 */ /* 0x000fc40000011415 */
[----:B------:R-:W-:Y:S02]  /*2720*/  SHF.R.S32.HI R32, RZ, 0x1f, R27 ;  /* 0x0000001fff207819 */ /* 0x000fe4000001141b */
[----:B------:R-:W-:Y:S02]  /*2730*/  SHF.R.S32.HI R33, RZ, 0x1f, R29 ;  /* 0x0000001fff217819 */ /* 0x000fe4000001141d */
[----:B------:R-:W-:-:S07]  /*2740*/  LOP3.LUT R38, R38, 0x20, RZ, 0xc0, !PT ;  /* 0x0000002026267812 */ /* 0x000fce00078ec0ff */
.L_x_3405:
[----:B-12---:R-:W2:Y:S01]  /*2750*/  LDL.LU R45, [R1+0x10] ;  /* 0x00001000012d7983 */ /* 0x006ea20000300800 */
[----:B------:R-:W-:Y:S01]  /*2760*/  IADD3 R47, R24, -0x1, RZ ;  /* 0xffffffff182f7810 */ /* 0x000fe20007ffe0ff */
[----:B------:R-:W0:Y:S01]  /*2770*/  LDC.64 R122, c[0x0][0x2d8] ;  /* 0x0000b600ff7a7b82 */ /* 0x000e220000000a00 */
[----:B------:R-:W-:Y:S01]  /*2780*/  LOP3.LUT P5, RZ, R217, 0x4, RZ, 0xc0, !PT ;  /* 0x00000004d9ff7812 */ /* 0x000fe200078ac0ff */
[----:B------:R-:W-:Y:S01]  /*2790*/  IMAD R40, R19, 0x5400, R137 ;  /* 0x0000540013287824 */ /* 0x000fe200078e0289 */
[----:B------:R-:W-:Y:S01]  /*27a0*/  SHF.R.S32.HI R44, RZ, 0x1f, R47 ;  /* 0x0000001fff2c7819 */ /* 0x000fe2000001142f */
[-C--:B------:R-:W-:Y:S01]  /*27b0*/  IMAD R41, R132, R47.reuse, RZ ;  /* 0x0000002f84297224 */ /* 0x080fe200078e02ff */
[----:B------:R-:W-:Y:S05]  /*27c0*/  YIELD ;  /* 0x0000000000007946 */ /* 0x000fea0003800000 */
[----:B------:R-:W-:Y:S01]  /*27d0*/  IMAD.WIDE.U32 R128, R114, R47, RZ ;  /* 0x0000002f72807225 */ /* 0x000fe200078e00ff */
[----:B------:R-:W1:Y:S01]  /*27e0*/  LDC R101, c[0x0][0x3d4] ;  /* 0x0000f500ff657b82 */ /* 0x000e620000000800 */
[----:B------:R-:W-:Y:S02]  /*27f0*/  BSSY B0, `(.L_x_3306) ;  /* 0x0000752000007945 */ /* 0x000fe40003800000 */
[----:B------:R-:W-:Y:S01]  /*2800*/  IMAD R41, R44, R114, R41 ;  /* 0x000000722c297224 */ /* 0x000fe200078e0229 */
[----:B------:R-:W-:-:S02]  /*2810*/  IADD3 R24, P2, P3, R5, R128, R136 ;  /* 0x0000008005187210 */ /* 0x000fc40007b5e088 */
[----:B------:R-:W-:Y:S01]  /*2820*/  IADD3 R42, P4, R5, R128, RZ ;  /* 0x00000080052a7210 */ /* 0x000fe20007f9e0ff */
[----:B------:R-:W-:-:S04]  /*2830*/  IMAD.IADD R96, R129, 0x1, R41 ;  /* 0x0000000181607824 */ /* 0x000fc800078e0229 */
[----:B------:R-:W-:Y:S01]  /*2840*/  IMAD.X R43, R96, 0x1, R6, P4 ;  /* 0x00000001602b7824 */ /* 0x000fe200020e0606 */
[----:B------:R-:W-:Y:S02]  /*2850*/  IADD3.X R41, R6, R96, R135, P2, P3 ;  /* 0x0000006006297210 */ /* 0x000fe400017e6487 */
[----:B------:R-:W-:Y:S02]  /*2860*/  ISETP.GT.AND P3, PT, R47, R125, PT ;  /* 0x0000007d2f00720c */ /* 0x000fe40003f64270 */
[-C--:B0-----:R-:W-:Y:S02]  /*2870*/  LEA R48, P2, R24, R122.reuse, 0x1 ;  /* 0x0000007a18307211 */ /* 0x081fe400078408ff */
[----:B------:R-:W-:Y:S02]  /*2880*/  LEA R50, P4, R42, R122, 0x1 ;  /* 0x0000007a2a327211 */ /* 0x000fe400078808ff */
[-C--:B------:R-:W-:Y:S02]  /*2890*/  LEA.HI.X R49, R24, R123.reuse, R41, 0x1, P2 ;  /* 0x0000007b18317211 */ /* 0x080fe400010f0c29 */
[----:B------:R-:W-:-:S02]  /*28a0*/  LEA.HI.X R51, R42, R123, R43, 0x1, P4 ;  /* 0x0000007b2a337211 */ /* 0x000fc400020f0c2b */
[----:B-1----:R-:W-:Y:S02]  /*28b0*/  ISETP.GE.AND P2, PT, R101, 0x1, PT ;  /* 0x000000016500780c */ /* 0x002fe40003f46270 */
[C---:B------:R-:W-:Y:S01]  /*28c0*/  IADD3 R42, R40.reuse, 0x20, RZ ;  /* 0x00000020282a7810 */ /* 0x040fe20007ffe0ff */
[C---:B------:R-:W-:Y:S01]  /*28d0*/  @P5 VIADD R42, R40.reuse, 0xffffffe0 ;  /* 0xffffffe0282a5836 */ /* 0x040fe20000000000 */
[----:B------:R-:W-:Y:S01]  /*28e0*/  MOV R24, R47 ;  /* 0x0000002f00187202 */ /* 0x000fe20000000f00 */
[--C-:B------:R-:W-:Y:S02]  /*28f0*/  IMAD R40, R40, 0x2, R25.reuse ;  /* 0x0000000228287824 */ /* 0x100fe400078e0219 */
[----:B------:R-:W-:Y:S01]  /*2900*/  IMAD R41, R42, 0x2, R25 ;  /* 0x000000022a297824 */ /* 0x000fe200078e0219 */
[----:B--2---:R-:W-:-:S04]  /*2910*/  LOP3.LUT R45, R45, 0xfffffffd, RZ, 0xc0, !PT ;  /* 0xfffffffd2d2d7812 */ /* 0x004fc800078ec0ff */
[----:B------:R-:W-:-:S05]  /*2920*/  @P3 LOP3.LUT R45, R45, 0x2, RZ, 0xfc, !PT ;  /* 0x000000022d2d3812 */ /* 0x000fca00078efcff */
[----:B------:R0:W-:Y:S01]  /*2930*/  STL [R1+0x10], R45 ;  /* 0x0000102d01007387 */ /* 0x0001e20000100800 */
[----:B-----5:R-:W-:Y:S05]  /*2940*/  @!P2 BRA `(.L_x_3307) ;  /* 0x000000700010a947 */ /* 0x020fea0003800000 */
[----:B------:R-:W-:Y:S01]  /*2950*/  ULDC.U8 UR4, c[0x0][0x3f0] ;  /* 0x0000fc0000047ab9 */ /* 0x000fe20000000000 */
[-C--:B0-----:R-:W-:Y:S01]  /*2960*/  IMAD R45, R134, R47.reuse, RZ ;  /* 0x0000002f862d7224 */ /* 0x081fe200078e02ff */
[----:B------:R-:W-:Y:S01]  /*2970*/  ISETP.NE.AND P2, PT, RZ, UR4, PT ;  /* 0x00000004ff007c0c */ /* 0x000fe2000bf45270 */
[-C--:B------:R-:W-:Y:S02]  /*2980*/  IMAD R43, R133, R47.reuse, RZ ;  /* 0x0000002f852b7224 */ /* 0x080fe400078e02ff */
[----:B------:R-:W-:Y:S02]  /*2990*/  IMAD R45, R44, R108, R45 ;  /* 0x0000006c2c2d7224 */ /* 0x000fe400078e022d */
[----:B------:R-:W-:Y:S02]  /*29a0*/  IMAD R42, R24, -0x70, R2 ;  /* 0xffffff90182a7824 */ /* 0x000fe400078e0202 */
[----:B------:R-:W-:-:S03]  /*29b0*/  IMAD.WIDE.U32 R92, R108, R47, RZ ;  /* 0x0000002f6c5c7225 */ /* 0x000fc600078e00ff */
[----:B------:R-:W-:Y:S01]  /*29c0*/  VIMNMX R42, R42, 0x70, PT ;  /* 0x000000702a2a7848 */ /* 0x000fe20003fe0100 */
[----:B------:R-:W-:Y:S01]  /*29d0*/  IMAD R43, R44, R102, R43 ;  /* 0x000000662c2b7224 */ /* 0x000fe200078e022b */
[----:B------:R-:W-:Y:S01]  /*29e0*/  IADD3 R100, R93, R45, RZ ;  /* 0x0000002d5d647210 */ /* 0x000fe20007ffe0ff */
[----:B------:R-:W-:-:S04]  /*29f0*/  IMAD.WIDE.U32 R94, R102, R47, RZ ;  /* 0x0000002f665e7225 */ /* 0x000fc800078e00ff */
        /* <DEDUP_REMOVED lines=20> */
[----:B------:R-:W-:Y:S02]  /*2b40*/  CS2R R122, SRZ ;  /* 0x00000000007a7805 */ /* 0x000fe4000001ff00 */
[----:B------:R-:W-:Y:S01]  /*2b50*/  CS2R R126, SRZ ;  /* 0x00000000007e7805 */ /* 0x000fe2000001ff00 */
[----:B------:R-:W-:Y:S01]  /*2b60*/  IMAD.X R46, R43, 0x1, R14, P2 ;  /* 0x000000012b2e7824 */ /* 0x000fe200010e060e */
[----:B------:R-:W-:-:S04]  /*2b70*/  LEA R44, P2, R45, UR4, 0x1 ;  /* 0x000000042d2c7c11 */ /* 0x000fc8000f8408ff */
[----:B------:R-:W-:Y:S01]  /*2b80*/  LEA.HI.X R45, R45, UR5, R46, 0x1, P2 ;  /* 0x000000052d2d7c11 */ /* 0x000fe200090f0c2e */
[----:B------:R-:W-:Y:S01]  /*2b90*/  ULDC.64 UR4, c[0x0][0x3e0] ;  /* 0x0000f80000047ab9 */ /* 0x000fe20000000a00 */
[----:B------:R-:W-:-:S05]  /*2ba0*/  IADD3 R47, P2, R112, R92, RZ ;  /* 0x0000005c702f7210 */ /* 0x000fca0007f5e0ff */
[----:B------:R-:W-:Y:S01]  /*2bb0*/  IMAD.X R54, R100, 0x1, R12, P2 ;  /* 0x0000000164367824 */ /* 0x000fe200010e060c */
[----:B------:R-:W-:-:S04]  /*2bc0*/  LEA R46, P2, R47, UR4, 0x1 ;  /* 0x000000042f2e7c11 */ /* 0x000fc8000f8408ff */
[----:B------:R-:W-:Y:S02]  /*2bd0*/  LEA.HI.X R47, R47, UR5, R54, 0x1, P2 ;  /* 0x000000052f2f7c11 */ /* 0x000fe400090f0c36 */
[C---:B------:R-:W-:Y:S02]  /*2be0*/  ISETP.GE.AND P2, PT, R16.reuse, R101, PT ;  /* 0x000000651000720c */ /* 0x040fe40003f46270 */
[----:B------:R-:W-:Y:S02]  /*2bf0*/  IADD3 R54, R16, 0x10, RZ ;  /* 0x0000001010367810 */ /* 0x000fe40007ffe0ff */
[----:B------:R-:W-:Y:S02]  /*2c00*/  CS2R R96, SRZ ;  /* 0x0000000000607805 */ /* 0x000fe4000001ff00 */
[----:B------:R-:W-:-:S07]  /*2c10*/  CS2R R98, SRZ ;  /* 0x0000000000627805 */ /* 0x000fce000001ff00 */
[----:B------:R0:W5:Y:S04]  /*2c20*/  @!P2 LDG.E.64 R122, desc[UR60][R44.64] ;  /* 0x0000003c2c7aa981 */ /* 0x000168000c1e1b00 */
[----:B------:R0:W5:Y:S01]  /*2c30*/  @!P2 LDG.E.64 R126, desc[UR60][R46.64] ;  /* 0x0000003c2e7ea981 */ /* 0x000162000c1e1b00 */
[----:B------:R-:W-:Y:S01]  /*2c40*/  ISETP.GE.AND P2, PT, R54, R101, PT ;  /* 0x000000653600720c */ /* 0x000fe20003f46270 */
[----:B------:R-:W-:Y:S01]  /*2c50*/  VIADD R54, R16, 0x20 ;  /* 0x0000002010367836 */ /* 0x000fe20000000000 */
[----:B------:R-:W-:Y:S02]  /*2c60*/  CS2R R88, SRZ ;  /* 0x0000000000587805 */ /* 0x000fe4000001ff00 */
[----:B------:R-:W-:-:S09]  /*2c70*/  CS2R R90, SRZ ;  /* 0x00000000005a7805 */ /* 0x000fd2000001ff00 */
        /* <DEDUP_REMOVED lines=8> */
[----:B------:R-:W-:Y:S02]  /*2d00*/  ISETP.GE.AND P2, PT, R54, R101, PT ;  /* 0x000000653600720c */ /* 0x000fe40003f46270 */
        /* <DEDUP_REMOVED lines=11> */
[----:B------:R-:W-:-:S13]  /*2dc0*/  ISETP.GE.AND P2, PT, R54, R101, PT ;  /* 0x000000653600720c */ /* 0x000fda0003f46270 */
[----:B------:R0:W5:Y:S04]  /*2dd0*/  @!P2 LDG.E.64 R76, desc[UR60][R44.64+0xa0] ;  /* 0x0000a03c2c4ca981 */ /* 0x000168000c1e1b00 */
[----:B------:R0:W5:Y:S02]  /*2de0*/  @!P2 LDG.E.64 R78, desc[UR60][R46.64+0xa0] ;  /* 0x0000a03c2e4ea981 */ /* 0x000164000c1e1b00 */
.L_x_3310:
[----:B------:R-:W-:Y:S05]  /*2df0*/  BSYNC B1 ;  /* 0x0000000000017941 */ /* 0x000fea0003800000 */
.L_x_3309:
        /* <DEDUP_REMOVED lines=12> */
[----:B-----5:R-:W-:Y:S01]  /*2ec0*/  IMAD.MOV.U32 R128, RZ, RZ, R76 ;  /* 0x000000ffff807224 */ /* 0x020fe200078e004c */
[----:B------:R-:W-:-:S02]  /*2ed0*/  MOV R129, R77 ;  /* 0x0000004d00817202 */ /* 0x000fc40000000f00 */
[----:B------:R-:W-:Y:S01]  /*2ee0*/  CS2R R74, SRZ ;  /* 0x00000000004a7805 */ /* 0x000fe2000001ff00 */
[----:B------:R-:W-:Y:S06]  /*2ef0*/  @P4 BRA `(.L_x_3312) ;  /* 0x0000000000b44947 */ /* 0x000fec0003800000 */
[----:B------:R-:W-:Y:S01]  /*2f00*/  IADD3 R94, P2, P5, R106, R94, R10 ;  /* 0x0000005e6a5e7210 */ /* 0x000fe20007d5e00a */
[----:B------:R-:W-:Y:S01]  /*2f10*/  ULDC.64 UR4, c[0x0][0x3c8] ;  /* 0x0000f20000047ab9 */ /* 0x000fe20000000a00 */
[----:B------:R-:W-:Y:S02]  /*2f20*/  CS2R R72, SRZ ;  /* 0x0000000000487805 */ /* 0x000fe4000001ff00 */
[----:B------:R-:W-:Y:S02]  /*2f30*/  CS2R R74, SRZ ;  /* 0x00000000004a7805 */ /* 0x000fe4000001ff00 */
[----:B0-----:R-:W-:Y:S02]  /*2f40*/  IADD3.X R45, R14, R43, R9, P2, P5 ;  /* 0x0000002b0e2d7210 */ /* 0x001fe400017ea409 */
[----:B------:R-:W-:-:S04]  /*2f50*/  IADD3 R92, P2, P5, R112, R92, R8 ;  /* 0x0000005c705c7210 */ /* 0x000fc80007d5e008 */
[----:B------:R-:W-:Y:S02]  /*2f60*/  IADD3.X R43, R12, R100, R7, P2, P5 ;  /* 0x000000640c2b7210 */ /* 0x000fe400017ea407 */
[----:B------:R-:W-:-:S04]  /*2f70*/  LEA R44, P2, R94, UR4, 0x1 ;  /* 0x000000045e2c7c11 */ /* 0x000fc8000f8408ff */
[----:B------:R-:W-:Y:S01]  /*2f80*/  LEA.HI.X R45, R94, UR5, R45, 0x1, P2 ;  /* 0x000000055e2d7c11 */ /* 0x000fe200090f0c2d */
[----:B------:R-:W-:Y:S02]  /*2f90*/  ULDC.64 UR4, c[0x0][0x3e0] ;  /* 0x0000f80000047ab9 */ /* 0x000fe40000000a00 */
[----:B------:R-:W-:-:S04]  /*2fa0*/  LEA R46, P2, R92, UR4, 0x1 ;  /* 0x000000045c2e7c11 */ /* 0x000fc8000f8408ff */
[----:B------:R-:W-:Y:S02]  /*2fb0*/  LEA.HI.X R47, R92, UR5, R43, 0x1, P2 ;  /* 0x000000055c2f7c11 */ /* 0x000fe400090f0c2b */
[C---:B------:R-:W-:Y:S01]  /*2fc0*/  ISETP.GE.AND P2, PT, R16.reuse, R101, PT ;  /* 0x000000651000720c */ /* 0x040fe20003f46270 */
        /* <DEDUP_REMOVED lines=32> */
.L_x_3312:
[----:B------:R-:W-:Y:S05]  /*31d0*/  BSYNC B1 ;  /* 0x0000000000017941 */ /* 0x000fea0003800000 */
.L_x_3311:
[----:B------:R-:W2:Y:S01]  /*31e0*/  LDL R43, [R1+0x1c] ;  /* 0x00001c00012b7983 */ /* 0x000ea20000100800 */
[----:B01----:R-:W-:Y:S01]  /*31f0*/  IMAD.MOV.U32 R44, RZ, RZ, R81 ;  /* 0x000000ffff2c7224 */ /* 0x003fe200078e0051 */
[----:B------:R-:W-:Y:S01]  /*3200*/  PRMT R155, R128, 0x5410, R129 ;  /* 0x00005410809b7816 */ /* 0x000fe20000000081 */
[----:B------:R-:W-:Y:S02]  /*3210*/  IMAD.MOV.U32 R45, RZ, RZ, R88 ;  /* 0x000000ffff2d7224 */ /* 0x000fe400078e0058 */
[----:B------:R-:W-:Y:S01]  /*3220*/  IMAD.MOV.U32 R46, RZ, RZ, R89 ;  /* 0x000000ffff2e7224 */ /* 0x000fe200078e0059 */
[----:B------:R-:W-:Y:S02]  /*3230*/  PRMT R157, R44, 0x7610, R157 ;  /* 0x000076102c9d7816 */ /* 0x000fe4000000009d */
[----:B------:R-:W-:Y:S02]  /*3240*/  MOV R44, R85 ;  /* 0x00000055002c7202 */ /* 0x000fe40000000f00 */
[----:B------:R-:W-:Y:S01]  /*3250*/  PRMT R167, R45, 0x5410, R46 ;  /* 0x000054102da77816 */ /* 0x000fe2000000002e */
[----:B------:R-:W-:Y:S01]  /*3260*/  IMAD.MOV.U32 R45, RZ, RZ, R122 ;  /* 0x000000ffff2d7224 */ /* 0x000fe200078e007a */
[----:B------:R-:W-:-:S04]  /*3270*/  MOV R46, R123 ;  /* 0x0000007b002e7202 */ /* 0x000fc80000000f00 */
[----:B------:R-:W-:Y:S01]  /*3280*/  PRMT R163, R46, 0x7610, R163 ;  /* 0x000076102ea37816 */ /* 0x000fe200000000a3 */
[----:B------:R-:W-:Y:S01]  /*3290*/  IMAD.MOV.U32 R46, RZ, RZ, R83 ;  /* 0x000000ffff2e7224 */ /* 0x000fe200078e0053 */
[----:B------:R-:W-:Y:S02]  /*32a0*/  PRMT R161, R45, 0x7610, R161 ;  /* 0x000076102da17816 */ /* 0x000fe400000000a1 */
[----:B------:R-:W-:Y:S02]  /*32b0*/  MOV R45, R82 ;  /* 0x00000052002d7202 */ /* 0x000fe40000000f00 */
[----:B------:R-:W-:Y:S01]  /*32c0*/  PRMT R164, R164, 0x5410, R46 ;  /* 0x00005410a4a47816 */ /* 0x000fe2000000002e */
[----:B------:R-:W-:Y:S01]  /*32d0*/  IMAD.MOV.U32 R46, RZ, RZ, R91 ;  /* 0x000000ffff2e7224 */ /* 0x000fe200078e005b */
[----:B--2---:R-:W-:Y:S02]  /*32e0*/  R2UR UR4, R43 ;  /* 0x000000002b0472ca */ /* 0x004fe400000e0000 */
[----:B------:R-:W-:-:S04]  /*32f0*/  MOV R43, R80 ;  /* 0x00000050002b7202 */ /* 0x000fc80000000f00 */
[----:B------:R-:W-:Y:S01]  /*3300*/  PRMT R165, R165, 0x5410, R43 ;  /* 0x00005410a5a57816 */ /* 0x000fe2000000002b */
        /* <DEDUP_REMOVED lines=11> */
[----:B------:R-:W-:Y:S01]  /*33c0*/  MOV R46, R127 ;  /* 0x0000007f002e7202 */ /* 0x000fe20000000f00 */
[----:B------:R-:W-:Y:S01]  /*33d0*/  IMAD.MOV.U32 R44, RZ, RZ, R79 ;  /* 0x000000ffff2c7224 */ /* 0x000fe200078e004f */
[----:B------:R-:W-:-:S02]  /*33e0*/  PRMT R161, R161, 0x5410, R45 ;  /* 0x00005410a1a17816 */ /* 0x000fc4000000002d */
[----:B------:R-:W-:Y:S01]  /*33f0*/  PRMT R163, R163, 0x5410, R46 ;  /* 0x00005410a3a37816 */ /* 0x000fe2000000002e */
[----:B-----5:R-:W-:Y:S01]  /*3400*/  IMAD.MOV.U32 R46, RZ, RZ, R57 ;  /* 0x000000ffff2e7224 */ /* 0x020fe200078e0039 */
[----:B------:R-:W-:Y:S01]  /*3410*/  PRMT R156, R43, 0x5410, R44 ;  /* 0x000054102b9c7816 */ /* 0x000fe2000000002c */
[----:B------:R-:W-:Y:S01]  /*3420*/  IMAD.MOV.U32 R43, RZ, RZ, R86 ;  /* 0x000000ffff2b7224 */ /* 0x000fe200078e0056 */
[----:B------:R-:W-:Y:S02]  /*3430*/  MOV R44, R87 ;  /* 0x00000057002c7202 */ /* 0x000fe40000000f00 */
[----:B------:R-:W-:Y:S02]  /*3440*/  MOV R45, R56 ;  /* 0x00000038002d7202 */ /* 0x000fe40000000f00 */
[----:B------:R-:W-:Y:S01]  /*3450*/  PRMT R169, R43, 0x5410, R44 ;  /* 0x000054102ba97816 */ /* 0x000fe2000000002c */
[----:B------:R-:W-:Y:S01]  /*3460*/  IMAD.MOV.U32 R44, RZ, RZ, R99 ;  /* 0x000000ffff2c7224 */ /* 0x000fe200078e0063 */
[----:B------:R-:W-:-:S02]  /*3470*/  MOV R43, R98 ;  /* 0x00000062002b7202 */ /* 0x000fc40000000f00 */
[----:B------:R-:W-:Y:S01]  /*3480*/  PRMT R94, R46, 0x5410, R45 ;  /* 0x000054102e5e7816 */ /* 0x000fe2000000002d */
[----:B------:R-:W-:Y:S01]  /*3490*/  IMAD.MOV.U32 R45, RZ, RZ, R64 ;  /* 0x000000ffff2d7224 */ /* 0x000fe200078e0040 */
[----:B------:R-:W-:Y:S01]  /*34a0*/  PRMT R171, R43, 0x5410, R44 ;  /* 0x000054102bab7816 */ /* 0x000fe2000000002c */
[----:B------:R-:W-:Y:S01]  /*34b0*/  IMAD.MOV.U32 R43, RZ, RZ, R52 ;  /* 0x000000ffff2b7224 */ /* 0x000fe200078e0034 */
[----:B------:R-:W-:Y:S01]  /*34c0*/  PLOP3.LUT P2, PT, PT, PT, UP0, 0x80, 0x0 ;  /* 0x000000000000781c */ /* 0x000fe20003f4f008 */
[----:B------:R-:W-:Y:S02]  /*34d0*/  IMAD.MOV.U32 R44, RZ, RZ, R53 ;  /* 0x000000ffff2c7224 */ /* 0x000fe400078e0035 */
[----:B------:R-:W-:-:S03]  /*34e0*/  IMAD.MOV.U32 R46, RZ, RZ, R65 ;  /* 0x000000ffff2e7224 */ /* 0x000fc600078e0041 */
        /* <DEDUP_REMOVED lines=8> */
[----:B------:R-:W-:-:S02]  /*3570*/  MOV R46, R73 ;  /* 0x00000049002e7202 */ /* 0x000fc40000000f00 */
        /* <DEDUP_REMOVED lines=17> */
[----:B------:R-:W-:Y:S02]  /*3690*/  MOV R43, R75 ;  /* 0x0000004b002b7202 */ /* 0x000fe40000000f00 */
[----:B------:R-:W-:Y:S02]  /*36a0*/  PRMT R149, R46, 0x5410, R45 ;  /* 0x000054102e957816 */ /* 0x000fe4000000002d */
[----:B------:R-:W-:-:S02]  /*36b0*/  PRMT R157, R157, 0x5410, R44 ;  /* 0x000054109d9d7816 */ /* 0x000fc4000000002c */
[----:B------:R-:W-:Y:S01]  /*36c0*/  PRMT R164, R43, 0x7610, R164 ;  /* 0x000076102ba47816 */ /* 0x000fe200000000a4 */
[----:B------:R-:W-:Y:S06]  /*36d0*/  @!P2 BRA `(.L_x_3313) ;  /* 0x000000000004a947 */ /* 0x000fec0003800000 */
[----:B------:R-:W-:Y:S01]  /*36e0*/  BPT.TRAP 0x1 ;  /* 0x000000040000795c */ /* 0x000fe20000300000 */
.L_x_3313:
[----:B------:R-:W-:Y:S01]  /*36f0*/  IMAD R43, R19, 0x8, R18 ;  /* 0x00000008132b7824 */ /* 0x000fe200078e0212 */
[----:B------:R-:W-:Y:S01]  /*3700*/  SHF.L.U32 R100, R207, 0x1f, RZ ;  /* 0x0000001fcf647819 */ /* 0x000fe200000006ff */
[----:B------:R-:W-:Y:S03]  /*3710*/  BSSY B1, `(.L_x_3314) ;  /* 0x0000003000017945 */ /* 0x000fe60003800000 */
[----:B------:R-:W0:Y:S02]  /*3720*/  SYNCS.PHASECHK.TRANS64.TRYWAIT P5, [R43+URZ+0x36890], R100 ;  /* 0x036890642b0075a7 */ /* 0x000e2400080a017f */
[----:B0-----:R-:W-:Y:S05]  /*3730*/  @!P5 BRA `(.L_x_3315) ;  /* 0x0000020000e8d947 */ /* 0x001fea0003800000 */
.L_x_3615:
[----:B------:R-:W-:Y:S05]  /*3740*/  BSYNC B1 ;  /* 0x0000000000017941 */ /* 0x000fea0003800000 */
.L_x_3314:
        /* <DEDUP_REMOVED lines=9> */
[----:B------:R-:W-:Y:S01]  /*37e0*/  SHF.R.U64 R158, R122, 0x10, R123 ;  /* 0x000000107a9e7819 */ /* 0x000fe2000000127b */
[----:B--2---:R-:W-:Y:S01]  /*37f0*/  HADD2.F32 R160, -RZ, R47.H0_H0 ;  /* 0x2000002fffa07230 */ /* 0x004fe20000004100 */
[----:B------:R-:W-:Y:S02]  /*3800*/  SHF.R.U32.HI R159, RZ, 0x10, R127 ;  /* 0x00000010ff9f7819 */ /* 0x000fe4000001167f */
        /* <DEDUP_REMOVED lines=15> */
[----:B------:R-:W-:-:S02]  /*3900*/  HADD2.F32 R127, -RZ, R161.H1_H1 ;  /* 0x300000a1ff7f7230 */ /* 0x000fc40000004100 */
[-C--:B------:R-:W-:Y:S01]  /*3910*/  FFMA.FTZ R45, R45, R158.reuse, -R122 ;  /* 0x0000009e2d2d7223 */ /* 0x080fe2000001087a */
[--C-:B------:R-:W-:Y:S02]  /*3920*/  HADD2.F32 R159, -RZ, R44.reuse.H1_H1 ;  /* 0x3000002cff9f7230 */ /* 0x100fe40000004100 */
[----:B------:R-:W-:Y:S01]  /*3930*/  FFMA.FTZ R122, R123, R158, R162 ;  /* 0x0000009e7b7a7223 */ /* 0x000fe200000100a2 */
[----:B------:R-:W-:Y:S01]  /*3940*/  HADD2.F32 R160, -RZ, R44.H0_H0 ;  /* 0x2000002cffa07230 */ /* 0x000fe20000004100 */
[----:B------:R-:W-:Y:S01]  /*3950*/  F2FP.F16.F32.PACK_AB R47, R126, R47 ;  /* 0x0000002f7e2f723e */ /* 0x000fe200000000ff */
[----:B------:R-:W-:Y:S02]  /*3960*/  HADD2.F32 R123, -RZ, R163.H1_H1 ;  /* 0x300000a3ff7b7230 */ /* 0x000fe40000004100 */
[----:B------:R-:W-:Y:S02]  /*3970*/  HADD2.F32 R44, -RZ, R46.H1_H1 ;  /* 0x3000002eff2c7230 */ /* 0x000fe40000004100 */
[----:B------:R-:W-:Y:S01]  /*3980*/  FMUL.FTZ R162, R160, R127 ;  /* 0x0000007fa0a27220 */ /* 0x000fe20000410000 */
[----:B------:R-:W-:-:S02]  /*3990*/  HADD2.F32 R158, -RZ, R161.H0_H0 ;  /* 0x200000a1ff9e7230 */ /* 0x000fc40000004100 */
[C---:B------:R-:W-:Y:S01]  /*39a0*/  FMUL.FTZ R161, R159.reuse, R127 ;  /* 0x0000007f9fa17220 */ /* 0x040fe20000410000 */
[----:B------:R-:W-:Y:S02]  /*39b0*/  HADD2.F32 R46, -RZ, R46.H0_H0 ;  /* 0x2000002eff2e7230 */ /* 0x000fe40000004100 */
[-C--:B------:R-:W-:Y:S01]  /*39c0*/  FMUL.FTZ R127, R44, R123.reuse ;  /* 0x0000007b2c7f7220 */ /* 0x080fe20000410000 */
[----:B------:R-:W-:Y:S02]  /*39d0*/  HADD2.F32 R163, -RZ, R163.H0_H0 ;  /* 0x200000a3ffa37230 */ /* 0x000fe40000004100 */
[-C--:B------:R-:W-:Y:S01]  /*39e0*/  FFMA.FTZ R161, R160, R158.reuse, -R161 ;  /* 0x0000009ea0a17223 */ /* 0x080fe200000108a1 */
[----:B------:R-:W-:Y:S01]  /*39f0*/  FFMA.FTZ R162, R159, R158, R162 ;  /* 0x0000009e9fa27223 */ /* 0x000fe200000100a2 */
[----:B------:R-:W-:Y:S01]  /*3a00*/  FMUL.FTZ R123, R46, R123 ;  /* 0x0000007b2e7b7220 */ /* 0x000fe20000410000 */
[----:B------:R-:W-:Y:S01]  /*3a10*/  F2FP.F16.F32.PACK_AB R45, R122, R45 ;  /* 0x0000002d7a2d723e */ /* 0x000fe200000000ff */
[----:B------:R-:W-:-:S02]  /*3a20*/  FFMA.FTZ R127, R46, R163, -R127 ;  /* 0x000000a32e7f7223 */ /* 0x000fc4000001087f */
[----:B------:R-:W-:Y:S01]  /*3a30*/  FFMA.FTZ R44, R44, R163, R123 ;  /* 0x000000a32c2c7223 */ /* 0x000fe2000001007b */
[----:B------:R-:W-:-:S04]  /*3a40*/  F2FP.F16.F32.PACK_AB R162, R162, R161 ;  /* 0x000000a1a2a2723e */ /* 0x000fc800000000ff */
[----:B------:R-:W-:Y:S01]  /*3a50*/  F2FP.F16.F32.PACK_AB R46, R44, R127 ;  /* 0x0000007f2c2e723e */ /* 0x000fe200000000ff */
[----:B------:R-:W-:-:S07]  /*3a60*/  IMAD.MOV.U32 R44, RZ, RZ, R162 ;  /* 0x000000ffff2c7224 */ /* 0x000fce00078e00a2 */
.L_x_3321:
[----:B------:R-:W-:Y:S05]  /*3a70*/  BSYNC B3 ;  /* 0x0000000000037941 */ /* 0x000fea0003800000 */
.L_x_3320:
[----:B--2---:R1:W-:Y:S02]  /*3a80*/  STG.E.128 desc[UR60][R50.64], R44 ;  /* 0x0000002c32007986 */ /* 0x0043e4000c101d3c */
.L_x_3319:
[----:B------:R-:W-:Y:S05]  /*3a90*/  BSYNC B2 ;  /* 0x0000000000027941 */ /* 0x000fea0003800000 */
.L_x_3318:
[----:B------:R-:W-:Y:S01]  /*3aa0*/  ISETP.NE.AND P3, PT, R34, RZ, PT ;  /* 0x000000ff2200720c */ /* 0x000fe20003f65270 */
[----:B------:R-:W-:-:S12]  /*3ab0*/  BSSY B2, `(.L_x_3322) ;  /* 0x0000032000027945 */ /* 0x000fd80003800000 */
[----:B------:R-:W-:Y:S05]  /*3ac0*/  @!P3 BRA `(.L_x_3323) ;  /* 0x0000000000c0b947 */ /* 0x000fea0003800000 */
[----:B-1----:R1:W2:Y:S01]  /*3ad0*/  LDS.128 R44, [R41+0x21000] ;  /* 0x02100000292c7984 */ /* 0x0022a20000000c00 */
[----:B------:R-:W-:Y:S01]  /*3ae0*/  IADD3 R122, R16, 0x10, RZ ;  /* 0x00000010107a7810 */ /* 0x000fe20007ffe0ff */
[----:B------:R-:W-:Y:S03]  /*3af0*/  BSSY B3, `(.L_x_3324) ;  /* 0x000002c000037945 */ /* 0x000fe60003800000 */
[----:B------:R-:W-:-:S13]  /*3b00*/  ISETP.GE.AND P3, PT, R122, R101, PT ;  /* 0x000000657a00720c */ /* 0x000fda0003f66270 */
        /* <DEDUP_REMOVED lines=42> */
.L_x_3325:
[----:B------:R-:W-:Y:S05]  /*3db0*/  BSYNC B3 ;  /* 0x0000000000037941 */ /* 0x000fea0003800000 */
.L_x_3324:
[----:B--2---:R2:W-:Y:S02]  /*3dc0*/  STG.E.128 desc[UR60][R50.64+0x40], R44 ;  /* 0x0000402c32007986 */ /* 0x0045e4000c101d3c */
.L_x_3323:
[----:B------:R-:W-:Y:S05]  /*3dd0*/  BSYNC B2 ;  /* 0x0000000000027941 */ /* 0x000fea0003800000 */
.L_x_3322:
[----:B------:R-:W-:Y:S01]  /*3de0*/  ISETP.NE.AND P3, PT, R35, RZ, PT ;  /* 0x000000ff2300720c */ /* 0x000fe20003f65270 */
[----:B------:R-:W-:-:S12]  /*3df0*/  BSSY B2, `(.L_x_3326) ;  /* 0x0000031000027945 */ /* 0x000fd80003800000 */
[----:B------:R-:W-:Y:S05]  /*3e00*/  @!P3 BRA `(.L_x_3327) ;  /* 0x0000000000bcb947 */ /* 0x000fea0003800000 */
[----:B-12---:R1:W2:Y:S01]  /*3e10*/  LDS.128 R44, [R40+0x24800] ;  /* 0x02480000282c7984 */ /* 0x0062a20000000c00 */
[----:B------:R-:W-:Y:S01]  /*3e20*/  VIADD R96, R16, 0x20 ;  /* 0x0000002010607836 */ /* 0x000fe20000000000 */
[----:B------:R-:W-:Y:S04]  /*3e30*/  BSSY B3, `(.L_x_3328) ;  /* 0x000002b000037945 */ /* 0x000fe80003800000 */
[----:B------:R-:W-:-:S13]  /*3e40*/  ISETP.GE.AND P3, PT, R96, R101, PT ;  /* 0x000000656000720c */ /* 0x000fda0003f66270 */
        /* <DEDUP_REMOVED lines=16> */
[----:B------:R-:W-:Y:S01]  /*3f50*/  FMUL.FTZ R91, R98, R91 ;  /* 0x0000005b625b7220 */ /* 0x000fe20000410000 */
[-C--:B------:R-:W-:Y:S01]  /*3f60*/  FFMA.FTZ R122, R45, R88.reuse, -R122 ;  /* 0x000000582d7a7223 */ /* 0x080fe2000001087a */
[----:B------:R-:W-:Y:S02]  /*3f70*/  FFMA.FTZ R97, R97, R88, R90 ;  /* 0x0000005861617223 */ /* 0x000fe4000001005a */
[----:B------:R-:W-:Y:S01]  /*3f80*/  FFMA.FTZ R96, R96, R89, R91 ;  /* 0x0000005960607223 */ /* 0x000fe2000001005b */
[----:B------:R-:W-:-:S02]  /*3f90*/  HADD2.F32 R88, -RZ, R44.H1_H1 ;  /* 0x3000002cff587230 */ /* 0x000fc40000004100 */
[----:B------:R-:W-:Y:S01]  /*3fa0*/  FFMA.FTZ R47, R98, R89, -R47 ;  /* 0x00000059622f7223 */ /* 0x000fe2000001082f */
[----:B------:R-:W-:Y:S02]  /*3fb0*/  HADD2.F32 R91, -RZ, R170.H0_H0 ;  /* 0x200000aaff5b7230 */ /* 0x000fe40000004100 */
        /* <DEDUP_REMOVED lines=9> */
[----:B------:R-:W-:Y:S02]  /*4050*/  HADD2.F32 R167, -RZ, R167.H1_H1 ;  /* 0x300000a7ffa77230 */ /* 0x000fe40000004100 */
[----:B------:R-:W-:Y:S01]  /*4060*/  FMUL.FTZ R45, R46, R45 ;  /* 0x0000002d2e2d7220 */ /* 0x000fe20000410000 */
[-C--:B------:R-:W-:Y:S01]  /*4070*/  FFMA.FTZ R99, R44, R89.reuse, -R99 ;  /* 0x000000592c637223 */ /* 0x080fe20000010863 */
[----:B------:R-:W-:Y:S01]  /*4080*/  FFMA.FTZ R88, R88, R89, R123 ;  /* 0x0000005958587223 */ /* 0x000fe2000001007b */
[-C--:B------:R-:W-:Y:S01]  /*4090*/  FFMA.FTZ R91, R46, R167.reuse, -R91 ;  /* 0x000000a72e5b7223 */ /* 0x080fe2000001085b */
[----:B------:R-:W-:Y:S01]  /*40a0*/  FFMA.FTZ R90, R90, R167, R45 ;  /* 0x000000a75a5a7223 */ /* 0x000fe2000001002d */
[----:B------:R-:W-:Y:S02]  /*40b0*/  F2FP.F16.F32.PACK_AB R45, R97, R122 ;  /* 0x0000007a612d723e */ /* 0x000fe400000000ff */
[----:B------:R-:W-:-:S02]  /*40c0*/  F2FP.F16.F32.PACK_AB R44, R88, R99 ;  /* 0x00000063582c723e */ /* 0x000fc400000000ff */
[----:B------:R-:W-:-:S07]  /*40d0*/  F2FP.F16.F32.PACK_AB R46, R90, R91 ;  /* 0x0000005b5a2e723e */ /* 0x000fce00000000ff */
.L_x_3329:
[----:B------:R-:W-:Y:S05]  /*40e0*/  BSYNC B3 ;  /* 0x0000000000037941 */ /* 0x000fea0003800000 */
.L_x_3328:
[----:B--2---:R3:W-:Y:S02]  /*40f0*/  STG.E.128 desc[UR60][R50.64+0x80], R44 ;  /* 0x0000802c32007986 */ /* 0x0047e4000c101d3c */
.L_x_3327:
[----:B------:R-:W-:Y:S05]  /*4100*/  BSYNC B2 ;  /* 0x0000000000027941 */ /* 0x000fea0003800000 */
.L_x_3326:
[----:B------:R-:W-:Y:S01]  /*4110*/  ISETP.NE.AND P3, PT, R36, RZ, PT ;  /* 0x000000ff2400720c */ /* 0x000fe20003f65270 */
[----:B------:R-:W-:-:S12]  /*4120*/  BSSY B2, `(.L_x_3330) ;  /* 0x0000032000027945 */ /* 0x000fd80003800000 */
[----:B------:R-:W-:Y:S05]  /*4130*/  @!P3 BRA `(.L_x_3331) ;  /* 0x0000000000c0b947 */ /* 0x000fea0003800000 */
[----:B-123--:R1:W2:Y:S01]  /*4140*/  LDS.128 R44, [R41+0x24800] ;  /* 0x02480000292c7984 */ /* 0x00e2a20000000c00 */
[----:B------:R-:W-:Y:S01]  /*4150*/  IADD3 R88, R16, 0x30, RZ ;  /* 0x0000003010587810 */ /* 0x000fe20007ffe0ff */
[----:B------:R-:W-:Y:S03]  /*4160*/  BSSY B3, `(.L_x_3332) ;  /* 0x000002c000037945 */ /* 0x000fe60003800000 */
[----:B------:R-:W-:-:S13]  /*4170*/  ISETP.GE.AND P3, PT, R88, R101, PT ;  /* 0x000000655800720c */ /* 0x000fda0003f66270 */
[----:B-1----:R-:W-:Y:S05]  /*4180*/  @P3 BRA `(.L_x_3333) ;  /* 0x0000000000a43947 */ /* 0x002fea0003800000 */
[--C-:B------:R-:W-:Y:S02]  /*4190*/  SHF.R.U64 R88, R84, 0x10, R85.reuse ;  /* 0x0000001054587819 */ /* 0x100fe40000001255 */
[----:B------:R-:W-:Y:S01]  /*41a0*/  SHF.R.U32.HI R84, RZ, 0x10, R85 ;  /* 0x00000010ff547819 */ /* 0x000fe20000011655 */
[----:B--2---:R-:W-:Y:S01]  /*41b0*/  IMAD.MOV.U32 R85, RZ, RZ, R47 ;  /* 0x000000ffff557224 */ /* 0x004fe200078e002f */
[--C-:B------:R-:W-:Y:S01]  /*41c0*/  SHF.R.U64 R90, R86, 0x10, R87.reuse ;  /* 0x00000010565a7819 */ /* 0x100fe20000001257 */
[--C-:B------:R-:W-:Y:S01]  /*41d0*/  HADD2.F32 R47, -RZ, R45.reuse.H1_H1 ;  /* 0x3000002dff2f7230 */ /* 0x100fe20000004100 */
[----:B------:R-:W-:Y:S01]  /*41e0*/  SHF.R.U32.HI R89, RZ, 0x10, R87 ;  /* 0x00000010ff597819 */ /* 0x000fe20000011657 */
[----:B------:R-:W-:Y:S02]  /*41f0*/  HADD2.F32 R45, -RZ, R45.H0_H0 ;  /* 0x2000002dff2d7230 */ /* 0x000fe40000004100 */
[----:B------:R-:W-:Y:S02]  /*4200*/  HADD2.F32 R90, -RZ, R90.H0_H0 ;  /* 0x2000005aff5a7230 */ /* 0x000fe40000004100 */
        /* <DEDUP_REMOVED lines=12> */
[----:B------:R-:W-:Y:S01]  /*42d0*/  FFMA.FTZ R86, R86, R87, R89 ;  /* 0x0000005756567223 */ /* 0x000fe20000010059 */
[--C-:B------:R-:W-:Y:S02]  /*42e0*/  HADD2.F32 R89, -RZ, R169.reuse.H0_H0 ;  /* 0x200000a9ff597230 */ /* 0x100fe40000004100 */
[----:B------:R-:W-:Y:S01]  /*42f0*/  HADD2.F32 R88, -RZ, R44.H1_H1 ;  /* 0x3000002cff587230 */ /* 0x000fe20000004100 */
[----:B------:R-:W-:Y:S01]  /*4300*/  F2FP.F16.F32.PACK_AB R45, R84, R45 ;  /* 0x0000002d542d723e */ /* 0x000fe200000000ff */
[----:B------:R-:W-:Y:S01]  /*4310*/  HADD2.F32 R87, -RZ, R46.H1_H1 ;  /* 0x3000002eff577230 */ /* 0x000fe20000004100 */
[----:B------:R-:W-:Y:S01]  /*4320*/  F2FP.F16.F32.PACK_AB R47, R86, R47 ;  /* 0x0000002f562f723e */ /* 0x000fe200000000ff */
[----:B------:R-:W-:-:S02]  /*4330*/  HADD2.F32 R169, -RZ, R169.H1_H1 ;  /* 0x300000a9ffa97230 */ /* 0x000fc40000004100 */
[----:B------:R-:W-:Y:S01]  /*4340*/  FMUL.FTZ R91, R88, R89 ;  /* 0x00000059585b7220 */ /* 0x000fe20000410000 */
[----:B------:R-:W-:Y:S02]  /*4350*/  HADD2.F32 R44, -RZ, R44.H0_H0 ;  /* 0x2000002cff2c7230 */ /* 0x000fe40000004100 */
[----:B------:R-:W-:Y:S02]  /*4360*/  HADD2.F32 R46, -RZ, R46.H0_H0 ;  /* 0x2000002eff2e7230 */ /* 0x000fe40000004100 */
[C---:B------:R-:W-:Y:S01]  /*4370*/  FMUL.FTZ R97, R87.reuse, R169 ;  /* 0x000000a957617220 */ /* 0x040fe20000410000 */
[--C-:B------:R-:W-:Y:S02]  /*4380*/  HADD2.F32 R85, -RZ, R166.reuse.H0_H0 ;  /* 0x200000a6ff557230 */ /* 0x100fe40000004100 */
[----:B------:R-:W-:Y:S01]  /*4390*/  FMUL.FTZ R89, R44, R89 ;  /* 0x000000592c597220 */ /* 0x000fe20000410000 */
[----:B------:R-:W-:Y:S02]  /*43a0*/  HADD2.F32 R166, -RZ, R166.H1_H1 ;  /* 0x300000a6ffa67230 */ /* 0x000fe40000004100 */
[----:B------:R-:W-:Y:S01]  /*43b0*/  FMUL.FTZ R90, R46, R169 ;  /* 0x000000a92e5a7220 */ /* 0x000fe20000410000 */
[-C--:B------:R-:W-:Y:S01]  /*43c0*/  FFMA.FTZ R91, R44, R85.reuse, -R91 ;  /* 0x000000552c5b7223 */ /* 0x080fe2000001085b */
[----:B------:R-:W-:Y:S01]  /*43d0*/  FFMA.FTZ R88, R88, R85, R89 ;  /* 0x0000005558587223 */ /* 0x000fe20000010059 */
[-C--:B------:R-:W-:Y:S01]  /*43e0*/  FFMA.FTZ R97, R46, R166.reuse, -R97 ;  /* 0x000000a62e617223 */ /* 0x080fe20000010861 */
[----:B------:R-:W-:-:S03]  /*43f0*/  FFMA.FTZ R90, R87, R166, R90 ;  /* 0x000000a6575a7223 */ /* 0x000fc6000001005a */
[----:B------:R-:W-:Y:S02]  /*4400*/  F2FP.F16.F32.PACK_AB R44, R88, R91 ;  /* 0x0000005b582c723e */ /* 0x000fe400000000ff */
[----:B------:R-:W-:-:S07]  /*4410*/  F2FP.F16.F32.PACK_AB R46, R90, R97 ;  /* 0x000000615a2e723e */ /* 0x000fce00000000ff */
.L_x_3333:
[----:B------:R-:W-:Y:S05]  /*4420*/  BSYNC B3 ;  /* 0x0000000000037941 */ /* 0x000fea0003800000 */
.L_x_3332:
[----:B--2---:R4:W-:Y:S02]  /*4430*/  STG.E.128 desc[UR60][R50.64+0xc0], R44 ;  /* 0x0000c02c32007986 */ /* 0x0049e4000c101d3c */
.L_x_3331:
[----:B------:R-:W-:Y:S05]  /*4440*/  BSYNC B2 ;  /* 0x0000000000027941 */ /* 0x000fea0003800000 */
.L_x_3330:
[----:B------:R-:W-:Y:S01]  /*4450*/  ISETP.NE.AND P3, PT, R37, RZ, PT ;  /* 0x000000ff2500720c */ /* 0x000fe20003f65270 */
[----:B------:R-:W-:-:S12]  /*4460*/  BSSY B2, `(.L_x_3334) ;  /* 0x0000033000027945 */ /* 0x000fd80003800000 */
[----:B------:R-:W-:Y:S05]  /*4470*/  @!P3 BRA `(.L_x_3335) ;  /* 0x0000000000c4b947 */ /* 0x000fea0003800000 */
[----:B-1234-:R1:W2:Y:S01]  /*4480*/  LDS.128 R44, [R40+0x28000] ;  /* 0x02800000282c7984 */ /* 0x01e2a20000000c00 */
[----:B------:R-:W-:Y:S01]  /*4490*/  VIADD R84, R16, 0x40 ;  /* 0x0000004010547836 */ /* 0x000fe20000000000 */
[----:B------:R-:W-:Y:S04]  /*44a0*/  BSSY B3, `(.L_x_3336) ;  /* 0x000002d000037945 */ /* 0x000fe80003800000 */
[----:B------:R-:W-:-:S13]  /*44b0*/  ISETP.GE.AND P3, PT, R84, R101, PT ;  /* 0x000000655400720c */ /* 0x000fda0003f66270 */
[----:B-1----:R-:W-:Y:S05]  /*44c0*/  @P3 BRA `(.L_x_3337) ;  /* 0x0000000000a83947 */ /* 0x002fea0003800000 */
[--C-:B------:R-:W-:Y:S02]  /*44d0*/  SHF.R.U64 R87, R80, 0x10, R81.reuse ;  /* 0x0000001050577819 */ /* 0x100fe40000001251 */
[----:B------:R-:W-:Y:S01]  /*44e0*/  SHF.R.U32.HI R84, RZ, 0x10, R81 ;  /* 0x00000010ff547819 */ /* 0x000fe20000011651 */
[----:B--2---:R-:W-:Y:S01]  /*44f0*/  IMAD.MOV.U32 R81, RZ, RZ, R47 ;  /* 0x000000ffff517224 */ /* 0x004fe200078e002f */
[--C-:B------:R-:W-:Y:S01]  /*4500*/  SHF.R.U64 R85, R82, 0x10, R83.reuse ;  /* 0x0000001052557819 */ /* 0x100fe20000001253 */
[----:B------:R-:W-:Y:S01]  /*4510*/  HADD2.F32 R47, -RZ, R45.H1_H1 ;  /* 0x3000002dff2f7230 */ /* 0x000fe20000004100 */
[----:B------:R-:W-:Y:S01]  /*4520*/  SHF.R.U32.HI R86, RZ, 0x10, R83 ;  /* 0x00000010ff567819 */ /* 0x000fe20000011653 */
[----:B------:R-:W-:Y:S01]  /*4530*/  HADD2.F32 R83, -RZ, R87.H0_H0 ;  /* 0x20000057ff537230 */ /* 0x000fe20000004100 */
[----:B------:R-:W-:Y:S01]  /*4540*/  MOV R80, R44 ;  /* 0x0000002c00507202 */ /* 0x000fe20000000f00 */
[----:B------:R-:W-:Y:S02]  /*4550*/  HADD2.F32 R85, -RZ, R85.H0_H0 ;  /* 0x20000055ff557230 */ /* 0x000fe40000004100 */
[----:B------:R-:W-:-:S02]  /*4560*/  HADD2.F32 R44, -RZ, R45.H0_H0 ;  /* 0x2000002dff2c7230 */ /* 0x000fc40000004100 */
[--C-:B------:R-:W-:Y:S02]  /*4570*/  HADD2.F32 R82, -RZ, R81.reuse.H1_H1 ;  /* 0x30000051ff527230 */ /* 0x100fe40000004100 */
[CC--:B------:R-:W-:Y:S01]  /*4580*/  FMUL.FTZ R45, R47.reuse, R85.reuse ;  /* 0x000000552f2d7220 */ /* 0x0c0fe20000410000 */
[----:B------:R-:W-:Y:S02]  /*4590*/  HADD2.F32 R86, -RZ, R86.H0_H0 ;  /* 0x20000056ff567230 */ /* 0x000fe40000004100 */
[C---:B------:R-:W-:Y:S01]  /*45a0*/  FMUL.FTZ R88, R44.reuse, R85 ;  /* 0x000000552c587220 */ /* 0x040fe20000410000 */
[----:B------:R-:W-:Y:S02]  /*45b0*/  HADD2.F32 R81, -RZ, R81.H0_H0 ;  /* 0x20000051ff517230 */ /* 0x000fe40000004100 */
[-C--:B------:R-:W-:Y:S01]  /*45c0*/  FFMA.FTZ R44, R44, R83.reuse, -R45 ;  /* 0x000000532c2c7223 */ /* 0x080fe2000001082d */
[----:B------:R-:W-:Y:S02]  /*45d0*/  HADD2.F32 R84, -RZ, R84.H0_H0 ;  /* 0x20000054ff547230 */ /* 0x000fe40000004100 */
[-C--:B------:R-:W-:Y:S01]  /*45e0*/  FMUL.FTZ R90, R82, R86.reuse ;  /* 0x00000056525a7220 */ /* 0x080fe20000410000 */
[----:B------:R-:W-:Y:S01]  /*45f0*/  FFMA.FTZ R45, R47, R83, R88 ;  /* 0x000000532f2d7223 */ /* 0x000fe20000010058 */
[----:B------:R-:W-:Y:S01]  /*4600*/  FMUL.FTZ R85, R81, R86 ;  /* 0x0000005651557220 */ /* 0x000fe20000410000 */
[----:B------:R-:W-:-:S02]  /*4610*/  HADD2.F32 R83, -RZ, R165.H1_H1 ;  /* 0x300000a5ff537230 */ /* 0x000fc40000004100 */
[-C--:B------:R-:W-:Y:S01]  /*4620*/  FFMA.FTZ R47, R81, R84.reuse, -R90 ;  /* 0x00000054512f7223 */ /* 0x080fe2000001085a */
[----:B------:R-:W-:Y:S02]  /*4630*/  HADD2.F32 R87, -RZ, R164.H1_H1 ;  /* 0x300000a4ff577230 */ /* 0x000fe40000004100 */
[----:B------:R-:W-:Y:S01]  /*4640*/  FFMA.FTZ R86, R82, R84, R85 ;  /* 0x0000005452567223 */ /* 0x000fe20000010055 */
[----:B------:R-:W-:Y:S01]  /*4650*/  HADD2.F32 R81, -RZ, R80.H1_H1 ;  /* 0x30000050ff517230 */ /* 0x000fe20000004100 */
[----:B------:R-:W-:Y:S01]  /*4660*/  F2FP.F16.F32.PACK_AB R45, R45, R44 ;  /* 0x0000002c2d2d723e */ /* 0x000fe200000000ff */
[----:B------:R-:W-:Y:S02]  /*4670*/  HADD2.F32 R82, -RZ, R46.H1_H1 ;  /* 0x3000002eff527230 */ /* 0x000fe40000004100 */
[----:B------:R-:W-:Y:S01]  /*4680*/  HADD2.F32 R165, -RZ, R165.H0_H0 ;  /* 0x200000a5ffa57230 */ /* 0x000fe20000004100 */
[----:B------:R-:W-:Y:S01]  /*4690*/  F2FP.F16.F32.PACK_AB R47, R86, R47 ;  /* 0x0000002f562f723e */ /* 0x000fe200000000ff */
[----:B------:R-:W-:-:S02]  /*46a0*/  HADD2.F32 R80, -RZ, R80.H0_H0 ;  /* 0x20000050ff507230 */ /* 0x000fc40000004100 */
[----:B------:R-:W-:Y:S01]  /*46b0*/  FMUL.FTZ R91, R82, R87 ;  /* 0x00000057525b7220 */ /* 0x000fe20000410000 */
[----:B------:R-:W-:Y:S02]  /*46c0*/  HADD2.F32 R46, -RZ, R46.H0_H0 ;  /* 0x2000002eff2e7230 */ /* 0x000fe40000004100 */
        /* <DEDUP_REMOVED lines=10> */
.L_x_3337:
[----:B------:R-:W-:Y:S05]  /*4770*/  BSYNC B3 ;  /* 0x0000000000037941 */ /* 0x000fea0003800000 */
.L_x_3336:
[----:B--2---:R1:W-:Y:S02]  /*4780*/  STG.E.128 desc[UR60][R50.64+0x100], R44 ;  /* 0x0001002c32007986 */ /* 0x0043e4000c101d3c */
.L_x_3335:
[----:B------:R-:W-:Y:S05]  /*4790*/  BSYNC B2 ;  /* 0x0000000000027941 */ /* 0x000fea0003800000 */
.L_x_3334:
[----:B------:R-:W-:-:S13]  /*47a0*/  ISETP.NE.AND P3, PT, R38, RZ, PT ;  /* 0x000000ff2600720c */ /* 0x000fda0003f65270 */
[----:B------:R-:W-:Y:S05]  /*47b0*/  @!P3 BRA `(.L_x_3317) ;  /* 0x0000000000c0b947 */ /* 0x000fea0003800000 */
[----:B-1234-:R1:W2:Y:S01]  /*47c0*/  LDS.128 R44, [R41+0x28000] ;  /* 0x02800000292c7984 */ /* 0x01e2a20000000c00 */
[----:B------:R-:W-:Y:S01]  /*47d0*/  VIADD R80, R16, 0x50 ;  /* 0x0000005010507836 */ /* 0x000fe20000000000 */
[----:B------:R-:W-:Y:S04]  /*47e0*/  BSSY B2, `(.L_x_3338) ;  /* 0x000002c000027945 */ /* 0x000fe80003800000 */
[----:B------:R-:W-:-:S13]  /*47f0*/  ISETP.GE.AND P3, PT, R80, R101, PT ;  /* 0x000000655000720c */ /* 0x000fda0003f66270 */
[----:B-1----:R-:W-:Y:S05]  /*4800*/  @P3 BRA `(.L_x_3339) ;  /* 0x0000000000a43947 */ /* 0x002fea0003800000 */
[--C-:B------:R-:W-:Y:S02]  /*4810*/  SHF.R.U64 R81, R76, 0x10, R77.reuse ;  /* 0x000000104c517819 */ /* 0x100fe4000000124d */
[----:B------:R-:W-:Y:S02]  /*4820*/  SHF.R.U32.HI R80, RZ, 0x10, R77 ;  /* 0x00000010ff507819 */ /* 0x000fe4000001164d */
[--C-:B------:R-:W-:Y:S01]  /*4830*/  SHF.R.U64 R77, R78, 0x10, R79.reuse ;  /* 0x000000104e4d7819 */ /* 0x100fe2000000124f */
[----:B------:R-:W-:Y:S01]  /*4840*/  HADD2.F32 R78, -RZ, R81.H0_H0 ;  /* 0x20000051ff4e7230 */ /* 0x000fe20000004100 */
[----:B------:R-:W-:Y:S01]  /*4850*/  SHF.R.U32.HI R82, RZ, 0x10, R79 ;  /* 0x00000010ff527819 */ /* 0x000fe2000001164f */
[----:B------:R-:W-:Y:S01]  /*4860*/  HADD2.F32 R80, -RZ, R80.H0_H0 ;  /* 0x20000050ff507230 */ /* 0x000fe20000004100 */
[----:B--2---:R-:W-:Y:S01]  /*4870*/  MOV R76, R46 ;  /* 0x0000002e004c7202 */ /* 0x004fe20000000f00 */
[----:B------:R-:W-:Y:S02]  /*4880*/  HADD2.F32 R79, -RZ, R77.H0_H0 ;  /* 0x2000004dff4f7230 */ /* 0x000fe40000004100 */
[----:B------:R-:W-:-:S02]  /*4890*/  HADD2.F32 R82, -RZ, R82.H0_H0 ;  /* 0x20000052ff527230 */ /* 0x000fc40000004100 */
[----:B------:R-:W-:Y:S02]  /*48a0*/  HADD2.F32 R46, -RZ, R45.H1_H1 ;  /* 0x3000002dff2e7230 */ /* 0x000fe40000004100 */
[--C-:B------:R-:W-:Y:S02]  /*48b0*/  HADD2.F32 R77, -RZ, R47.reuse.H1_H1 ;  /* 0x3000002fff4d7230 */ /* 0x100fe40000004100 */
[----:B------:R-:W-:Y:S02]  /*48c0*/  HADD2.F32 R47, -RZ, R47.H0_H0 ;  /* 0x2000002fff2f7230 */ /* 0x000fe40000004100 */
[----:B------:R-:W-:Y:S01]  /*48d0*/  FMUL.FTZ R84, R46, R79 ;  /* 0x0000004f2e547220 */ /* 0x000fe20000410000 */
[----:B------:R-:W-:Y:S02]  /*48e0*/  HADD2.F32 R45, -RZ, R45.H0_H0 ;  /* 0x2000002dff2d7230 */ /* 0x000fe40000004100 */
[-C--:B------:R-:W-:Y:S01]  /*48f0*/  FMUL.FTZ R86, R77, R82.reuse ;  /* 0x000000524d567220 */ /* 0x080fe20000410000 */
[----:B------:R-:W-:-:S02]  /*4900*/  FMUL.FTZ R82, R47, R82 ;  /* 0x000000522f527220 */ /* 0x000fc40000410000 */
[C---:B------:R-:W-:Y:S01]  /*4910*/  FMUL.FTZ R79, R45.reuse, R79 ;  /* 0x0000004f2d4f7220 */ /* 0x040fe20000410000 */
[----:B------:R-:W-:Y:S01]  /*4920*/  FFMA.FTZ R84, R45, R78, -R84 ;  /* 0x0000004e2d547223 */ /* 0x000fe20000010854 */
[----:B------:R-:W-:Y:S01]  /*4930*/  FFMA.FTZ R85, R77, R80, R82 ;  /* 0x000000504d557223 */ /* 0x000fe20000010052 */
[----:B------:R-:W-:Y:S02]  /*4940*/  HADD2.F32 R45, -RZ, R44.H1_H1 ;  /* 0x3000002cff2d7230 */ /* 0x000fe40000004100 */
[----:B------:R-:W-:Y:S01]  /*4950*/  FFMA.FTZ R83, R46, R78, R79 ;  /* 0x0000004e2e537223 */ /* 0x000fe2000001004f */
[----:B------:R-:W-:Y:S02]  /*4960*/  HADD2.F32 R77, -RZ, R156.H0_H0 ;  /* 0x2000009cff4d7230 */ /* 0x000fe40000004100 */
[----:B------:R-:W-:Y:S01]  /*4970*/  FFMA.FTZ R86, R47, R80, -R86 ;  /* 0x000000502f567223 */ /* 0x000fe20000010856 */
[----:B------:R-:W-:Y:S02]  /*4980*/  HADD2.F32 R44, -RZ, R44.H0_H0 ;  /* 0x2000002cff2c7230 */ /* 0x000fe40000004100 */
[----:B------:R-:W-:-:S02]  /*4990*/  HADD2.F32 R79, -RZ, R156.H1_H1 ;  /* 0x3000009cff4f7230 */ /* 0x000fc40000004100 */
[CC--:B------:R-:W-:Y:S01]  /*49a0*/  FMUL.FTZ R81, R45.reuse, R77.reuse ;  /* 0x0000004d2d517220 */ /* 0x0c0fe20000410000 */
[--C-:B------:R-:W-:Y:S02]  /*49b0*/  HADD2.F32 R46, -RZ, R76.reuse.H1_H1 ;  /* 0x3000004cff2e7230 */ /* 0x100fe40000004100 */
        /* <DEDUP_REMOVED lines=14> */
.L_x_3339:
[----:B------:R-:W-:Y:S05]  /*4aa0*/  BSYNC B2 ;  /* 0x0000000000027941 */ /* 0x000fea0003800000 */
.L_x_3338:
[----:B--2---:R1:W-:Y:S02]  /*4ab0*/  STG.E.128 desc[UR60][R50.64+0x140], R44 ;  /* 0x0001402c32007986 */ /* 0x0043e4000c101d3c */
.L_x_3317:
[----:B------:R-:W-:Y:S05]  /*4ac0*/  BSYNC B1 ;  /* 0x0000000000017941 */ /* 0x000fea0003800000 */
.L_x_3316:
        /* <DEDUP_REMOVED lines=24> */
[-C--:B------:R-:W-:Y:S01]  /*4c50*/  FFMA.FTZ R78, R45, R72.reuse, -R78 ;  /* 0x000000482d4e7223 */ /* 0x080fe2000001084e */
[----:B------:R-:W-:Y:S01]  /*4c60*/  FFMA.FTZ R77, R46, R72, R73 ;  /* 0x000000482e4d7223 */ /* 0x000fe20000010049 */
[----:B------:R-:W-:Y:S01]  /*4c70*/  FMUL.FTZ R76, R47, R76 ;  /* 0x0000004c2f4c7220 */ /* 0x000fe20000410000 */
        /* <DEDUP_REMOVED lines=9> */
[CC--:B------:R-:W-:Y:S01]  /*4d10*/  FMUL.FTZ R75, R45.reuse, R157.reuse ;  /* 0x0000009d2d4b7220 */ /* 0x0c0fe20000410000 */
        /* <DEDUP_REMOVED lines=12> */
.L_x_3344:
[----:B------:R-:W-:Y:S05]  /*4de0*/  BSYNC B2 ;  /* 0x0000000000027941 */ /* 0x000fea0003800000 */
.L_x_3343:
[----:B--2---:R1:W-:Y:S02]  /*4df0*/  STG.E.128 desc[UR60][R48.64], R44 ;  /* 0x0000002c30007986 */ /* 0x0043e4000c101d3c */
.L_x_3342:
[----:B------:R-:W-:Y:S05]  /*4e00*/  BSYNC B1 ;  /* 0x0000000000017941 */ /* 0x000fea0003800000 */
.L_x_3341:
        /* <DEDUP_REMOVED lines=49> */
.L_x_3348:
[----:B------:R-:W-:Y:S05]  /*5120*/  BSYNC B2 ;  /* 0x0000000000027941 */ /* 0x000fea0003800000 */
.L_x_3347:
[----:B--2---:R1:W-:Y:S02]  /*5130*/  STG.E.128 desc[UR60][R48.64+0x40], R44 ;  /* 0x0000402c30007986 */ /* 0x0043e4000c101d3c */
.L_x_3346:
[----:B------:R-:W-:Y:S05]  /*5140*/  BSYNC B1 ;  /* 0x0000000000017941 */ /* 0x000fea0003800000 */
.L_x_3345:
        /* <DEDUP_REMOVED lines=49> */
.L_x_3352:
[----:B------:R-:W-:Y:S05]  /*5460*/  BSYNC B2 ;  /* 0x0000000000027941 */ /* 0x000fea0003800000 */
.L_x_3351:
[----:B--2---:R1:W-:Y:S02]  /*5470*/  STG.E.128 desc[UR60][R48.64+0x80], R44 ;  /* 0x0000802c30007986 */ /* 0x0043e4000c101d3c */
.L_x_3350:
[----:B------:R-:W-:Y:S05]  /*5480*/  BSYNC B1 ;  /* 0x0000000000017941 */ /* 0x000fea0003800000 */
.L_x_3349:
[----:B------:R-:W-:Y:S01]  /*5490*/  ISETP.NE.AND P3, PT, R36, RZ, PT ;  /* 0x000000ff2400720c */ /* 0x000fe20003f65270 */
[----:B------:R-:W-:-:S12]  /*54a0*/  BSSY B1, `(.L_x_3353) ;  /* 0x0000032000017945 */ /* 0x000fd80003800000 */
[----:B------:R-:W-:Y:S05]  /*54b0*/  @!P3 BRA `(.L_x_3354) ;  /* 0x0000000000c0b947 */ /* 0x000fea0003800000 */
[----:B-1234-:R1:W2:Y:S01]  /*54c0*/  LDS.128 R44, [R41+0x26800] ;  /* 0x02680000292c7984 */ /* 0x01e2a20000000c00 */
[----:B------:R-:W-:Y:S01]  /*54d0*/  IADD3 R50, R16, 0x30, RZ ;  /* 0x0000003010327810 */ /* 0x000fe20007ffe0ff */
[----:B------:R-:W-:Y:S03]  /*54e0*/  BSSY B2, `(.L_x_3355) ;  /* 0x000002c000027945 */ /* 0x000fe60003800000 */
        /* <DEDUP_REMOVED lines=43> */
.L_x_3356:
[----:B------:R-:W-:Y:S05]  /*57a0*/  BSYNC B2 ;  /* 0x0000000000027941 */ /* 0x000fea0003800000 */
.L_x_3355:
[----:B--2---:R1:W-:Y:S02]  /*57b0*/  STG.E.128 desc[UR60][R48.64+0xc0], R44 ;  /* 0x0000c02c30007986 */ /* 0x0043e4000c101d3c */
.L_x_3354:
[----:B------:R-:W-:Y:S05]  /*57c0*/  BSYNC B1 ;  /* 0x0000000000017941 */ /* 0x000fea0003800000 */
.L_x_3353:
        /* <DEDUP_REMOVED lines=49> */
.L_x_3360:
[----:B------:R-:W-:Y:S05]  /*5ae0*/  BSYNC B2 ;  /* 0x0000000000027941 */ /* 0x000fea0003800000 */
.L_x_3359:
[----:B--2---:R1:W-:Y:S02]  /*5af0*/  STG.E.128 desc[UR60][R48.64+0x100], R44 ;  /* 0x0001002c30007986 */ /* 0x0043e4000c101d3c */
.L_x_3358:
[----:B------:R-:W-:Y:S05]  /*5b00*/  BSYNC B1 ;  /* 0x0000000000017941 */ /* 0x000fea0003800000 */
.L_x_3357:
[----:B------:R-:W-:-:S13]  /*5b10*/  ISETP.NE.AND P3, PT, R38, RZ, PT ;  /* 0x000000ff2600720c */ /* 0x000fda0003f65270 */
        /* <DEDUP_REMOVED lines=47> */
.L_x_3362:
[----:B------:R-:W-:Y:S05]  /*5e10*/  BSYNC B1 ;  /* 0x0000000000017941 */ /* 0x000fea0003800000 */
.L_x_3361:
[----:B--2---:R1:W-:Y:S01]  /*5e20*/  STG.E.128 desc[UR60][R48.64+0x140], R44 ;  /* 0x0001402c30007986 */ /* 0x0043e2000c101d3c */
[----:B------:R-:W-:Y:S05]  /*5e30*/  BRA `(.L_x_3340) ;  /* 0x0000003c00b47947 */ /* 0x000fea0003800000 */
.L_x_3308:
        /* <DEDUP_REMOVED lines=19> */
[----:B------:R-:W-:Y:S02]  /*5f70*/  CS2R R52, SRZ ;  /* 0x0000000000347805 */ /* 0x000fe4000001ff00 */
[----:B------:R-:W-:Y:S02]  /*5f80*/  IADD3.X R45, R43, R15, RZ, P2, !PT ;  /* 0x0000000f2b2d7210 */ /* 0x000fe400017fe4ff */
[----:B------:R-:W-:Y:S02]  /*5f90*/  CS2R R66, SRZ ;  /* 0x0000000000427805 */ /* 0x000fe4000001ff00 */
[----:B------:R-:W-:-:S02]  /*5fa0*/  LEA R68, P2, R44, UR4, 0x1 ;  /* 0x000000042c447c11 */ /* 0x000fc4000f8408ff */
[----:B------:R-:W-:Y:S02]  /*5fb0*/  CS2R R64, SRZ ;  /* 0x0000000000407805 */ /* 0x000fe4000001ff00 */
[----:B------:R-:W-:Y:S01]  /*5fc0*/  LEA.HI.X R69, R44, UR5, R45, 0x1, P2 ;  /* 0x000000052c457c11 */ /* 0x000fe200090f0c2d */
[----:B------:R-:W-:Y:S01]  /*5fd0*/  ULDC.64 UR4, c[0x0][0x3e0] ;  /* 0x0000f80000047ab9 */ /* 0x000fe20000000a00 */
[----:B------:R-:W-:-:S05]  /*5fe0*/  IADD3 R44, P2, R110, R92, RZ ;  /* 0x0000005c6e2c7210 */ /* 0x000fca0007f5e0ff */
[----:B------:R-:W-:Y:S01]  /*5ff0*/  IMAD.X R45, R100, 0x1, R13, P2 ;  /* 0x00000001642d7824 */ /* 0x000fe200010e060d */
        /* <DEDUP_REMOVED lines=9> */
[----:B------:R-:W-:Y:S02]  /*6090*/  ISETP.GE.AND P2, PT, R205, R101, PT ;  /* 0x00000065cd00720c */ /* 0x000fe40003f46270 */
[----:B------:R-:W-:Y:S02]  /*60a0*/  CS2R R46, SRZ ;  /* 0x00000000002e7805 */ /* 0x000fe4000001ff00 */
[----:B------:R-:W-:Y:S02]  /*60b0*/  CS2R R44, SRZ ;  /* 0x00000000002c7805 */ /* 0x000fe4000001ff00 */
[----:B------:R-:W-:-:S02]  /*60c0*/  CS2R R58, SRZ ;  /* 0x00000000003a7805 */ /* 0x000fc4000001ff00 */
[----:B------:R-:W-:-:S05]  /*60d0*/  CS2R R56, SRZ ;  /* 0x0000000000387805 */ /* 0x000fca000001ff00 */
[----:B------:R0:W5:Y:S04]  /*60e0*/  @!P2 LDG.E.128 R48, desc[UR60][R68.64+0x40] ;  /* 0x0000403c4430a981 */ /* 0x000168000c1e1d00 */
[----:B------:R0:W5:Y:S01]  /*60f0*/  @!P2 LDG.E.128 R60, desc[UR60][R72.64+0x40] ;  /* 0x0000403c483ca981 */ /* 0x000162000c1e1d00 */
[----:B------:R-:W-:-:S13]  /*6100*/  ISETP.GE.AND P2, PT, R206, R101, PT ;  /* 0x00000065ce00720c */ /* 0x000fda0003f46270 */
[----:B------:R0:W5:Y:S04]  /*6110*/  @!P2 LDG.E.128 R44, desc[UR60][R68.64+0x80] ;  /* 0x0000803c442ca981 */ /* 0x000168000c1e1d00 */
[----:B------:R0:W5:Y:S02]  /*6120*/  @!P2 LDG.E.128 R56, desc[UR60][R72.64+0x80] ;  /* 0x0000803c4838a981 */ /* 0x000164000c1e1d00 */
.L_x_3364:
[----:B------:R-:W-:Y:S05]  /*6130*/  BSYNC B1 ;  /* 0x0000000000017941 */ /* 0x000fea0003800000 */
.L_x_3363:
        /* <DEDUP_REMOVED lines=20> */
[----:B------:R-:W-:Y:S02]  /*6280*/  IADD3.X R69, R15, R43, R9, P2, P5 ;  /* 0x0000002b0f457210 */ /* 0x000fe400017ea409 */
[----:B------:R-:W-:Y:S02]  /*6290*/  CS2R R90, SRZ ;  /* 0x00000000005a7805 */ /* 0x000fe4000001ff00 */
[----:B------:R-:W-:-:S02]  /*62a0*/  IADD3 R43, P2, P5, R110, R92, R8 ;  /* 0x0000005c6e2b7210 */ /* 0x000fc40007d5e008 */
[----:B------:R-:W-:Y:S02]  /*62b0*/  CS2R R88, SRZ ;  /* 0x0000000000587805 */ /* 0x000fe4000001ff00 */
[----:B------:R-:W-:Y:S02]  /*62c0*/  IADD3.X R100, R13, R100, R7, P2, P5 ;  /* 0x000000640d647210 */ /* 0x000fe400017ea407 */
[----:B------:R-:W-:-:S04]  /*62d0*/  LEA R92, P2, R94, UR4, 0x1 ;  /* 0x000000045e5c7c11 */ /* 0x000fc8000f8408ff */
[----:B------:R-:W-:Y:S01]  /*62e0*/  LEA.HI.X R93, R94, UR5, R69, 0x1, P2 ;  /* 0x000000055e5d7c11 */ /* 0x000fe200090f0c45 */
[----:B------:R-:W-:Y:S02]  /*62f0*/  ULDC.64 UR4, c[0x0][0x3e0] ;  /* 0x0000f80000047ab9 */ /* 0x000fe40000000a00 */
        /* <DEDUP_REMOVED lines=19> */
.L_x_3366:
[----:B------:R-:W-:Y:S05]  /*6430*/  BSYNC B1 ;  /* 0x0000000000017941 */ /* 0x000fea0003800000 */
.L_x_3365:
[----:B------:R-:W2:Y:S01]  /*6440*/  LDL R43, [R1+0x1c] ;  /* 0x00001c00012b7983 */ /* 0x000ea20000100800 */
[----:B0-----:R-:W-:Y:S01]  /*6450*/  IMAD.MOV.U32 R92, RZ, RZ, R45 ;  /* 0x000000ffff5c7224 */ /* 0x001fe200078e002d */
[----:B------:R-:W-:Y:S01]  /*6460*/  MOV R94, R49 ;  /* 0x00000031005e7202 */ /* 0x000fe20000000f00 */
[----:B------:R-:W-:Y:S01]  /*6470*/  IMAD.MOV.U32 R93, RZ, RZ, R48 ;  /* 0x000000ffff5d7224 */ /* 0x000fe200078e0030 */
[----:B------:R-:W-:-:S04]  /*6480*/  PRMT R177, R97, 0x5410, R98 ;  /* 0x0000541061b17816 */ /* 0x000fc80000000062 */
[----:B------:R-:W-:Y:S02]  /*6490*/  PRMT R182, R93, 0x7610, R182 ;  /* 0x000076105db67816 */ /* 0x000fe400000000b6 */
[----:B------:R-:W-:Y:S02]  /*64a0*/  MOV R93, R52 ;  /* 0x00000034005d7202 */ /* 0x000fe40000000f00 */
[----:B--2---:R-:W-:Y:S01]  /*64b0*/  R2UR UR4, R43 ;  /* 0x000000002b0472ca */ /* 0x004fe200000e0000 */
[----:B------:R-:W-:-:S05]  /*64c0*/  IMAD.MOV.U32 R43, RZ, RZ, R44 ;  /* 0x000000ffff2b7224 */ /* 0x000fca00078e002c */
[----:B------:R-:W-:Y:S01]  /*64d0*/  PRMT R178, R43, 0x5410, R92 ;  /* 0x000054102bb27816 */ /* 0x000fe2000000005c */
[----:B------:R-:W-:Y:S01]  /*64e0*/  IMAD.MOV.U32 R92, RZ, RZ, R51 ;  /* 0x000000ffff5c7224 */ /* 0x000fe200078e0033 */
[----:B------:R-:W-:-:S04]  /*64f0*/  MOV R43, R50 ;  /* 0x00000032002b7202 */ /* 0x000fc80000000f00 */
[----:B------:R-:W-:Y:S01]  /*6500*/  PRMT R181, R181, 0x5410, R43 ;  /* 0x00005410b5b57816 */ /* 0x000fe2000000002b */
[----:B------:R-:W-:Y:S01]  /*6510*/  IMAD.MOV.U32 R43, RZ, RZ, R54 ;  /* 0x000000ffff2b7224 */ /* 0x000fe200078e0036 */
[----:B------:R-:W-:Y:S01]  /*6520*/  PRMT R183, R92, 0x5410, R94 ;  /* 0x000054105cb77816 */ /* 0x000fe2000000005e */
[----:B------:R-:W-:Y:S01]  /*6530*/  IMAD.MOV.U32 R92, RZ, RZ, R55 ;  /* 0x000000ffff5c7224 */ /* 0x000fe200078e0037 */
[----:B------:R-:W-:Y:S01]  /*6540*/  UISETP.NE.AND UP0, UPT, UR4, 0x3, UPT ;  /* 0x000000030400788c */ /* 0x000fe2000bf05270 */
        /* <DEDUP_REMOVED lines=22> */
[----:B------:R-:W-:Y:S01]  /*66b0*/  PRMT R166, R94, 0x7610, R166 ;  /* 0x000076105ea67816 */ /* 0x000fe200000000a6 */
[----:B-----5:R-:W-:Y:S01]  /*66c0*/  IMAD.MOV.U32 R94, RZ, RZ, R69 ;  /* 0x000000ffff5e7224 */ /* 0x020fe200078e0045 */
        /* <DEDUP_REMOVED lines=35> */
[----:B------:R-:W-:Y:S02]  /*6900*/  PRMT R175, R94, 0x5410, R93 ;  /* 0x000054105eaf7816 */ /* 0x000fe4000000005d */
[----:B------:R-:W-:Y:S01]  /*6910*/  PRMT R176, R92, 0x5410, R43 ;  /* 0x000054105cb07816 */ /* 0x000fe2000000002b */
[----:B------:R-:W-:Y:S06]  /*6920*/  @!P2 BRA `(.L_x_3367) ;  /* 0x000000000004a947 */ /* 0x000fec0003800000 */
[----:B------:R-:W-:Y:S01]  /*6930*/  BPT.TRAP 0x1 ;  /* 0x000000040000795c */ /* 0x000fe20000300000 */
.L_x_3367:
[----:B------:R-:W-:Y:S01]  /*6940*/  IMAD R43, R19, 0x8, R18 ;  /* 0x00000008132b7824 */ /* 0x000fe200078e0212 */
[----:B------:R-:W-:Y:S01]  /*6950*/  SHF.L.U32 R100, R207, 0x1f, RZ ;  /* 0x0000001fcf647819 */ /* 0x000fe200000006ff */
[----:B------:R-:W0:Y:S01]  /*6960*/  LDC R146, c[0x0][0x2e4] ;  /* 0x0000b900ff927b82 */ /* 0x000e220000000800 */
[----:B------:R-:W-:Y:S02]  /*6970*/  BSSY B1, `(.L_x_3368) ;  /* 0x0000004000017945 */ /* 0x000fe40003800000 */
[----:B------:R-:W1:Y:S05]  /*6980*/  SYNCS.PHASECHK.TRANS64.TRYWAIT P5, [R43+URZ+0x36890], R100 ;  /* 0x036890642b0075a7 */ /* 0x000e6a00080a017f */
[----:B------:R-:W2:Y:S01]  /*6990*/  LDC.64 R126, c[0x0][0x2f0] ;  /* 0x0000bc00ff7e7b82 */ /* 0x000ea20000000a00 */
[----:B-1----:R-:W-:Y:S05]  /*69a0*/  @!P5 BRA `(.L_x_3369) ;  /* 0x000001d00060d947 */ /* 0x002fea0003800000 */
.L_x_3616:
[----:B------:R-:W-:Y:S05]  /*69b0*/  BSYNC B1 ;  /* 0x0000000000017941 */ /* 0x000fea0003800000 */
.L_x_3368:
[----:B------:R-:W-:Y:S01]  /*69c0*/  BSSY B1, `(.L_x_3370) ;  /* 0x0000181000017945 */ /* 0x000fe20003800000 */
[----:B0-----:R-:W-:Y:S01]  /*69d0*/  IADD3 R149, -R124, R146, RZ ;  /* 0x000000927c957210 */ /* 0x001fe20007ffe1ff */
[----:B------:R-:W-:Y:S02]  /*69e0*/  IMAD.MOV.U32 R129, RZ, RZ, R96 ;  /* 0x000000ffff817224 */ /* 0x000fe400078e0060 */
        /* <DEDUP_REMOVED lines=14> */
[----:B------:R-:W-:-:S02]  /*6ad0*/  ISETP.GE.AND P4, PT, R22, R101, PT ;  /* 0x000000651600720c */ /* 0x000fc40003f86270 */
[----:B------:R-:W-:-:S04]  /*6ae0*/  LEA.HI.SX32 R162, R93, R20, 0x1c ;  /* 0x000000145da27211 */ /* 0x000fc800078fe2ff */
[----:B------:R-:W-:-:S04]  /*6af0*/  SHF.R.S32.HI R93, RZ, 0x1f, R162 ;  /* 0x0000001fff5d7819 */ /* 0x000fc800000114a2 */
[----:B------:R-:W-:Y:S02]  /*6b00*/  LEA.HI R93, R93, R162, RZ, 0x3 ;  /* 0x000000a25d5d7211 */ /* 0x000fe400078f18ff */
[----:B------:R-:W-:Y:S02]  /*6b10*/  SHF.L.U32 R162, R162, 0x3, RZ ;  /* 0x00000003a2a27819 */ /* 0x000fe400000006ff */
[----:B------:R-:W-:Y:S02]  /*6b20*/  SHF.R.S32.HI R93, RZ, 0x3, R93 ;  /* 0x00000003ff5d7819 */ /* 0x000fe4000001145d */
[----:B------:R-:W-:-:S03]  /*6b30*/  LOP3.LUT R92, R209, 0x38, R162, 0xf8, !PT ;  /* 0x00000038d15c7812 */ /* 0x000fc600078ef8a2 */
[----:B------:R-:W-:Y:S01]  /*6b40*/  IMAD R93, R93, 0x1c00, R211 ;  /* 0x00001c005d5d7824 */ /* 0x000fe200078e02d3 */
[----:B------:R-:W-:-:S05]  /*6b50*/  LOP3.LUT R92, R92, R210, RZ, 0x3c, !PT ;  /* 0x000000d25c5c7212 */ /* 0x000fca00078e3cff */
        /* <DEDUP_REMOVED lines=8> */
[----:B------:R-:W-:Y:S01]  /*6be0*/  HADD2.F32 R166, -RZ, R166.H0_H0 ;  /* 0x200000a6ffa67230 */ /* 0x000fe20000004100 */
[----:B------:R-:W-:Y:S01]  /*6bf0*/  SHF.R.U64 R52, R52, 0x10, R53 ;  /* 0x0000001034347819 */ /* 0x000fe20000001235 */
[----:B--2---:R-:W-:Y:S01]  /*6c00*/  HADD2.F32 R164, -RZ, R97.H0_H0 ;  /* 0x20000061ffa47230 */ /* 0x004fe20000004100 */
[----:B------:R-:W-:Y:S01]  /*6c10*/  SHF.R.U64 R64, R64, 0x10, R65 ;  /* 0x0000001040407819 */ /* 0x000fe20000001241 */
[----:B0-----:R-:W-:Y:S01]  /*6c20*/  HADD2.F32 R165, -RZ, R93.H0_H0 ;  /* 0x2000005dffa57230 */ /* 0x001fe20000004100 */
[----:B------:R-:W-:Y:S01]  /*6c30*/  SHF.R.U64 R66, R66, 0x10, R67 ;  /* 0x0000001042427819 */ /* 0x000fe20000001243 */
[----:B------:R-:W-:Y:S02]  /*6c40*/  HADD2.F32 R163, -RZ, R163.H0_H0 ;  /* 0x200000a3ffa37230 */ /* 0x000fe40000004100 */
[-C--:B------:R-:W-:Y:S01]  /*6c50*/  FMUL.FTZ R167, R164, R166.reuse ;  /* 0x000000a6a4a77220 */ /* 0x080fe20000410000 */
[----:B------:R-:W-:Y:S02]  /*6c60*/  HADD2.F32 R97, -RZ, R97.H1_H1 ;  /* 0x30000061ff617230 */ /* 0x000fe40000004100 */
[----:B------:R-:W-:Y:S01]  /*6c70*/  FMUL.FTZ R166, R165, R166 ;  /* 0x000000a6a5a67220 */ /* 0x000fe20000410000 */
[----:B------:R-:W-:-:S02]  /*6c80*/  HADD2.F32 R169, -RZ, R169.H0_H0 ;  /* 0x200000a9ffa97230 */ /* 0x000fc40000004100 */
[-C--:B------:R-:W-:Y:S01]  /*6c90*/  FFMA.FTZ R165, R165, R163.reuse, -R167 ;  /* 0x000000a3a5a57223 */ /* 0x080fe200000108a7 */
[----:B------:R-:W-:Y:S01]  /*6ca0*/  SHF.R.U32.HI R167, RZ, 0x10, R53 ;  /* 0x00000010ffa77819 */ /* 0x000fe20000011635 */
[----:B------:R-:W-:Y:S01]  /*6cb0*/  FFMA.FTZ R164, R164, R163, R166 ;  /* 0x000000a3a4a47223 */ /* 0x000fe200000100a6 */
[----:B------:R-:W-:Y:S01]  /*6cc0*/  SHF.R.U32.HI R166, RZ, 0x10, R65 ;  /* 0x00000010ffa67819 */ /* 0x000fe20000011641 */
[----:B------:R-:W-:Y:S01]  /*6cd0*/  HADD2.F32 R163, -RZ, R93.H1_H1 ;  /* 0x3000005dffa37230 */ /* 0x000fe20000004100 */
[--C-:B------:R-:W-:Y:S01]  /*6ce0*/  SHF.R.U64 R53, R54, 0x10, R55.reuse ;  /* 0x0000001036357819 */ /* 0x100fe20000001237 */
[----:B------:R-:W-:Y:S01]  /*6cf0*/  HADD2.F32 R93, -RZ, R167.H0_H0 ;  /* 0x200000a7ff5d7230 */ /* 0x000fe20000004100 */
[----:B------:R-:W-:Y:S01]  /*6d00*/  SHF.R.U32.HI R54, RZ, 0x10, R55 ;  /* 0x00000010ff367819 */ /* 0x000fe20000011637 */
[----:B------:R-:W-:Y:S01]  /*6d10*/  HADD2.F32 R166, -RZ, R166.H0_H0 ;  /* 0x200000a6ffa67230 */ /* 0x000fe20000004100 */
[----:B------:R-:W-:Y:S01]  /*6d20*/  SHF.R.U32.HI R55, RZ, 0x10, R67 ;  /* 0x00000010ff377819 */ /* 0x000fe20000011643 */
[----:B------:R-:W-:-:S02]  /*6d30*/  HADD2.F32 R52, -RZ, R52.H0_H0 ;  /* 0x20000034ff347230 */ /* 0x000fc40000004100 */
[----:B------:R-:W-:Y:S02]  /*6d40*/  HADD2.F32 R66, -RZ, R66.H0_H0 ;  /* 0x20000042ff427230 */ /* 0x000fe40000004100 */
[-C--:B------:R-:W-:Y:S01]  /*6d50*/  FMUL.FTZ R167, R97, R166.reuse ;  /* 0x000000a661a77220 */ /* 0x080fe20000410000 */
[C---:B------:R-:W-:Y:S01]  /*6d60*/  FMUL.FTZ R166, R163.reuse, R166 ;  /* 0x000000a6a3a67220 */ /* 0x040fe20000410000 */
[----:B------:R-:W-:Y:S02]  /*6d70*/  HADD2.F32 R67, -RZ, R55.H0_H0 ;  /* 0x20000037ff437230 */ /* 0x000fe40000004100 */
[-C--:B------:R-:W-:Y:S01]  /*6d80*/  FFMA.FTZ R163, R163, R93.reuse, -R167 ;  /* 0x0000005da3a37223 */ /* 0x080fe200000108a7 */
[----:B------:R-:W-:Y:S01]  /*6d90*/  FFMA.FTZ R97, R97, R93, R166 ;  /* 0x0000005d61617223 */ /* 0x000fe200000100a6 */
[----:B------:R-:W-:Y:S02]  /*6da0*/  IMAD.MOV.U32 R93, RZ, RZ, R99 ;  /* 0x000000ffff5d7224 */ /* 0x000fe400078e0063 */
[----:B------:R-:W-:Y:S01]  /*6db0*/  HADD2.F32 R167, -RZ, R95.H0_H0 ;  /* 0x2000005fffa77230 */ /* 0x000fe20000004100 */
[----:B------:R-:W-:Y:S01]  /*6dc0*/  F2FP.F16.F32.PACK_AB R163, R163, R165 ;  /* 0x000000a5a3a3723e */ /* 0x000fe200000000ff */
[----:B------:R-:W-:Y:S01]  /*6dd0*/  HADD2.F32 R166, -RZ, R168.H0_H0 ;  /* 0x200000a8ffa67230 */ /* 0x000fe20000004100 */
[----:B------:R-:W-:Y:S01]  /*6de0*/  F2FP.F16.F32.PACK_AB R97, R97, R164 ;  /* 0x000000a46161723e */ /* 0x000fe200000000ff */
[----:B------:R-:W-:-:S02]  /*6df0*/  HADD2.F32 R99, -RZ, R93.H0_H0 ;  /* 0x2000005dff637230 */ /* 0x000fc40000004100 */
[----:B------:R-:W-:Y:S02]  /*6e00*/  HADD2.F32 R65, -RZ, R93.H1_H1 ;  /* 0x3000005dff417230 */ /* 0x000fe40000004100 */
[----:B------:R-:W-:Y:S02]  /*6e10*/  HADD2.F32 R95, -RZ, R95.H1_H1 ;  /* 0x3000005fff5f7230 */ /* 0x000fe40000004100 */
[-C--:B------:R-:W-:Y:S01]  /*6e20*/  FMUL.FTZ R168, R99, R169.reuse ;  /* 0x000000a963a87220 */ /* 0x080fe20000410000 */
[----:B------:R-:W-:Y:S01]  /*6e30*/  FMUL.FTZ R169, R167, R169 ;  /* 0x000000a9a7a97220 */ /* 0x000fe20000410000 */
[----:B------:R-:W-:Y:S02]  /*6e40*/  IMAD.MOV.U32 R55, RZ, RZ, R94 ;  /* 0x000000ffff377224 */ /* 0x000fe400078e005e */
[----:B------:R-:W-:Y:S02]  /*6e50*/  HADD2.F32 R94, -RZ, R54.H0_H0 ;  /* 0x20000036ff5e7230 */ /* 0x000fe40000004100 */
[----:B------:R-:W-:Y:S01]  /*6e60*/  FFMA.FTZ R169, R99, R166, R169 ;  /* 0x000000a663a97223 */ /* 0x000fe200000100a9 */
[-C--:B------:R-:W-:Y:S01]  /*6e70*/  FMUL.FTZ R54, R65, R67.reuse ;  /* 0x0000004341367220 */ /* 0x080fe20000410000 */
[----:B------:R-:W-:Y:S01]  /*6e80*/  FMUL.FTZ R99, R95, R67 ;  /* 0x000000435f637220 */ /* 0x000fe20000410000 */
[----:B------:R-:W-:-:S02]  /*6e90*/  HADD2.F32 R67, -RZ, R186.H1_H1 ;  /* 0x300000baff437230 */ /* 0x000fc40000004100 */
[----:B------:R-:W-:Y:S01]  /*6ea0*/  FFMA.FTZ R168, R167, R166, -R168 ;  /* 0x000000a6a7a87223 */ /* 0x000fe200000108a8 */
[----:B------:R-:W-:Y:S02]  /*6eb0*/  HADD2.F32 R93, -RZ, R96.H0_H0 ;  /* 0x20000060ff5d7230 */ /* 0x000fe40000004100 */
[-C--:B------:R-:W-:Y:S01]  /*6ec0*/  FFMA.FTZ R54, R95, R94.reuse, -R54 ;  /* 0x0000005e5f367223 */ /* 0x080fe20000010836 */
[----:B------:R-:W-:Y:S01]  /*6ed0*/  FFMA.FTZ R65, R65, R94, R99 ;  /* 0x0000005e41417223 */ /* 0x000fe20000010063 */
[----:B------:R-:W-:Y:S02]  /*6ee0*/  HADD2.F32 R94, -RZ, R184.H1_H1 ;  /* 0x300000b8ff5e7230 */ /* 0x000fe40000004100 */
[----:B------:R-:W-:Y:S01]  /*6ef0*/  HADD2.F32 R95, -RZ, R92.H0_H0 ;  /* 0x2000005cff5f7230 */ /* 0x000fe20000004100 */
[----:B------:R-:W-:Y:S01]  /*6f00*/  F2FP.F16.F32.PACK_AB R54, R54, R168 ;  /* 0x000000a83636723e */ /* 0x000fe200000000ff */
[----:B------:R-:W-:Y:S02]  /*6f10*/  HADD2.F32 R99, -RZ, R64.H0_H0 ;  /* 0x20000040ff637230 */ /* 0x000fe40000004100 */
[----:B------:R-:W-:Y:S01]  /*6f20*/  FMUL.FTZ R64, R93, R67 ;  /* 0x000000435d407220 */ /* 0x000fe20000410000 */
[----:B------:R-:W-:-:S02]  /*6f30*/  HADD2.F32 R96, -RZ, R96.H1_H1 ;  /* 0x30000060ff607230 */ /* 0x000fc40000004100 */
[C---:B------:R-:W-:Y:S01]  /*6f40*/  FMUL.FTZ R67, R95.reuse, R67 ;  /* 0x000000435f437220 */ /* 0x040fe20000410000 */
[----:B------:R-:W-:Y:S02]  /*6f50*/  HADD2.F32 R92, -RZ, R92.H1_H1 ;  /* 0x3000005cff5c7230 */ /* 0x000fe40000004100 */
[-C--:B------:R-:W-:Y:S01]  /*6f60*/  FFMA.FTZ R64, R95, R94.reuse, -R64 ;  /* 0x0000005e5f407223 */ /* 0x080fe20000010840 */
[----:B------:R-:W-:Y:S01]  /*6f70*/  F2FP.F16.F32.PACK_AB R65, R65, R169 ;  /* 0x000000a94141723e */ /* 0x000fe200000000ff */
[-C--:B------:R-:W-:Y:S01]  /*6f80*/  FMUL.FTZ R95, R96, R99.reuse ;  /* 0x00000063605f7220 */ /* 0x080fe20000410000 */
[----:B------:R-:W-:Y:S01]  /*6f90*/  FFMA.FTZ R67, R93, R94, R67 ;  /* 0x0000005e5d437223 */ /* 0x000fe20000010043 */
[C---:B------:R-:W-:Y:S01]  /*6fa0*/  FMUL.FTZ R99, R92.reuse, R99 ;  /* 0x000000635c637220 */ /* 0x040fe20000410000 */
[----:B------:R-:W-:Y:S02]  /*6fb0*/  HADD2.F32 R94, -RZ, R98.H0_H0 ;  /* 0x20000062ff5e7230 */ /* 0x000fe40000004100 */
[----:B------:R-:W-:Y:S01]  /*6fc0*/  FFMA.FTZ R95, R92, R52, -R95 ;  /* 0x000000345c5f7223 */ /* 0x000fe2000001085f */
[----:B------:R-:W-:-:S02]  /*6fd0*/  HADD2.F32 R93, -RZ, R55.H0_H0 ;  /* 0x20000037ff5d7230 */ /* 0x000fc40000004100 */
[----:B------:R-:W-:Y:S01]  /*6fe0*/  FFMA.FTZ R99, R96, R52, R99 ;  /* 0x0000003460637223 */ /* 0x000fe20000010063 */
[----:B------:R-:W-:Y:S02]  /*6ff0*/  HADD2.F32 R52, -RZ, R186.H0_H0 ;  /* 0x200000baff347230 */ /* 0x000fe40000004100 */
[----:B------:R-:W-:Y:S01]  /*7000*/  HADD2.F32 R98, -RZ, R98.H1_H1 ;  /* 0x30000062ff627230 */ /* 0x000fe20000004100 */
[----:B------:R-:W-:Y:S01]  /*7010*/  F2FP.F16.F32.PACK_AB R64, R95, R64 ;  /* 0x000000405f40723e */ /* 0x000fe200000000ff */
[----:B------:R-:W-:Y:S02]  /*7020*/  HADD2.F32 R55, -RZ, R55.H1_H1 ;  /* 0x30000037ff377230 */ /* 0x000fe40000004100 */
[-C--:B------:R-:W-:Y:S01]  /*7030*/  FMUL.FTZ R166, R93, R52.reuse ;  /* 0x000000345da67220 */ /* 0x080fe20000410000 */
[----:B------:R-:W-:Y:S02]  /*7040*/  HADD2.F32 R96, -RZ, R53.H0_H0 ;  /* 0x20000035ff607230 */ /* 0x000fe40000004100 */
[----:B------:R-:W-:Y:S01]  /*7050*/  FMUL.FTZ R53, R94, R52 ;  /* 0x000000345e357220 */ /* 0x000fe20000410000 */
[----:B------:R-:W-:-:S02]  /*7060*/  HADD2.F32 R92, -RZ, R184.H0_H0 ;  /* 0x200000b8ff5c7230 */ /* 0x000fc40000004100 */
[-C--:B------:R-:W-:Y:S01]  /*7070*/  FMUL.FTZ R52, R98, R66.reuse ;  /* 0x0000004262347220 */ /* 0x080fe20000410000 */
[----:B------:R-:W-:Y:S01]  /*7080*/  FMUL.FTZ R66, R55, R66 ;  /* 0x0000004237427220 */ /* 0x000fe20000410000 */
[----:B------:R-:W-:Y:S01]  /*7090*/  F2FP.F16.F32.PACK_AB R67, R99, R67 ;  /* 0x000000436343723e */ /* 0x000fe200000000ff */
[----:B------:R-:W-:Y:S02]  /*70a0*/  IMAD.MOV.U32 R95, RZ, RZ, R54 ;  /* 0x000000ffff5f7224 */ /* 0x000fe400078e0036 */
[----:B------:R-:W-:Y:S01]  /*70b0*/  FFMA.FTZ R166, R94, R92, R166 ;  /* 0x0000005c5ea67223 */ /* 0x000fe200000100a6 */
[----:B------:R-:W-:Y:S01]  /*70c0*/  FFMA.FTZ R66, R98, R96, R66 ;  /* 0x0000006062427223 */ /* 0x000fe20000010042 */
[----:B------:R-:W-:Y:S01]  /*70d0*/  FFMA.FTZ R53, R93, R92, -R53 ;  /* 0x0000005c5d357223 */ /* 0x000fe20000010835 */
[----:B------:R-:W-:Y:S01]  /*70e0*/  FFMA.FTZ R52, R55, R96, -R52 ;  /* 0x0000006037347223 */ /* 0x000fe20000010834 */
[----:B------:R-:W-:Y:S01]  /*70f0*/  MOV R92, R64 ;  /* 0x00000040005c7202 */ /* 0x000fe20000000f00 */
[----:B------:R-:W-:Y:S01]  /*7100*/  IMAD.MOV.U32 R93, RZ, RZ, R163 ;  /* 0x000000ffff5d7224 */ /* 0x000fe200078e00a3 */
[----:B------:R-:W-:Y:S01]  /*7110*/  F2FP.F16.F32.PACK_AB R66, R66, R166 ;  /* 0x000000a64242723e */ /* 0x000fe200000000ff */
[----:B------:R-:W-:Y:S01]  /*7120*/  IMAD.MOV.U32 R96, RZ, RZ, R67 ;  /* 0x000000ffff607224 */ /* 0x000fe200078e0043 */
[----:B------:R-:W-:-:S02]  /*7130*/  F2FP.F16.F32.PACK_AB R52, R52, R53 ;  /* 0x000000353434723e */ /* 0x000fc400000000ff */
[----:B------:R-:W-:Y:S01]  /*7140*/  MOV R99, R65 ;  /* 0x0000004100637202 */ /* 0x000fe20000000f00 */
[----:B------:R-:W-:Y:S01]  /*7150*/  IMAD.MOV.U32 R98, RZ, RZ, R66 ;  /* 0x000000ffff627224 */ /* 0x000fe200078e0042 */
[----:B------:R-:W-:-:S07]  /*7160*/  MOV R94, R52 ;  /* 0x00000034005e7202 */ /* 0x000fce0000000f00 */
.L_x_3375:
[----:B------:R-:W-:Y:S05]  /*7170*/  BSYNC B3 ;  /* 0x0000000000037941 */ /* 0x000fea0003800000 */
.L_x_3374:
[----:B------:R-:W-:-:S13]  /*7180*/  ISETP.GE.AND P4, PT, R162, R146, PT ;  /* 0x00000092a200720c */ /* 0x000fda0003f86270 */
[--C-:B------:R-:W-:Y:S02]  /*7190*/  @!P4 SHF.R.S32.HI R55, RZ, 0x1f, R162.reuse ;  /* 0x0000001fff37c819 */ /* 0x100fe400000114a2 */
[----:B------:R-:W-:-:S04]  /*71a0*/  @!P4 IADD3 R162, P5, P6, R118, R130, R162 ;  /* 0x0000008276a2c210 */ /* 0x000fc80007ebe0a2 */
[----:B------:R-:W-:Y:S02]  /*71b0*/  @!P4 IADD3.X R55, R4, R154, R55, P5, P6 ;  /* 0x0000009a0437c210 */ /* 0x000fe40002fec437 */
[----:B------:R-:W-:-:S04]  /*71c0*/  LEA R52, P5, R160, R122, 0x1 ;  /* 0x0000007aa0347211 */ /* 0x000fc800078a08ff */
[----:B------:R-:W-:Y:S02]  /*71d0*/  LEA.HI.X R53, R160, R123, R161, 0x1, P5 ;  /* 0x0000007ba0357211 */ /* 0x000fe400028f0ca1 */
[----:B------:R-:W-:-:S03]  /*71e0*/  @!P4 LEA R54, P5, R162, R122, 0x1 ;  /* 0x0000007aa236c211 */ /* 0x000fc600078a08ff */
[----:B0-----:R0:W-:Y:S01]  /*71f0*/  STG.E.128 desc[UR60][R52.64], R92 ;  /* 0x0000005c34007986 */ /* 0x0011e2000c101d3c */
[----:B------:R-:W-:-:S05]  /*7200*/  @!P4 LEA.HI.X R55, R162, R123, R55, 0x1, P5 ;  /* 0x0000007ba237c211 */ /* 0x000fca00028f0c37 */
[----:B--2---:R0:W-:Y:S04]  /*7210*/  @!P4 STG.E.128 desc[UR60][R54.64], R96 ;  /* 0x000000603600c986 */ /* 0x0041e8000c101d3c */
.L_x_3373:
[----:B------:R-:W-:Y:S05]  /*7220*/  BSYNC B2 ;  /* 0x0000000000027941 */ /* 0x000fea0003800000 */
.L_x_3372:
[----:B------:R-:W-:Y:S01]  /*7230*/  ISETP.NE.AND P4, PT, R34, RZ, PT ;  /* 0x000000ff2200720c */ /* 0x000fe20003f85270 */
[----:B------:R-:W-:-:S12]  /*7240*/  BSSY B2, `(.L_x_3376) ;  /* 0x000007e000027945 */ /* 0x000fd80003800000 */
[----:B------:R-:W-:Y:S05]  /*7250*/  @!P4 BRA `(.L_x_3377) ;  /* 0x0000000400f0c947 */ /* 0x000fea0003800000 */
[----:B0-----:R-:W-:Y:S01]  /*7260*/  SEL R52, R124, R149, !P1 ;  /* 0x000000957c347207 */ /* 0x001fe20004800000 */
[----:B------:R-:W-:Y:S01]  /*7270*/  IMAD R55, R19, 0x5400, R142 ;  /* 0x0000540013377824 */ /* 0x000fe200078e028e */
[----:B------:R-:W-:Y:S01]  /*7280*/  IADD3 R92, P4, P5, R118, R130, R27 ;  /* 0x00000082765c7210 */ /* 0x000fe20007d9e01b */
[----:B------:R-:W-:Y:S01]  /*7290*/  BSSY B3, `(.L_x_3378) ;  /* 0x000006e000037945 */ /* 0x000fe20003800000 */
[----:B------:R-:W-:Y:S02]  /*72a0*/  SHF.R.S32.HI R53, RZ, 0x1f, R52 ;  /* 0x0000001fff357819 */ /* 0x000fe40000011434 */
[----:B------:R-:W-:Y:S02]  /*72b0*/  IADD3.X R93, R4, R154, R32, P4, P5 ;  /* 0x0000009a045d7210 */ /* 0x000fe400027ea420 */
[----:B------:R-:W-:Y:S02]  /*72c0*/  LEA.HI R53, R53, R52, RZ, 0x4 ;  /* 0x0000003435357211 */ /* 0x000fe400078f20ff */
[----:B------:R-:W-:-:S02]  /*72d0*/  ISETP.GE.AND P4, PT, R205, R101, PT ;  /* 0x00000065cd00720c */ /* 0x000fc40003f86270 */
[----:B------:R-:W-:-:S04]  /*72e0*/  LEA.HI.SX32 R94, R53, R26, 0x1c ;  /* 0x0000001a355e7211 */ /* 0x000fc800078fe2ff */
[----:B------:R-:W-:-:S04]  /*72f0*/  SHF.R.S32.HI R53, RZ, 0x1f, R94 ;  /* 0x0000001fff357819 */ /* 0x000fc8000001145e */
[----:B------:R-:W-:Y:S01]  /*7300*/  LEA.HI R52, R53, R94, RZ, 0x3 ;  /* 0x0000005e35347211 */ /* 0x000fe200078f18ff */
[----:B------:R-:W-:-:S03]  /*7310*/  IMAD.SHL.U32 R94, R94, 0x8, RZ ;  /* 0x000000085e5e7824 */ /* 0x000fc600078e00ff */
[----:B------:R-:W-:Y:S02]  /*7320*/  SHF.R.S32.HI R52, RZ, 0x3, R52 ;  /* 0x00000003ff347819 */ /* 0x000fe40000011434 */
[----:B------:R-:W-:-:S03]  /*7330*/  LOP3.LUT R53, R209, 0x38, R94, 0xf8, !PT ;  /* 0x00000038d1357812 */ /* 0x000fc600078ef85e */
[----:B------:R-:W-:Y:S01]  /*7340*/  IMAD R52, R52, 0x1c00, R211 ;  /* 0x00001c0034347824 */ /* 0x000fe200078e02d3 */
[----:B------:R-:W-:-:S05]  /*7350*/  LOP3.LUT R53, R53, R210, RZ, 0x3c, !PT ;  /* 0x000000d235357212 */ /* 0x000fca00078e3cff */
[----:B------:R-:W-:-:S04]  /*7360*/  IMAD.IADD R52, R52, 0x1, R53 ;  /* 0x0000000134347824 */ /* 0x000fc800078e0235 */
[----:B------:R-:W-:Y:S01]  /*7370*/  IMAD R53, R19, 0x5400, R52 ;  /* 0x0000540013357824 */ /* 0x000fe200078e0234 */
[----:B------:R-:W-:-:S03]  /*7380*/  LEA R52, R55, R18, 0x1 ;  /* 0x0000001237347211 */ /* 0x000fc600078e08ff */
[----:B------:R-:W-:-:S03]  /*7390*/  IMAD R64, R53, 0x2, R18 ;  /* 0x0000000235407824 */ /* 0x000fc600078e0212 */
[----:B------:R-:W0:Y:S04]  /*73a0*/  LDS.128 R52, [R52+0x21400] ;  /* 0x0214000034347984 */ /* 0x000e280000000c00 */
[----:B------:R-:W2:Y:S01]  /*73b0*/  LDS.128 R64, [R64+0x21400] ;  /* 0x0214000040407984 */ /* 0x000ea20000000c00 */
[----:B------:R-:W-:Y:S05]  /*73c0*/  @P4 BRA `(.L_x_3379) ;  /* 0x0000000400684947 */ /* 0x000fea0003800000 */
[--C-:B------:R-:W-:Y:S01]  /*73d0*/  SHF.R.U64 R48, R48, 0x10, R49.reuse ;  /* 0x0000001030307819 */ /* 0x100fe20000001231 */
[----:B------:R-:W-:Y:S01]  /*73e0*/  HADD2.F32 R96, -RZ, R183.H1_H1 ;  /* 0x300000b7ff607230 */ /* 0x000fe20000004100 */
        /* <DEDUP_REMOVED lines=8> */
[----:B------:R-:W-:Y:S01]  /*7470*/  MOV R65, R67 ;  /* 0x0000004300417202 */ /* 0x000fe20000000f00 */
[----:B------:R-:W-:Y:S01]  /*7480*/  IMAD.MOV.U32 R67, RZ, RZ, R66 ;  /* 0x000000ffff437224 */ /* 0x000fe200078e0042 */
[--C-:B------:R-:W-:Y:S01]  /*7490*/  SHF.R.U64 R50, R50, 0x10, R51.reuse ;  /* 0x0000001032327819 */ /* 0x100fe20000001233 */
        /* <DEDUP_REMOVED lines=22> */
[CC--:B------:R-:W-:Y:S01]  /*7600*/  FMUL.FTZ R51, R96.reuse, R53.reuse ;  /* 0x0000003560337220 */ /* 0x0c0fe20000410000 */
[----:B------:R-:W-:Y:S02]  /*7610*/  HADD2.F32 R63, -RZ, R183.H0_H0 ;  /* 0x200000b7ff3f7230 */ /* 0x000fe40000004100 */
[----:B------:R-:W-:Y:S01]  /*7620*/  FMUL.FTZ R99, R65, R53 ;  /* 0x0000003541637220 */ /* 0x000fe20000410000 */
[----:B------:R-:W-:Y:S02]  /*7630*/  HADD2.F32 R55, -RZ, R55.H1_H1 ;  /* 0x30000037ff377230 */ /* 0x000fe40000004100 */
[-C--:B------:R-:W-:Y:S01]  /*7640*/  FMUL.FTZ R53, R97, R62.reuse ;  /* 0x0000003e61357220 */ /* 0x080fe20000410000 */
[----:B------:R-:W-:Y:S02]  /*7650*/  HADD2.F32 R61, -RZ, R61.H0_H0 ;  /* 0x2000003dff3d7230 */ /* 0x000fe40000004100 */
[-C--:B------:R-:W-:Y:S01]  /*7660*/  FFMA.FTZ R51, R65, R63.reuse, -R51 ;  /* 0x0000003f41337223 */ /* 0x080fe20000010833 */
[----:B------:R-:W-:Y:S01]  /*7670*/  FFMA.FTZ R99, R96, R63, R99 ;  /* 0x0000003f60637223 */ /* 0x000fe20000010063 */
[C---:B------:R-:W-:Y:S01]  /*7680*/  FMUL.FTZ R62, R55.reuse, R62 ;  /* 0x0000003e373e7220 */ /* 0x040fe20000410000 */
[----:B------:R-:W-:Y:S01]  /*7690*/  FFMA.FTZ R53, R55, R98, -R53 ;  /* 0x0000006237357223 */ /* 0x000fe20000010835 */
[----:B------:R-:W-:Y:S01]  /*76a0*/  HADD2.F32 R55, -RZ, R182.H1_H1 ;  /* 0x300000b6ff377230 */ /* 0x000fe20000004100 */
[----:B------:R-:W-:Y:S01]  /*76b0*/  F2FP.F16.F32.PACK_AB R60, R60, R160 ;  /* 0x000000a03c3c723e */ /* 0x000fe200000000ff */
[----:B------:R-:W-:-:S02]  /*76c0*/  HADD2.F32 R96, -RZ, R64.H0_H0 ;  /* 0x20000040ff607230 */ /* 0x000fc40000004100 */
[----:B------:R-:W-:Y:S01]  /*76d0*/  FFMA.FTZ R62, R97, R98, R62 ;  /* 0x00000062613e7223 */ /* 0x000fe2000001003e */
[----:B------:R-:W-:Y:S01]  /*76e0*/  HADD2.F32 R65, -RZ, R52.H0_H0 ;  /* 0x20000034ff417230 */ /* 0x000fe20000004100 */
[----:B------:R-:W-:Y:S01]  /*76f0*/  F2FP.F16.F32.PACK_AB R51, R53, R51 ;  /* 0x000000333533723e */ /* 0x000fe200000000ff */
[----:B------:R-:W-:Y:S01]  /*7700*/  HADD2.F32 R64, -RZ, R64.H1_H1 ;  /* 0x30000040ff407230 */ /* 0x000fe20000004100 */
[----:B------:R-:W-:Y:S01]  /*7710*/  MOV R53, R66 ;  /* 0x0000004200357202 */ /* 0x000fe20000000f00 */
        /* <DEDUP_REMOVED lines=8> */
[-C--:B------:R-:W-:Y:S01]  /*77a0*/  FFMA.FTZ R48, R65, R63.reuse, -R48 ;  /* 0x0000003f41307223 */ /* 0x080fe20000010830 */
[----:B------:R-:W-:Y:S01]  /*77b0*/  FFMA.FTZ R98, R96, R63, R98 ;  /* 0x0000003f60627223 */ /* 0x000fe20000010062 */
[-C--:B------:R-:W-:Y:S01]  /*77c0*/  FFMA.FTZ R64, R64, R97.reuse, R49 ;  /* 0x0000006140407223 */ /* 0x080fe20000010031 */
[----:B------:R-:W-:Y:S02]  /*77d0*/  HADD2.F32 R49, -RZ, R181.H0_H0 ;  /* 0x200000b5ff317230 */ /* 0x000fe40000004100 */
[----:B------:R-:W-:Y:S01]  /*77e0*/  FFMA.FTZ R55, R52, R97, -R55 ;  /* 0x0000006134377223 */ /* 0x000fe20000010837 */
[--C-:B------:R-:W-:Y:S02]  /*77f0*/  HADD2.F32 R65, -RZ, R67.reuse.H0_H0 ;  /* 0x20000043ff417230 */ /* 0x100fe40000004100 */
[--C-:B------:R-:W-:Y:S01]  /*7800*/  HADD2.F32 R63, -RZ, R54.reuse.H0_H0 ;  /* 0x20000036ff3f7230 */ /* 0x100fe20000004100 */
[----:B------:R-:W-:Y:S01]  /*7810*/  F2FP.F16.F32.PACK_AB R64, R64, R98 ;  /* 0x000000624040723e */ /* 0x000fe200000000ff */
[----:B------:R-:W-:Y:S01]  /*7820*/  HADD2.F32 R67, -RZ, R67.H1_H1 ;  /* 0x30000043ff437230 */ /* 0x000fe20000004100 */
[----:B------:R-:W-:Y:S01]  /*7830*/  F2FP.F16.F32.PACK_AB R48, R55, R48 ;  /* 0x000000303730723e */ /* 0x000fe200000000ff */
[----:B------:R-:W-:-:S02]  /*7840*/  HADD2.F32 R54, -RZ, R54.H1_H1 ;  /* 0x30000036ff367230 */ /* 0x000fc40000004100 */
[-C--:B------:R-:W-:Y:S01]  /*7850*/  FMUL.FTZ R97, R63, R49.reuse ;  /* 0x000000313f617220 */ /* 0x080fe20000410000 */
[----:B------:R-:W-:Y:S02]  /*7860*/  HADD2.F32 R96, -RZ, R50.H0_H0 ;  /* 0x20000032ff607230 */ /* 0x000fe40000004100 */
[----:B------:R-:W-:Y:S01]  /*7870*/  FMUL.FTZ R50, R65, R49 ;  /* 0x0000003141327220 */ /* 0x000fe20000410000 */
[----:B------:R-:W-:Y:S02]  /*7880*/  HADD2.F32 R52, -RZ, R181.H1_H1 ;  /* 0x300000b5ff347230 */ /* 0x000fe40000004100 */
[-C--:B------:R-:W-:Y:S01]  /*7890*/  FMUL.FTZ R49, R67, R61.reuse ;  /* 0x0000003d43317220 */ /* 0x080fe20000410000 */
[C---:B------:R-:W-:Y:S01]  /*78a0*/  FMUL.FTZ R61, R54.reuse, R61 ;  /* 0x0000003d363d7220 */ /* 0x040fe20000410000 */
[----:B------:R-:W-:Y:S01]  /*78b0*/  MOV R55, R51 ;  /* 0x0000003300377202 */ /* 0x000fe20000000f00 */
[-C--:B------:R-:W-:Y:S01]  /*78c0*/  FFMA.FTZ R50, R63, R52.reuse, -R50 ;  /* 0x000000343f327223 */ /* 0x080fe20000010832 */
[----:B------:R-:W-:Y:S01]  /*78d0*/  FFMA.FTZ R97, R65, R52, R97 ;  /* 0x0000003441617223 */ /* 0x000fe20000010061 */
[-C--:B------:R-:W-:Y:S01]  /*78e0*/  FFMA.FTZ R49, R54, R96.reuse, -R49 ;  /* 0x0000006036317223 */ /* 0x080fe20000010831 */
[----:B------:R-:W-:Y:S01]  /*78f0*/  FFMA.FTZ R61, R67, R96, R61 ;  /* 0x00000060433d7223 */ /* 0x000fe2000001003d */
[----:B------:R-:W-:-:S02]  /*7900*/  IMAD.MOV.U32 R52, RZ, RZ, R48 ;  /* 0x000000ffff347224 */ /* 0x000fc400078e0030 */
[----:B------:R-:W-:Y:S01]  /*7910*/  IMAD.MOV.U32 R65, RZ, RZ, R60 ;  /* 0x000000ffff417224 */ /* 0x000fe200078e003c */
[----:B------:R-:W-:Y:S01]  /*7920*/  F2FP.F16.F32.PACK_AB R49, R49, R50 ;  /* 0x000000323131723e */ /* 0x000fe200000000ff */
[----:B------:R-:W-:Y:S01]  /*7930*/  IMAD.MOV.U32 R67, RZ, RZ, R62 ;  /* 0x000000ffff437224 */ /* 0x000fe200078e003e */
[----:B------:R-:W-:-:S03]  /*7940*/  F2FP.F16.F32.PACK_AB R61, R61, R97 ;  /* 0x000000613d3d723e */ /* 0x000fc600000000ff */
[----:B------:R-:W-:Y:S02]  /*7950*/  IMAD.MOV.U32 R54, RZ, RZ, R49 ;  /* 0x000000ffff367224 */ /* 0x000fe400078e0031 */
[----:B------:R-:W-:-:S07]  /*7960*/  IMAD.MOV.U32 R66, RZ, RZ, R61 ;  /* 0x000000ffff427224 */ /* 0x000fce00078e003d */
.L_x_3379:
[----:B------:R-:W-:Y:S05]  /*7970*/  BSYNC B3 ;  /* 0x0000000000037941 */ /* 0x000fea0003800000 */
.L_x_3378:
        /* <DEDUP_REMOVED lines=10> */
.L_x_3377:
[----:B------:R-:W-:Y:S05]  /*7a20*/  BSYNC B2 ;  /* 0x0000000000027941 */ /* 0x000fea0003800000 */
.L_x_3376:
[----:B------:R-:W-:-:S13]  /*7a30*/  ISETP.NE.AND P4, PT, R35, RZ, PT ;  /* 0x000000ff2300720c */ /* 0x000fda0003f85270 */
[----:B------:R-:W-:Y:S05]  /*7a40*/  @!P4 BRA `(.L_x_3371) ;  /* 0x0000000400e0c947 */ /* 0x000fea0003800000 */
[----:B---3--:R-:W2:Y:S01]  /*7a50*/  LDL R48, [R1+0x10] ;  /* 0x0000100001307983 */ /* 0x008ea20000100800 */
[----:B------:R-:W-:Y:S01]  /*7a60*/  IADD3 R60, P4, P5, R118, R130, R29 ;  /* 0x00000082763c7210 */ /* 0x000fe20007d9e01d */
[----:B------:R-:W-:Y:S03]  /*7a70*/  BSSY B2, `(.L_x_3380) ;  /* 0x000006b000027945 */ /* 0x000fe60003800000 */
[----:B------:R-:W-:Y:S02]  /*7a80*/  IADD3.X R61, R4, R154, R33, P4, P5 ;  /* 0x0000009a043d7210 */ /* 0x000fe400027ea421 */
[----:B------:R-:W-:Y:S02]  /*7a90*/  ISETP.GE.AND P4, PT, R206, R101, PT ;  /* 0x00000065ce00720c */ /* 0x000fe40003f86270 */
[----:B--2---:R-:W-:-:S04]  /*7aa0*/  LOP3.LUT P6, RZ, R48, 0x1, RZ, 0xc0, !PT ;  /* 0x0000000130ff7812 */ /* 0x004fc800078cc0ff */
[----:B------:R-:W-:-:S04]  /*7ab0*/  SEL R48, R124, R149, !P6 ;  /* 0x000000957c307207 */ /* 0x000fc80007000000 */
[----:B------:R-:W-:-:S04]  /*7ac0*/  SHF.R.S32.HI R49, RZ, 0x1f, R48 ;  /* 0x0000001fff317819 */ /* 0x000fc80000011430 */
[----:B------:R-:W-:-:S04]  /*7ad0*/  LEA.HI R49, R49, R48, RZ, 0x4 ;  /* 0x0000003031317211 */ /* 0x000fc800078f20ff */
[----:B------:R-:W-:-:S04]  /*7ae0*/  LEA.HI.SX32 R49, R49, R28, 0x1c ;  /* 0x0000001c31317211 */ /* 0x000fc800078fe2ff */
[----:B------:R-:W-:Y:S02]  /*7af0*/  SHF.R.S32.HI R48, RZ, 0x1f, R49 ;  /* 0x0000001fff307819 */ /* 0x000fe40000011431 */
[----:B------:R-:W-:Y:S02]  /*7b00*/  SHF.L.U32 R62, R49, 0x3, RZ ;  /* 0x00000003313e7819 */ /* 0x000fe400000006ff */
[----:B------:R-:W-:Y:S02]  /*7b10*/  LEA.HI R48, R48, R49, RZ, 0x3 ;  /* 0x0000003130307211 */ /* 0x000fe400078f18ff */
[----:B------:R-:W-:Y:S02]  /*7b20*/  LOP3.LUT R49, R209, 0x38, R62, 0xf8, !PT ;  /* 0x00000038d1317812 */ /* 0x000fe400078ef83e */
[----:B------:R-:W-:Y:S02]  /*7b30*/  SHF.R.S32.HI R48, RZ, 0x3, R48 ;  /* 0x00000003ff307819 */ /* 0x000fe40000011430 */
[----:B------:R-:W-:-:S03]  /*7b40*/  LOP3.LUT R49, R49, R210, RZ, 0x3c, !PT ;  /* 0x000000d231317212 */ /* 0x000fc600078e3cff */
[----:B------:R-:W-:-:S04]  /*7b50*/  IMAD R48, R48, 0x1c00, R211 ;  /* 0x00001c0030307824 */ /* 0x000fc800078e02d3 */
[----:B------:R-:W-:Y:S02]  /*7b60*/  IMAD.IADD R48, R48, 0x1, R49 ;  /* 0x0000000130307824 */ /* 0x000fe400078e0231 */
[C---:B------:R-:W-:Y:S02]  /*7b70*/  IMAD R49, R19.reuse, 0x5400, R140 ;  /* 0x0000540013317824 */ /* 0x040fe400078e028c */
[----:B------:R-:W-:Y:S02]  /*7b80*/  IMAD R51, R19, 0x5400, R48 ;  /* 0x0000540013337824 */ /* 0x000fe400078e0230 */
[----:B------:R-:W-:-:S03]  /*7b90*/  IMAD R49, R49, 0x2, R18 ;  /* 0x0000000231317824 */ /* 0x000fc600078e0212 */
[----:B0-----:R-:W-:-:S03]  /*7ba0*/  LEA R52, R51, R18, 0x1 ;  /* 0x0000001233347211 */ /* 0x001fc600078e08ff */
        /* <DEDUP_REMOVED lines=8> */
[----:B------:R-:W-:Y:S01]  /*7c30*/  HADD2.F32 R64, -RZ, R180.H1_H1 ;  /* 0x300000b4ff407230 */ /* 0x000fe20000004100 */
[----:B------:R-:W-:Y:S01]  /*7c40*/  SHF.R.U32.HI R56, RZ, 0x10, R57 ;  /* 0x00000010ff387819 */ /* 0x000fe20000011639 */
[--C-:B0-----:R-:W-:Y:S01]  /*7c50*/  HADD2.F32 R53, -RZ, R49.reuse.H0_H0 ;  /* 0x20000031ff357230 */ /* 0x101fe20000004100 */
[--C-:B------:R-:W-:Y:S01]  /*7c60*/  SHF.R.U64 R57, R58, 0x10, R59.reuse ;  /* 0x000000103a397819 */ /* 0x100fe2000000123b */
[----:B------:R-:W-:Y:S01]  /*7c70*/  HADD2.F32 R49, -RZ, R49.H1_H1 ;  /* 0x30000031ff317230 */ /* 0x000fe20000004100 */
[----:B------:R-:W-:Y:S01]  /*7c80*/  SHF.R.U32.HI R58, RZ, 0x10, R59 ;  /* 0x00000010ff3a7819 */ /* 0x000fe2000001163b */
[----:B------:R-:W-:-:S02]  /*7c90*/  HADD2.F32 R56, -RZ, R56.H0_H0 ;  /* 0x20000038ff387230 */ /* 0x000fc40000004100 */
[-C--:B------:R-:W-:Y:S01]  /*7ca0*/  FMUL.FTZ R92, R53, R64.reuse ;  /* 0x00000040355c7220 */ /* 0x080fe20000410000 */
[----:B------:R-:W-:Y:S02]  /*7cb0*/  HADD2.F32 R67, -RZ, R63.H0_H0 ;  /* 0x2000003fff437230 */ /* 0x000fe40000004100 */
[----:B------:R-:W-:Y:S01]  /*7cc0*/  FMUL.FTZ R63, R65, R64 ;  /* 0x00000040413f7220 */ /* 0x000fe20000410000 */
[----:B------:R-:W-:Y:S02]  /*7cd0*/  HADD2.F32 R59, -RZ, R178.H1_H1 ;  /* 0x300000b2ff3b7230 */ /* 0x000fe40000004100 */
[-C--:B------:R-:W-:Y:S01]  /*7ce0*/  FMUL.FTZ R64, R66, R56.reuse ;  /* 0x0000003842407220 */ /* 0x080fe20000410000 */
[C---:B------:R-:W-:Y:S01]  /*7cf0*/  FMUL.FTZ R56, R49.reuse, R56 ;  /* 0x0000003831387220 */ /* 0x040fe20000410000 */
[--C-:B------:R-:W-:Y:S01]  /*7d00*/  SHF.R.U64 R46, R46, 0x10, R47.reuse ;  /* 0x000000102e2e7819 */ /* 0x100fe2000000122f */
[----:B------:R-:W-:Y:S02]  /*7d10*/  HADD2.F32 R58, -RZ, R58.H0_H0 ;  /* 0x2000003aff3a7230 */ /* 0x000fe40000004100 */
[-C--:B------:R-:W-:Y:S01]  /*7d20*/  FFMA.FTZ R64, R49, R67.reuse, -R64 ;  /* 0x0000004331407223 */ /* 0x080fe20000010840 */
[----:B------:R-:W-:Y:S01]  /*7d30*/  FFMA.FTZ R67, R66, R67, R56 ;  /* 0x0000004342437223 */ /* 0x000fe20000010038 */
[--C-:B------:R-:W-:Y:S01]  /*7d40*/  HADD2.F32 R56, -RZ, R55.reuse.H0_H0 ;  /* 0x20000037ff387230 */ /* 0x100fe20000004100 */
[----:B------:R-:W-:Y:S01]  /*7d50*/  SHF.R.U32.HI R47, RZ, 0x10, R47 ;  /* 0x00000010ff2f7819 */ /* 0x000fe2000001162f */
[----:B------:R-:W-:-:S02]  /*7d60*/  HADD2.F32 R55, -RZ, R55.H1_H1 ;  /* 0x30000037ff377230 */ /* 0x000fc40000004100 */
[-C--:B------:R-:W-:Y:S01]  /*7d70*/  FFMA.FTZ R63, R53, R59.reuse, -R63 ;  /* 0x0000003b353f7223 */ /* 0x080fe2000001083f */
[--C-:B------:R-:W-:Y:S02]  /*7d80*/  HADD2.F32 R66, -RZ, R51.reuse.H0_H0 ;  /* 0x20000033ff427230 */ /* 0x100fe40000004100 */
[----:B------:R-:W-:Y:S01]  /*7d90*/  FFMA.FTZ R92, R65, R59, R92 ;  /* 0x0000003b415c7223 */ /* 0x000fe2000001005c */
[----:B------:R-:W-:Y:S02]  /*7da0*/  HADD2.F32 R51, -RZ, R51.H1_H1 ;  /* 0x30000033ff337230 */ /* 0x000fe40000004100 */
[-C--:B------:R-:W-:Y:S01]  /*7db0*/  FMUL.FTZ R96, R55, R58.reuse ;  /* 0x0000003a37607220 */ /* 0x080fe20000410000 */
[----:B------:R-:W-:Y:S01]  /*7dc0*/  HADD2.F32 R53, -RZ, R179.H1_H1 ;  /* 0x300000b3ff357230 */ /* 0x000fe20000004100 */
[----:B------:R-:W-:Y:S01]  /*7dd0*/  F2FP.F16.F32.PACK_AB R63, R64, R63 ;  /* 0x0000003f403f723e */ /* 0x000fe200000000ff */
[----:B------:R-:W-:Y:S02]  /*7de0*/  HADD2.F32 R94, -RZ, R47.H0_H0 ;  /* 0x2000002fff5e7230 */ /* 0x000fe40000004100 */
[----:B------:R-:W-:Y:S01]  /*7df0*/  FMUL.FTZ R58, R51, R58 ;  /* 0x0000003a333a7220 */ /* 0x000fe20000410000 */
[----:B------:R-:W-:-:S02]  /*7e00*/  HADD2.F32 R49, -RZ, R177.H1_H1 ;  /* 0x300000b1ff317230 */ /* 0x000fc40000004100 */
[-C--:B------:R-:W-:Y:S01]  /*7e10*/  FMUL.FTZ R47, R56, R53.reuse ;  /* 0x00000035382f7220 */ /* 0x080fe20000410000 */
[C---:B------:R-:W-:Y:S01]  /*7e20*/  FMUL.FTZ R53, R66.reuse, R53 ;  /* 0x0000003542357220 */ /* 0x040fe20000410000 */
[-C--:B------:R-:W-:Y:S01]  /*7e30*/  FFMA.FTZ R58, R55, R94.reuse, R58 ;  /* 0x0000005e373a7223 */ /* 0x080fe2000001003a */
[----:B------:R-:W-:Y:S02]  /*7e40*/  HADD2.F32 R55, -RZ, R45.H0_H0 ;  /* 0x2000002dff377230 */ /* 0x000fe40000004100 */
[-C--:B------:R-:W-:Y:S01]  /*7e50*/  FFMA.FTZ R47, R66, R49.reuse, -R47 ;  /* 0x00000031422f7223 */ /* 0x080fe2000001082f */
[----:B------:R-:W-:Y:S01]  /*7e60*/  FFMA.FTZ R53, R56, R49, R53 ;  /* 0x0000003138357223 */ /* 0x000fe20000010035 */
[----:B------:R-:W-:Y:S02]  /*7e70*/  HADD2.F32 R180, -RZ, R180.H0_H0 ;  /* 0x200000b4ffb47230 */ /* 0x000fe40000004100 */
[----:B------:R-:W-:Y:S01]  /*7e80*/  FFMA.FTZ R96, R51, R94, -R96 ;  /* 0x0000005e33607223 */ /* 0x000fe20000010860 */
[----:B------:R-:W-:Y:S01]  /*7e90*/  HADD2.F32 R45, -RZ, R52.H0_H0 ;  /* 0x20000034ff2d7230 */ /* 0x000fe20000004100 */
[----:B------:R-:W-:Y:S01]  /*7ea0*/  F2FP.F16.F32.PACK_AB R67, R67, R92 ;  /* 0x0000005c4343723e */ /* 0x000fe200000000ff */
[----:B------:R-:W-:-:S02]  /*7eb0*/  HADD2.F32 R49, -RZ, R48.H0_H0 ;  /* 0x20000030ff317230 */ /* 0x000fc40000004100 */
[----:B------:R-:W-:Y:S02]  /*7ec0*/  HADD2.F32 R52, -RZ, R52.H1_H1 ;  /* 0x30000034ff347230 */ /* 0x000fe40000004100 */
[----:B------:R-:W-:Y:S02]  /*7ed0*/  HADD2.F32 R48, -RZ, R48.H1_H1 ;  /* 0x30000030ff307230 */ /* 0x000fe40000004100 */
[----:B------:R-:W-:Y:S02]  /*7ee0*/  HADD2.F32 R178, -RZ, R178.H0_H0 ;  /* 0x200000b2ffb27230 */ /* 0x000fe40000004100 */
[-C--:B------:R-:W-:Y:S01]  /*7ef0*/  FMUL.FTZ R59, R52, R55.reuse ;  /* 0x00000037343b7220 */ /* 0x080fe20000410000 */
[----:B------:R-:W-:Y:S02]  /*7f00*/  HADD2.F32 R51, -RZ, R44.H0_H0 ;  /* 0x2000002cff337230 */ /* 0x000fe40000004100 */
[-C--:B------:R-:W-:Y:S01]  /*7f10*/  FMUL.FTZ R44, R45, R180.reuse ;  /* 0x000000b42d2c7220 */ /* 0x080fe20000410000 */
[----:B------:R-:W-:Y:S01]  /*7f20*/  FMUL.FTZ R55, R48, R55 ;  /* 0x0000003730377220 */ /* 0x000fe20000410000 */
[----:B------:R-:W-:Y:S01]  /*7f30*/  FMUL.FTZ R180, R49, R180 ;  /* 0x000000b431b47220 */ /* 0x000fe20000410000 */
[----:B------:R-:W-:-:S02]  /*7f40*/  HADD2.F32 R179, -RZ, R179.H0_H0 ;  /* 0x200000b3ffb37230 */ /* 0x000fc40000004100 */
[-C--:B------:R-:W-:Y:S01]  /*7f50*/  FFMA.FTZ R44, R49, R178.reuse, -R44 ;  /* 0x000000b2312c7223 */ /* 0x080fe2000001082c */
[-C--:B------:R-:W-:Y:S01]  /*7f60*/  FFMA.FTZ R49, R48, R51.reuse, -R59 ;  /* 0x0000003330317223 */ /* 0x080fe2000001083b */
[----:B------:R-:W-:Y:S01]  /*7f70*/  FFMA.FTZ R48, R52, R51, R55 ;  /* 0x0000003334307223 */ /* 0x000fe20000010037 */
[----:B------:R-:W-:Y:S02]  /*7f80*/  HADD2.F32 R52, -RZ, R54.H0_H0 ;  /* 0x20000036ff347230 */ /* 0x000fe40000004100 */
[----:B------:R-:W-:Y:S01]  /*7f90*/  FFMA.FTZ R45, R45, R178, R180 ;  /* 0x000000b22d2d7223 */ /* 0x000fe200000100b4 */
[----:B------:R-:W-:Y:S01]  /*7fa0*/  HADD2.F32 R57, -RZ, R57.H0_H0 ;  /* 0x20000039ff397230 */ /* 0x000fe20000004100 */
[----:B------:R-:W-:Y:S01]  /*7fb0*/  F2FP.F16.F32.PACK_AB R44, R49, R44 ;  /* 0x0000002c312c723e */ /* 0x000fe200000000ff */
[----:B------:R-:W-:Y:S02]  /*7fc0*/  HADD2.F32 R56, -RZ, R50.H0_H0 ;  /* 0x20000032ff387230 */ /* 0x000fe40000004100 */
[----:B------:R-:W-:Y:S01]  /*7fd0*/  FMUL.FTZ R55, R52, R179 ;  /* 0x000000b334377220 */ /* 0x000fe20000410000 */
[----:B------:R-:W-:Y:S01]  /*7fe0*/  HADD2.F32 R54, -RZ, R54.H1_H1 ;  /* 0x30000036ff367230 */ /* 0x000fe20000004100 */
[----:B------:R-:W-:Y:S01]  /*7ff0*/  F2FP.F16.F32.PACK_AB R66, R48, R45 ;  /* 0x0000002d3042723e */ /* 0x000fe200000000ff */
[----:B------:R-:W-:-:S02]  /*8000*/  HADD2.F32 R50, -RZ, R50.H1_H1 ;  /* 0x30000032ff327230 */ /* 0x000fc40000004100 */
[----:B------:R-:W-:Y:S01]  /*8010*/  FMUL.FTZ R179, R56, R179 ;  /* 0x000000b338b37220 */ /* 0x000fe20000410000 */
[----:B------:R-:W-:Y:S02]  /*8020*/  HADD2.F32 R177, -RZ, R177.H0_H0 ;  /* 0x200000b1ffb17230 */ /* 0x000fe40000004100 */
[-C--:B------:R-:W-:Y:S01]  /*8030*/  FMUL.FTZ R59, R54, R57.reuse ;  /* 0x00000039363b7220 */ /* 0x080fe20000410000 */
[----:B------:R-:W-:Y:S02]  /*8040*/  HADD2.F32 R51, -RZ, R46.H0_H0 ;  /* 0x2000002eff337230 */ /* 0x000fe40000004100 */
[----:B------:R-:W-:Y:S01]  /*8050*/  FMUL.FTZ R57, R50, R57 ;  /* 0x0000003932397220 */ /* 0x000fe20000410000 */
[----:B------:R-:W-:Y:S02]  /*8060*/  IMAD.MOV.U32 R48, RZ, RZ, R44 ;  /* 0x000000ffff307224 */ /* 0x000fe400078e002c */
[-C--:B------:R-:W-:Y:S01]  /*8070*/  FFMA.FTZ R52, R52, R177.reuse, R179 ;  /* 0x000000b134347223 */ /* 0x080fe200000100b3 */
[----:B------:R-:W-:Y:S01]  /*8080*/  FFMA.FTZ R46, R56, R177, -R55 ;  /* 0x000000b1382e7223 */ /* 0x000fe20000010837 */
[-C--:B------:R-:W-:Y:S01]  /*8090*/  FFMA.FTZ R57, R54, R51.reuse, R57 ;  /* 0x0000003336397223 */ /* 0x080fe20000010039 */
[----:B------:R-:W-:Y:S01]  /*80a0*/  FFMA.FTZ R59, R50, R51, -R59 ;  /* 0x00000033323b7223 */ /* 0x000fe2000001083b */
[----:B------:R-:W-:Y:S01]  /*80b0*/  F2FP.F16.F32.PACK_AB R55, R58, R53 ;  /* 0x000000353a37723e */ /* 0x000fe200000000ff */
[----:B------:R-:W-:Y:S01]  /*80c0*/  IMAD.MOV.U32 R49, RZ, RZ, R63 ;  /* 0x000000ffff317224 */ /* 0x000fe200078e003f */
[----:B------:R-:W-:Y:S01]  /*80d0*/  F2FP.F16.F32.PACK_AB R51, R96, R47 ;  /* 0x0000002f6033723e */ /* 0x000fe200000000ff */
[----:B------:R-:W-:Y:S01]  /*80e0*/  IMAD.MOV.U32 R53, RZ, RZ, R67 ;  /* 0x000000ffff357224 */ /* 0x000fe200078e0043 */
[----:B------:R-:W-:-:S02]  /*80f0*/  F2FP.F16.F32.PACK_AB R54, R57, R52 ;  /* 0x000000343936723e */ /* 0x000fc400000000ff */
[----:B------:R-:W-:Y:S02]  /*8100*/  F2FP.F16.F32.PACK_AB R50, R59, R46 ;  /* 0x0000002e3b32723e */ /* 0x000fe400000000ff */
[----:B------:R-:W-:-:S07]  /*8110*/  MOV R52, R66 ;  /* 0x0000004200347202 */ /* 0x000fce0000000f00 */
.L_x_3381:
[----:B------:R-:W-:Y:S05]  /*8120*/  BSYNC B2 ;  /* 0x0000000000027941 */ /* 0x000fea0003800000 */
.L_x_3380:
        /* <DEDUP_REMOVED lines=10> */
.L_x_3371:
[----:B------:R-:W-:Y:S05]  /*81d0*/  BSYNC B1 ;  /* 0x0000000000017941 */ /* 0x000fea0003800000 */
.L_x_3370:
[-C--:B--2-4-:R-:W-:Y:S02]  /*81e0*/  IMAD R44, R148, R126.reuse, RZ ;  /* 0x0000007e942c7224 */ /* 0x094fe400078e02ff */
[----:B------:R-:W-:-:S04]  /*81f0*/  IMAD.WIDE.U32 R128, R224, R126, R128 ;  /* 0x0000007ee0807225 */ /* 0x000fc800078e0080 */
[----:B------:R-:W-:Y:S01]  /*8200*/  IMAD R57, R224, R127, R44 ;  /* 0x0000007fe0397224 */ /* 0x000fe200078e022c */
[----:B------:R-:W-:Y:S06]  /*8210*/  @P3 BRA `(.L_x_3340) ;  /* 0x0000001800bc3947 */ /* 0x000fec0003800000 */
[----:B------:R-:W-:Y:S01]  /*8220*/  ISETP.NE.AND P3, PT, R30, RZ, PT ;  /* 0x000000ff1e00720c */ /* 0x000fe20003f65270 */
[----:B------:R-:W-:Y:S01]  /*8230*/  BSSY B1, `(.L_x_3382) ;  /* 0x0000079000017945 */ /* 0x000fe20003800000 */
[----:B------:R-:W-:-:S11]  /*8240*/  IMAD.IADD R57, R129, 0x1, R57 ;  /* 0x0000000181397824 */ /* 0x000fd600078e0239 */
[----:B------:R-:W-:Y:S05]  /*8250*/  @!P3 BRA `(.L_x_3383) ;  /* 0x0000000400d8b947 */ /* 0x000fea0003800000 */
[----:B------:R-:W-:Y:S01]  /*8260*/  SEL R44, R124, R149, !P0 ;  /* 0x000000957c2c7207 */ /* 0x000fe20004000000 */
[----:B------:R-:W-:Y:S01]  /*8270*/  BSSY B2, `(.L_x_3384) ;  /* 0x0000072000027945 */ /* 0x000fe20003800000 */
[----:B------:R-:W-:Y:S02]  /*8280*/  IADD3 R46, P3, P4, R118, R128, R21 ;  /* 0x00000080762e7210 */ /* 0x000fe40007c7e015 */
[----:B------:R-:W-:Y:S02]  /*8290*/  SHF.R.S32.HI R45, RZ, 0x1f, R44 ;  /* 0x0000001fff2d7819 */ /* 0x000fe4000001142c */
[----:B------:R-:W-:Y:S02]  /*82a0*/  IADD3.X R47, R4, R57, R31, P3, P4 ;  /* 0x00000039042f7210 */ /* 0x000fe40001fe841f */
[----:B------:R-:W-:-:S04]  /*82b0*/  LEA.HI R45, R45, R44, RZ, 0x4 ;  /* 0x0000002c2d2d7211 */ /* 0x000fc800078f20ff */
[----:B---3--:R-:W-:-:S04]  /*82c0*/  LEA.HI.SX32 R48, R45, R20, 0x1c ;  /* 0x000000142d307211 */ /* 0x008fc800078fe2ff */
[----:B------:R-:W-:-:S04]  /*82d0*/  SHF.L.U32 R49, R48, 0x3, RZ ;  /* 0x0000000330317819 */ /* 0x000fc800000006ff */
[----:B------:R-:W-:-:S13]  /*82e0*/  ISETP.GE.AND P3, PT, R49, R146, PT ;  /* 0x000000923100720c */ /* 0x000fda0003f66270 */
[--C-:B------:R-:W-:Y:S02]  /*82f0*/  @!P3 SHF.R.S32.HI R45, RZ, 0x1f, R49.reuse ;  /* 0x0000001fff2db819 */ /* 0x100fe40000011431 */
[----:B------:R-:W-:-:S04]  /*8300*/  @!P3 IADD3 R44, P4, P5, R118, R128, R49 ;  /* 0x00000080762cb210 */ /* 0x000fc80007d9e031 */
[----:B------:R-:W-:Y:S02]  /*8310*/  @!P3 IADD3.X R45, R4, R57, R45, P4, P5 ;  /* 0x00000039042db210 */ /* 0x000fe400027ea42d */
[----:B0-----:R-:W-:-:S04]  /*8320*/  LEA R52, P4, R46, R122, 0x1 ;  /* 0x0000007a2e347211 */ /* 0x001fc800078808ff */
[----:B------:R-:W-:Y:S02]  /*8330*/  LEA.HI.X R53, R46, R123, R47, 0x1, P4 ;  /* 0x0000007b2e357211 */ /* 0x000fe400020f0c2f */
[----:B------:R-:W-:-:S04]  /*8340*/  @!P3 LEA R54, P4, R44, R122, 0x1 ;  /* 0x0000007a2c36b211 */ /* 0x000fc800078808ff */
[----:B------:R-:W-:Y:S02]  /*8350*/  @!P3 LEA.HI.X R55, R44, R123, R45, 0x1, P4 ;  /* 0x0000007b2c37b211 */ /* 0x000fe400020f0c2d */
[----:B------:R-:W-:Y:S02]  /*8360*/  SHF.R.S32.HI R45, RZ, 0x1f, R48 ;  /* 0x0000001fff2d7819 */ /* 0x000fe40000011430 */
[----:B------:R-:W-:Y:S02]  /*8370*/  LOP3.LUT R44, R208, 0x38, R49, 0xf8, !PT ;  /* 0x00000038d02c7812 */ /* 0x000fe400078ef831 */
[----:B------:R-:W-:Y:S02]  /*8380*/  LEA.HI R45, R45, R48, RZ, 0x3 ;  /* 0x000000302d2d7211 */ /* 0x000fe400078f18ff */
[----:B------:R-:W-:Y:S02]  /*8390*/  LOP3.LUT R44, R44, R237, RZ, 0x3c, !PT ;  /* 0x000000ed2c2c7212 */ /* 0x000fe400078e3cff */
[----:B------:R-:W-:-:S02]  /*83a0*/  SHF.R.S32.HI R46, RZ, 0x3, R45 ;  /* 0x00000003ff2e7819 */ /* 0x000fc4000001142d */
[----:B------:R-:W-:-:S03]  /*83b0*/  ISETP.GE.AND P4, PT, R22, R101, PT ;  /* 0x000000651600720c */ /* 0x000fc60003f86270 */
        /* <DEDUP_REMOVED lines=9> */
[----:B--2---:R-:W-:Y:S01]  /*8450*/  IMAD.MOV.U32 R61, RZ, RZ, R49 ;  /* 0x000000ffff3d7224 */ /* 0x004fe200078e0031 */
[----:B------:R-:W-:Y:S01]  /*8460*/  SHF.R.U32.HI R67, RZ, 0x10, R89 ;  /* 0x00000010ff437819 */ /* 0x000fe20000011659 */
[----:B0-----:R-:W-:Y:S01]  /*8470*/  IMAD.MOV.U32 R49, RZ, RZ, R47 ;  /* 0x000000ffff317224 */ /* 0x001fe200078e002f */
[----:B------:R-:W-:Y:S01]  /*8480*/  MOV R63, R51 ;  /* 0x00000033003f7202 */ /* 0x000fe20000000f00 */
[----:B------:R-:W-:Y:S01]  /*8490*/  HADD2.F32 R66, -RZ, R176.H1_H1 ;  /* 0x300000b0ff427230 */ /* 0x000fe20000004100 */
[--C-:B------:R-:W-:Y:S01]  /*84a0*/  SHF.R.U32.HI R65, RZ, 0x10, R77.reuse ;  /* 0x00000010ff417819 */ /* 0x100fe2000001164d */
[----:B------:R-:W-:Y:S01]  /*84b0*/  HADD2.F32 R51, -RZ, R61.H0_H0 ;  /* 0x2000003dff337230 */ /* 0x000fe20000004100 */
[----:B------:R-:W-:Y:S01]  /*84c0*/  SHF.R.U64 R56, R76, 0x10, R77 ;  /* 0x000000104c387819 */ /* 0x000fe2000000124d */
[----:B------:R-:W-:Y:S01]  /*84d0*/  HADD2.F32 R47, -RZ, R45.H0_H0 ;  /* 0x2000002dff2f7230 */ /* 0x000fe20000004100 */
[----:B------:R-:W-:Y:S01]  /*84e0*/  SHF.R.U64 R59, R88, 0x10, R89 ;  /* 0x00000010583b7819 */ /* 0x000fe20000001259 */
[----:B------:R-:W-:-:S02]  /*84f0*/  HADD2.F32 R67, -RZ, R67.H0_H0 ;  /* 0x20000043ff437230 */ /* 0x000fc40000004100 */
[-C--:B------:R-:W-:Y:S01]  /*8500*/  FMUL.FTZ R76, R51, R66.reuse ;  /* 0x00000042334c7220 */ /* 0x080fe20000410000 */
[----:B------:R-:W-:Y:S02]  /*8510*/  HADD2.F32 R62, -RZ, R45.H1_H1 ;  /* 0x3000002dff3e7230 */ /* 0x000fe40000004100 */
[C---:B------:R-:W-:Y:S01]  /*8520*/  FMUL.FTZ R66, R47.reuse, R66 ;  /* 0x000000422f427220 */ /* 0x040fe20000410000 */
[----:B------:R-:W-:Y:S01]  /*8530*/  HADD2.F32 R64, -RZ, R174.H1_H1 ;  /* 0x300000aeff407230 */ /* 0x000fe20000004100 */
[--C-:B------:R-:W-:Y:S01]  /*8540*/  SHF.R.U64 R60, R90, 0x10, R91.reuse ;  /* 0x000000105a3c7819 */ /* 0x100fe2000000125b */
[----:B------:R-:W-:Y:S02]  /*8550*/  HADD2.F32 R61, -RZ, R61.H1_H1 ;  /* 0x3000003dff3d7230 */ /* 0x000fe40000004100 */
[-C--:B------:R-:W-:Y:S01]  /*8560*/  FMUL.FTZ R88, R62, R67.reuse ;  /* 0x000000433e587220 */ /* 0x080fe20000410000 */
[----:B------:R-:W-:Y:S01]  /*8570*/  HADD2.F32 R65, -RZ, R65.H0_H0 ;  /* 0x20000041ff417230 */ /* 0x000fe20000004100 */
[----:B------:R-:W-:Y:S01]  /*8580*/  SHF.R.U32.HI R90, RZ, 0x10, R91 ;  /* 0x00000010ff5a7819 */ /* 0x000fe2000001165b */
[-C--:B------:R-:W-:Y:S01]  /*8590*/  FFMA.FTZ R45, R47, R64.reuse, -R76 ;  /* 0x000000402f2d7223 */ /* 0x080fe2000001084c */
[----:B------:R-:W-:Y:S01]  /*85a0*/  FFMA.FTZ R47, R51, R64, R66 ;  /* 0x00000040332f7223 */ /* 0x000fe20000010042 */
[--C-:B------:R-:W-:Y:S01]  /*85b0*/  SHF.R.U64 R58, R78, 0x10, R79.reuse ;  /* 0x000000104e3a7819 */ /* 0x100fe2000000124f */
[C---:B------:R-:W-:Y:S01]  /*85c0*/  FMUL.FTZ R77, R61.reuse, R67 ;  /* 0x000000433d4d7220 */ /* 0x040fe20000410000 */
[----:B------:R-:W-:Y:S01]  /*85d0*/  FFMA.FTZ R64, R61, R65, R88 ;  /* 0x000000413d407223 */ /* 0x000fe20000010058 */
[----:B------:R-:W-:Y:S01]  /*85e0*/  SHF.R.U32.HI R78, RZ, 0x10, R79 ;  /* 0x00000010ff4e7819 */ /* 0x000fe2000001164f */
[----:B------:R-:W-:-:S02]  /*85f0*/  HADD2.F32 R88, -RZ, R175.H1_H1 ;  /* 0x300000afff587230 */ /* 0x000fc40000004100 */
[----:B------:R-:W-:Y:S01]  /*8600*/  FFMA.FTZ R62, R62, R65, -R77 ;  /* 0x000000413e3e7223 */ /* 0x000fe2000001084d */
[--C-:B------:R-:W-:Y:S02]  /*8610*/  HADD2.F32 R61, -RZ, R63.reuse.H0_H0 ;  /* 0x2000003fff3d7230 */ /* 0x100fe40000004100 */
[----:B------:R-:W-:Y:S02]  /*8620*/  HADD2.F32 R63, -RZ, R63.H1_H1 ;  /* 0x3000003fff3f7230 */ /* 0x000fe40000004100 */
[----:B------:R-:W-:Y:S02]  /*8630*/  HADD2.F32 R51, -RZ, R49.H0_H0 ;  /* 0x20000031ff337230 */ /* 0x000fe40000004100 */
[----:B------:R-:W-:Y:S01]  /*8640*/  FMUL.FTZ R92, R61, R88 ;  /* 0x000000583d5c7220 */ /* 0x000fe20000410000 */
[----:B------:R-:W-:Y:S01]  /*8650*/  HADD2.F32 R90, -RZ, R90.H0_H0 ;  /* 0x2000005aff5a7230 */ /* 0x000fe20000004100 */
[----:B------:R-:W-:Y:S01]  /*8660*/  F2FP.F16.F32.PACK_AB R45, R62, R45 ;  /* 0x0000002d3e2d723e */ /* 0x000fe200000000ff */
[----:B------:R-:W-:-:S02]  /*8670*/  HADD2.F32 R76, -RZ, R173.H1_H1 ;  /* 0x300000adff4c7230 */ /* 0x000fc40000004100 */
[----:B------:R-:W-:Y:S01]  /*8680*/  FMUL.FTZ R88, R51, R88 ;  /* 0x0000005833587220 */ /* 0x000fe20000410000 */
[----:B------:R-:W-:Y:S02]  /*8690*/  HADD2.F32 R66, -RZ, R49.H1_H1 ;  /* 0x30000031ff427230 */ /* 0x000fe40000004100 */
[----:B------:R-:W-:Y:S01]  /*86a0*/  FMUL.FTZ R65, R63, R90 ;  /* 0x0000005a3f417220 */ /* 0x000fe20000410000 */
[----:B------:R-:W-:Y:S02]  /*86b0*/  HADD2.F32 R78, -RZ, R78.H0_H0 ;  /* 0x2000004eff4e7230 */ /* 0x000fe40000004100 */
[-C--:B------:R-:W-:Y:S01]  /*86c0*/  FFMA.FTZ R49, R51, R76.reuse, -R92 ;  /* 0x0000004c33317223 */ /* 0x080fe2000001085c */
        /* <DEDUP_REMOVED lines=9> */
[----:B------:R-:W-:Y:S01]  /*8760*/  HADD2.F32 R176, -RZ, R176.H0_H0 ;  /* 0x200000b0ffb07230 */ /* 0x000fe20000004100 */
[----:B------:R-:W-:Y:S01]  /*8770*/  F2FP.F16.F32.PACK_AB R49, R64, R47 ;  /* 0x0000002f4031723e */ /* 0x000fe200000000ff */
[----:B------:R-:W-:Y:S02]  /*8780*/  HADD2.F32 R44, -RZ, R44.H1_H1 ;  /* 0x3000002cff2c7230 */ /* 0x000fe40000004100 */
[----:B------:R-:W-:Y:S01]  /*8790*/  FMUL.FTZ R67, R48, R65 ;  /* 0x0000004130437220 */ /* 0x000fe20000410000 */
[----:B------:R-:W-:-:S02]  /*87a0*/  HADD2.F32 R63, -RZ, R56.H0_H0 ;  /* 0x20000038ff3f7230 */ /* 0x000fc40000004100 */
[-C--:B------:R-:W-:Y:S01]  /*87b0*/  FMUL.FTZ R56, R61, R176.reuse ;  /* 0x000000b03d387220 */ /* 0x080fe20000410000 */
[----:B------:R-:W-:Y:S02]  /*87c0*/  HADD2.F32 R174, -RZ, R174.H0_H0 ;  /* 0x200000aeffae7230 */ /* 0x000fe40000004100 */
[C---:B------:R-:W-:Y:S01]  /*87d0*/  FMUL.FTZ R65, R44.reuse, R65 ;  /* 0x000000412c417220 */ /* 0x040fe20000410000 */
[----:B------:R-:W-:Y:S01]  /*87e0*/  FMUL.FTZ R176, R59, R176 ;  /* 0x000000b03bb07220 */ /* 0x000fe20000410000 */
[-C--:B------:R-:W-:Y:S01]  /*87f0*/  FFMA.FTZ R67, R44, R63.reuse, -R67 ;  /* 0x0000003f2c437223 */ /* 0x080fe20000010843 */
[----:B------:R-:W-:Y:S02]  /*8800*/  HADD2.F32 R175, -RZ, R175.H0_H0 ;  /* 0x200000afffaf7230 */ /* 0x000fe40000004100 */
[----:B------:R-:W-:Y:S01]  /*8810*/  FFMA.FTZ R65, R48, R63, R65 ;  /* 0x0000003f30417223 */ /* 0x000fe20000010041 */
[----:B------:R-:W-:Y:S01]  /*8820*/  FFMA.FTZ R176, R61, R174, R176 ;  /* 0x000000ae3db07223 */ /* 0x000fe200000100b0 */
[----:B------:R-:W-:-:S02]  /*8830*/  HADD2.F32 R48, -RZ, R50.H0_H0 ;  /* 0x20000032ff307230 */ /* 0x000fc40000004100 */
[----:B------:R-:W-:Y:S01]  /*8840*/  FFMA.FTZ R56, R59, R174, -R56 ;  /* 0x000000ae3b387223 */ /* 0x000fe20000010838 */
[----:B------:R-:W-:Y:S01]  /*8850*/  HADD2.F32 R61, -RZ, R60.H0_H0 ;  /* 0x2000003cff3d7230 */ /* 0x000fe20000004100 */
[----:B------:R-:W-:Y:S01]  /*8860*/  F2FP.F16.F32.PACK_AB R51, R76, R51 ;  /* 0x000000334c33723e */ /* 0x000fe200000000ff */
        /* <DEDUP_REMOVED lines=8> */
[----:B------:R-:W-:Y:S01]  /*88f0*/  FMUL.FTZ R61, R46, R61 ;  /* 0x0000003d2e3d7220 */ /* 0x000fe20000410000 */
        /* <DEDUP_REMOVED lines=9> */
.L_x_3385:
[----:B------:R-:W-:Y:S05]  /*8990*/  BSYNC B2 ;  /* 0x0000000000027941 */ /* 0x000fea0003800000 */
.L_x_3384:
[----:B0-----:R4:W-:Y:S04]  /*89a0*/  STG.E.128 desc[UR60][R52.64], R44 ;  /* 0x0000002c34007986 */ /* 0x0019e8000c101d3c */
[----:B--2---:R4:W-:Y:S02]  /*89b0*/  @!P3 STG.E.128 desc[UR60][R54.64], R48 ;  /* 0x000000303600b986 */ /* 0x0049e4000c101d3c */
.L_x_3383:
[----:B------:R-:W-:Y:S05]  /*89c0*/  BSYNC B1 ;  /* 0x0000000000017941 */ /* 0x000fea0003800000 */
.L_x_3382:
[----:B------:R-:W-:Y:S01]  /*89d0*/  ISETP.NE.AND P3, PT, R34, RZ, PT ;  /* 0x000000ff2200720c */ /* 0x000fe20003f65270 */
[----:B------:R-:W-:-:S12]  /*89e0*/  BSSY B1, `(.L_x_3386) ;  /* 0x000007b000017945 */ /* 0x000fd80003800000 */
[----:B------:R-:W-:Y:S05]  /*89f0*/  @!P3 BRA `(.L_x_3387) ;  /* 0x0000000400e4b947 */ /* 0x000fea0003800000 */
[----:B----4-:R-:W-:Y:S01]  /*8a00*/  SEL R44, R124, R149, !P1 ;  /* 0x000000957c2c7207 */ /* 0x010fe20004800000 */
[----:B------:R-:W-:Y:S01]  /*8a10*/  BSSY B2, `(.L_x_3388) ;  /* 0x0000075000027945 */ /* 0x000fe20003800000 */
[----:B------:R-:W-:Y:S02]  /*8a20*/  IADD3 R46, P3, P4, R118, R128, R27 ;  /* 0x00000080762e7210 */ /* 0x000fe40007c7e01b */
[----:B------:R-:W-:Y:S02]  /*8a30*/  SHF.R.S32.HI R45, RZ, 0x1f, R44 ;  /* 0x0000001fff2d7819 */ /* 0x000fe4000001142c */
[----:B------:R-:W-:Y:S02]  /*8a40*/  IADD3.X R47, R4, R57, R32, P3, P4 ;  /* 0x00000039042f7210 */ /* 0x000fe40001fe8420 */
[----:B------:R-:W-:-:S04]  /*8a50*/  LEA.HI R45, R45, R44, RZ, 0x4 ;  /* 0x0000002c2d2d7211 */ /* 0x000fc800078f20ff */
[----:B---3--:R-:W-:-:S05]  /*8a60*/  LEA.HI.SX32 R48, R45, R26, 0x1c ;  /* 0x0000001a2d307211 */ /* 0x008fca00078fe2ff */
[----:B------:R-:W-:-:S05]  /*8a70*/  IMAD.SHL.U32 R49, R48, 0x8, RZ ;  /* 0x0000000830317824 */ /* 0x000fca00078e00ff */
        /* <DEDUP_REMOVED lines=23> */
[----:B0-----:R-:W-:Y:S01]  /*8bf0*/  MOV R61, R44 ;  /* 0x0000002c003d7202 */ /* 0x001fe20000000f00 */
[----:B--2---:R-:W-:Y:S01]  /*8c00*/  IMAD.MOV.U32 R44, RZ, RZ, R49 ;  /* 0x000000ffff2c7224 */ /* 0x004fe200078e0031 */
[----:B------:R-:W-:Y:S01]  /*8c10*/  SHF.R.U32.HI R66, RZ, 0x10, R85 ;  /* 0x00000010ff427819 */ /* 0x000fe20000011655 */
[----:B------:R-:W-:Y:S01]  /*8c20*/  IMAD.MOV.U32 R62, RZ, RZ, R48 ;  /* 0x000000ffff3e7224 */ /* 0x000fe200078e0030 */
[----:B------:R-:W-:Y:S01]  /*8c30*/  SHF.R.U32.HI R64, RZ, 0x10, R73 ;  /* 0x00000010ff407819 */ /* 0x000fe20000011649 */
[----:B------:R-:W-:Y:S01]  /*8c40*/  IMAD.MOV.U32 R63, RZ, RZ, R51 ;  /* 0x000000ffff3f7224 */ /* 0x000fe200078e0033 */
[----:B------:R-:W-:Y:S01]  /*8c50*/  MOV R49, R47 ;  /* 0x0000002f00317202 */ /* 0x000fe20000000f00 */
[----:B------:R-:W-:Y:S01]  /*8c60*/  HADD2.F32 R67, -RZ, R172.H1_H1 ;  /* 0x300000acff437230 */ /* 0x000fe20000004100 */
[----:B------:R-:W-:Y:S01]  /*8c70*/  SHF.R.U64 R58, R72, 0x10, R73 ;  /* 0x00000010483a7819 */ /* 0x000fe20000001249 */
        /* <DEDUP_REMOVED lines=19> */
[----:B------:R-:W-:Y:S01]  /*8db0*/  HADD2.F32 R67, -RZ, R171.H1_H1 ;  /* 0x300000abff437230 */ /* 0x000fe20000004100 */
[----:B------:R-:W-:Y:S01]  /*8dc0*/  SHF.R.U64 R60, R84, 0x10, R85 ;  /* 0x00000010543c7819 */ /* 0x000fe20000001255 */
[--C-:B------:R-:W-:Y:S01]  /*8dd0*/  HADD2.F32 R64, -RZ, R63.reuse.H0_H0 ;  /* 0x2000003fff407230 */ /* 0x100fe20000004100 */
[----:B------:R-:W-:Y:S01]  /*8de0*/  F2FP.F16.F32.PACK_AB R47, R47, R44 ;  /* 0x0000002c2f2f723e */ /* 0x000fe200000000ff */
[----:B------:R-:W-:-:S02]  /*8df0*/  HADD2.F32 R63, -RZ, R63.H1_H1 ;  /* 0x3000003fff3f7230 */ /* 0x000fc40000004100 */
[----:B------:R-:W-:Y:S02]  /*8e00*/  HADD2.F32 R72, -RZ, R86.H0_H0 ;  /* 0x20000056ff487230 */ /* 0x000fe40000004100 */
[----:B------:R-:W-:Y:S02]  /*8e10*/  HADD2.F32 R65, -RZ, R159.H1_H1 ;  /* 0x3000009fff417230 */ /* 0x000fe40000004100 */
[--C-:B------:R-:W-:Y:S02]  /*8e20*/  HADD2.F32 R51, -RZ, R49.reuse.H0_H0 ;  /* 0x20000031ff337230 */ /* 0x100fe40000004100 */
[----:B------:R-:W-:Y:S01]  /*8e30*/  FMUL.FTZ R76, R63, R72 ;  /* 0x000000483f4c7220 */ /* 0x000fe20000410000 */
[----:B------:R-:W-:Y:S02]  /*8e40*/  HADD2.F32 R66, -RZ, R74.H0_H0 ;  /* 0x2000004aff427230 */ /* 0x000fe40000004100 */
[----:B------:R-:W-:Y:S01]  /*8e50*/  FMUL.FTZ R74, R64, R67 ;  /* 0x00000043404a7220 */ /* 0x000fe20000410000 */
[----:B------:R-:W-:-:S02]  /*8e60*/  HADD2.F32 R49, -RZ, R49.H1_H1 ;  /* 0x30000031ff317230 */ /* 0x000fc40000004100 */
[C---:B------:R-:W-:Y:S01]  /*8e70*/  FMUL.FTZ R67, R51.reuse, R67 ;  /* 0x0000004333437220 */ /* 0x040fe20000410000 */
[----:B------:R-:W-:Y:S02]  /*8e80*/  HADD2.F32 R172, -RZ, R172.H0_H0 ;  /* 0x200000acffac7230 */ /* 0x000fe40000004100 */
[-C--:B------:R-:W-:Y:S01]  /*8e90*/  FFMA.FTZ R74, R51, R65.reuse, -R74 ;  /* 0x00000041334a7223 */ /* 0x080fe2000001084a */
[----:B------:R-:W-:Y:S02]  /*8ea0*/  HADD2.F32 R51, -RZ, R62.H0_H0 ;  /* 0x2000003eff337230 */ /* 0x000fe40000004100 */
[C---:B------:R-:W-:Y:S01]  /*8eb0*/  FMUL.FTZ R78, R49.reuse, R72 ;  /* 0x00000048314e7220 */ /* 0x040fe20000410000 */
[----:B------:R-:W-:Y:S01]  /*8ec0*/  FFMA.FTZ R73, R49, R66, -R76 ;  /* 0x0000004231497223 */ /* 0x000fe2000001084c */
[----:B------:R-:W-:Y:S02]  /*8ed0*/  HADD2.F32 R49, -RZ, R61.H0_H0 ;  /* 0x2000003dff317230 */ /* 0x000fe40000004100 */
[----:B------:R-:W-:Y:S01]  /*8ee0*/  FFMA.FTZ R72, R64, R65, R67 ;  /* 0x0000004140487223 */ /* 0x000fe20000010043 */
[----:B------:R-:W-:-:S02]  /*8ef0*/  HADD2.F32 R60, -RZ, R60.H0_H0 ;  /* 0x2000003cff3c7230 */ /* 0x000fc40000004100 */
[----:B------:R-:W-:Y:S01]  /*8f00*/  FMUL.FTZ R64, R51, R172 ;  /* 0x000000ac33407220 */ /* 0x000fe20000410000 */
[----:B------:R-:W-:Y:S02]  /*8f10*/  HADD2.F32 R62, -RZ, R62.H1_H1 ;  /* 0x3000003eff3e7230 */ /* 0x000fe40000004100 */
[----:B------:R-:W-:Y:S01]  /*8f20*/  FFMA.FTZ R75, R63, R66, R78 ;  /* 0x000000423f4b7223 */ /* 0x000fe2000001004e */
[----:B------:R-:W-:Y:S02]  /*8f30*/  HADD2.F32 R170, -RZ, R170.H0_H0 ;  /* 0x200000aaffaa7230 */ /* 0x000fe40000004100 */
[----:B------:R-:W-:Y:S01]  /*8f40*/  FMUL.FTZ R172, R49, R172 ;  /* 0x000000ac31ac7220 */ /* 0x000fe20000410000 */
[----:B------:R-:W-:Y:S02]  /*8f50*/  HADD2.F32 R61, -RZ, R61.H1_H1 ;  /* 0x3000003dff3d7230 */ /* 0x000fe40000004100 */
[----:B------:R-:W-:Y:S01]  /*8f60*/  FMUL.FTZ R66, R62, R60 ;  /* 0x0000003c3e427220 */ /* 0x000fe20000410000 */
[----:B------:R-:W-:-:S02]  /*8f70*/  HADD2.F32 R58, -RZ, R58.H0_H0 ;  /* 0x2000003aff3a7230 */ /* 0x000fc40000004100 */
[-C--:B------:R-:W-:Y:S01]  /*8f80*/  FFMA.FTZ R172, R51, R170.reuse, R172 ;  /* 0x000000aa33ac7223 */ /* 0x080fe200000100ac */
[----:B------:R-:W-:Y:S01]  /*8f90*/  FFMA.FTZ R64, R49, R170, -R64 ;  /* 0x000000aa31407223 */ /* 0x000fe20000010840 */
[C---:B------:R-:W-:Y:S01]  /*8fa0*/  FMUL.FTZ R65, R61.reuse, R60 ;  /* 0x0000003c3d417220 */ /* 0x040fe20000410000 */
[----:B------:R-:W-:Y:S02]  /*8fb0*/  HADD2.F32 R51, -RZ, R50.H0_H0 ;  /* 0x20000032ff337230 */ /* 0x000fe40000004100 */
[-C--:B------:R-:W-:Y:S01]  /*8fc0*/  FFMA.FTZ R63, R61, R58.reuse, -R66 ;  /* 0x0000003a3d3f7223 */ /* 0x080fe20000010842 */
[----:B------:R-:W-:Y:S02]  /*8fd0*/  HADD2.F32 R60, -RZ, R171.H0_H0 ;  /* 0x200000abff3c7230 */ /* 0x000fe40000004100 */
[----:B------:R-:W-:Y:S01]  /*8fe0*/  FFMA.FTZ R65, R62, R58, R65 ;  /* 0x0000003a3e417223 */ /* 0x000fe20000010041 */
[----:B------:R-:W-:Y:S01]  /*8ff0*/  HADD2.F32 R61, -RZ, R59.H0_H0 ;  /* 0x2000003bff3d7230 */ /* 0x000fe20000004100 */
[----:B------:R-:W-:Y:S01]  /*9000*/  F2FP.F16.F32.PACK_AB R73, R73, R74 ;  /* 0x0000004a4949723e */ /* 0x000fe200000000ff */
[----:B------:R-:W-:Y:S01]  /*9010*/  HADD2.F32 R49, -RZ, R46.H0_H0 ;  /* 0x2000002eff317230 */ /* 0x000fe20000004100 */
[----:B------:R-:W-:Y:S01]  /*9020*/  F2FP.F16.F32.PACK_AB R44, R63, R64 ;  /* 0x000000403f2c723e */ /* 0x000fe200000000ff */
[----:B------:R-:W-:-:S02]  /*9030*/  HADD2.F32 R50, -RZ, R50.H1_H1 ;  /* 0x30000032ff327230 */ /* 0x000fc40000004100 */
[----:B------:R-:W-:Y:S02]  /*9040*/  HADD2.F32 R46, -RZ, R46.H1_H1 ;  /* 0x3000002eff2e7230 */ /* 0x000fe40000004100 */
[----:B------:R-:W-:Y:S02]  /*9050*/  HADD2.F32 R59, -RZ, R56.H0_H0 ;  /* 0x20000038ff3b7230 */ /* 0x000fe40000004100 */
[-C--:B------:R-:W-:Y:S01]  /*9060*/  FMUL.FTZ R56, R51, R60.reuse ;  /* 0x0000003c33387220 */ /* 0x080fe20000410000 */
[----:B------:R-:W-:Y:S02]  /*9070*/  HADD2.F32 R58, -RZ, R159.H0_H0 ;  /* 0x2000009fff3a7230 */ /* 0x000fe40000004100 */
[-C--:B------:R-:W-:Y:S01]  /*9080*/  FMUL.FTZ R67, R50, R61.reuse ;  /* 0x0000003d32437220 */ /* 0x080fe20000410000 */
[C---:B------:R-:W-:Y:S01]  /*9090*/  FMUL.FTZ R60, R49.reuse, R60 ;  /* 0x0000003c313c7220 */ /* 0x040fe20000410000 */
[----:B------:R-:W-:Y:S01]  /*90a0*/  FMUL.FTZ R61, R46, R61 ;  /* 0x0000003d2e3d7220 */ /* 0x000fe20000410000 */
[----:B------:R-:W-:-:S02]  /*90b0*/  FFMA.FTZ R56, R49, R58, -R56 ;  /* 0x0000003a31387223 */ /* 0x000fc40000010838 */
[----:B------:R-:W-:Y:S01]  /*90c0*/  FFMA.FTZ R60, R51, R58, R60 ;  /* 0x0000003a333c7223 */ /* 0x000fe2000001003c */
[-C--:B------:R-:W-:Y:S01]  /*90d0*/  FFMA.FTZ R67, R46, R59.reuse, -R67 ;  /* 0x0000003b2e437223 */ /* 0x080fe20000010843 */
[----:B------:R-:W-:Y:S01]  /*90e0*/  FFMA.FTZ R61, R50, R59, R61 ;  /* 0x0000003b323d7223 */ /* 0x000fe2000001003d */
[----:B------:R-:W-:Y:S01]  /*90f0*/  F2FP.F16.F32.PACK_AB R49, R48, R45 ;  /* 0x0000002d3031723e */ /* 0x000fe200000000ff */
[----:B------:R-:W-:Y:S01]  /*9100*/  IMAD.MOV.U32 R45, RZ, RZ, R47 ;  /* 0x000000ffff2d7224 */ /* 0x000fe200078e002f */
[----:B------:R-:W-:Y:S02]  /*9110*/  F2FP.F16.F32.PACK_AB R51, R75, R72 ;  /* 0x000000484b33723e */ /* 0x000fe400000000ff */
[----:B------:R-:W-:Y:S02]  /*9120*/  F2FP.F16.F32.PACK_AB R48, R65, R172 ;  /* 0x000000ac4130723e */ /* 0x000fe400000000ff */
[----:B------:R-:W-:Y:S02]  /*9130*/  F2FP.F16.F32.PACK_AB R46, R67, R56 ;  /* 0x00000038432e723e */ /* 0x000fe400000000ff */
[----:B------:R-:W-:-:S02]  /*9140*/  F2FP.F16.F32.PACK_AB R50, R61, R60 ;  /* 0x0000003c3d32723e */ /* 0x000fc400000000ff */
[----:B------:R-:W-:-:S07]  /*9150*/  MOV R47, R73 ;  /* 0x00000049002f7202 */ /* 0x000fce0000000f00 */
.L_x_3389:
[----:B------:R-:W-:Y:S05]  /*9160*/  BSYNC B2 ;  /* 0x0000000000027941 */ /* 0x000fea0003800000 */
.L_x_3388:
[----:B0-----:R0:W-:Y:S04]  /*9170*/  STG.E.128 desc[UR60][R52.64], R44 ;  /* 0x0000002c34007986 */ /* 0x0011e8000c101d3c */
[----:B--2---:R0:W-:Y:S02]  /*9180*/  @!P3 STG.E.128 desc[UR60][R54.64], R48 ;  /* 0x000000303600b986 */ /* 0x0041e4000c101d3c */
.L_x_3387:
[----:B------:R-:W-:Y:S05]  /*9190*/  BSYNC B1 ;  /* 0x0000000000017941 */ /* 0x000fea0003800000 */
.L_x_3386:
[----:B------:R-:W-:-:S13]  /*91a0*/  ISETP.NE.AND P3, PT, R35, RZ, PT ;  /* 0x000000ff2300720c */ /* 0x000fda0003f65270 */
[----:B------:R-:W-:Y:S05]  /*91b0*/  @!P3 BRA `(.L_x_3340) ;  /* 0x0000000800d4b947 */ /* 0x000fea0003800000 */
[----:B0---4-:R-:W2:Y:S01]  /*91c0*/  LDL R44, [R1+0x10] ;  /* 0x00001000012c7983 */ /* 0x011ea20000100800 */
[----:B------:R-:W-:Y:S01]  /*91d0*/  IADD3 R46, P3, P4, R118, R128, R29 ;  /* 0x00000080762e7210 */ /* 0x000fe20007c7e01d */
[----:B------:R-:W-:Y:S03]  /*91e0*/  BSSY B1, `(.L_x_3390) ;  /* 0x0000070000017945 */ /* 0x000fe60003800000 */
[----:B---3--:R-:W-:Y:S02]  /*91f0*/  IADD3.X R49, R4, R57, R33, P3, P4 ;  /* 0x0000003904317210 */ /* 0x008fe40001fe8421 */
[----:B------:R-:W-:-:S04]  /*9200*/  LEA R52, P3, R46, R122, 0x1 ;  /* 0x0000007a2e347211 */ /* 0x000fc800078608ff */
[----:B------:R-:W-:Y:S02]  /*9210*/  LEA.HI.X R53, R46, R123, R49, 0x1, P3 ;  /* 0x0000007b2e357211 */ /* 0x000fe400018f0c31 */
[----:B------:R-:W-:Y:S02]  /*9220*/  ISETP.GE.AND P3, PT, R206, R101, PT ;  /* 0x00000065ce00720c */ /* 0x000fe40003f66270 */
[----:B--2---:R-:W-:-:S04]  /*9230*/  LOP3.LUT P5, RZ, R44, 0x1, RZ, 0xc0, !PT ;  /* 0x000000012cff7812 */ /* 0x004fc800078ac0ff */
[----:B------:R-:W-:-:S04]  /*9240*/  SEL R149, R124, R149, !P5 ;  /* 0x000000957c957207 */ /* 0x000fc80006800000 */
[----:B------:R-:W-:-:S04]  /*9250*/  SHF.R.S32.HI R44, RZ, 0x1f, R149 ;  /* 0x0000001fff2c7819 */ /* 0x000fc80000011495 */
[----:B------:R-:W-:-:S04]  /*9260*/  LEA.HI R149, R44, R149, RZ, 0x4 ;  /* 0x000000952c957211 */ /* 0x000fc800078f20ff */
[----:B------:R-:W-:-:S04]  /*9270*/  LEA.HI.SX32 R149, R149, R28, 0x1c ;  /* 0x0000001c95957211 */ /* 0x000fc800078fe2ff */
[----:B------:R-:W-:Y:S01]  /*9280*/  SHF.R.S32.HI R44, RZ, 0x1f, R149 ;  /* 0x0000001fff2c7819 */ /* 0x000fe20000011495 */
[----:B------:R-:W-:-:S03]  /*9290*/  IMAD.SHL.U32 R55, R149, 0x8, RZ ;  /* 0x0000000895377824 */ /* 0x000fc600078e00ff */
[----:B------:R-:W-:-:S04]  /*92a0*/  LEA.HI R44, R44, R149, RZ, 0x3 ;  /* 0x000000952c2c7211 */ /* 0x000fc800078f18ff */
[----:B------:R-:W-:Y:S02]  /*92b0*/  SHF.R.S32.HI R48, RZ, 0x3, R44 ;  /* 0x00000003ff307819 */ /* 0x000fe4000001142c */
[----:B------:R-:W-:-:S03]  /*92c0*/  LOP3.LUT R44, R208, 0x38, R55, 0xf8, !PT ;  /* 0x00000038d02c7812 */ /* 0x000fc600078ef837 */
[----:B------:R-:W-:Y:S01]  /*92d0*/  IMAD R45, R48, 0x1c00, R213 ;  /* 0x00001c00302d7824 */ /* 0x000fe200078e02d5 */
[----:B------:R-:W-:-:S05]  /*92e0*/  LOP3.LUT R44, R44, R237, RZ, 0x3c, !PT ;  /* 0x000000ed2c2c7212 */ /* 0x000fca00078e3cff */
[----:B------:R-:W-:Y:S02]  /*92f0*/  IMAD.IADD R44, R45, 0x1, R44 ;  /* 0x000000012d2c7824 */ /* 0x000fe400078e022c */
[C---:B------:R-:W-:Y:S02]  /*9300*/  IMAD R45, R19.reuse, 0x5400, R138 ;  /* 0x00005400132d7824 */ /* 0x040fe400078e028a */
[----:B------:R-:W-:-:S03]  /*9310*/  IMAD R47, R19, 0x5400, R44 ;  /* 0x00005400132f7824 */ /* 0x000fc600078e022c */
[----:B------:R-:W-:Y:S01]  /*9320*/  LEA R45, R45, R18, 0x1 ;  /* 0x000000122d2d7211 */ /* 0x000fe200078e08ff */
[----:B------:R-:W-:-:S05]  /*9330*/  IMAD R48, R47, 0x2, R18 ;  /* 0x000000022f307824 */ /* 0x000fca00078e0212 */
[----:B------:R-:W0:Y:S04]  /*9340*/  LDS.128 R44, [R45+0x21400] ;  /* 0x021400002d2c7984 */ /* 0x000e280000000c00 */
[----:B------:R-:W2:Y:S01]  /*9350*/  LDS.128 R48, [R48+0x21400] ;  /* 0x0214000030307984 */ /* 0x000ea20000000c00 */
[----:B------:R-:W-:Y:S05]  /*9360*/  @P3 BRA `(.L_x_3391) ;  /* 0x00000004005c3947 */ /* 0x000fea0003800000 */
[----:B------:R-:W-:Y:S01]  /*9370*/  SHF.R.U32.HI R62, RZ, 0x10, R81 ;  /* 0x00000010ff3e7819 */ /* 0x000fe20000011651 */
[----:B--2---:R-:W-:Y:S01]  /*9380*/  IMAD.MOV.U32 R58, RZ, RZ, R48 ;  /* 0x000000ffff3a7224 */ /* 0x004fe200078e0030 */
[----:B0-----:R-:W-:Y:S01]  /*9390*/  MOV R48, R46 ;  /* 0x0000002e00307202 */ /* 0x001fe20000000f00 */
[----:B------:R-:W-:Y:S01]  /*93a0*/  IMAD.MOV.U32 R59, RZ, RZ, R50 ;  /* 0x000000ffff3b7224 */ /* 0x000fe200078e0032 */
        /* <DEDUP_REMOVED lines=17> */
[----:B------:R-:W-:Y:S01]  /*94c0*/  FMUL.FTZ R63, R46, R63 ;  /* 0x0000003f2e3f7220 */ /* 0x000fe20000410000 */
[-C--:B------:R-:W-:Y:S01]  /*94d0*/  FFMA.FTZ R64, R45, R60.reuse, -R64 ;  /* 0x0000003c2d407223 */ /* 0x080fe20000010840 */
[----:B------:R-:W-:Y:S01]  /*94e0*/  FFMA.FTZ R66, R49, R60, R62 ;  /* 0x0000003c31427223 */ /* 0x000fe2000001003e */
        /* <DEDUP_REMOVED lines=33> */
[----:B------:R-:W-:Y:S02]  /*9700*/  HADD2.F32 R45, -RZ, R59.H0_H0 ;  /* 0x2000003bff2d7230 */ /* 0x000fe40000004100 */
[C---:B------:R-:W-:Y:S01]  /*9710*/  FMUL.FTZ R49, R44.reuse, R49 ;  /* 0x000000312c317220 */ /* 0x040fe20000410000 */
[----:B------:R-:W-:Y:S02]  /*9720*/  HADD2.F32 R157, -RZ, R157.H0_H0 ;  /* 0x2000009dff9d7230 */ /* 0x000fe40000004100 */
[-C--:B------:R-:W-:Y:S01]  /*9730*/  FFMA.FTZ R61, R44, R47.reuse, -R61 ;  /* 0x0000002f2c3d7223 */ /* 0x080fe2000001083d */
[----:B------:R-:W-:Y:S02]  /*9740*/  HADD2.F32 R56, -RZ, R56.H0_H0 ;  /* 0x20000038ff387230 */ /* 0x000fe40000004100 */
[----:B------:R-:W-:Y:S01]  /*9750*/  FFMA.FTZ R58, R58, R47, R49 ;  /* 0x0000002f3a3a7223 */ /* 0x000fe20000010031 */
[----:B------:R-:W-:-:S02]  /*9760*/  HADD2.F32 R59, -RZ, R59.H1_H1 ;  /* 0x3000003bff3b7230 */ /* 0x000fc40000004100 */
[-C--:B------:R-:W-:Y:S01]  /*9770*/  FMUL.FTZ R47, R45, R157.reuse ;  /* 0x0000009d2d2f7220 */ /* 0x080fe20000410000 */
[--C-:B------:R-:W-:Y:S02]  /*9780*/  HADD2.F32 R44, -RZ, R48.reuse.H0_H0 ;  /* 0x20000030ff2c7230 */ /* 0x100fe40000004100 */
[----:B------:R-:W-:Y:S01]  /*9790*/  FFMA.FTZ R51, R46, R156, R51 ;  /* 0x0000009c2e337223 */ /* 0x000fe20000010033 */
        /* <DEDUP_REMOVED lines=18> */
[----:B------:R-:W-:-:S02]  /*98c0*/  F2FP.F16.F32.PACK_AB R45, R64, R65 ;  /* 0x00000041402d723e */ /* 0x000fc400000000ff */
[----:B------:R-:W-:-:S07]  /*98d0*/  MOV R46, R66 ;  /* 0x00000042002e7202 */ /* 0x000fce0000000f00 */
.L_x_3391:
[----:B------:R-:W-:Y:S05]  /*98e0*/  BSYNC B1 ;  /* 0x0000000000017941 */ /* 0x000fea0003800000 */
.L_x_3390:
[----:B0-----:R0:W-:Y:S01]  /*98f0*/  STG.E.128 desc[UR60][R52.64], R44 ;  /* 0x0000002c34007986 */ /* 0x0011e2000c101d3c */
[----:B------:R-:W-:-:S13]  /*9900*/  ISETP.GE.AND P3, PT, R55, R146, PT ;  /* 0x000000923700720c */ /* 0x000fda0003f66270 */
[----:B------:R-:W-:Y:S05]  /*9910*/  @P3 BRA `(.L_x_3340) ;  /* 0x0000000000fc3947 */ /* 0x000fea0003800000 */
[--C-:B0-----:R-:W-:Y:S02]  /*9920*/  SHF.R.S32.HI R44, RZ, 0x1f, R55.reuse ;  /* 0x0000001fff2c7819 */ /* 0x101fe40000011437 */
[----:B------:R-:W-:-:S04]  /*9930*/  IADD3 R55, P3, P4, R118, R128, R55 ;  /* 0x0000008076377210 */ /* 0x000fc80007c7e037 */
[----:B------:R-:W-:Y:S02]  /*9940*/  IADD3.X R44, R4, R57, R44, P3, P4 ;  /* 0x00000039042c7210 */ /* 0x000fe40001fe842c */
[----:B------:R-:W-:-:S04]  /*9950*/  LEA R122, P3, R55, R122, 0x1 ;  /* 0x0000007a377a7211 */ /* 0x000fc800078608ff */
[----:B------:R-:W-:-:S05]  /*9960*/  LEA.HI.X R123, R55, R123, R44, 0x1, P3 ;  /* 0x0000007b377b7211 */ /* 0x000fca00018f0c2c */
[----:B--2---:R0:W-:Y:S01]  /*9970*/  STG.E.128 desc[UR60][R122.64], R48 ;  /* 0x000000307a007986 */ /* 0x0041e2000c101d3c */
[----:B------:R-:W-:Y:S05]  /*9980*/  BRA `(.L_x_3340) ;  /* 0x0000000000e07947 */ /* 0x000fea0003800000 */
.L_x_3307:
[----:B------:R-:W2:Y:S02]  /*9990*/  LDL R44, [R1+0x1c] ;  /* 0x00001c00012c7983 */ /* 0x000ea40000100800 */
[----:B--2---:R-:W-:-:S13]  /*99a0*/  R2UR UR4, R44 ;  /* 0x000000002c0472ca */ /* 0x004fda00000e0000 */
[----:B------:R-:W-:-:S06]  /*99b0*/  UISETP.NE.AND UP0, UPT, UR4, 0x3, UPT ;  /* 0x000000030400788c */ /* 0x000fcc000bf05270 */
[----:B------:R-:W-:-:S13]  /*99c0*/  PLOP3.LUT P2, PT, PT, PT, UP0, 0x80, 0x0 ;  /* 0x000000000000781c */ /* 0x000fda0003f4f008 */
[----:B------:R-:W-:Y:S05]  /*99d0*/  @!P2 BRA `(.L_x_3392) ;  /* 0x000000000004a947 */ /* 0x000fea0003800000 */
[----:B------:R-:W-:Y:S01]  /*99e0*/  BPT.TRAP 0x1 ;  /* 0x000000040000795c */ /* 0x000fe20000300000 */
.L_x_3392:
[----:B------:R-:W-:Y:S01]  /*99f0*/  LEA R43, R19, R18, 0x3 ;  /* 0x00000012132b7211 */ /* 0x000fe200078e18ff */
[----:B------:R-:W-:Y:S01]  /*9a00*/  IMAD R42, R24, -0x70, R2 ;  /* 0xffffff90182a7824 */ /* 0x000fe200078e0202 */
[----:B------:R-:W-:Y:S01]  /*9a10*/  SHF.L.U32 R100, R207, 0x1f, RZ ;  /* 0x0000001fcf647819 */ /* 0x000fe200000006ff */
[----:B------:R-:W-:Y:S03]  /*9a20*/  BSSY B1, `(.L_x_3393) ;  /* 0x0000004000017945 */ /* 0x000fe60003800000 */
[----:B------:R-:W1:Y:S01]  /*9a30*/  SYNCS.PHASECHK.TRANS64.TRYWAIT P3, [R43+URZ+0x36890], R100 ;  /* 0x036890642b0075a7 */ /* 0x000e62000806017f */
[----:B------:R-:W-:Y:S01]  /*9a40*/  VIMNMX R42, R42, 0x70, PT ;  /* 0x000000702a2a7848 */ /* 0x000fe20003fe0100 */
[----:B-1----:R-:W-:Y:S06]  /*9a50*/  @!P3 BRA `(.L_x_3394) ;  /* 0x000001a00048b947 */ /* 0x002fec0003800000 */
.L_x_3617:
[----:B------:R-:W-:Y:S05]  /*9a60*/  BSYNC B1 ;  /* 0x0000000000017941 */ /* 0x000fea0003800000 */
.L_x_3393:
[----:B------:R-:W-:Y:S01]  /*9a70*/  ISETP.GE.AND P3, PT, R204, R42, PT ;  /* 0x0000002acc00720c */ /* 0x000fe20003f66270 */
[----:B------:R-:W-:-:S12]  /*9a80*/  BSSY B1, `(.L_x_3395) ;  /* 0x0000014000017945 */ /* 0x000fd80003800000 */
[----:B------:R-:W-:Y:S05]  /*9a90*/  @P3 BRA `(.L_x_3396) ;  /* 0x0000000000483947 */ /* 0x000fea0003800000 */
[----:B------:R-:W-:-:S13]  /*9aa0*/  ISETP.NE.AND P3, PT, R30, RZ, PT ;  /* 0x000000ff1e00720c */ /* 0x000fda0003f65270 */
[----:B0-----:R-:W0:Y:S04]  /*9ab0*/  @P3 LDS.128 R44, [R40+0x21000] ;  /* 0x02100000282c3984 */ /* 0x001e280000000c00 */
[----:B0-----:R-:W-:Y:S01]  /*9ac0*/  @P3 STG.E.128 desc[UR60][R50.64], R44 ;  /* 0x0000002c32003986 */ /* 0x001fe2000c101d3c */
[----:B------:R-:W-:-:S13]  /*9ad0*/  ISETP.NE.AND P3, PT, R34, RZ, PT ;  /* 0x000000ff2200720c */ /* 0x000fda0003f65270 */
[----:B------:R-:W0:Y:S04]  /*9ae0*/  @P3 LDS.128 R44, [R41+0x21000] ;  /* 0x02100000292c3984 */ /* 0x000e280000000c00 */
        /* <DEDUP_REMOVED lines=12> */
[----:B0-----:R2:W-:Y:S02]  /*9bb0*/  @P3 STG.E.128 desc[UR60][R50.64+0x140], R44 ;  /* 0x0001402c32003986 */ /* 0x0015e4000c101d3c */
.L_x_3396:
[----:B------:R-:W-:Y:S05]  /*9bc0*/  BSYNC B1 ;  /* 0x0000000000017941 */ /* 0x000fea0003800000 */
.L_x_3395:
[----:B------:R-:W-:-:S13]  /*9bd0*/  ISETP.GE.AND P3, PT, R224, R42, PT ;  /* 0x0000002ae000720c */ /* 0x000fda0003f66270 */
[----:B------:R-:W-:Y:S05]  /*9be0*/  @P3 BRA `(.L_x_3340) ;  /* 0x0000000000483947 */ /* 0x000fea0003800000 */
[----:B------:R-:W-:-:S13]  /*9bf0*/  ISETP.NE.AND P3, PT, R30, RZ, PT ;  /* 0x000000ff1e00720c */ /* 0x000fda0003f65270 */
[----:B0-2---:R-:W0:Y:S04]  /*9c00*/  @P3 LDS.128 R44, [R40+0x23000] ;  /* 0x02300000282c3984 */ /* 0x005e280000000c00 */
        /* <DEDUP_REMOVED lines=16> */
.L_x_3340:
[----:B------:R-:W-:Y:S05]  /*9d10*/  BSYNC B0 ;  /* 0x0000000000007941 */ /* 0x000fea0003800000 */
.L_x_3306:
[----:B01234-:R-:W0:Y:S01]  /*9d20*/  S2R R44, SR_TID.X ;  /* 0x00000000002c7919 */ /* 0x01fe220000002100 */
[----:B------:R-:W-:Y:S01]  /*9d30*/  @!PT LDS RZ, [RZ] ;  /* 0x00000000fffff984 */ /* 0x000fe20000000800 */
[----:B------:R-:W-:Y:S01]  /*9d40*/  @!PT LDS RZ, [RZ] ;  /* 0x00000000fffff984 */ /* 0x000fe20000000800 */
[----:B------:R-:W-:Y:S01]  /*9d50*/  @!PT LDS RZ, [RZ] ;  /* 0x00000000fffff984 */ /* 0x000fe20000000800 */
[----:B------:R-:W-:Y:S01]  /*9d60*/  @!PT LDS RZ, [RZ] ;  /* 0x00000000fffff984 */ /* 0x000fe20000000800 */
[----:B------:R1:W-:Y:S06]  /*9d70*/  MEMBAR.ALL.CTA ;  /* 0x0000000000007992 */ /* 0x0003ec0000008000 */
[----:B-1----:R-:W1:Y:S01]  /*9d80*/  FENCE.VIEW.ASYNC.S ;  /* 0x00000000000073c6 */ /* 0x002e620000000000 */
[----:B------:R-:W-:Y:S05]  /*9d90*/  WARPSYNC.ALL ;  /* 0x0000000000007948 */ /* 0x000fea0003800000 */
[----:B------:R-:W-:Y:S01]  /*9da0*/  BSSY B0, `(.L_x_3397) ;  /* 0x0000009000007945 */ /* 0x000fe20003800000 */
[----:B0-----:R-:W-:Y:S01]  /*9db0*/  LOP3.LUT R44, R44, 0x7f, RZ, 0xc0, !PT ;  /* 0x0000007f2c2c7812 */ /* 0x001fe200078ec0ff */
[----:B-1----:R0:W-:Y:S03]  /*9dc0*/  BAR.SYNC.DEFER_BLOCKING R153, 0x80 ;  /* 0x000200990000751d */ /* 0x0021e60000010000 */
[----:B------:R-:W-:-:S13]  /*9dd0*/  ISETP.NE.AND P3, PT, R44, RZ, PT ;  /* 0x000000ff2c00720c */ /* 0x000fda0003f65270 */
[----:B------:R-:W-:-:S05]  /*9de0*/  @!P3 VIADD R44, R43, 0x368a0 ;  /* 0x000368a02b2cb836 */ /* 0x000fca0000000000 */
[----:B------:R-:W-:-:S04]  /*9df0*/  @!P3 PRMT R44, RZ, 0x654, R44 ;  /* 0x00000654ff2cb816 */ /* 0x000fc8000000002c */
[----:B------:R0:W-:Y:S01]  /*9e00*/  @!P3 SYNCS.ARRIVE.TRANS64.RED.A1T0 RZ, [R44+URZ], RZ ;  /* 0x000000ff2cffb9a7 */ /* 0x0001e2000810043f */
[----:B------:R-:W-:Y:S05]  /*9e10*/  @!P2 BRA `(.L_x_3398) ;  /* 0x000000000004a947 */ /* 0x000fea0003800000 */
[----:B------:R-:W-:Y:S01]  /*9e20*/  BPT.TRAP 0x1 ;  /* 0x000000040000795c */ /* 0x000fe20000300000 */
.L_x_3398:
[----:B------:R-:W-:Y:S05]  /*9e30*/  BSYNC B0 ;  /* 0x0000000000007941 */ /* 0x000fea0003800000 */
.L_x_3397:
[----:B------:R-:W1:Y:S01]  /*9e40*/  SYNCS.PHASECHK.TRANS64.TRYWAIT P2, [R43+URZ+0x368b0], R100 ;  /* 0x0368b0642b0075a7 */ /* 0x000e62000804017f */
[----:B------:R-:W-:Y:S01]  /*9e50*/  ULDC.64 UR4, c[0x0][0x308] ;  /* 0x0000c20000047ab9 */ /* 0x000fe20000000a00 */
[----:B------:R-:W-:Y:S01]  /*9e60*/  ULDC.64 UR6, c[0x0][0x318] ;  /* 0x0000c60000067ab9 */ /* 0x000fe20000000a00 */
[----:B0-----:R-:W-:Y:S01]  /*9e70*/  IMAD.U32 R44, RZ, RZ, UR4 ;  /* 0x00000004ff2c7e24 */ /* 0x001fe2000f8e00ff */
[----:B------:R-:W-:Y:S01]  /*9e80*/  MOV R46, UR6 ;  /* 0x00000006002e7c02 */ /* 0x000fe20008000f00 */
[----:B------:R-:W-:Y:S01]  /*9e90*/  IMAD.U32 R45, RZ, RZ, UR7 ;  /* 0x00000007ff2d7e24 */ /* 0x000fe2000f8e00ff */
[----:B------:R-:W-:Y:S02]  /*9ea0*/  BSSY B0, `(.L_x_3399) ;  /* 0x0000007000007945 */ /* 0x000fe40003800000 */
[----:B------:R0:W-:Y:S04]  /*9eb0*/  STL [R1+0xc], R44 ;  /* 0x00000c2c01007387 */ /* 0x0001e80000100800 */
[----:B------:R2:W-:Y:S01]  /*9ec0*/  STL [R1+0x18], R46 ;  /* 0x0000182e01007387 */ /* 0x0005e20000100800 */
[----:B0-----:R-:W-:-:S05]  /*9ed0*/  IMAD.U32 R44, RZ, RZ, UR5 ;  /* 0x00000005ff2c7e24 */ /* 0x001fca000f8e00ff */
[----:B------:R2:W-:Y:S04]  /*9ee0*/  STL [R1+0x8], R44 ;  /* 0x0000082c01007387 */ /* 0x0005e80000100800 */
[----:B------:R2:W-:Y:S02]  /*9ef0*/  STL [R1+0x14], R45 ;  /* 0x0000142d01007387 */ /* 0x0005e40000100800 */
[----:B-12---:R-:W-:Y:S05]  /*9f00*/  @!P2 BRA `(.L_x_3400) ;  /* 0x0000019c0030a947 */ /* 0x006fea0003800000 */
.L_x_3618:
[----:B------:R-:W-:Y:S05]  /*9f10*/  BSYNC B0 ;  /* 0x0000000000007941 */ /* 0x000fea0003800000 */
.L_x_3399:
[----:B------:R1:W5:Y:S04]  /*9f20*/  LDL R55, [R1+0x18] ;  /* 0x0000180001377983 */ /* 0x0003680000100800 */
[----:B------:R1:W5:Y:S04]  /*9f30*/  LDL R54, [R1+0x14] ;  /* 0x0000140001367983 */ /* 0x0003680000100800 */
[----:B------:R1:W5:Y:S04]  /*9f40*/  LDL R53, [R1+0xc] ;  /* 0x00000c0001357983 */ /* 0x0003680000100800 */
[----:B------:R1:W5:Y:S01]  /*9f50*/  LDL R52, [R1+0x8] ;  /* 0x0000080001347983 */ /* 0x0003620000100800 */
[----:B------:R-:W-:Y:S01]  /*9f60*/  ISETP.GE.AND P2, PT, R204, R42, PT ;  /* 0x0000002acc00720c */ /* 0x000fe20003f46270 */
[----:B------:R-:W-:Y:S01]  /*9f70*/  BSSY B0, `(.L_x_3401) ;  /* 0x0000022000007945 */ /* 0x000fe20003800000 */
[----:B------:R-:W-:-:S11]  /*9f80*/  IMAD.WIDE R48, R24, 0x70, R120 ;  /* 0x0000007018307825 */ /* 0x000fd600078e0278 */
[----:B-1----:R-:W-:Y:S05]  /*9f90*/  @P2 BRA `(.L_x_3402) ;  /* 0x00000000007c2947 */ /* 0x002fea0003800000 */
[----:B-----5:R-:W-:Y:S01]  /*9fa0*/  R2UR UR7, R55 ;  /* 0x00000000370772ca */ /* 0x020fe200000e0000 */
[----:B------:R-:W-:Y:S01]  /*9fb0*/  IMAD.MOV.U32 R45, RZ, RZ, R39 ;  /* 0x000000ffff2d7224 */ /* 0x000fe200078e0027 */
[----:B------:R-:W-:Y:S02]  /*9fc0*/  R2UR UR4, R54 ;  /* 0x00000000360472ca */ /* 0x000fe400000e0000 */
[----:B------:R-:W-:Y:S02]  /*9fd0*/  R2UR UR6, R53 ;  /* 0x00000000350672ca */ /* 0x000fe400000e0000 */
[----:B------:R-:W-:Y:S02]  /*9fe0*/  MOV R44, R116 ;  /* 0x00000074002c7202 */ /* 0x000fe40000000f00 */
[----:B------:R-:W-:-:S05]  /*9ff0*/  R2UR UR5, R52 ;  /* 0x00000000340572ca */ /* 0x000fca00000e0000 */
[----:B------:R-:W-:Y:S02]  /*a000*/  IMAD R47, R49, UR7, RZ ;  /* 0x00000007312f7c24 */ /* 0x000fe4000f8e02ff */
[----:B------:R-:W-:-:S04]  /*a010*/  IMAD.WIDE.U32 R44, R48, UR7, R44 ;  /* 0x00000007302c7c25 */ /* 0x000fc8000f8e002c */
[----:B------:R-:W-:Y:S01]  /*a020*/  IMAD R47, R48, UR4, R47 ;  /* 0x00000004302f7c24 */ /* 0x000fe2000f8e022f */
[----:B------:R-:W-:Y:S01]  /*a030*/  LEA R50, P2, R44, UR6, 0x1 ;  /* 0x000000062c327c11 */ /* 0x000fe2000f8408ff */
[----:B------:R-:W-:Y:S02]  /*a040*/  ULDC UR4, c[0x0][0x2e4] ;  /* 0x0000b90000047ab9 */ /* 0x000fe40000000800 */
[----:B------:R-:W-:-:S05]  /*a050*/  IMAD.IADD R45, R45, 0x1, R47 ;  /* 0x000000012d2d7824 */ /* 0x000fca00078e022f */
[----:B------:R-:W-:Y:S02]  /*a060*/  LEA.HI.X R51, R44, UR5, R45, 0x1, P2 ;  /* 0x000000052c337c11 */ /* 0x000fe400090f0c2d */
[----:B------:R-:W-:-:S13]  /*a070*/  ISETP.GE.AND P2, PT, R22, UR4, PT ;  /* 0x0000000416007c0c */ /* 0x000fda000bf46270 */
[----:B------:R-:W1:Y:S04]  /*a080*/  @!P2 LDS.128 R44, [R40] ;  /* 0x00000000282ca984 */ /* 0x000e680000000c00 */
[----:B-1----:R-:W-:Y:S01]  /*a090*/  @!P2 STG.E.128 desc[UR60][R50.64], R44 ;  /* 0x0000002c3200a986 */ /* 0x002fe2000c101d3c */
[----:B------:R-:W-:-:S13]  /*a0a0*/  ISETP.GE.AND P2, PT, R205, UR4, PT ;  /* 0x00000004cd007c0c */ /* 0x000fda000bf46270 */
[----:B------:R-:W1:Y:S04]  /*a0b0*/  @!P2 LDS.128 R44, [R41] ;  /* 0x00000000292ca984 */ /* 0x000e680000000c00 */
[----:B-1----:R-:W-:Y:S01]  /*a0c0*/  @!P2 STG.E.128 desc[UR60][R50.64+0x40], R44 ;  /* 0x0000402c3200a986 */ /* 0x002fe2000c101d3c */
[----:B------:R-:W-:-:S13]  /*a0d0*/  ISETP.GE.AND P2, PT, R206, UR4, PT ;  /* 0x00000004ce007c0c */ /* 0x000fda000bf46270 */
[----:B------:R-:W1:Y:S04]  /*a0e0*/  @!P2 LDS.128 R44, [R40+0x3800] ;  /* 0x00380000282ca984 */ /* 0x000e680000000c00 */
        /* <DEDUP_REMOVED lines=9> */
[----:B-1----:R1:W-:Y:S02]  /*a180*/  @!P2 STG.E.128 desc[UR60][R50.64+0x140], R44 ;  /* 0x0001402c3200a986 */ /* 0x0023e4000c101d3c */
.L_x_3402:
[----:B------:R-:W-:Y:S05]  /*a190*/  BSYNC B0 ;  /* 0x0000000000007941 */ /* 0x000fea0003800000 */
.L_x_3401:
[----:B------:R-:W-:Y:S01]  /*a1a0*/  ISETP.GE.AND P2, PT, R224, R42, PT ;  /* 0x0000002ae000720c */ /* 0x000fe20003f46270 */
[----:B------:R-:W-:-:S12]  /*a1b0*/  BSSY B0, `(.L_x_3403) ;  /* 0x0000023000007945 */ /* 0x000fd80003800000 */
[----:B------:R-:W-:Y:S05]  /*a1c0*/  @P2 BRA `(.L_x_3404) ;  /* 0x0000000000842947 */ /* 0x000fea0003800000 */
[----:B-----5:R-:W-:Y:S01]  /*a1d0*/  R2UR UR7, R55 ;  /* 0x00000000370772ca */ /* 0x020fe200000e0000 */
[----:B-1----:R-:W-:Y:S01]  /*a1e0*/  IMAD.MOV.U32 R44, RZ, RZ, R116 ;  /* 0x000000ffff2c7224 */ /* 0x002fe200078e0074 */
[----:B------:R-:W-:Y:S01]  /*a1f0*/  R2UR UR4, R54 ;  /* 0x00000000360472ca */ /* 0x000fe200000e0000 */
[----:B------:R-:W-:Y:S01]  /*a200*/  IMAD.MOV.U32 R45, RZ, RZ, R39 ;  /* 0x000000ffff2d7224 */ /* 0x000fe200078e0027 */
[----:B------:R-:W-:Y:S02]  /*a210*/  IADD3 R47, P2, R48, 0x40, RZ ;  /* 0x00000040302f7810 */ /* 0x000fe40007f5e0ff */
[----:B------:R-:W-:Y:S02]  /*a220*/  R2UR UR6, R53 ;  /* 0x00000000350672ca */ /* 0x000fe400000e0000 */
[----:B------:R-:W-:Y:S02]  /*a230*/  IADD3.X R48, RZ, R49, RZ, P2, !PT ;  /* 0x00000031ff307210 */ /* 0x000fe400017fe4ff */
[----:B------:R-:W-:-:S03]  /*a240*/  R2UR UR5, R52 ;  /* 0x00000000340572ca */ /* 0x000fc600000e0000 */
[----:B------:R-:W-:Y:S02]  /*a250*/  IMAD R48, R48, UR7, RZ ;  /* 0x0000000730307c24 */ /* 0x000fe4000f8e02ff */
[----:B------:R-:W-:-:S04]  /*a260*/  IMAD.WIDE.U32 R44, R47, UR7, R44 ;  /* 0x000000072f2c7c25 */ /* 0x000fc8000f8e002c */
[----:B------:R-:W-:Y:S01]  /*a270*/  IMAD R47, R47, UR4, R48 ;  /* 0x000000042f2f7c24 */ /* 0x000fe2000f8e0230 */
[----:B------:R-:W-:Y:S01]  /*a280*/  LEA R48, P2, R44, UR6, 0x1 ;  /* 0x000000062c307c11 */ /* 0x000fe2000f8408ff */
[----:B------:R-:W-:-:S03]  /*a290*/  ULDC UR4, c[0x0][0x2e4] ;  /* 0x0000b90000047ab9 */ /* 0x000fc60000000800 */
[----:B------:R-:W-:-:S04]  /*a2a0*/  IADD3 R45, R45, R47, RZ ;  /* 0x0000002f2d2d7210 */ /* 0x000fc80007ffe0ff */
[----:B------:R-:W-:Y:S02]  /*a2b0*/  LEA.HI.X R49, R44, UR5, R45, 0x1, P2 ;  /* 0x000000052c317c11 */ /* 0x000fe400090f0c2d */
        /* <DEDUP_REMOVED lines=18> */
.L_x_3404:
[----:B------:R-:W-:Y:S05]  /*a3e0*/  BSYNC B0 ;  /* 0x0000000000007941 */ /* 0x000fea0003800000 */
.L_x_3403:
[----:B------:R-:W3:Y:S01]  /*a3f0*/  LDL R40, [R1+0x10] ;  /* 0x0000100001287983 */ /* 0x000ee20000100800 */
[----:B0-----:R-:W-:Y:S01]  /*a400*/  @!P3 VIADD R43, R43, 0x368c0 ;  /* 0x000368c02b2bb836 */ /* 0x001fe20000000000 */
[----:B------:R-:W-:Y:S01]  /*a410*/  PLOP3.LUT P2, PT, PT, PT, PT, 0x8, 0x0 ;  /* 0x000000000000781c */ /* 0x000fe20003f4e170 */
[----:B------:R-:W-:Y:S01]  /*a420*/  VIADD R19, R19, 0x1 ;  /* 0x0000000113137836 */ /* 0x000fe20000000000 */
[----:B------:R-:W-:Y:S01]  /*a430*/  @!PT LDS RZ, [RZ] ;  /* 0x00000000fffff984 */ /* 0x000fe20000000800 */
[----:B------:R-:W-:Y:S01]  /*a440*/  @!PT LDS RZ, [RZ] ;  /* 0x00000000fffff984 */ /* 0x000fe20000000800 */
[----:B------:R-:W-:Y:S01]  /*a450*/  @!PT LDS RZ, [RZ] ;  /* 0x00000000fffff984 */ /* 0x000fe20000000800 */
[----:B------:R-:W-:Y:S01]  /*a460*/  @!PT LDS RZ, [RZ] ;  /* 0x00000000fffff984 */ /* 0x000fe20000000800 */
[----:B------:R0:W-:Y:S06]  /*a470*/  MEMBAR.ALL.CTA ;  /* 0x0000000000007992 */ /* 0x0001ec0000008000 */
[----:B0-----:R-:W0:Y:S01]  /*a480*/  FENCE.VIEW.ASYNC.S ;  /* 0x00000000000073c6 */ /* 0x001e220000000000 */
[----:B------:R-:W-:Y:S01]  /*a490*/  @!P3 PRMT R43, RZ, 0x654, R43 ;  /* 0x00000654ff2bb816 */ /* 0x000fe2000000002b */
[----:B0-----:R0:W-:Y:S06]  /*a4a0*/  BAR.SYNC.DEFER_BLOCKING R153, 0x80 ;  /* 0x000200990000751d */ /* 0x0011ec0000010000 */
[----:B------:R0:W-:Y:S01]  /*a4b0*/  @!P3 SYNCS.ARRIVE.TRANS64.RED.A1T0 RZ, [R43+URZ], RZ ;  /* 0x000000ff2bffb9a7 */ /* 0x0001e2000810043f */
[----:B------:R-:W-:-:S04]  /*a4c0*/  ISETP.NE.AND P3, PT, R19, 0x2, PT ;  /* 0x000000021300780c */ /* 0x000fc80003f65270 */
[----:B------:R-:W-:Y:S02]  /*a4d0*/  SEL R19, R19, RZ, P3 ;  /* 0x000000ff13137207 */ /* 0x000fe40001800000 */
[----:B---3--:R-:W-:Y:S02]  /*a4e0*/  LOP3.LUT P4, RZ, R40, 0x2, RZ, 0xc0, !PT ;  /* 0x0000000228ff7812 */ /* 0x008fe4000788c0ff */
[----:B------:R-:W-:-:S04]  /*a4f0*/  SEL R40, RZ, 0x1, P3 ;  /* 0x00000001ff287807 */ /* 0x000fc80001800000 */
[----:B------:R-:W-:-:S07]  /*a500*/  LOP3.LUT R207, R207, R40, RZ, 0x3c, !PT ;  /* 0x00000028cfcf7212 */ /* 0x000fce00078e3cff */
[----:B0-----:R-:W-:Y:S05]  /*a510*/  @P4 BRA `(.L_x_3405) ;  /* 0xffffff80008c4947 */ /* 0x001fea000383ffff */
.L_x_3301:
[----:B------:R-:W-:Y:S01]  /*a520*/  BSSY B0, `(.L_x_3406) ;  /* 0x0000039000007945 */ /* 0x000fe20003800000 */
[----:B------:R-:W-:Y:S02]  /*a530*/  ISETP.GE.AND P1, PT, R150, 0x1, PT ;  /* 0x000000019600780c */ /* 0x000fe40003f26270 */
[----:B------:R-:W-:Y:S02]  /*a540*/  CS2R R2, SRZ ;  /* 0x0000000000027805 */ /* 0x000fe4000001ff00 */
[----:B------:R-:W-:Y:S02]  /*a550*/  PLOP3.LUT P0, PT, PT, PT, PT, 0x80, 0x0 ;  /* 0x000000000000781c */ /* 0x000fe40003f0f070 */
[----:B------:R-:W-:Y:S02]  /*a560*/  CS2R R118, SRZ ;  /* 0x0000000000767805 */ /* 0x000fe4000001ff00 */
[----:B------:R-:W-:Y:S02]  /*a570*/  CS2R R116, SRZ ;  /* 0x0000000000747805 */ /* 0x000fe4000001ff00 */
[----:B------:R-:W-:-:S02]  /*a580*/  CS2R R114, SRZ ;  /* 0x0000000000727805 */ /* 0x000fc4000001ff00 */
[----:B------:R-:W-:Y:S02]  /*a590*/  CS2R R112, SRZ ;  /* 0x0000000000707805 */ /* 0x000fe4000001ff00 */
[----:B------:R-:W-:Y:S02]  /*a5a0*/  CS2R R106, SRZ ;  /* 0x00000000006a7805 */ /* 0x000fe4000001ff00 */
[----:B------:R-:W-:Y:S02]  /*a5b0*/  MOV R110, RZ ;  /* 0x000000ff006e7202 */ /* 0x000fe40000000f00 */
[----:B------:R-:W-:Y:S02]  /*a5c0*/  CS2R R108, SRZ ;  /* 0x00000000006c7805 */ /* 0x000fe4000001ff00 */
[----:B-----5:R-:W-:Y:S02]  /*a5d0*/  CS2R R54, SRZ ;  /* 0x0000000000367805 */ /* 0x020fe4000001ff00 */
[----:B------:R-:W-:Y:S01]  /*a5e0*/  CS2R R104, SRZ ;  /* 0x0000000000687805 */ /* 0x000fe2000001ff00 */
[----:B------:R-:W-:Y:S01]  /*a5f0*/  IMAD.MOV.U32 R103, RZ, RZ, RZ ;  /* 0x000000ffff677224 */ /* 0x000fe200078e00ff */
        /* <DEDUP_REMOVED lines=8> */
[----:B------:R-:W-:Y:S02]  /*a680*/  MOV R87, RZ ;  /* 0x000000ff00577202 */ /* 0x000fe40000000f00 */
        /* <DEDUP_REMOVED lines=17> */
[----:B-1----:R-:W-:-:S02]  /*a7a0*/  CS2R R50, SRZ ;  /* 0x0000000000327805 */ /* 0x002fc4000001ff00 */
[----:B------:R-:W-:Y:S02]  /*a7b0*/  CS2R R52, SRZ ;  /* 0x0000000000347805 */ /* 0x000fe4000001ff00 */
[----:B--2---:R-:W-:Y:S02]  /*a7c0*/  CS2R R48, SRZ ;  /* 0x0000000000307805 */ /* 0x004fe4000001ff00 */
        /* <DEDUP_REMOVED lines=11> */
[----:B------:R-:W-:Y:S06]  /*a880*/  @P2 BRA `(.L_x_3407) ;  /* 0x0000000000082947 */ /* 0x000fec0003800000 */
[----:B------:R-:W0:Y:S02]  /*a890*/  FENCE.VIEW.ASYNC.G ;  /* 0x00000000000073c6 */ /* 0x000e240000000100 */
[----:B0-----:R-:W-:Y:S06]  /*a8a0*/  BAR.ARV 0xc, 0x120 ;  /* 0x0304800000007b1d */ /* 0x001fec0000002000 */
.L_x_3407:
[----:B------:R-:W-:Y:S05]  /*a8b0*/  BSYNC B0 ;  /* 0x0000000000007941 */ /* 0x000fea0003800000 */
.L_x_3406:
[----:B------:R-:W-:Y:S01]  /*a8c0*/  CS2R R24, SRZ ;  /* 0x0000000000187805 */ /* 0x000fe2000001ff00 */
[----:B------:R-:W-:Y:S06]  /*a8d0*/  @!P1 BRA `(.L_x_3408) ;  /* 0x0000010c00a09947 */ /* 0x000fec0003800000 */
[----:B------:R-:W2:Y:S01]  /*a8e0*/  LDL R5, [R1+0x50] ;  /* 0x0000500001057983 */ /* 0x000ea20000100800 */
[----:B------:R-:W0:Y:S02]  /*a8f0*/  S2R R6, SR_TID.X ;  /* 0x0000000000067919 */ /* 0x000e240000002100 */
[----:B0-----:R-:W-:-:S04]  /*a900*/  IADD3 R6, R6, -0x80, RZ ;  /* 0xffffff8006067810 */ /* 0x001fc80007ffe0ff */
[----:B------:R-:W-:-:S04]  /*a910*/  SHF.R.S32.HI R4, RZ, 0x1f, R6 ;  /* 0x0000001fff047819 */ /* 0x000fc80000011406 */
[----:B------:R-:W-:-:S04]  /*a920*/  LEA.HI R4, R4, R6, RZ, 0x7 ;  /* 0x0000000604047211 */ /* 0x000fc800078f38ff */
[----:B------:R-:W-:-:S05]  /*a930*/  SHF.R.S32.HI R4, RZ, 0x7, R4 ;  /* 0x00000007ff047819 */ /* 0x000fca0000011404 */
[----:B------:R-:W0:Y:S02]  /*a940*/  SHFL.IDX PT, R0, R4, RZ, 0x1f ;  /* 0x00001fff04007589 */ /* 0x000e2400000e0000 */
[----:B0-----:R-:W-:-:S04]  /*a950*/  LEA.HI R2, R0, R0, RZ, 0x1 ;  /* 0x0000000000027211 */ /* 0x001fc800078f08ff */
[----:B------:R-:W-:-:S05]  /*a960*/  LOP3.LUT R3, R2, 0x1e, RZ, 0xc0, !PT ;  /* 0x0000001e02037812 */ /* 0x000fca00078ec0ff */
[----:B------:R-:W-:Y:S01]  /*a970*/  IMAD.IADD R3, R0, 0x1, -R3 ;  /* 0x0000000100037824 */ /* 0x000fe200078e0a03 */
[----:B--2---:R-:W-:-:S13]  /*a980*/  R2UR UR4, R5 ;  /* 0x00000000050472ca */ /* 0x004fda00000e0000 */
[----:B------:R-:W-:-:S06]  /*a990*/  ULOP3.LUT UP0, URZ, UR4, 0x9f, URZ, 0xc0, !UPT ;  /* 0x0000009f043f7892 */ /* 0x000fcc000f80c03f */
[----:B------:R-:W-:Y:S02]  /*a9a0*/  PLOP3.LUT P0, PT, PT, PT, UP0, 0x80, 0x0 ;  /* 0x000000000000781c */ /* 0x000fe40003f0f008 */
[----:B------:R-:W-:-:S04]  /*a9b0*/  LEA R3, R3, UR4, 0xd ;  /* 0x0000000403037c11 */ /* 0x000fc8000f8e68ff */
[----:B------:R-:W-:-:S04]  /*a9c0*/  SHF.R.U32.HI R2, RZ, 0x4, R3 ;  /* 0x00000004ff027819 */ /* 0x000fc80000011603 */
[----:B------:R-:W-:-:S03]  /*a9d0*/  LOP3.LUT R2, R2, 0x3fff, RZ, 0xc0, !PT ;  /* 0x00003fff02027812 */ /* 0x000fc600078ec0ff */
        /* <DEDUP_REMOVED lines=17> */
.L_x_3409:
[----:B------:R-:W-:Y:S02]  /*aaf0*/  ULDC UR4, c[0x0][0x3d4] ;  /* 0x0000f50000047ab9 */ /* 0x000fe40000000800 */
[----:B------:R-:W-:-:S13]  /*ab00*/  ISETP.LT.AND P0, PT, RZ, UR4, PT ;  /* 0x00000004ff007c0c */ /* 0x000fda000bf01270 */
[----:B------:R-:W-:Y:S05]  /*ab10*/  @P0 BRA `(.L_x_3410) ;  /* 0x00000000003c0947 */ /* 0x000fea0003800000 */
[----:B------:R-:W-:-:S04]  /*ab20*/  LEA.HI R0, R225, R225, RZ, 0x1 ;  /* 0x000000e1e1007211 */ /* 0x000fc800078f08ff */
        /* <DEDUP_REMOVED lines=8> */
.L_x_3413:
[----:B-1----:R1:W2:Y:S02]  /*abb0*/  SYNCS.PHASECHK.TRANS64.TRYWAIT P0, [R18+URZ+0x36800], R3 ;  /* 0x03680003120075a7 */ /* 0x0022a4000800017f */
[----:B--2---:R-:W-:Y:S05]  /*abc0*/  @!P0 NANOSLEEP.SYNCS 0x989680 ;  /* 0x009896800000895d */ /* 0x004fea0003900000 */
[----:B------:R-:W2:Y:S02]  /*abd0*/  @!P0 SYNCS.PHASECHK.TRANS64 P0, [R18+URZ+0x36800], R3 ;  /* 0x03680003120085a7 */ /* 0x000ea4000800007f */
[----:B--2---:R-:W-:Y:S05]  /*abe0*/  @!P0 BRA `(.L_x_3413) ;  /* 0xfffffffc00f08947 */ /* 0x004fea000383ffff */
.L_x_3412:
[----:B------:R-:W-:Y:S05]  /*abf0*/  BSYNC B0 ;  /* 0x0000000000007941 */ /* 0x000fea0003800000 */
.L_x_3411:
[----:B------:R-:W-:Y:S05]  /*ac00*/  BRA `(.L_x_3414) ;  /* 0x0000005800087947 */ /* 0x000fea0003800000 */
.L_x_3410:
[----:B------:R-:W2:Y:S01]  /*ac10*/  LDL R0, [R1+0x50] ;  /* 0x0000500001007983 */ /* 0x000ea20000100800 */
[----:B------:R-:W-:Y:S01]  /*ac20*/  ULDC.64 UR4, c[0x0][0x3d8] ;  /* 0x0000f60000047ab9 */ /* 0x000fe20000000a00 */
[----:B------:R-:W-:Y:S01]  /*ac30*/  ULDC.64 UR6, c[0x0][0x3e8] ;  /* 0x0000fa0000067ab9 */ /* 0x000fe20000000a00 */
[----:B------:R-:W-:Y:S01]  /*ac40*/  IMAD.WIDE.U32 R38, R144, UR4, RZ ;  /* 0x0000000490267c25 */ /* 0x000fe2000f8e00ff */
[----:B------:R-:W-:Y:S02]  /*ac50*/  SHF.R.S32.HI R8, RZ, 0x1f, R16 ;  /* 0x0000001fff087819 */ /* 0x000fe40000011410 */
[----:B------:R-:W-:Y:S02]  /*ac60*/  SHF.R.S32.HI R10, RZ, 0x1f, R22 ;  /* 0x0000001fff0a7819 */ /* 0x000fe40000011416 */
[----:B--2---:R-:W-:Y:S02]  /*ac70*/  R2UR UR8, R0 ;  /* 0x00000000000872ca */ /* 0x004fe400000e0000 */
[----:B------:R-:W-:-:S05]  /*ac80*/  SHF.R.S32.HI R0, RZ, 0x1f, R144 ;  /* 0x0000001fff007819 */ /* 0x000fca0000011490 */
[C---:B------:R-:W-:Y:S02]  /*ac90*/  IMAD R3, R0.reuse, UR4, RZ ;  /* 0x0000000400037c24 */ /* 0x040fe4000f8e02ff */
[----:B------:R-:W-:Y:S01]  /*aca0*/  IMAD R5, R0, UR6, RZ ;  /* 0x0000000600057c24 */ /* 0x000fe2000f8e02ff */
[----:B------:R-:W-:Y:S01]  /*acb0*/  IADD3 R0, P0, R16, R38, RZ ;  /* 0x0000002610007210 */ /* 0x000fe20007f1e0ff */
[----:B------:R-:W-:Y:S01]  /*acc0*/  IMAD R3, R144, UR5, R3 ;  /* 0x0000000590037c24 */ /* 0x000fe2000f8e0203 */
[----:B------:R-:W-:Y:S01]  /*acd0*/  ULDC.64 UR4, c[0x0][0x3c8] ;  /* 0x0000f20000047ab9 */ /* 0x000fe20000000a00 */
[----:B------:R-:W-:Y:S01]  /*ace0*/  ULOP3.LUT UP0, URZ, UR8, 0x3ff, URZ, 0xc0, !UPT ;  /* 0x000003ff083f7892 */ /* 0x000fe2000f80c03f */
[----:B------:R-:W-:Y:S01]  /*acf0*/  LEA R36, P1, R38, UR4, 0x1 ;  /* 0x0000000426247c11 */ /* 0x000fe2000f8208ff */
[C---:B------:R-:W-:Y:S01]  /*ad00*/  IMAD R11, R144.reuse, UR7, R5 ;  /* 0x00000007900b7c24 */ /* 0x040fe2000f8e0205 */
[----:B------:R-:W-:Y:S01]  /*ad10*/  IADD3 R9, R3, R39, RZ ;  /* 0x0000002703097210 */ /* 0x000fe20007ffe0ff */
[----:B------:R-:W-:Y:S01]  /*ad20*/  IMAD.WIDE.U32 R4, R144, UR6, RZ ;  /* 0x0000000690047c25 */ /* 0x000fe2000f8e00ff */
[----:B------:R-:W-:Y:S01]  /*ad30*/  LEA R24, P2, R0, UR4, 0x1 ;  /* 0x0000000400187c11 */ /* 0x000fe2000f8408ff */
[----:B------:R-:W-:-:S02]  /*ad40*/  ULDC.64 UR6, c[0x0][0x3e0] ;  /* 0x0000f80000067ab9 */ /* 0x000fc40000000a00 */
[----:B------:R-:W-:Y:S01]  /*ad50*/  IMAD.X R3, R8, 0x1, R9, P0 ;  /* 0x0000000108037824 */ /* 0x000fe200000e0609 */
[----:B------:R-:W-:Y:S01]  /*ad60*/  IADD3 R6, P0, R22, R38, RZ ;  /* 0x0000002616067210 */ /* 0x000fe20007f1e0ff */
[----:B------:R-:W-:Y:S01]  /*ad70*/  IMAD.IADD R39, R11, 0x1, R5 ;  /* 0x000000010b277824 */ /* 0x000fe200078e0205 */
[--C-:B------:R-:W-:Y:S02]  /*ad80*/  LEA.HI.X R38, R38, UR5, R9.reuse, 0x1, P1 ;  /* 0x0000000526267c11 */ /* 0x100fe400088f0c09 */
[----:B------:R-:W-:Y:S01]  /*ad90*/  PLOP3.LUT P1, PT, PT, PT, UP0, 0x80, 0x0 ;  /* 0x000000000000781c */ /* 0x000fe20003f2f008 */
[----:B------:R-:W-:Y:S01]  /*ada0*/  IMAD.X R5, R10, 0x1, R9, P0 ;  /* 0x000000010a057824 */ /* 0x000fe200000e0609 */
[----:B------:R-:W-:Y:S02]  /*adb0*/  LEA.HI.X R25, R0, UR5, R3, 0x1, P2 ;  /* 0x0000000500197c11 */ /* 0x000fe400090f0c03 */
[-C--:B------:R-:W-:Y:S02]  /*adc0*/  IADD3 R0, P5, R22, R4.reuse, RZ ;  /* 0x0000000416007210 */ /* 0x080fe40007fbe0ff */
[----:B------:R-:W-:-:S02]  /*add0*/  IADD3 R7, P4, R16, R4, RZ ;  /* 0x0000000410077210 */ /* 0x000fc40007f9e0ff */
[----:B------:R-:W-:Y:S01]  /*ade0*/  LEA R40, P3, R6, UR4, 0x1 ;  /* 0x0000000406287c11 */ /* 0x000fe2000f8608ff */
[----:B------:R-:W-:Y:S01]  /*adf0*/  IMAD.X R3, R10, 0x1, R39, P5 ;  /* 0x000000010a037824 */ /* 0x000fe200028e0627 */
[----:B------:R-:W-:Y:S02]  /*ae00*/  IADD3.X R8, R8, R39, RZ, P4, !PT ;  /* 0x0000002708087210 */ /* 0x000fe400027fe4ff */
[C---:B------:R-:W-:Y:S02]  /*ae10*/  LEA R26, P2, R7.reuse, UR6, 0x1 ;  /* 0x00000006071a7c11 */ /* 0x040fe4000f8408ff */
[----:B------:R-:W-:Y:S02]  /*ae20*/  LEA R42, P4, R0, UR6, 0x1 ;  /* 0x00000006002a7c11 */ /* 0x000fe4000f8808ff */
[----:B------:R-:W-:Y:S02]  /*ae30*/  LEA R37, P0, R4, UR6, 0x1 ;  /* 0x0000000604257c11 */ /* 0x000fe4000f8008ff */
[----:B------:R-:W-:-:S02]  /*ae40*/  LEA.HI.X R27, R7, UR7, R8, 0x1, P2 ;  /* 0x00000007071b7c11 */ /* 0x000fc400090f0c08 */
[----:B------:R-:W-:Y:S02]  /*ae50*/  LEA.HI.X R41, R6, UR5, R5, 0x1, P3 ;  /* 0x0000000506297c11 */ /* 0x000fe400098f0c05 */
[----:B------:R-:W-:Y:S02]  /*ae60*/  LEA.HI.X R43, R0, UR7, R3, 0x1, P4 ;  /* 0x00000007002b7c11 */ /* 0x000fe4000a0f0c03 */
[----:B------:R-:W-:Y:S01]  /*ae70*/  LEA.HI.X R39, R4, UR7, R39, 0x1, P0 ;  /* 0x0000000704277c11 */ /* 0x000fe200080f0c27 */
        /* <DEDUP_REMOVED lines=17> */
.L_x_3415:
[----:B------:R-:W-:Y:S01]  /*af90*/  ULDC.U8 UR4, c[0x0][0x3f0] ;  /* 0x0000fc0000047ab9 */ /* 0x000fe20000000000 */
[----:B------:R-:W-:Y:S01]  /*afa0*/  IMAD R3, R145, -0x80, R151 ;  /* 0xffffff8091037824 */ /* 0x000fe200078e0297 */
[----:B------:R-:W-:Y:S01]  /*afb0*/  ISETP.NE.AND P0, PT, RZ, UR4, PT ;  /* 0x00000004ff007c0c */ /* 0x000fe2000bf05270 */
[----:B------:R-:W-:Y:S03]  /*afc0*/  BSSY B0, `(.L_x_3416) ;  /* 0x000053e000007945 */ /* 0x000fe60003800000 */
[----:B------:R-:W-:-:S09]  /*afd0*/  VIMNMX R3, R3, 0x80, PT ;  /* 0x0000008003037848 */ /* 0x000fd20003fe0100 */
        /* <DEDUP_REMOVED lines=15> */
[----:B------:R-:W-:Y:S06]  /*b0d0*/  @P0 BRA `(.L_x_3419) ;  /* 0x0000000000900947 */ /* 0x000fec0003800000 */
[C---:B------:R-:W-:Y:S01]  /*b0e0*/  IADD3 R0, R16.reuse, 0x10, RZ ;  /* 0x0000001010007810 */ /* 0x040fe20007ffe0ff */
[----:B------:R-:W-:Y:S01]  /*b0f0*/  ULDC UR4, c[0x0][0x3d4] ;  /* 0x0000f50000047ab9 */ /* 0x000fe20000000800 */
[C---:B------:R-:W-:Y:S01]  /*b100*/  VIADD R4, R16.reuse, 0x20 ;  /* 0x0000002010047836 */ /* 0x040fe20000000000 */
[C---:B------:R-:W-:Y:S01]  /*b110*/  ISETP.GE.AND P1, PT, R16.reuse, UR4, PT ;  /* 0x0000000410007c0c */ /* 0x040fe2000bf26270 */
[----:B------:R-:W-:Y:S01]  /*b120*/  VIADD R5, R16, 0x30 ;  /* 0x0000003010057836 */ /* 0x000fe20000000000 */
[----:B------:R-:W-:Y:S01]  /*b130*/  ISETP.GE.AND P2, PT, R0, UR4, PT ;  /* 0x0000000400007c0c */ /* 0x000fe2000bf46270 */
[C---:B------:R-:W-:Y:S01]  /*b140*/  VIADD R6, R16.reuse, 0x50 ;  /* 0x0000005010067836 */ /* 0x040fe20000000000 */
[----:B------:R-:W-:Y:S02]  /*b150*/  IADD3 R0, R16, 0x40, RZ ;  /* 0x0000004010007810 */ /* 0x000fe40007ffe0ff */
[----:B------:R-:W-:Y:S02]  /*b160*/  CS2R R30, SRZ ;  /* 0x00000000001e7805 */ /* 0x000fe4000001ff00 */
[----:B------:R-:W-:-:S02]  /*b170*/  ISETP.GE.AND P3, PT, R4, UR4, PT ;  /* 0x0000000404007c0c */ /* 0x000fc4000bf66270 */
[----:B------:R-:W-:Y:S02]  /*b180*/  CS2R R28, SRZ ;  /* 0x00000000001c7805 */ /* 0x000fe4000001ff00 */
[----:B------:R-:W-:Y:S02]  /*b190*/  ISETP.GE.AND P4, PT, R5, UR4, PT ;  /* 0x0000000405007c0c */ /* 0x000fe4000bf86270 */
[----:B------:R-:W-:Y:S02]  /*b1a0*/  CS2R R20, SRZ ;  /* 0x0000000000147805 */ /* 0x000fe4000001ff00 */
[----:B------:R-:W-:Y:S02]  /*b1b0*/  ISETP.GE.AND P5, PT, R0, UR4, PT ;  /* 0x0000000400007c0c */ /* 0x000fe4000bfa6270 */
[----:B------:R-:W-:Y:S02]  /*b1c0*/  CS2R R14, SRZ ;  /* 0x00000000000e7805 */ /* 0x000fe4000001ff00 */
[----:B------:R-:W-:-:S02]  /*b1d0*/  ISETP.GE.AND P6, PT, R6, UR4, PT ;  /* 0x0000000406007c0c */ /* 0x000fc4000bfc6270 */
        /* <DEDUP_REMOVED lines=20> */
.L_x_3419:
[----:B------:R-:W-:Y:S05]  /*b320*/  BSYNC B1 ;  /* 0x0000000000017941 */ /* 0x000fea0003800000 */
.L_x_3418:
[----:B0----5:R-:W-:Y:S01]  /*b330*/  MOV R24, R20 ;  /* 0x0000001400187202 */ /* 0x021fe20000000f00 */
        /* <DEDUP_REMOVED lines=9> */
[----:B------:R-:W-:Y:S01]  /*b3d0*/  LOP3.LUT R11, R209, 0x18, R22, 0xf8, !PT ;  /* 0x00000018d10b7812 */ /* 0x000fe200078ef816 */
[----:B------:R-:W-:Y:S01]  /*b3e0*/  UMOV UR4, 0xffffffff ;  /* 0xffffffff00047882 */ /* 0x000fe20000000000 */
[----:B------:R-:W-:Y:S01]  /*b3f0*/  LOP3.LUT P1, RZ, R217, 0x4, RZ, 0xc0, !PT ;  /* 0x00000004d9ff7812 */ /* 0x000fe2000782c0ff */
[----:B------:R-:W-:Y:S01]  /*b400*/  IMAD.MOV.U32 R52, RZ, RZ, R40 ;  /* 0x000000ffff347224 */ /* 0x000fe200078e0028 */
[----:B------:R-:W-:Y:S01]  /*b410*/  LOP3.LUT R0, R11, R210, RZ, 0x3c, !PT ;  /* 0x000000d20b007212 */ /* 0x000fe200078e3cff */
[----:B------:R-:W-:Y:S01]  /*b420*/  IMAD.MOV.U32 R50, RZ, RZ, R34 ;  /* 0x000000ffff327224 */ /* 0x000fe200078e0022 */
[----:B------:R-:W-:Y:S01]  /*b430*/  MOV R46, R8 ;  /* 0x00000008002e7202 */ /* 0x000fe20000000f00 */
[----:B------:R-:W-:Y:S01]  /*b440*/  IMAD.MOV.U32 R49, RZ, RZ, R33 ;  /* 0x000000ffff317224 */ /* 0x000fe200078e0021 */
[----:B------:R-:W-:Y:S01]  /*b450*/  SHF.R.U64 R70, R8, 0x10, R9 ;  /* 0x0000001008467819 */ /* 0x000fe20000001209 */
[----:B------:R-:W-:Y:S01]  /*b460*/  IMAD.IADD R11, R211, 0x1, R0 ;  /* 0x00000001d30b7824 */ /* 0x000fe200078e0200 */
[----:B------:R-:W-:Y:S01]  /*b470*/  SHF.R.U64 R54, R30, 0x10, R31 ;  /* 0x000000101e367819 */ /* 0x000fe2000000121f */
[----:B------:R-:W-:Y:S01]  /*b480*/  IMAD.MOV.U32 R30, RZ, RZ, R28 ;  /* 0x000000ffff1e7224 */ /* 0x000fe200078e001c */
[----:B------:R-:W-:Y:S01]  /*b490*/  SHF.R.U32.HI R71, RZ, 0x10, R9 ;  /* 0x00000010ff477819 */ /* 0x000fe20000011609 */
[----:B------:R-:W-:Y:S01]  /*b4a0*/  IMAD R8, R11, 0x2, R18 ;  /* 0x000000020b087824 */ /* 0x000fe200078e0212 */
[----:B------:R-:W-:Y:S01]  /*b4b0*/  MOV R45, R31 ;  /* 0x0000001f002d7202 */ /* 0x000fe20000000f00 */
[----:B------:R-:W-:Y:S01]  /*b4c0*/  IMAD.MOV.U32 R25, RZ, RZ, R14 ;  /* 0x000000ffff197224 */ /* 0x000fe200078e000e */
[----:B------:R-:W-:Y:S01]  /*b4d0*/  SHF.R.U32.HI R55, RZ, 0x10, R31 ;  /* 0x00000010ff377819 */ /* 0x000fe2000001161f */
[----:B------:R-:W-:Y:S01]  /*b4e0*/  VIADD R0, R8, 0x15440 ;  /* 0x0001544008007836 */ /* 0x000fe20000000000 */
[--C-:B------:R-:W-:Y:S01]  /*b4f0*/  SHF.R.U64 R56, R28, 0x10, R29.reuse ;  /* 0x000000101c387819 */ /* 0x100fe2000000121d */
[----:B------:R-:W-:Y:S01]  /*b500*/  IMAD.MOV.U32 R28, RZ, RZ, R12 ;  /* 0x000000ffff1c7224 */ /* 0x000fe200078e000c */
[----:B------:R-:W-:Y:S01]  /*b510*/  SHF.R.U32.HI R57, RZ, 0x10, R29 ;  /* 0x00000010ff397819 */ /* 0x000fe2000001161d */
[----:B------:R-:W-:Y:S01]  /*b520*/  IMAD.MOV.U32 R31, RZ, RZ, R13 ;  /* 0x000000ffff1f7224 */ /* 0x000fe200078e000d */
[----:B------:R-:W-:Y:S01]  /*b530*/  SHF.R.U32.HI R59, RZ, 0x10, R21 ;  /* 0x00000010ff3b7819 */ /* 0x000fe20000011615 */
[----:B------:R-:W-:Y:S01]  /*b540*/  IMAD.MOV.U32 R51, RZ, RZ, R35 ;  /* 0x000000ffff337224 */ /* 0x000fe200078e0023 */
[----:B------:R-:W-:-:S02]  /*b550*/  IADD3 R9, R8, 0x15400, RZ ;  /* 0x0001540008097810 */ /* 0x000fc40007ffe0ff */
[--C-:B------:R-:W-:Y:S02]  /*b560*/  SHF.R.U64 R65, R40, 0x10, R41.reuse ;  /* 0x0000001028417819 */ /* 0x100fe40000001229 */
[----:B------:R-:W-:Y:S02]  /*b570*/  MOV R53, R41 ;  /* 0x0000002900357202 */ /* 0x000fe40000000f00 */
[----:B------:R-:W-:Y:S01]  /*b580*/  SHF.R.U32.HI R66, RZ, 0x10, R41 ;  /* 0x00000010ff427819 */ /* 0x000fe20000011629 */
[--C-:B------:R-:W-:Y:S01]  /*b590*/  IMAD.MOV.U32 R41, RZ, RZ, R7.reuse ;  /* 0x000000ffff297224 */ /* 0x100fe200078e0007 */
[----:B------:R-:W-:Y:S02]  /*b5a0*/  MOV R48, R32 ;  /* 0x0000002000307202 */ /* 0x000fe40000000f00 */
[----:B------:R-:W-:Y:S02]  /*b5b0*/  MOV R40, R6 ;  /* 0x0000000600287202 */ /* 0x000fe40000000f00 */
[----:B------:R-:W-:Y:S01]  /*b5c0*/  SHF.R.U64 R72, R6, 0x10, R7 ;  /* 0x0000001006487819 */ /* 0x000fe20000001207 */
[----:B------:R-:W-:Y:S01]  /*b5d0*/  IMAD.MOV.U32 R6, RZ, RZ, R4 ;  /* 0x000000ffff067224 */ /* 0x000fe200078e0004 */
[----:B------:R-:W-:-:S02]  /*b5e0*/  SHF.R.U64 R67, R34, 0x10, R35 ;  /* 0x0000001022437819 */ /* 0x000fc40000001223 */
[--C-:B------:R-:W-:Y:S02]  /*b5f0*/  SHF.R.U64 R32, R32, 0x10, R33.reuse ;  /* 0x0000001020207819 */ /* 0x100fe40000001221 */
[----:B------:R-:W-:Y:S02]  /*b600*/  SHF.R.U32.HI R69, RZ, 0x10, R33 ;  /* 0x00000010ff457819 */ /* 0x000fe40000011621 */
[----:B------:R-:W-:Y:S01]  /*b610*/  SHF.R.U32.HI R73, RZ, 0x10, R7 ;  /* 0x00000010ff497819 */ /* 0x000fe20000011607 */
[--C-:B------:R-:W-:Y:S01]  /*b620*/  IMAD.MOV.U32 R7, RZ, RZ, R5.reuse ;  /* 0x000000ffff077224 */ /* 0x100fe200078e0005 */
[----:B------:R-:W-:Y:S02]  /*b630*/  SHF.R.U64 R74, R4, 0x10, R5 ;  /* 0x00000010044a7819 */ /* 0x000fe40000001205 */
[----:B------:R-:W-:Y:S02]  /*b640*/  PRMT R29, R30, 0x5410, R43 ;  /* 0x000054101e1d7816 */ /* 0x000fe4000000002b */
[----:B------:R-:W-:-:S02]  /*b650*/  PRMT R21, R24, 0x5410, R42 ;  /* 0x0000541018157816 */ /* 0x000fc4000000002a */
[----:B------:R-:W-:Y:S02]  /*b660*/  MOV R26, R15 ;  /* 0x0000000f001a7202 */ /* 0x000fe40000000f00 */
[--C-:B------:R-:W-:Y:S02]  /*b670*/  SHF.R.U64 R60, R14, 0x10, R15.reuse ;  /* 0x000000100e3c7819 */ /* 0x100fe4000000120f */
[----:B------:R-:W-:Y:S02]  /*b680*/  SHF.R.U32.HI R61, RZ, 0x10, R15 ;  /* 0x00000010ff3d7819 */ /* 0x000fe4000001160f */
[--C-:B------:R-:W-:Y:S02]  /*b690*/  SHF.R.U64 R62, R12, 0x10, R13.reuse ;  /* 0x000000100c3e7819 */ /* 0x100fe4000000120d */
[----:B------:R-:W-:Y:S02]  /*b6a0*/  SHF.R.U32.HI R63, RZ, 0x10, R13 ;  /* 0x00000010ff3f7819 */ /* 0x000fe4000001160d */
[----:B------:R-:W-:-:S02]  /*b6b0*/  SHF.R.U32.HI R68, RZ, 0x10, R35 ;  /* 0x00000010ff447819 */ /* 0x000fc40000011623 */
[----:B------:R-:W-:Y:S02]  /*b6c0*/  SHF.R.U32.HI R75, RZ, 0x10, R5 ;  /* 0x00000010ff4b7819 */ /* 0x000fe40000011605 */
[----:B------:R-:W-:Y:S02]  /*b6d0*/  @P1 IADD3 R0, R9, -0x40, RZ ;  /* 0xffffffc009001810 */ /* 0x000fe40007ffe0ff */
[----:B------:R-:W-:Y:S02]  /*b6e0*/  PRMT R33, R44, 0x5410, R45 ;  /* 0x000054102c217816 */ /* 0x000fe4000000002d */
[----:B------:R-:W-:Y:S02]  /*b6f0*/  PRMT R34, R54, 0x5410, R55 ;  /* 0x0000541036227816 */ /* 0x000fe40000000037 */
[----:B------:R-:W-:Y:S02]  /*b700*/  PRMT R30, R56, 0x5410, R57 ;  /* 0x00005410381e7816 */ /* 0x000fe40000000039 */
[----:B------:R-:W-:-:S02]  /*b710*/  PRMT R24, R58, 0x5410, R59 ;  /* 0x000054103a187816 */ /* 0x000fc4000000003b */
[----:B------:R-:W-:Y:S01]  /*b720*/  LEA.HI R4, R225, R225, RZ, 0x1 ;  /* 0x000000e1e1047211 */ /* 0x000fe200078f08ff */
[----:B------:R-:W-:Y:S06]  /*b730*/  BRA.DIV UR4, `(.L_x_3420) ;  /* 0x0000018604387947 */ /* 0x000fec000b800000 */
.L_x_3621:
[----:B------:R-:W-:Y:S01]  /*b740*/  UMOV UR4, 0xffffffff ;  /* 0xffffffff00047882 */ /* 0x000fe20000000000 */
[----:B------:R-:W-:Y:S02]  /*b750*/  LOP3.LUT R4, R4, 0xfffffffe, RZ, 0xc0, !PT ;  /* 0xfffffffe04047812 */ /* 0x000fe400078ec0ff */
[----:B------:R-:W-:Y:S05]  /*b760*/  BRA.DIV UR4, `(.L_x_3421) ;  /* 0x0000018604547947 */ /* 0x000fea000b800000 */
.L_x_3624:
[----:B------:R-:W-:Y:S01]  /*b770*/  UMOV UR4, 0xffffffff ;  /* 0xffffffff00047882 */ /* 0x000fe20000000000 */
[----:B------:R-:W-:Y:S02]  /*b780*/  IMAD.IADD R4, R225, 0x1, -R4 ;  /* 0x00000001e1047824 */ /* 0x000fe400078e0a04 */
[----:B------:R-:W-:Y:S05]  /*b790*/  BRA.DIV UR4, `(.L_x_3422) ;  /* 0x0000018604707947 */ /* 0x000fea000b800000 */
.L_x_3627:
[----:B------:R-:W-:Y:S01]  /*b7a0*/  UMOV UR4, 0xffffffff ;  /* 0xffffffff00047882 */ /* 0x000fe20000000000 */
[----:B------:R-:W-:Y:S02]  /*b7b0*/  SHF.L.U32 R5, R4, 0x1f, RZ ;  /* 0x0000001f04057819 */ /* 0x000fe400000006ff */
[----:B------:R-:W-:Y:S05]  /*b7c0*/  BRA.DIV UR4, `(.L_x_3423) ;  /* 0x00000186048c7947 */ /* 0x000fea000b800000 */
.L_x_3630:
[----:B------:R-:W0:Y:S01]  /*b7d0*/  SYNCS.PHASECHK.TRANS64.TRYWAIT P1, [R18+URZ+0x36800], R5 ;  /* 0x03680005120075a7 */ /* 0x000e22000802017f */
[----:B------:R-:W-:Y:S01]  /*b7e0*/  BSSY B1, `(.L_x_3424) ;  /* 0x0000013000017945 */ /* 0x000fe20003800000 */
        /* <DEDUP_REMOVED lines=16> */
[----:B------:R-:W-:Y:S01]  /*b8f0*/  PRMT R11, R6, 0x5410, R7 ;  /* 0x00005410060b7816 */ /* 0x000fe20000000007 */
[----:B0-----:R-:W-:Y:S06]  /*b900*/  @!P1 BRA `(.L_x_3425) ;  /* 0x0000018400649947 */ /* 0x001fec0003800000 */
.L_x_3631:
[----:B------:R-:W-:Y:S05]  /*b910*/  BSYNC B1 ;  /* 0x0000000000017941 */ /* 0x000fea0003800000 */
.L_x_3424:
[----:B------:R-:W-:Y:S01]  /*b920*/  BSSY B1, `(.L_x_3426) ;  /* 0x0000103000017945 */ /* 0x000fe20003800000 */
[----:B------:R-:W-:-:S03]  /*b930*/  PRMT R12, R74, 0x5410, R75 ;  /* 0x000054104a0c7816 */ /* 0x000fc6000000004b */
[----:B------:R-:W-:Y:S05]  /*b940*/  @P0 BRA `(.L_x_3427) ;  /* 0x0000001000000947 */ /* 0x000fea0003800000 */
[----:B0-----:R-:W0:Y:S01]  /*b950*/  LDC R5, c[0x0][0x3d4] ;  /* 0x0000f500ff057b82 */ /* 0x001e220000000800 */
[C---:B------:R-:W-:Y:S01]  /*b960*/  VIADD R4, R16.reuse, 0x10 ;  /* 0x0000001010047836 */ /* 0x040fe20000000000 */
[C---:B------:R-:W-:Y:S01]  /*b970*/  IADD3 R6, R16.reuse, 0x20, RZ ;  /* 0x0000002010067810 */ /* 0x040fe20007ffe0ff */
[C---:B------:R-:W-:Y:S01]  /*b980*/  VIADD R40, R16.reuse, 0x30 ;  /* 0x0000003010287836 */ /* 0x040fe20000000000 */
[----:B------:R-:W-:Y:S01]  /*b990*/  BSSY B2, `(.L_x_3428) ;  /* 0x0000030000027945 */ /* 0x000fe20003800000 */
[-C--:B0-----:R-:W-:Y:S02]  /*b9a0*/  ISETP.GE.AND P0, PT, R16, R5.reuse, PT ;  /* 0x000000051000720c */ /* 0x081fe40003f06270 */
[-C--:B------:R-:W-:Y:S01]  /*b9b0*/  ISETP.GE.AND P1, PT, R4, R5.reuse, PT ;  /* 0x000000050400720c */ /* 0x080fe20003f26270 */
[----:B------:R-:W-:Y:S01]  /*b9c0*/  VIADD R4, R16, 0x40 ;  /* 0x0000004010047836 */ /* 0x000fe20000000000 */
[----:B------:R-:W-:Y:S02]  /*b9d0*/  ISETP.GE.AND P2, PT, R6, R5, PT ;  /* 0x000000050600720c */ /* 0x000fe40003f46270 */
[----:B------:R-:W-:-:S02]  /*b9e0*/  IADD3 R6, R16, 0x50, RZ ;  /* 0x0000005010067810 */ /* 0x000fc40007ffe0ff */
[-C--:B------:R-:W-:Y:S02]  /*b9f0*/  ISETP.GE.AND P3, PT, R40, R5.reuse, PT ;  /* 0x000000052800720c */ /* 0x080fe40003f66270 */
[-C--:B------:R-:W-:Y:S02]  /*ba00*/  ISETP.GE.AND P4, PT, R4, R5.reuse, PT ;  /* 0x000000050400720c */ /* 0x080fe40003f86270 */
[----:B------:R-:W-:Y:S01]  /*ba10*/  ISETP.GE.AND P5, PT, R6, R5, PT ;  /* 0x000000050600720c */ /* 0x000fe20003fa6270 */
[----:B------:R-:W-:-:S12]  /*ba20*/  @P0 BRA `(.L_x_3429) ;  /* 0x0000000000980947 */ /* 0x000fd80003800000 */
[----:B------:R-:W0:Y:S01]  /*ba30*/  LDS.128 R4, [R8+0x15400] ;  /* 0x0154000008047984 */ /* 0x000e220000000c00 */
        /* <DEDUP_REMOVED lines=12> */
[----:B------:R-:W-:Y:S01]  /*bb00*/  FMUL.FTZ R47, R5, R46 ;  /* 0x0000002e052f7220 */ /* 0x000fe20000410000 */
        /* <DEDUP_REMOVED lines=24> */
.L_x_3429:
[----:B------:R-:W-:Y:S05]  /*bc90*/  BSYNC B2 ;  /* 0x0000000000027941 */ /* 0x000fea0003800000 */
.L_x_3428:
[----:B------:R-:W-:Y:S04]  /*bca0*/  BSSY B2, `(.L_x_3430) ;  /* 0x0000028000027945 */ /* 0x000fe80003800000 */
[----:B------:R-:W-:Y:S05]  /*bcb0*/  @P1 BRA `(.L_x_3431) ;  /* 0x0000000000981947 */ /* 0x000fea0003800000 */
[----:B0-----:R-:W0:Y:S01]  /*bcc0*/  LDS.128 R4, [R0] ;  /* 0x0000000000047984 */ /* 0x001e220000000c00 */
        /* <DEDUP_REMOVED lines=37> */
.L_x_3431:
[----:B------:R-:W-:Y:S05]  /*bf20*/  BSYNC B2 ;  /* 0x0000000000027941 */ /* 0x000fea0003800000 */
.L_x_3430:
        /* <DEDUP_REMOVED lines=40> */
.L_x_3433:
[----:B------:R-:W-:Y:S05]  /*c1b0*/  BSYNC B2 ;  /* 0x0000000000027941 */ /* 0x000fea0003800000 */
.L_x_3432:
[----:B------:R-:W-:Y:S04]  /*c1c0*/  BSSY B2, `(.L_x_3434) ;  /* 0x0000028000027945 */ /* 0x000fe80003800000 */
        /* <DEDUP_REMOVED lines=39> */
.L_x_3435:
[----:B------:R-:W-:Y:S05]  /*c440*/  BSYNC B2 ;  /* 0x0000000000027941 */ /* 0x000fea0003800000 */
.L_x_3434:
[----:B------:R-:W-:Y:S04]  /*c450*/  BSSY B2, `(.L_x_3436) ;  /* 0x0000028000027945 */ /* 0x000fe80003800000 */
[----:B------:R-:W-:Y:S05]  /*c460*/  @P4 BRA `(.L_x_3437) ;  /* 0x0000000000984947 */ /* 0x000fea0003800000 */
[----:B0123--:R-:W0:Y:S01]  /*c470*/  LDS.128 R4, [R8+0x1d400] ;  /* 0x01d4000008047984 */ /* 0x00fe220000000c00 */
        /* <DEDUP_REMOVED lines=37> */
.L_x_3437:
[----:B------:R-:W-:Y:S05]  /*c6d0*/  BSYNC B2 ;  /* 0x0000000000027941 */ /* 0x000fea0003800000 */
.L_x_3436:
[----:B------:R-:W-:Y:S05]  /*c6e0*/  @P5 BRA `(.L_x_3427) ;  /* 0x0000000000985947 */ /* 0x000fea0003800000 */
[----:B01234-:R-:W0:Y:S01]  /*c6f0*/  LDS.128 R4, [R0+0x8000] ;  /* 0x0080000000047984 */ /* 0x01fe220000000c00 */
        /* <DEDUP_REMOVED lines=37> */
.L_x_3427:
[----:B------:R-:W-:Y:S05]  /*c950*/  BSYNC B1 ;  /* 0x0000000000017941 */ /* 0x000fea0003800000 */
.L_x_3426:
[----:B------:R-:W-:-:S13]  /*c960*/  ISETP.GE.AND P0, PT, R224, R3, PT ;  /* 0x00000003e000720c */ /* 0x000fda0003f06270 */
[----:B------:R-:W-:Y:S05]  /*c970*/  @P0 BRA `(.L_x_3438) ;  /* 0x0000003800880947 */ /* 0x000fea0003800000 */
[----:B------:R-:W5:Y:S01]  /*c980*/  LDC R3, c[0x0][0x3d4] ;  /* 0x0000f500ff037b82 */ /* 0x000f620000000800 */
[C---:B01234-:R-:W-:Y:S01]  /*c990*/  VIADD R4, R16.reuse, 0x10 ;  /* 0x0000001010047836 */ /* 0x05ffe20000000000 */
[C---:B------:R-:W-:Y:S01]  /*c9a0*/  IADD3 R40, R16.reuse, 0x30, RZ ;  /* 0x0000003010287810 */ /* 0x040fe20007ffe0ff */
[C---:B------:R-:W-:Y:S01]  /*c9b0*/  VIADD R6, R16.reuse, 0x20 ;  /* 0x0000002010067836 */ /* 0x040fe20000000000 */
[----:B------:R-:W-:Y:S01]  /*c9c0*/  BSSY B1, `(.L_x_3439) ;  /* 0x0000030000017945 */ /* 0x000fe20003800000 */
[-C--:B-----5:R-:W-:Y:S02]  /*c9d0*/  ISETP.GE.AND P0, PT, R16, R3.reuse, PT ;  /* 0x000000031000720c */ /* 0x0a0fe40003f06270 */
[-C--:B------:R-:W-:Y:S01]  /*c9e0*/  ISETP.GE.AND P1, PT, R4, R3.reuse, PT ;  /* 0x000000030400720c */ /* 0x080fe20003f26270 */
[----:B------:R-:W-:Y:S01]  /*c9f0*/  VIADD R4, R16, 0x40 ;  /* 0x0000004010047836 */ /* 0x000fe20000000000 */
[-C--:B------:R-:W-:Y:S01]  /*ca00*/  ISETP.GE.AND P2, PT, R6, R3.reuse, PT ;  /* 0x000000030600720c */ /* 0x080fe20003f46270 */
[----:B------:R-:W-:Y:S01]  /*ca10*/  VIADD R6, R16, 0x50 ;  /* 0x0000005010067836 */ /* 0x000fe20000000000 */
[----:B------:R-:W-:-:S02]  /*ca20*/  ISETP.GE.AND P3, PT, R40, R3, PT ;  /* 0x000000032800720c */ /* 0x000fc40003f66270 */
[-C--:B------:R-:W-:Y:S02]  /*ca30*/  ISETP.GE.AND P4, PT, R4, R3.reuse, PT ;  /* 0x000000030400720c */ /* 0x080fe40003f86270 */
[----:B------:R-:W-:-:S03]  /*ca40*/  ISETP.GE.AND P5, PT, R6, R3, PT ;  /* 0x000000030600720c */ /* 0x000fc60003fa6270 */
[----:B------:R-:W-:Y:S10]  /*ca50*/  @P0 BRA `(.L_x_3440) ;  /* 0x0000000000980947 */ /* 0x000ff40003800000 */
        /* <DEDUP_REMOVED lines=9> */
[-C--:B------:R-:W-:Y:S01]  /*caf0*/  FMUL.FTZ R42, R47, R4.reuse ;  /* 0x000000042f2a7220 */ /* 0x080fe20000410000 */
[----:B------:R-:W-:Y:S01]  /*cb00*/  FMUL.FTZ R44, R43, R4 ;  /* 0x000000042b2c7220 */ /* 0x000fe20000410000 */
[----:B------:R-:W-:Y:S02]  /*cb10*/  HADD2.F32 R40, -RZ, R6.H0_H0 ;  /* 0x20000006ff287230 */ /* 0x000fe40000004100 */
[----:B------:R-:W-:Y:S01]  /*cb20*/  FMUL.FTZ R46, R49, R5 ;  /* 0x00000005312e7220 */ /* 0x000fe20000410000 */
[----:B------:R-:W-:Y:S01]  /*cb30*/  FFMA.FTZ R4, R43, R3, -R42 ;  /* 0x000000032b047223 */ /* 0x000fe2000001082a */
[----:B------:R-:W-:Y:S01]  /*cb40*/  FMUL.FTZ R42, R45, R5 ;  /* 0x000000052d2a7220 */ /* 0x000fe20000410000 */
[----:B------:R-:W-:-:S02]  /*cb50*/  HADD2.F32 R41, -RZ, R7.H0_H0 ;  /* 0x20000007ff297230 */ /* 0x000fc40000004100 */
[----:B------:R-:W-:Y:S01]  /*cb60*/  FFMA.FTZ R3, R47, R3, R44 ;  /* 0x000000032f037223 */ /* 0x000fe2000001002c */
[-C--:B------:R-:W-:Y:S01]  /*cb70*/  FFMA.FTZ R5, R45, R39.reuse, -R46 ;  /* 0x000000272d057223 */ /* 0x080fe2000001082e */
[----:B------:R-:W-:Y:S02]  /*cb80*/  HADD2.F32 R6, -RZ, R6.H1_H1 ;  /* 0x30000006ff067230 */ /* 0x000fe40000004100 */
[----:B------:R-:W-:Y:S01]  /*cb90*/  FFMA.FTZ R42, R49, R39, R42 ;  /* 0x00000027312a7223 */ /* 0x000fe2000001002a */
[----:B------:R-:W-:Y:S01]  /*cba0*/  HADD2.F32 R7, -RZ, R7.H1_H1 ;  /* 0x30000007ff077230 */ /* 0x000fe20000004100 */
[----:B------:R-:W-:Y:S01]  /*cbb0*/  F2FP.F16.F32.PACK_AB R4, R3, R4 ;  /* 0x000000040304723e */ /* 0x000fe200000000ff */
[----:B------:R-:W-:Y:S02]  /*cbc0*/  HADD2.F32 R46, -RZ, R37.H1_H1 ;  /* 0x30000025ff2e7230 */ /* 0x000fe40000004100 */
[----:B------:R-:W-:Y:S01]  /*cbd0*/  HADD2.F32 R44, -RZ, R33.H1_H1 ;  /* 0x30000021ff2c7230 */ /* 0x000fe20000004100 */
[----:B------:R-:W-:Y:S01]  /*cbe0*/  F2FP.F16.F32.PACK_AB R5, R42, R5 ;  /* 0x000000052a05723e */ /* 0x000fe200000000ff */
[----:B------:R-:W-:-:S02]  /*cbf0*/  HADD2.F32 R45, -RZ, R38.H1_H1 ;  /* 0x30000026ff2d7230 */ /* 0x000fc40000004100 */
[-C--:B------:R-:W-:Y:S01]  /*cc00*/  FMUL.FTZ R33, R46, R6.reuse ;  /* 0x000000062e217220 */ /* 0x080fe20000410000 */
[----:B------:R-:W-:Y:S02]  /*cc10*/  HADD2.F32 R43, -RZ, R34.H1_H1 ;  /* 0x30000022ff2b7230 */ /* 0x000fe40000004100 */
[C---:B------:R-:W-:Y:S01]  /*cc20*/  FMUL.FTZ R37, R44.reuse, R6 ;  /* 0x000000062c257220 */ /* 0x040fe20000410000 */
[-C--:B------:R-:W-:Y:S01]  /*cc30*/  FMUL.FTZ R34, R45, R7.reuse ;  /* 0x000000072d227220 */ /* 0x080fe20000410000 */
[-C--:B------:R-:W-:Y:S01]  /*cc40*/  FFMA.FTZ R6, R44, R40.reuse, -R33 ;  /* 0x000000282c067223 */ /* 0x080fe20000010821 */
[C---:B------:R-:W-:Y:S01]  /*cc50*/  FMUL.FTZ R38, R43.reuse, R7 ;  /* 0x000000072b267220 */ /* 0x040fe20000410000 */
[----:B------:R-:W-:Y:S01]  /*cc60*/  FFMA.FTZ R37, R46, R40, R37 ;  /* 0x000000282e257223 */ /* 0x000fe20000010025 */
[-C--:B------:R-:W-:Y:S02]  /*cc70*/  FFMA.FTZ R7, R43, R41.reuse, -R34 ;  /* 0x000000292b077223 */ /* 0x080fe40000010822 */
[----:B------:R-:W-:-:S02]  /*cc80*/  FFMA.FTZ R38, R45, R41, R38 ;  /* 0x000000292d267223 */ /* 0x000fc40000010026 */
[----:B------:R-:W-:-:S03]  /*cc90*/  F2FP.F16.F32.PACK_AB R6, R37, R6 ;  /* 0x000000062506723e */ /* 0x000fc600000000ff */
[----:B------:R-:W-:-:S05]  /*cca0*/  F2FP.F16.F32.PACK_AB R7, R38, R7 ;  /* 0x000000072607723e */ /* 0x000fca00000000ff */
[----:B------:R0:W-:Y:S02]  /*ccb0*/  STS.128 [R8+0x17400], R4 ;  /* 0x0174000408007388 */ /* 0x0001e40000000c00 */
.L_x_3440:
[----:B------:R-:W-:Y:S05]  /*ccc0*/  BSYNC B1 ;  /* 0x0000000000017941 */ /* 0x000fea0003800000 */
.L_x_3439:
        /* <DEDUP_REMOVED lines=18> */
[----:B------:R-:W-:Y:S01]  /*cdf0*/  FFMA.FTZ R5, R41, R33, -R42 ;  /* 0x0000002129057223 */ /* 0x000fe2000001082a */
[----:B------:R-:W-:Y:S01]  /*ce00*/  FFMA.FTZ R3, R43, R3, R40 ;  /* 0x000000032b037223 */ /* 0x000fe20000010028 */
[----:B------:R-:W-:Y:S02]  /*ce10*/  HADD2.F32 R42, -RZ, R35.H1_H1 ;  /* 0x30000023ff2a7230 */ /* 0x000fe40000004100 */
[----:B------:R-:W-:Y:S01]  /*ce20*/  FFMA.FTZ R38, R45, R33, R38 ;  /* 0x000000212d267223 */ /* 0x000fe20000010026 */
[----:B------:R-:W-:Y:S02]  /*ce30*/  HADD2.F32 R6, -RZ, R6.H1_H1 ;  /* 0x30000006ff067230 */ /* 0x000fe40000004100 */
[----:B------:R-:W-:Y:S01]  /*ce40*/  HADD2.F32 R7, -RZ, R7.H1_H1 ;  /* 0x30000007ff077230 */ /* 0x000fe20000004100 */
[----:B------:R-:W-:Y:S01]  /*ce50*/  F2FP.F16.F32.PACK_AB R4, R3, R4 ;  /* 0x000000040304723e */ /* 0x000fe200000000ff */
[----:B------:R-:W-:Y:S02]  /*ce60*/  HADD2.F32 R40, -RZ, R29.H1_H1 ;  /* 0x3000001dff287230 */ /* 0x000fe40000004100 */
[----:B------:R-:W-:Y:S01]  /*ce70*/  FMUL.FTZ R29, R42, R6 ;  /* 0x000000062a1d7220 */ /* 0x000fe20000410000 */
[----:B------:R-:W-:Y:S01]  /*ce80*/  HADD2.F32 R39, -RZ, R36.H1_H1 ;  /* 0x30000024ff277230 */ /* 0x000fe20000004100 */
[----:B------:R-:W-:Y:S01]  /*ce90*/  F2FP.F16.F32.PACK_AB R5, R38, R5 ;  /* 0x000000052605723e */ /* 0x000fe200000000ff */
[----:B------:R-:W-:-:S02]  /*cea0*/  HADD2.F32 R35, -RZ, R30.H1_H1 ;  /* 0x3000001eff237230 */ /* 0x000fc40000004100 */
[C---:B------:R-:W-:Y:S01]  /*ceb0*/  FMUL.FTZ R33, R40.reuse, R6 ;  /* 0x0000000628217220 */ /* 0x040fe20000410000 */
[-C--:B------:R-:W-:Y:S01]  /*cec0*/  FFMA.FTZ R6, R40, R34.reuse, -R29 ;  /* 0x0000002228067223 */ /* 0x080fe2000001081d */
[-C--:B------:R-:W-:Y:S01]  /*ced0*/  FMUL.FTZ R30, R39, R7.reuse ;  /* 0x00000007271e7220 */ /* 0x080fe20000410000 */
[C---:B------:R-:W-:Y:S01]  /*cee0*/  FMUL.FTZ R36, R35.reuse, R7 ;  /* 0x0000000723247220 */ /* 0x040fe20000410000 */
[----:B------:R-:W-:Y:S02]  /*cef0*/  FFMA.FTZ R33, R42, R34, R33 ;  /* 0x000000222a217223 */ /* 0x000fe40000010021 */
[-C--:B------:R-:W-:Y:S01]  /*cf00*/  FFMA.FTZ R7, R35, R37.reuse, -R30 ;  /* 0x0000002523077223 */ /* 0x080fe2000001081e */
[----:B------:R-:W-:Y:S02]  /*cf10*/  FFMA.FTZ R36, R39, R37, R36 ;  /* 0x0000002527247223 */ /* 0x000fe40000010024 */
[----:B------:R-:W-:-:S03]  /*cf20*/  F2FP.F16.F32.PACK_AB R6, R33, R6 ;  /* 0x000000062106723e */ /* 0x000fc600000000ff */
[----:B------:R-:W-:-:S05]  /*cf30*/  F2FP.F16.F32.PACK_AB R7, R36, R7 ;  /* 0x000000072407723e */ /* 0x000fca00000000ff */
[----:B------:R1:W-:Y:S02]  /*cf40*/  STS.128 [R0+0x2000], R4 ;  /* 0x0020000400007388 */ /* 0x0003e40000000c00 */
.L_x_3442:
[----:B------:R-:W-:Y:S05]  /*cf50*/  BSYNC B1 ;  /* 0x0000000000017941 */ /* 0x000fea0003800000 */
.L_x_3441:
        /* <DEDUP_REMOVED lines=40> */
.L_x_3444:
[----:B------:R-:W-:Y:S05]  /*d1e0*/  BSYNC B1 ;  /* 0x0000000000017941 */ /* 0x000fea0003800000 */
.L_x_3443:
        /* <DEDUP_REMOVED lines=40> */
.L_x_3446:
[----:B------:R-:W-:Y:S05]  /*d470*/  BSYNC B1 ;  /* 0x0000000000017941 */ /* 0x000fea0003800000 */
.L_x_3445:
        /* <DEDUP_REMOVED lines=40> */
.L_x_3448:
[----:B------:R-:W-:Y:S05]  /*d700*/  BSYNC B1 ;  /* 0x0000000000017941 */ /* 0x000fea0003800000 */
.L_x_3447:
        /* <DEDUP_REMOVED lines=11> */
[C---:B------:R-:W-:Y:S01]  /*d7c0*/  FMUL.FTZ R24, R21.reuse, R4 ;  /* 0x0000000415187220 */ /* 0x040fe20000410000 */
[----:B------:R-:W-:Y:S02]  /*d7d0*/  HADD2.F32 R13, -RZ, R6.H0_H0 ;  /* 0x20000006ff0d7230 */ /* 0x000fe40000004100 */
[----:B------:R-:W-:Y:S01]  /*d7e0*/  FMUL.FTZ R15, R28, R5 ;  /* 0x000000051c0f7220 */ /* 0x000fe20000410000 */
[----:B------:R-:W-:Y:S01]  /*d7f0*/  FFMA.FTZ R4, R21, R3, -R20 ;  /* 0x0000000315047223 */ /* 0x000fe20000010814 */
[----:B------:R-:W-:-:S02]  /*d800*/  HADD2.F32 R14, -RZ, R7.H0_H0 ;  /* 0x20000007ff0e7230 */ /* 0x000fc40000004100 */
[----:B------:R-:W-:Y:S01]  /*d810*/  FFMA.FTZ R3, R25, R3, R24 ;  /* 0x0000000319037223 */ /* 0x000fe20000010018 */
[C---:B------:R-:W-:Y:S01]  /*d820*/  FMUL.FTZ R21, R26.reuse, R5 ;  /* 0x000000051a157220 */ /* 0x040fe20000410000 */
[----:B------:R-:W-:Y:S02]  /*d830*/  HADD2.F32 R6, -RZ, R6.H1_H1 ;  /* 0x30000006ff067230 */ /* 0x000fe40000004100 */
[-C--:B------:R-:W-:Y:S01]  /*d840*/  FFMA.FTZ R5, R26, R8.reuse, -R15 ;  /* 0x000000081a057223 */ /* 0x080fe2000001080f */
[----:B------:R-:W-:Y:S02]  /*d850*/  HADD2.F32 R7, -RZ, R7.H1_H1 ;  /* 0x30000007ff077230 */ /* 0x000fe40000004100 */
[----:B------:R-:W-:Y:S01]  /*d860*/  FFMA.FTZ R8, R28, R8, R21 ;  /* 0x000000081c087223 */ /* 0x000fe20000010015 */
[----:B------:R-:W-:Y:S01]  /*d870*/  HADD2.F32 R25, -RZ, R11.H1_H1 ;  /* 0x3000000bff197230 */ /* 0x000fe20000004100 */
[----:B------:R-:W-:Y:S01]  /*d880*/  F2FP.F16.F32.PACK_AB R4, R3, R4 ;  /* 0x000000040304723e */ /* 0x000fe200000000ff */
[----:B------:R-:W-:-:S02]  /*d890*/  HADD2.F32 R24, -RZ, R12.H1_H1 ;  /* 0x3000000cff187230 */ /* 0x000fc40000004100 */
[----:B------:R-:W-:Y:S01]  /*d8a0*/  HADD2.F32 R15, -RZ, R9.H1_H1 ;  /* 0x30000009ff0f7230 */ /* 0x000fe20000004100 */
[----:B------:R-:W-:Y:S01]  /*d8b0*/  F2FP.F16.F32.PACK_AB R5, R8, R5 ;  /* 0x000000050805723e */ /* 0x000fe200000000ff */
[----:B------:R-:W-:Y:S02]  /*d8c0*/  HADD2.F32 R20, -RZ, R10.H1_H1 ;  /* 0x3000000aff147230 */ /* 0x000fe40000004100 */
[-C--:B------:R-:W-:Y:S01]  /*d8d0*/  FMUL.FTZ R10, R25, R6.reuse ;  /* 0x00000006190a7220 */ /* 0x080fe20000410000 */
[-C--:B------:R-:W-:Y:S01]  /*d8e0*/  FMUL.FTZ R9, R24, R7.reuse ;  /* 0x0000000718097220 */ /* 0x080fe20000410000 */
[C---:B------:R-:W-:Y:S01]  /*d8f0*/  FMUL.FTZ R12, R15.reuse, R6 ;  /* 0x000000060f0c7220 */ /* 0x040fe20000410000 */
[C---:B------:R-:W-:Y:S01]  /*d900*/  FMUL.FTZ R11, R20.reuse, R7 ;  /* 0x00000007140b7220 */ /* 0x040fe20000410000 */
[-C--:B------:R-:W-:Y:S01]  /*d910*/  FFMA.FTZ R6, R15, R13.reuse, -R10 ;  /* 0x0000000d0f067223 */ /* 0x080fe2000001080a */
[-C--:B------:R-:W-:Y:S01]  /*d920*/  FFMA.FTZ R7, R20, R14.reuse, -R9 ;  /* 0x0000000e14077223 */ /* 0x080fe20000010809 */
[----:B------:R-:W-:Y:S01]  /*d930*/  FFMA.FTZ R13, R25, R13, R12 ;  /* 0x0000000d190d7223 */ /* 0x000fe2000001000c */
[----:B------:R-:W-:-:S04]  /*d940*/  FFMA.FTZ R14, R24, R14, R11 ;  /* 0x0000000e180e7223 */ /* 0x000fc8000001000b */
[----:B------:R-:W-:Y:S02]  /*d950*/  F2FP.F16.F32.PACK_AB R6, R13, R6 ;  /* 0x000000060d06723e */ /* 0x000fe400000000ff */
[----:B------:R-:W-:-:S05]  /*d960*/  F2FP.F16.F32.PACK_AB R7, R14, R7 ;  /* 0x000000070e07723e */ /* 0x000fca00000000ff */
[----:B------:R0:W-:Y:S01]  /*d970*/  STS.128 [R0+0xa000], R4 ;  /* 0x00a0000400007388 */ /* 0x0001e20000000c00 */
[----:B------:R-:W-:Y:S05]  /*d980*/  BRA `(.L_x_3438) ;  /* 0x0000002800847947 */ /* 0x000fea0003800000 */
.L_x_3417:
        /* <DEDUP_REMOVED lines=31> */
[----:B------:R0:W5:Y:S04]  /*db80*/  @!P0 LDG.E.128 R24, desc[UR60][R40.64] ;  /* 0x0000003c28188981 */ /* 0x000168000c1e1d00 */
[----:B------:R0:W5:Y:S04]  /*db90*/  @!P2 LDG.E.128 R28, desc[UR60][R40.64+0x40] ;  /* 0x0000403c281ca981 */ /* 0x000168000c1e1d00 */
[----:B------:R0:W5:Y:S04]  /*dba0*/  @!P3 LDG.E.128 R32, desc[UR60][R40.64+0x80] ;  /* 0x0000803c2820b981 */ /* 0x000168000c1e1d00 */
[----:B------:R0:W5:Y:S04]  /*dbb0*/  @!P0 LDG.E.128 R4, desc[UR60][R42.64] ;  /* 0x0000003c2a048981 */ /* 0x000168000c1e1d00 */
[----:B------:R0:W5:Y:S04]  /*dbc0*/  @!P2 LDG.E.128 R8, desc[UR60][R42.64+0x40] ;  /* 0x0000403c2a08a981 */ /* 0x000168000c1e1d00 */
[----:B------:R0:W5:Y:S02]  /*dbd0*/  @!P3 LDG.E.128 R12, desc[UR60][R42.64+0x80] ;  /* 0x0000803c2a0cb981 */ /* 0x000164000c1e1d00 */
.L_x_3450:
[----:B------:R-:W-:Y:S05]  /*dbe0*/  BSYNC B1 ;  /* 0x0000000000017941 */ /* 0x000fea0003800000 */
.L_x_3449:
[--C-:B0----5:R-:W-:Y:S01]  /*dbf0*/  IMAD.MOV.U32 R40, RZ, RZ, R25.reuse ;  /* 0x000000ffff287224 */ /* 0x121fe200078e0019 */
[--C-:B------:R-:W-:Y:S01]  /*dc00*/  SHF.R.U64 R46, R24, 0x10, R25.reuse ;  /* 0x00000010182e7819 */ /* 0x100fe20000001219 */
[----:B------:R-:W-:Y:S01]  /*dc10*/  UMOV UR4, 0xffffffff ;  /* 0xffffffff00047882 */ /* 0x000fe20000000000 */
[----:B------:R-:W-:Y:S01]  /*dc20*/  SHF.R.U32.HI R47, RZ, 0x10, R25 ;  /* 0x00000010ff2f7819 */ /* 0x000fe20000011619 */
[----:B------:R-:W-:Y:S01]  /*dc30*/  IMAD.MOV.U32 R25, RZ, RZ, R26 ;  /* 0x000000ffff197224 */ /* 0x000fe200078e001a */
[----:B------:R-:W-:Y:S01]  /*dc40*/  MOV R41, R27 ;  /* 0x0000001b00297202 */ /* 0x000fe20000000f00 */
[----:B------:R-:W-:Y:S01]  /*dc50*/  IMAD.MOV.U32 R45, RZ, RZ, R35 ;  /* 0x000000ffff2d7224 */ /* 0x000fe200078e0023 */
[--C-:B------:R-:W-:Y:S01]  /*dc60*/  SHF.R.U64 R48, R26, 0x10, R27.reuse ;  /* 0x000000101a307819 */ /* 0x100fe2000000121b */
[----:B------:R-:W-:Y:S01]  /*dc70*/  IMAD.MOV.U32 R26, RZ, RZ, R28 ;  /* 0x000000ffff1a7224 */ /* 0x000fe200078e001c */
[----:B------:R-:W-:Y:S01]  /*dc80*/  SHF.R.U32.HI R49, RZ, 0x10, R27 ;  /* 0x00000010ff317819 */ /* 0x000fe2000001161b */
[----:B------:R-:W-:Y:S01]  /*dc90*/  IMAD.MOV.U32 R27, RZ, RZ, R29 ;  /* 0x000000ffff1b7224 */ /* 0x000fe200078e001d */
        /* <DEDUP_REMOVED lines=9> */
[----:B------:R-:W-:Y:S01]  /*dd30*/  IMAD.MOV.U32 R30, RZ, RZ, R32 ;  /* 0x000000ffff1e7224 */ /* 0x000fe200078e0020 */
[----:B------:R-:W-:-:S02]  /*dd40*/  SHF.R.U64 R56, R34, 0x10, R35 ;  /* 0x0000001022387819 */ /* 0x000fc40000001223 */
[----:B------:R-:W-:Y:S02]  /*dd50*/  SHF.R.U32.HI R57, RZ, 0x10, R35 ;  /* 0x00000010ff397819 */ /* 0x000fe40000011623 */
[----:B------:R-:W-:Y:S02]  /*dd60*/  MOV R20, R4 ;  /* 0x0000000400147202 */ /* 0x000fe40000000f00 */
[----:B------:R-:W-:Y:S01]  /*dd70*/  SHF.R.U64 R58, R4, 0x10, R5 ;  /* 0x00000010043a7819 */ /* 0x000fe20000001205 */
[----:B------:R-:W-:Y:S01]  /*dd80*/  IMAD.MOV.U32 R4, RZ, RZ, R6 ;  /* 0x000000ffff047224 */ /* 0x000fe200078e0006 */
[----:B------:R-:W-:Y:S02]  /*dd90*/  SHF.R.U32.HI R53, RZ, 0x10, R31 ;  /* 0x00000010ff357819 */ /* 0x000fe4000001161f */
[----:B------:R-:W-:Y:S02]  /*dda0*/  MOV R44, R33 ;  /* 0x00000021002c7202 */ /* 0x000fe40000000f00 */
[--C-:B------:R-:W-:Y:S01]  /*ddb0*/  SHF.R.U64 R54, R32, 0x10, R33.reuse ;  /* 0x0000001020367819 */ /* 0x100fe20000001221 */
[----:B------:R-:W-:Y:S01]  /*ddc0*/  IMAD.MOV.U32 R32, RZ, RZ, R34 ;  /* 0x000000ffff207224 */ /* 0x000fe200078e0022 */
[----:B------:R-:W-:-:S02]  /*ddd0*/  SHF.R.U32.HI R55, RZ, 0x10, R33 ;  /* 0x00000010ff377819 */ /* 0x000fc40000011621 */
[----:B------:R-:W-:Y:S01]  /*dde0*/  SHF.R.U64 R60, R6, 0x10, R7 ;  /* 0x00000010063c7819 */ /* 0x000fe20000001207 */
[----:B------:R-:W-:Y:S01]  /*ddf0*/  IMAD.MOV.U32 R6, RZ, RZ, R9 ;  /* 0x000000ffff067224 */ /* 0x000fe200078e0009 */
[----:B------:R-:W-:Y:S02]  /*de00*/  PRMT R35, R25, 0x5410, R41 ;  /* 0x0000541019237816 */ /* 0x000fe40000000029 */
[----:B------:R-:W-:Y:S02]  /*de10*/  MOV R24, R7 ;  /* 0x0000000700187202 */ /* 0x000fe40000000f00 */
[----:B------:R-:W-:Y:S01]  /*de20*/  SHF.R.U32.HI R61, RZ, 0x10, R7 ;  /* 0x00000010ff3d7819 */ /* 0x000fe20000011607 */
[----:B------:R-:W-:Y:S01]  /*de30*/  IMAD.MOV.U32 R7, RZ, RZ, R11 ;  /* 0x000000ffff077224 */ /* 0x000fe200078e000b */
[--C-:B------:R-:W-:Y:S01]  /*de40*/  SHF.R.U64 R62, R8, 0x10, R9.reuse ;  /* 0x00000010083e7819 */ /* 0x100fe20000001209 */
[----:B------:R-:W-:Y:S01]  /*de50*/  IMAD.MOV.U32 R8, RZ, RZ, R12 ;  /* 0x000000ffff087224 */ /* 0x000fe200078e000c */
[----:B------:R-:W-:-:S02]  /*de60*/  SHF.R.U32.HI R63, RZ, 0x10, R9 ;  /* 0x00000010ff3f7819 */ /* 0x000fc40000011609 */
[----:B------:R-:W-:Y:S02]  /*de70*/  MOV R31, R10 ;  /* 0x0000000a001f7202 */ /* 0x000fe40000000f00 */
[----:B------:R-:W-:Y:S01]  /*de80*/  SHF.R.U64 R64, R10, 0x10, R11 ;  /* 0x000000100a407819 */ /* 0x000fe2000000120b */
[----:B------:R-:W-:Y:S01]  /*de90*/  IMAD.MOV.U32 R10, RZ, RZ, R14 ;  /* 0x000000ffff0a7224 */ /* 0x000fe200078e000e */
[----:B------:R-:W-:Y:S02]  /*dea0*/  PRMT R33, R0, 0x5410, R40 ;  /* 0x0000541000217816 */ /* 0x000fe40000000028 */
[----:B------:R-:W-:Y:S02]  /*deb0*/  PRMT R25, R26, 0x5410, R27 ;  /* 0x000054101a197816 */ /* 0x000fe4000000001b */
[----:B------:R-:W-:Y:S02]  /*dec0*/  SHF.R.U32.HI R59, RZ, 0x10, R5 ;  /* 0x00000010ff3b7819 */ /* 0x000fe40000011605 */
[----:B------:R-:W-:-:S02]  /*ded0*/  SHF.R.U32.HI R65, RZ, 0x10, R11 ;  /* 0x00000010ff417819 */ /* 0x000fc4000001160b */
[----:B------:R-:W-:Y:S02]  /*dee0*/  MOV R9, R13 ;  /* 0x0000000d00097202 */ /* 0x000fe40000000f00 */
[--C-:B------:R-:W-:Y:S02]  /*def0*/  SHF.R.U64 R66, R12, 0x10, R13.reuse ;  /* 0x000000100c427819 */ /* 0x100fe4000000120d */
[----:B------:R-:W-:Y:S02]  /*df00*/  SHF.R.U32.HI R67, RZ, 0x10, R13 ;  /* 0x00000010ff437819 */ /* 0x000fe4000001160d */
[--C-:B------:R-:W-:Y:S02]  /*df10*/  SHF.R.U64 R68, R14, 0x10, R15.reuse ;  /* 0x000000100e447819 */ /* 0x100fe4000000120f */
[----:B------:R-:W-:Y:S02]  /*df20*/  SHF.R.U32.HI R69, RZ, 0x10, R15 ;  /* 0x00000010ff457819 */ /* 0x000fe4000001160f */
[----:B------:R-:W-:-:S02]  /*df30*/  PRMT R34, R46, 0x5410, R47 ;  /* 0x000054102e227816 */ /* 0x000fc4000000002f */
[----:B------:R-:W-:Y:S02]  /*df40*/  PRMT R40, R48, 0x5410, R49 ;  /* 0x0000541030287816 */ /* 0x000fe40000000031 */
[----:B------:R-:W-:Y:S02]  /*df50*/  PRMT R26, R50, 0x5410, R51 ;  /* 0x00005410321a7816 */ /* 0x000fe40000000033 */
[----:B------:R-:W-:Y:S01]  /*df60*/  LEA.HI R0, R225, R225, RZ, 0x1 ;  /* 0x000000e1e1007211 */ /* 0x000fe200078f08ff */
[----:B------:R-:W-:Y:S06]  /*df70*/  BRA.DIV UR4, `(.L_x_3451) ;  /* 0x0000015e04dc7947 */ /* 0x000fec000b800000 */
.L_x_3634:
[----:B------:R-:W-:Y:S01]  /*df80*/  UMOV UR4, 0xffffffff ;  /* 0xffffffff00047882 */ /* 0x000fe20000000000 */
[----:B------:R-:W-:Y:S02]  /*df90*/  LOP3.LUT R0, R0, 0xfffffffe, RZ, 0xc0, !PT ;  /* 0xfffffffe00007812 */ /* 0x000fe400078ec0ff */
[----:B------:R-:W-:Y:S05]  /*dfa0*/  BRA.DIV UR4, `(.L_x_3452) ;  /* 0x0000015e04f87947 */ /* 0x000fea000b800000 */
.L_x_3637:
[----:B------:R-:W-:Y:S01]  /*dfb0*/  UMOV UR4, 0xffffffff ;  /* 0xffffffff00047882 */ /* 0x000fe20000000000 */
[----:B------:R-:W-:Y:S02]  /*dfc0*/  IADD3 R0, R225, -R0, RZ ;  /* 0x80000000e1007210 */ /* 0x000fe40007ffe0ff */
[----:B------:R-:W-:Y:S05]  /*dfd0*/  BRA.DIV UR4, `(.L_x_3453) ;  /* 0x0000016204147947 */ /* 0x000fea000b800000 */
.L_x_3640:
[----:B------:R-:W-:Y:S01]  /*dfe0*/  UMOV UR4, 0xffffffff ;  /* 0xffffffff00047882 */ /* 0x000fe20000000000 */
[----:B------:R-:W-:Y:S02]  /*dff0*/  SHF.L.U32 R5, R0, 0x1f, RZ ;  /* 0x0000001f00057819 */ /* 0x000fe400000006ff */
[----:B------:R-:W-:Y:S05]  /*e000*/  BRA.DIV UR4, `(.L_x_3454) ;  /* 0x0000016204307947 */ /* 0x000fea000b800000 */
.L_x_3643:
        /* <DEDUP_REMOVED lines=20> */
.L_x_3644:
[----:B------:R-:W-:Y:S05]  /*e150*/  BSYNC B1 ;  /* 0x0000000000017941 */ /* 0x000fea0003800000 */
.L_x_3455:
[----:B------:R-:W-:Y:S01]  /*e160*/  BSSY B1, `(.L_x_3457) ;  /* 0x0000114000017945 */ /* 0x000fe20003800000 */
[----:B------:R-:W-:-:S03]  /*e170*/  PRMT R24, R68, 0x5410, R69 ;  /* 0x0000541044187816 */ /* 0x000fc60000000045 */
[----:B------:R-:W-:Y:S05]  /*e180*/  @P1 BRA `(.L_x_3458) ;  /* 0x0000001000441947 */ /* 0x000fea0003800000 */
[----:B------:R-:W1:Y:S01]  /*e190*/  LDC R37, c[0x0][0x3d4] ;  /* 0x0000f500ff257b82 */ /* 0x000e620000000800 */
[----:B------:R-:W-:Y:S01]  /*e1a0*/  BSSY B2, `(.L_x_3459) ;  /* 0x000005f000027945 */ /* 0x000fe20003800000 */
[-C--:B-1----:R-:W-:Y:S02]  /*e1b0*/  ISETP.GE.AND P0, PT, R22, R37.reuse, PT ;  /* 0x000000251600720c */ /* 0x082fe40003f06270 */
[-C--:B------:R-:W-:Y:S02]  /*e1c0*/  ISETP.GE.AND P1, PT, R205, R37.reuse, PT ;  /* 0x00000025cd00720c */ /* 0x080fe40003f26270 */
[----:B------:R-:W-:-:S09]  /*e1d0*/  ISETP.GE.AND P2, PT, R206, R37, PT ;  /* 0x00000025ce00720c */ /* 0x000fd20003f46270 */
[----:B------:R-:W-:Y:S05]  /*e1e0*/  @P0 BRA `(.L_x_3460) ;  /* 0x0000000400680947 */ /* 0x000fea0003800000 */
[----:B------:R-:W-:Y:S01]  /*e1f0*/  LEA.HI R6, R37, R228, RZ, 0x1d ;  /* 0x000000e425067211 */ /* 0x000fe200078fe8ff */
[----:B------:R-:W-:Y:S01]  /*e200*/  HADD2.F32 R53, -RZ, R36.H0_H0 ;  /* 0x20000024ff357230 */ /* 0x000fe20000004100 */
[----:B0-----:R-:W-:Y:S01]  /*e210*/  LOP3.LUT R5, R209, 0x38, R22, 0xf8, !PT ;  /* 0x00000038d1057812 */ /* 0x001fe200078ef816 */
[----:B------:R-:W-:Y:S01]  /*e220*/  HADD2.F32 R51, -RZ, R33.H0_H0 ;  /* 0x20000021ff337230 */ /* 0x000fe20000004100 */
[----:B------:R-:W-:Y:S01]  /*e230*/  SHF.R.S32.HI R7, RZ, 0x1f, R6 ;  /* 0x0000001fff077819 */ /* 0x000fe20000011406 */
[----:B------:R-:W-:Y:S01]  /*e240*/  IMAD.SHL.U32 R8, R6, 0x8, RZ ;  /* 0x0000000806087824 */ /* 0x000fe200078e00ff */
[----:B------:R-:W-:Y:S01]  /*e250*/  LOP3.LUT R4, R5, R210, RZ, 0x3c, !PT ;  /* 0x000000d205047212 */ /* 0x000fe200078e3cff */
[----:B------:R-:W-:Y:S01]  /*e260*/  HADD2.F32 R55, -RZ, R38.H0_H0 ;  /* 0x20000026ff377230 */ /* 0x000fe20000004100 */
[----:B------:R-:W-:Y:S02]  /*e270*/  LEA.HI R6, R7, R6, RZ, 0x3 ;  /* 0x0000000607067211 */ /* 0x000fe400078f18ff */
[----:B------:R-:W-:Y:S01]  /*e280*/  LOP3.LUT R7, R209, 0x38, R8, 0xf8, !PT ;  /* 0x00000038d1077812 */ /* 0x000fe200078ef808 */
[----:B------:R-:W-:Y:S01]  /*e290*/  IMAD.IADD R5, R211, 0x1, R4 ;  /* 0x00000001d3057824 */ /* 0x000fe200078e0204 */
[----:B------:R-:W-:-:S02]  /*e2a0*/  SHF.L.U32 R6, R6, 0xa, RZ ;  /* 0x0000000a06067819 */ /* 0x000fc400000006ff */
[----:B------:R-:W-:Y:S01]  /*e2b0*/  LOP3.LUT R9, R7, R210, RZ, 0x3c, !PT ;  /* 0x000000d207097212 */ /* 0x000fe200078e3cff */
[----:B------:R-:W-:Y:S01]  /*e2c0*/  IMAD R58, R5, 0x2, R18 ;  /* 0x00000002053a7824 */ /* 0x000fe200078e0212 */
[----:B------:R-:W-:-:S04]  /*e2d0*/  LOP3.LUT R8, R6, 0x7fffe000, RZ, 0xc0, !PT ;  /* 0x7fffe00006087812 */ /* 0x000fc800078ec0ff */
[----:B------:R-:W-:Y:S01]  /*e2e0*/  IADD3 R9, R9, R8, R211 ;  /* 0x0000000809097210 */ /* 0x000fe20007ffe0d3 */
[----:B------:R-:W0:Y:S04]  /*e2f0*/  LDS.128 R4, [R58+0x15400] ;  /* 0x015400003a047984 */ /* 0x000e280000000c00 */
[----:B------:R-:W-:-:S05]  /*e300*/  IMAD R60, R9, 0x2, R18 ;  /* 0x00000002093c7824 */ /* 0x000fca00078e0212 */
[----:B------:R-:W1:Y:S01]  /*e310*/  LDS.128 R8, [R60+0x15400] ;  /* 0x015400003c087984 */ /* 0x000e620000000c00 */
[--C-:B0-----:R-:W-:Y:S02]  /*e320*/  HADD2.F32 R42, -RZ, R4.reuse.H0_H0 ;  /* 0x20000004ff2a7230 */ /* 0x101fe40000004100 */
[----:B------:R-:W-:Y:S02]  /*e330*/  HADD2.F32 R4, -RZ, R4.H1_H1 ;  /* 0x30000004ff047230 */ /* 0x000fe40000004100 */
[--C-:B------:R-:W-:Y:S02]  /*e340*/  HADD2.F32 R43, -RZ, R5.reuse.H0_H0 ;  /* 0x20000005ff2b7230 */ /* 0x100fe40000004100 */
[----:B------:R-:W-:Y:S02]  /*e350*/  HADD2.F32 R5, -RZ, R5.H1_H1 ;  /* 0x30000005ff057230 */ /* 0x000fe40000004100 */
[----:B------:R-:W-:Y:S02]  /*e360*/  HADD2.F32 R44, -RZ, R6.H0_H0 ;  /* 0x20000006ff2c7230 */ /* 0x000fe40000004100 */
[----:B-1----:R-:W-:-:S02]  /*e370*/  HADD2.F32 R46, -RZ, R8.H0_H0 ;  /* 0x20000008ff2e7230 */ /* 0x002fc40000004100 */
        /* <DEDUP_REMOVED lines=35> */
[----:B------:R-:W-:-:S02]  /*e5b0*/  HADD2.F32 R49, -RZ, R11.H0_H0 ;  /* 0x2000000bff317230 */ /* 0x000fc40000004100 */
[----:B------:R-:W-:Y:S01]  /*e5c0*/  FMUL.FTZ R43, R10, R9 ;  /* 0x000000090a2b7220 */ /* 0x000fe20000410000 */
[----:B------:R-:W-:Y:S02]  /*e5d0*/  HADD2.F32 R11, -RZ, R11.H1_H1 ;  /* 0x3000000bff0b7230 */ /* 0x000fe40000004100 */
[----:B------:R-:W-:Y:S01]  /*e5e0*/  FFMA.FTZ R48, R44, R47, R48 ;  /* 0x0000002f2c307223 */ /* 0x000fe20000010030 */
[----:B------:R-:W-:Y:S02]  /*e5f0*/  HADD2.F32 R10, -RZ, R39.H1_H1 ;  /* 0x30000027ff0a7230 */ /* 0x000fe40000004100 */
[C---:B------:R-:W-:Y:S01]  /*e600*/  FFMA.FTZ R44, R6.reuse, R9, -R5 ;  /* 0x00000009062c7223 */ /* 0x040fe20000010805 */
[----:B------:R-:W-:Y:S02]  /*e610*/  HADD2.F32 R42, -RZ, R41.H1_H1 ;  /* 0x30000029ff2a7230 */ /* 0x000fe40000004100 */
[----:B------:R-:W-:Y:S01]  /*e620*/  FFMA.FTZ R43, R6, R51, R43 ;  /* 0x00000033062b7223 */ /* 0x000fe2000001002b */
[----:B------:R-:W-:-:S02]  /*e630*/  HADD2.F32 R4, -RZ, R35.H1_H1 ;  /* 0x30000023ff047230 */ /* 0x000fc40000004100 */
[----:B------:R-:W-:Y:S01]  /*e640*/  FMUL.FTZ R6, R49, R10 ;  /* 0x0000000a31067220 */ /* 0x000fe20000410000 */
[----:B------:R-:W-:Y:S02]  /*e650*/  HADD2.F32 R8, -RZ, R40.H1_H1 ;  /* 0x30000028ff087230 */ /* 0x000fe40000004100 */
        /* <DEDUP_REMOVED lines=16> */
[----:B------:R1:W-:Y:S01]  /*e760*/  STS.128 [R58+0x15400], R4 ;  /* 0x015400043a007388 */ /* 0x0003e20000000c00 */
[----:B------:R-:W-:-:S05]  /*e770*/  F2FP.F16.F32.PACK_AB R11, R42, R49 ;  /* 0x000000312a0b723e */ /* 0x000fca00000000ff */
[----:B------:R1:W-:Y:S02]  /*e780*/  STS.128 [R60+0x15400], R8 ;  /* 0x015400083c007388 */ /* 0x0003e40000000c00 */
.L_x_3460:
[----:B------:R-:W-:Y:S05]  /*e790*/  BSYNC B2 ;  /* 0x0000000000027941 */ /* 0x000fea0003800000 */
.L_x_3459:
[----:B------:R-:W-:Y:S04]  /*e7a0*/  BSSY B2, `(.L_x_3461) ;  /* 0x0000058000027945 */ /* 0x000fe80003800000 */
[----:B------:R-:W-:Y:S05]  /*e7b0*/  @P1 BRA `(.L_x_3462) ;  /* 0x0000000400581947 */ /* 0x000fea0003800000 */
[----:B-1----:R-:W-:Y:S01]  /*e7c0*/  LEA.HI R4, R37, R229, RZ, 0x1d ;  /* 0x000000e525047211 */ /* 0x002fe200078fe8ff */
[----:B------:R-:W-:Y:S02]  /*e7d0*/  HADD2.F32 R52, -RZ, R25.H0_H0 ;  /* 0x20000019ff347230 */ /* 0x000fe40000004100 */
[--C-:B------:R-:W-:Y:S01]  /*e7e0*/  HADD2.F32 R54, -RZ, R29.reuse.H0_H0 ;  /* 0x2000001dff367230 */ /* 0x100fe20000004100 */
[----:B0-----:R-:W-:Y:S01]  /*e7f0*/  SHF.R.S32.HI R5, RZ, 0x1f, R4 ;  /* 0x0000001fff057819 */ /* 0x001fe20000011404 */
[----:B------:R-:W-:Y:S01]  /*e800*/  HADD2.F32 R51, -RZ, R30.H0_H0 ;  /* 0x2000001eff337230 */ /* 0x000fe20000004100 */
[----:B------:R-:W-:Y:S01]  /*e810*/  SHF.L.U32 R6, R4, 0x3, RZ ;  /* 0x0000000304067819 */ /* 0x000fe200000006ff */
[----:B------:R-:W-:Y:S01]  /*e820*/  HADD2.F32 R53, -RZ, R29.H1_H1 ;  /* 0x3000001dff357230 */ /* 0x000fe20000004100 */
[----:B------:R-:W-:Y:S02]  /*e830*/  LEA.HI R4, R5, R4, RZ, 0x3 ;  /* 0x0000000405047211 */ /* 0x000fe400078f18ff */
[----:B------:R-:W-:-:S03]  /*e840*/  LOP3.LUT R5, R209, 0x38, R6, 0xf8, !PT ;  /* 0x00000038d1057812 */ /* 0x000fc600078ef806 */
[----:B------:R-:W-:Y:S01]  /*e850*/  IMAD.SHL.U32 R4, R4, 0x400, RZ ;  /* 0x0000040004047824 */ /* 0x000fe200078e00ff */
[----:B------:R-:W-:-:S04]  /*e860*/  LOP3.LUT R9, R5, R210, RZ, 0x3c, !PT ;  /* 0x000000d205097212 */ /* 0x000fc800078e3cff */
[----:B------:R-:W-:Y:S02]  /*e870*/  LOP3.LUT R8, R4, 0x7fffe000, RZ, 0xc0, !PT ;  /* 0x7fffe00004087812 */ /* 0x000fe400078ec0ff */
[----:B------:R-:W0:Y:S02]  /*e880*/  LDS.128 R4, [R236] ;  /* 0x00000000ec047984 */ /* 0x000e240000000c00 */
[----:B------:R-:W-:-:S05]  /*e890*/  IADD3 R9, R9, R8, R211 ;  /* 0x0000000809097210 */ /* 0x000fca0007ffe0d3 */
[----:B------:R-:W-:-:S05]  /*e8a0*/  IMAD R42, R9, 0x2, R18 ;  /* 0x00000002092a7824 */ /* 0x000fca00078e0212 */
        /* <DEDUP_REMOVED lines=16> */
[----:B------:R-:W-:-:S02]  /*e9b0*/  HADD2.F32 R43, -RZ, R25.H1_H1 ;  /* 0x30000019ff2b7230 */ /* 0x000fc40000004100 */
[-C--:B------:R-:W-:Y:S01]  /*e9c0*/  FMUL.FTZ R57, R8, R47.reuse ;  /* 0x0000002f08397220 */ /* 0x080fe20000410000 */
[----:B------:R-:W-:Y:S01]  /*e9d0*/  FFMA.FTZ R55, R4, R47, -R55 ;  /* 0x0000002f04377223 */ /* 0x000fe20000010837 */
[C---:B------:R-:W-:Y:S01]  /*e9e0*/  FMUL.FTZ R47, R48.reuse, R53 ;  /* 0x00000035302f7220 */ /* 0x040fe20000410000 */
[----:B------:R-:W-:Y:S02]  /*e9f0*/  HADD2.F32 R9, -RZ, R9.H1_H1 ;  /* 0x30000009ff097230 */ /* 0x000fe40000004100 */
[----:B------:R-:W-:Y:S01]  /*ea00*/  FMUL.FTZ R48, R48, R43 ;  /* 0x0000002b30307220 */ /* 0x000fe20000410000 */
[----:B------:R-:W-:Y:S02]  /*ea10*/  HADD2.F32 R52, -RZ, R30.H1_H1 ;  /* 0x3000001eff347230 */ /* 0x000fe40000004100 */
[----:B------:R-:W-:Y:S01]  /*ea20*/  FFMA.FTZ R57, R4, R51, R57 ;  /* 0x0000003304397223 */ /* 0x000fe20000010039 */
[----:B------:R-:W-:Y:S02]  /*ea30*/  HADD2.F32 R4, -RZ, R26.H1_H1 ;  /* 0x3000001aff047230 */ /* 0x000fe40000004100 */
[C---:B------:R-:W-:Y:S01]  /*ea40*/  FFMA.FTZ R47, R44.reuse, R43, -R47 ;  /* 0x0000002b2c2f7223 */ /* 0x040fe2000001082f */
[----:B------:R-:W-:Y:S01]  /*ea50*/  FFMA.FTZ R48, R44, R53, R48 ;  /* 0x000000352c307223 */ /* 0x000fe20000010030 */
[----:B------:R-:W-:-:S02]  /*ea60*/  HADD2.F32 R49, -RZ, R10.H0_H0 ;  /* 0x2000000aff317230 */ /* 0x000fc40000004100 */
[C---:B------:R-:W-:Y:S01]  /*ea70*/  FMUL.FTZ R54, R9.reuse, R52 ;  /* 0x0000003409367220 */ /* 0x040fe20000410000 */
[----:B------:R-:W-:Y:S02]  /*ea80*/  HADD2.F32 R8, -RZ, R27.H0_H0 ;  /* 0x2000001bff087230 */ /* 0x000fe40000004100 */
[-C--:B------:R-:W-:Y:S01]  /*ea90*/  FMUL.FTZ R60, R9, R4.reuse ;  /* 0x00000004093c7220 */ /* 0x080fe20000410000 */
[----:B------:R-:W-:Y:S02]  /*eaa0*/  HADD2.F32 R44, -RZ, R31.H0_H0 ;  /* 0x2000001fff2c7230 */ /* 0x000fe40000004100 */
[----:B------:R-:W-:Y:S01]  /*eab0*/  FFMA.FTZ R54, R5, R4, -R54 ;  /* 0x0000000405367223 */ /* 0x000fe20000010836 */
[----:B------:R-:W-:Y:S02]  /*eac0*/  HADD2.F32 R10, -RZ, R10.H1_H1 ;  /* 0x3000000aff0a7230 */ /* 0x000fe40000004100 */
[----:B------:R-:W-:Y:S01]  /*ead0*/  FMUL.FTZ R53, R49, R8 ;  /* 0x0000000831357220 */ /* 0x000fe20000410000 */
[----:B------:R-:W-:-:S02]  /*eae0*/  HADD2.F32 R43, -RZ, R32.H0_H0 ;  /* 0x20000020ff2b7230 */ /* 0x000fc40000004100 */
[----:B------:R-:W-:Y:S01]  /*eaf0*/  FMUL.FTZ R4, R49, R44 ;  /* 0x0000002c31047220 */ /* 0x000fe20000410000 */
[----:B------:R-:W-:Y:S02]  /*eb00*/  HADD2.F32 R9, -RZ, R28.H0_H0 ;  /* 0x2000001cff097230 */ /* 0x000fe40000004100 */
[----:B------:R-:W-:Y:S01]  /*eb10*/  FFMA.FTZ R49, R5, R52, R60 ;  /* 0x0000003405317223 */ /* 0x000fe2000001003c */
[C---:B------:R-:W-:Y:S01]  /*eb20*/  FFMA.FTZ R53, R45.reuse, R44, R53 ;  /* 0x0000002c2d357223 */ /* 0x040fe20000010035 */
[C---:B------:R-:W-:Y:S01]  /*eb30*/  FMUL.FTZ R5, R10.reuse, R43 ;  /* 0x0000002b0a057220 */ /* 0x040fe20000410000 */
[----:B------:R-:W-:Y:S01]  /*eb40*/  FFMA.FTZ R51, R45, R8, -R4 ;  /* 0x000000082d337223 */ /* 0x000fe20000010804 */
[-C--:B------:R-:W-:Y:S01]  /*eb50*/  FMUL.FTZ R45, R10, R9.reuse ;  /* 0x000000090a2d7220 */ /* 0x080fe20000410000 */
[----:B------:R-:W-:Y:S02]  /*eb60*/  HADD2.F32 R50, -RZ, R11.H0_H0 ;  /* 0x2000000bff327230 */ /* 0x000fe40000004100 */
[----:B------:R-:W-:Y:S01]  /*eb70*/  FFMA.FTZ R10, R6, R9, -R5 ;  /* 0x00000009060a7223 */ /* 0x000fe20000010805 */
[----:B------:R-:W-:-:S02]  /*eb80*/  HADD2.F32 R9, -RZ, R31.H1_H1 ;  /* 0x3000001fff097230 */ /* 0x000fc40000004100 */
[----:B------:R-:W-:Y:S01]  /*eb90*/  FFMA.FTZ R44, R6, R43, R45 ;  /* 0x0000002b062c7223 */ /* 0x000fe2000001002d */
[----:B------:R-:W-:Y:S02]  /*eba0*/  HADD2.F32 R5, -RZ, R27.H1_H1 ;  /* 0x3000001bff057230 */ /* 0x000fe40000004100 */
[----:B------:R-:W-:Y:S02]  /*ebb0*/  HADD2.F32 R11, -RZ, R11.H1_H1 ;  /* 0x3000000bff0b7230 */ /* 0x000fe40000004100 */
[C---:B------:R-:W-:Y:S01]  /*ebc0*/  FMUL.FTZ R43, R50.reuse, R9 ;  /* 0x00000009322b7220 */ /* 0x040fe20000410000 */
[----:B------:R-:W-:Y:S02]  /*ebd0*/  HADD2.F32 R8, -RZ, R32.H1_H1 ;  /* 0x30000020ff087230 */ /* 0x000fe40000004100 */
[----:B------:R-:W-:Y:S01]  /*ebe0*/  FMUL.FTZ R50, R50, R5 ;  /* 0x0000000532327220 */ /* 0x000fe20000410000 */
[----:B------:R-:W-:Y:S02]  /*ebf0*/  HADD2.F32 R4, -RZ, R28.H1_H1 ;  /* 0x3000001cff047230 */ /* 0x000fe40000004100 */
[----:B------:R-:W-:-:S02]  /*ec00*/  HADD2.F32 R46, -RZ, R7.H0_H0 ;  /* 0x20000007ff2e7230 */ /* 0x000fc40000004100 */
[C---:B------:R-:W-:Y:S01]  /*ec10*/  FMUL.FTZ R6, R11.reuse, R8 ;  /* 0x000000080b067220 */ /* 0x040fe20000410000 */
[----:B------:R-:W-:Y:S02]  /*ec20*/  HADD2.F32 R7, -RZ, R7.H1_H1 ;  /* 0x30000007ff077230 */ /* 0x000fe40000004100 */
[-C--:B------:R-:W-:Y:S01]  /*ec30*/  FMUL.FTZ R45, R11, R4.reuse ;  /* 0x000000040b2d7220 */ /* 0x080fe20000410000 */
[C---:B------:R-:W-:Y:S01]  /*ec40*/  FFMA.FTZ R43, R46.reuse, R5, -R43 ;  /* 0x000000052e2b7223 */ /* 0x040fe2000001082b */
[----:B------:R-:W-:Y:S01]  /*ec50*/  FFMA.FTZ R11, R46, R9, R50 ;  /* 0x000000092e0b7223 */ /* 0x000fe20000010032 */
[C---:B------:R-:W-:Y:S01]  /*ec60*/  FFMA.FTZ R46, R7.reuse, R4, -R6 ;  /* 0x00000004072e7223 */ /* 0x040fe20000010806 */
        /* <DEDUP_REMOVED lines=11> */
.L_x_3462:
[----:B------:R-:W-:Y:S05]  /*ed20*/  BSYNC B2 ;  /* 0x0000000000027941 */ /* 0x000fea0003800000 */
.L_x_3461:
[----:B------:R-:W-:Y:S05]  /*ed30*/  @P2 BRA `(.L_x_3458) ;  /* 0x0000000400582947 */ /* 0x000fea0003800000 */
[----:B------:R-:W-:Y:S01]  /*ed40*/  LEA.HI R37, R37, R234, RZ, 0x1d ;  /* 0x000000ea25257211 */ /* 0x000fe200078fe8ff */
[----:B------:R-:W-:Y:S02]  /*ed50*/  HADD2.F32 R53, -RZ, R15.H0_H0 ;  /* 0x2000000fff357230 */ /* 0x000fe40000004100 */
[----:B------:R-:W-:Y:S01]  /*ed60*/  HADD2.F32 R51, -RZ, R0.H0_H0 ;  /* 0x20000000ff337230 */ /* 0x000fe20000004100 */
[----:B-12---:R-:W-:Y:S01]  /*ed70*/  SHF.R.S32.HI R6, RZ, 0x1f, R37 ;  /* 0x0000001fff067819 */ /* 0x006fe20000011425 */
[----:B------:R-:W-:Y:S01]  /*ed80*/  HADD2.F32 R55, -RZ, R20.H0_H0 ;  /* 0x20000014ff377230 */ /* 0x000fe20000004100 */
[----:B------:R-:W-:Y:S02]  /*ed90*/  SHF.L.U32 R4, R37, 0x3, RZ ;  /* 0x0000000325047819 */ /* 0x000fe400000006ff */
[----:B------:R-:W-:Y:S02]  /*eda0*/  LEA.HI R6, R6, R37, RZ, 0x3 ;  /* 0x0000002506067211 */ /* 0x000fe400078f18ff */
[----:B0-----:R-:W-:-:S03]  /*edb0*/  LOP3.LUT R5, R209, 0x38, R4, 0xf8, !PT ;  /* 0x00000038d1057812 */ /* 0x001fc600078ef804 */
        /* <DEDUP_REMOVED lines=78> */
.L_x_3458:
[----:B------:R-:W-:Y:S05]  /*f2a0*/  BSYNC B1 ;  /* 0x0000000000017941 */ /* 0x000fea0003800000 */
.L_x_3457:
[----:B------:R-:W-:-:S13]  /*f2b0*/  ISETP.GE.AND P0, PT, R224, R3, PT ;  /* 0x00000003e000720c */ /* 0x000fda0003f06270 */
[----:B------:R-:W-:Y:S05]  /*f2c0*/  @P0 BRA `(.L_x_3438) ;  /* 0x0000001000340947 */ /* 0x000fea0003800000 */
[----:B------:R-:W4:Y:S01]  /*f2d0*/  LDC R3, c[0x0][0x3d4] ;  /* 0x0000f500ff037b82 */ /* 0x000f220000000800 */
[----:B------:R-:W-:Y:S01]  /*f2e0*/  BSSY B1, `(.L_x_3463) ;  /* 0x000005b000017945 */ /* 0x000fe20003800000 */
[-C--:B----4-:R-:W-:Y:S02]  /*f2f0*/  ISETP.GE.AND P0, PT, R22, R3.reuse, PT ;  /* 0x000000031600720c */ /* 0x090fe40003f06270 */
[-C--:B------:R-:W-:Y:S02]  /*f300*/  ISETP.GE.AND P1, PT, R205, R3.reuse, PT ;  /* 0x00000003cd00720c */ /* 0x080fe40003f26270 */
[----:B------:R-:W-:-:S09]  /*f310*/  ISETP.GE.AND P2, PT, R206, R3, PT ;  /* 0x00000003ce00720c */ /* 0x000fd20003f46270 */
[----:B------:R-:W-:Y:S05]  /*f320*/  @P0 BRA `(.L_x_3464) ;  /* 0x0000000400580947 */ /* 0x000fea0003800000 */
[----:B-123--:R-:W-:Y:S01]  /*f330*/  LEA.HI R4, R3, R228, RZ, 0x1d ;  /* 0x000000e403047211 */ /* 0x00efe200078fe8ff */
[--C-:B------:R-:W-:Y:S02]  /*f340*/  HADD2.F32 R50, -RZ, R33.reuse.H0_H0 ;  /* 0x20000021ff327230 */ /* 0x100fe40000004100 */
[----:B------:R-:W-:Y:S01]  /*f350*/  HADD2.F32 R52, -RZ, R36.H0_H0 ;  /* 0x20000024ff347230 */ /* 0x000fe20000004100 */
[----:B------:R-:W-:Y:S01]  /*f360*/  SHF.R.S32.HI R7, RZ, 0x1f, R4 ;  /* 0x0000001fff077819 */ /* 0x000fe20000011404 */
[----:B------:R-:W-:Y:S01]  /*f370*/  HADD2.F32 R54, -RZ, R38.H0_H0 ;  /* 0x20000026ff367230 */ /* 0x000fe20000004100 */
[----:B0-----:R-:W-:Y:S01]  /*f380*/  SHF.L.U32 R5, R4, 0x3, RZ ;  /* 0x0000000304057819 */ /* 0x001fe200000006ff */
[----:B------:R-:W-:Y:S01]  /*f390*/  HADD2.F32 R57, -RZ, R33.H1_H1 ;  /* 0x30000021ff397230 */ /* 0x000fe20000004100 */
[----:B------:R-:W-:Y:S01]  /*f3a0*/  LEA.HI R7, R7, R4, RZ, 0x3 ;  /* 0x0000000407077211 */ /* 0x000fe200078f18ff */
[----:B------:R-:W-:Y:S01]  /*f3b0*/  HADD2.F32 R59, -RZ, R36.H1_H1 ;  /* 0x30000024ff3b7230 */ /* 0x000fe20000004100 */
        /* <DEDUP_REMOVED lines=18> */
[----:B------:R-:W-:Y:S01]  /*f4e0*/  FMUL.FTZ R53, R50, R46 ;  /* 0x0000002e32357220 */ /* 0x000fe20000410000 */
[----:B------:R-:W-:Y:S02]  /*f4f0*/  HADD2.F32 R46, -RZ, R34.H0_H0 ;  /* 0x20000022ff2e7230 */ /* 0x000fe40000004100 */
[----:B------:R-:W-:Y:S01]  /*f500*/  FMUL.FTZ R55, R54, R8 ;  /* 0x0000000836377220 */ /* 0x000fe20000410000 */
[----:B------:R-:W-:-:S02]  /*f510*/  HADD2.F32 R9, -RZ, R9.H1_H1 ;  /* 0x30000009ff097230 */ /* 0x000fc40000004100 */
[----:B------:R-:W-:Y:S01]  /*f520*/  FFMA.FTZ R53, R52, R42, R53 ;  /* 0x0000002a34357223 */ /* 0x000fe20000010035 */
[----:B------:R-:W-:Y:S02]  /*f530*/  HADD2.F32 R48, -RZ, R10.H0_H0 ;  /* 0x2000000aff307230 */ /* 0x000fe40000004100 */
[C---:B------:R-:W-:Y:S01]  /*f540*/  FMUL.FTZ R33, R46.reuse, R8 ;  /* 0x000000082e217220 */ /* 0x040fe20000410000 */
[----:B------:R-:W-:Y:S01]  /*f550*/  FFMA.FTZ R8, R46, R4, -R55 ;  /* 0x000000042e087223 */ /* 0x000fe20000010837 */
[----:B------:R-:W-:Y:S02]  /*f560*/  HADD2.F32 R55, -RZ, R38.H1_H1 ;  /* 0x30000026ff377230 */ /* 0x000fe40000004100 */
[----:B------:R-:W-:Y:S01]  /*f570*/  FFMA.FTZ R51, R50, R42, -R51 ;  /* 0x0000002a32337223 */ /* 0x000fe20000010833 */
[----:B------:R-:W-:Y:S01]  /*f580*/  FFMA.FTZ R36, R54, R4, R33 ;  /* 0x0000000436247223 */ /* 0x000fe20000010021 */
[----:B------:R-:W-:Y:S02]  /*f590*/  HADD2.F32 R33, -RZ, R34.H1_H1 ;  /* 0x30000022ff217230 */ /* 0x000fe40000004100 */
[----:B------:R-:W-:Y:S01]  /*f5a0*/  FMUL.FTZ R42, R59, R47 ;  /* 0x0000002f3b2a7220 */ /* 0x000fe20000410000 */
[----:B------:R-:W-:Y:S01]  /*f5b0*/  FMUL.FTZ R4, R55, R9 ;  /* 0x0000000937047220 */ /* 0x000fe20000410000 */
[----:B------:R-:W-:-:S02]  /*f5c0*/  HADD2.F32 R10, -RZ, R10.H1_H1 ;  /* 0x3000000aff0a7230 */ /* 0x000fc40000004100 */
[----:B------:R-:W-:Y:S01]  /*f5d0*/  FMUL.FTZ R38, R57, R47 ;  /* 0x0000002f39267220 */ /* 0x000fe20000410000 */
[C---:B------:R-:W-:Y:S01]  /*f5e0*/  FMUL.FTZ R34, R33.reuse, R9 ;  /* 0x0000000921227220 */ /* 0x040fe20000410000 */
[----:B------:R-:W-:Y:S02]  /*f5f0*/  HADD2.F32 R52, -RZ, R41.H0_H0 ;  /* 0x20000029ff347230 */ /* 0x000fe40000004100 */
[-C--:B------:R-:W-:Y:S01]  /*f600*/  FFMA.FTZ R9, R33, R5.reuse, -R4 ;  /* 0x0000000521097223 */ /* 0x080fe20000010804 */
[----:B------:R-:W-:Y:S02]  /*f610*/  HADD2.F32 R4, -RZ, R40.H0_H0 ;  /* 0x20000028ff047230 */ /* 0x000fe40000004100 */
[----:B------:R-:W-:Y:S01]  /*f620*/  FFMA.FTZ R33, R55, R5, R34 ;  /* 0x0000000537217223 */ /* 0x000fe20000010022 */
[----:B------:R-:W-:Y:S02]  /*f630*/  HADD2.F32 R46, -RZ, R35.H0_H0 ;  /* 0x20000023ff2e7230 */ /* 0x000fe40000004100 */
[----:B------:R-:W-:Y:S01]  /*f640*/  FMUL.FTZ R5, R52, R10 ;  /* 0x0000000a34057220 */ /* 0x000fe20000410000 */
[----:B------:R-:W-:-:S02]  /*f650*/  HADD2.F32 R50, -RZ, R39.H0_H0 ;  /* 0x20000027ff327230 */ /* 0x000fc40000004100 */
[C---:B------:R-:W-:Y:S01]  /*f660*/  FMUL.FTZ R55, R4.reuse, R10 ;  /* 0x0000000a04377220 */ /* 0x040fe20000410000 */
[--C-:B------:R-:W-:Y:S02]  /*f670*/  HADD2.F32 R49, -RZ, R11.reuse.H0_H0 ;  /* 0x2000000bff317230 */ /* 0x100fe40000004100 */
[-C--:B------:R-:W-:Y:S01]  /*f680*/  FFMA.FTZ R42, R57, R43.reuse, -R42 ;  /* 0x0000002b392a7223 */ /* 0x080fe2000001082a */
[----:B------:R-:W-:Y:S02]  /*f690*/  HADD2.F32 R11, -RZ, R11.H1_H1 ;  /* 0x3000000bff0b7230 */ /* 0x000fe40000004100 */
[----:B------:R-:W-:Y:S01]  /*f6a0*/  FFMA.FTZ R38, R59, R43, R38 ;  /* 0x0000002b3b267223 */ /* 0x000fe20000010026 */
[----:B------:R-:W-:Y:S01]  /*f6b0*/  FFMA.FTZ R10, R4, R6, -R5 ;  /* 0x00000006040a7223 */ /* 0x000fe20000010805 */
[----:B------:R-:W-:Y:S02]  /*f6c0*/  HADD2.F32 R39, -RZ, R39.H1_H1 ;  /* 0x30000027ff277230 */ /* 0x000fe40000004100 */
[----:B------:R-:W-:Y:S01]  /*f6d0*/  FMUL.FTZ R43, R50, R48 ;  /* 0x00000030322b7220 */ /* 0x000fe20000410000 */
[----:B------:R-:W-:-:S02]  /*f6e0*/  HADD2.F32 R41, -RZ, R41.H1_H1 ;  /* 0x30000029ff297230 */ /* 0x000fc40000004100 */
[C---:B------:R-:W-:Y:S01]  /*f6f0*/  FMUL.FTZ R47, R46.reuse, R48 ;  /* 0x000000302e2f7220 */ /* 0x040fe20000410000 */
[----:B------:R-:W-:Y:S02]  /*f700*/  HADD2.F32 R35, -RZ, R35.H1_H1 ;  /* 0x30000023ff237230 */ /* 0x000fe40000004100 */
[-C--:B------:R-:W-:Y:S01]  /*f710*/  FFMA.FTZ R43, R46, R44.reuse, -R43 ;  /* 0x0000002c2e2b7223 */ /* 0x080fe2000001082b */
[----:B------:R-:W-:Y:S02]  /*f720*/  HADD2.F32 R5, -RZ, R40.H1_H1 ;  /* 0x30000028ff057230 */ /* 0x000fe40000004100 */
[----:B------:R-:W-:Y:S01]  /*f730*/  FFMA.FTZ R47, R50, R44, R47 ;  /* 0x0000002c322f7223 */ /* 0x000fe2000001002f */
[--C-:B------:R-:W-:Y:S02]  /*f740*/  HADD2.F32 R45, -RZ, R7.reuse.H0_H0 ;  /* 0x20000007ff2d7230 */ /* 0x100fe40000004100 */
[----:B------:R-:W-:Y:S01]  /*f750*/  FFMA.FTZ R34, R52, R6, R55 ;  /* 0x0000000634227223 */ /* 0x000fe20000010037 */
[----:B------:R-:W-:-:S02]  /*f760*/  HADD2.F32 R7, -RZ, R7.H1_H1 ;  /* 0x30000007ff077230 */ /* 0x000fc40000004100 */
        /* <DEDUP_REMOVED lines=18> */
.L_x_3464:
[----:B------:R-:W-:Y:S05]  /*f890*/  BSYNC B1 ;  /* 0x0000000000017941 */ /* 0x000fea0003800000 */
.L_x_3463:
[----:B------:R-:W-:Y:S04]  /*f8a0*/  BSSY B1, `(.L_x_3465) ;  /* 0x0000058000017945 */ /* 0x000fe80003800000 */
[----:B------:R-:W-:Y:S05]  /*f8b0*/  @P1 BRA `(.L_x_3466) ;  /* 0x0000000400581947 */ /* 0x000fea0003800000 */
[----:B-1234-:R-:W-:Y:S01]  /*f8c0*/  LEA.HI R4, R3, R229, RZ, 0x1d ;  /* 0x000000e503047211 */ /* 0x01efe200078fe8ff */
[----:B------:R-:W-:Y:S02]  /*f8d0*/  HADD2.F32 R42, -RZ, R25.H0_H0 ;  /* 0x20000019ff2a7230 */ /* 0x000fe40000004100 */
[----:B------:R-:W-:Y:S01]  /*f8e0*/  HADD2.F32 R44, -RZ, R29.H0_H0 ;  /* 0x2000001dff2c7230 */ /* 0x000fe20000004100 */
[----:B------:R-:W-:Y:S01]  /*f8f0*/  SHF.R.S32.HI R7, RZ, 0x1f, R4 ;  /* 0x0000001fff077819 */ /* 0x000fe20000011404 */
[--C-:B------:R-:W-:Y:S01]  /*f900*/  HADD2.F32 R46, -RZ, R30.reuse.H0_H0 ;  /* 0x2000001eff2e7230 */ /* 0x100fe20000004100 */
[----:B0-----:R-:W-:Y:S01]  /*f910*/  SHF.L.U32 R5, R4, 0x3, RZ ;  /* 0x0000000304057819 */ /* 0x001fe200000006ff */
[----:B------:R-:W-:Y:S01]  /*f920*/  HADD2.F32 R47, -RZ, R25.H1_H1 ;  /* 0x30000019ff2f7230 */ /* 0x000fe20000004100 */
[----:B------:R-:W-:Y:S01]  /*f930*/  LEA.HI R7, R7, R4, RZ, 0x3 ;  /* 0x0000000407077211 */ /* 0x000fe200078f18ff */
[----:B------:R-:W-:Y:S01]  /*f940*/  HADD2.F32 R49, -RZ, R29.H1_H1 ;  /* 0x3000001dff317230 */ /* 0x000fe20000004100 */
[----:B------:R-:W-:Y:S01]  /*f950*/  LOP3.LUT R4, R208, 0x38, R5, 0xf8, !PT ;  /* 0x00000038d0047812 */ /* 0x000fe200078ef805 */
[----:B------:R-:W-:-:S02]  /*f960*/  HADD2.F32 R51, -RZ, R30.H1_H1 ;  /* 0x3000001eff337230 */ /* 0x000fc40000004100 */
        /* <DEDUP_REMOVED lines=21> */
[----:B------:R-:W-:Y:S01]  /*fac0*/  FFMA.FTZ R43, R42, R34, -R43 ;  /* 0x000000222a2b7223 */ /* 0x000fe2000001082b */
[--C-:B------:R-:W-:Y:S02]  /*fad0*/  HADD2.F32 R40, -RZ, R10.reuse.H0_H0 ;  /* 0x2000000aff287230 */ /* 0x100fe40000004100 */
[C---:B------:R-:W-:Y:S01]  /*fae0*/  FMUL.FTZ R25, R38.reuse, R8 ;  /* 0x0000000826197220 */ /* 0x040fe20000410000 */
[----:B------:R-:W-:Y:S01]  /*faf0*/  FFMA.FTZ R8, R38, R4, -R29 ;  /* 0x0000000426087223 */ /* 0x000fe2000001081d */
[----:B------:R-:W-:Y:S02]  /*fb00*/  HADD2.F32 R10, -RZ, R10.H1_H1 ;  /* 0x3000000aff0a7230 */ /* 0x000fe40000004100 */
[----:B------:R-:W-:Y:S01]  /*fb10*/  FFMA.FTZ R45, R44, R34, R45 ;  /* 0x000000222c2d7223 */ /* 0x000fe2000001002d */
[----:B------:R-:W-:Y:S01]  /*fb20*/  FFMA.FTZ R30, R46, R4, R25 ;  /* 0x000000042e1e7223 */ /* 0x000fe20000010019 */
[----:B------:R-:W-:Y:S02]  /*fb30*/  HADD2.F32 R25, -RZ, R26.H1_H1 ;  /* 0x3000001aff197230 */ /* 0x000fe40000004100 */
[----:B------:R-:W-:Y:S01]  /*fb40*/  FMUL.FTZ R4, R51, R9 ;  /* 0x0000000933047220 */ /* 0x000fe20000410000 */
[----:B------:R-:W-:-:S02]  /*fb50*/  HADD2.F32 R46, -RZ, R32.H0_H0 ;  /* 0x20000020ff2e7230 */ /* 0x000fc40000004100 */
[-C--:B------:R-:W-:Y:S01]  /*fb60*/  FMUL.FTZ R34, R49, R39.reuse ;  /* 0x0000002731227220 */ /* 0x080fe20000410000 */
[----:B------:R-:W-:Y:S01]  /*fb70*/  FMUL.FTZ R38, R47, R39 ;  /* 0x000000272f267220 */ /* 0x000fe20000410000 */
[C---:B------:R-:W-:Y:S01]  /*fb80*/  FMUL.FTZ R26, R25.reuse, R9 ;  /* 0x00000009191a7220 */ /* 0x040fe20000410000 */
[----:B------:R-:W-:Y:S01]  /*fb90*/  FFMA.FTZ R9, R25, R5, -R4 ;  /* 0x0000000519097223 */ /* 0x000fe20000010804 */
[----:B------:R-:W-:Y:S02]  /*fba0*/  HADD2.F32 R4, -RZ, R28.H0_H0 ;  /* 0x2000001cff047230 */ /* 0x000fe40000004100 */
[----:B------:R-:W-:Y:S01]  /*fbb0*/  FFMA.FTZ R34, R47, R35, -R34 ;  /* 0x000000232f227223 */ /* 0x000fe20000010822 */
[----:B------:R-:W-:Y:S01]  /*fbc0*/  FFMA.FTZ R25, R51, R5, R26 ;  /* 0x0000000533197223 */ /* 0x000fe2000001001a */
[-C--:B------:R-:W-:Y:S01]  /*fbd0*/  FMUL.FTZ R5, R46, R10.reuse ;  /* 0x0000000a2e057220 */ /* 0x080fe20000410000 */
[----:B------:R-:W-:Y:S02]  /*fbe0*/  HADD2.F32 R41, -RZ, R11.H0_H0 ;  /* 0x2000000bff297230 */ /* 0x000fe40000004100 */
[----:B------:R-:W-:Y:S01]  /*fbf0*/  FMUL.FTZ R39, R4, R10 ;  /* 0x0000000a04277220 */ /* 0x000fe20000410000 */
[----:B------:R-:W-:-:S02]  /*fc00*/  HADD2.F32 R44, -RZ, R31.H0_H0 ;  /* 0x2000001fff2c7230 */ /* 0x000fc40000004100 */
[----:B------:R-:W-:Y:S01]  /*fc10*/  FFMA.FTZ R10, R4, R6, -R5 ;  /* 0x00000006040a7223 */ /* 0x000fe20000010805 */
[----:B------:R-:W-:Y:S02]  /*fc20*/  HADD2.F32 R11, -RZ, R11.H1_H1 ;  /* 0x3000000bff0b7230 */ /* 0x000fe40000004100 */
[----:B------:R-:W-:Y:S01]  /*fc30*/  FFMA.FTZ R38, R49, R35, R38 ;  /* 0x0000002331267223 */ /* 0x000fe20000010026 */
[----:B------:R-:W-:Y:S02]  /*fc40*/  HADD2.F32 R42, -RZ, R27.H0_H0 ;  /* 0x2000001bff2a7230 */ /* 0x000fe40000004100 */
[----:B------:R-:W-:Y:S01]  /*fc50*/  FMUL.FTZ R29, R44, R40 ;  /* 0x000000282c1d7220 */ /* 0x000fe20000410000 */
[----:B------:R-:W-:Y:S02]  /*fc60*/  HADD2.F32 R31, -RZ, R31.H1_H1 ;  /* 0x3000001fff1f7230 */ /* 0x000fe40000004100 */
[----:B------:R-:W-:Y:S01]  /*fc70*/  FFMA.FTZ R26, R46, R6, R39 ;  /* 0x000000062e1a7223 */ /* 0x000fe20000010027 */
[----:B------:R-:W-:-:S02]  /*fc80*/  HADD2.F32 R47, -RZ, R32.H1_H1 ;  /* 0x30000020ff2f7230 */ /* 0x000fc40000004100 */
[----:B------:R-:W-:Y:S01]  /*fc90*/  FMUL.FTZ R35, R42, R40 ;  /* 0x000000282a237220 */ /* 0x000fe20000410000 */
[----:B------:R-:W-:Y:S02]  /*fca0*/  HADD2.F32 R27, -RZ, R27.H1_H1 ;  /* 0x3000001bff1b7230 */ /* 0x000fe40000004100 */
[----:B------:R-:W-:Y:S01]  /*fcb0*/  FMUL.FTZ R4, R31, R41 ;  /* 0x000000291f047220 */ /* 0x000fe20000410000 */
[----:B------:R-:W-:Y:S02]  /*fcc0*/  HADD2.F32 R5, -RZ, R28.H1_H1 ;  /* 0x3000001cff057230 */ /* 0x000fe40000004100 */
[----:B------:R-:W-:Y:S01]  /*fcd0*/  FMUL.FTZ R28, R47, R11 ;  /* 0x0000000b2f1c7220 */ /* 0x000fe20000410000 */
[--C-:B------:R-:W-:Y:S02]  /*fce0*/  HADD2.F32 R37, -RZ, R7.reuse.H0_H0 ;  /* 0x20000007ff257230 */ /* 0x100fe40000004100 */
[----:B------:R-:W-:Y:S01]  /*fcf0*/  FMUL.FTZ R6, R27, R41 ;  /* 0x000000291b067220 */ /* 0x000fe20000410000 */
[----:B------:R-:W-:-:S02]  /*fd00*/  HADD2.F32 R7, -RZ, R7.H1_H1 ;  /* 0x30000007ff077230 */ /* 0x000fc40000004100 */
[----:B------:R-:W-:Y:S01]  /*fd10*/  FMUL.FTZ R32, R5, R11 ;  /* 0x0000000b05207220 */ /* 0x000fe20000410000 */
[-C--:B------:R-:W-:Y:S01]  /*fd20*/  FFMA.FTZ R29, R42, R36.reuse, -R29 ;  /* 0x000000242a1d7223 */ /* 0x080fe2000001081d */
[----:B------:R-:W-:Y:S01]  /*fd30*/  FFMA.FTZ R11, R27, R37, -R4 ;  /* 0x000000251b0b7223 */ /* 0x000fe20000010804 */
[----:B------:R-:W-:Y:S01]  /*fd40*/  FFMA.FTZ R35, R44, R36, R35 ;  /* 0x000000242c237223 */ /* 0x000fe20000010023 */
[----:B------:R-:W-:Y:S01]  /*fd50*/  FFMA.FTZ R28, R5, R7, -R28 ;  /* 0x00000007051c7223 */ /* 0x000fe2000001081c */
[----:B------:R-:W-:Y:S01]  /*fd60*/  FFMA.FTZ R37, R31, R37, R6 ;  /* 0x000000251f257223 */ /* 0x000fe20000010006 */
[----:B------:R-:W-:Y:S01]  /*fd70*/  FFMA.FTZ R32, R47, R7, R32 ;  /* 0x000000072f207223 */ /* 0x000fe20000010020 */
[----:B------:R-:W-:Y:S02]  /*fd80*/  F2FP.F16.F32.PACK_AB R4, R8, R43 ;  /* 0x0000002b0804723e */ /* 0x000fe400000000ff */
[----:B------:R-:W-:Y:S02]  /*fd90*/  F2FP.F16.F32.PACK_AB R5, R9, R34 ;  /* 0x000000220905723e */ /* 0x000fe400000000ff */
[----:B------:R-:W-:-:S02]  /*fda0*/  F2FP.F16.F32.PACK_AB R6, R10, R29 ;  /* 0x0000001d0a06723e */ /* 0x000fc400000000ff */
[----:B------:R-:W-:Y:S02]  /*fdb0*/  F2FP.F16.F32.PACK_AB R7, R28, R11 ;  /* 0x0000000b1c07723e */ /* 0x000fe400000000ff */
[----:B------:R-:W-:Y:S02]  /*fdc0*/  F2FP.F16.F32.PACK_AB R8, R30, R45 ;  /* 0x0000002d1e08723e */ /* 0x000fe400000000ff */
[----:B------:R-:W-:Y:S01]  /*fdd0*/  F2FP.F16.F32.PACK_AB R9, R25, R38 ;  /* 0x000000261909723e */ /* 0x000fe200000000ff */
[----:B------:R0:W-:Y:S01]  /*fde0*/  STS.128 [R232], R4 ;  /* 0x00000004e8007388 */ /* 0x0001e20000000c00 */
[----:B------:R-:W-:Y:S02]  /*fdf0*/  F2FP.F16.F32.PACK_AB R10, R26, R35 ;  /* 0x000000231a0a723e */ /* 0x000fe400000000ff */
[----:B------:R-:W-:-:S05]  /*fe00*/  F2FP.F16.F32.PACK_AB R11, R32, R37 ;  /* 0x00000025200b723e */ /* 0x000fca00000000ff */
[----:B------:R0:W-:Y:S02]  /*fe10*/  STS.128 [R33+0x15400], R8 ;  /* 0x0154000821007388 */ /* 0x0001e40000000c00 */
.L_x_3466:
[----:B------:R-:W-:Y:S05]  /*fe20*/  BSYNC B1 ;  /* 0x0000000000017941 */ /* 0x000fea0003800000 */
.L_x_3465:
[----:B------:R-:W-:Y:S05]  /*fe30*/  @P2 BRA `(.L_x_3438) ;  /* 0x0000000400582947 */ /* 0x000fea0003800000 */
[----:B------:R-:W-:Y:S01]  /*fe40*/  LEA.HI R3, R3, R234, RZ, 0x1d ;  /* 0x000000ea03037211 */ /* 0x000fe200078fe8ff */
[----:B0-----:R-:W-:Y:S02]  /*fe50*/  HADD2.F32 R33, -RZ, R0.H0_H0 ;  /* 0x20000000ff217230 */ /* 0x001fe40000004100 */
[--C-:B------:R-:W-:Y:S01]  /*fe60*/  HADD2.F32 R35, -RZ, R15.reuse.H0_H0 ;  /* 0x2000000fff237230 */ /* 0x100fe20000004100 */
[----:B-1234-:R-:W-:Y:S01]  /*fe70*/  SHF.R.S32.HI R4, RZ, 0x1f, R3 ;  /* 0x0000001fff047819 */ /* 0x01efe20000011403 */
[----:B------:R-:W-:Y:S01]  /*fe80*/  HADD2.F32 R40, -RZ, R20.H0_H0 ;  /* 0x20000014ff287230 */ /* 0x000fe20000004100 */
[----:B------:R-:W-:Y:S01]  /*fe90*/  SHF.L.U32 R5, R3, 0x3, RZ ;  /* 0x0000000303057819 */ /* 0x000fe200000006ff */
[----:B------:R-:W-:Y:S01]  /*fea0*/  HADD2.F32 R38, -RZ, R12.H0_H0 ;  /* 0x2000000cff267230 */ /* 0x000fe20000004100 */
[----:B------:R-:W-:Y:S01]  /*feb0*/  LEA.HI R3, R4, R3, RZ, 0x3 ;  /* 0x0000000304037211 */ /* 0x000fe200078f18ff */
[----:B------:R-:W-:Y:S01]  /*fec0*/  HADD2.F32 R42, -RZ, R15.H1_H1 ;  /* 0x3000000fff2a7230 */ /* 0x000fe20000004100 */
[----:B------:R-:W-:Y:S01]  /*fed0*/  LOP3.LUT R4, R208, 0x38, R5, 0xf8, !PT ;  /* 0x00000038d0047812 */ /* 0x000fe200078ef805 */
[----:B------:R-:W-:-:S02]  /*fee0*/  HADD2.F32 R0, -RZ, R0.H1_H1 ;  /* 0x30000000ff007230 */ /* 0x000fc40000004100 */
[----:B------:R-:W-:Y:S01]  /*fef0*/  IMAD.SHL.U32 R3, R3, 0x400, RZ ;  /* 0x0000040003037824 */ /* 0x000fe200078e00ff */
[----:B------:R-:W-:Y:S01]  /*ff00*/  LOP3.LUT R8, R4, R237, RZ, 0x3c, !PT ;  /* 0x000000ed04087212 */ /* 0x000fe200078e3cff */
[----:B------:R-:W-:Y:S01]  /*ff10*/  HADD2.F32 R39, -RZ, R20.H1_H1 ;  /* 0x30000014ff277230 */ /* 0x000fe20000004100 */
[----:B------:R-:W0:Y:S01]  /*ff20*/  LDS.128 R4, [R231] ;  /* 0x00000000e7047984 */ /* 0x000e220000000c00 */
[----:B------:R-:W-:Y:S01]  /*ff30*/  HADD2.F32 R41, -RZ, R21.H0_H0 ;  /* 0x20000015ff297230 */ /* 0x000fe20000004100 */
[----:B------:R-:W-:Y:S01]  /*ff40*/  LOP3.LUT R3, R3, 0x7fffe000, RZ, 0xc0, !PT ;  /* 0x7fffe00003037812 */ /* 0x000fe200078ec0ff */
[----:B------:R-:W-:-:S03]  /*ff50*/  HADD2.F32 R37, -RZ, R13.H0_H0 ;  /* 0x2000000dff257230 */ /* 0x000fc60000004100 */
        /* <DEDUP_REMOVED lines=9> */
[--C-:B------:R-:W-:Y:S02]  /*fff0*/  HADD2.F32 R28, -RZ, R7.reuse.H0_H0 ;  /* 0x20000007ff1c7230 */ /* 0x100fe40000004100 */
[----:B------:R-:W-:Y:S02]  /*10000*/  HADD2.F32 R7, -RZ, R7.H1_H1 ;  /* 0x30000007ff077230 */ /* 0x000fe40000004100 */
[--C-:B-1----:R-:W-:Y:S02]  /*10010*/  HADD2.F32 R29, -RZ, R8.reuse.H0_H0 ;  /* 0x20000008ff1d7230 */ /* 0x102fe40000004100 */
[----:B------:R-:W-:Y:S02]  /*10020*/  HADD2.F32 R8, -RZ, R8.H1_H1 ;  /* 0x30000008ff087230 */ /* 0x000fe40000004100 */
[--C-:B------:R-:W-:Y:S02]  /*10030*/  HADD2.F32 R30, -RZ, R9.reuse.H0_H0 ;  /* 0x20000009ff1e7230 */ /* 0x100fe40000004100 */
[-C--:B------:R-:W-:Y:S01]  /*10040*/  FMUL.FTZ R34, R35, R29.reuse ;  /* 0x0000001d23227220 */ /* 0x080fe20000410000 */
[----:B------:R-:W-:Y:S01]  /*10050*/  FMUL.FTZ R36, R33, R29 ;  /* 0x0000001d21247220 */ /* 0x000fe20000410000 */
[----:B------:R-:W-:-:S02]  /*10060*/  HADD2.F32 R9, -RZ, R9.H1_H1 ;  /* 0x30000009ff097230 */ /* 0x000fc40000004100 */
[-C--:B------:R-:W-:Y:S01]  /*10070*/  FMUL.FTZ R15, R40, R8.reuse ;  /* 0x00000008280f7220 */ /* 0x080fe20000410000 */
[-C--:B------:R-:W-:Y:S01]  /*10080*/  FFMA.FTZ R34, R33, R25.reuse, -R34 ;  /* 0x0000001921227223 */ /* 0x080fe20000010822 */
[----:B------:R-:W-:Y:S01]  /*10090*/  FFMA.FTZ R36, R35, R25, R36 ;  /* 0x0000001923247223 */ /* 0x000fe20000010024 */
[----:B------:R-:W-:Y:S01]  /*100a0*/  FMUL.FTZ R25, R38, R8 ;  /* 0x0000000826197220 */ /* 0x000fe20000410000 */
[----:B------:R-:W-:Y:S01]  /*100b0*/  FMUL.FTZ R29, R42, R30 ;  /* 0x0000001e2a1d7220 */ /* 0x000fe20000410000 */
[----:B------:R-:W-:Y:S02]  /*100c0*/  HADD2.F32 R35, -RZ, R12.H1_H1 ;  /* 0x3000000cff237230 */ /* 0x000fe40000004100 */
[----:B------:R-:W-:Y:S01]  /*100d0*/  FFMA.FTZ R15, R38, R4, -R15 ;  /* 0x00000004260f7223 */ /* 0x000fe2000001080f */
[--C-:B------:R-:W-:Y:S02]  /*100e0*/  HADD2.F32 R31, -RZ, R10.reuse.H0_H0 ;  /* 0x2000000aff1f7230 */ /* 0x100fe40000004100 */
[----:B------:R-:W-:Y:S01]  /*100f0*/  FMUL.FTZ R33, R0, R30 ;  /* 0x0000001e00217220 */ /* 0x000fe20000410000 */
[----:B------:R-:W-:Y:S01]  /*10100*/  FFMA.FTZ R25, R40, R4, R25 ;  /* 0x0000000428197223 */ /* 0x000fe20000010019 */
[----:B------:R-:W-:Y:S01]  /*10110*/  FFMA.FTZ R29, R0, R26, -R29 ;  /* 0x0000001a001d7223 */ /* 0x000fe2000001081d */
[----:B------:R-:W-:-:S02]  /*10120*/  HADD2.F32 R10, -RZ, R10.H1_H1 ;  /* 0x3000000aff0a7230 */ /* 0x000fc40000004100 */
[-C--:B------:R-:W-:Y:S01]  /*10130*/  FMUL.FTZ R0, R39, R9.reuse ;  /* 0x0000000927007220 */ /* 0x080fe20000410000 */
[----:B------:R-:W-:Y:S01]  /*10140*/  FMUL.FTZ R4, R35, R9 ;  /* 0x0000000923047220 */ /* 0x000fe20000410000 */
[----:B------:R-:W-:Y:S02]  /*10150*/  HADD2.F32 R38, -RZ, R24.H0_H0 ;  /* 0x20000018ff267230 */ /* 0x000fe40000004100 */
[----:B------:R-:W-:Y:S01]  /*10160*/  FMUL.FTZ R8, R41, R31 ;  /* 0x0000001f29087220 */ /* 0x000fe20000410000 */
[----:B------:R-:W-:Y:S02]  /*10170*/  HADD2.F32 R30, -RZ, R14.H0_H0 ;  /* 0x2000000eff1e7230 */ /* 0x000fe40000004100 */
[----:B------:R-:W-:Y:S01]  /*10180*/  FFMA.FTZ R33, R42, R26, R33 ;  /* 0x0000001a2a217223 */ /* 0x000fe20000010021 */
[-C--:B------:R-:W-:Y:S01]  /*10190*/  FFMA.FTZ R0, R35, R5.reuse, -R0 ;  /* 0x0000000523007223 */ /* 0x080fe20000010800 */
[----:B------:R-:W-:Y:S01]  /*101a0*/  FFMA.FTZ R12, R39, R5, R4 ;  /* 0x00000005270c7223 */ /* 0x000fe20000010004 */
[----:B------:R-:W-:-:S02]  /*101b0*/  HADD2.F32 R32, -RZ, R11.H0_H0 ;  /* 0x2000000bff207230 */ /* 0x000fc40000004100 */
[C---:B------:R-:W-:Y:S01]  /*101c0*/  FMUL.FTZ R26, R37.reuse, R31 ;  /* 0x0000001f251a7220 */ /* 0x040fe20000410000 */
[-C--:B------:R-:W-:Y:S01]  /*101d0*/  FMUL.FTZ R5, R38, R10.reuse ;  /* 0x0000000a26057220 */ /* 0x080fe20000410000 */
[C---:B------:R-:W-:Y:S01]  /*101e0*/  FMUL.FTZ R9, R30.reuse, R10 ;  /* 0x0000000a1e097220 */ /* 0x040fe20000410000 */
[----:B------:R-:W-:Y:S02]  /*101f0*/  HADD2.F32 R11, -RZ, R11.H1_H1 ;  /* 0x3000000bff0b7230 */ /* 0x000fe40000004100 */
[-C--:B------:R-:W-:Y:S01]  /*10200*/  FFMA.FTZ R20, R37, R27.reuse, -R8 ;  /* 0x0000001b25147223 */ /* 0x080fe20000010808 */
[----:B------:R-:W-:Y:S02]  /*10210*/  HADD2.F32 R10, -RZ, R21.H1_H1 ;  /* 0x30000015ff0a7230 */ /* 0x000fe40000004100 */
[----:B------:R-:W-:Y:S01]  /*10220*/  FFMA.FTZ R26, R41, R27, R26 ;  /* 0x0000001b291a7223 */ /* 0x000fe2000001001a */
[----:B------:R-:W-:Y:S02]  /*10230*/  HADD2.F32 R31, -RZ, R24.H1_H1 ;  /* 0x30000018ff1f7230 */ /* 0x000fe40000004100 */
[----:B------:R-:W-:Y:S01]  /*10240*/  FFMA.FTZ R27, R30, R6, -R5 ;  /* 0x000000061e1b7223 */ /* 0x000fe20000010805 */
[----:B------:R-:W-:-:S02]  /*10250*/  HADD2.F32 R8, -RZ, R13.H1_H1 ;  /* 0x3000000dff087230 */ /* 0x000fc40000004100 */
[----:B------:R-:W-:Y:S01]  /*10260*/  FFMA.FTZ R13, R38, R6, R9 ;  /* 0x00000006260d7223 */ /* 0x000fe20000010009 */
        /* <DEDUP_REMOVED lines=19> */
.L_x_3438:
[----:B------:R-:W-:Y:S05]  /*103a0*/  BSYNC B0 ;  /* 0x0000000000007941 */ /* 0x000fea0003800000 */
.L_x_3416:
[----:B------:R-:W-:Y:S01]  /*103b0*/  @!PT LDS RZ, [RZ] ;  /* 0x00000000fffff984 */ /* 0x000fe20000000800 */
[----:B------:R-:W-:Y:S01]  /*103c0*/  @!PT LDS RZ, [RZ] ;  /* 0x00000000fffff984 */ /* 0x000fe20000000800 */
[----:B------:R-:W-:Y:S01]  /*103d0*/  @!PT LDS RZ, [RZ] ;  /* 0x00000000fffff984 */ /* 0x000fe20000000800 */
[----:B------:R-:W-:Y:S01]  /*103e0*/  @!PT LDS RZ, [RZ] ;  /* 0x00000000fffff984 */ /* 0x000fe20000000800 */
[----:B------:R5:W-:Y:S06]  /*103f0*/  MEMBAR.ALL.CTA ;  /* 0x0000000000007992 */ /* 0x000bec0000008000 */
[----:B-----5:R-:W5:Y:S01]  /*10400*/  FENCE.VIEW.ASYNC.S ;  /* 0x00000000000073c6 */ /* 0x020f620000000000 */
[----:B------:R-:W-:Y:S05]  /*10410*/  WARPSYNC.ALL ;  /* 0x0000000000007948 */ /* 0x000fea0003800000 */
[----:B-----5:R-:W-:Y:S06]  /*10420*/  BAR.SYNC.DEFER_BLOCKING 0xd, 0x100 ;  /* 0x0344000000007b1d */ /* 0x020fec0000010000 */
.L_x_3414:
[----:B01-3--:R-:W3:Y:S02]  /*10430*/  LDL R0, [R1+0x1c] ;  /* 0x00001c0001007983 */ /* 0x00bee40000100800 */
[----:B---3--:R-:W-:-:S13]  /*10440*/  R2UR UR4, R0 ;  /* 0x00000000000472ca */ /* 0x008fda00000e0000 */
[----:B------:R-:W-:-:S04]  /*10450*/  MOV R0, UR4 ;  /* 0x0000000400007c02 */ /* 0x000fc80008000f00 */
[----:B------:R-:W-:-:S13]  /*10460*/  ISETP.NE.AND P0, PT, R0, 0x3, PT ;  /* 0x000000030000780c */ /* 0x000fda0003f05270 */
[----:B------:R-:W-:Y:S05]  /*10470*/  @!P0 BRA `(.L_x_3467) ;  /* 0x0000000000048947 */ /* 0x000fea0003800000 */
[----:B------:R-:W-:Y:S01]  /*10480*/  BPT.TRAP 0x1 ;  /* 0x000000040000795c */ /* 0x000fe20000300000 */
.L_x_3467:
[----:B------:R-:W-:Y:S01]  /*10490*/  IMAD R3, R212, 0x8, R18 ;  /* 0x00000008d4037824 */ /* 0x000fe200078e0212 */
[----:B------:R-:W-:-:S04]  /*104a0*/  SHF.L.U32 R0, R214, 0x1f, RZ ;  /* 0x0000001fd6007819 */ /* 0x000fc800000006ff */
[----:B------:R0:W1:Y:S01]  /*104b0*/  SYNCS.PHASECHK.TRANS64.TRYWAIT P2, [R3+URZ+0x36830], R0 ;  /* 0x03683000030075a7 */ /* 0x000062000804017f */
[----:B------:R-:W-:Y:S05]  /*104c0*/  @!P0 BRA `(.L_x_3468) ;  /* 0x0000000000048947 */ /* 0x000fea0003800000 */
[----:B------:R-:W-:Y:S01]  /*104d0*/  BPT.TRAP 0x1 ;  /* 0x000000040000795c */ /* 0x000fe20000300000 */
.L_x_3468:
[----:B--2-4-:R-:W2:Y:S01]  /*104e0*/  S2R R4, SR_TID.X ;  /* 0x0000000000047919 */ /* 0x014ea20000002100 */
[----:B------:R-:W-:Y:S01]  /*104f0*/  IMAD.MOV.U32 R119, RZ, RZ, RZ ;  /* 0x000000ffff777224 */ /* 0x000fe200078e00ff */
[----:B--2---:R-:W-:-:S04]  /*10500*/  LOP3.LUT R4, R4, 0x7f, RZ, 0xc0, !PT ;  /* 0x0000007f04047812 */ /* 0x004fc800078ec0ff */
[----:B------:R-:W-:Y:S01]  /*10510*/  ISETP.NE.AND P1, PT, R4, RZ, PT ;  /* 0x000000ff0400720c */ /* 0x000fe20003f25270 */
[----:B-1----:R-:W-:-:S12]  /*10520*/  @P2 BRA `(.L_x_3469) ;  /* 0x0000000000082947 */ /* 0x002fd80003800000 */
[----:B------:R-:W1:Y:S02]  /*10530*/  SYNCS.PHASECHK.TRANS64.TRYWAIT P2, [R3+URZ+0x36830], R0 ;  /* 0x03683000030075a7 */ /* 0x000e64000804017f */
[----:B-1----:R-:W-:Y:S05]  /*10540*/  @!P2 BRA `(.L_x_3470) ;  /* 0x0000013c001ca947 */ /* 0x002fea0003800000 */
.L_x_3469:
[----:B------:R-:W-:Y:S05]  /*10550*/  WARPSYNC.ALL ;  /* 0x0000000000007948 */ /* 0x000fea0003800000 */
[----:B01----:R-:W-:Y:S01]  /*10560*/  IADD3 R0, R18, 0x21400, RZ ;  /* 0x0002140012007810 */ /* 0x003fe20007ffe0ff */
[----:B------:R-:W-:Y:S01]  /*10570*/  IMAD.MOV.U32 R5, RZ, RZ, 0x40000040 ;  /* 0x40000040ff057424 */ /* 0x000fe200078e00ff */
[----:B------:R-:W-:Y:S01]  /*10580*/  R2UR UR20, R2 ;  /* 0x00000000021472ca */ /* 0x000fe200000e0000 */
[----:B------:R-:W-:Y:S01]  /*10590*/  WARPGROUP.ARRIVE ;  /* 0x00000000000079c5 */ /* 0x000fe20000000000 */
[----:B------:R-:W-:Y:S01]  /*105a0*/  SHF.R.U32.HI R0, RZ, 0x4, R0 ;  /* 0x00000004ff007819 */ /* 0x000fe20000011600 */
[----:B------:R-:W-:Y:S01]  /*105b0*/  UMOV UR5, 0x40000040 ;  /* 0x4000004000057882 */ /* 0x000fe20000000000 */
[----:B------:R-:W-:Y:S01]  /*105c0*/  R2UR UR7, R5 ;  /* 0x00000000050772ca */ /* 0x000fe200000e0000 */
[----:B------:R-:W-:Y:S01]  /*105d0*/  IMAD.MOV.U32 R7, RZ, RZ, 0x40000040 ;  /* 0x40000040ff077424 */ /* 0x000fe200078e00ff */
[----:B------:R-:W-:Y:S01]  /*105e0*/  LOP3.LUT R0, R0, 0x3fff, RZ, 0xc0, !PT ;  /* 0x00003fff00007812 */ /* 0x000fe200078ec0ff */
[----:B------:R-:W-:Y:S01]  /*105f0*/  UMOV UR23, UR5 ;  /* 0x0000000500177c82 */ /* 0x000fe20008000000 */
[----:B------:R-:W-:Y:S01]  /*10600*/  IMAD.U32 R21, RZ, RZ, UR5 ;  /* 0x00000005ff157e24 */ /* 0x000fe2000f8e00ff */
[----:B------:R-:W-:Y:S01]  /*10610*/  UMOV UR9, UR23 ;  /* 0x0000001700097c82 */ /* 0x000fe20008000000 */
[----:B------:R-:W-:Y:S01]  /*10620*/  LOP3.LUT R216, R0, 0x10000, RZ, 0xfc, !PT ;  /* 0x0001000000d87812 */ /* 0x000fe200078efcff */
[----:B------:R-:W-:Y:S01]  /*10630*/  IMAD.MOV.U32 R9, RZ, RZ, 0x40000040 ;  /* 0x40000040ff097424 */ /* 0x000fe200078e00ff */
[----:B------:R-:W-:Y:S01]  /*10640*/  UMOV UR13, UR23 ;  /* 0x00000017000d7c82 */ /* 0x000fe20008000000 */
[----:B------:R-:W-:Y:S01]  /*10650*/  ULOP3.LUT UR20, UR20, 0x10000, URZ, 0xfc, !UPT ;  /* 0x0001000014147892 */ /* 0x000fe2000f8efc3f */
[----:B------:R-:W-:Y:S01]  /*10660*/  IMAD.MOV.U32 R15, RZ, RZ, 0x40000040 ;  /* 0x40000040ff0f7424 */ /* 0x000fe200078e00ff */
[----:B------:R-:W-:Y:S01]  /*10670*/  UMOV UR17, UR23 ;  /* 0x0000001700117c82 */ /* 0x000fe20008000000 */
[----:B------:R-:W-:Y:S01]  /*10680*/  IMAD R4, R212, 0xa80, R216 ;  /* 0x00000a80d4047824 */ /* 0x000fe200078e02d8 */
[----:B------:R-:W-:Y:S01]  /*10690*/  R2UR UR15, R9 ;  /* 0x00000000090f72ca */ /* 0x000fe200000e0000 */
[----:B------:R-:W-:Y:S01]  /*106a0*/  IMAD.MOV.U32 R9, RZ, RZ, 0x40000040 ;  /* 0x40000040ff097424 */ /* 0x000fe200078e00ff */
[----:B------:R-:W-:Y:S01]  /*106b0*/  UMOV UR25, 0x40000040 ;  /* 0x4000004000197882 */ /* 0x000fe20000000000 */
[----:B------:R-:W-:Y:S01]  /*106c0*/  UMOV UR4, UR20 ;  /* 0x0000001400047c82 */ /* 0x000fe20008000000 */
[C---:B------:R-:W-:Y:S01]  /*106d0*/  R2UR UR6, R4.reuse ;  /* 0x00000000040672ca */ /* 0x040fe200000e0000 */
[C---:B------:R-:W-:Y:S01]  /*106e0*/  VIADD R6, R4.reuse, 0x80 ;  /* 0x0000008004067836 */ /* 0x040fe20000000000 */
[----:B------:R-:W-:Y:S01]  /*106f0*/  UMOV UR22, UR4 ;  /* 0x0000000400167c82 */ /* 0x000fe20008000000 */
[----:B------:R-:W-:Y:S01]  /*10700*/  MOV R20, UR4 ;  /* 0x0000000400147c02 */ /* 0x000fe20008000f00 */
[----:B------:R-:W-:Y:S01]  /*10710*/  UMOV UR8, UR22 ;  /* 0x0000001600087c82 */ /* 0x000fe20008000000 */
[C---:B------:R-:W-:Y:S01]  /*10720*/  VIADD R8, R4.reuse, 0x180 ;  /* 0x0000018004087836 */ /* 0x040fe20000000000 */
[----:B------:R-:W-:Y:S01]  /*10730*/  UMOV UR12, UR22 ;  /* 0x00000016000c7c82 */ /* 0x000fe20008000000 */
[----:B------:R-:W-:Y:S01]  /*10740*/  UMOV UR16, UR22 ;  /* 0x0000001600107c82 */ /* 0x000fe20008000000 */
[----:B------:R-:W-:Y:S01]  /*10750*/  VIADD R14, R4, 0x280 ;  /* 0x00000280040e7836 */ /* 0x000fe20000000000 */
[----:B------:R-:W-:Y:S01]  /*10760*/  R2UR UR27, R9 ;  /* 0x00000000091b72ca */ /* 0x000fe200000e0000 */
[----:B------:R0:W-:Y:S01]  /*10770*/  STL.64 [R1], R20 ;  /* 0x0000001401007387 */ /* 0x0001e20000100a00 */
[----:B------:R-:W-:-:S02]  /*10780*/  R2UR UR14, R8 ;  /* 0x00000000080e72ca */ /* 0x000fc400000e0000 */
[----:B------:R-:W-:Y:S01]  /*10790*/  HGMMA.64x16x16.F32 R72, gdesc[UR4], RZ, !UPT, gsb0 ;  /* 0x00200000044879f0 */ /* 0x000fe2000c0008ff */
[----:B------:R-:W-:Y:S01]  /*107a0*/  R2UR UR6, R6 ;  /* 0x00000000060672ca */ /* 0x000fe200000e0000 */
[----:B------:R-:W-:Y:S01]  /*107b0*/  UMOV UR4, UR22 ;  /* 0x0000001600047c82 */ /* 0x000fe20008000000 */
[----:B------:R-:W-:Y:S01]  /*107c0*/  R2UR UR7, R7 ;  /* 0x00000000070772ca */ /* 0x000fe200000e0000 */
[----:B------:R-:W-:Y:S01]  /*107d0*/  UMOV UR5, UR23 ;  /* 0x0000001700057c82 */ /* 0x000fe20008000000 */
[----:B------:R-:W-:Y:S01]  /*107e0*/  IMAD.MOV.U32 R7, RZ, RZ, 0x40000040 ;  /* 0x40000040ff077424 */ /* 0x000fe200078e00ff */
[C---:B------:R-:W-:Y:S02]  /*107f0*/  IADD3 R6, R4.reuse, 0x100, RZ ;  /* 0x0000010004067810 */ /* 0x040fe40007ffe0ff */
[----:B------:R-:W-:Y:S01]  /*10800*/  IADD3 R8, R4, 0x2, RZ ;  /* 0x0000000204087810 */ /* 0x000fe20007ffe0ff */
[----:B0-----:R-:W-:Y:S01]  /*10810*/  IMAD.U32 R21, RZ, RZ, UR25 ;  /* 0x00000019ff157e24 */ /* 0x001fe2000f8e00ff */
[----:B------:R-:W-:-:S02]  /*10820*/  R2UR UR10, R6 ;  /* 0x00000000060a72ca */ /* 0x000fc400000e0000 */
[----:B------:R-:W-:Y:S02]  /*10830*/  R2UR UR11, R7 ;  /* 0x00000000070b72ca */ /* 0x000fe400000e0000 */
[----:B------:R-:W-:Y:S02]  /*10840*/  IADD3 R6, R4, 0x200, RZ ;  /* 0x0000020004067810 */ /* 0x000fe40007ffe0ff */
[----:B------:R-:W-:Y:S02]  /*10850*/  MOV R7, 0x40000040 ;  /* 0x4000004000077802 */ /* 0x000fe40000000f00 */
[----:B------:R-:W-:Y:S01]  /*10860*/  R2UR UR18, R6 ;  /* 0x00000000061272ca */ /* 0x000fe200000e0000 */
[----:B------:R-:W-:Y:S01]  /*10870*/  VIADD R6, R4, 0x300 ;  /* 0x0000030004067836 */ /* 0x000fe20000000000 */
[----:B------:R-:W-:Y:S01]  /*10880*/  R2UR UR19, R7 ;  /* 0x00000000071372ca */ /* 0x000fe200000e0000 */
[----:B------:R-:W-:Y:S01]  /*10890*/  IMAD.MOV.U32 R7, RZ, RZ, 0x40000040 ;  /* 0x40000040ff077424 */ /* 0x000fe200078e00ff */
[----:B------:R-:W-:Y:S01]  /*108a0*/  R2UR UR26, R8 ;  /* 0x00000000081a72ca */ /* 0x000fe200000e0000 */
[----:B------:R-:W-:Y:S01]  /*108b0*/  VIADD R8, R4, 0x182 ;  /* 0x0000018204087836 */ /* 0x000fe20000000000 */
[----:B------:R-:W-:-:S02]  /*108c0*/  MOV R9, 0x40000040 ;  /* 0x4000004000097802 */ /* 0x000fc40000000f00 */
[----:B------:R-:W-:Y:S02]  /*108d0*/  P2R R12, PR, RZ, 0x2 ;  /* 0x00000002ff0c7803 */ /* 0x000fe40000000000 */
[----:B------:R-:W-:Y:S01]  /*108e0*/  P2R R10, PR, RZ, 0x1 ;  /* 0x00000001ff0a7803 */ /* 0x000fe20000000000 */
[----:B------:R-:W-:Y:S02]  /*108f0*/  WARPGROUP.DEPBAR.LE gsb0, 0x0 ;  /* 0x00008000000079c5 */ /* 0x000fe40000010000 */
[----:B------:R-:W-:-:S06]  /*10900*/  WARPGROUP.ARRIVE ;  /* 0x00000000000079c5 */ /* 0x000fcc0000000000 */
[----:B------:R-:W-:Y:S01]  /*10910*/  HGMMA.64x16x16.F32 R64, gdesc[UR4], RZ, !UPT, gsb0 ;  /* 0x00200000044079f0 */ /* 0x000fe2000c0008ff */
        /* <DEDUP_REMOVED lines=8> */
[----:B------:R-:W-:Y:S01]  /*109a0*/  HGMMA.64x16x16.F32 R56, gdesc[UR8], RZ, !UPT, gsb0 ;  /* 0x00200000083879f0 */ /* 0x000fe2000c0008ff */
[----:B------:R-:W-:Y:S01]  /*109b0*/  R2UR UR10, R6 ;  /* 0x00000000060a72ca */ /* 0x000fe200000e0000 */
[----:B------:R-:W-:Y:S01]  /*109c0*/  UMOV UR8, UR22 ;  /* 0x0000001600087c82 */ /* 0x000fe20008000000 */
[----:B------:R-:W-:Y:S01]  /*109d0*/  R2UR UR11, R7 ;  /* 0x00000000070b72ca */ /* 0x000fe200000e0000 */
[----:B------:R-:W-:Y:S01]  /*109e0*/  UMOV UR9, UR23 ;  /* 0x0000001700097c82 */ /* 0x000fe20008000000 */
[----:B------:R-:W-:Y:S01]  /*109f0*/  IADD3 R6, R4, 0x82, RZ ;  /* 0x0000008204067810 */ /* 0x000fe20007ffe0ff */
[----:B------:R-:W-:Y:S01]  /*10a00*/  UMOV UR23, UR25 ;  /* 0x0000001900177c82 */ /* 0x000fe20008000000 */
[----:B------:R-:W-:Y:S01]  /*10a10*/  MOV R7, 0x40000040 ;  /* 0x4000004000077802 */ /* 0x000fe20000000f00 */
[----:B------:R-:W-:Y:S02]  /*10a20*/  WARPGROUP.DEPBAR.LE gsb0, 0x0 ;  /* 0x00008000000079c5 */ /* 0x000fe40000010000 */
[----:B------:R-:W-:-:S06]  /*10a30*/  WARPGROUP.ARRIVE ;  /* 0x00000000000079c5 */ /* 0x000fcc0000000000 */
[----:B------:R-:W-:Y:S01]  /*10a40*/  HGMMA.64x16x16.F32 R48, gdesc[UR12], RZ, !UPT, gsb0 ;  /* 0x002000000c3079f0 */ /* 0x000fe2000c0008ff */
[----:B------:R-:W-:Y:S01]  /*10a50*/  UIADD3 UR12, UR20, 0x2, URZ ;  /* 0x00000002140c7890 */ /* 0x000fe2000fffe03f */
[----:B------:R-:W-:-:S06]  /*10a60*/  UMOV UR13, UR23 ;  /* 0x00000017000d7c82 */ /* 0x000fcc0008000000 */
[----:B------:R-:W-:Y:S02]  /*10a70*/  UMOV UR24, UR12 ;  /* 0x0000000c00187c82 */ /* 0x000fe40008000000 */
[----:B------:R-:W-:Y:S01]  /*10a80*/  UMOV UR22, UR24 ;  /* 0x0000001800167c82 */ /* 0x000fe20008000000 */
[----:B------:R-:W-:Y:S01]  /*10a90*/  IMAD.U32 R20, RZ, RZ, UR24 ;  /* 0x00000018ff147e24 */ /* 0x000fe2000f8e00ff */
[----:B------:R-:W-:-:S04]  /*10aa0*/  UMOV UR12, UR22 ;  /* 0x00000016000c7c82 */ /* 0x000fc80008000000 */
[----:B------:R0:W-:Y:S01]  /*10ab0*/  STL.64 [R1+0x48], R20 ;  /* 0x0000481401007387 */ /* 0x0001e20000100a00 */
        /* <DEDUP_REMOVED lines=34> */
[----:B------:R-:W-:Y:S01]  /*10ce0*/  R2UR UR26, R8 ;  /* 0x00000000081a72ca */ /* 0x000fe200000e0000 */
[----:B------:R-:W-:Y:S01]  /*10cf0*/  UMOV UR25, 0x40000040 ;  /* 0x4000004000197882 */ /* 0x000fe20000000000 */
[----:B------:R-:W-:Y:S01]  /*10d00*/  R2UR UR27, R9 ;  /* 0x00000000091b72ca */ /* 0x000fe200000e0000 */
[----:B------:R-:W-:Y:S01]  /*10d10*/  IMAD.MOV.U32 R9, RZ, RZ, 0x40000040 ;  /* 0x40000040ff097424 */ /* 0x000fe200078e00ff */
[----:B------:R-:W-:Y:S02]  /*10d20*/  IADD3 R8, R4, 0x184, RZ ;  /* 0x0000018404087810 */ /* 0x000fe40007ffe0ff */
        /* <DEDUP_REMOVED lines=18> */
[----:B------:R-:W-:Y:S01]  /*10e50*/  UMOV UR23, UR25 ;  /* 0x0000001900177c82 */ /* 0x000fe20008000000 */
[----:B------:R-:W-:Y:S01]  /*10e60*/  IMAD.MOV.U32 R7, RZ, RZ, 0x40000040 ;  /* 0x40000040ff077424 */ /* 0x000fe200078e00ff */
[----:B------:R-:W-:Y:S02]  /*10e70*/  WARPGROUP.DEPBAR.LE gsb0, 0x0 ;  /* 0x00008000000079c5 */ /* 0x000fe40000010000 */
[----:B------:R-:W-:-:S06]  /*10e80*/  WARPGROUP.ARRIVE ;  /* 0x00000000000079c5 */ /* 0x000fcc0000000000 */
[----:B------:R-:W-:Y:S01]  /*10e90*/  HGMMA.64x16x16.F32 R48, gdesc[UR16], R48, gsb0 ;  /* 0x00200000103079f0 */ /* 0x000fe20008000830 */
[----:B------:R-:W-:Y:S01]  /*10ea0*/  R2UR UR18, R8 ;  /* 0x00000000081272ca */ /* 0x000fe200000e0000 */
[----:B------:R-:W-:Y:S01]  /*10eb0*/  UMOV UR17, UR23 ;  /* 0x0000001700117c82 */ /* 0x000fe20008000000 */
[----:B------:R-:W-:Y:S01]  /*10ec0*/  R2UR UR19, R9 ;  /* 0x00000000091372ca */ /* 0x000fe200000e0000 */
        /* <DEDUP_REMOVED lines=14> */
[----:B------:R-:W-:Y:S01]  /*10fb0*/  UMOV UR4, UR22 ;  /* 0x0000001600047c82 */ /* 0x000fe20008000000 */
[----:B------:R-:W-:-:S03]  /*10fc0*/  UMOV UR16, UR22 ;  /* 0x0000001600107c82 */ /* 0x000fc60008000000 */
        /* <DEDUP_REMOVED lines=23> */
[----:B------:R-:W-:Y:S01]  /*11140*/  UMOV UR25, 0x40000040 ;  /* 0x4000004000197882 */ /* 0x000fe20000000000 */
[----:B------:R-:W-:Y:S01]  /*11150*/  R2UR UR27, R9 ;  /* 0x00000000091b72ca */ /* 0x000fe200000e0000 */
[----:B------:R-:W-:Y:S02]  /*11160*/  VIADD R8, R4, 0x186 ;  /* 0x0000018604087836 */ /* 0x000fe40000000000 */
[----:B------:R-:W-:Y:S02]  /*11170*/  IMAD.MOV.U32 R9, RZ, RZ, 0x40000040 ;  /* 0x40000040ff097424 */ /* 0x000fe400078e00ff */
        /* <DEDUP_REMOVED lines=39> */
[----:B------:R-:W-:Y:S01]  /*113f0*/  MOV R20, UR24 ;  /* 0x0000001800147c02 */ /* 0x000fe20008000f00 */
        /* <DEDUP_REMOVED lines=25> */
[----:B------:R-:W-:Y:S01]  /*11590*/  UMOV UR25, 0x40000040 ;  /* 0x4000004000197882 */ /* 0x000fe20000000000 */
[----:B------:R-:W-:Y:S01]  /*115a0*/  R2UR UR27, R9 ;  /* 0x00000000091b72ca */ /* 0x000fe200000e0000 */
[----:B------:R-:W-:Y:S01]  /*115b0*/  VIADD R8, R4, 0x500 ;  /* 0x0000050004087836 */ /* 0x000fe20000000000 */
[----:B------:R-:W-:Y:S01]  /*115c0*/  MOV R9, 0x40000040 ;  /* 0x4000004000097802 */ /* 0x000fe20000000f00 */
        /* <DEDUP_REMOVED lines=22> */
[----:B------:R-:W-:Y:S01]  /*11730*/  HGMMA.64x16x16.F32 R48, gdesc[UR16], R48, gsb0 ;  /* 0x00200000103079f0 */ /* 0x000fe20008000830 */
[----:B------:R-:W-:Y:S01]  /*11740*/  R2UR UR18, R8 ;  /* 0x00000000081272ca */ /* 0x000fe200000e0000 */
[----:B------:R-:W-:Y:S01]  /*11750*/  UMOV UR17, UR23 ;  /* 0x0000001700117c82 */ /* 0x000fe20008000000 */
[----:B------:R-:W-:Y:S01]  /*11760*/  R2UR UR19, R9 ;  /* 0x00000000091372ca */ /* 0x000fe200000e0000 */
[----:B------:R-:W-:Y:S01]  /*11770*/  VIADD R8, R4, 0x382 ;  /* 0x0000038204087836 */ /* 0x000fe20000000000 */
        /* <DEDUP_REMOVED lines=83> */
[----:B------:R-:W-:Y:S01]  /*11cb0*/  UMOV UR16, UR22 ;  /* 0x0000001600107c82 */ /* 0x000fe20008000000 */
[----:B------:R-:W-:Y:S01]  /*11cc0*/  UIADD3 UR52, UR20, 0x406, URZ ;  /* 0x0000040614347890 */ /* 0x000fe2000fffe03f */
[----:B------:R-:W-:Y:S01]  /*11cd0*/  UMOV UR53, 0x40000040 ;  /* 0x4000004000357882 */ /* 0x000fe20000000000 */
[----:B------:R-:W-:Y:S01]  /*11ce0*/  UIADD3 UR48, UR20, 0x800, URZ ;  /* 0x0000080014307890 */ /* 0x000fe2000fffe03f */
[----:B------:R0:W-:Y:S01]  /*11cf0*/  STL.64 [R1+0x28], R20 ;  /* 0x0000281401007387 */ /* 0x0001e20000100a00 */
[----:B------:R-:W-:Y:S01]  /*11d00*/  UMOV UR49, 0x40000040 ;  /* 0x4000004000317882 */ /* 0x000fe20000000000 */
[----:B------:R-:W-:Y:S01]  /*11d10*/  UIADD3 UR44, UR20, 0x802, URZ ;  /* 0x00000802142c7890 */ /* 0x000fe2000fffe03f */
[----:B------:R-:W-:Y:S01]  /*11d20*/  UMOV UR45, 0x40000040 ;  /* 0x40000040002d7882 */ /* 0x000fe20000000000 */
[----:B------:R-:W-:Y:S01]  /*11d30*/  UIADD3 UR40, UR20, 0x804, URZ ;  /* 0x0000080414287890 */ /* 0x000fe2000fffe03f */
[----:B------:R-:W2:Y:S01]  /*11d40*/  LDL R0, [R1+0x54] ;  /* 0x0000540001007983 */ /* 0x000ea20000100800 */
[----:B------:R-:W-:-:S02]  /*11d50*/  WARPGROUP.DEPBAR.LE gsb0, 0x0 ;  /* 0x00008000000079c5 */ /* 0x000fc40000010000 */
        /* <DEDUP_REMOVED lines=21> */
[----:B------:R-:W-:Y:S02]  /*11eb0*/  WARPGROUP.DEPBAR.LE gsb0, 0x0 ;  /* 0x00008000000079c5 */ /* 0x000fe40000010000 */
[----:B------:R-:W-:Y:S01]  /*11ec0*/  WARPGROUP.ARRIVE ;  /* 0x00000000000079c5 */ /* 0x000fe20000000000 */
[C---:B------:R-:W-:Y:S02]  /*11ed0*/  VIADD R8, R4.reuse, 0x504 ;  /* 0x0000050404087836 */ /* 0x040fe40000000000 */
[----:B------:R-:W-:Y:S02]  /*11ee0*/  VIADD R14, R4, 0x604 ;  /* 0x00000604040e7836 */ /* 0x000fe40000000000 */
[----:B------:R-:W-:Y:S01]  /*11ef0*/  IMAD.MOV.U32 R15, RZ, RZ, 0x40000040 ;  /* 0x40000040ff0f7424 */ /* 0x000fe200078e00ff */
[----:B------:R-:W-:Y:S01]  /*11f00*/  HGMMA.64x16x16.F32 R64, gdesc[UR4], R64, gsb0 ;  /* 0x00200000044079f0 */ /* 0x000fe20008000840 */
[----:B------:R-:W-:Y:S01]  /*11f10*/  R2UR UR6, R6 ;  /* 0x00000000060672ca */ /* 0x000fe200000e0000 */
[----:B------:R-:W-:Y:S01]  /*11f20*/  UMOV UR4, UR22 ;  /* 0x0000001600047c82 */ /* 0x000fe20008000000 */
[----:B------:R-:W-:Y:S01]  /*11f30*/  R2UR UR7, R7 ;  /* 0x00000000070772ca */ /* 0x000fe200000e0000 */
[----:B------:R-:W-:Y:S01]  /*11f40*/  UMOV UR5, UR23 ;  /* 0x0000001700057c82 */ /* 0x000fe20008000000 */
[----:B------:R-:W-:Y:S01]  /*11f50*/  IADD3 R6, R4, 0x682, RZ ;  /* 0x0000068204067810 */ /* 0x000fe20007ffe0ff */
[----:B------:R-:W-:Y:S01]  /*11f60*/  UMOV UR41, 0x40000040 ;  /* 0x4000004000297882 */ /* 0x000fe20000000000 */
[----:B------:R-:W-:Y:S01]  /*11f70*/  MOV R7, 0x40000040 ;  /* 0x4000004000077802 */ /* 0x000fe20000000f00 */
[----:B------:R-:W-:Y:S01]  /*11f80*/  UIADD3 UR36, UR20, 0x806, URZ ;  /* 0x0000080614247890 */ /* 0x000fe2000fffe03f */
[----:B0-----:R-:W-:Y:S01]  /*11f90*/  IMAD.U32 R21, RZ, RZ, UR25 ;  /* 0x00000019ff157e24 */ /* 0x001fe2000f8e00ff */
[----:B------:R-:W-:-:S02]  /*11fa0*/  WARPGROUP.DEPBAR.LE gsb0, 0x0 ;  /* 0x00008000000079c5 */ /* 0x000fc40000010000 */
[----:B------:R-:W-:-:S06]  /*11fb0*/  WARPGROUP.ARRIVE ;  /* 0x00000000000079c5 */ /* 0x000fcc0000000000 */
[----:B------:R-:W-:Y:S01]  /*11fc0*/  HGMMA.64x16x16.F32 R56, gdesc[UR12], R56, gsb0 ;  /* 0x002000000c3879f0 */ /* 0x000fe20008000838 */
[----:B------:R-:W-:Y:S01]  /*11fd0*/  R2UR UR14, R6 ;  /* 0x00000000060e72ca */ /* 0x000fe200000e0000 */
[----:B------:R-:W-:Y:S01]  /*11fe0*/  UMOV UR12, UR22 ;  /* 0x00000016000c7c82 */ /* 0x000fe20008000000 */
[----:B------:R-:W-:Y:S01]  /*11ff0*/  R2UR UR15, R7 ;  /* 0x00000000070f72ca */ /* 0x000fe200000e0000 */
[----:B------:R-:W-:Y:S01]  /*12000*/  UMOV UR13, UR23 ;  /* 0x00000017000d7c82 */ /* 0x000fe20008000000 */
[----:B------:R-:W-:Y:S01]  /*12010*/  VIADD R6, R4, 0x404 ;  /* 0x0000040404067836 */ /* 0x000fe20000000000 */
[----:B------:R-:W-:Y:S02]  /*12020*/  WARPGROUP.DEPBAR.LE gsb0, 0x0 ;  /* 0x00008000000079c5 */ /* 0x000fe40000010000 */
[----:B------:R-:W-:-:S06]  /*12030*/  WARPGROUP.ARRIVE ;  /* 0x00000000000079c5 */ /* 0x000fcc0000000000 */
[----:B------:R-:W-:Y:S03]  /*12040*/  HGMMA.64x16x16.F32 R48, gdesc[UR16], R48, gsb0 ;  /* 0x00200000103079f0 */ /* 0x000fe60008000830 */
[----:B------:R-:W-:Y:S02]  /*12050*/  WARPGROUP.DEPBAR.LE gsb0, 0x0 ;  /* 0x00008000000079c5 */ /* 0x000fe40000010000 */
[----:B------:R-:W-:-:S06]  /*12060*/  WARPGROUP.ARRIVE ;  /* 0x00000000000079c5 */ /* 0x000fcc0000000000 */
[----:B------:R-:W-:Y:S01]  /*12070*/  HGMMA.64x16x16.F32 R40, gdesc[UR4], R40, gsb0 ;  /* 0x00200000042879f0 */ /* 0x000fe20008000828 */
[----:B------:R-:W-:-:S07]  /*12080*/  UIADD3 UR4, UR20, 0x404, URZ ;  /* 0x0000040414047890 */ /* 0x000fce000fffe03f */
[----:B------:R-:W-:Y:S01]  /*12090*/  UMOV UR24, UR4 ;  /* 0x0000000400187c82 */ /* 0x000fe20008000000 */
[----:B------:R-:W-:Y:S02]  /*120a0*/  WARPGROUP.DEPBAR.LE gsb0, 0x0 ;  /* 0x00008000000079c5 */ /* 0x000fe40000010000 */
[----:B------:R-:W-:Y:S01]  /*120b0*/  WARPGROUP.ARRIVE ;  /* 0x00000000000079c5 */ /* 0x000fe20000000000 */
[----:B------:R-:W-:Y:S01]  /*120c0*/  IMAD.MOV.U32 R7, RZ, RZ, 0x40000040 ;  /* 0x40000040ff077424 */ /* 0x000fe200078e00ff */
[----:B------:R-:W-:Y:S01]  /*120d0*/  R2UR UR6, R6 ;  /* 0x00000000060672ca */ /* 0x000fe200000e0000 */
[----:B------:R-:W-:Y:S01]  /*120e0*/  UMOV UR22, UR24 ;  /* 0x0000001800167c82 */ /* 0x000fe20008000000 */
[----:B------:R-:W-:Y:S01]  /*120f0*/  UMOV UR23, UR25 ;  /* 0x0000001900177c82 */ /* 0x000fe20008000000 */
[----:B------:R-:W-:Y:S01]  /*12100*/  IMAD.MOV.U32 R9, RZ, RZ, 0x40000040 ;  /* 0x40000040ff097424 */ /* 0x000fe200078e00ff */
[----:B------:R-:W-:Y:S01]  /*12110*/  HGMMA.64x16x16.F32 R32, gdesc[UR8], R32, gsb0 ;  /* 0x00200000082079f0 */ /* 0x000fe20008000820 */
[----:B------:R-:W-:Y:S01]  /*12120*/  R2UR UR18, R8 ;  /* 0x00000000081272ca */ /* 0x000fe200000e0000 */
[----:B------:R-:W-:Y:S01]  /*12130*/  UMOV UR37, 0x40000040 ;  /* 0x4000004000257882 */ /* 0x000fe20000000000 */
[----:B--2---:R-:W-:Y:S01]  /*12140*/  IMAD.IADD R5, R0, 0x1, R150 ;  /* 0x0000000100057824 */ /* 0x004fe200078e0296 */
[----:B------:R-:W-:Y:S01]  /*12150*/  MOV R20, UR24 ;  /* 0x0000001800147c02 */ /* 0x000fe20008000f00 */
[----:B------:R-:W-:-:S02]  /*12160*/  WARPGROUP.DEPBAR.LE gsb0, 0x0 ;  /* 0x00008000000079c5 */ /* 0x000fc40000010000 */
[----:B------:R-:W-:-:S06]  /*12170*/  WARPGROUP.ARRIVE ;  /* 0x00000000000079c5 */ /* 0x000fcc0000000000 */
[----:B------:R-:W-:Y:S03]  /*12180*/  HGMMA.64x16x16.F32 R24, gdesc[UR12], R24, gsb0 ;  /* 0x002000000c1879f0 */ /* 0x000fe60008000818 */
[----:B------:R-:W-:Y:S02]  /*12190*/  WARPGROUP.DEPBAR.LE gsb0, 0x0 ;  /* 0x00008000000079c5 */ /* 0x000fe40000010000 */
[----:B------:R-:W-:-:S06]  /*121a0*/  WARPGROUP.ARRIVE ;  /* 0x00000000000079c5 */ /* 0x000fcc0000000000 */
[----:B------:R-:W-:Y:S01]  /*121b0*/  HGMMA.64x16x16.F32 R72, gdesc[UR24], R72, gsb0 ;  /* 0x00200000184879f0 */ /* 0x000fe20008000848 */
[----:B------:R-:W-:Y:S01]  /*121c0*/  R2UR UR7, R7 ;  /* 0x00000000070772ca */ /* 0x000fe200000e0000 */
[----:B------:R-:W-:Y:S01]  /*121d0*/  UMOV UR4, UR22 ;  /* 0x0000001600047c82 */ /* 0x000fe20008000000 */
[----:B------:R-:W-:Y:S01]  /*121e0*/  UMOV UR5, UR23 ;  /* 0x0000001700057c82 */ /* 0x000fe20008000000 */
[----:B------:R-:W-:Y:S01]  /*121f0*/  IMAD.MOV.U32 R7, RZ, RZ, 0x40000040 ;  /* 0x40000040ff077424 */ /* 0x000fe200078e00ff */
[----:B------:R-:W-:Y:S02]  /*12200*/  WARPGROUP.DEPBAR.LE gsb0, 0x0 ;  /* 0x00008000000079c5 */ /* 0x000fe40000010000 */
[----:B------:R-:W-:-:S07]  /*12210*/  WARPGROUP.ARRIVE ;  /* 0x00000000000079c5 */ /* 0x000fce0000000000 */
[----:B------:R-:W-:Y:S01]  /*12220*/  HGMMA.64x16x16.F32 R64, gdesc[UR4], R64, gsb0 ;  /* 0x00200000044079f0 */ /* 0x000fe20008000840 */
[----:B------:R-:W-:Y:S02]  /*12230*/  IADD3 R6, R4, 0x484, RZ ;  /* 0x0000048404067810 */ /* 0x000fe40007ffe0ff */
[----:B------:R-:W-:Y:S02]  /*12240*/  R2UR UR15, R7 ;  /* 0x00000000070f72ca */ /* 0x000fe400000e0000 */
[----:B------:R-:W-:Y:S01]  /*12250*/  R2UR UR14, R6 ;  /* 0x00000000060e72ca */ /* 0x000fe200000e0000 */
[----:B------:R-:W-:Y:S01]  /*12260*/  UMOV UR12, UR22 ;  /* 0x00000016000c7c82 */ /* 0x000fe20008000000 */
[----:B------:R-:W-:Y:S01]  /*12270*/  UMOV UR13, UR23 ;  /* 0x00000017000d7c82 */ /* 0x000fe20008000000 */
[----:B------:R-:W-:Y:S02]  /*12280*/  WARPGROUP.DEPBAR.LE gsb0, 0x0 ;  /* 0x00008000000079c5 */ /* 0x000fe40000010000 */
[----:B------:R-:W-:-:S08]  /*12290*/  WARPGROUP.ARRIVE ;  /* 0x00000000000079c5 */ /* 0x000fd00000000000 */
[----:B------:R-:W-:Y:S01]  /*122a0*/  HGMMA.64x16x16.F32 R56, gdesc[UR12], R56, gsb0 ;  /* 0x002000000c3879f0 */ /* 0x000fe20008000838 */
        /* <DEDUP_REMOVED lines=324> */
[----:B------:R-:W-:-:S05]  /*136f0*/  IMAD R2, R152, -0x70, R5 ;  /* 0xffffff9098027824 */ /* 0x000fca00078e0205 */
[C---:B------:R-:W-:Y:S02]  /*13700*/  ISETP.GT.AND P2, PT, R2.reuse, RZ, PT ;  /* 0x000000ff0200720c */ /* 0x040fe40003f44270 */
[C---:B------:R-:W-:Y:S02]  /*13710*/  ISETP.GT.AND P3, PT, R2.reuse, 0x1, PT ;  /* 0x000000010200780c */ /* 0x040fe40003f64270 */
[----:B------:R-:W-:Y:S02]  /*13720*/  ISETP.GT.AND P4, PT, R2, 0x8, PT ;  /* 0x000000080200780c */ /* 0x000fe40003f84270 */
[----:B------:R-:W-:Y:S02]  /*13730*/  FSEL R81, R72, -INF , P2 ;  /* 0xff80000048517808 */ /* 0x000fe40001000000 */
[----:B------:R-:W-:Y:S01]  /*13740*/  FSEL R73, R73, -INF , P3 ;  /* 0xff80000049497808 */ /* 0x000fe20001800000 */
[----:B------:R-:W-:Y:S02]  /*13750*/  WARPGROUP.DEPBAR.LE gsb0, 0x0 ;  /* 0x00008000000079c5 */ /* 0x000fe40000010000 */
[----:B------:R-:W-:-:S06]  /*13760*/  WARPGROUP.ARRIVE ;  /* 0x00000000000079c5 */ /* 0x000fcc0000000000 */
[----:B------:R-:W-:Y:S01]  /*13770*/  HGMMA.64x16x16.F32 R32, gdesc[UR8], R32, gsb0 ;  /* 0x00200000082079f0 */ /* 0x000fe20008000820 */
[----:B------:R-:W-:Y:S02]  /*13780*/  ISETP.GT.AND P5, PT, R2, 0x9, PT ;  /* 0x000000090200780c */ /* 0x000fe40003fa4270 */
[----:B------:R-:W-:Y:S02]  /*13790*/  FSEL R105, R76, -INF , P4 ;  /* 0xff8000004c697808 */ /* 0x000fe40002000000 */
[----:B------:R-:W-:Y:S02]  /*137a0*/  FMNMX.FTZ R0, R81, R73, !PT ;  /* 0x0000004951007209 */ /* 0x000fe40007810000 */
[----:B------:R-:W-:Y:S02]  /*137b0*/  FSEL R77, R77, -INF , P5 ;  /* 0xff8000004d4d7808 */ /* 0x000fe40002800000 */
[----:B------:R-:W-:Y:S02]  /*137c0*/  ISETP.GT.AND P6, PT, R2, 0x10, PT ;  /* 0x000000100200780c */ /* 0x000fe40003fc4270 */
        /* <DEDUP_REMOVED lines=12> */
[----:B------:R-:W-:Y:S01]  /*13890*/  FMNMX.FTZ R0, R65, R0, !PT ;  /* 0x0000000041007209 */ /* 0x000fe20007810000 */
[----:B------:R-:W-:Y:S01]  /*138a0*/  IMAD.MOV.U32 R5, RZ, RZ, 0x40000040 ;  /* 0x40000040ff057424 */ /* 0x000fe200078e00ff */
[----:B------:R-:W-:-:S02]  /*138b0*/  IADD3 R4, R4, 0xa06, RZ ;  /* 0x00000a0604047810 */ /* 0x000fc40007ffe0ff */
[----:B------:R-:W-:Y:S02]  /*138c0*/  FSEL R7, R74, -INF , P2 ;  /* 0xff8000004a077808 */ /* 0x000fe40001000000 */
[----:B------:R-:W-:Y:S02]  /*138d0*/  ISETP.GT.AND P2, PT, R2, 0x20, PT ;  /* 0x000000200200780c */ /* 0x000fe40003f44270 */
[----:B------:R-:W-:Y:S02]  /*138e0*/  FSEL R69, R69, -INF , P5 ;  /* 0xff80000045457808 */ /* 0x000fe40002800000 */
[----:B------:R-:W-:Y:S02]  /*138f0*/  FMNMX.FTZ R0, R109, R0, !PT ;  /* 0x000000006d007209 */ /* 0x000fe40007810000 */
[----:B------:R-:W-:Y:S02]  /*13900*/  R2UR UR6, R4 ;  /* 0x00000000040672ca */ /* 0x000fe400000e0000 */
[----:B------:R-:W-:-:S02]  /*13910*/  R2UR UR7, R5 ;  /* 0x00000000050772ca */ /* 0x000fc400000e0000 */
[----:B------:R-:W-:Y:S02]  /*13920*/  FSEL R11, R66, -INF , P6 ;  /* 0xff800000420b7808 */ /* 0x000fe40003000000 */
[----:B------:R-:W-:Y:S02]  /*13930*/  ISETP.GT.AND P6, PT, R2, 0x21, PT ;  /* 0x000000210200780c */ /* 0x000fe40003fc4270 */
[----:B------:R-:W-:Y:S02]  /*13940*/  FSEL R111, R56, -INF , P2 ;  /* 0xff800000386f7808 */ /* 0x000fe40001000000 */
[----:B------:R-:W-:Y:S02]  /*13950*/  FMNMX.FTZ R0, R69, R0, !PT ;  /* 0x0000000045007209 */ /* 0x000fe40007810000 */
[----:B------:R-:W-:Y:S01]  /*13960*/  FSEL R71, R71, -INF , P5 ;  /* 0xff80000047477808 */ /* 0x000fe20002800000 */
[----:B------:R-:W-:Y:S02]  /*13970*/  WARPGROUP.DEPBAR.LE gsb0, 0x0 ;  /* 0x00008000000079c5 */ /* 0x000fe40000010000 */
[----:B------:R-:W-:-:S02]  /*13980*/  ISETP.GT.AND P5, PT, R2, 0x28, PT ;  /* 0x000000280200780c */ /* 0x000fc40003fa4270 */
[----:B------:R-:W-:Y:S02]  /*13990*/  FSEL R113, R57, -INF , P6 ;  /* 0xff80000039717808 */ /* 0x000fe40003000000 */
[----:B------:R-:W-:Y:S01]  /*139a0*/  FMNMX.FTZ R0, R111, R0, !PT ;  /* 0x000000006f007209 */ /* 0x000fe20007810000 */
[----:B------:R-:W-:Y:S01]  /*139b0*/  WARPGROUP.ARRIVE ;  /* 0x00000000000079c5 */ /* 0x000fe20000000000 */
[----:B------:R-:W-:Y:S02]  /*139c0*/  FSEL R13, R70, -INF , P4 ;  /* 0xff800000460d7808 */ /* 0x000fe40002000000 */
[----:B------:R-:W-:Y:S02]  /*139d0*/  ISETP.GT.AND P4, PT, R2, 0x29, PT ;  /* 0x000000290200780c */ /* 0x000fe40003f84270 */
[----:B------:R-:W-:Y:S02]  /*139e0*/  FSEL R115, R60, -INF , P5 ;  /* 0xff8000003c737808 */ /* 0x000fe40002800000 */
[----:B------:R-:W-:Y:S01]  /*139f0*/  FMNMX.FTZ R0, R113, R0, !PT ;  /* 0x0000000071007209 */ /* 0x000fe20007810000 */
[----:B------:R-:W-:Y:S01]  /*13a00*/  UMOV UR4, UR36 ;  /* 0x0000002400047c82 */ /* 0x000fe20008000000 */
[----:B------:R-:W-:Y:S01]  /*13a10*/  UMOV UR5, UR37 ;  /* 0x0000002500057c82 */ /* 0x000fe20008000000 */
[----:B------:R-:W-:Y:S01]  /*13a20*/  FSEL R67, R67, -INF , P3 ;  /* 0xff80000043437808 */ /* 0x000fe20001800000 */
[----:B------:R-:W-:Y:S01]  /*13a30*/  HGMMA.64x16x16.F32 R24, gdesc[UR4], R24, gsb0 ;  /* 0x00200000041879f0 */ /* 0x000fe20008000818 */
[----:B------:R-:W-:Y:S01]  /*13a40*/  ISETP.GT.AND P3, PT, R2, 0x30, PT ;  /* 0x000000300200780c */ /* 0x000fe20003f64270 */
[----:B------:R0:W-:Y:S01]  /*13a50*/  STL.64 [R1+0x20], R20 ;  /* 0x0000201401007387 */ /* 0x0001e20000100a00 */
[----:B------:R-:W-:Y:S01]  /*13a60*/  FSEL R117, R61, -INF , P4 ;  /* 0xff8000003d757808 */ /* 0x000fe20002000000 */
[----:B------:R-:W-:Y:S01]  /*13a70*/  ULDC UR4, c[0x0][0x988] ;  /* 0x0002620000047ab9 */ /* 0x000fe20000000800 */
        /* <DEDUP_REMOVED lines=9> */
[----:B0-----:R-:W-:Y:S02]  /*13b10*/  FSEL R21, R62, -INF , P5 ;  /* 0xff8000003e157808 */ /* 0x001fe40002800000 */
        /* <DEDUP_REMOVED lines=32> */
[----:B------:R-:W-:-:S02]  /*13d20*/  FSEL R125, R37, -INF , P2 ;  /* 0xff800000257d7808 */ /* 0x000fc40001000000 */
[----:B------:R-:W-:Y:S02]  /*13d30*/  FMNMX.FTZ R0, R123, R0, !PT ;  /* 0x000000007b007209 */ /* 0x000fe40007810000 */
[----:B------:R-:W-:Y:S01]  /*13d40*/  ISETP.GT.AND P3, PT, R2, 0x60, PT ;  /* 0x000000600200780c */ /* 0x000fe20003f64270 */
[----:B------:R-:W-:Y:S02]  /*13d50*/  WARPGROUP.DEPBAR.LE gsb0, 0x0 ;  /* 0x00008000000079c5 */ /* 0x000fe40000010000 */
[----:B------:R-:W-:Y:S02]  /*13d60*/  FSEL R45, R42, -INF , P4 ;  /* 0xff8000002a2d7808 */ /* 0x000fe40002000000 */
[----:B------:R-:W-:Y:S02]  /*13d70*/  FSEL R127, R24, -INF , P3 ;  /* 0xff800000187f7808 */ /* 0x000fe40001800000 */
[----:B------:R-:W-:Y:S02]  /*13d80*/  FMNMX.FTZ R0, R125, R0, !PT ;  /* 0x000000007d007209 */ /* 0x000fe40007810000 */
[----:B------:R-:W-:-:S02]  /*13d90*/  ISETP.GT.AND P4, PT, R2, 0x61, PT ;  /* 0x000000610200780c */ /* 0x000fc40003f84270 */
[----:B------:R-:W-:Y:S02]  /*13da0*/  FSEL R55, R55, -INF , P5 ;  /* 0xff80000037377808 */ /* 0x000fe40002800000 */
[----:B------:R-:W-:Y:S02]  /*13db0*/  FSEL R41, R54, -INF , P6 ;  /* 0xff80000036297808 */ /* 0x000fe40003000000 */
[----:B------:R-:W-:Y:S02]  /*13dc0*/  P2R R32, PR, RZ, 0x2 ;  /* 0x00000002ff207803 */ /* 0x000fe40000000000 */
[----:B------:R-:W-:Y:S02]  /*13dd0*/  P2R R20, PR, RZ, 0x1 ;  /* 0x00000001ff147803 */ /* 0x000fe40000000000 */
[----:B------:R-:W-:Y:S02]  /*13de0*/  FSEL R129, R25, -INF , P4 ;  /* 0xff80000019817808 */ /* 0x000fe40002000000 */
[----:B------:R-:W-:-:S02]  /*13df0*/  FMNMX.FTZ R0, R127, R0, !PT ;  /* 0x000000007f007209 */ /* 0x000fc40007810000 */
[C---:B------:R-:W-:Y:S02]  /*13e00*/  ISETP.GT.AND P5, PT, R2.reuse, 0x68, PT ;  /* 0x000000680200780c */ /* 0x040fe40003fa4270 */
[C---:B------:R-:W-:Y:S02]  /*13e10*/  ISETP.GT.AND P6, PT, R2.reuse, 0x69, PT ;  /* 0x000000690200780c */ /* 0x040fe40003fc4270 */
[C---:B------:R-:W-:Y:S02]  /*13e20*/  ISETP.GT.AND P0, PT, R2.reuse, 0x49, PT ;  /* 0x000000490200780c */ /* 0x040fe40003f04270 */
[----:B------:R-:W-:Y:S02]  /*13e30*/  ISETP.GT.AND P1, PT, R2, 0x50, PT ;  /* 0x000000500200780c */ /* 0x000fe40003f24270 */
[----:B------:R-:W-:Y:S02]  /*13e40*/  FMNMX.FTZ R2, R7, R75, !PT ;  /* 0x0000004b07027209 */ /* 0x000fe40007810000 */
[----:B------:R-:W-:-:S02]  /*13e50*/  FSEL R103, R28, -INF , P5 ;  /* 0xff8000001c677808 */ /* 0x000fc40002800000 */
[----:B------:R-:W-:Y:S02]  /*13e60*/  FMNMX.FTZ R0, R129, R0, !PT ;  /* 0x0000000081007209 */ /* 0x000fe40007810000 */
[----:B------:R-:W-:Y:S02]  /*13e70*/  FMNMX.FTZ R2, R9, R2, !PT ;  /* 0x0000000209027209 */ /* 0x000fe40007810000 */
[----:B------:R-:W-:Y:S02]  /*13e80*/  FSEL R95, R29, -INF , P6 ;  /* 0xff8000001d5f7808 */ /* 0x000fe40003000000 */
[----:B------:R-:W-:Y:S02]  /*13e90*/  FMNMX.FTZ R0, R103, R0, !PT ;  /* 0x0000000067007209 */ /* 0x000fe40007810000 */
[----:B------:R-:W-:Y:S02]  /*13ea0*/  FMNMX.FTZ R2, R79, R2, !PT ;  /* 0x000000024f027209 */ /* 0x000fe40007810000 */
[----:B------:R-:W-:-:S02]  /*13eb0*/  FMNMX.FTZ R4, R95, R0, !PT ;  /* 0x000000005f047209 */ /* 0x000fc40007810000 */
        /* <DEDUP_REMOVED lines=17> */
[----:B------:R-:W-:Y:S02]  /*13fd0*/  MOV R0, UR4 ;  /* 0x0000000400007c02 */ /* 0x000fe40008000f00 */
[----:B0-----:R-:W-:Y:S02]  /*13fe0*/  FMNMX.FTZ R5, R6, R5, !PT ;  /* 0x0000000506057209 */ /* 0x001fe40007810000 */
[----:B------:R-:W-:Y:S02]  /*13ff0*/  FSEL R47, R47, -INF , P0 ;  /* 0xff8000002f2f7808 */ /* 0x000fe40000000000 */
[----:B------:R-:W-:Y:S02]  /*14000*/  FMNMX.FTZ R2, R33, R2, !PT ;  /* 0x0000000221027209 */ /* 0x000fe40007810000 */
[----:B------:R-:W-:Y:S01]  /*14010*/  FSEL R25, R34, -INF , P1 ;  /* 0xff80000022197808 */ /* 0x000fe20000800000 */
[----:B------:R-:W-:Y:S01]  /*14020*/  FMUL.FTZ R8, R5, R0 ;  /* 0x0000000005087220 */ /* 0x000fe20000410000 */
[----:B------:R-:W-:-:S02]  /*14030*/  ISETP.NE.AND P1, PT, R32, RZ, PT ;  /* 0x000000ff2000720c */ /* 0x000fc40003f25270 */
[----:B------:R-:W-:Y:S02]  /*14040*/  FMNMX.FTZ R2, R47, R2, !PT ;  /* 0x000000022f027209 */ /* 0x000fe40007810000 */
[----:B------:R-:W-:Y:S02]  /*14050*/  P2R R14, PR, RZ, 0x4 ;  /* 0x00000004ff0e7803 */ /* 0x000fe40000000000 */
[----:B------:R-:W-:Y:S02]  /*14060*/  FSETP.NEU.FTZ.AND P2, PT, R5, -INF , PT ;  /* 0xff8000000500780b */ /* 0x000fe40003f5d000 */
[----:B------:R-:W-:Y:S02]  /*14070*/  ISETP.NE.AND P0, PT, R20, RZ, PT ;  /* 0x000000ff1400720c */ /* 0x000fe40003f05270 */
[----:B------:R-:W-:Y:S02]  /*14080*/  FSEL R35, R35, -INF , P1 ;  /* 0xff80000023237808 */ /* 0x000fe40000800000 */
[----:B------:R-:W-:-:S02]  /*14090*/  FMNMX.FTZ R2, R25, R2, !PT ;  /* 0x0000000219027209 */ /* 0x000fc40007810000 */
[----:B------:R-:W-:Y:S02]  /*140a0*/  FSEL R8, R8, RZ, P2 ;  /* 0x000000ff08087208 */ /* 0x000fe40001000000 */
[----:B------:R-:W-:Y:S02]  /*140b0*/  ISETP.NE.AND P2, PT, R14, RZ, PT ;  /* 0x000000ff0e00720c */ /* 0x000fe40003f45270 */
[----:B------:R-:W-:Y:S02]  /*140c0*/  FSEL R29, R38, -INF , P0 ;  /* 0xff800000261d7808 */ /* 0x000fe40000000000 */
[----:B------:R-:W-:Y:S01]  /*140d0*/  FMNMX.FTZ R2, R35, R2, !PT ;  /* 0x0000000223027209 */ /* 0x000fe20007810000 */
[--C-:B------:R-:W-:Y:S01]  /*140e0*/  FFMA.FTZ R61, R69, R0, -R8.reuse ;  /* 0x00000000453d7223 */ /* 0x100fe20000010808 */
[----:B------:R-:W-:Y:S02]  /*140f0*/  FSEL R69, R39, -INF , P2 ;  /* 0xff80000027457808 */ /* 0x000fe40001000000 */
[----:B------:R-:W-:Y:S01]  /*14100*/  FMNMX.FTZ R2, R29, R2, !PT ;  /* 0x000000021d027209 */ /* 0x000fe20007810000 */
[----:B------:R-:W-:Y:S01]  /*14110*/  FFMA.FTZ R37, R73, R0, -R8 ;  /* 0x0000000049257223 */ /* 0x000fe20000010808 */
[----:B------:R-:W-:-:S02]  /*14120*/  FSEL R73, R26, -INF , P3 ;  /* 0xff8000001a497808 */ /* 0x000fc40001800000 */
[----:B------:R-:W-:Y:S01]  /*14130*/  FMNMX.FTZ R2, R69, R2, !PT ;  /* 0x0000000245027209 */ /* 0x000fe20007810000 */
[--C-:B------:R-:W-:Y:S01]  /*14140*/  FFMA.FTZ R53, R77, R0, -R8.reuse ;  /* 0x000000004d357223 */ /* 0x100fe20000010808 */
[----:B------:R-:W-:Y:S02]  /*14150*/  FSEL R77, R27, -INF , P4 ;  /* 0xff8000001b4d7808 */ /* 0x000fe40002000000 */
[----:B------:R-:W-:Y:S01]  /*14160*/  FMNMX.FTZ R2, R73, R2, !PT ;  /* 0x0000000249027209 */ /* 0x000fe20007810000 */
[--C-:B------:R-:W-:Y:S01]  /*14170*/  FFMA.FTZ R200, R81, R0, -R8.reuse ;  /* 0x0000000051c87223 */ /* 0x100fe20000010808 */
[----:B------:R-:W-:Y:S02]  /*14180*/  FSEL R81, R30, -INF , P5 ;  /* 0xff8000001e517808 */ /* 0x000fe40002800000 */
[----:B------:R-:W-:Y:S01]  /*14190*/  FMNMX.FTZ R2, R77, R2, !PT ;  /* 0x000000024d027209 */ /* 0x000fe20007810000 */
[----:B------:R-:W-:Y:S01]  /*141a0*/  FFMA.FTZ R27, R85, R0, -R8 ;  /* 0x00000000551b7223 */ /* 0x000fe20000010808 */
[----:B------:R-:W-:-:S02]  /*141b0*/  FSEL R85, R31, -INF , P6 ;  /* 0xff8000001f557808 */ /* 0x000fc40003000000 */
[----:B------:R-:W-:-:S04]  /*141c0*/  FMNMX.FTZ R2, R81, R2, !PT ;  /* 0x0000000251027209 */ /* 0x000fc80007810000 */
[----:B------:R-:W-:Y:S01]  /*141d0*/  FMNMX.FTZ R2, R85, R2, !PT ;  /* 0x0000000255027209 */ /* 0x000fe20007810000 */
[----:B------:R-:W-:-:S04]  /*141e0*/  FFMA.FTZ R202, R105, R0, -R8 ;  /* 0x0000000069ca7223 */ /* 0x000fc80000010808 */
[----:B------:R-:W0:Y:S02]  /*141f0*/  SHFL.BFLY PT, R105, R2, 0x2, 0x1f ;  /* 0x0c401f0002697f89 */ /* 0x000e2400000e0000 */
[----:B0-----:R-:W-:-:S05]  /*14200*/  FMNMX.FTZ R105, R2, R105, !PT ;  /* 0x0000006902697209 */ /* 0x001fca0007810000 */
[----:B------:R-:W0:Y:S01]  /*14210*/  SHFL.BFLY PT, R4, R105, 0x1, 0x1f ;  /* 0x0c201f0069047f89 */ /* 0x000e2200000e0000 */
[----:B------:R-:W-:Y:S01]  /*14220*/  MUFU.EX2 R200, R200 ;  /* 0x000000c800c87308 */ /* 0x000fe20000000800 */
[----:B------:R-:W-:-:S07]  /*14230*/  FFMA.FTZ R196, R107, R0, -R8 ;  /* 0x000000006bc47223 */ /* 0x000fce0000010808 */
[----:B------:R-:W1:Y:S01]  /*14240*/  MUFU.EX2 R37, R37 ;  /* 0x0000002500257308 */ /* 0x000e620000000800 */
[----:B------:R-:W-:Y:S01]  /*14250*/  FFMA.FTZ R57, R65, R0, -R8 ;  /* 0x0000000041397223 */ /* 0x000fe20000010808 */
[----:B0-----:R-:W-:-:S06]  /*14260*/  FMNMX.FTZ R4, R105, R4, !PT ;  /* 0x0000000469047209 */ /* 0x001fcc0007810000 */
[----:B------:R-:W0:Y:S01]  /*14270*/  MUFU.EX2 R202, R202 ;  /* 0x000000ca00ca7308 */ /* 0x000e220000000800 */
[C---:B------:R-:W-:Y:S01]  /*14280*/  FSETP.NEU.FTZ.AND P2, PT, R4.reuse, -INF , PT ;  /* 0xff8000000400780b */ /* 0x040fe20003f5d000 */
[----:B------:R-:W-:-:S05]  /*14290*/  FMUL.FTZ R2, R4, R0 ;  /* 0x0000000004027220 */ /* 0x000fca0000410000 */
[----:B------:R-:W-:Y:S01]  /*142a0*/  FSEL R14, R2, RZ, P2 ;  /* 0x000000ff020e7208 */ /* 0x000fe20001000000 */
[----:B------:R-:W2:Y:S01]  /*142b0*/  MUFU.EX2 R53, R53 ;  /* 0x0000003500357308 */ /* 0x000ea20000000800 */
[----:B------:R-:W-:-:S03]  /*142c0*/  FFMA.FTZ R198, R109, R0, -R8 ;  /* 0x000000006dc67223 */ /* 0x000fc60000010808 */
[-CC-:B------:R-:W-:Y:S01]  /*142d0*/  FFMA.FTZ R201, R7, R0.reuse, -R14.reuse ;  /* 0x0000000007c97223 */ /* 0x180fe2000001080e */
[----:B------:R-:W-:-:S03]  /*142e0*/  FFMA.FTZ R2, R75, R0, -R14 ;  /* 0x000000004b027223 */ /* 0x000fc6000001080e */
[----:B------:R-:W3:Y:S01]  /*142f0*/  MUFU.EX2 R196, R196 ;  /* 0x000000c400c47308 */ /* 0x000ee20000000800 */
[-CC-:B------:R-:W-:Y:S01]  /*14300*/  FFMA.FTZ R203, R9, R0.reuse, -R14.reuse ;  /* 0x0000000009cb7223 */ /* 0x180fe2000001080e */
[----:B-1----:R-:W-:Y:S01]  /*14310*/  FADD.FTZ R7, R200, R37 ;  /* 0x00000025c8077221 */ /* 0x002fe20000010000 */
[----:B------:R-:W-:-:S05]  /*14320*/  FFMA.FTZ R6, R79, R0, -R14 ;  /* 0x000000004f067223 */ /* 0x000fca000001080e */
[----:B------:R-:W1:Y:S01]  /*14330*/  MUFU.EX2 R57, R57 ;  /* 0x0000003900397308 */ /* 0x000e620000000800 */
[----:B0-----:R-:W-:Y:S01]  /*14340*/  FADD.FTZ R26, R202, R7 ;  /* 0x00000007ca1a7221 */ /* 0x001fe20000010000 */
[----:B------:R-:W-:-:S06]  /*14350*/  FFMA.FTZ R192, R111, R0, -R8 ;  /* 0x000000006fc07223 */ /* 0x000fcc0000010808 */
[----:B------:R-:W-:Y:S01]  /*14360*/  MUFU.EX2 R201, R201 ;  /* 0x000000c900c97308 */ /* 0x000fe20000000800 */
[----:B------:R-:W-:-:S07]  /*14370*/  FFMA.FTZ R197, R11, R0, -R14 ;  /* 0x000000000bc57223 */ /* 0x000fce000001080e */
[----:B------:R-:W0:Y:S01]  /*14380*/  MUFU.EX2 R2, R2 ;  /* 0x0000000200027308 */ /* 0x000e220000000800 */
[-CC-:B------:R-:W-:Y:S01]  /*14390*/  FFMA.FTZ R190, R83, R0.reuse, -R8.reuse ;  /* 0x0000000053be7223 */ /* 0x180fe20000010808 */
[-CC-:B------:R-:W-:Y:S01]  /*143a0*/  FFMA.FTZ R31, R87, R0.reuse, -R8.reuse ;  /* 0x00000000571f7223 */ /* 0x180fe20000010808 */
[----:B------:R-:W-:-:S05]  /*143b0*/  FFMA.FTZ R184, R89, R0, -R8 ;  /* 0x0000000059b87223 */ /* 0x000fca0000010808 */
[----:B------:R-:W4:Y:S01]  /*143c0*/  MUFU.EX2 R198, R198 ;  /* 0x000000c600c67308 */ /* 0x000f220000000800 */
[-CC-:B------:R-:W-:Y:S01]  /*143d0*/  FFMA.FTZ R83, R91, R0.reuse, -R8.reuse ;  /* 0x000000005b537223 */ /* 0x180fe20000010808 */
[----:B------:R-:W-:Y:S01]  /*143e0*/  FFMA.FTZ R186, R93, R0, -R8 ;  /* 0x000000005dba7223 */ /* 0x000fe20000010808 */
[----:B--2---:R-:W-:-:S05]  /*143f0*/  FADD.FTZ R7, R53, R26 ;  /* 0x0000001a35077221 */ /* 0x004fca0000010000 */
[----:B------:R-:W2:Y:S01]  /*14400*/  MUFU.EX2 R203, R203 ;  /* 0x000000cb00cb7308 */ /* 0x000ea20000000800 */
[-CC-:B------:R-:W-:Y:S01]  /*14410*/  FFMA.FTZ R65, R113, R0.reuse, -R8.reuse ;  /* 0x0000000071417223 */ /* 0x180fe20000010808 */
[-CC-:B------:R-:W-:Y:S01]  /*14420*/  FFMA.FTZ R194, R115, R0.reuse, -R8.reuse ;  /* 0x0000000073c27223 */ /* 0x180fe20000010808 */
[-CC-:B------:R-:W-:Y:S01]  /*14430*/  FFMA.FTZ R117, R117, R0.reuse, -R8.reuse ;  /* 0x0000000075757223 */ /* 0x180fe20000010808 */
[-CC-:B------:R-:W-:Y:S01]  /*14440*/  FFMA.FTZ R188, R121, R0.reuse, -R8.reuse ;  /* 0x0000000079bc7223 */ /* 0x180fe20000010808 */
[-CC-:B------:R-:W-:Y:S01]  /*14450*/  FFMA.FTZ R87, R101, R0.reuse, -R8.reuse ;  /* 0x0000000065577223 */ /* 0x180fe20000010808 */
[-CC-:B------:R-:W-:Y:S02]  /*14460*/  FFMA.FTZ R180, R99, R0.reuse, -R8.reuse ;  /* 0x0000000063b47223 */ /* 0x180fe40000010808 */
[----:B------:R-:W5:Y:S01]  /*14470*/  MUFU.EX2 R61, R61 ;  /* 0x0000003d003d7308 */ /* 0x000f620000000800 */
[-CC-:B------:R-:W-:Y:S01]  /*14480*/  FFMA.FTZ R89, R97, R0.reuse, -R8.reuse ;  /* 0x0000000061597223 */ /* 0x180fe20000010808 */
[-CC-:B------:R-:W-:Y:S01]  /*14490*/  FFMA.FTZ R182, R123, R0.reuse, -R8.reuse ;  /* 0x000000007bb67223 */ /* 0x180fe20000010808 */
[-CC-:B------:R-:W-:Y:S01]  /*144a0*/  FFMA.FTZ R91, R125, R0.reuse, -R8.reuse ;  /* 0x000000007d5b7223 */ /* 0x180fe20000010808 */
[-CC-:B------:R-:W-:Y:S01]  /*144b0*/  FFMA.FTZ R176, R127, R0.reuse, -R8.reuse ;  /* 0x000000007fb07223 */ /* 0x180fe20000010808 */
[-CC-:B------:R-:W-:Y:S01]  /*144c0*/  FFMA.FTZ R93, R129, R0.reuse, -R8.reuse ;  /* 0x00000000815d7223 */ /* 0x180fe20000010808 */
[-CC-:B------:R-:W-:Y:S01]  /*144d0*/  FFMA.FTZ R178, R103, R0.reuse, -R8.reuse ;  /* 0x0000000067b27223 */ /* 0x180fe20000010808 */
[-C--:B------:R-:W-:Y:S01]  /*144e0*/  FFMA.FTZ R95, R95, R0.reuse, -R8 ;  /* 0x000000005f5f7223 */ /* 0x080fe20000010808 */
[----:B------:R-:W5:Y:S01]  /*144f0*/  MUFU.EX2 R6, R6 ;  /* 0x0000000600067308 */ /* 0x000f620000000800 */
[-CC-:B------:R-:W-:Y:S01]  /*14500*/  FFMA.FTZ R8, R67, R0.reuse, -R14.reuse ;  /* 0x0000000043087223 */ /* 0x180fe2000001080e */
[----:B---3--:R-:W-:Y:S01]  /*14510*/  FADD.FTZ R28, R196, R7 ;  /* 0x00000007c41c7221 */ /* 0x008fe20000010000 */
[----:B------:R-:W-:-:S05]  /*14520*/  FFMA.FTZ R199, R13, R0, -R14 ;  /* 0x000000000dc77223 */ /* 0x000fca000001080e */
[----:B------:R-:W3:Y:S01]  /*14530*/  MUFU.EX2 R192, R192 ;  /* 0x000000c000c07308 */ /* 0x000ee20000000800 */
[----:B-1----:R-:W-:Y:S01]  /*14540*/  FADD.FTZ R7, R57, R28 ;  /* 0x0000001c39077221 */ /* 0x002fe20000010000 */
[----:B------:R-:W-:Y:S01]  /*14550*/  ISETP.NE.AND P0, PT, R10, RZ, PT ;  /* 0x000000ff0a00720c */ /* 0x000fe20003f05270 */
[----:B0-----:R-:W-:-:S05]  /*14560*/  FADD.FTZ R28, R201, R2 ;  /* 0x00000002c91c7221 */ /* 0x001fca0000010000 */
[----:B------:R-:W0:Y:S01]  /*14570*/  MUFU.EX2 R197, R197 ;  /* 0x000000c500c57308 */ /* 0x000e220000000800 */
[----:B------:R-:W-:Y:S01]  /*14580*/  FFMA.FTZ R10, R71, R0, -R14 ;  /* 0x00000000470a7223 */ /* 0x000fe2000001080e */
[----:B----4-:R-:W-:-:S06]  /*14590*/  FADD.FTZ R30, R198, R7 ;  /* 0x00000007c61e7221 */ /* 0x010fcc0000010000 */
[----:B------:R-:W1:Y:S01]  /*145a0*/  MUFU.EX2 R65, R65 ;  /* 0x0000004100417308 */ /* 0x000e620000000800 */
[----:B--2---:R-:W-:Y:S01]  /*145b0*/  FADD.FTZ R7, R203, R28 ;  /* 0x0000001ccb077221 */ /* 0x004fe20000010000 */
[----:B------:R-:W-:-:S06]  /*145c0*/  FFMA.FTZ R193, R15, R0, -R14 ;  /* 0x000000000fc17223 */ /* 0x000fcc000001080e */
[----:B------:R-:W2:Y:S01]  /*145d0*/  MUFU.EX2 R8, R8 ;  /* 0x0000000800087308 */ /* 0x000ea20000000800 */
[----:B-----5:R-:W-:Y:S01]  /*145e0*/  FADD.FTZ R9, R61, R30 ;  /* 0x0000001e3d097221 */ /* 0x020fe20000010000 */
[----:B------:R-:W-:-:S06]  /*145f0*/  ISETP.NE.AND P1, PT, R12, RZ, PT ;  /* 0x000000ff0c00720c */ /* 0x000fcc0003f25270 */
[----:B------:R-:W4:Y:S01]  /*14600*/  MUFU.EX2 R194, R194 ;  /* 0x000000c200c27308 */ /* 0x000f220000000800 */
[----:B------:R-:W-:Y:S01]  /*14610*/  FADD.FTZ R30, R6, R7 ;  /* 0x00000007061e7221 */ /* 0x000fe20000010000 */
[----:B------:R-:W-:-:S06]  /*14620*/  FFMA.FTZ R12, R59, R0, -R14 ;  /* 0x000000003b0c7223 */ /* 0x000fcc000001080e */
[----:B------:R-:W5:Y:S01]  /*14630*/  MUFU.EX2 R199, R199 ;  /* 0x000000c700c77308 */ /* 0x000f620000000800 */
[----:B---3--:R-:W-:Y:S01]  /*14640*/  FADD.FTZ R32, R192, R9 ;  /* 0x00000009c0207221 */ /* 0x008fe20000010000 */
[----:B0-----:R-:W-:-:S06]  /*14650*/  FADD.FTZ R7, R197, R30 ;  /* 0x0000001ec5077221 */ /* 0x001fcc0000010000 */
[----:B------:R-:W0:Y:S01]  /*14660*/  MUFU.EX2 R39, R117 ;  /* 0x0000007500277308 */ /* 0x000e220000000800 */
[----:B------:R-:W-:-:S07]  /*14670*/  FFMA.FTZ R195, R21, R0, -R14 ;  /* 0x0000000015c37223 */ /* 0x000fce000001080e */
[----:B------:R-:W3:Y:S01]  /*14680*/  MUFU.EX2 R10, R10 ;  /* 0x0000000a000a7308 */ /* 0x000ee20000000800 */
[----:B-1----:R-:W-:Y:S01]  /*14690*/  FADD.FTZ R9, R65, R32 ;  /* 0x0000002041097221 */ /* 0x002fe20000010000 */
[----:B--2---:R-:W-:-:S06]  /*146a0*/  FADD.FTZ R30, R8, R7 ;  /* 0x00000007081e7221 */ /* 0x004fcc0000010000 */
[----:B------:R-:W1:Y:S08]  /*146b0*/  MUFU.EX2 R188, R188 ;  /* 0x000000bc00bc7308 */ /* 0x000e700000000800 */
[----:B------:R-:W2:Y:S01]  /*146c0*/  MUFU.EX2 R193, R193 ;  /* 0x000000c100c17308 */ /* 0x000ea20000000800 */
[----:B------:R-:W-:Y:S01]  /*146d0*/  FFMA.FTZ R63, R63, R0, -R14 ;  /* 0x000000003f3f7223 */ /* 0x000fe2000001080e */
[----:B----4-:R-:W-:-:S06]  /*146e0*/  FADD.FTZ R32, R194, R9 ;  /* 0x00000009c2207221 */ /* 0x010fcc0000010000 */
[----:B------:R-:W4:Y:S01]  /*146f0*/  MUFU.EX2 R27, R27 ;  /* 0x0000001b001b7308 */ /* 0x000f220000000800 */
[----:B-----5:R-:W-:Y:S01]  /*14700*/  FADD.FTZ R7, R199, R30 ;  /* 0x0000001ec7077221 */ /* 0x020fe20000010000 */
[----:B------:R-:W-:-:S06]  /*14710*/  FFMA.FTZ R49, R49, R0, -R14 ;  /* 0x0000000031317223 */ /* 0x000fcc000001080e */
[----:B------:R-:W5:Y:S01]  /*14720*/  MUFU.EX2 R12, R12 ;  /* 0x0000000c000c7308 */ /* 0x000f620000000800 */
[----:B0-----:R-:W-:Y:S01]  /*14730*/  FADD.FTZ R9, R39, R32 ;  /* 0x0000002027097221 */ /* 0x001fe20000010000 */
[----:B---3--:R-:W-:-:S06]  /*14740*/  FADD.FTZ R32, R10, R7 ;  /* 0x000000070a207221 */ /* 0x008fcc0000010000 */
[----:B------:R-:W0:Y:S01]  /*14750*/  MUFU.EX2 R190, R190 ;  /* 0x000000be00be7308 */ /* 0x000e220000000800 */
[----:B------:R-:W-:-:S07]  /*14760*/  @!P1 VIADD R3, R3, 0x36840 ;  /* 0x0003684003039836 */ /* 0x000fce0000000000 */
[----:B------:R-:W3:Y:S01]  /*14770*/  MUFU.EX2 R195, R195 ;  /* 0x000000c300c37308 */ /* 0x000ee20000000800 */
[----:B------:R-:W-:Y:S01]  /*14780*/  FFMA.FTZ R51, R51, R0, -R14 ;  /* 0x0000000033337223 */ /* 0x000fe2000001080e */
[----:B-1----:R-:W-:-:S06]  /*14790*/  FADD.FTZ R34, R188, R9 ;  /* 0x00000009bc227221 */ /* 0x002fcc0000010000 */
[----:B------:R-:W1:Y:S01]  /*147a0*/  MUFU.EX2 R31, R31 ;  /* 0x0000001f001f7308 */ /* 0x000e620000000800 */
[----:B--2---:R-:W-:Y:S01]  /*147b0*/  FADD.FTZ R7, R193, R32 ;  /* 0x00000020c1077221 */ /* 0x004fe20000010000 */
[----:B------:R-:W-:-:S06]  /*147c0*/  FFMA.FTZ R41, R41, R0, -R14 ;  /* 0x0000000029297223 */ /* 0x000fcc000001080e */
[----:B------:R-:W2:Y:S01]  /*147d0*/  MUFU.EX2 R20, R63 ;  /* 0x0000003f00147308 */ /* 0x000ea20000000800 */
[----:B------:R-:W-:Y:S01]  /*147e0*/  @!P1 PRMT R3, RZ, 0x654, R3 ;  /* 0x00000654ff039816 */ /* 0x000fe20000000003 */
[----:B----4-:R-:W-:-:S06]  /*147f0*/  FADD.FTZ R9, R27, R34 ;  /* 0x000000221b097221 */ /* 0x010fcc0000010000 */
[----:B------:R-:W4:Y:S01]  /*14800*/  MUFU.EX2 R184, R184 ;  /* 0x000000b800b87308 */ /* 0x000f220000000800 */
[----:B-----5:R-:W-:Y:S01]  /*14810*/  FADD.FTZ R32, R12, R7 ;  /* 0x000000070c207221 */ /* 0x020fe20000010000 */
[----:B------:R-:W-:Y:S01]  /*14820*/  FFMA.FTZ R55, R55, R0, -R14 ;  /* 0x0000000037377223 */ /* 0x000fe2000001080e */
[----:B------:R3:W-:Y:S05]  /*14830*/  @!P1 SYNCS.ARRIVE.TRANS64.RED.A1T0 RZ, [R3+URZ], RZ ;  /* 0x000000ff03ff99a7 */ /* 0x0007ea000810043f */
[----:B------:R-:W5:Y:S01]  /*14840*/  MUFU.EX2 R49, R49 ;  /* 0x0000003100317308 */ /* 0x000f620000000800 */
[----:B0-----:R-:W-:-:S07]  /*14850*/  FADD.FTZ R34, R190, R9 ;  /* 0x00000009be227221 */ /* 0x001fce0000010000 */
[----:B------:R-:W0:Y:S01]  /*14860*/  MUFU.EX2 R83, R83 ;  /* 0x0000005300537308 */ /* 0x000e220000000800 */
[----:B---3--:R-:W-:Y:S01]  /*14870*/  FADD.FTZ R3, R195, R32 ;  /* 0x00000020c3037221 */ /* 0x008fe20000010000 */
[----:B------:R-:W-:-:S06]  /*14880*/  FFMA.FTZ R45, R45, R0, -R14 ;  /* 0x000000002d2d7223 */ /* 0x000fcc000001080e */
        /* <DEDUP_REMOVED lines=13> */
[----:B------:R-:W0:Y:S08]  /*14960*/  MUFU.EX2 R180, R180 ;  /* 0x000000b400b47308 */ /* 0x000e300000000800 */
[----:B------:R-:W3:Y:S01]  /*14970*/  MUFU.EX2 R45, R45 ;  /* 0x0000002d002d7308 */ /* 0x000ee20000000800 */
[----:B------:R-:W-:Y:S01]  /*14980*/  FFMA.FTZ R47, R47, R0, -R14 ;  /* 0x000000002f2f7223 */ /* 0x000fe2000001080e */
[----:B-1----:R-:W-:-:S06]  /*14990*/  FADD.FTZ R36, R186, R7 ;  /* 0x00000007ba247221 */ /* 0x002fcc0000010000 */
[----:B------:R-:W1:Y:S01]  /*149a0*/  MUFU.EX2 R89, R89 ;  /* 0x0000005900597308 */ /* 0x000e620000000800 */
[----:B--2---:R-:W-:Y:S01]  /*149b0*/  FADD.FTZ R3, R41, R34 ;  /* 0x0000002229037221 */ /* 0x004fe20000010000 */
[----:B------:R-:W-:-:S06]  /*149c0*/  FFMA.FTZ R25, R25, R0, -R14 ;  /* 0x0000000019197223 */ /* 0x000fcc000001080e */
[----:B------:R-:W2:Y:S01]  /*149d0*/  MUFU.EX2 R28, R43 ;  /* 0x0000002b001c7308 */ /* 0x000ea20000000800 */
[----:B----4-:R-:W-:Y:S01]  /*149e0*/  FADD.FTZ R7, R87, R36 ;  /* 0x0000002457077221 */ /* 0x010fe20000010000 */
[----:B-----5:R-:W-:-:S06]  /*149f0*/  FADD.FTZ R34, R26, R3 ;  /* 0x000000031a227221 */ /* 0x020fcc0000010000 */
[----:B------:R-:W4:Y:S08]  /*14a00*/  MUFU.EX2 R182, R182 ;  /* 0x000000b600b67308 */ /* 0x000f300000000800 */
[----:B------:R-:W5:Y:S01]  /*14a10*/  MUFU.EX2 R33, R33 ;  /* 0x0000002100217308 */ /* 0x000f620000000800 */
[----:B------:R-:W-:Y:S01]  /*14a20*/  FFMA.FTZ R35, R35, R0, -R14 ;  /* 0x0000000023237223 */ /* 0x000fe2000001080e */
[----:B0-----:R-:W-:-:S06]  /*14a30*/  FADD.FTZ R36, R180, R7 ;  /* 0x00000007b4247221 */ /* 0x001fcc0000010000 */
[----:B------:R-:W0:Y:S01]  /*14a40*/  MUFU.EX2 R91, R91 ;  /* 0x0000005b005b7308 */ /* 0x000e220000000800 */
[----:B---3--:R-:W-:Y:S01]  /*14a50*/  FADD.FTZ R3, R45, R34 ;  /* 0x000000222d037221 */ /* 0x008fe20000010000 */
[----:B------:R-:W-:-:S06]  /*14a60*/  FFMA.FTZ R29, R29, R0, -R14 ;  /* 0x000000001d1d7223 */ /* 0x000fcc000001080e */
[----:B------:R-:W3:Y:S01]  /*14a70*/  MUFU.EX2 R30, R47 ;  /* 0x0000002f001e7308 */ /* 0x000ee20000000800 */
[----:B-1----:R-:W-:Y:S01]  /*14a80*/  FADD.FTZ R7, R89, R36 ;  /* 0x0000002459077221 */ /* 0x002fe20000010000 */
[----:B--2---:R-:W-:-:S06]  /*14a90*/  FADD.FTZ R34, R28, R3 ;  /* 0x000000031c227221 */ /* 0x004fcc0000010000 */
[----:B------:R-:W1:Y:S01]  /*14aa0*/  MUFU.EX2 R25, R25 ;  /* 0x0000001900197308 */ /* 0x000e620000000800 */
[----:B------:R-:W-:Y:S01]  /*14ab0*/  FFMA.FTZ R69, R69, R0, -R14 ;  /* 0x0000000045457223 */ /* 0x000fe2000001080e */
[----:B----4-:R-:W-:Y:S01]  /*14ac0*/  FADD.FTZ R36, R182, R7 ;  /* 0x00000007b6247221 */ /* 0x010fe20000010000 */
[----:B-----5:R-:W-:-:S05]  /*14ad0*/  FADD.FTZ R3, R33, R34 ;  /* 0x0000002221037221 */ /* 0x020fca0000010000 */
[----:B------:R-:W2:Y:S01]  /*14ae0*/  MUFU.EX2 R32, R35 ;  /* 0x0000002300207308 */ /* 0x000ea20000000800 */
[-CC-:B------:R-:W-:Y:S01]  /*14af0*/  FFMA.FTZ R73, R73, R0.reuse, -R14.reuse ;  /* 0x0000000049497223 */ /* 0x180fe2000001080e */
[-CC-:B------:R-:W-:Y:S01]  /*14b00*/  FFMA.FTZ R77, R77, R0.reuse, -R14.reuse ;  /* 0x000000004d4d7223 */ /* 0x180fe2000001080e */
[-CC-:B------:R-:W-:Y:S01]  /*14b10*/  FFMA.FTZ R81, R81, R0.reuse, -R14.reuse ;  /* 0x0000000051517223 */ /* 0x180fe2000001080e */
[----:B------:R-:W-:-:S04]  /*14b20*/  FFMA.FTZ R85, R85, R0, -R14 ;  /* 0x0000000055557223 */ /* 0x000fc8000001080e */
[----:B------:R-:W4:Y:S01]  /*14b30*/  MUFU.EX2 R29, R29 ;  /* 0x0000001d001d7308 */ /* 0x000f220000000800 */
[----:B0-----:R-:W-:Y:S01]  /*14b40*/  FADD.FTZ R7, R91, R36 ;  /* 0x000000245b077221 */ /* 0x001fe20000010000 */
[----:B---3--:R-:W-:-:S06]  /*14b50*/  FADD.FTZ R36, R30, R3 ;  /* 0x000000031e247221 */ /* 0x008fcc0000010000 */
[----:B------:R-:W0:Y:S01]  /*14b60*/  MUFU.EX2 R14, R69 ;  /* 0x00000045000e7308 */ /* 0x000e220000000800 */
[----:B-1----:R-:W-:-:S07]  /*14b70*/  FADD.FTZ R3, R25, R36 ;  /* 0x0000002419037221 */ /* 0x002fce0000010000 */
[----:B------:R-:W1:Y:S01]  /*14b80*/  MUFU.EX2 R176, R176 ;  /* 0x000000b000b07308 */ /* 0x000e620000000800 */
[----:B--2---:R-:W-:-:S07]  /*14b90*/  FADD.FTZ R36, R32, R3 ;  /* 0x0000000320247221 */ /* 0x004fce0000010000 */
[----:B------:R-:W2:Y:S01]  /*14ba0*/  MUFU.EX2 R73, R73 ;  /* 0x0000004900497308 */ /* 0x000ea20000000800 */
[----:B----4-:R-:W-:-:S07]  /*14bb0*/  FADD.FTZ R3, R29, R36 ;  /* 0x000000241d037221 */ /* 0x010fce0000010000 */
[----:B------:R-:W3:Y:S01]  /*14bc0*/  MUFU.EX2 R93, R93 ;  /* 0x0000005d005d7308 */ /* 0x000ee20000000800 */
[----:B------:R-:W-:-:S07]  /*14bd0*/  F2FP.F16.F32.PACK_AB R201, R2, R201 ;  /* 0x000000c902c9723e */ /* 0x000fce00000000ff */
[----:B------:R-:W4:Y:S01]  /*14be0*/  MUFU.EX2 R34, R77 ;  /* 0x0000004d00227308 */ /* 0x000f220000000800 */
[----:B0-----:R-:W-:-:S07]  /*14bf0*/  FADD.FTZ R36, R14, R3 ;  /* 0x000000030e247221 */ /* 0x001fce0000010000 */
[----:B------:R-:W0:Y:S01]  /*14c00*/  MUFU.EX2 R178, R178 ;  /* 0x000000b200b27308 */ /* 0x000e220000000800 */
[----:B------:R-:W-:-:S07]  /*14c10*/  ISETP.GE.AND P2, PT, R150, 0x71, PT ;  /* 0x000000719600780c */ /* 0x000fce0003f46270 */
[----:B------:R-:W5:Y:S01]  /*14c20*/  MUFU.EX2 R81, R81 ;  /* 0x0000005100517308 */ /* 0x000f620000000800 */
[----:B-1----:R-:W-:Y:S01]  /*14c30*/  FADD.FTZ R38, R176, R7 ;  /* 0x00000007b0267221 */ /* 0x002fe20000010000 */
[----:B--2---:R-:W-:-:S06]  /*14c40*/  FADD.FTZ R3, R73, R36 ;  /* 0x0000002449037221 */ /* 0x004fcc0000010000 */
[----:B------:R-:W1:Y:S08]  /*14c50*/  MUFU.EX2 R95, R95 ;  /* 0x0000005f005f7308 */ /* 0x000e700000000800 */
[----:B------:R-:W2:Y:S01]  /*14c60*/  MUFU.EX2 R2, R85 ;  /* 0x0000005500027308 */ /* 0x000ea20000000800 */
[----:B------:R-:W-:Y:S01]  /*14c70*/  F2FP.F16.F32.PACK_AB R203, R6, R203 ;  /* 0x000000cb06cb723e */ /* 0x000fe200000000ff */
[----:B---3--:R-:W-:Y:S01]  /*14c80*/  FADD.FTZ R7, R93, R38 ;  /* 0x000000265d077221 */ /* 0x008fe20000010000 */
[----:B----4-:R-:W-:Y:S01]  /*14c90*/  FADD.FTZ R6, R34, R3 ;  /* 0x0000000322067221 */ /* 0x010fe20000010000 */
[----:B------:R-:W-:Y:S02]  /*14ca0*/  BSSY B0, `(.L_x_3471) ;  /* 0x0000587000007945 */ /* 0x000fe40003800000 */
[----:B0-----:R-:W-:Y:S01]  /*14cb0*/  FADD.FTZ R38, R178, R7 ;  /* 0x00000007b2267221 */ /* 0x001fe20000010000 */
[----:B-----5:R-:W-:Y:S01]  /*14cc0*/  FADD.FTZ R3, R81, R6 ;  /* 0x0000000651037221 */ /* 0x020fe20000010000 */
[----:B------:R-:W-:Y:S01]  /*14cd0*/  F2FP.F16.F32.PACK_AB R200, R37, R200 ;  /* 0x000000c825c8723e */ /* 0x000fe200000000ff */
[--C-:B------:R-:W-:Y:S01]  /*14ce0*/  IMAD.MOV.U32 R118, RZ, RZ, R119.reuse ;  /* 0x000000ffff767224 */ /* 0x100fe200078e0077 */
[----:B------:R-:W-:Y:S01]  /*14cf0*/  F2FP.F16.F32.PACK_AB R202, R53, R202 ;  /* 0x000000ca35ca723e */ /* 0x000fe200000000ff */
[----:B-1----:R-:W-:Y:S01]  /*14d00*/  FADD.FTZ R7, R95, R38 ;  /* 0x000000265f077221 */ /* 0x002fe20000010000 */
[----:B------:R-:W-:Y:S01]  /*14d10*/  F2FP.F16.F32.PACK_AB R196, R57, R196 ;  /* 0x000000c439c4723e */ /* 0x000fe200000000ff */
[--C-:B------:R-:W-:Y:S01]  /*14d20*/  IMAD.MOV.U32 R117, RZ, RZ, R119.reuse ;  /* 0x000000ffff757224 */ /* 0x100fe200078e0077 */
[----:B------:R-:W-:Y:S01]  /*14d30*/  F2FP.F16.F32.PACK_AB R198, R61, R198 ;  /* 0x000000c63dc6723e */ /* 0x000fe200000000ff */
[----:B------:R-:W-:Y:S01]  /*14d40*/  IMAD.MOV.U32 R115, RZ, RZ, R119 ;  /* 0x000000ffff737224 */ /* 0x000fe200078e0077 */
[----:B------:R-:W-:Y:S01]  /*14d50*/  F2FP.F16.F32.PACK_AB R192, R65, R192 ;  /* 0x000000c041c0723e */ /* 0x000fe200000000ff */
[----:B--2---:R-:W-:Y:S01]  /*14d60*/  FADD.FTZ R6, R2, R3 ;  /* 0x0000000302067221 */ /* 0x004fe20000010000 */
        /* <DEDUP_REMOVED lines=33> */
[----:B------:R-:W-:Y:S01]  /*14f80*/  IMAD.MOV.U32 R2, RZ, RZ, 0x3f800000 ;  /* 0x3f800000ff027424 */ /* 0x000fe200078e00ff */
        /* <DEDUP_REMOVED lines=82> */
[----:B------:R-:W-:Y:S01]  /*154b0*/  IADD3 R8, R152, -0x2, RZ ;  /* 0xfffffffe98087810 */ /* 0x000fe20007ffe0ff */
[----:B------:R-:W-:Y:S01]  /*154c0*/  IMAD.MOV.U32 R9, RZ, RZ, R4 ;  /* 0x000000ffff097224 */ /* 0x000fe200078e0004 */
[----:B------:R-:W-:Y:S01]  /*154d0*/  MOV R11, R214 ;  /* 0x000000d6000b7202 */ /* 0x000fe20000000f00 */
[----:B------:R-:W-:Y:S01]  /*154e0*/  IMAD.MOV.U32 R10, RZ, RZ, R5 ;  /* 0x000000ffff0a7224 */ /* 0x000fe200078e0005 */
[----:B------:R-:W-:Y:S01]  /*154f0*/  CS2R R118, SRZ ;  /* 0x0000000000767805 */ /* 0x000fe2000001ff00 */
[----:B------:R-:W-:Y:S01]  /*15500*/  IMAD.MOV.U32 R12, RZ, RZ, R212 ;  /* 0x000000ffff0c7224 */ /* 0x000fe200078e00d4 */
[----:B------:R-:W-:Y:S01]  /*15510*/  CS2R R114, SRZ ;  /* 0x0000000000727805 */ /* 0x000fe2000001ff00 */
[----:B------:R-:W-:Y:S01]  /*15520*/  IMAD.MOV.U32 R2, RZ, RZ, 0x3f800000 ;  /* 0x3f800000ff027424 */ /* 0x000fe200078e00ff */
        /* <DEDUP_REMOVED lines=45> */
[----:B------:R-:W-:-:S07]  /*15800*/  CS2R R24, SRZ ;  /* 0x0000000000187805 */ /* 0x000fce000001ff00 */
.L_x_3483:
[----:B------:R-:W-:-:S04]  /*15810*/  IADD3 R0, R12, 0x1, RZ ;  /* 0x000000010c007810 */ /* 0x000fc80007ffe0ff */
[----:B------:R-:W-:-:S04]  /*15820*/  ISETP.NE.AND P2, PT, R0, 0x2, PT ;  /* 0x000000020000780c */ /* 0x000fc80003f45270 */
[----:B------:R-:W-:Y:S02]  /*15830*/  SEL R214, RZ, 0x1, P2 ;  /* 0x00000001ffd67807 */ /* 0x000fe40001000000 */
[----:B------:R-:W-:Y:S02]  /*15840*/  SEL R212, R0, RZ, P2 ;  /* 0x000000ff00d47207 */ /* 0x000fe40001000000 */
[----:B------:R-:W-:Y:S01]  /*15850*/  LOP3.LUT R214, R11, R214, RZ, 0x3c, !PT ;  /* 0x000000d60bd67212 */ /* 0x000fe200078e3cff */
[----:B------:R-:W-:Y:S06]  /*15860*/  @!P0 BRA `(.L_x_3473) ;  /* 0x0000000000048947 */ /* 0x000fec0003800000 */
[----:B------:R-:W-:Y:S01]  /*15870*/  BPT.TRAP 0x1 ;  /* 0x000000040000795c */ /* 0x000fe20000300000 */
.L_x_3473:
[----:B------:R-:W-:Y:S01]  /*15880*/  IMAD R13, R212, 0x8, R18 ;  /* 0x00000008d40d7824 */ /* 0x000fe200078e0212 */
[----:B------:R-:W-:-:S04]  /*15890*/  SHF.L.U32 R4, R214, 0x1f, RZ ;  /* 0x0000001fd6047819 */ /* 0x000fc800000006ff */
[----:B------:R0:W1:Y:S01]  /*158a0*/  SYNCS.PHASECHK.TRANS64.TRYWAIT P2, [R13+URZ+0x36830], R4 ;  /* 0x036830040d0075a7 */ /* 0x000062000804017f */
[----:B------:R-:W-:Y:S05]  /*158b0*/  @!P0 BRA `(.L_x_3474) ;  /* 0x0000000000048947 */ /* 0x000fea0003800000 */
[----:B------:R-:W-:Y:S01]  /*158c0*/  BPT.TRAP 0x1 ;  /* 0x000000040000795c */ /* 0x000fe20000300000 */
.L_x_3474:
[----:B------:R-:W-:Y:S01]  /*158d0*/  IMAD R0, R212, 0xa80, R216 ;  /* 0x00000a80d4007824 */ /* 0x000fe200078e02d8 */
[----:B------:R-:W-:Y:S03]  /*158e0*/  BSSY B1, `(.L_x_3475) ;  /* 0x0000006000017945 */ /* 0x000fe60003800000 */
[C---:B------:R-:W-:Y:S01]  /*158f0*/  VIADD R20, R0.reuse, 0x80 ;  /* 0x0000008000147836 */ /* 0x040fe20000000000 */
[----:B------:R-:W-:Y:S01]  /*15900*/  IADD3 R120, R0, 0x100, RZ ;  /* 0x0000010000787810 */ /* 0x000fe20007ffe0ff */
[----:B-1----:R-:W-:Y:S06]  /*15910*/  @P2 BRA `(.L_x_3476) ;  /* 0x0000000000082947 */ /* 0x002fec0003800000 */
[----:B------:R-:W1:Y:S02]  /*15920*/  SYNCS.PHASECHK.TRANS64.TRYWAIT P2, [R13+URZ+0x36830], R4 ;  /* 0x036830040d0075a7 */ /* 0x000e64000804017f */
[----:B-1----:R-:W-:Y:S05]  /*15930*/  @!P2 BRA `(.L_x_3477) ;  /* 0x000000e80034a947 */ /* 0x002fea0003800000 */
.L_x_3476:
[----:B------:R-:W-:Y:S05]  /*15940*/  BSYNC B1 ;  /* 0x0000000000017941 */ /* 0x000fea0003800000 */
.L_x_3475:
[----:B------:R-:W2:Y:S04]  /*15950*/  LDL.64 R14, [R1+0x48] ;  /* 0x00004800010e7983 */ /* 0x000ea80000100a00 */
[----:B------:R-:W3:Y:S01]  /*15960*/  LDL.64 R122, [R1] ;  /* 0x00000000017a7983 */ /* 0x000ee20000100a00 */
[----:B------:R-:W-:Y:S01]  /*15970*/  WARPGROUP.ARRIVE ;  /* 0x00000000000079c5 */ /* 0x000fe20000000000 */
[----:B------:R-:W-:Y:S02]  /*15980*/  MOV R21, 0x40000040 ;  /* 0x4000004000157802 */ /* 0x000fe40000000f00 */
[----:B------:R-:W-:Y:S02]  /*15990*/  R2UR UR6, R20 ;  /* 0x00000000140672ca */ /* 0x000fe400000e0000 */
[C---:B------:R-:W-:Y:S01]  /*159a0*/  R2UR UR7, R21.reuse ;  /* 0x00000000150772ca */ /* 0x040fe200000e0000 */
[----:B------:R-:W-:Y:S01]  /*159b0*/  IMAD.MOV.U32 R20, RZ, RZ, R120 ;  /* 0x000000ffff147224 */ /* 0x000fe200078e0078 */
[----:B------:R-:W-:-:S04]  /*159c0*/  R2UR UR19, R21 ;  /* 0x00000000151372ca */ /* 0x000fc800000e0000 */
[----:B------:R-:W-:Y:S02]  /*159d0*/  R2UR UR18, R20 ;  /* 0x00000000141272ca */ /* 0x000fe400000e0000 */
[----:B------:R-:W-:Y:S02]  /*159e0*/  IADD3 R20, R0, 0x200, RZ ;  /* 0x0000020000147810 */ /* 0x000fe40007ffe0ff */
[----:B------:R-:W-:Y:S02]  /*159f0*/  R2UR UR15, R21 ;  /* 0x00000000150f72ca */ /* 0x000fe400000e0000 */
[----:B------:R-:W-:Y:S02]  /*15a00*/  R2UR UR14, R20 ;  /* 0x00000000140e72ca */ /* 0x000fe400000e0000 */
[----:B--2---:R-:W-:Y:S01]  /*15a10*/  R2UR UR42, R14 ;  /* 0x000000000e2a72ca */ /* 0x004fe200000e0000 */
[----:B------:R-:W-:Y:S01]  /*15a20*/  IMAD.MOV.U32 R14, RZ, RZ, R0 ;  /* 0x000000ffff0e7224 */ /* 0x000fe200078e0000 */
[----:B------:R-:W-:Y:S01]  /*15a30*/  R2UR UR43, R15 ;  /* 0x000000000f2b72ca */ /* 0x000fe200000e0000 */
[----:B------:R-:W-:Y:S01]  /*15a40*/  IMAD.MOV.U32 R15, RZ, RZ, 0x40000040 ;  /* 0x40000040ff0f7424 */ /* 0x000fe200078e00ff */
[----:B---3--:R-:W-:-:S02]  /*15a50*/  R2UR UR28, R122 ;  /* 0x000000007a1c72ca */ /* 0x008fc400000e0000 */
[----:B------:R-:W-:Y:S02]  /*15a60*/  R2UR UR29, R123 ;  /* 0x000000007b1d72ca */ /* 0x000fe400000e0000 */
[----:B------:R-:W-:Y:S01]  /*15a70*/  R2UR UR26, R14 ;  /* 0x000000000e1a72ca */ /* 0x000fe200000e0000 */
[----:B------:R-:W2:Y:S01]  /*15a80*/  LDL.64 R122, [R1+0x40] ;  /* 0x00004000017a7983 */ /* 0x000ea20000100a00 */
[----:B------:R-:W-:-:S07]  /*15a90*/  R2UR UR27, R15 ;  /* 0x000000000f1b72ca */ /* 0x000fce00000e0000 */
[----:B------:R-:W-:Y:S02]  /*15aa0*/  UMOV UR24, UR28 ;  /* 0x0000001c00187c82 */ /* 0x000fe40008000000 */
[----:B------:R-:W-:-:S04]  /*15ab0*/  UMOV UR25, UR29 ;  /* 0x0000001d00197c82 */ /* 0x000fc80008000000 */
        /* <DEDUP_REMOVED lines=18> */
[----:B------:R-:W-:Y:S01]  /*15be0*/  HGMMA.64x16x16.F32 R144, gdesc[UR20], RZ, !UPT, gsb0 ;  /* 0x00200000149079f0 */ /* 0x000fe2000c0008ff */
[----:B------:R-:W-:Y:S01]  /*15bf0*/  UMOV UR12, UR28 ;  /* 0x0000001c000c7c82 */ /* 0x000fe20008000000 */
[----:B------:R-:W-:Y:S01]  /*15c00*/  UMOV UR13, UR29 ;  /* 0x0000001d000d7c82 */ /* 0x000fe20008000000 */
[----:B------:R-:W-:Y:S01]  /*15c10*/  VIADD R120, R0, 0x280 ;  /* 0x0000028000787836 */ /* 0x000fe20000000000 */
[----:B------:R-:W-:Y:S02]  /*15c20*/  WARPGROUP.DEPBAR.LE gsb0, 0x0 ;  /* 0x00008000000079c5 */ /* 0x000fe40000010000 */
        /* <DEDUP_REMOVED lines=9> */
[----:B------:R-:W-:Y:S01]  /*15cc0*/  HGMMA.64x16x16.F32 R128, gdesc[UR8], RZ, !UPT, gsb0 ;  /* 0x00200000088079f0 */ /* 0x000fe2000c0008ff */
[C---:B------:R-:W-:Y:S02]  /*15cd0*/  VIADD R14, R0.reuse, 0x300 ;  /* 0x00000300000e7836 */ /* 0x040fe40000000000 */
[----:B------:R-:W-:Y:S02]  /*15ce0*/  VIADD R120, R0, 0x182 ;  /* 0x0000018200787836 */ /* 0x000fe40000000000 */
[----:B------:R-:W-:Y:S01]  /*15cf0*/  IMAD.MOV.U32 R121, RZ, RZ, 0x40000040 ;  /* 0x40000040ff797424 */ /* 0x000fe200078e00ff */
[----:B------:R-:W-:Y:S02]  /*15d00*/  R2UR UR58, R14 ;  /* 0x000000000e3a72ca */ /* 0x000fe400000e0000 */
[----:B------:R-:W-:Y:S02]  /*15d10*/  R2UR UR59, R15 ;  /* 0x000000000f3b72ca */ /* 0x000fe400000e0000 */
[----:B------:R-:W-:Y:S01]  /*15d20*/  R2UR UR26, R120 ;  /* 0x00000000781a72ca */ /* 0x000fe200000e0000 */
[----:B------:R-:W-:Y:S01]  /*15d30*/  VIADD R120, R0, 0x302 ;  /* 0x0000030200787836 */ /* 0x000fe20000000000 */
[----:B------:R-:W-:-:S02]  /*15d40*/  R2UR UR27, R121 ;  /* 0x00000000791b72ca */ /* 0x000fc400000e0000 */
[----:B------:R-:W-:Y:S02]  /*15d50*/  MOV R121, 0x40000040 ;  /* 0x4000004000797802 */ /* 0x000fe40000000f00 */
[----:B------:R-:W-:Y:S02]  /*15d60*/  R2UR UR46, R120 ;  /* 0x00000000782e72ca */ /* 0x000fe400000e0000 */
[----:B------:R-:W-:Y:S02]  /*15d70*/  R2UR UR47, R121 ;  /* 0x00000000792f72ca */ /* 0x000fe400000e0000 */
[----:B--2---:R-:W-:Y:S02]  /*15d80*/  R2UR UR38, R122 ;  /* 0x000000007a2672ca */ /* 0x004fe400000e0000 */
[----:B------:R-:W-:Y:S01]  /*15d90*/  R2UR UR39, R123 ;  /* 0x000000007b2772ca */ /* 0x000fe200000e0000 */
[----:B------:R-:W-:Y:S01]  /*15da0*/  UMOV UR56, UR28 ;  /* 0x0000001c00387c82 */ /* 0x000fe20008000000 */
[----:B------:R-:W-:Y:S01]  /*15db0*/  UMOV UR57, UR29 ;  /* 0x0000001d00397c82 */ /* 0x000fe20008000000 */
[----:B------:R-:W-:-:S02]  /*15dc0*/  WARPGROUP.DEPBAR.LE gsb0, 0x0 ;  /* 0x00008000000079c5 */ /* 0x000fc40000010000 */
[----:B------:R-:W-:-:S06]  /*15dd0*/  WARPGROUP.ARRIVE ;  /* 0x00000000000079c5 */ /* 0x000fcc0000000000 */
[----:B------:R-:W-:Y:S01]  /*15de0*/  HGMMA.64x16x16.F32 R120, gdesc[UR56], RZ, !UPT, gsb0 ;  /* 0x00200000387879f0 */ /* 0x000fe2000c0008ff */
        /* <DEDUP_REMOVED lines=27> */
[----:B------:R-:W-:Y:S01]  /*15fa0*/  UMOV UR24, UR42 ;  /* 0x0000002a00187c82 */ /* 0x000fe20008000000 */
[----:B------:R-:W-:Y:S01]  /*15fb0*/  UMOV UR25, UR43 ;  /* 0x0000002b00197c82 */ /* 0x000fe20008000000 */
[----:B------:R-:W-:Y:S01]  /*15fc0*/  IADD3 R14, R0, 0x202, RZ ;  /* 0x00000202000e7810 */ /* 0x000fe20007ffe0ff */
[----:B------:R-:W-:Y:S02]  /*15fd0*/  WARPGROUP.DEPBAR.LE gsb0, 0x0 ;  /* 0x00008000000079c5 */ /* 0x000fe40000010000 */
[----:B------:R-:W-:-:S06]  /*15fe0*/  WARPGROUP.ARRIVE ;  /* 0x00000000000079c5 */ /* 0x000fcc0000000000 */
[----:B------:R-:W-:Y:S01]  /*15ff0*/  HGMMA.64x16x16.F32 R144, gdesc[UR24], R144, gsb0 ;  /* 0x00200000189079f0 */ /* 0x000fe20008000890 */
        /* <DEDUP_REMOVED lines=14> */
[----:B------:R-:W-:Y:S01]  /*160e0*/  MOV R5, UR45 ;  /* 0x0000002d00057c02 */ /* 0x000fe20008000f00 */
[----:B------:R-:W-:Y:S02]  /*160f0*/  WARPGROUP.DEPBAR.LE gsb0, 0x0 ;  /* 0x00008000000079c5 */ /* 0x000fe40000010000 */
[----:B------:R-:W-:Y:S01]  /*16100*/  WARPGROUP.ARRIVE ;  /* 0x00000000000079c5 */ /* 0x000fe20000000000 */
[----:B01----:R-:W-:Y:S01]  /*16110*/  MOV R4, UR44 ;  /* 0x0000002c00047c02 */ /* 0x003fe20008000f00 */
[----:B------:R-:W-:Y:S01]  /*16120*/  VIADD R14, R0, 0x4 ;  /* 0x00000004000e7836 */ /* 0x000fe20000000000 */
[----:B------:R-:W-:Y:S01]  /*16130*/  UMOV UR12, UR38 ;  /* 0x00000026000c7c82 */ /* 0x000fe20008000000 */
[----:B------:R-:W-:Y:S01]  /*16140*/  IMAD.MOV.U32 R15, RZ, RZ, 0x40000040 ;  /* 0x40000040ff0f7424 */ /* 0x000fe200078e00ff */
[----:B------:R-:W-:-:S02]  /*16150*/  UMOV UR13, UR39 ;  /* 0x00000027000d7c82 */ /* 0x000fc40008000000 */
[----:B------:R-:W-:Y:S01]  /*16160*/  HGMMA.64x16x16.F32 R128, gdesc[UR16], R128, gsb0 ;  /* 0x00200000108079f0 */ /* 0x000fe20008000880 */
[----:B------:R-:W-:Y:S01]  /*16170*/  UMOV UR44, UR42 ;  /* 0x0000002a002c7c82 */ /* 0x000fe20008000000 */
[----:B------:R-:W-:Y:S01]  /*16180*/  UMOV UR45, UR43 ;  /* 0x0000002b002d7c82 */ /* 0x000fe20008000000 */
[----:B------:R-:W-:Y:S01]  /*16190*/  UMOV UR8, UR38 ;  /* 0x0000002600087c82 */ /* 0x000fe20008000000 */
[----:B------:R-:W-:Y:S01]  /*161a0*/  UMOV UR9, UR39 ;  /* 0x0000002700097c82 */ /* 0x000fe20008000000 */
[----:B------:R-:W2:Y:S01]  /*161b0*/  LDL.64 R20, [R1+0x38] ;  /* 0x0000380001147983 */ /* 0x000ea20000100a00 */
        /* <DEDUP_REMOVED lines=179> */
[----:B------:R-:W-:-:S09]  /*16cf0*/  UMOV UR17, UR39 ;  /* 0x0000002700117c82 */ /* 0x000fd20008000000 */
        /* <DEDUP_REMOVED lines=152> */
[----:B------:R-:W-:Y:S01]  /*17680*/  R2UR UR45, R5 ;  /* 0x00000000052d72ca */ /* 0x000fe200000e0000 */
[----:B------:R-:W-:Y:S01]  /*17690*/  IMAD.MOV.U32 R5, RZ, RZ, 0x40000040 ;  /* 0x40000040ff057424 */ /* 0x000fe200078e00ff */
[----:B------:R-:W-:Y:S02]  /*176a0*/  R2UR UR44, R4 ;  /* 0x00000000042c72ca */ /* 0x000fe400000e0000 */
[----:B------:R-:W-:Y:S02]  /*176b0*/  IADD3 R4, R0, 0x406, RZ ;  /* 0x0000040600047810 */ /* 0x000fe40007ffe0ff */
[----:B------:R-:W-:Y:S02]  /*176c0*/  R2UR UR31, R5 ;  /* 0x00000000051f72ca */ /* 0x000fe400000e0000 */
[----:B------:R-:W-:Y:S01]  /*176d0*/  R2UR UR30, R4 ;  /* 0x00000000041e72ca */ /* 0x000fe200000e0000 */
[----:B------:R-:W-:Y:S01]  /*176e0*/  UMOV UR28, UR52 ;  /* 0x00000034001c7c82 */ /* 0x000fe20008000000 */
[----:B------:R-:W-:Y:S01]  /*176f0*/  UMOV UR29, UR53 ;  /* 0x00000035001d7c82 */ /* 0x000fe20008000000 */
[----:B------:R-:W-:-:S02]  /*17700*/  WARPGROUP.DEPBAR.LE gsb0, 0x0 ;  /* 0x00008000000079c5 */ /* 0x000fc40000010000 */
        /* <DEDUP_REMOVED lines=390> */
.L_x_3478:
[----:B------:R-:W-:Y:S01]  /*18f70*/  SHF.L.U32 R0, R11, 0x1f, RZ ;  /* 0x0000001f0b007819 */ /* 0x000fe200000006ff */
[----:B------:R-:W-:-:S04]  /*18f80*/  IMAD R11, R12, 0x8, R18 ;  /* 0x000000080c0b7824 */ /* 0x000fc800078e0212 */
[----:B------:R0:W1:Y:S01]  /*18f90*/  SYNCS.PHASECHK.TRANS64.TRYWAIT P2, [R11+URZ+0x36850], R0 ;  /* 0x036850000b0075a7 */ /* 0x000062000804017f */
[----:B------:R-:W-:Y:S05]  /*18fa0*/  @!P0 BRA `(.L_x_3479) ;  /* 0x0000000000048947 */ /* 0x000fea0003800000 */
[----:B------:R-:W-:Y:S01]  /*18fb0*/  BPT.TRAP 0x1 ;  /* 0x000000040000795c */ /* 0x000fe20000300000 */
.L_x_3479:
[----:B------:R-:W-:Y:S04]  /*18fc0*/  BSSY B1, `(.L_x_3480) ;  /* 0x0000004000017945 */ /* 0x000fe80003800000 */
[----:B-1----:R-:W-:Y:S05]  /*18fd0*/  @P2 BRA `(.L_x_3481) ;  /* 0x0000000000082947 */ /* 0x002fea0003800000 */
[----:B------:R-:W1:Y:S02]  /*18fe0*/  SYNCS.PHASECHK.TRANS64.TRYWAIT P2, [R11+URZ+0x36850], R0 ;  /* 0x036850000b0075a7 */ /* 0x000e64000804017f */
[----:B-1----:R-:W-:Y:S05]  /*18ff0*/  @!P2 BRA `(.L_x_3482) ;  /* 0x000000b00098a947 */ /* 0x002fea0003800000 */
.L_x_3481:
[----:B------:R-:W-:Y:S05]  /*19000*/  BSYNC B1 ;  /* 0x0000000000017941 */ /* 0x000fea0003800000 */
.L_x_3480:
[----:B01----:R-:W-:Y:S01]  /*19010*/  IADD3 R0, R18, 0x400, RZ ;  /* 0x0000040012007810 */ /* 0x003fe20007ffe0ff */
[----:B------:R-:W-:Y:S01]  /*19020*/  IMAD.MOV.U32 R15, RZ, RZ, 0x40000040 ;  /* 0x40000040ff0f7424 */ /* 0x000fe200078e00ff */
[----:B------:R-:W-:Y:S01]  /*19030*/  WARPGROUP.ARRIVE ;  /* 0x00000000000079c5 */ /* 0x000fe20000000000 */
[----:B------:R-:W-:Y:S01]  /*19040*/  MOV R3, 0x40000040 ;  /* 0x4000004000037802 */ /* 0x000fe20000000f00 */
[----:B------:R-:W-:Y:S01]  /*19050*/  IMAD.MOV.U32 R21, RZ, RZ, 0x40000040 ;  /* 0x40000040ff157424 */ /* 0x000fe200078e00ff */
[----:B------:R-:W-:Y:S01]  /*19060*/  SHF.R.U32.HI R0, RZ, 0x4, R0 ;  /* 0x00000004ff007819 */ /* 0x000fe20000011600 */
[----:B------:R-:W-:Y:S01]  /*19070*/  ULDC UR4, c[0x0][0x988] ;  /* 0x0002620000047ab9 */ /* 0x000fe20000000800 */
[----:B------:R-:W-:Y:S01]  /*19080*/  R2UR UR7, R15 ;  /* 0x000000000f0772ca */ /* 0x000fe200000e0000 */
[----:B------:R-:W-:Y:S01]  /*19090*/  @!P1 VIADD R11, R11, 0x36860 ;  /* 0x000368600b0b9836 */ /* 0x000fe20000000000 */
[----:B------:R-:W-:Y:S02]  /*190a0*/  LOP3.LUT R0, R0, 0x3fff, RZ, 0xc0, !PT ;  /* 0x00003fff00007812 */ /* 0x000fe400078ec0ff */
[----:B------:R-:W-:-:S02]  /*190b0*/  @!P1 IADD3 R13, R13, 0x36840, RZ ;  /* 0x000368400d0d9810 */ /* 0x000fc40007ffe0ff */
[----:B------:R-:W-:Y:S02]  /*190c0*/  LOP3.LUT R0, R0, 0x3800000, RZ, 0xfc, !PT ;  /* 0x0380000000007812 */ /* 0x000fe400078efcff */
[C---:B------:R-:W-:Y:S01]  /*190d0*/  ISETP.GT.AND P2, PT, R8.reuse, RZ, PT ;  /* 0x000000ff0800720c */ /* 0x040fe20003f44270 */
[----:B------:R-:W-:Y:S02]  /*190e0*/  VIADD R8, R8, 0xffffffff ;  /* 0xffffffff08087836 */ /* 0x000fe40000000000 */
[----:B------:R-:W-:Y:S01]  /*190f0*/  IMAD R14, R12, 0xa80, R0 ;  /* 0x00000a800c0e7824 */ /* 0x000fe200078e0200 */
[----:B------:R-:W-:-:S03]  /*19100*/  FMNMX.FTZ R0, R168, R10, !PT ;  /* 0x0000000aa8007209 */ /* 0x000fc60007810000 */
[C---:B------:R-:W-:Y:S01]  /*19110*/  VIADD R2, R14.reuse, 0x80 ;  /* 0x000000800e027836 */ /* 0x040fe20000000000 */
[C---:B------:R-:W-:Y:S02]  /*19120*/  R2UR UR6, R14.reuse ;  /* 0x000000000e0672ca */ /* 0x040fe400000e0000 */
[----:B------:R-:W-:Y:S02]  /*19130*/  FMNMX.FTZ R0, R169, R0, !PT ;  /* 0x00000000a9007209 */ /* 0x000fe40007810000 */
[----:B------:R-:W-:Y:S02]  /*19140*/  IADD3 R20, R14, 0x200, RZ ;  /* 0x000002000e147810 */ /* 0x000fe40007ffe0ff */
[----:B------:R-:W-:-:S04]  /*19150*/  FMNMX.FTZ R0, R172, R0, !PT ;  /* 0x00000000ac007209 */ /* 0x000fc80007810000 */
[----:B------:R-:W-:-:S03]  /*19160*/  FMNMX.FTZ R0, R173, R0, !PT ;  /* 0x00000000ad007209 */ /* 0x000fc60007810000 */
[----:B------:R-:W-:Y:S01]  /*19170*/  HGMMA.64x192x16.F32 R24, R200, gdesc[UR4].tnspB, R24, gsb0 ;  /* 0x42e00004c8187df0 */ /* 0x000fe20008000818 */
[----:B------:R-:W-:Y:S01]  /*19180*/  R2UR UR6, R2 ;  /* 0x00000000020672ca */ /* 0x000fe200000e0000 */
[----:B------:R-:W-:Y:S01]  /*19190*/  VIADD R2, R14, 0x100 ;  /* 0x000001000e027836 */ /* 0x000fe20000000000 */
[----:B------:R-:W-:Y:S01]  /*191a0*/  R2UR UR7, R3 ;  /* 0x00000000030772ca */ /* 0x000fe200000e0000 */
[----:B------:R-:W-:Y:S01]  /*191b0*/  IMAD.MOV.U32 R3, RZ, RZ, 0x40000040 ;  /* 0x40000040ff037424 */ /* 0x000fe200078e00ff */
        /* <DEDUP_REMOVED lines=26> */
[----:B------:R-:W-:Y:S01]  /*19360*/  HGMMA.64x192x16.F32 R24, R196, gdesc[UR4].tnspB, R24, gsb0 ;  /* 0x42e00004c4187df0 */ /* 0x000fe20008000818 */
[----:B------:R-:W-:Y:S02]  /*19370*/  R2UR UR6, R2 ;  /* 0x00000000020672ca */ /* 0x000fe400000e0000 */
[----:B------:R-:W-:Y:S01]  /*19380*/  R2UR UR7, R3 ;  /* 0x00000000030772ca */ /* 0x000fe200000e0000 */
[----:B------:R-:W-:Y:S01]  /*19390*/  IMAD.MOV.U32 R3, RZ, RZ, 0x40000040 ;  /* 0x40000040ff037424 */ /* 0x000fe200078e00ff */
[----:B------:R-:W-:Y:S01]  /*193a0*/  IADD3 R2, R14, 0x180, RZ ;  /* 0x000001800e027810 */ /* 0x000fe20007ffe0ff */
[----:B------:R-:W-:Y:S02]  /*193b0*/  WARPGROUP.DEPBAR.LE gsb0, 0x0 ;  /* 0x00008000000079c5 */ /* 0x000fe40000010000 */
[----:B------:R-:W-:-:S12]  /*193c0*/  WARPGROUP.ARRIVE ;  /* 0x00000000000079c5 */ /* 0x000fd80000000000 */
[----:B------:R-:W-:Y:S01]  /*193d0*/  HGMMA.64x192x16.F32 R24, R192, gdesc[UR4].tnspB, R24, gsb0 ;  /* 0x42e00004c0187df0 */ /* 0x000fe20008000818 */
[----:B------:R-:W-:Y:S02]  /*193e0*/  R2UR UR6, R2 ;  /* 0x00000000020672ca */ /* 0x000fe400000e0000 */
[----:B------:R-:W-:Y:S01]  /*193f0*/  R2UR UR7, R3 ;  /* 0x00000000030772ca */ /* 0x000fe200000e0000 */
[----:B------:R-:W0:Y:S02]  /*19400*/  SHFL.BFLY PT, R2, R0, 0x2, 0x1f ;  /* 0x0c401f0000027f89 */ /* 0x000e2400000e0000 */
[----:B0-----:R-:W-:Y:S01]  /*19410*/  FMNMX.FTZ R2, R0, R2, !PT ;  /* 0x0000000200027209 */ /* 0x001fe20007810000 */
[----:B------:R-:W-:-:S04]  /*19420*/  IMAD.U32 R0, RZ, RZ, UR4 ;  /* 0x00000004ff007e24 */ /* 0x000fc8000f8e00ff */
[----:B------:R-:W0:Y:S02]  /*19430*/  SHFL.BFLY PT, R5, R2, 0x1, 0x1f ;  /* 0x0c201f0002057f89 */ /* 0x000e2400000e0000 */
[----:B0-----:R-:W-:Y:S02]  /*19440*/  FMNMX.FTZ R5, R2, R5, !PT ;  /* 0x0000000502057209 */ /* 0x001fe40007810000 */
[----:B------:R-:W-:-:S03]  /*19450*/  FMNMX.FTZ R2, R170, R9, !PT ;  /* 0x00000009aa027209 */ /* 0x000fc60007810000 */
[----:B------:R-:W-:Y:S01]  /*19460*/  FMUL.FTZ R15, R5, R0 ;  /* 0x00000000050f7220 */ /* 0x000fe20000410000 */
[----:B------:R-:W-:Y:S01]  /*19470*/  FMNMX.FTZ R2, R171, R2, !PT ;  /* 0x00000002ab027209 */ /* 0x000fe20007810000 */
[----:B------:R-:W-:Y:S02]  /*19480*/  FADD.FTZ R3, -R5, R10 ;  /* 0x0000000a05037221 */ /* 0x000fe40000010100 */
[--C-:B------:R-:W-:Y:S01]  /*19490*/  FFMA.FTZ R196, R160, R0, -R15.reuse ;  /* 0x00000000a0c47223 */ /* 0x100fe2000001080f */
[----:B------:R-:W-:Y:S01]  /*194a0*/  FMNMX.FTZ R2, R174, R2, !PT ;  /* 0x00000002ae027209 */ /* 0x000fe20007810000 */
[-CC-:B------:R-:W-:Y:S01]  /*194b0*/  FFMA.FTZ R200, R168, R0.reuse, -R15.reuse ;  /* 0x00000000a8c87223 */ /* 0x180fe2000001080f */
[-CC-:B------:R-:W-:Y:S01]  /*194c0*/  FFMA.FTZ R160, R161, R0.reuse, -R15.reuse ;  /* 0x00000000a1a07223 */ /* 0x180fe2000001080f */
        /* <DEDUP_REMOVED lines=8> */
[----:B------:R-:W-:Y:S01]  /*19550*/  FFMA.FTZ R12, R149, R0, -R15 ;  /* 0x00000000950c7223 */ /* 0x000fe2000001080f */
[----:B------:R-:W-:Y:S01]  /*19560*/  FMNMX.FTZ R2, R163, R2, !PT ;  /* 0x00000002a3027209 */ /* 0x000fe20007810000 */
[----:B------:R-:W-:Y:S01]  /*19570*/  FMUL.FTZ R3, R3, R0 ;  /* 0x0000000003037220 */ /* 0x000fe20000410000 */
[----:B------:R-:W-:Y:S02]  /*19580*/  MUFU.EX2 R200, R200 ;  /* 0x000000c800c87308 */ /* 0x000fe40000000800 */
[----:B------:R-:W-:-:S04]  /*19590*/  FMNMX.FTZ R2, R166, R2, !PT ;  /* 0x00000002a6027209 */ /* 0x000fc80007810000 */
[----:B------:R-:W-:Y:S02]  /*195a0*/  FMNMX.FTZ R2, R167, R2, !PT ;  /* 0x00000002a7027209 */ /* 0x000fe40007810000 */
[----:B------:R-:W0:Y:S02]  /*195b0*/  MUFU.EX2 R3, R3 ;  /* 0x0000000300037308 */ /* 0x000e240000000800 */
[----:B------:R-:W-:-:S04]  /*195c0*/  FMNMX.FTZ R2, R154, R2, !PT ;  /* 0x000000029a027209 */ /* 0x000fc80007810000 */
[----:B------:R-:W-:Y:S02]  /*195d0*/  FMNMX.FTZ R2, R155, R2, !PT ;  /* 0x000000029b027209 */ /* 0x000fe40007810000 */
[----:B------:R-:W1:Y:S02]  /*195e0*/  MUFU.EX2 R10, R10 ;  /* 0x0000000a000a7308 */ /* 0x000e640000000800 */
[----:B------:R-:W-:-:S04]  /*195f0*/  FMNMX.FTZ R2, R158, R2, !PT ;  /* 0x000000029e027209 */ /* 0x000fc80007810000 */
[----:B------:R-:W-:Y:S02]  /*19600*/  FMNMX.FTZ R2, R159, R2, !PT ;  /* 0x000000029f027209 */ /* 0x000fe40007810000 */
[----:B------:R-:W2:Y:S01]  /*19610*/  MUFU.EX2 R202, R202 ;  /* 0x000000ca00ca7308 */ /* 0x000ea20000000800 */
[----:B0-----:R-:W-:Y:S01]  /*19620*/  FFMA.FTZ R7, R3, R7, R200 ;  /* 0x0000000703077223 */ /* 0x001fe200000100c8 */
[----:B------:R-:W-:-:S04]  /*19630*/  FMNMX.FTZ R2, R146, R2, !PT ;  /* 0x0000000292027209 */ /* 0x000fc80007810000 */
[----:B------:R-:W-:Y:S02]  /*19640*/  FMNMX.FTZ R2, R147, R2, !PT ;  /* 0x0000000293027209 */ /* 0x000fe40007810000 */
[----:B------:R-:W0:Y:S01]  /*19650*/  MUFU.EX2 R168, R168 ;  /* 0x000000a800a87308 */ /* 0x000e220000000800 */
[----:B-1----:R-:W-:Y:S01]  /*19660*/  FADD.FTZ R7, R10, R7 ;  /* 0x000000070a077221 */ /* 0x002fe20000010000 */
[----:B------:R-:W-:Y:S02]  /*19670*/  FMNMX.FTZ R2, R150, R2, !PT ;  /* 0x0000000296027209 */ /* 0x000fe40007810000 */
[----:B------:R-:W-:Y:S02]  /*19680*/  F2FP.F16.F32.PACK_AB R200, R10, R200 ;  /* 0x000000c80ac8723e */ /* 0x000fe400000000ff */
[----:B------:R-:W-:Y:S02]  /*19690*/  FMNMX.FTZ R2, R151, R2, !PT ;  /* 0x0000000297027209 */ /* 0x000fe40007810000 */
[----:B------:R-:W-:Y:S01]  /*196a0*/  MUFU.EX2 R196, R196 ;  /* 0x000000c400c47308 */ /* 0x000fe20000000800 */
[----:B--2---:R-:W-:Y:S01]  /*196b0*/  FADD.FTZ R7, R202, R7 ;  /* 0x00000007ca077221 */ /* 0x004fe20000010000 */
[----:B------:R-:W-:-:S04]  /*196c0*/  FMNMX.FTZ R2, R138, R2, !PT ;  /* 0x000000028a027209 */ /* 0x000fc80007810000 */
[----:B------:R-:W-:Y:S02]  /*196d0*/  FMNMX.FTZ R2, R139, R2, !PT ;  /* 0x000000028b027209 */ /* 0x000fe40007810000 */
[----:B------:R-:W-:Y:S01]  /*196e0*/  MUFU.EX2 R160, R160 ;  /* 0x000000a000a07308 */ /* 0x000fe20000000800 */
[----:B0-----:R-:W-:Y:S01]  /*196f0*/  FADD.FTZ R7, R168, R7 ;  /* 0x00000007a8077221 */ /* 0x001fe20000010000 */
[----:B------:R-:W-:Y:S02]  /*19700*/  FMNMX.FTZ R2, R142, R2, !PT ;  /* 0x000000028e027209 */ /* 0x000fe40007810000 */
[----:B------:R-:W-:Y:S02]  /*19710*/  F2FP.F16.F32.PACK_AB R202, R168, R202 ;  /* 0x000000caa8ca723e */ /* 0x000fe400000000ff */
        /* <DEDUP_REMOVED lines=12> */
[----:B------:R-:W-:-:S05]  /*197e0*/  FMNMX.FTZ R2, R127, R2, !PT ;  /* 0x000000027f027209 */ /* 0x000fca0007810000 */
[----:B------:R-:W0:Y:S02]  /*197f0*/  SHFL.BFLY PT, R4, R2, 0x2, 0x1f ;  /* 0x0c401f0002047f89 */ /* 0x000e2400000e0000 */
[----:B0-----:R-:W-:-:S05]  /*19800*/  FMNMX.FTZ R4, R2, R4, !PT ;  /* 0x0000000402047209 */ /* 0x001fca0007810000 */
[----:B------:R-:W0:Y:S01]  /*19810*/  SHFL.BFLY PT, R2, R4, 0x1, 0x1f ;  /* 0x0c201f0004027f89 */ /* 0x000e2200000e0000 */
[----:B------:R-:W-:Y:S02]  /*19820*/  WARPGROUP.DEPBAR.LE gsb0, 0x0 ;  /* 0x00008000000079c5 */ /* 0x000fe40000010000 */
[----:B------:R-:W-:Y:S01]  /*19830*/  WARPGROUP.ARRIVE ;  /* 0x00000000000079c5 */ /* 0x000fe20000000000 */
[-CC-:B------:R-:W-:Y:S01]  /*19840*/  FFMA.FTZ R192, R152, R0.reuse, -R15.reuse ;  /* 0x0000000098c07223 */ /* 0x180fe2000001080f */
[-CC-:B------:R-:W-:Y:S01]  /*19850*/  FFMA.FTZ R194, R156, R0.reuse, -R15.reuse ;  /* 0x000000009cc27223 */ /* 0x180fe2000001080f */
[----:B------:R-:W-:-:S03]  /*19860*/  FFMA.FTZ R152, R157, R0, -R15 ;  /* 0x000000009d987223 */ /* 0x000fc6000001080f */
[----:B------:R-:W-:Y:S01]  /*19870*/  HGMMA.64x192x16.F32 R24, R188, gdesc[UR4].tnspB, R24, gsb0 ;  /* 0x42e00004bc187df0 */ /* 0x000fe20008000818 */
[----:B------:R-:W-:Y:S01]  /*19880*/  R2UR UR6, R20 ;  /* 0x00000000140672ca */ /* 0x000fe200000e0000 */
[C---:B------:R-:W-:Y:S01]  /*19890*/  VIADD R20, R14.reuse, 0x280 ;  /* 0x000002800e147836 */ /* 0x040fe20000000000 */
[----:B------:R-:W-:Y:S01]  /*198a0*/  R2UR UR7, R21 ;  /* 0x00000000150772ca */ /* 0x000fe200000e0000 */
[----:B------:R-:W-:Y:S01]  /*198b0*/  VIADD R14, R14, 0x300 ;  /* 0x000003000e0e7836 */ /* 0x000fe20000000000 */
[----:B------:R-:W-:Y:S01]  /*198c0*/  MOV R21, 0x40000040 ;  /* 0x4000004000157802 */ /* 0x000fe20000000f00 */
[----:B------:R-:W-:Y:S01]  /*198d0*/  MUFU.EX2 R192, R192 ;  /* 0x000000c000c07308 */ /* 0x000fe20000000800 */
[----:B0-----:R-:W-:-:S07]  /*198e0*/  FMNMX.FTZ R4, R4, R2, !PT ;  /* 0x0000000204047209 */ /* 0x001fce0007810000 */
[----:B------:R-:W-:Y:S08]  /*198f0*/  MUFU.EX2 R194, R194 ;  /* 0x000000c200c27308 */ /* 0x000ff00000000800 */
[----:B------:R-:W-:Y:S01]  /*19900*/  MUFU.EX2 R152, R152 ;  /* 0x0000009800987308 */ /* 0x000fe20000000800 */
[----:B------:R-:W-:Y:S02]  /*19910*/  WARPGROUP.DEPBAR.LE gsb0, 0x0 ;  /* 0x00008000000079c5 */ /* 0x000fe40000010000 */
[----:B------:R-:W-:Y:S01]  /*19920*/  WARPGROUP.ARRIVE ;  /* 0x00000000000079c5 */ /* 0x000fe20000000000 */
[-CC-:B------:R-:W-:Y:S01]  /*19930*/  FFMA.FTZ R188, R144, R0.reuse, -R15.reuse ;  /* 0x0000000090bc7223 */ /* 0x180fe2000001080f */
[-CC-:B------:R-:W-:Y:S01]  /*19940*/  FFMA.FTZ R144, R145, R0.reuse, -R15.reuse ;  /* 0x0000000091907223 */ /* 0x180fe2000001080f */
[----:B------:R-:W-:-:S03]  /*19950*/  FFMA.FTZ R190, R148, R0, -R15 ;  /* 0x0000000094be7223 */ /* 0x000fc6000001080f */
[----:B------:R-:W-:Y:S01]  /*19960*/  HGMMA.64x192x16.F32 R24, R184, gdesc[UR4].tnspB, R24, gsb0 ;  /* 0x42e00004b8187df0 */ /* 0x000fe20008000818 */
[----:B------:R-:W-:Y:S01]  /*19970*/  R2UR UR6, R20 ;  /* 0x00000000140672ca */ /* 0x000fe200000e0000 */
[-CC-:B------:R-:W-:Y:S01]  /*19980*/  FFMA.FTZ R20, R141, R0.reuse, -R15.reuse ;  /* 0x000000008d147223 */ /* 0x180fe2000001080f */
[----:B------:R-:W-:Y:S01]  /*19990*/  R2UR UR7, R21 ;  /* 0x00000000150772ca */ /* 0x000fe200000e0000 */
[-CC-:B------:R-:W-:Y:S01]  /*199a0*/  FFMA.FTZ R21, R120, R0.reuse, -R15.reuse ;  /* 0x0000000078157223 */ /* 0x180fe2000001080f */
[-CC-:B------:R-:W-:Y:S01]  /*199b0*/  FFMA.FTZ R120, R121, R0.reuse, -R15.reuse ;  /* 0x0000000079787223 */ /* 0x180fe2000001080f */
[----:B------:R-:W-:Y:S01]  /*199c0*/  FFMA.FTZ R121, R124, R0, -R15 ;  /* 0x000000007c797223 */ /* 0x000fe2000001080f */
        /* <DEDUP_REMOVED lines=10> */
[-CC-:B------:R-:W-:Y:S01]  /*19a70*/  FFMA.FTZ R136, R137, R0.reuse, -R15.reuse ;  /* 0x0000000089887223 */ /* 0x180fe2000001080f */
[----:B------:R-:W-:-:S03]  /*19a80*/  FFMA.FTZ R186, R140, R0, -R15 ;  /* 0x000000008cba7223 */ /* 0x000fc6000001080f */
[----:B------:R-:W-:Y:S01]  /*19a90*/  HGMMA.64x192x16.F32 R24, R180, gdesc[UR4].tnspB, R24, gsb0 ;  /* 0x42e00004b4187df0 */ /* 0x000fe20008000818 */
[----:B------:R-:W-:Y:S01]  /*19aa0*/  R2UR UR6, R14 ;  /* 0x000000000e0672ca */ /* 0x000fe200000e0000 */
[----:B------:R-:W-:Y:S08]  /*19ab0*/  MUFU.EX2 R184, R184 ;  /* 0x000000b800b87308 */ /* 0x000ff00000000800 */
[----:B------:R-:W-:Y:S08]  /*19ac0*/  MUFU.EX2 R136, R136 ;  /* 0x0000008800887308 */ /* 0x000ff00000000800 */
[----:B------:R-:W-:Y:S01]  /*19ad0*/  MUFU.EX2 R186, R186 ;  /* 0x000000ba00ba7308 */ /* 0x000fe20000000800 */
[----:B------:R-:W-:-:S02]  /*19ae0*/  WARPGROUP.DEPBAR.LE gsb0, 0x0 ;  /* 0x00008000000079c5 */ /* 0x000fc40000010000 */
[-CC-:B------:R-:W-:Y:S01]  /*19af0*/  FFMA.FTZ R180, R128, R0.reuse, -R15.reuse ;  /* 0x0000000080b47223 */ /* 0x180fe2000001080f */
[-CC-:B------:R-:W-:Y:S01]  /*19b00*/  FFMA.FTZ R128, R129, R0.reuse, -R15.reuse ;  /* 0x0000000081807223 */ /* 0x180fe2000001080f */
[-CC-:B------:R-:W-:Y:S01]  /*19b10*/  FFMA.FTZ R182, R132, R0.reuse, -R15.reuse ;  /* 0x0000000084b67223 */ /* 0x180fe2000001080f */
[-CC-:B------:R-:W-:Y:S01]  /*19b20*/  FFMA.FTZ R129, R133, R0.reuse, -R15.reuse ;  /* 0x0000000085817223 */ /* 0x180fe2000001080f */
[-C--:B------:R-:W-:Y:S01]  /*19b30*/  FFMA.FTZ R132, R125, R0.reuse, -R15 ;  /* 0x000000007d847223 */ /* 0x080fe2000001080f */
[C---:B------:R-:W-:Y:S01]  /*19b40*/  FADD.FTZ R15, -R4.reuse, R9 ;  /* 0x00000009040f7221 */ /* 0x040fe20000010100 */
[----:B------:R-:W-:Y:S01]  /*19b50*/  WARPGROUP.ARRIVE ;  /* 0x00000000000079c5 */ /* 0x000fe20000000000 */
[-C--:B------:R-:W-:Y:S01]  /*19b60*/  FMUL.FTZ R125, R4, R0.reuse ;  /* 0x00000000047d7220 */ /* 0x080fe20000410000 */
[----:B------:R0:W1:Y:S01]  /*19b70*/  MUFU.EX2 R9, R132 ;  /* 0x0000008400097308 */ /* 0x0000620000000800 */
[-C--:B------:R-:W-:Y:S02]  /*19b80*/  FMUL.FTZ R15, R15, R0.reuse ;  /* 0x000000000f0f7220 */ /* 0x080fe40000410000 */
        /* <DEDUP_REMOVED lines=11> */
[-CC-:B0-----:R-:W-:Y:S01]  /*19c40*/  FFMA.FTZ R132, R155, R0.reuse, -R125.reuse ;  /* 0x000000009b847223 */ /* 0x181fe2000001087d */
[----:B------:R-:W-:Y:S01]  /*19c50*/  FFMA.FTZ R195, R158, R0, -R125 ;  /* 0x000000009ec37223 */ /* 0x000fe2000001087d */
[----:B------:R-:W-:Y:S01]  /*19c60*/  MUFU.EX2 R201, R201 ;  /* 0x000000c900c97308 */ /* 0x000fe20000000800 */
[----:B--2---:R-:W-:-:S02]  /*19c70*/  IMAD.MOV.U32 R15, RZ, RZ, 0x40000040 ;  /* 0x40000040ff0f7424 */ /* 0x004fc400078e00ff */
[-CC-:B------:R-:W-:Y:S01]  /*19c80*/  FFMA.FTZ R137, R159, R0.reuse, -R125.reuse ;  /* 0x000000009f897223 */ /* 0x180fe2000001087d */
[-CC-:B------:R-:W-:Y:S01]  /*19c90*/  FFMA.FTZ R181, R130, R0.reuse, -R125.reuse ;  /* 0x0000000082b57223 */ /* 0x180fe2000001087d */
[-CC-:B------:R-:W-:Y:S01]  /*19ca0*/  FFMA.FTZ R189, R146, R0.reuse, -R125.reuse ;  /* 0x0000000092bd7223 */ /* 0x180fe2000001087d */
[-CC-:B------:R-:W-:Y:S01]  /*19cb0*/  FFMA.FTZ R14, R147, R0.reuse, -R125.reuse ;  /* 0x00000000930e7223 */ /* 0x180fe2000001087d */
[----:B------:R-:W-:Y:S01]  /*19cc0*/  R2UR UR7, R15 ;  /* 0x000000000f0772ca */ /* 0x000fe200000e0000 */
[-C--:B------:R-:W-:Y:S01]  /*19cd0*/  FFMA.FTZ R191, R150, R0.reuse, -R125 ;  /* 0x0000000096bf7223 */ /* 0x080fe2000001087d */
[----:B------:R-:W-:Y:S01]  /*19ce0*/  MUFU.EX2 R124, R124 ;  /* 0x0000007c007c7308 */ /* 0x000fe20000000800 */
[----:B------:R-:W-:Y:S01]  /*19cf0*/  @!P1 PRMT R15, RZ, 0x654, R13 ;  /* 0x00000654ff0f9816 */ /* 0x000fe2000000000d */
        /* <DEDUP_REMOVED lines=8> */
[----:B------:R-:W-:Y:S01]  /*19d80*/  FFMA.FTZ R126, R126, R0, -R125 ;  /* 0x000000007e7e7223 */ /* 0x000fe2000001087d */
[----:B------:R-:W-:Y:S05]  /*19d90*/  HGMMA.64x192x16.F32 R24, R176, gdesc[UR4].tnspB, R24, gsb0 ;  /* 0x42e00004b0187df0 */ /* 0x000fea0008000818 */
        /* <DEDUP_REMOVED lines=23> */
[----:B------:R-:W0:Y:S01]  /*19f10*/  MUFU.EX2 R123, R123 ;  /* 0x0000007b007b7308 */ /* 0x000e220000000800 */
[----:B------:R-:W-:-:S02]  /*19f20*/  WARPGROUP.DEPBAR.LE gsb0, 0x0 ;  /* 0x00008000000079c5 */ /* 0x000fc40000010000 */
[----:B------:R2:W-:Y:S05]  /*19f30*/  @!P1 SYNCS.ARRIVE.TRANS64.RED.A1T0 RZ, [R15+URZ], RZ ;  /* 0x000000ff0fff99a7 */ /* 0x0005ea000810043f */
[----:B------:R-:W-:Y:S01]  /*19f40*/  MUFU.EX2 R179, R126 ;  /* 0x0000007e00b37308 */ /* 0x000fe20000000800 */
[----:B-1----:R-:W-:Y:S02]  /*19f50*/  F2FP.F16.F32.PACK_AB R178, R9, R121 ;  /* 0x0000007909b2723e */ /* 0x002fe400000000ff */
[----:B------:R-:W-:Y:S02]  /*19f60*/  F2FP.F16.F32.PACK_AB R176, R120, R21 ;  /* 0x0000001578b0723e */ /* 0x000fe400000000ff */
[----:B0-----:R-:W-:Y:S01]  /*19f70*/  F2FP.F16.F32.PACK_AB R177, R123, R122 ;  /* 0x0000007a7bb1723e */ /* 0x001fe200000000ff */
[----:B--2---:R-:W-:Y:S01]  /*19f80*/  FFMA.FTZ R15, R2, R6, R201 ;  /* 0x00000006020f7223 */ /* 0x004fe200000100c9 */
[----:B------:R-:W-:Y:S01]  /*19f90*/  FFMA.FTZ R6, R139, R0, -R125 ;  /* 0x000000008b067223 */ /* 0x000fe2000001087d */
[----:B------:R-:W-:-:S02]  /*19fa0*/  F2FP.F16.F32.PACK_AB R201, R124, R201 ;  /* 0x000000c97cc9723e */ /* 0x000fc400000000ff */
[----:B------:R-:W-:Y:S01]  /*19fb0*/  FADD.FTZ R138, R124, R15 ;  /* 0x0000000f7c8a7221 */ /* 0x000fe20000010000 */
[----:B------:R-:W-:Y:S02]  /*19fc0*/  @!P1 PRMT R15, RZ, 0x654, R11 ;  /* 0x00000654ff0f9816 */ /* 0x000fe4000000000b */
[----:B------:R-:W0:Y:S01]  /*19fd0*/  MUFU.EX2 R6, R6 ;  /* 0x0000000600067308 */ /* 0x000e220000000800 */
[----:B------:R-:W-:Y:S01]  /*19fe0*/  FADD.FTZ R11, R203, R138 ;  /* 0x0000008acb0b7221 */ /* 0x000fe20000010000 */
[----:B------:R1:W-:Y:S01]  /*19ff0*/  @!P1 SYNCS.ARRIVE.TRANS64.RED.A1T0 RZ, [R15+URZ], RZ ;  /* 0x000000ff0fff99a7 */ /* 0x0003e2000810043f */
[C---:B------:R-:W-:Y:S02]  /*1a000*/  F2FP.F16.F32.PACK_AB R203, R140.reuse, R203 ;  /* 0x000000cb8ccb723e */ /* 0x040fe400000000ff */
[----:B------:R-:W-:Y:S01]  /*1a010*/  FADD.FTZ R138, R140, R11 ;  /* 0x0000000b8c8a7221 */ /* 0x000fe20000010000 */
[----:B------:R-:W-:Y:S01]  /*1a020*/  FADD.FTZ R11, R196, R7 ;  /* 0x00000007c40b7221 */ /* 0x000fe20000010000 */
[-CC-:B------:R-:W-:Y:S01]  /*1a030*/  FFMA.FTZ R7, R143, R0.reuse, -R125.reuse ;  /* 0x000000008f077223 */ /* 0x180fe2000001087d */
[----:B------:R-:W-:Y:S01]  /*1a040*/  FFMA.FTZ R125, R127, R0, -R125 ;  /* 0x000000007f7d7223 */ /* 0x000fe2000001087d */
[----:B------:R-:W-:Y:S01]  /*1a050*/  FADD.FTZ R138, R197, R138 ;  /* 0x0000008ac58a7221 */ /* 0x000fe20000010000 */
[C---:B------:R-:W-:Y:S01]  /*1a060*/  FADD.FTZ R11, R160.reuse, R11 ;  /* 0x0000000ba00b7221 */ /* 0x040fe20000010000 */
[----:B------:R-:W-:-:S02]  /*1a070*/  F2FP.F16.F32.PACK_AB R196, R160, R196 ;  /* 0x000000c4a0c4723e */ /* 0x000fc400000000ff */
[C---:B------:R-:W-:Y:S01]  /*1a080*/  FADD.FTZ R138, R133.reuse, R138 ;  /* 0x0000008a858a7221 */ /* 0x040fe20000010000 */
[----:B------:R-:W-:Y:S01]  /*1a090*/  FADD.FTZ R130, R198, R11 ;  /* 0x0000000bc6827221 */ /* 0x000fe20000010000 */
[----:B------:R-:W2:Y:S01]  /*1a0a0*/  MUFU.EX2 R7, R7 ;  /* 0x0000000700077308 */ /* 0x000ea20000000800 */
[----:B------:R-:W-:Y:S01]  /*1a0b0*/  F2FP.F16.F32.PACK_AB R197, R133, R197 ;  /* 0x000000c585c5723e */ /* 0x000fe200000000ff */
[----:B------:R-:W-:Y:S01]  /*1a0c0*/  FADD.FTZ R138, R199, R138 ;  /* 0x0000008ac78a7221 */ /* 0x000fe20000010000 */
[C---:B------:R-:W-:Y:S01]  /*1a0d0*/  FADD.FTZ R11, R161.reuse, R130 ;  /* 0x00000082a10b7221 */ /* 0x040fe20000010000 */
[----:B------:R-:W-:Y:S02]  /*1a0e0*/  F2FP.F16.F32.PACK_AB R198, R161, R198 ;  /* 0x000000c6a1c6723e */ /* 0x000fe400000000ff */
[C---:B------:R-:W-:Y:S01]  /*1a0f0*/  FADD.FTZ R138, R141.reuse, R138 ;  /* 0x0000008a8d8a7221 */ /* 0x040fe20000010000 */
[----:B------:R-:W-:Y:S01]  /*1a100*/  FADD.FTZ R130, R192, R11 ;  /* 0x0000000bc0827221 */ /* 0x000fe20000010000 */
[----:B------:R-:W-:Y:S01]  /*1a110*/  MUFU.EX2 R125, R125 ;  /* 0x0000007d007d7308 */ /* 0x000fe20000000800 */
[----:B------:R-:W-:Y:S01]  /*1a120*/  F2FP.F16.F32.PACK_AB R199, R141, R199 ;  /* 0x000000c78dc7723e */ /* 0x000fe200000000ff */
[----:B------:R-:W-:Y:S01]  /*1a130*/  FADD.FTZ R11, R193, R138 ;  /* 0x0000008ac10b7221 */ /* 0x000fe20000010000 */
[C---:B-1----:R-:W-:Y:S01]  /*1a140*/  FADD.FTZ R15, R153.reuse, R130 ;  /* 0x00000082990f7221 */ /* 0x042fe20000010000 */
[----:B------:R-:W-:-:S02]  /*1a150*/  F2FP.F16.F32.PACK_AB R192, R153, R192 ;  /* 0x000000c099c0723e */ /* 0x000fc400000000ff */
[----:B------:R-:W-:Y:S01]  /*1a160*/  FADD.FTZ R130, R132, R11 ;  /* 0x0000000b84827221 */ /* 0x000fe20000010000 */
[----:B------:R-:W-:Y:S01]  /*1a170*/  FADD.FTZ R15, R194, R15 ;  /* 0x0000000fc20f7221 */ /* 0x000fe20000010000 */
[----:B------:R-:W-:Y:S02]  /*1a180*/  F2FP.F16.F32.PACK_AB R193, R132, R193 ;  /* 0x000000c184c1723e */ /* 0x000fe400000000ff */
[----:B------:R-:W-:Y:S01]  /*1a190*/  FADD.FTZ R130, R195, R130 ;  /* 0x00000082c3827221 */ /* 0x000fe20000010000 */
[C---:B------:R-:W-:Y:S01]  /*1a1a0*/  FADD.FTZ R15, R152.reuse, R15 ;  /* 0x0000000f980f7221 */ /* 0x040fe20000010000 */
[----:B------:R-:W-:Y:S02]  /*1a1b0*/  F2FP.F16.F32.PACK_AB R194, R152, R194 ;  /* 0x000000c298c2723e */ /* 0x000fe400000000ff */
[C---:B------:R-:W-:Y:S01]  /*1a1c0*/  FADD.FTZ R130, R137.reuse, R130 ;  /* 0x0000008289827221 */ /* 0x040fe20000010000 */
[----:B------:R-:W-:Y:S01]  /*1a1d0*/  FADD.FTZ R15, R188, R15 ;  /* 0x0000000fbc0f7221 */ /* 0x000fe20000010000 */
[----:B------:R-:W-:-:S02]  /*1a1e0*/  F2FP.F16.F32.PACK_AB R195, R137, R195 ;  /* 0x000000c389c3723e */ /* 0x000fc400000000ff */
[----:B------:R-:W-:Y:S01]  /*1a1f0*/  FADD.FTZ R11, R189, R130 ;  /* 0x00000082bd0b7221 */ /* 0x000fe20000010000 */
[----:B------:R-:W-:Y:S01]  /*1a200*/  FADD.FTZ R15, R144, R15 ;  /* 0x0000000f900f7221 */ /* 0x000fe20000010000 */
[C---:B------:R-:W-:Y:S02]  /*1a210*/  F2FP.F16.F32.PACK_AB R189, R14.reuse, R189 ;  /* 0x000000bd0ebd723e */ /* 0x040fe400000000ff */
[----:B------:R-:W-:Y:S01]  /*1a220*/  FADD.FTZ R124, R14, R11 ;  /* 0x0000000b0e7c7221 */ /* 0x000fe20000010000 */
[----:B------:R-:W-:Y:S01]  /*1a230*/  FADD.FTZ R15, R190, R15 ;  /* 0x0000000fbe0f7221 */ /* 0x000fe20000010000 */
[C---:B------:R-:W-:Y:S02]  /*1a240*/  F2FP.F16.F32.PACK_AB R190, R12.reuse, R190 ;  /* 0x000000be0cbe723e */ /* 0x040fe400000000ff */
[----:B------:R-:W-:Y:S01]  /*1a250*/  FADD.FTZ R130, R191, R124 ;  /* 0x0000007cbf827221 */ /* 0x000fe20000010000 */
[----:B------:R-:W-:Y:S01]  /*1a260*/  FADD.FTZ R15, R12, R15 ;  /* 0x0000000f0c0f7221 */ /* 0x000fe20000010000 */
[----:B------:R-:W1:Y:S01]  /*1a270*/  MUFU.EX2 R124, R135 ;  /* 0x00000087007c7308 */ /* 0x000e620000000800 */
[----:B------:R-:W-:Y:S01]  /*1a280*/  F2FP.F16.F32.PACK_AB R188, R144, R188 ;  /* 0x000000bc90bc723e */ /* 0x000fe200000000ff */
[C---:B------:R-:W-:Y:S01]  /*1a290*/  FADD.FTZ R130, R13.reuse, R130 ;  /* 0x000000820d827221 */ /* 0x040fe20000010000 */
[----:B------:R-:W-:Y:S01]  /*1a2a0*/  FADD.FTZ R15, R184, R15 ;  /* 0x0000000fb80f7221 */ /* 0x000fe20000010000 */
[----:B------:R-:W-:-:S02]  /*1a2b0*/  F2FP.F16.F32.PACK_AB R191, R13, R191 ;  /* 0x000000bf0dbf723e */ /* 0x000fc400000000ff */
[----:B------:R-:W-:Y:S01]  /*1a2c0*/  FADD.FTZ R11, R185, R130 ;  /* 0x00000082b90b7221 */ /* 0x000fe20000010000 */
[----:B------:R-:W-:Y:S01]  /*1a2d0*/  FADD.FTZ R15, R136, R15 ;  /* 0x0000000f880f7221 */ /* 0x000fe20000010000 */
[C---:B0-----:R-:W-:Y:S02]  /*1a2e0*/  F2FP.F16.F32.PACK_AB R185, R6.reuse, R185 ;  /* 0x000000b906b9723e */ /* 0x041fe400000000ff */
[----:B------:R-:W-:Y:S01]  /*1a2f0*/  FADD.FTZ R130, R6, R11 ;  /* 0x0000000b06827221 */ /* 0x000fe20000010000 */
[----:B------:R-:W-:Y:S01]  /*1a300*/  FADD.FTZ R15, R186, R15 ;  /* 0x0000000fba0f7221 */ /* 0x000fe20000010000 */
[----:B------:R-:W-:Y:S02]  /*1a310*/  F2FP.F16.F32.PACK_AB R184, R136, R184 ;  /* 0x000000b888b8723e */ /* 0x000fe400000000ff */
[----:B------:R-:W-:Y:S01]  /*1a320*/  FADD.FTZ R130, R187, R130 ;  /* 0x00000082bb827221 */ /* 0x000fe20000010000 */
[----:B------:R-:W-:Y:S01]  /*1a330*/  FADD.FTZ R15, R20, R15 ;  /* 0x0000000f140f7221 */ /* 0x000fe20000010000 */
[----:B--2---:R-:W-:-:S02]  /*1a340*/  F2FP.F16.F32.PACK_AB R187, R7, R187 ;  /* 0x000000bb07bb723e */ /* 0x004fc400000000ff */
[----:B------:R-:W-:Y:S01]  /*1a350*/  FADD.FTZ R130, R7, R130 ;  /* 0x0000008207827221 */ /* 0x000fe20000010000 */
[----:B------:R-:W-:Y:S01]  /*1a360*/  FADD.FTZ R15, R180, R15 ;  /* 0x0000000fb40f7221 */ /* 0x000fe20000010000 */
[----:B------:R-:W-:Y:S02]  /*1a370*/  F2FP.F16.F32.PACK_AB R186, R20, R186 ;  /* 0x000000ba14ba723e */ /* 0x000fe400000000ff */
[----:B------:R-:W-:Y:S01]  /*1a380*/  FADD.FTZ R11, R181, R130 ;  /* 0x00000082b50b7221 */ /* 0x000fe20000010000 */
[----:B------:R-:W-:Y:S01]  /*1a390*/  FADD.FTZ R15, R128, R15 ;  /* 0x0000000f800f7221 */ /* 0x000fe20000010000 */
[C---:B------:R-:W-:Y:S02]  /*1a3a0*/  F2FP.F16.F32.PACK_AB R181, R10.reuse, R181 ;  /* 0x000000b50ab5723e */ /* 0x040fe400000000ff */
[----:B------:R-:W-:Y:S01]  /*1a3b0*/  FADD.FTZ R12, R10, R11 ;  /* 0x0000000b0a0c7221 */ /* 0x000fe20000010000 */
[----:B------:R-:W-:Y:S01]  /*1a3c0*/  FADD.FTZ R14, R182, R15 ;  /* 0x0000000fb60e7221 */ /* 0x000fe20000010000 */
[----:B------:R-:W-:-:S02]  /*1a3d0*/  F2FP.F16.F32.PACK_AB R180, R128, R180 ;  /* 0x000000b480b4723e */ /* 0x000fc400000000ff */
[----:B------:R-:W-:Y:S01]  /*1a3e0*/  FADD.FTZ R11, R183, R12 ;  /* 0x0000000cb70b7221 */ /* 0x000fe20000010000 */
[C---:B------:R-:W-:Y:S01]  /*1a3f0*/  FADD.FTZ R14, R129.reuse, R14 ;  /* 0x0000000e810e7221 */ /* 0x040fe20000010000 */
[----:B------:R-:W-:Y:S01]  /*1a400*/  F2FP.F16.F32.PACK_AB R182, R129, R182 ;  /* 0x000000b681b6723e */ /* 0x000fe200000000ff */
[----:B------:R-:W-:Y:S02]  /*1a410*/  IMAD.MOV.U32 R12, RZ, RZ, R212 ;  /* 0x000000ffff0c7224 */ /* 0x000fe400078e00d4 */
[C---:B-1----:R-:W-:Y:S01]  /*1a420*/  FADD.FTZ R11, R124.reuse, R11 ;  /* 0x0000000b7c0b7221 */ /* 0x042fe20000010000 */
[----:B------:R-:W-:Y:S01]  /*1a430*/  FADD.FTZ R7, R21, R14 ;  /* 0x0000000e15077221 */ /* 0x000fe20000010000 */
[----:B------:R-:W-:Y:S02]  /*1a440*/  F2FP.F16.F32.PACK_AB R183, R124, R183 ;  /* 0x000000b77cb7723e */ /* 0x000fe400000000ff */
[----:B------:R-:W-:Y:S01]  /*1a450*/  FADD.FTZ R6, R122, R11 ;  /* 0x0000000b7a067221 */ /* 0x000fe20000010000 */
[----:B------:R-:W-:Y:S01]  /*1a460*/  FADD.FTZ R10, R120, R7 ;  /* 0x00000007780a7221 */ /* 0x000fe20000010000 */
[----:B------:R-:W-:-:S02]  /*1a470*/  MOV R11, R214 ;  /* 0x000000d6000b7202 */ /* 0x000fc40000000f00 */
[----:B------:R-:W-:Y:S01]  /*1a480*/  FADD.FTZ R6, R123, R6 ;  /* 0x000000067b067221 */ /* 0x000fe20000010000 */
[----:B------:R-:W-:-:S03]  /*1a490*/  FADD.FTZ R10, R121, R10 ;  /* 0x0000000a790a7221 */ /* 0x000fc60000010000 */
[----:B------:R-:W-:Y:S01]  /*1a4a0*/  FADD.FTZ R6, R179, R6 ;  /* 0x00000006b3067221 */ /* 0x000fe20000010000 */
[----:B------:R-:W-:Y:S01]  /*1a4b0*/  FADD.FTZ R7, R9, R10 ;  /* 0x0000000a09077221 */ /* 0x000fe20000010000 */
[C---:B------:R-:W-:Y:S01]  /*1a4c0*/  F2FP.F16.F32.PACK_AB R179, R125.reuse, R179 ;  /* 0x000000b37db3723e */ /* 0x040fe200000000ff */
[----:B------:R-:W-:Y:S02]  /*1a4d0*/  IMAD.MOV.U32 R9, RZ, RZ, R4 ;  /* 0x000000ffff097224 */ /* 0x000fe400078e0004 */
[----:B------:R-:W-:Y:S01]  /*1a4e0*/  FADD.FTZ R6, R125, R6 ;  /* 0x000000067d067221 */ /* 0x000fe20000010000 */
[----:B------:R-:W-:Y:S01]  /*1a4f0*/  MOV R10, R5 ;  /* 0x00000005000a7202 */ /* 0x000fe20000000f00 */
[----:B------:R-:W-:Y:S06]  /*1a500*/  @P2 BRA `(.L_x_3483) ;  /* 0xffffffb000c02947 */ /* 0x000fec000383ffff */
.L_x_3472:
[----:B------:R-:W-:Y:S05]  /*1a510*/  BSYNC B0 ;  /* 0x0000000000007941 */ /* 0x000fea0003800000 */
.L_x_3471:
        /* <DEDUP_REMOVED lines=99> */
.L_x_3484:
[----:B------:R-:W-:Y:S01]  /*1ab50*/  IMAD R11, R212, 0x8, R18 ;  /* 0x00000008d40b7824 */ /* 0x000fe200078e0212 */
[----:B------:R-:W-:-:S04]  /*1ab60*/  SHF.L.U32 R2, R214, 0x1f, RZ ;  /* 0x0000001fd6027819 */ /* 0x000fc800000006ff */
[----:B------:R0:W1:Y:S01]  /*1ab70*/  SYNCS.PHASECHK.TRANS64.TRYWAIT P2, [R11+URZ+0x36850], R2 ;  /* 0x036850020b0075a7 */ /* 0x000062000804017f */
[----:B------:R-:W-:Y:S05]  /*1ab80*/  @!P0 BRA `(.L_x_3485) ;  /* 0x0000000000048947 */ /* 0x000fea0003800000 */
[----:B------:R-:W-:Y:S01]  /*1ab90*/  BPT.TRAP 0x1 ;  /* 0x000000040000795c */ /* 0x000fe20000300000 */
.L_x_3485:
        /* <DEDUP_REMOVED lines=9> */
.L_x_3487:
[----:B------:R-:W-:Y:S05]  /*1ac30*/  BSYNC B0 ;  /* 0x0000000000007941 */ /* 0x000fea0003800000 */
.L_x_3486:
[----:B------:R-:W-:Y:S01]  /*1ac40*/  IMAD.MOV.U32 R3, RZ, RZ, 0x40000040 ;  /* 0x40000040ff037424 */ /* 0x000fe200078e00ff */
[----:B01----:R-:W-:Y:S01]  /*1ac50*/  MOV R2, R8 ;  /* 0x0000000800027202 */ /* 0x003fe20000000f00 */
[----:B------:R-:W-:Y:S01]  /*1ac60*/  WARPGROUP.ARRIVE ;  /* 0x00000000000079c5 */ /* 0x000fe20000000000 */
[----:B------:R-:W-:Y:S01]  /*1ac70*/  @!P1 IADD3 R12, R11, 0x36860, RZ ;  /* 0x000368600b0c9810 */ /* 0x000fe20007ffe0ff */
[----:B------:R-:W-:Y:S01]  /*1ac80*/  VIADD R212, R212, 0x1 ;  /* 0x00000001d4d47836 */ /* 0x000fe20000000000 */
[----:B------:R-:W-:Y:S01]  /*1ac90*/  R2UR UR6, R2 ;  /* 0x00000000020672ca */ /* 0x000fe200000e0000 */
[----:B------:R-:W-:Y:S01]  /*1aca0*/  VIADD R2, R8, 0x80 ;  /* 0x0000008008027836 */ /* 0x000fe20000000000 */
[----:B------:R-:W-:Y:S02]  /*1acb0*/  R2UR UR7, R3 ;  /* 0x00000000030772ca */ /* 0x000fe400000e0000 */
[----:B------:R-:W-:Y:S02]  /*1acc0*/  MOV R3, 0x40000040 ;  /* 0x4000004000037802 */ /* 0x000fe40000000f00 */
[----:B------:R-:W-:-:S02]  /*1acd0*/  @!P1 PRMT R12, RZ, 0x654, R12 ;  /* 0x00000654ff0c9816 */ /* 0x000fc4000000000c */
[C---:B------:R-:W-:Y:S02]  /*1ace0*/  ISETP.NE.AND P2, PT, R212.reuse, 0x2, PT ;  /* 0x00000002d400780c */ /* 0x040fe40003f45270 */
[----:B------:R-:W-:Y:S02]  /*1acf0*/  IADD3 R225, R225, 0x1, RZ ;  /* 0x00000001e1e17810 */ /* 0x000fe40007ffe0ff */
[----:B------:R-:W-:-:S03]  /*1ad00*/  SEL R212, R212, RZ, P2 ;  /* 0x000000ffd4d47207 */ /* 0x000fc60001000000 */
        /* <DEDUP_REMOVED lines=15> */
[----:B------:R-:W-:Y:S01]  /*1ae00*/  R2UR UR6, R2 ;  /* 0x00000000020672ca */ /* 0x000fe200000e0000 */
[----:B------:R-:W-:Y:S01]  /*1ae10*/  VIADD R2, R8, 0x200 ;  /* 0x0000020008027836 */ /* 0x000fe20000000000 */
[----:B------:R-:W-:Y:S02]  /*1ae20*/  R2UR UR7, R3 ;  /* 0x00000000030772ca */ /* 0x000fe400000e0000 */
[----:B------:R-:W-:Y:S01]  /*1ae30*/  MOV R3, 0x40000040 ;  /* 0x4000004000037802 */ /* 0x000fe20000000f00 */
[----:B------:R-:W-:Y:S02]  /*1ae40*/  WARPGROUP.DEPBAR.LE gsb0, 0x0 ;  /* 0x00008000000079c5 */ /* 0x000fe40000010000 */
[----:B------:R-:W-:-:S12]  /*1ae50*/  WARPGROUP.ARRIVE ;  /* 0x00000000000079c5 */ /* 0x000fd80000000000 */
        /* <DEDUP_REMOVED lines=17> */
[----:B------:R-:W0:Y:S04]  /*1af70*/  SHFL.BFLY PT, R2, R7, 0x2, 0x1f ;  /* 0x0c401f0007027f89 */ /* 0x000e2800000e0000 */
[----:B------:R-:W1:Y:S01]  /*1af80*/  SHFL.BFLY PT, R3, R6, 0x2, 0x1f ;  /* 0x0c401f0006037f89 */ /* 0x000e6200000e0000 */
[----:B0-----:R-:W-:Y:S01]  /*1af90*/  FADD.FTZ R2, R2, R7 ;  /* 0x0000000702027221 */ /* 0x001fe20000010000 */
[----:B-1----:R-:W-:Y:S01]  /*1afa0*/  FADD.FTZ R8, R3, R6 ;  /* 0x0000000603087221 */ /* 0x002fe20000010000 */
[----:B------:R-:W-:-:S03]  /*1afb0*/  CS2R R6, SRZ ;  /* 0x0000000000067805 */ /* 0x000fc6000001ff00 */
[----:B------:R-:W0:Y:S04]  /*1afc0*/  SHFL.BFLY PT, R3, R2, 0x1, 0x1f ;  /* 0x0c201f0002037f89 */ /* 0x000e2800000e0000 */
[----:B------:R-:W1:Y:S01]  /*1afd0*/  SHFL.BFLY PT, R9, R8, 0x1, 0x1f ;  /* 0x0c201f0008097f89 */ /* 0x000e6200000e0000 */
[----:B0-----:R-:W-:Y:S01]  /*1afe0*/  FADD.FTZ R13, R2, R3 ;  /* 0x00000003020d7221 */ /* 0x001fe20000010000 */
[----:B------:R-:W-:Y:S01]  /*1aff0*/  SEL R3, RZ, 0x1, P2 ;  /* 0x00000001ff037807 */ /* 0x000fe20001000000 */
[----:B------:R-:W-:Y:S02]  /*1b000*/  IMAD.MOV.U32 R2, RZ, RZ, -0x800000 ;  /* 0xff800000ff027424 */ /* 0x000fe400078e00ff */
[----:B-1----:R-:W-:Y:S01]  /*1b010*/  FADD.FTZ R14, R8, R9 ;  /* 0x00000009080e7221 */ /* 0x002fe20000010000 */
[----:B------:R-:W-:-:S02]  /*1b020*/  FSETP.NE.FTZ.AND P0, PT, R13, RZ, PT ;  /* 0x000000ff0d00720b */ /* 0x000fc40003f15000 */
        /* <DEDUP_REMOVED lines=115> */
.L_x_3408:
        /* <DEDUP_REMOVED lines=9> */
[----:B------:R-:W2:Y:S01]  /*1b7f0*/  LDL R6, [R1+0x5c] ;  /* 0x00005c0001067983 */ /* 0x000ea20000100800 */
[----:B------:R-:W-:Y:S01]  /*1b800*/  F2FP.F16.F32.PACK_AB R24, R25, R24 ;  /* 0x000000181918723e */ /* 0x000fe200000000ff */
[----:B------:R-:W-:Y:S01]  /*1b810*/  ULDC.64 UR4, c[0x0][0xbd8] ;  /* 0x0002f60000047ab9 */ /* 0x000fe20000000a00 */
[----:B------:R-:W-:Y:S01]  /*1b820*/  F2FP.F16.F32.PACK_AB R25, R135, R124 ;  /* 0x0000007c8719723e */ /* 0x000fe200000000ff */
[----:B------:R-:W3:Y:S01]  /*1b830*/  S2R R7, SR_SWINHI ;  /* 0x0000000000077919 */ /* 0x000ee20000002f00 */
        /* <DEDUP_REMOVED lines=16> */
[----:B------:R-:W-:Y:S02]  /*1b940*/  MOV R4, R18 ;  /* 0x0000001200047202 */ /* 0x000fe40000000f00 */
[----:B---3--:R-:W-:Y:S02]  /*1b950*/  MOV R5, R7 ;  /* 0x0000000700057202 */ /* 0x008fe40000000f00 */
        /* <DEDUP_REMOVED lines=23> */
[----:B------:R-:W-:Y:S01]  /*1bad0*/  F2FP.F16.F32.PACK_AB R115, R119, R118 ;  /* 0x000000767773723e */ /* 0x000fe200000000ff */
[----:B------:R-:W-:Y:S01]  /*1bae0*/  BAR.SYNC.DEFER_BLOCKING 0x1, 0x100 ;  /* 0x0044000000007b1d */ /* 0x000fe20000010000 */
[----:B--2---:R-:W-:-:S03]  /*1baf0*/  IMAD.WIDE R26, R6, 0x2, R4 ;  /* 0x00000002061a7825 */ /* 0x004fc600078e0204 */
[C---:B------:R-:W-:Y:S02]  /*1bb00*/  IADD3 R111, P2, R26.reuse, 0x20, RZ ;  /* 0x000000201a6f7810 */ /* 0x040fe40007f5e0ff */
[C---:B------:R-:W-:Y:S02]  /*1bb10*/  IADD3 R143, P0, R26.reuse, 0x4020, RZ ;  /* 0x000040201a8f7810 */ /* 0x040fe40007f1e0ff */
[----:B------:R-:W-:Y:S01]  /*1bb20*/  LOP3.LUT R6, R111, 0x380, RZ, 0xc0, !PT ;  /* 0x000003806f067812 */ /* 0x000fe200078ec0ff */
[----:B------:R-:W-:Y:S01]  /*1bb30*/  IMAD.X R9, RZ, RZ, R27, P2 ;  /* 0x000000ffff097224 */ /* 0x000fe200010e061b */
[----:B------:R-:W-:Y:S02]  /*1bb40*/  IADD3 R137, P1, R26, 0x40, RZ ;  /* 0x000000401a897810 */ /* 0x000fe40007f3e0ff */
[----:B------:R-:W-:Y:S02]  /*1bb50*/  SHF.R.U64 R6, R6, 0x3, RZ ;  /* 0x0000000306067819 */ /* 0x000fe400000012ff */
[----:B------:R-:W-:-:S02]  /*1bb60*/  LOP3.LUT R7, R26, 0x380, RZ, 0xc0, !PT ;  /* 0x000003801a077812 */ /* 0x000fc400078ec0ff */
[----:B------:R-:W-:Y:S02]  /*1bb70*/  LOP3.LUT R8, R6, R111, RZ, 0x3c, !PT ;  /* 0x0000006f06087212 */ /* 0x000fe400078e3cff */
[----:B------:R-:W-:Y:S02]  /*1bb80*/  LOP3.LUT R6, R143, 0x380, RZ, 0xc0, !PT ;  /* 0x000003808f067812 */ /* 0x000fe400078ec0ff */
[C---:B------:R-:W-:Y:S02]  /*1bb90*/  IADD3 R141, P5, R26.reuse, 0x4000, RZ ;  /* 0x000040001a8d7810 */ /* 0x040fe40007fbe0ff */
[C---:B------:R-:W-:Y:S02]  /*1bba0*/  IADD3 R139, P6, R26.reuse, 0x60, RZ ;  /* 0x000000601a8b7810 */ /* 0x040fe40007fde0ff */
[----:B------:R-:W-:Y:S01]  /*1bbb0*/  IADD3 R151, P3, R26, 0x4060, RZ ;  /* 0x000040601a977810 */ /* 0x000fe20007f7e0ff */
[--C-:B------:R-:W-:Y:S01]  /*1bbc0*/  IMAD.X R15, RZ, RZ, R27.reuse, P5 ;  /* 0x000000ffff0f7224 */ /* 0x100fe200028e061b */
[----:B------:R-:W-:Y:S01]  /*1bbd0*/  IADD3.X R11, RZ, R27, RZ, P1, !PT ;  /* 0x0000001bff0b7210 */ /* 0x000fe20000ffe4ff */
[--C-:B------:R-:W-:Y:S01]  /*1bbe0*/  IMAD.X R13, RZ, RZ, R27.reuse, P6 ;  /* 0x000000ffff0d7224 */ /* 0x100fe200030e061b */
[----:B------:R-:W-:Y:S01]  /*1bbf0*/  SHF.R.U64 R6, R6, 0x3, RZ ;  /* 0x0000000306067819 */ /* 0x000fe200000012ff */
[----:B------:R-:W-:Y:S01]  /*1bc00*/  IMAD.X R35, RZ, RZ, R27, P3 ;  /* 0x000000ffff237224 */ /* 0x000fe200018e061b */
[----:B------:R-:W-:-:S02]  /*1bc10*/  IADD3 R155, P1, R26, 0x8020, RZ ;  /* 0x000080201a9b7810 */ /* 0x000fc40007f3e0ff */
[----:B------:R-:W-:Y:S02]  /*1bc20*/  SHF.R.U64 R7, R7, 0x3, RZ ;  /* 0x0000000307077819 */ /* 0x000fe400000012ff */
[----:B------:R-:W-:Y:S01]  /*1bc30*/  IADD3 R86, P5, R26, 0x8060, RZ ;  /* 0x000080601a567810 */ /* 0x000fe20007fbe0ff */
[----:B------:R-:W-:Y:S01]  /*1bc40*/  IMAD.X R43, RZ, RZ, R27, P1 ;  /* 0x000000ffff2b7224 */ /* 0x000fe200008e061b */
[----:B------:R-:W-:Y:S02]  /*1bc50*/  LOP3.LUT R10, R137, 0x380, RZ, 0xc0, !PT ;  /* 0x00000380890a7812 */ /* 0x000fe400078ec0ff */
[----:B------:R-:W-:Y:S02]  /*1bc60*/  LOP3.LUT R34, R151, 0x380, RZ, 0xc0, !PT ;  /* 0x0000038097227812 */ /* 0x000fe400078ec0ff */
[----:B------:R-:W-:Y:S02]  /*1bc70*/  LOP3.LUT R20, R6, R143, RZ, 0x3c, !PT ;  /* 0x0000008f06147212 */ /* 0x000fe400078e3cff */
[----:B------:R-:W-:-:S02]  /*1bc80*/  IADD3 R149, P4, R26, 0x4040, RZ ;  /* 0x000040401a957810 */ /* 0x000fc40007f9e0ff */
[C---:B------:R-:W-:Y:S02]  /*1bc90*/  IADD3 R153, P2, R26.reuse, 0x8000, RZ ;  /* 0x000080001a997810 */ /* 0x040fe40007f5e0ff */
[----:B------:R-:W-:Y:S01]  /*1bca0*/  IADD3 R157, P6, R26, 0x8040, RZ ;  /* 0x000080401a9d7810 */ /* 0x000fe20007fde0ff */
[--C-:B------:R-:W-:Y:S01]  /*1bcb0*/  IMAD.X R31, RZ, RZ, R27.reuse, P4 ;  /* 0x000000ffff1f7224 */ /* 0x100fe200020e061b */
[----:B------:R-:W-:Y:S02]  /*1bcc0*/  LOP3.LUT R6, R155, 0x380, RZ, 0xc0, !PT ;  /* 0x000003809b067812 */ /* 0x000fe400078ec0ff */
[----:B------:R-:W-:Y:S01]  /*1bcd0*/  LOP3.LUT R26, R7, R26, RZ, 0x3c, !PT ;  /* 0x0000001a071a7212 */ /* 0x000fe200078e3cff */
[----:B------:R-:W-:Y:S01]  /*1bce0*/  IMAD.X R47, RZ, RZ, R27, P6 ;  /* 0x000000ffff2f7224 */ /* 0x000fe200030e061b */
[----:B------:R-:W-:Y:S02]  /*1bcf0*/  LOP3.LUT R12, R139, 0x380, RZ, 0xc0, !PT ;  /* 0x000003808b0c7812 */ /* 0x000fe400078ec0ff */
[----:B------:R-:W-:-:S02]  /*1bd00*/  LOP3.LUT R14, R141, 0x380, RZ, 0xc0, !PT ;  /* 0x000003808d0e7812 */ /* 0x000fc400078ec0ff */
[----:B------:R-:W-:Y:S02]  /*1bd10*/  SHF.R.U64 R10, R10, 0x3, RZ ;  /* 0x000000030a0a7819 */ /* 0x000fe400000012ff */
[----:B------:R-:W-:Y:S02]  /*1bd20*/  SHF.R.U64 R34, R34, 0x3, RZ ;  /* 0x0000000322227819 */ /* 0x000fe400000012ff */
[----:B------:R-:W-:Y:S02]  /*1bd30*/  LOP3.LUT R42, R86, 0x380, RZ, 0xc0, !PT ;  /* 0x00000380562a7812 */ /* 0x000fe400078ec0ff */
[----:B------:R-:W-:Y:S02]  /*1bd40*/  SHF.R.U64 R6, R6, 0x3, RZ ;  /* 0x0000000306067819 */ /* 0x000fe400000012ff */
[-C--:B------:R-:W-:Y:S02]  /*1bd50*/  IADD3.X R21, RZ, R27.reuse, RZ, P0, !PT ;  /* 0x0000001bff157210 */ /* 0x080fe400007fe4ff */
[----:B------:R-:W-:-:S02]  /*1bd60*/  IADD3.X R39, RZ, R27, RZ, P2, !PT ;  /* 0x0000001bff277210 */ /* 0x000fc400017fe4ff */
[-C--:B------:R-:W-:Y:S02]  /*1bd70*/  IADD3.X R7, RZ, R27.reuse, RZ, P5, !PT ;  /* 0x0000001bff077210 */ /* 0x080fe40002ffe4ff */
[----:B------:R-:W-:Y:S02]  /*1bd80*/  LOP3.LUT R30, R149, 0x380, RZ, 0xc0, !PT ;  /* 0x00000380951e7812 */ /* 0x000fe400078ec0ff */
[----:B------:R-:W-:Y:S02]  /*1bd90*/  MOV R78, R26 ;  /* 0x0000001a004e7202 */ /* 0x000fe40000000f00 */
[----:B------:R-:W-:Y:S02]  /*1bda0*/  SHF.R.U64 R12, R12, 0x3, RZ ;  /* 0x000000030c0c7819 */ /* 0x000fe400000012ff */
[----:B------:R-:W-:Y:S02]  /*1bdb0*/  LOP3.LUT R27, R157, 0x380, RZ, 0xc0, !PT ;  /* 0x000003809d1b7812 */ /* 0x000fe400078ec0ff */
[----:B------:R-:W-:-:S02]  /*1bdc0*/  F2FP.F16.F32.PACK_AB R26, R29, R28 ;  /* 0x0000001c1d1a723e */ /* 0x000fc400000000ff */
[----:B------:R-:W-:Y:S02]  /*1bdd0*/  SHF.R.U64 R14, R14, 0x3, RZ ;  /* 0x000000030e0e7819 */ /* 0x000fe400000012ff */
[----:B------:R-:W-:Y:S02]  /*1bde0*/  LOP3.LUT R10, R10, R137, RZ, 0x3c, !PT ;  /* 0x000000890a0a7212 */ /* 0x000fe400078e3cff */
[----:B------:R-:W-:Y:S02]  /*1bdf0*/  LOP3.LUT R34, R34, R151, RZ, 0x3c, !PT ;  /* 0x0000009722227212 */ /* 0x000fe400078e3cff */
[----:B------:R-:W-:Y:S02]  /*1be00*/  SHF.R.U64 R29, R42, 0x3, RZ ;  /* 0x000000032a1d7819 */ /* 0x000fe400000012ff */
[----:B------:R-:W-:Y:S02]  /*1be10*/  LOP3.LUT R42, R6, R155, RZ, 0x3c, !PT ;  /* 0x0000009b062a7212 */ /* 0x000fe400078e3cff */
[----:B------:R-:W-:-:S02]  /*1be20*/  SHF.R.U64 R30, R30, 0x3, RZ ;  /* 0x000000031e1e7819 */ /* 0x000fc400000012ff */
[----:B------:R-:W-:Y:S02]  /*1be30*/  LOP3.LUT R12, R12, R139, RZ, 0x3c, !PT ;  /* 0x0000008b0c0c7212 */ /* 0x000fe400078e3cff */
[----:B------:R-:W-:Y:S02]  /*1be40*/  SHF.R.U64 R28, R27, 0x3, RZ ;  /* 0x000000031b1c7819 */ /* 0x000fe400000012ff */
[----:B------:R-:W-:Y:S02]  /*1be50*/  MOV R9, R8 ;  /* 0x0000000800097202 */ /* 0x000fe40000000f00 */
[----:B------:R-:W-:Y:S02]  /*1be60*/  LOP3.LUT R14, R14, R141, RZ, 0x3c, !PT ;  /* 0x0000008d0e0e7212 */ /* 0x000fe400078e3cff */
[----:B------:R-:W-:Y:S02]  /*1be70*/  F2FP.F16.F32.PACK_AB R27, R134, R123 ;  /* 0x0000007b861b723e */ /* 0x000fe400000000ff */
[----:B------:R-:W-:-:S02]  /*1be80*/  MOV R11, R10 ;  /* 0x0000000a000b7202 */ /* 0x000fc40000000f00 */
[----:B------:R-:W-:Y:S01]  /*1be90*/  MOV R8, R34 ;  /* 0x0000002200087202 */ /* 0x000fe20000000f00 */
[----:B------:R-:W-:Y:S01]  /*1bea0*/  STSM.16.M88.4 [R78], R24 ;  /* 0x000000184e007844 */ /* 0x000fe20000000200 */
[----:B------:R-:W-:Y:S02]  /*1beb0*/  LOP3.LUT R38, R153, 0x380, RZ, 0xc0, !PT ;  /* 0x0000038099267812 */ /* 0x000fe400078ec0ff */
[----:B------:R-:W-:Y:S02]  /*1bec0*/  MOV R10, R42 ;  /* 0x0000002a000a7202 */ /* 0x000fe40000000f00 */
[----:B------:R-:W-:Y:S02]  /*1bed0*/  F2FP.F16.F32.PACK_AB R34, R37, R36 ;  /* 0x000000242522723e */ /* 0x000fe400000000ff */
[----:B------:R-:W-:Y:S02]  /*1bee0*/  F2FP.F16.F32.PACK_AB R35, R132, R121 ;  /* 0x000000798423723e */ /* 0x000fe400000000ff */
[----:B------:R-:W-:-:S02]  /*1bef0*/  LOP3.LUT R30, R30, R149, RZ, 0x3c, !PT ;  /* 0x000000951e1e7212 */ /* 0x000fc400078e3cff */
[----:B------:R-:W-:Y:S01]  /*1bf00*/  F2FP.F16.F32.PACK_AB R42, R45, R44 ;  /* 0x0000002c2d2a723e */ /* 0x000fe200000000ff */
[----:B------:R-:W-:Y:S01]  /*1bf10*/  STSM.16.M88.4 [R9], R32 ;  /* 0x0000002009007844 */ /* 0x000fe20000000200 */
[----:B------:R-:W-:Y:S02]  /*1bf20*/  F2FP.F16.F32.PACK_AB R43, R130, R0 ;  /* 0x00000000822b723e */ /* 0x000fe400000000ff */
[----:B------:R-:W-:Y:S02]  /*1bf30*/  MOV R12, R12 ;  /* 0x0000000c000c7202 */ /* 0x000fe40000000f00 */
[----:B------:R-:W-:Y:S01]  /*1bf40*/  MOV R14, R14 ;  /* 0x0000000e000e7202 */ /* 0x000fe20000000f00 */
[----:B------:R-:W-:Y:S01]  /*1bf50*/  STSM.16.M88.4 [R11], R40 ;  /* 0x000000280b007844 */ /* 0x000fe20000000200 */
[----:B------:R-:W-:Y:S02]  /*1bf60*/  SHF.R.U64 R38, R38, 0x3, RZ ;  /* 0x0000000326267819 */ /* 0x000fe400000012ff */
[----:B------:R-:W-:Y:S01]  /*1bf70*/  MOV R20, R20 ;  /* 0x0000001400147202 */ /* 0x000fe20000000f00 */
[----:B------:R-:W-:Y:S01]  /*1bf80*/  STSM.16.M88.4 [R12], R48 ;  /* 0x000000300c007844 */ /* 0x000fe20000000200 */
[----:B------:R-:W-:-:S02]  /*1bf90*/  MOV R30, R30 ;  /* 0x0000001e001e7202 */ /* 0x000fc40000000f00 */
[----:B------:R-:W-:Y:S01]  /*1bfa0*/  LOP3.LUT R38, R38, R153, RZ, 0x3c, !PT ;  /* 0x0000009926267212 */ /* 0x000fe200078e3cff */
[----:B------:R-:W-:Y:S01]  /*1bfb0*/  STSM.16.M88.4 [R14], R56 ;  /* 0x000000380e007844 */ /* 0x000fe20000000200 */
[----:B------:R-:W-:Y:S02]  /*1bfc0*/  LOP3.LUT R46, R28, R157, RZ, 0x3c, !PT ;  /* 0x0000009d1c2e7212 */ /* 0x000fe400078e3cff */
[----:B------:R-:W-:Y:S01]  /*1bfd0*/  LOP3.LUT R6, R29, R86, RZ, 0x3c, !PT ;  /* 0x000000561d067212 */ /* 0x000fe200078e3cff */
[----:B------:R2:W-:Y:S01]  /*1bfe0*/  STSM.16.M88.4 [R20], R64 ;  /* 0x0000004014007844 */ /* 0x0005e20000000200 */
[----:B------:R-:W-:Y:S02]  /*1bff0*/  MOV R38, R38 ;  /* 0x0000002600267202 */ /* 0x000fe40000000f00 */
[----:B------:R-:W-:Y:S01]  /*1c000*/  ISETP.NE.U32.AND P0, PT, RZ, UR4, PT ;  /* 0x00000004ff007c0c */ /* 0x000fe2000bf05070 */
[----:B------:R-:W-:Y:S01]  /*1c010*/  STSM.16.M88.4 [R30], R72 ;  /* 0x000000481e007844 */ /* 0x000fe20000000200 */
[----:B------:R-:W-:-:S02]  /*1c020*/  MOV R46, R46 ;  /* 0x0000002e002e7202 */ /* 0x000fc40000000f00 */
[----:B------:R-:W-:Y:S01]  /*1c030*/  MOV R0, R6 ;  /* 0x0000000600007202 */ /* 0x000fe20000000f00 */
[----:B------:R3:W-:Y:S01]  /*1c040*/  STSM.16.M88.4 [R8], R80 ;  /* 0x0000005008007844 */ /* 0x0007e20000000200 */
[----:B------:R-:W-:-:S03]  /*1c050*/  ISETP.NE.AND.EX P0, PT, RZ, UR5, PT, P0 ;  /* 0x00000005ff007c0c */ /* 0x000fc6000bf05300 */
[----:B------:R-:W-:Y:S04]  /*1c060*/  STSM.16.M88.4 [R38], R88 ;  /* 0x0000005826007844 */ /* 0x000fe80000000200 */
[----:B------:R-:W-:Y:S01]  /*1c070*/  STSM.16.M88.4 [R10], R96 ;  /* 0x000000600a007844 */ /* 0x000fe20000000200 */
[----:B--2---:R-:W-:-:S03]  /*1c080*/  IMAD.MOV.U32 R20, RZ, RZ, RZ ;  /* 0x000000ffff147224 */ /* 0x004fc600078e00ff */
[----:B------:R-:W-:Y:S01]  /*1c090*/  STSM.16.M88.4 [R46], R104 ;  /* 0x000000682e007844 */ /* 0x000fe20000000200 */
[----:B---3--:R-:W-:-:S03]  /*1c0a0*/  IADD3 R8, P1, R221, UR4, RZ ;  /* 0x00000004dd087c10 */ /* 0x008fc6000ff3e0ff */
[----:B------:R2:W-:Y:S01]  /*1c0b0*/  STSM.16.M88.4 [R0], R112 ;  /* 0x0000007000007844 */ /* 0x0005e20000000200 */
[----:B------:R-:W-:Y:S01]  /*1c0c0*/  IADD3.X R9, R222, UR5, RZ, P1, !PT ;  /* 0x00000005de097c10 */ /* 0x000fe20008ffe4ff */
[----:B------:R-:W-:Y:S01]  /*1c0d0*/  ULDC.64 UR4, c[0x0][0xbe0] ;  /* 0x0002f80000047ab9 */ /* 0x000fe20000000a00 */
[----:B------:R-:W-:Y:S01]  /*1c0e0*/  BAR.SYNC.DEFER_BLOCKING 0x1, 0x100 ;  /* 0x0044000000007b1d */ /* 0x000fe20000010000 */
[----:B------:R-:W-:-:S04]  /*1c0f0*/  ISETP.NE.U32.AND P1, PT, RZ, UR4, PT ;  /* 0x00000004ff007c0c */ /* 0x000fc8000bf25070 */
[----:B------:R-:W-:Y:S01]  /*1c100*/  ISETP.NE.AND.EX P1, PT, RZ, UR5, PT, P1 ;  /* 0x00000005ff007c0c */ /* 0x000fe2000bf25310 */
[----:B------:R-:W-:-:S04]  /*1c110*/  IMAD R7, R218, 0x40, R215 ;  /* 0x00000040da077824 */ /* 0x000fc800078e02d7 */
[----:B------:R-:W-:-:S08]  /*1c120*/  IMAD.WIDE R4, R7, 0x2, R4 ;  /* 0x0000000207047825 */ /* 0x000fd000078e0204 */
[----:B------:R-:W-:Y:S01]  /*1c130*/  @P1 IADD3 R6, P2, R221, UR4, RZ ;  /* 0x00000004dd061c10 */ /* 0x000fe2000ff5e0ff */
[----:B------:R-:W-:Y:S02]  /*1c140*/  ULDC UR4, c[0x0][0xa88] ;  /* 0x0002a20000047ab9 */ /* 0x000fe40000000800 */
[----:B------:R-:W-:Y:S02]  /*1c150*/  MOV R61, UR4 ;  /* 0x00000004003d7c02 */ /* 0x000fe40008000f00 */
[----:B------:R-:W-:Y:S01]  /*1c160*/  @P1 IADD3.X R7, R222, UR5, RZ, P2, !PT ;  /* 0x00000005de071c10 */ /* 0x000fe200097fe4ff */
[----:B------:R3:W5:Y:S01]  /*1c170*/  @P0 LDG.E R20, desc[UR60][R8.64] ;  /* 0x0000003c08140981 */ /* 0x000762000c1e1900 */
[----:B------:R-:W-:-:S03]  /*1c180*/  IADD3 R11, P4, R4, 0x1000, RZ ;  /* 0x00001000040b7810 */ /* 0x000fc60007f9e0ff */
[----:B------:R3:W5:Y:S01]  /*1c190*/  @P1 LDG.E R61, desc[UR60][R6.64] ;  /* 0x0000003c063d1981 */ /* 0x000762000c1e1900 */
[----:B--2---:R-:W-:Y:S01]  /*1c1a0*/  LOP3.LUT R0, R11, 0x380, RZ, 0xc0, !PT ;  /* 0x000003800b007812 */ /* 0x004fe200078ec0ff */
[----:B------:R-:W-:Y:S08]  /*1c1b0*/  @P1 BRA `(.L_x_3491) ;  /* 0x0000000000101947 */ /* 0x000ff00003800000 */
[----:B------:R-:W-:Y:S05]  /*1c1c0*/  @!P0 BRA `(.L_x_3491) ;  /* 0x00000000000c8947 */ /* 0x000fea0003800000 */
[----:B---3--:R-:W2:Y:S04]  /*1c1d0*/  LDG.E R6, desc[UR60][R8.64] ;  /* 0x0000003c08067981 */ /* 0x008ea8000c1e1900 */
[----:B-----5:R-:W2:Y:S02]  /*1c1e0*/  LDG.E R61, desc[UR60][R8.64+0x4] ;  /* 0x0000043c083d7981 */ /* 0x020ea4000c1e1900 */
[----:B--2---:R-:W-:-:S07]  /*1c1f0*/  IMAD.IADD R61, R61, 0x1, -R6 ;  /* 0x000000013d3d7824 */ /* 0x004fce00078e0a06 */
.L_x_3491:
[----:B------:R-:W2:Y:S01]  /*1c200*/  LDL R10, [R1+0x58] ;  /* 0x00005800010a7983 */ /* 0x000ea20000100800 */
[----:B------:R-:W-:Y:S01]  /*1c210*/  SHF.R.S32.HI R63, RZ, 0x1f, R220 ;  /* 0x0000001fff3f7819 */ /* 0x000fe200000114dc */
[----:B------:R-:W-:Y:S01]  /*1c220*/  ULDC.64 UR4, c[0x0][0xb70] ;  /* 0x0002dc0000047ab9 */ /* 0x000fe20000000a00 */
[--C-:B-----5:R-:W-:Y:S02]  /*1c230*/  SHF.R.S32.HI R21, RZ, 0x1f, R20.reuse ;  /* 0x0000001fff157819 */ /* 0x120fe40000011414 */
[----:B------:R-:W-:Y:S01]  /*1c240*/  SEL R227, R227, RZ, !P0 ;  /* 0x000000ffe3e37207 */ /* 0x000fe20004000000 */
[----:B---3--:R-:W-:Y:S01]  /*1c250*/  IMAD R7, R63, UR4, RZ ;  /* 0x000000043f077c24 */ /* 0x008fe2000f8e02ff */
[----:B------:R-:W-:Y:S02]  /*1c260*/  SEL R223, R223, RZ, !P0 ;  /* 0x000000ffdfdf7207 */ /* 0x000fe40004000000 */
[----:B------:R-:W-:Y:S01]  /*1c270*/  SHF.R.U64 R8, R0, 0x3, RZ ;  /* 0x0000000300087819 */ /* 0x000fe200000012ff */
[----:B------:R-:W-:Y:S01]  /*1c280*/  IMAD R9, R220, UR5, R7 ;  /* 0x00000005dc097c24 */ /* 0x000fe2000f8e0207 */
[----:B------:R-:W-:Y:S01]  /*1c290*/  IADD3 R29, P0, R4, 0x4000, RZ ;  /* 0x00004000041d7810 */ /* 0x000fe20007f1e0ff */
[----:B------:R-:W-:Y:S01]  /*1c2a0*/  IMAD.WIDE.U32 R6, R220, UR4, R20 ;  /* 0x00000004dc067c25 */ /* 0x000fe2000f8e0014 */
[----:B------:R-:W-:Y:S01]  /*1c2b0*/  ULDC.64 UR4, c[0x0][0xb78] ;  /* 0x0002de0000047ab9 */ /* 0x000fe20000000a00 */
[----:B------:R-:W-:-:S02]  /*1c2c0*/  LOP3.LUT R8, R8, R11, RZ, 0x3c, !PT ;  /* 0x0000000b08087212 */ /* 0x000fc400078e3cff */
[----:B------:R-:W-:Y:S01]  /*1c2d0*/  IMAD.IADD R7, R7, 0x1, R9 ;  /* 0x0000000107077824 */ /* 0x000fe200078e0209 */
[C---:B------:R-:W-:Y:S01]  /*1c2e0*/  IADD3 R13, P5, R4.reuse, 0x2000, RZ ;  /* 0x00002000040d7810 */ /* 0x040fe20007fbe0ff */
[----:B------:R-:W-:Y:S01]  /*1c2f0*/  IMAD R0, R227, UR4, RZ ;  /* 0x00000004e3007c24 */ /* 0x000fe2000f8e02ff */
[C---:B------:R-:W-:Y:S01]  /*1c300*/  IADD3 R25, P6, R4.reuse, 0x3000, RZ ;  /* 0x0000300004197810 */ /* 0x040fe20007fde0ff */
[----:B------:R-:W-:Y:S01]  /*1c310*/  IMAD.WIDE.U32 R6, R223, UR4, R6 ;  /* 0x00000004df067c25 */ /* 0x000fe2000f8e0006 */
[C---:B------:R-:W-:Y:S02]  /*1c320*/  IADD3 R37, P2, R4.reuse, 0x6000, RZ ;  /* 0x0000600004257810 */ /* 0x040fe40007f5e0ff */
[----:B------:R-:W-:Y:S02]  /*1c330*/  IADD3 R33, P1, R4, 0x5000, RZ ;  /* 0x0000500004217810 */ /* 0x000fe40007f3e0ff */
[----:B------:R-:W-:Y:S02]  /*1c340*/  LOP3.LUT R28, R29, 0x380, RZ, 0xc0, !PT ;  /* 0x000003801d1c7812 */ /* 0x000fe400078ec0ff */
[----:B------:R-:W-:-:S02]  /*1c350*/  LOP3.LUT R12, R13, 0x380, RZ, 0xc0, !PT ;  /* 0x000003800d0c7812 */ /* 0x000fc400078ec0ff */
[----:B------:R-:W-:Y:S02]  /*1c360*/  LOP3.LUT R24, R25, 0x380, RZ, 0xc0, !PT ;  /* 0x0000038019187812 */ /* 0x000fe400078ec0ff */
[----:B------:R-:W-:Y:S02]  /*1c370*/  LOP3.LUT R36, R37, 0x380, RZ, 0xc0, !PT ;  /* 0x0000038025247812 */ /* 0x000fe400078ec0ff */
[----:B------:R-:W-:Y:S02]  /*1c380*/  LOP3.LUT R32, R33, 0x380, RZ, 0xc0, !PT ;  /* 0x0000038021207812 */ /* 0x000fe400078ec0ff */
[----:B------:R-:W-:Y:S02]  /*1c390*/  SHF.R.U64 R28, R28, 0x3, RZ ;  /* 0x000000031c1c7819 */ /* 0x000fe400000012ff */
[----:B------:R-:W-:Y:S02]  /*1c3a0*/  SHF.R.U64 R12, R12, 0x3, RZ ;  /* 0x000000030c0c7819 */ /* 0x000fe400000012ff */
[----:B------:R-:W-:-:S02]  /*1c3b0*/  SHF.R.U64 R24, R24, 0x3, RZ ;  /* 0x0000000318187819 */ /* 0x000fc400000012ff */
[----:B------:R-:W-:Y:S02]  /*1c3c0*/  SHF.R.U64 R36, R36, 0x3, RZ ;  /* 0x0000000324247819 */ /* 0x000fe400000012ff */
[----:B------:R-:W-:Y:S02]  /*1c3d0*/  SHF.R.U64 R32, R32, 0x3, RZ ;  /* 0x0000000320207819 */ /* 0x000fe400000012ff */
[----:B------:R-:W-:Y:S01]  /*1c3e0*/  LOP3.LUT R28, R28, R29, RZ, 0x3c, !PT ;  /* 0x0000001d1c1c7212 */ /* 0x000fe200078e3cff */
[--C-:B------:R-:W-:Y:S01]  /*1c3f0*/  IMAD.X R29, RZ, RZ, R5.reuse, P0 ;  /* 0x000000ffff1d7224 */ /* 0x100fe200000e0605 */
[----:B------:R-:W-:Y:S01]  /*1c400*/  LOP3.LUT R12, R12, R13, RZ, 0x3c, !PT ;  /* 0x0000000d0c0c7212 */ /* 0x000fe200078e3cff */
[--C-:B------:R-:W-:Y:S01]  /*1c410*/  IMAD.X R13, RZ, RZ, R5.reuse, P5 ;  /* 0x000000ffff0d7224 */ /* 0x100fe200028e0605 */
[----:B------:R-:W-:Y:S02]  /*1c420*/  LOP3.LUT R24, R24, R25, RZ, 0x3c, !PT ;  /* 0x0000001918187212 */ /* 0x000fe400078e3cff */
[----:B------:R-:W-:Y:S01]  /*1c430*/  LOP3.LUT R36, R36, R37, RZ, 0x3c, !PT ;  /* 0x0000002524247212 */ /* 0x000fe200078e3cff */
[----:B------:R-:W-:Y:S01]  /*1c440*/  IMAD.X R37, RZ, RZ, R5, P2 ;  /* 0x000000ffff257224 */ /* 0x000fe200010e0605 */
[----:B------:R-:W-:-:S02]  /*1c450*/  IADD3.X R25, RZ, R5, RZ, P6, !PT ;  /* 0x00000005ff197210 */ /* 0x000fc400037fe4ff */
[----:B------:R-:W-:Y:S02]  /*1c460*/  LOP3.LUT P0, RZ, R230, 0x3, RZ, 0xc0, !PT ;  /* 0x00000003e6ff7812 */ /* 0x000fe4000780c0ff */
[C---:B------:R-:W-:Y:S02]  /*1c470*/  IADD3 R49, P5, R4.reuse, 0x9000, RZ ;  /* 0x0000900004317810 */ /* 0x040fe40007fbe0ff */
[----:B------:R-:W-:Y:S02]  /*1c480*/  IADD3 R53, P6, R4, 0xa000, RZ ;  /* 0x0000a00004357810 */ /* 0x000fe40007fde0ff */
[----:B------:R-:W-:Y:S01]  /*1c490*/  LOP3.LUT R32, R32, R33, RZ, 0x3c, !PT ;  /* 0x0000002120207212 */ /* 0x000fe200078e3cff */
[----:B------:R-:W-:Y:S01]  /*1c4a0*/  IMAD.X R33, RZ, RZ, R5, P1 ;  /* 0x000000ffff217224 */ /* 0x000fe200008e0605 */
[----:B------:R-:W-:Y:S02]  /*1c4b0*/  LOP3.LUT R48, R49, 0x380, RZ, 0xc0, !PT ;  /* 0x0000038031307812 */ /* 0x000fe400078ec0ff */
[----:B------:R-:W-:-:S02]  /*1c4c0*/  LOP3.LUT R52, R53, 0x380, RZ, 0xc0, !PT ;  /* 0x0000038035347812 */ /* 0x000fc400078ec0ff */
[----:B------:R-:W-:Y:S02]  /*1c4d0*/  SHF.R.U64 R48, R48, 0x3, RZ ;  /* 0x0000000330307819 */ /* 0x000fe400000012ff */
[----:B------:R-:W-:Y:S02]  /*1c4e0*/  SHF.R.U64 R52, R52, 0x3, RZ ;  /* 0x0000000334347819 */ /* 0x000fe400000012ff */
[----:B------:R-:W-:Y:S01]  /*1c4f0*/  LOP3.LUT R48, R48, R49, RZ, 0x3c, !PT ;  /* 0x0000003130307212 */ /* 0x000fe200078e3cff */
[--C-:B------:R-:W-:Y:S01]  /*1c500*/  IMAD.X R49, RZ, RZ, R5.reuse, P5 ;  /* 0x000000ffff317224 */ /* 0x100fe200028e0605 */
[----:B------:R-:W-:Y:S01]  /*1c510*/  LOP3.LUT R52, R52, R53, RZ, 0x3c, !PT ;  /* 0x0000003534347212 */ /* 0x000fe200078e3cff */
[----:B------:R-:W-:Y:S01]  /*1c520*/  IMAD.X R53, RZ, RZ, R5, P6 ;  /* 0x000000ffff357224 */ /* 0x000fe200030e0605 */
[----:B------:R-:W-:Y:S01]  /*1c530*/  SHF.R.S32.HI R219, RZ, 0x1f, R218 ;  /* 0x0000001fffdb7819 */ /* 0x000fe200000114da */
[----:B------:R-:W-:Y:S01]  /*1c540*/  BSSY B1, `(.L_x_3492) ;  /* 0x0000064000017945 */ /* 0x000fe20003800000 */
[----:B--2---:R-:W-:Y:S01]  /*1c550*/  LEA R11, R226, R10, 0x7 ;  /* 0x0000000ae20b7211 */ /* 0x004fe200078e38ff */
[----:B------:R-:W-:Y:S01]  /*1c560*/  IMAD R10, R223, UR5, R0 ;  /* 0x00000005df0a7c24 */ /* 0x000fe2000f8e0200 */
[----:B------:R-:W-:-:S02]  /*1c570*/  ULDC.64 UR4, c[0x0][0xb40] ;  /* 0x0002d00000047ab9 */ /* 0x000fc40000000a00 */
[----:B------:R-:W-:Y:S02]  /*1c580*/  SHF.R.S32.HI R9, RZ, 0x1f, R11 ;  /* 0x0000001fff097819 */ /* 0x000fe4000001140b */
[C---:B------:R-:W-:Y:S02]  /*1c590*/  IADD3 R0, P3, R11.reuse, R6, RZ ;  /* 0x000000060b007210 */ /* 0x040fe40007f7e0ff */
[----:B------:R-:W-:Y:S02]  /*1c5a0*/  ISETP.GE.OR P1, PT, R11, R61, P0 ;  /* 0x0000003d0b00720c */ /* 0x000fe40000726670 */
[----:B------:R-:W-:Y:S02]  /*1c5b0*/  IADD3.X R9, R9, R7, R10, P3, !PT ;  /* 0x0000000709097210 */ /* 0x000fe40001ffe40a */
[----:B------:R-:W-:Y:S02]  /*1c5c0*/  LEA R54, P3, R0, UR4, 0x2 ;  /* 0x0000000400367c11 */ /* 0x000fe4000f8610ff */
[----:B------:R-:W-:-:S02]  /*1c5d0*/  IADD3 R7, P2, R4, 0xb000, RZ ;  /* 0x0000b00004077810 */ /* 0x000fc40007f5e0ff */
[----:B------:R-:W-:Y:S01]  /*1c5e0*/  LEA.HI.X R55, R0, UR5, R9, 0x2, P3 ;  /* 0x0000000500377c11 */ /* 0x000fe200098f1409 */
[----:B------:R-:W-:Y:S01]  /*1c5f0*/  IMAD.X R9, RZ, RZ, R5, P4 ;  /* 0x000000ffff097224 */ /* 0x000fe200020e0605 */
[C---:B------:R-:W-:Y:S01]  /*1c600*/  IADD3 R41, P3, R4.reuse, 0x7000, RZ ;  /* 0x0000700004297810 */ /* 0x040fe20007f7e0ff */
[----:B------:R-:W-:Y:S01]  /*1c610*/  ULDC.64 UR4, c[0x0][0xaa0] ;  /* 0x0002a80000047ab9 */ /* 0x000fe20000000a00 */
[----:B------:R-:W-:Y:S01]  /*1c620*/  IADD3 R45, P4, R4, 0x8000, RZ ;  /* 0x00008000042d7810 */ /* 0x000fe20007f9e0ff */
[----:B------:R2:W-:Y:S01]  /*1c630*/  @!P1 STG.E desc[UR60][R54.64], R3 ;  /* 0x0000000336009986 */ /* 0x0005e2000c10193c */
[----:B------:R-:W-:Y:S02]  /*1c640*/  IADD3 R0, R11, 0x8, RZ ;  /* 0x000000080b007810 */ /* 0x000fe40007ffe0ff */
[----:B------:R-:W-:Y:S02]  /*1c650*/  LOP3.LUT R40, R41, 0x380, RZ, 0xc0, !PT ;  /* 0x0000038029287812 */ /* 0x000fe400078ec0ff */
[----:B------:R-:W-:-:S02]  /*1c660*/  LOP3.LUT R44, R45, 0x380, RZ, 0xc0, !PT ;  /* 0x000003802d2c7812 */ /* 0x000fc400078ec0ff */
[----:B------:R-:W-:Y:S02]  /*1c670*/  ISETP.GE.OR P0, PT, R0, R61, P0 ;  /* 0x0000003d0000720c */ /* 0x000fe40000706670 */
[----:B------:R-:W-:Y:S02]  /*1c680*/  LOP3.LUT R11, R4, 0x380, RZ, 0xc0, !PT ;  /* 0x00000380040b7812 */ /* 0x000fe400078ec0ff */
[----:B------:R-:W-:Y:S02]  /*1c690*/  LOP3.LUT R0, R7, 0x380, RZ, 0xc0, !PT ;  /* 0x0000038007007812 */ /* 0x000fe400078ec0ff */
[----:B------:R-:W-:Y:S02]  /*1c6a0*/  SHF.R.U64 R40, R40, 0x3, RZ ;  /* 0x0000000328287819 */ /* 0x000fe400000012ff */
[----:B------:R-:W-:Y:S02]  /*1c6b0*/  SHF.R.U64 R44, R44, 0x3, RZ ;  /* 0x000000032c2c7819 */ /* 0x000fe400000012ff */
[----:B------:R-:W-:-:S02]  /*1c6c0*/  SHF.R.U64 R11, R11, 0x3, RZ ;  /* 0x000000030b0b7819 */ /* 0x000fc400000012ff */
[----:B------:R-:W-:Y:S01]  /*1c6d0*/  SHF.R.U64 R0, R0, 0x3, RZ ;  /* 0x0000000300007819 */ /* 0x000fe200000012ff */
[----:B------:R3:W-:Y:S01]  /*1c6e0*/  @!P0 STG.E desc[UR60][R54.64+0x20], R2 ;  /* 0x0000200236008986 */ /* 0x0007e2000c10193c */
[----:B------:R-:W-:Y:S01]  /*1c6f0*/  LOP3.LUT R40, R40, R41, RZ, 0x3c, !PT ;  /* 0x0000002928287212 */ /* 0x000fe200078e3cff */
[----:B------:R-:W-:Y:S01]  /*1c700*/  IMAD.X R41, RZ, RZ, R5, P3 ;  /* 0x000000ffff297224 */ /* 0x000fe200018e0605 */
[----:B------:R-:W-:Y:S01]  /*1c710*/  LOP3.LUT R44, R44, R45, RZ, 0x3c, !PT ;  /* 0x0000002d2c2c7212 */ /* 0x000fe200078e3cff */
[----:B------:R-:W5:Y:S01]  /*1c720*/  LD.E.128 R12, desc[UR60][R12.64] ;  /* 0x0000003c0c0c7980 */ /* 0x000f62000c101d00 */
[-C--:B------:R-:W-:Y:S02]  /*1c730*/  IADD3.X R45, RZ, R5.reuse, RZ, P4, !PT ;  /* 0x00000005ff2d7210 */ /* 0x080fe400027fe4ff */
[----:B------:R-:W-:Y:S01]  /*1c740*/  LOP3.LUT R4, R11, R4, RZ, 0x3c, !PT ;  /* 0x000000040b047212 */ /* 0x000fe200078e3cff */
[----:B------:R-:W5:Y:S01]  /*1c750*/  LD.E.128 R24, desc[UR60][R24.64] ;  /* 0x0000003c18187980 */ /* 0x000f62000c101d00 */
[----:B------:R-:W-:-:S02]  /*1c760*/  IADD3.X R57, RZ, R5, RZ, P2, !PT ;  /* 0x00000005ff397210 */ /* 0x000fc400017fe4ff */
[----:B------:R-:W-:Y:S01]  /*1c770*/  LOP3.LUT R56, R0, R7, RZ, 0x3c, !PT ;  /* 0x0000000700387212 */ /* 0x000fe200078e3cff */
[----:B------:R-:W5:Y:S01]  /*1c780*/  LD.E.128 R8, desc[UR60][R8.64] ;  /* 0x0000003c08087980 */ /* 0x000f62000c101d00 */
[--C-:B--2---:R-:W-:Y:S01]  /*1c790*/  SHF.R.S32.HI R3, RZ, 0x1f, R215.reuse ;  /* 0x0000001fff037819 */ /* 0x104fe200000114d7 */
[----:B------:R-:W-:Y:S02]  /*1c7a0*/  IMAD R21, R21, UR4, RZ ;  /* 0x0000000415157c24 */ /* 0x000fe4000f8e02ff */
[----:B------:R-:W5:Y:S01]  /*1c7b0*/  LD.E.128 R4, desc[UR60][R4.64] ;  /* 0x0000003c04047980 */ /* 0x000f62000c101d00 */
[----:B---3--:R-:W-:-:S03]  /*1c7c0*/  IMAD.MOV.U32 R2, RZ, RZ, R215 ;  /* 0x000000ffff027224 */ /* 0x008fc600078e00d7 */
        /* <DEDUP_REMOVED lines=14> */
[----:B------:R-:W-:-:S04]  /*1c8b0*/  IMAD.WIDE.U32 R2, R20, UR4, R2 ;  /* 0x0000000414027c25 */ /* 0x000fc8000f8e0002 */
[----:B------:R-:W-:Y:S01]  /*1c8c0*/  IMAD R21, R20, UR5, R21 ;  /* 0x0000000514157c24 */ /* 0x000fe2000f8e0215 */
[----:B------:R-:W-:Y:S01]  /*1c8d0*/  ULDC.64 UR4, c[0x0][0xae0] ;  /* 0x0002b80000047ab9 */ /* 0x000fe20000000a00 */
[----:B------:R-:W-:Y:S01]  /*1c8e0*/  IMAD R61, R226, -0x80, R61 ;  /* 0xffffff80e23d7824 */ /* 0x000fe200078e023d */
[C---:B------:R-:W-:Y:S01]  /*1c8f0*/  IADD3 R0, R218.reuse, 0x20, RZ ;  /* 0x00000020da007810 */ /* 0x040fe20007ffe0ff */
[----:B------:R-:W-:Y:S02]  /*1c900*/  IMAD.IADD R3, R3, 0x1, R21 ;  /* 0x0000000103037824 */ /* 0x000fe400078e0215 */
[----:B------:R-:W-:Y:S01]  /*1c910*/  IMAD R63, R63, UR4, RZ ;  /* 0x000000043f3f7c24 */ /* 0x000fe2000f8e02ff */
[CC--:B------:R-:W-:Y:S01]  /*1c920*/  ISETP.GE.AND P3, PT, R218.reuse, R61.reuse, PT ;  /* 0x0000003dda00720c */ /* 0x0c0fe20003f66270 */
[----:B------:R-:W-:Y:S01]  /*1c930*/  VIADD R20, R218, 0x40 ;  /* 0x00000040da147836 */ /* 0x000fe20000000000 */
[----:B------:R-:W-:Y:S01]  /*1c940*/  ISETP.GE.AND P0, PT, R0, R61, PT ;  /* 0x0000003d0000720c */ /* 0x000fe20003f06270 */
[----:B------:R-:W-:-:S02]  /*1c950*/  IMAD R63, R220, UR5, R63 ;  /* 0x00000005dc3f7c24 */ /* 0x000fc4000f8e023f */
[----:B------:R-:W-:Y:S01]  /*1c960*/  IMAD.WIDE.U32 R2, R220, UR4, R2 ;  /* 0x00000004dc027c25 */ /* 0x000fe2000f8e0002 */
[----:B------:R-:W-:-:S03]  /*1c970*/  ULDC.64 UR4, c[0x0][0xae8] ;  /* 0x0002ba0000047ab9 */ /* 0x000fc60000000a00 */
[----:B------:R-:W-:Y:S01]  /*1c980*/  VIADD R0, R18, 0x36820 ;  /* 0x0003682012007836 */ /* 0x000fe20000000000 */
[----:B------:R-:W-:Y:S01]  /*1c990*/  ISETP.GE.AND P1, PT, R20, R61, PT ;  /* 0x0000003d1400720c */ /* 0x000fe20003f26270 */
[----:B------:R-:W-:Y:S01]  /*1c9a0*/  VIADD R21, R218, 0x60 ;  /* 0x00000060da157836 */ /* 0x000fe20000000000 */
[----:B------:R-:W-:Y:S01]  /*1c9b0*/  IADD3 R3, R3, R63, RZ ;  /* 0x0000003f03037210 */ /* 0x000fe20007ffe0ff */
[----:B------:R-:W-:Y:S01]  /*1c9c0*/  IMAD R20, R227, UR4, RZ ;  /* 0x00000004e3147c24 */ /* 0x000fe2000f8e02ff */
[----:B------:R-:W-:Y:S02]  /*1c9d0*/  PRMT R0, RZ, 0x654, R0 ;  /* 0x00000654ff007816 */ /* 0x000fe40000000000 */
[----:B------:R-:W-:Y:S01]  /*1c9e0*/  ISETP.GE.AND P2, PT, R21, R61, PT ;  /* 0x0000003d1500720c */ /* 0x000fe20003f46270 */
[C---:B------:R-:W-:Y:S01]  /*1c9f0*/  IMAD R63, R223.reuse, UR5, R20 ;  /* 0x00000005df3f7c24 */ /* 0x040fe2000f8e0214 */
[----:B--2---:R2:W-:Y:S01]  /*1ca00*/  SYNCS.ARRIVE.TRANS64.RED.A1T0 RZ, [R0+URZ], RZ ;  /* 0x000000ff00ff79a7 */ /* 0x0045e2000810043f */
[----:B------:R-:W-:-:S04]  /*1ca10*/  IMAD.WIDE.U32 R60, R223, UR4, R2 ;  /* 0x00000004df3c7c25 */ /* 0x000fc8000f8e0002 */
[----:B------:R-:W-:-:S04]  /*1ca20*/  IMAD.WIDE R20, R226, 0x80, R218 ;  /* 0x00000080e2147825 */ /* 0x000fc800078e02da */
[----:B------:R-:W-:Y:S01]  /*1ca30*/  IMAD.IADD R65, R61, 0x1, R63 ;  /* 0x000000013d417824 */ /* 0x000fe200078e023f */
[----:B--2---:R-:W-:Y:S06]  /*1ca40*/  @P3 BRA `(.L_x_3493) ;  /* 0x00000000004c3947 */ /* 0x004fec0003800000 */
[----:B------:R-:W-:Y:S01]  /*1ca50*/  ULDC.64 UR6, c[0x0][0xad8] ;  /* 0x0002b60000067ab9 */ /* 0x000fe20000000a00 */
[----:B------:R-:W-:Y:S01]  /*1ca60*/  MOV R3, R65 ;  /* 0x0000004100037202 */ /* 0x000fe20000000f00 */
[C---:B------:R-:W-:Y:S01]  /*1ca70*/  VIADD R62, R215.reuse, 0x80 ;  /* 0x00000080d73e7836 */ /* 0x040fe20000000000 */
[----:B------:R-:W-:Y:S01]  /*1ca80*/  IADD3 R0, R215, 0x40, RZ ;  /* 0x00000040d7007810 */ /* 0x000fe20007ffe0ff */
        /* <DEDUP_REMOVED lines=8> */
[----:B------:R-:W-:-:S02]  /*1cb10*/  ULDC.64 UR6, c[0x0][0xa80] ;  /* 0x0002a00000067ab9 */ /* 0x000fc40000000a00 */
[----:B------:R-:W-:Y:S01]  /*1cb20*/  IMAD.IADD R3, R3, 0x1, R63 ;  /* 0x0000000103037824 */ /* 0x000fe200078e023f */
[----:B------:R-:W-:-:S04]  /*1cb30*/  LEA R62, P6, R2, UR6, 0x1 ;  /* 0x00000006023e7c11 */ /* 0x000fc8000f8c08ff */
[----:B------:R-:W-:-:S05]  /*1cb40*/  LEA.HI.X R63, R2, UR7, R3, 0x1, P6 ;  /* 0x00000007023f7c11 */ /* 0x000fca000b0f0c03 */
[----:B-----5:R2:W-:Y:S04]  /*1cb50*/  @!P3 STG.E.128 desc[UR60][R62.64], R4 ;  /* 0x000000043e00b986 */ /* 0x0205e8000c101d3c */
[----:B------:R2:W-:Y:S04]  /*1cb60*/  @!P4 STG.E.128 desc[UR60][R62.64+0x80], R28 ;  /* 0x0000801c3e00c986 */ /* 0x0005e8000c101d3c */
[----:B------:R2:W-:Y:S02]  /*1cb70*/  @!P5 STG.E.128 desc[UR60][R62.64+0x100], R44 ;  /* 0x0001002c3e00d986 */ /* 0x0005e4000c101d3c */
.L_x_3493:
[----:B------:R-:W-:Y:S05]  /*1cb80*/  BSYNC B1 ;  /* 0x0000000000017941 */ /* 0x000fea0003800000 */
.L_x_3492:
[----:B------:R-:W-:Y:S04]  /*1cb90*/  BSSY B1, `(.L_x_3494) ;  /* 0x0000017000017945 */ /* 0x000fe80003800000 */
[----:B------:R-:W-:Y:S05]  /*1cba0*/  @P0 BRA `(.L_x_3495) ;  /* 0x0000000000540947 */ /* 0x000fea0003800000 */
[----:B--2--5:R-:W-:Y:S01]  /*1cbb0*/  IADD3 R5, P0, R20, 0x20, RZ ;  /* 0x0000002014057810 */ /* 0x024fe20007f1e0ff */
[----:B------:R-:W-:Y:S01]  /*1cbc0*/  ULDC UR4, c[0x0][0xa8c] ;  /* 0x0002a30000047ab9 */ /* 0x000fe20000000800 */
[C---:B------:R-:W-:Y:S01]  /*1cbd0*/  IADD3 R2, R215.reuse, 0x40, RZ ;  /* 0x00000040d7027810 */ /* 0x040fe20007ffe0ff */
[----:B------:R-:W-:Y:S01]  /*1cbe0*/  ULDC.64 UR6, c[0x0][0xad8] ;  /* 0x0002b60000067ab9 */ /* 0x000fe20000000a00 */
[----:B------:R-:W-:Y:S01]  /*1cbf0*/  MOV R3, R65 ;  /* 0x0000004100037202 */ /* 0x000fe20000000f00 */
[----:B------:R-:W-:Y:S01]  /*1cc00*/  IMAD.X R0, RZ, RZ, R21, P0 ;  /* 0x000000ffff007224 */ /* 0x000fe200000e0615 */
[----:B------:R-:W-:Y:S01]  /*1cc10*/  ISETP.GE.AND P4, PT, R2, UR4, PT ;  /* 0x0000000402007c0c */ /* 0x000fe2000bf86270 */
[----:B------:R-:W-:Y:S01]  /*1cc20*/  IMAD.MOV.U32 R2, RZ, RZ, R60 ;  /* 0x000000ffff027224 */ /* 0x000fe200078e003c */
[C---:B------:R-:W-:Y:S01]  /*1cc30*/  ISETP.GE.AND P3, PT, R215.reuse, UR4, PT ;  /* 0x00000004d7007c0c */ /* 0x040fe2000bf66270 */
[----:B------:R-:W-:Y:S02]  /*1cc40*/  VIADD R4, R215, 0x80 ;  /* 0x00000080d7047836 */ /* 0x000fe40000000000 */
[----:B------:R-:W-:-:S02]  /*1cc50*/  IMAD R0, R0, UR6, RZ ;  /* 0x0000000600007c24 */ /* 0x000fc4000f8e02ff */
        /* <DEDUP_REMOVED lines=10> */
.L_x_3495:
[----:B------:R-:W-:Y:S05]  /*1cd00*/  BSYNC B1 ;  /* 0x0000000000017941 */ /* 0x000fea0003800000 */
.L_x_3494:
[----:B------:R-:W-:Y:S04]  /*1cd10*/  BSSY B1, `(.L_x_3496) ;  /* 0x0000017000017945 */ /* 0x000fe80003800000 */
[----:B------:R-:W-:Y:S05]  /*1cd20*/  @P1 BRA `(.L_x_3497) ;  /* 0x0000000000541947 */ /* 0x000fea0003800000 */
[----:B--23-5:R-:W-:Y:S01]  /*1cd30*/  IADD3 R5, P0, R20, 0x40, RZ ;  /* 0x0000004014057810 */ /* 0x02cfe20007f1e0ff */
        /* <DEDUP_REMOVED lines=20> */
.L_x_3497:
[----:B------:R-:W-:Y:S05]  /*1ce80*/  BSYNC B1 ;  /* 0x0000000000017941 */ /* 0x000fea0003800000 */
.L_x_3496:
[----:B------:R-:W-:Y:S05]  /*1ce90*/  @P2 BRA `(.L_x_3498) ;  /* 0x0000000c00102947 */ /* 0x000fea0003800000 */
[----:B--2345:R-:W-:Y:S01]  /*1cea0*/  IADD3 R5, P0, R20, 0x60, RZ ;  /* 0x0000006014057810 */ /* 0x03cfe20007f1e0ff */
        /* <DEDUP_REMOVED lines=13> */
[----:B------:R-:W-:Y:S02]  /*1cf80*/  LEA R4, P0, R2, UR6, 0x1 ;  /* 0x0000000602047c11 */ /* 0x000fe4000f8008ff */
[----:B------:R-:W-:-:S04]  /*1cf90*/  IADD3 R3, R3, R5, RZ ;  /* 0x0000000503037210 */ /* 0x000fc80007ffe0ff */
[----:B------:R-:W-:Y:S02]  /*1cfa0*/  LEA.HI.X R5, R2, UR7, R3, 0x1, P0 ;  /* 0x0000000702057c11 */ /* 0x000fe400080f0c03 */
[----:B------:R-:W-:-:S03]  /*1cfb0*/  ISETP.GE.AND P0, PT, R0, UR4, PT ;  /* 0x0000000400007c0c */ /* 0x000fc6000bf06270 */
[----:B------:R2:W-:Y:S04]  /*1cfc0*/  @!P1 STG.E.128 desc[UR60][R4.64], R24 ;  /* 0x0000001804009986 */ /* 0x0005e8000c101d3c */
[----:B------:R2:W-:Y:S06]  /*1cfd0*/  @!P2 STG.E.128 desc[UR60][R4.64+0x80], R40 ;  /* 0x000080280400a986 */ /* 0x0005ec000c101d3c */
[----:B------:R-:W-:Y:S05]  /*1cfe0*/  @P0 BRA `(.L_x_3498) ;  /* 0x0000000800bc0947 */ /* 0x000fea0003800000 */
[----:B------:R3:W-:Y:S01]  /*1cff0*/  STG.E.128 desc[UR60][R4.64+0x100], R56 ;  /* 0x0001003804007986 */ /* 0x0007e2000c101d3c */
[----:B------:R-:W-:Y:S05]  /*1d000*/  BRA `(.L_x_3498) ;  /* 0x0000000800b47947 */ /* 0x000fea0003800000 */
.L_x_3490:
[----:B------:R-:W-:Y:S01]  /*1d010*/  ULDC.64 UR4, c[0x0][0xbd8] ;  /* 0x0002f60000047ab9 */ /* 0x000fe20000000a00 */
[----:B------:R-:W-:Y:S01]  /*1d020*/  IMAD.MOV.U32 R9, RZ, RZ, RZ ;  /* 0x000000ffff097224 */ /* 0x000fe200078e00ff */
[----:B------:R-:W-:Y:S02]  /*1d030*/  ISETP.NE.U32.AND P0, PT, RZ, UR4, PT ;  /* 0x00000004ff007c0c */ /* 0x000fe4000bf05070 */
[----:B------:R-:W-:Y:S02]  /*1d040*/  IADD3 R2, P1, R221, UR4, RZ ;  /* 0x00000004dd027c10 */ /* 0x000fe4000ff3e0ff */
[----:B------:R-:W-:Y:S02]  /*1d050*/  ISETP.NE.AND.EX P0, PT, RZ, UR5, PT, P0 ;  /* 0x00000005ff007c0c */ /* 0x000fe4000bf05300 */
[----:B------:R-:W-:Y:S01]  /*1d060*/  IADD3.X R3, R222, UR5, RZ, P1, !PT ;  /* 0x00000005de037c10 */ /* 0x000fe20008ffe4ff */
[----:B------:R-:W-:Y:S02]  /*1d070*/  ULDC.64 UR4, c[0x0][0xbe0] ;  /* 0x0002f80000047ab9 */ /* 0x000fe40000000a00 */
[----:B------:R-:W-:-:S04]  /*1d080*/  ISETP.NE.U32.AND P1, PT, RZ, UR4, PT ;  /* 0x00000004ff007c0c */ /* 0x000fc8000bf25070 */
[----:B------:R-:W-:-:S04]  /*1d090*/  ISETP.NE.AND.EX P1, PT, RZ, UR5, PT, P1 ;  /* 0x00000005ff007c0c */ /* 0x000fc8000bf25310 */
[----:B------:R2:W5:Y:S01]  /*1d0a0*/  @P0 LDG.E R9, desc[UR60][R2.64] ;  /* 0x0000003c02090981 */ /* 0x000562000c1e1900 */
[----:B------:R-:W3:Y:S08]  /*1d0b0*/  S2R R0, SR_TID.X ;  /* 0x0000000000007919 */ /* 0x000ef00000002100 */
[----:B------:R-:W-:Y:S01]  /*1d0c0*/  @P1 IADD3 R4, P2, R221, UR4, RZ ;  /* 0x00000004dd041c10 */ /* 0x000fe2000ff5e0ff */
[----:B------:R-:W-:-:S02]  /*1d0d0*/  ULDC UR4, c[0x0][0xa88] ;  /* 0x0002a20000047ab9 */ /* 0x000fc40000000800 */
[----:B------:R-:W-:Y:S01]  /*1d0e0*/  IMAD.U32 R7, RZ, RZ, UR4 ;  /* 0x00000004ff077e24 */ /* 0x000fe2000f8e00ff */
[----:B------:R-:W-:-:S05]  /*1d0f0*/  @P1 IADD3.X R5, R222, UR5, RZ, P2, !PT ;  /* 0x00000005de051c10 */ /* 0x000fca00097fe4ff */
[----:B------:R2:W5:Y:S01]  /*1d100*/  @P1 LDG.E R7, desc[UR60][R4.64] ;  /* 0x0000003c04071981 */ /* 0x000562000c1e1900 */
[----:B---3--:R-:W-:-:S04]  /*1d110*/  IADD3 R0, R0, -0x80, RZ ;  /* 0xffffff8000007810 */ /* 0x008fc80007ffe0ff */
[----:B------:R-:W-:Y:S01]  /*1d120*/  ISETP.GE.AND P2, PT, R0, 0x80, PT ;  /* 0x000000800000780c */ /* 0x000fe20003f46270 */
[----:B--2---:R-:W-:-:S12]  /*1d130*/  @P1 BRA `(.L_x_3499) ;  /* 0x0000000000101947 */ /* 0x004fd80003800000 */
[----:B------:R-:W-:Y:S05]  /*1d140*/  @!P0 BRA `(.L_x_3499) ;  /* 0x00000000000c8947 */ /* 0x000fea0003800000 */
[----:B------:R-:W2:Y:S04]  /*1d150*/  LDG.E R0, desc[UR60][R2.64] ;  /* 0x0000003c02007981 */ /* 0x000ea8000c1e1900 */
[----:B-----5:R-:W2:Y:S02]  /*1d160*/  LDG.E R7, desc[UR60][R2.64+0x4] ;  /* 0x0000043c02077981 */ /* 0x020ea4000c1e1900 */
[----:B--2---:R-:W-:-:S07]  /*1d170*/  IMAD.IADD R7, R7, 0x1, -R0 ;  /* 0x0000000107077824 */ /* 0x004fce00078e0a00 */
.L_x_3499:
[----:B------:R-:W-:Y:S01]  /*1d180*/  BSSY B1, `(.L_x_3500) ;  /* 0x000001d000017945 */ /* 0x000fe20003800000 */
[----:B------:R-:W-:Y:S02]  /*1d190*/  SHF.R.S32.HI R8, RZ, 0x1f, R220 ;  /* 0x0000001fff087819 */ /* 0x000fe400000114dc */
[----:B------:R-:W-:Y:S02]  /*1d1a0*/  SHF.R.S32.HI R10, RZ, 0x1f, R215 ;  /* 0x0000001fff0a7819 */ /* 0x000fe400000114d7 */
[----:B------:R-:W-:Y:S02]  /*1d1b0*/  SEL R223, R223, RZ, !P0 ;  /* 0x000000ffdfdf7207 */ /* 0x000fe40004000000 */
[----:B------:R-:W-:Y:S02]  /*1d1c0*/  SEL R227, R227, RZ, !P0 ;  /* 0x000000ffe3e37207 */ /* 0x000fe40004000000 */
[----:B-----5:R-:W-:Y:S01]  /*1d1d0*/  SHF.R.S32.HI R6, RZ, 0x1f, R9 ;  /* 0x0000001fff067819 */ /* 0x020fe20000011409 */
[----:B------:R-:W-:Y:S06]  /*1d1e0*/  @P2 BRA `(.L_x_3501) ;  /* 0x0000000000582947 */ /* 0x000fec0003800000 */
[----:B------:R-:W2:Y:S02]  /*1d1f0*/  S2R R3, SR_TID.X ;  /* 0x0000000000037919 */ /* 0x000ea40000002100 */
[----:B--2---:R-:W-:-:S05]  /*1d200*/  LEA R0, R226, R3, 0x7 ;  /* 0x00000003e2007211 */ /* 0x004fca00078e38ff */
[----:B------:R-:W-:-:S05]  /*1d210*/  VIADD R0, R0, 0xffffff80 ;  /* 0xffffff8000007836 */ /* 0x000fca0000000000 */
        /* <DEDUP_REMOVED lines=13> */
[----:B------:R-:W-:-:S04]  /*1d2f0*/  ULDC.64 UR4, c[0x0][0xb40] ;  /* 0x0002d00000047ab9 */ /* 0x000fc80000000a00 */
[----:B------:R-:W-:Y:S02]  /*1d300*/  IADD3 R3, R3, R5, RZ ;  /* 0x0000000503037210 */ /* 0x000fe40007ffe0ff */
[----:B------:R-:W-:-:S04]  /*1d310*/  LEA R4, P0, R2, UR4, 0x2 ;  /* 0x0000000402047c11 */ /* 0x000fc8000f8010ff */
[----:B------:R-:W-:Y:S01]  /*1d320*/  LEA.HI.X R5, R2, UR5, R3, 0x2, P0 ;  /* 0x0000000502057c11 */ /* 0x000fe200080f1403 */
[----:B------:R-:W-:-:S05]  /*1d330*/  IMAD.MOV.U32 R3, RZ, RZ, -0x800000 ;  /* 0xff800000ff037424 */ /* 0x000fca00078e00ff */
[----:B------:R2:W-:Y:S03]  /*1d340*/  STG.E desc[UR60][R4.64], R3 ;  /* 0x0000000304007986 */ /* 0x0005e6000c10193c */
.L_x_3501:
[----:B------:R-:W-:Y:S05]  /*1d350*/  BSYNC B1 ;  /* 0x0000000000017941 */ /* 0x000fea0003800000 */
.L_x_3500:
[----:B------:R-:W-:Y:S01]  /*1d360*/  ULDC.64 UR4, c[0x0][0xaa0] ;  /* 0x0002a80000047ab9 */ /* 0x000fe20000000a00 */
[----:B--2---:R-:W-:Y:S01]  /*1d370*/  MOV R3, R10 ;  /* 0x0000000a00037202 */ /* 0x004fe20000000f00 */
[----:B------:R-:W-:Y:S01]  /*1d380*/  IMAD.MOV.U32 R2, RZ, RZ, R215 ;  /* 0x000000ffff027224 */ /* 0x000fe200078e00d7 */
[----:B------:R-:W-:Y:S01]  /*1d390*/  IADD3 R4, R218, 0x40, RZ ;  /* 0x00000040da047810 */ /* 0x000fe20007ffe0ff */
[----:B------:R-:W-:Y:S01]  /*1d3a0*/  IMAD R0, R6, UR4, RZ ;  /* 0x0000000406007c24 */ /* 0x000fe2000f8e02ff */
[----:B------:R-:W-:Y:S01]  /*1d3b0*/  MOV R6, R218 ;  /* 0x000000da00067202 */ /* 0x000fe20000000f00 */
[C---:B------:R-:W-:Y:S01]  /*1d3c0*/  IMAD.WIDE.U32 R2, R9.reuse, UR4, R2 ;  /* 0x0000000409027c25 */ /* 0x040fe2000f8e0002 */
[----:B------:R-:W-:Y:S03]  /*1d3d0*/  BSSY B1, `(.L_x_3502) ;  /* 0x000002a000017945 */ /* 0x000fe60003800000 */
[----:B------:R-:W-:Y:S01]  /*1d3e0*/  IMAD R9, R9, UR5, R0 ;  /* 0x0000000509097c24 */ /* 0x000fe2000f8e0200 */
[----:B------:R-:W-:Y:S01]  /*1d3f0*/  ULDC.64 UR4, c[0x0][0xae0] ;  /* 0x0002b80000047ab9 */ /* 0x000fe20000000a00 */
[----:B------:R-:W-:-:S02]  /*1d400*/  VIADD R0, R218, 0x20 ;  /* 0x00000020da007836 */ /* 0x000fc40000000000 */
[----:B------:R-:W-:Y:S02]  /*1d410*/  IMAD R7, R226, -0x80, R7 ;  /* 0xffffff80e2077824 */ /* 0x000fe400078e0207 */
[----:B------:R-:W-:Y:S02]  /*1d420*/  IMAD.IADD R3, R3, 0x1, R9 ;  /* 0x0000000103037824 */ /* 0x000fe400078e0209 */
[----:B------:R-:W-:Y:S01]  /*1d430*/  IMAD R5, R8, UR4, RZ ;  /* 0x0000000408057c24 */ /* 0x000fe2000f8e02ff */
[-C--:B------:R-:W-:Y:S01]  /*1d440*/  ISETP.GE.AND P2, PT, R0, R7.reuse, PT ;  /* 0x000000070000720c */ /* 0x080fe20003f46270 */
[C---:B------:R-:W-:Y:S01]  /*1d450*/  VIADD R0, R218.reuse, 0x60 ;  /* 0x00000060da007836 */ /* 0x040fe20000000000 */
[-C--:B------:R-:W-:Y:S01]  /*1d460*/  ISETP.GE.AND P3, PT, R218, R7.reuse, PT ;  /* 0x00000007da00720c */ /* 0x080fe20003f66270 */
[----:B------:R-:W-:Y:S01]  /*1d470*/  IMAD R5, R220, UR5, R5 ;  /* 0x00000005dc057c24 */ /* 0x000fe2000f8e0205 */
[-C--:B------:R-:W-:Y:S01]  /*1d480*/  ISETP.GE.AND P1, PT, R4, R7.reuse, PT ;  /* 0x000000070400720c */ /* 0x080fe20003f26270 */
[----:B------:R-:W-:Y:S01]  /*1d490*/  IMAD.WIDE.U32 R2, R220, UR4, R2 ;  /* 0x00000004dc027c25 */ /* 0x000fe2000f8e0002 */
[----:B------:R-:W-:Y:S01]  /*1d4a0*/  ULDC.64 UR4, c[0x0][0xae8] ;  /* 0x0002ba0000047ab9 */ /* 0x000fe20000000a00 */
[----:B------:R-:W-:-:S02]  /*1d4b0*/  ISETP.GE.AND P0, PT, R0, R7, PT ;  /* 0x000000070000720c */ /* 0x000fc40003f06270 */
[----:B------:R-:W-:Y:S01]  /*1d4c0*/  IMAD.IADD R3, R3, 0x1, R5 ;  /* 0x0000000103037824 */ /* 0x000fe200078e0205 */
[----:B------:R-:W-:Y:S01]  /*1d4d0*/  SHF.R.S32.HI R7, RZ, 0x1f, R218 ;  /* 0x0000001fff077819 */ /* 0x000fe200000114da */
[----:B------:R-:W-:Y:S02]  /*1d4e0*/  IMAD R0, R227, UR4, RZ ;  /* 0x00000004e3007c24 */ /* 0x000fe4000f8e02ff */
[----:B------:R-:W-:-:S04]  /*1d4f0*/  IMAD.WIDE.U32 R4, R223, UR4, R2 ;  /* 0x00000004df047c25 */ /* 0x000fc8000f8e0002 */
[----:B------:R-:W-:Y:S02]  /*1d500*/  IMAD R9, R223, UR5, R0 ;  /* 0x00000005df097c24 */ /* 0x000fe4000f8e0200 */
[----:B------:R-:W-:-:S04]  /*1d510*/  IMAD.WIDE R6, R226, 0x80, R6 ;  /* 0x00000080e2067825 */ /* 0x000fc800078e0206 */
[----:B------:R-:W-:Y:S01]  /*1d520*/  IMAD.IADD R11, R5, 0x1, R9 ;  /* 0x00000001050b7824 */ /* 0x000fe200078e0209 */
[----:B------:R-:W-:Y:S06]  /*1d530*/  @P3 BRA `(.L_x_3503) ;  /* 0x00000000004c3947 */ /* 0x000fec0003800000 */
[----:B------:R-:W-:Y:S01]  /*1d540*/  ULDC.64 UR6, c[0x0][0xad8] ;  /* 0x0002b60000067ab9 */ /* 0x000fe20000000a00 */
[C---:B------:R-:W-:Y:S01]  /*1d550*/  VIADD R0, R215.reuse, 0x40 ;  /* 0x00000040d7007836 */ /* 0x040fe20000000000 */
[----:B------:R-:W-:Y:S01]  /*1d560*/  IADD3 R8, R215, 0x80, RZ ;  /* 0x00000080d7087810 */ /* 0x000fe20007ffe0ff */
[----:B------:R-:W-:Y:S01]  /*1d570*/  IMAD R9, R7, UR6, RZ ;  /* 0x0000000607097c24 */ /* 0x000fe2000f8e02ff */
[----:B------:R-:W-:Y:S01]  /*1d580*/  ULDC UR4, c[0x0][0xa8c] ;  /* 0x0002a30000047ab9 */ /* 0x000fe20000000800 */
[----:B------:R-:W-:Y:S01]  /*1d590*/  IMAD.MOV.U32 R2, RZ, RZ, R4 ;  /* 0x000000ffff027224 */ /* 0x000fe200078e0004 */
[----:B------:R-:W-:Y:S01]  /*1d5a0*/  ISETP.GE.AND P5, PT, R0, UR4, PT ;  /* 0x0000000400007c0c */ /* 0x000fe2000bfa6270 */
[----:B------:R-:W-:Y:S01]  /*1d5b0*/  IMAD.MOV.U32 R3, RZ, RZ, R11 ;  /* 0x000000ffff037224 */ /* 0x000fe200078e000b */
[----:B------:R-:W-:Y:S01]  /*1d5c0*/  ISETP.GE.AND P4, PT, R215, UR4, PT ;  /* 0x00000004d7007c0c */ /* 0x000fe2000bf86270 */
[----:B------:R-:W-:Y:S01]  /*1d5d0*/  IMAD R9, R6, UR7, R9 ;  /* 0x0000000706097c24 */ /* 0x000fe2000f8e0209 */
[----:B------:R-:W-:Y:S01]  /*1d5e0*/  ISETP.GE.AND P6, PT, R8, UR4, PT ;  /* 0x0000000408007c0c */ /* 0x000fe2000bfc6270 */
[----:B------:R-:W-:Y:S01]  /*1d5f0*/  IMAD.WIDE.U32 R2, R6, UR6, R2 ;  /* 0x0000000606027c25 */ /* 0x000fe2000f8e0002 */
[----:B------:R-:W-:-:S02]  /*1d600*/  ULDC.64 UR6, c[0x0][0xa80] ;  /* 0x0002a00000067ab9 */ /* 0x000fc40000000a00 */
[----:B------:R-:W-:Y:S02]  /*1d610*/  LEA R8, P3, R2, UR6, 0x1 ;  /* 0x0000000602087c11 */ /* 0x000fe4000f8608ff */
[----:B------:R-:W-:-:S04]  /*1d620*/  IADD3 R3, R3, R9, RZ ;  /* 0x0000000903037210 */ /* 0x000fc80007ffe0ff */
[----:B------:R-:W-:-:S05]  /*1d630*/  LEA.HI.X R9, R2, UR7, R3, 0x1, P3 ;  /* 0x0000000702097c11 */ /* 0x000fca00098f0c03 */
[----:B------:R2:W-:Y:S04]  /*1d640*/  @!P4 STG.E.128 desc[UR60][R8.64], RZ ;  /* 0x000000ff0800c986 */ /* 0x0005e8000c101d3c */
[----:B------:R2:W-:Y:S04]  /*1d650*/  @!P5 STG.E.128 desc[UR60][R8.64+0x80], RZ ;  /* 0x000080ff0800d986 */ /* 0x0005e8000c101d3c */
[----:B------:R2:W-:Y:S02]  /*1d660*/  @!P6 STG.E.128 desc[UR60][R8.64+0x100], RZ ;  /* 0x000100ff0800e986 */ /* 0x0005e4000c101d3c */
.L_x_3503:
[----:B------:R-:W-:Y:S05]  /*1d670*/  BSYNC B1 ;  /* 0x0000000000017941 */ /* 0x000fea0003800000 */
.L_x_3502:
[----:B------:R-:W-:Y:S04]  /*1d680*/  BSSY B1, `(.L_x_3504) ;  /* 0x0000017000017945 */ /* 0x000fe80003800000 */
[----:B------:R-:W-:Y:S05]  /*1d690*/  @P2 BRA `(.L_x_3505) ;  /* 0x0000000000542947 */ /* 0x000fea0003800000 */
[----:B--2---:R-:W-:Y:S01]  /*1d6a0*/  IADD3 R9, P2, R6, 0x20, RZ ;  /* 0x0000002006097810 */ /* 0x004fe20007f5e0ff */
[C---:B------:R-:W-:Y:S01]  /*1d6b0*/  VIADD R2, R215.reuse, 0x40 ;  /* 0x00000040d7027836 */ /* 0x040fe20000000000 */
[----:B------:R-:W-:Y:S01]  /*1d6c0*/  ULDC UR4, c[0x0][0xa8c] ;  /* 0x0002a30000047ab9 */ /* 0x000fe20000000800 */
[----:B------:R-:W-:Y:S01]  /*1d6d0*/  ULDC.64 UR6, c[0x0][0xad8] ;  /* 0x0002b60000067ab9 */ /* 0x000fe20000000a00 */
[----:B------:R-:W-:Y:S01]  /*1d6e0*/  IMAD.MOV.U32 R3, RZ, RZ, R11 ;  /* 0x000000ffff037224 */ /* 0x000fe200078e000b */
[C---:B------:R-:W-:Y:S01]  /*1d6f0*/  IADD3 R8, R215.reuse, 0x80, RZ ;  /* 0x00000080d7087810 */ /* 0x040fe20007ffe0ff */
[----:B------:R-:W-:Y:S01]  /*1d700*/  IMAD.X R0, RZ, RZ, R7, P2 ;  /* 0x000000ffff007224 */ /* 0x000fe200010e0607 */
[----:B------:R-:W-:Y:S01]  /*1d710*/  ISETP.GE.AND P4, PT, R2, UR4, PT ;  /* 0x0000000402007c0c */ /* 0x000fe2000bf86270 */
[----:B------:R-:W-:Y:S01]  /*1d720*/  IMAD.MOV.U32 R2, RZ, RZ, R4 ;  /* 0x000000ffff027224 */ /* 0x000fe200078e0004 */
[----:B------:R-:W-:Y:S01]  /*1d730*/  ISETP.GE.AND P3, PT, R215, UR4, PT ;  /* 0x00000004d7007c0c */ /* 0x000fe2000bf66270 */
[----:B------:R-:W-:Y:S01]  /*1d740*/  IMAD R0, R0, UR6, RZ ;  /* 0x0000000600007c24 */ /* 0x000fe2000f8e02ff */
[----:B------:R-:W-:Y:S01]  /*1d750*/  ISETP.GE.AND P5, PT, R8, UR4, PT ;  /* 0x0000000408007c0c */ /* 0x000fe2000bfa6270 */
[----:B------:R-:W-:-:S04]  /*1d760*/  IMAD.WIDE.U32 R2, R9, UR6, R2 ;  /* 0x0000000609027c25 */ /* 0x000fc8000f8e0002 */
[----:B------:R-:W-:Y:S01]  /*1d770*/  IMAD R9, R9, UR7, R0 ;  /* 0x0000000709097c24 */ /* 0x000fe2000f8e0200 */
[----:B------:R-:W-:Y:S02]  /*1d780*/  ULDC.64 UR6, c[0x0][0xa80] ;  /* 0x0002a00000067ab9 */ /* 0x000fe40000000a00 */
[----:B------:R-:W-:Y:S02]  /*1d790*/  LEA R8, P2, R2, UR6, 0x1 ;  /* 0x0000000602087c11 */ /* 0x000fe4000f8408ff */
[----:B------:R-:W-:-:S04]  /*1d7a0*/  IADD3 R3, R3, R9, RZ ;  /* 0x0000000903037210 */ /* 0x000fc80007ffe0ff */
[----:B------:R-:W-:-:S05]  /*1d7b0*/  LEA.HI.X R9, R2, UR7, R3, 0x1, P2 ;  /* 0x0000000702097c11 */ /* 0x000fca00090f0c03 */
[----:B------:R3:W-:Y:S04]  /*1d7c0*/  @!P3 STG.E.128 desc[UR60][R8.64], RZ ;  /* 0x000000ff0800b986 */ /* 0x0007e8000c101d3c */
[----:B------:R3:W-:Y:S04]  /*1d7d0*/  @!P4 STG.E.128 desc[UR60][R8.64+0x80], RZ ;  /* 0x000080ff0800c986 */ /* 0x0007e8000c101d3c */
[----:B------:R3:W-:Y:S02]  /*1d7e0*/  @!P5 STG.E.128 desc[UR60][R8.64+0x100], RZ ;  /* 0x000100ff0800d986 */ /* 0x0007e4000c101d3c */
.L_x_3505:
[----:B------:R-:W-:Y:S05]  /*1d7f0*/  BSYNC B1 ;  /* 0x0000000000017941 */ /* 0x000fea0003800000 */
.L_x_3504:
[----:B------:R-:W-:Y:S04]  /*1d800*/  BSSY B1, `(.L_x_3506) ;  /* 0x0000017000017945 */ /* 0x000fe80003800000 */
[----:B------:R-:W-:Y:S05]  /*1d810*/  @P1 BRA `(.L_x_3507) ;  /* 0x0000000000541947 */ /* 0x000fea0003800000 */
[----:B--23--:R-:W-:Y:S01]  /*1d820*/  IADD3 R9, P1, R6, 0x40, RZ ;  /* 0x0000004006097810 */ /* 0x00cfe20007f3e0ff */
        /* <DEDUP_REMOVED lines=20> */
.L_x_3507:
[----:B------:R-:W-:Y:S05]  /*1d970*/  BSYNC B1 ;  /* 0x0000000000017941 */ /* 0x000fea0003800000 */
.L_x_3506:
[----:B------:R-:W-:Y:S05]  /*1d980*/  @P0 BRA `(.L_x_3498) ;  /* 0x0000000000540947 */ /* 0x000fea0003800000 */
[----:B------:R-:W-:Y:S01]  /*1d990*/  IADD3 R5, P0, R6, 0x60, RZ ;  /* 0x0000006006057810 */ /* 0x000fe20007f1e0ff */
[C---:B------:R-:W-:Y:S01]  /*1d9a0*/  VIADD R0, R215.reuse, 0x40 ;  /* 0x00000040d7007836 */ /* 0x040fe20000000000 */
[----:B------:R-:W-:Y:S01]  /*1d9b0*/  ULDC UR4, c[0x0][0xa8c] ;  /* 0x0002a30000047ab9 */ /* 0x000fe20000000800 */
[----:B------:R-:W-:Y:S01]  /*1d9c0*/  MOV R3, R11 ;  /* 0x0000000b00037202 */ /* 0x000fe20000000f00 */
[----:B------:R-:W-:Y:S01]  /*1d9d0*/  ULDC.64 UR6, c[0x0][0xad8] ;  /* 0x0002b60000067ab9 */ /* 0x000fe20000000a00 */
[----:B------:R-:W-:Y:S01]  /*1d9e0*/  IMAD.X R6, RZ, RZ, R7, P0 ;  /* 0x000000ffff067224 */ /* 0x000fe200000e0607 */
[----:B------:R-:W-:Y:S01]  /*1d9f0*/  ISETP.GE.AND P2, PT, R0, UR4, PT ;  /* 0x0000000400007c0c */ /* 0x000fe2000bf46270 */
[----:B------:R-:W-:Y:S01]  /*1da00*/  IMAD.MOV.U32 R2, RZ, RZ, R4 ;  /* 0x000000ffff027224 */ /* 0x000fe200078e0004 */
[C---:B------:R-:W-:Y:S01]  /*1da10*/  ISETP.GE.AND P1, PT, R215.reuse, UR4, PT ;  /* 0x00000004d7007c0c */ /* 0x040fe2000bf26270 */
[----:B------:R-:W-:Y:S02]  /*1da20*/  IMAD R6, R6, UR6, RZ ;  /* 0x0000000606067c24 */ /* 0x000fe4000f8e02ff */
[----:B------:R-:W-:-:S02]  /*1da30*/  VIADD R0, R215, 0x80 ;  /* 0x00000080d7007836 */ /* 0x000fc40000000000 */
        /* <DEDUP_REMOVED lines=10> */
.L_x_3498:
[----:B------:R-:W-:Y:S05]  /*1dae0*/  BSYNC B0 ;  /* 0x0000000000007941 */ /* 0x000fea0003800000 */
.L_x_3489:
[----:B------:R-:W-:Y:S02]  /*1daf0*/  ULDC UR4, c[0x0][0xc14] ;  /* 0x0003050000047ab9 */ /* 0x000fe40000000800 */
[----:B-1----:R-:W-:-:S13]  /*1db00*/  ISETP.GE.AND P0, PT, R147, UR4, PT ;  /* 0x0000000493007c0c */ /* 0x002fda000bf06270 */
[----:B------:R-:W-:Y:S05]  /*1db10*/  @!P0 BRA `(.L_x_3508) ;  /* 0xfffffe3400c48947 */ /* 0x000fea000383ffff */
[----:B------:R-:W-:Y:S05]  /*1db20*/  BRA `(.L_x_3297) ;  /* 0x0000005c00e47947 */ /* 0x000fea0003800000 */
.L_x_3295:
[----:B------:R-:W-:-:S08]  /*1db30*/  NOP ;  /* 0x0000000000007918 */ /* 0x000fd00000000000 */
[----:B0-----:R-:W0:-:S00]  /*1db40*/  USETMAXREG.DEALLOC.CTAPOOL 0x18 ;  /* 0x00000018000079c8 */ /* 0x001e0000080e0500 */
[----:B0-----:R-:W-:-:S06]  /*1db50*/  LOP3.LUT R0, R0, 0x3, RZ, 0xc0, !PT ;  /* 0x0000000300007812 */ /* 0x001fcc00078ec0ff */
[----:B------:R-:W0:Y:S02]  /*1db60*/  SHFL.IDX PT, R0, R0, RZ, 0x1f ;  /* 0x00001fff00007589 */ /* 0x000e2400000e0000 */
[----:B0-----:R-:W-:-:S13]  /*1db70*/  ISETP.NE.AND P0, PT, R0, RZ, PT ;  /* 0x000000ff0000720c */ /* 0x001fda0003f05270 */
[----:B------:R-:W-:Y:S05]  /*1db80*/  @P0 BRA `(.L_x_3297) ;  /* 0x0000005c00cc0947 */ /* 0x000fea0003800000 */
[----:B------:R-:W2:Y:S01]  /*1db90*/  LDL.LU R7, [R1+0x10] ;  /* 0x0000100001077983 */ /* 0x000ea20000300800 */
[----:B------:R-:W-:Y:S01]  /*1dba0*/  LOP3.LUT R8, R4, 0x1f, RZ, 0xc0, !PT ;  /* 0x0000001f04087812 */ /* 0x000fe200078ec0ff */
[----:B------:R-:W-:Y:S01]  /*1dbb0*/  ULDC UR5, c[0x0][0xc14] ;  /* 0x0003050000057ab9 */ /* 0x000fe20000000800 */
[----:B------:R-:W-:Y:S01]  /*1dbc0*/  IMAD.MOV.U32 R0, RZ, RZ, RZ ;  /* 0x000000ffff007224 */ /* 0x000fe200078e00ff */
[----:B------:R-:W0:Y:S01]  /*1dbd0*/  S2UR UR6, SR_CTAID.X ;  /* 0x00000000000679c3 */ /* 0x000e220000002500 */
[----:B------:R-:W-:Y:S01]  /*1dbe0*/  ISETP.NE.AND P0, PT, R8, 0x1f, PT ;  /* 0x0000001f0800780c */ /* 0x000fe20003f05270 */
[----:B------:R-:W-:Y:S01]  /*1dbf0*/  ULDC UR4, c[0x0][0xc10] ;  /* 0x0003040000047ab9 */ /* 0x000fe20000000800 */
[----:B--2---:R-:W-:-:S11]  /*1dc00*/  LOP3.LUT R7, R7, 0xffffff7f, RZ, 0xc0, !PT ;  /* 0xffffff7f07077812 */ /* 0x004fd600078ec0ff */
[----:B------:R-:W-:Y:S02]  /*1dc10*/  @P0 LOP3.LUT R7, R7, 0x80, RZ, 0xfc, !PT ;  /* 0x0000008007070812 */ /* 0x000fe400078efcff */
[----:B------:R-:W-:-:S13]  /*1dc20*/  ISETP.GE.OR P0, PT, R8, UR5, !P0 ;  /* 0x0000000508007c0c */ /* 0x000fda000c706670 */
[----:B------:R-:W1:Y:S02]  /*1dc30*/  @!P0 LDC.64 R2, c[0x0][0xc58] ;  /* 0x00031600ff028b82 */ /* 0x000e640000000a00 */
[----:B-1----:R-:W-:-:S05]  /*1dc40*/  @!P0 IMAD.WIDE.U32 R2, R8, 0x4, R2 ;  /* 0x0000000408028825 */ /* 0x002fca00078e0002 */
[----:B------:R-:W2:Y:S01]  /*1dc50*/  @!P0 LDG.E R0, desc[UR60][R2.64] ;  /* 0x0000003c02008981 */ /* 0x000ea2000c1e1900 */
[C---:B------:R-:W-:Y:S01]  /*1dc60*/  ISETP.NE.AND P1, PT, R8.reuse, RZ, PT ;  /* 0x000000ff0800720c */ /* 0x040fe20003f25270 */
[----:B------:R-:W-:Y:S01]  /*1dc70*/  IMAD.MOV.U32 R16, RZ, RZ, RZ ;  /* 0x000000ffff107224 */ /* 0x000fe200078e00ff */
        /* <DEDUP_REMOVED lines=27> */
[----:B------:R-:W-:-:S05]  /*1de30*/  @P0 LOP3.LUT R7, R7, 0x4, RZ, 0xfc, !PT ;  /* 0x0000000407070812 */ /* 0x000fca00078efcff */
[----:B------:R-:W-:Y:S01]  /*1de40*/  STL [R1+0x10], R7 ;  /* 0x0000100701007387 */ /* 0x000fe20000100800 */
[----:B-1----:R-:W-:-:S04]  /*1de50*/  SEL R2, R2, RZ, P0 ;  /* 0x000000ff02027207 */ /* 0x002fc80000000000 */
[----:B------:R-:W-:-:S05]  /*1de60*/  IADD3 R2, R5, R2, RZ ;  /* 0x0000000205027210 */ /* 0x000fca0007ffe0ff */
[----:B------:R-:W1:Y:S02]  /*1de70*/  SHFL.IDX PT, R4, R2, 0x1f, 0x1f ;  /* 0x03e01f0002047f89 */ /* 0x000e6400000e0000 */
[----:B-1----:R-:W-:-:S05]  /*1de80*/  IMAD R4, R4, UR4, RZ ;  /* 0x0000000404047c24 */ /* 0x002fca000f8e02ff */
[----:B0-----:R-:W-:Y:S02]  /*1de90*/  ISETP.GT.AND P0, PT, R4, UR6, PT ;  /* 0x0000000604007c0c */ /* 0x001fe4000bf04270 */
[----:B------:R-:W-:-:S11]  /*1dea0*/  MOV R7, R4 ;  /* 0x0000000400077202 */ /* 0x000fd60000000f00 */
[----:B------:R-:W-:Y:S05]  /*1deb0*/  @P0 BRA `(.L_x_3509) ;  /* 0x0000000000c40947 */ /* 0x000fea0003800000 */
[----:B------:R-:W-:Y:S01]  /*1dec0*/  IMAD.MOV.U32 R4, RZ, RZ, R7 ;  /* 0x000000ffff047224 */ /* 0x000fe200078e0007 */
[----:B------:R-:W-:Y:S01]  /*1ded0*/  ULDC UR5, c[0x0][0xc14] ;  /* 0x0003050000057ab9 */ /* 0x000fe20000000800 */
[----:B------:R-:W-:Y:S01]  /*1dee0*/  IMAD.MOV.U32 R19, RZ, RZ, RZ ;  /* 0x000000ffff137224 */ /* 0x000fe200078e00ff */
[----:B------:R-:W-:Y:S01]  /*1def0*/  ULDC UR7, c[0x0][0xc14] ;  /* 0x0003050000077ab9 */ /* 0x000fe20000000800 */
[----:B------:R-:W-:-:S05]  /*1df00*/  ULDC UR4, c[0x0][0xc10] ;  /* 0x0003040000047ab9 */ /* 0x000fca0000000800 */
.L_x_3513:
[----:B------:R-:W-:Y:S01]  /*1df10*/  IADD3 R0, R19, 0x1f, RZ ;  /* 0x0000001f13007810 */ /* 0x000fe20007ffe0ff */
        /* <DEDUP_REMOVED lines=12> */
[----:B------:R-:W0:Y:S02]  /*1dfe0*/  LDC.64 R2, c[0x0][0xc58] ;  /* 0x00031600ff027b82 */ /* 0x000e240000000a00 */
[----:B0-----:R-:W-:-:S05]  /*1dff0*/  IMAD.WIDE R2, R5, 0x4, R2 ;  /* 0x0000000405027825 */ /* 0x001fca00078e0202 */
[----:B------:R0:W5:Y:S02]  /*1e000*/  LDG.E R0, desc[UR60][R2.64] ;  /* 0x0000003c02007981 */ /* 0x000164000c1e1900 */
.L_x_3512:
[----:B------:R-:W-:Y:S05]  /*1e010*/  BSYNC B0 ;  /* 0x0000000000007941 */ /* 0x000fea0003800000 */
.L_x_3511:
        /* <DEDUP_REMOVED lines=25> */
[----:B------:R-:W-:Y:S01]  /*1e1b0*/  IMAD.MOV.U32 R2, RZ, RZ, R7 ;  /* 0x000000ffff027224 */ /* 0x000fe200078e0007 */
[----:B------:R-:W-:-:S07]  /*1e1c0*/  MOV R7, R3 ;  /* 0x0000000300077202 */ /* 0x000fce0000000f00 */
.L_x_3509:
        /* <DEDUP_REMOVED lines=16> */
.L_x_3514:
[----:B-1----:R-:W-:Y:S01]  /*1e2d0*/  IMAD R16, R16, UR4, R7 ;  /* 0x0000000410107c24 */ /* 0x002fe2000f8e0207 */
[----:B------:R-:W-:Y:S01]  /*1e2e0*/  IABS R6, R0 ;  /* 0x0000000000067213 */ /* 0x000fe20000000000 */
[----:B------:R-:W-:Y:S01]  /*1e2f0*/  IMAD R7, R10, R5, RZ ;  /* 0x000000050a077224 */ /* 0x000fe200078e02ff */
[----:B------:R-:W-:Y:S01]  /*1e300*/  IADD3 R19, R4, R19, RZ ;  /* 0x0000001304137210 */ /* 0x000fe20007ffe0ff */
[----:B0-----:R-:W-:Y:S01]  /*1e310*/  IMAD.MOV.U32 R2, RZ, RZ, RZ ;  /* 0x000000ffff027224 */ /* 0x001fe200078e00ff */
[----:B------:R-:W-:Y:S02]  /*1e320*/  IADD3 R17, -R16, UR6, RZ ;  /* 0x0000000610117c10 */ /* 0x000fe4000fffe1ff */
[----:B------:R-:W-:Y:S01]  /*1e330*/  IADD3 R6, RZ, -R6, RZ ;  /* 0x80000006ff067210 */ /* 0x000fe20007ffe0ff */
        /* <DEDUP_REMOVED lines=18> */
.L_x_3510:
[----:B------:R-:W-:Y:S01]  /*1e460*/  IMAD.MOV.U32 R17, RZ, RZ, RZ ;  /* 0x000000ffff117224 */ /* 0x000fe200078e00ff */
[----:B------:R-:W-:Y:S01]  /*1e470*/  MOV R16, UR6 ;  /* 0x0000000600107c02 */ /* 0x000fe20008000f00 */
[----:B------:R-:W-:-:S07]  /*1e480*/  IMAD.MOV.U32 R18, RZ, RZ, RZ ;  /* 0x000000ffff127224 */ /* 0x000fce00078e00ff */
.L_x_3515:
        /* <DEDUP_REMOVED lines=8> */
[----:B0-----:R-:W-:Y:S01]  /*1e510*/  IMAD.MOV.U32 R0, RZ, RZ, 0x1 ;  /* 0x00000001ff007424 */ /* 0x001fe200078e00ff */
        /* <DEDUP_REMOVED lines=10> */
[----:B------:R-:W-:Y:S01]  /*1e5c0*/  ISETP.NE.AND P1, PT, R5, RZ, PT ;  /* 0x000000ff0500720c */ /* 0x000fe20003f25270 */
[----:B------:R-:W-:Y:S01]  /*1e5d0*/  ULDC.64 UR36, c[0x0][0x198] ;  /* 0x0000660000247ab9 */ /* 0x000fe20000000a00 */
[----:B0-----:R-:W-:Y:S01]  /*1e5e0*/  LOP3.LUT R2, R2, 0xffffffbf, RZ, 0xc0, !PT ;  /* 0xffffffbf02027812 */ /* 0x001fe200078ec0ff */
[----:B------:R0:W-:Y:S01]  /*1e5f0*/  STL [R1+0x14], RZ ;  /* 0x000014ff01007387 */ /* 0x0001e20000100800 */
[----:B------:R-:W-:Y:S01]  /*1e600*/  MOV R0, 0x1 ;  /* 0x0000000100007802 */ /* 0x000fe20000000f00 */
[----:B------:R-:W-:Y:S01]  /*1e610*/  ULDC UR39, c[0x0][0xc] ;  /* 0x0000030000277ab9 */ /* 0x000fe20000000800 */
[----:B------:R-:W-:-:S03]  /*1e620*/  LOP3.LUT R2, R2, 0xfffffffd, RZ, 0xc0, !PT ;  /* 0xfffffffd02027812 */ /* 0x000fc600078ec0ff */
[----:B------:R0:W-:Y:S04]  /*1e630*/  STL [R1+0x18], R0 ;  /* 0x0000180001007387 */ /* 0x0001e80000100800 */
[----:B------:R0:W-:Y:S04]  /*1e640*/  STL [R1+0x34], RZ ;  /* 0x000034ff01007387 */ /* 0x0001e80000100800 */
[----:B------:R0:W-:Y:S04]  /*1e650*/  STL [R1], RZ ;  /* 0x000000ff01007387 */ /* 0x0001e80000100800 */
[----:B------:R0:W-:Y:S01]  /*1e660*/  STL [R1+0x8], R0 ;  /* 0x0000080001007387 */ /* 0x0001e20000100800 */
[----:B--2---:R-:W-:-:S02]  /*1e670*/  R2UR UR4, R4 ;  /* 0x00000000040472ca */ /* 0x004fc400000e0000 */
[----:B------:R-:W1:Y:S11]  /*1e680*/  S2R R4, SR_TID.X ;  /* 0x0000000000047919 */ /* 0x000e760000002100 */
[----:B------:R-:W-:Y:S01]  /*1e690*/  ULOP3.LUT UR38, UR4, 0x2, URZ, 0xfc, !UPT ;  /* 0x0000000204267892 */ /* 0x000fe2000f8efc3f */
[----:B-1----:R-:W-:-:S04]  /*1e6a0*/  LOP3.LUT R4, R4, 0x7f, RZ, 0xc0, !PT ;  /* 0x0000007f04047812 */ /* 0x002fc800078ec0ff */
[C---:B------:R-:W-:Y:S02]  /*1e6b0*/  ISETP.NE.AND P2, PT, R4.reuse, RZ, PT ;  /* 0x000000ff0400720c */ /* 0x040fe40003f45270 */
[----:B------:R-:W-:-:S11]  /*1e6c0*/  ISETP.NE.OR P0, PT, R4, RZ, !P1 ;  /* 0x000000ff0400720c */ /* 0x000fd60004f05670 */
[----:B------:R-:W-:-:S04]  /*1e6d0*/  @P2 LOP3.LUT R2, R2, 0x2, RZ, 0xfc, !PT ;  /* 0x0000000202022812 */ /* 0x000fc800078efcff */
[----:B------:R-:W-:-:S05]  /*1e6e0*/  @P0 LOP3.LUT R2, R2, 0x40, RZ, 0xfc, !PT ;  /* 0x0000004002020812 */ /* 0x000fca00078efcff */
[----:B------:R0:W-:Y:S02]  /*1e6f0*/  STL [R1+0x10], R2 ;  /* 0x0000100201007387 */ /* 0x0001e40000100800 */
.L_x_3604:
[----:B01----:R-:W0:Y:S02]  /*1e700*/  LDC.64 R2, c[0x0][0xc60] ;  /* 0x00031800ff027b82 */ /* 0x003e240000000a00 */
[----:B0-----:R-:W-:-:S05]  /*1e710*/  IMAD.WIDE R2, R19, 0x4, R2 ;  /* 0x0000000413027825 */ /* 0x001fca00078e0202 */
[----:B------:R-:W2:Y:S01]  /*1e720*/  LDG.E R11, desc[UR60][R2.64] ;  /* 0x0000003c020b7981 */ /* 0x000ea2000c1e1900 */
[----:B------:R-:W-:Y:S05]  /*1e730*/  YIELD ;  /* 0x0000000000007946 */ /* 0x000fea0003800000 */
[----:B------:R-:W-:Y:S01]  /*1e740*/  ULDC.64 UR4, c[0x0][0xa28] ;  /* 0x00028a0000047ab9 */ /* 0x000fe20000000a00 */
[----:B------:R-:W-:Y:S02]  /*1e750*/  CS2R R4, SRZ ;  /* 0x0000000000047805 */ /* 0x000fe4000001ff00 */
[----:B------:R-:W-:Y:S01]  /*1e760*/  ISETP.NE.U32.AND P0, PT, RZ, UR4, PT ;  /* 0x00000004ff007c0c */ /* 0x000fe2000bf05070 */
[----:B------:R-:W-:-:S03]  /*1e770*/  ULDC.64 UR6, c[0x0][0xa10] ;  /* 0x0002840000067ab9 */ /* 0x000fc60000000a00 */
        /* <DEDUP_REMOVED lines=18> */
[----:B0-----:R-:W-:-:S10]  /*1e8a0*/  IMAD.SHL.U32 R4, R11, 0x4, RZ ;  /* 0x000000040b047824 */ /* 0x001fd400078e00ff */
        /* <DEDUP_REMOVED lines=18> */
[----:B------:R-:W-:-:S06]  /*1e9d0*/  UIMAD UR4, UR4, UR5, URZ ;  /* 0x00000005040472a4 */ /* 0x000fcc000f8e023f */
[----:B0-----:R-:W-:-:S06]  /*1e9e0*/  MOV R4, UR4 ;  /* 0x0000000400047c02 */ /* 0x001fcc0008000f00 */
[----:B------:R2:W5:Y:S01]  /*1e9f0*/  @P1 LDG.E R4, desc[UR60][R8.64] ;  /* 0x0000003c08041981 */ /* 0x000562000c1e1900 */
[----:B------:R-:W-:Y:S01]  /*1ea00*/  ISETP.NE.U32.AND P0, PT, RZ, UR6, PT ;  /* 0x00000006ff007c0c */ /* 0x000fe2000bf05070 */
[----:B------:R-:W-:Y:S02]  /*1ea10*/  ULDC UR4, c[0x0][0x338] ;  /* 0x0000ce0000047ab9 */ /* 0x000fe40000000800 */
[----:B-1----:R-:W-:Y:S01]  /*1ea20*/  IMAD.U32 R0, RZ, RZ, UR4 ;  /* 0x00000004ff007e24 */ /* 0x002fe2000f8e00ff */
[----:B------:R-:W-:Y:S01]  /*1ea30*/  ISETP.NE.AND.EX P0, PT, RZ, UR7, PT, P0 ;  /* 0x00000007ff007c0c */ /* 0x000fe2000bf05300 */
[----:B------:R-:W-:-:S12]  /*1ea40*/  @P1 BRA `(.L_x_3517) ;  /* 0x0000000000101947 */ /* 0x000fd80003800000 */
[----:B------:R-:W-:Y:S05]  /*1ea50*/  @!P2 BRA `(.L_x_3517) ;  /* 0x00000000000ca947 */ /* 0x000fea0003800000 */
[----:B-----5:R-:W3:Y:S04]  /*1ea60*/  LDG.E R4, desc[UR60][R2.64] ;  /* 0x0000003c02047981 */ /* 0x020ee8000c1e1900 */
[----:B--2---:R-:W3:Y:S02]  /*1ea70*/  LDG.E R2, desc[UR60][R2.64+0x4] ;  /* 0x0000043c02027981 */ /* 0x004ee4000c1e1900 */
[----:B---3--:R-:W-:-:S07]  /*1ea80*/  IMAD.IADD R4, R2, 0x1, -R4 ;  /* 0x0000000102047824 */ /* 0x008fce00078e0a04 */
.L_x_3517:
[----:B--2---:R-:W2:Y:S04]  /*1ea90*/  @P0 LDG.E R2, desc[UR60][R6.64] ;  /* 0x0000003c06020981 */ /* 0x004ea8000c1e1900 */
[----:B------:R-:W2:Y:S01]  /*1eaa0*/  @P0 LDG.E R3, desc[UR60][R6.64+0x4] ;  /* 0x0000043c06030981 */ /* 0x000ea2000c1e1900 */
[----:B-----5:R-:W-:Y:S01]  /*1eab0*/  IMAD.IADD R4, R4, 0x1, -R5 ;  /* 0x0000000104047824 */ /* 0x020fe200078e0a05 */
[----:B--2---:R-:W-:Y:S01]  /*1eac0*/  @P0 IADD3 R0, -R2, R3, RZ ;  /* 0x0000000302000210 */ /* 0x004fe20007ffe1ff */
[----:B------:R-:W-:-:S04]  /*1ead0*/  IMAD.MOV.U32 R2, RZ, RZ, RZ ;  /* 0x000000ffff027224 */ /* 0x000fc800078e00ff */
[----:B------:R-:W-:-:S05]  /*1eae0*/  IMAD.IADD R8, R4, 0x1, R0 ;  /* 0x0000000104087824 */ /* 0x000fca00078e0200 */
[----:B------:R-:W-:Y:S01]  /*1eaf0*/  IADD3 R3, R8, 0x6f, RZ ;  /* 0x0000006f08037810 */ /* 0x000fe20007ffe0ff */
[----:B------:R0:W-:Y:S04]  /*1eb00*/  STL [R1+0x38], R8 ;  /* 0x0000380801007387 */ /* 0x0001e80000100800 */
[----:B------:R-:W-:-:S05]  /*1eb10*/  IMAD.HI R2, R3, -0x6db6db6d, R2 ;  /* 0x9249249303027827 */ /* 0x000fca00078e0202 */
[----:B------:R-:W-:-:S04]  /*1eb20*/  SHF.R.U32.HI R3, RZ, 0x1f, R2 ;  /* 0x0000001fff037819 */ /* 0x000fc80000011602 */
[----:B0-----:R-:W-:-:S05]  /*1eb30*/  LEA.HI.SX32 R8, R2, R3, 0x1a ;  /* 0x0000000302087211 */ /* 0x001fca00078fd2ff */
[--C-:B------:R-:W-:Y:S01]  /*1eb40*/  IMAD R2, R8, 0x70, -R4.reuse ;  /* 0x0000007008027824 */ /* 0x100fe200078e0a04 */
[----:B------:R0:W-:Y:S01]  /*1eb50*/  STL [R1+0x28], R8 ;  /* 0x0000280801007387 */ /* 0x0001e20000100800 */
[----:B------:R-:W-:-:S03]  /*1eb60*/  IMAD.MOV R4, RZ, RZ, -R4 ;  /* 0x000000ffff047224 */ /* 0x000fc600078e0a04 */
[----:B------:R-:W-:Y:S02]  /*1eb70*/  VIMNMX R0, R2, R0, PT ;  /* 0x0000000002007248 */ /* 0x000fe40003fe0100 */
[----:B------:R-:W-:-:S04]  /*1eb80*/  VIMNMX R2, RZ, R4, !PT ;  /* 0x00000004ff027248 */ /* 0x000fc80007fe0100 */
[----:B0-----:R-:W-:Y:S02]  /*1eb90*/  SHF.R.U32.HI R8, RZ, 0x4, R2 ;  /* 0x00000004ff087819 */ /* 0x001fe40000011602 */
[----:B------:R-:W-:-:S03]  /*1eba0*/  ISETP.GT.AND P1, PT, R0, R2, PT ;  /* 0x000000020000720c */ /* 0x000fc60003f24270 */
[----:B------:R-:W-:-:S04]  /*1ebb0*/  IMAD.WIDE.U32 R8, R8, 0x24924925, RZ ;  /* 0x2492492508087825 */ /* 0x000fc800078e00ff */
[----:B------:R-:W-:-:S06]  /*1ebc0*/  IMAD.MOV.U32 R8, RZ, RZ, RZ ;  /* 0x000000ffff087224 */ /* 0x000fcc00078e00ff */
[----:B------:R0:W5:Y:S01]  /*1ebd0*/  @P0 LDG.E R8, desc[UR60][R6.64] ;  /* 0x0000003c06080981 */ /* 0x000162000c1e1900 */
[----:B------:R-:W-:Y:S01]  /*1ebe0*/  @P1 IADD3 R3, R0, 0x6f, RZ ;  /* 0x0000006f00031810 */ /* 0x000fe20007ffe0ff */
[----:B------:R-:W-:Y:S02]  /*1ebf0*/  @P1 IMAD.MOV.U32 R2, RZ, RZ, RZ ;  /* 0x000000ffff021224 */ /* 0x000fe400078e00ff */
[----:B------:R-:W-:Y:S02]  /*1ec00*/  IMAD.MOV.U32 R0, RZ, RZ, R9 ;  /* 0x000000ffff007224 */ /* 0x000fe400078e0009 */
[----:B------:R-:W-:-:S03]  /*1ec10*/  @P1 IMAD.HI R2, R3, -0x6db6db6d, R2 ;  /* 0x9249249303021827 */ /* 0x000fc600078e0202 */
[----:B------:R-:W-:Y:S02]  /*1ec20*/  MOV R4, R0 ;  /* 0x0000000000047202 */ /* 0x000fe40000000f00 */
[----:B------:R-:W-:-:S04]  /*1ec30*/  @P1 SHF.R.U32.HI R3, RZ, 0x1f, R2 ;  /* 0x0000001fff031819 */ /* 0x000fc80000011602 */
[----:B------:R-:W-:Y:S01]  /*1ec40*/  @P1 LEA.HI.SX32 R4, R2, R3, 0x1a ;  /* 0x0000000302041211 */ /* 0x000fe200078fd2ff */
[----:B------:R-:W-:-:S05]  /*1ec50*/  IMAD.IADD R2, R10, 0x1, R5 ;  /* 0x000000010a027824 */ /* 0x000fca00078e0205 */
[----:B------:R0:W-:Y:S01]  /*1ec60*/  STL [R1+0x4], R2 ;  /* 0x0000040201007387 */ /* 0x0001e20000100800 */
[----:B------:R-:W-:Y:S01]  /*1ec70*/  ISETP.GT.AND P1, PT, R4, R0, PT ;  /* 0x000000000400720c */ /* 0x000fe20003f24270 */
[----:B------:R-:W-:Y:S01]  /*1ec80*/  BSSY B0, `(.L_x_3518) ;  /* 0x00000db000007945 */ /* 0x000fe20003800000 */
[----:B------:R-:W-:-:S11]  /*1ec90*/  PLOP3.LUT P2, PT, PT, PT, PT, 0x80, 0x0 ;  /* 0x000000000000781c */ /* 0x000fd60003f4f070 */
        /* <DEDUP_REMOVED lines=11> */
.L_x_3647:
[----:B------:R-:W-:-:S03]  /*1ed50*/  UMOV UR4, 0xffffffff ;  /* 0xffffffff00047882 */ /* 0x000fc60000000000 */
[----:B------:R-:W-:Y:S05]  /*1ed60*/  BRA.DIV UR4, `(.L_x_3521) ;  /* 0x0000005604987947 */ /* 0x000fea000b800000 */
[----:B------:R-:W-:-:S13]  /*1ed70*/  ELECT P6, URZ, PT ;  /* 0x00000000003f782f */ /* 0x000fda00038c0000 */
.L_x_3650:
        /* <DEDUP_REMOVED lines=12> */
.L_x_3651:
[----:B------:R-:W-:Y:S05]  /*1ee40*/  BSYNC B1 ;  /* 0x0000000000017941 */ /* 0x000fea0003800000 */
.L_x_3522:
        /* <DEDUP_REMOVED lines=8> */
.L_x_3652:
        /* <DEDUP_REMOVED lines=11> */
.L_x_3527:
        /* <DEDUP_REMOVED lines=26> */
[----:B------:R1:W-:Y:S01]  /*1f120*/  UTMALDG.4D [UR8], [UR4], desc[UR6] ;  /* 0x00000608040075b4 */ /* 0x0003e20008019000 */
[----:B------:R-:W2:Y:S02]  /*1f130*/  SYNCS.PHASECHK.TRANS64.TRYWAIT P0, [R5+URZ+0x368c0], R10 ;  /* 0x0368c00a050075a7 */ /* 0x000ea4000800017f */
[----:B-12---:R-:W-:Y:S05]  /*1f140*/  @!P0 BRA `(.L_x_3528) ;  /* 0x0000005000e88947 */ /* 0x006fea0003800000 */
.L_x_3653:
        /* <DEDUP_REMOVED lines=8> */
.L_x_3529:
        /* <DEDUP_REMOVED lines=14> */
[----:B------:R-:W-:-:S05]  /*1f2b0*/  UIADD3 UR15, UR15, 0x7400, URZ ;  /* 0x000074000f0f7890 */ /* 0x000fca000fffe03f */
[----:B------:R2:W-:Y:S02]  /*1f2c0*/  UTMALDG.4D [UR8], [UR4], desc[UR6] ;  /* 0x00000608040075b4 */ /* 0x0005e40008019000 */
[----:B--2---:R-:W-:Y:S01]  /*1f2d0*/  UMOV UR8, UR14 ;  /* 0x0000000e00087c82 */ /* 0x004fe20008000000 */
[----:B------:R-:W-:Y:S01]  /*1f2e0*/  UMOV UR10, UR16 ;  /* 0x00000010000a7c82 */ /* 0x000fe20008000000 */
[----:B------:R-:W-:Y:S01]  /*1f2f0*/  UMOV UR14, 0x80 ;  /* 0x00000080000e7882 */ /* 0x000fe20000000000 */
[----:B------:R2:W-:Y:S02]  /*1f300*/  UTMALDG.4D [UR8], [UR4], desc[UR6] ;  /* 0x00000608040075b4 */ /* 0x0005e40008019000 */
[----:B--2---:R-:W-:Y:S01]  /*1f310*/  UMOV UR8, UR15 ;  /* 0x0000000f00087c82 */ /* 0x004fe20008000000 */
[----:B------:R-:W-:Y:S02]  /*1f320*/  UMOV UR10, UR14 ;  /* 0x0000000e000a7c82 */ /* 0x000fe40008000000 */
[----:B------:R2:W-:Y:S02]  /*1f330*/  UTMALDG.4D [UR8], [UR4], desc[UR6] ;  /* 0x00000608040075b4 */ /* 0x0005e40008019000 */
[----:B--2---:R-:W-:Y:S01]  /*1f340*/  NOP ;  /* 0x0000000000007918 */ /* 0x004fe20000000000 */
.L_x_3525:
[----:B------:R-:W-:Y:S05]  /*1f350*/  BSYNC B1 ;  /* 0x0000000000017941 */ /* 0x000fea0003800000 */
.L_x_3524:
        /* <DEDUP_REMOVED lines=13> */
[C---:B-----5:R-:W-:Y:S01]  /*1f430*/  IMAD R5, R4.reuse, 0x70, R8 ;  /* 0x0000007004057824 */ /* 0x060fe200078e0208 */
[----:B------:R-:W-:-:S03]  /*1f440*/  IADD3 R4, R4, -0x1, RZ ;  /* 0xffffffff04047810 */ /* 0x000fc60007ffe0ff */
[----:B------:R-:W-:-:S07]  /*1f450*/  VIADD R5, R5, 0xffffff20 ;  /* 0xffffff2005057836 */ /* 0x000fce0000000000 */
.L_x_3536:
        /* <DEDUP_REMOVED lines=9> */
.L_x_3654:
        /* <DEDUP_REMOVED lines=11> */
.L_x_3533:
        /* <DEDUP_REMOVED lines=27> */
.L_x_3655:
        /* <DEDUP_REMOVED lines=8> */
.L_x_3535:
        /* <DEDUP_REMOVED lines=24> */
.L_x_3531:
[----:B------:R-:W-:Y:S05]  /*1f950*/  BSYNC B1 ;  /* 0x0000000000017941 */ /* 0x000fea0003800000 */
.L_x_3530:
        /* <DEDUP_REMOVED lines=13> */
.L_x_3519:
[----:B------:R-:W-:Y:S05]  /*1fa30*/  BSYNC B0 ;  /* 0x0000000000007941 */ /* 0x000fea0003800000 */
.L_x_3518:
        /* <DEDUP_REMOVED lines=23> */
.L_x_3538:
        /* <DEDUP_REMOVED lines=17> */
[----:B-----5:R-:W-:Y:S01]  /*1fcc0*/  MOV R8, 0x70 ;  /* 0x0000007000087802 */ /* 0x020fe20000000f00 */
[----:B------:R-:W-:-:S02]  /*1fcd0*/  IMAD.U32 R11, RZ, RZ, UR5 ;  /* 0x00000005ff0b7e24 */ /* 0x000fc4000f8e00ff */
[----:B------:R-:W-:Y:S02]  /*1fce0*/  IMAD.MOV.U32 R12, RZ, RZ, 0x1 ;  /* 0x00000001ff0c7424 */ /* 0x000fe400078e00ff */
[----:B------:R-:W-:-:S07]  /*1fcf0*/  IMAD.MOV.U32 R13, RZ, RZ, RZ ;  /* 0x000000ffff0d7224 */ /* 0x000fce00078e00ff */
[----:B------:R-:W-:-:S07]  /*1fd00*/  LEPC R20, `(.L_x_3540) ;  /* 0x000000001014794e */ /* 0x000fce0000000000 */
[----:B-1----:R-:W-:Y:S05]  /*1fd10*/  CALL.ABS.NOINC R2 ;  /* 0x0000000002007343 */ /* 0x002fea0003c00000 */
.L_x_3540:
        /* <DEDUP_REMOVED lines=16> */
[----:B-----5:R-:W-:Y:S02]  /*1fe20*/  IMAD.MOV.U32 R8, RZ, RZ, 0x70 ;  /* 0x00000070ff087424 */ /* 0x020fe400078e00ff */
[----:B-1----:R-:W-:-:S07]  /*1fe30*/  IMAD.MOV.U32 R12, RZ, RZ, 0x1 ;  /* 0x00000001ff0c7424 */ /* 0x002fce00078e00ff */
[----:B------:R-:W-:-:S07]  /*1fe40*/  LEPC R20, `(.L_x_3542) ;  /* 0x000000001014794e */ /* 0x000fce0000000000 */
[----:B--2---:R-:W-:Y:S05]  /*1fe50*/  CALL.ABS.NOINC R2 ;  /* 0x0000000002007343 */ /* 0x004fea0003c00000 */
.L_x_3542:
        /* <DEDUP_REMOVED lines=16> */
.L_x_3541:
[----:B------:R-:W2:Y:S01]  /*1ff60*/  LDL.LU R2, [R1+0x2c] ;  /* 0x00002c0001027983 */ /* 0x000ea20000300800 */
[----:B------:R-:W-:-:S03]  /*1ff70*/  ULDC.64 UR4, c[0x0][0x9f8] ;  /* 0x00027e0000047ab9 */ /* 0x000fc60000000a00 */
[----:B------:R-:W3:Y:S04]  /*1ff80*/  LDL.LU R0, [R1+0x30] ;  /* 0x0000300001007983 */ /* 0x000ee80000300800 */
[----:B------:R-:W4:Y:S04]  /*1ff90*/  LDL.LU R4, [R1+0x3c] ;  /* 0x00003c0001047983 */ /* 0x000f280000300800 */
[----:B------:R-:W4:Y:S01]  /*1ffa0*/  LDL.LU R5, [R1+0x24] ;  /* 0x0000240001057983 */ /* 0x000f220000300800 */
[----:B------:R-:W-:-:S04]  /*1ffb0*/  ISETP.NE.U32.AND P0, PT, RZ, UR4, PT ;  /* 0x00000004ff007c0c */ /* 0x000fc8000bf05070 */
        /* <DEDUP_REMOVED lines=13> */
[----:B------:R-:W-:Y:S01]  /*20090*/  IMAD R17, R17, 0x80, R4 ;  /* 0x0000008011117824 */ /* 0x000fe200078e0204 */
[----:B------:R-:W-:Y:S02]  /*200a0*/  MOV R4, R18 ;  /* 0x0000001200047202 */ /* 0x000fe40000000f00 */
[----:B------:R-:W-:Y:S01]  /*200b0*/  PLOP3.LUT P1, PT, P6, PT, PT, 0x8, 0x0 ;  /* 0x000000000000781c */ /* 0x000fe2000372e170 */
[----:B-1----:R-:W1:Y:S02]  /*200c0*/  LDC R2, c[0x0][0x428] ;  /* 0x00010a00ff027b82 */ /* 0x002e640000000800 */
[----:B-1----:R-:W-:-:S13]  /*200d0*/  ISETP.NE.AND P0, PT, R2, 0x1, PT ;  /* 0x000000010200780c */ /* 0x002fda0003f05270 */
[----:B------:R-:W1:Y:S08]  /*200e0*/  @P0 LDC R2, c[0x0][0x42c] ;  /* 0x00010b00ff020b82 */ /* 0x000e700000000800 */
[----:B------:R-:W2:Y:S01]  /*200f0*/  @P0 LDC R3, c[0x0][0x430] ;  /* 0x00010c00ff030b82 */ /* 0x000ea20000000800 */
[----:B-1----:R-:W-:-:S05]  /*20100*/  @P0 IMAD.HI.U32 R2, R18, R2, RZ ;  /* 0x0000000212020227 */ /* 0x002fca00078e00ff */
[----:B--2---:R-:W-:Y:S02]  /*20110*/  @P0 SHF.R.U32.HI R4, RZ, R3, R2 ;  /* 0x00000003ff040219 */ /* 0x004fe40000011602 */
[----:B------:R-:W-:-:S04]  /*20120*/  ISETP.NE.U32.AND P0, PT, RZ, UR4, PT ;  /* 0x00000004ff007c0c */ /* 0x000fc8000bf05070 */
[----:B------:R-:W-:-:S04]  /*20130*/  ISETP.NE.AND.EX P0, PT, RZ, UR5, PT, P0 ;  /* 0x00000005ff007c0c */ /* 0x000fc8000bf05300 */
[----:B------:R-:W-:-:S09]  /*20140*/  SEL R2, R5, RZ, !P0 ;  /* 0x000000ff05027207 */ /* 0x000fd20004000000 */
.L_x_3543:
        /* <DEDUP_REMOVED lines=16> */
.L_x_3544:
        /* <DEDUP_REMOVED lines=15> */
.L_x_3545:
        /* <DEDUP_REMOVED lines=16> */
.L_x_3658:
[----:B------:R-:W2:Y:S01]  /*20440*/  LDL R3, [R1+0x28] ;  /* 0x0000280001037983 */ /* 0x000ea20000100800 */
[----:B------:R-:W-:Y:S01]  /*20450*/  UMOV UR4, 0xffffffff ;  /* 0xffffffff00047882 */ /* 0x000fe20000000000 */
[----:B------:R-:W-:Y:S01]  /*20460*/  SHF.R.S32.HI R12, RZ, 0x1f, R0 ;  /* 0x0000001fff0c7819 */ /* 0x000fe20000011400 */
[----:B--2---:R-:W-:Y:S01]  /*20470*/  VIADD R3, R3, 0xffffffff ;  /* 0xffffffff03037836 */ /* 0x004fe20000000000 */
[----:B------:R-:W-:Y:S06]  /*20480*/  BRA.DIV UR4, `(.L_x_3547) ;  /* 0x0000004204887947 */ /* 0x000fec000b800000 */
[----:B------:R-:W-:-:S13]  /*20490*/  ELECT P6, URZ, PT ;  /* 0x00000000003f782f */ /* 0x000fda00038c0000 */
.L_x_3661:
        /* <DEDUP_REMOVED lines=24> */
.L_x_3549:
        /* <DEDUP_REMOVED lines=9> */
.L_x_3662:
        /* <DEDUP_REMOVED lines=11> */
.L_x_3551:
        /* <DEDUP_REMOVED lines=34> */
.L_x_3548:
        /* <DEDUP_REMOVED lines=47> */
.L_x_3663:
[----:B------:R-:W-:Y:S05]  /*20c70*/  BSYNC B0 ;  /* 0x0000000000007941 */ /* 0x000fea0003800000 */
.L_x_3552:
        /* <DEDUP_REMOVED lines=9> */
[C---:B------:R-:W-:Y:S02]  /*20d10*/  IMAD.IADD R2, R6.reuse, 0x1, R13 ;  /* 0x0000000106027824 */ /* 0x040fe400078e020d */
[----:B------:R-:W-:-:S03]  /*20d20*/  VIADD R6, R6, 0xfffffffe ;  /* 0xfffffffe06067836 */ /* 0x000fc60000000000 */
[----:B------:R-:W-:-:S04]  /*20d30*/  LOP3.LUT R2, R2, 0x1, RZ, 0xc0, !PT ;  /* 0x0000000102027812 */ /* 0x000fc800078ec0ff */
[----:B------:R-:W-:-:S13]  /*20d40*/  ISETP.NE.U32.AND P0, PT, R2, 0x1, PT ;  /* 0x000000010200780c */ /* 0x000fda0003f05070 */
[----:B------:R-:W-:Y:S05]  /*20d50*/  @P0 BRA `(.L_x_3557) ;  /* 0x0000000800300947 */ /* 0x000fea0003800000 */
        /* <DEDUP_REMOVED lines=14> */
[----:B------:R-:W-:Y:S01]  /*20e40*/  IMAD.MOV.U32 R2, RZ, RZ, R6 ;  /* 0x000000ffff027224 */ /* 0x000fe200078e0006 */
        /* <DEDUP_REMOVED lines=8> */
[----:B------:R-:W-:Y:S01]  /*20ed0*/  MOV R10, R2 ;  /* 0x00000002000a7202 */ /* 0x000fe20000000f00 */
[----:B------:R-:W-:-:S04]  /*20ee0*/  IMAD.MOV R2, RZ, RZ, -R2 ;  /* 0x000000ffff027224 */ /* 0x000fc800078e0a02 */
[----:B------:R-:W-:-:S04]  /*20ef0*/  IMAD.WIDE.U32 R10, R0, UR4, R10 ;  /* 0x00000004000a7c25 */ /* 0x000fc8000f8e000a */
[----:B------:R-:W-:Y:S01]  /*20f00*/  IMAD.IADD R15, R15, 0x1, R11 ;  /* 0x000000010f0f7824 */ /* 0x000fe200078e020b */
[----:B------:R-:W-:Y:S01]  /*20f10*/  LEA R8, P0, R10, R8, 0x2 ;  /* 0x000000080a087211 */ /* 0x000fe200078010ff */
[----:B------:R-:W-:-:S03]  /*20f20*/  IMAD R6, R17, R2, R6 ;  /* 0x0000000211067224 */ /* 0x000fc600078e0206 */
[----:B------:R-:W-:-:S05]  /*20f30*/  LEA.HI.X R9, R10, R9, R15, 0x2, P0 ;  /* 0x000000090a097211 */ /* 0x000fca00000f140f */
[----:B------:R0:W5:Y:S04]  /*20f40*/  LDG.E R2, desc[UR60][R8.64] ;  /* 0x0000003c08027981 */ /* 0x000168000c1e1900 */
.L_x_3560:
[----:B0-----:R-:W0:Y:S01]  /*20f50*/  S2R R9, SR_CgaCtaId ;  /* 0x0000000000097919 */ /* 0x001e220000008800 */
[----:B------:R-:W-:-:S04]  /*20f60*/  MOV R8, 0x400 ;  /* 0x0000040000087802 */ /* 0x000fc80000000f00 */
[----:B0-----:R-:W-:Y:S02]  /*20f70*/  LEA R8, R9, R8, 0x18 ;  /* 0x0000000809087211 */ /* 0x001fe400078ec0ff */
[----:B------:R-:W-:Y:S02]  /*20f80*/  SHF.L.U32 R9, R14, 0x1f, RZ ;  /* 0x0000001f0e097819 */ /* 0x000fe400000006ff */
[----:B------:R-:W-:-:S04]  /*20f90*/  LEA R8, R7, R8, 0x3 ;  /* 0x0000000807087211 */ /* 0x000fc800078e18ff */
[----:B------:R-:W0:Y:S02]  /*20fa0*/  SYNCS.PHASECHK.TRANS64.TRYWAIT P0, [R8+URZ+0x36840], R9 ;  /* 0x03684009080075a7 */ /* 0x000e24000800017f */
[----:B0-----:R-:W-:Y:S05]  /*20fb0*/  @!P0 BRA `(.L_x_3561) ;  /* 0x0000003800108947 */ /* 0x001fea0003800000 */
.L_x_3664:
        /* <DEDUP_REMOVED lines=11> */
.L_x_3562:
        /* <DEDUP_REMOVED lines=20> */
[----:B------:R-:W-:Y:S02]  /*211b0*/  UMOV UR17, 0x40 ;  /* 0x0000004000117882 */ /* 0x000fe40000000000 */
[----:B------:R-:W-:Y:S01]  /*211c0*/  UMOV UR8, UR14 ;  /* 0x0000000e00087c82 */ /* 0x000fe20008000000 */
        /* <DEDUP_REMOVED lines=15> */
.L_x_3665:
        /* <DEDUP_REMOVED lines=10> */
.L_x_3564:
[----:B------:R-:W2:Y:S02]  /*21360*/  LDL R9, [R1+0x10] ;  /* 0x0000100001097983 */ /* 0x000ea40000100800 */
[----:B--2---:R-:W-:-:S13]  /*21370*/  LOP3.LUT P0, RZ, R9, 0x40, RZ, 0xc0, !PT ;  /* 0x0000004009ff7812 */ /* 0x004fda000780c0ff */
[----:B------:R-:W-:Y:S05]  /*21380*/  @P0 BRA `(.L_x_3565) ;  /* 0x0000000000040947 */ /* 0x000fea0003800000 */
[----:B------:R-:W-:Y:S01]  /*21390*/  BPT.TRAP 0x1 ;  /* 0x000000040000795c */ /* 0x000fe20000300000 */
.L_x_3565:
        /* <DEDUP_REMOVED lines=35> */
.L_x_3559:
[----:B------:R-:W-:Y:S05]  /*215d0*/  BSYNC B2 ;  /* 0x0000000000027941 */ /* 0x000fea0003800000 */
.L_x_3558:
[----:B------:R-:W2:Y:S04]  /*215e0*/  LDL.LU R2, [R1+0x28] ;  /* 0x0000280001027983 */ /* 0x000ea80000300800 */
[----:B------:R0:W-:Y:S04]  /*215f0*/  STL [R1], R7 ;  /* 0x0000000701007387 */ /* 0x0001e80000100800 */
[----:B------:R0:W-:Y:S02]  /*21600*/  STL [R1+0x8], R14 ;  /* 0x0000080e01007387 */ /* 0x0001e40000100800 */
[----:B0-2---:R-:W-:-:S07]  /*21610*/  VIADD R6, R2, 0xfffffffd ;  /* 0xfffffffd02067836 */ /* 0x005fce0000000000 */
.L_x_3557:
[----:B------:R-:W-:Y:S05]  /*21620*/  BSYNC B1 ;  /* 0x0000000000017941 */ /* 0x000fea0003800000 */
.L_x_3556:
[----:B------:R-:W-:-:S04]  /*21630*/  IADD3 R13, -R13, RZ, RZ ;  /* 0x000000ff0d0d7210 */ /* 0x000fc80007ffe1ff */
[----:B------:R-:W-:-:S13]  /*21640*/  ISETP.NE.AND P0, PT, R3, R13, PT ;  /* 0x0000000d0300720c */ /* 0x000fda0003f05270 */
[----:B------:R-:W-:Y:S05]  /*21650*/  @!P0 BRA `(.L_x_3555) ;  /* 0x0000001000508947 */ /* 0x000fea0003800000 */
[----:B------:R-:W-:-:S07]  /*21660*/  IMAD.MOV.U32 R10, RZ, RZ, R5 ;  /* 0x000000ffff0a7224 */ /* 0x000fce00078e0005 */
.L_x_3582:
        /* <DEDUP_REMOVED lines=21> */
[----:B------:R-:W-:-:S04]  /*217c0*/  @P0 SHF.R.U32.HI R2, RZ, R3, R9 ;  /* 0x00000003ff020219 */ /* 0x000fc80000011609 */
[--C-:B------:R-:W-:Y:S01]  /*217d0*/  SHF.R.S32.HI R3, RZ, 0x1f, R2.reuse ;  /* 0x0000001fff037819 */ /* 0x100fe20000011402 */
[----:B------:R-:W-:-:S04]  /*217e0*/  IMAD.MOV R9, RZ, RZ, -R2 ;  /* 0x000000ffff097224 */ /* 0x000fc800078e0a02 */
[----:B------:R-:W-:Y:S02]  /*217f0*/  IMAD R9, R10, R9, R6 ;  /* 0x000000090a097224 */ /* 0x000fe400078e0206 */
[----:B------:R-:W-:Y:S02]  /*21800*/  IMAD R10, R12, UR6, RZ ;  /* 0x000000060c0a7c24 */ /* 0x000fe4000f8e02ff */
[----:B------:R-:W-:-:S04]  /*21810*/  IMAD.WIDE.U32 R2, R0, UR6, R2 ;  /* 0x0000000600027c25 */ /* 0x000fc8000f8e0002 */
[----:B------:R-:W-:-:S05]  /*21820*/  IMAD R10, R0, UR7, R10 ;  /* 0x00000007000a7c24 */ /* 0x000fca000f8e020a */
[----:B------:R-:W-:Y:S02]  /*21830*/  IADD3 R3, R10, R3, RZ ;  /* 0x000000030a037210 */ /* 0x000fe40007ffe0ff */
[----:B------:R-:W-:-:S04]  /*21840*/  LEA R10, P0, R2, UR4, 0x2 ;  /* 0x00000004020a7c11 */ /* 0x000fc8000f8010ff */
[----:B------:R-:W-:-:S05]  /*21850*/  LEA.HI.X R11, R2, UR5, R3, 0x2, P0 ;  /* 0x00000005020b7c11 */ /* 0x000fca00080f1403 */
[----:B------:R0:W5:Y:S04]  /*21860*/  LDG.E R10, desc[UR60][R10.64] ;  /* 0x0000003c0a0a7981 */ /* 0x000168000c1e1900 */
.L_x_3568:
[----:B------:R-:W1:Y:S01]  /*21870*/  S2R R3, SR_CgaCtaId ;  /* 0x0000000000037919 */ /* 0x000e620000008800 */
[----:B------:R-:W-:-:S04]  /*21880*/  MOV R2, 0x400 ;  /* 0x0000040000027802 */ /* 0x000fc80000000f00 */
[----:B-1----:R-:W-:Y:S02]  /*21890*/  LEA R2, R3, R2, 0x18 ;  /* 0x0000000203027211 */ /* 0x002fe400078ec0ff */
[----:B------:R-:W-:-:S03]  /*218a0*/  SHF.L.U32 R3, R8, 0x1f, RZ ;  /* 0x0000001f08037819 */ /* 0x000fc600000006ff */
[----:B------:R-:W-:-:S04]  /*218b0*/  IMAD R2, R7, 0x8, R2 ;  /* 0x0000000807027824 */ /* 0x000fc800078e0202 */
[----:B------:R-:W1:Y:S02]  /*218c0*/  SYNCS.PHASECHK.TRANS64.TRYWAIT P0, [R2+URZ+0x36840], R3 ;  /* 0x03684003020075a7 */ /* 0x000e64000800017f */
[----:B-1----:R-:W-:Y:S05]  /*218d0*/  @!P0 BRA `(.L_x_3569) ;  /* 0x0000002c00f08947 */ /* 0x002fea0003800000 */
.L_x_3666:
        /* <DEDUP_REMOVED lines=11> */
.L_x_3570:
        /* <DEDUP_REMOVED lines=37> */
.L_x_3667:
        /* <DEDUP_REMOVED lines=10> */
.L_x_3572:
[----:B------:R-:W2:Y:S02]  /*21c80*/  LDL R3, [R1+0x10] ;  /* 0x0000100001037983 */ /* 0x000ea40000100800 */
[----:B--2---:R-:W-:-:S13]  /*21c90*/  LOP3.LUT P0, RZ, R3, 0x40, RZ, 0xc0, !PT ;  /* 0x0000004003ff7812 */ /* 0x004fda000780c0ff */
[----:B------:R-:W-:Y:S05]  /*21ca0*/  @P0 BRA `(.L_x_3573) ;  /* 0x0000000000040947 */ /* 0x000fea0003800000 */
[----:B------:R-:W-:Y:S01]  /*21cb0*/  BPT.TRAP 0x1 ;  /* 0x000000040000795c */ /* 0x000fe20000300000 */
.L_x_3573:
        /* <DEDUP_REMOVED lines=36> */
.L_x_3567:
[----:B------:R-:W-:Y:S05]  /*21f00*/  BSYNC B1 ;  /* 0x0000000000017941 */ /* 0x000fea0003800000 */
.L_x_3566:
[----:B------:R-:W-:Y:S01]  /*21f10*/  IADD3 R3, R7, 0x1, RZ ;  /* 0x0000000107037810 */ /* 0x000fe20007ffe0ff */
[----:B------:R-:W-:Y:S03]  /*21f20*/  BSSY B1, `(.L_x_3574) ;  /* 0x0000084000017945 */ /* 0x000fe60003800000 */
        /* <DEDUP_REMOVED lines=29> */
.L_x_3576:
[----:B------:R-:W2:Y:S01]  /*22100*/  S2R R3, SR_CgaCtaId ;  /* 0x0000000000037919 */ /* 0x000ea20000008800 */
[----:B------:R-:W-:-:S04]  /*22110*/  MOV R2, 0x400 ;  /* 0x0000040000027802 */ /* 0x000fc80000000f00 */
[----:B--2---:R-:W-:Y:S02]  /*22120*/  LEA R2, R3, R2, 0x18 ;  /* 0x0000000203027211 */ /* 0x004fe400078ec0ff */
[----:B------:R-:W-:-:S03]  /*22130*/  SHF.L.U32 R3, R13, 0x1f, RZ ;  /* 0x0000001f0d037819 */ /* 0x000fc600000006ff */
[----:B------:R-:W-:-:S04]  /*22140*/  IMAD R2, R14, 0x8, R2 ;  /* 0x000000080e027824 */ /* 0x000fc800078e0202 */
[----:B------:R-:W2:Y:S02]  /*22150*/  SYNCS.PHASECHK.TRANS64.TRYWAIT P0, [R2+URZ+0x36840], R3 ;  /* 0x03684003020075a7 */ /* 0x000ea4000800017f */
[----:B--2---:R-:W-:Y:S05]  /*22160*/  @!P0 BRA `(.L_x_3577) ;  /* 0x0000002400f48947 */ /* 0x004fea0003800000 */
.L_x_3668:
        /* <DEDUP_REMOVED lines=11> */
.L_x_3578:
        /* <DEDUP_REMOVED lines=19> */
[----:B------:R-:W-:Y:S01]  /*22350*/  R2UR UR8, R2 ;  /* 0x00000000020872ca */ /* 0x000fe200000e0000 */
[----:B------:R-:W-:-:S08]  /*22360*/  IMAD R2, R7, 0x8, R3 ;  /* 0x0000000807027824 */ /* 0x000fd000078e0203 */
[----:B------:R-:W-:-:S04]  /*22370*/  UIMAD UR11, UR11, 0x70, UR5 ;  /* 0x000000700b0b78a4 */ /* 0x000fc8000f8e0205 */
[----:B------:R-:W-:Y:S02]  /*22380*/  UIADD3 UR14, UR8, 0x21400, URZ ;  /* 0x00021400080e7890 */ /* 0x000fe4000fffe03f */
[----:B------:R-:W-:Y:S02]  /*22390*/  UIADD3.X UR5, URZ, UR37, URZ, UP0, !UPT ;  /* 0x000000253f057290 */ /* 0x000fe400087fe43f */
[----:B------:R-:W-:Y:S02]  /*223a0*/  UIADD3 UR15, UR8, 0x24c00, URZ ;  /* 0x00024c00080f7890 */ /* 0x000fe4000fffe03f */
[----:B------:R-:W-:-:S03]  /*223b0*/  UIADD3 UR16, UR8, 0x28400, URZ ;  /* 0x0002840008107890 */ /* 0x000fc6000fffe03f */
        /* <DEDUP_REMOVED lines=10> */
.L_x_3669:
        /* <DEDUP_REMOVED lines=10> */
.L_x_3580:
[----:B------:R-:W2:Y:S02]  /*22500*/  LDL R3, [R1+0x10] ;  /* 0x0000100001037983 */ /* 0x000ea40000100800 */
[----:B--2---:R-:W-:-:S13]  /*22510*/  LOP3.LUT P0, RZ, R3, 0x40, RZ, 0xc0, !PT ;  /* 0x0000004003ff7812 */ /* 0x004fda000780c0ff */
[----:B------:R-:W-:Y:S05]  /*22520*/  @P0 BRA `(.L_x_3581) ;  /* 0x0000000000040947 */ /* 0x000fea0003800000 */
[----:B------:R-:W-:Y:S01]  /*22530*/  BPT.TRAP 0x1 ;  /* 0x000000040000795c */ /* 0x000fe20000300000 */
.L_x_3581:
        /* <DEDUP_REMOVED lines=20> */
[----:B------:R-:W-:Y:S02]  /*22680*/  MOV R5, R10 ;  /* 0x0000000a00057202 */ /* 0x000fe40000000f00 */
        /* <DEDUP_REMOVED lines=13> */
.L_x_3575:
[----:B------:R-:W-:Y:S05]  /*22760*/  BSYNC B1 ;  /* 0x0000000000017941 */ /* 0x000fea0003800000 */
.L_x_3574:
[C---:B------:R-:W-:Y:S01]  /*22770*/  ISETP.GT.AND P0, PT, R6.reuse, 0x1, PT ;  /* 0x000000010600780c */ /* 0x040fe20003f04270 */
[----:B------:R-:W-:-:S12]  /*22780*/  VIADD R6, R6, 0xfffffffe ;  /* 0xfffffffe06067836 */ /* 0x000fd80000000000 */
[----:B------:R-:W-:Y:S05]  /*22790*/  @P0 BRA `(.L_x_3582) ;  /* 0xffffffec00b40947 */ /* 0x000fea000383ffff */
.L_x_3555:
[----:B------:R-:W-:Y:S05]  /*227a0*/  BSYNC B0 ;  /* 0x0000000000007941 */ /* 0x000fea0003800000 */
.L_x_3554:
        /* <DEDUP_REMOVED lines=17> */
.L_x_3584:
[----:B------:R-:W-:Y:S05]  /*228c0*/  BSYNC B0 ;  /* 0x0000000000007941 */ /* 0x000fea0003800000 */
.L_x_3583:
        /* <DEDUP_REMOVED lines=11> */
.L_x_3670:
        /* <DEDUP_REMOVED lines=10> */
.L_x_3588:
[----:B------:R-:W2:Y:S02]  /*22a20*/  LDL R0, [R1+0x10] ;  /* 0x0000100001007983 */ /* 0x000ea40000100800 */
[----:B--2---:R-:W-:-:S13]  /*22a30*/  LOP3.LUT P0, RZ, R0, 0x40, RZ, 0xc0, !PT ;  /* 0x0000004000ff7812 */ /* 0x004fda000780c0ff */
[----:B------:R-:W-:Y:S05]  /*22a40*/  @P0 BRA `(.L_x_3589) ;  /* 0x0000000000040947 */ /* 0x000fea0003800000 */
[----:B------:R-:W-:Y:S01]  /*22a50*/  BPT.TRAP 0x1 ;  /* 0x000000040000795c */ /* 0x000fe20000300000 */
.L_x_3589:
        /* <DEDUP_REMOVED lines=34> */
.L_x_3586:
[----:B------:R-:W-:Y:S05]  /*22c80*/  BSYNC B0 ;  /* 0x0000000000007941 */ /* 0x000fea0003800000 */
.L_x_3585:
        /* <DEDUP_REMOVED lines=9> */
.L_x_3539:
[----:B------:R-:W-:Y:S05]  /*22d20*/  BSYNC B6 ;  /* 0x0000000000067941 */ /* 0x000fea0003800000 */
.L_x_3537:
[----:B------:R-:W-:-:S03]  /*22d30*/  UMOV UR4, 0xffffffff ;  /* 0xffffffff00047882 */ /* 0x000fc60000000000 */
[----:B------:R-:W-:Y:S05]  /*22d40*/  BRA.DIV UR4, `(.L_x_3590) ;  /* 0x0000001e04387947 */ /* 0x000fea000b800000 */
[----:B------:R2:W3:Y:S04]  /*22d50*/  SHFL.IDX PT, R4, R16, RZ, 0x1f ;  /* 0x00001fff10047589 */ /* 0x0004e800000e0000 */
[----:B------:R2:W4:Y:S02]  /*22d60*/  SHFL.IDX PT, R5, R16, 0x1, 0x1f ;  /* 0x00201f0010057f89 */ /* 0x00052400000e0000 */
.L_x_3674:
        /* <DEDUP_REMOVED lines=13> */
.L_x_3592:
[----:B------:R-:W-:Y:S05]  /*22e40*/  BSYNC B0 ;  /* 0x0000000000007941 */ /* 0x000fea0003800000 */
.L_x_3591:
        /* <DEDUP_REMOVED lines=20> */
[----:B-1----:R-:W-:-:S04]  /*22f90*/  SEL R9, R14, RZ, P0 ;  /* 0x000000ff0e097207 */ /* 0x002fc80000000000 */
[----:B0-----:R-:W-:-:S05]  /*22fa0*/  IADD3 R2, R8, R9, RZ ;  /* 0x0000000908027210 */ /* 0x001fca0007ffe0ff */
[----:B------:R0:W1:Y:S02]  /*22fb0*/  SHFL.IDX PT, R14, R2, 0x1f, 0x1f ;  /* 0x03e01f00020e7f89 */ /* 0x00006400000e0000 */
.L_x_3682:
[----:B------:R-:W-:Y:S02]  /*22fc0*/  ULDC UR4, c[0x0][0xc10] ;  /* 0x0003040000047ab9 */ /* 0x000fe40000000800 */
[----:B--2---:R-:W-:-:S04]  /*22fd0*/  IMAD.U32 R16, RZ, RZ, UR4 ;  /* 0x00000004ff107e24 */ /* 0x004fc8000f8e00ff */
[----:B-1----:R-:W-:-:S04]  /*22fe0*/  IMAD R14, R14, R16, RZ ;  /* 0x000000100e0e7224 */ /* 0x002fc800078e02ff */
[----:B----4-:R-:W-:-:S05]  /*22ff0*/  IMAD.IADD R5, R5, 0x1, R14 ;  /* 0x0000000105057824 */ /* 0x010fca00078e020e */
[----:B---3--:R-:W-:-:S13]  /*23000*/  ISETP.GT.AND P0, PT, R5, R4, PT ;  /* 0x000000040500720c */ /* 0x008fda0003f04270 */
[----:B------:R-:W-:Y:S05]  /*23010*/  @P0 BRA `(.L_x_3594) ;  /* 0x0000000000b40947 */ /* 0x000fea0003800000 */
[----:B------:R-:W1:Y:S02]  /*23020*/  LDC R0, c[0x0][0xc14] ;  /* 0x00030500ff007b82 */ /* 0x000e640000000800 */
.L_x_3599:
[----:B------:R-:W-:-:S04]  /*23030*/  IADD3 R19, R19, 0x1f, RZ ;  /* 0x0000001f13137810 */ /* 0x000fc80007ffe0ff */
[----:B-1----:R-:W-:-:S13]  /*23040*/  ISETP.GE.AND P0, PT, R19, R0, PT ;  /* 0x000000001300720c */ /* 0x002fda0003f06270 */
[----:B------:R-:W-:Y:S05]  /*23050*/  @P0 BRA `(.L_x_3595) ;  /* 0x00000004005c0947 */ /* 0x000fea0003800000 */
[----:B------:R-:W1:Y:S01]  /*23060*/  S2R R6, SR_TID.X ;  /* 0x0000000000067919 */ /* 0x000e620000002100 */
[----:B------:R-:W-:Y:S01]  /*23070*/  BSSY B0, `(.L_x_3596) ;  /* 0x000000a000007945 */ /* 0x000fe20003800000 */
[----:B------:R-:W-:Y:S01]  /*23080*/  IMAD.MOV.U32 R3, RZ, RZ, RZ ;  /* 0x000000ffff037224 */ /* 0x000fe200078e00ff */
[----:B-1----:R-:W-:-:S04]  /*23090*/  LOP3.LUT R6, R6, 0x1f, RZ, 0xc0, !PT ;  /* 0x0000001f06067812 */ /* 0x002fc800078ec0ff */
[C---:B------:R-:W-:Y:S01]  /*230a0*/  ISETP.NE.AND P1, PT, R6.reuse, 0x1f, PT ;  /* 0x0000001f0600780c */ /* 0x040fe20003f25270 */
[----:B------:R-:W-:-:S05]  /*230b0*/  IMAD.IADD R7, R6, 0x1, R19 ;  /* 0x0000000106077824 */ /* 0x000fca00078e0213 */
[----:B------:R-:W-:-:S13]  /*230c0*/  ISETP.GE.OR P0, PT, R7, R0, !P1 ;  /* 0x000000000700720c */ /* 0x000fda0004f06670 */
[----:B------:R-:W-:Y:S05]  /*230d0*/  @P0 BRA `(.L_x_3597) ;  /* 0x00000000000c0947 */ /* 0x000fea0003800000 */
[----:B0-----:R-:W0:Y:S02]  /*230e0*/  LDC.64 R2, c[0x0][0xc58] ;  /* 0x00031600ff027b82 */ /* 0x001e240000000a00 */
[----:B0-----:R-:W-:-:S06]  /*230f0*/  IMAD.WIDE R2, R7, 0x4, R2 ;  /* 0x0000000407027825 */ /* 0x001fcc00078e0202 */
[----:B------:R1:W5:Y:S02]  /*23100*/  LDG.E R3, desc[UR60][R2.64] ;  /* 0x0000003c02037981 */ /* 0x000364000c1e1900 */
.L_x_3597:
[----:B------:R-:W-:Y:S05]  /*23110*/  BSYNC B0 ;  /* 0x0000000000007941 */ /* 0x000fea0003800000 */
.L_x_3596:
[----:B------:R-:W-:-:S03]  /*23120*/  UMOV UR4, 0xffffffff ;  /* 0xffffffff00047882 */ /* 0x000fc60000000000 */
[----:B------:R-:W-:Y:S05]  /*23130*/  BRA.DIV UR4, `(.L_x_3598) ;  /* 0x0000001e04587947 */ /* 0x000fea000b800000 */
[----:B-----5:R-:W0:Y:S01]  /*23140*/  SHFL.UP PT, R14, R3, 0x1, RZ ;  /* 0x04200000030e7989 */ /* 0x020e2200000e00ff */
[C---:B------:R-:W-:Y:S02]  /*23150*/  ISETP.NE.AND P0, PT, R6.reuse, RZ, PT ;  /* 0x000000ff0600720c */ /* 0x040fe40003f05270 */
[----:B------:R-:W-:Y:S02]  /*23160*/  ISETP.GE.U32.AND P1, PT, R6, 0x2, PT ;  /* 0x000000020600780c */ /* 0x000fe40003f26070 */
[----:B01----:R-:W-:Y:S02]  /*23170*/  SEL R2, R14, RZ, P0 ;  /* 0x000000ff0e027207 */ /* 0x003fe40000000000 */
        /* <DEDUP_REMOVED lines=17> */
.L_x_3690:
[----:B------:R-:W-:Y:S02]  /*23290*/  ULDC UR4, c[0x0][0xc10] ;  /* 0x0003040000047ab9 */ /* 0x000fe40000000800 */
[----:B------:R-:W-:-:S04]  /*232a0*/  IMAD.U32 R16, RZ, RZ, UR4 ;  /* 0x00000004ff107e24 */ /* 0x000fc8000f8e00ff */
[----:B-1----:R-:W-:-:S05]  /*232b0*/  IMAD R14, R14, R16, RZ ;  /* 0x000000100e0e7224 */ /* 0x002fca00078e02ff */
[----:B------:R-:W-:-:S04]  /*232c0*/  IADD3 R5, R14, R5, RZ ;  /* 0x000000050e057210 */ /* 0x000fc80007ffe0ff */
[----:B------:R-:W-:-:S13]  /*232d0*/  ISETP.GT.AND P0, PT, R5, R4, PT ;  /* 0x000000040500720c */ /* 0x000fda0003f04270 */
[----:B------:R-:W-:Y:S05]  /*232e0*/  @!P0 BRA `(.L_x_3599) ;  /* 0xfffffffc00508947 */ /* 0x000fea000383ffff */
.L_x_3594:
        /* <DEDUP_REMOVED lines=8> */
.L_x_3694:
[----:B------:R-:W-:Y:S01]  /*23370*/  ISETP.NE.AND P0, PT, R6, RZ, PT ;  /* 0x000000ff0600720c */ /* 0x000fe20003f05270 */
[----:B------:R-:W-:-:S12]  /*23380*/  IMAD.MOV.U32 R14, RZ, RZ, RZ ;  /* 0x000000ffff0e7224 */ /* 0x000fd800078e00ff */
[----:B------:R-:W-:Y:S05]  /*23390*/  @!P0 BRA `(.L_x_3601) ;  /* 0x0000000000108947 */ /* 0x000fea0003800000 */
[----:B------:R-:W-:Y:S01]  /*233a0*/  UMOV UR4, 0xffffffff ;  /* 0xffffffff00047882 */ /* 0x000fe20000000000 */
[----:B------:R-:W-:Y:S02]  /*233b0*/  IADD3 R12, R5, -0x1, RZ ;  /* 0xffffffff050c7810 */ /* 0x000fe40007ffe0ff */
[----:B------:R-:W-:Y:S05]  /*233c0*/  BRA.DIV UR4, `(.L_x_3602) ;  /* 0x0000001e04d07947 */ /* 0x000fea000b800000 */
[----:B------:R3:W4:Y:S02]  /*233d0*/  SHFL.IDX PT, R14, R2, R12, 0x1f ;  /* 0x00001f0c020e7589 */ /* 0x00072400000e0000 */
.L_x_3601:
[-C--:B--2---:R-:W-:Y:S01]  /*233e0*/  IABS R6, R17.reuse ;  /* 0x0000001100067213 */ /* 0x084fe20000000000 */
[----:B----4-:R-:W-:Y:S01]  /*233f0*/  IMAD R16, R14, R16, R7 ;  /* 0x000000100e107224 */ /* 0x010fe200078e0207 */
[----:B0--3--:R-:W-:Y:S01]  /*23400*/  MOV R2, RZ ;  /* 0x000000ff00027202 */ /* 0x009fe20000000f00 */
[----:B------:R-:W-:Y:S01]  /*23410*/  IMAD.IADD R19, R5, 0x1, R19 ;  /* 0x0000000105137824 */ /* 0x000fe200078e0213 */
[----:B------:R-:W0:Y:S01]  /*23420*/  I2F.RP R7, R6 ;  /* 0x0000000600077306 */ /* 0x000e220000209400 */
[----:B------:R-:W-:Y:S01]  /*23430*/  IMAD.IADD R4, R4, 0x1, -R16 ;  /* 0x0000000104047824 */ /* 0x000fe200078e0a10 */
[----:B------:R-:W-:-:S05]  /*23440*/  IABS R8, R17 ;  /* 0x0000001100087213 */ /* 0x000fca0000000000 */
[----:B------:R-:W-:Y:S01]  /*23450*/  IMAD.MOV R8, RZ, RZ, -R8 ;  /* 0x000000ffff087224 */ /* 0x000fe200078e0a08 */
[----:B0-----:R-:W0:Y:S02]  /*23460*/  MUFU.RCP R7, R7 ;  /* 0x0000000700077308 */ /* 0x001e240000001000 */
[----:B0-----:R-:W-:-:S06]  /*23470*/  VIADD R9, R7, 0xffffffe ;  /* 0x0ffffffe07097836 */ /* 0x001fcc0000000000 */
[----:B-1----:R-:W0:Y:S02]  /*23480*/  F2I.FTZ.U32.TRUNC.NTZ R3, R9 ;  /* 0x0000000900037305 */ /* 0x002e24000021f000 */
[----:B0-----:R-:W-:-:S04]  /*23490*/  IMAD.MOV R11, RZ, RZ, -R3 ;  /* 0x000000ffff0b7224 */ /* 0x001fc800078e0a03 */
[----:B------:R-:W-:-:S04]  /*234a0*/  IMAD R11, R11, R6, RZ ;  /* 0x000000060b0b7224 */ /* 0x000fc800078e02ff */
[----:B------:R-:W-:Y:S01]  /*234b0*/  IMAD.HI.U32 R2, R3, R11, R2 ;  /* 0x0000000b03027227 */ /* 0x000fe200078e0002 */
[----:B------:R-:W-:-:S05]  /*234c0*/  IABS R3, R4 ;  /* 0x0000000400037213 */ /* 0x000fca0000000000 */
[----:B------:R-:W-:-:S04]  /*234d0*/  IMAD.HI.U32 R2, R2, R3, RZ ;  /* 0x0000000302027227 */ /* 0x000fc800078e00ff */
[----:B------:R-:W-:-:S05]  /*234e0*/  IMAD R3, R2, R8, R3 ;  /* 0x0000000802037224 */ /* 0x000fca00078e0203 */
[----:B------:R-:W-:-:S13]  /*234f0*/  ISETP.GT.U32.AND P0, PT, R6, R3, PT ;  /* 0x000000030600720c */ /* 0x000fda0003f04070 */
[----:B------:R-:W-:Y:S01]  /*23500*/  @!P0 IADD3 R3, R3, -R6, RZ ;  /* 0x8000000603038210 */ /* 0x000fe20007ffe0ff */
[----:B------:R-:W-:-:S03]  /*23510*/  @!P0 VIADD R2, R2, 0x1 ;  /* 0x0000000102028836 */ /* 0x000fc60000000000 */
[----:B------:R-:W-:Y:S02]  /*23520*/  ISETP.GE.U32.AND P0, PT, R3, R6, PT ;  /* 0x000000060300720c */ /* 0x000fe40003f06070 */
[----:B------:R-:W-:-:S11]  /*23530*/  LOP3.LUT R3, R4, R17, RZ, 0x3c, !PT ;  /* 0x0000001104037212 */ /* 0x000fd600078e3cff */
[----:B------:R-:W-:Y:S01]  /*23540*/  @P0 VIADD R2, R2, 0x1 ;  /* 0x0000000102020836 */ /* 0x000fe20000000000 */
[----:B------:R-:W-:-:S13]  /*23550*/  ISETP.GE.AND P0, PT, R3, RZ, PT ;  /* 0x000000ff0300720c */ /* 0x000fda0003f06270 */
[----:B------:R-:W-:Y:S02]  /*23560*/  @!P0 IADD3 R2, -R2, RZ, RZ ;  /* 0x000000ff02028210 */ /* 0x000fe40007ffe1ff */
[----:B------:R-:W-:-:S13]  /*23570*/  ISETP.NE.AND P0, PT, R17, RZ, PT ;  /* 0x000000ff1100720c */ /* 0x000fda0003f05270 */
[----:B------:R-:W-:-:S04]  /*23580*/  @!P0 LOP3.LUT R2, RZ, R17, RZ, 0x33, !PT ;  /* 0x00000011ff028212 */ /* 0x000fc800078e33ff */
[----:B------:R-:W-:Y:S01]  /*23590*/  MOV R18, R2 ;  /* 0x0000000200127202 */ /* 0x000fe20000000f00 */
[----:B------:R-:W-:-:S04]  /*235a0*/  IMAD.MOV R3, RZ, RZ, -R2 ;  /* 0x000000ffff037224 */ /* 0x000fc800078e0a02 */
[----:B------:R-:W-:Y:S01]  /*235b0*/  IMAD R17, R17, R3, R4 ;  /* 0x0000000311117224 */ /* 0x000fe200078e0204 */
[----:B------:R-:W-:Y:S06]  /*235c0*/  BRA `(.L_x_3603) ;  /* 0x00000000001c7947 */ /* 0x000fec0003800000 */
.L_x_3595:
[----:B------:R-:W-:Y:S01]  /*235d0*/  UMOV UR4, URZ ;  /* 0x0000003f00047c82 */ /* 0x000fe20008000000 */
[----:B------:R-:W-:Y:S01]  /*235e0*/  UMOV UR5, URZ ;  /* 0x0000003f00057c82 */ /* 0x000fe20008000000 */
[----:B------:R-:W-:Y:S01]  /*235f0*/  ULDC UR6, c[0x0][0xc14] ;  /* 0x0003050000067ab9 */ /* 0x000fe20000000800 */
[----:B------:R-:W-:Y:S01]  /*23600*/  IMAD.MOV.U32 R16, RZ, RZ, R4 ;  /* 0x000000ffff107224 */ /* 0x000fe200078e0004 */
[----:B------:R-:W-:Y:S01]  /*23610*/  MOV R18, UR5 ;  /* 0x0000000500127c02 */ /* 0x000fe20008000f00 */
[----:B------:R-:W-:Y:S02]  /*23620*/  IMAD.U32 R17, RZ, RZ, UR4 ;  /* 0x00000004ff117e24 */ /* 0x000fe4000f8e00ff */
[----:B------:R-:W-:-:S07]  /*23630*/  IMAD.U32 R19, RZ, RZ, UR6 ;  /* 0x00000006ff137e24 */ /* 0x000fce000f8e00ff */
.L_x_3603:
        /* <DEDUP_REMOVED lines=12> */
.L_x_3516:
[----:B0-----:R-:W2:Y:S01]  /*23700*/  LDL.LU R0, [R1+0x34] ;  /* 0x0000340001007983 */ /* 0x001ea20000300800 */
[----:B------:R-:W-:Y:S01]  /*23710*/  BSSY B0, `(.L_x_3605) ;  /* 0x000000b000007945 */ /* 0x000fe20003800000 */
[----:B------:R-:W0:Y:S01]  /*23720*/  S2R R5, SR_CgaCtaId ;  /* 0x0000000000057919 */ /* 0x000e220000008800 */
[----:B--2---:R-:W-:-:S05]  /*23730*/  VIADD R0, R0, 0x1 ;  /* 0x0000000100007836 */ /* 0x004fca0000000000 */
[----:B-1----:R-:W-:-:S04]  /*23740*/  LEA.HI R2, R0, R0, RZ, 0x1 ;  /* 0x0000000000027211 */ /* 0x002fc800078f08ff */
[----:B------:R-:W-:-:S04]  /*23750*/  LOP3.LUT R3, R2, 0xfffffffe, RZ, 0xc0, !PT ;  /* 0xfffffffe02037812 */ /* 0x000fc800078ec0ff */
[----:B------:R-:W-:Y:S02]  /*23760*/  IADD3 R3, R0, -R3, RZ ;  /* 0x8000000300037210 */ /* 0x000fe40007ffe0ff */
[----:B------:R-:W-:Y:S02]  /*23770*/  MOV R0, 0x400 ;  /* 0x0000040000007802 */ /* 0x000fe40000000f00 */
[----:B------:R-:W-:Y:S02]  /*23780*/  SHF.L.U32 R3, R3, 0x1f, RZ ;  /* 0x0000001f03037819 */ /* 0x000fe400000006ff */
[----:B0-----:R-:W-:-:S04]  /*23790*/  LEA R0, R5, R0, 0x18 ;  /* 0x0000000005007211 */ /* 0x001fc800078ec0ff */
[----:B------:R-:W0:Y:S02]  /*237a0*/  SYNCS.PHASECHK.TRANS64.TRYWAIT P0, [R0+URZ+0x36820], R3 ;  /* 0x03682003000075a7 */ /* 0x000e24000800017f */
[----:B0-----:R-:W-:Y:S05]  /*237b0*/  @!P0 BRA `(.L_x_3606) ;  /* 0x0000001800f88947 */ /* 0x001fea0003800000 */
.L_x_3697:
[----:B------:R-:W-:Y:S05]  /*237c0*/  BSYNC B0 ;  /* 0x0000000000007941 */ /* 0x000fea0003800000 */
.L_x_3605:
[----:B------:R-:W-:-:S03]  /*237d0*/  UMOV UR4, 0xffffffff ;  /* 0xffffffff00047882 */ /* 0x000fc60000000000 */
[----:B------:R-:W-:Y:S05]  /*237e0*/  BRA.DIV UR4, `(.L_x_3607) ;  /* 0x0000001e04007947 */ /* 0x000fea000b800000 */
[----:B------:R-:W1:Y:S02]  /*237f0*/  S2R R2, SR_TID.X ;  /* 0x0000000000027919 */ /* 0x000e640000002100 */
[----:B-1----:R-:W-:-:S04]  /*23800*/  SHF.R.U32.HI R2, RZ, 0x5, R2 ;  /* 0x00000005ff027819 */ /* 0x002fc80000011602 */
[----:B------:R-:W-:-:S05]  /*23810*/  LOP3.LUT R2, R2, 0x3, RZ, 0xc0, !PT ;  /* 0x0000000302027812 */ /* 0x000fca00078ec0ff */
[----:B------:R1:W2:Y:S02]  /*23820*/  SHFL.IDX PT, R14, R2, RZ, 0x1f ;  /* 0x00001fff020e7589 */ /* 0x0002a400000e0000 */
.L_x_3700:
[----:B--2---:R-:W-:-:S13]  /*23830*/  ISETP.NE.AND P0, PT, R14, RZ, PT ;  /* 0x000000ff0e00720c */ /* 0x004fda0003f05270 */
[----:B------:R-:W-:Y:S05]  /*23840*/  @P0 BRA `(.L_x_3297) ;  /* 0x00000000009c0947 */ /* 0x000fea0003800000 */
[----:B------:R-:W-:-:S03]  /*23850*/  UMOV UR4, 0xffffffff ;  /* 0xffffffff00047882 */ /* 0x000fc60000000000 */
[----:B------:R-:W-:Y:S05]  /*23860*/  BRA.DIV UR4, `(.L_x_3608) ;  /* 0x0000001e04147947 */ /* 0x000fea000b800000 */
[----:B------:R-:W-:-:S13]  /*23870*/  ELECT P6, URZ, PT ;  /* 0x00000000003f782f */ /* 0x000fda00038c0000 */
.L_x_3703:
        /* <DEDUP_REMOVED lines=8> */
.L_x_3609:
        /* <DEDUP_REMOVED lines=14> */
.L_x_3704:
[----:B------:R-:W1:Y:S02]  /*239e0*/  SYNCS.PHASECHK.TRANS64.TRYWAIT P0, [R7+URZ], R2 ;  /* 0x00000002070075a7 */ /* 0x000e64000800017f */
[----:B-1----:R-:W-:Y:S05]  /*239f0*/  @!P0 BRA `(.L_x_3611) ;  /* 0x0000001800e48947 */ /* 0x002fea0003800000 */
.L_x_3705:
[----:B------:R-:W-:Y:S05]  /*23a00*/  @!P2 BRA `(.L_x_3612) ;  /* 0x000000000004a947 */ /* 0x000fea0003800000 */
[----:B------:R-:W-:Y:S01]  /*23a10*/  BPT.TRAP 0x1 ;  /* 0x000000040000795c */ /* 0x000fe20000300000 */
.L_x_3612:
[----:B------:R-:W2:Y:S01]  /*23a20*/  LDL.LU R4, [R1] ;  /* 0x0000000001047983 */ /* 0x000ea20000300800 */
[----:B------:R-:W-:-:S05]  /*23a30*/  IADD3 R0, R0, 0x36860, RZ ;  /* 0x0003686000007810 */ /* 0x000fca0007ffe0ff */
[----:B--2---:R-:W-:-:S04]  /*23a40*/  IMAD R4, R4, 0x8, R0 ;  /* 0x0000000804047824 */ /* 0x004fc800078e0200 */
[----:B------:R-:W2:Y:S02]  /*23a50*/  SYNCS.PHASECHK.TRANS64.TRYWAIT P0, [R4+URZ], R5 ;  /* 0x00000005040075a7 */ /* 0x000ea4000800017f */
[----:B--2---:R-:W-:Y:S05]  /*23a60*/  @!P0 BRA `(.L_x_3613) ;  /* 0x0000001800dc8947 */ /* 0x004fea0003800000 */
.L_x_3706:
[----:B------:R-:W-:-:S07]  /*23a70*/  IMAD R3, R3, 0x8, R0 ;  /* 0x0000000803037824 */ /* 0x000fce00078e0200 */
.L_x_3614:
[----:B---3--:R3:W4:Y:S02]  /*23a80*/  SYNCS.PHASECHK.TRANS64.TRYWAIT P0, [R3+URZ], R2 ;  /* 0x00000002030075a7 */ /* 0x008724000800017f */
[----:B----4-:R-:W-:Y:S05]  /*23a90*/  @!P0 NANOSLEEP.SYNCS 0x989680 ;  /* 0x009896800000895d */ /* 0x010fea0003900000 */
[----:B------:R-:W4:Y:S02]  /*23aa0*/  @!P0 SYNCS.PHASECHK.TRANS64 P0, [R3+URZ], R2 ;  /* 0x00000002030085a7 */ /* 0x000f24000800007f */
[----:B----4-:R-:W-:Y:S05]  /*23ab0*/  @!P0 BRA `(.L_x_3614) ;  /* 0xfffffffc00f08947 */ /* 0x010fea000383ffff */
.L_x_3297:
[----:B------:R-:W-:Y:S05]  /*23ac0*/  BSYNC B7 ;  /* 0x0000000000077941 */ /* 0x000fea0003800000 */
.L_x_3294:
[----:B------:R-:W-:Y:S05]  /*23ad0*/  EXIT ;  /* 0x000000000000794d */ /* 0x000fea0003800000 */
.L_x_3315:
[----:B0-----:R0:W1:Y:S02]  /*23ae0*/  SYNCS.PHASECHK.TRANS64.TRYWAIT P5, [R43+URZ+0x36890], R100 ;  /* 0x036890642b0075a7 */ /* 0x00106400080a017f */
[----:B-1----:R-:W-:Y:S05]  /*23af0*/  @!P5 NANOSLEEP.SYNCS 0x989680 ;  /* 0x009896800000d95d */ /* 0x002fea0003900000 */
[----:B------:R-:W1:Y:S02]  /*23b00*/  @!P5 SYNCS.PHASECHK.TRANS64 P5, [R43+URZ+0x36890], R100 ;  /* 0x036890642b00d5a7 */ /* 0x000e6400080a007f */
[----:B-1----:R-:W-:Y:S05]  /*23b10*/  @!P5 BRA `(.L_x_3315) ;  /* 0xfffffffc00f0d947 */ /* 0x002fea000383ffff */
[----:B------:R-:W-:Y:S05]  /*23b20*/  BRA `(.L_x_3615) ;  /* 0xfffffdfc00047947 */ /* 0x000fea000383ffff */
.L_x_3369:
[----:B-1----:R1:W3:Y:S02]  /*23b30*/  SYNCS.PHASECHK.TRANS64.TRYWAIT P5, [R43+URZ+0x36890], R100 ;  /* 0x036890642b0075a7 */ /* 0x0022e400080a017f */
[----:B---3--:R-:W-:Y:S05]  /*23b40*/  @!P5 NANOSLEEP.SYNCS 0x989680 ;  /* 0x009896800000d95d */ /* 0x008fea0003900000 */
[----:B------:R-:W3:Y:S02]  /*23b50*/  @!P5 SYNCS.PHASECHK.TRANS64 P5, [R43+URZ+0x36890], R100 ;  /* 0x036890642b00d5a7 */ /* 0x000ee400080a007f */
[----:B---3--:R-:W-:Y:S05]  /*23b60*/  @!P5 BRA `(.L_x_3369) ;  /* 0xfffffffc00f0d947 */ /* 0x008fea000383ffff */
[----:B------:R-:W-:Y:S05]  /*23b70*/  BRA `(.L_x_3616) ;  /* 0xfffffe2c008c7947 */ /* 0x000fea000383ffff */
.L_x_3394:
[----:B-1----:R1:W2:Y:S02]  /*23b80*/  SYNCS.PHASECHK.TRANS64.TRYWAIT P3, [R43+URZ+0x36890], R100 ;  /* 0x036890642b0075a7 */ /* 0x0022a4000806017f */
[----:B--2---:R-:W-:Y:S05]  /*23b90*/  @!P3 NANOSLEEP.SYNCS 0x989680 ;  /* 0x009896800000b95d */ /* 0x004fea0003900000 */
[----:B------:R-:W2:Y:S02]  /*23ba0*/  @!P3 SYNCS.PHASECHK.TRANS64 P3, [R43+URZ+0x36890], R100 ;  /* 0x036890642b00b5a7 */ /* 0x000ea4000806007f */
[----:B--2---:R-:W-:Y:S05]  /*23bb0*/  @!P3 BRA `(.L_x_3394) ;  /* 0xfffffffc00f0b947 */ /* 0x004fea000383ffff */
[----:B------:R-:W-:Y:S05]  /*23bc0*/  BRA `(.L_x_3617) ;  /* 0xfffffe5c00a47947 */ /* 0x000fea000383ffff */
.L_x_3400:
[----:B0-----:R0:W1:Y:S02]  /*23bd0*/  SYNCS.PHASECHK.TRANS64.TRYWAIT P2, [R43+URZ+0x368b0], R100 ;  /* 0x0368b0642b0075a7 */ /* 0x001064000804017f */
[----:B-1----:R-:W-:Y:S05]  /*23be0*/  @!P2 NANOSLEEP.SYNCS 0x989680 ;  /* 0x009896800000a95d */ /* 0x002fea0003900000 */
[----:B------:R-:W1:Y:S02]  /*23bf0*/  @!P2 SYNCS.PHASECHK.TRANS64 P2, [R43+URZ+0x368b0], R100 ;  /* 0x0368b0642b00a5a7 */ /* 0x000e64000804007f */
[----:B-1----:R-:W-:Y:S05]  /*23c00*/  @!P2 BRA `(.L_x_3400) ;  /* 0xfffffffc00f0a947 */ /* 0x002fea000383ffff */
[----:B------:R-:W-:Y:S05]  /*23c10*/  BRA `(.L_x_3618) ;  /* 0xfffffe6000bc7947 */ /* 0x000fea000383ffff */
.L_x_3420:
        /* <DEDUP_REMOVED lines=8> */
.L_x_3620:
[----:B------:R-:W-:Y:S05]  /*23ca0*/  BSYNC B1 ;  /* 0x0000000000017941 */ /* 0x000fea0003800000 */
.L_x_3619:
[----:B------:R-:W-:Y:S05]  /*23cb0*/  BRA `(.L_x_3621) ;  /* 0xfffffe7800a07947 */ /* 0x000fea000383ffff */
.L_x_3421:
        /* <DEDUP_REMOVED lines=8> */
.L_x_3623:
[----:B------:R-:W-:Y:S05]  /*23d40*/  BSYNC B1 ;  /* 0x0000000000017941 */ /* 0x000fea0003800000 */
.L_x_3622:
[----:B------:R-:W-:Y:S05]  /*23d50*/  BRA `(.L_x_3624) ;  /* 0xfffffe7800847947 */ /* 0x000fea000383ffff */
.L_x_3422:
        /* <DEDUP_REMOVED lines=8> */
.L_x_3626:
[----:B------:R-:W-:Y:S05]  /*23de0*/  BSYNC B1 ;  /* 0x0000000000017941 */ /* 0x000fea0003800000 */
.L_x_3625:
[----:B------:R-:W-:Y:S05]  /*23df0*/  BRA `(.L_x_3627) ;  /* 0xfffffe7800687947 */ /* 0x000fea000383ffff */
.L_x_3423:
        /* <DEDUP_REMOVED lines=8> */
.L_x_3629:
[----:B------:R-:W-:Y:S05]  /*23e80*/  BSYNC B1 ;  /* 0x0000000000017941 */ /* 0x000fea0003800000 */
.L_x_3628:
[----:B------:R-:W-:Y:S05]  /*23e90*/  BRA `(.L_x_3630) ;  /* 0xfffffe78004c7947 */ /* 0x000fea000383ffff */
.L_x_3425:
[----:B0-----:R0:W1:Y:S02]  /*23ea0*/  SYNCS.PHASECHK.TRANS64.TRYWAIT P1, [R18+URZ+0x36800], R5 ;  /* 0x03680005120075a7 */ /* 0x001064000802017f */
[----:B-1----:R-:W-:Y:S05]  /*23eb0*/  @!P1 NANOSLEEP.SYNCS 0x989680 ;  /* 0x009896800000995d */ /* 0x002fea0003900000 */
[----:B------:R-:W1:Y:S02]  /*23ec0*/  @!P1 SYNCS.PHASECHK.TRANS64 P1, [R18+URZ+0x36800], R5 ;  /* 0x03680005120095a7 */ /* 0x000e64000802007f */
[----:B-1----:R-:W-:Y:S05]  /*23ed0*/  @!P1 BRA `(.L_x_3425) ;  /* 0xfffffffc00f09947 */ /* 0x002fea000383ffff */
[----:B------:R-:W-:Y:S05]  /*23ee0*/  BRA `(.L_x_3631) ;  /* 0xfffffe7800887947 */ /* 0x000fea000383ffff */
.L_x_3451:
        /* <DEDUP_REMOVED lines=8> */
.L_x_3633:
[----:B------:R-:W-:Y:S05]  /*23f70*/  BSYNC B1 ;  /* 0x0000000000017941 */ /* 0x000fea0003800000 */
.L_x_3632:
[----:B------:R-:W-:Y:S05]  /*23f80*/  BRA `(.L_x_3634) ;  /* 0xfffffe9c00fc7947 */ /* 0x000fea000383ffff */
.L_x_3452:
        /* <DEDUP_REMOVED lines=8> */
.L_x_3636:
[----:B------:R-:W-:Y:S05]  /*24010*/  BSYNC B1 ;  /* 0x0000000000017941 */ /* 0x000fea0003800000 */
.L_x_3635:
[----:B------:R-:W-:Y:S05]  /*24020*/  BRA `(.L_x_3637) ;  /* 0xfffffe9c00e07947 */ /* 0x000fea000383ffff */
.L_x_3453:
        /* <DEDUP_REMOVED lines=8> */
.L_x_3639:
[----:B------:R-:W-:Y:S05]  /*240b0*/  BSYNC B1 ;  /* 0x0000000000017941 */ /* 0x000fea0003800000 */
.L_x_3638:
[----:B------:R-:W-:Y:S05]  /*240c0*/  BRA `(.L_x_3640) ;  /* 0xfffffe9c00c47947 */ /* 0x000fea000383ffff */
.L_x_3454:
        /* <DEDUP_REMOVED lines=8> */
.L_x_3642:
[----:B------:R-:W-:Y:S05]  /*24150*/  BSYNC B1 ;  /* 0x0000000000017941 */ /* 0x000fea0003800000 */
.L_x_3641:
[----:B------:R-:W-:Y:S05]  /*24160*/  BRA `(.L_x_3643) ;  /* 0xfffffe9c00a87947 */ /* 0x000fea000383ffff */
.L_x_3456:
[----:B0-----:R0:W1:Y:S02]  /*24170*/  SYNCS.PHASECHK.TRANS64.TRYWAIT P0, [R18+URZ+0x36800], R5 ;  /* 0x03680005120075a7 */ /* 0x001064000800017f */
[----:B-1----:R-:W-:Y:S05]  /*24180*/  @!P0 NANOSLEEP.SYNCS 0x989680 ;  /* 0x009896800000895d */ /* 0x002fea0003900000 */
[----:B------:R-:W1:Y:S02]  /*24190*/  @!P0 SYNCS.PHASECHK.TRANS64 P0, [R18+URZ+0x36800], R5 ;  /* 0x03680005120085a7 */ /* 0x000e64000800007f */
[----:B-1----:R-:W-:Y:S05]  /*241a0*/  @!P0 BRA `(.L_x_3456) ;  /* 0xfffffffc00f08947 */ /* 0x002fea000383ffff */
[----:B------:R-:W-:Y:S05]  /*241b0*/  BRA `(.L_x_3644) ;  /* 0xfffffe9c00e47947 */ /* 0x000fea000383ffff */
.L_x_3470:
[----:B-1----:R1:W2:Y:S02]  /*241c0*/  SYNCS.PHASECHK.TRANS64.TRYWAIT P2, [R3+URZ+0x36830], R0 ;  /* 0x03683000030075a7 */ /* 0x0022a4000804017f */
[----:B--2---:R-:W-:Y:S05]  /*241d0*/  @!P2 NANOSLEEP.SYNCS 0x989680 ;  /* 0x009896800000a95d */ /* 0x004fea0003900000 */
[----:B------:R-:W2:Y:S02]  /*241e0*/  @!P2 SYNCS.PHASECHK.TRANS64 P2, [R3+URZ+0x36830], R0 ;  /* 0x036830000300a5a7 */ /* 0x000ea4000804007f */
[----:B--2---:R-:W-:Y:S05]  /*241f0*/  @!P2 BRA `(.L_x_3470) ;  /* 0xfffffffc00f0a947 */ /* 0x004fea000383ffff */
[----:B------:R-:W-:Y:S05]  /*24200*/  BRA `(.L_x_3469) ;  /* 0xfffffec000d07947 */ /* 0x000fea000383ffff */
.L_x_3477:
[----:B-1----:R1:W2:Y:S02]  /*24210*/  SYNCS.PHASECHK.TRANS64.TRYWAIT P2, [R13+URZ+0x36830], R4 ;  /* 0x036830040d0075a7 */ /* 0x0022a4000804017f */
[----:B--2---:R-:W-:Y:S05]  /*24220*/  @!P2 NANOSLEEP.SYNCS 0x989680 ;  /* 0x009896800000a95d */ /* 0x004fea0003900000 */
[----:B------:R-:W2:Y:S02]  /*24230*/  @!P2 SYNCS.PHASECHK.TRANS64 P2, [R13+URZ+0x36830], R4 ;  /* 0x036830040d00a5a7 */ /* 0x000ea4000804007f */
[----:B--2---:R-:W-:Y:S05]  /*24240*/  @!P2 BRA `(.L_x_3477) ;  /* 0xfffffffc00f0a947 */ /* 0x004fea000383ffff */
[----:B------:R-:W-:Y:S05]  /*24250*/  BRA `(.L_x_3476) ;  /* 0xffffff1400b87947 */ /* 0x000fea000383ffff */
.L_x_3482:
[----:B-1----:R1:W2:Y:S02]  /*24260*/  SYNCS.PHASECHK.TRANS64.TRYWAIT P2, [R11+URZ+0x36850], R0 ;  /* 0x036850000b0075a7 */ /* 0x0022a4000804017f */
[----:B--2---:R-:W-:Y:S05]  /*24270*/  @!P2 NANOSLEEP.SYNCS 0x989680 ;  /* 0x009896800000a95d */ /* 0x004fea0003900000 */
[----:B------:R-:W2:Y:S02]  /*24280*/  @!P2 SYNCS.PHASECHK.TRANS64 P2, [R11+URZ+0x36850], R0 ;  /* 0x036850000b00a5a7 */ /* 0x000ea4000804007f */
[----:B--2---:R-:W-:Y:S05]  /*24290*/  @!P2 BRA `(.L_x_3482) ;  /* 0xfffffffc00f0a947 */ /* 0x004fea000383ffff */
[----:B------:R-:W-:Y:S05]  /*242a0*/  BRA `(.L_x_3481) ;  /* 0xffffff4c00547947 */ /* 0x000fea000383ffff */
.L_x_3488:
[----:B-1----:R1:W2:Y:S02]  /*242b0*/  SYNCS.PHASECHK.TRANS64.TRYWAIT P0, [R11+URZ+0x36850], R2 ;  /* 0x036850020b0075a7 */ /* 0x0022a4000800017f */
[----:B--2---:R-:W-:Y:S05]  /*242c0*/  @!P0 NANOSLEEP.SYNCS 0x989680 ;  /* 0x009896800000895d */ /* 0x004fea0003900000 */
[----:B------:R-:W2:Y:S02]  /*242d0*/  @!P0 SYNCS.PHASECHK.TRANS64 P0, [R11+URZ+0x36850], R2 ;  /* 0x036850020b0085a7 */ /* 0x000ea4000800007f */
[----:B--2---:R-:W-:Y:S05]  /*242e0*/  @!P0 BRA `(.L_x_3488) ;  /* 0xfffffffc00f08947 */ /* 0x004fea000383ffff */
[----:B------:R-:W-:Y:S05]  /*242f0*/  BRA `(.L_x_3487) ;  /* 0xffffff68004c7947 */ /* 0x000fea000383ffff */
.L_x_3520:
[----:B------:R-:W0:Y:S01]  /*24300*/  S2R R11, SR_TID.X ;  /* 0x00000000000b7919 */ /* 0x000e220000002100 */
[----:B------:R-:W-:Y:S01]  /*24310*/  BSSY B1, `(.L_x_3645) ;  /* 0x000000a000017945 */ /* 0x000fe20003800000 */
[----:B------:R-:W-:Y:S01]  /*24320*/  MOV R12, RZ ;  /* 0x000000ff000c7202 */ /* 0x000fe20000000f00 */
[----:B------:R-:W-:Y:S01]  /*24330*/  IMAD.MOV.U32 R15, RZ, RZ, -0x1 ;  /* 0xffffffffff0f7424 */ /* 0x000fe200078e00ff */
[----:B0-----:R-:W-:-:S04]  /*24340*/  SHF.R.U32.HI R11, RZ, 0x5, R11 ;  /* 0x00000005ff0b7819 */ /* 0x001fc8000001160b */
[----:B------:R-:W-:-:S05]  /*24350*/  LOP3.LUT R11, R11, 0x3, RZ, 0xc0, !PT ;  /* 0x000000030b0b7812 */ /* 0x000fca00078ec0ff */
[----:B------:R-:W-:Y:S02]  /*24360*/  IMAD.MOV.U32 R13, RZ, RZ, R11 ;  /* 0x000000ffff0d7224 */ /* 0x000fe400078e000b */
[----:B------:R-:W-:-:S07]  /*24370*/  IMAD.MOV.U32 R11, RZ, RZ, 0x1f ;  /* 0x0000001fff0b7424 */ /* 0x000fce00078e00ff */
[----:B-----5:R-:W-:Y:S05]  /*24380*/  WARPSYNC.COLLECTIVE R15, `(.L_x_3646) ;  /* 0x000000000f087348 */ /* 0x020fea0003c00000 */
[----:B------:R0:W1:Y:S02]  /*24390*/  SHFL.IDX P6, R14, R13, R12, R11 ;  /* 0x0000000c0d0e7389 */ /* 0x00006400000c000b */
[----:B01---5:R-:W-:Y:S01]  /*243a0*/  ENDCOLLECTIVE ;  /* 0x000000000000791b */ /* 0x023fe20003800000 */
.L_x_3646:
[----:B------:R-:W-:Y:S05]  /*243b0*/  BSYNC B1 ;  /* 0x0000000000017941 */ /* 0x000fea0003800000 */
.L_x_3645:
[----:B------:R-:W-:Y:S05]  /*243c0*/  BRA `(.L_x_3647) ;  /* 0xffffffa800607947 */ /* 0x000fea000383ffff */
.L_x_3521:
[----:B------:R-:W-:Y:S01]  /*243d0*/  BSSY B1, `(.L_x_3648) ;  /* 0x0000006000017945 */ /* 0x000fe20003800000 */
[----:B------:R-:W-:-:S07]  /*243e0*/  MOV R15, 0xffffffff ;  /* 0xffffffff000f7802 */ /* 0x000fce0000000f00 */
[----:B-----5:R-:W-:Y:S05]  /*243f0*/  WARPSYNC.COLLECTIVE R15, `(.L_x_3649) ;  /* 0x000000000f0c7348 */ /* 0x020fea0003c00000 */
[----:B------:R-:W-:Y:S02]  /*24400*/  ELECT P6, UR62, PT ;  /* 0x00000000003e782f */ /* 0x000fe400038c0000 */
[----:B------:R-:W-:Y:S01]  /*24410*/  MOV R14, UR62 ;  /* 0x0000003e000e7c02 */ /* 0x000fe20008000f00 */
[----:B-----5:R-:W-:Y:S10]  /*24420*/  ENDCOLLECTIVE ;  /* 0x000000000000791b */ /* 0x020ff40003800000 */
.L_x_3649:
[----:B------:R-:W-:Y:S05]  /*24430*/  BSYNC B1 ;  /* 0x0000000000017941 */ /* 0x000fea0003800000 */
.L_x_3648:
[----:B------:R-:W-:Y:S05]  /*24440*/  BRA `(.L_x_3650) ;  /* 0xffffffa8004c7947 */ /* 0x000fea000383ffff */
.L_x_3523:
[----:B0-----:R0:W1:Y:S02]  /*24450*/  SYNCS.PHASECHK.TRANS64.TRYWAIT P0, [R9+URZ+0x36820], R5 ;  /* 0x03682005090075a7 */ /* 0x001064000800017f */
[----:B-1----:R-:W-:Y:S05]  /*24460*/  @!P0 NANOSLEEP.SYNCS 0x989680 ;  /* 0x009896800000895d */ /* 0x002fea0003900000 */
[----:B------:R-:W1:Y:S02]  /*24470*/  @!P0 SYNCS.PHASECHK.TRANS64 P0, [R9+URZ+0x36820], R5 ;  /* 0x03682005090085a7 */ /* 0x000e64000800007f */
[----:B-1----:R-:W-:Y:S05]  /*24480*/  @!P0 BRA `(.L_x_3523) ;  /* 0xfffffffc00f08947 */ /* 0x002fea000383ffff */
[----:B------:R-:W-:Y:S05]  /*24490*/  BRA `(.L_x_3651) ;  /* 0xffffffa800687947 */ /* 0x000fea000383ffff */
.L_x_3526:
[----:B0-----:R0:W1:Y:S02]  /*244a0*/  SYNCS.PHASECHK.TRANS64.TRYWAIT P0, [R5+URZ+0x368a0], R10 ;  /* 0x0368a00a050075a7 */ /* 0x001064000800017f */
[----:B-1----:R-:W-:Y:S05]  /*244b0*/  @!P0 NANOSLEEP.SYNCS 0x989680 ;  /* 0x009896800000895d */ /* 0x002fea0003900000 */
[----:B------:R-:W1:Y:S02]  /*244c0*/  @!P0 SYNCS.PHASECHK.TRANS64 P0, [R5+URZ+0x368a0], R10 ;  /* 0x0368a00a050085a7 */ /* 0x000e64000800007f */
[----:B-1----:R-:W-:Y:S05]  /*244d0*/  @!P0 BRA `(.L_x_3526) ;  /* 0xfffffffc00f08947 */ /* 0x002fea000383ffff */
[----:B------:R-:W-:Y:S05]  /*244e0*/  BRA `(.L_x_3652) ;  /* 0xffffffa800787947 */ /* 0x000fea000383ffff */
.L_x_3528:
[----:B-1----:R1:W2:Y:S02]  /*244f0*/  SYNCS.PHASECHK.TRANS64.TRYWAIT P0, [R5+URZ+0x368c0], R10 ;  /* 0x0368c00a050075a7 */ /* 0x0022a4000800017f */
[----:B--2---:R-:W-:Y:S05]  /*24500*/  @!P0 NANOSLEEP.SYNCS 0x989680 ;  /* 0x009896800000895d */ /* 0x004fea0003900000 */
[----:B------:R-:W2:Y:S02]  /*24510*/  @!P0 SYNCS.PHASECHK.TRANS64 P0, [R5+URZ+0x368c0], R10 ;  /* 0x0368c00a050085a7 */ /* 0x000ea4000800007f */
[----:B--2---:R-:W-:Y:S05]  /*24520*/  @!P0 BRA `(.L_x_3528) ;  /* 0xfffffffc00f08947 */ /* 0x004fea000383ffff */
[----:B------:R-:W-:Y:S05]  /*24530*/  BRA `(.L_x_3653) ;  /* 0xffffffac00047947 */ /* 0x000fea000383ffff */
.L_x_3532:
[----:B0-----:R0:W1:Y:S02]  /*24540*/  SYNCS.PHASECHK.TRANS64.TRYWAIT P0, [R6+URZ+0x368a0], R7 ;  /* 0x0368a007060075a7 */ /* 0x001064000800017f */
[----:B-1----:R-:W-:Y:S05]  /*24550*/  @!P0 NANOSLEEP.SYNCS 0x989680 ;  /* 0x009896800000895d */ /* 0x002fea0003900000 */
[----:B------:R-:W1:Y:S02]  /*24560*/  @!P0 SYNCS.PHASECHK.TRANS64 P0, [R6+URZ+0x368a0], R7 ;  /* 0x0368a007060085a7 */ /* 0x000e64000800007f */
[----:B-1----:R-:W-:Y:S05]  /*24570*/  @!P0 BRA `(.L_x_3532) ;  /* 0xfffffffc00f08947 */ /* 0x002fea000383ffff */
[----:B------:R-:W-:Y:S05]  /*24580*/  BRA `(.L_x_3654) ;  /* 0xffffffac00d87947 */ /* 0x000fea000383ffff */
.L_x_3534:
[----:B-1----:R1:W2:Y:S02]  /*24590*/  SYNCS.PHASECHK.TRANS64.TRYWAIT P1, [R6+URZ+0x368c0], R7 ;  /* 0x0368c007060075a7 */ /* 0x0022a4000802017f */
[----:B--2---:R-:W-:Y:S05]  /*245a0*/  @!P1 NANOSLEEP.SYNCS 0x989680 ;  /* 0x009896800000995d */ /* 0x004fea0003900000 */
[----:B------:R-:W2:Y:S02]  /*245b0*/  @!P1 SYNCS.PHASECHK.TRANS64 P1, [R6+URZ+0x368c0], R7 ;  /* 0x0368c007060095a7 */ /* 0x000ea4000802007f */
[----:B--2---:R-:W-:Y:S05]  /*245c0*/  @!P1 BRA `(.L_x_3534) ;  /* 0xfffffffc00f09947 */ /* 0x004fea000383ffff */
[----:B------:R-:W-:Y:S05]  /*245d0*/  BRA `(.L_x_3655) ;  /* 0xffffffb0005c7947 */ /* 0x000fea000383ffff */
.L_x_3546:
        /* <DEDUP_REMOVED lines=11> */
.L_x_3657:
[----:B------:R-:W-:Y:S05]  /*24690*/  BSYNC B0 ;  /* 0x0000000000007941 */ /* 0x000fea0003800000 */
.L_x_3656:
[----:B------:R-:W-:Y:S05]  /*246a0*/  BRA `(.L_x_3658) ;  /* 0xffffffbc00647947 */ /* 0x000fea000383ffff */
.L_x_3547:
[----:B------:R-:W-:Y:S01]  /*246b0*/  BSSY B0, `(.L_x_3659) ;  /* 0x0000006000007945 */ /* 0x000fe20003800000 */
[----:B------:R-:W-:-:S07]  /*246c0*/  IMAD.MOV.U32 R15, RZ, RZ, -0x1 ;  /* 0xffffffffff0f7424 */ /* 0x000fce00078e00ff */
[----:B------:R-:W-:Y:S05]  /*246d0*/  WARPSYNC.COLLECTIVE R15, `(.L_x_3660) ;  /* 0x000000000f0c7348 */ /* 0x000fea0003c00000 */
[----:B------:R-:W-:Y:S02]  /*246e0*/  ELECT P6, UR62, PT ;  /* 0x00000000003e782f */ /* 0x000fe400038c0000 */
[----:B------:R-:W-:Y:S01]  /*246f0*/  MOV R14, UR62 ;  /* 0x0000003e000e7c02 */ /* 0x000fe20008000f00 */
[----:B------:R-:W-:Y:S10]  /*24700*/  ENDCOLLECTIVE ;  /* 0x000000000000791b */ /* 0x000ff40003800000 */
.L_x_3660:
[----:B------:R-:W-:Y:S05]  /*24710*/  BSYNC B0 ;  /* 0x0000000000007941 */ /* 0x000fea0003800000 */
.L_x_3659:
[----:B------:R-:W-:Y:S05]  /*24720*/  BRA `(.L_x_3661) ;  /* 0xffffffbc005c7947 */ /* 0x000fea000383ffff */
.L_x_3550:
[----:B0-----:R0:W1:Y:S02]  /*24730*/  SYNCS.PHASECHK.TRANS64.TRYWAIT P0, [R6+URZ+0x36840], R7 ;  /* 0x03684007060075a7 */ /* 0x001064000800017f */
[----:B-1----:R-:W-:Y:S05]  /*24740*/  @!P0 NANOSLEEP.SYNCS 0x989680 ;  /* 0x009896800000895d */ /* 0x002fea0003900000 */
[----:B------:R-:W1:Y:S02]  /*24750*/  @!P0 SYNCS.PHASECHK.TRANS64 P0, [R6+URZ+0x36840], R7 ;  /* 0x03684007060085a7 */ /* 0x000e64000800007f */
[----:B-1----:R-:W-:Y:S05]  /*24760*/  @!P0 BRA `(.L_x_3550) ;  /* 0xfffffffc00f08947 */ /* 0x002fea000383ffff */
[----:B------:R-:W-:Y:S05]  /*24770*/  BRA `(.L_x_3662) ;  /* 0xffffffbc00cc7947 */ /* 0x000fea000383ffff */
.L_x_3553:
        /* <DEDUP_REMOVED lines=8> */
.L_x_3561:
[----:B0-----:R0:W1:Y:S02]  /*24800*/  SYNCS.PHASECHK.TRANS64.TRYWAIT P0, [R8+URZ+0x36840], R9 ;  /* 0x03684009080075a7 */ /* 0x001064000800017f */
[----:B-1----:R-:W-:Y:S05]  /*24810*/  @!P0 NANOSLEEP.SYNCS 0x989680 ;  /* 0x009896800000895d */ /* 0x002fea0003900000 */
[----:B------:R-:W1:Y:S02]  /*24820*/  @!P0 SYNCS.PHASECHK.TRANS64 P0, [R8+URZ+0x36840], R9 ;  /* 0x03684009080085a7 */ /* 0x000e64000800007f */
[----:B-1----:R-:W-:Y:S05]  /*24830*/  @!P0 BRA `(.L_x_3561) ;  /* 0xfffffffc00f08947 */ /* 0x002fea000383ffff */
[----:B------:R-:W-:Y:S05]  /*24840*/  BRA `(.L_x_3664) ;  /* 0xffffffc400dc7947 */ /* 0x000fea000383ffff */
.L_x_3563:
[----:B0-----:R0:W1:Y:S02]  /*24850*/  SYNCS.PHASECHK.TRANS64.TRYWAIT P0, [R8+URZ+0x36860], R9 ;  /* 0x03686009080075a7 */ /* 0x001064000800017f */
[----:B-1----:R-:W-:Y:S05]  /*24860*/  @!P0 NANOSLEEP.SYNCS 0x989680 ;  /* 0x009896800000895d */ /* 0x002fea0003900000 */
[----:B------:R-:W1:Y:S02]  /*24870*/  @!P0 SYNCS.PHASECHK.TRANS64 P0, [R8+URZ+0x36860], R9 ;  /* 0x03686009080085a7 */ /* 0x000e64000800007f */
[----:B-1----:R-:W-:Y:S05]  /*24880*/  @!P0 BRA `(.L_x_3563) ;  /* 0xfffffffc00f08947 */ /* 0x002fea000383ffff */
[----:B------:R-:W-:Y:S05]  /*24890*/  BRA `(.L_x_3665) ;  /* 0xffffffc800887947 */ /* 0x000fea000383ffff */
.L_x_3569:
[----:B-1----:R1:W2:Y:S02]  /*248a0*/  SYNCS.PHASECHK.TRANS64.TRYWAIT P0, [R2+URZ+0x36840], R3 ;  /* 0x03684003020075a7 */ /* 0x0022a4000800017f */
[----:B--2---:R-:W-:Y:S05]  /*248b0*/  @!P0 NANOSLEEP.SYNCS 0x989680 ;  /* 0x009896800000895d */ /* 0x004fea0003900000 */
[----:B------:R-:W2:Y:S02]  /*248c0*/  @!P0 SYNCS.PHASECHK.TRANS64 P0, [R2+URZ+0x36840], R3 ;  /* 0x03684003020085a7 */ /* 0x000ea4000800007f */
[----:B--2---:R-:W-:Y:S05]  /*248d0*/  @!P0 BRA `(.L_x_3569) ;  /* 0xfffffffc00f08947 */ /* 0x004fea000383ffff */
[----:B------:R-:W-:Y:S05]  /*248e0*/  BRA `(.L_x_3666) ;  /* 0xffffffcc00fc7947 */ /* 0x000fea000383ffff */
.L_x_3571:
[----:B0-----:R0:W1:Y:S02]  /*248f0*/  SYNCS.PHASECHK.TRANS64.TRYWAIT P0, [R2+URZ+0x36860], R3 ;  /* 0x03686003020075a7 */ /* 0x001064000800017f */
[----:B-1----:R-:W-:Y:S05]  /*24900*/  @!P0 NANOSLEEP.SYNCS 0x989680 ;  /* 0x009896800000895d */ /* 0x002fea0003900000 */
[----:B------:R-:W1:Y:S02]  /*24910*/  @!P0 SYNCS.PHASECHK.TRANS64 P0, [R2+URZ+0x36860], R3 ;  /* 0x03686003020085a7 */ /* 0x000e64000800007f */
[----:B-1----:R-:W-:Y:S05]  /*24920*/  @!P0 BRA `(.L_x_3571) ;  /* 0xfffffffc00f08947 */ /* 0x002fea000383ffff */
[----:B------:R-:W-:Y:S05]  /*24930*/  BRA `(.L_x_3667) ;  /* 0xffffffd000a87947 */ /* 0x000fea000383ffff */
.L_x_3577:
[----:B--2---:R2:W3:Y:S02]  /*24940*/  SYNCS.PHASECHK.TRANS64.TRYWAIT P0, [R2+URZ+0x36840], R3 ;  /* 0x03684003020075a7 */ /* 0x0044e4000800017f */
[----:B---3--:R-:W-:Y:S05]  /*24950*/  @!P0 NANOSLEEP.SYNCS 0x989680 ;  /* 0x009896800000895d */ /* 0x008fea0003900000 */
[----:B------:R-:W3:Y:S02]  /*24960*/  @!P0 SYNCS.PHASECHK.TRANS64 P0, [R2+URZ+0x36840], R3 ;  /* 0x03684003020085a7 */ /* 0x000ee4000800007f */
[----:B---3--:R-:W-:Y:S05]  /*24970*/  @!P0 BRA `(.L_x_3577) ;  /* 0xfffffffc00f08947 */ /* 0x008fea000383ffff */
[----:B------:R-:W-:Y:S05]  /*24980*/  BRA `(.L_x_3668) ;  /* 0xffffffd400f87947 */ /* 0x000fea000383ffff */
.L_x_3579:
[----:B0-----:R0:W1:Y:S02]  /*24990*/  SYNCS.PHASECHK.TRANS64.TRYWAIT P0, [R2+URZ+0x36860], R8 ;  /* 0x03686008020075a7 */ /* 0x001064000800017f */
[----:B-1----:R-:W-:Y:S05]  /*249a0*/  @!P0 NANOSLEEP.SYNCS 0x989680 ;  /* 0x009896800000895d */ /* 0x002fea0003900000 */
[----:B------:R-:W1:Y:S02]  /*249b0*/  @!P0 SYNCS.PHASECHK.TRANS64 P0, [R2+URZ+0x36860], R8 ;  /* 0x03686008020085a7 */ /* 0x000e64000800007f */
[----:B-1----:R-:W-:Y:S05]  /*249c0*/  @!P0 BRA `(.L_x_3579) ;  /* 0xfffffffc00f08947 */ /* 0x002fea000383ffff */
[----:B------:R-:W-:Y:S05]  /*249d0*/  BRA `(.L_x_3669) ;  /* 0xffffffd800a07947 */ /* 0x000fea000383ffff */
.L_x_3587:
[----:B-1----:R1:W2:Y:S02]  /*249e0*/  SYNCS.PHASECHK.TRANS64.TRYWAIT P0, [R3+URZ+0x36860], R0 ;  /* 0x03686000030075a7 */ /* 0x0022a4000800017f */
[----:B--2---:R-:W-:Y:S05]  /*249f0*/  @!P0 NANOSLEEP.SYNCS 0x989680 ;  /* 0x009896800000895d */ /* 0x004fea0003900000 */
[----:B------:R-:W2:Y:S02]  /*24a00*/  @!P0 SYNCS.PHASECHK.TRANS64 P0, [R3+URZ+0x36860], R0 ;  /* 0x03686000030085a7 */ /* 0x000ea4000800007f */
[----:B--2---:R-:W-:Y:S05]  /*24a10*/  @!P0 BRA `(.L_x_3587) ;  /* 0xfffffffc00f08947 */ /* 0x004fea000383ffff */
[----:B------:R-:W-:Y:S05]  /*24a20*/  BRA `(.L_x_3670) ;  /* 0xffffffdc00d47947 */ /* 0x000fea000383ffff */
.L_x_3590:
[----:B------:R-:W-:Y:S01]  /*24a30*/  BSSY B0, `(.L_x_3671) ;  /* 0x0000008000007945 */ /* 0x000fe20003800000 */
[----:B0-----:R-:W-:Y:S01]  /*24a40*/  MOV R13, R16 ;  /* 0x00000010000d7202 */ /* 0x001fe20000000f00 */
[----:B------:R-:W-:Y:S01]  /*24a50*/  IMAD.MOV.U32 R12, RZ, RZ, RZ ;  /* 0x000000ffff0c7224 */ /* 0x000fe200078e00ff */
[----:B------:R-:W-:Y:S01]  /*24a60*/  MOV R15, 0xffffffff ;  /* 0xffffffff000f7802 */ /* 0x000fe20000000f00 */
[----:B------:R-:W-:-:S07]  /*24a70*/  IMAD.MOV.U32 R11, RZ, RZ, 0x1f ;  /* 0x0000001fff0b7424 */ /* 0x000fce00078e00ff */
[----:B-1---5:R-:W-:Y:S05]  /*24a80*/  WARPSYNC.COLLECTIVE R15, `(.L_x_3672) ;  /* 0x000000000f087348 */ /* 0x022fea0003c00000 */
[----:B------:R0:W2:Y:S02]  /*24a90*/  SHFL.IDX P6, R14, R13, R12, R11 ;  /* 0x0000000c0d0e7389 */ /* 0x0000a400000c000b */
[----:B012--5:R-:W-:Y:S01]  /*24aa0*/  ENDCOLLECTIVE ;  /* 0x000000000000791b */ /* 0x027fe20003800000 */
.L_x_3672:
[----:B------:R-:W-:Y:S05]  /*24ab0*/  BSYNC B0 ;  /* 0x0000000000007941 */ /* 0x000fea0003800000 */
.L_x_3671:
        /* <DEDUP_REMOVED lines=8> */
.L_x_3673:
[----:B------:R-:W-:Y:S01]  /*24b40*/  MOV R5, R14 ;  /* 0x0000000e00057202 */ /* 0x000fe20000000f00 */
[----:B------:R-:W-:Y:S06]  /*24b50*/  BRA `(.L_x_3674) ;  /* 0xffffffe000847947 */ /* 0x000fec000383ffff */
.L_x_3593:
[----:B------:R-:W-:Y:S01]  /*24b60*/  BSSY B0, `(.L_x_3675) ;  /* 0x0000008000007945 */ /* 0x000fe20003800000 */
[----:B-----5:R-:W-:Y:S01]  /*24b70*/  IMAD.MOV.U32 R13, RZ, RZ, R3 ;  /* 0x000000ffff0d7224 */ /* 0x020fe200078e0003 */
[----:B------:R-:W-:Y:S01]  /*24b80*/  MOV R12, 0x1 ;  /* 0x00000001000c7802 */ /* 0x000fe20000000f00 */
[----:B------:R-:W-:Y:S01]  /*24b90*/  IMAD.MOV.U32 R11, RZ, RZ, RZ ;  /* 0x000000ffff0b7224 */ /* 0x000fe200078e00ff */
[----:B------:R-:W-:-:S07]  /*24ba0*/  MOV R15, 0xffffffff ;  /* 0xffffffff000f7802 */ /* 0x000fce0000000f00 */
[----:B0-234-:R-:W-:Y:S05]  /*24bb0*/  WARPSYNC.COLLECTIVE R15, `(.L_x_3676) ;  /* 0x000000000f087348 */ /* 0x01dfea0003c00000 */
[----:B------:R1:W0:Y:S02]  /*24bc0*/  SHFL.UP P6, R14, R13, R12, R11 ;  /* 0x0400000c0d0e7389 */ /* 0x00022400000c000b */
[----:B01234-:R-:W-:Y:S01]  /*24bd0*/  ENDCOLLECTIVE ;  /* 0x000000000000791b */ /* 0x01ffe20003800000 */
.L_x_3676:
[----:B------:R-:W-:Y:S05]  /*24be0*/  BSYNC B0 ;  /* 0x0000000000007941 */ /* 0x000fea0003800000 */
.L_x_3675:
        /* <DEDUP_REMOVED lines=10> */
.L_x_3677:
        /* <DEDUP_REMOVED lines=8> */
.L_x_3678:
        /* <DEDUP_REMOVED lines=8> */
.L_x_3679:
        /* <DEDUP_REMOVED lines=8> */
.L_x_3680:
        /* <DEDUP_REMOVED lines=8> */
.L_x_3681:
[----:B------:R-:W-:Y:S05]  /*24e90*/  BRA `(.L_x_3682) ;  /* 0xffffffe000487947 */ /* 0x000fea000383ffff */
.L_x_3598:
[----:B------:R-:W-:Y:S01]  /*24ea0*/  BSSY B0, `(.L_x_3683) ;  /* 0x0000008000007945 */ /* 0x000fe20003800000 */
[----:B-----5:R-:W-:Y:S01]  /*24eb0*/  MOV R13, R3 ;  /* 0x00000003000d7202 */ /* 0x020fe20000000f00 */
[----:B------:R-:W-:Y:S01]  /*24ec0*/  IMAD.MOV.U32 R12, RZ, RZ, 0x1 ;  /* 0x00000001ff0c7424 */ /* 0x000fe200078e00ff */
[----:B------:R-:W-:Y:S01]  /*24ed0*/  MOV R11, RZ ;  /* 0x000000ff000b7202 */ /* 0x000fe20000000f00 */
[----:B------:R-:W-:-:S07]  /*24ee0*/  IMAD.MOV.U32 R15, RZ, RZ, -0x1 ;  /* 0xffffffffff0f7424 */ /* 0x000fce00078e00ff */
[----:B01----:R-:W-:Y:S05]  /*24ef0*/  WARPSYNC.COLLECTIVE R15, `(.L_x_3684) ;  /* 0x000000000f087348 */ /* 0x003fea0003c00000 */
[----:B------:R2:W3:Y:S02]  /*24f00*/  SHFL.UP P6, R14, R13, R12, R11 ;  /* 0x0400000c0d0e7389 */ /* 0x0004e400000c000b */
[----:B0123--:R-:W-:Y:S01]  /*24f10*/  ENDCOLLECTIVE ;  /* 0x000000000000791b */ /* 0x00ffe20003800000 */
.L_x_3684:
[----:B------:R-:W-:Y:S05]  /*24f20*/  BSYNC B0 ;  /* 0x0000000000007941 */ /* 0x000fea0003800000 */
.L_x_3683:
[----:B------:R-:W-:Y:S01]  /*24f30*/  ISETP.NE.AND P0, PT, R6, RZ, PT ;  /* 0x000000ff0600720c */ /* 0x000fe20003f05270 */
[----:B------:R-:W-:Y:S01]  /*24f40*/  IMAD.MOV.U32 R11, RZ, RZ, RZ ;  /* 0x000000ffff0b7224 */ /* 0x000fe200078e00ff */
[----:B------:R-:W-:Y:S02]  /*24f50*/  MOV R12, 0x2 ;  /* 0x00000002000c7802 */ /* 0x000fe40000000f00 */
[----:B------:R-:W-:Y:S02]  /*24f60*/  SEL R2, R14, RZ, P0 ;  /* 0x000000ff0e027207 */ /* 0x000fe40000000000 */
[----:B------:R-:W-:Y:S02]  /*24f70*/  MOV R15, 0xffffffff ;  /* 0xffffffff000f7802 */ /* 0x000fe40000000f00 */
[----:B------:R-:W-:Y:S02]  /*24f80*/  IADD3 R2, R3, R2, RZ ;  /* 0x0000000203027210 */ /* 0x000fe40007ffe0ff */
[----:B------:R-:W-:-:S03]  /*24f90*/  ISETP.GE.U32.AND P0, PT, R6, 0x2, PT ;  /* 0x000000020600780c */ /* 0x000fc60003f06070 */
[----:B------:R-:W-:-:S10]  /*24fa0*/  IMAD.MOV.U32 R13, RZ, RZ, R2 ;  /* 0x000000ffff0d7224 */ /* 0x000fd400078e0002 */
[----:B------:R-:W-:Y:S05]  /*24fb0*/  WARPSYNC.COLLECTIVE R15, `(.L_x_3685) ;  /* 0x000000000f087348 */ /* 0x000fea0003c00000 */
[----:B------:R0:W1:Y:S02]  /*24fc0*/  SHFL.UP P6, R14, R13, R12, R11 ;  /* 0x0400000c0d0e7389 */ /* 0x00006400000c000b */
[----:B01----:R-:W-:Y:S01]  /*24fd0*/  ENDCOLLECTIVE ;  /* 0x000000000000791b */ /* 0x003fe20003800000 */
.L_x_3685:
        /* <DEDUP_REMOVED lines=8> */
.L_x_3686:
        /* <DEDUP_REMOVED lines=8> */
.L_x_3687:
        /* <DEDUP_REMOVED lines=8> */
.L_x_3688:
        /* <DEDUP_REMOVED lines=8> */
.L_x_3689:
[----:B------:R-:W-:Y:S05]  /*251e0*/  BRA `(.L_x_3690) ;  /* 0xffffffe000287947 */ /* 0x000fea000383ffff */
.L_x_3600:
[----:B------:R-:W-:Y:S01]  /*251f0*/  BSSY B0, `(.L_x_3691) ;  /* 0x0000006000007945 */ /* 0x000fe20003800000 */
[----:B------:R-:W-:Y:S02]  /*25200*/  PLOP3.LUT P6, PT, P6, PT, PT, 0x8, 0x0 ;  /* 0x000000000000781c */ /* 0x000fe400037ce170 */
[----:B------:R-:W-:-:S11]  /*25210*/  MOV R15, 0xffffffff ;  /* 0xffffffff000f7802 */ /* 0x000fd60000000f00 */
[----:B0-----:R-:W-:Y:S05]  /*25220*/  WARPSYNC.COLLECTIVE R15, `(.L_x_3692) ;  /* 0x000000000f087348 */ /* 0x001fea0003c00000 */
[----:B------:R-:W-:Y:S01]  /*25230*/  VOTE.ANY R14, PT, P6 ;  /* 0x00000000000e7806 */ /* 0x000fe200030e0100 */
[----:B0-----:R-:W-:Y:S06]  /*25240*/  ENDCOLLECTIVE ;  /* 0x000000000000791b */ /* 0x001fec0003800000 */
.L_x_3692:
[----:B------:R-:W-:Y:S05]  /*25250*/  BSYNC B0 ;  /* 0x0000000000007941 */ /* 0x000fea0003800000 */
.L_x_3691:
        /* <DEDUP_REMOVED lines=9> */
.L_x_3693:
[----:B------:R-:W-:Y:S01]  /*252f0*/  MOV R17, R14 ;  /* 0x0000000e00117202 */ /* 0x000fe20000000f00 */
[----:B------:R-:W-:Y:S06]  /*25300*/  BRA `(.L_x_3694) ;  /* 0xffffffe000187947 */ /* 0x000fec000383ffff */
.L_x_3602:
[----:B------:R-:W-:Y:S01]  /*25310*/  BSSY B0, `(.L_x_3695) ;  /* 0x0000007000007945 */ /* 0x000fe20003800000 */
[----:B------:R-:W-:Y:S01]  /*25320*/  IMAD.MOV.U32 R13, RZ, RZ, R2 ;  /* 0x000000ffff0d7224 */ /* 0x000fe200078e0002 */
[----:B------:R-:W-:Y:S01]  /*25330*/  MOV R11, 0x1f ;  /* 0x0000001f000b7802 */ /* 0x000fe20000000f00 */
[----:B------:R-:W-:-:S07]  /*25340*/  IMAD.MOV.U32 R15, RZ, RZ, -0x1 ;  /* 0xffffffffff0f7424 */ /* 0x000fce00078e00ff */
[----:B012---:R-:W-:Y:S05]  /*25350*/  WARPSYNC.COLLECTIVE R15, `(.L_x_3696) ;  /* 0x000000000f087348 */ /* 0x007fea0003c00000 */
[----:B------:R3:W4:Y:S02]  /*25360*/  SHFL.IDX P6, R14, R13, R12, R11 ;  /* 0x0000000c0d0e7389 */ /* 0x00072400000c000b */
[----:B01234-:R-:W-:Y:S01]  /*25370*/  ENDCOLLECTIVE ;  /* 0x000000000000791b */ /* 0x01ffe20003800000 */
.L_x_3696:
[----:B------:R-:W-:Y:S05]  /*25380*/  BSYNC B0 ;  /* 0x0000000000007941 */ /* 0x000fea0003800000 */
.L_x_3695:
[----:B------:R-:W-:Y:S05]  /*25390*/  BRA `(.L_x_3601) ;  /* 0xffffffe000107947 */ /* 0x000fea000383ffff */
.L_x_3606:
[----:B0-----:R0:W1:Y:S02]  /*253a0*/  SYNCS.PHASECHK.TRANS64.TRYWAIT P0, [R0+URZ+0x36820], R3 ;  /* 0x03682003000075a7 */ /* 0x001064000800017f */
[----:B-1----:R-:W-:Y:S05]  /*253b0*/  @!P0 NANOSLEEP.SYNCS 0x989680 ;  /* 0x009896800000895d */ /* 0x002fea0003900000 */
[----:B------:R-:W1:Y:S02]  /*253c0*/  @!P0 SYNCS.PHASECHK.TRANS64 P0, [R0+URZ+0x36820], R3 ;  /* 0x03682003000085a7 */ /* 0x000e64000800007f */
[----:B-1----:R-:W-:Y:S05]  /*253d0*/  @!P0 BRA `(.L_x_3606) ;  /* 0xfffffffc00f08947 */ /* 0x002fea000383ffff */
[----:B------:R-:W-:Y:S05]  /*253e0*/  BRA `(.L_x_3697) ;  /* 0xffffffe000f47947 */ /* 0x000fea000383ffff */
.L_x_3607:
        /* <DEDUP_REMOVED lines=11> */
.L_x_3699:
[----:B------:R-:W-:Y:S05]  /*254a0*/  BSYNC B0 ;  /* 0x0000000000007941 */ /* 0x000fea0003800000 */
.L_x_3698:
[----:B------:R-:W-:Y:S05]  /*254b0*/  BRA `(.L_x_3700) ;  /* 0xffffffe000dc7947 */ /* 0x000fea000383ffff */
.L_x_3608:
[----:B------:R-:W-:Y:S01]  /*254c0*/  BSSY B0, `(.L_x_3701) ;  /* 0x0000006000007945 */ /* 0x000fe20003800000 */
[----:B------:R-:W-:-:S07]  /*254d0*/  MOV R15, 0xffffffff ;  /* 0xffffffff000f7802 */ /* 0x000fce0000000f00 */
[----:B01----:R-:W-:Y:S05]  /*254e0*/  WARPSYNC.COLLECTIVE R15, `(.L_x_3702) ;  /* 0x000000000f0c7348 */ /* 0x003fea0003c00000 */
[----:B------:R-:W-:Y:S02]  /*254f0*/  ELECT P6, UR62, PT ;  /* 0x00000000003e782f */ /* 0x000fe400038c0000 */
[----:B------:R-:W-:Y:S01]  /*25500*/  MOV R14, UR62 ;  /* 0x0000003e000e7c02 */ /* 0x000fe20008000f00 */
[----:B01----:R-:W-:Y:S10]  /*25510*/  ENDCOLLECTIVE ;  /* 0x000000000000791b */ /* 0x003ff40003800000 */
.L_x_3702:
[----:B------:R-:W-:Y:S05]  /*25520*/  BSYNC B0 ;  /* 0x0000000000007941 */ /* 0x000fea0003800000 */
.L_x_3701:
[----:B------:R-:W-:Y:S05]  /*25530*/  BRA `(.L_x_3703) ;  /* 0xffffffe000d07947 */ /* 0x000fea000383ffff */
.L_x_3610:
[----:B0-----:R0:W1:Y:S02]  /*25540*/  SYNCS.PHASECHK.TRANS64.TRYWAIT P0, [R6+URZ], R5 ;  /* 0x00000005060075a7 */ /* 0x001064000800017f */
[----:B-1----:R-:W-:Y:S05]  /*25550*/  @!P0 NANOSLEEP.SYNCS 0x989680 ;  /* 0x009896800000895d */ /* 0x002fea0003900000 */
[----:B------:R-:W1:Y:S02]  /*25560*/  @!P0 SYNCS.PHASECHK.TRANS64 P0, [R6+URZ], R5 ;  /* 0x00000005060085a7 */ /* 0x000e64000800007f */
[----:B-1----:R-:W-:Y:S05]  /*25570*/  @!P0 BRA `(.L_x_3610) ;  /* 0xfffffffc00f08947 */ /* 0x002fea000383ffff */
[----:B------:R-:W-:Y:S05]  /*25580*/  BRA `(.L_x_3704) ;  /* 0xffffffe400147947 */ /* 0x000fea000383ffff */
.L_x_3611:
[----:B-1----:R1:W2:Y:S02]  /*25590*/  SYNCS.PHASECHK.TRANS64.TRYWAIT P0, [R7+URZ], R2 ;  /* 0x00000002070075a7 */ /* 0x0022a4000800017f */
[----:B--2---:R-:W-:Y:S05]  /*255a0*/  @!P0 NANOSLEEP.SYNCS 0x989680 ;  /* 0x009896800000895d */ /* 0x004fea0003900000 */
[----:B------:R-:W2:Y:S02]  /*255b0*/  @!P0 SYNCS.PHASECHK.TRANS64 P0, [R7+URZ], R2 ;  /* 0x00000002070085a7 */ /* 0x000ea4000800007f */
[----:B--2---:R-:W-:Y:S05]  /*255c0*/  @!P0 BRA `(.L_x_3611) ;  /* 0xfffffffc00f08947 */ /* 0x004fea000383ffff */
[----:B------:R-:W-:Y:S05]  /*255d0*/  BRA `(.L_x_3705) ;  /* 0xffffffe400087947 */ /* 0x000fea000383ffff */
.L_x_3613:
[----:B--2---:R2:W3:Y:S02]  /*255e0*/  SYNCS.PHASECHK.TRANS64.TRYWAIT P0, [R4+URZ], R5 ;  /* 0x00000005040075a7 */ /* 0x0044e4000800017f */
[----:B---3--:R-:W-:Y:S05]  /*255f0*/  @!P0 NANOSLEEP.SYNCS 0x989680 ;  /* 0x009896800000895d */ /* 0x008fea0003900000 */
[----:B------:R-:W3:Y:S02]  /*25600*/  @!P0 SYNCS.PHASECHK.TRANS64 P0, [R4+URZ], R5 ;  /* 0x00000005040085a7 */ /* 0x000ee4000800007f */
[----:B---3--:R-:W-:Y:S05]  /*25610*/  @!P0 BRA `(.L_x_3613) ;  /* 0xfffffffc00f08947 */ /* 0x008fea000383ffff */
[----:B------:R-:W-:Y:S05]  /*25620*/  BRA `(.L_x_3706) ;  /* 0xffffffe400107947 */ /* 0x000fea000383ffff */
.L_x_3707:
        /* <DEDUP_REMOVED lines=13> */
.L_x_12762:


//--------------------- .text._ZN7cutlass13device_kernelIN5flash11enable_sm90INS1_16FlashAttnFwdSm90INS1_25CollectiveMainloopFwdSm90ILi2EN4cute5tupleIJNS5_1CILi1EEES8_S8_EEENS6_IJNS7_ILi128EEENS7_ILi96EEENS7_ILi192EEEEEELi192ENS_6half_tEfNS_4arch4Sm90ELb0ELb1ELb0ELb0ELb0ELb0ELb0ELb1ELb1ELb0ELb0ELb0EEENS1_21CollectiveEpilogueFwdINS6_IJSA_SC_SB_EEES9_SE_SG_Li256ELb0ELb0ELb0ELb0EEENS1_30DynamicPersistentTileSchedulerILi256ELi32ELb0ELb0ELb1EEEEEEEEEvNT_6ParamsE --------------------------
	.section	.text._ZN7cutlass13device_kernelIN5flash11enable_sm90INS1_16FlashAttnFwdSm90INS1_25CollectiveMainloopFwdSm90ILi2EN4cute5tupleIJNS5_1CILi1EEES8_S8_EEENS6_IJNS7_ILi128EEENS7_ILi96EEENS7_ILi192EEEEEELi192ENS_6half_tEfNS_4arch4Sm90ELb0ELb1ELb0ELb0ELb0ELb0ELb0ELb1ELb1ELb0ELb0ELb0EEENS1_21CollectiveEpilogueFwdINS6_IJSA_SC_SB_EEES9_SE_SG_Li256ELb0ELb0ELb0ELb0EEENS1_30DynamicPersistentTileSchedulerILi256ELi32ELb0ELb0ELb1EEEEEEEEEvNT_6ParamsE,"ax",@progbits
	.align	128
.text._ZN7cutlass13device_kernelIN5flash11enable_sm90INS1_16FlashAttnFwdSm90INS1_25CollectiveMainloopFwdSm90ILi2EN4cute5tupleIJNS5_1CILi1EEES8_S8_EEENS6_IJNS7_ILi128EEENS7_ILi96EEENS7_ILi192EEEEEELi192ENS_6half_tEfNS_4arch4Sm90ELb0ELb1ELb0ELb0ELb0ELb0ELb0ELb1ELb1ELb0ELb0ELb0EEENS1_21CollectiveEpilogueFwdINS6_IJSA_SC_SB_EEES9_SE_SG_Li256ELb0ELb0ELb0ELb0EEENS1_30DynamicPersistentTileSchedulerILi256ELi32ELb0ELb0ELb1EEEEEEEEEvNT_6ParamsE:
        .type           _ZN7cutlass13device_kernelIN5flash11enable_sm90INS1_16FlashAttnFwdSm90INS1_25CollectiveMainloopFwdSm90ILi2EN4cute5tupleIJNS5_1CILi1EEES8_S8_EEENS6_IJNS7_ILi128EEENS7_ILi96EEENS7_ILi192EEEEEELi192ENS_6half_tEfNS_4arch4Sm90ELb0ELb1ELb0ELb0ELb0ELb0ELb0ELb1ELb1ELb0ELb0ELb0EEENS1_21CollectiveEpilogueFwdINS6_IJSA_SC_SB_EEES9_SE_SG_Li256ELb0ELb0ELb0ELb0EEENS1_30DynamicPersistentTileSchedulerILi256ELi32ELb0ELb0ELb1EEEEEEEEEvNT_6ParamsE,@function
        .size           _ZN7cutlass13device_kernelIN5flash11enable_sm90INS1_16FlashAttnFwdSm90INS1_25CollectiveMainloopFwdSm90ILi2EN4cute5tupleIJNS5_1CILi1EEES8_S8_EEENS6_IJNS7_ILi128EEENS7_ILi96EEENS7_ILi192EEEEEELi192ENS_6half_tEfNS_4arch4Sm90ELb0ELb1ELb0ELb0ELb0ELb0ELb0ELb1ELb1ELb0ELb0ELb0EEENS1_21CollectiveEpilogueFwdINS6_IJSA_SC_SB_EEES9_SE_SG_Li256ELb0ELb0ELb0ELb0EEENS1_30DynamicPersistentTileSchedulerILi256ELi32ELb0ELb0ELb1EEEEEEEEEvNT_6ParamsE,(.L_x_12763 - _ZN7cutlass13device_kernelIN5flash11enable_sm90INS1_16FlashAttnFwdSm90INS1_25CollectiveMainloopFwdSm90ILi2EN4cute5tupleIJNS5_1CILi1EEES8_S8_EEENS6_IJNS7_ILi128EEENS7_ILi96EEENS7_ILi192EEEEEELi192ENS_6half_tEfNS_4arch4Sm90ELb0ELb1ELb0ELb0ELb0ELb0ELb0ELb1ELb1ELb0ELb0ELb0EEENS1_21CollectiveEpilogueFwdINS6_IJSA_SC_SB_EEES9_SE_SG_Li256ELb0ELb0ELb0ELb0EEENS1_30DynamicPersistentTileSchedulerILi256ELi32ELb0ELb0ELb1EEEEEEEEEvNT_6ParamsE)
        .other          _ZN7cutlass13device_kernelIN5flash11enable_sm90INS1_16FlashAttnFwdSm90INS1_25CollectiveMainloopFwdSm90ILi2EN4cute5tupleIJNS5_1CILi1EEES8_S8_EEENS6_IJNS7_ILi128EEENS7_ILi96EEENS7_ILi192EEEEEELi192ENS_6half_tEfNS_4arch4Sm90ELb0ELb1ELb0ELb0ELb0ELb0ELb0ELb1ELb1ELb0ELb0ELb0EEENS1_21CollectiveEpilogueFwdINS6_IJSA_SC_SB_EEES9_SE_SG_Li256ELb0ELb0ELb0ELb0EEENS1_30DynamicPersistentTileSchedulerILi256ELi32ELb0ELb0ELb1EEEEEEEEEvNT_6ParamsE,@"STO_CUDA_ENTRY STV_DEFAULT"
_ZN7cutlass13device_kernelIN5flash11enable_sm90INS1_16FlashAttnFwdSm90INS1_25CollectiveMainloopFwdSm90ILi2EN4cute5tupleIJNS5_1CILi1EEES8_S8_EEENS6_IJNS7_ILi128EEENS7_ILi96EEENS7_ILi192EEEEEELi192ENS_6half_tEfNS_4arch4Sm90ELb0ELb1ELb0ELb0ELb0ELb0ELb0ELb1ELb1ELb0ELb0ELb0EEENS1_21CollectiveEpilogueFwdINS6_IJSA_SC_SB_EEES9_SE_SG_Li256ELb0ELb0ELb0ELb0EEENS1_30DynamicPersistentTileSchedulerILi256ELi32ELb0ELb0ELb1EEEEEEEEEvNT_6ParamsE:
        /* <DEDUP_REMOVED lines=24> */
.L_x_3709:
[----:B------:R-:W-:Y:S05]  /*0180*/  BSYNC B0 ;  /* 0x0000000000007941 */ /* 0x000fea0003800000 */
.L_x_3708:
        /* <DEDUP_REMOVED lines=37> */
.L_x_3710:
        /* <DEDUP_REMOVED lines=22> */
.L_x_3711:
        /* <DEDUP_REMOVED lines=18> */
.L_x_3712:
        /* <DEDUP_REMOVED lines=22> */
.L_x_3713:
        /* <DEDUP_REMOVED lines=22> */
.L_x_3714:
[----:B-1----:R-:W-:Y:S01]  /*0920*/  UMOV UR4, 0x1 ;  /* 0x0000000100047882 */ /* 0x002fe20000000000 */
[----:B------:R-:W-:Y:S01]  /*0930*/  PLOP3.LUT P0, PT, PT, PT, UP0, 0x80, 0x0 ;  /* 0x000000000000781c */ /* 0x000fe20003f0f008 */
[----:B------:R-:W-:Y:S01]  /*0940*/  USEL UR4, UR4, 0x2, !UP0 ;  /* 0x0000000204047887 */ /* 0x000fe2000c000000 */
[----:B------:R-:W-:Y:S01]  /*0950*/  NOP ;  /* 0x0000000000007918 */ /* 0x000fe20000000000 */
[----:B------:R-:W-:-:S04]  /*0960*/  ULDC.64 UR60, c[0x0][0x208] ;  /* 0x00008200003c7ab9 */ /* 0x000fc80000000a00 */
[----:B------:R-:W-:-:S05]  /*0970*/  IMAD.U32 R2, RZ, RZ, UR4 ;  /* 0x00000004ff027e24 */ /* 0x000fca000f8e00ff */
[----:B------:R1:W-:Y:S01]  /*0980*/  STL [R1], R2 ;  /* 0x0000000201007387 */ /* 0x0003e20000100800 */
[----:B--23--:R-:W-:Y:S06]  /*0990*/  BAR.SYNC.DEFER_BLOCKING 0x0 ;  /* 0x0000000000007b1d */ /* 0x00cfec0000010000 */
[----:B------:R-:W-:Y:S05]  /*09a0*/  @!P0 BRA `(.L_x_3715) ;  /* 0x000000e400008947 */ /* 0x000fea0003800000 */
.L_x_3716:
        /* <DEDUP_REMOVED lines=27> */
[CC--:B------:R-:W-:Y:S02]  /*0b60*/  LEA.HI R0, R3.reuse, R204.reuse, RZ, 0x7 ;  /* 0x000000cc03007211 */ /* 0x0c0fe400078f38ff */
[----:B------:R-:W-:Y:S02]  /*0b70*/  SHF.R.S32.HI R5, RZ, 0x4, R2 ;  /* 0x00000004ff057819 */ /* 0x000fe40000011402 */
[----:B------:R-:W-:Y:S01]  /*0b80*/  LOP3.LUT R199, R0, 0xffffff80, RZ, 0xc0, !PT ;  /* 0xffffff8000c77812 */ /* 0x000fe200078ec0ff */
[----:B------:R-:W-:Y:S01]  /*0b90*/  ULOP3.LUT UR5, UR8, 0x1, URZ, 0xfc, !UPT ;  /* 0x0000000108057892 */ /* 0x000fe2000f8efc3f */
[----:B------:R-:W-:Y:S02]  /*0ba0*/  LEA.HI R4, R2, R5, RZ, 0x1 ;  /* 0x0000000502047211 */ /* 0x000fe400078f08ff */
[----:B------:R-:W-:Y:S01]  /*0bb0*/  LEA.HI R202, R3, R204, RZ, 0x5 ;  /* 0x000000cc03ca7211 */ /* 0x000fe200078f28ff */
[----:B------:R-:W-:Y:S01]  /*0bc0*/  IMAD.IADD R199, R204, 0x1, -R199 ;  /* 0x00000001ccc77824 */ /* 0x000fe200078e0ac7 */
[----:B------:R-:W-:Y:S01]  /*0bd0*/  LOP3.LUT R4, R4, 0x1ffffffe, RZ, 0xc0, !PT ;  /* 0x1ffffffe04047812 */ /* 0x000fe200078ec0ff */
[----:B------:R-:W-:Y:S01]  /*0be0*/  IMAD.U32 R203, RZ, RZ, UR5 ;  /* 0x00000005ffcb7e24 */ /* 0x000fe2000f8e00ff */
[----:B------:R-:W-:Y:S01]  /*0bf0*/  SHF.R.S32.HI R202, RZ, 0x5, R202 ;  /* 0x00000005ffca7819 */ /* 0x000fe200000114ca */
[----:B------:R-:W-:Y:S01]  /*0c00*/  UMOV UR5, URZ ;  /* 0x0000003f00057c82 */ /* 0x000fe20008000000 */
[----:B------:R-:W-:Y:S01]  /*0c10*/  SHF.R.S32.HI R6, RZ, 0x1f, R199 ;  /* 0x0000001fff067819 */ /* 0x000fe200000114c7 */
[----:B------:R-:W-:Y:S01]  /*0c20*/  IMAD.IADD R4, R5, 0x1, -R4 ;  /* 0x0000000105047824 */ /* 0x000fe200078e0a04 */
[----:B------:R-:W-:Y:S01]  /*0c30*/  LOP3.LUT R5, R2, 0x3fffff0, RZ, 0xc0, !PT ;  /* 0x03fffff002057812 */ /* 0x000fe200078ec0ff */
[----:B------:R-:W-:Y:S01]  /*0c40*/  IMAD.U32 R197, RZ, RZ, UR5 ;  /* 0x00000005ffc57e24 */ /* 0x000fe2000f8e00ff */
[----:B------:R-:W-:-:S02]  /*0c50*/  LEA.HI R2, R6, R199, RZ, 0x2 ;  /* 0x000000c706027211 */ /* 0x000fc400078f10ff */
[----:B------:R-:W-:Y:S01]  /*0c60*/  SHF.R.S32.HI R201, RZ, 0x7, R0 ;  /* 0x00000007ffc97819 */ /* 0x000fe20000011400 */
[----:B------:R-:W-:Y:S01]  /*0c70*/  IMAD.IADD R5, R204, 0x1, -R5 ;  /* 0x00000001cc057824 */ /* 0x000fe200078e0a05 */
[--C-:B------:R-:W-:Y:S02]  /*0c80*/  SHF.R.S32.HI R7, RZ, 0x2, R2.reuse ;  /* 0x00000002ff077819 */ /* 0x100fe40000011402 */
[----:B------:R-:W-:Y:S01]  /*0c90*/  SHF.R.S32.HI R8, RZ, 0x1f, R2 ;  /* 0x0000001fff087819 */ /* 0x000fe20000011402 */
[----:B------:R-:W-:Y:S01]  /*0ca0*/  IMAD R5, R202, 0x10, R5 ;  /* 0x00000010ca057824 */ /* 0x000fe200078e0205 */
[----:B------:R-:W-:Y:S02]  /*0cb0*/  LEA.HI R6, R6, R199, RZ, 0x5 ;  /* 0x000000c706067211 */ /* 0x000fe400078f28ff */
[----:B------:R-:W-:Y:S01]  /*0cc0*/  LEA.HI R8, R8, R7, RZ, 0x3 ;  /* 0x0000000708087211 */ /* 0x000fe200078f18ff */
[----:B------:R-:W-:Y:S01]  /*0cd0*/  IMAD R5, R5, 0x8, R4 ;  /* 0x0000000805057824 */ /* 0x000fe200078e0204 */
[----:B------:R-:W-:-:S02]  /*0ce0*/  LEA.HI R0, R0, R201, RZ, 0x1 ;  /* 0x000000c900007211 */ /* 0x000fc400078f08ff */
[----:B------:R-:W-:Y:S01]  /*0cf0*/  LOP3.LUT R8, R8, 0xfffffff8, RZ, 0xc0, !PT ;  /* 0xfffffff808087812 */ /* 0x000fe200078ec0ff */
[----:B------:R-:W-:Y:S01]  /*0d00*/  IMAD.SHL.U32 R5, R5, 0x8, RZ ;  /* 0x0000000805057824 */ /* 0x000fe200078e00ff */
[----:B------:R-:W-:Y:S02]  /*0d10*/  LEA.HI R3, R3, R204, RZ, 0x3 ;  /* 0x000000cc03037211 */ /* 0x000fe400078f18ff */
[----:B------:R-:W-:Y:S01]  /*0d20*/  SHF.R.S32.HI R6, RZ, 0x5, R6 ;  /* 0x00000005ff067819 */ /* 0x000fe20000011406 */
[----:B------:R-:W-:Y:S01]  /*0d30*/  IMAD.WIDE R18, R5, 0x2, R18 ;  /* 0x0000000205127825 */ /* 0x000fe200078e0212 */
[----:B------:R-:W-:Y:S02]  /*0d40*/  LOP3.LUT R0, R0, 0x3fffffe, RZ, 0xc0, !PT ;  /* 0x03fffffe00007812 */ /* 0x000fe400078ec0ff */
[----:B------:R-:W-:Y:S01]  /*0d50*/  LOP3.LUT R5, R3, 0x1ffffff8, RZ, 0xc0, !PT ;  /* 0x1ffffff803057812 */ /* 0x000fe200078ec0ff */
[----:B------:R-:W-:Y:S01]  /*0d60*/  IMAD.IADD R7, R7, 0x1, -R8 ;  /* 0x0000000107077824 */ /* 0x000fe200078e0a08 */
[----:B------:R-:W-:Y:S01]  /*0d70*/  LOP3.LUT R16, R2, 0x7ffffffc, RZ, 0xc0, !PT ;  /* 0x7ffffffc02107812 */ /* 0x000fe200078ec0ff */
[----:B------:R-:W-:Y:S01]  /*0d80*/  IMAD.IADD R0, R201, 0x1, -R0 ;  /* 0x00000001c9007824 */ /* 0x000fe200078e0a00 */
[----:B------:R-:W-:Y:S01]  /*0d90*/  SHF.R.S32.HI R194, RZ, 0x3, R3 ;  /* 0x00000003ffc27819 */ /* 0x000fe20000011403 */
[----:B------:R-:W-:-:S02]  /*0da0*/  IMAD R7, R6, 0x10, R7 ;  /* 0x0000001006077824 */ /* 0x000fc400078e0207 */
[----:B------:R-:W-:Y:S02]  /*0db0*/  IMAD.IADD R5, R204, 0x1, -R5 ;  /* 0x00000001cc057824 */ /* 0x000fe400078e0a05 */
[----:B------:R-:W-:Y:S02]  /*0dc0*/  IMAD R200, R0, 0x40, R7 ;  /* 0x0000004000c87824 */ /* 0x000fe400078e0207 */
[----:B------:R-:W-:Y:S02]  /*0dd0*/  IMAD.SHL.U32 R22, R5, 0x8, RZ ;  /* 0x0000000805167824 */ /* 0x000fe400078e00ff */
[----:B------:R-:W-:-:S07]  /*0de0*/  IMAD.IADD R16, R199, 0x1, -R16 ;  /* 0x00000001c7107824 */ /* 0x000fce00078e0a10 */
.L_x_3809:
        /* <DEDUP_REMOVED lines=21> */
.L_x_3717:
        /* <DEDUP_REMOVED lines=8> */
.L_x_3718:
[----:B------:R-:W-:Y:S01]  /*0fc0*/  R2UR UR5, R196 ;  /* 0x00000000c40572ca */ /* 0x000fe200000e0000 */
[----:B------:R-:W1:Y:S01]  /*0fd0*/  LDC.64 R8, c[0x0][0x9e0] ;  /* 0x00027800ff087b82 */ /* 0x000e620000000a00 */
[----:B------:R-:W-:Y:S01]  /*0fe0*/  ULDC UR43, c[0x0][0xdb8] ;  /* 0x00036e00002b7ab9 */ /* 0x000fe20000000800 */
[----:B------:R-:W-:Y:S01]  /*0ff0*/  ULDC UR6, c[0x0][0xdac] ;  /* 0x00036b0000067ab9 */ /* 0x000fe20000000800 */
[----:B------:R-:W-:Y:S02]  /*1000*/  UISETP.NE.AND UP0, UPT, UR43, 0x1, UPT ;  /* 0x000000012b00788c */ /* 0x000fe4000bf05270 */
[----:B------:R-:W-:Y:S01]  /*1010*/  UIADD3 UR4, UR7, -UR4, URZ ;  /* 0x8000000407047290 */ /* 0x000fe2000fffe03f */
[----:B------:R-:W-:Y:S02]  /*1020*/  ULDC.64 UR10, c[0x0][0x3f8] ;  /* 0x0000fe00000a7ab9 */ /* 0x000fe40000000a00 */
[----:B------:R-:W2:Y:S01]  /*1030*/  LDC R17, c[0x0][0x404] ;  /* 0x00010100ff117b82 */ /* 0x000ea20000000800 */
[----:B------:R-:W-:Y:S01]  /*1040*/  ULDC UR7, c[0x0][0xdc4] ;  /* 0x0003710000077ab9 */ /* 0x000fe20000000800 */
[----:B------:R-:W-:Y:S01]  /*1050*/  ISETP.NE.U32.AND P0, PT, RZ, UR10, PT ;  /* 0x0000000aff007c0c */ /* 0x000fe2000bf05070 */
[----:B------:R-:W-:-:S02]  /*1060*/  UIMAD UR8, UR8, UR7, UR4 ;  /* 0x00000007080872a4 */ /* 0x000fc4000f8e0204 */
[----:B------:R-:W-:Y:S01]  /*1070*/  ULOP3.LUT UR5, URZ, UR5, URZ, 0x33, !UPT ;  /* 0x000000053f057292 */ /* 0x000fe2000f8e333f */
[----:B------:R-:W-:Y:S01]  /*1080*/  ISETP.NE.AND.EX P0, PT, RZ, UR11, PT, P0 ;  /* 0x0000000bff007c0c */ /* 0x000fe2000bf05300 */
[----:B------:R-:W-:Y:S01]  /*1090*/  @UP0 ULDC UR4, c[0x0][0xdbc] ;  /* 0x00036f0000040ab9 */ /* 0x000fe20000000800 */
[----:B------:R-:W3:Y:S01]  /*10a0*/  LDC R5, c[0x0][0x288] ;  /* 0x0000a200ff057b82 */ /* 0x000ee20000000800 */
[----:B------:R-:W-:Y:S01]  /*10b0*/  UIADD3 UR5, UR5, UR6, URZ ;  /* 0x0000000605057290 */ /* 0x000fe2000fffe03f */
[----:B------:R-:W-:Y:S02]  /*10c0*/  UMOV UR44, UR8 ;  /* 0x00000008002c7c82 */ /* 0x000fe40008000000 */
[----:B------:R-:W-:Y:S01]  /*10d0*/  @UP0 ULDC UR6, c[0x0][0xdc0] ;  /* 0x0003700000060ab9 */ /* 0x000fe20000000800 */
[----:B------:R-:W-:Y:S02]  /*10e0*/  USHF.L.U32 UR42, UR5, 0x7, URZ ;  /* 0x00000007052a7899 */ /* 0x000fe4000800063f */
[----:B------:R-:W-:Y:S01]  /*10f0*/  UIMAD.WIDE.U32 UR4, UR8, UR4, URZ ;  /* 0x00000004080472a5 */ /* 0x000fe2000f8e003f */
[----:B------:R-:W4:Y:S01]  /*1100*/  LDC R6, c[0x0][0x2e0] ;  /* 0x0000b800ff067b82 */ /* 0x000f220000000800 */
[----:B-1----:R-:W-:-:S02]  /*1110*/  ISETP.GE.AND P1, PT, R9, 0x1, PT ;  /* 0x000000010900780c */ /* 0x002fc40003f26270 */
[----:B------:R-:W-:Y:S01]  /*1120*/  IMAD.U32 R198, RZ, RZ, UR42 ;  /* 0x0000002affc67e24 */ /* 0x000fe2000f8e00ff */
[----:B------:R-:W-:Y:S01]  /*1130*/  @UP0 USHF.R.U32.HI UR44, URZ, UR6, UR5 ;  /* 0x000000063f2c0299 */ /* 0x000fe20008011605 */
[----:B--2---:R-:W-:-:S03]  /*1140*/  SEL R17, R17, 0x1, P0 ;  /* 0x0000000111117807 */ /* 0x004fc60000000000 */
[----:B------:R-:W-:-:S04]  /*1150*/  UIADD3 UR4, -UR44, URZ, URZ ;  /* 0x0000003f2c047290 */ /* 0x000fc8000fffe13f */
[----:B------:R-:W-:Y:S01]  /*1160*/  UIMAD UR43, UR43, UR4, UR8 ;  /* 0x000000042b2b72a4 */ /* 0x000fe2000f8e0208 */
[----:B---3--:R-:W-:-:S05]  /*1170*/  IADD3 R192, R198, 0x80, -R5 ;  /* 0x00000080c6c07810 */ /* 0x008fca0007ffe805 */
[CC--:B----4-:R-:W-:Y:S02]  /*1180*/  IMAD R192, R17.reuse, R6.reuse, R192 ;  /* 0x0000000611c07224 */ /* 0x0d0fe400078e02c0 */
[----:B------:R-:W-:Y:S02]  /*1190*/  IMAD R75, R17, R6, RZ ;  /* 0x00000006114b7224 */ /* 0x000fe400078e02ff */
[----:B------:R-:W-:Y:S01]  /*11a0*/  IMAD.IADD R0, R192, 0x1, R8 ;  /* 0x00000001c0007824 */ /* 0x000fe200078e0208 */
[----:B------:R-:W-:Y:S06]  /*11b0*/  @!P1 BRA `(.L_x_3719) ;  /* 0x0000000000409947 */ /* 0x000fec0003800000 */
[C---:B------:R-:W-:Y:S01]  /*11c0*/  ISETP.GT.AND P0, PT, R192.reuse, RZ, PT ;  /* 0x000000ffc000720c */ /* 0x040fe20003f04270 */
[----:B------:R-:W-:-:S12]  /*11d0*/  VIADD R2, R192, 0xffffffff ;  /* 0xffffffffc0027836 */ /* 0x000fd80000000000 */
        /* <DEDUP_REMOVED lines=8> */
.L_x_3720:
[----:B------:R-:W-:-:S13]  /*1260*/  ISETP.NE.AND P0, PT, R9, 0x1, PT ;  /* 0x000000010900780c */ /* 0x000fda0003f05270 */
[----:B------:R-:W1:Y:S02]  /*1270*/  @P0 LDC.64 R10, c[0x0][0x9e8] ;  /* 0x00027a00ff0a0b82 */ /* 0x000e640000000a00 */
[----:B-1----:R-:W-:-:S05]  /*1280*/  @P0 IMAD.HI.U32 R4, R2, R10, RZ ;  /* 0x0000000a02040227 */ /* 0x002fca00078e00ff */
[----:B------:R-:W-:-:S07]  /*1290*/  @P0 SHF.R.U32.HI R2, RZ, R11, R4 ;  /* 0x0000000bff020219 */ /* 0x000fce0000011604 */
.L_x_3721:
[----:B------:R-:W-:-:S05]  /*12a0*/  IMAD R3, R2, R9, R9 ;  /* 0x0000000902037224 */ /* 0x000fca00078e0209 */
[----:B------:R-:W-:-:S07]  /*12b0*/  VIMNMX R0, R0, R3, PT ;  /* 0x0000000300007248 */ /* 0x000fce0003fe0100 */
.L_x_3719:
[----:B------:R-:W-:Y:S01]  /*12c0*/  VIADD R2, R0, 0x5f ;  /* 0x0000005f00027836 */ /* 0x000fe20000000000 */
[----:B------:R-:W-:Y:S01]  /*12d0*/  IADD3 R4, -R5, UR42, RZ ;  /* 0x0000002a05047c10 */ /* 0x000fe2000fffe1ff */
[----:B------:R-:W-:Y:S01]  /*12e0*/  IMAD R0, R17, R6, 0x5f ;  /* 0x0000005f11007424 */ /* 0x000fe200078e0206 */
[----:B------:R-:W-:Y:S01]  /*12f0*/  ULDC UR4, c[0x0][0x9dc] ;  /* 0x0002770000047ab9 */ /* 0x000fe20000000800 */
[----:B------:R-:W-:-:S04]  /*1300*/  IMAD.HI R2, R2, 0x2aaaaaab, RZ ;  /* 0x2aaaaaab02027827 */ /* 0x000fc800078e02ff */
[----:B------:R-:W-:Y:S01]  /*1310*/  IMAD.HI R0, R0, 0x2aaaaaab, RZ ;  /* 0x2aaaaaab00007827 */ /* 0x000fe200078e02ff */
[----:B------:R-:W-:-:S03]  /*1320*/  SHF.R.U32.HI R5, RZ, 0x1f, R2 ;  /* 0x0000001fff057819 */ /* 0x000fc60000011602 */
[----:B------:R-:W-:Y:S01]  /*1330*/  IMAD R4, R17, R6, R4 ;  /* 0x0000000611047224 */ /* 0x000fe200078e0204 */
[----:B------:R-:W-:Y:S02]  /*1340*/  SHF.R.U32.HI R3, RZ, 0x1f, R0 ;  /* 0x0000001fff037819 */ /* 0x000fe40000011600 */
[----:B------:R-:W-:Y:S01]  /*1350*/  LEA.HI.SX32 R74, R2, R5, 0x1c ;  /* 0x00000005024a7211 */ /* 0x000fe200078fe2ff */
[----:B------:R-:W-:Y:S01]  /*1360*/  VIADD R6, R4, -UR4 ;  /* 0x8000000404067c36 */ /* 0x000fe20008000000 */
[----:B------:R-:W-:-:S04]  /*1370*/  LEA.HI.SX32 R3, R0, R3, 0x1c ;  /* 0x0000000300037211 */ /* 0x000fc800078fe2ff */
[----:B------:R-:W-:Y:S02]  /*1380*/  R2UR UR4, R6 ;  /* 0x00000000060472ca */ /* 0x000fe400000e0000 */
[----:B------:R-:W-:Y:S01]  /*1390*/  VIMNMX R74, R3, R74, PT ;  /* 0x0000004a034a7248 */ /* 0x000fe20003fe0100 */
[----:B------:R-:W-:-:S12]  /*13a0*/  @!P1 BRA `(.L_x_3722) ;  /* 0x0000000000449947 */ /* 0x000fd80003800000 */
[----:B------:R-:W-:-:S13]  /*13b0*/  ISETP.GT.AND P0, PT, R4, -0x1, PT ;  /* 0xffffffff0400780c */ /* 0x000fda0003f04270 */
        /* <DEDUP_REMOVED lines=8> */
.L_x_3723:
[----:B------:R-:W-:-:S13]  /*1440*/  ISETP.NE.AND P0, PT, R9, 0x1, PT ;  /* 0x000000010900780c */ /* 0x000fda0003f05270 */
[----:B------:R-:W1:Y:S02]  /*1450*/  @P0 LDC.64 R2, c[0x0][0x9e8] ;  /* 0x00027a00ff020b82 */ /* 0x000e640000000a00 */
[----:B-1----:R-:W-:-:S05]  /*1460*/  @P0 IMAD.HI.U32 R0, R4, R2, RZ ;  /* 0x0000000204000227 */ /* 0x002fca00078e00ff */
[----:B------:R-:W-:-:S07]  /*1470*/  @P0 SHF.R.U32.HI R4, RZ, R3, R0 ;  /* 0x00000003ff040219 */ /* 0x000fce0000011600 */
.L_x_3724:
[----:B------:R-:W-:-:S05]  /*1480*/  IMAD R4, R4, R9, RZ ;  /* 0x0000000904047224 */ /* 0x000fca00078e02ff */
[----:B------:R-:W-:-:S13]  /*1490*/  R2UR UR5, R4 ;  /* 0x00000000040572ca */ /* 0x000fda00000e0000 */
[----:B------:R-:W-:-:S04]  /*14a0*/  UISETP.LT.AND UP0, UPT, UR4, UR5, UPT ;  /* 0x000000050400728c */ /* 0x000fc8000bf01270 */
[----:B------:R-:W-:-:S12]  /*14b0*/  USEL UR4, UR4, UR5, !UP0 ;  /* 0x0000000504047287 */ /* 0x000fd8000c000000 */
.L_x_3722:
[----:B------:R-:W-:Y:S01]  /*14c0*/  UIMAD.WIDE UR4, UR4, 0x2aaaaaab, URZ ;  /* 0x2aaaaaab040478a5 */ /* 0x000fe2000f8e023f */
[----:B------:R-:W-:Y:S02]  /*14d0*/  PLOP3.LUT P0, PT, PT, PT, PT, 0x80, 0x0 ;  /* 0x000000000000781c */ /* 0x000fe40003f0f070 */
[----:B------:R-:W-:Y:S02]  /*14e0*/  CS2R R2, SRZ ;  /* 0x0000000000027805 */ /* 0x000fe4000001ff00 */
[----:B------:R-:W-:Y:S01]  /*14f0*/  CS2R R118, SRZ ;  /* 0x0000000000767805 */ /* 0x000fe2000001ff00 */
[----:B------:R-:W-:Y:S01]  /*1500*/  USHF.R.U32.HI UR4, URZ, 0x1f, UR5 ;  /* 0x0000001f3f047899 */ /* 0x000fe20008011605 */
[----:B------:R-:W-:Y:S02]  /*1510*/  CS2R R116, SRZ ;  /* 0x0000000000747805 */ /* 0x000fe4000001ff00 */
[----:B------:R-:W-:Y:S02]  /*1520*/  CS2R R114, SRZ ;  /* 0x0000000000727805 */ /* 0x000fe4000001ff00 */
[----:B------:R-:W-:Y:S01]  /*1530*/  CS2R R112, SRZ ;  /* 0x0000000000707805 */ /* 0x000fe2000001ff00 */
[----:B------:R-:W-:Y:S01]  /*1540*/  ULEA.HI.SX32 UR4, UR5, UR4, 0x1c ;  /* 0x0000000405047291 */ /* 0x000fe2000f8fe23f */
        /* <DEDUP_REMOVED lines=78> */
.L_x_3726:
        /* <DEDUP_REMOVED lines=11> */
.L_x_3874:
[----:B------:R-:W-:Y:S05]  /*1ae0*/  @!P0 BRA `(.L_x_3728) ;  /* 0x0000000000048947 */ /* 0x000fea0003800000 */
[----:B------:R-:W-:Y:S01]  /*1af0*/  BPT.TRAP 0x1 ;  /* 0x000000040000795c */ /* 0x000fe20000300000 */
.L_x_3728:
[----:B-1----:R-:W-:Y:S02]  /*1b00*/  IMAD.U32 R3, RZ, RZ, UR36 ;  /* 0x00000024ff037e24 */ /* 0x002fe4000f8e00ff */
[----:B------:R-:W-:-:S03]  /*1b10*/  IMAD.U32 R0, RZ, RZ, UR46 ;  /* 0x0000002eff007e24 */ /* 0x000fc6000f8e00ff */
[----:B------:R-:W-:Y:S02]  /*1b20*/  LEA R3, R3, UR37, 0x3 ;  /* 0x0000002503037c11 */ /* 0x000fe4000f8e18ff */
[----:B------:R-:W-:-:S04]  /*1b30*/  SHF.L.U32 R0, R0, 0x1f, RZ ;  /* 0x0000001f00007819 */ /* 0x000fc800000006ff */
[----:B------:R1:W2:Y:S01]  /*1b40*/  SYNCS.PHASECHK.TRANS64.TRYWAIT P1, [R3+URZ+0x30830], R0 ;  /* 0x03083000030075a7 */ /* 0x0002a2000802017f */
[----:B------:R-:W-:Y:S05]  /*1b50*/  @!P0 BRA `(.L_x_3729) ;  /* 0x0000000000048947 */ /* 0x000fea0003800000 */
[----:B------:R-:W-:Y:S01]  /*1b60*/  BPT.TRAP 0x1 ;  /* 0x000000040000795c */ /* 0x000fe20000300000 */
.L_x_3729:
[----:B------:R-:W3:Y:S01]  /*1b70*/  S2R R2, SR_TID.X ;  /* 0x0000000000027919 */ /* 0x000ee20000002100 */
[----:B------:R-:W-:Y:S02]  /*1b80*/  LOP3.LUT R193, R193, 0xfff7ffff, RZ, 0xc0, !PT ;  /* 0xfff7ffffc1c17812 */ /* 0x000fe400078ec0ff */
[----:B---3--:R-:W-:-:S13]  /*1b90*/  LOP3.LUT P2, RZ, R2, 0x7f, RZ, 0xc0, !PT ;  /* 0x0000007f02ff7812 */ /* 0x008fda000784c0ff */
[----:B------:R-:W-:Y:S01]  /*1ba0*/  @P2 LOP3.LUT R193, R193, 0x80000, RZ, 0xfc, !PT ;  /* 0x00080000c1c12812 */ /* 0x000fe200078efcff */
[----:B--2---:R-:W-:Y:S06]  /*1bb0*/  @P1 BRA `(.L_x_3730) ;  /* 0x0000000000081947 */ /* 0x004fec0003800000 */
[----:B------:R-:W2:Y:S02]  /*1bc0*/  SYNCS.PHASECHK.TRANS64.TRYWAIT P1, [R3+URZ+0x30830], R0 ;  /* 0x03083000030075a7 */ /* 0x000ea4000802017f */
[----:B--2---:R-:W-:Y:S05]  /*1bd0*/  @!P1 BRA `(.L_x_3731) ;  /* 0x0000010400e49947 */ /* 0x004fea0003800000 */
.L_x_3730:
[----:B------:R-:W-:Y:S05]  /*1be0*/  WARPSYNC.ALL ;  /* 0x0000000000007948 */ /* 0x000fea0003800000 */
[----:B------:R-:W-:Y:S01]  /*1bf0*/  UIADD3 UR4, UR37, 0x1e400, URZ ;  /* 0x0001e40025047890 */ /* 0x000fe2000fffe03f */
[----:B------:R-:W-:Y:S01]  /*1c00*/  WARPGROUP.ARRIVE ;  /* 0x00000000000079c5 */ /* 0x000fe20000000000 */
[----:B------:R-:W-:-:S05]  /*1c10*/  ULOP3.LUT UR38, UR38, 0x10000, URZ, 0xfc, !UPT ;  /* 0x0001000026267892 */ /* 0x000fca000f8efc3f */
[----:B------:R-:W3:Y:S01]  /*1c20*/  S2R R2, SR_TID.X ;  /* 0x0000000000027919 */ /* 0x000ee20000002100 */
[----:B------:R-:W-:Y:S01]  /*1c30*/  USHF.R.U32.HI UR4, URZ, 0x4, UR4 ;  /* 0x000000043f047899 */ /* 0x000fe20008011604 */
[----:B------:R-:W4:Y:S01]  /*1c40*/  LDC R14, c[0x0][0x288] ;  /* 0x0000a200ff0e7b82 */ /* 0x000f220000000800 */
        /* <DEDUP_REMOVED lines=9> */
[----:B------:R-:W5:Y:S01]  /*1ce0*/  LDC R96, c[0x0][0x2e0] ;  /* 0x0000b800ff607b82 */ /* 0x000f620000000800 */
[----:B------:R-:W-:Y:S01]  /*1cf0*/  UIMAD UR40, UR36, 0x900, UR39 ;  /* 0x00000900242878a4 */ /* 0x000fe2000f8e0227 */
[----:B------:R-:W-:Y:S01]  /*1d00*/  IMAD.MOV.U32 R5, RZ, RZ, -0x60 ;  /* 0xffffffa0ff057424 */ /* 0x000fe200078e00ff */
[----:B------:R-:W-:Y:S01]  /*1d10*/  UMOV UR7, 0x40000040 ;  /* 0x4000004000077882 */ /* 0x000fe20000000000 */
[----:B------:R-:W-:Y:S01]  /*1d20*/  UIADD3 UR12, UR38, 0x6, URZ ;  /* 0x00000006260c7890 */ /* 0x000fe2000fffe03f */
[----:B------:R-:W-:Y:S01]  /*1d30*/  VIADD R7, R200, UR42 ;  /* 0x0000002ac8077c36 */ /* 0x000fe20008000000 */
[----:B------:R-:W-:Y:S01]  /*1d40*/  UIADD3 UR6, UR40, 0x2, URZ ;  /* 0x0000000228067890 */ /* 0x000fe2000fffe03f */
[----:B------:R-:W-:Y:S01]  /*1d50*/  IMAD R4, R74, R5, 0x60 ;  /* 0x000000604a047424 */ /* 0x000fe200078e0205 */
[----:B------:R-:W-:Y:S01]  /*1d60*/  UMOV UR10, UR40 ;  /* 0x00000028000a7c82 */ /* 0x000fe20008000000 */
[----:B------:R-:W-:Y:S01]  /*1d70*/  UIADD3 UR14, UR40, 0x6, URZ ;  /* 0x00000006280e7890 */ /* 0x000fe2000fffe03f */
[----:B------:R-:W-:Y:S01]  /*1d80*/  HGMMA.64x96x16.F32 R24, gdesc[UR8], RZ, !UPT, gsb0 ;  /* 0x01600000081879f0 */ /* 0x000fe2000c0008ff */
[----:B------:R-:W-:Y:S01]  /*1d90*/  UIADD3 UR8, UR38, 0x4, URZ ;  /* 0x0000000426087890 */ /* 0x000fe2000fffe03f */
[----:B------:R-:W-:Y:S01]  /*1da0*/  IMAD R20, R16, -0x2, R4 ;  /* 0xfffffffe10147824 */ /* 0x000fe200078e0204 */
[----:B------:R-:W-:Y:S01]  /*1db0*/  UIADD3 UR10, UR40, 0x4, URZ ;  /* 0x00000004280a7890 */ /* 0x000fe2000fffe03f */
[----:B------:R-:W-:Y:S01]  /*1dc0*/  UMOV UR9, 0x40000040 ;  /* 0x4000004000097882 */ /* 0x000fe20000000000 */
[----:B------:R-:W-:Y:S01]  /*1dd0*/  UMOV UR11, 0x40000040 ;  /* 0x40000040000b7882 */ /* 0x000fe20000000000 */
[----:B------:R-:W-:Y:S01]  /*1de0*/  UMOV UR13, 0x40000040 ;  /* 0x40000040000d7882 */ /* 0x000fe20000000000 */
[----:B------:R-:W-:Y:S01]  /*1df0*/  UMOV UR15, 0x40000040 ;  /* 0x40000040000f7882 */ /* 0x000fe20000000000 */
[----:B------:R-:W-:Y:S01]  /*1e00*/  UIADD3 UR16, UR38, 0x400, URZ ;  /* 0x0000040026107890 */ /* 0x000fe2000fffe03f */
[----:B---3--:R-:W-:Y:S01]  /*1e10*/  LOP3.LUT P1, RZ, R2, 0x7f, RZ, 0xc0, !PT ;  /* 0x0000007f02ff7812 */ /* 0x008fe2000782c0ff */
        /* <DEDUP_REMOVED lines=8> */
[----:B------:R-:W-:Y:S02]  /*1ea0*/  UIADD3 UR26, UR40, 0x304, URZ ;  /* 0x00000304281a7890 */ /* 0x000fe4000fffe03f */
[----:B-12---:R-:W-:Y:S01]  /*1eb0*/  @!P1 VIADD R0, R3, 0x30840 ;  /* 0x0003084003009836 */ /* 0x006fe20000000000 */
[----:B------:R-:W-:Y:S01]  /*1ec0*/  UMOV UR25, 0x40000040 ;  /* 0x4000004000197882 */ /* 0x000fe20000000000 */
[----:B------:R-:W-:Y:S01]  /*1ed0*/  UMOV UR27, 0x40000040 ;  /* 0x40000040001b7882 */ /* 0x000fe20000000000 */
[----:B------:R-:W-:Y:S01]  /*1ee0*/  UIADD3 UR28, UR38, 0x406, URZ ;  /* 0x00000406261c7890 */ /* 0x000fe2000fffe03f */
[----:B------:R-:W-:Y:S01]  /*1ef0*/  IMAD R3, R74, -0x60, R75 ;  /* 0xffffffa04a037824 */ /* 0x000fe200078e024b */
[----:B------:R-:W-:Y:S01]  /*1f00*/  UIADD3 UR30, UR40, 0x306, URZ ;  /* 0x00000306281e7890 */ /* 0x000fe2000fffe03f */
[----:B------:R-:W-:Y:S01]  /*1f10*/  @!P1 PRMT R0, RZ, 0x654, R0 ;  /* 0x00000654ff009816 */ /* 0x000fe20000000000 */
[----:B------:R-:W-:Y:S01]  /*1f20*/  UMOV UR29, 0x40000040 ;  /* 0x40000040001d7882 */ /* 0x000fe20000000000 */
[----:B------:R-:W-:Y:S01]  /*1f30*/  UMOV UR31, 0x40000040 ;  /* 0x40000040001f7882 */ /* 0x000fe20000000000 */
[----:B------:R-:W-:Y:S01]  /*1f40*/  UIADD3 UR32, UR38, 0x800, URZ ;  /* 0x0000080026207890 */ /* 0x000fe2000fffe03f */
[----:B----4-:R-:W-:Y:S01]  /*1f50*/  IADD3 R3, -R14, 0x61, R3 ;  /* 0x000000610e037810 */ /* 0x010fe20007ffe103 */
        /* <DEDUP_REMOVED lines=11> */
[----:B------:R-:W-:Y:S01]  /*2010*/  UIADD3 UR40, UR40, 0x606, URZ ;  /* 0x0000060628287890 */ /* 0x000fe2000fffe03f */
[----:B------:R-:W-:Y:S01]  /*2020*/  UMOV UR57, 0x40000040 ;  /* 0x4000004000397882 */ /* 0x000fe20000000000 */
[----:B------:R-:W-:Y:S01]  /*2030*/  UMOV UR59, 0x40000040 ;  /* 0x40000040003b7882 */ /* 0x000fe20000000000 */
[----:B------:R-:W-:-:S04]  /*2040*/  IMAD.U32 R9, RZ, RZ, UR57 ;  /* 0x00000039ff097e24 */ /* 0x000fc8000f8e00ff */
[----:B------:R-:W-:Y:S01]  /*2050*/  UMOV UR58, UR40 ;  /* 0x00000028003a7c82 */ /* 0x000fe20008000000 */
[----:B------:R-:W-:Y:S02]  /*2060*/  WARPGROUP.DEPBAR.LE gsb0, 0x0 ;  /* 0x00008000000079c5 */ /* 0x000fe40000010000 */
[----:B------:R-:W-:-:S06]  /*2070*/  WARPGROUP.ARRIVE ;  /* 0x00000000000079c5 */ /* 0x000fcc0000000000 */
[----:B------:R-:W-:Y:S01]  /*2080*/  HGMMA.64x96x16.F32 R24, gdesc[UR4], R24, gsb0 ;  /* 0x01600000041879f0 */ /* 0x000fe20008000818 */
[----:B------:R-:W-:-:S07]  /*2090*/  UIADD3 UR6, UR38, 0x806, URZ ;  /* 0x0000080626067890 */ /* 0x000fce000fffe03f */
[----:B------:R-:W-:Y:S01]  /*20a0*/  UMOV UR56, UR6 ;  /* 0x0000000600387c82 */ /* 0x000fe20008000000 */
[----:B------:R-:W-:Y:S01]  /*20b0*/  ULDC.64 UR6, c[0x0][0x9e0] ;  /* 0x0002780000067ab9 */ /* 0x000fe20000000a00 */
[----:B------:R-:W-:Y:S01]  /*20c0*/  IMAD.U32 R8, RZ, RZ, UR56 ;  /* 0x00000038ff087e24 */ /* 0x000fe2000f8e00ff */
[----:B------:R-:W-:Y:S01]  /*20d0*/  UISETP.GE.AND UP0, UPT, UR7, 0x1, UPT ;  /* 0x000000010700788c */ /* 0x000fe2000bf06270 */
[----:B------:R-:W-:Y:S02]  /*20e0*/  WARPGROUP.DEPBAR.LE gsb0, 0x0 ;  /* 0x00008000000079c5 */ /* 0x000fe40000010000 */
[----:B------:R-:W-:-:S06]  /*20f0*/  WARPGROUP.ARRIVE ;  /* 0x00000000000079c5 */ /* 0x000fcc0000000000 */
[----:B------:R-:W-:Y:S01]  /*2100*/  HGMMA.64x96x16.F32 R24, gdesc[UR8], R24, gsb0 ;  /* 0x01600000081879f0 */ /* 0x000fe20008000818 */
[----:B------:R-:W-:Y:S02]  /*2110*/  ULDC UR10, c[0x0][0x9dc] ;  /* 0x00027700000a7ab9 */ /* 0x000fe40000000800 */
[----:B------:R-:W-:Y:S01]  /*2120*/  ULOP3.LUT UR11, URZ, UR10, URZ, 0x33, !UPT ;  /* 0x0000000a3f0b7292 */ /* 0x000fe2000f8e333f */
[----:B------:R-:W-:Y:S02]  /*2130*/  WARPGROUP.DEPBAR.LE gsb0, 0x0 ;  /* 0x00008000000079c5 */ /* 0x000fe40000010000 */
[----:B------:R-:W-:-:S06]  /*2140*/  WARPGROUP.ARRIVE ;  /* 0x00000000000079c5 */ /* 0x000fcc0000000000 */
[----:B------:R-:W-:Y:S03]  /*2150*/  HGMMA.64x96x16.F32 R24, gdesc[UR12], R24, gsb0 ;  /* 0x016000000c1879f0 */ /* 0x000fe60008000818 */
        /* <DEDUP_REMOVED lines=25> */
[----:B------:R1:W-:Y:S01]  /*22f0*/  @!P1 SYNCS.ARRIVE.TRANS64.RED.A1T0 RZ, [R0+URZ], RZ ;  /* 0x000000ff00ff99a7 */ /* 0x0003e2000810043f */
[----:B------:R-:W-:Y:S01]  /*2300*/  PLOP3.LUT P1, PT, PT, PT, UP0, 0x40, 0x0 ;  /* 0x000000000000781c */ /* 0x000fe20003f2e808 */
[----:B-1----:R-:W-:Y:S02]  /*2310*/  IMAD R0, R16, -0x2, R3 ;  /* 0xfffffffe10007824 */ /* 0x002fe400078e0203 */
[----:B-----5:R-:W-:Y:S02]  /*2320*/  IMAD R3, R17, R96, R4 ;  /* 0x0000006011037224 */ /* 0x020fe400078e0204 */
[----:B------:R-:W-:-:S02]  /*2330*/  VIADD R12, R0, UR6 ;  /* 0x00000006000c7c36 */ /* 0x000fc40008000000 */
[----:B------:R-:W-:Y:S02]  /*2340*/  IMAD R5, R16, -0x2, R3 ;  /* 0xfffffffe10057824 */ /* 0x000fe400078e0203 */
[----:B------:R-:W-:-:S03]  /*2350*/  VIADD R15, R0, UR11 ;  /* 0x0000000b000f7c36 */ /* 0x000fc60008000000 */
[----:B------:R-:W-:Y:S01]  /*2360*/  VIADDMNMX R0, R7, R12, R5, PT ;  /* 0x0000000c07007246 */ /* 0x000fe20003800105 */
[----:B------:R-:W-:Y:S01]  /*2370*/  IMAD.IADD R2, R15, 0x1, R7 ;  /* 0x000000010f027824 */ /* 0x000fe200078e0207 */
[----:B------:R-:W-:Y:S06]  /*2380*/  @P1 BRA `(.L_x_3732) ;  /* 0x0000000000581947 */ /* 0x000fec0003800000 */
[----:B------:R-:W-:Y:S01]  /*2390*/  IMAD R3, R17, R96, R7 ;  /* 0x0000006011037224 */ /* 0x000fe200078e0207 */
        /* <DEDUP_REMOVED lines=12> */
.L_x_3734:
[----:B------:R-:W-:-:S06]  /*2460*/  UISETP.NE.AND UP1, UPT, UR7, 0x1, UPT ;  /* 0x000000010700788c */ /* 0x000fcc000bf25270 */
[----:B------:R-:W-:-:S05]  /*2470*/  PLOP3.LUT P1, PT, PT, PT, UP1, 0x80, 0x0 ;  /* 0x000000000000781c */ /* 0x000fca0003f2f018 */
[----:B------:R-:W-:-:S08]  /*2480*/  @UP1 ULDC.64 UR14, c[0x0][0x9e8] ;  /* 0x00027a00000e1ab9 */ /* 0x000fd00000000a00 */
[----:B------:R-:W-:-:S05]  /*2490*/  @P1 IMAD.HI.U32 R6, R3, UR14, RZ ;  /* 0x0000000e03061c27 */ /* 0x000fca000f8e00ff */
[----:B------:R-:W-:-:S07]  /*24a0*/  @P1 SHF.R.U32.HI R3, RZ, UR15, R6 ;  /* 0x0000000fff031c19 */ /* 0x000fce0008011606 */
.L_x_3735:
[----:B------:R-:W-:Y:S05]  /*24b0*/  BSYNC B0 ;  /* 0x0000000000007941 */ /* 0x000fea0003800000 */
.L_x_3733:
[----:B------:R-:W-:-:S05]  /*24c0*/  IMAD R3, R3, UR7, R20 ;  /* 0x0000000703037c24 */ /* 0x000fca000f8e0214 */
[----:B------:R-:W-:Y:S02]  /*24d0*/  VIMNMX R2, R2, R3, !PT ;  /* 0x0000000302027248 */ /* 0x000fe40007fe0100 */
[----:B------:R-:W-:-:S07]  /*24e0*/  VIADDMNMX R0, R3, UR7, R0, PT ;  /* 0x0000000703007c46 */ /* 0x000fce000b800100 */
.L_x_3732:
        /* <DEDUP_REMOVED lines=97> */
[----:B------:R-:W-:Y:S02]  /*2b00*/  P2R R25, PR, RZ, 0x20 ;  /* 0x00000020ff197803 */ /* 0x000fe40000000000 */
[----:B------:R-:W-:Y:S02]  /*2b10*/  FSEL R64, R64, -INF , !P3 ;  /* 0xff80000040407808 */ /* 0x000fe40005800000 */
[C---:B------:R-:W-:Y:S02]  /*2b20*/  ISETP.GE.AND P3, PT, R4.reuse, 0x52, PT ;  /* 0x000000520400780c */ /* 0x040fe40003f66270 */
[----:B------:R-:W-:Y:S02]  /*2b30*/  ISETP.GE.AND P6, PT, R4, 0x1, PT ;  /* 0x000000010400780c */ /* 0x000fe40003fc6270 */
[----:B------:R-:W-:-:S04]  /*2b40*/  ISETP.GT.AND P4, PT, R2, 0x51, !P3 ;  /* 0x000000510200780c */ /* 0x000fc80005f84270 */
[----:B------:R-:W-:-:S04]  /*2b50*/  ISETP.LT.OR P4, PT, R0, 0x52, P4 ;  /* 0x000000520000780c */ /* 0x000fc80002781670 */
[----:B------:R-:W-:Y:S02]  /*2b60*/  FSEL R65, R65, -INF , !P4 ;  /* 0xff80000041417808 */ /* 0x000fe40006000000 */
[----:B------:R-:W-:-:S04]  /*2b70*/  ISETP.GE.AND P4, PT, R4, 0x59, PT ;  /* 0x000000590400780c */ /* 0x000fc80003f86270 */
[----:B------:R-:W-:-:S04]  /*2b80*/  ISETP.GT.AND P5, PT, R2, 0x58, !P4 ;  /* 0x000000580200780c */ /* 0x000fc800067a4270 */
[----:B------:R-:W-:-:S04]  /*2b90*/  ISETP.LT.OR P5, PT, R0, 0x59, P5 ;  /* 0x000000590000780c */ /* 0x000fc80002fa1670 */
[----:B------:R-:W-:Y:S02]  /*2ba0*/  FSEL R13, R68, -INF , !P5 ;  /* 0xff800000440d7808 */ /* 0x000fe40006800000 */
[----:B------:R-:W-:-:S04]  /*2bb0*/  ISETP.GT.AND P5, PT, R2, RZ, !P6 ;  /* 0x000000ff0200720c */ /* 0x000fc800077a4270 */
[----:B------:R-:W-:-:S04]  /*2bc0*/  ISETP.LT.OR P5, PT, R0, 0x1, P5 ;  /* 0x000000010000780c */ /* 0x000fc80002fa1670 */
[----:B------:R-:W-:Y:S02]  /*2bd0*/  FSEL R28, R24, -INF , !P5 ;  /* 0xff800000181c7808 */ /* 0x000fe40006800000 */
[----:B------:R-:W-:Y:S01]  /*2be0*/  ISETP.GE.AND P5, PT, R4, 0x5a, PT ;  /* 0x0000005a0400780c */ /* 0x000fe20003fa6270 */
[----:B------:R-:W-:-:S03]  /*2bf0*/  IMAD.IADD R4, R15, 0x1, R6 ;  /* 0x000000010f047824 */ /* 0x000fc600078e0206 */
[----:B------:R-:W-:Y:S02]  /*2c00*/  P2R R68, PR, RZ, 0x20 ;  /* 0x00000020ff447803 */ /* 0x000fe40000000000 */
[----:B------:R-:W-:Y:S02]  /*2c10*/  ISETP.GT.AND P5, PT, R2, 0x59, !P5 ;  /* 0x000000590200780c */ /* 0x000fe40006fa4270 */
[----:B------:R-:W-:Y:S02]  /*2c20*/  VIADDMNMX R2, R6, R12, R5, PT ;  /* 0x0000000c06027246 */ /* 0x000fe40003800105 */
[----:B------:R-:W-:-:S04]  /*2c30*/  ISETP.LT.OR P5, PT, R0, 0x5a, P5 ;  /* 0x0000005a0000780c */ /* 0x000fc80002fa1670 */
[----:B------:R-:W-:Y:S02]  /*2c40*/  FSEL R69, R69, -INF , !P5 ;  /* 0xff80000045457808 */ /* 0x000fe40006800000 */
[----:B------:R-:W-:-:S13]  /*2c50*/  PLOP3.LUT P5, PT, PT, PT, UP0, 0x40, 0x0 ;  /* 0x000000000000781c */ /* 0x000fda0003fae808 */
[----:B------:R-:W-:Y:S05]  /*2c60*/  @P5 BRA `(.L_x_3736) ;  /* 0x0000000000605947 */ /* 0x000fea0003800000 */
        /* <DEDUP_REMOVED lines=14> */
.L_x_3738:
[----:B------:R-:W-:-:S06]  /*2d50*/  UISETP.NE.AND UP1, UPT, UR7, 0x1, UPT ;  /* 0x000000010700788c */ /* 0x000fcc000bf25270 */
[----:B------:R-:W-:-:S05]  /*2d60*/  PLOP3.LUT P5, PT, PT, PT, UP1, 0x80, 0x0 ;  /* 0x000000000000781c */ /* 0x000fca0003faf018 */
[----:B------:R-:W-:-:S08]  /*2d70*/  @UP1 ULDC.64 UR14, c[0x0][0x9e8] ;  /* 0x00027a00000e1ab9 */ /* 0x000fd00000000a00 */
[----:B------:R-:W-:Y:S01]  /*2d80*/  @P5 IMAD.HI.U32 R0, R3, UR14, RZ ;  /* 0x0000000e03005c27 */ /* 0x000fe2000f8e00ff */
[----:B------:R-:W-:-:S13]  /*2d90*/  PLOP3.LUT P5, PT, PT, PT, UP1, 0x80, 0x0 ;  /* 0x000000000000781c */ /* 0x000fda0003faf018 */
[----:B------:R-:W-:-:S07]  /*2da0*/  @P5 SHF.R.U32.HI R3, RZ, UR15, R0 ;  /* 0x0000000fff035c19 */ /* 0x000fce0008011600 */
.L_x_3739:
[----:B------:R-:W-:Y:S05]  /*2db0*/  BSYNC B0 ;  /* 0x0000000000007941 */ /* 0x000fea0003800000 */
.L_x_3737:
[----:B------:R-:W-:-:S05]  /*2dc0*/  IMAD R3, R3, UR7, R20 ;  /* 0x0000000703037c24 */ /* 0x000fca000f8e0214 */
[----:B------:R-:W-:Y:S02]  /*2dd0*/  VIMNMX R4, R4, R3, !PT ;  /* 0x0000000304047248 */ /* 0x000fe40007fe0100 */
[----:B------:R-:W-:-:S07]  /*2de0*/  VIADDMNMX R2, R3, UR7, R2, PT ;  /* 0x0000000703027c46 */ /* 0x000fce000b800102 */
.L_x_3736:
[C---:B------:R-:W-:Y:S01]  /*2df0*/  ISETP.GT.AND P1, PT, R4.reuse, 0x1, !P1 ;  /* 0x000000010400780c */ /* 0x040fe20004f24270 */
[----:B------:R-:W-:Y:S01]  /*2e00*/  ULDC UR11, c[0x0][0x988] ;  /* 0x00026200000b7ab9 */ /* 0x000fe20000000800 */
[----:B------:R-:W-:Y:S01]  /*2e10*/  ISETP.GT.AND P2, PT, R4, 0x8, !P2 ;  /* 0x000000080400780c */ /* 0x000fe20005744270 */
[----:B------:R-:W-:Y:S01]  /*2e20*/  IMAD.IADD R14, R75, 0x1, -R14 ;  /* 0x000000014b0e7824 */ /* 0x000fe200078e0a0e */
[----:B------:R-:W-:Y:S02]  /*2e30*/  ISETP.LT.OR P1, PT, R2, 0x2, P1 ;  /* 0x000000020200780c */ /* 0x000fe40000f21670 */
[----:B------:R-:W-:Y:S02]  /*2e40*/  FMNMX.FTZ R0, R28, R72, !PT ;  /* 0x000000481c007209 */ /* 0x000fe40007810000 */
[----:B------:R-:W-:Y:S02]  /*2e50*/  FSEL R27, R27, -INF , !P1 ;  /* 0xff8000001b1b7808 */ /* 0x000fe40004800000 */
[----:B------:R-:W-:-:S02]  /*2e60*/  ISETP.NE.AND P1, PT, R21, RZ, PT ;  /* 0x000000ff1500720c */ /* 0x000fc40003f25270 */
[----:B------:R-:W-:Y:S02]  /*2e70*/  ISETP.LT.OR P2, PT, R2, 0x9, P2 ;  /* 0x000000090200780c */ /* 0x000fe40001741670 */
[----:B------:R-:W-:Y:S02]  /*2e80*/  ISETP.GT.AND P1, PT, R4, 0x9, !P1 ;  /* 0x000000090400780c */ /* 0x000fe40004f24270 */
[----:B------:R-:W-:Y:S02]  /*2e90*/  FMNMX.FTZ R0, R76, R0, !PT ;  /* 0x000000004c007209 */ /* 0x000fe40007810000 */
[----:B------:R-:W-:Y:S02]  /*2ea0*/  ISETP.LT.OR P1, PT, R2, 0xa, P1 ;  /* 0x0000000a0200780c */ /* 0x000fe40000f21670 */
[----:B------:R-:W-:Y:S02]  /*2eb0*/  FSEL R21, R30, -INF , !P2 ;  /* 0xff8000001e157808 */ /* 0x000fe40005000000 */
[----:B------:R-:W-:-:S02]  /*2ec0*/  FSEL R31, R31, -INF , !P1 ;  /* 0xff8000001f1f7808 */ /* 0x000fc40004800000 */
[----:B------:R-:W-:Y:S02]  /*2ed0*/  ISETP.NE.AND P1, PT, R25, RZ, PT ;  /* 0x000000ff1900720c */ /* 0x000fe40003f25270 */
[----:B------:R-:W-:Y:S02]  /*2ee0*/  ISETP.NE.AND P2, PT, R29, RZ, PT ;  /* 0x000000ff1d00720c */ /* 0x000fe40003f45270 */
[----:B------:R-:W-:Y:S02]  /*2ef0*/  ISETP.GT.AND P1, PT, R4, 0x10, !P1 ;  /* 0x000000100400780c */ /* 0x000fe40004f24270 */
[----:B------:R-:W-:Y:S02]  /*2f00*/  FMNMX.FTZ R0, R78, R0, !PT ;  /* 0x000000004e007209 */ /* 0x000fe40007810000 */
[----:B------:R-:W-:Y:S02]  /*2f10*/  ISETP.LT.OR P1, PT, R2, 0x11, P1 ;  /* 0x000000110200780c */ /* 0x000fe40000f21670 */
[----:B------:R-:W-:-:S02]  /*2f20*/  FMNMX.FTZ R0, R32, R0, !PT ;  /* 0x0000000020007209 */ /* 0x000fc40007810000 */
[----:B------:R-:W-:Y:S02]  /*2f30*/  FSEL R25, R34, -INF , !P1 ;  /* 0xff80000022197808 */ /* 0x000fe40004800000 */
[----:B------:R-:W-:Y:S02]  /*2f40*/  ISETP.GT.AND P1, PT, R4, 0x11, !P2 ;  /* 0x000000110400780c */ /* 0x000fe40005724270 */
[----:B------:R-:W-:Y:S02]  /*2f50*/  ISETP.NE.AND P5, PT, R33, RZ, PT ;  /* 0x000000ff2100720c */ /* 0x000fe40003fa5270 */
[----:B------:R-:W-:Y:S02]  /*2f60*/  ISETP.LT.OR P1, PT, R2, 0x12, P1 ;  /* 0x000000120200780c */ /* 0x000fe40000f21670 */
[----:B------:R-:W-:Y:S02]  /*2f70*/  FMNMX.FTZ R0, R80, R0, !PT ;  /* 0x0000000050007209 */ /* 0x000fe40007810000 */
[----:B------:R-:W-:-:S02]  /*2f80*/  FSEL R35, R35, -INF , !P1 ;  /* 0xff80000023237808 */ /* 0x000fc40004800000 */
[----:B------:R-:W-:Y:S02]  /*2f90*/  ISETP.GT.AND P1, PT, R4, 0x18, !P5 ;  /* 0x000000180400780c */ /* 0x000fe40006f24270 */
[----:B------:R-:W-:Y:S02]  /*2fa0*/  FMNMX.FTZ R0, R36, R0, !PT ;  /* 0x0000000024007209 */ /* 0x000fe40007810000 */
[----:B------:R-:W-:Y:S02]  /*2fb0*/  ISETP.LT.OR P1, PT, R2, 0x19, P1 ;  /* 0x000000190200780c */ /* 0x000fe40000f21670 */
[----:B------:R-:W-:Y:S02]  /*2fc0*/  FMNMX.FTZ R0, R82, R0, !PT ;  /* 0x0000000052007209 */ /* 0x000fe40007810000 */
[----:B------:R-:W-:Y:S02]  /*2fd0*/  FSEL R29, R38, -INF , !P1 ;  /* 0xff800000261d7808 */ /* 0x000fe40004800000 */
[----:B------:R-:W-:-:S02]  /*2fe0*/  FMNMX.FTZ R0, R40, R0, !PT ;  /* 0x0000000028007209 */ /* 0x000fc40007810000 */
        /* <DEDUP_REMOVED lines=24> */
[----:B------:R-:W-:Y:S02]  /*3170*/  FMNMX.FTZ R0, R94, R0, !PT ;  /* 0x000000005e007209 */ /* 0x000fe40007810000 */
[----:B------:R-:W-:Y:S02]  /*3180*/  ISETP.LT.OR P1, PT, R2, 0x29, P1 ;  /* 0x000000290200780c */ /* 0x000fe40000f21670 */
[----:B------:R-:W-:Y:S02]  /*3190*/  FMNMX.FTZ R0, R64, R0, !PT ;  /* 0x0000000040007209 */ /* 0x000fe40007810000 */
[----:B------:R-:W-:Y:S02]  /*31a0*/  FSEL R37, R46, -INF , !P1 ;  /* 0xff8000002e257808 */ /* 0x000fe40004800000 */
[----:B------:R-:W-:Y:S02]  /*31b0*/  FMNMX.FTZ R0, R65, R0, !PT ;  /* 0x0000000041007209 */ /* 0x000fe40007810000 */
[----:B------:R-:W-:-:S02]  /*31c0*/  ISETP.NE.AND P1, PT, R79, RZ, PT ;  /* 0x000000ff4f00720c */ /* 0x000fc40003f25270 */
[----:B------:R-:W-:Y:S02]  /*31d0*/  FMNMX.FTZ R0, R13, R0, !PT ;  /* 0x000000000d007209 */ /* 0x000fe40007810000 */
[----:B------:R-:W-:Y:S02]  /*31e0*/  ISETP.GT.AND P1, PT, R4, 0x29, !P1 ;  /* 0x000000290400780c */ /* 0x000fe40004f24270 */
[----:B------:R-:W-:Y:S01]  /*31f0*/  FMNMX.FTZ R12, R69, R0, !PT ;  /* 0x00000000450c7209 */ /* 0x000fe20007810000 */
[----:B------:R-:W-:Y:S01]  /*3200*/  IMAD.U32 R0, RZ, RZ, UR11 ;  /* 0x0000000bff007e24 */ /* 0x000fe2000f8e00ff */
[----:B------:R-:W-:Y:S02]  /*3210*/  ISETP.LT.OR P1, PT, R2, 0x2a, P1 ;  /* 0x0000002a0200780c */ /* 0x000fe40000f21670 */
[----:B------:R-:W-:Y:S01]  /*3220*/  ISETP.GT.AND P6, PT, R4, RZ, !P6 ;  /* 0x000000ff0400720c */ /* 0x000fe200077c4270 */
[----:B------:R-:W1:Y:S01]  /*3230*/  SHFL.BFLY PT, R5, R12, 0x2, 0x1f ;  /* 0x0c401f000c057f89 */ /* 0x000e6200000e0000 */
[----:B------:R-:W-:-:S02]  /*3240*/  FSEL R47, R47, -INF , !P1 ;  /* 0xff8000002f2f7808 */ /* 0x000fc40004800000 */
[----:B------:R-:W-:Y:S02]  /*3250*/  ISETP.NE.AND P1, PT, R45, RZ, PT ;  /* 0x000000ff2d00720c */ /* 0x000fe40003f25270 */
[----:B------:R-:W-:Y:S02]  /*3260*/  ISETP.LT.OR P6, PT, R2, 0x1, P6 ;  /* 0x000000010200780c */ /* 0x000fe400037c1670 */
[----:B------:R-:W-:Y:S02]  /*3270*/  ISETP.GT.AND P1, PT, R4, 0x30, !P1 ;  /* 0x000000300400780c */ /* 0x000fe40004f24270 */
[----:B------:R-:W-:Y:S02]  /*3280*/  FSEL R15, R26, -INF , !P6 ;  /* 0xff8000001a0f7808 */ /* 0x000fe40007000000 */
[----:B------:R-:W-:Y:S02]  /*3290*/  ISETP.LT.OR P1, PT, R2, 0x31, P1 ;  /* 0x000000310200780c */ /* 0x000fe40000f21670 */
[----:B------:R-:W-:-:S02]  /*32a0*/  ISETP.NE.AND P2, PT, R53, RZ, PT ;  /* 0x000000ff3500720c */ /* 0x000fc40003f45270 */
[----:B------:R-:W-:Y:S02]  /*32b0*/  FSEL R41, R50, -INF , !P1 ;  /* 0xff80000032297808 */ /* 0x000fe40004800000 */
[----:B------:R-:W-:Y:S02]  /*32c0*/  ISETP.NE.AND P1, PT, R81, RZ, PT ;  /* 0x000000ff5100720c */ /* 0x000fe40003f25270 */
[----:B------:R-:W-:Y:S02]  /*32d0*/  ISETP.NE.AND P5, PT, R85, RZ, PT ;  /* 0x000000ff5500720c */ /* 0x000fe40003fa5270 */
[----:B------:R-:W-:Y:S02]  /*32e0*/  ISETP.GT.AND P1, PT, R4, 0x31, !P1 ;  /* 0x000000310400780c */ /* 0x000fe40004f24270 */
[----:B------:R-:W-:Y:S02]  /*32f0*/  ISETP.NE.AND P6, PT, R87, RZ, PT ;  /* 0x000000ff5700720c */ /* 0x000fe40003fc5270 */
[----:B------:R-:W-:-:S02]  /*3300*/  ISETP.LT.OR P1, PT, R2, 0x32, P1 ;  /* 0x000000320200780c */ /* 0x000fc40000f21670 */
[----:B-1----:R-:W-:Y:S02]  /*3310*/  FMNMX.FTZ R20, R12, R5, !PT ;  /* 0x000000050c147209 */ /* 0x002fe40007810000 */
[----:B------:R-:W-:Y:S02]  /*3320*/  FMNMX.FTZ R12, R15, R27, !PT ;  /* 0x0000001b0f0c7209 */ /* 0x000fe40007810000 */
[----:B------:R-:W-:Y:S01]  /*3330*/  FSEL R51, R51, -INF , !P1 ;  /* 0xff80000033337808 */ /* 0x000fe20004800000 */
[----:B------:R-:W1:Y:S01]  /*3340*/  SHFL.BFLY PT, R5, R20, 0x1, 0x1f ;  /* 0x0c201f0014057f89 */ /* 0x000e6200000e0000 */
[----:B------:R-:W-:Y:S02]  /*3350*/  ISETP.NE.AND P1, PT, R49, RZ, PT ;  /* 0x000000ff3100720c */ /* 0x000fe40003f25270 */
[----:B------:R-:W-:Y:S02]  /*3360*/  FMNMX.FTZ R12, R21, R12, !PT ;  /* 0x0000000c150c7209 */ /* 0x000fe40007810000 */
[----:B------:R-:W-:-:S02]  /*3370*/  ISETP.GT.AND P1, PT, R4, 0x38, !P1 ;  /* 0x000000380400780c */ /* 0x000fc40004f24270 */
[----:B------:R-:W-:Y:S02]  /*3380*/  FMNMX.FTZ R12, R31, R12, !PT ;  /* 0x0000000c1f0c7209 */ /* 0x000fe40007810000 */
[----:B------:R-:W-:Y:S02]  /*3390*/  ISETP.LT.OR P1, PT, R2, 0x39, P1 ;  /* 0x000000390200780c */ /* 0x000fe40000f21670 */
[----:B------:R-:W-:Y:S02]  /*33a0*/  FMNMX.FTZ R12, R25, R12, !PT ;  /* 0x0000000c190c7209 */ /* 0x000fe40007810000 */
[----:B------:R-:W-:Y:S02]  /*33b0*/  FSEL R45, R54, -INF , !P1 ;  /* 0xff800000362d7808 */ /* 0x000fe40004800000 */
[----:B------:R-:W-:Y:S02]  /*33c0*/  ISETP.NE.AND P1, PT, R83, RZ, PT ;  /* 0x000000ff5300720c */ /* 0x000fe40003f25270 */
[----:B------:R-:W-:-:S02]  /*33d0*/  FMNMX.FTZ R12, R35, R12, !PT ;  /* 0x0000000c230c7209 */ /* 0x000fc40007810000 */
[----:B------:R-:W-:Y:S02]  /*33e0*/  ISETP.GT.AND P1, PT, R4, 0x39, !P1 ;  /* 0x000000390400780c */ /* 0x000fe40004f24270 */
[----:B------:R-:W-:Y:S02]  /*33f0*/  FMNMX.FTZ R12, R29, R12, !PT ;  /* 0x0000000c1d0c7209 */ /* 0x000fe40007810000 */
[----:B------:R-:W-:Y:S02]  /*3400*/  ISETP.LT.OR P1, PT, R2, 0x3a, P1 ;  /* 0x0000003a0200780c */ /* 0x000fe40000f21670 */
[----:B------:R-:W-:Y:S02]  /*3410*/  FMNMX.FTZ R12, R39, R12, !PT ;  /* 0x0000000c270c7209 */ /* 0x000fe40007810000 */
[----:B------:R-:W-:Y:S02]  /*3420*/  FSEL R55, R55, -INF , !P1 ;  /* 0xff80000037377808 */ /* 0x000fe40004800000 */
[----:B------:R-:W-:-:S02]  /*3430*/  ISETP.GT.AND P1, PT, R4, 0x40, !P2 ;  /* 0x000000400400780c */ /* 0x000fc40005724270 */
[----:B------:R-:W-:Y:S02]  /*3440*/  FMNMX.FTZ R12, R33, R12, !PT ;  /* 0x0000000c210c7209 */ /* 0x000fe40007810000 */
[----:B------:R-:W-:Y:S02]  /*3450*/  ISETP.LT.OR P1, PT, R2, 0x41, P1 ;  /* 0x000000410200780c */ /* 0x000fe40000f21670 */
[----:B------:R-:W-:Y:S02]  /*3460*/  FMNMX.FTZ R12, R43, R12, !PT ;  /* 0x0000000c2b0c7209 */ /* 0x000fe40007810000 */
[----:B------:R-:W-:Y:S02]  /*3470*/  FSEL R3, R58, -INF , !P1 ;  /* 0xff8000003a037808 */ /* 0x000fe40004800000 */
[----:B------:R-:W-:Y:S02]  /*3480*/  FMNMX.FTZ R12, R37, R12, !PT ;  /* 0x0000000c250c7209 */ /* 0x000fe40007810000 */
[----:B------:R-:W-:-:S02]  /*3490*/  ISETP.GT.AND P1, PT, R4, 0x41, !P5 ;  /* 0x000000410400780c */ /* 0x000fc40006f24270 */
[----:B-1----:R-:W-:Y:S02]  /*34a0*/  FMNMX.FTZ R5, R20, R5, !PT ;  /* 0x0000000514057209 */ /* 0x002fe40007810000 */
[----:B------:R-:W-:Y:S02]  /*34b0*/  FMNMX.FTZ R12, R47, R12, !PT ;  /* 0x0000000c2f0c7209 */ /* 0x000fe40007810000 */
[----:B------:R-:W-:Y:S01]  /*34c0*/  ISETP.LT.OR P1, PT, R2, 0x42, P1 ;  /* 0x000000420200780c */ /* 0x000fe20000f21670 */
[----:B------:R-:W-:Y:S01]  /*34d0*/  FMUL.FTZ R24, R5, R0 ;  /* 0x0000000005187220 */ /* 0x000fe20000410000 */
[----:B------:R-:W-:Y:S02]  /*34e0*/  FMNMX.FTZ R12, R41, R12, !PT ;  /* 0x0000000c290c7209 */ /* 0x000fe40007810000 */
[----:B------:R-:W-:Y:S02]  /*34f0*/  FSEL R59, R59, -INF , !P1 ;  /* 0xff8000003b3b7808 */ /* 0x000fe40004800000 */
[----:B------:R-:W-:-:S02]  /*3500*/  FSETP.NEU.FTZ.AND P1, PT, R5, -INF , PT ;  /* 0xff8000000500780b */ /* 0x000fc40003f3d000 */
[----:B------:R-:W-:Y:S02]  /*3510*/  ISETP.NE.AND P5, PT, R57, RZ, PT ;  /* 0x000000ff3900720c */ /* 0x000fe40003fa5270 */
[----:B------:R-:W-:Y:S02]  /*3520*/  FMNMX.FTZ R12, R51, R12, !PT ;  /* 0x0000000c330c7209 */ /* 0x000fe40007810000 */
[----:B------:R-:W-:Y:S02]  /*3530*/  FSEL R73, R24, RZ, P1 ;  /* 0x000000ff18497208 */ /* 0x000fe40000800000 */
[----:B------:R-:W-:Y:S02]  /*3540*/  ISETP.GT.AND P1, PT, R4, 0x48, !P5 ;  /* 0x000000480400780c */ /* 0x000fe40006f24270 */
[----:B------:R-:W-:Y:S01]  /*3550*/  FMNMX.FTZ R12, R45, R12, !PT ;  /* 0x0000000c2d0c7209 */ /* 0x000fe20007810000 */
[-CC-:B------:R-:W-:Y:S01]  /*3560*/  FFMA.FTZ R20, R28, R0.reuse, -R73.reuse ;  /* 0x000000001c147223 */ /* 0x180fe20000010849 */
[----:B------:R-:W-:Y:S01]  /*3570*/  ISETP.LT.OR P1, PT, R2, 0x49, P1 ;  /* 0x000000490200780c */ /* 0x000fe20000f21670 */
[--C-:B------:R-:W-:Y:S01]  /*3580*/  FFMA.FTZ R24, R72, R0, -R73.reuse ;  /* 0x0000000048187223 */ /* 0x100fe20000010849 */
[----:B------:R-:W-:Y:S01]  /*3590*/  FMNMX.FTZ R12, R55, R12, !PT ;  /* 0x0000000c370c7209 */ /* 0x000fe20007810000 */
[-CC-:B------:R-:W-:Y:S01]  /*35a0*/  FFMA.FTZ R26, R76, R0.reuse, -R73.reuse ;  /* 0x000000004c1a7223 */ /* 0x180fe20000010849 */
[----:B------:R-:W-:Y:S01]  /*35b0*/  FSEL R49, R62, -INF , !P1 ;  /* 0xff8000003e317808 */ /* 0x000fe20004800000 */
[----:B------:R-:W-:Y:S01]  /*35c0*/  MUFU.EX2 R20, R20 ;  /* 0x0000001400147308 */ /* 0x000fe20000000800 */
[----:B------:R-:W-:Y:S01]  /*35d0*/  ISETP.NE.AND P2, PT, R61, RZ, PT ;  /* 0x000000ff3d00720c */ /* 0x000fe20003f45270 */
[-CC-:B------:R-:W-:Y:S01]  /*35e0*/  FFMA.FTZ R28, R78, R0.reuse, -R73.reuse ;  /* 0x000000004e1c7223 */ /* 0x180fe20000010849 */
[----:B------:R-:W-:Y:S01]  /*35f0*/  ISETP.GT.AND P1, PT, R4, 0x49, !P6 ;  /* 0x000000490400780c */ /* 0x000fe20007724270 */
[--C-:B------:R-:W-:Y:S01]  /*3600*/  FFMA.FTZ R30, R32, R0, -R73.reuse ;  /* 0x00000000201e7223 */ /* 0x100fe20000010849 */
[----:B------:R-:W-:Y:S01]  /*3610*/  FMNMX.FTZ R12, R3, R12, !PT ;  /* 0x0000000c030c7209 */ /* 0x000fe20007810000 */
[-CC-:B------:R-:W-:Y:S01]  /*3620*/  FFMA.FTZ R13, R13, R0.reuse, -R73.reuse ;  /* 0x000000000d0d7223 */ /* 0x180fe20000010849 */
[----:B------:R-:W-:Y:S01]  /*3630*/  ISETP.GT.AND P2, PT, R4, 0x50, !P2 ;  /* 0x000000500400780c */ /* 0x000fe20005744270 */
[----:B------:R1:W2:Y:S01]  /*3640*/  MUFU.EX2 R77, R24 ;  /* 0x00000018004d7308 */ /* 0x0002a20000000800 */
[----:B------:R-:W-:Y:S01]  /*3650*/  ISETP.LT.OR P1, PT, R2, 0x4a, P1 ;  /* 0x0000004a0200780c */ /* 0x000fe20000f21670 */
[--C-:B------:R-:W-:Y:S01]  /*3660*/  FFMA.FTZ R32, R36, R0, -R73.reuse ;  /* 0x0000000024207223 */ /* 0x100fe20000010849 */
[----:B------:R-:W-:Y:S01]  /*3670*/  FMNMX.FTZ R12, R59, R12, !PT ;  /* 0x0000000c3b0c7209 */ /* 0x000fe20007810000 */
[-CC-:B------:R-:W-:Y:S01]  /*3680*/  FFMA.FTZ R34, R52, R0.reuse, -R73.reuse ;  /* 0x0000000034227223 */ /* 0x180fe20000010849 */
[----:B------:R-:W-:Y:S01]  /*3690*/  ISETP.GT.AND P3, PT, R4, 0x51, !P3 ;  /* 0x000000510400780c */ /* 0x000fe20005f64270 */
[-CC-:B------:R-:W-:Y:S01]  /*36a0*/  FFMA.FTZ R38, R56, R0.reuse, -R73.reuse ;  /* 0x0000000038267223 */ /* 0x180fe20000010849 */
[----:B------:R-:W-:Y:S01]  /*36b0*/  ISETP.LT.OR P2, PT, R2, 0x51, P2 ;  /* 0x000000510200780c */ /* 0x000fe20001741670 */
[----:B------:R-:W-:Y:S01]  /*36c0*/  MUFU.EX2 R26, R26 ;  /* 0x0000001a001a7308 */ /* 0x000fe20000000800 */
[----:B------:R-:W-:Y:S01]  /*36d0*/  FSEL R63, R63, -INF , !P1 ;  /* 0xff8000003f3f7808 */ /* 0x000fe20004800000 */
[--C-:B-1----:R-:W-:Y:S01]  /*36e0*/  FFMA.FTZ R24, R80, R0, -R73.reuse ;  /* 0x0000000050187223 */ /* 0x102fe20000010849 */
[----:B------:R-:W-:Y:S01]  /*36f0*/  FMNMX.FTZ R12, R49, R12, !PT ;  /* 0x0000000c310c7209 */ /* 0x000fe20007810000 */
[-CC-:B------:R-:W-:Y:S01]  /*3700*/  FFMA.FTZ R36, R90, R0.reuse, -R73.reuse ;  /* 0x000000005a247223 */ /* 0x180fe20000010849 */
[----:B------:R-:W-:Y:S01]  /*3710*/  ISETP.NE.AND P5, PT, R68, RZ, PT ;  /* 0x000000ff4400720c */ /* 0x000fe20003fa5270 */
[-CC-:B------:R-:W-:Y:S01]  /*3720*/  FFMA.FTZ R65, R65, R0.reuse, -R73.reuse ;  /* 0x0000000041417223 */ /* 0x180fe20000010849 */
[----:B------:R-:W-:Y:S01]  /*3730*/  ISETP.GT.AND P4, PT, R4, 0x58, !P4 ;  /* 0x000000580400780c */ /* 0x000fe20006784270 */
[----:B------:R1:W3:Y:S01]  /*3740*/  MUFU.EX2 R79, R28 ;  /* 0x0000001c004f7308 */ /* 0x0002e20000000800 */
[----:B------:R-:W-:Y:S01]  /*3750*/  ISETP.LT.OR P3, PT, R2, 0x52, P3 ;  /* 0x000000520200780c */ /* 0x000fe20001f61670 */
[----:B------:R-:W-:Y:S01]  /*3760*/  FFMA.FTZ R69, R69, R0, -R73 ;  /* 0x0000000045457223 */ /* 0x000fe20000010849 */
[----:B------:R-:W-:-:S02]  /*3770*/  FSEL R53, R66, -INF , !P2 ;  /* 0xff80000042357808 */ /* 0x000fc40005000000 */
[----:B------:R-:W-:Y:S02]  /*3780*/  FMNMX.FTZ R12, R63, R12, !PT ;  /* 0x0000000c3f0c7209 */ /* 0x000fe40007810000 */
[----:B------:R-:W-:Y:S01]  /*3790*/  ISETP.GT.AND P5, PT, R4, 0x59, !P5 ;  /* 0x000000590400780c */ /* 0x000fe20006fa4270 */
[-CC-:B------:R-:W-:Y:S01]  /*37a0*/  FFMA.FTZ R4, R40, R0.reuse, -R73.reuse ;  /* 0x0000000028047223 */ /* 0x180fe20000010849 */
[----:B------:R-:W-:Y:S01]  /*37b0*/  ISETP.LT.OR P4, PT, R2, 0x59, P4 ;  /* 0x000000590200780c */ /* 0x000fe20002781670 */
[--C-:B------:R-:W-:Y:S01]  /*37c0*/  FFMA.FTZ R40, R94, R0, -R73.reuse ;  /* 0x000000005e287223 */ /* 0x100fe20000010849 */
[----:B------:R-:W-:Y:S01]  /*37d0*/  FSEL R67, R67, -INF , !P3 ;  /* 0xff80000043437808 */ /* 0x000fe20005800000 */
[----:B------:R4:W-:Y:S01]  /*37e0*/  MUFU.EX2 R180, R4 ;  /* 0x0000000400b47308 */ /* 0x0009e20000000800 */
[----:B------:R-:W-:Y:S01]  /*37f0*/  FMNMX.FTZ R12, R53, R12, !PT ;  /* 0x0000000c350c7209 */ /* 0x000fe20007810000 */
[-CC-:B-1----:R-:W-:Y:S01]  /*3800*/  FFMA.FTZ R28, R82, R0.reuse, -R73.reuse ;  /* 0x00000000521c7223 */ /* 0x182fe20000010849 */
[----:B------:R-:W-:Y:S01]  /*3810*/  ISETP.LT.OR P5, PT, R2, 0x5a, P5 ;  /* 0x0000005a0200780c */ /* 0x000fe20002fa1670 */
[----:B------:R-:W-:Y:S01]  /*3820*/  FFMA.FTZ R2, R44, R0, -R73 ;  /* 0x000000002c027223 */ /* 0x000fe20000010849 */
[----:B------:R-:W-:-:S02]  /*3830*/  FSEL R57, R70, -INF , !P4 ;  /* 0xff80000046397808 */ /* 0x000fc40006000000 */
[----:B------:R-:W-:Y:S01]  /*3840*/  FMNMX.FTZ R12, R67, R12, !PT ;  /* 0x0000000c430c7209 */ /* 0x000fe20007810000 */
[----:B------:R-:W-:Y:S01]  /*3850*/  MUFU.EX2 R30, R30 ;  /* 0x0000001e001e7308 */ /* 0x000fe20000000800 */
[----:B------:R-:W-:Y:S01]  /*3860*/  FSEL R71, R71, -INF , !P5 ;  /* 0xff80000047477808 */ /* 0x000fe20006800000 */
[----:B----4-:R-:W-:Y:S01]  /*3870*/  FFMA.FTZ R4, R86, R0, -R73 ;  /* 0x0000000056047223 */ /* 0x010fe20000010849 */
[----:B------:R-:W-:Y:S02]  /*3880*/  FMNMX.FTZ R12, R57, R12, !PT ;  /* 0x0000000c390c7209 */ /* 0x000fe40007810000 */
[----:B--2---:R-:W-:Y:S02]  /*3890*/  F2FP.F16.F32.PACK_AB R188, R77, R20 ;  /* 0x000000144dbc723e */ /* 0x004fe400000000ff */
[----:B------:R-:W-:Y:S01]  /*38a0*/  FMNMX.FTZ R12, R71, R12, !PT ;  /* 0x0000000c470c7209 */ /* 0x000fe20007810000 */
[----:B------:R-:W-:Y:S01]  /*38b0*/  MUFU.EX2 R87, R4 ;  /* 0x0000000400577308 */ /* 0x000fe20000000800 */
[----:B---3--:R-:W-:-:S03]  /*38c0*/  F2FP.F16.F32.PACK_AB R190, R79, R26 ;  /* 0x0000001a4fbe723e */ /* 0x008fc600000000ff */
[----:B------:R-:W1:Y:S04]  /*38d0*/  SHFL.BFLY PT, R61, R12, 0x2, 0x1f ;  /* 0x0c401f000c3d7f89 */ /* 0x000e6800000e0000 */
[----:B------:R2:W3:Y:S08]  /*38e0*/  MUFU.EX2 R81, R24 ;  /* 0x0000001800517308 */ /* 0x0004f00000000800 */
[----:B------:R-:W-:Y:S01]  /*38f0*/  MUFU.EX2 R95, R40 ;  /* 0x00000028005f7308 */ /* 0x000fe20000000800 */
[----:B--2---:R-:W-:-:S07]  /*3900*/  FFMA.FTZ R24, R84, R0, -R73 ;  /* 0x0000000054187223 */ /* 0x004fce0000010849 */
[----:B------:R2:W-:Y:S01]  /*3910*/  MUFU.EX2 R170, R13 ;  /* 0x0000000d00aa7308 */ /* 0x0005e20000000800 */
[----:B---3--:R-:W-:Y:S02]  /*3920*/  F2FP.F16.F32.PACK_AB R184, R81, R30 ;  /* 0x0000001e51b8723e */ /* 0x008fe400000000ff */
[----:B-1----:R-:W-:Y:S01]  /*3930*/  FMNMX.FTZ R61, R12, R61, !PT ;  /* 0x0000003d0c3d7209 */ /* 0x002fe20007810000 */
[----:B------:R-:W-:-:S04]  /*3940*/  FFMA.FTZ R12, R92, R0, -R73 ;  /* 0x000000005c0c7223 */ /* 0x000fc80000010849 */
[----:B------:R-:W1:Y:S01]  /*3950*/  MUFU.EX2 R32, R32 ;  /* 0x0000002000207308 */ /* 0x000e620000000800 */
[----:B------:R-:W3:Y:S01]  /*3960*/  SHFL.BFLY PT, R4, R61, 0x1, 0x1f ;  /* 0x0c201f003d047f89 */ /* 0x000ee200000e0000 */
[----:B--2---:R-:W-:-:S04]  /*3970*/  FADD.FTZ R13, R20, R77 ;  /* 0x0000004d140d7221 */ /* 0x004fc80000010000 */
[----:B------:R-:W-:Y:S02]  /*3980*/  FADD.FTZ R52, R26, R13 ;  /* 0x0000000d1a347221 */ /* 0x000fe40000010000 */
[----:B------:R-:W-:Y:S02]  /*3990*/  MUFU.EX2 R93, R12 ;  /* 0x0000000c005d7308 */ /* 0x000fe40000000800 */
[----:B------:R-:W-:-:S04]  /*39a0*/  FADD.FTZ R13, R79, R52 ;  /* 0x000000344f0d7221 */ /* 0x000fc80000010000 */
[----:B------:R-:W-:Y:S02]  /*39b0*/  FADD.FTZ R54, R30, R13 ;  /* 0x0000000d1e367221 */ /* 0x000fe40000010000 */
[----:B------:R2:W4:Y:S02]  /*39c0*/  MUFU.EX2 R83, R28 ;  /* 0x0000001c00537308 */ /* 0x0005240000000800 */
[----:B------:R-:W-:-:S04]  /*39d0*/  FADD.FTZ R13, R81, R54 ;  /* 0x00000036510d7221 */ /* 0x000fc80000010000 */
[----:B-1----:R-:W-:Y:S02]  /*39e0*/  FADD.FTZ R56, R32, R13 ;  /* 0x0000000d20387221 */ /* 0x002fe40000010000 */
[----:B------:R1:W-:Y:S01]  /*39f0*/  MUFU.EX2 R85, R24 ;  /* 0x0000001800557308 */ /* 0x0003e20000000800 */
[----:B---3--:R-:W-:Y:S01]  /*3a00*/  FMNMX.FTZ R4, R61, R4, !PT ;  /* 0x000000043d047209 */ /* 0x008fe20007810000 */
[----:B--2---:R-:W-:-:S03]  /*3a10*/  FFMA.FTZ R28, R48, R0, -R73 ;  /* 0x00000000301c7223 */ /* 0x004fc60000010849 */
[C---:B------:R-:W-:Y:S01]  /*3a20*/  FSETP.NEU.FTZ.AND P1, PT, R4.reuse, -INF , PT ;  /* 0xff8000000400780b */ /* 0x040fe20003f3d000 */
[-C--:B------:R-:W-:Y:S02]  /*3a30*/  FMUL.FTZ R12, R4, R0.reuse ;  /* 0x00000000040c7220 */ /* 0x080fe40000410000 */
[----:B------:R-:W2:Y:S01]  /*3a40*/  MUFU.EX2 R2, R2 ;  /* 0x0000000200027308 */ /* 0x000ea20000000800 */
[----:B-1----:R-:W-:Y:S01]  /*3a50*/  FFMA.FTZ R24, R88, R0, -R73 ;  /* 0x0000000058187223 */ /* 0x002fe20000010849 */
[----:B----4-:R-:W-:Y:S02]  /*3a60*/  F2FP.F16.F32.PACK_AB R186, R83, R32 ;  /* 0x0000002053ba723e */ /* 0x010fe400000000ff */
        /* <DEDUP_REMOVED lines=18> */
[----:B------:R1:W3:Y:S01]  /*3b90*/  MUFU.EX2 R40, R27 ;  /* 0x0000001b00287308 */ /* 0x0002e20000000800 */
[-CC-:B------:R-:W-:Y:S01]  /*3ba0*/  FFMA.FTZ R45, R45, R0.reuse, -R12.reuse ;  /* 0x000000002d2d7223 */ /* 0x180fe2000001080c */
[-CC-:B------:R-:W-:Y:S01]  /*3bb0*/  FFMA.FTZ R55, R55, R0.reuse, -R12.reuse ;  /* 0x0000000037377223 */ /* 0x180fe2000001080c */
[-CC-:B------:R-:W-:Y:S01]  /*3bc0*/  FFMA.FTZ R3, R3, R0.reuse, -R12.reuse ;  /* 0x0000000003037223 */ /* 0x180fe2000001080c */
[-CC-:B------:R-:W-:Y:S01]  /*3bd0*/  FFMA.FTZ R59, R59, R0.reuse, -R12.reuse ;  /* 0x000000003b3b7223 */ /* 0x180fe2000001080c */
[-CC-:B------:R-:W-:Y:S01]  /*3be0*/  FFMA.FTZ R49, R49, R0.reuse, -R12.reuse ;  /* 0x0000000031317223 */ /* 0x180fe2000001080c */
[-CC-:B------:R-:W-:Y:S01]  /*3bf0*/  FFMA.FTZ R63, R63, R0.reuse, -R12.reuse ;  /* 0x000000003f3f7223 */ /* 0x180fe2000001080c */
[-C--:B------:R-:W-:Y:S01]  /*3c00*/  FFMA.FTZ R53, R53, R0.reuse, -R12 ;  /* 0x0000000035357223 */ /* 0x080fe2000001080c */
[----:B------:R-:W4:Y:S01]  /*3c10*/  MUFU.EX2 R21, R21 ;  /* 0x0000001500157308 */ /* 0x000f220000000800 */
[----:B-1----:R-:W-:Y:S01]  /*3c20*/  FADD.FTZ R27, R83, R56 ;  /* 0x00000038531b7221 */ /* 0x002fe20000010000 */
[-CC-:B------:R-:W-:Y:S01]  /*3c30*/  FFMA.FTZ R67, R67, R0.reuse, -R12.reuse ;  /* 0x0000000043437223 */ /* 0x180fe2000001080c */
[-CC-:B------:R-:W-:Y:S01]  /*3c40*/  FFMA.FTZ R57, R57, R0.reuse, -R12.reuse ;  /* 0x0000000039397223 */ /* 0x180fe2000001080c */
[----:B------:R-:W-:Y:S01]  /*3c50*/  FFMA.FTZ R71, R71, R0, -R12 ;  /* 0x0000000047477223 */ /* 0x000fe2000001080c */
[----:B------:R-:W-:Y:S01]  /*3c60*/  FADD.FTZ R58, R180, R27 ;  /* 0x0000001bb43a7221 */ /* 0x000fe20000010000 */
[----:B--2---:R-:W-:-:S02]  /*3c70*/  F2FP.F16.F32.PACK_AB R182, R87, R2 ;  /* 0x0000000257b6723e */ /* 0x004fc400000000ff */
[----:B------:R-:W1:Y:S01]  /*3c80*/  MUFU.EX2 R42, R31 ;  /* 0x0000001f002a7308 */ /* 0x000e620000000800 */
[----:B---3--:R-:W-:Y:S01]  /*3c90*/  FADD.FTZ R54, R15, R40 ;  /* 0x000000280f367221 */ /* 0x008fe20000010000 */
[C---:B------:R-:W-:Y:S01]  /*3ca0*/  FADD.FTZ R27, R85.reuse, R58 ;  /* 0x0000003a551b7221 */ /* 0x040fe20000010000 */
[----:B------:R-:W-:Y:S02]  /*3cb0*/  F2FP.F16.F32.PACK_AB R189, R40, R15 ;  /* 0x0000000f28bd723e */ /* 0x000fe400000000ff */
[----:B------:R-:W-:Y:S01]  /*3cc0*/  F2FP.F16.F32.PACK_AB R180, R85, R180 ;  /* 0x000000b455b4723e */ /* 0x000fe200000000ff */
[----:B------:R-:W-:Y:S02]  /*3cd0*/  FADD.FTZ R58, R2, R27 ;  /* 0x0000001b023a7221 */ /* 0x000fe40000010000 */
[----:B------:R-:W2:Y:S01]  /*3ce0*/  MUFU.EX2 R25, R25 ;  /* 0x0000001900197308 */ /* 0x000ea20000000800 */
[----:B----4-:R-:W-:Y:S01]  /*3cf0*/  FADD.FTZ R13, R21, R54 ;  /* 0x00000036150d7221 */ /* 0x010fe20000010000 */
[----:B------:R-:W-:-:S06]  /*3d00*/  FADD.FTZ R27, R87, R58 ;  /* 0x0000003a571b7221 */ /* 0x000fcc0000010000 */
        /* <DEDUP_REMOVED lines=10> */
[----:B------:R1:W4:Y:S01]  /*3db0*/  MUFU.EX2 R89, R24 ;  /* 0x0000001800597308 */ /* 0x0003220000000800 */
[C---:B--2---:R-:W-:Y:S01]  /*3dc0*/  FADD.FTZ R58, R46.reuse, R13 ;  /* 0x0000000d2e3a7221 */ /* 0x044fe20000010000 */
[----:B------:R-:W-:-:S06]  /*3dd0*/  F2FP.F16.F32.PACK_AB R187, R46, R29 ;  /* 0x0000001d2ebb723e */ /* 0x000fcc00000000ff */
[----:B------:R-:W2:Y:S01]  /*3de0*/  MUFU.EX2 R48, R43 ;  /* 0x0000002b00307308 */ /* 0x000ea20000000800 */
[----:B-1----:R-:W-:Y:S01]  /*3df0*/  FFMA.FTZ R24, R60, R0, -R73 ;  /* 0x000000003c187223 */ /* 0x002fe20000010849 */
[----:B------:R-:W-:Y:S01]  /*3e00*/  FADD.FTZ R60, R28, R27 ;  /* 0x0000001b1c3c7221 */ /* 0x000fe20000010000 */
[----:B---3--:R-:W-:-:S05]  /*3e10*/  FADD.FTZ R13, R33, R58 ;  /* 0x0000003a210d7221 */ /* 0x008fca0000010000 */
[----:B------:R-:W1:Y:S01]  /*3e20*/  MUFU.EX2 R34, R34 ;  /* 0x0000002200227308 */ /* 0x000e620000000800 */
[C---:B----4-:R-:W-:Y:S01]  /*3e30*/  FADD.FTZ R27, R89.reuse, R60 ;  /* 0x0000003c591b7221 */ /* 0x050fe20000010000 */
[----:B------:R-:W-:-:S06]  /*3e40*/  F2FP.F16.F32.PACK_AB R176, R89, R28 ;  /* 0x0000001c59b0723e */ /* 0x000fcc00000000ff */
[----:B------:R-:W3:Y:S01]  /*3e50*/  MUFU.EX2 R37, R37 ;  /* 0x0000002500257308 */ /* 0x000ee20000000800 */
[C---:B--2---:R-:W-:Y:S01]  /*3e60*/  FADD.FTZ R58, R48.reuse, R13 ;  /* 0x0000000d303a7221 */ /* 0x044fe20000010000 */
[----:B------:R-:W-:-:S06]  /*3e70*/  F2FP.F16.F32.PACK_AB R181, R48, R33 ;  /* 0x0000002130b5723e */ /* 0x000fcc00000000ff */
[----:B------:R2:W4:Y:S01]  /*3e80*/  MUFU.EX2 R91, R36 ;  /* 0x00000024005b7308 */ /* 0x0005220000000800 */
[----:B-1----:R-:W-:-:S07]  /*3e90*/  FADD.FTZ R60, R34, R27 ;  /* 0x0000001b223c7221 */ /* 0x002fce0000010000 */
[----:B------:R-:W1:Y:S01]  /*3ea0*/  MUFU.EX2 R50, R47 ;  /* 0x0000002f00327308 */ /* 0x000e620000000800 */
[----:B--2---:R-:W-:Y:S01]  /*3eb0*/  FFMA.FTZ R36, R64, R0, -R73 ;  /* 0x0000000040247223 */ /* 0x004fe20000010849 */
[----:B---3--:R-:W-:-:S06]  /*3ec0*/  FADD.FTZ R13, R37, R58 ;  /* 0x0000003a250d7221 */ /* 0x008fcc0000010000 */
[----:B------:R-:W2:Y:S01]  /*3ed0*/  MUFU.EX2 R38, R38 ;  /* 0x0000002600267308 */ /* 0x000ea20000000800 */
[C---:B----4-:R-:W-:Y:S01]  /*3ee0*/  FADD.FTZ R27, R91.reuse, R60 ;  /* 0x0000003c5b1b7221 */ /* 0x050fe20000010000 */
[----:B------:R-:W-:-:S06]  /*3ef0*/  F2FP.F16.F32.PACK_AB R178, R91, R34 ;  /* 0x000000225bb2723e */ /* 0x000fcc00000000ff */
[----:B------:R-:W3:Y:S01]  /*3f00*/  MUFU.EX2 R41, R41 ;  /* 0x0000002900297308 */ /* 0x000ee20000000800 */
[C---:B-1----:R-:W-:Y:S01]  /*3f10*/  FADD.FTZ R20, R50.reuse, R13 ;  /* 0x0000000d32147221 */ /* 0x042fe20000010000 */
[----:B------:R-:W-:-:S06]  /*3f20*/  F2FP.F16.F32.PACK_AB R183, R50, R37 ;  /* 0x0000002532b7723e */ /* 0x000fcc00000000ff */
[----:B------:R-:W1:Y:S01]  /*3f30*/  MUFU.EX2 R52, R51 ;  /* 0x0000003300347308 */ /* 0x000e620000000800 */
[----:B--2---:R-:W-:Y:S01]  /*3f40*/  FADD.FTZ R26, R38, R27 ;  /* 0x0000001b261a7221 */ /* 0x004fe20000010000 */
[----:B------:R-:W-:-:S03]  /*3f50*/  F2FP.F16.F32.PACK_AB R172, R93, R38 ;  /* 0x000000265dac723e */ /* 0x000fc600000000ff */
[----:B------:R-:W-:-:S03]  /*3f60*/  FADD.FTZ R27, R93, R26 ;  /* 0x0000001a5d1b7221 */ /* 0x000fc60000010000 */
[----:B------:R-:W2:Y:S01]  /*3f70*/  MUFU.EX2 R24, R24 ;  /* 0x0000001800187308 */ /* 0x000ea20000000800 */
[----:B---3--:R-:W-:-:S07]  /*3f80*/  FADD.FTZ R13, R41, R20 ;  /* 0x00000014290d7221 */ /* 0x008fce0000010000 */
        /* <DEDUP_REMOVED lines=18> */
[----:B------:R-:W-:Y:S01]  /*40b0*/  VIADD R26, R14, UR42 ;  /* 0x0000002a0e1a7c36 */ /* 0x000fe20008000000 */
[----:B------:R-:W-:Y:S02]  /*40c0*/  F2FP.F16.F32.PACK_AB R168, R65, R36 ;  /* 0x0000002441a8723e */ /* 0x000fe400000000ff */
[----:B------:R-:W-:Y:S02]  /*40d0*/  FADD.FTZ R24, R170, R27 ;  /* 0x0000001baa187221 */ /* 0x000fe40000010000 */
[----:B------:R-:W-:Y:S01]  /*40e0*/  R2UR UR14, R26 ;  /* 0x000000001a0e72ca */ /* 0x000fe200000e0000 */
[----:B------:R-:W1:Y:S01]  /*40f0*/  MUFU.EX2 R69, R69 ;  /* 0x0000004500457308 */ /* 0x000e620000000800 */
[C---:B--2---:R-:W-:Y:S01]  /*4100*/  FADD.FTZ R20, R56.reuse, R13 ;  /* 0x0000000d38147221 */ /* 0x044fe20000010000 */
[----:B------:R-:W-:-:S06]  /*4110*/  F2FP.F16.F32.PACK_AB R173, R56, R3 ;  /* 0x0000000338ad723e */ /* 0x000fcc00000000ff */
[----:B------:R-:W2:Y:S01]  /*4120*/  MUFU.EX2 R12, R63 ;  /* 0x0000003f000c7308 */ /* 0x000ea20000000800 */
[----:B---3--:R-:W-:-:S03]  /*4130*/  FADD.FTZ R27, R49, R20 ;  /* 0x00000014311b7221 */ /* 0x008fc60000010000 */
[----:B------:R-:W-:-:S04]  /*4140*/  UIADD3 UR6, UR14, UR6, URZ ;  /* 0x000000060e067290 */ /* 0x000fc8000fffe03f */
        /* <DEDUP_REMOVED lines=9> */
[C---:B-1----:R-:W-:Y:S01]  /*41e0*/  FADD.FTZ R24, R2.reuse, R15 ;  /* 0x0000000f02187221 */ /* 0x042fe20000010000 */
[----:B------:R-:W-:Y:S01]  /*41f0*/  F2FP.F16.F32.PACK_AB R169, R2, R53 ;  /* 0x0000003502a9723e */ /* 0x000fe200000000ff */
[----:B------:R-:W-:Y:S02]  /*4200*/  VIADD R15, R74, 0xfffffffe ;  /* 0xfffffffe4a0f7836 */ /* 0x000fe40000000000 */
[----:B--2---:R-:W-:-:S04]  /*4210*/  FADD.FTZ R3, R57, R24 ;  /* 0x0000001839037221 */ /* 0x004fc80000010000 */
[C---:B---3--:R-:W-:Y:S01]  /*4220*/  FADD.FTZ R12, R20.reuse, R3 ;  /* 0x00000003140c7221 */ /* 0x048fe20000010000 */
        /* <DEDUP_REMOVED lines=13> */
.L_x_3741:
[----:B------:R-:W-:-:S11]  /*4300*/  UISETP.NE.AND UP1, UPT, UR7, 0x1, UPT ;  /* 0x000000010700788c */ /* 0x000fd6000bf25270 */
[----:B------:R-:W-:Y:S02]  /*4310*/  @UP1 ULDC.64 UR14, c[0x0][0x9e8] ;  /* 0x00027a00000e1ab9 */ /* 0x000fe40000000a00 */
[----:B------:R-:W-:-:S04]  /*4320*/  UIMAD.WIDE.U32 UR18, UR11, UR14, URZ ;  /* 0x0000000e0b1272a5 */ /* 0x000fc8000f8e003f */
[----:B------:R-:W-:-:S12]  /*4330*/  @UP1 USHF.R.U32.HI UR11, URZ, UR15, UR19 ;  /* 0x0000000f3f0b1299 */ /* 0x000fd80008011613 */
.L_x_3742:
[----:B------:R-:W-:-:S04]  /*4340*/  UIMAD UR7, UR11, UR7, UR7 ;  /* 0x000000070b0772a4 */ /* 0x000fc8000f8e0207 */
[----:B------:R-:W-:-:S04]  /*4350*/  UISETP.LT.AND UP1, UPT, UR6, UR7, UPT ;  /* 0x000000070600728c */ /* 0x000fc8000bf21270 */
[----:B------:R-:W-:-:S12]  /*4360*/  USEL UR6, UR6, UR7, UP1 ;  /* 0x0000000706067287 */ /* 0x000fd80008800000 */
.L_x_3740:
[----:B------:R-:W-:Y:S01]  /*4370*/  UIMAD.WIDE UR6, UR6, 0x2aaaaaab, URZ ;  /* 0x2aaaaaab060678a5 */ /* 0x000fe2000f8e023f */
[----:B------:R-:W-:Y:S01]  /*4380*/  IMAD.MOV.U32 R3, RZ, RZ, 0x3f800000 ;  /* 0x3f800000ff037424 */ /* 0x000fe200078e00ff */
[----:B------:R-:W-:Y:S01]  /*4390*/  CS2R R118, SRZ ;  /* 0x0000000000767805 */ /* 0x000fe2000001ff00 */
[----:B------:R-:W-:Y:S01]  /*43a0*/  IMAD.MOV.U32 R2, RZ, RZ, 0x3f800000 ;  /* 0x3f800000ff027424 */ /* 0x000fe200078e00ff */
        /* <DEDUP_REMOVED lines=52> */
[----:B------:R-:W-:Y:S06]  /*46f0*/  @!P1 BRA `(.L_x_3743) ;  /* 0x0000002c00e09947 */ /* 0x000fec0003800000 */
[----:B------:R-:W-:Y:S01]  /*4700*/  IMAD.IADD R20, R7, 0x1, R14 ;  /* 0x0000000107147824 */ /* 0x000fe200078e020e */
[----:B------:R-:W-:Y:S01]  /*4710*/  ULDC UR45, c[0x0][0x9e4] ;  /* 0x00027900002d7ab9 */ /* 0x000fe20000000800 */
[----:B------:R-:W-:Y:S02]  /*4720*/  IMAD.MOV.U32 R3, RZ, RZ, 0x3f800000 ;  /* 0x3f800000ff037424 */ /* 0x000fe400078e00ff */
[----:B------:R-:W-:-:S07]  /*4730*/  IMAD.MOV.U32 R119, RZ, RZ, RZ ;  /* 0x000000ffff777224 */ /* 0x000fce00078e00ff */
.L_x_3760:
[----:B------:R-:W-:-:S04]  /*4740*/  UIADD3 UR7, UR36, 0x1, URZ ;  /* 0x0000000124077890 */ /* 0x000fc8000fffe03f */
[----:B------:R-:W-:-:S04]  /*4750*/  UISETP.NE.AND UP1, UPT, UR7, 0x2, UPT ;  /* 0x000000020700788c */ /* 0x000fc8000bf25270 */
[----:B------:R-:W-:Y:S02]  /*4760*/  USEL UR40, URZ, 0x1, UP1 ;  /* 0x000000013f287887 */ /* 0x000fe40008800000 */
[----:B------:R-:W-:Y:S02]  /*4770*/  USEL UR7, UR7, URZ, UP1 ;  /* 0x0000003f07077287 */ /* 0x000fe40008800000 */
[----:B------:R-:W-:Y:S01]  /*4780*/  ULOP3.LUT UR40, UR46, UR40, URZ, 0x3c, !UPT ;  /* 0x000000282e287292 */ /* 0x000fe2000f8e3c3f */
[----:B------:R-:W-:Y:S11]  /*4790*/  @!P0 BRA `(.L_x_3744) ;  /* 0x0000000000048947 */ /* 0x000ff60003800000 */
[----:B------:R-:W-:Y:S01]  /*47a0*/  BPT.TRAP 0x1 ;  /* 0x000000040000795c */ /* 0x000fe20000300000 */
.L_x_3744:
[----:B------:R-:W-:Y:S01]  /*47b0*/  ULEA UR38, UR7, UR37, 0x3 ;  /* 0x0000002507267291 */ /* 0x000fe2000f8e183f */
[----:B------:R-:W-:-:S05]  /*47c0*/  IMAD.U32 R0, RZ, RZ, UR40 ;  /* 0x00000028ff007e24 */ /* 0x000fca000f8e00ff */
[----:B------:R-:W-:-:S04]  /*47d0*/  SHF.L.U32 R0, R0, 0x1f, RZ ;  /* 0x0000001f00007819 */ /* 0x000fc800000006ff */
[----:B------:R1:W2:Y:S01]  /*47e0*/  SYNCS.PHASECHK.TRANS64.TRYWAIT P1, [UR38+0x30830], R0 ;  /* 0x03083000ff0075a7 */ /* 0x0002a20008020166 */
[----:B------:R-:W-:Y:S05]  /*47f0*/  @!P0 BRA `(.L_x_3745) ;  /* 0x0000000000048947 */ /* 0x000fea0003800000 */
[----:B------:R-:W-:Y:S01]  /*4800*/  BPT.TRAP 0x1 ;  /* 0x000000040000795c */ /* 0x000fe20000300000 */
.L_x_3745:
[----:B--2---:R-:W-:Y:S05]  /*4810*/  @P1 BRA `(.L_x_3746) ;  /* 0x0000000000081947 */ /* 0x004fea0003800000 */
[----:B------:R-:W2:Y:S02]  /*4820*/  SYNCS.PHASECHK.TRANS64.TRYWAIT P1, [UR38+0x30830], R0 ;  /* 0x03083000ff0075a7 */ /* 0x000ea40008020166 */
[----:B--2---:R-:W-:Y:S05]  /*4830*/  @!P1 BRA `(.L_x_3747) ;  /* 0x000000d800e09947 */ /* 0x004fea0003800000 */
.L_x_3746:
[----:B------:R-:W-:Y:S01]  /*4840*/  R2UR UR56, R10 ;  /* 0x000000000a3872ca */ /* 0x000fe200000e0000 */
[----:B------:R-:W-:Y:S01]  /*4850*/  UIMAD UR6, UR7, 0x900, UR39 ;  /* 0x00000900070678a4 */ /* 0x000fe2000f8e0227 */
        /* <DEDUP_REMOVED lines=13> */
[----:B------:R-:W-:Y:S01]  /*4930*/  HGMMA.64x96x16.F32 R120, gdesc[UR56], RZ, !UPT, gsb0 ;  /* 0x01600000387879f0 */ /* 0x000fe2000c0008ff */
[----:B------:R-:W-:Y:S01]  /*4940*/  UIADD3 UR58, UR6, 0x2, URZ ;  /* 0x00000002063a7890 */ /* 0x000fe2000fffe03f */
[-C--:B------:R-:W-:Y:S01]  /*4950*/  FMUL.FTZ R29, R29, R2.reuse ;  /* 0x000000021d1d7220 */ /* 0x080fe20000410000 */
        /* <DEDUP_REMOVED lines=106> */
[----:B------:R-:W-:Y:S01]  /*5000*/  HGMMA.64x96x16.F32 R120, gdesc[UR56], R120, gsb0 ;  /* 0x01600000387879f0 */ /* 0x000fe20008000878 */
[----:B------:R-:W-:Y:S01]  /*5010*/  R2UR UR56, R8 ;  /* 0x00000000083872ca */ /* 0x000fe200000e0000 */
[----:B------:R-:W-:Y:S01]  /*5020*/  UIADD3 UR58, UR6, 0x606, URZ ;  /* 0x00000606063a7890 */ /* 0x000fe2000fffe03f */
[----:B------:R-:W-:Y:S01]  /*5030*/  R2UR UR57, R9 ;  /* 0x00000000093972ca */ /* 0x000fe200000e0000 */
[----:B------:R-:W-:Y:S01]  /*5040*/  UMOV UR59, 0x40000040 ;  /* 0x40000040003b7882 */ /* 0x000fe20000000000 */
[-C--:B------:R-:W-:Y:S01]  /*5050*/  FMUL.FTZ R115, R115, R3.reuse ;  /* 0x0000000373737220 */ /* 0x080fe20000410000 */
[-C--:B------:R-:W-:Y:S01]  /*5060*/  FMUL.FTZ R118, R118, R3.reuse ;  /* 0x0000000376767220 */ /* 0x080fe20000410000 */
[----:B------:R-:W-:Y:S01]  /*5070*/  FMUL.FTZ R119, R119, R3 ;  /* 0x0000000377777220 */ /* 0x000fe20000410000 */
[----:B------:R-:W-:-:S02]  /*5080*/  WARPGROUP.DEPBAR.LE gsb0, 0x0 ;  /* 0x00008000000079c5 */ /* 0x000fc40000010000 */
        /* <DEDUP_REMOVED lines=30> */
[----:B------:R-:W-:Y:S05]  /*5270*/  @!P0 BRA `(.L_x_3748) ;  /* 0x0000000000048947 */ /* 0x000fea0003800000 */
[----:B------:R-:W-:Y:S01]  /*5280*/  BPT.TRAP 0x1 ;  /* 0x000000040000795c */ /* 0x000fe20000300000 */
.L_x_3748:
[----:B------:R-:W-:Y:S01]  /*5290*/  ULEA UR6, UR36, UR37, 0x3 ;  /* 0x0000002524067291 */ /* 0x000fe2000f8e183f */
[----:B-12---:R-:W-:-:S05]  /*52a0*/  IMAD.U32 R0, RZ, RZ, UR46 ;  /* 0x0000002eff007e24 */ /* 0x006fca000f8e00ff */
[----:B------:R-:W-:-:S04]  /*52b0*/  SHF.L.U32 R0, R0, 0x1f, RZ ;  /* 0x0000001f00007819 */ /* 0x000fc800000006ff */
[----:B------:R1:W2:Y:S01]  /*52c0*/  SYNCS.PHASECHK.TRANS64.TRYWAIT P1, [UR6+0x30850], R0 ;  /* 0x03085000ff0075a7 */ /* 0x0002a20008020146 */
[----:B------:R-:W-:Y:S05]  /*52d0*/  @!P0 BRA `(.L_x_3749) ;  /* 0x0000000000048947 */ /* 0x000fea0003800000 */
[----:B------:R-:W-:Y:S01]  /*52e0*/  BPT.TRAP 0x1 ;  /* 0x000000040000795c */ /* 0x000fe20000300000 */
.L_x_3749:
[----:B--2---:R-:W-:Y:S05]  /*52f0*/  @P1 BRA `(.L_x_3750) ;  /* 0x0000000000081947 */ /* 0x004fea0003800000 */
[----:B------:R-:W2:Y:S02]  /*5300*/  SYNCS.PHASECHK.TRANS64.TRYWAIT P1, [UR6+0x30850], R0 ;  /* 0x03085000ff0075a7 */ /* 0x000ea40008020146 */
[----:B--2---:R-:W-:Y:S05]  /*5310*/  @!P1 BRA `(.L_x_3751) ;  /* 0x000000d000409947 */ /* 0x004fea0003800000 */
.L_x_3750:
[----:B------:R-:W-:Y:S01]  /*5320*/  UIADD3 UR10, UR37, 0x400, URZ ;  /* 0x00000400250a7890 */ /* 0x000fe2000fffe03f */
[----:B------:R-:W-:Y:S01]  /*5330*/  WARPGROUP.ARRIVE ;  /* 0x00000000000079c5 */ /* 0x000fe20000000000 */
[----:B------:R-:W-:-:S05]  /*5340*/  UMOV UR11, 0x40000040 ;  /* 0x40000040000b7882 */ /* 0x000fca0000000000 */
[----:B------:R-:W3:Y:S01]  /*5350*/  S2R R210, SR_TID.X ;  /* 0x0000000000d27919 */ /* 0x000ee20000002100 */
[----:B------:R-:W-:Y:S01]  /*5360*/  USHF.R.U32.HI UR10, URZ, 0x4, UR10 ;  /* 0x000000043f0a7899 */ /* 0x000fe2000801160a */
[----:B-12---:R-:W-:Y:S01]  /*5370*/  IMAD.U32 R0, RZ, RZ, UR38 ;  /* 0x00000026ff007e24 */ /* 0x006fe2000f8e00ff */
[----:B------:R-:W-:Y:S01]  /*5380*/  ULDC UR18, c[0x0][0x2e0] ;  /* 0x0000b80000127ab9 */ /* 0x000fe20000000800 */
[----:B------:R-:W-:Y:S01]  /*5390*/  IMAD R2, R15, -0x60, RZ ;  /* 0xffffffa00f027824 */ /* 0x000fe200078e02ff */
[----:B------:R-:W-:Y:S01]  /*53a0*/  ULOP3.LUT UR10, UR10, 0x3fff, URZ, 0xc0, !UPT ;  /* 0x00003fff0a0a7892 */ /* 0x000fe2000f8ec03f */
[----:B------:R-:W-:Y:S02]  /*53b0*/  ULDC UR15, c[0x0][0x9dc] ;  /* 0x00027700000f7ab9 */ /* 0x000fe40000000800 */
[----:B------:R-:W-:Y:S01]  /*53c0*/  IMAD R3, R17, UR18, R2 ;  /* 0x0000001211037c24 */ /* 0x000fe2000f8e0202 */
[----:B------:R-:W-:-:S04]  /*53d0*/  ULOP3.LUT UR10, UR10, 0x3000000, URZ, 0xfc, !UPT ;  /* 0x030000000a0a7892 */ /* 0x000fc8000f8efc3f */
[----:B------:R-:W-:-:S07]  /*53e0*/  UIMAD UR14, UR36, 0x900, UR10 ;  /* 0x00000900240e78a4 */ /* 0x000fce000f8e020a */
[----:B------:R-:W-:Y:S02]  /*53f0*/  UMOV UR10, UR14 ;  /* 0x0000000e000a7c82 */ /* 0x000fe40008000000 */
[----:B------:R-:W-:Y:S01]  /*5400*/  HGMMA.64x192x16.F32 R24, R188, gdesc[UR8].tnspB, R24, gsb0 ;  /* 0x42e00008bc187df0 */ /* 0x000fe20008000818 */
[----:B------:R-:W-:Y:S01]  /*5410*/  UIADD3 UR10, UR14, 0x80, URZ ;  /* 0x000000800e0a7890 */ /* 0x000fe2000fffe03f */
[----:B------:R-:W-:Y:S01]  /*5420*/  UMOV UR11, 0x40000040 ;  /* 0x40000040000b7882 */ /* 0x000fe20000000000 */
[----:B---3--:R-:W-:-:S13]  /*5430*/  LOP3.LUT P1, RZ, R210, 0x7f, RZ, 0xc0, !PT ;  /* 0x0000007fd2ff7812 */ /* 0x008fda000782c0ff */
[----:B------:R-:W-:-:S05]  /*5440*/  @!P1 VIADD R0, R0, 0x30840 ;  /* 0x0003084000009836 */ /* 0x000fca0000000000 */
[----:B------:R-:W-:Y:S01]  /*5450*/  @!P1 PRMT R0, RZ, 0x654, R0 ;  /* 0x00000654ff009816 */ /* 0x000fe20000000000 */
        /* <DEDUP_REMOVED lines=23> */
[----:B------:R-:W-:Y:S01]  /*55d0*/  UMOV UR10, UR15 ;  /* 0x0000000f000a7c82 */ /* 0x000fe20008000000 */
[----:B------:R-:W-:Y:S01]  /*55e0*/  ULDC UR15, c[0x0][0x9e0] ;  /* 0x00027800000f7ab9 */ /* 0x000fe20000000800 */
[----:B------:R-:W-:Y:S01]  /*55f0*/  ULOP3.LUT UR11, URZ, UR10, URZ, 0x33, !UPT ;  /* 0x0000000a3f0b7292 */ /* 0x000fe2000f8e333f */
[----:B------:R-:W-:Y:S02]  /*5600*/  WARPGROUP.DEPBAR.LE gsb0, 0x0 ;  /* 0x00008000000079c5 */ /* 0x000fe40000010000 */
[----:B------:R-:W1:Y:S01]  /*5610*/  LDC R168, c[0x0][0x288] ;  /* 0x0000a200ffa87b82 */ /* 0x000e620000000800 */
[----:B------:R2:W-:Y:S01]  /*5620*/  @!P1 SYNCS.ARRIVE.TRANS64.RED.A1T0 RZ, [R0+URZ], RZ ;  /* 0x000000ff00ff99a7 */ /* 0x0005e2000810043f */
[----:B------:R-:W-:Y:S01]  /*5630*/  PLOP3.LUT P1, PT, PT, PT, UP0, 0x40, 0x0 ;  /* 0x000000000000781c */ /* 0x000fe20003f2e808 */
[----:B--2---:R-:W-:Y:S01]  /*5640*/  IMAD R0, R16, -0x2, R2 ;  /* 0xfffffffe10007824 */ /* 0x004fe200078e0202 */
[----:B-1----:R-:W-:-:S05]  /*5650*/  IADD3 R3, R3, 0x1, -R168 ;  /* 0x0000000103037810 */ /* 0x002fca0007ffe8a8 */
[----:B------:R-:W-:-:S04]  /*5660*/  IMAD R3, R16, -0x2, R3 ;  /* 0xfffffffe10037824 */ /* 0x000fc800078e0203 */
[C---:B------:R-:W-:Y:S02]  /*5670*/  VIADD R168, R3.reuse, UR15 ;  /* 0x0000000f03a87c36 */ /* 0x040fe40008000000 */
[----:B------:R-:W-:Y:S02]  /*5680*/  VIADD R21, R3, UR11 ;  /* 0x0000000b03157c36 */ /* 0x000fe40008000000 */
[C---:B------:R-:W-:Y:S02]  /*5690*/  IMAD.IADD R172, R7.reuse, 0x1, R168 ;  /* 0x0000000107ac7824 */ /* 0x040fe400078e02a8 */
[----:B------:R-:W-:Y:S01]  /*56a0*/  IMAD.IADD R170, R7, 0x1, R21 ;  /* 0x0000000107aa7824 */ /* 0x000fe200078e0215 */
[----:B------:R-:W-:Y:S06]  /*56b0*/  @P1 BRA `(.L_x_3752) ;  /* 0x0000000000581947 */ /* 0x000fec0003800000 */
[----:B------:R-:W-:Y:S01]  /*56c0*/  ISETP.GT.AND P1, PT, R20, -0x1, PT ;  /* 0xffffffff1400780c */ /* 0x000fe20003f24270 */
[----:B------:R-:W-:-:S12]  /*56d0*/  BSSY B0, `(.L_x_3753) ;  /* 0x0000011000007945 */ /* 0x000fd80003800000 */
        /* <DEDUP_REMOVED lines=9> */
.L_x_3754:
[----:B------:R-:W-:-:S05]  /*5770*/  IMAD.U32 R169, RZ, RZ, UR45 ;  /* 0x0000002dffa97e24 */ /* 0x000fca000f8e00ff */
[----:B------:R-:W-:-:S13]  /*5780*/  ISETP.NE.AND P1, PT, R169, 0x1, PT ;  /* 0x00000001a900780c */ /* 0x000fda0003f25270 */
[----:B------:R-:W1:Y:S01]  /*5790*/  @P1 LDC.64 R174, c[0x0][0x9e8] ;  /* 0x00027a00ffae1b82 */ /* 0x000e620000000a00 */
[----:B------:R-:W-:-:S04]  /*57a0*/  @P1 IMAD.IADD R3, R7, 0x1, R14 ;  /* 0x0000000107031824 */ /* 0x000fc800078e020e */
[----:B-1----:R-:W-:-:S04]  /*57b0*/  @P1 IMAD.HI.U32 R174, R3, R174, RZ ;  /* 0x000000ae03ae1227 */ /* 0x002fc800078e00ff */
[----:B------:R-:W-:Y:S01]  /*57c0*/  IMAD.MOV.U32 R3, RZ, RZ, R20 ;  /* 0x000000ffff037224 */ /* 0x000fe200078e0014 */
[----:B------:R-:W-:-:S07]  /*57d0*/  @P1 SHF.R.U32.HI R3, RZ, R175, R174 ;  /* 0x000000afff031219 */ /* 0x000fce00000116ae */
.L_x_3755:
[----:B------:R-:W-:Y:S05]  /*57e0*/  BSYNC B0 ;  /* 0x0000000000007941 */ /* 0x000fea0003800000 */
.L_x_3753:
[----:B------:R-:W-:-:S05]  /*57f0*/  IMAD R3, R3, R169, R0 ;  /* 0x000000a903037224 */ /* 0x000fca00078e0200 */
[----:B------:R-:W-:Y:S02]  /*5800*/  VIADDMNMX R172, R3, R169, R172, PT ;  /* 0x000000a903ac7246 */ /* 0x000fe400038001ac */
[----:B------:R-:W-:-:S07]  /*5810*/  VIMNMX R170, R170, R3, !PT ;  /* 0x00000003aaaa7248 */ /* 0x000fce0007fe0100 */
.L_x_3752:
        /* <DEDUP_REMOVED lines=109> */
[----:B------:R-:W-:Y:S01]  /*5ef0*/  FSEL R124, R120, -INF , !P6 ;  /* 0xff800000787c7808 */ /* 0x000fe20007000000 */
[----:B------:R-:W-:Y:S01]  /*5f00*/  IMAD.IADD R120, R6, 0x1, R21 ;  /* 0x0000000106787824 */ /* 0x000fe200078e0215 */
[----:B------:R-:W-:Y:S01]  /*5f10*/  ISETP.GE.AND P6, PT, R2, 0x5a, PT ;  /* 0x0000005a0200780c */ /* 0x000fe20003fc6270 */
[----:B------:R-:W-:-:S03]  /*5f20*/  IMAD.IADD R2, R6, 0x1, R168 ;  /* 0x0000000106027824 */ /* 0x000fc600078e02a8 */
[----:B------:R-:W-:Y:S02]  /*5f30*/  P2R R128, PR, RZ, 0x40 ;  /* 0x00000040ff807803 */ /* 0x000fe40000000000 */
[----:B------:R-:W-:-:S04]  /*5f40*/  ISETP.GT.AND P6, PT, R170, 0x59, !P6 ;  /* 0x00000059aa00780c */ /* 0x000fc800077c4270 */
[----:B------:R-:W-:-:S04]  /*5f50*/  ISETP.LT.OR P6, PT, R172, 0x5a, P6 ;  /* 0x0000005aac00780c */ /* 0x000fc800037c1670 */
[----:B------:R-:W-:Y:S02]  /*5f60*/  FSEL R165, R165, -INF , !P6 ;  /* 0xff800000a5a57808 */ /* 0x000fe40007000000 */
[----:B------:R-:W-:-:S13]  /*5f70*/  PLOP3.LUT P6, PT, PT, PT, UP0, 0x40, 0x0 ;  /* 0x000000000000781c */ /* 0x000fda0003fce808 */
[----:B------:R-:W-:Y:S05]  /*5f80*/  @P6 BRA `(.L_x_3756) ;  /* 0x0000000000546947 */ /* 0x000fea0003800000 */
        /* <DEDUP_REMOVED lines=12> */
.L_x_3758:
[----:B------:R-:W-:-:S05]  /*6050*/  IMAD.U32 R132, RZ, RZ, UR45 ;  /* 0x0000002dff847e24 */ /* 0x000fca000f8e00ff */
[----:B------:R-:W-:-:S13]  /*6060*/  ISETP.NE.AND P6, PT, R132, 0x1, PT ;  /* 0x000000018400780c */ /* 0x000fda0003fc5270 */
[----:B------:R-:W1:Y:S02]  /*6070*/  @P6 LDC.64 R188, c[0x0][0x9e8] ;  /* 0x00027a00ffbc6b82 */ /* 0x000e640000000a00 */
[----:B-1----:R-:W-:-:S05]  /*6080*/  @P6 IMAD.HI.U32 R188, R21, R188, RZ ;  /* 0x000000bc15bc6227 */ /* 0x002fca00078e00ff */
[----:B------:R-:W-:-:S07]  /*6090*/  @P6 SHF.R.U32.HI R21, RZ, R189, R188 ;  /* 0x000000bdff156219 */ /* 0x000fce00000116bc */
.L_x_3759:
[----:B------:R-:W-:Y:S05]  /*60a0*/  BSYNC B0 ;  /* 0x0000000000007941 */ /* 0x000fea0003800000 */
.L_x_3757:
[----:B------:R-:W-:-:S05]  /*60b0*/  IMAD R21, R21, R132, R0 ;  /* 0x0000008415157224 */ /* 0x000fca00078e0200 */
[----:B------:R-:W-:Y:S02]  /*60c0*/  VIADDMNMX R2, R21, R132, R2, PT ;  /* 0x0000008415027246 */ /* 0x000fe40003800102 */
[----:B------:R-:W-:-:S07]  /*60d0*/  VIMNMX R120, R120, R21, !PT ;  /* 0x0000001578787248 */ /* 0x000fce0007fe0100 */
.L_x_3756:
[C---:B------:R-:W-:Y:S01]  /*60e0*/  ISETP.GT.AND P1, PT, R120.reuse, 0x1, !P1 ;  /* 0x000000017800780c */ /* 0x040fe20004f24270 */
[----:B------:R-:W-:Y:S01]  /*60f0*/  UMOV UR46, UR40 ;  /* 0x00000028002e7c82 */ /* 0x000fe20008000000 */
[----:B------:R-:W-:Y:S01]  /*6100*/  ISETP.GT.AND P2, PT, R120, 0x8, !P2 ;  /* 0x000000087800780c */ /* 0x000fe20005744270 */
[----:B------:R-:W-:Y:S01]  /*6110*/  UMOV UR36, UR7 ;  /* 0x0000000700247c82 */ /* 0x000fe20008000000 */
[C---:B------:R-:W-:Y:S02]  /*6120*/  ISETP.LT.OR P1, PT, R2.reuse, 0x2, P1 ;  /* 0x000000020200780c */ /* 0x040fe40000f21670 */
[----:B------:R-:W-:Y:S02]  /*6130*/  ISETP.LT.OR P2, PT, R2, 0x9, P2 ;  /* 0x000000090200780c */ /* 0x000fe40001741670 */
[----:B------:R-:W-:Y:S02]  /*6140*/  FSEL R217, R123, -INF , !P1 ;  /* 0xff8000007bd97808 */ /* 0x000fe40004800000 */
[----:B------:R-:W-:-:S02]  /*6150*/  ISETP.NE.AND P1, PT, R174, RZ, PT ;  /* 0x000000ffae00720c */ /* 0x000fc40003f25270 */
[----:B------:R-:W-:Y:S02]  /*6160*/  FSEL R189, R126, -INF , !P2 ;  /* 0xff8000007ebd7808 */ /* 0x000fe40005000000 */
[----:B------:R-:W-:Y:S02]  /*6170*/  ISETP.GT.AND P1, PT, R120, 0x9, !P1 ;  /* 0x000000097800780c */ /* 0x000fe40004f24270 */
[----:B------:R-:W-:Y:S02]  /*6180*/  ISETP.NE.AND P2, PT, R191, RZ, PT ;  /* 0x000000ffbf00720c */ /* 0x000fe40003f45270 */
[----:B------:R-:W-:Y:S02]  /*6190*/  ISETP.LT.OR P1, PT, R2, 0xa, P1 ;  /* 0x0000000a0200780c */ /* 0x000fe40000f21670 */
[----:B------:R-:W-:Y:S02]  /*61a0*/  ISETP.NE.AND P6, PT, R205, RZ, PT ;  /* 0x000000ffcd00720c */ /* 0x000fe40003fc5270 */
        /* <DEDUP_REMOVED lines=22> */
[----:B------:R-:W-:Y:S02]  /*6310*/  ISETP.GT.AND P1, PT, R120, 0x19, !P2 ;  /* 0x000000197800780c */ /* 0x000fe40005724270 */
[----:B------:R-:W-:Y:S02]  /*6320*/  FMNMX.FTZ R0, R171, R0, !PT ;  /* 0x00000000ab007209 */ /* 0x000fe40007810000 */
[----:B------:R-:W-:-:S02]  /*6330*/  ISETP.LT.OR P1, PT, R2, 0x1a, P1 ;  /* 0x0000001a0200780c */ /* 0x000fc40000f21670 */
[----:B------:R-:W-:Y:S02]  /*6340*/  FMNMX.FTZ R0, R169, R0, !PT ;  /* 0x00000000a9007209 */ /* 0x000fe40007810000 */
[----:B------:R-:W-:Y:S02]  /*6350*/  FSEL R211, R135, -INF , !P1 ;  /* 0xff80000087d37808 */ /* 0x000fe40004800000 */
[----:B------:R-:W-:Y:S02]  /*6360*/  ISETP.GT.AND P1, PT, R120, 0x20, !P6 ;  /* 0x000000207800780c */ /* 0x000fe40007724270 */
[----:B------:R-:W-:Y:S02]  /*6370*/  FMNMX.FTZ R0, R141, R0, !PT ;  /* 0x000000008d007209 */ /* 0x000fe40007810000 */
[----:B------:R-:W-:Y:S02]  /*6380*/  ISETP.LT.OR P1, PT, R2, 0x21, P1 ;  /* 0x000000210200780c */ /* 0x000fe40000f21670 */
[----:B------:R-:W-:-:S02]  /*6390*/  FMNMX.FTZ R0, R3, R0, !PT ;  /* 0x0000000003007209 */ /* 0x000fc40007810000 */
[----:B------:R-:W-:Y:S01]  /*63a0*/  FSEL R205, R138, -INF , !P1 ;  /* 0xff8000008acd7808 */ /* 0x000fe20004800000 */
[----:B------:R-:W-:Y:S01]  /*63b0*/  IMAD.U32 R138, RZ, RZ, UR6 ;  /* 0x00000006ff8a7e24 */ /* 0x000fe2000f8e00ff */
        /* <DEDUP_REMOVED lines=22> */
[----:B------:R-:W-:-:S02]  /*6520*/  ISETP.NE.AND P2, PT, R206, RZ, PT ;  /* 0x000000ffce00720c */ /* 0x000fc40003f45270 */
[----:B------:R-:W-:Y:S02]  /*6530*/  ISETP.GT.AND P1, PT, R120, 0x30, !P1 ;  /* 0x000000307800780c */ /* 0x000fe40004f24270 */
[----:B------:R-:W-:Y:S02]  /*6540*/  FMNMX.FTZ R0, R137, R0, !PT ;  /* 0x0000000089007209 */ /* 0x000fe40007810000 */
[----:B------:R-:W-:Y:S02]  /*6550*/  ISETP.LT.OR P1, PT, R2, 0x31, P1 ;  /* 0x000000310200780c */ /* 0x000fe40000f21670 */
[----:B------:R-:W-:Y:S02]  /*6560*/  FMNMX.FTZ R126, R165, R0, !PT ;  /* 0x00000000a57e7209 */ /* 0x000fe40007810000 */
[----:B------:R-:W-:Y:S01]  /*6570*/  FSEL R135, R146, -INF , !P1 ;  /* 0xff80000092877808 */ /* 0x000fe20004800000 */
[----:B------:R-:W1:Y:S01]  /*6580*/  LDC R0, c[0x0][0x988] ;  /* 0x00026200ff007b82 */ /* 0x000e620000000800 */
[----:B------:R-:W-:Y:S01]  /*6590*/  ISETP.NE.AND P1, PT, R144, RZ, PT ;  /* 0x000000ff9000720c */ /* 0x000fe20003f25270 */
[----:B------:R-:W2:Y:S01]  /*65a0*/  SHFL.BFLY PT, R21, R126, 0x2, 0x1f ;  /* 0x0c401f007e157f89 */ /* 0x000ea200000e0000 */
[----:B------:R-:W-:-:S02]  /*65b0*/  ISETP.NE.AND P6, PT, R208, RZ, PT ;  /* 0x000000ffd000720c */ /* 0x000fc40003fc5270 */
[C---:B------:R-:W-:Y:S02]  /*65c0*/  ISETP.GT.AND P1, PT, R120.reuse, 0x31, !P1 ;  /* 0x000000317800780c */ /* 0x040fe40004f24270 */
[----:B------:R-:W-:Y:S02]  /*65d0*/  ISETP.GT.AND P3, PT, R120, 0x50, !P3 ;  /* 0x000000507800780c */ /* 0x000fe40005f64270 */
[----:B------:R-:W-:Y:S02]  /*65e0*/  ISETP.LT.OR P1, PT, R2, 0x32, P1 ;  /* 0x000000320200780c */ /* 0x000fe40000f21670 */
[----:B------:R-:W-:Y:S02]  /*65f0*/  ISETP.GT.AND P4, PT, R120, 0x51, !P4 ;  /* 0x000000517800780c */ /* 0x000fe40006784270 */
[----:B------:R-:W-:Y:S02]  /*6600*/  FSEL R147, R147, -INF , !P1 ;  /* 0xff80000093937808 */ /* 0x000fe40004800000 */
[----:B------:R-:W-:-:S02]  /*6610*/  ISETP.NE.AND P1, PT, R186, RZ, PT ;  /* 0x000000ffba00720c */ /* 0x000fc40003f25270 */
[----:B------:R-:W-:Y:S02]  /*6620*/  ISETP.LT.OR P3, PT, R2, 0x51, P3 ;  /* 0x000000510200780c */ /* 0x000fe40001f61670 */
[C---:B------:R-:W-:Y:S02]  /*6630*/  ISETP.GT.AND P1, PT, R120.reuse, 0x38, !P1 ;  /* 0x000000387800780c */ /* 0x040fe40004f24270 */
[----:B------:R-:W-:Y:S02]  /*6640*/  ISETP.GT.AND P5, PT, R120, 0x58, !P5 ;  /* 0x000000587800780c */ /* 0x000fe40006fa4270 */
[C---:B------:R-:W-:Y:S02]  /*6650*/  ISETP.LT.OR P1, PT, R2.reuse, 0x39, P1 ;  /* 0x000000390200780c */ /* 0x040fe40000f21670 */
[----:B------:R-:W-:Y:S02]  /*6660*/  ISETP.LT.OR P4, PT, R2, 0x52, P4 ;  /* 0x000000520200780c */ /* 0x000fe40002781670 */
[----:B------:R-:W-:-:S02]  /*6670*/  FSEL R131, R150, -INF , !P1 ;  /* 0xff80000096837808 */ /* 0x000fc40004800000 */
[----:B------:R-:W-:Y:S02]  /*6680*/  ISETP.NE.AND P1, PT, R148, RZ, PT ;  /* 0x000000ff9400720c */ /* 0x000fe40003f25270 */
[----:B--2---:R-:W-:Y:S02]  /*6690*/  FMNMX.FTZ R130, R126, R21, !PT ;  /* 0x000000157e827209 */ /* 0x004fe40007810000 */
[----:B------:R-:W-:Y:S02]  /*66a0*/  ISETP.GT.AND P1, PT, R120, 0x39, !P1 ;  /* 0x000000397800780c */ /* 0x000fe40004f24270 */
[C---:B------:R-:W-:Y:S01]  /*66b0*/  ISETP.LT.OR P5, PT, R2.reuse, 0x59, P5 ;  /* 0x000000590200780c */ /* 0x040fe20002fa1670 */
[----:B------:R-:W2:Y:S01]  /*66c0*/  SHFL.BFLY PT, R21, R130, 0x1, 0x1f ;  /* 0x0c201f0082157f89 */ /* 0x000ea200000e0000 */
[----:B------:R-:W-:-:S04]  /*66d0*/  ISETP.LT.OR P1, PT, R2, 0x3a, P1 ;  /* 0x0000003a0200780c */ /* 0x000fc80000f21670 */
[----:B------:R-:W-:Y:S02]  /*66e0*/  FSEL R151, R151, -INF , !P1 ;  /* 0xff80000097977808 */ /* 0x000fe40004800000 */
[----:B------:R-:W-:-:S04]  /*66f0*/  ISETP.NE.AND P1, PT, R190, RZ, PT ;  /* 0x000000ffbe00720c */ /* 0x000fc80003f25270 */
[----:B------:R-:W-:-:S04]  /*6700*/  ISETP.GT.AND P1, PT, R120, 0x40, !P1 ;  /* 0x000000407800780c */ /* 0x000fc80004f24270 */
[----:B------:R-:W-:-:S04]  /*6710*/  ISETP.LT.OR P1, PT, R2, 0x41, P1 ;  /* 0x000000410200780c */ /* 0x000fc80000f21670 */
[----:B------:R-:W-:Y:S02]  /*6720*/  FSEL R127, R154, -INF , !P1 ;  /* 0xff8000009a7f7808 */ /* 0x000fe40004800000 */
[----:B------:R-:W-:Y:S02]  /*6730*/  ISETP.NE.AND P1, PT, R152, RZ, PT ;  /* 0x000000ff9800720c */ /* 0x000fe40003f25270 */
[----:B--2---:R-:W-:Y:S02]  /*6740*/  FMNMX.FTZ R21, R130, R21, !PT ;  /* 0x0000001582157209 */ /* 0x004fe40007810000 */
[----:B------:R-:W-:-:S04]  /*6750*/  ISETP.GT.AND P1, PT, R120, 0x41, !P1 ;  /* 0x000000417800780c */ /* 0x000fc80004f24270 */
[----:B------:R-:W-:-:S04]  /*6760*/  ISETP.LT.OR P1, PT, R2, 0x42, P1 ;  /* 0x000000420200780c */ /* 0x000fc80000f21670 */
[----:B------:R-:W-:Y:S02]  /*6770*/  FSEL R155, R155, -INF , !P1 ;  /* 0xff8000009b9b7808 */ /* 0x000fe40004800000 */
[----:B------:R-:W-:-:S04]  /*6780*/  ISETP.GT.AND P1, PT, R120, 0x48, !P2 ;  /* 0x000000487800780c */ /* 0x000fc80005724270 */
[----:B------:R-:W-:-:S04]  /*6790*/  ISETP.LT.OR P1, PT, R2, 0x49, P1 ;  /* 0x000000490200780c */ /* 0x000fc80000f21670 */
[----:B------:R-:W-:Y:S02]  /*67a0*/  FSEL R123, R158, -INF , !P1 ;  /* 0xff8000009e7b7808 */ /* 0x000fe40004800000 */
[----:B------:R-:W-:Y:S02]  /*67b0*/  ISETP.GT.AND P1, PT, R120, 0x49, !P6 ;  /* 0x000000497800780c */ /* 0x000fe40007724270 */
[----:B------:R-:W-:Y:S02]  /*67c0*/  ISETP.NE.AND P6, PT, R156, RZ, PT ;  /* 0x000000ff9c00720c */ /* 0x000fe40003fc5270 */
[----:B------:R-:W-:-:S04]  /*67d0*/  ISETP.LT.OR P1, PT, R2, 0x4a, P1 ;  /* 0x0000004a0200780c */ /* 0x000fc80000f21670 */
[----:B------:R-:W-:Y:S02]  /*67e0*/  FSEL R159, R159, -INF , !P1 ;  /* 0xff8000009f9f7808 */ /* 0x000fe40004800000 */
[----:B------:R-:W-:Y:S02]  /*67f0*/  ISETP.GT.AND P1, PT, R120, RZ, !P6 ;  /* 0x000000ff7800720c */ /* 0x000fe40007724270 */
[----:B------:R-:W-:Y:S02]  /*6800*/  ISETP.NE.AND P6, PT, R128, RZ, PT ;  /* 0x000000ff8000720c */ /* 0x000fe40003fc5270 */
[----:B------:R-:W-:Y:S02]  /*6810*/  ISETP.LT.OR P1, PT, R2, 0x1, P1 ;  /* 0x000000010200780c */ /* 0x000fe40000f21670 */
[----:B------:R-:W-:Y:S02]  /*6820*/  ISETP.GT.AND P2, PT, R120, 0x59, !P6 ;  /* 0x000000597800780c */ /* 0x000fe40007744270 */
[----:B------:R-:W-:Y:S01]  /*6830*/  FSEL R221, R122, -INF , !P1 ;  /* 0xff8000007add7808 */ /* 0x000fe20004800000 */
[C---:B-1----:R-:W-:Y:S01]  /*6840*/  FMUL.FTZ R122, R21.reuse, R0 ;  /* 0x00000000157a7220 */ /* 0x042fe20000410000 */
[----:B------:R-:W-:-:S02]  /*6850*/  FSETP.NEU.FTZ.AND P1, PT, R21, -INF , PT ;  /* 0xff8000001500780b */ /* 0x000fc40003f3d000 */
[----:B------:R-:W-:Y:S02]  /*6860*/  FMNMX.FTZ R126, R221, R4, !PT ;  /* 0x00000004dd7e7209 */ /* 0x000fe40007810000 */
[----:B------:R-:W-:Y:S02]  /*6870*/  FSEL R122, R122, RZ, P1 ;  /* 0x000000ff7a7a7208 */ /* 0x000fe40000800000 */
[----:B------:R-:W-:Y:S02]  /*6880*/  FMNMX.FTZ R126, R217, R126, !PT ;  /* 0x0000007ed97e7209 */ /* 0x000fe40007810000 */
        /* <DEDUP_REMOVED lines=8> */
[----:B------:R-:W-:Y:S01]  /*6910*/  FSEL R171, R163, -INF , !P4 ;  /* 0xff800000a3ab7808 */ /* 0x000fe20006000000 */
[--C-:B------:R-:W-:Y:S01]  /*6920*/  FFMA.FTZ R172, R125, R0, -R122.reuse ;  /* 0x000000007dac7223 */ /* 0x100fe2000001087a */
[----:B------:R-:W-:Y:S01]  /*6930*/  FMNMX.FTZ R126, R207, R126, !PT ;  /* 0x0000007ecf7e7209 */ /* 0x000fe20007810000 */
[----:B------:R1:W-:Y:S01]  /*6940*/  MUFU.EX2 R163, R120 ;  /* 0x0000007800a37308 */ /* 0x0003e20000000800 */
[----:B------:R-:W-:Y:S01]  /*6950*/  FSEL R177, R166, -INF , !P5 ;  /* 0xff800000a6b17808 */ /* 0x000fe20006800000 */
[--C-:B------:R-:W-:Y:S01]  /*6960*/  FFMA.FTZ R219, R124, R0, -R122.reuse ;  /* 0x000000007cdb7223 */ /* 0x100fe2000001087a */
[----:B------:R-:W-:Y:S01]  /*6970*/  FMNMX.FTZ R126, R213, R126, !PT ;  /* 0x0000007ed57e7209 */ /* 0x000fe20007810000 */
[-CC-:B------:R-:W-:Y:S01]  /*6980*/  FFMA.FTZ R188, R187, R0.reuse, -R122.reuse ;  /* 0x00000000bbbc7223 */ /* 0x180fe2000001087a */
[----:B------:R-:W-:Y:S01]  /*6990*/  FSEL R167, R167, -INF , !P2 ;  /* 0xff800000a7a77808 */ /* 0x000fe20005000000 */
[--C-:B------:R-:W-:Y:S01]  /*69a0*/  FFMA.FTZ R190, R185, R0, -R122.reuse ;  /* 0x00000000b9be7223 */ /* 0x100fe2000001087a */
[----:B------:R-:W-:Y:S01]  /*69b0*/  FMNMX.FTZ R126, R191, R126, !PT ;  /* 0x0000007ebf7e7209 */ /* 0x000fe20007810000 */
[----:B------:R-:W-:Y:S01]  /*69c0*/  MUFU.EX2 R219, R219 ;  /* 0x000000db00db7308 */ /* 0x000fe20000000800 */
[----:B-1----:R-:W-:Y:S01]  /*69d0*/  FSEL R120, R21, RZ, P1 ;  /* 0x000000ff15787208 */ /* 0x002fe20000800000 */
[--C-:B------:R-:W-:Y:S01]  /*69e0*/  FFMA.FTZ R183, R183, R0, -R122.reuse ;  /* 0x00000000b7b77223 */ /* 0x100fe2000001087a */
[----:B------:R-:W-:Y:S01]  /*69f0*/  FMNMX.FTZ R126, R211, R126, !PT ;  /* 0x0000007ed37e7209 */ /* 0x000fe20007810000 */
[-CC-:B------:R-:W-:Y:S01]  /*6a00*/  FFMA.FTZ R184, R181, R0.reuse, -R122.reuse ;  /* 0x00000000b5b87223 */ /* 0x180fe2000001087a */
[-CC-:B------:R-:W-:Y:S01]  /*6a10*/  FFMA.FTZ R179, R179, R0.reuse, -R122.reuse ;  /* 0x00000000b3b37223 */ /* 0x180fe2000001087a */
[--C-:B------:R-:W-:Y:S01]  /*6a20*/  FFMA.FTZ R170, R137, R0, -R122.reuse ;  /* 0x0000000089aa7223 */ /* 0x100fe2000001087a */
[----:B------:R-:W-:Y:S01]  /*6a30*/  FMNMX.FTZ R126, R205, R126, !PT ;  /* 0x0000007ecd7e7209 */ /* 0x000fe20007810000 */
[----:B------:R-:W-:Y:S01]  /*6a40*/  MUFU.EX2 R188, R188 ;  /* 0x000000bc00bc7308 */ /* 0x000fe20000000800 */
        /* <DEDUP_REMOVED lines=16> */
[----:B------:R-:W-:Y:S01]  /*6b50*/  FFMA.FTZ R133, R161, R0, -R122 ;  /* 0x00000000a1857223 */ /* 0x000fe2000001087a */
[----:B------:R-:W-:-:S02]  /*6b60*/  LOP3.LUT P6, RZ, R210, 0x7f, RZ, 0xc0, !PT ;  /* 0x0000007fd2ff7812 */ /* 0x000fc400078cc0ff */
[----:B------:R-:W-:-:S04]  /*6b70*/  FMNMX.FTZ R126, R147, R126, !PT ;  /* 0x0000007e937e7209 */ /* 0x000fc80007810000 */
[----:B------:R-:W-:Y:S01]  /*6b80*/  FMNMX.FTZ R126, R131, R126, !PT ;  /* 0x0000007e837e7209 */ /* 0x000fe20007810000 */
[----:B------:R-:W-:Y:S03]  /*6b90*/  MUFU.EX2 R184, R184 ;  /* 0x000000b800b87308 */ /* 0x000fe60000000800 */
        /* <DEDUP_REMOVED lines=20> */
[----:B------:R-:W-:Y:S08]  /*6ce0*/  MUFU.EX2 R178, R178 ;  /* 0x000000b200b27308 */ /* 0x000ff00000000800 */
[----:B------:R-:W-:Y:S08]  /*6cf0*/  MUFU.EX2 R121, R121 ;  /* 0x0000007900797308 */ /* 0x000ff00000000800 */
[----:B------:R-:W-:Y:S01]  /*6d00*/  MUFU.EX2 R172, R172 ;  /* 0x000000ac00ac7308 */ /* 0x000fe20000000800 */
[----:B-1----:R-:W-:Y:S01]  /*6d10*/  FMNMX.FTZ R125, R3, R2, !PT ;  /* 0x00000002037d7209 */ /* 0x002fe20007810000 */
[----:B------:R-:W-:Y:S01]  /*6d20*/  FADD.FTZ R3, -R120, R5 ;  /* 0x0000000578037221 */ /* 0x000fe20000010100 */
[----:B------:R-:W-:-:S02]  /*6d30*/  FFMA.FTZ R5, R165, R0, -R122 ;  /* 0x00000000a5057223 */ /* 0x000fc4000001087a */
[----:B------:R-:W-:Y:S01]  /*6d40*/  FSETP.NEU.FTZ.AND P1, PT, R125, -INF , PT ;  /* 0xff8000007d00780b */ /* 0x000fe20003f3d000 */
[-C--:B------:R-:W-:Y:S01]  /*6d50*/  FMUL.FTZ R3, R3, R0.reuse ;  /* 0x0000000003037220 */ /* 0x080fe20000410000 */
[----:B------:R-:W-:Y:S01]  /*6d60*/  FMUL.FTZ R126, R125, R0 ;  /* 0x000000007d7e7220 */ /* 0x000fe20000410000 */
[----:B------:R-:W-:Y:S04]  /*6d70*/  MUFU.EX2 R149, R149 ;  /* 0x0000009500957308 */ /* 0x000fe80000000800 */
[----:B------:R-:W-:-:S04]  /*6d80*/  FSEL R126, R126, RZ, P1 ;  /* 0x000000ff7e7e7208 */ /* 0x000fc80000800000 */
[----:B------:R1:W2:Y:S01]  /*6d90*/  MUFU.EX2 R2, R3 ;  /* 0x0000000300027308 */ /* 0x0002a20000000800 */
        /* <DEDUP_REMOVED lines=8> */
[----:B-1----:R-:W-:Y:S01]  /*6e20*/  FSEL R3, R125, RZ, P1 ;  /* 0x000000ff7d037208 */ /* 0x002fe20000800000 */
[-CC-:B------:R-:W-:Y:S01]  /*6e30*/  FFMA.FTZ R132, R139, R0.reuse, -R126.reuse ;  /* 0x000000008b847223 */ /* 0x180fe2000001087e */
[-CC-:B------:R-:W-:Y:S01]  /*6e40*/  FFMA.FTZ R139, R143, R0.reuse, -R126.reuse ;  /* 0x000000008f8b7223 */ /* 0x180fe2000001087e */
[-CC-:B------:R-:W-:Y:S01]  /*6e50*/  FFMA.FTZ R128, R211, R0.reuse, -R126.reuse ;  /* 0x00000000d3807223 */ /* 0x180fe2000001087e */
[-C--:B------:R-:W-:Y:S01]  /*6e60*/  FFMA.FTZ R181, R205, R0.reuse, -R126 ;  /* 0x00000000cdb57223 */ /* 0x080fe2000001087e */
[----:B------:R-:W-:Y:S01]  /*6e70*/  FADD.FTZ R3, -R3, R4 ;  /* 0x0000000403037221 */ /* 0x000fe20000010100 */
[-CC-:B------:R-:W-:Y:S01]  /*6e80*/  FFMA.FTZ R130, R209, R0.reuse, -R126.reuse ;  /* 0x00000000d1827223 */ /* 0x180fe2000001087e */
[----:B------:R-:W-:Y:S01]  /*6e90*/  MUFU.EX2 R137, R137 ;  /* 0x0000008900897308 */ /* 0x000fe20000000800 */
[----:B--2---:R-:W-:Y:S01]  /*6ea0*/  FFMA.FTZ R13, R2, R13, R219 ;  /* 0x0000000d020d7223 */ /* 0x004fe200000100db */
[-C--:B------:R-:W-:Y:S01]  /*6eb0*/  FMUL.FTZ R3, R3, R0.reuse ;  /* 0x0000000003037220 */ /* 0x080fe20000410000 */
[-CC-:B------:R-:W-:Y:S01]  /*6ec0*/  FFMA.FTZ R4, R135, R0.reuse, -R126.reuse ;  /* 0x0000000087047223 */ /* 0x180fe2000001087e */
[-CC-:B------:R-:W-:Y:S01]  /*6ed0*/  FFMA.FTZ R135, R147, R0.reuse, -R126.reuse ;  /* 0x0000000093877223 */ /* 0x180fe2000001087e */
[----:B------:R-:W-:Y:S01]  /*6ee0*/  FADD.FTZ R13, R188, R13 ;  /* 0x0000000dbc0d7221 */ /* 0x000fe20000010000 */
[-CC-:B------:R-:W-:Y:S01]  /*6ef0*/  FFMA.FTZ R127, R127, R0.reuse, -R126.reuse ;  /* 0x000000007f7f7223 */ /* 0x180fe2000001087e */
[-CC-:B------:R-:W-:Y:S01]  /*6f00*/  FFMA.FTZ R123, R123, R0.reuse, -R126.reuse ;  /* 0x000000007b7b7223 */ /* 0x180fe2000001087e */
[----:B------:R-:W1:Y:S01]  /*6f10*/  MUFU.EX2 R3, R3 ;  /* 0x0000000300037308 */ /* 0x000e620000000800 */
[----:B------:R-:W-:Y:S01]  /*6f20*/  FADD.FTZ R134, R190, R13 ;  /* 0x0000000dbe867221 */ /* 0x000fe20000010000 */
[-CC-:B------:R-:W-:Y:S01]  /*6f30*/  FFMA.FTZ R159, R159, R0.reuse, -R126.reuse ;  /* 0x000000009f9f7223 */ /* 0x180fe2000001087e */
[-CC-:B------:R-:W-:Y:S01]  /*6f40*/  FFMA.FTZ R173, R173, R0.reuse, -R126.reuse ;  /* 0x00000000adad7223 */ /* 0x180fe2000001087e */
[-C--:B------:R-:W-:Y:S01]  /*6f50*/  FFMA.FTZ R171, R171, R0.reuse, -R126 ;  /* 0x00000000abab7223 */ /* 0x080fe2000001087e */
[----:B------:R-:W-:Y:S01]  /*6f60*/  FADD.FTZ R13, R183, R134 ;  /* 0x00000086b70d7221 */ /* 0x000fe20000010000 */
[-CC-:B------:R-:W-:Y:S01]  /*6f70*/  FFMA.FTZ R177, R177, R0.reuse, -R126.reuse ;  /* 0x00000000b1b17223 */ /* 0x180fe2000001087e */
[----:B------:R-:W-:Y:S01]  /*6f80*/  ISETP.GT.AND P1, PT, R15, UR41, PT ;  /* 0x000000290f007c0c */ /* 0x000fe2000bf24270 */
[----:B------:R-:W2:Y:S01]  /*6f90*/  MUFU.EX2 R122, R122 ;  /* 0x0000007a007a7308 */ /* 0x000ea20000000800 */
[----:B------:R-:W-:Y:S01]  /*6fa0*/  FADD.FTZ R136, R184, R13 ;  /* 0x0000000db8887221 */ /* 0x000fe20000010000 */
[----:B------:R-:W-:Y:S01]  /*6fb0*/  FFMA.FTZ R13, R131, R0, -R126 ;  /* 0x00000000830d7223 */ /* 0x000fe2000001087e */
[----:B------:R-:W-:Y:S01]  /*6fc0*/  F2FP.F16.F32.PACK_AB R184, R179, R184 ;  /* 0x000000b8b3b8723e */ /* 0x000fe200000000ff */
[----:B------:R-:W-:-:S02]  /*6fd0*/  VIADD R15, R15, 0xffffffff ;  /* 0xffffffff0f0f7836 */ /* 0x000fc40000000000 */
[----:B------:R-:W-:Y:S01]  /*6fe0*/  FADD.FTZ R131, R179, R136 ;  /* 0x00000088b3837221 */ /* 0x000fe20000010000 */
[----:B------:R-:W-:Y:S01]  /*6ff0*/  F2FP.F16.F32.PACK_AB R190, R183, R190 ;  /* 0x000000beb7be723e */ /* 0x000fe200000000ff */
[----:B------:R-:W3:Y:S01]  /*7000*/  MUFU.EX2 R153, R153 ;  /* 0x0000009900997308 */ /* 0x000ee20000000800 */
[----:B-1----:R-:W-:Y:S01]  /*7010*/  FFMA.FTZ R134, R3, R12, R120 ;  /* 0x0000000c03867223 */ /* 0x002fe20000010078 */
[----:B------:R-:W-:Y:S01]  /*7020*/  FADD.FTZ R136, R186, R131 ;  /* 0x00000083ba887221 */ /* 0x000fe20000010000 */
[----:B------:R-:W-:Y:S01]  /*7030*/  FFMA.FTZ R131, R151, R0, -R126 ;  /* 0x0000000097837223 */ /* 0x000fe2000001087e */
[----:B------:R-:W-:Y:S01]  /*7040*/  F2FP.F16.F32.PACK_AB R186, R175, R186 ;  /* 0x000000baafba723e */ /* 0x000fe200000000ff */
[----:B------:R-:W-:Y:S01]  /*7050*/  FADD.FTZ R143, R137, R134 ;  /* 0x00000086898f7221 */ /* 0x000fe20000010000 */
[----:B------:R-:W-:Y:S02]  /*7060*/  F2FP.F16.F32.PACK_AB R188, R188, R219 ;  /* 0x000000dbbcbc723e */ /* 0x000fe400000000ff */
[----:B------:R-:W1:Y:S01]  /*7070*/  MUFU.EX2 R185, R185 ;  /* 0x000000b900b97308 */ /* 0x000e620000000800 */
[----:B--2---:R-:W-:Y:S01]  /*7080*/  FADD.FTZ R134, R122, R143 ;  /* 0x0000008f7a867221 */ /* 0x004fe20000010000 */
[----:B------:R-:W-:Y:S01]  /*7090*/  FADD.FTZ R143, R175, R136 ;  /* 0x00000088af8f7221 */ /* 0x000fe20000010000 */
[----:B------:R-:W-:-:S03]  /*70a0*/  F2FP.F16.F32.PACK_AB R189, R137, R120 ;  /* 0x0000007889bd723e */ /* 0x000fc600000000ff */
[----:B------:R-:W-:Y:S01]  /*70b0*/  FADD.FTZ R136, R180, R143 ;  /* 0x0000008fb4887221 */ /* 0x000fe20000010000 */
[----:B------:R-:W-:Y:S01]  /*70c0*/  F2FP.F16.F32.PACK_AB R180, R163, R180 ;  /* 0x000000b4a3b4723e */ /* 0x000fe200000000ff */
[----:B------:R-:W2:Y:S01]  /*70d0*/  MUFU.EX2 R124, R124 ;  /* 0x0000007c007c7308 */ /* 0x000ea20000000800 */
[----:B---3--:R-:W-:Y:S01]  /*70e0*/  FADD.FTZ R134, R153, R134 ;  /* 0x0000008699867221 */ /* 0x008fe20000010000 */
[----:B------:R-:W-:Y:S01]  /*70f0*/  FADD.FTZ R143, R163, R136 ;  /* 0x00000088a38f7221 */ /* 0x000fe20000010000 */
[----:B------:R-:W-:-:S05]  /*7100*/  F2FP.F16.F32.PACK_AB R191, R153, R122 ;  /* 0x0000007a99bf723e */ /* 0x000fca00000000ff */
[----:B------:R-:W3:Y:S08]  /*7110*/  MUFU.EX2 R187, R187 ;  /* 0x000000bb00bb7308 */ /* 0x000ef00000000800 */
[----:B------:R-:W4:Y:S08]  /*7120*/  MUFU.EX2 R128, R128 ;  /* 0x0000008000807308 */ /* 0x000f300000000800 */
[----:B------:R-:W5:Y:S08]  /*7130*/  MUFU.EX2 R181, R181 ;  /* 0x000000b500b57308 */ /* 0x000f700000000800 */
[----:B------:R1:W-:Y:S08]  /*7140*/  MUFU.EX2 R12, R13 ;  /* 0x0000000d000c7308 */ /* 0x0003f00000000800 */
[----:B------:R-:W5:Y:S01]  /*7150*/  MUFU.EX2 R130, R130 ;  /* 0x0000008200827308 */ /* 0x000f620000000800 */
[----:B-1----:R-:W-:Y:S01]  /*7160*/  FADD.FTZ R13, R185, R134 ;  /* 0x00000086b90d7221 */ /* 0x002fe20000010000 */
[----:B------:R-:W-:-:S02]  /*7170*/  @!P6 VIADD R134, R138, 0x30860 ;  /* 0x000308608a86e836 */ /* 0x000fc40000000000 */
[----:B------:R-:W-:Y:S01]  /*7180*/  FADD.FTZ R138, R182, R143 ;  /* 0x0000008fb68a7221 */ /* 0x000fe20000010000 */
[C---:B------:R-:W-:Y:S01]  /*7190*/  F2FP.F16.F32.PACK_AB R182, R141.reuse, R182 ;  /* 0x000000b68db6723e */ /* 0x040fe200000000ff */
[C---:B--2---:R-:W-:Y:S01]  /*71a0*/  FADD.FTZ R136, R124.reuse, R13 ;  /* 0x0000000d7c887221 */ /* 0x044fe20000010000 */
[----:B------:R-:W-:Y:S01]  /*71b0*/  F2FP.F16.F32.PACK_AB R185, R124, R185 ;  /* 0x000000b97cb9723e */ /* 0x000fe200000000ff */
[----:B------:R-:W-:Y:S01]  /*71c0*/  FADD.FTZ R143, R141, R138 ;  /* 0x0000008a8d8f7221 */ /* 0x000fe20000010000 */
[----:B------:R-:W1:Y:S01]  /*71d0*/  MUFU.EX2 R132, R132 ;  /* 0x0000008400847308 */ /* 0x000e620000000800 */
[----:B---3--:R-:W-:Y:S01]  /*71e0*/  FADD.FTZ R13, R187, R136 ;  /* 0x00000088bb0d7221 */ /* 0x008fe20000010000 */
[----:B------:R-:W-:Y:S01]  /*71f0*/  @!P6 PRMT R140, RZ, 0x654, R134 ;  /* 0x00000654ff8ce816 */ /* 0x000fe20000000086 */
[----:B------:R-:W-:Y:S01]  /*7200*/  FADD.FTZ R138, R176, R143 ;  /* 0x0000008fb08a7221 */ /* 0x000fe20000010000 */
[-C--:B------:R-:W-:Y:S01]  /*7210*/  FFMA.FTZ R134, R155, R0.reuse, -R126 ;  /* 0x000000009b867223 */ /* 0x080fe2000001087e */
[----:B----4-:R-:W-:Y:S01]  /*7220*/  FADD.FTZ R136, R128, R13 ;  /* 0x0000000d80887221 */ /* 0x010fe20000010000 */
[----:B------:R2:W-:Y:S01]  /*7230*/  @!P6 SYNCS.ARRIVE.TRANS64.RED.A1T0 RZ, [R140+URZ], RZ ;  /* 0x000000ff8cffe9a7 */ /* 0x0005e2000810043f */
[----:B------:R-:W-:Y:S01]  /*7240*/  FADD.FTZ R143, R145, R138 ;  /* 0x0000008a918f7221 */ /* 0x000fe20000010000 */
[----:B------:R-:W3:Y:S01]  /*7250*/  MUFU.EX2 R139, R139 ;  /* 0x0000008b008b7308 */ /* 0x000ee20000000800 */
[----:B-----5:R-:W-:Y:S01]  /*7260*/  FADD.FTZ R13, R181, R136 ;  /* 0x00000088b50d7221 */ /* 0x020fe20000010000 */
[----:B------:R-:W-:Y:S01]  /*7270*/  FFMA.FTZ R126, R167, R0, -R126 ;  /* 0x00000000a77e7223 */ /* 0x000fe2000001087e */
[----:B------:R-:W-:Y:S01]  /*7280*/  FADD.FTZ R138, R178, R143 ;  /* 0x0000008fb28a7221 */ /* 0x000fe20000010000 */
[----:B------:R-:W-:Y:S01]  /*7290*/  F2FP.F16.F32.PACK_AB R178, R121, R178 ;  /* 0x000000b279b2723e */ /* 0x000fe200000000ff */
[----:B------:R-:W-:Y:S01]  /*72a0*/  FADD.FTZ R13, R130, R13 ;  /* 0x0000000d820d7221 */ /* 0x000fe20000010000 */
[----:B------:R-:W-:Y:S01]  /*72b0*/  F2FP.F16.F32.PACK_AB R176, R145, R176 ;  /* 0x000000b091b0723e */ /* 0x000fe200000000ff */
[----:B------:R-:W-:Y:S01]  /*72c0*/  FADD.FTZ R143, R121, R138 ;  /* 0x0000008a798f7221 */ /* 0x000fe20000010000 */
[----:B------:R-:W4:Y:S01]  /*72d0*/  MUFU.EX2 R4, R4 ;  /* 0x0000000400047308 */ /* 0x000f220000000800 */
[----:B-1----:R-:W-:Y:S01]  /*72e0*/  FADD.FTZ R136, R132, R13 ;  /* 0x0000000d84887221 */ /* 0x002fe20000010000 */
[----:B------:R-:W-:Y:S01]  /*72f0*/  F2FP.F16.F32.PACK_AB R187, R128, R187 ;  /* 0x000000bb80bb723e */ /* 0x000fe200000000ff */
[----:B------:R-:W-:Y:S01]  /*7300*/  FADD.FTZ R138, R172, R143 ;  /* 0x0000008fac8a7221 */ /* 0x000fe20000010000 */
[----:B------:R-:W-:-:S02]  /*7310*/  F2FP.F16.F32.PACK_AB R172, R149, R172 ;  /* 0x000000ac95ac723e */ /* 0x000fc400000000ff */
[----:B------:R-:W-:Y:S02]  /*7320*/  F2FP.F16.F32.PACK_AB R181, R130, R181 ;  /* 0x000000b582b5723e */ /* 0x000fe400000000ff */
[----:B------:R-:W1:Y:S01]  /*7330*/  MUFU.EX2 R135, R135 ;  /* 0x0000008700877308 */ /* 0x000e620000000800 */
[C---:B---3--:R-:W-:Y:S01]  /*7340*/  FADD.FTZ R13, R139.reuse, R136 ;  /* 0x000000888b0d7221 */ /* 0x048fe20000010000 */
[----:B------:R-:W-:-:S06]  /*7350*/  F2FP.F16.F32.PACK_AB R183, R139, R132 ;  /* 0x000000848bb7723e */ /* 0x000fcc00000000ff */
[----:B------:R-:W-:Y:S01]  /*7360*/  MUFU.EX2 R174, R174 ;  /* 0x000000ae00ae7308 */ /* 0x000fe20000000800 */
[----:B----4-:R-:W-:-:S07]  /*7370*/  FADD.FTZ R136, R4, R13 ;  /* 0x0000000d04887221 */ /* 0x010fce0000010000 */
[----:B------:R-:W-:Y:S01]  /*7380*/  MUFU.EX2 R129, R129 ;  /* 0x0000008100817308 */ /* 0x000fe20000000800 */
[----:B-1----:R-:W-:-:S04]  /*7390*/  FADD.FTZ R13, R135, R136 ;  /* 0x00000088870d7221 */ /* 0x002fc80000010000 */
[----:B------:R-:W-:-:S03]  /*73a0*/  FADD.FTZ R136, R12, R13 ;  /* 0x0000000d0c887221 */ /* 0x000fc60000010000 */
[----:B------:R-:W1:Y:S08]  /*73b0*/  MUFU.EX2 R131, R131 ;  /* 0x0000008300837308 */ /* 0x000e700000000800 */
[----:B------:R-:W3:Y:S08]  /*73c0*/  MUFU.EX2 R168, R168 ;  /* 0x000000a800a87308 */ /* 0x000ef00000000800 */
[----:B------:R-:W4:Y:S01]  /*73d0*/  MUFU.EX2 R127, R127 ;  /* 0x0000007f007f7308 */ /* 0x000f220000000800 */
[C---:B-1----:R-:W-:Y:S01]  /*73e0*/  FADD.FTZ R136, R131.reuse, R136 ;  /* 0x0000008883887221 */ /* 0x042fe20000010000 */
[----:B------:R-:W-:-:S06]  /*73f0*/  F2FP.F16.F32.PACK_AB R179, R131, R12 ;  /* 0x0000000c83b3723e */ /* 0x000fcc00000000ff */
[----:B------:R-:W1:Y:S08]  /*7400*/  MUFU.EX2 R133, R133 ;  /* 0x0000008500857308 */ /* 0x000e700000000800 */
[----:B--2---:R2:W-:Y:S08]  /*7410*/  MUFU.EX2 R140, R123 ;  /* 0x0000007b008c7308 */ /* 0x0045f00000000800 */
[----:B------:R-:W5:Y:S01]  /*7420*/  MUFU.EX2 R134, R134 ;  /* 0x0000008600867308 */ /* 0x000f620000000800 */
[----:B--2---:R-:W-:-:S04]  /*7430*/  FADD.FTZ R123, R149, R138 ;  /* 0x0000008a957b7221 */ /* 0x004fc80000010000 */
[----:B------:R-:W-:Y:S01]  /*7440*/  FADD.FTZ R138, R174, R123 ;  /* 0x0000007bae8a7221 */ /* 0x000fe20000010000 */
[C---:B------:R-:W-:Y:S02]  /*7450*/  F2FP.F16.F32.PACK_AB R174, R129.reuse, R174 ;  /* 0x000000ae81ae723e */ /* 0x040fe400000000ff */
[----:B------:R-:W2:Y:S01]  /*7460*/  MUFU.EX2 R170, R170 ;  /* 0x000000aa00aa7308 */ /* 0x000ea20000000800 */
[----:B------:R-:W-:-:S04]  /*7470*/  FADD.FTZ R13, R129, R138 ;  /* 0x0000008a810d7221 */ /* 0x000fc80000010000 */
[----:B---3--:R-:W-:Y:S01]  /*7480*/  FADD.FTZ R138, R168, R13 ;  /* 0x0000000da88a7221 */ /* 0x008fe20000010000 */
[----:B----4-:R-:W-:Y:S01]  /*7490*/  FADD.FTZ R13, R127, R136 ;  /* 0x000000887f0d7221 */ /* 0x010fe20000010000 */
[C---:B-1----:R-:W-:Y:S01]  /*74a0*/  F2FP.F16.F32.PACK_AB R168, R133.reuse, R168 ;  /* 0x000000a885a8723e */ /* 0x042fe200000000ff */
[----:B------:R-:W1:Y:S01]  /*74b0*/  MUFU.EX2 R159, R159 ;  /* 0x0000009f009f7308 */ /* 0x000e620000000800 */
[----:B------:R-:W-:Y:S01]  /*74c0*/  FADD.FTZ R121, R133, R138 ;  /* 0x0000008a85797221 */ /* 0x000fe20000010000 */
[----:B-----5:R-:W-:-:S06]  /*74d0*/  FADD.FTZ R13, R134, R13 ;  /* 0x0000000d860d7221 */ /* 0x020fcc0000010000 */
[----:B------:R3:W4:Y:S01]  /*74e0*/  MUFU.EX2 R142, R173 ;  /* 0x000000ad008e7308 */ /* 0x0007220000000800 */
[----:B--2---:R-:W-:Y:S01]  /*74f0*/  FADD.FTZ R136, R170, R121 ;  /* 0x00000079aa887221 */ /* 0x004fe20000010000 */
[----:B------:R-:W-:-:S06]  /*7500*/  FADD.FTZ R121, R140, R13 ;  /* 0x0000000d8c797221 */ /* 0x000fcc0000010000 */
[----:B------:R-:W2:Y:S01]  /*7510*/  MUFU.EX2 R169, R171 ;  /* 0x000000ab00a97308 */ /* 0x000ea20000000800 */
[C---:B-1----:R-:W-:Y:S01]  /*7520*/  FADD.FTZ R121, R159.reuse, R121 ;  /* 0x000000799f797221 */ /* 0x042fe20000010000 */
[----:B---3--:R-:W-:Y:S02]  /*7530*/  F2FP.F16.F32.PACK_AB R173, R134, R127 ;  /* 0x0000007f86ad723e */ /* 0x008fe400000000ff */
[----:B------:R-:W-:-:S04]  /*7540*/  F2FP.F16.F32.PACK_AB R175, R159, R140 ;  /* 0x0000008c9faf723e */ /* 0x000fc800000000ff */
[----:B------:R1:W3:Y:S01]  /*7550*/  MUFU.EX2 R138, R177 ;  /* 0x000000b1008a7308 */ /* 0x0002e20000000800 */
[----:B----4-:R-:W-:-:S07]  /*7560*/  FADD.FTZ R121, R142, R121 ;  /* 0x000000798e797221 */ /* 0x010fce0000010000 */
[----:B------:R-:W4:Y:S01]  /*7570*/  MUFU.EX2 R5, R5 ;  /* 0x0000000500057308 */ /* 0x000f220000000800 */
[----:B--2---:R-:W-:Y:S01]  /*7580*/  FADD.FTZ R121, R169, R121 ;  /* 0x00000079a9797221 */ /* 0x004fe20000010000 */
[----:B-1----:R-:W-:Y:S01]  /*7590*/  F2FP.F16.F32.PACK_AB R177, R135, R4 ;  /* 0x0000000487b1723e */ /* 0x002fe200000000ff */
[----:B------:R-:W-:Y:S01]  /*75a0*/  IMAD.MOV.U32 R4, RZ, RZ, R125 ;  /* 0x000000ffff047224 */ /* 0x000fe200078e007d */
[----:B------:R-:W-:-:S04]  /*75b0*/  F2FP.F16.F32.PACK_AB R169, R169, R142 ;  /* 0x0000008ea9a9723e */ /* 0x000fc800000000ff */
[----:B------:R-:W1:Y:S01]  /*75c0*/  MUFU.EX2 R126, R126 ;  /* 0x0000007e007e7308 */ /* 0x000e620000000800 */
[----:B---3--:R-:W-:Y:S01]  /*75d0*/  FADD.FTZ R121, R138, R121 ;  /* 0x000000798a797221 */ /* 0x008fe20000010000 */
[C---:B----4-:R-:W-:Y:S01]  /*75e0*/  FADD.FTZ R13, R5.reuse, R136 ;  /* 0x00000088050d7221 */ /* 0x050fe20000010000 */
[----:B------:R-:W-:Y:S01]  /*75f0*/  F2FP.F16.F32.PACK_AB R170, R5, R170 ;  /* 0x000000aa05aa723e */ /* 0x000fe200000000ff */
[----:B------:R-:W-:Y:S02]  /*7600*/  IMAD.MOV.U32 R5, RZ, RZ, R21 ;  /* 0x000000ffff057224 */ /* 0x000fe400078e0015 */
[C---:B-1----:R-:W-:Y:S01]  /*7610*/  FADD.FTZ R12, R126.reuse, R121 ;  /* 0x000000797e0c7221 */ /* 0x042fe20000010000 */
[----:B------:R-:W-:Y:S01]  /*7620*/  F2FP.F16.F32.PACK_AB R171, R126, R138 ;  /* 0x0000008a7eab723e */ /* 0x000fe200000000ff */
[----:B------:R-:W-:Y:S06]  /*7630*/  @P1 BRA `(.L_x_3760) ;  /* 0xffffffd000401947 */ /* 0x000fec000383ffff */
[----:B------:R-:W-:Y:S01]  /*7640*/  IMAD.MOV.U32 R4, RZ, RZ, R125 ;  /* 0x000000ffff047224 */ /* 0x000fe200078e007d */
[----:B------:R-:W-:Y:S01]  /*7650*/  UMOV UR36, UR7 ;  /* 0x0000000700247c82 */ /* 0x000fe20008000000 */
[----:B------:R-:W-:Y:S01]  /*7660*/  IMAD.MOV.U32 R5, RZ, RZ, R21 ;  /* 0x000000ffff057224 */ /* 0x000fe200078e0015 */
[----:B------:R-:W-:-:S06]  /*7670*/  UMOV UR46, UR40 ;  /* 0x00000028002e7c82 */ /* 0x000fcc0008000000 */
.L_x_3743:
[----:B------:R-:W1:Y:S01]  /*7680*/  LDC R20, c[0x0][0x9e4] ;  /* 0x00027900ff147b82 */ /* 0x000e620000000800 */
[----:B------:R-:W-:Y:S01]  /*7690*/  VIADD R21, R192, -UR10 ;  /* 0x8000000ac0157c36 */ /* 0x000fe20008000000 */
[----:B------:R-:W-:-:S04]  /*76a0*/  LOP3.LUT R193, R193, 0xffefffff, RZ, 0xc0, !PT ;  /* 0xffefffffc1c17812 */ /* 0x000fc800078ec0ff */
[----:B------:R-:W-:Y:S02]  /*76b0*/  R2UR UR6, R21 ;  /* 0x00000000150672ca */ /* 0x000fe400000e0000 */
[----:B-1----:R-:W-:-:S13]  /*76c0*/  ISETP.GE.AND P1, PT, R20, 0x1, PT ;  /* 0x000000011400780c */ /* 0x002fda0003f26270 */
[----:B------:R-:W-:Y:S01]  /*76d0*/  @P1 LOP3.LUT R193, R193, 0x100000, RZ, 0xfc, !PT ;  /* 0x00100000c1c11812 */ /* 0x000fe200078efcff */
[----:B------:R-:W-:Y:S06]  /*76e0*/  @!P1 BRA `(.L_x_3761) ;  /* 0x0000000000449947 */ /* 0x000fec0003800000 */
        /* <DEDUP_REMOVED lines=9> */
.L_x_3762:
[----:B------:R-:W-:-:S13]  /*7780*/  ISETP.NE.AND P1, PT, R20, 0x1, PT ;  /* 0x000000011400780c */ /* 0x000fda0003f25270 */
[----:B------:R-:W1:Y:S02]  /*7790*/  @P1 LDC.64 R120, c[0x0][0x9e8] ;  /* 0x00027a00ff781b82 */ /* 0x000e640000000a00 */
[----:B-1----:R-:W-:-:S05]  /*77a0*/  @P1 IMAD.HI.U32 R120, R192, R120, RZ ;  /* 0x00000078c0781227 */ /* 0x002fca00078e00ff */
[----:B------:R-:W-:-:S07]  /*77b0*/  @P1 SHF.R.U32.HI R192, RZ, R121, R120 ;  /* 0x00000079ffc01219 */ /* 0x000fce0000011678 */
.L_x_3763:
[----:B------:R-:W-:-:S05]  /*77c0*/  IMAD R192, R192, R20, RZ ;  /* 0x00000014c0c07224 */ /* 0x000fca00078e02ff */
[----:B------:R-:W-:-:S13]  /*77d0*/  R2UR UR7, R192 ;  /* 0x00000000c00772ca */ /* 0x000fda00000e0000 */
[----:B------:R-:W-:-:S04]  /*77e0*/  UISETP.LT.AND UP0, UPT, UR6, UR7, UPT ;  /* 0x000000070600728c */ /* 0x000fc8000bf01270 */
[----:B------:R-:W-:-:S12]  /*77f0*/  USEL UR6, UR6, UR7, !UP0 ;  /* 0x0000000706067287 */ /* 0x000fd8000c000000 */
.L_x_3761:
[----:B------:R-:W-:-:S04]  /*7800*/  UIADD3 UR6, UR6, 0x5f, URZ ;  /* 0x0000005f06067890 */ /* 0x000fc8000fffe03f */
[----:B------:R-:W-:-:S04]  /*7810*/  UIMAD.WIDE UR6, UR6, 0x2aaaaaab, URZ ;  /* 0x2aaaaaab060678a5 */ /* 0x000fc8000f8e023f */
[----:B------:R-:W-:-:S04]  /*7820*/  USHF.R.U32.HI UR6, URZ, 0x1f, UR7 ;  /* 0x0000001f3f067899 */ /* 0x000fc80008011607 */
[----:B------:R-:W-:-:S04]  /*7830*/  ULEA.HI.SX32 UR6, UR7, UR6, 0x1c ;  /* 0x0000000607067291 */ /* 0x000fc8000f8fe23f */
[----:B------:R-:W-:-:S04]  /*7840*/  UISETP.LT.AND UP0, UPT, UR47, UR6, UPT ;  /* 0x000000062f00728c */ /* 0x000fc8000bf01270 */
[----:B------:R-:W-:-:S06]  /*7850*/  USEL UR40, UR47, UR6, !UP0 ;  /* 0x000000062f287287 */ /* 0x000fcc000c000000 */
[----:B------:R-:W-:-:S13]  /*7860*/  ISETP.GE.AND P1, PT, R15, UR40, PT ;  /* 0x000000280f007c0c */ /* 0x000fda000bf26270 */
[----:B------:R-:W-:Y:S05]  /*7870*/  @!P1 BRA `(.L_x_3764) ;  /* 0x0000001c00809947 */ /* 0x000fea0003800000 */
[----:B------:R-:W-:Y:S01]  /*7880*/  IMAD.MOV.U32 R21, RZ, RZ, R4 ;  /* 0x000000ffff157224 */ /* 0x000fe200078e0004 */
[----:B------:R-:W-:Y:S01]  /*7890*/  UMOV UR38, UR46 ;  /* 0x0000002e00267c82 */ /* 0x000fe20008000000 */
[----:B------:R-:W-:Y:S01]  /*78a0*/  IMAD.MOV.U32 R192, RZ, RZ, R5 ;  /* 0x000000ffffc07224 */ /* 0x000fe200078e0005 */
[----:B------:R-:W-:-:S06]  /*78b0*/  UMOV UR7, UR36 ;  /* 0x0000002400077c82 */ /* 0x000fcc0008000000 */
.L_x_3773:
[----:B------:R-:W-:-:S04]  /*78c0*/  UIADD3 UR36, UR7, 0x1, URZ ;  /* 0x0000000107247890 */ /* 0x000fc8000fffe03f */
[----:B------:R-:W-:-:S04]  /*78d0*/  UISETP.NE.AND UP0, UPT, UR36, 0x2, UPT ;  /* 0x000000022400788c */ /* 0x000fc8000bf05270 */
[----:B------:R-:W-:Y:S02]  /*78e0*/  USEL UR46, URZ, 0x1, UP0 ;  /* 0x000000013f2e7887 */ /* 0x000fe40008000000 */
[----:B------:R-:W-:Y:S02]  /*78f0*/  USEL UR36, UR36, URZ, UP0 ;  /* 0x0000003f24247287 */ /* 0x000fe40008000000 */
[----:B------:R-:W-:Y:S01]  /*7900*/  ULOP3.LUT UR46, UR38, UR46, URZ, 0x3c, !UPT ;  /* 0x0000002e262e7292 */ /* 0x000fe2000f8e3c3f */
[----:B------:R-:W-:Y:S11]  /*7910*/  @!P0 BRA `(.L_x_3765) ;  /* 0x0000000000048947 */ /* 0x000ff60003800000 */
[----:B------:R-:W-:Y:S01]  /*7920*/  BPT.TRAP 0x1 ;  /* 0x000000040000795c */ /* 0x000fe20000300000 */
.L_x_3765:
[----:B------:R-:W-:Y:S01]  /*7930*/  ULEA UR6, UR36, UR37, 0x3 ;  /* 0x0000002524067291 */ /* 0x000fe2000f8e183f */
[----:B------:R-:W-:-:S05]  /*7940*/  IMAD.U32 R0, RZ, RZ, UR46 ;  /* 0x0000002eff007e24 */ /* 0x000fca000f8e00ff */
[----:B------:R-:W-:-:S04]  /*7950*/  SHF.L.U32 R0, R0, 0x1f, RZ ;  /* 0x0000001f00007819 */ /* 0x000fc800000006ff */
[----:B------:R1:W2:Y:S01]  /*7960*/  SYNCS.PHASECHK.TRANS64.TRYWAIT P1, [UR6+0x30830], R0 ;  /* 0x03083000ff0075a7 */ /* 0x0002a20008020146 */
[----:B------:R-:W-:Y:S05]  /*7970*/  @!P0 BRA `(.L_x_3766) ;  /* 0x0000000000048947 */ /* 0x000fea0003800000 */
[----:B------:R-:W-:Y:S01]  /*7980*/  BPT.TRAP 0x1 ;  /* 0x000000040000795c */ /* 0x000fe20000300000 */
.L_x_3766:
[----:B--2---:R-:W-:Y:S05]  /*7990*/  @P1 BRA `(.L_x_3767) ;  /* 0x0000000000081947 */ /* 0x004fea0003800000 */
[----:B------:R-:W2:Y:S02]  /*79a0*/  SYNCS.PHASECHK.TRANS64.TRYWAIT P1, [UR6+0x30830], R0 ;  /* 0x03083000ff0075a7 */ /* 0x000ea40008020146 */
[----:B--2---:R-:W-:Y:S05]  /*79b0*/  @!P1 BRA `(.L_x_3768) ;  /* 0x000000a800b09947 */ /* 0x004fea0003800000 */
.L_x_3767:
        /* <DEDUP_REMOVED lines=165> */
.L_x_3769:
[----:B------:R-:W-:Y:S01]  /*8410*/  ULEA UR11, UR7, UR37, 0x3 ;  /* 0x00000025070b7291 */ /* 0x000fe2000f8e183f */
[----:B-12---:R-:W-:-:S05]  /*8420*/  IMAD.U32 R0, RZ, RZ, UR38 ;  /* 0x00000026ff007e24 */ /* 0x006fca000f8e00ff */
[----:B------:R-:W-:-:S04]  /*8430*/  SHF.L.U32 R0, R0, 0x1f, RZ ;  /* 0x0000001f00007819 */ /* 0x000fc800000006ff */
[----:B------:R1:W2:Y:S01]  /*8440*/  SYNCS.PHASECHK.TRANS64.TRYWAIT P1, [UR11+0x30850], R0 ;  /* 0x03085000ff0075a7 */ /* 0x0002a2000802014b */
[----:B------:R-:W-:Y:S05]  /*8450*/  @!P0 BRA `(.L_x_3770) ;  /* 0x0000000000048947 */ /* 0x000fea0003800000 */
[----:B------:R-:W-:Y:S01]  /*8460*/  BPT.TRAP 0x1 ;  /* 0x000000040000795c */ /* 0x000fe20000300000 */
.L_x_3770:
[----:B--2---:R-:W-:Y:S05]  /*8470*/  @P1 BRA `(.L_x_3771) ;  /* 0x0000000000081947 */ /* 0x004fea0003800000 */
[----:B------:R-:W2:Y:S02]  /*8480*/  SYNCS.PHASECHK.TRANS64.TRYWAIT P1, [UR11+0x30850], R0 ;  /* 0x03085000ff0075a7 */ /* 0x000ea4000802014b */
[----:B--2---:R-:W-:Y:S05]  /*8490*/  @!P1 BRA `(.L_x_3772) ;  /* 0x000000a000109947 */ /* 0x004fea0003800000 */
.L_x_3771:
[----:B------:R-:W-:Y:S01]  /*84a0*/  UIADD3 UR6, UR37, 0x400, URZ ;  /* 0x0000040025067890 */ /* 0x000fe2000fffe03f */
[----:B------:R-:W-:Y:S01]  /*84b0*/  WARPGROUP.ARRIVE ;  /* 0x00000000000079c5 */ /* 0x000fe20000000000 */
[----:B-12---:R-:W-:-:S05]  /*84c0*/  FMNMX.FTZ R0, R120, R192, !PT ;  /* 0x000000c078007209 */ /* 0x006fca0007810000 */
[----:B------:R-:W1:Y:S01]  /*84d0*/  S2R R205, SR_TID.X ;  /* 0x0000000000cd7919 */ /* 0x000e620000002100 */
[----:B------:R-:W-:Y:S01]  /*84e0*/  USHF.R.U32.HI UR6, URZ, 0x4, UR6 ;  /* 0x000000043f067899 */ /* 0x000fe20008011606 */
[----:B------:R-:W-:Y:S01]  /*84f0*/  FMNMX.FTZ R4, R122, R21, !PT ;  /* 0x000000157a047209 */ /* 0x000fe20007810000 */
[----:B------:R-:W-:Y:S01]  /*8500*/  UMOV UR38, UR46 ;  /* 0x0000002e00267c82 */ /* 0x000fe20008000000 */
[----:B------:R-:W-:Y:S01]  /*8510*/  FMNMX.FTZ R3, R121, R0, !PT ;  /* 0x0000000079037209 */ /* 0x000fe20007810000 */
[----:B------:R-:W-:-:S03]  /*8520*/  ULOP3.LUT UR6, UR6, 0x3fff, URZ, 0xc0, !UPT ;  /* 0x00003fff06067892 */ /* 0x000fc6000f8ec03f */
[----:B------:R-:W-:Y:S01]  /*8530*/  FMNMX.FTZ R0, R124, R3, !PT ;  /* 0x000000037c007209 */ /* 0x000fe20007810000 */
[----:B------:R-:W-:-:S03]  /*8540*/  ULOP3.LUT UR6, UR6, 0x3000000, URZ, 0xfc, !UPT ;  /* 0x0300000006067892 */ /* 0x000fc6000f8efc3f */
[----:B------:R-:W-:Y:S01]  /*8550*/  FMNMX.FTZ R3, R125, R0, !PT ;  /* 0x000000007d037209 */ /* 0x000fe20007810000 */
[----:B------:R-:W-:-:S03]  /*8560*/  UIMAD UR10, UR7, 0x900, UR6 ;  /* 0x00000900070a78a4 */ /* 0x000fc6000f8e0206 */
[----:B------:R-:W-:Y:S01]  /*8570*/  UMOV UR7, 0x40000040 ;  /* 0x4000004000077882 */ /* 0x000fe20000000000 */
[----:B------:R-:W-:-:S03]  /*8580*/  FMNMX.FTZ R0, R128, R3, !PT ;  /* 0x0000000380007209 */ /* 0x000fc60007810000 */
[----:B------:R-:W-:Y:S01]  /*8590*/  UMOV UR6, UR10 ;  /* 0x0000000a00067c82 */ /* 0x000fe20008000000 */
[----:B------:R-:W-:Y:S01]  /*85a0*/  FMNMX.FTZ R3, R129, R0, !PT ;  /* 0x0000000081037209 */ /* 0x000fe20007810000 */
[----:B------:R-:W-:Y:S01]  /*85b0*/  HGMMA.64x192x16.F32 R24, R188, gdesc[UR4].tnspB, R24, gsb0 ;  /* 0x42e00004bc187df0 */ /* 0x000fe20008000818 */
[----:B------:R-:W-:Y:S01]  /*85c0*/  UIADD3 UR6, UR10, 0x80, URZ ;  /* 0x000000800a067890 */ /* 0x000fe2000fffe03f */
[----:B------:R-:W-:Y:S01]  /*85d0*/  UMOV UR7, 0x40000040 ;  /* 0x4000004000077882 */ /* 0x000fe20000000000 */
[----:B------:R-:W-:-:S04]  /*85e0*/  FMNMX.FTZ R0, R132, R3, !PT ;  /* 0x0000000384007209 */ /* 0x000fc80007810000 */
[----:B------:R-:W-:Y:S02]  /*85f0*/  FMNMX.FTZ R3, R133, R0, !PT ;  /* 0x0000000085037209 */ /* 0x000fe40007810000 */
[----:B-1----:R-:W-:Y:S02]  /*8600*/  LOP3.LUT P1, RZ, R205, 0x7f, RZ, 0xc0, !PT ;  /* 0x0000007fcdff7812 */ /* 0x002fe4000782c0ff */
        /* <DEDUP_REMOVED lines=17> */
[----:B------:R-:W2:Y:S01]  /*8720*/  SHFL.BFLY PT, R3, R2, 0x2, 0x1f ;  /* 0x0c401f0002037f89 */ /* 0x000ea200000e0000 */
        /* <DEDUP_REMOVED lines=12> */
[----:B--2---:R-:W-:-:S14]  /*87f0*/  FMNMX.FTZ R180, R2, R3, !PT ;  /* 0x0000000302b47209 */ /* 0x004fdc0007810000 */
[----:B------:R-:W-:Y:S01]  /*8800*/  HGMMA.64x192x16.F32 R24, R176, gdesc[UR4].tnspB, R24, gsb0 ;  /* 0x42e00004b0187df0 */ /* 0x000fe20008000818 */
[----:B------:R-:W-:Y:S01]  /*8810*/  UIADD3 UR6, UR10, 0x200, URZ ;  /* 0x000002000a067890 */ /* 0x000fe2000fffe03f */
[----:B------:R-:W2:Y:S01]  /*8820*/  SHFL.BFLY PT, R5, R180, 0x1, 0x1f ;  /* 0x0c201f00b4057f89 */ /* 0x000ea200000e0000 */
[----:B------:R-:W-:Y:S01]  /*8830*/  UMOV UR7, 0x40000040 ;  /* 0x4000004000077882 */ /* 0x000fe20000000000 */
[----:B--2---:R-:W-:-:S05]  /*8840*/  FMNMX.FTZ R5, R180, R5, !PT ;  /* 0x00000005b4057209 */ /* 0x004fca0007810000 */
[----:B------:R-:W-:Y:S01]  /*8850*/  FADD.FTZ R3, -R5, R192 ;  /* 0x000000c005037221 */ /* 0x000fe20000010100 */
[----:B------:R-:W-:Y:S01]  /*8860*/  IMAD.MOV.U32 R192, RZ, RZ, R5 ;  /* 0x000000ffffc07224 */ /* 0x000fe200078e0005 */
[----:B------:R-:W-:Y:S02]  /*8870*/  WARPGROUP.DEPBAR.LE gsb0, 0x0 ;  /* 0x00008000000079c5 */ /* 0x000fe40000010000 */
[----:B------:R-:W-:Y:S01]  /*8880*/  WARPGROUP.ARRIVE ;  /* 0x00000000000079c5 */ /* 0x000fe20000000000 */
[----:B------:R-:W-:Y:S01]  /*8890*/  FMNMX.FTZ R179, R123, R4, !PT ;  /* 0x000000047bb37209 */ /* 0x000fe20007810000 */
[-C--:B-1----:R-:W-:Y:S01]  /*88a0*/  FMUL.FTZ R176, R3, R0.reuse ;  /* 0x0000000003b07220 */ /* 0x082fe20000410000 */
[-C--:B------:R-:W-:Y:S02]  /*88b0*/  FMUL.FTZ R3, R5, R0.reuse ;  /* 0x0000000005037220 */ /* 0x080fe40000410000 */
[----:B------:R-:W-:Y:S02]  /*88c0*/  FMNMX.FTZ R4, R126, R179, !PT ;  /* 0x000000b37e047209 */ /* 0x000fe40007810000 */
[----:B------:R-:W-:Y:S01]  /*88d0*/  HGMMA.64x192x16.F32 R24, R172, gdesc[UR4].tnspB, R24, gsb0 ;  /* 0x42e00004ac187df0 */ /* 0x000fe20008000818 */
[--C-:B------:R-:W-:Y:S01]  /*88e0*/  FFMA.FTZ R188, R121, R0, -R3.reuse ;  /* 0x0000000079bc7223 */ /* 0x100fe20000010803 */
[----:B------:R-:W-:Y:S01]  /*88f0*/  UIADD3 UR6, UR10, 0x280, URZ ;  /* 0x000002800a067890 */ /* 0x000fe2000fffe03f */
[----:B------:R-:W-:Y:S01]  /*8900*/  FMNMX.FTZ R121, R127, R4, !PT ;  /* 0x000000047f797209 */ /* 0x000fe20007810000 */
[----:B------:R-:W-:Y:S01]  /*8910*/  UMOV UR7, 0x40000040 ;  /* 0x4000004000077882 */ /* 0x000fe20000000000 */
        /* <DEDUP_REMOVED lines=18> */
[----:B------:R-:W-:-:S04]  /*8a40*/  FMNMX.FTZ R4, R138, R125, !PT ;  /* 0x0000007d8a047209 */ /* 0x000fc80007810000 */
[----:B------:R-:W-:-:S03]  /*8a50*/  FMNMX.FTZ R125, R139, R4, !PT ;  /* 0x000000048b7d7209 */ /* 0x000fc60007810000 */
[----:B------:R-:W2:Y:S01]  /*8a60*/  MUFU.EX2 R188, R188 ;  /* 0x000000bc00bc7308 */ /* 0x000ea20000000800 */
[----:B------:R-:W-:Y:S01]  /*8a70*/  FMNMX.FTZ R4, R142, R125, !PT ;  /* 0x0000007d8e047209 */ /* 0x000fe20007810000 */
[----:B------:R-:W-:-:S03]  /*8a80*/  FFMA.FTZ R125, R129, R0, -R3 ;  /* 0x00000000817d7223 */ /* 0x000fc60000010803 */
[----:B------:R-:W-:-:S03]  /*8a90*/  FMNMX.FTZ R129, R143, R4, !PT ;  /* 0x000000048f817209 */ /* 0x000fc60007810000 */
[----:B------:R-:W3:Y:S01]  /*8aa0*/  MUFU.EX2 R190, R190 ;  /* 0x000000be00be7308 */ /* 0x000ee20000000800 */
[----:B------:R-:W-:Y:S01]  /*8ab0*/  FMNMX.FTZ R4, R146, R129, !PT ;  /* 0x0000008192047209 */ /* 0x000fe20007810000 */
[----:B-1----:R-:W-:-:S03]  /*8ac0*/  FFMA.FTZ R13, R2, R13, R177 ;  /* 0x0000000d020d7223 */ /* 0x002fc600000100b1 */
[----:B------:R-:W-:-:S03]  /*8ad0*/  FMNMX.FTZ R129, R147, R4, !PT ;  /* 0x0000000493817209 */ /* 0x000fc60007810000 */
[----:B------:R-:W1:Y:S01]  /*8ae0*/  MUFU.EX2 R121, R121 ;  /* 0x0000007900797308 */ /* 0x000e620000000800 */
[----:B------:R-:W-:Y:S01]  /*8af0*/  FMNMX.FTZ R4, R150, R129, !PT ;  /* 0x0000008196047209 */ /* 0x000fe20007810000 */
[----:B------:R-:W-:Y:S01]  /*8b00*/  FFMA.FTZ R129, R133, R0, -R3 ;  /* 0x0000000085817223 */ /* 0x000fe20000010803 */
[C---:B--2---:R-:W-:Y:S01]  /*8b10*/  FADD.FTZ R13, R188.reuse, R13 ;  /* 0x0000000dbc0d7221 */ /* 0x044fe20000010000 */
[----:B------:R-:W-:Y:S02]  /*8b20*/  F2FP.F16.F32.PACK_AB R188, R188, R177 ;  /* 0x000000b1bcbc723e */ /* 0x000fe400000000ff */
[----:B------:R-:W-:Y:S02]  /*8b30*/  FMNMX.FTZ R133, R151, R4, !PT ;  /* 0x0000000497857209 */ /* 0x000fe40007810000 */
[----:B------:R-:W-:Y:S01]  /*8b40*/  MUFU.EX2 R184, R184 ;  /* 0x000000b800b87308 */ /* 0x000fe20000000800 */
[----:B---3--:R-:W-:Y:S01]  /*8b50*/  FADD.FTZ R140, R190, R13 ;  /* 0x0000000dbe8c7221 */ /* 0x008fe20000010000 */
[----:B------:R-:W-:-:S04]  /*8b60*/  FMNMX.FTZ R4, R154, R133, !PT ;  /* 0x000000859a047209 */ /* 0x000fc80007810000 */
[----:B------:R-:W-:Y:S02]  /*8b70*/  FMNMX.FTZ R133, R155, R4, !PT ;  /* 0x000000049b857209 */ /* 0x000fe40007810000 */
[----:B------:R-:W-:Y:S01]  /*8b80*/  MUFU.EX2 R125, R125 ;  /* 0x0000007d007d7308 */ /* 0x000fe20000000800 */
[----:B-1----:R-:W-:Y:S02]  /*8b90*/  F2FP.F16.F32.PACK_AB R190, R121, R190 ;  /* 0x000000be79be723e */ /* 0x002fe400000000ff */
[----:B------:R-:W-:Y:S01]  /*8ba0*/  FMNMX.FTZ R4, R158, R133, !PT ;  /* 0x000000859e047209 */ /* 0x000fe20007810000 */
[----:B------:R-:W-:-:S03]  /*8bb0*/  FFMA.FTZ R133, R137, R0, -R3 ;  /* 0x0000000089857223 */ /* 0x000fc60000010803 */
[----:B------:R-:W-:Y:S01]  /*8bc0*/  FMNMX.FTZ R137, R159, R4, !PT ;  /* 0x000000049f897209 */ /* 0x000fe20007810000 */
[----:B------:R-:W-:Y:S03]  /*8bd0*/  MUFU.EX2 R186, R186 ;  /* 0x000000ba00ba7308 */ /* 0x000fe60000000800 */
[----:B------:R-:W-:-:S04]  /*8be0*/  FMNMX.FTZ R4, R162, R137, !PT ;  /* 0x00000089a2047209 */ /* 0x000fc80007810000 */
[----:B------:R-:W-:Y:S01]  /*8bf0*/  FMNMX.FTZ R137, R163, R4, !PT ;  /* 0x00000004a3897209 */ /* 0x000fe20007810000 */
[----:B------:R-:W-:Y:S03]  /*8c00*/  MUFU.EX2 R129, R129 ;  /* 0x0000008100817308 */ /* 0x000fe60000000800 */
        /* <DEDUP_REMOVED lines=23> */
[----:B------:R-:W1:Y:S01]  /*8d80*/  SHFL.BFLY PT, R173, R4, 0x2, 0x1f ;  /* 0x0c401f0004ad7f89 */ /* 0x000e6200000e0000 */
[-CC-:B------:R-:W-:Y:S01]  /*8d90*/  FFMA.FTZ R172, R152, R0.reuse, -R3.reuse ;  /* 0x0000000098ac7223 */ /* 0x180fe20000010803 */
[----:B------:R-:W-:-:S03]  /*8da0*/  FFMA.FTZ R174, R156, R0, -R3 ;  /* 0x000000009cae7223 */ /* 0x000fc60000010803 */
[----:B------:R-:W-:Y:S01]  /*8db0*/  HGMMA.64x192x16.F32 R24, R168, gdesc[UR4].tnspB, R24, gsb0 ;  /* 0x42e00004a8187df0 */ /* 0x000fe20008000818 */
[----:B------:R-:W-:Y:S01]  /*8dc0*/  UMOV UR7, UR36 ;  /* 0x0000002400077c82 */ /* 0x000fe20008000000 */
[----:B------:R-:W-:Y:S08]  /*8dd0*/  MUFU.EX2 R172, R172 ;  /* 0x000000ac00ac7308 */ /* 0x000ff00000000800 */
[----:B------:R-:W-:Y:S01]  /*8de0*/  MUFU.EX2 R174, R174 ;  /* 0x000000ae00ae7308 */ /* 0x000fe20000000800 */
[----:B-1----:R-:W-:-:S05]  /*8df0*/  FMNMX.FTZ R173, R4, R173, !PT ;  /* 0x000000ad04ad7209 */ /* 0x002fca0007810000 */
[----:B------:R-:W1:Y:S02]  /*8e00*/  SHFL.BFLY PT, R4, R173, 0x1, 0x1f ;  /* 0x0c201f00ad047f89 */ /* 0x000e6400000e0000 */
[----:B-1----:R-:W-:-:S05]  /*8e10*/  FMNMX.FTZ R4, R173, R4, !PT ;  /* 0x00000004ad047209 */ /* 0x002fca0007810000 */
[C---:B------:R-:W-:Y:S01]  /*8e20*/  FADD.FTZ R3, -R4.reuse, R21 ;  /* 0x0000001504037221 */ /* 0x040fe20000010100 */
[-C--:B------:R-:W-:Y:S01]  /*8e30*/  FMUL.FTZ R161, R4, R0.reuse ;  /* 0x0000000004a17220 */ /* 0x080fe20000410000 */
[----:B------:R-:W-:Y:S02]  /*8e40*/  MUFU.EX2 R21, R165 ;  /* 0x000000a500157308 */ /* 0x000fe40000000800 */
[-C--:B------:R-:W-:Y:S01]  /*8e50*/  FMUL.FTZ R3, R3, R0.reuse ;  /* 0x0000000003037220 */ /* 0x080fe20000410000 */
[-CC-:B------:R-:W-:Y:S01]  /*8e60*/  FFMA.FTZ R122, R122, R0.reuse, -R161.reuse ;  /* 0x000000007a7a7223 */ /* 0x180fe200000108a1 */
[-CC-:B------:R-:W-:Y:S01]  /*8e70*/  FFMA.FTZ R191, R126, R0.reuse, -R161.reuse ;  /* 0x000000007ebf7223 */ /* 0x180fe200000108a1 */
[-CC-:B------:R-:W-:Y:S01]  /*8e80*/  FFMA.FTZ R126, R127, R0.reuse, -R161.reuse ;  /* 0x000000007f7e7223 */ /* 0x180fe200000108a1 */
[-CC-:B------:R-:W-:Y:S01]  /*8e90*/  FFMA.FTZ R189, R123, R0.reuse, -R161.reuse ;  /* 0x000000007bbd7223 */ /* 0x180fe200000108a1 */
[----:B------:R-:W-:Y:S01]  /*8ea0*/  IMAD.U32 R127, RZ, RZ, UR36 ;  /* 0x00000024ff7f7e24 */ /* 0x000fe2000f8e00ff */
[----:B------:R-:W-:Y:S01]  /*8eb0*/  MUFU.EX2 R3, R3 ;  /* 0x0000000300037308 */ /* 0x000fe20000000800 */
[-CC-:B------:R-:W-:Y:S01]  /*8ec0*/  FFMA.FTZ R185, R130, R0.reuse, -R161.reuse ;  /* 0x0000000082b97223 */ /* 0x180fe200000108a1 */
[-CC-:B------:R-:W-:Y:S01]  /*8ed0*/  FFMA.FTZ R128, R131, R0.reuse, -R161.reuse ;  /* 0x0000000083807223 */ /* 0x180fe200000108a1 */
[----:B------:R-:W-:Y:S01]  /*8ee0*/  IMAD.U32 R131, RZ, RZ, UR11 ;  /* 0x0000000bff837e24 */ /* 0x000fe2000f8e00ff */
[----:B------:R-:W-:Y:S01]  /*8ef0*/  @!P1 LEA R127, R127, UR37, 0x3 ;  /* 0x000000257f7f9c11 */ /* 0x000fe2000f8e18ff */
[-CC-:B------:R-:W-:Y:S01]  /*8f00*/  FFMA.FTZ R187, R134, R0.reuse, -R161.reuse ;  /* 0x0000000086bb7223 */ /* 0x180fe200000108a1 */
[-CC-:B------:R-:W-:Y:S01]  /*8f10*/  FFMA.FTZ R181, R138, R0.reuse, -R161.reuse ;  /* 0x000000008ab57223 */ /* 0x180fe200000108a1 */
[----:B------:R-:W-:Y:S01]  /*8f20*/  FFMA.FTZ R130, R135, R0, -R161 ;  /* 0x0000000087827223 */ /* 0x000fe200000108a1 */
[----:B------:R-:W1:Y:S01]  /*8f30*/  MUFU.EX2 R122, R122 ;  /* 0x0000007a007a7308 */ /* 0x000e620000000800 */
[----:B------:R-:W-:-:S02]  /*8f40*/  @!P1 VIADD R127, R127, 0x30840 ;  /* 0x000308407f7f9836 */ /* 0x000fc40000000000 */
[-CC-:B------:R-:W-:Y:S01]  /*8f50*/  FFMA.FTZ R132, R139, R0.reuse, -R161.reuse ;  /* 0x000000008b847223 */ /* 0x180fe200000108a1 */
[-CC-:B------:R-:W-:Y:S01]  /*8f60*/  FFMA.FTZ R183, R142, R0.reuse, -R161.reuse ;  /* 0x000000008eb77223 */ /* 0x180fe200000108a1 */
[-CC-:B------:R-:W-:Y:S01]  /*8f70*/  FFMA.FTZ R134, R143, R0.reuse, -R161.reuse ;  /* 0x000000008f867223 */ /* 0x180fe200000108a1 */
[-C--:B------:R-:W-:Y:S01]  /*8f80*/  FFMA.FTZ R123, R146, R0.reuse, -R161 ;  /* 0x00000000927b7223 */ /* 0x080fe200000108a1 */
[----:B------:R-:W-:Y:S01]  /*8f90*/  @!P1 PRMT R127, RZ, 0x654, R127 ;  /* 0x00000654ff7f9816 */ /* 0x000fe2000000007f */
        /* <DEDUP_REMOVED lines=8> */
[--C-:B------:R-:W-:Y:S01]  /*9020*/  FFMA.FTZ R163, R163, R0, -R161.reuse ;  /* 0x00000000a3a37223 */ /* 0x100fe200000108a1 */
[----:B------:R-:W3:Y:S01]  /*9030*/  MUFU.EX2 R191, R191 ;  /* 0x000000bf00bf7308 */ /* 0x000ee20000000800 */
[----:B-1----:R-:W-:Y:S01]  /*9040*/  FFMA.FTZ R12, R3, R12, R122 ;  /* 0x0000000c030c7223 */ /* 0x002fe2000001007a */
[----:B------:R-:W-:-:S06]  /*9050*/  FFMA.FTZ R166, R166, R0, -R161 ;  /* 0x00000000a6a67223 */ /* 0x000fcc00000108a1 */
[----:B------:R-:W1:Y:S01]  /*9060*/  MUFU.EX2 R126, R126 ;  /* 0x0000007e007e7308 */ /* 0x000e620000000800 */
[----:B--2---:R-:W-:Y:S01]  /*9070*/  FADD.FTZ R138, R189, R12 ;  /* 0x0000000cbd8a7221 */ /* 0x004fe20000010000 */
[--C-:B------:R-:W-:Y:S01]  /*9080*/  FFMA.FTZ R12, R151, R0, -R161.reuse ;  /* 0x00000000970c7223 */ /* 0x100fe200000108a1 */
[----:B------:R-:W-:Y:S01]  /*9090*/  F2FP.F16.F32.PACK_AB R189, R189, R122 ;  /* 0x0000007abdbd723e */ /* 0x000fe200000000ff */
[----:B------:R-:W-:-:S04]  /*90a0*/  FFMA.FTZ R161, R167, R0, -R161 ;  /* 0x00000000a7a17223 */ /* 0x000fc800000108a1 */
        /* <DEDUP_REMOVED lines=32> */
[----:B------:R-:W-:Y:S02]  /*92b0*/  WARPGROUP.DEPBAR.LE gsb0, 0x0 ;  /* 0x00008000000079c5 */ /* 0x000fe40000010000 */
[----:B------:R3:W-:Y:S04]  /*92c0*/  @!P1 SYNCS.ARRIVE.TRANS64.RED.A1T0 RZ, [R127+URZ], RZ ;  /* 0x000000ff7fff99a7 */ /* 0x0007e8000810043f */
[----:B------:R-:W4:Y:S01]  /*92d0*/  MUFU.EX2 R155, R155 ;  /* 0x0000009b009b7308 */ /* 0x000f220000000800 */
[C---:B-1----:R-:W-:Y:S01]  /*92e0*/  FADD.FTZ R122, R12.reuse, R13 ;  /* 0x0000000d0c7a7221 */ /* 0x042fe20000010000 */
[----:B------:R-:W-:-:S02]  /*92f0*/  F2FP.F16.F32.PACK_AB R179, R12, R179 ;  /* 0x000000b30cb3723e */ /* 0x000fc400000000ff */
[----:B------:R-:W-:Y:S02]  /*9300*/  F2FP.F16.F32.PACK_AB R170, R21, R124 ;  /* 0x0000007c15aa723e */ /* 0x000fe400000000ff */
[----:B------:R-:W-:Y:S01]  /*9310*/  F2FP.F16.F32.PACK_AB R168, R157, R120 ;  /* 0x000000789da8723e */ /* 0x000fe200000000ff */
[----:B---3--:R-:W-:Y:S01]  /*9320*/  @!P1 VIADD R127, R131, 0x30860 ;  /* 0x00030860837f9836 */ /* 0x008fe20000000000 */
[----:B------:R-:W1:Y:S01]  /*9330*/  MUFU.EX2 R175, R158 ;  /* 0x0000009e00af7308 */ /* 0x000e620000000800 */
[----:B--2---:R-:W-:-:S03]  /*9340*/  FADD.FTZ R122, R173, R122 ;  /* 0x0000007aad7a7221 */ /* 0x004fc60000010000 */
[----:B------:R-:W-:-:S04]  /*9350*/  @!P1 PRMT R127, RZ, 0x654, R127 ;  /* 0x00000654ff7f9816 */ /* 0x000fc8000000007f */
[----:B------:R2:W-:Y:S01]  /*9360*/  @!P1 SYNCS.ARRIVE.TRANS64.RED.A1T0 RZ, [R127+URZ], RZ ;  /* 0x000000ff7fff99a7 */ /* 0x0005e2000810043f */
[----:B------:R-:W3:Y:S01]  /*9370*/  MUFU.EX2 R159, R159 ;  /* 0x0000009f009f7308 */ /* 0x000ee20000000800 */
[----:B----4-:R-:W-:Y:S01]  /*9380*/  FADD.FTZ R122, R155, R122 ;  /* 0x0000007a9b7a7221 */ /* 0x010fe20000010000 */
[C---:B------:R-:W-:Y:S01]  /*9390*/  ISETP.GT.AND P1, PT, R15.reuse, UR40, PT ;  /* 0x000000280f007c0c */ /* 0x040fe2000bf24270 */
[----:B------:R-:W-:Y:S01]  /*93a0*/  VIADD R15, R15, 0xffffffff ;  /* 0xffffffff0f0f7836 */ /* 0x000fe20000000000 */
[----:B------:R-:W-:Y:S01]  /*93b0*/  F2FP.F16.F32.PACK_AB R173, R155, R173 ;  /* 0x000000ad9bad723e */ /* 0x000fe200000000ff */
[----:B--2---:R-:W-:-:S03]  /*93c0*/  FADD.FTZ R127, R121, R140 ;  /* 0x0000008c797f7221 */ /* 0x004fc60000010000 */
[----:B------:R-:W2:Y:S01]  /*93d0*/  MUFU.EX2 R169, R162 ;  /* 0x000000a200a97308 */ /* 0x000ea20000000800 */
[----:B-1----:R-:W-:Y:S01]  /*93e0*/  FADD.FTZ R122, R175, R122 ;  /* 0x0000007aaf7a7221 */ /* 0x002fe20000010000 */
[----:B------:R-:W-:Y:S01]  /*93f0*/  FADD.FTZ R140, R184, R127 ;  /* 0x0000007fb88c7221 */ /* 0x000fe20000010000 */
[----:B------:R-:W-:-:S03]  /*9400*/  F2FP.F16.F32.PACK_AB R184, R125, R184 ;  /* 0x000000b87db8723e */ /* 0x000fc600000000ff */
[----:B------:R-:W-:Y:S02]  /*9410*/  FADD.FTZ R127, R125, R140 ;  /* 0x0000008c7d7f7221 */ /* 0x000fe40000010000 */
[----:B------:R-:W1:Y:S01]  /*9420*/  MUFU.EX2 R163, R163 ;  /* 0x000000a300a37308 */ /* 0x000e620000000800 */
[C---:B---3--:R-:W-:Y:S01]  /*9430*/  FADD.FTZ R122, R159.reuse, R122 ;  /* 0x0000007a9f7a7221 */ /* 0x048fe20000010000 */
[----:B------:R-:W-:Y:S01]  /*9440*/  F2FP.F16.F32.PACK_AB R175, R159, R175 ;  /* 0x000000af9faf723e */ /* 0x000fe200000000ff */
[----:B------:R-:W-:Y:S01]  /*9450*/  FADD.FTZ R140, R186, R127 ;  /* 0x0000007fba8c7221 */ /* 0x000fe20000010000 */
[----:B------:R-:W-:-:S03]  /*9460*/  F2FP.F16.F32.PACK_AB R186, R129, R186 ;  /* 0x000000ba81ba723e */ /* 0x000fc600000000ff */
[----:B------:R-:W-:Y:S01]  /*9470*/  FADD.FTZ R127, R129, R140 ;  /* 0x0000008c817f7221 */ /* 0x000fe20000010000 */
[----:B------:R-:W3:Y:S01]  /*9480*/  MUFU.EX2 R171, R166 ;  /* 0x000000a600ab7308 */ /* 0x000ee20000000800 */
[----:B--2---:R-:W-:Y:S02]  /*9490*/  FADD.FTZ R122, R169, R122 ;  /* 0x0000007aa97a7221 */ /* 0x004fe40000010000 */
[----:B------:R-:W-:Y:S01]  /*94a0*/  FADD.FTZ R140, R180, R127 ;  /* 0x0000007fb48c7221 */ /* 0x000fe20000010000 */
[----:B------:R-:W-:-:S03]  /*94b0*/  F2FP.F16.F32.PACK_AB R180, R133, R180 ;  /* 0x000000b485b4723e */ /* 0x000fc600000000ff */
[----:B------:R-:W-:Y:S01]  /*94c0*/  FADD.FTZ R121, R133, R140 ;  /* 0x0000008c85797221 */ /* 0x000fe20000010000 */
[----:B------:R-:W2:Y:S01]  /*94d0*/  MUFU.EX2 R161, R161 ;  /* 0x000000a100a17308 */ /* 0x000ea20000000800 */
[C---:B-1----:R-:W-:Y:S01]  /*94e0*/  FADD.FTZ R122, R163.reuse, R122 ;  /* 0x0000007aa37a7221 */ /* 0x042fe20000010000 */
[----:B------:R-:W-:Y:S01]  /*94f0*/  F2FP.F16.F32.PACK_AB R169, R163, R169 ;  /* 0x000000a9a3a9723e */ /* 0x000fe200000000ff */
[----:B------:R-:W-:Y:S01]  /*9500*/  FADD.FTZ R140, R182, R121 ;  /* 0x00000079b68c7221 */ /* 0x000fe20000010000 */
[----:B------:R-:W-:-:S03]  /*9510*/  F2FP.F16.F32.PACK_AB R182, R137, R182 ;  /* 0x000000b689b6723e */ /* 0x000fc600000000ff */
[----:B------:R-:W-:Y:S01]  /*9520*/  FADD.FTZ R121, R137, R140 ;  /* 0x0000008c89797221 */ /* 0x000fe20000010000 */
[----:B---3--:R-:W-:-:S03]  /*9530*/  FADD.FTZ R122, R171, R122 ;  /* 0x0000007aab7a7221 */ /* 0x008fc60000010000 */
[----:B------:R-:W-:Y:S01]  /*9540*/  FADD.FTZ R126, R176, R121 ;  /* 0x00000079b07e7221 */ /* 0x000fe20000010000 */
[----:B------:R-:W-:-:S03]  /*9550*/  F2FP.F16.F32.PACK_AB R176, R141, R176 ;  /* 0x000000b08db0723e */ /* 0x000fc600000000ff */
[----:B------:R-:W-:Y:S01]  /*9560*/  FADD.FTZ R121, R141, R126 ;  /* 0x0000007e8d797221 */ /* 0x000fe20000010000 */
[----:B--2---:R-:W-:-:S03]  /*9570*/  F2FP.F16.F32.PACK_AB R171, R161, R171 ;  /* 0x000000aba1ab723e */ /* 0x004fc600000000ff */
        /* <DEDUP_REMOVED lines=8> */
[----:B------:R-:W-:-:S04]  /*9600*/  FADD.FTZ R13, R153, R126 ;  /* 0x0000007e990d7221 */ /* 0x000fc80000010000 */
[----:B------:R-:W-:-:S04]  /*9610*/  FADD.FTZ R12, R120, R13 ;  /* 0x0000000d780c7221 */ /* 0x000fc80000010000 */
[----:B------:R-:W-:-:S04]  /*9620*/  FADD.FTZ R13, R157, R12 ;  /* 0x0000000c9d0d7221 */ /* 0x000fc80000010000 */
[----:B------:R-:W-:-:S04]  /*9630*/  FADD.FTZ R12, R124, R13 ;  /* 0x0000000d7c0c7221 */ /* 0x000fc80000010000 */
[----:B------:R-:W-:Y:S01]  /*9640*/  FADD.FTZ R13, R21, R12 ;  /* 0x0000000c150d7221 */ /* 0x000fe20000010000 */
[----:B------:R-:W-:Y:S01]  /*9650*/  FADD.FTZ R12, R161, R122 ;  /* 0x0000007aa10c7221 */ /* 0x000fe20000010000 */
[----:B------:R-:W-:Y:S01]  /*9660*/  IMAD.MOV.U32 R21, RZ, RZ, R4 ;  /* 0x000000ffff157224 */ /* 0x000fe200078e0004 */
[----:B------:R-:W-:Y:S06]  /*9670*/  @P1 BRA `(.L_x_3773) ;  /* 0xffffffe000901947 */ /* 0x000fec000383ffff */
.L_x_3764:
[----:B------:R-:W-:-:S13]  /*9680*/  ISETP.GE.AND P1, PT, R15, UR47, PT ;  /* 0x0000002f0f007c0c */ /* 0x000fda000bf26270 */
[----:B------:R-:W-:Y:S05]  /*9690*/  @!P1 BRA `(.L_x_3774) ;  /* 0x0000002c00d89947 */ /* 0x000fea0003800000 */
[----:B------:R-:W-:Y:S01]  /*96a0*/  IMAD.MOV.U32 R21, RZ, RZ, R4 ;  /* 0x000000ffff157224 */ /* 0x000fe200078e0004 */
[----:B------:R-:W-:Y:S01]  /*96b0*/  UMOV UR38, UR46 ;  /* 0x0000002e00267c82 */ /* 0x000fe20008000000 */
[----:B------:R-:W-:Y:S01]  /*96c0*/  IMAD.MOV.U32 R205, RZ, RZ, R5 ;  /* 0x000000ffffcd7224 */ /* 0x000fe200078e0005 */
[----:B------:R-:W-:Y:S01]  /*96d0*/  UMOV UR7, UR36 ;  /* 0x0000002400077c82 */ /* 0x000fe20008000000 */
[----:B------:R-:W-:Y:S01]  /*96e0*/  IMAD.IADD R192, R7, 0x1, R14 ;  /* 0x0000000107c07824 */ /* 0x000fe200078e020e */
[----:B------:R-:W-:Y:S01]  /*96f0*/  ULDC UR40, c[0x0][0x9e4] ;  /* 0x0002790000287ab9 */ /* 0x000fe20000000800 */
[----:B------:R-:W-:Y:S01]  /*9700*/  ULDC UR41, c[0x0][0x9dc] ;  /* 0x0002770000297ab9 */ /* 0x000fe20000000800 */
[----:B------:R-:W-:-:S05]  /*9710*/  ULDC UR45, c[0x0][0x9e0] ;  /* 0x00027800002d7ab9 */ /* 0x000fca0000000800 */
.L_x_3791:
[----:B------:R-:W-:-:S04]  /*9720*/  UIADD3 UR36, UR7, 0x1, URZ ;  /* 0x0000000107247890 */ /* 0x000fc8000fffe03f */
[----:B------:R-:W-:-:S04]  /*9730*/  UISETP.NE.AND UP0, UPT, UR36, 0x2, UPT ;  /* 0x000000022400788c */ /* 0x000fc8000bf05270 */
[----:B------:R-:W-:Y:S02]  /*9740*/  USEL UR46, URZ, 0x1, UP0 ;  /* 0x000000013f2e7887 */ /* 0x000fe40008000000 */
[----:B------:R-:W-:Y:S02]  /*9750*/  USEL UR36, UR36, URZ, UP0 ;  /* 0x0000003f24247287 */ /* 0x000fe40008000000 */
[----:B------:R-:W-:Y:S01]  /*9760*/  ULOP3.LUT UR46, UR38, UR46, URZ, 0x3c, !UPT ;  /* 0x0000002e262e7292 */ /* 0x000fe2000f8e3c3f */
[----:B------:R-:W-:Y:S11]  /*9770*/  @!P0 BRA `(.L_x_3775) ;  /* 0x0000000000048947 */ /* 0x000ff60003800000 */
[----:B------:R-:W-:Y:S01]  /*9780*/  BPT.TRAP 0x1 ;  /* 0x000000040000795c */ /* 0x000fe20000300000 */
.L_x_3775:
[----:B------:R-:W-:Y:S01]  /*9790*/  ULEA UR6, UR36, UR37, 0x3 ;  /* 0x0000002524067291 */ /* 0x000fe2000f8e183f */
[----:B------:R-:W-:-:S05]  /*97a0*/  IMAD.U32 R0, RZ, RZ, UR46 ;  /* 0x0000002eff007e24 */ /* 0x000fca000f8e00ff */
[----:B------:R-:W-:-:S04]  /*97b0*/  SHF.L.U32 R0, R0, 0x1f, RZ ;  /* 0x0000001f00007819 */ /* 0x000fc800000006ff */
[----:B------:R1:W2:Y:S01]  /*97c0*/  SYNCS.PHASECHK.TRANS64.TRYWAIT P1, [UR6+0x30830], R0 ;  /* 0x03083000ff0075a7 */ /* 0x0002a20008020146 */
[----:B------:R-:W-:Y:S05]  /*97d0*/  @!P0 BRA `(.L_x_3776) ;  /* 0x0000000000048947 */ /* 0x000fea0003800000 */
[----:B------:R-:W-:Y:S01]  /*97e0*/  BPT.TRAP 0x1 ;  /* 0x000000040000795c */ /* 0x000fe20000300000 */
.L_x_3776:
[----:B--2---:R-:W-:Y:S05]  /*97f0*/  @P1 BRA `(.L_x_3777) ;  /* 0x0000000000081947 */ /* 0x004fea0003800000 */
[----:B------:R-:W2:Y:S02]  /*9800*/  SYNCS.PHASECHK.TRANS64.TRYWAIT P1, [UR6+0x30830], R0 ;  /* 0x03083000ff0075a7 */ /* 0x000ea40008020146 */
[----:B--2---:R-:W-:Y:S05]  /*9810*/  @!P1 BRA `(.L_x_3778) ;  /* 0x0000008c00489947 */ /* 0x004fea0003800000 */
.L_x_3777:
        /* <DEDUP_REMOVED lines=165> */
.L_x_3779:
[----:B------:R-:W-:Y:S01]  /*a270*/  ULEA UR10, UR7, UR37, 0x3 ;  /* 0x00000025070a7291 */ /* 0x000fe2000f8e183f */
[----:B-12---:R-:W-:-:S05]  /*a280*/  IMAD.U32 R0, RZ, RZ, UR38 ;  /* 0x00000026ff007e24 */ /* 0x006fca000f8e00ff */
[----:B------:R-:W-:-:S04]  /*a290*/  SHF.L.U32 R0, R0, 0x1f, RZ ;  /* 0x0000001f00007819 */ /* 0x000fc800000006ff */
[----:B------:R1:W2:Y:S01]  /*a2a0*/  SYNCS.PHASECHK.TRANS64.TRYWAIT P1, [UR10+0x30850], R0 ;  /* 0x03085000ff0075a7 */ /* 0x0002a2000802014a */
[----:B------:R-:W-:Y:S05]  /*a2b0*/  @!P0 BRA `(.L_x_3780) ;  /* 0x0000000000048947 */ /* 0x000fea0003800000 */
[----:B------:R-:W-:Y:S01]  /*a2c0*/  BPT.TRAP 0x1 ;  /* 0x000000040000795c */ /* 0x000fe20000300000 */
.L_x_3780:
[----:B--2---:R-:W-:Y:S05]  /*a2d0*/  @P1 BRA `(.L_x_3781) ;  /* 0x0000000000081947 */ /* 0x004fea0003800000 */
[----:B------:R-:W2:Y:S02]  /*a2e0*/  SYNCS.PHASECHK.TRANS64.TRYWAIT P1, [UR10+0x30850], R0 ;  /* 0x03085000ff0075a7 */ /* 0x000ea4000802014a */
[----:B--2---:R-:W-:Y:S05]  /*a2f0*/  @!P1 BRA `(.L_x_3782) ;  /* 0x0000008000a89947 */ /* 0x004fea0003800000 */
.L_x_3781:
[----:B------:R-:W-:Y:S01]  /*a300*/  UIADD3 UR6, UR37, 0x400, URZ ;  /* 0x0000040025067890 */ /* 0x000fe2000fffe03f */
[----:B------:R-:W-:-:S06]  /*a310*/  WARPGROUP.ARRIVE ;  /* 0x00000000000079c5 */ /* 0x000fcc0000000000 */
[----:B------:R-:W3:Y:S01]  /*a320*/  S2R R208, SR_TID.X ;  /* 0x0000000000d07919 */ /* 0x000ee20000002100 */
[----:B------:R-:W4:Y:S01]  /*a330*/  LDC R4, c[0x0][0x288] ;  /* 0x0000a200ff047b82 */ /* 0x000f220000000800 */
[----:B------:R-:W-:Y:S01]  /*a340*/  USHF.R.U32.HI UR6, URZ, 0x4, UR6 ;  /* 0x000000043f067899 */ /* 0x000fe20008011606 */
[----:B-12---:R-:W-:Y:S01]  /*a350*/  IMAD.U32 R0, RZ, RZ, UR36 ;  /* 0x00000024ff007e24 */ /* 0x006fe2000f8e00ff */
[----:B------:R-:W-:Y:S01]  /*a360*/  ULDC UR14, c[0x0][0x2e0] ;  /* 0x0000b800000e7ab9 */ /* 0x000fe20000000800 */
[----:B------:R-:W-:Y:S01]  /*a370*/  IMAD R2, R15, -0x60, RZ ;  /* 0xffffffa00f027824 */ /* 0x000fe200078e02ff */
[----:B------:R-:W-:-:S03]  /*a380*/  ULOP3.LUT UR6, UR6, 0x3fff, URZ, 0xc0, !UPT ;  /* 0x00003fff06067892 */ /* 0x000fc6000f8ec03f */
[----:B------:R-:W-:Y:S01]  /*a390*/  IMAD R3, R17, UR14, R2 ;  /* 0x0000000e11037c24 */ /* 0x000fe2000f8e0202 */
[----:B------:R-:W-:-:S04]  /*a3a0*/  ULOP3.LUT UR6, UR6, 0x3000000, URZ, 0xfc, !UPT ;  /* 0x0300000006067892 */ /* 0x000fc8000f8efc3f */
[----:B------:R-:W-:-:S03]  /*a3b0*/  UIMAD UR11, UR7, 0x900, UR6 ;  /* 0x00000900070b78a4 */ /* 0x000fc6000f8e0206 */
[----:B------:R-:W-:-:S04]  /*a3c0*/  UMOV UR7, 0x40000040 ;  /* 0x4000004000077882 */ /* 0x000fc80000000000 */
[----:B------:R-:W-:Y:S02]  /*a3d0*/  UMOV UR6, UR11 ;  /* 0x0000000b00067c82 */ /* 0x000fe40008000000 */
[----:B------:R-:W-:Y:S01]  /*a3e0*/  HGMMA.64x192x16.F32 R24, R188, gdesc[UR4].tnspB, R24, gsb0 ;  /* 0x42e00004bc187df0 */ /* 0x000fe20008000818 */
[----:B------:R-:W-:Y:S01]  /*a3f0*/  UIADD3 UR6, UR11, 0x80, URZ ;  /* 0x000000800b067890 */ /* 0x000fe2000fffe03f */
[----:B----4-:R-:W-:Y:S01]  /*a400*/  IADD3 R3, R3, 0x1, -R4 ;  /* 0x0000000103037810 */ /* 0x010fe20007ffe804 */
[----:B------:R-:W-:-:S04]  /*a410*/  UMOV UR7, 0x40000040 ;  /* 0x4000004000077882 */ /* 0x000fc80000000000 */
[----:B------:R-:W-:Y:S01]  /*a420*/  IMAD R3, R16, -0x2, R3 ;  /* 0xfffffffe10037824 */ /* 0x000fe200078e0203 */
[----:B---3--:R-:W-:-:S03]  /*a430*/  LOP3.LUT P1, RZ, R208, 0x7f, RZ, 0xc0, !PT ;  /* 0x0000007fd0ff7812 */ /* 0x008fc6000782c0ff */
[----:B------:R-:W-:-:S10]  /*a440*/  VIADD R5, R3, UR45 ;  /* 0x0000002d03057c36 */ /* 0x000fd40008000000 */
[----:B------:R-:W-:-:S05]  /*a450*/  @!P1 LEA R0, R0, UR37, 0x3 ;  /* 0x0000002500009c11 */ /* 0x000fca000f8e18ff */
        /* <DEDUP_REMOVED lines=25> */
[----:B------:R-:W-:-:S06]  /*a5f0*/  ULOP3.LUT UR6, URZ, UR41, URZ, 0x33, !UPT ;  /* 0x000000293f067292 */ /* 0x000fcc000f8e333f */
[----:B------:R-:W-:Y:S01]  /*a600*/  VIADD R4, R3, UR6 ;  /* 0x0000000603047c36 */ /* 0x000fe20008000000 */
[----:B------:R-:W-:Y:S02]  /*a610*/  WARPGROUP.DEPBAR.LE gsb0, 0x0 ;  /* 0x00008000000079c5 */ /* 0x000fe40000010000 */
[----:B------:R1:W-:Y:S01]  /*a620*/  @!P1 SYNCS.ARRIVE.TRANS64.RED.A1T0 RZ, [R0+URZ], RZ ;  /* 0x000000ff00ff99a7 */ /* 0x0003e2000810043f */
[----:B------:R-:W-:Y:S01]  /*a630*/  ISETP.GE.AND P1, PT, R20, 0x1, PT ;  /* 0x000000011400780c */ /* 0x000fe20003f26270 */
[C---:B------:R-:W-:Y:S02]  /*a640*/  IMAD.IADD R170, R7.reuse, 0x1, R5 ;  /* 0x0000000107aa7824 */ /* 0x040fe400078e0205 */
[----:B------:R-:W-:Y:S02]  /*a650*/  IMAD.IADD R168, R7, 0x1, R4 ;  /* 0x0000000107a87824 */ /* 0x000fe400078e0204 */
[----:B-1----:R-:W-:-:S08]  /*a660*/  IMAD R0, R16, -0x2, R2 ;  /* 0xfffffffe10007824 */ /* 0x002fd000078e0202 */
[----:B------:R-:W-:Y:S05]  /*a670*/  @!P1 BRA `(.L_x_3783) ;  /* 0x0000000000589947 */ /* 0x000fea0003800000 */
        /* <DEDUP_REMOVED lines=11> */
.L_x_3785:
[----:B------:R-:W-:-:S05]  /*a730*/  IMAD.U32 R169, RZ, RZ, UR40 ;  /* 0x00000028ffa97e24 */ /* 0x000fca000f8e00ff */
[----:B------:R-:W-:-:S13]  /*a740*/  ISETP.NE.AND P1, PT, R169, 0x1, PT ;  /* 0x00000001a900780c */ /* 0x000fda0003f25270 */
[----:B------:R-:W1:Y:S01]  /*a750*/  @P1 LDC.64 R172, c[0x0][0x9e8] ;  /* 0x00027a00ffac1b82 */ /* 0x000e620000000a00 */
[----:B------:R-:W-:-:S04]  /*a760*/  @P1 IMAD.IADD R3, R7, 0x1, R14 ;  /* 0x0000000107031824 */ /* 0x000fc800078e020e */
[----:B-1----:R-:W-:-:S04]  /*a770*/  @P1 IMAD.HI.U32 R172, R3, R172, RZ ;  /* 0x000000ac03ac1227 */ /* 0x002fc800078e00ff */
[----:B------:R-:W-:Y:S01]  /*a780*/  IMAD.MOV.U32 R3, RZ, RZ, R192 ;  /* 0x000000ffff037224 */ /* 0x000fe200078e00c0 */
[----:B------:R-:W-:-:S07]  /*a790*/  @P1 SHF.R.U32.HI R3, RZ, R173, R172 ;  /* 0x000000adff031219 */ /* 0x000fce00000116ac */
.L_x_3786:
[----:B------:R-:W-:Y:S05]  /*a7a0*/  BSYNC B0 ;  /* 0x0000000000007941 */ /* 0x000fea0003800000 */
.L_x_3784:
[----:B------:R-:W-:-:S05]  /*a7b0*/  IMAD R3, R3, R169, R0 ;  /* 0x000000a903037224 */ /* 0x000fca00078e0200 */
[----:B------:R-:W-:Y:S02]  /*a7c0*/  VIADDMNMX R170, R3, R169, R170, PT ;  /* 0x000000a903aa7246 */ /* 0x000fe400038001aa */
[----:B------:R-:W-:-:S07]  /*a7d0*/  VIMNMX R168, R168, R3, !PT ;  /* 0x00000003a8a87248 */ /* 0x000fce0007fe0100 */
.L_x_3783:
[C---:B------:R-:W-:Y:S02]  /*a7e0*/  ISETP.GE.AND P2, PT, R2.reuse, 0x9, PT ;  /* 0x000000090200780c */ /* 0x040fe40003f46270 */
[----:B------:R-:W-:Y:S02]  /*a7f0*/  ISETP.GE.AND P1, PT, R2, 0x2, PT ;  /* 0x000000020200780c */ /* 0x000fe40003f26270 */
[C---:B------:R-:W-:Y:S02]  /*a800*/  ISETP.GT.AND P3, PT, R168.reuse, 0x8, !P2 ;  /* 0x00000008a800780c */ /* 0x040fe40005764270 */
[----:B------:R-:W-:Y:S02]  /*a810*/  ISETP.GT.AND P4, PT, R168, 0x1, !P1 ;  /* 0x00000001a800780c */ /* 0x000fe40004f84270 */
[----:B------:R-:W-:Y:S02]  /*a820*/  ISETP.LT.OR P3, PT, R170, 0x9, P3 ;  /* 0x00000009aa00780c */ /* 0x000fe40001f61670 */
[----:B------:R-:W-:-:S02]  /*a830*/  ISETP.GE.AND P5, PT, R2, 0xa, PT ;  /* 0x0000000a0200780c */ /* 0x000fc40003fa6270 */
[----:B------:R-:W-:Y:S02]  /*a840*/  FSEL R173, R124, -INF , !P3 ;  /* 0xff8000007cad7808 */ /* 0x000fe40005800000 */
[----:B------:R-:W-:Y:S02]  /*a850*/  ISETP.LT.OR P4, PT, R170, 0x2, P4 ;  /* 0x00000002aa00780c */ /* 0x000fe40002781670 */
[----:B------:R-:W-:Y:S02]  /*a860*/  ISETP.GT.AND P3, PT, R168, 0x9, !P5 ;  /* 0x00000009a800780c */ /* 0x000fe40006f64270 */
[----:B------:R-:W-:Y:S02]  /*a870*/  FSEL R171, R121, -INF , !P4 ;  /* 0xff80000079ab7808 */ /* 0x000fe40006000000 */
        /* <DEDUP_REMOVED lines=107> */
[----:B------:R-:W-:-:S13]  /*af30*/  ISETP.GE.AND P6, PT, R20, 0x1, PT ;  /* 0x000000011400780c */ /* 0x000fda0003fc6270 */
[----:B------:R-:W-:Y:S05]  /*af40*/  @!P6 BRA `(.L_x_3787) ;  /* 0x000000000054e947 */ /* 0x000fea0003800000 */
        /* <DEDUP_REMOVED lines=12> */
.L_x_3789:
[----:B------:R-:W-:-:S05]  /*b010*/  IMAD.U32 R132, RZ, RZ, UR40 ;  /* 0x00000028ff847e24 */ /* 0x000fca000f8e00ff */
[----:B------:R-:W-:-:S13]  /*b020*/  ISETP.NE.AND P6, PT, R132, 0x1, PT ;  /* 0x000000018400780c */ /* 0x000fda0003fc5270 */
[----:B------:R-:W1:Y:S02]  /*b030*/  @P6 LDC.64 R4, c[0x0][0x9e8] ;  /* 0x00027a00ff046b82 */ /* 0x000e640000000a00 */
[----:B-1----:R-:W-:-:S05]  /*b040*/  @P6 IMAD.HI.U32 R4, R189, R4, RZ ;  /* 0x00000004bd046227 */ /* 0x002fca00078e00ff */
[----:B------:R-:W-:-:S07]  /*b050*/  @P6 SHF.R.U32.HI R189, RZ, R5, R4 ;  /* 0x00000005ffbd6219 */ /* 0x000fce0000011604 */
.L_x_3790:
[----:B------:R-:W-:Y:S05]  /*b060*/  BSYNC B0 ;  /* 0x0000000000007941 */ /* 0x000fea0003800000 */
.L_x_3788:
[----:B------:R-:W-:-:S05]  /*b070*/  IMAD R189, R189, R132, R0 ;  /* 0x00000084bdbd7224 */ /* 0x000fca00078e0200 */
[----:B------:R-:W-:Y:S02]  /*b080*/  VIADDMNMX R2, R189, R132, R2, PT ;  /* 0x00000084bd027246 */ /* 0x000fe40003800102 */
[----:B------:R-:W-:-:S07]  /*b090*/  VIMNMX R120, R120, R189, !PT ;  /* 0x000000bd78787248 */ /* 0x000fce0007fe0100 */
.L_x_3787:
        /* <DEDUP_REMOVED lines=41> */
[----:B------:R-:W-:Y:S02]  /*b330*/  ISETP.NE.AND P6, PT, R207, RZ, PT ;  /* 0x000000ffcf00720c */ /* 0x000fe40003fc5270 */
        /* <DEDUP_REMOVED lines=27> */
[----:B------:R-:W-:Y:S02]  /*b4f0*/  ISETP.NE.AND P2, PT, R206, RZ, PT ;  /* 0x000000ffce00720c */ /* 0x000fe40003f45270 */
[----:B------:R-:W-:Y:S02]  /*b500*/  ISETP.LT.OR P1, PT, R2, 0x31, P1 ;  /* 0x000000310200780c */ /* 0x000fe40000f21670 */
[----:B------:R-:W-:Y:S02]  /*b510*/  FMNMX.FTZ R0, R137, R0, !PT ;  /* 0x0000000089007209 */ /* 0x000fe40007810000 */
[----:B------:R-:W-:Y:S02]  /*b520*/  FSEL R135, R146, -INF , !P1 ;  /* 0xff80000092877808 */ /* 0x000fe40004800000 */
[----:B------:R-:W-:-:S02]  /*b530*/  ISETP.NE.AND P1, PT, R144, RZ, PT ;  /* 0x000000ff9000720c */ /* 0x000fc40003f25270 */
[----:B------:R-:W-:Y:S02]  /*b540*/  FMNMX.FTZ R4, R165, R0, !PT ;  /* 0x00000000a5047209 */ /* 0x000fe40007810000 */
[C---:B------:R-:W-:Y:S01]  /*b550*/  ISETP.GT.AND P1, PT, R120.reuse, 0x31, !P1 ;  /* 0x000000317800780c */ /* 0x040fe20004f24270 */
[----:B------:R-:W1:Y:S01]  /*b560*/  LDC R0, c[0x0][0x988] ;  /* 0x00026200ff007b82 */ /* 0x000e620000000800 */
[----:B------:R-:W-:Y:S01]  /*b570*/  ISETP.GT.AND P3, PT, R120, 0x50, !P3 ;  /* 0x000000507800780c */ /* 0x000fe20005f64270 */
[----:B------:R-:W2:Y:S01]  /*b580*/  SHFL.BFLY PT, R5, R4, 0x2, 0x1f ;  /* 0x0c401f0004057f89 */ /* 0x000ea200000e0000 */
[C---:B------:R-:W-:Y:S02]  /*b590*/  ISETP.LT.OR P1, PT, R2.reuse, 0x32, P1 ;  /* 0x000000320200780c */ /* 0x040fe40000f21670 */
[----:B------:R-:W-:Y:S02]  /*b5a0*/  ISETP.LT.OR P3, PT, R2, 0x51, P3 ;  /* 0x000000510200780c */ /* 0x000fe40001f61670 */
[----:B------:R-:W-:-:S02]  /*b5b0*/  FSEL R147, R147, -INF , !P1 ;  /* 0xff80000093937808 */ /* 0x000fc40004800000 */
[----:B------:R-:W-:Y:S02]  /*b5c0*/  ISETP.NE.AND P1, PT, R182, RZ, PT ;  /* 0x000000ffb600720c */ /* 0x000fe40003f25270 */
[C---:B------:R-:W-:Y:S02]  /*b5d0*/  ISETP.GT.AND P4, PT, R120.reuse, 0x51, !P4 ;  /* 0x000000517800780c */ /* 0x040fe40006784270 */
[----:B------:R-:W-:Y:S02]  /*b5e0*/  ISETP.GT.AND P1, PT, R120, 0x38, !P1 ;  /* 0x000000387800780c */ /* 0x000fe40004f24270 */
[----:B------:R-:W-:Y:S02]  /*b5f0*/  FSEL R221, R162, -INF , !P3 ;  /* 0xff800000a2dd7808 */ /* 0x000fe40005800000 */
[----:B------:R-:W-:Y:S02]  /*b600*/  ISETP.LT.OR P1, PT, R2, 0x39, P1 ;  /* 0x000000390200780c */ /* 0x000fe40000f21670 */
[----:B------:R-:W-:-:S02]  /*b610*/  ISETP.GT.AND P5, PT, R120, 0x58, !P5 ;  /* 0x000000587800780c */ /* 0x000fc40006fa4270 */
[----:B------:R-:W-:Y:S02]  /*b620*/  FSEL R131, R150, -INF , !P1 ;  /* 0xff80000096837808 */ /* 0x000fe40004800000 */
[----:B------:R-:W-:Y:S02]  /*b630*/  ISETP.NE.AND P1, PT, R148, RZ, PT ;  /* 0x000000ff9400720c */ /* 0x000fe40003f25270 */
[----:B------:R-:W-:Y:S02]  /*b640*/  ISETP.LT.OR P4, PT, R2, 0x52, P4 ;  /* 0x000000520200780c */ /* 0x000fe40002781670 */
[----:B------:R-:W-:Y:S02]  /*b650*/  ISETP.GT.AND P1, PT, R120, 0x39, !P1 ;  /* 0x000000397800780c */ /* 0x000fe40004f24270 */
[----:B--2---:R-:W-:Y:S02]  /*b660*/  FMNMX.FTZ R130, R4, R5, !PT ;  /* 0x0000000504827209 */ /* 0x004fe40007810000 */
[----:B------:R-:W-:-:S02]  /*b670*/  ISETP.LT.OR P1, PT, R2, 0x3a, P1 ;  /* 0x0000003a0200780c */ /* 0x000fc40000f21670 */
[----:B------:R-:W-:Y:S01]  /*b680*/  ISETP.LT.OR P5, PT, R2, 0x59, P5 ;  /* 0x000000590200780c */ /* 0x000fe20002fa1670 */
[----:B------:R-:W2:Y:S01]  /*b690*/  SHFL.BFLY PT, R5, R130, 0x1, 0x1f ;  /* 0x0c201f0082057f89 */ /* 0x000ea200000e0000 */
[----:B------:R-:W-:Y:S02]  /*b6a0*/  FSEL R151, R151, -INF , !P1 ;  /* 0xff80000097977808 */ /* 0x000fe40004800000 */
[----:B------:R-:W-:-:S04]  /*b6b0*/  ISETP.NE.AND P1, PT, R184, RZ, PT ;  /* 0x000000ffb800720c */ /* 0x000fc80003f25270 */
[----:B------:R-:W-:-:S04]  /*b6c0*/  ISETP.GT.AND P1, PT, R120, 0x40, !P1 ;  /* 0x000000407800780c */ /* 0x000fc80004f24270 */
[----:B------:R-:W-:-:S04]  /*b6d0*/  ISETP.LT.OR P1, PT, R2, 0x41, P1 ;  /* 0x000000410200780c */ /* 0x000fc80000f21670 */
[----:B------:R-:W-:Y:S02]  /*b6e0*/  FSEL R127, R154, -INF , !P1 ;  /* 0xff8000009a7f7808 */ /* 0x000fe40004800000 */
[----:B------:R-:W-:-:S04]  /*b6f0*/  ISETP.NE.AND P1, PT, R152, RZ, PT ;  /* 0x000000ff9800720c */ /* 0x000fc80003f25270 */
[----:B------:R-:W-:Y:S02]  /*b700*/  ISETP.GT.AND P1, PT, R120, 0x41, !P1 ;  /* 0x000000417800780c */ /* 0x000fe40004f24270 */
[----:B--2---:R-:W-:Y:S02]  /*b710*/  FMNMX.FTZ R5, R130, R5, !PT ;  /* 0x0000000582057209 */ /* 0x004fe40007810000 */
[----:B------:R-:W-:-:S03]  /*b720*/  ISETP.LT.OR P1, PT, R2, 0x42, P1 ;  /* 0x000000420200780c */ /* 0x000fc60000f21670 */
[----:B-1----:R-:W-:Y:S01]  /*b730*/  FMUL.FTZ R126, R5, R0 ;  /* 0x00000000057e7220 */ /* 0x002fe20000410000 */
        /* <DEDUP_REMOVED lines=12> */
[----:B------:R-:W-:-:S02]  /*b800*/  FSEL R122, R122, -INF , !P1 ;  /* 0xff8000007a7a7808 */ /* 0x000fc40004800000 */
[----:B------:R-:W-:Y:S02]  /*b810*/  FSETP.NEU.FTZ.AND P1, PT, R5, -INF , PT ;  /* 0xff8000000500780b */ /* 0x000fe40003f3d000 */
        /* <DEDUP_REMOVED lines=19> */
[----:B------:R-:W-:Y:S01]  /*b950*/  FSEL R2, R5, RZ, P1 ;  /* 0x000000ff05027208 */ /* 0x000fe20000800000 */
        /* <DEDUP_REMOVED lines=22> */
[----:B------:R-:W-:Y:S01]  /*bac0*/  FFMA.FTZ R137, R165, R0, -R126 ;  /* 0x00000000a5897223 */ /* 0x000fe2000001087e */
[----:B------:R-:W-:Y:S01]  /*bad0*/  MUFU.EX2 R188, R188 ;  /* 0x000000bc00bc7308 */ /* 0x000fe20000000800 */
        /* <DEDUP_REMOVED lines=18> */
[----:B------:R-:W-:Y:S04]  /*bc00*/  MUFU.EX2 R175, R175 ;  /* 0x000000af00af7308 */ /* 0x000fe80000000800 */
[----:B------:R-:W1:Y:S04]  /*bc10*/  SHFL.BFLY PT, R3, R4, 0x2, 0x1f ;  /* 0x0c401f0004037f89 */ /* 0x000e6800000e0000 */
[----:B------:R-:W-:Y:S08]  /*bc20*/  MUFU.EX2 R180, R180 ;  /* 0x000000b400b47308 */ /* 0x000ff00000000800 */
[----:B------:R2:W-:Y:S08]  /*bc30*/  MUFU.EX2 R163, R187 ;  /* 0x000000bb00a37308 */ /* 0x0005f00000000800 */
        /* <DEDUP_REMOVED lines=9> */
[----:B------:R-:W-:-:S02]  /*bcd0*/  IMAD.MOV.U32 R205, RZ, RZ, R5 ;  /* 0x000000ffffcd7224 */ /* 0x000fc400078e0005 */
[C---:B------:R-:W-:Y:S01]  /*bce0*/  FSETP.NEU.FTZ.AND P1, PT, R4.reuse, -INF , PT ;  /* 0xff8000000400780b */ /* 0x040fe20003f3d000 */
[-C--:B------:R-:W-:Y:S01]  /*bcf0*/  FMUL.FTZ R3, R3, R0.reuse ;  /* 0x0000000003037220 */ /* 0x080fe20000410000 */
[C---:B------:R-:W-:Y:S01]  /*bd00*/  FMUL.FTZ R126, R4.reuse, R0 ;  /* 0x00000000047e7220 */ /* 0x040fe20000410000 */
[----:B------:R-:W-:Y:S01]  /*bd10*/  MUFU.EX2 R121, R121 ;  /* 0x0000007900797308 */ /* 0x000fe20000000800 */
[----:B------:R-:W-:-:S03]  /*bd20*/  FSEL R132, R4, RZ, P1 ;  /* 0x000000ff04847208 */ /* 0x000fc60000800000 */
[----:B------:R-:W-:Y:S02]  /*bd30*/  FSEL R126, R126, RZ, P1 ;  /* 0x000000ff7e7e7208 */ /* 0x000fe40000800000 */
[C---:B------:R-:W-:Y:S01]  /*bd40*/  ISETP.GT.AND P1, PT, R15.reuse, UR47, PT ;  /* 0x0000002f0f007c0c */ /* 0x040fe2000bf24270 */
[----:B------:R-:W-:Y:S01]  /*bd50*/  VIADD R15, R15, 0xffffffff ;  /* 0xffffffff0f0f7836 */ /* 0x000fe20000000000 */
[----:B------:R1:W3:Y:S01]  /*bd60*/  MUFU.EX2 R2, R3 ;  /* 0x0000000300027308 */ /* 0x0002e20000000800 */
[-CC-:B------:R-:W-:Y:S01]  /*bd70*/  FFMA.FTZ R120, R122, R0.reuse, -R126.reuse ;  /* 0x000000007a787223 */ /* 0x180fe2000001087e */
[-CC-:B------:R-:W-:Y:S01]  /*bd80*/  FFMA.FTZ R149, R219, R0.reuse, -R126.reuse ;  /* 0x00000000db957223 */ /* 0x180fe2000001087e */
[-CC-:B------:R-:W-:Y:S01]  /*bd90*/  FFMA.FTZ R122, R189, R0.reuse, -R126.reuse ;  /* 0x00000000bd7a7223 */ /* 0x180fe2000001087e */
[-CC-:B------:R-:W-:Y:S01]  /*bda0*/  FFMA.FTZ R153, R217, R0.reuse, -R126.reuse ;  /* 0x00000000d9997223 */ /* 0x180fe2000001087e */
[-CC-:B------:R-:W-:Y:S01]  /*bdb0*/  FFMA.FTZ R185, R209, R0.reuse, -R126.reuse ;  /* 0x00000000d1b97223 */ /* 0x180fe2000001087e */
[-CC-:B------:R-:W-:Y:S01]  /*bdc0*/  FFMA.FTZ R124, R215, R0.reuse, -R126.reuse ;  /* 0x00000000d77c7223 */ /* 0x180fe2000001087e */
[-CC-:B--2---:R-:W-:Y:S01]  /*bdd0*/  FFMA.FTZ R187, R191, R0.reuse, -R126.reuse ;  /* 0x00000000bfbb7223 */ /* 0x184fe2000001087e */
[----:B------:R-:W-:Y:S01]  /*bde0*/  MUFU.EX2 R120, R120 ;  /* 0x0000007800787308 */ /* 0x000fe20000000800 */
[----:B-1----:R-:W-:Y:S01]  /*bdf0*/  FADD.FTZ R3, -R132, R21 ;  /* 0x0000001584037221 */ /* 0x002fe20000010100 */
[-CC-:B------:R-:W-:Y:S01]  /*be00*/  FFMA.FTZ R21, R135, R0.reuse, -R126.reuse ;  /* 0x0000000087157223 */ /* 0x180fe2000001087e */
[-CC-:B------:R-:W-:Y:S01]  /*be10*/  FFMA.FTZ R128, R213, R0.reuse, -R126.reuse ;  /* 0x00000000d5807223 */ /* 0x180fe2000001087e */
[-CC-:B------:R-:W-:Y:S01]  /*be20*/  FFMA.FTZ R181, R207, R0.reuse, -R126.reuse ;  /* 0x00000000cfb57223 */ /* 0x180fe2000001087e */
[-C--:B------:R-:W-:Y:S01]  /*be30*/  FMUL.FTZ R3, R3, R0.reuse ;  /* 0x0000000003037220 */ /* 0x080fe20000410000 */
[-CC-:B------:R-:W-:Y:S01]  /*be40*/  FFMA.FTZ R130, R211, R0.reuse, -R126.reuse ;  /* 0x00000000d3827223 */ /* 0x180fe2000001087e */
[-CC-:B------:R-:W-:Y:S01]  /*be50*/  FFMA.FTZ R183, R139, R0.reuse, -R126.reuse ;  /* 0x000000008bb77223 */ /* 0x180fe2000001087e */
[----:B------:R-:W-:Y:S01]  /*be60*/  MUFU.EX2 R149, R149 ;  /* 0x0000009500957308 */ /* 0x000fe20000000800 */
[----:B---3--:R-:W-:Y:S01]  /*be70*/  FFMA.FTZ R13, R2, R13, R223 ;  /* 0x0000000d020d7223 */ /* 0x008fe200000100df */
[-CC-:B------:R-:W-:Y:S01]  /*be80*/  FFMA.FTZ R143, R143, R0.reuse, -R126.reuse ;  /* 0x000000008f8f7223 */ /* 0x180fe2000001087e */
[----:B------:R-:W-:Y:S01]  /*be90*/  FFMA.FTZ R134, R147, R0, -R126 ;  /* 0x0000000093867223 */ /* 0x000fe2000001087e */
[----:B------:R-:W-:-:S02]  /*bea0*/  IMAD.U32 R139, RZ, RZ, UR10 ;  /* 0x0000000aff8b7e24 */ /* 0x000fc4000f8e00ff */
        /* <DEDUP_REMOVED lines=9> */
[--C-:B------:R-:W-:Y:S01]  /*bf40*/  FFMA.FTZ R179, R179, R0, -R126.reuse ;  /* 0x00000000b3b37223 */ /* 0x100fe2000001087e */
[----:B------:R-:W-:Y:S01]  /*bf50*/  F2FP.F16.F32.PACK_AB R190, R171, R190 ;  /* 0x000000beabbe723e */ /* 0x000fe200000000ff */
[----:B------:R-:W2:Y:S01]  /*bf60*/  MUFU.EX2 R122, R122 ;  /* 0x0000007a007a7308 */ /* 0x000ea20000000800 */
[----:B------:R-:W-:Y:S01]  /*bf70*/  FADD.FTZ R138, R184, R13 ;  /* 0x0000000db88a7221 */ /* 0x000fe20000010000 */
[----:B------:R-:W-:Y:S01]  /*bf80*/  FFMA.FTZ R13, R131, R0, -R126 ;  /* 0x00000000830d7223 */ /* 0x000fe2000001087e */
[----:B------:R-:W-:-:S02]  /*bf90*/  F2FP.F16.F32.PACK_AB R184, R173, R184 ;  /* 0x000000b8adb8723e */ /* 0x000fc400000000ff */
[----:B------:R-:W-:Y:S01]  /*bfa0*/  FADD.FTZ R131, R173, R138 ;  /* 0x0000008aad837221 */ /* 0x000fe20000010000 */
[----:B------:R-:W-:Y:S02]  /*bfb0*/  F2FP.F16.F32.PACK_AB R188, R188, R223 ;  /* 0x000000dfbcbc723e */ /* 0x000fe400000000ff */
[----:B------:R-:W3:Y:S01]  /*bfc0*/  MUFU.EX2 R153, R153 ;  /* 0x0000009900997308 */ /* 0x000ee20000000800 */
[----:B-1----:R-:W-:Y:S01]  /*bfd0*/  FFMA.FTZ R136, R3, R12, R120 ;  /* 0x0000000c03887223 */ /* 0x002fe20000010078 */
[----:B------:R-:W-:Y:S01]  /*bfe0*/  FADD.FTZ R138, R186, R131 ;  /* 0x00000083ba8a7221 */ /* 0x000fe20000010000 */
[----:B------:R-:W-:Y:S01]  /*bff0*/  FFMA.FTZ R131, R151, R0, -R126 ;  /* 0x0000000097837223 */ /* 0x000fe2000001087e */
[----:B------:R-:W-:Y:S01]  /*c000*/  F2FP.F16.F32.PACK_AB R186, R175, R186 ;  /* 0x000000baafba723e */ /* 0x000fe200000000ff */
[C---:B------:R-:W-:Y:S01]  /*c010*/  FADD.FTZ R135, R149.reuse, R136 ;  /* 0x0000008895877221 */ /* 0x040fe20000010000 */
[----:B------:R-:W-:Y:S02]  /*c020*/  F2FP.F16.F32.PACK_AB R189, R149, R120 ;  /* 0x0000007895bd723e */ /* 0x000fe400000000ff */
[----:B------:R-:W1:Y:S01]  /*c030*/  MUFU.EX2 R185, R185 ;  /* 0x000000b900b97308 */ /* 0x000e620000000800 */
[----:B--2---:R-:W-:Y:S01]  /*c040*/  FADD.FTZ R136, R122, R135 ;  /* 0x000000877a887221 */ /* 0x004fe20000010000 */
[----:B------:R-:W-:-:S04]  /*c050*/  FADD.FTZ R135, R175, R138 ;  /* 0x0000008aaf877221 */ /* 0x000fc80000010000 */
[----:B------:R-:W-:Y:S01]  /*c060*/  FADD.FTZ R138, R180, R135 ;  /* 0x00000087b48a7221 */ /* 0x000fe20000010000 */
[----:B------:R-:W-:Y:S01]  /*c070*/  F2FP.F16.F32.PACK_AB R180, R163, R180 ;  /* 0x000000b4a3b4723e */ /* 0x000fe200000000ff */
[----:B------:R-:W2:Y:S01]  /*c080*/  MUFU.EX2 R124, R124 ;  /* 0x0000007c007c7308 */ /* 0x000ea20000000800 */
[----:B---3--:R-:W-:Y:S01]  /*c090*/  FADD.FTZ R136, R153, R136 ;  /* 0x0000008899887221 */ /* 0x008fe20000010000 */
[----:B------:R-:W-:Y:S01]  /*c0a0*/  FADD.FTZ R135, R163, R138 ;  /* 0x0000008aa3877221 */ /* 0x000fe20000010000 */
[----:B------:R-:W-:-:S03]  /*c0b0*/  F2FP.F16.F32.PACK_AB R191, R153, R122 ;  /* 0x0000007a99bf723e */ /* 0x000fc600000000ff */
[----:B------:R-:W-:Y:S01]  /*c0c0*/  FADD.FTZ R140, R182, R135 ;  /* 0x00000087b68c7221 */ /* 0x000fe20000010000 */
[C---:B------:R-:W-:Y:S01]  /*c0d0*/  F2FP.F16.F32.PACK_AB R182, R141.reuse, R182 ;  /* 0x000000b68db6723e */ /* 0x040fe200000000ff */
[----:B------:R-:W3:Y:S02]  /*c0e0*/  MUFU.EX2 R187, R187 ;  /* 0x000000bb00bb7308 */ /* 0x000ee40000000800 */
[----:B------:R-:W-:-:S04]  /*c0f0*/  FADD.FTZ R135, R141, R140 ;  /* 0x0000008c8d877221 */ /* 0x000fc80000010000 */
[----:B------:R-:W-:Y:S01]  /*c100*/  FADD.FTZ R140, R176, R135 ;  /* 0x00000087b08c7221 */ /* 0x000fe20000010000 */
[C---:B------:R-:W-:Y:S01]  /*c110*/  F2FP.F16.F32.PACK_AB R176, R145.reuse, R176 ;  /* 0x000000b091b0723e */ /* 0x040fe200000000ff */
[----:B------:R-:W4:Y:S02]  /*c120*/  MUFU.EX2 R128, R128 ;  /* 0x0000008000807308 */ /* 0x000f240000000800 */
[----:B------:R-:W-:-:S04]  /*c130*/  FADD.FTZ R135, R145, R140 ;  /* 0x0000008c91877221 */ /* 0x000fc80000010000 */
[----:B------:R-:W-:Y:S01]  /*c140*/  FADD.FTZ R140, R178, R135 ;  /* 0x00000087b28c7221 */ /* 0x000fe20000010000 */
[C---:B------:R-:W-:Y:S01]  /*c150*/  F2FP.F16.F32.PACK_AB R178, R121.reuse, R178 ;  /* 0x000000b279b2723e */ /* 0x040fe200000000ff */
[----:B------:R-:W5:Y:S02]  /*c160*/  MUFU.EX2 R181, R181 ;  /* 0x000000b500b57308 */ /* 0x000f640000000800 */
[----:B------:R-:W-:-:S06]  /*c170*/  FADD.FTZ R135, R121, R140 ;  /* 0x0000008c79877221 */ /* 0x000fcc0000010000 */
[----:B------:R1:W-:Y:S08]  /*c180*/  MUFU.EX2 R12, R13 ;  /* 0x0000000d000c7308 */ /* 0x0003f00000000800 */
[----:B------:R-:W5:Y:S01]  /*c190*/  MUFU.EX2 R130, R130 ;  /* 0x0000008200827308 */ /* 0x000f620000000800 */
[----:B-1----:R-:W-:Y:S01]  /*c1a0*/  FADD.FTZ R13, R185, R136 ;  /* 0x00000088b90d7221 */ /* 0x002fe20000010000 */
[----:B------:R-:W-:Y:S01]  /*c1b0*/  @!P6 VIADD R136, R139, 0x30860 ;  /* 0x000308608b88e836 */ /* 0x000fe20000000000 */
[----:B--2---:R-:W-:-:S02]  /*c1c0*/  F2FP.F16.F32.PACK_AB R185, R124, R185 ;  /* 0x000000b97cb9723e */ /* 0x004fc400000000ff */
[----:B------:R-:W-:Y:S02]  /*c1d0*/  FADD.FTZ R138, R124, R13 ;  /* 0x0000000d7c8a7221 */ /* 0x000fe40000010000 */
[----:B------:R-:W-:Y:S01]  /*c1e0*/  @!P6 PRMT R139, RZ, 0x654, R136 ;  /* 0x00000654ff8be816 */ /* 0x000fe20000000088 */
[----:B------:R-:W1:Y:S01]  /*c1f0*/  MUFU.EX2 R183, R183 ;  /* 0x000000b700b77308 */ /* 0x000e620000000800 */
[----:B---3--:R-:W-:Y:S01]  /*c200*/  FADD.FTZ R13, R187, R138 ;  /* 0x0000008abb0d7221 */ /* 0x008fe20000010000 */
[-CC-:B------:R-:W-:Y:S01]  /*c210*/  FFMA.FTZ R136, R155, R0.reuse, -R126.reuse ;  /* 0x000000009b887223 */ /* 0x180fe2000001087e */
[----:B------:R-:W-:Y:S01]  /*c220*/  FFMA.FTZ R126, R167, R0, -R126 ;  /* 0x00000000a77e7223 */ /* 0x000fe2000001087e */
[----:B------:R2:W-:Y:S01]  /*c230*/  @!P6 SYNCS.ARRIVE.TRANS64.RED.A1T0 RZ, [R139+URZ], RZ ;  /* 0x000000ff8bffe9a7 */ /* 0x0005e2000810043f */
[C---:B----4-:R-:W-:Y:S01]  /*c240*/  FADD.FTZ R138, R128.reuse, R13 ;  /* 0x0000000d808a7221 */ /* 0x050fe20000010000 */
[----:B------:R-:W-:Y:S02]  /*c250*/  F2FP.F16.F32.PACK_AB R187, R128, R187 ;  /* 0x000000bb80bb723e */ /* 0x000fe400000000ff */
[----:B------:R-:W3:Y:S01]  /*c260*/  MUFU.EX2 R132, R143 ;  /* 0x0000008f00847308 */ /* 0x000ee20000000800 */
[----:B-----5:R-:W-:Y:S01]  /*c270*/  FADD.FTZ R13, R181, R138 ;  /* 0x0000008ab50d7221 */ /* 0x020fe20000010000 */
[----:B------:R-:W-:-:S03]  /*c280*/  F2FP.F16.F32.PACK_AB R181, R130, R181 ;  /* 0x000000b582b5723e */ /* 0x000fc600000000ff */
[----:B------:R-:W-:-:S03]  /*c290*/  FADD.FTZ R138, R130, R13 ;  /* 0x0000000d828a7221 */ /* 0x000fc60000010000 */
[----:B------:R-:W4:Y:S01]  /*c2a0*/  MUFU.EX2 R172, R172 ;  /* 0x000000ac00ac7308 */ /* 0x000f220000000800 */
[----:B-1----:R-:W-:-:S07]  /*c2b0*/  FADD.FTZ R13, R183, R138 ;  /* 0x0000008ab70d7221 */ /* 0x002fce0000010000 */
[----:B------:R-:W1:Y:S01]  /*c2c0*/  MUFU.EX2 R21, R21 ;  /* 0x0000001500157308 */ /* 0x000e620000000800 */
[C---:B---3--:R-:W-:Y:S01]  /*c2d0*/  FADD.FTZ R138, R132.reuse, R13 ;  /* 0x0000000d848a7221 */ /* 0x048fe20000010000 */
[----:B------:R-:W-:-:S06]  /*c2e0*/  F2FP.F16.F32.PACK_AB R183, R132, R183 ;  /* 0x000000b784b7723e */ /* 0x000fcc00000000ff */
[----:B------:R-:W3:Y:S01]  /*c2f0*/  MUFU.EX2 R125, R125 ;  /* 0x0000007d007d7308 */ /* 0x000ee20000000800 */
[----:B----4-:R-:W-:-:S07]  /*c300*/  FADD.FTZ R140, R172, R135 ;  /* 0x00000087ac8c7221 */ /* 0x010fce0000010000 */
[----:B------:R-:W4:Y:S01]  /*c310*/  MUFU.EX2 R134, R134 ;  /* 0x0000008600867308 */ /* 0x000f220000000800 */
[----:B-1----:R-:W-:-:S07]  /*c320*/  FADD.FTZ R13, R21, R138 ;  /* 0x0000008a150d7221 */ /* 0x002fce0000010000 */
[----:B------:R-:W-:Y:S01]  /*c330*/  MUFU.EX2 R174, R174 ;  /* 0x000000ae00ae7308 */ /* 0x000fe20000000800 */
[----:B---3--:R-:W-:-:S07]  /*c340*/  F2FP.F16.F32.PACK_AB R172, R125, R172 ;  /* 0x000000ac7dac723e */ /* 0x008fce00000000ff */
[----:B------:R-:W-:Y:S01]  /*c350*/  MUFU.EX2 R129, R129 ;  /* 0x0000008100817308 */ /* 0x000fe20000000800 */
[----:B----4-:R-:W-:-:S04]  /*c360*/  FADD.FTZ R13, R134, R13 ;  /* 0x0000000d860d7221 */ /* 0x010fc80000010000 */
[----:B------:R-:W-:-:S03]  /*c370*/  FADD.FTZ R138, R12, R13 ;  /* 0x0000000d0c8a7221 */ /* 0x000fc60000010000 */
[----:B------:R-:W1:Y:S08]  /*c380*/  MUFU.EX2 R131, R131 ;  /* 0x0000008300837308 */ /* 0x000e700000000800 */
[----:B------:R-:W3:Y:S08]  /*c390*/  MUFU.EX2 R168, R168 ;  /* 0x000000a800a87308 */ /* 0x000ef00000000800 */
[----:B------:R-:W4:Y:S01]  /*c3a0*/  MUFU.EX2 R127, R127 ;  /* 0x0000007f007f7308 */ /* 0x000f220000000800 */
[----:B-1----:R-:W-:-:S07]  /*c3b0*/  FADD.FTZ R138, R131, R138 ;  /* 0x0000008a838a7221 */ /* 0x002fce0000010000 */
[----:B------:R-:W1:Y:S08]  /*c3c0*/  MUFU.EX2 R133, R133 ;  /* 0x0000008500857308 */ /* 0x000e700000000800 */
[----:B------:R5:W-:Y:S08]  /*c3d0*/  MUFU.EX2 R142, R123 ;  /* 0x0000007b008e7308 */ /* 0x000bf00000000800 */
[----:B------:R-:W2:Y:S01]  /*c3e0*/  MUFU.EX2 R136, R136 ;  /* 0x0000008800887308 */ /* 0x000ea20000000800 */
[----:B-----5:R-:W-:-:S04]  /*c3f0*/  FADD.FTZ R123, R125, R140 ;  /* 0x0000008c7d7b7221 */ /* 0x020fc80000010000 */
[----:B------:R-:W-:Y:S01]  /*c400*/  FADD.FTZ R140, R174, R123 ;  /* 0x0000007bae8c7221 */ /* 0x000fe20000010000 */
[C---:B------:R-:W-:Y:S02]  /*c410*/  F2FP.F16.F32.PACK_AB R174, R129.reuse, R174 ;  /* 0x000000ae81ae723e */ /* 0x040fe400000000ff */
[----:B------:R-:W5:Y:S01]  /*c420*/  MUFU.EX2 R170, R170 ;  /* 0x000000aa00aa7308 */ /* 0x000f620000000800 */
[----:B------:R-:W-:-:S04]  /*c430*/  FADD.FTZ R13, R129, R140 ;  /* 0x0000008c810d7221 */ /* 0x000fc80000010000 */
[----:B---3--:R-:W-:Y:S01]  /*c440*/  FADD.FTZ R140, R168, R13 ;  /* 0x0000000da88c7221 */ /* 0x008fe20000010000 */
[----:B----4-:R-:W-:Y:S01]  /*c450*/  FADD.FTZ R13, R127, R138 ;  /* 0x0000008a7f0d7221 */ /* 0x010fe20000010000 */
[C---:B-1----:R-:W-:Y:S01]  /*c460*/  F2FP.F16.F32.PACK_AB R168, R133.reuse, R168 ;  /* 0x000000a885a8723e */ /* 0x042fe200000000ff */
[----:B------:R-:W1:Y:S01]  /*c470*/  MUFU.EX2 R159, R159 ;  /* 0x0000009f009f7308 */ /* 0x000e620000000800 */
[----:B------:R-:W-:Y:S01]  /*c480*/  FADD.FTZ R121, R133, R140 ;  /* 0x0000008c85797221 */ /* 0x000fe20000010000 */
[C---:B--2---:R-:W-:Y:S01]  /*c490*/  FADD.FTZ R13, R136.reuse, R13 ;  /* 0x0000000d880d7221 */ /* 0x044fe20000010000 */
[----:B------:R-:W-:-:S05]  /*c4a0*/  F2FP.F16.F32.PACK_AB R173, R136, R127 ;  /* 0x0000007f88ad723e */ /* 0x000fca00000000ff */
[----:B------:R-:W2:Y:S01]  /*c4b0*/  MUFU.EX2 R144, R221 ;  /* 0x000000dd00907308 */ /* 0x000ea20000000800 */
[----:B-----5:R-:W-:Y:S01]  /*c4c0*/  FADD.FTZ R138, R170, R121 ;  /* 0x00000079aa8a7221 */ /* 0x020fe20000010000 */
[----:B------:R-:W-:-:S06]  /*c4d0*/  FADD.FTZ R121, R142, R13 ;  /* 0x0000000d8e797221 */ /* 0x000fcc0000010000 */
[----:B------:R3:W4:Y:S01]  /*c4e0*/  MUFU.EX2 R169, R177 ;  /* 0x000000b100a97308 */ /* 0x0007220000000800 */
[C---:B-1----:R-:W-:Y:S01]  /*c4f0*/  FADD.FTZ R121, R159.reuse, R121 ;  /* 0x000000799f797221 */ /* 0x042fe20000010000 */
[----:B------:R-:W-:-:S06]  /*c500*/  F2FP.F16.F32.PACK_AB R175, R159, R142 ;  /* 0x0000008e9faf723e */ /* 0x000fcc00000000ff */
[----:B------:R1:W5:Y:S01]  /*c510*/  MUFU.EX2 R140, R179 ;  /* 0x000000b3008c7308 */ /* 0x0003620000000800 */
[----:B--2---:R-:W-:Y:S01]  /*c520*/  FADD.FTZ R121, R144, R121 ;  /* 0x0000007990797221 */ /* 0x004fe20000010000 */
[----:B---3--:R-:W-:Y:S01]  /*c530*/  F2FP.F16.F32.PACK_AB R177, R134, R21 ;  /* 0x0000001586b1723e */ /* 0x008fe200000000ff */
[----:B------:R-:W-:-:S05]  /*c540*/  IMAD.MOV.U32 R21, RZ, RZ, R4 ;  /* 0x000000ffff157224 */ /* 0x000fca00078e0004 */
[----:B------:R-:W2:Y:S01]  /*c550*/  MUFU.EX2 R137, R137 ;  /* 0x0000008900897308 */ /* 0x000ea20000000800 */
[----:B----4-:R-:W-:Y:S01]  /*c560*/  FADD.FTZ R121, R169, R121 ;  /* 0x00000079a9797221 */ /* 0x010fe20000010000 */
[----:B-1----:R-:W-:Y:S02]  /*c570*/  F2FP.F16.F32.PACK_AB R179, R131, R12 ;  /* 0x0000000c83b3723e */ /* 0x002fe400000000ff */
[----:B------:R-:W-:-:S04]  /*c580*/  F2FP.F16.F32.PACK_AB R169, R169, R144 ;  /* 0x00000090a9a9723e */ /* 0x000fc800000000ff */
[----:B------:R-:W1:Y:S01]  /*c590*/  MUFU.EX2 R126, R126 ;  /* 0x0000007e007e7308 */ /* 0x000e620000000800 */
[----:B-----5:R-:W-:Y:S01]  /*c5a0*/  FADD.FTZ R121, R140, R121 ;  /* 0x000000798c797221 */ /* 0x020fe20000010000 */
[C---:B--2---:R-:W-:Y:S01]  /*c5b0*/  FADD.FTZ R13, R137.reuse, R138 ;  /* 0x0000008a890d7221 */ /* 0x044fe20000010000 */
[----:B------:R-:W-:Y:S02]  /*c5c0*/  F2FP.F16.F32.PACK_AB R170, R137, R170 ;  /* 0x000000aa89aa723e */ /* 0x000fe400000000ff */
[C---:B-1----:R-:W-:Y:S01]  /*c5d0*/  FADD.FTZ R12, R126.reuse, R121 ;  /* 0x000000797e0c7221 */ /* 0x042fe20000010000 */
[----:B------:R-:W-:Y:S01]  /*c5e0*/  F2FP.F16.F32.PACK_AB R171, R126, R140 ;  /* 0x0000008c7eab723e */ /* 0x000fe200000000ff */
[----:B------:R-:W-:Y:S06]  /*c5f0*/  @P1 BRA `(.L_x_3791) ;  /* 0xffffffd000481947 */ /* 0x000fec000383ffff */
.L_x_3774:
        /* <DEDUP_REMOVED lines=99> */
.L_x_3792:
[----:B------:R-:W-:Y:S01]  /*cc30*/  ULEA UR5, UR36, UR37, 0x3 ;  /* 0x0000002524057291 */ /* 0x000fe2000f8e183f */
[----:B------:R-:W-:-:S05]  /*cc40*/  IMAD.U32 R2, RZ, RZ, UR46 ;  /* 0x0000002eff027e24 */ /* 0x000fca000f8e00ff */
[----:B------:R-:W-:-:S04]  /*cc50*/  SHF.L.U32 R2, R2, 0x1f, RZ ;  /* 0x0000001f02027819 */ /* 0x000fc800000006ff */
[----:B------:R1:W2:Y:S01]  /*cc60*/  SYNCS.PHASECHK.TRANS64.TRYWAIT P1, [UR5+0x30850], R2 ;  /* 0x03085002ff0075a7 */ /* 0x0002a20008020145 */
[----:B------:R-:W-:Y:S05]  /*cc70*/  @!P0 BRA `(.L_x_3793) ;  /* 0x0000000000048947 */ /* 0x000fea0003800000 */
[----:B------:R-:W-:Y:S01]  /*cc80*/  BPT.TRAP 0x1 ;  /* 0x000000040000795c */ /* 0x000fe20000300000 */
.L_x_3793:
[----:B--2---:R-:W-:Y:S05]  /*cc90*/  @P1 BRA `(.L_x_3794) ;  /* 0x0000000000081947 */ /* 0x004fea0003800000 */
[----:B------:R-:W2:Y:S02]  /*cca0*/  SYNCS.PHASECHK.TRANS64.TRYWAIT P0, [UR5+0x30850], R2 ;  /* 0x03085002ff0075a7 */ /* 0x000ea40008000145 */
[----:B--2---:R-:W-:Y:S05]  /*ccb0*/  @!P0 BRA `(.L_x_3795) ;  /* 0x0000005800508947 */ /* 0x004fea0003800000 */
.L_x_3794:
[----:B------:R-:W-:Y:S01]  /*ccc0*/  UIADD3 UR37, UR37, 0x400, URZ ;  /* 0x0000040025257890 */ /* 0x000fe2000fffe03f */
[----:B------:R-:W-:Y:S01]  /*ccd0*/  WARPGROUP.ARRIVE ;  /* 0x00000000000079c5 */ /* 0x000fe20000000000 */
[----:B------:R-:W-:Y:S01]  /*cce0*/  UMOV UR7, 0x40000040 ;  /* 0x4000004000077882 */ /* 0x000fe20000000000 */
[----:B--2---:R-:W2:Y:S01]  /*ccf0*/  SHFL.BFLY PT, R3, R12, 0x2, 0x1f ;  /* 0x0c401f000c037f89 */ /* 0x004ea200000e0000 */
[----:B------:R-:W-:Y:S01]  /*cd00*/  USHF.R.U32.HI UR37, URZ, 0x4, UR37 ;  /* 0x000000043f257899 */ /* 0x000fe20008011625 */
[----:B------:R-:W-:Y:S02]  /*cd10*/  CS2R R8, SRZ ;  /* 0x0000000000087805 */ /* 0x000fe4000001ff00 */
[----:B------:R-:W-:Y:S01]  /*cd20*/  R2UR UR8, R197 ;  /* 0x00000000c50872ca */ /* 0x000fe200000e0000 */
[----:B-1----:R-:W1:Y:S01]  /*cd30*/  SHFL.BFLY PT, R2, R13, 0x2, 0x1f ;  /* 0x0c401f000d027f89 */ /* 0x002e6200000e0000 */
[----:B------:R-:W-:Y:S01]  /*cd40*/  ULOP3.LUT UR37, UR37, 0x3fff, URZ, 0xc0, !UPT ;  /* 0x00003fff25257892 */ /* 0x000fe2000f8ec03f */
[----:B------:R-:W3:Y:S03]  /*cd50*/  S2R R11, SR_TID.X ;  /* 0x00000000000b7919 */ /* 0x000ee60000002100 */
[----:B------:R-:W-:-:S04]  /*cd60*/  ULOP3.LUT UR4, UR37, 0x3000000, URZ, 0xfc, !UPT ;  /* 0x0300000025047892 */ /* 0x000fc8000f8efc3f */
[----:B------:R-:W-:Y:S02]  /*cd70*/  UIMAD UR4, UR36, 0x900, UR4 ;  /* 0x00000900240478a4 */ /* 0x000fe4000f8e0204 */
[----:B------:R-:W-:Y:S02]  /*cd80*/  UIADD3 UR36, UR36, 0x1, URZ ;  /* 0x0000000124247890 */ /* 0x000fe4000fffe03f */
[----:B------:R-:W-:Y:S02]  /*cd90*/  UIADD3 UR8, UR8, 0x1, URZ ;  /* 0x0000000108087890 */ /* 0x000fe4000fffe03f */
[----:B------:R-:W-:Y:S01]  /*cda0*/  UISETP.NE.AND UP0, UPT, UR36, 0x2, UPT ;  /* 0x000000022400788c */ /* 0x000fe2000bf05270 */
[----:B------:R-:W-:Y:S02]  /*cdb0*/  UMOV UR6, UR4 ;  /* 0x0000000400067c82 */ /* 0x000fe40008000000 */
[----:B------:R-:W-:Y:S01]  /*cdc0*/  HGMMA.64x192x16.F32 R24, R188, gdesc[UR4].tnspB, R24, gsb0 ;  /* 0x42e00004bc187df0 */ /* 0x000fe20008000818 */
[----:B------:R-:W-:Y:S01]  /*cdd0*/  UIADD3 UR6, UR4, 0x80, URZ ;  /* 0x0000008004067890 */ /* 0x000fe2000fffe03f */
[----:B--2---:R-:W-:Y:S01]  /*cde0*/  FADD.FTZ R6, R3, R12 ;  /* 0x0000000c03067221 */ /* 0x004fe20000010000 */
[----:B------:R-:W-:Y:S01]  /*cdf0*/  UMOV UR7, 0x40000040 ;  /* 0x4000004000077882 */ /* 0x000fe20000000000 */
[----:B------:R-:W-:-:S02]  /*ce00*/  IMAD.U32 R197, RZ, RZ, UR8 ;  /* 0x00000008ffc57e24 */ /* 0x000fc4000f8e00ff */
[----:B-1----:R-:W-:Y:S01]  /*ce10*/  FADD.FTZ R2, R2, R13 ;  /* 0x0000000d02027221 */ /* 0x002fe20000010000 */
[----:B------:R-:W-:Y:S01]  /*ce20*/  IMAD.U32 R13, RZ, RZ, UR5 ;  /* 0x00000005ff0d7e24 */ /* 0x000fe2000f8e00ff */
[----:B------:R-:W1:Y:S01]  /*ce30*/  SHFL.BFLY PT, R7, R6, 0x1, 0x1f ;  /* 0x0c201f0006077f89 */ /* 0x000e6200000e0000 */
[----:B------:R-:W-:-:S03]  /*ce40*/  USEL UR36, UR36, URZ, UP0 ;  /* 0x0000003f24247287 */ /* 0x000fc60008000000 */
[----:B------:R-:W2:Y:S01]  /*ce50*/  SHFL.BFLY PT, R3, R2, 0x1, 0x1f ;  /* 0x0c201f0002037f89 */ /* 0x000ea200000e0000 */
[----:B---3--:R-:W-:Y:S01]  /*ce60*/  LOP3.LUT P2, RZ, R11, 0x7f, RZ, 0xc0, !PT ;  /* 0x0000007f0bff7812 */ /* 0x008fe2000784c0ff */
[----:B-1----:R-:W-:Y:S01]  /*ce70*/  FADD.FTZ R15, R6, R7 ;  /* 0x00000007060f7221 */ /* 0x002fe20000010000 */
[----:B--2---:R-:W-:-:S04]  /*ce80*/  FADD.FTZ R14, R2, R3 ;  /* 0x00000003020e7221 */ /* 0x004fc80000010000 */
[----:B------:R-:W-:Y:S01]  /*ce90*/  FSETP.NE.FTZ.AND P1, PT, R15, RZ, PT ;  /* 0x000000ff0f00720b */ /* 0x000fe20003f35000 */
[----:B------:R-:W-:Y:S02]  /*cea0*/  IMAD.MOV.U32 R3, RZ, RZ, -0x800000 ;  /* 0xff800000ff037424 */ /* 0x000fe400078e00ff */
[----:B------:R-:W-:Y:S01]  /*ceb0*/  IMAD.MOV.U32 R2, RZ, RZ, -0x800000 ;  /* 0xff800000ff027424 */ /* 0x000fe200078e00ff */
[----:B------:R-:W-:-:S09]  /*cec0*/  FSETP.NE.FTZ.AND P0, PT, R14, RZ, PT ;  /* 0x000000ff0e00720b */ /* 0x000fd20003f15000 */
[----:B------:R-:W1:Y:S01]  /*ced0*/  @P1 MUFU.LG2 R10, R15 ;  /* 0x0000000f000a1308 */ /* 0x000e620000000c00 */
[----:B------:R-:W-:-:S03]  /*cee0*/  @P1 FMUL.FTZ R12, R0, 0.69314718246459960938 ;  /* 0x3f317218000c1820 */ /* 0x000fc60000410000 */
[----:B------:R-:W-:Y:S01]  /*cef0*/  @P0 FMUL.FTZ R6, R0, 0.69314718246459960938 ;  /* 0x3f31721800060820 */ /* 0x000fe20000410000 */
[----:B------:R-:W-:-:S03]  /*cf00*/  @!P2 VIADD R0, R13, 0x30860 ;  /* 0x000308600d00a836 */ /* 0x000fc60000000000 */
[----:B------:R-:W2:Y:S08]  /*cf10*/  @P0 MUFU.LG2 R7, R14 ;  /* 0x0000000e00070308 */ /* 0x000eb00000000c00 */
[----:B------:R-:W3:Y:S01]  /*cf20*/  @P0 MUFU.RCP R8, R14 ;  /* 0x0000000e00080308 */ /* 0x000ee20000001000 */
[----:B-1----:R-:W-:-:S04]  /*cf30*/  @P1 FMUL.FTZ R11, R10, 0.69314718246459960938 ;  /* 0x3f3172180a0b1820 */ /* 0x002fc80000410000 */
[----:B------:R-:W-:Y:S01]  /*cf40*/  @P1 FFMA.FTZ R3, R12, R4, R11 ;  /* 0x000000040c031223 */ /* 0x000fe2000001000b */
[----:B------:R-:W-:Y:S02]  /*cf50*/  @!P2 PRMT R4, RZ, 0x654, R0 ;  /* 0x00000654ff04a816 */ /* 0x000fe40000000000 */
[----:B------:R-:W1:Y:S01]  /*cf60*/  @P1 MUFU.RCP R9, R15 ;  /* 0x0000000f00091308 */ /* 0x000e620000001000 */
[----:B--2---:R-:W-:-:S04]  /*cf70*/  @P0 FMUL.FTZ R7, R7, 0.69314718246459960938 ;  /* 0x3f31721807070820 */ /* 0x004fc80000410000 */
[----:B------:R-:W-:Y:S01]  /*cf80*/  @P0 FFMA.FTZ R2, R6, R5, R7 ;  /* 0x0000000506020223 */ /* 0x000fe20000010007 */
[----:B------:R-:W-:Y:S01]  /*cf90*/  PLOP3.LUT P0, PT, PT, PT, PT, 0x8, 0x0 ;  /* 0x000000000000781c */ /* 0x000fe20003f0e170 */
        /* <DEDUP_REMOVED lines=21> */
[----:B------:R-:W-:-:S04]  /*d0f0*/  USEL UR4, URZ, 0x1, UP0 ;  /* 0x000000013f047887 */ /* 0x000fc80008000000 */
[----:B------:R-:W-:Y:S01]  /*d100*/  ULOP3.LUT UR46, UR46, UR4, URZ, 0x3c, !UPT ;  /* 0x000000042e2e7292 */ /* 0x000fe2000f8e3c3f */
[----:B------:R-:W-:Y:S02]  /*d110*/  WARPGROUP.DEPBAR.LE gsb0, 0x0 ;  /* 0x00008000000079c5 */ /* 0x000fe40000010000 */
[----:B------:R-:W-:-:S10]  /*d120*/  WARPGROUP.ARRIVE ;  /* 0x00000000000079c5 */ /* 0x000fd40000000000 */
[----:B------:R-:W-:Y:S03]  /*d130*/  HGMMA.64x192x16.F32 R24, R168, gdesc[UR4].tnspB, R24, gsb0 ;  /* 0x42e00004a8187df0 */ /* 0x000fe60008000818 */
[----:B------:R-:W-:Y:S02]  /*d140*/  WARPGROUP.DEPBAR.LE gsb0, 0x0 ;  /* 0x00008000000079c5 */ /* 0x000fe40000010000 */
[----:B------:R2:W-:Y:S01]  /*d150*/  @!P2 SYNCS.ARRIVE.TRANS64.RED.A1T0 RZ, [R4+URZ], RZ ;  /* 0x000000ff04ffa9a7 */ /* 0x0005e2000810043f */
[-C--:B---3--:R-:W-:Y:S01]  /*d160*/  FMUL.FTZ R0, R32, R8.reuse ;  /* 0x0000000820007220 */ /* 0x088fe20000410000 */
        /* <DEDUP_REMOVED lines=94> */
[----:B--2---:R-:W-:-:S07]  /*d750*/  FMUL.FTZ R119, R119, R9 ;  /* 0x0000000977777220 */ /* 0x004fce0000410000 */
.L_x_3725:
        /* <DEDUP_REMOVED lines=8> */
[----:B------:R-:W-:Y:S01]  /*d7e0*/  IADD3 R13, P4, R18, 0x60, RZ ;  /* 0x00000060120d7810 */ /* 0x000fe20007f9e0ff */
[----:B------:R-:W-:Y:S01]  /*d7f0*/  VIADD R129, R200, UR42 ;  /* 0x0000002ac8817c36 */ /* 0x000fe20008000000 */
[C---:B------:R-:W-:Y:S01]  /*d800*/  IADD3 R21, P5, R18.reuse, 0x4020, RZ ;  /* 0x0000402012157810 */ /* 0x040fe20007fbe0ff */
[----:B------:R-:W-:Y:S01]  /*d810*/  ULDC UR10, c[0x0][0xa88] ;  /* 0x0002a200000a7ab9 */ /* 0x000fe20000000800 */
[----:B------:R-:W-:Y:S01]  /*d820*/  LOP3.LUT R12, R13, 0x380, RZ, 0xc0, !PT ;  /* 0x000003800d0c7812 */ /* 0x000fe200078ec0ff */
[----:B------:R-:W-:Y:S01]  /*d830*/  VIADD R4, R129, 0x8 ;  /* 0x0000000881047836 */ /* 0x000fe20000000000 */
[----:B------:R-:W-:Y:S01]  /*d840*/  IADD3 R9, P3, R18, 0x20, RZ ;  /* 0x0000002012097810 */ /* 0x000fe20007f7e0ff */
[----:B------:R-:W-:Y:S01]  /*d850*/  USHF.R.S32.HI UR5, URZ, 0x1f, UR43 ;  /* 0x0000001f3f057899 */ /* 0x000fe2000801142b */
[----:B------:R-:W-:Y:S01]  /*d860*/  SHF.R.U64 R12, R12, 0x3, RZ ;  /* 0x000000030c0c7819 */ /* 0x000fe200000012ff */
[----:B------:R-:W-:Y:S01]  /*d870*/  ULDC.64 UR8, c[0x0][0xb70] ;  /* 0x0002dc0000087ab9 */ /* 0x000fe20000000a00 */
[----:B------:R-:W-:Y:S01]  /*d880*/  LOP3.LUT R5, R18, 0x380, RZ, 0xc0, !PT ;  /* 0x0000038012057812 */ /* 0x000fe200078ec0ff */
[----:B------:R-:W-:Y:S01]  /*d890*/  UIMAD UR5, UR5, UR8, URZ ;  /* 0x00000008050572a4 */ /* 0x000fe2000f8e023f */
[----:B------:R-:W-:Y:S01]  /*d8a0*/  LOP3.LUT R12, R12, R13, RZ, 0x3c, !PT ;  /* 0x0000000d0c0c7212 */ /* 0x000fe200078e3cff */
[----:B------:R-:W-:Y:S01]  /*d8b0*/  IMAD.X R13, RZ, RZ, R19, P4 ;  /* 0x000000ffff0d7224 */ /* 0x000fe200020e0613 */
[----:B------:R-:W-:Y:S01]  /*d8c0*/  LOP3.LUT R20, R21, 0x380, RZ, 0xc0, !PT ;  /* 0x0000038015147812 */ /* 0x000fe200078ec0ff */
[----:B------:R-:W-:Y:S01]  /*d8d0*/  UIMAD.WIDE.U32 UR6, UR43, UR8, URZ ;  /* 0x000000082b0672a5 */ /* 0x000fe2000f8e003f */
[C---:B------:R-:W-:Y:S01]  /*d8e0*/  IADD3 R17, P4, R18.reuse, 0x8000, RZ ;  /* 0x0000800012117810 */ /* 0x040fe20007f9e0ff */
[----:B------:R-:W-:Y:S01]  /*d8f0*/  UIMAD UR5, UR43, UR9, UR5 ;  /* 0x000000092b0572a4 */ /* 0x000fe2000f8e0205 */
[----:B------:R-:W-:-:S02]  /*d900*/  IADD3 R11, P2, R18, 0x40, RZ ;  /* 0x00000040120b7810 */ /* 0x000fc40007f5e0ff */
[----:B------:R-:W-:Y:S01]  /*d910*/  LOP3.LUT R8, R9, 0x380, RZ, 0xc0, !PT ;  /* 0x0000038009087812 */ /* 0x000fe200078ec0ff */
[----:B------:R-:W-:Y:S01]  /*d920*/  UIADD3 UR5, UR7, UR5, URZ ;  /* 0x0000000507057290 */ /* 0x000fe2000fffe03f */
[----:B------:R-:W-:Y:S02]  /*d930*/  LOP3.LUT P0, RZ, R199, 0x3, RZ, 0xc0, !PT ;  /* 0x00000003c7ff7812 */ /* 0x000fe4000780c0ff */
[----:B------:R-:W-:Y:S02]  /*d940*/  IADD3 R15, P6, R18, 0x4000, RZ ;  /* 0x00004000120f7810 */ /* 0x000fe40007fde0ff */
[----:B------:R-:W-:Y:S02]  /*d950*/  SHF.R.U64 R5, R5, 0x3, RZ ;  /* 0x0000000305057819 */ /* 0x000fe400000012ff */
[----:B------:R-:W-:Y:S02]  /*d960*/  SHF.R.U64 R20, R20, 0x3, RZ ;  /* 0x0000000314147819 */ /* 0x000fe400000012ff */
[----:B------:R-:W-:-:S02]  /*d970*/  LOP3.LUT R28, R17, 0x380, RZ, 0xc0, !PT ;  /* 0x00000380111c7812 */ /* 0x000fc400078ec0ff */
[----:B------:R-:W-:Y:S02]  /*d980*/  LOP3.LUT R10, R11, 0x380, RZ, 0xc0, !PT ;  /* 0x000003800b0a7812 */ /* 0x000fe400078ec0ff */
[----:B------:R-:W-:Y:S02]  /*d990*/  SHF.R.U64 R8, R8, 0x3, RZ ;  /* 0x0000000308087819 */ /* 0x000fe400000012ff */
[----:B------:R-:W-:Y:S02]  /*d9a0*/  ISETP.GE.OR P1, PT, R4, UR10, P0 ;  /* 0x0000000a04007c0c */ /* 0x000fe40008726670 */
[----:B------:R-:W-:Y:S02]  /*d9b0*/  LOP3.LUT R14, R15, 0x380, RZ, 0xc0, !PT ;  /* 0x000003800f0e7812 */ /* 0x000fe400078ec0ff */
[----:B------:R-:W-:Y:S01]  /*d9c0*/  LOP3.LUT R4, R5, R18, RZ, 0x3c, !PT ;  /* 0x0000001205047212 */ /* 0x000fe200078e3cff */
[--C-:B------:R-:W-:Y:S01]  /*d9d0*/  IMAD.MOV.U32 R5, RZ, RZ, R19.reuse ;  /* 0x000000ffff057224 */ /* 0x100fe200078e0013 */
[----:B------:R-:W-:Y:S01]  /*d9e0*/  LOP3.LUT R20, R20, R21, RZ, 0x3c, !PT ;  /* 0x0000001514147212 */ /* 0x000fe200078e3cff */
[----:B------:R-:W-:Y:S01]  /*d9f0*/  IMAD.X R21, RZ, RZ, R19, P5 ;  /* 0x000000ffff157224 */ /* 0x000fe200028e0613 */
[----:B------:R-:W-:-:S02]  /*da00*/  SHF.R.U64 R28, R28, 0x3, RZ ;  /* 0x000000031c1c7819 */ /* 0x000fc400000012ff */
[----:B------:R-:W-:Y:S02]  /*da10*/  SHF.R.U64 R10, R10, 0x3, RZ ;  /* 0x000000030a0a7819 */ /* 0x000fe400000012ff */
[----:B------:R-:W-:Y:S01]  /*da20*/  LOP3.LUT R8, R8, R9, RZ, 0x3c, !PT ;  /* 0x0000000908087212 */ /* 0x000fe200078e3cff */
[----:B------:R-:W-:Y:S01]  /*da30*/  IMAD.X R9, RZ, RZ, R19, P3 ;  /* 0x000000ffff097224 */ /* 0x000fe200018e0613 */
[----:B------:R-:W-:Y:S02]  /*da40*/  SHF.R.U64 R14, R14, 0x3, RZ ;  /* 0x000000030e0e7819 */ /* 0x000fe400000012ff */
[C---:B------:R-:W-:Y:S02]  /*da50*/  IADD3 R25, P3, R18.reuse, 0x4040, RZ ;  /* 0x0000404012197810 */ /* 0x040fe40007f7e0ff */
[----:B------:R-:W-:Y:S02]  /*da60*/  IADD3 R74, P5, R18, 0x8040, RZ ;  /* 0x00008040124a7810 */ /* 0x000fe40007fbe0ff */
[----:B------:R-:W-:-:S02]  /*da70*/  LOP3.LUT R28, R28, R17, RZ, 0x3c, !PT ;  /* 0x000000111c1c7212 */ /* 0x000fc400078e3cff */
[----:B------:R-:W-:Y:S01]  /*da80*/  LOP3.LUT R10, R10, R11, RZ, 0x3c, !PT ;  /* 0x0000000b0a0a7212 */ /* 0x000fe200078e3cff */
[----:B------:R-:W-:Y:S01]  /*da90*/  IMAD.X R11, RZ, RZ, R19, P2 ;  /* 0x000000ffff0b7224 */ /* 0x000fe200010e0613 */
[----:B------:R-:W-:Y:S02]  /*daa0*/  MOV R17, R4 ;  /* 0x0000000400117202 */ /* 0x000fe40000000f00 */
[----:B------:R-:W-:Y:S02]  /*dab0*/  MOV R86, R20 ;  /* 0x0000001400567202 */ /* 0x000fe40000000f00 */
[----:B------:R-:W-:Y:S01]  /*dac0*/  LOP3.LUT R14, R14, R15, RZ, 0x3c, !PT ;  /* 0x0000000f0e0e7212 */ /* 0x000fe200078e3cff */
[----:B------:R-:W1:Y:S01]  /*dad0*/  LDC.64 R20, c[0x0][0xb78] ;  /* 0x0002de00ff147b82 */ /* 0x000e620000000a00 */
[----:B------:R-:W-:Y:S02]  /*dae0*/  F2FP.F16.F32.PACK_AB R4, R120, R7 ;  /* 0x000000077804723e */ /* 0x000fe400000000ff */
[----:B------:R-:W-:-:S02]  /*daf0*/  IADD3 R15, P2, R18, 0x4060, RZ ;  /* 0x00004060120f7810 */ /* 0x000fc40007f5e0ff */
[----:B------:R-:W-:Y:S02]  /*db00*/  LOP3.LUT R24, R25, 0x380, RZ, 0xc0, !PT ;  /* 0x0000038019187812 */ /* 0x000fe400078ec0ff */
[----:B------:R-:W-:Y:S02]  /*db10*/  LOP3.LUT R7, R74, 0x380, RZ, 0xc0, !PT ;  /* 0x000003804a077812 */ /* 0x000fe400078ec0ff */
[----:B------:R-:W-:Y:S02]  /*db20*/  F2FP.F16.F32.PACK_AB R6, R29, R6 ;  /* 0x000000061d06723e */ /* 0x000fe400000000ff */
[----:B------:R-:W-:Y:S02]  /*db30*/  LOP3.LUT R26, R15, 0x380, RZ, 0xc0, !PT ;  /* 0x000003800f1a7812 */ /* 0x000fe400078ec0ff */
[----:B------:R-:W-:Y:S02]  /*db40*/  SHF.R.U64 R24, R24, 0x3, RZ ;  /* 0x0000000318187819 */ /* 0x000fe400000012ff */
[----:B------:R-:W-:-:S02]  /*db50*/  SHF.R.U64 R29, R7, 0x3, RZ ;  /* 0x00000003071d7819 */ /* 0x000fc400000012ff */
[----:B------:R-:W-:Y:S01]  /*db60*/  F2FP.F16.F32.PACK_AB R7, R27, R30 ;  /* 0x0000001e1b07723e */ /* 0x000fe200000000ff */
[--C-:B------:R-:W-:Y:S01]  /*db70*/  IMAD.X R27, RZ, RZ, R19.reuse, P2 ;  /* 0x000000ffff1b7224 */ /* 0x100fe200010e0613 */
[----:B------:R-:W-:Y:S02]  /*db80*/  SHF.R.U64 R26, R26, 0x3, RZ ;  /* 0x000000031a1a7819 */ /* 0x000fe400000012ff */
[----:B------:R-:W-:Y:S01]  /*db90*/  LOP3.LUT R24, R24, R25, RZ, 0x3c, !PT ;  /* 0x0000001918187212 */ /* 0x000fe200078e3cff */
[--C-:B------:R-:W-:Y:S01]  /*dba0*/  IMAD.X R25, RZ, RZ, R19.reuse, P3 ;  /* 0x000000ffff197224 */ /* 0x100fe200018e0613 */
[----:B------:R-:W-:Y:S01]  /*dbb0*/  F2FP.F16.F32.PACK_AB R5, R32, R125 ;  /* 0x0000007d2005723e */ /* 0x000fe200000000ff */
[----:B------:R-:W-:Y:S01]  /*dbc0*/  BAR.SYNC.DEFER_BLOCKING 0x1, 0x100 ;  /* 0x0044000000007b1d */ /* 0x000fe20000010000 */
[----:B------:R-:W-:Y:S01]  /*dbd0*/  LOP3.LUT R30, R29, R74, RZ, 0x3c, !PT ;  /* 0x0000004a1d1e7212 */ /* 0x000fe200078e3cff */
[----:B------:R-:W-:Y:S01]  /*dbe0*/  IMAD.X R29, RZ, RZ, R19, P4 ;  /* 0x000000ffff1d7224 */ /* 0x000fe200020e0613 */
[----:B------:R-:W-:-:S02]  /*dbf0*/  IADD3 R75, P3, R18, 0x8060, RZ ;  /* 0x00008060124b7810 */ /* 0x000fc40007f7e0ff */
[----:B------:R-:W-:Y:S01]  /*dc00*/  LOP3.LUT R26, R26, R15, RZ, 0x3c, !PT ;  /* 0x0000000f1a1a7212 */ /* 0x000fe200078e3cff */
[----:B------:R-:W-:Y:S01]  /*dc10*/  IMAD.X R15, RZ, RZ, R19, P6 ;  /* 0x000000ffff0f7224 */ /* 0x000fe200030e0613 */
[----:B------:R-:W-:Y:S02]  /*dc20*/  IADD3 R35, P6, R18, 0x8020, RZ ;  /* 0x0000802012237810 */ /* 0x000fe40007fde0ff */
[----:B------:R-:W-:Y:S02]  /*dc30*/  LOP3.LUT R32, R75, 0x380, RZ, 0xc0, !PT ;  /* 0x000003804b207812 */ /* 0x000fe400078ec0ff */
[----:B------:R-:W-:Y:S02]  /*dc40*/  LOP3.LUT R34, R35, 0x380, RZ, 0xc0, !PT ;  /* 0x0000038023227812 */ /* 0x000fe400078ec0ff */
[----:B------:R-:W-:Y:S02]  /*dc50*/  SHF.R.U64 R32, R32, 0x3, RZ ;  /* 0x0000000320207819 */ /* 0x000fe400000012ff */
[----:B------:R-:W-:-:S02]  /*dc60*/  SHF.R.U64 R34, R34, 0x3, RZ ;  /* 0x0000000322227819 */ /* 0x000fc400000012ff */
[----:B------:R-:W-:Y:S02]  /*dc70*/  LOP3.LUT R32, R32, R75, RZ, 0x3c, !PT ;  /* 0x0000004b20207212 */ /* 0x000fe400078e3cff */
[----:B------:R-:W-:Y:S02]  /*dc80*/  MOV R127, R8 ;  /* 0x00000008007f7202 */ /* 0x000fe40000000f00 */
[----:B------:R-:W-:Y:S02]  /*dc90*/  MOV R125, R10 ;  /* 0x0000000a007d7202 */ /* 0x000fe40000000f00 */
[----:B------:R-:W-:Y:S01]  /*dca0*/  MOV R120, R12 ;  /* 0x0000000c00787202 */ /* 0x000fe20000000f00 */
[----:B------:R2:W-:Y:S01]  /*dcb0*/  STSM.16.M88.4 [R17], R4 ;  /* 0x0000000411007844 */ /* 0x0005e20000000200 */
[----:B------:R-:W-:Y:S02]  /*dcc0*/  MOV R87, R14 ;  /* 0x0000000e00577202 */ /* 0x000fe40000000f00 */
[----:B------:R-:W-:-:S02]  /*dcd0*/  F2FP.F16.F32.PACK_AB R8, R41, R40 ;  /* 0x000000282908723e */ /* 0x000fc400000000ff */
[----:B------:R-:W-:Y:S02]  /*dce0*/  F2FP.F16.F32.PACK_AB R9, R122, R121 ;  /* 0x000000797a09723e */ /* 0x000fe400000000ff */
[----:B------:R-:W-:Y:S02]  /*dcf0*/  F2FP.F16.F32.PACK_AB R10, R45, R44 ;  /* 0x0000002c2d0a723e */ /* 0x000fe400000000ff */
[----:B------:R-:W-:Y:S02]  /*dd00*/  F2FP.F16.F32.PACK_AB R11, R47, R46 ;  /* 0x0000002e2f0b723e */ /* 0x000fe400000000ff */
[----:B------:R-:W-:Y:S01]  /*dd10*/  LOP3.LUT R34, R34, R35, RZ, 0x3c, !PT ;  /* 0x0000002322227212 */ /* 0x000fe200078e3cff */
[----:B------:R-:W-:Y:S01]  /*dd20*/  IMAD.X R35, RZ, RZ, R19, P6 ;  /* 0x000000ffff237224 */ /* 0x000fe200030e0613 */
[----:B------:R-:W-:Y:S02]  /*dd30*/  MOV R75, R24 ;  /* 0x00000018004b7202 */ /* 0x000fe40000000f00 */
[----:B------:R-:W-:-:S02]  /*dd40*/  MOV R74, R26 ;  /* 0x0000001a004a7202 */ /* 0x000fc40000000f00 */
[----:B--2---:R-:W-:Y:S01]  /*dd50*/  MOV R17, R28 ;  /* 0x0000001c00117202 */ /* 0x004fe20000000f00 */
[----:B------:R-:W-:Y:S01]  /*dd60*/  IMAD.U32 R29, RZ, RZ, UR7 ;  /* 0x00000007ff1d7e24 */ /* 0x000fe2000f8e00ff */
[----:B------:R-:W-:Y:S01]  /*dd70*/  F2FP.F16.F32.PACK_AB R7, R124, R31 ;  /* 0x0000001f7c07723e */ /* 0x000fe200000000ff */
[----:B------:R-:W-:Y:S01]  /*dd80*/  IMAD.U32 R29, RZ, RZ, UR5 ;  /* 0x00000005ff1d7e24 */ /* 0x000fe2000f8e00ff */
[----:B------:R-:W-:Y:S01]  /*dd90*/  USHF.R.S32.HI UR5, URZ, 0x1f, UR44 ;  /* 0x0000001f3f057899 */ /* 0x000fe2000801142c */
[--C-:B------:R-:W-:Y:S01]  /*dda0*/  IMAD.X R31, RZ, RZ, R19.reuse, P5 ;  /* 0x000000ffff1f7224 */ /* 0x100fe200028e0613 */
[----:B------:R-:W-:Y:S01]  /*ddb0*/  F2FP.F16.F32.PACK_AB R4, R33, R0 ;  /* 0x000000002104723e */ /* 0x000fe200000000ff */
[----:B------:R-:W-:Y:S01]  /*ddc0*/  IMAD.X R33, RZ, RZ, R19, P3 ;  /* 0x000000ffff217224 */ /* 0x000fe200018e0613 */
[----:B------:R-:W-:Y:S01]  /*ddd0*/  F2FP.F16.F32.PACK_AB R5, R126, R123 ;  /* 0x0000007b7e05723e */ /* 0x000fe200000000ff */
[----:B------:R-:W-:Y:S01]  /*dde0*/  IMAD.U32 R28, RZ, RZ, UR6 ;  /* 0x00000006ff1c7e24 */ /* 0x000fe2000f8e00ff */
[----:B------:R-:W-:Y:S01]  /*ddf0*/  F2FP.F16.F32.PACK_AB R6, R37, R36 ;  /* 0x000000242506723e */ /* 0x000fe200000000ff */
[----:B------:R-:W-:Y:S01]  /*de00*/  ULDC.64 UR6, c[0x0][0xb40] ;  /* 0x0002d00000067ab9 */ /* 0x000fe20000000a00 */
[----:B------:R-:W-:Y:S01]  /*de10*/  MOV R0, R30 ;  /* 0x0000001e00007202 */ /* 0x000fe20000000f00 */
[C---:B-1----:R-:W-:Y:S01]  /*de20*/  IMAD R30, R20.reuse, UR5, RZ ;  /* 0x00000005141e7c24 */ /* 0x042fe2000f8e02ff */
[----:B------:R-:W-:Y:S01]  /*de30*/  MOV R32, R32 ;  /* 0x0000002000207202 */ /* 0x000fe20000000f00 */
[----:B------:R1:W-:Y:S01]  /*de40*/  STSM.16.M88.4 [R127], R4 ;  /* 0x000000047f007844 */ /* 0x0003e20000000200 */
[----:B------:R-:W-:Y:S01]  /*de50*/  F2FP.F16.F32.PACK_AB R12, R49, R48 ;  /* 0x00000030310c723e */ /* 0x000fe200000000ff */
[----:B------:R-:W-:Y:S01]  /*de60*/  IMAD R33, R21, UR44, R30 ;  /* 0x0000002c15217c24 */ /* 0x000fe2000f8e021e */
[----:B------:R-:W-:Y:S01]  /*de70*/  F2FP.F16.F32.PACK_AB R13, R51, R50 ;  /* 0x00000032330d723e */ /* 0x000fe200000000ff */
[----:B------:R-:W-:Y:S01]  /*de80*/  IMAD.WIDE.U32 R20, R20, UR44, R28 ;  /* 0x0000002c14147c25 */ /* 0x000fe2000f8e001c */
[----:B------:R-:W-:Y:S01]  /*de90*/  F2FP.F16.F32.PACK_AB R14, R53, R52 ;  /* 0x00000034350e723e */ /* 0x000fe200000000ff */
[----:B------:R-:W-:Y:S01]  /*dea0*/  STSM.16.M88.4 [R125], R8 ;  /* 0x000000087d007844 */ /* 0x000fe20000000200 */
[----:B------:R-:W-:-:S02]  /*deb0*/  F2FP.F16.F32.PACK_AB R15, R55, R54 ;  /* 0x00000036370f723e */ /* 0x000fc400000000ff */
[----:B------:R-:W-:Y:S02]  /*dec0*/  F2FP.F16.F32.PACK_AB R24, R57, R56 ;  /* 0x000000383918723e */ /* 0x000fe400000000ff */
[----:B------:R-:W-:Y:S01]  /*ded0*/  F2FP.F16.F32.PACK_AB R25, R59, R58 ;  /* 0x0000003a3b19723e */ /* 0x000fe200000000ff */
[----:B------:R-:W-:Y:S01]  /*dee0*/  STSM.16.M88.4 [R120], R12 ;  /* 0x0000000c78007844 */ /* 0x000fe20000000200 */
[----:B------:R-:W-:Y:S02]  /*def0*/  F2FP.F16.F32.PACK_AB R26, R61, R60 ;  /* 0x0000003c3d1a723e */ /* 0x000fe400000000ff */
[----:B------:R-:W-:Y:S02]  /*df00*/  F2FP.F16.F32.PACK_AB R27, R63, R62 ;  /* 0x0000003e3f1b723e */ /* 0x000fe400000000ff */
[----:B-1----:R-:W-:Y:S02]  /*df10*/  F2FP.F16.F32.PACK_AB R4, R65, R64 ;  /* 0x000000404104723e */ /* 0x002fe400000000ff */
        /* <DEDUP_REMOVED lines=35> */
[----:B-1----:R-:W-:Y:S02]  /*e150*/  SHF.R.S32.HI R5, RZ, 0x1f, R129 ;  /* 0x0000001fff057819 */ /* 0x002fe40000011481 */
[C---:B------:R-:W-:Y:S01]  /*e160*/  IADD3 R6, P2, R129.reuse, R20, RZ ;  /* 0x0000001481067210 */ /* 0x040fe20007f5e0ff */
[----:B------:R-:W-:Y:S01]  /*e170*/  STSM.16.M88.4 [R32], R112 ;  /* 0x0000007020007844 */ /* 0x000fe20000000200 */
[----:B------:R-:W-:Y:S02]  /*e180*/  ISETP.GE.OR P0, PT, R129, UR10, P0 ;  /* 0x0000000a81007c0c */ /* 0x000fe40008706670 */
[----:B------:R-:W-:Y:S01]  /*e190*/  IADD3.X R5, R5, R21, R33, P2, !PT ;  /* 0x0000001505057210 */ /* 0x000fe200017fe421 */
[----:B------:R-:W-:Y:S01]  /*e1a0*/  @!PT LDS RZ, [RZ] ;  /* 0x00000000fffff984 */ /* 0x000fe20000000800 */
[----:B------:R-:W-:Y:S01]  /*e1b0*/  @!PT LDS RZ, [RZ] ;  /* 0x00000000fffff984 */ /* 0x000fe20000000800 */
[----:B------:R-:W-:Y:S01]  /*e1c0*/  @!PT LDS RZ, [RZ] ;  /* 0x00000000fffff984 */ /* 0x000fe20000000800 */
[----:B------:R-:W-:Y:S01]  /*e1d0*/  @!PT LDS RZ, [RZ] ;  /* 0x00000000fffff984 */ /* 0x000fe20000000800 */
[----:B------:R1:W-:Y:S06]  /*e1e0*/  MEMBAR.ALL.CTA ;  /* 0x0000000000007992 */ /* 0x0003ec0000008000 */
[----:B-1----:R-:W1:Y:S02]  /*e1f0*/  FENCE.VIEW.ASYNC.S ;  /* 0x00000000000073c6 */ /* 0x002e640000000000 */
[----:B-1----:R-:W-:Y:S06]  /*e200*/  BAR.ARV 0x1, 0x120 ;  /* 0x0044800000007b1d */ /* 0x002fec0000002000 */
[----:B------:R-:W-:-:S04]  /*e210*/  LEA R4, P2, R6, UR6, 0x2 ;  /* 0x0000000606047c11 */ /* 0x000fc8000f8410ff */
[----:B------:R-:W-:Y:S02]  /*e220*/  LEA.HI.X R5, R6, UR7, R5, 0x2, P2 ;  /* 0x0000000706057c11 */ /* 0x000fe400090f1405 */
[----:B------:R-:W1:Y:S04]  /*e230*/  SHFL.IDX PT, R6, R202, RZ, 0x1f ;  /* 0x00001fffca067589 */ /* 0x000e6800000e0000 */
        /* <DEDUP_REMOVED lines=16> */
[----:B------:R-:W-:-:S05]  /*e340*/  UMOV UR8, 0x40 ;  /* 0x0000004000087882 */ /* 0x000fca0000000000 */
        /* <DEDUP_REMOVED lines=13> */
.L_x_3799:
[----:B------:R-:W-:Y:S05]  /*e420*/  BSYNC B0 ;  /* 0x0000000000007941 */ /* 0x000fea0003800000 */
.L_x_3798:
[----:B------:R-:W-:Y:S05]  /*e430*/  BRA `(.L_x_3797) ;  /* 0x00000008004c7947 */ /* 0x000fea0003800000 */
.L_x_3796:
[----:B------:R-:W1:Y:S01]  /*e440*/  LDC R12, c[0x0][0xdac] ;  /* 0x00036b00ff0c7b82 */ /* 0x000e620000000800 */
[----:B------:R-:W-:Y:S01]  /*e450*/  ISETP.GT.AND P0, PT, R204, 0x7f, PT ;  /* 0x0000007fcc00780c */ /* 0x000fe20003f04270 */
[----:B------:R-:W-:Y:S01]  /*e460*/  USHF.R.S32.HI UR6, URZ, 0x1f, UR43 ;  /* 0x0000001f3f067899 */ /* 0x000fe2000801142b */
[----:B------:R-:W-:Y:S01]  /*e470*/  BSSY B0, `(.L_x_3800) ;  /* 0x000001b000007945 */ /* 0x000fe20003800000 */
[----:B------:R-:W-:Y:S01]  /*e480*/  USHF.R.S32.HI UR7, URZ, 0x1f, UR44 ;  /* 0x0000001f3f077899 */ /* 0x000fe2000801142c */
[----:B------:R-:W-:-:S03]  /*e490*/  SHF.R.S32.HI R23, RZ, 0x1f, R22 ;  /* 0x0000001fff177819 */ /* 0x000fc60000011416 */
[----:B------:R-:W2:Y:S08]  /*e4a0*/  LDC.64 R6, c[0x0][0xae0] ;  /* 0x0002b800ff067b82 */ /* 0x000eb00000000a00 */
[----:B------:R-:W3:Y:S01]  /*e4b0*/  LDC.64 R8, c[0x0][0xae8] ;  /* 0x0002ba00ff087b82 */ /* 0x000ee20000000a00 */
[----:B------:R-:W-:Y:S05]  /*e4c0*/  @P0 BRA `(.L_x_3801) ;  /* 0x0000000000540947 */ /* 0x000fea0003800000 */
[----:B------:R-:W4:Y:S01]  /*e4d0*/  S2R R0, SR_TID.X ;  /* 0x0000000000007919 */ /* 0x000f220000002100 */
[----:B------:R-:W-:Y:S01]  /*e4e0*/  ULDC UR5, c[0x0][0xa88] ;  /* 0x0002a20000057ab9 */ /* 0x000fe20000000800 */
[----:B----4-:R-:W-:-:S04]  /*e4f0*/  IADD3 R2, R198, -0x80, R0 ;  /* 0xffffff80c6027810 */ /* 0x010fc80007ffe000 */
[----:B------:R-:W-:-:S13]  /*e500*/  ISETP.GE.AND P0, PT, R2, UR5, PT ;  /* 0x0000000502007c0c */ /* 0x000fda000bf06270 */
[----:B------:R-:W-:Y:S05]  /*e510*/  @P0 BRA `(.L_x_3801) ;  /* 0x0000000000400947 */ /* 0x000fea0003800000 */
[----:B------:R-:W4:Y:S01]  /*e520*/  LDC.64 R4, c[0x0][0xb70] ;  /* 0x0002dc00ff047b82 */ /* 0x000f220000000a00 */
[----:B------:R-:W-:Y:S01]  /*e530*/  SHF.R.S32.HI R3, RZ, 0x1f, R2 ;  /* 0x0000001fff037819 */ /* 0x000fe20000011402 */
[----:B------:R-:W-:-:S06]  /*e540*/  ULDC.64 UR8, c[0x0][0xb40] ;  /* 0x0002d00000087ab9 */ /* 0x000fcc0000000a00 */
[----:B------:R-:W5:Y:S01]  /*e550*/  LDC.64 R10, c[0x0][0xb78] ;  /* 0x0002de00ff0a7b82 */ /* 0x000f620000000a00 */
[C---:B----4-:R-:W-:Y:S02]  /*e560*/  IMAD R0, R4.reuse, UR6, RZ ;  /* 0x0000000604007c24 */ /* 0x050fe4000f8e02ff */
[----:B------:R-:W-:-:S04]  /*e570*/  IMAD.WIDE.U32 R2, R4, UR43, R2 ;  /* 0x0000002b04027c25 */ /* 0x000fc8000f8e0002 */
[----:B------:R-:W-:Y:S02]  /*e580*/  IMAD R5, R5, UR43, R0 ;  /* 0x0000002b05057c24 */ /* 0x000fe4000f8e0200 */
[C---:B-----5:R-:W-:Y:S02]  /*e590*/  IMAD R0, R10.reuse, UR7, RZ ;  /* 0x000000070a007c24 */ /* 0x060fe4000f8e02ff */
        /* <DEDUP_REMOVED lines=8> */
.L_x_3801:
[----:B------:R-:W-:Y:S05]  /*e620*/  BSYNC B0 ;  /* 0x0000000000007941 */ /* 0x000fea0003800000 */
.L_x_3800:
[----:B------:R-:W-:Y:S01]  /*e630*/  R2UR UR8, R196 ;  /* 0x00000000c40872ca */ /* 0x000fe200000e0000 */
[----:B------:R-:W-:Y:S01]  /*e640*/  ULDC UR5, c[0x0][0xa88] ;  /* 0x0002a20000057ab9 */ /* 0x000fe20000000800 */
[C---:B--2---:R-:W-:Y:S01]  /*e650*/  IMAD R0, R6.reuse, UR6, RZ ;  /* 0x0000000606007c24 */ /* 0x044fe2000f8e02ff */
[----:B------:R-:W-:Y:S01]  /*e660*/  UIADD3 UR42, -UR42, UR5, URZ ;  /* 0x000000052a2a7290 */ /* 0x000fe2000fffe13f */
[----:B----4-:R-:W-:Y:S01]  /*e670*/  IMAD.WIDE.U32 R2, R6, UR43, R22 ;  /* 0x0000002b06027c25 */ /* 0x010fe2000f8e0016 */
[----:B------:R-:W-:Y:S01]  /*e680*/  SHF.R.S32.HI R195, RZ, 0x1f, R194 ;  /* 0x0000001fffc37819 */ /* 0x000fe200000114c2 */
[----:B------:R-:W-:Y:S02]  /*e690*/  BSSY B0, `(.L_x_3802) ;  /* 0x0000025000007945 */ /* 0x000fe40003800000 */
[----:B------:R-:W-:Y:S01]  /*e6a0*/  IMAD R5, R7, UR43, R0 ;  /* 0x0000002b07057c24 */ /* 0x000fe2000f8e0200 */
[C---:B------:R-:W-:Y:S01]  /*e6b0*/  ISETP.GE.AND P3, PT, R194.reuse, UR42, PT ;  /* 0x0000002ac2007c0c */ /* 0x040fe2000bf66270 */
[----:B------:R-:W-:-:S02]  /*e6c0*/  VIADD R0, R194, 0x40 ;  /* 0x00000040c2007836 */ /* 0x000fc40000000000 */
[----:B------:R-:W-:Y:S01]  /*e6d0*/  VIADD R4, R194, 0x20 ;  /* 0x00000020c2047836 */ /* 0x000fe20000000000 */
[----:B------:R-:W-:Y:S01]  /*e6e0*/  ULOP3.LUT UR5, URZ, UR8, URZ, 0x33, !UPT ;  /* 0x000000083f057292 */ /* 0x000fe2000f8e333f */
[----:B------:R-:W-:Y:S01]  /*e6f0*/  IMAD.IADD R3, R3, 0x1, R5 ;  /* 0x0000000103037824 */ /* 0x000fe200078e0205 */
[----:B------:R-:W-:Y:S01]  /*e700*/  ISETP.GE.AND P1, PT, R0, UR42, PT ;  /* 0x0000002a00007c0c */ /* 0x000fe2000bf26270 */
[----:B---3--:R-:W-:Y:S01]  /*e710*/  IMAD R0, R8, UR7, RZ ;  /* 0x0000000708007c24 */ /* 0x008fe2000f8e02ff */
[----:B------:R-:W-:Y:S01]  /*e720*/  ISETP.GE.AND P0, PT, R4, UR42, PT ;  /* 0x0000002a04007c0c */ /* 0x000fe2000bf06270 */
[----:B------:R-:W-:Y:S02]  /*e730*/  VIADD R4, R194, 0x60 ;  /* 0x00000060c2047836 */ /* 0x000fe40000000000 */
[----:B------:R-:W-:Y:S02]  /*e740*/  IMAD R9, R9, UR44, R0 ;  /* 0x0000002c09097c24 */ /* 0x000fe4000f8e0200 */
[----:B-1----:R-:W-:Y:S01]  /*e750*/  VIADD R5, R12, UR5 ;  /* 0x000000050c057c36 */ /* 0x002fe20008000000 */
[----:B------:R-:W-:Y:S01]  /*e760*/  ISETP.GE.AND P2, PT, R4, UR42, PT ;  /* 0x0000002a04007c0c */ /* 0x000fe2000bf46270 */
[----:B------:R-:W-:-:S04]  /*e770*/  IMAD.WIDE.U32 R6, R8, UR44, R2 ;  /* 0x0000002c08067c25 */ /* 0x000fc8000f8e0002 */
[----:B------:R-:W-:-:S04]  /*e780*/  IMAD.WIDE R4, R5, 0x80, R194 ;  /* 0x0000008005047825 */ /* 0x000fc800078e02c2 */
[----:B------:R-:W-:Y:S01]  /*e790*/  IMAD.IADD R11, R7, 0x1, R9 ;  /* 0x00000001070b7824 */ /* 0x000fe200078e0209 */
        /* <DEDUP_REMOVED lines=20> */
.L_x_3803:
[----:B------:R-:W-:Y:S05]  /*e8e0*/  BSYNC B0 ;  /* 0x0000000000007941 */ /* 0x000fea0003800000 */
.L_x_3802:
[----:B------:R-:W-:Y:S04]  /*e8f0*/  BSSY B0, `(.L_x_3804) ;  /* 0x0000017000007945 */ /* 0x000fe80003800000 */
[----:B------:R-:W-:Y:S05]  /*e900*/  @P0 BRA `(.L_x_3805) ;  /* 0x0000000000540947 */ /* 0x000fea0003800000 */
[----:B-1----:R-:W-:Y:S01]  /*e910*/  IADD3 R9, P0, R4, 0x20, RZ ;  /* 0x0000002004097810 */ /* 0x002fe20007f1e0ff */
        /* <DEDUP_REMOVED lines=20> */
.L_x_3805:
[----:B------:R-:W-:Y:S05]  /*ea60*/  BSYNC B0 ;  /* 0x0000000000007941 */ /* 0x000fea0003800000 */
.L_x_3804:
[----:B------:R-:W-:Y:S04]  /*ea70*/  BSSY B0, `(.L_x_3806) ;  /* 0x0000017000007945 */ /* 0x000fe80003800000 */
[----:B------:R-:W-:Y:S05]  /*ea80*/  @P1 BRA `(.L_x_3807) ;  /* 0x0000000000541947 */ /* 0x000fea0003800000 */
[----:B-12---:R-:W-:Y:S01]  /*ea90*/  IADD3 R9, P0, R4, 0x40, RZ ;  /* 0x0000004004097810 */ /* 0x006fe20007f1e0ff */
        /* <DEDUP_REMOVED lines=20> */
.L_x_3807:
[----:B------:R-:W-:Y:S05]  /*ebe0*/  BSYNC B0 ;  /* 0x0000000000007941 */ /* 0x000fea0003800000 */
.L_x_3806:
[----:B------:R-:W-:Y:S04]  /*ebf0*/  BSSY B0, `(.L_x_3797) ;  /* 0x0000017000007945 */ /* 0x000fe80003800000 */
        /* <DEDUP_REMOVED lines=22> */
.L_x_3808:
[----:B------:R-:W-:Y:S05]  /*ed60*/  BSYNC B0 ;  /* 0x0000000000007941 */ /* 0x000fea0003800000 */
.L_x_3797:
[----:B------:R-:W5:Y:S02]  /*ed70*/  LDC R0, c[0x0][0xda8] ;  /* 0x00036a00ff007b82 */ /* 0x000f640000000800 */
[----:B-----5:R-:W-:-:S13]  /*ed80*/  ISETP.LE.AND P0, PT, R0, UR4, PT ;  /* 0x0000000400007c0c */ /* 0x020fda000bf03270 */
[----:B------:R-:W-:Y:S05]  /*ed90*/  @!P0 BRA `(.L_x_3809) ;  /* 0xffffff2000148947 */ /* 0x000fea000383ffff */
[----:B------:R-:W-:Y:S05]  /*eda0*/  EXIT ;  /* 0x000000000000794d */ /* 0x000fea0003800000 */
.L_x_3715:
        /* <DEDUP_REMOVED lines=14> */
[----:B------:R-:W-:Y:S01]  /*ee90*/  ULDC UR48, c[0x0][0xc] ;  /* 0x0000030000307ab9 */ /* 0x000fe20000000800 */
[----:B------:R-:W-:Y:S01]  /*eea0*/  IMAD.MOV.U32 R17, RZ, RZ, 0x1 ;  /* 0x00000001ff117424 */ /* 0x000fe200078e00ff */
[----:B------:R-:W-:Y:S01]  /*eeb0*/  ULDC.64 UR44, c[0x0][0x198] ;  /* 0x00006600002c7ab9 */ /* 0x000fe20000000a00 */
[----:B------:R-:W-:Y:S01]  /*eec0*/  IMAD.MOV.U32 R16, RZ, RZ, RZ ;  /* 0x000000ffff107224 */ /* 0x000fe200078e00ff */
[----:B------:R-:W-:-:S06]  /*eed0*/  UMOV UR47, URZ ;  /* 0x0000003f002f7c82 */ /* 0x000fcc0008000000 */
.L_x_3864:
        /* <DEDUP_REMOVED lines=21> */
.L_x_3811:
[----:B------:R-:W-:Y:S01]  /*f030*/  ULDC UR9, c[0x0][0xdc4] ;  /* 0x0003710000097ab9 */ /* 0x000fe20000000800 */
[----:B------:R-:W-:Y:S01]  /*f040*/  UMOV UR6, UR7 ;  /* 0x0000000700067c82 */ /* 0x000fe20008000000 */
[----:B------:R-:W-:-:S11]  /*f050*/  UISETP.NE.AND UP0, UPT, UR9, 0x1, UPT ;  /* 0x000000010900788c */ /* 0x000fd6000bf05270 */
[----:B------:R-:W-:Y:S02]  /*f060*/  @UP0 ULDC.64 UR10, c[0x0][0xdc8] ;  /* 0x00037200000a0ab9 */ /* 0x000fe40000000a00 */
[----:B------:R-:W-:-:S04]  /*f070*/  UIMAD.WIDE.U32 UR4, UR7, UR10, URZ ;  /* 0x0000000a070472a5 */ /* 0x000fc8000f8e003f */
[----:B------:R-:W-:-:S04]  /*f080*/  @UP0 USHF.R.U32.HI UR6, URZ, UR11, UR5 ;  /* 0x0000000b3f060299 */ /* 0x000fc80008011605 */
[----:B------:R-:W-:-:S12]  /*f090*/  UIMAD UR4, UR6, UR9, URZ ;  /* 0x00000009060472a4 */ /* 0x000fd8000f8e023f */
.L_x_3812:
[----:B------:R-:W-:Y:S01]  /*f0a0*/  ULDC.64 UR12, c[0x0][0x3f8] ;  /* 0x0000fe00000c7ab9 */ /* 0x000fe20000000a00 */
[----:B------:R-:W-:Y:S02]  /*f0b0*/  UIADD3 UR9, UR7, -UR4, URZ ;  /* 0x8000000407097290 */ /* 0x000fe4000fffe03f */
[----:B------:R-:W-:Y:S02]  /*f0c0*/  UISETP.NE.U32.AND UP0, UPT, UR12, URZ, UPT ;  /* 0x0000003f0c00728c */ /* 0x000fe4000bf05070 */
[----:B------:R-:W-:Y:S01]  /*f0d0*/  ULOP3.LUT UR10, URZ, UR6, URZ, 0x33, !UPT ;  /* 0x000000063f0a7292 */ /* 0x000fe2000f8e333f */
[----:B------:R-:W-:Y:S01]  /*f0e0*/  ULDC UR12, c[0x0][0xdb8] ;  /* 0x00036e00000c7ab9 */ /* 0x000fe20000000800 */
[----:B------:R-:W-:Y:S01]  /*f0f0*/  ULDC.64 UR4, c[0x0][0x9e0] ;  /* 0x0002780000047ab9 */ /* 0x000fe20000000a00 */
[----:B------:R-:W-:Y:S02]  /*f100*/  UISETP.NE.AND UP1, UPT, UR12, 0x1, UPT ;  /* 0x000000010c00788c */ /* 0x000fe4000bf25270 */
[----:B------:R-:W-:Y:S01]  /*f110*/  UISETP.NE.AND.EX UP0, UPT, UR13, URZ, UPT, UP0 ;  /* 0x0000003f0d00728c */ /* 0x000fe2000bf05300 */
[----:B------:R-:W-:-:S02]  /*f120*/  ULDC UR11, c[0x0][0xdc4] ;  /* 0x00037100000b7ab9 */ /* 0x000fc40000000800 */
[----:B------:R-:W-:Y:S01]  /*f130*/  ULDC UR13, c[0x0][0xdac] ;  /* 0x00036b00000d7ab9 */ /* 0x000fe20000000800 */
[----:B------:R-:W-:Y:S02]  /*f140*/  UISETP.GE.AND UP2, UPT, UR5, 0x1, UPT ;  /* 0x000000010500788c */ /* 0x000fe4000bf46270 */
[----:B------:R-:W-:Y:S02]  /*f150*/  UIMAD UR11, UR8, UR11, UR9 ;  /* 0x0000000b080b72a4 */ /* 0x000fe4000f8e0209 */
[----:B------:R-:W-:Y:S01]  /*f160*/  UIADD3 UR10, UR10, UR13, URZ ;  /* 0x0000000d0a0a7290 */ /* 0x000fe2000fffe03f */
[----:B------:R-:W-:Y:S01]  /*f170*/  @UP1 ULDC UR8, c[0x0][0xdbc] ;  /* 0x00036f0000081ab9 */ /* 0x000fe20000000800 */
[----:B------:R-:W-:Y:S01]  /*f180*/  PLOP3.LUT P1, PT, PT, PT, UP2, 0x80, 0x0 ;  /* 0x000000000000781c */ /* 0x000fe20003f2f028 */
[----:B------:R-:W-:Y:S02]  /*f190*/  UIMAD.WIDE.U32 UR8, UR11, UR8, URZ ;  /* 0x000000080b0872a5 */ /* 0x000fe4000f8e003f */
[----:B------:R-:W-:Y:S01]  /*f1a0*/  USHF.L.U32 UR41, UR10, 0x7, URZ ;  /* 0x000000070a297899 */ /* 0x000fe2000800063f */
        /* <DEDUP_REMOVED lines=23> */
.L_x_3814:
[----:B------:R-:W-:-:S11]  /*f320*/  UISETP.NE.AND UP0, UPT, UR5, 0x1, UPT ;  /* 0x000000010500788c */ /* 0x000fd6000bf05270 */
[----:B------:R-:W-:Y:S02]  /*f330*/  @UP0 ULDC.64 UR12, c[0x0][0x9e8] ;  /* 0x00027a00000c0ab9 */ /* 0x000fe40000000a00 */
[----:B------:R-:W-:-:S04]  /*f340*/  UIMAD.WIDE.U32 UR8, UR10, UR12, URZ ;  /* 0x0000000c0a0872a5 */ /* 0x000fc8000f8e003f */
[----:B------:R-:W-:-:S12]  /*f350*/  @UP0 USHF.R.U32.HI UR10, URZ, UR13, UR9 ;  /* 0x0000000d3f0a0299 */ /* 0x000fd80008011609 */
.L_x_3815:
[----:B------:R-:W-:-:S04]  /*f360*/  UIMAD UR10, UR10, UR5, UR5 ;  /* 0x000000050a0a72a4 */ /* 0x000fc8000f8e0205 */
[----:B------:R-:W-:-:S04]  /*f370*/  UISETP.LT.AND UP0, UPT, UR4, UR10, UPT ;  /* 0x0000000a0400728c */ /* 0x000fc8000bf01270 */
[----:B------:R-:W-:-:S12]  /*f380*/  USEL UR4, UR4, UR10, UP0 ;  /* 0x0000000a04047287 */ /* 0x000fd80008000000 */
.L_x_3813:
[----:B------:R-:W-:Y:S02]  /*f390*/  UIMAD UR8, UR14, UR6, 0x5f ;  /* 0x0000005f0e0874a4 */ /* 0x000fe4000f8e0206 */
[----:B------:R-:W-:Y:S02]  /*f3a0*/  UIADD3 UR10, UR4, 0x5f, URZ ;  /* 0x0000005f040a7890 */ /* 0x000fe4000fffe03f */
[----:B------:R-:W-:Y:S02]  /*f3b0*/  UIMAD.WIDE UR8, UR8, 0x2aaaaaab, URZ ;  /* 0x2aaaaaab080878a5 */ /* 0x000fe4000f8e023f */
[----:B------:R-:W-:Y:S02]  /*f3c0*/  UIMAD.WIDE UR10, UR10, 0x2aaaaaab, URZ ;  /* 0x2aaaaaab0a0a78a5 */ /* 0x000fe4000f8e023f */
[----:B------:R-:W-:Y:S02]  /*f3d0*/  USHF.R.U32.HI UR8, URZ, 0x1f, UR9 ;  /* 0x0000001f3f087899 */ /* 0x000fe40008011609 */
[----:B------:R-:W-:-:S02]  /*f3e0*/  USHF.R.U32.HI UR4, URZ, 0x1f, UR11 ;  /* 0x0000001f3f047899 */ /* 0x000fc4000801160b */
[----:B------:R-:W-:Y:S02]  /*f3f0*/  UIADD3 UR7, UR41, -UR7, URZ ;  /* 0x8000000729077290 */ /* 0x000fe4000fffe03f */
[----:B------:R-:W-:Y:S02]  /*f400*/  ULEA.HI.SX32 UR9, UR9, UR8, 0x1c ;  /* 0x0000000809097291 */ /* 0x000fe4000f8fe23f */
[----:B------:R-:W-:Y:S02]  /*f410*/  ULEA.HI.SX32 UR4, UR11, UR4, 0x1c ;  /* 0x000000040b047291 */ /* 0x000fe4000f8fe23f */
[----:B------:R-:W-:Y:S02]  /*f420*/  UIMAD UR7, UR14, UR6, UR7 ;  /* 0x000000060e0772a4 */ /* 0x000fe4000f8e0207 */
[----:B------:R-:W-:Y:S01]  /*f430*/  UISETP.LT.AND UP0, UPT, UR9, UR4, UPT ;  /* 0x000000040900728c */ /* 0x000fe2000bf01270 */
[----:B------:R-:W-:Y:S02]  /*f440*/  ULDC UR8, c[0x0][0x9dc] ;  /* 0x0002770000087ab9 */ /* 0x000fe40000000800 */
[----:B------:R-:W-:-:S02]  /*f450*/  UIADD3 UR8, UR7, -UR8, URZ ;  /* 0x8000000807087290 */ /* 0x000fc4000fffe03f */
[----:B------:R-:W-:Y:S01]  /*f460*/  USEL UR46, UR9, UR4, UP0 ;  /* 0x00000004092e7287 */ /* 0x000fe20008000000 */
[----:B------:R-:W-:Y:S11]  /*f470*/  @!P1 BRA `(.L_x_3816) ;  /* 0x0000000000489947 */ /* 0x000ff60003800000 */
        /* <DEDUP_REMOVED lines=11> */
.L_x_3817:
[----:B------:R-:W-:-:S11]  /*f530*/  UISETP.NE.AND UP0, UPT, UR5, 0x1, UPT ;  /* 0x000000010500788c */ /* 0x000fd6000bf05270 */
[----:B------:R-:W-:Y:S02]  /*f540*/  @UP0 ULDC.64 UR10, c[0x0][0x9e8] ;  /* 0x00027a00000a0ab9 */ /* 0x000fe40000000a00 */
[----:B------:R-:W-:-:S04]  /*f550*/  UIMAD.WIDE.U32 UR6, UR4, UR10, URZ ;  /* 0x0000000a040672a5 */ /* 0x000fc8000f8e003f */
[----:B------:R-:W-:-:S12]  /*f560*/  @UP0 USHF.R.U32.HI UR4, URZ, UR11, UR7 ;  /* 0x0000000b3f040299 */ /* 0x000fd80008011607 */
.L_x_3818:
[----:B------:R-:W-:-:S04]  /*f570*/  UIMAD UR4, UR4, UR5, URZ ;  /* 0x00000005040472a4 */ /* 0x000fc8000f8e023f */
[----:B------:R-:W-:-:S04]  /*f580*/  UISETP.LT.AND UP0, UPT, UR8, UR4, UPT ;  /* 0x000000040800728c */ /* 0x000fc8000bf01270 */
[----:B------:R-:W-:-:S12]  /*f590*/  USEL UR8, UR8, UR4, !UP0 ;  /* 0x0000000408087287 */ /* 0x000fd8000c000000 */
.L_x_3816:
[----:B------:R-:W-:Y:S01]  /*f5a0*/  UIMAD.WIDE UR4, UR8, 0x2aaaaaab, URZ ;  /* 0x2aaaaaab080478a5 */ /* 0x000fe2000f8e023f */
[----:B------:R-:W-:Y:S03]  /*f5b0*/  BSSY B6, `(.L_x_3819) ;  /* 0x000028e000067945 */ /* 0x000fe60003800000 */
[----:B------:R-:W-:-:S04]  /*f5c0*/  USHF.R.U32.HI UR4, URZ, 0x1f, UR5 ;  /* 0x0000001f3f047899 */ /* 0x000fc80008011605 */
[----:B------:R-:W-:-:S04]  /*f5d0*/  ULEA.HI.SX32 UR4, UR5, UR4, 0x1c ;  /* 0x0000000405047291 */ /* 0x000fc8000f8fe23f */
        /* <DEDUP_REMOVED lines=23> */
.L_x_3820:
        /* <DEDUP_REMOVED lines=23> */
.L_x_3822:
        /* <DEDUP_REMOVED lines=20> */
.L_x_3824:
[----:B------:R1:W2:Y:S01]  /*fa00*/  LDC.64 R2, c[0x4][R18] ;  /* 0x0100000012027b82 */ /* 0x0002a20000000a00 */
[----:B------:R-:W-:Y:S01]  /*fa10*/  ULDC.64 UR6, c[0x4][0x1b8] ;  /* 0x01006e0000067ab9 */ /* 0x000fe20000000a00 */
[----:B------:R-:W-:Y:S01]  /*fa20*/  ULDC.64 UR8, c[0x4][0x1c0] ;  /* 0x0100700000087ab9 */ /* 0x000fe20000000a00 */
[----:B------:R-:W-:Y:S01]  /*fa30*/  ULDC.64 UR4, c[0x4][0x108] ;  /* 0x0100420000047ab9 */ /* 0x000fe20000000a00 */
        /* <DEDUP_REMOVED lines=11> */
.L_x_3823:
[----:B------:R-:W-:Y:S01]  /*faf0*/  ULDC.64 UR4, c[0x0][0x9f8] ;  /* 0x00027e0000047ab9 */ /* 0x000fe20000000a00 */
[----:B------:R-:W-:Y:S01]  /*fb00*/  IMAD.U32 R5, RZ, RZ, UR43 ;  /* 0x0000002bff057e24 */ /* 0x000fe2000f8e00ff */
[----:B------:R-:W-:Y:S01]  /*fb10*/  ISETP.NE.U32.AND P0, PT, RZ, UR4, PT ;  /* 0x00000004ff007c0c */ /* 0x000fe2000bf05070 */
[----:B------:R-:W-:Y:S01]  /*fb20*/  IMAD.U32 R0, RZ, RZ, UR43 ;  /* 0x0000002bff007e24 */ /* 0x000fe2000f8e00ff */
[----:B------:R-:W1:Y:S01]  /*fb30*/  LDC R4, c[0x0][0x428] ;  /* 0x00010a00ff047b82 */ /* 0x000e620000000800 */
[----:B------:R-:W2:Y:S01]  /*fb40*/  S2R R18, SR_TID.X ;  /* 0x0000000000127919 */ /* 0x000ea20000002100 */
[----:B------:R-:W-:-:S13]  /*fb50*/  ISETP.NE.AND.EX P0, PT, RZ, UR5, PT, P0 ;  /* 0x00000005ff007c0c */ /* 0x000fda000bf05300 */
        /* <DEDUP_REMOVED lines=17> */
[----:B------:R-:W-:-:S03]  /*fc70*/  UMOV UR6, 0xffffffff ;  /* 0xffffffff00067882 */ /* 0x000fc60000000000 */
[----:B------:R-:W2:Y:S02]  /*fc80*/  @P0 LDC R5, c[0x0][0x42c] ;  /* 0x00010b00ff050b82 */ /* 0x000ea40000000800 */
[----:B------:R-:W-:-:S05]  /*fc90*/  VOTEU.ALL UP1, P1 ;  /* 0x00000000003f7886 */ /* 0x000fca0000820000 */
        /* <DEDUP_REMOVED lines=11> */
[----:B------:R-:W-:-:S04]  /*fd50*/  ISETP.NE.AND.EX P0, PT, R3, RZ, PT, P0 ;  /* 0x000000ff0300720c */ /* 0x000fc80003f05300 */
[----:B----4-:R-:W-:Y:S01]  /*fd60*/  SEL R6, R0, RZ, !P0 ;  /* 0x000000ff00067207 */ /* 0x010fe20004000000 */
[----:B--2---:R-:W-:Y:S08]  /*fd70*/  BRA.DIV UR6, `(.L_x_3825) ;  /* 0x0000002a06387947 */ /* 0x004ff0000b800000 */
.L_x_3876:
[----:B------:R-:W-:Y:S01]  /*fd80*/  UMOV UR4, 0xffffffff ;  /* 0xffffffff00047882 */ /* 0x000fe20000000000 */
[----:B------:R-:W-:Y:S02]  /*fd90*/  SHF.R.S32.HI R18, RZ, 0x1f, R0 ;  /* 0x0000001fff127819 */ /* 0x000fe40000011400 */
[----:B------:R-:W-:Y:S05]  /*fda0*/  BRA.DIV UR4, `(.L_x_3826) ;  /* 0x0000002a04587947 */ /* 0x000fea000b800000 */
[----:B------:R-:W-:-:S13]  /*fdb0*/  ELECT P6, URZ, PT ;  /* 0x00000000003f782f */ /* 0x000fda00038c0000 */
.L_x_3879:
[----:B------:R-:W-:Y:S05]  /*fdc0*/  @!P6 BRA `(.L_x_3827) ;  /* 0x0000000000f8e947 */ /* 0x000fea0003800000 */
[----:B------:R-:W-:Y:S01]  /*fdd0*/  IMAD.MOV.U32 R6, RZ, RZ, R0 ;  /* 0x000000ffff067224 */ /* 0x000fe200078e0000 */
[----:B------:R-:W-:Y:S06]  /*fde0*/  @!P0 BRA `(.L_x_3828) ;  /* 0x0000000000488947 */ /* 0x000fec0003800000 */
[----:B------:R-:W1:Y:S01]  /*fdf0*/  LDC R11, c[0x0][0x41c] ;  /* 0x00010700ff0b7b82 */ /* 0x000e620000000800 */
[----:B------:R-:W-:Y:S01]  /*fe00*/  IMAD.MOV.U32 R10, RZ, RZ, R5 ;  /* 0x000000ffff0a7224 */ /* 0x000fe200078e0005 */
[----:B------:R-:W-:Y:S02]  /*fe10*/  ULDC.64 UR4, c[0x0][0x408] ;  /* 0x0001020000047ab9 */ /* 0x000fe40000000a00 */
        /* <DEDUP_REMOVED lines=8> */
[----:B------:R-:W-:-:S04]  /*fea0*/  IMAD.WIDE.U32 R6, R0, UR4, R6 ;  /* 0x0000000400067c25 */ /* 0x000fc8000f8e0006 */
[----:B------:R-:W-:Y:S01]  /*feb0*/  IMAD.IADD R7, R7, 0x1, R9 ;  /* 0x0000000107077824 */ /* 0x000fe200078e0209 */
[----:B------:R-:W-:-:S04]  /*fec0*/  LEA R8, P2, R6, R2, 0x2 ;  /* 0x0000000206087211 */ /* 0x000fc800078410ff */
[----:B------:R-:W-:-:S05]  /*fed0*/  LEA.HI.X R9, R6, R3, R7, 0x2, P2 ;  /* 0x0000000306097211 */ /* 0x000fca00010f1407 */
[----:B------:R1:W5:Y:S01]  /*fee0*/  LDG.E R6, desc[UR60][R8.64] ;  /* 0x0000003c08067981 */ /* 0x000362000c1e1900 */
[----:B------:R-:W-:-:S04]  /*fef0*/  IMAD.MOV R10, RZ, RZ, -R10 ;  /* 0x000000ffff0a7224 */ /* 0x000fc800078e0a0a */
[----:B------:R-:W-:-:S07]  /*ff00*/  IMAD R5, R11, R10, R5 ;  /* 0x0000000a0b057224 */ /* 0x000fce00078e0205 */
.L_x_3828:
[----:B------:R-:W2:Y:S01]  /*ff10*/  S2R R7, SR_TID.X ;  /* 0x0000000000077919 */ /* 0x000ea20000002100 */
[----:B-1----:R-:W-:Y:S02]  /*ff20*/  LEA R8, R16, UR38, 0x3 ;  /* 0x0000002610087c11 */ /* 0x002fe4000f8e18ff */
[----:B--2---:R-:W-:Y:S02]  /*ff30*/  LOP3.LUT R9, R7, 0x7f, RZ, 0xc0, !PT ;  /* 0x0000007f07097812 */ /* 0x004fe400078ec0ff */
[----:B------:R-:W-:Y:S02]  /*ff40*/  SHF.L.U32 R7, R17, 0x1f, RZ ;  /* 0x0000001f11077819 */ /* 0x000fe400000006ff */
[----:B------:R-:W-:Y:S02]  /*ff50*/  ISETP.NE.AND P3, PT, R9, RZ, PT ;  /* 0x000000ff0900720c */ /* 0x000fe40003f65270 */
[----:B------:R-:W1:Y:S02]  /*ff60*/  SYNCS.PHASECHK.TRANS64.TRYWAIT P2, [R8+URZ+0x30840], R7 ;  /* 0x03084007080075a7 */ /* 0x000e64000804017f */
[----:B-1----:R-:W-:Y:S09]  /*ff70*/  @!P2 BRA `(.L_x_3829) ;  /* 0x000000280004a947 */ /* 0x002ff20003800000 */
.L_x_3880:
        /* <DEDUP_REMOVED lines=8> */
.L_x_3830:
        /* <DEDUP_REMOVED lines=27> */
.L_x_3827:
        /* <DEDUP_REMOVED lines=13> */
[----:B------:R-:W-:Y:S01]  /*10280*/  UIADD3 UR16, UR38, 0x1a400, URZ ;  /* 0x0001a40026107890 */ /* 0x000fe2000fffe03f */
[----:B------:R-:W-:Y:S01]  /*10290*/  UMOV UR11, UR41 ;  /* 0x00000029000b7c82 */ /* 0x000fe20008000000 */
[----:B------:R1:W-:Y:S01]  /*102a0*/  @P2 SYNCS.ARRIVE.TRANS64 RZ, [UR38+0x30800], R7 ;  /* 0x03080007ffff29a7 */ /* 0x0003e20008000026 */
[----:B------:R-:W-:Y:S01]  /*102b0*/  UMOV UR12, UR42 ;  /* 0x0000002a000c7c82 */ /* 0x000fe20008000000 */
[----:B------:R-:W-:Y:S01]  /*102c0*/  UMOV UR13, UR43 ;  /* 0x0000002b000d7c82 */ /* 0x000fe20008000000 */
[----:B------:R-:W-:Y:S01]  /*102d0*/  UMOV UR6, 0x0 ;  /* 0x0000000000067882 */ /* 0x000fe20000000000 */
[----:B------:R-:W-:Y:S01]  /*102e0*/  UMOV UR7, 0x12f00000 ;  /* 0x12f0000000077882 */ /* 0x000fe20000000000 */
[----:B------:R-:W-:Y:S01]  /*102f0*/  UMOV UR10, URZ ;  /* 0x0000003f000a7c82 */ /* 0x000fe20008000000 */
[----:B------:R-:W-:Y:S01]  /*10300*/  UMOV UR27, UR41 ;  /* 0x00000029001b7c82 */ /* 0x000fe20008000000 */
[----:B------:R-:W-:Y:S01]  /*10310*/  UMOV UR28, UR42 ;  /* 0x0000002a001c7c82 */ /* 0x000fe20008000000 */
[----:B-1----:R-:W-:Y:S01]  /*10320*/  IMAD.U32 R7, RZ, RZ, UR14 ;  /* 0x0000000eff077e24 */ /* 0x002fe2000f8e00ff */
[----:B------:R-:W-:Y:S01]  /*10330*/  UMOV UR29, UR43 ;  /* 0x0000002b001d7c82 */ /* 0x000fe20008000000 */
[----:B------:R-:W-:Y:S01]  /*10340*/  UMOV UR26, 0x40 ;  /* 0x00000040001a7882 */ /* 0x000fe20000000000 */
[----:B------:R-:W-:Y:S01]  /*10350*/  UMOV UR25, UR9 ;  /* 0x0000000900197c82 */ /* 0x000fe20008000000 */
[----:B------:R-:W-:Y:S01]  /*10360*/  UMOV UR19, UR41 ;  /* 0x0000002900137c82 */ /* 0x000fe20008000000 */
[----:B------:R-:W-:Y:S01]  /*10370*/  SHF.L.U32 R7, R7, 0x1f, RZ ;  /* 0x0000001f07077819 */ /* 0x000fe200000006ff */
        /* <DEDUP_REMOVED lines=9> */
.L_x_3881:
        /* <DEDUP_REMOVED lines=39> */
.L_x_3836:
[----:B-1----:R-:W1:Y:S01]  /*10680*/  S2R R2, SR_TID.X ;  /* 0x0000000000027919 */ /* 0x002e620000002100 */
[----:B------:R-:W-:Y:S02]  /*10690*/  LEA R3, R10, UR38, 0x3 ;  /* 0x000000260a037c11 */ /* 0x000fe4000f8e18ff */
[----:B-1----:R-:W-:Y:S02]  /*106a0*/  LOP3.LUT R9, R2, 0x7f, RZ, 0xc0, !PT ;  /* 0x0000007f02097812 */ /* 0x002fe400078ec0ff */
[----:B------:R-:W-:Y:S02]  /*106b0*/  SHF.L.U32 R2, R12, 0x1f, RZ ;  /* 0x0000001f0c027819 */ /* 0x000fe400000006ff */
[----:B------:R-:W-:Y:S02]  /*106c0*/  ISETP.NE.AND P2, PT, R9, RZ, PT ;  /* 0x000000ff0900720c */ /* 0x000fe40003f45270 */
[----:B------:R-:W1:Y:S02]  /*106d0*/  SYNCS.PHASECHK.TRANS64.TRYWAIT P3, [R3+URZ+0x30840], R2 ;  /* 0x03084002030075a7 */ /* 0x000e64000806017f */
[----:B-1----:R-:W-:Y:S09]  /*106e0*/  @!P3 BRA `(.L_x_3837) ;  /* 0x000000200054b947 */ /* 0x002ff20003800000 */
.L_x_3882:
        /* <DEDUP_REMOVED lines=8> */
.L_x_3838:
[----:B------:R-:W-:Y:S01]  /*10770*/  R2UR UR8, R10 ;  /* 0x000000000a0872ca */ /* 0x000fe200000e0000 */
[----:B------:R-:W-:Y:S01]  /*10780*/  UIADD3 UR4, UP0, UR44, 0x370, URZ ;  /* 0x000003702c047890 */ /* 0x000fe2000ff1e03f */
[----:B------:R-:W-:Y:S01]  /*10790*/  R2UR UR9, R3 ;  /* 0x00000000030972ca */ /* 0x000fe200000e0000 */
[----:B------:R-:W-:Y:S01]  /*107a0*/  UIADD3 UR19, UR38, 0x30800, URZ ;  /* 0x0003080026137890 */ /* 0x000fe2000fffe03f */
[----:B------:R-:W-:Y:S01]  /*107b0*/  R2UR UR11, R7 ;  /* 0x00000000070b72ca */ /* 0x000fe200000e0000 */
[----:B------:R-:W-:Y:S01]  /*107c0*/  UIADD3.X UR5, URZ, UR45, URZ, UP0, !UPT ;  /* 0x0000002d3f057290 */ /* 0x000fe200087fe43f */
[----:B------:R-:W-:Y:S01]  /*107d0*/  R2UR UR12, R4 ;  /* 0x00000000040c72ca */ /* 0x000fe200000e0000 */
[----:B------:R-:W-:Y:S01]  /*107e0*/  UMOV UR10, URZ ;  /* 0x0000003f000a7c82 */ /* 0x000fe20008000000 */
[----:B-----5:R-:W-:Y:S01]  /*107f0*/  R2UR UR13, R8 ;  /* 0x00000000080d72ca */ /* 0x020fe200000e0000 */
[----:B------:R-:W-:Y:S01]  /*10800*/  UMOV UR6, 0x0 ;  /* 0x0000000000067882 */ /* 0x000fe20000000000 */
[----:B------:R-:W-:Y:S01]  /*10810*/  UMOV UR7, 0x14f00000 ;  /* 0x14f0000000077882 */ /* 0x000fe20000000000 */
[----:B------:R-:W-:Y:S01]  /*10820*/  UMOV UR17, 0x40 ;  /* 0x0000004000117882 */ /* 0x000fe20000000000 */
[----:B------:R-:W-:Y:S01]  /*10830*/  UMOV UR18, 0x80 ;  /* 0x0000008000127882 */ /* 0x000fe20000000000 */
[----:B------:R-:W-:Y:S01]  /*10840*/  UIMAD UR8, UR8, 0x9000, UR38 ;  /* 0x00009000080878a4 */ /* 0x000fe2000f8e0226 */
[----:B-1----:R-:W-:Y:S01]  /*10850*/  SHF.L.U32 R3, R17, 0x1f, RZ ;  /* 0x0000001f11037819 */ /* 0x002fe200000006ff */
[----:B------:R-:W-:Y:S01]  /*10860*/  UIADD3 UR9, UR9, 0x30830, URZ ;  /* 0x0003083009097890 */ /* 0x000fe2000fffe03f */
[----:B------:R-:W-:Y:S01]  /*10870*/  LEA R2, R16, UR19, 0x3 ;  /* 0x0000001310027c11 */ /* 0x000fe2000f8e18ff */
[----:B------:R-:W-:-:S02]  /*10880*/  UIMAD UR11, UR11, 0x60, URZ ;  /* 0x000000600b0b78a4 */ /* 0x000fc4000f8e023f */
        /* <DEDUP_REMOVED lines=13> */
.L_x_3883:
        /* <DEDUP_REMOVED lines=9> */
.L_x_3840:
        /* <DEDUP_REMOVED lines=12> */
[----:B------:R-:W-:Y:S02]  /*10ab0*/  UIMAD UR15, UR9, 0x9000, UR38 ;  /* 0x00009000090f78a4 */ /* 0x000fe4000f8e0226 */
[----:B------:R-:W-:Y:S02]  /*10ac0*/  ULEA UR9, UR9, UR38, 0x3 ;  /* 0x0000002609097291 */ /* 0x000fe4000f8e183f */
[----:B------:R-:W-:Y:S02]  /*10ad0*/  UIMAD UR11, UR11, 0x60, URZ ;  /* 0x000000600b0b78a4 */ /* 0x000fe4000f8e023f */
[----:B------:R-:W-:Y:S02]  /*10ae0*/  UIADD3 UR8, UR15, 0x400, URZ ;  /* 0x000004000f087890 */ /* 0x000fe4000fffe03f */
[----:B------:R-:W-:Y:S02]  /*10af0*/  UIADD3 UR9, UR9, 0x30850, URZ ;  /* 0x0003085009097890 */ /* 0x000fe4000fffe03f */
[----:B------:R-:W-:-:S02]  /*10b00*/  UIADD3 UR14, UR15, 0x3400, URZ ;  /* 0x000034000f0e7890 */ /* 0x000fc4000fffe03f */
        /* <DEDUP_REMOVED lines=10> */
.L_x_3835:
[----:B------:R-:W-:Y:S05]  /*10bb0*/  BSYNC B0 ;  /* 0x0000000000007941 */ /* 0x000fea0003800000 */
.L_x_3834:
[----:B------:R-:W-:Y:S01]  /*10bc0*/  UIADD3 UR4, UR46, -0x3, URZ ;  /* 0xfffffffd2e047890 */ /* 0x000fe2000fffe03f */
[----:B------:R-:W-:Y:S02]  /*10bd0*/  IMAD.MOV.U32 R16, RZ, RZ, R10 ;  /* 0x000000ffff107224 */ /* 0x000fe400078e000a */
[----:B------:R-:W-:-:S03]  /*10be0*/  IMAD.MOV.U32 R17, RZ, RZ, R12 ;  /* 0x000000ffff117224 */ /* 0x000fc600078e000c */
[----:B------:R-:W-:-:S07]  /*10bf0*/  IMAD.U32 R7, RZ, RZ, UR4 ;  /* 0x00000004ff077e24 */ /* 0x000fce000f8e00ff */
.L_x_3833:
[----:B------:R-:W-:Y:S01]  /*10c00*/  ULOP3.LUT UR4, URZ, UR46, URZ, 0x33, !UPT ;  /* 0x0000002e3f047292 */ /* 0x000fe2000f8e333f */
[----:B------:R-:W-:Y:S01]  /*10c10*/  VIADD R11, R11, 0xfffffffe ;  /* 0xfffffffe0b0b7836 */ /* 0x000fe20000000000 */
[----:B------:R-:W-:Y:S04]  /*10c20*/  BSSY B0, `(.L_x_3832) ;  /* 0x00000e4000007945 */ /* 0x000fe80003800000 */
[----:B------:R-:W-:-:S13]  /*10c30*/  ISETP.NE.AND P2, PT, R11, UR4, PT ;  /* 0x000000040b007c0c */ /* 0x000fda000bf45270 */
[----:B------:R-:W-:Y:S05]  /*10c40*/  @!P2 BRA `(.L_x_3841) ;  /* 0x0000000c0084a947 */ /* 0x000fea0003800000 */
[----:B------:R-:W-:-:S07]  /*10c50*/  IMAD.MOV.U32 R8, RZ, RZ, R6 ;  /* 0x000000ffff087224 */ /* 0x000fce00078e0006 */
.L_x_3856:
        /* <DEDUP_REMOVED lines=27> */
.L_x_3844:
[----:B------:R-:W1:Y:S01]  /*10e10*/  S2R R2, SR_TID.X ;  /* 0x0000000000027919 */ /* 0x000e620000002100 */
[----:B------:R-:W-:Y:S02]  /*10e20*/  LEA R3, R10, UR38, 0x3 ;  /* 0x000000260a037c11 */ /* 0x000fe4000f8e18ff */
[----:B-1----:R-:W-:Y:S02]  /*10e30*/  LOP3.LUT R9, R2, 0x7f, RZ, 0xc0, !PT ;  /* 0x0000007f02097812 */ /* 0x002fe400078ec0ff */
[----:B------:R-:W-:Y:S02]  /*10e40*/  SHF.L.U32 R2, R11, 0x1f, RZ ;  /* 0x0000001f0b027819 */ /* 0x000fe400000006ff */
[----:B------:R-:W-:Y:S02]  /*10e50*/  ISETP.NE.AND P2, PT, R9, RZ, PT ;  /* 0x000000ff0900720c */ /* 0x000fe40003f45270 */
[----:B------:R-:W1:Y:S02]  /*10e60*/  SYNCS.PHASECHK.TRANS64.TRYWAIT P3, [R3+URZ+0x30840], R2 ;  /* 0x03084002030075a7 */ /* 0x000e64000806017f */
[----:B-1----:R-:W-:Y:S09]  /*10e70*/  @!P3 BRA `(.L_x_3845) ;  /* 0x000000180098b947 */ /* 0x002ff20003800000 */
.L_x_3884:
        /* <DEDUP_REMOVED lines=8> */
.L_x_3846:
        /* <DEDUP_REMOVED lines=14> */
[----:B------:R-:W-:Y:S01]  /*10fe0*/  SHF.L.U32 R17, R17, 0x1f, RZ ;  /* 0x0000001f11117819 */ /* 0x000fe200000006ff */
[----:B------:R-:W-:Y:S01]  /*10ff0*/  UIADD3 UR9, UR9, 0x30830, URZ ;  /* 0x0003083009097890 */ /* 0x000fe2000fffe03f */
[----:B-1----:R-:W-:Y:S01]  /*11000*/  LEA R2, R16, UR19, 0x3 ;  /* 0x0000001310027c11 */ /* 0x002fe2000f8e18ff */
        /* <DEDUP_REMOVED lines=14> */
.L_x_3885:
        /* <DEDUP_REMOVED lines=8> */
.L_x_3848:
        /* <DEDUP_REMOVED lines=29> */
.L_x_3843:
[----:B------:R-:W-:Y:S05]  /*11340*/  BSYNC B1 ;  /* 0x0000000000017941 */ /* 0x000fea0003800000 */
.L_x_3842:
        /* <DEDUP_REMOVED lines=8> */
[----:B------:R-:W-:Y:S01]  /*113d0*/  IMAD.MOV.U32 R13, RZ, RZ, R12 ;  /* 0x000000ffff0d7224 */ /* 0x000fe200078e000c */
[----:B------:R-:W-:Y:S06]  /*113e0*/  @!P0 BRA `(.L_x_3851) ;  /* 0x0000000000448947 */ /* 0x000fec0003800000 */
[----:B------:R-:W1:Y:S02]  /*113f0*/  LDC R8, c[0x0][0x41c] ;  /* 0x00010700ff087b82 */ /* 0x000e640000000800 */
        /* <DEDUP_REMOVED lines=16> */
.L_x_3851:
[----:B------:R-:W-:Y:S02]  /*11500*/  LEA R2, R16, UR38, 0x3 ;  /* 0x0000002610027c11 */ /* 0x000fe4000f8e18ff */
[----:B------:R-:W-:-:S04]  /*11510*/  SHF.L.U32 R3, R17, 0x1f, RZ ;  /* 0x0000001f11037819 */ /* 0x000fc800000006ff */
[----:B------:R-:W2:Y:S02]  /*11520*/  SYNCS.PHASECHK.TRANS64.TRYWAIT P2, [R2+URZ+0x30840], R3 ;  /* 0x03084003020075a7 */ /* 0x000ea4000804017f */
[----:B--2---:R-:W-:Y:S05]  /*11530*/  @!P2 BRA `(.L_x_3852) ;  /* 0x000000140010a947 */ /* 0x004fea0003800000 */
.L_x_3886:
        /* <DEDUP_REMOVED lines=11> */
.L_x_3853:
        /* <DEDUP_REMOVED lines=14> */
[----:B--2---:R-:W-:Y:S01]  /*116d0*/  LEA R2, R10, UR19, 0x3 ;  /* 0x000000130a027c11 */ /* 0x004fe2000f8e18ff */
[----:B------:R-:W-:-:S02]  /*116e0*/  ULEA UR9, UR9, UR19, 0x3 ;  /* 0x0000001309097291 */ /* 0x000fc4000f8e183f */
[----:B------:R-:W-:Y:S02]  /*116f0*/  UIMAD UR11, UR11, 0x60, URZ ;  /* 0x000000600b0b78a4 */ /* 0x000fe4000f8e023f */
[----:B------:R-:W-:Y:S02]  /*11700*/  UIADD3 UR14, UR8, 0x1e400, URZ ;  /* 0x0001e400080e7890 */ /* 0x000fe4000fffe03f */
        /* <DEDUP_REMOVED lines=13> */
.L_x_3887:
        /* <DEDUP_REMOVED lines=8> */
.L_x_3855:
        /* <DEDUP_REMOVED lines=28> */
.L_x_3850:
[----:B------:R-:W-:Y:S05]  /*11a20*/  BSYNC B1 ;  /* 0x0000000000017941 */ /* 0x000fea0003800000 */
.L_x_3849:
[----:B------:R-:W-:Y:S01]  /*11a30*/  ISETP.GT.AND P2, PT, R12, UR39, PT ;  /* 0x000000270c007c0c */ /* 0x000fe2000bf44270 */
[----:B------:R-:W-:-:S12]  /*11a40*/  VIADD R7, R7, 0xfffffffe ;  /* 0xfffffffe07077836 */ /* 0x000fd80000000000 */
[----:B------:R-:W-:Y:S05]  /*11a50*/  @P2 BRA `(.L_x_3856) ;  /* 0xfffffff000802947 */ /* 0x000fea000383ffff */
.L_x_3841:
[----:B------:R-:W-:Y:S05]  /*11a60*/  BSYNC B0 ;  /* 0x0000000000007941 */ /* 0x000fea0003800000 */
.L_x_3832:
[----:B------:R-:W-:Y:S04]  /*11a70*/  BSSY B0, `(.L_x_3857) ;  /* 0x000000e000007945 */ /* 0x000fe80003800000 */
[----:B------:R-:W-:Y:S05]  /*11a80*/  @P1 BRA `(.L_x_3858) ;  /* 0x0000000000301947 */ /* 0x000fea0003800000 */
[----:B-1----:R-:W1:Y:S01]  /*11a90*/  S2R R7, SR_LANEID ;  /* 0x0000000000077919 */ /* 0x002e620000000000 */
        /* <DEDUP_REMOVED lines=11> */
.L_x_3858:
[----:B------:R-:W-:Y:S05]  /*11b50*/  BSYNC B0 ;  /* 0x0000000000007941 */ /* 0x000fea0003800000 */
.L_x_3857:
        /* <DEDUP_REMOVED lines=9> */
.L_x_3888:
        /* <DEDUP_REMOVED lines=8> */
.L_x_3862:
        /* <DEDUP_REMOVED lines=27> */
.L_x_3860:
[----:B------:R-:W-:Y:S05]  /*11e20*/  BSYNC B0 ;  /* 0x0000000000007941 */ /* 0x000fea0003800000 */
.L_x_3859:
[----:B------:R-:W-:Y:S02]  /*11e30*/  VIADD R16, R16, 0x1 ;  /* 0x0000000110107836 */ /* 0x000fe40000000000 */
[----:B------:R-:W-:-:S03]  /*11e40*/  IMAD.MOV.U32 R13, RZ, RZ, R19 ;  /* 0x000000ffff0d7224 */ /* 0x000fc600078e0013 */
[----:B------:R-:W-:-:S04]  /*11e50*/  ISETP.NE.AND P0, PT, R16, 0x2, PT ;  /* 0x000000021000780c */ /* 0x000fc80003f05270 */
[----:B-1----:R-:W-:Y:S02]  /*11e60*/  SEL R0, RZ, 0x1, P0 ;  /* 0x00000001ff007807 */ /* 0x002fe40000000000 */
[----:B------:R-:W-:Y:S02]  /*11e70*/  SEL R16, R16, RZ, P0 ;  /* 0x000000ff10107207 */ /* 0x000fe40000000000 */
[----:B------:R-:W-:-:S07]  /*11e80*/  LOP3.LUT R17, R17, R0, RZ, 0x3c, !PT ;  /* 0x0000000011117212 */ /* 0x000fce00078e3cff */
.L_x_3821:
[----:B------:R-:W-:Y:S05]  /*11e90*/  BSYNC B6 ;  /* 0x0000000000067941 */ /* 0x000fea0003800000 */
.L_x_3819:
[----:B------:R-:W-:-:S03]  /*11ea0*/  UMOV UR4, 0xffffffff ;  /* 0xffffffff00047882 */ /* 0x000fc60000000000 */
[----:B------:R-:W-:Y:S05]  /*11eb0*/  BRA.DIV UR4, `(.L_x_3863) ;  /* 0x0000000a04ec7947 */ /* 0x000fea000b800000 */
[----:B------:R1:W2:Y:S02]  /*11ec0*/  SHFL.IDX PT, R14, R13, RZ, 0x1f ;  /* 0x00001fff0d0e7589 */ /* 0x0002a400000e0000 */
.L_x_3891:
        /* <DEDUP_REMOVED lines=14> */
.L_x_3810:
        /* <DEDUP_REMOVED lines=11> */
.L_x_3892:
        /* <DEDUP_REMOVED lines=16> */
.L_x_3868:
[----:B------:R-:W-:Y:S01]  /*12160*/  VIADD R3, R7, 0x30840 ;  /* 0x0003084007037836 */ /* 0x000fe20000000000 */
[----:B------:R-:W-:Y:S01]  /*12170*/  SHF.L.U32 R4, R17, 0x1f, RZ ;  /* 0x0000001f11047819 */ /* 0x000fe200000006ff */
[C---:B------:R-:W-:Y:S02]  /*12180*/  VIADD R0, R16.reuse, 0x1 ;  /* 0x0000000110007836 */ /* 0x040fe40000000000 */
        /* <DEDUP_REMOVED lines=9> */
.L_x_3893:
[----:B------:R-:W3:Y:S02]  /*12220*/  SYNCS.PHASECHK.TRANS64.TRYWAIT P0, [R3+URZ], R0 ;  /* 0x00000000030075a7 */ /* 0x000ee4000800017f */
[----:B---3--:R-:W-:Y:S05]  /*12230*/  @!P0 BRA `(.L_x_3870) ;  /* 0x0000000800588947 */ /* 0x008fea0003800000 */
.L_x_3894:
[----:B------:R-:W-:Y:S05]  /*12240*/  @!P2 BRA `(.L_x_3871) ;  /* 0x000000000004a947 */ /* 0x000fea0003800000 */
[----:B------:R-:W-:Y:S01]  /*12250*/  BPT.TRAP 0x1 ;  /* 0x000000040000795c */ /* 0x000fe20000300000 */
.L_x_3871:
[----:B---3--:R-:W-:-:S04]  /*12260*/  VIADD R3, R7, 0x30860 ;  /* 0x0003086007037836 */ /* 0x008fc80000000000 */
[----:B--2---:R-:W-:-:S04]  /*12270*/  IMAD R5, R16, 0x8, R3 ;  /* 0x0000000810057824 */ /* 0x004fc800078e0203 */
[----:B------:R-:W2:Y:S02]  /*12280*/  SYNCS.PHASECHK.TRANS64.TRYWAIT P0, [R5+URZ], R4 ;  /* 0x00000004050075a7 */ /* 0x000ea4000800017f */
[----:B--2---:R-:W-:Y:S05]  /*12290*/  @!P0 BRA `(.L_x_3872) ;  /* 0x0000000800548947 */ /* 0x004fea0003800000 */
.L_x_3895:
[----:B------:R-:W-:-:S07]  /*122a0*/  IMAD R3, R2, 0x8, R3 ;  /* 0x0000000802037824 */ /* 0x000fce00078e0203 */
.L_x_3873:
[----:B---3--:R3:W4:Y:S02]  /*122b0*/  SYNCS.PHASECHK.TRANS64.TRYWAIT P0, [R3+URZ], R0 ;  /* 0x00000000030075a7 */ /* 0x008724000800017f */
[----:B----4-:R-:W-:Y:S05]  /*122c0*/  @!P0 NANOSLEEP.SYNCS 0x989680 ;  /* 0x009896800000895d */ /* 0x010fea0003900000 */
[----:B------:R-:W4:Y:S02]  /*122d0*/  @!P0 SYNCS.PHASECHK.TRANS64 P0, [R3+URZ], R0 ;  /* 0x00000000030085a7 */ /* 0x000f24000800007f */
[----:B----4-:R-:W-:Y:S05]  /*122e0*/  @!P0 BRA `(.L_x_3873) ;  /* 0xfffffffc00f08947 */ /* 0x010fea000383ffff */
.L_x_3867:
[----:B------:R-:W-:Y:S05]  /*122f0*/  BSYNC B0 ;  /* 0x0000000000007941 */ /* 0x000fea0003800000 */
.L_x_3866:
[----:B------:R-:W-:Y:S05]  /*12300*/  EXIT ;  /* 0x000000000000794d */ /* 0x000fea0003800000 */
.L_x_3727:
[----:B-1----:R-:W-:-:S04]  /*12310*/  IMAD.U32 R3, RZ, RZ, UR37 ;  /* 0x00000025ff037e24 */ /* 0x002fc8000f8e00ff */
[----:B------:R1:W2:Y:S03]  /*12320*/  SYNCS.PHASECHK.TRANS64.TRYWAIT P1, [R3+URZ+0x30800], R0 ;  /* 0x03080000030075a7 */ /* 0x0002a6000802017f */
[----:B--2---:R-:W-:Y:S05]  /*12330*/  @!P1 NANOSLEEP.SYNCS 0x989680 ;  /* 0x009896800000995d */ /* 0x004fea0003900000 */
[----:B------:R-:W2:Y:S02]  /*12340*/  @!P1 SYNCS.PHASECHK.TRANS64 P1, [R3+URZ+0x30800], R0 ;  /* 0x03080000030095a7 */ /* 0x000ea4000802007f */
[----:B--2---:R-:W-:Y:S05]  /*12350*/  @!P1 BRA `(.L_x_3727) ;  /* 0xfffffffc00ec9947 */ /* 0x004fea000383ffff */
[----:B------:R-:W-:Y:S05]  /*12360*/  BRA `(.L_x_3874) ;  /* 0xfffffef400dc7947 */ /* 0x000fea000383ffff */
.L_x_3731:
[----:B--2---:R2:W3:Y:S02]  /*12370*/  SYNCS.PHASECHK.TRANS64.TRYWAIT P1, [R3+URZ+0x30830], R0 ;  /* 0x03083000030075a7 */ /* 0x0044e4000802017f */
[----:B---3--:R-:W-:Y:S05]  /*12380*/  @!P1 NANOSLEEP.SYNCS 0x989680 ;  /* 0x009896800000995d */ /* 0x008fea0003900000 */
[----:B------:R-:W3:Y:S02]  /*12390*/  @!P1 SYNCS.PHASECHK.TRANS64 P1, [R3+URZ+0x30830], R0 ;  /* 0x03083000030095a7 */ /* 0x000ee4000802007f */
[----:B---3--:R-:W-:Y:S05]  /*123a0*/  @!P1 BRA `(.L_x_3731) ;  /* 0xfffffffc00f09947 */ /* 0x008fea000383ffff */
[----:B------:R-:W-:Y:S05]  /*123b0*/  BRA `(.L_x_3730) ;  /* 0xfffffef800087947 */ /* 0x000fea000383ffff */
.L_x_3747:
[----:B--2---:R-:W-:-:S04]  /*123c0*/  IMAD.U32 R21, RZ, RZ, UR38 ;  /* 0x00000026ff157e24 */ /* 0x004fc8000f8e00ff */
[----:B------:R2:W3:Y:S03]  /*123d0*/  SYNCS.PHASECHK.TRANS64.TRYWAIT P1, [R21+URZ+0x30830], R0 ;  /* 0x03083000150075a7 */ /* 0x0004e6000802017f */
[----:B---3--:R-:W-:Y:S05]  /*123e0*/  @!P1 NANOSLEEP.SYNCS 0x989680 ;  /* 0x009896800000995d */ /* 0x008fea0003900000 */
[----:B------:R-:W3:Y:S02]  /*123f0*/  @!P1 SYNCS.PHASECHK.TRANS64 P1, [R21+URZ+0x30830], R0 ;  /* 0x03083000150095a7 */ /* 0x000ee4000802007f */
[----:B---3--:R-:W-:Y:S05]  /*12400*/  @!P1 BRA `(.L_x_3747) ;  /* 0xfffffffc00ec9947 */ /* 0x008fea000383ffff */
[----:B------:R-:W-:Y:S05]  /*12410*/  BRA `(.L_x_3746) ;  /* 0xffffff2400087947 */ /* 0x000fea000383ffff */
.L_x_3751:
[----:B--2---:R-:W-:-:S04]  /*12420*/  IMAD.U32 R3, RZ, RZ, UR6 ;  /* 0x00000006ff037e24 */ /* 0x004fc8000f8e00ff */
[----:B------:R2:W3:Y:S03]  /*12430*/  SYNCS.PHASECHK.TRANS64.TRYWAIT P1, [R3+URZ+0x30850], R0 ;  /* 0x03085000030075a7 */ /* 0x0004e6000802017f */
[----:B---3--:R-:W-:Y:S05]  /*12440*/  @!P1 NANOSLEEP.SYNCS 0x989680 ;  /* 0x009896800000995d */ /* 0x008fea0003900000 */
[----:B------:R-:W3:Y:S02]  /*12450*/  @!P1 SYNCS.PHASECHK.TRANS64 P1, [R3+URZ+0x30850], R0 ;  /* 0x03085000030095a7 */ /* 0x000ee4000802007f */
[----:B---3--:R-:W-:Y:S05]  /*12460*/  @!P1 BRA `(.L_x_3751) ;  /* 0xfffffffc00ec9947 */ /* 0x008fea000383ffff */
[----:B------:R-:W-:Y:S05]  /*12470*/  BRA `(.L_x_3750) ;  /* 0xffffff2c00a87947 */ /* 0x000fea000383ffff */
.L_x_3768:
[----:B--2---:R-:W-:-:S04]  /*12480*/  IMAD.U32 R5, RZ, RZ, UR6 ;  /* 0x00000006ff057e24 */ /* 0x004fc8000f8e00ff */
[----:B------:R2:W3:Y:S03]  /*12490*/  SYNCS.PHASECHK.TRANS64.TRYWAIT P1, [R5+URZ+0x30830], R0 ;  /* 0x03083000050075a7 */ /* 0x0004e6000802017f */
[----:B---3--:R-:W-:Y:S05]  /*124a0*/  @!P1 NANOSLEEP.SYNCS 0x989680 ;  /* 0x009896800000995d */ /* 0x008fea0003900000 */
[----:B------:R-:W3:Y:S02]  /*124b0*/  @!P1 SYNCS.PHASECHK.TRANS64 P1, [R5+URZ+0x30830], R0 ;  /* 0x03083000050095a7 */ /* 0x000ee4000802007f */
[----:B---3--:R-:W-:Y:S05]  /*124c0*/  @!P1 BRA `(.L_x_3768) ;  /* 0xfffffffc00ec9947 */ /* 0x008fea000383ffff */
[----:B------:R-:W-:Y:S05]  /*124d0*/  BRA `(.L_x_3767) ;  /* 0xffffff5400387947 */ /* 0x000fea000383ffff */
.L_x_3772:
[----:B--2---:R-:W-:-:S04]  /*124e0*/  IMAD.U32 R3, RZ, RZ, UR11 ;  /* 0x0000000bff037e24 */ /* 0x004fc8000f8e00ff */
[----:B------:R2:W3:Y:S03]  /*124f0*/  SYNCS.PHASECHK.TRANS64.TRYWAIT P1, [R3+URZ+0x30850], R0 ;  /* 0x03085000030075a7 */ /* 0x0004e6000802017f */
[----:B---3--:R-:W-:Y:S05]  /*12500*/  @!P1 NANOSLEEP.SYNCS 0x989680 ;  /* 0x009896800000995d */ /* 0x008fea0003900000 */
[----:B------:R-:W3:Y:S02]  /*12510*/  @!P1 SYNCS.PHASECHK.TRANS64 P1, [R3+URZ+0x30850], R0 ;  /* 0x03085000030095a7 */ /* 0x000ee4000802007f */
[----:B---3--:R-:W-:Y:S05]  /*12520*/  @!P1 BRA `(.L_x_3772) ;  /* 0xfffffffc00ec9947 */ /* 0x008fea000383ffff */
[----:B------:R-:W-:Y:S05]  /*12530*/  BRA `(.L_x_3771) ;  /* 0xffffff5c00d87947 */ /* 0x000fea000383ffff */
.L_x_3778:
[----:B--2---:R-:W-:-:S04]  /*12540*/  IMAD.U32 R5, RZ, RZ, UR6 ;  /* 0x00000006ff057e24 */ /* 0x004fc8000f8e00ff */
[----:B------:R2:W3:Y:S03]  /*12550*/  SYNCS.PHASECHK.TRANS64.TRYWAIT P1, [R5+URZ+0x30830], R0 ;  /* 0x03083000050075a7 */ /* 0x0004e6000802017f */
[----:B---3--:R-:W-:Y:S05]  /*12560*/  @!P1 NANOSLEEP.SYNCS 0x989680 ;  /* 0x009896800000995d */ /* 0x008fea0003900000 */
[----:B------:R-:W3:Y:S02]  /*12570*/  @!P1 SYNCS.PHASECHK.TRANS64 P1, [R5+URZ+0x30830], R0 ;  /* 0x03083000050095a7 */ /* 0x000ee4000802007f */
[----:B---3--:R-:W-:Y:S05]  /*12580*/  @!P1 BRA `(.L_x_3778) ;  /* 0xfffffffc00ec9947 */ /* 0x008fea000383ffff */
[----:B------:R-:W-:Y:S05]  /*12590*/  BRA `(.L_x_3777) ;  /* 0xffffff7000a07947 */ /* 0x000fea000383ffff */
.L_x_3782:
[----:B--2---:R-:W-:-:S04]  /*125a0*/  IMAD.U32 R3, RZ, RZ, UR10 ;  /* 0x0000000aff037e24 */ /* 0x004fc8000f8e00ff */
[----:B------:R2:W3:Y:S03]  /*125b0*/  SYNCS.PHASECHK.TRANS64.TRYWAIT P1, [R3+URZ+0x30850], R0 ;  /* 0x03085000030075a7 */ /* 0x0004e6000802017f */
[----:B---3--:R-:W-:Y:S05]  /*125c0*/  @!P1 NANOSLEEP.SYNCS 0x989680 ;  /* 0x009896800000995d */ /* 0x008fea0003900000 */
[----:B------:R-:W3:Y:S02]  /*125d0*/  @!P1 SYNCS.PHASECHK.TRANS64 P1, [R3+URZ+0x30850], R0 ;  /* 0x03085000030095a7 */ /* 0x000ee4000802007f */
[----:B---3--:R-:W-:Y:S05]  /*125e0*/  @!P1 BRA `(.L_x_3782) ;  /* 0xfffffffc00ec9947 */ /* 0x008fea000383ffff */
[----:B------:R-:W-:Y:S05]  /*125f0*/  BRA `(.L_x_3781) ;  /* 0xffffff7c00407947 */ /* 0x000fea000383ffff */
.L_x_3795:
[----:B--2---:R-:W-:-:S04]  /*12600*/  IMAD.U32 R3, RZ, RZ, UR5 ;  /* 0x00000005ff037e24 */ /* 0x004fc8000f8e00ff */
[----:B------:R2:W3:Y:S03]  /*12610*/  SYNCS.PHASECHK.TRANS64.TRYWAIT P0, [R3+URZ+0x30850], R2 ;  /* 0x03085002030075a7 */ /* 0x0004e6000800017f */
[----:B---3--:R-:W-:Y:S05]  /*12620*/  @!P0 NANOSLEEP.SYNCS 0x989680 ;  /* 0x009896800000895d */ /* 0x008fea0003900000 */
[----:B------:R-:W3:Y:S02]  /*12630*/  @!P0 SYNCS.PHASECHK.TRANS64 P0, [R3+URZ+0x30850], R2 ;  /* 0x03085002030085a7 */ /* 0x000ee4000800007f */
[----:B---3--:R-:W-:Y:S05]  /*12640*/  @!P0 BRA `(.L_x_3795) ;  /* 0xfffffffc00ec8947 */ /* 0x008fea000383ffff */
[----:B------:R-:W-:Y:S05]  /*12650*/  BRA `(.L_x_3794) ;  /* 0xffffffa400987947 */ /* 0x000fea000383ffff */
.L_x_3825:
[----:B------:R-:W1:Y:S01]  /*12660*/  S2R R18, SR_TID.X ;  /* 0x0000000000127919 */ /* 0x000e620000002100 */
        /* <DEDUP_REMOVED lines=9> */
.L_x_3875:
[----:B------:R-:W-:Y:S05]  /*12700*/  BRA `(.L_x_3876) ;  /* 0xffffffd4009c7947 */ /* 0x000fea000383ffff */
.L_x_3826:
[----:B------:R-:W-:Y:S01]  /*12710*/  BSSY B0, `(.L_x_3877) ;  /* 0x0000006000007945 */ /* 0x000fe20003800000 */
[----:B------:R-:W-:-:S07]  /*12720*/  IMAD.MOV.U32 R15, RZ, RZ, -0x1 ;  /* 0xffffffffff0f7424 */ /* 0x000fce00078e00ff */
[----:B------:R-:W-:Y:S05]  /*12730*/  WARPSYNC.COLLECTIVE R15, `(.L_x_3878) ;  /* 0x000000000f0c7348 */ /* 0x000fea0003c00000 */
[----:B------:R-:W-:Y:S02]  /*12740*/  ELECT P6, UR62, PT ;  /* 0x00000000003e782f */ /* 0x000fe400038c0000 */
[----:B------:R-:W-:Y:S01]  /*12750*/  MOV R14, UR62 ;  /* 0x0000003e000e7c02 */ /* 0x000fe20008000f00 */
[----:B------:R-:W-:Y:S10]  /*12760*/  ENDCOLLECTIVE ;  /* 0x000000000000791b */ /* 0x000ff40003800000 */
.L_x_3878:
[----:B------:R-:W-:Y:S05]  /*12770*/  BSYNC B0 ;  /* 0x0000000000007941 */ /* 0x000fea0003800000 */
.L_x_3877:
[----:B------:R-:W-:Y:S05]  /*12780*/  BRA `(.L_x_3879) ;  /* 0xffffffd4008c7947 */ /* 0x000fea000383ffff */
.L_x_3829:
[----:B-1----:R1:W2:Y:S02]  /*12790*/  SYNCS.PHASECHK.TRANS64.TRYWAIT P2, [R8+URZ+0x30840], R7 ;  /* 0x03084007080075a7 */ /* 0x0022a4000804017f */
[----:B--2---:R-:W-:Y:S05]  /*127a0*/  @!P2 NANOSLEEP.SYNCS 0x989680 ;  /* 0x009896800000a95d */ /* 0x004fea0003900000 */
[----:B------:R-:W2:Y:S02]  /*127b0*/  @!P2 SYNCS.PHASECHK.TRANS64 P2, [R8+URZ+0x30840], R7 ;  /* 0x030840070800a5a7 */ /* 0x000ea4000804007f */
[----:B--2---:R-:W-:Y:S05]  /*127c0*/  @!P2 BRA `(.L_x_3829) ;  /* 0xfffffffc00f0a947 */ /* 0x004fea000383ffff */
[----:B------:R-:W-:Y:S05]  /*127d0*/  BRA `(.L_x_3880) ;  /* 0xffffffd400e87947 */ /* 0x000fea000383ffff */
.L_x_3831:
[----:B-1----:R-:W-:-:S04]  /*127e0*/  IMAD.U32 R8, RZ, RZ, UR38 ;  /* 0x00000026ff087e24 */ /* 0x002fc8000f8e00ff */
[----:B------:R1:W2:Y:S03]  /*127f0*/  SYNCS.PHASECHK.TRANS64.TRYWAIT P2, [R8+URZ+0x30820], R7 ;  /* 0x03082007080075a7 */ /* 0x0002a6000804017f */
[----:B--2---:R-:W-:Y:S05]  /*12800*/  @!P2 NANOSLEEP.SYNCS 0x989680 ;  /* 0x009896800000a95d */ /* 0x004fea0003900000 */
[----:B------:R-:W2:Y:S02]  /*12810*/  @!P2 SYNCS.PHASECHK.TRANS64 P2, [R8+URZ+0x30820], R7 ;  /* 0x030820070800a5a7 */ /* 0x000ea4000804007f */
[----:B--2---:R-:W-:Y:S05]  /*12820*/  @!P2 BRA `(.L_x_3831) ;  /* 0xfffffffc00eca947 */ /* 0x004fea000383ffff */
[----:B------:R-:W-:Y:S05]  /*12830*/  BRA `(.L_x_3881) ;  /* 0xffffffd800f47947 */ /* 0x000fea000383ffff */
.L_x_3837:
[----:B-1----:R1:W2:Y:S02]  /*12840*/  SYNCS.PHASECHK.TRANS64.TRYWAIT P3, [R3+URZ+0x30840], R2 ;  /* 0x03084002030075a7 */ /* 0x0022a4000806017f */
[----:B--2---:R-:W-:Y:S05]  /*12850*/  @!P3 NANOSLEEP.SYNCS 0x989680 ;  /* 0x009896800000b95d */ /* 0x004fea0003900000 */
[----:B------:R-:W2:Y:S02]  /*12860*/  @!P3 SYNCS.PHASECHK.TRANS64 P3, [R3+URZ+0x30840], R2 ;  /* 0x030840020300b5a7 */ /* 0x000ea4000806007f */
[----:B--2---:R-:W-:Y:S05]  /*12870*/  @!P3 BRA `(.L_x_3837) ;  /* 0xfffffffc00f0b947 */ /* 0x004fea000383ffff */
[----:B------:R-:W-:Y:S05]  /*12880*/  BRA `(.L_x_3882) ;  /* 0xffffffdc00987947 */ /* 0x000fea000383ffff */
.L_x_3839:
[----:B-1----:R1:W2:Y:S02]  /*12890*/  SYNCS.PHASECHK.TRANS64.TRYWAIT P3, [R2+URZ+0x60], R3 ;  /* 0x00006003020075a7 */ /* 0x0022a4000806017f */
[----:B--2---:R-:W-:Y:S05]  /*128a0*/  @!P3 NANOSLEEP.SYNCS 0x989680 ;  /* 0x009896800000b95d */ /* 0x004fea0003900000 */
[----:B------:R-:W2:Y:S02]  /*128b0*/  @!P3 SYNCS.PHASECHK.TRANS64 P3, [R2+URZ+0x60], R3 ;  /* 0x000060030200b5a7 */ /* 0x000ea4000806007f */
[----:B--2---:R-:W-:Y:S05]  /*128c0*/  @!P3 BRA `(.L_x_3839) ;  /* 0xfffffffc00f0b947 */ /* 0x004fea000383ffff */
[----:B------:R-:W-:Y:S05]  /*128d0*/  BRA `(.L_x_3883) ;  /* 0xffffffe000207947 */ /* 0x000fea000383ffff */
.L_x_3845:
[----:B-1----:R1:W2:Y:S02]  /*128e0*/  SYNCS.PHASECHK.TRANS64.TRYWAIT P3, [R3+URZ+0x30840], R2 ;  /* 0x03084002030075a7 */ /* 0x0022a4000806017f */
[----:B--2---:R-:W-:Y:S05]  /*128f0*/  @!P3 NANOSLEEP.SYNCS 0x989680 ;  /* 0x009896800000b95d */ /* 0x004fea0003900000 */
[----:B------:R-:W2:Y:S02]  /*12900*/  @!P3 SYNCS.PHASECHK.TRANS64 P3, [R3+URZ+0x30840], R2 ;  /* 0x030840020300b5a7 */ /* 0x000ea4000806007f */
[----:B--2---:R-:W-:Y:S05]  /*12910*/  @!P3 BRA `(.L_x_3845) ;  /* 0xfffffffc00f0b947 */ /* 0x004fea000383ffff */
[----:B------:R-:W-:Y:S05]  /*12920*/  BRA `(.L_x_3884) ;  /* 0xffffffe400547947 */ /* 0x000fea000383ffff */
.L_x_3847:
[----:B-1----:R1:W2:Y:S02]  /*12930*/  SYNCS.PHASECHK.TRANS64.TRYWAIT P3, [R2+URZ+0x60], R17 ;  /* 0x00006011020075a7 */ /* 0x0022a4000806017f */
[----:B--2---:R-:W-:Y:S05]  /*12940*/  @!P3 NANOSLEEP.SYNCS 0x989680 ;  /* 0x009896800000b95d */ /* 0x004fea0003900000 */
[----:B------:R-:W2:Y:S02]  /*12950*/  @!P3 SYNCS.PHASECHK.TRANS64 P3, [R2+URZ+0x60], R17 ;  /* 0x000060110200b5a7 */ /* 0x000ea4000806007f */
[----:B--2---:R-:W-:Y:S05]  /*12960*/  @!P3 BRA `(.L_x_3847) ;  /* 0xfffffffc00f0b947 */ /* 0x004fea000383ffff */
[----:B------:R-:W-:Y:S05]  /*12970*/  BRA `(.L_x_3885) ;  /* 0xffffffe400dc7947 */ /* 0x000fea000383ffff */
.L_x_3852:
[----:B--2---:R2:W3:Y:S02]  /*12980*/  SYNCS.PHASECHK.TRANS64.TRYWAIT P2, [R2+URZ+0x30840], R3 ;  /* 0x03084003020075a7 */ /* 0x0044e4000804017f */
[----:B---3--:R-:W-:Y:S05]  /*12990*/  @!P2 NANOSLEEP.SYNCS 0x989680 ;  /* 0x009896800000a95d */ /* 0x008fea0003900000 */
[----:B------:R-:W3:Y:S02]  /*129a0*/  @!P2 SYNCS.PHASECHK.TRANS64 P2, [R2+URZ+0x30840], R3 ;  /* 0x030840030200a5a7 */ /* 0x000ee4000804007f */
[----:B---3--:R-:W-:Y:S05]  /*129b0*/  @!P2 BRA `(.L_x_3852) ;  /* 0xfffffffc00f0a947 */ /* 0x008fea000383ffff */
[----:B------:R-:W-:Y:S05]  /*129c0*/  BRA `(.L_x_3886) ;  /* 0xffffffe800dc7947 */ /* 0x000fea000383ffff */
.L_x_3854:
[----:B-1----:R1:W2:Y:S02]  /*129d0*/  SYNCS.PHASECHK.TRANS64.TRYWAIT P2, [R2+URZ+0x60], R11 ;  /* 0x0000600b020075a7 */ /* 0x0022a4000804017f */
[----:B--2---:R-:W-:Y:S05]  /*129e0*/  @!P2 NANOSLEEP.SYNCS 0x989680 ;  /* 0x009896800000a95d */ /* 0x004fea0003900000 */
[----:B------:R-:W2:Y:S02]  /*129f0*/  @!P2 SYNCS.PHASECHK.TRANS64 P2, [R2+URZ+0x60], R11 ;  /* 0x0000600b0200a5a7 */ /* 0x000ea4000804007f */
[----:B--2---:R-:W-:Y:S05]  /*12a00*/  @!P2 BRA `(.L_x_3854) ;  /* 0xfffffffc00f0a947 */ /* 0x004fea000383ffff */
[----:B------:R-:W-:Y:S05]  /*12a10*/  BRA `(.L_x_3887) ;  /* 0xffffffec00707947 */ /* 0x000fea000383ffff */
.L_x_3861:
[----:B-1----:R1:W2:Y:S02]  /*12a20*/  SYNCS.PHASECHK.TRANS64.TRYWAIT P0, [R3+URZ+0x30860], R0 ;  /* 0x03086000030075a7 */ /* 0x0022a4000800017f */
[----:B--2---:R-:W-:Y:S05]  /*12a30*/  @!P0 NANOSLEEP.SYNCS 0x989680 ;  /* 0x009896800000895d */ /* 0x004fea0003900000 */
[----:B------:R-:W2:Y:S02]  /*12a40*/  @!P0 SYNCS.PHASECHK.TRANS64 P0, [R3+URZ+0x30860], R0 ;  /* 0x03086000030085a7 */ /* 0x000ea4000800007f */
[----:B--2---:R-:W-:Y:S05]  /*12a50*/  @!P0 BRA `(.L_x_3861) ;  /* 0xfffffffc00f08947 */ /* 0x004fea000383ffff */
[----:B------:R-:W-:Y:S05]  /*12a60*/  BRA `(.L_x_3888) ;  /* 0xfffffff000607947 */ /* 0x000fea000383ffff */
.L_x_3863:
[----:B------:R-:W-:Y:S01]  /*12a70*/  BSSY B0, `(.L_x_3889) ;  /* 0x0000007000007945 */ /* 0x000fe20003800000 */
[----:B------:R-:W-:Y:S02]  /*12a80*/  IMAD.MOV.U32 R12, RZ, RZ, RZ ;  /* 0x000000ffff0c7224 */ /* 0x000fe400078e00ff */
[----:B------:R-:W-:Y:S02]  /*12a90*/  IMAD.MOV.U32 R11, RZ, RZ, 0x1f ;  /* 0x0000001fff0b7424 */ /* 0x000fe400078e00ff */
[----:B------:R-:W-:-:S07]  /*12aa0*/  IMAD.MOV.U32 R15, RZ, RZ, -0x1 ;  /* 0xffffffffff0f7424 */ /* 0x000fce00078e00ff */
[----:B------:R-:W-:Y:S05]  /*12ab0*/  WARPSYNC.COLLECTIVE R15, `(.L_x_3890) ;  /* 0x000000000f087348 */ /* 0x000fea0003c00000 */
[----:B------:R1:W2:Y:S02]  /*12ac0*/  SHFL.IDX P6, R14, R13, R12, R11 ;  /* 0x0000000c0d0e7389 */ /* 0x0002a400000c000b */
[----:B-12---:R-:W-:Y:S01]  /*12ad0*/  ENDCOLLECTIVE ;  /* 0x000000000000791b */ /* 0x006fe20003800000 */
.L_x_3890:
[----:B------:R-:W-:Y:S05]  /*12ae0*/  BSYNC B0 ;  /* 0x0000000000007941 */ /* 0x000fea0003800000 */
.L_x_3889:
[----:B------:R-:W-:Y:S05]  /*12af0*/  BRA `(.L_x_3891) ;  /* 0xfffffff000f47947 */ /* 0x000fea000383ffff */
.L_x_3865:
[----:B--2---:R2:W3:Y:S02]  /*12b00*/  SYNCS.PHASECHK.TRANS64.TRYWAIT P0, [R7+URZ+0x30820], R0 ;  /* 0x03082000070075a7 */ /* 0x0044e4000800017f */
[----:B---3--:R-:W-:Y:S05]  /*12b10*/  @!P0 NANOSLEEP.SYNCS 0x989680 ;  /* 0x009896800000895d */ /* 0x008fea0003900000 */
[----:B------:R-:W3:Y:S02]  /*12b20*/  @!P0 SYNCS.PHASECHK.TRANS64 P0, [R7+URZ+0x30820], R0 ;  /* 0x03082000070085a7 */ /* 0x000ee4000800007f */
[----:B---3--:R-:W-:Y:S05]  /*12b30*/  @!P0 BRA `(.L_x_3865) ;  /* 0xfffffffc00f08947 */ /* 0x008fea000383ffff */
[----:B------:R-:W-:Y:S05]  /*12b40*/  BRA `(.L_x_3892) ;  /* 0xfffffff400447947 */ /* 0x000fea000383ffff */
.L_x_3869:
[----:B--2---:R2:W3:Y:S02]  /*12b50*/  SYNCS.PHASECHK.TRANS64.TRYWAIT P0, [R5+URZ], R4 ;  /* 0x00000004050075a7 */ /* 0x0044e4000800017f */
[----:B---3--:R-:W-:Y:S05]  /*12b60*/  @!P0 NANOSLEEP.SYNCS 0x989680 ;  /* 0x009896800000895d */ /* 0x008fea0003900000 */
[----:B------:R-:W3:Y:S02]  /*12b70*/  @!P0 SYNCS.PHASECHK.TRANS64 P0, [R5+URZ], R4 ;  /* 0x00000004050085a7 */ /* 0x000ee4000800007f */
[----:B---3--:R-:W-:Y:S05]  /*12b80*/  @!P0 BRA `(.L_x_3869) ;  /* 0xfffffffc00f08947 */ /* 0x008fea000383ffff */
[----:B------:R-:W-:Y:S05]  /*12b90*/  BRA `(.L_x_3893) ;  /* 0xfffffff400a07947 */ /* 0x000fea000383ffff */
.L_x_3870:
[----:B---3--:R3:W4:Y:S02]  /*12ba0*/  SYNCS.PHASECHK.TRANS64.TRYWAIT P0, [R3+URZ], R0 ;  /* 0x00000000030075a7 */ /* 0x008724000800017f */
[----:B----4-:R-:W-:Y:S05]  /*12bb0*/  @!P0 NANOSLEEP.SYNCS 0x989680 ;  /* 0x009896800000895d */ /* 0x010fea0003900000 */
[----:B------:R-:W4:Y:S02]  /*12bc0*/  @!P0 SYNCS.PHASECHK.TRANS64 P0, [R3+URZ], R0 ;  /* 0x00000000030085a7 */ /* 0x000f24000800007f */
[----:B----4-:R-:W-:Y:S05]  /*12bd0*/  @!P0 BRA `(.L_x_3870) ;  /* 0xfffffffc00f08947 */ /* 0x010fea000383ffff */
[----:B------:R-:W-:Y:S05]  /*12be0*/  BRA `(.L_x_3894) ;  /* 0xfffffff400947947 */ /* 0x000fea000383ffff */
.L_x_3872:
[----:B--2---:R2:W3:Y:S02]  /*12bf0*/  SYNCS.PHASECHK.TRANS64.TRYWAIT P0, [R5+URZ], R4 ;  /* 0x00000004050075a7 */ /* 0x0044e4000800017f */
[----:B---3--:R-:W-:Y:S05]  /*12c00*/  @!P0 NANOSLEEP.SYNCS 0x989680 ;  /* 0x009896800000895d */ /* 0x008fea0003900000 */
[----:B------:R-:W3:Y:S02]  /*12c10*/  @!P0 SYNCS.PHASECHK.TRANS64 P0, [R5+URZ], R4 ;  /* 0x00000004050085a7 */ /* 0x000ee4000800007f */
[----:B---3--:R-:W-:Y:S05]  /*12c20*/  @!P0 BRA `(.L_x_3872) ;  /* 0xfffffffc00f08947 */ /* 0x008fea000383ffff */
[----:B------:R-:W-:Y:S05]  /*12c30*/  BRA `(.L_x_3895) ;  /* 0xfffffff400987947 */ /* 0x000fea000383ffff */
.L_x_3896:
        /* <DEDUP_REMOVED lines=12> */
.L_x_12763:


//--------------------- .text._ZN7cutlass13device_kernelIN5flash11enable_sm90INS1_16FlashAttnFwdSm90INS1_25CollectiveMainloopFwdSm90ILi2EN4cute5tupleIJNS5_1CILi1EEES8_S8_EEENS6_IJNS7_ILi128EEENS7_ILi96EEENS7_ILi192EEEEEELi192ENS_6half_tEfNS_4arch4Sm90ELb0ELb1ELb0ELb1ELb0ELb0ELb0ELb1ELb1ELb0ELb0ELb0EEENS1_21CollectiveEpilogueFwdINS6_IJSA_SC_SB_EEES9_SE_SG_Li256ELb1ELb0ELb0ELb0EEENS1_36VarlenDynamicPersistentTileSchedulerILi128ELi96ELi256ELi32ELb0ELb0ELb1ELb1ELb0ELb1EEEEEEEEEvNT_6ParamsE --------------------------
	.section	.text._ZN7cutlass13device_kernelIN5flash11enable_sm90INS1_16FlashAttnFwdSm90INS1_25CollectiveMainloopFwdSm90ILi2EN4cute5tupleIJNS5_1CILi1EEES8_S8_EEENS6_IJNS7_ILi128EEENS7_ILi96EEENS7_ILi192EEEEEELi192ENS_6half_tEfNS_4arch4Sm90ELb0ELb1ELb0ELb1ELb0ELb0ELb0ELb1ELb1ELb0ELb0ELb0EEENS1_21CollectiveEpilogueFwdINS6_IJSA_SC_SB_EEES9_SE_SG_Li256ELb1ELb0ELb0ELb0EEENS1_36VarlenDynamicPersistentTileSchedulerILi128ELi96ELi256ELi32ELb0ELb0ELb1ELb1ELb0ELb1EEEEEEEEEvNT_6ParamsE,"ax",@progbits
	.align	128
.text._ZN7cutlass13device_kernelIN5flash11enable_sm90INS1_16FlashAttnFwdSm90INS1_25CollectiveMainloopFwdSm90ILi2EN4cute5tupleIJNS5_1CILi1EEES8_S8_EEENS6_IJNS7_ILi128EEENS7_ILi96EEENS7_ILi192EEEEEELi192ENS_6half_tEfNS_4arch4Sm90ELb0ELb1ELb0ELb1ELb0ELb0ELb0ELb1ELb1ELb0ELb0ELb0EEENS1_21CollectiveEpilogueFwdINS6_IJSA_SC_SB_EEES9_SE_SG_Li256ELb1ELb0ELb0ELb0EEENS1_36VarlenDynamicPersistentTileSchedulerILi128ELi96ELi256ELi32ELb0ELb0ELb1ELb1ELb0ELb1EEEEEEEEEvNT_6ParamsE:
        .type           _ZN7cutlass13device_kernelIN5flash11enable_sm90INS1_16FlashAttnFwdSm90INS1_25CollectiveMainloopFwdSm90ILi2EN4cute5tupleIJNS5_1CILi1EEES8_S8_EEENS6_IJNS7_ILi128EEENS7_ILi96EEENS7_ILi192EEEEEELi192ENS_6half_tEfNS_4arch4Sm90ELb0ELb1ELb0ELb1ELb0ELb0ELb0ELb1ELb1ELb0ELb0ELb0EEENS1_21CollectiveEpilogueFwdINS6_IJSA_SC_SB_EEES9_SE_SG_Li256ELb1ELb0ELb0ELb0EEENS1_36VarlenDynamicPersistentTileSchedulerILi128ELi96ELi256ELi32ELb0ELb0ELb1ELb1ELb0ELb1EEEEEEEEEvNT_6ParamsE,@function
        .size           _ZN7cutlass13device_kernelIN5flash11enable_sm90INS1_16FlashAttnFwdSm90INS1_25CollectiveMainloopFwdSm90ILi2EN4cute5tupleIJNS5_1CILi1EEES8_S8_EEENS6_IJNS7_ILi128EEENS7_ILi96EEENS7_ILi192EEEEEELi192ENS_6half_tEfNS_4arch4Sm90ELb0ELb1ELb0ELb1ELb0ELb0ELb0ELb1ELb1ELb0ELb0ELb0EEENS1_21CollectiveEpilogueFwdINS6_IJSA_SC_SB_EEES9_SE_SG_Li256ELb1ELb0ELb0ELb0EEENS1_36VarlenDynamicPersistentTileSchedulerILi128ELi96ELi256ELi32ELb0ELb0ELb1ELb1ELb0ELb1EEEEEEEEEvNT_6ParamsE,(.L_x_12764 - _ZN7cutlass13device_kernelIN5flash11enable_sm90INS1_16FlashAttnFwdSm90INS1_25CollectiveMainloopFwdSm90ILi2EN4cute5tupleIJNS5_1CILi1EEES8_S8_EEENS6_IJNS7_ILi128EEENS7_ILi96EEENS7_ILi192EEEEEELi192ENS_6half_tEfNS_4arch4Sm90ELb0ELb1ELb0ELb1ELb0ELb0ELb0ELb1ELb1ELb0ELb0ELb0EEENS1_21CollectiveEpilogueFwdINS6_IJSA_SC_SB_EEES9_SE_SG_Li256ELb1ELb0ELb0ELb0EEENS1_36VarlenDynamicPersistentTileSchedulerILi128ELi96ELi256ELi32ELb0ELb0ELb1ELb1ELb0ELb1EEEEEEEEEvNT_6ParamsE)
        .other          _ZN7cutlass13device_kernelIN5flash11enable_sm90INS1_16FlashAttnFwdSm90INS1_25CollectiveMainloopFwdSm90ILi2EN4cute5tupleIJNS5_1CILi1EEES8_S8_EEENS6_IJNS7_ILi128EEENS7_ILi96EEENS7_ILi192EEEEEELi192ENS_6half_tEfNS_4arch4Sm90ELb0ELb1ELb0ELb1ELb0ELb0ELb0ELb1ELb1ELb0ELb0ELb0EEENS1_21CollectiveEpilogueFwdINS6_IJSA_SC_SB_EEES9_SE_SG_Li256ELb1ELb0ELb0ELb0EEENS1_36VarlenDynamicPersistentTileSchedulerILi128ELi96ELi256ELi32ELb0ELb0ELb1ELb1ELb0ELb1EEEEEEEEEvNT_6ParamsE,@"STO_CUDA_ENTRY STV_DEFAULT"
_ZN7cutlass13device_kernelIN5flash11enable_sm90INS1_16FlashAttnFwdSm90INS1_25CollectiveMainloopFwdSm90ILi2EN4cute5tupleIJNS5_1CILi1EEES8_S8_EEENS6_IJNS7_ILi128EEENS7_ILi96EEENS7_ILi192EEEEEELi192ENS_6half_tEfNS_4arch4Sm90ELb0ELb1ELb0ELb1ELb0ELb0ELb0ELb1ELb1ELb0ELb0ELb0EEENS1_21CollectiveEpilogueFwdINS6_IJSA_SC_SB_EEES9_SE_SG_Li256ELb1ELb0ELb0ELb0EEENS1_36VarlenDynamicPersistentTileSchedulerILi128ELi96ELi256ELi32ELb0ELb0ELb1ELb1ELb0ELb1EEEEEEEEEvNT_6ParamsE:
        /* <DEDUP_REMOVED lines=21> */
.L_x_3898:
[----:B------:R-:W-:Y:S05]  /*0150*/  BSYNC B0 ;  /* 0x0000000000007941 */ /* 0x000fea0003800000 */
.L_x_3897:
        /* <DEDUP_REMOVED lines=41> */
.L_x_3899:
        /* <DEDUP_REMOVED lines=22> */
.L_x_3900:
        /* <DEDUP_REMOVED lines=18> */
.L_x_3901:
        /* <DEDUP_REMOVED lines=22> */
.L_x_3902:
        /* <DEDUP_REMOVED lines=22> */
.L_x_3903:
        /* <DEDUP_REMOVED lines=9> */
.L_x_3905:
        /* <DEDUP_REMOVED lines=64> */
.L_x_4005:
[----:B------:R-:W-:Y:S01]  /*0dc0*/  ULDC.64 UR8, c[0x0][0xa28] ;  /* 0x00028a0000087ab9 */ /* 0x000fe20000000a00 */
[----:B0-----:R-:W0:Y:S01]  /*0dd0*/  LDC R17, c[0x0][0x288] ;  /* 0x0000a200ff117b82 */ /* 0x001e220000000800 */
[----:B------:R-:W-:Y:S01]  /*0de0*/  UISETP.NE.U32.AND UP0, UPT, UR8, URZ, UPT ;  /* 0x0000003f0800728c */ /* 0x000fe2000bf05070 */
[----:B---3-5:R-:W-:-:S03]  /*0df0*/  IMAD.MOV.U32 R7, RZ, RZ, RZ ;  /* 0x000000ffff077224 */ /* 0x028fc600078e00ff */
[----:B------:R-:W-:-:S03]  /*0e00*/  UISETP.NE.AND.EX UP0, UPT, UR9, URZ, UPT, UP0 ;  /* 0x0000003f0900728c */ /* 0x000fc6000bf05300 */
[----:B------:R-:W-:Y:S01]  /*0e10*/  ULDC.64 UR8, c[0x0][0xa18] ;  /* 0x0002860000087ab9 */ /* 0x000fe20000000a00 */
[----:B-12-4-:R-:W1:Y:S01]  /*0e20*/  LDC.64 R8, c[0x0][0x3f8] ;  /* 0x0000fe00ff087b82 */ /* 0x016e620000000a00 */
        /* <DEDUP_REMOVED lines=35> */
.L_x_3906:
        /* <DEDUP_REMOVED lines=10> */
.L_x_3907:
        /* <DEDUP_REMOVED lines=11> */
.L_x_3908:
        /* <DEDUP_REMOVED lines=17> */
.L_x_3910:
[----:B------:R-:W-:-:S13]  /*12c0*/  ISETP.NE.AND P0, PT, R9, 0x1, PT ;  /* 0x000000010900780c */ /* 0x000fda0003f05270 */
[----:B------:R-:W0:Y:S02]  /*12d0*/  @P0 LDC.64 R4, c[0x0][0x9e8] ;  /* 0x00027a00ff040b82 */ /* 0x000e240000000a00 */
[----:B0-----:R-:W-:-:S05]  /*12e0*/  @P0 IMAD.HI.U32 R4, R2, R4, RZ ;  /* 0x0000000402040227 */ /* 0x001fca00078e00ff */
[----:B------:R-:W-:-:S07]  /*12f0*/  @P0 SHF.R.U32.HI R2, RZ, R5, R4 ;  /* 0x00000005ff020219 */ /* 0x000fce0000011604 */
.L_x_3911:
[----:B------:R-:W-:-:S05]  /*1300*/  IMAD R3, R2, R9, R9 ;  /* 0x0000000902037224 */ /* 0x000fca00078e0209 */
[----:B------:R-:W-:-:S07]  /*1310*/  VIMNMX R0, R0, R3, PT ;  /* 0x0000000300007248 */ /* 0x000fce0003fe0100 */
.L_x_3909:
[----:B------:R-:W-:Y:S01]  /*1320*/  VIADD R2, R0, 0x5f ;  /* 0x0000005f00027836 */ /* 0x000fe20000000000 */
[----:B------:R-:W-:Y:S01]  /*1330*/  ULDC UR4, c[0x0][0x9dc] ;  /* 0x0002770000047ab9 */ /* 0x000fe20000000800 */
[----:B------:R-:W-:Y:S02]  /*1340*/  VIADD R0, R16, 0x5f ;  /* 0x0000005f10007836 */ /* 0x000fe40000000000 */
[----:B------:R-:W-:Y:S02]  /*1350*/  IMAD R3, R193, 0x80, -R17 ;  /* 0x00000080c1037824 */ /* 0x000fe400078e0a11 */
[----:B------:R-:W-:-:S04]  /*1360*/  IMAD.HI R2, R2, 0x2aaaaaab, RZ ;  /* 0x2aaaaaab02027827 */ /* 0x000fc800078e02ff */
[----:B------:R-:W-:Y:S01]  /*1370*/  IMAD.HI R0, R0, 0x2aaaaaab, RZ ;  /* 0x2aaaaaab00007827 */ /* 0x000fe200078e02ff */
[----:B------:R-:W-:-:S03]  /*1380*/  SHF.R.U32.HI R5, RZ, 0x1f, R2 ;  /* 0x0000001fff057819 */ /* 0x000fc60000011602 */
[----:B------:R-:W-:Y:S01]  /*1390*/  IMAD.IADD R4, R16, 0x1, R3 ;  /* 0x0000000110047824 */ /* 0x000fe200078e0203 */
        /* <DEDUP_REMOVED lines=16> */
.L_x_3913:
[----:B------:R-:W-:-:S13]  /*14a0*/  ISETP.NE.AND P0, PT, R9, 0x1, PT ;  /* 0x000000010900780c */ /* 0x000fda0003f05270 */
[----:B------:R-:W0:Y:S02]  /*14b0*/  @P0 LDC.64 R2, c[0x0][0x9e8] ;  /* 0x00027a00ff020b82 */ /* 0x000e240000000a00 */
[----:B0-----:R-:W-:-:S05]  /*14c0*/  @P0 IMAD.HI.U32 R0, R4, R2, RZ ;  /* 0x0000000204000227 */ /* 0x001fca00078e00ff */
[----:B------:R-:W-:-:S07]  /*14d0*/  @P0 SHF.R.U32.HI R4, RZ, R3, R0 ;  /* 0x00000003ff040219 */ /* 0x000fce0000011600 */
.L_x_3914:
[----:B------:R-:W-:-:S05]  /*14e0*/  IMAD R4, R4, R9, RZ ;  /* 0x0000000904047224 */ /* 0x000fca00078e02ff */
[----:B------:R-:W-:-:S13]  /*14f0*/  R2UR UR5, R4 ;  /* 0x00000000040572ca */ /* 0x000fda00000e0000 */
[----:B------:R-:W-:-:S04]  /*1500*/  UISETP.LT.AND UP0, UPT, UR4, UR5, UPT ;  /* 0x000000050400728c */ /* 0x000fc8000bf01270 */
[----:B------:R-:W-:-:S12]  /*1510*/  USEL UR4, UR4, UR5, !UP0 ;  /* 0x0000000504047287 */ /* 0x000fd8000c000000 */
.L_x_3912:
        /* <DEDUP_REMOVED lines=56> */
[----:B------:R-:W-:Y:S02]  /*18a0*/  IMAD.MOV.U32 R131, RZ, RZ, RZ ;  /* 0x000000ffff837224 */ /* 0x000fe400078e00ff */
        /* <DEDUP_REMOVED lines=35> */
.L_x_3916:
        /* <DEDUP_REMOVED lines=11> */
.L_x_4101:
[----:B------:R-:W-:Y:S05]  /*1b90*/  @!P0 BRA `(.L_x_3918) ;  /* 0x0000000000048947 */ /* 0x000fea0003800000 */
[----:B------:R-:W-:Y:S01]  /*1ba0*/  BPT.TRAP 0x1 ;  /* 0x000000040000795c */ /* 0x000fe20000300000 */
.L_x_3918:
[----:B0-----:R-:W-:Y:S02]  /*1bb0*/  IMAD.U32 R3, RZ, RZ, UR36 ;  /* 0x00000024ff037e24 */ /* 0x001fe4000f8e00ff */
[----:B------:R-:W-:-:S03]  /*1bc0*/  IMAD.U32 R0, RZ, RZ, UR37 ;  /* 0x00000025ff007e24 */ /* 0x000fc6000f8e00ff */
[----:B------:R-:W-:Y:S02]  /*1bd0*/  LEA R3, R3, UR38, 0x3 ;  /* 0x0000002603037c11 */ /* 0x000fe4000f8e18ff */
[----:B------:R-:W-:-:S04]  /*1be0*/  SHF.L.U32 R0, R0, 0x1f, RZ ;  /* 0x0000001f00007819 */ /* 0x000fc800000006ff */
[----:B------:R0:W1:Y:S01]  /*1bf0*/  SYNCS.PHASECHK.TRANS64.TRYWAIT P1, [R3+URZ+0x30830], R0 ;  /* 0x03083000030075a7 */ /* 0x000062000802017f */
[----:B------:R-:W-:Y:S05]  /*1c00*/  @!P0 BRA `(.L_x_3919) ;  /* 0x0000000000048947 */ /* 0x000fea0003800000 */
[----:B------:R-:W-:Y:S01]  /*1c10*/  BPT.TRAP 0x1 ;  /* 0x000000040000795c */ /* 0x000fe20000300000 */
.L_x_3919:
[----:B------:R-:W2:Y:S01]  /*1c20*/  LDL.LU R2, [R1] ;  /* 0x0000000001027983 */ /* 0x000ea20000300800 */
[----:B------:R-:W3:Y:S02]  /*1c30*/  S2R R4, SR_TID.X ;  /* 0x0000000000047919 */ /* 0x000ee40000002100 */
[----:B---3--:R-:W-:Y:S02]  /*1c40*/  LOP3.LUT P2, RZ, R4, 0x7f, RZ, 0xc0, !PT ;  /* 0x0000007f04ff7812 */ /* 0x008fe4000784c0ff */
[----:B--2---:R-:W-:-:S11]  /*1c50*/  LOP3.LUT R2, R2, 0xfff7ffff, RZ, 0xc0, !PT ;  /* 0xfff7ffff02027812 */ /* 0x004fd600078ec0ff */
[----:B------:R-:W-:-:S05]  /*1c60*/  @P2 LOP3.LUT R2, R2, 0x80000, RZ, 0xfc, !PT ;  /* 0x0008000002022812 */ /* 0x000fca00078efcff */
[----:B------:R2:W-:Y:S01]  /*1c70*/  STL [R1], R2 ;  /* 0x0000000201007387 */ /* 0x0005e20000100800 */
[----:B-1----:R-:W-:Y:S05]  /*1c80*/  @P1 BRA `(.L_x_3920) ;  /* 0x0000000000081947 */ /* 0x002fea0003800000 */
[----:B------:R-:W1:Y:S02]  /*1c90*/  SYNCS.PHASECHK.TRANS64.TRYWAIT P1, [R3+URZ+0x30830], R0 ;  /* 0x03083000030075a7 */ /* 0x000e64000802017f */
[----:B-1----:R-:W-:Y:S05]  /*1ca0*/  @!P1 BRA `(.L_x_3921) ;  /* 0x0000013400ac9947 */ /* 0x002fea0003800000 */
.L_x_3920:
        /* <DEDUP_REMOVED lines=10> */
[----:B--2---:R-:W2:Y:S01]  /*1d50*/  S2R R2, SR_TID.X ;  /* 0x0000000000027919 */ /* 0x004ea20000002100 */
[----:B------:R-:W-:Y:S01]  /*1d60*/  UMOV UR17, 0x40000040 ;  /* 0x4000004000117882 */ /* 0x000fe20000000000 */
[----:B------:R-:W-:Y:S01]  /*1d70*/  UMOV UR19, 0x40000040 ;  /* 0x4000004000137882 */ /* 0x000fe20000000000 */
[----:B------:R-:W-:Y:S01]  /*1d80*/  ULOP3.LUT UR39, UR4, 0x10000, URZ, 0xfc, !UPT ;  /* 0x0001000004277892 */ /* 0x000fe2000f8efc3f */
[----:B------:R-:W-:Y:S01]  /*1d90*/  IMAD.MOV.U32 R5, RZ, RZ, -0x60 ;  /* 0xffffffa0ff057424 */ /* 0x000fe200078e00ff */
[----:B------:R-:W-:Y:S01]  /*1da0*/  ULOP3.LUT UR4, UR40, 0x10000, URZ, 0xfc, !UPT ;  /* 0x0001000028047892 */ /* 0x000fe2000f8efc3f */
[----:B------:R-:W-:Y:S01]  /*1db0*/  IMAD R6, R193, 0x80, R201 ;  /* 0x00000080c1067824 */ /* 0x000fe200078e02c9 */
[----:B------:R-:W-:Y:S01]  /*1dc0*/  UIMAD UR5, UR36, 0x900, UR39 ;  /* 0x00000900240578a4 */ /* 0x000fe2000f8e0227 */
[----:B------:R-:W-:Y:S01]  /*1dd0*/  IMAD R5, R74, R5, 0x60 ;  /* 0x000000604a057424 */ /* 0x000fe200078e0205 */
[----:B------:R-:W-:-:S02]  /*1de0*/  UIADD3 UR12, UR4, 0x4, URZ ;  /* 0x00000004040c7890 */ /* 0x000fc4000fffe03f */
[----:B------:R-:W-:Y:S01]  /*1df0*/  UIADD3 UR14, UR5, 0x4, URZ ;  /* 0x00000004050e7890 */ /* 0x000fe2000fffe03f */
[----:B------:R-:W-:Y:S01]  /*1e00*/  IMAD R10, R18, -0x2, R5 ;  /* 0xfffffffe120a7824 */ /* 0x000fe200078e0205 */
[----:B------:R-:W-:Y:S01]  /*1e10*/  UMOV UR8, UR4 ;  /* 0x0000000400087c82 */ /* 0x000fe20008000000 */
[----:B------:R-:W-:Y:S01]  /*1e20*/  UMOV UR10, UR5 ;  /* 0x00000005000a7c82 */ /* 0x000fe20008000000 */
[----:B------:R-:W-:Y:S01]  /*1e30*/  IMAD.U32 R8, RZ, RZ, UR8 ;  /* 0x00000008ff087e24 */ /* 0x000fe2000f8e00ff */
[----:B------:R-:W-:Y:S01]  /*1e40*/  HGMMA.64x96x16.F32 R24, gdesc[UR8], RZ, !UPT, gsb0 ;  /* 0x01600000081879f0 */ /* 0x000fe2000c0008ff */
[----:B------:R-:W-:Y:S02]  /*1e50*/  UIADD3 UR8, UR4, 0x2, URZ ;  /* 0x0000000204087890 */ /* 0x000fe4000fffe03f */
[----:B------:R-:W-:Y:S01]  /*1e60*/  UIADD3 UR10, UR5, 0x2, URZ ;  /* 0x00000002050a7890 */ /* 0x000fe2000fffe03f */
[----:B------:R-:W-:Y:S01]  /*1e70*/  UMOV UR9, 0x40000040 ;  /* 0x4000004000097882 */ /* 0x000fe20000000000 */
[----:B------:R-:W-:Y:S01]  /*1e80*/  UMOV UR11, 0x40000040 ;  /* 0x40000040000b7882 */ /* 0x000fe20000000000 */
[----:B------:R-:W-:-:S02]  /*1e90*/  UIADD3 UR16, UR4, 0x6, URZ ;  /* 0x0000000604107890 */ /* 0x000fc4000fffe03f */
[----:B------:R-:W-:Y:S02]  /*1ea0*/  UIADD3 UR18, UR5, 0x6, URZ ;  /* 0x0000000605127890 */ /* 0x000fe4000fffe03f */
[----:B------:R-:W-:Y:S02]  /*1eb0*/  UIADD3 UR20, UR4, 0x400, URZ ;  /* 0x0000040004147890 */ /* 0x000fe4000fffe03f */
[----:B------:R-:W-:Y:S01]  /*1ec0*/  UIADD3 UR22, UR5, 0x300, URZ ;  /* 0x0000030005167890 */ /* 0x000fe2000fffe03f */
[----:B------:R-:W-:Y:S01]  /*1ed0*/  UMOV UR21, 0x40000040 ;  /* 0x4000004000157882 */ /* 0x000fe20000000000 */
[----:B------:R-:W-:Y:S01]  /*1ee0*/  UMOV UR23, 0x40000040 ;  /* 0x4000004000177882 */ /* 0x000fe20000000000 */
[----:B------:R-:W-:Y:S01]  /*1ef0*/  UIADD3 UR24, UR4, 0x402, URZ ;  /* 0x0000040204187890 */ /* 0x000fe2000fffe03f */
[----:B--2---:R-:W-:Y:S01]  /*1f00*/  LOP3.LUT P1, RZ, R2, 0x7f, RZ, 0xc0, !PT ;  /* 0x0000007f02ff7812 */ /* 0x004fe2000782c0ff */
[----:B------:R-:W-:Y:S01]  /*1f10*/  UIADD3 UR26, UR5, 0x302, URZ ;  /* 0x00000302051a7890 */ /* 0x000fe2000fffe03f */
[----:B------:R-:W-:Y:S01]  /*1f20*/  IMAD.IADD R2, R16, 0x1, R5 ;  /* 0x0000000110027824 */ /* 0x000fe200078e0205 */
        /* <DEDUP_REMOVED lines=9> */
[----:B01----:R-:W-:Y:S01]  /*1fc0*/  @!P1 VIADD R0, R3, 0x30840 ;  /* 0x0003084003009836 */ /* 0x003fe20000000000 */
[----:B------:R-:W-:Y:S01]  /*1fd0*/  UMOV UR33, 0x40000040 ;  /* 0x4000004000217882 */ /* 0x000fe20000000000 */
[----:B------:R-:W-:Y:S01]  /*1fe0*/  UMOV UR35, 0x40000040 ;  /* 0x4000004000237882 */ /* 0x000fe20000000000 */
[----:B------:R-:W-:Y:S01]  /*1ff0*/  UIADD3 UR40, UR4, 0x800, URZ ;  /* 0x0000080004287890 */ /* 0x000fe2000fffe03f */
[----:B------:R-:W-:Y:S01]  /*2000*/  IADD3 R3, -R17, 0x1, R2 ;  /* 0x0000000111037810 */ /* 0x000fe20007ffe102 */
[----:B------:R-:W-:Y:S01]  /*2010*/  UIADD3 UR42, UR5, 0x600, URZ ;  /* 0x00000600052a7890 */ /* 0x000fe2000fffe03f */
[----:B------:R-:W-:Y:S01]  /*2020*/  @!P1 PRMT R0, RZ, 0x654, R0 ;  /* 0x00000654ff009816 */ /* 0x000fe20000000000 */
        /* <DEDUP_REMOVED lines=15> */
[----:B------:R-:W-:Y:S02]  /*2120*/  ULDC.64 UR4, c[0x0][0x9e0] ;  /* 0x0002780000047ab9 */ /* 0x000fe40000000a00 */
[----:B------:R-:W-:Y:S01]  /*2130*/  UISETP.GE.AND UP0, UPT, UR5, 0x1, UPT ;  /* 0x000000010500788c */ /* 0x000fe2000bf06270 */
[----:B------:R-:W-:Y:S01]  /*2140*/  VIADD R4, R3, UR4 ;  /* 0x0000000403047c36 */ /* 0x000fe20008000000 */
[----:B------:R-:W-:-:S02]  /*2150*/  WARPGROUP.DEPBAR.LE gsb0, 0x0 ;  /* 0x00008000000079c5 */ /* 0x000fc40000010000 */
[----:B------:R-:W-:-:S06]  /*2160*/  WARPGROUP.ARRIVE ;  /* 0x00000000000079c5 */ /* 0x000fcc0000000000 */
[----:B------:R-:W-:Y:S01]  /*2170*/  HGMMA.64x96x16.F32 R24, gdesc[UR8], R24, gsb0 ;  /* 0x01600000081879f0 */ /* 0x000fe20008000818 */
[----:B------:R-:W-:Y:S02]  /*2180*/  ULDC UR10, c[0x0][0x9dc] ;  /* 0x00027700000a7ab9 */ /* 0x000fe40000000800 */
[----:B------:R-:W-:-:S06]  /*2190*/  ULOP3.LUT UR6, URZ, UR10, URZ, 0x33, !UPT ;  /* 0x0000000a3f067292 */ /* 0x000fcc000f8e333f */
[----:B------:R-:W-:-:S04]  /*21a0*/  VIADD R11, R3, UR6 ;  /* 0x00000006030b7c36 */ /* 0x000fc80008000000 */
[----:B------:R-:W-:Y:S01]  /*21b0*/  IMAD.IADD R2, R11, 0x1, R6 ;  /* 0x000000010b027824 */ /* 0x000fe200078e0206 */
        /* <DEDUP_REMOVED lines=32> */
[----:B------:R-:W-:Y:S02]  /*23c0*/  PLOP3.LUT P1, PT, PT, PT, UP0, 0x40, 0x0 ;  /* 0x000000000000781c */ /* 0x000fe40003f2e808 */
[----:B0-----:R-:W-:-:S11]  /*23d0*/  VIADDMNMX R0, R6, R4, R7, PT ;  /* 0x0000000406007246 */ /* 0x001fd60003800107 */
[----:B------:R-:W-:Y:S05]  /*23e0*/  @P1 BRA `(.L_x_3922) ;  /* 0x0000000000541947 */ /* 0x000fea0003800000 */
        /* <DEDUP_REMOVED lines=12> */
.L_x_3924:
[----:B------:R-:W-:-:S06]  /*24b0*/  UISETP.NE.AND UP1, UPT, UR5, 0x1, UPT ;  /* 0x000000010500788c */ /* 0x000fcc000bf25270 */
[----:B------:R-:W-:-:S05]  /*24c0*/  PLOP3.LUT P1, PT, PT, PT, UP1, 0x80, 0x0 ;  /* 0x000000000000781c */ /* 0x000fca0003f2f018 */
[----:B------:R-:W-:-:S08]  /*24d0*/  @UP1 ULDC.64 UR6, c[0x0][0x9e8] ;  /* 0x00027a0000061ab9 */ /* 0x000fd00000000a00 */
[----:B------:R-:W-:-:S05]  /*24e0*/  @P1 IMAD.HI.U32 R12, R3, UR6, RZ ;  /* 0x00000006030c1c27 */ /* 0x000fca000f8e00ff */
[----:B------:R-:W-:-:S07]  /*24f0*/  @P1 SHF.R.U32.HI R3, RZ, UR7, R12 ;  /* 0x00000007ff031c19 */ /* 0x000fce000801160c */
.L_x_3925:
[----:B------:R-:W-:Y:S05]  /*2500*/  BSYNC B0 ;  /* 0x0000000000007941 */ /* 0x000fea0003800000 */
.L_x_3923:
[----:B------:R-:W-:-:S05]  /*2510*/  IMAD R3, R3, UR5, R10 ;  /* 0x0000000503037c24 */ /* 0x000fca000f8e020a */
[----:B------:R-:W-:Y:S02]  /*2520*/  VIMNMX R2, R2, R3, !PT ;  /* 0x0000000302027248 */ /* 0x000fe40007fe0100 */
[----:B------:R-:W-:-:S07]  /*2530*/  VIADDMNMX R0, R3, UR5, R0, PT ;  /* 0x0000000503007c46 */ /* 0x000fce000b800100 */
.L_x_3922:
[C---:B------:R-:W-:Y:S02]  /*2540*/  ISETP.GE.AND P1, PT, R5.reuse, 0x2, PT ;  /* 0x000000020500780c */ /* 0x040fe40003f26270 */
[C---:B------:R-:W-:Y:S02]  /*2550*/  ISETP.GE.AND P5, PT, R5.reuse, 0xa, PT ;  /* 0x0000000a0500780c */ /* 0x040fe40003fa6270 */
        /* <DEDUP_REMOVED lines=34> */
[C---:B------:R-:W-:Y:S02]  /*2780*/  ISETP.GE.AND P4, PT, R5.reuse, 0x22, PT ;  /* 0x000000220500780c */ /* 0x040fe40003f86270 */
        /* <DEDUP_REMOVED lines=73> */
[----:B------:R-:W-:-:S04]  /*2c20*/  ISETP.GE.AND P5, PT, R5, 0x5a, PT ;  /* 0x0000005a0500780c */ /* 0x000fc80003fa6270 */
[----:B------:R-:W-:Y:S02]  /*2c30*/  P2R R65, PR, RZ, 0x20 ;  /* 0x00000020ff417803 */ /* 0x000fe40000000000 */
[----:B------:R-:W-:-:S04]  /*2c40*/  ISETP.GT.AND P5, PT, R2, 0x59, !P5 ;  /* 0x000000590200780c */ /* 0x000fc80006fa4270 */
[----:B------:R-:W-:Y:S01]  /*2c50*/  ISETP.LT.OR P5, PT, R0, 0x5a, P5 ;  /* 0x0000005a0000780c */ /* 0x000fe20002fa1670 */
[----:B------:R-:W-:-:S03]  /*2c60*/  VIADD R0, R6, 0x8 ;  /* 0x0000000806007836 */ /* 0x000fc60000000000 */
[----:B------:R-:W-:Y:S02]  /*2c70*/  FSEL R94, R69, -INF , !P5 ;  /* 0xff800000455e7808 */ /* 0x000fe40006800000 */
[----:B------:R-:W-:Y:S02]  /*2c80*/  PLOP3.LUT P5, PT, PT, PT, UP0, 0x40, 0x0 ;  /* 0x000000000000781c */ /* 0x000fe40003fae808 */
[----:B------:R-:W-:Y:S02]  /*2c90*/  VIADDMNMX R2, R0, R4, R7, PT ;  /* 0x0000000400027246 */ /* 0x000fe40003800107 */
[----:B------:R-:W-:-:S09]  /*2ca0*/  IADD3 R4, R11, 0x8, R6 ;  /* 0x000000080b047810 */ /* 0x000fd20007ffe006 */
        /* <DEDUP_REMOVED lines=15> */
.L_x_3928:
[----:B------:R-:W-:-:S06]  /*2da0*/  UISETP.NE.AND UP1, UPT, UR5, 0x1, UPT ;  /* 0x000000010500788c */ /* 0x000fcc000bf25270 */
[----:B------:R-:W-:-:S05]  /*2db0*/  PLOP3.LUT P5, PT, PT, PT, UP1, 0x80, 0x0 ;  /* 0x000000000000781c */ /* 0x000fca0003faf018 */
[----:B------:R-:W-:-:S08]  /*2dc0*/  @UP1 ULDC.64 UR6, c[0x0][0x9e8] ;  /* 0x00027a0000061ab9 */ /* 0x000fd00000000a00 */
[----:B------:R-:W-:Y:S01]  /*2dd0*/  @P5 IMAD.HI.U32 R3, R0, UR6, RZ ;  /* 0x0000000600035c27 */ /* 0x000fe2000f8e00ff */
[----:B------:R-:W-:-:S13]  /*2de0*/  PLOP3.LUT P5, PT, PT, PT, UP1, 0x80, 0x0 ;  /* 0x000000000000781c */ /* 0x000fda0003faf018 */
[----:B------:R-:W-:-:S07]  /*2df0*/  @P5 SHF.R.U32.HI R0, RZ, UR7, R3 ;  /* 0x00000007ff005c19 */ /* 0x000fce0008011603 */
.L_x_3929:
[----:B------:R-:W-:Y:S05]  /*2e00*/  BSYNC B0 ;  /* 0x0000000000007941 */ /* 0x000fea0003800000 */
.L_x_3927:
[----:B------:R-:W-:-:S05]  /*2e10*/  IMAD R3, R0, UR5, R10 ;  /* 0x0000000500037c24 */ /* 0x000fca000f8e020a */
[----:B------:R-:W-:Y:S02]  /*2e20*/  VIMNMX R4, R4, R3, !PT ;  /* 0x0000000304047248 */ /* 0x000fe40007fe0100 */
[----:B------:R-:W-:-:S07]  /*2e30*/  VIADDMNMX R2, R3, UR5, R2, PT ;  /* 0x0000000503027c46 */ /* 0x000fce000b800102 */
.L_x_3926:
[C---:B------:R-:W-:Y:S01]  /*2e40*/  ISETP.GT.AND P1, PT, R4.reuse, 0x1, !P1 ;  /* 0x000000010400780c */ /* 0x040fe20004f24270 */
[----:B------:R-:W-:Y:S01]  /*2e50*/  ULDC UR6, c[0x0][0x988] ;  /* 0x0002620000067ab9 */ /* 0x000fe20000000800 */
[----:B------:R-:W-:Y:S02]  /*2e60*/  ISETP.GT.AND P2, PT, R4, 0x8, !P2 ;  /* 0x000000080400780c */ /* 0x000fe40005744270 */
        /* <DEDUP_REMOVED lines=64> */
[----:B------:R-:W0:Y:S01]  /*3270*/  SHFL.BFLY PT, R5, R10, 0x2, 0x1f ;  /* 0x0c401f000a057f89 */ /* 0x000e2200000e0000 */
        /* <DEDUP_REMOVED lines=13> */
[----:B0-----:R-:W-:Y:S02]  /*3350*/  FMNMX.FTZ R12, R10, R5, !PT ;  /* 0x000000050a0c7209 */ /* 0x001fe40007810000 */
[----:B------:R-:W-:Y:S02]  /*3360*/  FMNMX.FTZ R10, R7, R27, !PT ;  /* 0x0000001b070a7209 */ /* 0x000fe40007810000 */
[----:B------:R-:W-:Y:S01]  /*3370*/  FSEL R51, R51, -INF , !P1 ;  /* 0xff80000033337808 */ /* 0x000fe20004800000 */
[----:B------:R-:W0:Y:S01]  /*3380*/  SHFL.BFLY PT, R5, R12, 0x1, 0x1f ;  /* 0x0c201f000c057f89 */ /* 0x000e2200000e0000 */
        /* <DEDUP_REMOVED lines=21> */
[----:B0-----:R-:W-:Y:S02]  /*34e0*/  FMNMX.FTZ R5, R12, R5, !PT ;  /* 0x000000050c057209 */ /* 0x001fe40007810000 */
        /* <DEDUP_REMOVED lines=25> */
[----:B------:R0:W-:Y:S01]  /*3680*/  MUFU.EX2 R57, R14 ;  /* 0x0000000e00397308 */ /* 0x0001e20000000800 */
        /* <DEDUP_REMOVED lines=9> */
[--C-:B0-----:R-:W-:Y:S01]  /*3720*/  FFMA.FTZ R14, R76, R0, -R53.reuse ;  /* 0x000000004c0e7223 */ /* 0x101fe20000010835 */
[----:B------:R-:W-:Y:S01]  /*3730*/  FMNMX.FTZ R10, R37, R10, !PT ;  /* 0x0000000a250a7209 */ /* 0x000fe20007810000 */
[-CC-:B------:R-:W-:Y:S01]  /*3740*/  FFMA.FTZ R34, R56, R0.reuse, -R53.reuse ;  /* 0x0000000038227223 */ /* 0x180fe20000010835 */
[----:B------:R-:W-:Y:S01]  /*3750*/  ISETP.NE.AND P5, PT, R65, RZ, PT ;  /* 0x000000ff4100720c */ /* 0x000fe20003fa5270 */
[----:B------:R-:W-:Y:S01]  /*3760*/  FFMA.FTZ R32, R86, R0, -R53 ;  /* 0x0000000056207223 */ /* 0x000fe20000010835 */
[----:B------:R-:W-:Y:S01]  /*3770*/  ISETP.GT.AND P4, PT, R4, 0x58, !P4 ;  /* 0x000000580400780c */ /* 0x000fe20006784270 */
[----:B------:R0:W1:Y:S01]  /*3780*/  MUFU.EX2 R61, R24 ;  /* 0x00000018003d7308 */ /* 0x0000620000000800 */
[----:B------:R-:W-:-:S02]  /*3790*/  ISETP.LT.OR P3, PT, R2, 0x52, P3 ;  /* 0x000000520200780c */ /* 0x000fc40001f61670 */
[----:B------:R-:W-:Y:S02]  /*37a0*/  FSEL R41, R66, -INF , !P2 ;  /* 0xff80000042297808 */ /* 0x000fe40005000000 */
[----:B------:R-:W-:Y:S02]  /*37b0*/  FMNMX.FTZ R10, R63, R10, !PT ;  /* 0x0000000a3f0a7209 */ /* 0x000fe40007810000 */
        /* <DEDUP_REMOVED lines=8> */
[----:B------:R-:W-:Y:S01]  /*3840*/  ISETP.LT.OR P5, PT, R2, 0x5a, P5 ;  /* 0x0000005a0200780c */ /* 0x000fe20002fa1670 */
[----:B------:R-:W-:Y:S01]  /*3850*/  FFMA.FTZ R2, R44, R0, -R53 ;  /* 0x000000002c027223 */ /* 0x000fe20000010835 */
[----:B------:R-:W-:Y:S01]  /*3860*/  FSEL R45, R70, -INF , !P4 ;  /* 0xff800000462d7808 */ /* 0x000fe20006000000 */
[----:B------:R0:W-:Y:S01]  /*3870*/  MUFU.EX2 R180, R4 ;  /* 0x0000000400b47308 */ /* 0x0001e20000000800 */
[----:B------:R-:W-:-:S02]  /*3880*/  FMNMX.FTZ R10, R67, R10, !PT ;  /* 0x0000000a430a7209 */ /* 0x000fc40007810000 */
[----:B------:R-:W-:Y:S02]  /*3890*/  FSEL R71, R71, -INF , !P5 ;  /* 0xff80000047477808 */ /* 0x000fe40006800000 */
[----:B------:R-:W-:Y:S02]  /*38a0*/  FMNMX.FTZ R10, R45, R10, !PT ;  /* 0x0000000a2d0a7209 */ /* 0x000fe40007810000 */
[----:B-1----:R-:W-:Y:S01]  /*38b0*/  F2FP.F16.F32.PACK_AB R190, R61, R20 ;  /* 0x000000143dbe723e */ /* 0x002fe200000000ff */
[----:B------:R1:W2:Y:S01]  /*38c0*/  MUFU.EX2 R65, R14 ;  /* 0x0000000e00417308 */ /* 0x0002a20000000800 */
[----:B------:R-:W-:Y:S01]  /*38d0*/  FMNMX.FTZ R10, R71, R10, !PT ;  /* 0x0000000a470a7209 */ /* 0x000fe20007810000 */
[----:B0-----:R-:W-:Y:S01]  /*38e0*/  FFMA.FTZ R4, R82, R0, -R53 ;  /* 0x0000000052047223 */ /* 0x001fe20000010835 */
[----:B------:R-:W-:-:S03]  /*38f0*/  F2FP.F16.F32.PACK_AB R188, R57, R12 ;  /* 0x0000000c39bc723e */ /* 0x000fc600000000ff */
[----:B------:R-:W0:Y:S02]  /*3900*/  SHFL.BFLY PT, R49, R10, 0x2, 0x1f ;  /* 0x0c401f000a317f89 */ /* 0x000e2400000e0000 */
[----:B------:R3:W-:Y:S01]  /*3910*/  MUFU.EX2 R75, R4 ;  /* 0x00000004004b7308 */ /* 0x0007e20000000800 */
[----:B-1----:R-:W-:-:S07]  /*3920*/  FFMA.FTZ R14, R80, R0, -R53 ;  /* 0x00000000500e7223 */ /* 0x002fce0000010835 */
[----:B------:R-:W-:Y:S01]  /*3930*/  MUFU.EX2 R83, R36 ;  /* 0x0000002400537308 */ /* 0x000fe20000000800 */
[----:B--2---:R-:W-:-:S07]  /*3940*/  F2FP.F16.F32.PACK_AB R184, R65, R26 ;  /* 0x0000001a41b8723e */ /* 0x004fce00000000ff */
[----:B------:R-:W-:Y:S01]  /*3950*/  MUFU.EX2 R28, R28 ;  /* 0x0000001c001c7308 */ /* 0x000fe20000000800 */
[----:B0-----:R-:W-:Y:S01]  /*3960*/  FMNMX.FTZ R49, R10, R49, !PT ;  /* 0x000000310a317209 */ /* 0x001fe20007810000 */
[----:B------:R-:W-:-:S06]  /*3970*/  FFMA.FTZ R10, R88, R0, -R53 ;  /* 0x00000000580a7223 */ /* 0x000fcc0000010835 */
[----:B------:R0:W1:Y:S01]  /*3980*/  MUFU.EX2 R69, R24 ;  /* 0x0000001800457308 */ /* 0x0000620000000800 */
[----:B---3--:R-:W2:Y:S07]  /*3990*/  SHFL.BFLY PT, R4, R49, 0x1, 0x1f ;  /* 0x0c201f0031047f89 */ /* 0x008eae00000e0000 */
[----:B------:R3:W-:Y:S01]  /*39a0*/  MUFU.EX2 R81, R10 ;  /* 0x0000000a00517308 */ /* 0x0007e20000000800 */
[----:B0-----:R-:W-:-:S07]  /*39b0*/  FFMA.FTZ R24, R48, R0, -R53 ;  /* 0x0000000030187223 */ /* 0x001fce0000010835 */
[----:B------:R-:W-:Y:S01]  /*39c0*/  MUFU.EX2 R85, R38 ;  /* 0x0000002600557308 */ /* 0x000fe20000000800 */
[----:B-1----:R-:W-:-:S07]  /*39d0*/  F2FP.F16.F32.PACK_AB R186, R69, R28 ;  /* 0x0000001c45ba723e */ /* 0x002fce00000000ff */
[----:B------:R0:W-:Y:S01]  /*39e0*/  MUFU.EX2 R73, R14 ;  /* 0x0000000e00497308 */ /* 0x0001e20000000800 */
[----:B--2---:R-:W-:-:S04]  /*39f0*/  FMNMX.FTZ R4, R49, R4, !PT ;  /* 0x0000000431047209 */ /* 0x004fc80007810000 */
[C---:B------:R-:W-:Y:S01]  /*3a00*/  FSETP.NEU.FTZ.AND P1, PT, R4.reuse, -INF , PT ;  /* 0xff8000000400780b */ /* 0x040fe20003f3d000 */
[-C--:B---3--:R-:W-:Y:S02]  /*3a10*/  FMUL.FTZ R10, R4, R0.reuse ;  /* 0x00000000040a7220 */ /* 0x088fe40000410000 */
[----:B------:R-:W1:Y:S01]  /*3a20*/  MUFU.EX2 R2, R2 ;  /* 0x0000000200027308 */ /* 0x000e620000000800 */
[----:B0-----:R-:W-:Y:S02]  /*3a30*/  FFMA.FTZ R14, R84, R0, -R53 ;  /* 0x00000000540e7223 */ /* 0x001fe40000010835 */
[----:B------:R-:W-:Y:S02]  /*3a40*/  FSEL R10, R10, RZ, P1 ;  /* 0x000000ff0a0a7208 */ /* 0x000fe40000800000 */
[----:B------:R-:W-:-:S03]  /*3a50*/  PLOP3.LUT P1, PT, PT, PT, UP0, 0x40, 0x0 ;  /* 0x000000000000781c */ /* 0x000fc60003f2e808 */
        /* <DEDUP_REMOVED lines=26> */
[-CC-:B------:R-:W-:Y:S01]  /*3c00*/  FFMA.FTZ R63, R63, R0.reuse, -R10.reuse ;  /* 0x000000003f3f7223 */ /* 0x180fe2000001080a */
[-CC-:B------:R-:W-:Y:S01]  /*3c10*/  FFMA.FTZ R41, R41, R0.reuse, -R10.reuse ;  /* 0x0000000029297223 */ /* 0x180fe2000001080a */
[-CC-:B------:R-:W-:Y:S01]  /*3c20*/  FFMA.FTZ R67, R67, R0.reuse, -R10.reuse ;  /* 0x0000000043437223 */ /* 0x180fe2000001080a */
[----:B------:R-:W-:Y:S01]  /*3c30*/  FADD.FTZ R52, R26, R13 ;  /* 0x0000000d1a347221 */ /* 0x000fe20000010000 */
[-CC-:B------:R-:W-:Y:S01]  /*3c40*/  FFMA.FTZ R45, R45, R0.reuse, -R10.reuse ;  /* 0x000000002d2d7223 */ /* 0x180fe2000001080a */
[----:B------:R-:W-:Y:S01]  /*3c50*/  FFMA.FTZ R71, R71, R0, -R10 ;  /* 0x0000000047477223 */ /* 0x000fe2000001080a */
[----:B------:R-:W2:Y:S01]  /*3c60*/  MUFU.EX2 R11, R11 ;  /* 0x0000000b000b7308 */ /* 0x000ea20000000800 */
[----:B------:R-:W-:Y:S01]  /*3c70*/  FADD.FTZ R13, R65, R52 ;  /* 0x00000034410d7221 */ /* 0x000fe20000010000 */
[----:B-1----:R-:W-:-:S03]  /*3c80*/  F2FP.F16.F32.PACK_AB R182, R75, R2 ;  /* 0x000000024bb6723e */ /* 0x002fc600000000ff */
[----:B------:R-:W-:-:S03]  /*3c90*/  FADD.FTZ R54, R28, R13 ;  /* 0x0000000d1c367221 */ /* 0x000fc60000010000 */
[----:B------:R-:W1:Y:S01]  /*3ca0*/  MUFU.EX2 R38, R31 ;  /* 0x0000001f00267308 */ /* 0x000e620000000800 */
[----:B0-----:R-:W-:Y:S01]  /*3cb0*/  FADD.FTZ R52, R7, R36 ;  /* 0x0000002407347221 */ /* 0x001fe20000010000 */
[----:B------:R-:W-:Y:S01]  /*3cc0*/  FADD.FTZ R27, R69, R54 ;  /* 0x00000036451b7221 */ /* 0x000fe20000010000 */
[----:B------:R-:W-:-:S03]  /*3cd0*/  F2FP.F16.F32.PACK_AB R189, R36, R7 ;  /* 0x0000000724bd723e */ /* 0x000fc600000000ff */
[----:B------:R-:W-:Y:S01]  /*3ce0*/  FADD.FTZ R56, R180, R27 ;  /* 0x0000001bb4387221 */ /* 0x000fe20000010000 */
[----:B------:R-:W-:Y:S01]  /*3cf0*/  F2FP.F16.F32.PACK_AB R180, R73, R180 ;  /* 0x000000b449b4723e */ /* 0x000fe200000000ff */
[----:B------:R-:W0:Y:S01]  /*3d00*/  MUFU.EX2 R42, R35 ;  /* 0x00000023002a7308 */ /* 0x000e220000000800 */
[----:B--2---:R-:W-:Y:S01]  /*3d10*/  FADD.FTZ R13, R11, R52 ;  /* 0x000000340b0d7221 */ /* 0x004fe20000010000 */
[----:B------:R-:W-:-:S04]  /*3d20*/  FADD.FTZ R27, R73, R56 ;  /* 0x00000038491b7221 */ /* 0x000fc80000010000 */
[----:B------:R-:W-:Y:S02]  /*3d30*/  FADD.FTZ R56, R2, R27 ;  /* 0x0000001b02387221 */ /* 0x000fe40000010000 */
[----:B------:R-:W2:Y:S01]  /*3d40*/  MUFU.EX2 R15, R15 ;  /* 0x0000000f000f7308 */ /* 0x000ea20000000800 */
[C---:B-1----:R-:W-:Y:S01]  /*3d50*/  FADD.FTZ R54, R38.reuse, R13 ;  /* 0x0000000d26367221 */ /* 0x042fe20000010000 */
[----:B------:R-:W-:Y:S01]  /*3d60*/  FADD.FTZ R27, R75, R56 ;  /* 0x000000384b1b7221 */ /* 0x000fe20000010000 */
[----:B------:R-:W-:Y:S01]  /*3d70*/  F2FP.F16.F32.PACK_AB R191, R38, R11 ;  /* 0x0000000b26bf723e */ /* 0x000fe200000000ff */
[----:B------:R-:W-:Y:S02]  /*3d80*/  VIADD R11, R74, 0xfffffffe ;  /* 0xfffffffe4a0b7836 */ /* 0x000fe40000000000 */
[----:B------:R-:W-:Y:S01]  /*3d90*/  FADD.FTZ R13, R185, R54 ;  /* 0x00000036b90d7221 */ /* 0x000fe20000010000 */
[----:B------:R-:W-:Y:S01]  /*3da0*/  FADD.FTZ R58, R24, R27 ;  /* 0x0000001b183a7221 */ /* 0x000fe20000010000 */
[----:B------:R-:W1:Y:S02]  /*3db0*/  MUFU.EX2 R44, R39 ;  /* 0x00000027002c7308 */ /* 0x000e640000000800 */
[C---:B0-----:R-:W-:Y:S01]  /*3dc0*/  FADD.FTZ R54, R42.reuse, R13 ;  /* 0x0000000d2a367221 */ /* 0x041fe20000010000 */
[----:B------:R-:W-:-:S05]  /*3dd0*/  F2FP.F16.F32.PACK_AB R185, R42, R185 ;  /* 0x000000b92ab9723e */ /* 0x000fca00000000ff */
[----:B------:R-:W0:Y:S01]  /*3de0*/  MUFU.EX2 R21, R21 ;  /* 0x0000001500157308 */ /* 0x000e220000000800 */
[----:B--2---:R-:W-:-:S07]  /*3df0*/  FADD.FTZ R13, R15, R54 ;  /* 0x000000360f0d7221 */ /* 0x004fce0000010000 */
[----:B------:R2:W3:Y:S01]  /*3e00*/  MUFU.EX2 R77, R14 ;  /* 0x0000000e004d7308 */ /* 0x0004e20000000800 */
[C---:B-1----:R-:W-:Y:S01]  /*3e10*/  FADD.FTZ R56, R44.reuse, R13 ;  /* 0x0000000d2c387221 */ /* 0x042fe20000010000 */
[----:B------:R-:W-:-:S06]  /*3e20*/  F2FP.F16.F32.PACK_AB R187, R44, R15 ;  /* 0x0000000f2cbb723e */ /* 0x000fcc00000000ff */
[----:B------:R-:W1:Y:S01]  /*3e30*/  MUFU.EX2 R46, R43 ;  /* 0x0000002b002e7308 */ /* 0x000e620000000800 */
[----:B--2---:R-:W-:Y:S01]  /*3e40*/  FFMA.FTZ R14, R60, R0, -R53 ;  /* 0x000000003c0e7223 */ /* 0x004fe20000010835 */
[----:B0-----:R-:W-:-:S06]  /*3e50*/  FADD.FTZ R13, R21, R56 ;  /* 0x00000038150d7221 */ /* 0x001fcc0000010000 */
[----:B------:R-:W0:Y:S01]  /*3e60*/  MUFU.EX2 R30, R30 ;  /* 0x0000001e001e7308 */ /* 0x000e220000000800 */
[C---:B---3--:R-:W-:Y:S01]  /*3e70*/  FADD.FTZ R27, R77.reuse, R58 ;  /* 0x0000003a4d1b7221 */ /* 0x048fe20000010000 */
[----:B------:R-:W-:-:S06]  /*3e80*/  F2FP.F16.F32.PACK_AB R176, R77, R24 ;  /* 0x000000184db0723e */ /* 0x000fcc00000000ff */
[----:B------:R-:W2:Y:S01]  /*3e90*/  MUFU.EX2 R25, R25 ;  /* 0x0000001900197308 */ /* 0x000ea20000000800 */
[C---:B-1----:R-:W-:Y:S01]  /*3ea0*/  FADD.FTZ R10, R46.reuse, R13 ;  /* 0x0000000d2e0a7221 */ /* 0x042fe20000010000 */
[----:B------:R-:W-:-:S06]  /*3eb0*/  F2FP.F16.F32.PACK_AB R181, R46, R21 ;  /* 0x000000152eb5723e */ /* 0x000fcc00000000ff */
[----:B------:R1:W3:Y:S01]  /*3ec0*/  MUFU.EX2 R79, R32 ;  /* 0x00000020004f7308 */ /* 0x0002e20000000800 */
[----:B0-----:R-:W-:-:S07]  /*3ed0*/  FADD.FTZ R56, R30, R27 ;  /* 0x0000001b1e387221 */ /* 0x001fce0000010000 */
[----:B------:R-:W0:Y:S01]  /*3ee0*/  MUFU.EX2 R48, R47 ;  /* 0x0000002f00307308 */ /* 0x000e220000000800 */
[-CC-:B-1----:R-:W-:Y:S01]  /*3ef0*/  FFMA.FTZ R32, R64, R0.reuse, -R53.reuse ;  /* 0x0000000040207223 */ /* 0x182fe20000010835 */
[----:B--2---:R-:W-:Y:S01]  /*3f00*/  FADD.FTZ R13, R25, R10 ;  /* 0x0000000a190d7221 */ /* 0x004fe20000010000 */
[----:B------:R-:W-:-:S05]  /*3f10*/  FFMA.FTZ R53, R94, R0, -R53 ;  /* 0x000000005e357223 */ /* 0x000fca0000010835 */
[----:B------:R-:W1:Y:S01]  /*3f20*/  MUFU.EX2 R34, R34 ;  /* 0x0000002200227308 */ /* 0x000e620000000800 */
[C---:B---3--:R-:W-:Y:S01]  /*3f30*/  FADD.FTZ R27, R79.reuse, R56 ;  /* 0x000000384f1b7221 */ /* 0x048fe20000010000 */
[----:B------:R-:W-:-:S06]  /*3f40*/  F2FP.F16.F32.PACK_AB R178, R79, R30 ;  /* 0x0000001e4fb2723e */ /* 0x000fcc00000000ff */
[----:B------:R-:W2:Y:S01]  /*3f50*/  MUFU.EX2 R29, R29 ;  /* 0x0000001d001d7308 */ /* 0x000ea20000000800 */
[C---:B0-----:R-:W-:Y:S01]  /*3f60*/  FADD.FTZ R10, R48.reuse, R13 ;  /* 0x0000000d300a7221 */ /* 0x041fe20000010000 */
[----:B------:R-:W-:-:S06]  /*3f70*/  F2FP.F16.F32.PACK_AB R183, R48, R25 ;  /* 0x0000001930b7723e */ /* 0x000fcc00000000ff */
[----:B------:R-:W0:Y:S01]  /*3f80*/  MUFU.EX2 R50, R51 ;  /* 0x0000003300327308 */ /* 0x000e220000000800 */
[----:B-1----:R-:W-:Y:S01]  /*3f90*/  FADD.FTZ R20, R34, R27 ;  /* 0x0000001b22147221 */ /* 0x002fe20000010000 */
[----:B------:R-:W-:-:S03]  /*3fa0*/  F2FP.F16.F32.PACK_AB R172, R81, R34 ;  /* 0x0000002251ac723e */ /* 0x000fc600000000ff */
[----:B------:R-:W-:-:S03]  /*3fb0*/  FADD.FTZ R27, R81, R20 ;  /* 0x00000014511b7221 */ /* 0x000fc60000010000 */
[----:B------:R-:W1:Y:S01]  /*3fc0*/  MUFU.EX2 R14, R14 ;  /* 0x0000000e000e7308 */ /* 0x000e620000000800 */
[----:B--2---:R-:W-:-:S07]  /*3fd0*/  FADD.FTZ R13, R29, R10 ;  /* 0x0000000a1d0d7221 */ /* 0x004fce0000010000 */
        /* <DEDUP_REMOVED lines=10> */
[----:B0-----:R-:W-:Y:S01]  /*4080*/  FADD.FTZ R10, R52, R13 ;  /* 0x0000000d340a7221 */ /* 0x001fe20000010000 */
[----:B------:R-:W-:Y:S01]  /*4090*/  IMAD.IADD R13, R16, 0x1, -R17 ;  /* 0x00000001100d7824 */ /* 0x000fe200078e0a11 */
[----:B------:R-:W-:-:S03]  /*40a0*/  F2FP.F16.F32.PACK_AB R179, R52, R33 ;  /* 0x0000002134b3723e */ /* 0x000fc600000000ff */
[----:B------:R-:W-:Y:S02]  /*40b0*/  IMAD R24, R193, 0x80, R13 ;  /* 0x00000080c1187824 */ /* 0x000fe400078e020d */
[----:B------:R-:W0:Y:S01]  /*40c0*/  MUFU.EX2 R54, R59 ;  /* 0x0000003b00367308 */ /* 0x000e220000000800 */
[----:B-1----:R-:W-:Y:S01]  /*40d0*/  FADD.FTZ R20, R32, R27 ;  /* 0x0000001b20147221 */ /* 0x002fe20000010000 */
[C---:B------:R-:W-:Y:S02]  /*40e0*/  F2FP.F16.F32.PACK_AB R168, R85.reuse, R32 ;  /* 0x0000002055a8723e */ /* 0x040fe400000000ff */
[----:B------:R-:W-:Y:S01]  /*40f0*/  R2UR UR6, R24 ;  /* 0x00000000180672ca */ /* 0x000fe200000e0000 */
[----:B------:R-:W-:-:S03]  /*4100*/  FADD.FTZ R31, R85, R20 ;  /* 0x00000014551f7221 */ /* 0x000fc60000010000 */
[----:B------:R-:W1:Y:S01]  /*4110*/  MUFU.EX2 R37, R37 ;  /* 0x0000002500257308 */ /* 0x000e620000000800 */
[----:B--2---:R-:W-:-:S07]  /*4120*/  FADD.FTZ R27, R3, R10 ;  /* 0x0000000a031b7221 */ /* 0x004fce0000010000 */
[----:B------:R-:W2:Y:S01]  /*4130*/  MUFU.EX2 R12, R63 ;  /* 0x0000003f000c7308 */ /* 0x000ea20000000800 */
[C---:B0-----:R-:W-:Y:S01]  /*4140*/  FADD.FTZ R14, R54.reuse, R27 ;  /* 0x0000001b360e7221 */ /* 0x041fe20000010000 */
[----:B------:R-:W-:Y:S01]  /*4150*/  UIADD3 UR4, UR6, UR4, URZ ;  /* 0x0000000406047290 */ /* 0x000fe2000fffe03f */
[----:B------:R-:W-:-:S05]  /*4160*/  F2FP.F16.F32.PACK_AB R173, R54, R3 ;  /* 0x0000000336ad723e */ /* 0x000fca00000000ff */
        /* <DEDUP_REMOVED lines=30> */
.L_x_3931:
[----:B------:R-:W-:-:S11]  /*4350*/  UISETP.NE.AND UP1, UPT, UR5, 0x1, UPT ;  /* 0x000000010500788c */ /* 0x000fd6000bf25270 */
[----:B------:R-:W-:Y:S02]  /*4360*/  @UP1 ULDC.64 UR6, c[0x0][0x9e8] ;  /* 0x00027a0000061ab9 */ /* 0x000fe40000000a00 */
[----:B------:R-:W-:-:S04]  /*4370*/  UIMAD.WIDE.U32 UR14, UR11, UR6, URZ ;  /* 0x000000060b0e72a5 */ /* 0x000fc8000f8e003f */
[----:B------:R-:W-:-:S12]  /*4380*/  @UP1 USHF.R.U32.HI UR11, URZ, UR7, UR15 ;  /* 0x000000073f0b1299 */ /* 0x000fd8000801160f */
.L_x_3932:
[----:B------:R-:W-:-:S04]  /*4390*/  UIMAD UR5, UR11, UR5, UR5 ;  /* 0x000000050b0572a4 */ /* 0x000fc8000f8e0205 */
[----:B------:R-:W-:-:S04]  /*43a0*/  UISETP.LT.AND UP1, UPT, UR4, UR5, UPT ;  /* 0x000000050400728c */ /* 0x000fc8000bf21270 */
[----:B------:R-:W-:-:S12]  /*43b0*/  USEL UR4, UR4, UR5, UP1 ;  /* 0x0000000504047287 */ /* 0x000fd80008800000 */
.L_x_3930:
[----:B------:R-:W-:Y:S01]  /*43c0*/  R2UR UR6, R192 ;  /* 0x00000000c00672ca */ /* 0x000fe200000e0000 */
        /* <DEDUP_REMOVED lines=63> */
.L_x_3950:
[----:B------:R-:W-:-:S04]  /*47c0*/  UIADD3 UR4, UR36, 0x1, URZ ;  /* 0x0000000124047890 */ /* 0x000fc8000fffe03f */
[----:B------:R-:W-:-:S04]  /*47d0*/  UISETP.NE.AND UP1, UPT, UR4, 0x2, UPT ;  /* 0x000000020400788c */ /* 0x000fc8000bf25270 */
[----:B------:R-:W-:Y:S02]  /*47e0*/  USEL UR7, URZ, 0x1, UP1 ;  /* 0x000000013f077887 */ /* 0x000fe40008800000 */
[----:B------:R-:W-:Y:S02]  /*47f0*/  USEL UR4, UR4, URZ, UP1 ;  /* 0x0000003f04047287 */ /* 0x000fe40008800000 */
[----:B------:R-:W-:Y:S01]  /*4800*/  ULOP3.LUT UR7, UR37, UR7, URZ, 0x3c, !UPT ;  /* 0x0000000725077292 */ /* 0x000fe2000f8e3c3f */
[----:B------:R-:W-:Y:S11]  /*4810*/  @!P0 BRA `(.L_x_3934) ;  /* 0x0000000000048947 */ /* 0x000ff60003800000 */
[----:B------:R-:W-:Y:S01]  /*4820*/  BPT.TRAP 0x1 ;  /* 0x000000040000795c */ /* 0x000fe20000300000 */
.L_x_3934:
[----:B------:R-:W-:Y:S01]  /*4830*/  ULEA UR5, UR4, UR38, 0x3 ;  /* 0x0000002604057291 */ /* 0x000fe2000f8e183f */
[----:B------:R-:W-:-:S05]  /*4840*/  IMAD.U32 R0, RZ, RZ, UR7 ;  /* 0x00000007ff007e24 */ /* 0x000fca000f8e00ff */
[----:B------:R-:W-:-:S04]  /*4850*/  SHF.L.U32 R0, R0, 0x1f, RZ ;  /* 0x0000001f00007819 */ /* 0x000fc800000006ff */
[----:B------:R0:W1:Y:S01]  /*4860*/  SYNCS.PHASECHK.TRANS64.TRYWAIT P1, [UR5+0x30830], R0 ;  /* 0x03083000ff0075a7 */ /* 0x0000620008020145 */
[----:B------:R-:W-:Y:S05]  /*4870*/  @!P0 BRA `(.L_x_3935) ;  /* 0x0000000000048947 */ /* 0x000fea0003800000 */
[----:B------:R-:W-:Y:S01]  /*4880*/  BPT.TRAP 0x1 ;  /* 0x000000040000795c */ /* 0x000fe20000300000 */
.L_x_3935:
[----:B-1----:R-:W-:Y:S05]  /*4890*/  @P1 BRA `(.L_x_3936) ;  /* 0x0000000000081947 */ /* 0x002fea0003800000 */
[----:B------:R-:W1:Y:S02]  /*48a0*/  SYNCS.PHASECHK.TRANS64.TRYWAIT P1, [UR5+0x30830], R0 ;  /* 0x03083000ff0075a7 */ /* 0x000e640008020145 */
[----:B-1----:R-:W-:Y:S05]  /*48b0*/  @!P1 BRA `(.L_x_3937) ;  /* 0x0000010800bc9947 */ /* 0x002fea0003800000 */
.L_x_3936:
[----:B------:R-:W-:Y:S01]  /*48c0*/  R2UR UR52, R8 ;  /* 0x00000000083472ca */ /* 0x000fe200000e0000 */
[----:B------:R-:W-:Y:S01]  /*48d0*/  UIMAD UR6, UR4, 0x900, UR39 ;  /* 0x00000900040678a4 */ /* 0x000fe2000f8e0227 */
        /* <DEDUP_REMOVED lines=123> */
[-C--:B------:R-:W-:Y:S01]  /*5090*/  FMUL.FTZ R111, R111, R3.reuse ;  /* 0x000000036f6f7220 */ /* 0x080fe20000410000 */
[-C--:B------:R-:W-:Y:S01]  /*50a0*/  FMUL.FTZ R114, R114, R3.reuse ;  /* 0x0000000372727220 */ /* 0x080fe20000410000 */
        /* <DEDUP_REMOVED lines=36> */
.L_x_3938:
[----:B------:R-:W-:Y:S01]  /*52f0*/  ULEA UR14, UR36, UR38, 0x3 ;  /* 0x00000026240e7291 */ /* 0x000fe2000f8e183f */
[----:B0-----:R-:W-:-:S05]  /*5300*/  IMAD.U32 R0, RZ, RZ, UR37 ;  /* 0x00000025ff007e24 */ /* 0x001fca000f8e00ff */
[----:B------:R-:W-:-:S04]  /*5310*/  SHF.L.U32 R0, R0, 0x1f, RZ ;  /* 0x0000001f00007819 */ /* 0x000fc800000006ff */
[----:B------:R0:W1:Y:S01]  /*5320*/  SYNCS.PHASECHK.TRANS64.TRYWAIT P1, [UR14+0x30850], R0 ;  /* 0x03085000ff0075a7 */ /* 0x000062000802014e */
[----:B------:R-:W-:Y:S05]  /*5330*/  @!P0 BRA `(.L_x_3939) ;  /* 0x0000000000048947 */ /* 0x000fea0003800000 */
[----:B------:R-:W-:Y:S01]  /*5340*/  BPT.TRAP 0x1 ;  /* 0x000000040000795c */ /* 0x000fe20000300000 */
.L_x_3939:
[----:B-1----:R-:W-:Y:S05]  /*5350*/  @P1 BRA `(.L_x_3940) ;  /* 0x0000000000081947 */ /* 0x002fea0003800000 */
[----:B------:R-:W1:Y:S02]  /*5360*/  SYNCS.PHASECHK.TRANS64.TRYWAIT P1, [UR14+0x30850], R0 ;  /* 0x03085000ff0075a7 */ /* 0x000e64000802014e */
[----:B-1----:R-:W-:Y:S05]  /*5370*/  @!P1 BRA `(.L_x_3941) ;  /* 0x0000010000249947 */ /* 0x002fea0003800000 */
.L_x_3940:
[----:B------:R-:W-:Y:S01]  /*5380*/  UIADD3 UR6, UR38, 0x400, URZ ;  /* 0x0000040026067890 */ /* 0x000fe2000fffe03f */
[----:B------:R-:W-:Y:S01]  /*5390*/  WARPGROUP.ARRIVE ;  /* 0x00000000000079c5 */ /* 0x000fe20000000000 */
[----:B------:R-:W-:-:S05]  /*53a0*/  UMOV UR11, 0x40000040 ;  /* 0x40000040000b7882 */ /* 0x000fca0000000000 */
[----:B------:R-:W2:Y:S01]  /*53b0*/  S2R R194, SR_TID.X ;  /* 0x0000000000c27919 */ /* 0x000ea20000002100 */
[----:B------:R-:W-:Y:S01]  /*53c0*/  USHF.R.U32.HI UR6, URZ, 0x4, UR6 ;  /* 0x000000043f067899 */ /* 0x000fe20008011606 */
[----:B01----:R-:W-:Y:S01]  /*53d0*/  IMAD.U32 R0, RZ, RZ, UR5 ;  /* 0x00000005ff007e24 */ /* 0x003fe2000f8e00ff */
[----:B------:R-:W-:Y:S01]  /*53e0*/  ULDC UR15, c[0x0][0x9dc] ;  /* 0x00027700000f7ab9 */ /* 0x000fe20000000800 */
[----:B------:R-:W-:Y:S01]  /*53f0*/  IMAD R3, R11, -0x60, RZ ;  /* 0xffffffa00b037824 */ /* 0x000fe200078e02ff */
[----:B------:R-:W-:-:S04]  /*5400*/  ULOP3.LUT UR6, UR6, 0x3fff, URZ, 0xc0, !UPT ;  /* 0x00003fff06067892 */ /* 0x000fc8000f8ec03f */
[----:B------:R-:W-:Y:S01]  /*5410*/  ULOP3.LUT UR6, UR6, 0x3000000, URZ, 0xfc, !UPT ;  /* 0x0300000006067892 */ /* 0x000fe2000f8efc3f */
[----:B------:R-:W-:-:S03]  /*5420*/  IADD3 R2, R3, 0x1, R16 ;  /* 0x0000000103027810 */ /* 0x000fc60007ffe010 */
[----:B------:R-:W-:-:S07]  /*5430*/  UIMAD UR6, UR36, 0x900, UR6 ;  /* 0x00000900240678a4 */ /* 0x000fce000f8e0206 */
[----:B------:R-:W-:Y:S02]  /*5440*/  UMOV UR10, UR6 ;  /* 0x00000006000a7c82 */ /* 0x000fe40008000000 */
[----:B------:R-:W-:Y:S01]  /*5450*/  HGMMA.64x192x16.F32 R24, R188, gdesc[UR8].tnspB, R24, gsb0 ;  /* 0x42e00008bc187df0 */ /* 0x000fe20008000818 */
[----:B------:R-:W-:Y:S01]  /*5460*/  UIADD3 UR10, UR6, 0x80, URZ ;  /* 0x00000080060a7890 */ /* 0x000fe2000fffe03f */
[----:B------:R-:W-:Y:S01]  /*5470*/  UMOV UR11, 0x40000040 ;  /* 0x40000040000b7882 */ /* 0x000fe20000000000 */
[----:B--2---:R-:W-:-:S13]  /*5480*/  LOP3.LUT P1, RZ, R194, 0x7f, RZ, 0xc0, !PT ;  /* 0x0000007fc2ff7812 */ /* 0x004fda000782c0ff */
        /* <DEDUP_REMOVED lines=29> */
[----:B------:R0:W-:Y:S01]  /*5660*/  @!P1 SYNCS.ARRIVE.TRANS64.RED.A1T0 RZ, [R0+URZ], RZ ;  /* 0x000000ff00ff99a7 */ /* 0x0001e2000810043f */
[----:B------:R-:W-:Y:S01]  /*5670*/  PLOP3.LUT P1, PT, PT, PT, UP0, 0x40, 0x0 ;  /* 0x000000000000781c */ /* 0x000fe20003f2e808 */
[----:B------:R-:W-:-:S04]  /*5680*/  IMAD.IADD R169, R2, 0x1, -R17 ;  /* 0x0000000102a97824 */ /* 0x000fc800078e0a11 */
[C---:B------:R-:W-:Y:S02]  /*5690*/  IMAD R169, R18.reuse, -0x2, R169 ;  /* 0xfffffffe12a97824 */ /* 0x040fe400078e02a9 */
[----:B0-----:R-:W-:Y:S02]  /*56a0*/  IMAD R0, R18, -0x2, R3 ;  /* 0xfffffffe12007824 */ /* 0x001fe400078e0203 */
        /* <DEDUP_REMOVED lines=17> */
.L_x_3944:
[----:B------:R-:W-:Y:S02]  /*57c0*/  IMAD.U32 R20, RZ, RZ, UR59 ;  /* 0x0000003bff147e24 */ /* 0x000fe4000f8e00ff */
[----:B------:R-:W-:-:S03]  /*57d0*/  IMAD.MOV.U32 R169, RZ, RZ, R15 ;  /* 0x000000ffffa97224 */ /* 0x000fc600078e000f */
[----:B------:R-:W-:-:S13]  /*57e0*/  ISETP.NE.AND P1, PT, R20, 0x1, PT ;  /* 0x000000011400780c */ /* 0x000fda0003f25270 */
[----:B------:R-:W0:Y:S02]  /*57f0*/  @P1 LDC.64 R170, c[0x0][0x9e8] ;  /* 0x00027a00ffaa1b82 */ /* 0x000e240000000a00 */
[----:B0-----:R-:W-:-:S05]  /*5800*/  @P1 IMAD.HI.U32 R14, R15, R170, RZ ;  /* 0x000000aa0f0e1227 */ /* 0x001fca00078e00ff */
[----:B------:R-:W-:-:S07]  /*5810*/  @P1 SHF.R.U32.HI R169, RZ, R171, R14 ;  /* 0x000000abffa91219 */ /* 0x000fce000001160e */
.L_x_3945:
[----:B------:R-:W-:Y:S05]  /*5820*/  BSYNC B0 ;  /* 0x0000000000007941 */ /* 0x000fea0003800000 */
.L_x_3943:
[----:B------:R-:W-:-:S05]  /*5830*/  IMAD R169, R169, R20, R0 ;  /* 0x00000014a9a97224 */ /* 0x000fca00078e0200 */
[----:B------:R-:W-:Y:S02]  /*5840*/  VIADDMNMX R2, R169, R20, R2, PT ;  /* 0x00000014a9027246 */ /* 0x000fe40003800102 */
[----:B------:R-:W-:-:S07]  /*5850*/  VIMNMX R12, R12, R169, !PT ;  /* 0x000000a90c0c7248 */ /* 0x000fce0007fe0100 */
.L_x_3942:
        /* <DEDUP_REMOVED lines=93> */
[----:B------:R-:W-:Y:S02]  /*5e30*/  ISETP.GE.AND P3, PT, R3, 0x51, PT ;  /* 0x000000510300780c */ /* 0x000fe40003f66270 */
[----:B------:R-:W-:Y:S02]  /*5e40*/  IADD3 R14, R207, 0x8, R6 ;  /* 0x00000008cf0e7810 */ /* 0x000fe40007ffe006 */
        /* <DEDUP_REMOVED lines=20> */
[----:B------:R-:W-:-:S04]  /*5f90*/  ISETP.LT.OR P6, PT, R2, 0x5a, P6 ;  /* 0x0000005a0200780c */ /* 0x000fc800037c1670 */
[----:B------:R-:W-:Y:S02]  /*5fa0*/  FSEL R165, R165, -INF , !P6 ;  /* 0xff800000a5a57808 */ /* 0x000fe40007000000 */
[----:B------:R-:W-:-:S13]  /*5fb0*/  PLOP3.LUT P6, PT, PT, PT, UP0, 0x40, 0x0 ;  /* 0x000000000000781c */ /* 0x000fda0003fce808 */
[----:B------:R-:W-:Y:S05]  /*5fc0*/  @P6 BRA `(.L_x_3946) ;  /* 0x0000000000546947 */ /* 0x000fea0003800000 */
        /* <DEDUP_REMOVED lines=11> */
.L_x_3948:
[----:B------:R-:W-:Y:S02]  /*6080*/  IMAD.U32 R128, RZ, RZ, UR59 ;  /* 0x0000003bff807e24 */ /* 0x000fe4000f8e00ff */
[----:B------:R-:W-:-:S03]  /*6090*/  IMAD.MOV.U32 R121, RZ, RZ, R21 ;  /* 0x000000ffff797224 */ /* 0x000fc600078e0015 */
[----:B------:R-:W-:-:S13]  /*60a0*/  ISETP.NE.AND P6, PT, R128, 0x1, PT ;  /* 0x000000018000780c */ /* 0x000fda0003fc5270 */
[----:B------:R-:W0:Y:S02]  /*60b0*/  @P6 LDC.64 R2, c[0x0][0x9e8] ;  /* 0x00027a00ff026b82 */ /* 0x000e240000000a00 */
[----:B0-----:R-:W-:-:S05]  /*60c0*/  @P6 IMAD.HI.U32 R2, R21, R2, RZ ;  /* 0x0000000215026227 */ /* 0x001fca00078e00ff */
[----:B------:R-:W-:-:S07]  /*60d0*/  @P6 SHF.R.U32.HI R121, RZ, R3, R2 ;  /* 0x00000003ff796219 */ /* 0x000fce0000011602 */
.L_x_3949:
[----:B------:R-:W-:Y:S05]  /*60e0*/  BSYNC B0 ;  /* 0x0000000000007941 */ /* 0x000fea0003800000 */
.L_x_3947:
[----:B------:R-:W-:-:S05]  /*60f0*/  IMAD R3, R121, R128, R0 ;  /* 0x0000008079037224 */ /* 0x000fca00078e0200 */
[----:B------:R-:W-:Y:S02]  /*6100*/  VIADDMNMX R12, R3, R128, R12, PT ;  /* 0x00000080030c7246 */ /* 0x000fe4000380010c */
[----:B------:R-:W-:-:S07]  /*6110*/  VIMNMX R14, R14, R3, !PT ;  /* 0x000000030e0e7248 */ /* 0x000fce0007fe0100 */
.L_x_3946:
        /* <DEDUP_REMOVED lines=44> */
[----:B------:R-:W-:Y:S02]  /*63e0*/  FSEL R209, R138, -INF , !P1 ;  /* 0xff8000008ad17808 */ /* 0x000fe40004800000 */
[----:B------:R-:W-:Y:S01]  /*63f0*/  ISETP.NE.AND P1, PT, R132, RZ, PT ;  /* 0x000000ff8400720c */ /* 0x000fe20003f25270 */
[----:B------:R-:W-:Y:S01]  /*6400*/  IMAD.U32 R132, RZ, RZ, UR14 ;  /* 0x0000000eff847e24 */ /* 0x000fe2000f8e00ff */
        /* <DEDUP_REMOVED lines=27> */
[----:B------:R-:W0:Y:S01]  /*65c0*/  LDC R0, c[0x0][0x988] ;  /* 0x00026200ff007b82 */ /* 0x000e220000000800 */
[----:B------:R-:W-:Y:S01]  /*65d0*/  ISETP.NE.AND P1, PT, R144, RZ, PT ;  /* 0x000000ff9000720c */ /* 0x000fe20003f25270 */
[----:B------:R-:W1:Y:S01]  /*65e0*/  SHFL.BFLY PT, R121, R20, 0x2, 0x1f ;  /* 0x0c401f0014797f89 */ /* 0x000e6200000e0000 */
        /* <DEDUP_REMOVED lines=14> */
[----:B-1----:R-:W-:Y:S02]  /*66d0*/  FMNMX.FTZ R126, R20, R121, !PT ;  /* 0x00000079147e7209 */ /* 0x002fe40007810000 */
[----:B------:R-:W-:Y:S02]  /*66e0*/  ISETP.GT.AND P1, PT, R14, 0x39, !P1 ;  /* 0x000000390e00780c */ /* 0x000fe40004f24270 */
[C---:B------:R-:W-:Y:S01]  /*66f0*/  ISETP.LT.OR P5, PT, R12.reuse, 0x59, P5 ;  /* 0x000000590c00780c */ /* 0x040fe20002fa1670 */
[----:B------:R-:W1:Y:S01]  /*6700*/  SHFL.BFLY PT, R121, R126, 0x1, 0x1f ;  /* 0x0c201f007e797f89 */ /* 0x000e6200000e0000 */
[----:B------:R-:W-:-:S04]  /*6710*/  ISETP.LT.OR P1, PT, R12, 0x3a, P1 ;  /* 0x0000003a0c00780c */ /* 0x000fc80000f21670 */
[----:B------:R-:W-:Y:S02]  /*6720*/  FSEL R151, R151, -INF , !P1 ;  /* 0xff80000097977808 */ /* 0x000fe40004800000 */
[----:B------:R-:W-:-:S04]  /*6730*/  ISETP.NE.AND P1, PT, R180, RZ, PT ;  /* 0x000000ffb400720c */ /* 0x000fc80003f25270 */
[----:B------:R-:W-:-:S04]  /*6740*/  ISETP.GT.AND P1, PT, R14, 0x40, !P1 ;  /* 0x000000400e00780c */ /* 0x000fc80004f24270 */
[----:B------:R-:W-:-:S04]  /*6750*/  ISETP.LT.OR P1, PT, R12, 0x41, P1 ;  /* 0x000000410c00780c */ /* 0x000fc80000f21670 */
[----:B------:R-:W-:Y:S02]  /*6760*/  FSEL R127, R154, -INF , !P1 ;  /* 0xff8000009a7f7808 */ /* 0x000fe40004800000 */
[----:B------:R-:W-:Y:S02]  /*6770*/  ISETP.NE.AND P1, PT, R152, RZ, PT ;  /* 0x000000ff9800720c */ /* 0x000fe40003f25270 */
[----:B-1----:R-:W-:Y:S02]  /*6780*/  FMNMX.FTZ R121, R126, R121, !PT ;  /* 0x000000797e797209 */ /* 0x002fe40007810000 */
[----:B------:R-:W-:-:S03]  /*6790*/  ISETP.GT.AND P1, PT, R14, 0x41, !P1 ;  /* 0x000000410e00780c */ /* 0x000fc60004f24270 */
[----:B0-----:R-:W-:Y:S01]  /*67a0*/  FMUL.FTZ R2, R121, R0 ;  /* 0x0000000079027220 */ /* 0x001fe20000410000 */
        /* <DEDUP_REMOVED lines=29> */
[--C-:B------:R-:W-:Y:S01]  /*6980*/  FFMA.FTZ R172, R133, R0, -R2.reuse ;  /* 0x0000000085ac7223 */ /* 0x100fe20000010802 */
[----:B------:R-:W-:Y:S01]  /*6990*/  FSEL R185, R166, -INF , !P5 ;  /* 0xff800000a6b97808 */ /* 0x000fe20006800000 */
[----:B------:R0:W-:Y:S01]  /*69a0*/  MUFU.EX2 R163, R14 ;  /* 0x0000000e00a37308 */ /* 0x0001e20000000800 */
[----:B------:R-:W-:Y:S01]  /*69b0*/  FMNMX.FTZ R20, R217, R20, !PT ;  /* 0x00000014d9147209 */ /* 0x000fe20007810000 */
[-CC-:B------:R-:W-:Y:S01]  /*69c0*/  FFMA.FTZ R176, R125, R0.reuse, -R2.reuse ;  /* 0x000000007db07223 */ /* 0x180fe20000010802 */
[----:B------:R-:W-:Y:S01]  /*69d0*/  FSEL R167, R167, -INF , !P2 ;  /* 0xff800000a7a77808 */ /* 0x000fe20005000000 */
[--C-:B------:R-:W-:Y:S01]  /*69e0*/  FFMA.FTZ R223, R120, R0, -R2.reuse ;  /* 0x0000000078df7223 */ /* 0x100fe20000010802 */
[----:B------:R-:W-:Y:S01]  /*69f0*/  FMNMX.FTZ R20, R207, R20, !PT ;  /* 0x00000014cf147209 */ /* 0x000fe20007810000 */
[-CC-:B------:R-:W-:Y:S01]  /*6a00*/  FFMA.FTZ R125, R145, R0.reuse, -R2.reuse ;  /* 0x00000000917d7223 */ /* 0x180fe20000010802 */
[-CC-:B------:R-:W-:Y:S01]  /*6a10*/  FFMA.FTZ R145, R153, R0.reuse, -R2.reuse ;  /* 0x0000000099917223 */ /* 0x180fe20000010802 */
[--C-:B------:R-:W-:Y:S01]  /*6a20*/  FFMA.FTZ R188, R177, R0, -R2.reuse ;  /* 0x00000000b1bc7223 */ /* 0x100fe20000010802 */
[----:B------:R-:W-:Y:S01]  /*6a30*/  FMNMX.FTZ R20, R215, R20, !PT ;  /* 0x00000014d7147209 */ /* 0x000fe20007810000 */
[-CC-:B------:R-:W-:Y:S01]  /*6a40*/  FFMA.FTZ R178, R129, R0.reuse, -R2.reuse ;  /* 0x0000000081b27223 */ /* 0x180fe20000010802 */
[----:B0-----:R-:W-:Y:S01]  /*6a50*/  FSEL R14, R121, RZ, P1 ;  /* 0x000000ff790e7208 */ /* 0x001fe20000800000 */
[--C-:B------:R-:W-:Y:S01]  /*6a60*/  FFMA.FTZ R177, R181, R0, -R2.reuse ;  /* 0x00000000b5b17223 */ /* 0x100fe20000010802 */
[----:B------:R-:W-:Y:S01]  /*6a70*/  FMNMX.FTZ R20, R209, R20, !PT ;  /* 0x00000014d1147209 */ /* 0x000fe20007810000 */
[-CC-:B------:R-:W-:Y:S01]  /*6a80*/  FFMA.FTZ R129, R149, R0.reuse, -R2.reuse ;  /* 0x0000000095817223 */ /* 0x180fe20000010802 */
[--C-:B------:R-:W-:Y:S01]  /*6a90*/  FFMA.FTZ R174, R137, R0, -R2.reuse ;  /* 0x0000000089ae7223 */ /* 0x100fe20000010802 */
[----:B------:R-:W-:Y:S01]  /*6aa0*/  FADD.FTZ R153, -R14, R5 ;  /* 0x000000050e997221 */ /* 0x000fe20000010100 */
[----:B------:R-:W-:Y:S01]  /*6ab0*/  FMNMX.FTZ R20, R213, R20, !PT ;  /* 0x00000014d5147209 */ /* 0x000fe20007810000 */
[-CC-:B------:R-:W-:Y:S01]  /*6ac0*/  FFMA.FTZ R186, R187, R0.reuse, -R2.reuse ;  /* 0x00000000bbba7223 */ /* 0x180fe20000010802 */
[-CC-:B------:R-:W-:Y:S01]  /*6ad0*/  FFMA.FTZ R181, R189, R0.reuse, -R2.reuse ;  /* 0x00000000bdb57223 */ /* 0x180fe20000010802 */
[----:B------:R-:W-:Y:S01]  /*6ae0*/  FMUL.FTZ R153, R153, R0 ;  /* 0x0000000099997220 */ /* 0x000fe20000410000 */
        /* <DEDUP_REMOVED lines=14> */
[----:B------:R-:W0:Y:S03]  /*6bd0*/  MUFU.EX2 R2, R153 ;  /* 0x0000009900027308 */ /* 0x000e260000000800 */
[----:B------:R-:W-:-:S04]  /*6be0*/  FMNMX.FTZ R20, R151, R20, !PT ;  /* 0x0000001497147209 */ /* 0x000fc80007810000 */
[----:B------:R-:W-:Y:S01]  /*6bf0*/  FMNMX.FTZ R20, R127, R20, !PT ;  /* 0x000000147f147209 */ /* 0x000fe20007810000 */
[----:B------:R-:W1:Y:S03]  /*6c00*/  MUFU.EX2 R188, R188 ;  /* 0x000000bc00bc7308 */ /* 0x000e660000000800 */
[----:B------:R-:W-:-:S04]  /*6c10*/  FMNMX.FTZ R20, R155, R20, !PT ;  /* 0x000000149b147209 */ /* 0x000fc80007810000 */
[----:B------:R-:W-:Y:S01]  /*6c20*/  FMNMX.FTZ R20, R123, R20, !PT ;  /* 0x000000147b147209 */ /* 0x000fe20007810000 */
[----:B------:R-:W2:Y:S03]  /*6c30*/  MUFU.EX2 R190, R190 ;  /* 0x000000be00be7308 */ /* 0x000ea60000000800 */
[----:B------:R-:W-:-:S04]  /*6c40*/  FMNMX.FTZ R20, R159, R20, !PT ;  /* 0x000000149f147209 */ /* 0x000fc80007810000 */
[----:B------:R-:W-:Y:S01]  /*6c50*/  FMNMX.FTZ R20, R183, R20, !PT ;  /* 0x00000014b7147209 */ /* 0x000fe20007810000 */
[----:B------:R-:W3:Y:S03]  /*6c60*/  MUFU.EX2 R177, R177 ;  /* 0x000000b100b17308 */ /* 0x000ee60000000800 */
[----:B------:R-:W-:-:S04]  /*6c70*/  FMNMX.FTZ R20, R175, R20, !PT ;  /* 0x00000014af147209 */ /* 0x000fc80007810000 */
[----:B------:R-:W-:Y:S01]  /*6c80*/  FMNMX.FTZ R20, R185, R20, !PT ;  /* 0x00000014b9147209 */ /* 0x000fe20007810000 */
[----:B------:R-:W4:Y:S03]  /*6c90*/  MUFU.EX2 R184, R184 ;  /* 0x000000b800b87308 */ /* 0x000f260000000800 */
[----:B------:R-:W-:-:S05]  /*6ca0*/  FMNMX.FTZ R20, R167, R20, !PT ;  /* 0x00000014a7147209 */ /* 0x000fca0007810000 */
[----:B------:R-:W5:Y:S01]  /*6cb0*/  SHFL.BFLY PT, R173, R20, 0x2, 0x1f ;  /* 0x0c401f0014ad7f89 */ /* 0x000f6200000e0000 */
[----:B------:R-:W4:Y:S08]  /*6cc0*/  MUFU.EX2 R179, R179 ;  /* 0x000000b300b37308 */ /* 0x000f300000000800 */
[----:B------:R-:W4:Y:S08]  /*6cd0*/  MUFU.EX2 R186, R186 ;  /* 0x000000ba00ba7308 */ /* 0x000f300000000800 */
[----:B------:R-:W-:Y:S01]  /*6ce0*/  MUFU.EX2 R181, R181 ;  /* 0x000000b500b57308 */ /* 0x000fe20000000800 */
[----:B-----5:R-:W-:-:S07]  /*6cf0*/  FMNMX.FTZ R173, R20, R173, !PT ;  /* 0x000000ad14ad7209 */ /* 0x020fce0007810000 */
[----:B------:R-:W-:Y:S01]  /*6d00*/  MUFU.EX2 R180, R180 ;  /* 0x000000b400b47308 */ /* 0x000fe20000000800 */
[----:B------:R-:W5:Y:S07]  /*6d10*/  SHFL.BFLY PT, R12, R173, 0x1, 0x1f ;  /* 0x0c201f00ad0c7f89 */ /* 0x000f6e00000e0000 */
[----:B------:R-:W-:Y:S08]  /*6d20*/  MUFU.EX2 R182, R182 ;  /* 0x000000b600b67308 */ /* 0x000ff00000000800 */
[----:B------:R-:W-:Y:S08]  /*6d30*/  MUFU.EX2 R141, R141 ;  /* 0x0000008d008d7308 */ /* 0x000ff00000000800 */
[----:B------:R-:W-:Y:S01]  /*6d40*/  MUFU.EX2 R176, R176 ;  /* 0x000000b000b07308 */ /* 0x000fe20000000800 */
[----:B-----5:R-:W-:-:S04]  /*6d50*/  FMNMX.FTZ R133, R173, R12, !PT ;  /* 0x0000000cad857209 */ /* 0x020fc80007810000 */
[C---:B------:R-:W-:Y:S01]  /*6d60*/  FSETP.NEU.FTZ.AND P1, PT, R133.reuse, -INF , PT ;  /* 0xff8000008500780b */ /* 0x040fe20003f3d000 */
[----:B------:R-:W-:Y:S02]  /*6d70*/  FMUL.FTZ R120, R133, R0 ;  /* 0x0000000085787220 */ /* 0x000fe40000410000 */
[----:B------:R-:W-:Y:S03]  /*6d80*/  MUFU.EX2 R125, R125 ;  /* 0x0000007d007d7308 */ /* 0x000fe60000000800 */
[----:B------:R-:W-:-:S05]  /*6d90*/  FSEL R120, R120, RZ, P1 ;  /* 0x000000ff78787208 */ /* 0x000fca0000800000 */
[----:B------:R-:W-:Y:S01]  /*6da0*/  MUFU.EX2 R178, R178 ;  /* 0x000000b200b27308 */ /* 0x000fe20000000800 */
[-CC-:B------:R-:W-:Y:S01]  /*6db0*/  FFMA.FTZ R191, R3, R0.reuse, -R120.reuse ;  /* 0x0000000003bf7223 */ /* 0x180fe20000010878 */
[----:B------:R-:W-:Y:S01]  /*6dc0*/  FSEL R3, R133, RZ, P1 ;  /* 0x000000ff85037208 */ /* 0x000fe20000800000 */
[-CC-:B------:R-:W-:Y:S01]  /*6dd0*/  FFMA.FTZ R12, R225, R0.reuse, -R120.reuse ;  /* 0x00000000e10c7223 */ /* 0x180fe20000010878 */
[-CC-:B------:R-:W-:Y:S01]  /*6de0*/  FFMA.FTZ R189, R221, R0.reuse, -R120.reuse ;  /* 0x00000000ddbd7223 */ /* 0x180fe20000010878 */
[-CC-:B------:R-:W-:Y:S01]  /*6df0*/  FFMA.FTZ R126, R139, R0.reuse, -R120.reuse ;  /* 0x000000008b7e7223 */ /* 0x180fe20000010878 */
[----:B------:R-:W-:Y:S01]  /*6e00*/  FFMA.FTZ R139, R143, R0, -R120 ;  /* 0x000000008f8b7223 */ /* 0x000fe20000010878 */
[----:B------:R-:W-:Y:S01]  /*6e10*/  FADD.FTZ R3, -R3, R4 ;  /* 0x0000000403037221 */ /* 0x000fe20000010100 */
[----:B0-----:R-:W-:Y:S01]  /*6e20*/  FFMA.FTZ R143, R2, R10, R223 ;  /* 0x0000000a028f7223 */ /* 0x001fe200000100df */
[----:B------:R-:W-:Y:S01]  /*6e30*/  MUFU.EX2 R12, R12 ;  /* 0x0000000c000c7308 */ /* 0x000fe20000000800 */
[-CC-:B------:R-:W-:Y:S01]  /*6e40*/  FFMA.FTZ R14, R219, R0.reuse, -R120.reuse ;  /* 0x00000000db0e7223 */ /* 0x180fe20000010878 */
[-C--:B------:R-:W-:Y:S01]  /*6e50*/  FMUL.FTZ R3, R3, R0.reuse ;  /* 0x0000000003037220 */ /* 0x080fe20000410000 */
[----:B-1----:R-:W-:Y:S01]  /*6e60*/  FADD.FTZ R143, R188, R143 ;  /* 0x0000008fbc8f7221 */ /* 0x002fe20000010000 */
[-CC-:B------:R-:W-:Y:S01]  /*6e70*/  FFMA.FTZ R20, R211, R0.reuse, -R120.reuse ;  /* 0x00000000d3147223 */ /* 0x180fe20000010878 */
[-CC-:B------:R-:W-:Y:S01]  /*6e80*/  FFMA.FTZ R153, R217, R0.reuse, -R120.reuse ;  /* 0x00000000d9997223 */ /* 0x180fe20000010878 */
[-CC-:B------:R-:W-:Y:S01]  /*6e90*/  FFMA.FTZ R187, R207, R0.reuse, -R120.reuse ;  /* 0x00000000cfbb7223 */ /* 0x180fe20000010878 */
[----:B--2---:R-:W-:Y:S01]  /*6ea0*/  FADD.FTZ R10, R190, R143 ;  /* 0x0000008fbe0a7221 */ /* 0x004fe20000010000 */
[----:B------:R-:W0:Y:S01]  /*6eb0*/  MUFU.EX2 R3, R3 ;  /* 0x0000000300037308 */ /* 0x000e220000000800 */
[-CC-:B------:R-:W-:Y:S01]  /*6ec0*/  FFMA.FTZ R122, R215, R0.reuse, -R120.reuse ;  /* 0x00000000d77a7223 */ /* 0x180fe20000010878 */
[-C--:B------:R-:W-:Y:S01]  /*6ed0*/  FFMA.FTZ R124, R209, R0.reuse, -R120 ;  /* 0x00000000d17c7223 */ /* 0x080fe20000010878 */
[----:B---3--:R-:W-:Y:S01]  /*6ee0*/  FADD.FTZ R143, R177, R10 ;  /* 0x0000000ab18f7221 */ /* 0x008fe20000010000 */
[-CC-:B------:R-:W-:Y:S01]  /*6ef0*/  FFMA.FTZ R4, R135, R0.reuse, -R120.reuse ;  /* 0x0000000087047223 */ /* 0x180fe20000010878 */
[-CC-:B------:R-:W-:Y:S01]  /*6f00*/  FFMA.FTZ R135, R147, R0.reuse, -R120.reuse ;  /* 0x0000000093877223 */ /* 0x180fe20000010878 */
[-CC-:B------:R-:W-:Y:S01]  /*6f10*/  FFMA.FTZ R157, R213, R0.reuse, -R120.reuse ;  /* 0x00000000d59d7223 */ /* 0x180fe20000010878 */
[----:B----4-:R-:W-:Y:S01]  /*6f20*/  FADD.FTZ R128, R184, R143 ;  /* 0x0000008fb8807221 */ /* 0x010fe20000010000 */
[----:B------:R-:W1:Y:S01]  /*6f30*/  MUFU.EX2 R189, R189 ;  /* 0x000000bd00bd7308 */ /* 0x000e620000000800 */
[-CC-:B------:R-:W-:Y:S01]  /*6f40*/  FFMA.FTZ R173, R127, R0.reuse, -R120.reuse ;  /* 0x000000007fad7223 */ /* 0x180fe20000010878 */
[-C--:B------:R-:W-:Y:S01]  /*6f50*/  FFMA.FTZ R131, R131, R0.reuse, -R120 ;  /* 0x0000000083837223 */ /* 0x080fe20000010878 */
[----:B------:R-:W-:Y:S01]  /*6f60*/  FADD.FTZ R143, R179, R128 ;  /* 0x00000080b38f7221 */ /* 0x000fe20000010000 */
[-CC-:B------:R-:W-:Y:S01]  /*6f70*/  FFMA.FTZ R128, R151, R0.reuse, -R120.reuse ;  /* 0x0000000097807223 */ /* 0x180fe20000010878 */
[-CC-:B------:R-:W-:Y:S01]  /*6f80*/  FFMA.FTZ R123, R123, R0.reuse, -R120.reuse ;  /* 0x000000007b7b7223 */ /* 0x180fe20000010878 */
[-C--:B------:R-:W-:Y:S01]  /*6f90*/  FFMA.FTZ R159, R159, R0.reuse, -R120 ;  /* 0x000000009f9f7223 */ /* 0x080fe20000010878 */
[----:B------:R-:W-:Y:S01]  /*6fa0*/  FADD.FTZ R130, R186, R143 ;  /* 0x0000008fba827221 */ /* 0x000fe20000010000 */
[----:B------:R-:W2:Y:S01]  /*6fb0*/  MUFU.EX2 R191, R191 ;  /* 0x000000bf00bf7308 */ /* 0x000ea20000000800 */
[----:B0-----:R-:W-:Y:S01]  /*6fc0*/  FFMA.FTZ R10, R3, R7, R12 ;  /* 0x00000007030a7223 */ /* 0x001fe2000001000c */
[-C--:B------:R-:W-:Y:S01]  /*6fd0*/  FFMA.FTZ R183, R183, R0.reuse, -R120 ;  /* 0x00000000b7b77223 */ /* 0x080fe20000010878 */
[----:B------:R-:W-:Y:S01]  /*6fe0*/  FADD.FTZ R147, R181, R130 ;  /* 0x00000082b5937221 */ /* 0x000fe20000010000 */
[-CC-:B------:R-:W-:Y:S01]  /*6ff0*/  FFMA.FTZ R175, R175, R0.reuse, -R120.reuse ;  /* 0x00000000afaf7223 */ /* 0x180fe20000010878 */
[----:B------:R-:W-:Y:S01]  /*7000*/  FFMA.FTZ R185, R185, R0, -R120 ;  /* 0x00000000b9b97223 */ /* 0x000fe20000010878 */
[----:B------:R-:W-:Y:S01]  /*7010*/  ISETP.GT.AND P1, PT, R11, UR58, PT ;  /* 0x0000003a0b007c0c */ /* 0x000fe2000bf24270 */
[----:B------:R-:W-:Y:S01]  /*7020*/  FADD.FTZ R130, R180, R147 ;  /* 0x00000093b4827221 */ /* 0x000fe20000010000 */
[----:B------:R-:W0:Y:S01]  /*7030*/  MUFU.EX2 R14, R14 ;  /* 0x0000000e000e7308 */ /* 0x000e220000000800 */
[----:B-1----:R-:W-:Y:S01]  /*7040*/  FADD.FTZ R10, R189, R10 ;  /* 0x0000000abd0a7221 */ /* 0x002fe20000010000 */
[----:B------:R-:W-:Y:S01]  /*7050*/  F2FP.F16.F32.PACK_AB R190, R177, R190 ;  /* 0x000000beb1be723e */ /* 0x000fe200000000ff */
[----:B------:R-:W-:Y:S01]  /*7060*/  FADD.FTZ R127, R163, R130 ;  /* 0x00000082a37f7221 */ /* 0x000fe20000010000 */
[----:B------:R-:W-:Y:S01]  /*7070*/  @!P6 VIADD R130, R132, 0x30860 ;  /* 0x000308608482e836 */ /* 0x000fe20000000000 */
[----:B------:R-:W-:Y:S01]  /*7080*/  F2FP.F16.F32.PACK_AB R184, R179, R184 ;  /* 0x000000b8b3b8723e */ /* 0x000fe200000000ff */
[----:B------:R-:W-:-:S02]  /*7090*/  VIADD R11, R11, 0xffffffff ;  /* 0xffffffff0b0b7836 */ /* 0x000fc40000000000 */
[----:B------:R-:W-:Y:S01]  /*70a0*/  FADD.FTZ R132, R182, R127 ;  /* 0x0000007fb6847221 */ /* 0x000fe20000010000 */
[----:B------:R-:W1:Y:S01]  /*70b0*/  MUFU.EX2 R20, R20 ;  /* 0x0000001400147308 */ /* 0x000e620000000800 */
[----:B--2---:R-:W-:Y:S01]  /*70c0*/  FADD.FTZ R143, R191, R10 ;  /* 0x0000000abf8f7221 */ /* 0x004fe20000010000 */
[----:B------:R-:W-:Y:S01]  /*70d0*/  @!P6 PRMT R134, RZ, 0x654, R130 ;  /* 0x00000654ff86e816 */ /* 0x000fe20000000082 */
[-CC-:B------:R-:W-:Y:S01]  /*70e0*/  FFMA.FTZ R130, R155, R0.reuse, -R120.reuse ;  /* 0x000000009b827223 */ /* 0x180fe20000010878 */
[----:B------:R-:W-:Y:S01]  /*70f0*/  FFMA.FTZ R120, R167, R0, -R120 ;  /* 0x00000000a7787223 */ /* 0x000fe20000010878 */
[----:B------:R-:W-:Y:S01]  /*7100*/  F2FP.F16.F32.PACK_AB R186, R181, R186 ;  /* 0x000000bab5ba723e */ /* 0x000fe200000000ff */
[----:B------:R2:W-:Y:S01]  /*7110*/  @!P6 SYNCS.ARRIVE.TRANS64.RED.A1T0 RZ, [R134+URZ], RZ ;  /* 0x000000ff86ffe9a7 */ /* 0x0005e2000810043f */
[----:B------:R-:W-:Y:S01]  /*7120*/  F2FP.F16.F32.PACK_AB R188, R188, R223 ;  /* 0x000000dfbcbc723e */ /* 0x000fe200000000ff */
[----:B------:R-:W3:Y:S01]  /*7130*/  MUFU.EX2 R153, R153 ;  /* 0x0000009900997308 */ /* 0x000ee20000000800 */
[----:B0-----:R-:W-:Y:S01]  /*7140*/  FADD.FTZ R143, R14, R143 ;  /* 0x0000008f0e8f7221 */ /* 0x001fe20000010000 */
[----:B------:R-:W-:-:S02]  /*7150*/  F2FP.F16.F32.PACK_AB R180, R163, R180 ;  /* 0x000000b4a3b4723e */ /* 0x000fc400000000ff */
[----:B------:R-:W-:Y:S02]  /*7160*/  F2FP.F16.F32.PACK_AB R182, R141, R182 ;  /* 0x000000b68db6723e */ /* 0x000fe400000000ff */
[----:B------:R-:W-:Y:S02]  /*7170*/  F2FP.F16.F32.PACK_AB R189, R189, R12 ;  /* 0x0000000cbdbd723e */ /* 0x000fe400000000ff */
[----:B------:R-:W0:Y:S01]  /*7180*/  MUFU.EX2 R187, R187 ;  /* 0x000000bb00bb7308 */ /* 0x000e220000000800 */
[----:B-1----:R-:W-:Y:S01]  /*7190*/  FADD.FTZ R10, R20, R143 ;  /* 0x0000008f140a7221 */ /* 0x002fe20000010000 */
        /* <DEDUP_REMOVED lines=13> */
[----:B------:R0:W-:Y:S01]  /*7270*/  MUFU.EX2 R7, R131 ;  /* 0x0000008300077308 */ /* 0x0001e20000000800 */
[----:B-1----:R-:W-:-:S07]  /*7280*/  FADD.FTZ R10, R126, R127 ;  /* 0x0000007f7e0a7221 */ /* 0x002fce0000010000 */
[----:B------:R-:W1:Y:S01]  /*7290*/  MUFU.EX2 R139, R139 ;  /* 0x0000008b008b7308 */ /* 0x000e620000000800 */
[----:B0-----:R-:W-:-:S04]  /*72a0*/  FADD.FTZ R131, R141, R132 ;  /* 0x000000848d837221 */ /* 0x001fc80000010000 */
[----:B------:R-:W-:Y:S01]  /*72b0*/  FADD.FTZ R132, R176, R131 ;  /* 0x00000083b0847221 */ /* 0x000fe20000010000 */
[C---:B------:R-:W-:Y:S02]  /*72c0*/  F2FP.F16.F32.PACK_AB R176, R125.reuse, R176 ;  /* 0x000000b07db0723e */ /* 0x040fe400000000ff */
[----:B------:R-:W0:Y:S01]  /*72d0*/  MUFU.EX2 R172, R172 ;  /* 0x000000ac00ac7308 */ /* 0x000e220000000800 */
[----:B------:R-:W-:-:S04]  /*72e0*/  FADD.FTZ R131, R125, R132 ;  /* 0x000000847d837221 */ /* 0x000fc80000010000 */
[----:B------:R-:W-:Y:S01]  /*72f0*/  FADD.FTZ R132, R178, R131 ;  /* 0x00000083b2847221 */ /* 0x000fe20000010000 */
[C---:B---3--:R-:W-:Y:S02]  /*7300*/  F2FP.F16.F32.PACK_AB R178, R129.reuse, R178 ;  /* 0x000000b281b2723e */ /* 0x048fe400000000ff */
[----:B------:R-:W3:Y:S01]  /*7310*/  MUFU.EX2 R4, R4 ;  /* 0x0000000400047308 */ /* 0x000ee20000000800 */
[----:B------:R-:W-:Y:S01]  /*7320*/  FADD.FTZ R131, R129, R132 ;  /* 0x0000008481837221 */ /* 0x000fe20000010000 */
[----:B-1----:R-:W-:-:S06]  /*7330*/  FADD.FTZ R127, R139, R10 ;  /* 0x0000000a8b7f7221 */ /* 0x002fcc0000010000 */
[----:B------:R-:W1:Y:S01]  /*7340*/  MUFU.EX2 R145, R145 ;  /* 0x0000009100917308 */ /* 0x000e620000000800 */
[----:B0-----:R-:W-:-:S07]  /*7350*/  FADD.FTZ R132, R172, R131 ;  /* 0x00000083ac847221 */ /* 0x001fce0000010000 */
[----:B------:R-:W0:Y:S01]  /*7360*/  MUFU.EX2 R135, R135 ;  /* 0x0000008700877308 */ /* 0x000e220000000800 */
[----:B---3--:R-:W-:-:S07]  /*7370*/  FADD.FTZ R10, R4, R127 ;  /* 0x0000007f040a7221 */ /* 0x008fce0000010000 */
[----:B------:R-:W-:Y:S01]  /*7380*/  MUFU.EX2 R174, R174 ;  /* 0x000000ae00ae7308 */ /* 0x000fe20000000800 */
[----:B-1----:R-:W-:-:S07]  /*7390*/  F2FP.F16.F32.PACK_AB R172, R145, R172 ;  /* 0x000000ac91ac723e */ /* 0x002fce00000000ff */
[----:B------:R-:W1:Y:S01]  /*73a0*/  MUFU.EX2 R128, R128 ;  /* 0x0000008000807308 */ /* 0x000e620000000800 */
[C---:B0-----:R-:W-:Y:S01]  /*73b0*/  FADD.FTZ R10, R135.reuse, R10 ;  /* 0x0000000a870a7221 */ /* 0x041fe20000010000 */
[----:B------:R-:W-:Y:S01]  /*73c0*/  F2FP.F16.F32.PACK_AB R177, R135, R4 ;  /* 0x0000000487b1723e */ /* 0x000fe200000000ff */
[----:B------:R-:W-:-:S05]  /*73d0*/  IMAD.MOV.U32 R4, RZ, RZ, R133 ;  /* 0x000000ffff047224 */ /* 0x000fca00078e0085 */
[----:B------:R-:W0:Y:S08]  /*73e0*/  MUFU.EX2 R137, R137 ;  /* 0x0000008900897308 */ /* 0x000e300000000800 */
[----:B------:R-:W-:Y:S01]  /*73f0*/  MUFU.EX2 R173, R173 ;  /* 0x000000ad00ad7308 */ /* 0x000fe20000000800 */
[----:B-1----:R-:W-:-:S07]  /*7400*/  F2FP.F16.F32.PACK_AB R179, R128, R7 ;  /* 0x0000000780b3723e */ /* 0x002fce00000000ff */
[----:B------:R-:W1:Y:S08]  /*7410*/  MUFU.EX2 R168, R168 ;  /* 0x000000a800a87308 */ /* 0x000e700000000800 */
[----:B--2---:R2:W-:Y:S08]  /*7420*/  MUFU.EX2 R134, R123 ;  /* 0x0000007b00867308 */ /* 0x0045f00000000800 */
[----:B------:R-:W3:Y:S01]  /*7430*/  MUFU.EX2 R130, R130 ;  /* 0x0000008200827308 */ /* 0x000ee20000000800 */
[----:B--2---:R-:W-:-:S04]  /*7440*/  FADD.FTZ R123, R145, R132 ;  /* 0x00000084917b7221 */ /* 0x004fc80000010000 */
[----:B------:R-:W-:Y:S01]  /*7450*/  FADD.FTZ R132, R174, R123 ;  /* 0x0000007bae847221 */ /* 0x000fe20000010000 */
[----:B------:R-:W-:Y:S01]  /*7460*/  FADD.FTZ R123, R7, R10 ;  /* 0x0000000a077b7221 */ /* 0x000fe20000010000 */
[C---:B0-----:R-:W-:Y:S01]  /*7470*/  F2FP.F16.F32.PACK_AB R174, R137.reuse, R174 ;  /* 0x000000ae89ae723e */ /* 0x041fe200000000ff */
[----:B------:R-:W0:Y:S01]  /*7480*/  MUFU.EX2 R149, R149 ;  /* 0x0000009500957308 */ /* 0x000e220000000800 */
[----:B------:R-:W-:Y:S01]  /*7490*/  FADD.FTZ R127, R137, R132 ;  /* 0x00000084897f7221 */ /* 0x000fe20000010000 */
[----:B------:R-:W-:-:S03]  /*74a0*/  FADD.FTZ R10, R128, R123 ;  /* 0x0000007b800a7221 */ /* 0x000fc60000010000 */
[----:B-1----:R-:W-:Y:S01]  /*74b0*/  FADD.FTZ R132, R168, R127 ;  /* 0x0000007fa8847221 */ /* 0x002fe20000010000 */
[----:B------:R-:W-:Y:S02]  /*74c0*/  FADD.FTZ R123, R173, R10 ;  /* 0x0000000aad7b7221 */ /* 0x000fe40000010000 */
[----:B------:R-:W1:Y:S01]  /*74d0*/  MUFU.EX2 R159, R159 ;  /* 0x0000009f009f7308 */ /* 0x000e620000000800 */
[C---:B---3--:R-:W-:Y:S01]  /*74e0*/  F2FP.F16.F32.PACK_AB R173, R130.reuse, R173 ;  /* 0x000000ad82ad723e */ /* 0x048fe200000000ff */
[----:B------:R-:W-:-:S04]  /*74f0*/  FADD.FTZ R123, R130, R123 ;  /* 0x0000007b827b7221 */ /* 0x000fc80000010000 */
[----:B------:R-:W-:Y:S02]  /*7500*/  FADD.FTZ R123, R134, R123 ;  /* 0x0000007b867b7221 */ /* 0x000fe40000010000 */
[----:B------:R2:W3:Y:S01]  /*7510*/  MUFU.EX2 R136, R183 ;  /* 0x000000b700887308 */ /* 0x0004e20000000800 */
[C---:B0-----:R-:W-:Y:S01]  /*7520*/  FADD.FTZ R125, R149.reuse, R132 ;  /* 0x00000084957d7221 */ /* 0x041fe20000010000 */
[----:B------:R-:W-:-:S06]  /*7530*/  F2FP.F16.F32.PACK_AB R168, R149, R168 ;  /* 0x000000a895a8723e */ /* 0x000fcc00000000ff */
[----:B------:R0:W4:Y:S01]  /*7540*/  MUFU.EX2 R169, R175 ;  /* 0x000000af00a97308 */ /* 0x0001220000000800 */
[----:B-1----:R-:W-:Y:S01]  /*7550*/  FADD.FTZ R123, R159, R123 ;  /* 0x0000007b9f7b7221 */ /* 0x002fe20000010000 */
[----:B--2---:R-:W-:-:S06]  /*7560*/  F2FP.F16.F32.PACK_AB R183, R139, R126 ;  /* 0x0000007e8bb7723e */ /* 0x004fcc00000000ff */
[----:B------:R-:W1:Y:S01]  /*7570*/  MUFU.EX2 R170, R170 ;  /* 0x000000aa00aa7308 */ /* 0x000e620000000800 */
[----:B---3--:R-:W-:Y:S01]  /*7580*/  FADD.FTZ R123, R136, R123 ;  /* 0x0000007b887b7221 */ /* 0x008fe20000010000 */
[----:B0-----:R-:W-:-:S06]  /*7590*/  F2FP.F16.F32.PACK_AB R175, R159, R134 ;  /* 0x000000869faf723e */ /* 0x001fcc00000000ff */
[----:B------:R0:W2:Y:S01]  /*75a0*/  MUFU.EX2 R132, R185 ;  /* 0x000000b900847308 */ /* 0x0000a20000000800 */
[C---:B----4-:R-:W-:Y:S01]  /*75b0*/  FADD.FTZ R123, R169.reuse, R123 ;  /* 0x0000007ba97b7221 */ /* 0x050fe20000010000 */
[----:B------:R-:W-:-:S06]  /*75c0*/  F2FP.F16.F32.PACK_AB R169, R169, R136 ;  /* 0x00000088a9a9723e */ /* 0x000fcc00000000ff */
[----:B------:R-:W3:Y:S01]  /*75d0*/  MUFU.EX2 R5, R5 ;  /* 0x0000000500057308 */ /* 0x000ee20000000800 */
[----:B-1----:R-:W-:Y:S01]  /*75e0*/  FADD.FTZ R10, R170, R125 ;  /* 0x0000007daa0a7221 */ /* 0x002fe20000010000 */
[----:B0-----:R-:W-:-:S06]  /*75f0*/  F2FP.F16.F32.PACK_AB R185, R153, R20 ;  /* 0x0000001499b9723e */ /* 0x001fcc00000000ff */
[----:B------:R-:W0:Y:S01]  /*7600*/  MUFU.EX2 R120, R120 ;  /* 0x0000007800787308 */ /* 0x000e220000000800 */
[----:B--2---:R-:W-:Y:S01]  /*7610*/  FADD.FTZ R123, R132, R123 ;  /* 0x0000007b847b7221 */ /* 0x004fe20000010000 */
[C---:B---3--:R-:W-:Y:S01]  /*7620*/  FADD.FTZ R10, R5.reuse, R10 ;  /* 0x0000000a050a7221 */ /* 0x048fe20000010000 */
[----:B------:R-:W-:Y:S01]  /*7630*/  F2FP.F16.F32.PACK_AB R170, R5, R170 ;  /* 0x000000aa05aa723e */ /* 0x000fe200000000ff */
[----:B------:R-:W-:Y:S02]  /*7640*/  IMAD.MOV.U32 R5, RZ, RZ, R121 ;  /* 0x000000ffff057224 */ /* 0x000fe400078e0079 */
[C---:B0-----:R-:W-:Y:S01]  /*7650*/  FADD.FTZ R7, R120.reuse, R123 ;  /* 0x0000007b78077221 */ /* 0x041fe20000010000 */
[----:B------:R-:W-:Y:S01]  /*7660*/  F2FP.F16.F32.PACK_AB R171, R120, R132 ;  /* 0x0000008478ab723e */ /* 0x000fe200000000ff */
[----:B------:R-:W-:Y:S06]  /*7670*/  @P1 BRA `(.L_x_3950) ;  /* 0xffffffd000501947 */ /* 0x000fec000383ffff */
[----:B------:R-:W-:Y:S01]  /*7680*/  IMAD.MOV.U32 R4, RZ, RZ, R133 ;  /* 0x000000ffff047224 */ /* 0x000fe200078e0085 */
[----:B------:R-:W-:Y:S01]  /*7690*/  UMOV UR36, UR4 ;  /* 0x0000000400247c82 */ /* 0x000fe20008000000 */
[----:B------:R-:W-:Y:S01]  /*76a0*/  IMAD.MOV.U32 R5, RZ, RZ, R121 ;  /* 0x000000ffff057224 */ /* 0x000fe200078e0079 */
[----:B------:R-:W-:-:S06]  /*76b0*/  UMOV UR37, UR7 ;  /* 0x0000000700257c82 */ /* 0x000fcc0008000000 */
.L_x_3933:
[----:B------:R-:W-:Y:S01]  /*76c0*/  IADD3 R12, R16, 0x80, -R17 ;  /* 0x00000080100c7810 */ /* 0x000fe20007ffe811 */
[----:B------:R-:W-:Y:S02]  /*76d0*/  ULDC UR7, c[0x0][0x9e4] ;  /* 0x0002790000077ab9 */ /* 0x000fe40000000800 */
[----:B------:R-:W-:Y:S02]  /*76e0*/  UISETP.GE.AND UP0, UPT, UR7, 0x1, UPT ;  /* 0x000000010700788c */ /* 0x000fe4000bf06270 */
[----:B------:R-:W-:-:S04]  /*76f0*/  IMAD R12, R193, 0x80, R12 ;  /* 0x00000080c10c7824 */ /* 0x000fc800078e020c */
[----:B------:R-:W-:Y:S02]  /*7700*/  PLOP3.LUT P1, PT, PT, PT, UP0, 0x40, 0x0 ;  /* 0x000000000000781c */ /* 0x000fe40003f2e808 */
[----:B------:R-:W-:-:S13]  /*7710*/  R2UR UR6, R12 ;  /* 0x000000000c0672ca */ /* 0x000fda00000e0000 */
[----:B------:R-:W-:Y:S01]  /*7720*/  UIADD3 UR10, UR6, -UR10, URZ ;  /* 0x8000000a060a7290 */ /* 0x000fe2000fffe03f */
[----:B------:R-:W-:Y:S11]  /*7730*/  @P1 BRA `(.L_x_3951) ;  /* 0x0000000000441947 */ /* 0x000ff60003800000 */
        /* <DEDUP_REMOVED lines=10> */
.L_x_3952:
[----:B------:R-:W-:-:S11]  /*77e0*/  UISETP.NE.AND UP1, UPT, UR7, 0x1, UPT ;  /* 0x000000010700788c */ /* 0x000fd6000bf25270 */
[----:B------:R-:W-:Y:S02]  /*77f0*/  @UP1 ULDC.64 UR14, c[0x0][0x9e8] ;  /* 0x00027a00000e1ab9 */ /* 0x000fe40000000a00 */
[----:B------:R-:W-:-:S04]  /*7800*/  UIMAD.WIDE.U32 UR4, UR6, UR14, URZ ;  /* 0x0000000e060472a5 */ /* 0x000fc8000f8e003f */
[----:B------:R-:W-:-:S12]  /*7810*/  @UP1 USHF.R.U32.HI UR6, URZ, UR15, UR5 ;  /* 0x0000000f3f061299 */ /* 0x000fd80008011605 */
.L_x_3953:
[----:B------:R-:W-:-:S04]  /*7820*/  UIMAD UR6, UR6, UR7, URZ ;  /* 0x00000007060672a4 */ /* 0x000fc8000f8e023f */
[----:B------:R-:W-:-:S04]  /*7830*/  UISETP.LT.AND UP1, UPT, UR10, UR6, UPT ;  /* 0x000000060a00728c */ /* 0x000fc8000bf21270 */
[----:B------:R-:W-:-:S12]  /*7840*/  USEL UR10, UR10, UR6, !UP1 ;  /* 0x000000060a0a7287 */ /* 0x000fd8000c800000 */
.L_x_3951:
[----:B------:R-:W-:Y:S01]  /*7850*/  UIADD3 UR4, UR10, 0x5f, URZ ;  /* 0x0000005f0a047890 */ /* 0x000fe2000fffe03f */
[----:B------:R-:W-:-:S03]  /*7860*/  R2UR UR6, R192 ;  /* 0x00000000c00672ca */ /* 0x000fc600000e0000 */
        /* <DEDUP_REMOVED lines=11> */
.L_x_3963:
[----:B------:R-:W-:-:S04]  /*7920*/  UIADD3 UR5, UR4, 0x1, URZ ;  /* 0x0000000104057890 */ /* 0x000fc8000fffe03f */
[----:B------:R-:W-:-:S04]  /*7930*/  UISETP.NE.AND UP1, UPT, UR5, 0x2, UPT ;  /* 0x000000020500788c */ /* 0x000fc8000bf25270 */
[----:B------:R-:W-:Y:S02]  /*7940*/  USEL UR37, URZ, 0x1, UP1 ;  /* 0x000000013f257887 */ /* 0x000fe40008800000 */
[----:B------:R-:W-:Y:S02]  /*7950*/  USEL UR36, UR5, URZ, UP1 ;  /* 0x0000003f05247287 */ /* 0x000fe40008800000 */
[----:B------:R-:W-:Y:S01]  /*7960*/  ULOP3.LUT UR37, UR7, UR37, URZ, 0x3c, !UPT ;  /* 0x0000002507257292 */ /* 0x000fe2000f8e3c3f */
[----:B------:R-:W-:Y:S11]  /*7970*/  @!P0 BRA `(.L_x_3955) ;  /* 0x0000000000048947 */ /* 0x000ff60003800000 */
[----:B------:R-:W-:Y:S01]  /*7980*/  BPT.TRAP 0x1 ;  /* 0x000000040000795c */ /* 0x000fe20000300000 */
.L_x_3955:
[----:B------:R-:W-:Y:S01]  /*7990*/  ULEA UR5, UR36, UR38, 0x3 ;  /* 0x0000002624057291 */ /* 0x000fe2000f8e183f */
[----:B------:R-:W-:-:S05]  /*79a0*/  IMAD.U32 R0, RZ, RZ, UR37 ;  /* 0x00000025ff007e24 */ /* 0x000fca000f8e00ff */
[----:B------:R-:W-:-:S04]  /*79b0*/  SHF.L.U32 R0, R0, 0x1f, RZ ;  /* 0x0000001f00007819 */ /* 0x000fc800000006ff */
[----:B------:R0:W1:Y:S01]  /*79c0*/  SYNCS.PHASECHK.TRANS64.TRYWAIT P1, [UR5+0x30830], R0 ;  /* 0x03083000ff0075a7 */ /* 0x0000620008020145 */
[----:B------:R-:W-:Y:S05]  /*79d0*/  @!P0 BRA `(.L_x_3956) ;  /* 0x0000000000048947 */ /* 0x000fea0003800000 */
[----:B------:R-:W-:Y:S01]  /*79e0*/  BPT.TRAP 0x1 ;  /* 0x000000040000795c */ /* 0x000fe20000300000 */
.L_x_3956:
[----:B-1----:R-:W-:Y:S05]  /*79f0*/  @P1 BRA `(.L_x_3957) ;  /* 0x0000000000081947 */ /* 0x002fea0003800000 */
[----:B------:R-:W1:Y:S02]  /*7a00*/  SYNCS.PHASECHK.TRANS64.TRYWAIT P1, [UR5+0x30830], R0 ;  /* 0x03083000ff0075a7 */ /* 0x000e640008020145 */
[----:B-1----:R-:W-:Y:S05]  /*7a10*/  @!P1 BRA `(.L_x_3958) ;  /* 0x000000d800949947 */ /* 0x002fea0003800000 */
.L_x_3957:
        /* <DEDUP_REMOVED lines=163> */
.L_x_3959:
[----:B------:R-:W-:Y:S01]  /*8450*/  ULEA UR10, UR4, UR38, 0x3 ;  /* 0x00000026040a7291 */ /* 0x000fe2000f8e183f */
[----:B01----:R-:W-:-:S05]  /*8460*/  IMAD.U32 R0, RZ, RZ, UR7 ;  /* 0x00000007ff007e24 */ /* 0x003fca000f8e00ff */
[----:B------:R-:W-:-:S04]  /*8470*/  SHF.L.U32 R0, R0, 0x1f, RZ ;  /* 0x0000001f00007819 */ /* 0x000fc800000006ff */
[----:B------:R0:W1:Y:S01]  /*8480*/  SYNCS.PHASECHK.TRANS64.TRYWAIT P1, [UR10+0x30850], R0 ;  /* 0x03085000ff0075a7 */ /* 0x000062000802014a */
[----:B------:R-:W-:Y:S05]  /*8490*/  @!P0 BRA `(.L_x_3960) ;  /* 0x0000000000048947 */ /* 0x000fea0003800000 */
[----:B------:R-:W-:Y:S01]  /*84a0*/  BPT.TRAP 0x1 ;  /* 0x000000040000795c */ /* 0x000fe20000300000 */
.L_x_3960:
[----:B-1----:R-:W-:Y:S05]  /*84b0*/  @P1 BRA `(.L_x_3961) ;  /* 0x0000000000081947 */ /* 0x002fea0003800000 */
[----:B------:R-:W1:Y:S02]  /*84c0*/  SYNCS.PHASECHK.TRANS64.TRYWAIT P1, [UR10+0x30850], R0 ;  /* 0x03085000ff0075a7 */ /* 0x000e64000802014a */
[----:B-1----:R-:W-:Y:S05]  /*84d0*/  @!P1 BRA `(.L_x_3962) ;  /* 0x000000cc00fc9947 */ /* 0x002fea0003800000 */
.L_x_3961:
[----:B------:R-:W-:Y:S01]  /*84e0*/  UIADD3 UR6, UR38, 0x400, URZ ;  /* 0x0000040026067890 */ /* 0x000fe2000fffe03f */
[----:B------:R-:W-:Y:S01]  /*84f0*/  WARPGROUP.ARRIVE ;  /* 0x00000000000079c5 */ /* 0x000fe20000000000 */
[----:B------:R-:W-:Y:S01]  /*8500*/  UMOV UR7, 0x40000040 ;  /* 0x4000004000077882 */ /* 0x000fe20000000000 */
[----:B01----:R-:W-:Y:S01]  /*8510*/  FMNMX.FTZ R0, R120, R12, !PT ;  /* 0x0000000c78007209 */ /* 0x003fe20007810000 */
[----:B------:R-:W-:Y:S01]  /*8520*/  USHF.R.U32.HI UR6, URZ, 0x4, UR6 ;  /* 0x000000043f067899 */ /* 0x000fe20008011606 */
[----:B------:R-:W-:Y:S02]  /*8530*/  FMNMX.FTZ R4, R122, R13, !PT ;  /* 0x0000000d7a047209 */ /* 0x000fe40007810000 */
[----:B------:R-:W0:Y:S01]  /*8540*/  S2R R193, SR_TID.X ;  /* 0x0000000000c17919 */ /* 0x000e220000002100 */
[----:B------:R-:W-:Y:S01]  /*8550*/  FMNMX.FTZ R3, R121, R0, !PT ;  /* 0x0000000079037209 */ /* 0x000fe20007810000 */
[----:B------:R-:W-:Y:S01]  /*8560*/  ULOP3.LUT UR6, UR6, 0x3fff, URZ, 0xc0, !UPT ;  /* 0x00003fff06067892 */ /* 0x000fe2000f8ec03f */
[----:B------:R-:W-:-:S02]  /*8570*/  FMNMX.FTZ R21, R123, R4, !PT ;  /* 0x000000047b157209 */ /* 0x000fc40007810000 */
[----:B------:R-:W-:Y:S01]  /*8580*/  FMNMX.FTZ R0, R124, R3, !PT ;  /* 0x000000037c007209 */ /* 0x000fe20007810000 */
[----:B------:R-:W-:Y:S01]  /*8590*/  ULOP3.LUT UR6, UR6, 0x3000000, URZ, 0xfc, !UPT ;  /* 0x0300000006067892 */ /* 0x000fe2000f8efc3f */
[----:B------:R-:W-:Y:S02]  /*85a0*/  FMNMX.FTZ R4, R126, R21, !PT ;  /* 0x000000157e047209 */ /* 0x000fe40007810000 */
[----:B------:R-:W-:Y:S01]  /*85b0*/  FMNMX.FTZ R3, R125, R0, !PT ;  /* 0x000000007d037209 */ /* 0x000fe20007810000 */
[----:B------:R-:W-:Y:S01]  /*85c0*/  UIMAD UR4, UR4, 0x900, UR6 ;  /* 0x00000900040478a4 */ /* 0x000fe2000f8e0206 */
[----:B------:R-:W-:Y:S02]  /*85d0*/  FMNMX.FTZ R21, R127, R4, !PT ;  /* 0x000000047f157209 */ /* 0x000fe40007810000 */
[----:B------:R-:W-:Y:S02]  /*85e0*/  FMNMX.FTZ R0, R128, R3, !PT ;  /* 0x0000000380007209 */ /* 0x000fe40007810000 */
[----:B------:R-:W-:-:S02]  /*85f0*/  FMNMX.FTZ R4, R130, R21, !PT ;  /* 0x0000001582047209 */ /* 0x000fc40007810000 */
[----:B------:R-:W-:Y:S01]  /*8600*/  UMOV UR6, UR4 ;  /* 0x0000000400067c82 */ /* 0x000fe20008000000 */
[----:B------:R-:W-:Y:S01]  /*8610*/  FMNMX.FTZ R3, R129, R0, !PT ;  /* 0x0000000081037209 */ /* 0x000fe20007810000 */
[----:B------:R-:W-:Y:S01]  /*8620*/  HGMMA.64x192x16.F32 R24, R188, gdesc[UR4].tnspB, R24, gsb0 ;  /* 0x42e00004bc187df0 */ /* 0x000fe20008000818 */
[----:B------:R-:W-:Y:S01]  /*8630*/  UIADD3 UR6, UR4, 0x80, URZ ;  /* 0x0000008004067890 */ /* 0x000fe2000fffe03f */
[----:B------:R-:W-:Y:S01]  /*8640*/  FMNMX.FTZ R21, R131, R4, !PT ;  /* 0x0000000483157209 */ /* 0x000fe20007810000 */
[----:B------:R-:W-:Y:S01]  /*8650*/  UMOV UR7, 0x40000040 ;  /* 0x4000004000077882 */ /* 0x000fe20000000000 */
[----:B------:R-:W-:Y:S02]  /*8660*/  FMNMX.FTZ R0, R132, R3, !PT ;  /* 0x0000000384007209 */ /* 0x000fe40007810000 */
[----:B------:R-:W-:Y:S02]  /*8670*/  FMNMX.FTZ R4, R134, R21, !PT ;  /* 0x0000001586047209 */ /* 0x000fe40007810000 */
[----:B------:R-:W-:-:S04]  /*8680*/  FMNMX.FTZ R3, R133, R0, !PT ;  /* 0x0000000085037209 */ /* 0x000fc80007810000 */
[----:B------:R-:W-:Y:S02]  /*8690*/  FMNMX.FTZ R0, R136, R3, !PT ;  /* 0x0000000388007209 */ /* 0x000fe40007810000 */
[----:B0-----:R-:W-:Y:S02]  /*86a0*/  LOP3.LUT P1, RZ, R193, 0x7f, RZ, 0xc0, !PT ;  /* 0x0000007fc1ff7812 */ /* 0x001fe4000782c0ff */
        /* <DEDUP_REMOVED lines=17> */
[----:B-1----:R-:W-:-:S05]  /*87c0*/  FMNMX.FTZ R14, R2, R3, !PT ;  /* 0x00000003020e7209 */ /* 0x002fca0007810000 */
[----:B------:R-:W1:Y:S02]  /*87d0*/  SHFL.BFLY PT, R5, R14, 0x1, 0x1f ;  /* 0x0c201f000e057f89 */ /* 0x000e6400000e0000 */
[----:B-1----:R-:W-:-:S05]  /*87e0*/  FMNMX.FTZ R5, R14, R5, !PT ;  /* 0x000000050e057209 */ /* 0x002fca0007810000 */
[----:B------:R-:W-:-:S04]  /*87f0*/  FADD.FTZ R3, -R5, R12 ;  /* 0x0000000c05037221 */ /* 0x000fc80000010100 */
[-C--:B0-----:R-:W-:Y:S01]  /*8800*/  FMUL.FTZ R12, R3, R0.reuse ;  /* 0x00000000030c7220 */ /* 0x081fe20000410000 */
[----:B------:R-:W-:-:S03]  /*8810*/  FMUL.FTZ R3, R5, R0 ;  /* 0x0000000005037220 */ /* 0x000fc60000410000 */
[----:B------:R0:W-:Y:S01]  /*8820*/  MUFU.EX2 R2, R12 ;  /* 0x0000000c00027308 */ /* 0x0001e20000000800 */
[-CC-:B------:R-:W-:Y:S01]  /*8830*/  FFMA.FTZ R21, R125, R0.reuse, -R3.reuse ;  /* 0x000000007d157223 */ /* 0x180fe20000010803 */
[-CC-:B------:R-:W-:Y:S01]  /*8840*/  FFMA.FTZ R15, R120, R0.reuse, -R3.reuse ;  /* 0x00000000780f7223 */ /* 0x180fe20000010803 */
[-CC-:B------:R-:W-:Y:S01]  /*8850*/  FFMA.FTZ R14, R164, R0.reuse, -R3.reuse ;  /* 0x00000000a40e7223 */ /* 0x180fe20000010803 */
[----:B------:R-:W-:-:S04]  /*8860*/  FFMA.FTZ R165, R165, R0, -R3 ;  /* 0x00000000a5a57223 */ /* 0x000fc80000010803 */
[----:B------:R-:W-:Y:S01]  /*8870*/  MUFU.EX2 R15, R15 ;  /* 0x0000000f000f7308 */ /* 0x000fe20000000800 */
[----:B0-----:R-:W-:-:S07]  /*8880*/  FFMA.FTZ R12, R160, R0, -R3 ;  /* 0x00000000a00c7223 */ /* 0x001fce0000010803 */
[----:B------:R-:W-:Y:S08]  /*8890*/  MUFU.EX2 R21, R21 ;  /* 0x0000001500157308 */ /* 0x000ff00000000800 */
[----:B------:R-:W-:Y:S08]  /*88a0*/  MUFU.EX2 R12, R12 ;  /* 0x0000000c000c7308 */ /* 0x000ff00000000800 */
[----:B------:R-:W-:Y:S01]  /*88b0*/  MUFU.EX2 R14, R14 ;  /* 0x0000000e000e7308 */ /* 0x000fe20000000800 */
[----:B------:R-:W-:-:S02]  /*88c0*/  WARPGROUP.DEPBAR.LE gsb0, 0x0 ;  /* 0x00008000000079c5 */ /* 0x000fc40000010000 */
[----:B------:R-:W-:Y:S01]  /*88d0*/  WARPGROUP.ARRIVE ;  /* 0x00000000000079c5 */ /* 0x000fe20000000000 */
[--C-:B------:R-:W-:Y:S01]  /*88e0*/  FFMA.FTZ R188, R121, R0, -R3.reuse ;  /* 0x0000000079bc7223 */ /* 0x100fe20000010803 */
[----:B------:R-:W-:Y:S01]  /*88f0*/  FMNMX.FTZ R121, R135, R4, !PT ;  /* 0x0000000487797209 */ /* 0x000fe20007810000 */
[----:B------:R-:W-:-:S03]  /*8900*/  FFMA.FTZ R190, R124, R0, -R3 ;  /* 0x000000007cbe7223 */ /* 0x000fc60000010803 */
[----:B------:R-:W-:Y:S01]  /*8910*/  HGMMA.64x192x16.F32 R24, R184, gdesc[UR4].tnspB, R24, gsb0 ;  /* 0x42e00004b8187df0 */ /* 0x000fe20008000818 */
[----:B------:R-:W-:Y:S01]  /*8920*/  UIADD3 UR6, UR4, 0x100, URZ ;  /* 0x0000010004067890 */ /* 0x000fe2000fffe03f */
[----:B------:R-:W-:Y:S01]  /*8930*/  FMNMX.FTZ R4, R138, R121, !PT ;  /* 0x000000798a047209 */ /* 0x000fe20007810000 */
[----:B------:R-:W-:Y:S01]  /*8940*/  UMOV UR7, 0x40000040 ;  /* 0x4000004000077882 */ /* 0x000fe20000000000 */
[----:B------:R-:W-:Y:S02]  /*8950*/  MUFU.EX2 R188, R188 ;  /* 0x000000bc00bc7308 */ /* 0x000fe40000000800 */
[----:B------:R-:W-:-:S04]  /*8960*/  FMNMX.FTZ R121, R139, R4, !PT ;  /* 0x000000048b797209 */ /* 0x000fc80007810000 */
[----:B------:R-:W-:Y:S01]  /*8970*/  FMNMX.FTZ R4, R142, R121, !PT ;  /* 0x000000798e047209 */ /* 0x000fe20007810000 */
[----:B------:R-:W-:Y:S01]  /*8980*/  FFMA.FTZ R121, R129, R0, -R3 ;  /* 0x0000000081797223 */ /* 0x000fe20000010803 */
[----:B------:R-:W-:Y:S02]  /*8990*/  MUFU.EX2 R190, R190 ;  /* 0x000000be00be7308 */ /* 0x000fe40000000800 */
[----:B------:R-:W-:-:S04]  /*89a0*/  FMNMX.FTZ R125, R143, R4, !PT ;  /* 0x000000048f7d7209 */ /* 0x000fc80007810000 */
[----:B------:R-:W-:Y:S02]  /*89b0*/  FMNMX.FTZ R4, R146, R125, !PT ;  /* 0x0000007d92047209 */ /* 0x000fe40007810000 */
[----:B------:R-:W-:Y:S02]  /*89c0*/  MUFU.EX2 R121, R121 ;  /* 0x0000007900797308 */ /* 0x000fe40000000800 */
[----:B------:R-:W-:-:S04]  /*89d0*/  FMNMX.FTZ R125, R147, R4, !PT ;  /* 0x00000004937d7209 */ /* 0x000fc80007810000 */
[----:B------:R-:W-:Y:S01]  /*89e0*/  FMNMX.FTZ R4, R150, R125, !PT ;  /* 0x0000007d96047209 */ /* 0x000fe20007810000 */
[----:B------:R-:W-:-:S03]  /*89f0*/  FFMA.FTZ R125, R133, R0, -R3 ;  /* 0x00000000857d7223 */ /* 0x000fc60000010803 */
[----:B------:R-:W-:-:S03]  /*8a00*/  FMNMX.FTZ R129, R151, R4, !PT ;  /* 0x0000000497817209 */ /* 0x000fc60007810000 */
[----:B------:R-:W-:Y:S01]  /*8a10*/  MUFU.EX2 R125, R125 ;  /* 0x0000007d007d7308 */ /* 0x000fe20000000800 */
[----:B------:R-:W-:-:S04]  /*8a20*/  FMNMX.FTZ R4, R154, R129, !PT ;  /* 0x000000819a047209 */ /* 0x000fc80007810000 */
[----:B------:R-:W-:-:S04]  /*8a30*/  FMNMX.FTZ R129, R155, R4, !PT ;  /* 0x000000049b817209 */ /* 0x000fc80007810000 */
[----:B------:R-:W-:Y:S01]  /*8a40*/  FMNMX.FTZ R4, R158, R129, !PT ;  /* 0x000000819e047209 */ /* 0x000fe20007810000 */
[-CC-:B------:R-:W-:Y:S01]  /*8a50*/  FFMA.FTZ R129, R137, R0.reuse, -R3.reuse ;  /* 0x0000000089817223 */ /* 0x180fe20000010803 */
[-CC-:B------:R-:W-:Y:S01]  /*8a60*/  FFMA.FTZ R137, R145, R0.reuse, -R3.reuse ;  /* 0x0000000091897223 */ /* 0x180fe20000010803 */
[--C-:B------:R-:W-:Y:S01]  /*8a70*/  FFMA.FTZ R145, R153, R0, -R3.reuse ;  /* 0x0000000099917223 */ /* 0x100fe20000010803 */
[----:B------:R-:W-:Y:S01]  /*8a80*/  FMNMX.FTZ R133, R159, R4, !PT ;  /* 0x000000049f857209 */ /* 0x000fe20007810000 */
[----:B------:R-:W-:Y:S02]  /*8a90*/  FFMA.FTZ R153, R161, R0, -R3 ;  /* 0x00000000a1997223 */ /* 0x000fe40000010803 */
[----:B------:R-:W-:Y:S01]  /*8aa0*/  MUFU.EX2 R129, R129 ;  /* 0x0000008100817308 */ /* 0x000fe20000000800 */
[----:B------:R-:W-:-:S04]  /*8ab0*/  FMNMX.FTZ R4, R162, R133, !PT ;  /* 0x00000085a2047209 */ /* 0x000fc80007810000 */
[----:B------:R-:W-:-:S03]  /*8ac0*/  FMNMX.FTZ R133, R163, R4, !PT ;  /* 0x00000004a3857209 */ /* 0x000fc60007810000 */
[----:B------:R-:W-:Y:S01]  /*8ad0*/  MUFU.EX2 R137, R137 ;  /* 0x0000008900897308 */ /* 0x000fe20000000800 */
[----:B------:R-:W-:Y:S01]  /*8ae0*/  FMNMX.FTZ R4, R166, R133, !PT ;  /* 0x00000085a6047209 */ /* 0x000fe20007810000 */
[-CC-:B------:R-:W-:Y:S01]  /*8af0*/  FFMA.FTZ R133, R141, R0.reuse, -R3.reuse ;  /* 0x000000008d857223 */ /* 0x180fe20000010803 */
[-CC-:B------:R-:W-:Y:S01]  /*8b00*/  FFMA.FTZ R141, R149, R0.reuse, -R3.reuse ;  /* 0x00000000958d7223 */ /* 0x180fe20000010803 */
[----:B------:R-:W-:Y:S01]  /*8b10*/  FFMA.FTZ R149, R157, R0, -R3 ;  /* 0x000000009d957223 */ /* 0x000fe20000010803 */
[----:B------:R-:W-:-:S03]  /*8b20*/  FMNMX.FTZ R4, R167, R4, !PT ;  /* 0x00000004a7047209 */ /* 0x000fc60007810000 */
[----:B------:R-:W-:Y:S08]  /*8b30*/  MUFU.EX2 R133, R133 ;  /* 0x0000008500857308 */ /* 0x000ff00000000800 */
[----:B------:R-:W-:Y:S08]  /*8b40*/  MUFU.EX2 R141, R141 ;  /* 0x0000008d008d7308 */ /* 0x000ff00000000800 */
[----:B------:R-:W-:Y:S08]  /*8b50*/  MUFU.EX2 R145, R145 ;  /* 0x0000009100917308 */ /* 0x000ff00000000800 */
[----:B------:R-:W-:Y:S08]  /*8b60*/  MUFU.EX2 R149, R149 ;  /* 0x0000009500957308 */ /* 0x000ff00000000800 */
[----:B------:R-:W0:Y:S01]  /*8b70*/  MUFU.EX2 R153, R153 ;  /* 0x0000009900997308 */ /* 0x000e220000000800 */
[----:B------:R-:W-:-:S02]  /*8b80*/  WARPGROUP.DEPBAR.LE gsb0, 0x0 ;  /* 0x00008000000079c5 */ /* 0x000fc40000010000 */
[----:B------:R-:W-:Y:S01]  /*8b90*/  WARPGROUP.ARRIVE ;  /* 0x00000000000079c5 */ /* 0x000fe20000000000 */
[-CC-:B------:R-:W-:Y:S01]  /*8ba0*/  FFMA.FTZ R184, R128, R0.reuse, -R3.reuse ;  /* 0x0000000080b87223 */ /* 0x180fe20000010803 */
[----:B------:R-:W-:-:S04]  /*8bb0*/  FFMA.FTZ R186, R132, R0, -R3 ;  /* 0x0000000084ba7223 */ /* 0x000fc80000010803 */
[----:B------:R-:W-:Y:S01]  /*8bc0*/  HGMMA.64x192x16.F32 R24, R180, gdesc[UR4].tnspB, R24, gsb0 ;  /* 0x42e00004b4187df0 */ /* 0x000fe20008000818 */
[----:B------:R-:W-:Y:S01]  /*8bd0*/  UIADD3 UR6, UR4, 0x180, URZ ;  /* 0x0000018004067890 */ /* 0x000fe2000fffe03f */
[----:B------:R-:W-:Y:S01]  /*8be0*/  MUFU.EX2 R184, R184 ;  /* 0x000000b800b87308 */ /* 0x000fe20000000800 */
[----:B------:R-:W-:-:S07]  /*8bf0*/  UMOV UR7, 0x40000040 ;  /* 0x4000004000077882 */ /* 0x000fce0000000000 */
[----:B------:R-:W-:Y:S01]  /*8c00*/  MUFU.EX2 R186, R186 ;  /* 0x000000ba00ba7308 */ /* 0x000fe20000000800 */
[----:B------:R-:W-:Y:S02]  /*8c10*/  WARPGROUP.DEPBAR.LE gsb0, 0x0 ;  /* 0x00008000000079c5 */ /* 0x000fe40000010000 */
[----:B------:R-:W-:Y:S01]  /*8c20*/  WARPGROUP.ARRIVE ;  /* 0x00000000000079c5 */ /* 0x000fe20000000000 */
[-CC-:B------:R-:W-:Y:S01]  /*8c30*/  FFMA.FTZ R180, R136, R0.reuse, -R3.reuse ;  /* 0x0000000088b47223 */ /* 0x180fe20000010803 */
[----:B------:R-:W-:-:S05]  /*8c40*/  FFMA.FTZ R182, R140, R0, -R3 ;  /* 0x000000008cb67223 */ /* 0x000fca0000010803 */
        /* <DEDUP_REMOVED lines=12> */
[----:B------:R-:W-:Y:S01]  /*8d10*/  UMOV UR7, 0x40000040 ;  /* 0x4000004000077882 */ /* 0x000fe20000000000 */
[----:B------:R-:W-:-:S06]  /*8d20*/  UMOV UR4, UR36 ;  /* 0x0000002400047c82 */ /* 0x000fcc0008000000 */
[----:B------:R-:W-:Y:S01]  /*8d30*/  MUFU.EX2 R178, R178 ;  /* 0x000000b200b27308 */ /* 0x000fe20000000800 */
[----:B------:R-:W-:Y:S02]  /*8d40*/  WARPGROUP.DEPBAR.LE gsb0, 0x0 ;  /* 0x00008000000079c5 */ /* 0x000fe40000010000 */
[----:B------:R-:W-:Y:S01]  /*8d50*/  WARPGROUP.ARRIVE ;  /* 0x00000000000079c5 */ /* 0x000fe20000000000 */
[----:B------:R-:W1:Y:S01]  /*8d60*/  SHFL.BFLY PT, R173, R4, 0x2, 0x1f ;  /* 0x0c401f0004ad7f89 */ /* 0x000e6200000e0000 */
[-CC-:B------:R-:W-:Y:S01]  /*8d70*/  FFMA.FTZ R172, R152, R0.reuse, -R3.reuse ;  /* 0x0000000098ac7223 */ /* 0x180fe20000010803 */
[----:B------:R-:W-:-:S04]  /*8d80*/  FFMA.FTZ R174, R156, R0, -R3 ;  /* 0x000000009cae7223 */ /* 0x000fc80000010803 */
        /* <DEDUP_REMOVED lines=9> */
[----:B------:R-:W1:Y:S02]  /*8e20*/  MUFU.EX2 R13, R165 ;  /* 0x000000a5000d7308 */ /* 0x000e640000000800 */
[-C--:B------:R-:W-:Y:S01]  /*8e30*/  FMUL.FTZ R3, R3, R0.reuse ;  /* 0x0000000003037220 */ /* 0x080fe20000410000 */
[-CC-:B------:R-:W-:Y:S01]  /*8e40*/  FFMA.FTZ R20, R122, R0.reuse, -R157.reuse ;  /* 0x000000007a147223 */ /* 0x180fe2000001089d */
[-CC-:B------:R-:W-:Y:S01]  /*8e50*/  FFMA.FTZ R189, R123, R0.reuse, -R157.reuse ;  /* 0x000000007bbd7223 */ /* 0x180fe2000001089d */
[-CC-:B------:R-:W-:Y:S01]  /*8e60*/  FFMA.FTZ R191, R126, R0.reuse, -R157.reuse ;  /* 0x000000007ebf7223 */ /* 0x180fe2000001089d */
[----:B------:R-:W-:Y:S02]  /*8e70*/  IMAD.U32 R123, RZ, RZ, UR5 ;  /* 0x00000005ff7b7e24 */ /* 0x000fe4000f8e00ff */
[-CC-:B------:R-:W-:Y:S01]  /*8e80*/  FFMA.FTZ R120, R127, R0.reuse, -R157.reuse ;  /* 0x000000007f787223 */ /* 0x180fe2000001089d */
[----:B------:R-:W-:Y:S01]  /*8e90*/  MUFU.EX2 R3, R3 ;  /* 0x0000000300037308 */ /* 0x000fe20000000800 */
[----:B------:R-:W-:Y:S01]  /*8ea0*/  FFMA.FTZ R185, R130, R0, -R157 ;  /* 0x0000000082b97223 */ /* 0x000fe2000001089d */
[----:B------:R-:W-:-:S02]  /*8eb0*/  @!P1 VIADD R123, R123, 0x30840 ;  /* 0x000308407b7b9836 */ /* 0x000fc40000000000 */
[-CC-:B------:R-:W-:Y:S01]  /*8ec0*/  FFMA.FTZ R122, R131, R0.reuse, -R157.reuse ;  /* 0x00000000837a7223 */ /* 0x180fe2000001089d */
[-CC-:B------:R-:W-:Y:S01]  /*8ed0*/  FFMA.FTZ R187, R134, R0.reuse, -R157.reuse ;  /* 0x0000000086bb7223 */ /* 0x180fe2000001089d */
[-CC-:B------:R-:W-:Y:S01]  /*8ee0*/  FFMA.FTZ R124, R135, R0.reuse, -R157.reuse ;  /* 0x00000000877c7223 */ /* 0x180fe2000001089d */
[-C--:B------:R-:W-:Y:S01]  /*8ef0*/  FFMA.FTZ R181, R138, R0.reuse, -R157 ;  /* 0x000000008ab57223 */ /* 0x080fe2000001089d */
[----:B------:R-:W-:Y:S01]  /*8f00*/  @!P1 PRMT R123, RZ, 0x654, R123 ;  /* 0x00000654ff7b9816 */ /* 0x000fe2000000007b */
        /* <DEDUP_REMOVED lines=15> */
[----:B------:R-:W-:Y:S01]  /*9000*/  IMAD.U32 R127, RZ, RZ, UR10 ;  /* 0x0000000aff7f7e24 */ /* 0x000fe2000f8e00ff */
[----:B------:R-:W4:Y:S01]  /*9010*/  MUFU.EX2 R191, R191 ;  /* 0x000000bf00bf7308 */ /* 0x000f220000000800 */
[-CC-:B------:R-:W-:Y:S01]  /*9020*/  FFMA.FTZ R166, R166, R0.reuse, -R157.reuse ;  /* 0x00000000a6a67223 */ /* 0x180fe2000001089d */
[----:B------:R-:W-:Y:S01]  /*9030*/  FFMA.FTZ R157, R167, R0, -R157 ;  /* 0x00000000a79d7223 */ /* 0x000fe2000001089d */
[----:B------:R-:W-:-:S05]  /*9040*/  @!P1 VIADD R127, R127, 0x30860 ;  /* 0x000308607f7f9836 */ /* 0x000fca0000000000 */
[----:B------:R-:W5:Y:S01]  /*9050*/  MUFU.EX2 R120, R120 ;  /* 0x0000007800787308 */ /* 0x000f620000000800 */
[----:B------:R-:W-:-:S07]  /*9060*/  @!P1 PRMT R127, RZ, 0x654, R127 ;  /* 0x00000654ff7f9816 */ /* 0x000fce000000007f */
[----:B------:R-:W5:Y:S08]  /*9070*/  MUFU.EX2 R185, R185 ;  /* 0x000000b900b97308 */ /* 0x000f700000000800 */
        /* <DEDUP_REMOVED lines=11> */
[----:B------:R-:W5:Y:S01]  /*9130*/  MUFU.EX2 R173, R154 ;  /* 0x0000009a00ad7308 */ /* 0x000f620000000800 */
[----:B------:R-:W-:-:S02]  /*9140*/  WARPGROUP.DEPBAR.LE gsb0, 0x0 ;  /* 0x00008000000079c5 */ /* 0x000fc40000010000 */
[----:B------:R2:W-:Y:S05]  /*9150*/  @!P1 SYNCS.ARRIVE.TRANS64.RED.A1T0 RZ, [R123+URZ], RZ ;  /* 0x000000ff7bff99a7 */ /* 0x0005ea000810043f */
[----:B------:R-:W5:Y:S01]  /*9160*/  MUFU.EX2 R155, R155 ;  /* 0x0000009b009b7308 */ /* 0x000f620000000800 */
[----:B0-----:R-:W-:Y:S02]  /*9170*/  F2FP.F16.F32.PACK_AB R168, R153, R12 ;  /* 0x0000000c99a8723e */ /* 0x001fe400000000ff */
[----:B-1----:R-:W-:Y:S01]  /*9180*/  F2FP.F16.F32.PACK_AB R170, R13, R14 ;  /* 0x0000000e0daa723e */ /* 0x002fe200000000ff */
[----:B--2---:R-:W-:Y:S01]  /*9190*/  FFMA.FTZ R123, R2, R10, R15 ;  /* 0x0000000a027b7223 */ /* 0x004fe2000001000f */
[----:B------:R-:W-:-:S03]  /*91a0*/  FFMA.FTZ R10, R3, R7, R20 ;  /* 0x00000007030a7223 */ /* 0x000fc60000010014 */
[----:B------:R-:W0:Y:S01]  /*91b0*/  MUFU.EX2 R175, R158 ;  /* 0x0000009e00af7308 */ /* 0x000e220000000800 */
[----:B------:R1:W-:Y:S01]  /*91c0*/  @!P1 SYNCS.ARRIVE.TRANS64.RED.A1T0 RZ, [R127+URZ], RZ ;  /* 0x000000ff7fff99a7 */ /* 0x0003e2000810043f */
[C---:B------:R-:W-:Y:S01]  /*91d0*/  FADD.FTZ R123, R188.reuse, R123 ;  /* 0x0000007bbc7b7221 */ /* 0x040fe20000010000 */
[----:B---3--:R-:W-:Y:S01]  /*91e0*/  FADD.FTZ R10, R189, R10 ;  /* 0x0000000abd0a7221 */ /* 0x008fe20000010000 */
[----:B------:R-:W-:Y:S02]  /*91f0*/  F2FP.F16.F32.PACK_AB R188, R188, R15 ;  /* 0x0000000fbcbc723e */ /* 0x000fe400000000ff */
[----:B------:R-:W-:Y:S01]  /*9200*/  FADD.FTZ R132, R190, R123 ;  /* 0x0000007bbe847221 */ /* 0x000fe20000010000 */
[----:B----4-:R-:W-:Y:S01]  /*9210*/  FADD.FTZ R7, R191, R10 ;  /* 0x0000000abf077221 */ /* 0x010fe20000010000 */
[----:B------:R-:W-:Y:S01]  /*9220*/  F2FP.F16.F32.PACK_AB R189, R189, R20 ;  /* 0x00000014bdbd723e */ /* 0x000fe200000000ff */
[----:B------:R-:W2:Y:S01]  /*9230*/  MUFU.EX2 R159, R159 ;  /* 0x0000009f009f7308 */ /* 0x000ea20000000800 */
[----:B------:R-:W-:Y:S01]  /*9240*/  FADD.FTZ R123, R21, R132 ;  /* 0x00000084157b7221 */ /* 0x000fe20000010000 */
[C---:B-----5:R-:W-:Y:S01]  /*9250*/  FADD.FTZ R10, R120.reuse, R7 ;  /* 0x00000007780a7221 */ /* 0x060fe20000010000 */
[----:B------:R-:W-:-:S02]  /*9260*/  F2FP.F16.F32.PACK_AB R191, R120, R191 ;  /* 0x000000bf78bf723e */ /* 0x000fc400000000ff */
[----:B------:R-:W-:Y:S01]  /*9270*/  FADD.FTZ R132, R184, R123 ;  /* 0x0000007bb8847221 */ /* 0x000fe20000010000 */
[----:B------:R-:W-:Y:S01]  /*9280*/  FADD.FTZ R7, R185, R10 ;  /* 0x0000000ab9077221 */ /* 0x000fe20000010000 */
[----:B------:R-:W-:Y:S01]  /*9290*/  ISETP.GT.AND P1, PT, R11, UR58, PT ;  /* 0x0000003a0b007c0c */ /* 0x000fe2000bf24270 */
[----:B------:R-:W3:Y:S01]  /*92a0*/  MUFU.EX2 R169, R162 ;  /* 0x000000a200a97308 */ /* 0x000ee20000000800 */
[----:B------:R-:W-:Y:S01]  /*92b0*/  FADD.FTZ R123, R121, R132 ;  /* 0x00000084797b7221 */ /* 0x000fe20000010000 */
[----:B------:R-:W-:Y:S01]  /*92c0*/  FADD.FTZ R10, R122, R7 ;  /* 0x000000077a0a7221 */ /* 0x000fe20000010000 */
[----:B------:R-:W-:Y:S01]  /*92d0*/  F2FP.F16.F32.PACK_AB R190, R21, R190 ;  /* 0x000000be15be723e */ /* 0x000fe200000000ff */
[----:B------:R-:W-:Y:S02]  /*92e0*/  VIADD R11, R11, 0xffffffff ;  /* 0xffffffff0b0b7836 */ /* 0x000fe40000000000 */
[----:B------:R-:W-:Y:S01]  /*92f0*/  FADD.FTZ R132, R186, R123 ;  /* 0x0000007bba847221 */ /* 0x000fe20000010000 */
[----:B------:R-:W-:Y:S01]  /*9300*/  FADD.FTZ R7, R187, R10 ;  /* 0x0000000abb077221 */ /* 0x000fe20000010000 */
[----:B------:R-:W-:Y:S01]  /*9310*/  F2FP.F16.F32.PACK_AB R184, R121, R184 ;  /* 0x000000b879b8723e */ /* 0x000fe200000000ff */
[----:B------:R-:W4:Y:S01]  /*9320*/  MUFU.EX2 R163, R163 ;  /* 0x000000a300a37308 */ /* 0x000f220000000800 */
[----:B------:R-:W-:Y:S01]  /*9330*/  FADD.FTZ R123, R125, R132 ;  /* 0x000000847d7b7221 */ /* 0x000fe20000010000 */
[----:B------:R-:W-:Y:S01]  /*9340*/  FADD.FTZ R10, R124, R7 ;  /* 0x000000077c0a7221 */ /* 0x000fe20000010000 */
[----:B------:R-:W-:-:S02]  /*9350*/  F2FP.F16.F32.PACK_AB R185, R122, R185 ;  /* 0x000000b97ab9723e */ /* 0x000fc400000000ff */
[----:B------:R-:W-:Y:S01]  /*9360*/  FADD.FTZ R132, R180, R123 ;  /* 0x0000007bb4847221 */ /* 0x000fe20000010000 */
[----:B------:R-:W-:Y:S01]  /*9370*/  FADD.FTZ R7, R181, R10 ;  /* 0x0000000ab5077221 */ /* 0x000fe20000010000 */
[----:B------:R-:W-:Y:S01]  /*9380*/  F2FP.F16.F32.PACK_AB R186, R125, R186 ;  /* 0x000000ba7dba723e */ /* 0x000fe200000000ff */
[----:B------:R-:W5:Y:S01]  /*9390*/  MUFU.EX2 R171, R166 ;  /* 0x000000a600ab7308 */ /* 0x000f620000000800 */
[----:B------:R-:W-:Y:S01]  /*93a0*/  FADD.FTZ R15, R129, R132 ;  /* 0x00000084810f7221 */ /* 0x000fe20000010000 */
[----:B------:R-:W-:Y:S01]  /*93b0*/  FADD.FTZ R10, R126, R7 ;  /* 0x000000077e0a7221 */ /* 0x000fe20000010000 */
[----:B------:R-:W-:Y:S02]  /*93c0*/  F2FP.F16.F32.PACK_AB R187, R124, R187 ;  /* 0x000000bb7cbb723e */ /* 0x000fe400000000ff */
[----:B------:R-:W-:Y:S01]  /*93d0*/  FADD.FTZ R132, R182, R15 ;  /* 0x0000000fb6847221 */ /* 0x000fe20000010000 */
[----:B------:R-:W-:Y:S01]  /*93e0*/  FADD.FTZ R7, R183, R10 ;  /* 0x0000000ab7077221 */ /* 0x000fe20000010000 */
[----:B------:R-:W-:Y:S01]  /*93f0*/  F2FP.F16.F32.PACK_AB R180, R129, R180 ;  /* 0x000000b481b4723e */ /* 0x000fe200000000ff */
[----:B------:R-:W1:Y:S01]  /*9400*/  MUFU.EX2 R120, R157 ;  /* 0x0000009d00787308 */ /* 0x000e620000000800 */
        /* <DEDUP_REMOVED lines=22> */
[----:B0-----:R-:W-:Y:S01]  /*9570*/  FADD.FTZ R10, R175, R10 ;  /* 0x0000000aaf0a7221 */ /* 0x001fe20000010000 */
[----:B------:R-:W-:Y:S02]  /*9580*/  F2FP.F16.F32.PACK_AB R172, R145, R172 ;  /* 0x000000ac91ac723e */ /* 0x000fe400000000ff */
[----:B------:R-:W-:Y:S01]  /*9590*/  FADD.FTZ R7, R149, R20 ;  /* 0x0000001495077221 */ /* 0x000fe20000010000 */
[----:B--2---:R-:W-:Y:S01]  /*95a0*/  FADD.FTZ R10, R159, R10 ;  /* 0x0000000a9f0a7221 */ /* 0x004fe20000010000 */
[----:B------:R-:W-:Y:S02]  /*95b0*/  F2FP.F16.F32.PACK_AB R173, R155, R173 ;  /* 0x000000ad9bad723e */ /* 0x000fe400000000ff */
[----:B------:R-:W-:Y:S01]  /*95c0*/  FADD.FTZ R20, R12, R7 ;  /* 0x000000070c147221 */ /* 0x000fe20000010000 */
[----:B---3--:R-:W-:Y:S01]  /*95d0*/  FADD.FTZ R10, R169, R10 ;  /* 0x0000000aa90a7221 */ /* 0x008fe20000010000 */
[----:B------:R-:W-:-:S02]  /*95e0*/  F2FP.F16.F32.PACK_AB R174, R149, R174 ;  /* 0x000000ae95ae723e */ /* 0x000fc400000000ff */
[----:B------:R-:W-:Y:S01]  /*95f0*/  FADD.FTZ R7, R153, R20 ;  /* 0x0000001499077221 */ /* 0x000fe20000010000 */
[----:B----4-:R-:W-:Y:S01]  /*9600*/  FADD.FTZ R10, R163, R10 ;  /* 0x0000000aa30a7221 */ /* 0x010fe20000010000 */
[----:B------:R-:W-:Y:S02]  /*9610*/  F2FP.F16.F32.PACK_AB R175, R159, R175 ;  /* 0x000000af9faf723e */ /* 0x000fe400000000ff */
[----:B------:R-:W-:Y:S01]  /*9620*/  FADD.FTZ R12, R14, R7 ;  /* 0x000000070e0c7221 */ /* 0x000fe20000010000 */
[----:B-----5:R-:W-:Y:S01]  /*9630*/  FADD.FTZ R7, R171, R10 ;  /* 0x0000000aab077221 */ /* 0x020fe20000010000 */
[----:B------:R-:W-:Y:S02]  /*9640*/  F2FP.F16.F32.PACK_AB R169, R163, R169 ;  /* 0x000000a9a3a9723e */ /* 0x000fe400000000ff */
[----:B------:R-:W-:Y:S01]  /*9650*/  FADD.FTZ R10, R13, R12 ;  /* 0x0000000c0d0a7221 */ /* 0x000fe20000010000 */
[C---:B-1----:R-:W-:Y:S01]  /*9660*/  FADD.FTZ R7, R120.reuse, R7 ;  /* 0x0000000778077221 */ /* 0x042fe20000010000 */
[----:B------:R-:W-:Y:S01]  /*9670*/  F2FP.F16.F32.PACK_AB R171, R120, R171 ;  /* 0x000000ab78ab723e */ /* 0x000fe200000000ff */
[----:B------:R-:W-:-:S02]  /*9680*/  IMAD.MOV.U32 R13, RZ, RZ, R4 ;  /* 0x000000ffff0d7224 */ /* 0x000fc400078e0004 */
[----:B------:R-:W-:Y:S01]  /*9690*/  IMAD.MOV.U32 R12, RZ, RZ, R5 ;  /* 0x000000ffff0c7224 */ /* 0x000fe200078e0005 */
[----:B------:R-:W-:Y:S06]  /*96a0*/  @P1 BRA `(.L_x_3963) ;  /* 0xffffffe0009c1947 */ /* 0x000fec000383ffff */
.L_x_3954:
        /* <DEDUP_REMOVED lines=13> */
.L_x_3981:
[----:B------:R-:W-:-:S04]  /*9780*/  UIADD3 UR5, UR4, 0x1, URZ ;  /* 0x0000000104057890 */ /* 0x000fc8000fffe03f */
[----:B------:R-:W-:-:S04]  /*9790*/  UISETP.NE.AND UP1, UPT, UR5, 0x2, UPT ;  /* 0x000000020500788c */ /* 0x000fc8000bf25270 */
[----:B------:R-:W-:Y:S02]  /*97a0*/  USEL UR37, URZ, 0x1, UP1 ;  /* 0x000000013f257887 */ /* 0x000fe40008800000 */
[----:B------:R-:W-:Y:S02]  /*97b0*/  USEL UR36, UR5, URZ, UP1 ;  /* 0x0000003f05247287 */ /* 0x000fe40008800000 */
[----:B------:R-:W-:Y:S01]  /*97c0*/  ULOP3.LUT UR37, UR7, UR37, URZ, 0x3c, !UPT ;  /* 0x0000002507257292 */ /* 0x000fe2000f8e3c3f */
[----:B------:R-:W-:Y:S11]  /*97d0*/  @!P0 BRA `(.L_x_3965) ;  /* 0x0000000000048947 */ /* 0x000ff60003800000 */
[----:B------:R-:W-:Y:S01]  /*97e0*/  BPT.TRAP 0x1 ;  /* 0x000000040000795c */ /* 0x000fe20000300000 */
.L_x_3965:
[----:B------:R-:W-:Y:S01]  /*97f0*/  ULEA UR5, UR36, UR38, 0x3 ;  /* 0x0000002624057291 */ /* 0x000fe2000f8e183f */
[----:B------:R-:W-:-:S05]  /*9800*/  IMAD.U32 R0, RZ, RZ, UR37 ;  /* 0x00000025ff007e24 */ /* 0x000fca000f8e00ff */
[----:B------:R-:W-:-:S04]  /*9810*/  SHF.L.U32 R0, R0, 0x1f, RZ ;  /* 0x0000001f00007819 */ /* 0x000fc800000006ff */
[----:B------:R0:W1:Y:S01]  /*9820*/  SYNCS.PHASECHK.TRANS64.TRYWAIT P1, [UR5+0x30830], R0 ;  /* 0x03083000ff0075a7 */ /* 0x0000620008020145 */
[----:B------:R-:W-:Y:S05]  /*9830*/  @!P0 BRA `(.L_x_3966) ;  /* 0x0000000000048947 */ /* 0x000fea0003800000 */
[----:B------:R-:W-:Y:S01]  /*9840*/  BPT.TRAP 0x1 ;  /* 0x000000040000795c */ /* 0x000fe20000300000 */
.L_x_3966:
[----:B-1----:R-:W-:Y:S05]  /*9850*/  @P1 BRA `(.L_x_3967) ;  /* 0x0000000000081947 */ /* 0x002fea0003800000 */
[----:B------:R-:W1:Y:S02]  /*9860*/  SYNCS.PHASECHK.TRANS64.TRYWAIT P1, [UR5+0x30830], R0 ;  /* 0x03083000ff0075a7 */ /* 0x000e640008020145 */
[----:B-1----:R-:W-:Y:S05]  /*9870*/  @!P1 BRA `(.L_x_3968) ;  /* 0x000000bc002c9947 */ /* 0x002fea0003800000 */
.L_x_3967:
        /* <DEDUP_REMOVED lines=163> */
.L_x_3969:
[----:B------:R-:W-:Y:S01]  /*a2b0*/  ULEA UR10, UR4, UR38, 0x3 ;  /* 0x00000026040a7291 */ /* 0x000fe2000f8e183f */
[----:B01----:R-:W-:-:S05]  /*a2c0*/  IMAD.U32 R0, RZ, RZ, UR7 ;  /* 0x00000007ff007e24 */ /* 0x003fca000f8e00ff */
[----:B------:R-:W-:-:S04]  /*a2d0*/  SHF.L.U32 R0, R0, 0x1f, RZ ;  /* 0x0000001f00007819 */ /* 0x000fc800000006ff */
[----:B------:R0:W1:Y:S01]  /*a2e0*/  SYNCS.PHASECHK.TRANS64.TRYWAIT P1, [UR10+0x30850], R0 ;  /* 0x03085000ff0075a7 */ /* 0x000062000802014a */
[----:B------:R-:W-:Y:S05]  /*a2f0*/  @!P0 BRA `(.L_x_3970) ;  /* 0x0000000000048947 */ /* 0x000fea0003800000 */
[----:B------:R-:W-:Y:S01]  /*a300*/  BPT.TRAP 0x1 ;  /* 0x000000040000795c */ /* 0x000fe20000300000 */
.L_x_3970:
[----:B-1----:R-:W-:Y:S05]  /*a310*/  @P1 BRA `(.L_x_3971) ;  /* 0x0000000000081947 */ /* 0x002fea0003800000 */
[----:B------:R-:W1:Y:S02]  /*a320*/  SYNCS.PHASECHK.TRANS64.TRYWAIT P1, [UR10+0x30850], R0 ;  /* 0x03085000ff0075a7 */ /* 0x000e64000802014a */
[----:B-1----:R-:W-:Y:S05]  /*a330*/  @!P1 BRA `(.L_x_3972) ;  /* 0x000000b000949947 */ /* 0x002fea0003800000 */
.L_x_3971:
        /* <DEDUP_REMOVED lines=11> */
[----:B------:R-:W-:Y:S02]  /*a3f0*/  UIMAD UR4, UR4, 0x900, UR6 ;  /* 0x00000900040478a4 */ /* 0x000fe4000f8e0206 */
[----:B------:R-:W-:-:S04]  /*a400*/  IMAD.IADD R3, R2, 0x1, -R17 ;  /* 0x0000000102037824 */ /* 0x000fc800078e0a11 */
[----:B------:R-:W-:Y:S01]  /*a410*/  IMAD R3, R18, -0x2, R3 ;  /* 0xfffffffe12037824 */ /* 0x000fe200078e0203 */
        /* <DEDUP_REMOVED lines=8> */
[----:B------:R-:W-:Y:S01]  /*a4a0*/  WARPGROUP.ARRIVE ;  /* 0x00000000000079c5 */ /* 0x000fe20000000000 */
[----:B------:R-:W-:-:S04]  /*a4b0*/  VIADD R189, R3, UR11 ;  /* 0x0000000b03bd7c36 */ /* 0x000fc80008000000 */
[----:B------:R-:W-:Y:S01]  /*a4c0*/  IMAD.IADD R2, R6, 0x1, R189 ;  /* 0x0000000106027824 */ /* 0x000fe200078e02bd */
        /* <DEDUP_REMOVED lines=18> */
[----:B------:R-:W-:-:S06]  /*a5f0*/  ULOP3.LUT UR4, URZ, UR59, URZ, 0x33, !UPT ;  /* 0x0000003b3f047292 */ /* 0x000fcc000f8e333f */
[----:B------:R-:W-:-:S04]  /*a600*/  VIADD R191, R3, UR4 ;  /* 0x0000000403bf7c36 */ /* 0x000fc80008000000 */
[----:B------:R-:W-:Y:S01]  /*a610*/  IMAD.IADD R4, R6, 0x1, R191 ;  /* 0x0000000106047824 */ /* 0x000fe200078e02bf */
[----:B------:R-:W-:Y:S02]  /*a620*/  WARPGROUP.DEPBAR.LE gsb0, 0x0 ;  /* 0x00008000000079c5 */ /* 0x000fe40000010000 */
[----:B------:R-:W-:-:S06]  /*a630*/  WARPGROUP.ARRIVE ;  /* 0x00000000000079c5 */ /* 0x000fcc0000000000 */
[----:B------:R-:W-:Y:S03]  /*a640*/  HGMMA.64x192x16.F32 R24, R168, gdesc[UR4].tnspB, R24, gsb0 ;  /* 0x42e00004a8187df0 */ /* 0x000fe60008000818 */
[----:B------:R-:W-:Y:S02]  /*a650*/  WARPGROUP.DEPBAR.LE gsb0, 0x0 ;  /* 0x00008000000079c5 */ /* 0x000fe40000010000 */
[----:B------:R0:W-:Y:S01]  /*a660*/  @!P1 SYNCS.ARRIVE.TRANS64.RED.A1T0 RZ, [R0+URZ], RZ ;  /* 0x000000ff00ff99a7 */ /* 0x0001e2000810043f */
[----:B------:R-:W-:Y:S01]  /*a670*/  PLOP3.LUT P1, PT, PT, PT, UP0, 0x40, 0x0 ;  /* 0x000000000000781c */ /* 0x000fe20003f2e808 */
[----:B0-----:R-:W-:-:S12]  /*a680*/  IMAD R0, R18, -0x2, R5 ;  /* 0xfffffffe12007824 */ /* 0x001fd800078e0205 */
[----:B------:R-:W-:Y:S05]  /*a690*/  @P1 BRA `(.L_x_3973) ;  /* 0x0000000000581947 */ /* 0x000fea0003800000 */
[----:B------:R-:W-:Y:S01]  /*a6a0*/  ISETP.GT.AND P1, PT, R13, -0x1, PT ;  /* 0xffffffff0d00780c */ /* 0x000fe20003f24270 */
[----:B------:R-:W-:-:S12]  /*a6b0*/  BSSY B0, `(.L_x_3974) ;  /* 0x0000011000007945 */ /* 0x000fd80003800000 */
[----:B------:R-:W-:Y:S05]  /*a6c0*/  @P1 BRA `(.L_x_3975) ;  /* 0x0000000000241947 */ /* 0x000fea0003800000 */
[----:B------:R-:W-:Y:S01]  /*a6d0*/  IMAD.U32 R168, RZ, RZ, UR58 ;  /* 0x0000003affa87e24 */ /* 0x000fe2000f8e00ff */
[----:B------:R-:W-:-:S04]  /*a6e0*/  IADD3 R3, R6, R16, -R17 ;  /* 0x0000001006037210 */ /* 0x000fc80007ffe811 */
[----:B------:R-:W-:Y:S02]  /*a6f0*/  ISETP.NE.AND P1, PT, R168, 0x1, PT ;  /* 0x00000001a800780c */ /* 0x000fe40003f25270 */
[----:B------:R-:W-:-:S11]  /*a700*/  LOP3.LUT R3, RZ, R3, RZ, 0x33, !PT ;  /* 0x00000003ff037212 */ /* 0x000fd600078e33ff */
[----:B------:R-:W0:Y:S02]  /*a710*/  @P1 LDC.64 R170, c[0x0][0x9e8] ;  /* 0x00027a00ffaa1b82 */ /* 0x000e240000000a00 */
[----:B0-----:R-:W-:-:S05]  /*a720*/  @P1 IMAD.HI.U32 R20, R3, R170, RZ ;  /* 0x000000aa03141227 */ /* 0x001fca00078e00ff */
[----:B------:R-:W-:-:S04]  /*a730*/  @P1 SHF.R.U32.HI R3, RZ, R171, R20 ;  /* 0x000000abff031219 */ /* 0x000fc80000011614 */
[----:B------:R-:W-:Y:S01]  /*a740*/  LOP3.LUT R3, RZ, R3, RZ, 0x33, !PT ;  /* 0x00000003ff037212 */ /* 0x000fe200078e33ff */
[----:B------:R-:W-:Y:S06]  /*a750*/  BRA `(.L_x_3976) ;  /* 0x0000000000187947 */ /* 0x000fec0003800000 */
.L_x_3975:
[----:B------:R-:W-:Y:S02]  /*a760*/  IMAD.U32 R168, RZ, RZ, UR58 ;  /* 0x0000003affa87e24 */ /* 0x000fe4000f8e00ff */
[----:B------:R-:W-:-:S03]  /*a770*/  IMAD.MOV.U32 R3, RZ, RZ, R13 ;  /* 0x000000ffff037224 */ /* 0x000fc600078e000d */
[----:B------:R-:W-:-:S13]  /*a780*/  ISETP.NE.AND P1, PT, R168, 0x1, PT ;  /* 0x00000001a800780c */ /* 0x000fda0003f25270 */
[----:B------:R-:W0:Y:S02]  /*a790*/  @P1 LDC.64 R170, c[0x0][0x9e8] ;  /* 0x00027a00ffaa1b82 */ /* 0x000e240000000a00 */
[----:B0-----:R-:W-:-:S05]  /*a7a0*/  @P1 IMAD.HI.U32 R20, R13, R170, RZ ;  /* 0x000000aa0d141227 */ /* 0x001fca00078e00ff */
[----:B------:R-:W-:-:S07]  /*a7b0*/  @P1 SHF.R.U32.HI R3, RZ, R171, R20 ;  /* 0x000000abff031219 */ /* 0x000fce0000011614 */
.L_x_3976:
[----:B------:R-:W-:Y:S05]  /*a7c0*/  BSYNC B0 ;  /* 0x0000000000007941 */ /* 0x000fea0003800000 */
.L_x_3974:
[----:B------:R-:W-:-:S05]  /*a7d0*/  IMAD R3, R3, R168, R0 ;  /* 0x000000a803037224 */ /* 0x000fca00078e0200 */
[----:B------:R-:W-:Y:S02]  /*a7e0*/  VIADDMNMX R2, R3, R168, R2, PT ;  /* 0x000000a803027246 */ /* 0x000fe40003800102 */
[----:B------:R-:W-:-:S07]  /*a7f0*/  VIMNMX R4, R4, R3, !PT ;  /* 0x0000000304047248 */ /* 0x000fce0007fe0100 */
.L_x_3973:
        /* <DEDUP_REMOVED lines=113> */
[----:B------:R-:W-:-:S04]  /*af10*/  ISETP.GT.AND P6, PT, R4, 0x59, !P6 ;  /* 0x000000590400780c */ /* 0x000fc800077c4270 */
[----:B------:R-:W-:Y:S02]  /*af20*/  ISETP.LT.OR P6, PT, R2, 0x5a, P6 ;  /* 0x0000005a0200780c */ /* 0x000fe400037c1670 */
[----:B------:R-:W-:Y:S02]  /*af30*/  IADD3 R2, R189, 0x8, R6 ;  /* 0x00000008bd027810 */ /* 0x000fe40007ffe006 */
        /* <DEDUP_REMOVED lines=14> */
.L_x_3979:
[----:B------:R-:W-:Y:S02]  /*b020*/  IMAD.U32 R124, RZ, RZ, UR58 ;  /* 0x0000003aff7c7e24 */ /* 0x000fe4000f8e00ff */
[----:B------:R-:W-:-:S03]  /*b030*/  IMAD.MOV.U32 R189, RZ, RZ, R21 ;  /* 0x000000ffffbd7224 */ /* 0x000fc600078e0015 */
[----:B------:R-:W-:-:S13]  /*b040*/  ISETP.NE.AND P6, PT, R124, 0x1, PT ;  /* 0x000000017c00780c */ /* 0x000fda0003fc5270 */
[----:B------:R-:W0:Y:S02]  /*b050*/  @P6 LDC.64 R4, c[0x0][0x9e8] ;  /* 0x00027a00ff046b82 */ /* 0x000e240000000a00 */
[----:B0-----:R-:W-:-:S05]  /*b060*/  @P6 IMAD.HI.U32 R4, R21, R4, RZ ;  /* 0x0000000415046227 */ /* 0x001fca00078e00ff */
[----:B------:R-:W-:-:S07]  /*b070*/  @P6 SHF.R.U32.HI R189, RZ, R5, R4 ;  /* 0x00000005ffbd6219 */ /* 0x000fce0000011604 */
.L_x_3980:
[----:B------:R-:W-:Y:S05]  /*b080*/  BSYNC B0 ;  /* 0x0000000000007941 */ /* 0x000fea0003800000 */
.L_x_3978:
[----:B------:R-:W-:-:S05]  /*b090*/  IMAD R5, R189, R124, R0 ;  /* 0x0000007cbd057224 */ /* 0x000fca00078e0200 */
[----:B------:R-:W-:Y:S02]  /*b0a0*/  VIADDMNMX R2, R5, R124, R2, PT ;  /* 0x0000007c05027246 */ /* 0x000fe40003800102 */
[----:B------:R-:W-:-:S07]  /*b0b0*/  VIMNMX R20, R20, R5, !PT ;  /* 0x0000000514147248 */ /* 0x000fce0007fe0100 */
.L_x_3977:
[C---:B------:R-:W-:Y:S01]  /*b0c0*/  ISETP.GT.AND P1, PT, R20.reuse, 0x1, !P1 ;  /* 0x000000011400780c */ /* 0x040fe20004f24270 */
[----:B------:R-:W-:Y:S01]  /*b0d0*/  UMOV UR7, UR37 ;  /* 0x0000002500077c82 */ /* 0x000fe20008000000 */
[----:B------:R-:W-:Y:S02]  /*b0e0*/  ISETP.GT.AND P2, PT, R20, 0x8, !P2 ;  /* 0x000000081400780c */ /* 0x000fe40005744270 */
        /* <DEDUP_REMOVED lines=30> */
[----:B------:R-:W-:Y:S01]  /*b2d0*/  FSEL R191, R134, -INF , !P1 ;  /* 0xff80000086bf7808 */ /* 0x000fe20004800000 */
[----:B------:R-:W-:Y:S01]  /*b2e0*/  IMAD.U32 R134, RZ, RZ, UR10 ;  /* 0x0000000aff867e24 */ /* 0x000fe2000f8e00ff */
        /* <DEDUP_REMOVED lines=59> */
[----:B------:R-:W-:Y:S02]  /*b6a0*/  ISETP.LT.OR P1, PT, R2, 0x3a, P1 ;  /* 0x0000003a0200780c */ /* 0x000fe40000f21670 */
[----:B------:R-:W-:-:S02]  /*b6b0*/  R2UR UR4, R192 ;  /* 0x00000000c00472ca */ /* 0x000fc400000e0000 */
        /* <DEDUP_REMOVED lines=44> */
[----:B------:R-:W-:Y:S01]  /*b980*/  MUFU.EX2 R188, R188 ;  /* 0x000000bc00bc7308 */ /* 0x000fe20000000800 */
[----:B------:R-:W-:Y:S01]  /*b990*/  FMNMX.FTZ R4, R191, R4, !PT ;  /* 0x00000004bf047209 */ /* 0x000fe20007810000 */
[-CC-:B------:R-:W-:Y:S01]  /*b9a0*/  FFMA.FTZ R173, R173, R0.reuse, -R120.reuse ;  /* 0x00000000adad7223 */ /* 0x180fe20000010878 */
[----:B------:R-:W-:Y:S01]  /*b9b0*/  FSEL R149, R5, RZ, P1 ;  /* 0x000000ff05957208 */ /* 0x000fe20000800000 */
[--C-:B------:R-:W-:Y:S01]  /*b9c0*/  FFMA.FTZ R184, R183, R0, -R120.reuse ;  /* 0x00000000b7b87223 */ /* 0x100fe20000010878 */
[----:B------:R-:W-:Y:S01]  /*b9d0*/  FMNMX.FTZ R4, R209, R4, !PT ;  /* 0x00000004d1047209 */ /* 0x000fe20007810000 */
[-CC-:B------:R-:W-:Y:S01]  /*b9e0*/  FFMA.FTZ R175, R175, R0.reuse, -R120.reuse ;  /* 0x00000000afaf7223 */ /* 0x180fe20000010878 */
[----:B------:R-:W-:Y:S01]  /*b9f0*/  FFMA.FTZ R172, R125, R0, -R120 ;  /* 0x000000007dac7223 */ /* 0x000fe20000010878 */
[----:B------:R-:W-:Y:S01]  /*ba00*/  FADD.FTZ R149, -R149, R14 ;  /* 0x0000000e95957221 */ /* 0x000fe20000010100 */
[----:B------:R-:W-:Y:S01]  /*ba10*/  FMNMX.FTZ R4, R193, R4, !PT ;  /* 0x00000004c1047209 */ /* 0x000fe20007810000 */
[----:B------:R-:W-:Y:S01]  /*ba20*/  MUFU.EX2 R217, R217 ;  /* 0x000000d900d97308 */ /* 0x000fe20000000800 */
[-CC-:B------:R-:W-:Y:S01]  /*ba30*/  FFMA.FTZ R177, R177, R0.reuse, -R120.reuse ;  /* 0x00000000b1b17223 */ /* 0x180fe20000010878 */
[----:B------:R-:W-:Y:S01]  /*ba40*/  FMUL.FTZ R2, R149, R0 ;  /* 0x0000000095027220 */ /* 0x000fe20000410000 */
        /* <DEDUP_REMOVED lines=13> */
[----:B------:R-:W1:Y:S01]  /*bb20*/  MUFU.EX2 R190, R190 ;  /* 0x000000be00be7308 */ /* 0x000e620000000800 */
[-CC-:B------:R-:W-:Y:S01]  /*bb30*/  FFMA.FTZ R129, R157, R0.reuse, -R120.reuse ;  /* 0x000000009d817223 */ /* 0x180fe20000010878 */
[--C-:B------:R-:W-:Y:S01]  /*bb40*/  FFMA.FTZ R133, R161, R0, -R120.reuse ;  /* 0x00000000a1857223 */ /* 0x100fe20000010878 */
[----:B------:R-:W-:Y:S01]  /*bb50*/  FMNMX.FTZ R4, R147, R4, !PT ;  /* 0x0000000493047209 */ /* 0x000fe20007810000 */
[----:B------:R-:W-:Y:S01]  /*bb60*/  FFMA.FTZ R137, R165, R0, -R120 ;  /* 0x00000000a5897223 */ /* 0x000fe20000010878 */
[----:B------:R-:W-:-:S02]  /*bb70*/  LOP3.LUT P6, RZ, R194, 0x7f, RZ, 0xc0, !PT ;  /* 0x0000007fc2ff7812 */ /* 0x000fc400078cc0ff */
[----:B------:R-:W-:Y:S01]  /*bb80*/  FMNMX.FTZ R4, R131, R4, !PT ;  /* 0x0000000483047209 */ /* 0x000fe20007810000 */
[----:B------:R-:W2:Y:S03]  /*bb90*/  MUFU.EX2 R173, R173 ;  /* 0x000000ad00ad7308 */ /* 0x000ea60000000800 */
[----:B------:R-:W-:-:S04]  /*bba0*/  FMNMX.FTZ R4, R151, R4, !PT ;  /* 0x0000000497047209 */ /* 0x000fc80007810000 */
[----:B------:R-:W-:Y:S01]  /*bbb0*/  FMNMX.FTZ R4, R127, R4, !PT ;  /* 0x000000047f047209 */ /* 0x000fe20007810000 */
[----:B------:R-:W3:Y:S03]  /*bbc0*/  MUFU.EX2 R184, R184 ;  /* 0x000000b800b87308 */ /* 0x000ee60000000800 */
[----:B------:R-:W-:-:S04]  /*bbd0*/  FMNMX.FTZ R4, R155, R4, !PT ;  /* 0x000000049b047209 */ /* 0x000fc80007810000 */
[----:B------:R-:W-:Y:S01]  /*bbe0*/  FMNMX.FTZ R4, R123, R4, !PT ;  /* 0x000000047b047209 */ /* 0x000fe20007810000 */
[----:B------:R4:W-:Y:S03]  /*bbf0*/  MUFU.EX2 R163, R20 ;  /* 0x0000001400a37308 */ /* 0x0009e60000000800 */
[----:B------:R-:W-:-:S04]  /*bc00*/  FMNMX.FTZ R4, R159, R4, !PT ;  /* 0x000000049f047209 */ /* 0x000fc80007810000 */
[----:B------:R-:W-:Y:S01]  /*bc10*/  FMNMX.FTZ R4, R179, R4, !PT ;  /* 0x00000004b3047209 */ /* 0x000fe20007810000 */
[----:B------:R-:W-:Y:S03]  /*bc20*/  MUFU.EX2 R175, R175 ;  /* 0x000000af00af7308 */ /* 0x000fe60000000800 */
[----:B------:R-:W-:-:S04]  /*bc30*/  FMNMX.FTZ R4, R171, R4, !PT ;  /* 0x00000004ab047209 */ /* 0x000fc80007810000 */
[----:B------:R-:W-:Y:S01]  /*bc40*/  FMNMX.FTZ R4, R181, R4, !PT ;  /* 0x00000004b5047209 */ /* 0x000fe20007810000 */
[----:B------:R-:W-:Y:S03]  /*bc50*/  MUFU.EX2 R186, R186 ;  /* 0x000000ba00ba7308 */ /* 0x000fe60000000800 */
[----:B------:R-:W-:-:S05]  /*bc60*/  FMNMX.FTZ R4, R167, R4, !PT ;  /* 0x00000004a7047209 */ /* 0x000fca0007810000 */
[----:B------:R-:W5:Y:S01]  /*bc70*/  SHFL.BFLY PT, R3, R4, 0x2, 0x1f ;  /* 0x0c401f0004037f89 */ /* 0x000f6200000e0000 */
[----:B------:R-:W-:Y:S08]  /*bc80*/  MUFU.EX2 R177, R177 ;  /* 0x000000b100b17308 */ /* 0x000ff00000000800 */
[----:B------:R-:W-:Y:S08]  /*bc90*/  MUFU.EX2 R180, R180 ;  /* 0x000000b400b47308 */ /* 0x000ff00000000800 */
        /* <DEDUP_REMOVED lines=9> */
[CC--:B------:R-:W-:Y:S02]  /*bd30*/  FMUL.FTZ R122, R4.reuse, R0.reuse ;  /* 0x00000000047a7220 */ /* 0x0c0fe40000410000 */
[----:B------:R-:W-:Y:S01]  /*bd40*/  MUFU.EX2 R121, R121 ;  /* 0x0000007900797308 */ /* 0x000fe20000000800 */
[----:B------:R-:W-:Y:S02]  /*bd50*/  FSEL R3, R4, RZ, P1 ;  /* 0x000000ff04037208 */ /* 0x000fe40000800000 */
[----:B------:R-:W-:Y:S02]  /*bd60*/  FSEL R122, R122, RZ, P1 ;  /* 0x000000ff7a7a7208 */ /* 0x000fe40000800000 */
[----:B------:R-:W-:Y:S01]  /*bd70*/  ISETP.GT.AND P1, PT, R11, UR4, PT ;  /* 0x000000040b007c0c */ /* 0x000fe2000bf24270 */
[----:B------:R-:W-:Y:S02]  /*bd80*/  FADD.FTZ R3, -R3, R12 ;  /* 0x0000000c03037221 */ /* 0x000fe40000010100 */
[----:B------:R-:W-:Y:S01]  /*bd90*/  MUFU.EX2 R172, R172 ;  /* 0x000000ac00ac7308 */ /* 0x000fe20000000800 */
[-CC-:B------:R-:W-:Y:S01]  /*bda0*/  FFMA.FTZ R14, R219, R0.reuse, -R122.reuse ;  /* 0x00000000db0e7223 */ /* 0x180fe2000001087a */
[-CC-:B------:R-:W-:Y:S01]  /*bdb0*/  FFMA.FTZ R149, R215, R0.reuse, -R122.reuse ;  /* 0x00000000d7957223 */ /* 0x180fe2000001087a */
[-C--:B------:R-:W-:Y:S01]  /*bdc0*/  FMUL.FTZ R3, R3, R0.reuse ;  /* 0x0000000003037220 */ /* 0x080fe20000410000 */
[--C-:B------:R-:W-:Y:S01]  /*bdd0*/  FFMA.FTZ R183, R139, R0, -R122.reuse ;  /* 0x000000008bb77223 */ /* 0x100fe2000001087a */
[----:B0-----:R-:W-:Y:S01]  /*bde0*/  FFMA.FTZ R139, R2, R10, R217 ;  /* 0x0000000a028b7223 */ /* 0x001fe200000100d9 */
[-CC-:B----4-:R-:W-:Y:S01]  /*bdf0*/  FFMA.FTZ R20, R189, R0.reuse, -R122.reuse ;  /* 0x00000000bd147223 */ /* 0x190fe2000001087a */
[-CC-:B------:R-:W-:Y:S01]  /*be00*/  FFMA.FTZ R153, R213, R0.reuse, -R122.reuse ;  /* 0x00000000d5997223 */ /* 0x180fe2000001087a */
[----:B------:R-:W-:Y:S01]  /*be10*/  MUFU.EX2 R14, R14 ;  /* 0x0000000e000e7308 */ /* 0x000fe20000000800 */
[----:B------:R-:W-:Y:S01]  /*be20*/  FADD.FTZ R139, R188, R139 ;  /* 0x0000008bbc8b7221 */ /* 0x000fe20000010000 */
[-CC-:B------:R-:W-:Y:S01]  /*be30*/  FFMA.FTZ R185, R195, R0.reuse, -R122.reuse ;  /* 0x00000000c3b97223 */ /* 0x180fe2000001087a */
[-CC-:B------:R-:W-:Y:S01]  /*be40*/  FFMA.FTZ R120, R211, R0.reuse, -R122.reuse ;  /* 0x00000000d3787223 */ /* 0x180fe2000001087a */
[-CC-:B------:R-:W-:Y:S01]  /*be50*/  FFMA.FTZ R143, R143, R0.reuse, -R122.reuse ;  /* 0x000000008f8f7223 */ /* 0x180fe2000001087a */
[----:B-1----:R-:W-:Y:S01]  /*be60*/  FADD.FTZ R10, R190, R139 ;  /* 0x0000008bbe0a7221 */ /* 0x002fe20000010000 */
[-CC-:B------:R-:W-:Y:S01]  /*be70*/  FFMA.FTZ R187, R191, R0.reuse, -R122.reuse ;  /* 0x00000000bfbb7223 */ /* 0x180fe2000001087a */
[-C--:B------:R-:W-:Y:S01]  /*be80*/  FFMA.FTZ R124, R209, R0.reuse, -R122 ;  /* 0x00000000d17c7223 */ /* 0x080fe2000001087a */
[----:B------:R-:W0:Y:S01]  /*be90*/  MUFU.EX2 R3, R3 ;  /* 0x0000000300037308 */ /* 0x000e220000000800 */
[----:B--2---:R-:W-:Y:S01]  /*bea0*/  FADD.FTZ R139, R173, R10 ;  /* 0x0000000aad8b7221 */ /* 0x004fe20000010000 */
[-CC-:B------:R-:W-:Y:S01]  /*beb0*/  FFMA.FTZ R126, R193, R0.reuse, -R122.reuse ;  /* 0x00000000c17e7223 */ /* 0x180fe2000001087a */
[-CC-:B------:R-:W-:Y:S01]  /*bec0*/  FFMA.FTZ R131, R131, R0.reuse, -R122.reuse ;  /* 0x0000000083837223 */ /* 0x180fe2000001087a */
[-CC-:B------:R-:W-:Y:S01]  /*bed0*/  FFMA.FTZ R157, R207, R0.reuse, -R122.reuse ;  /* 0x00000000cf9d7223 */ /* 0x180fe2000001087a */
[----:B---3--:R-:W-:Y:S01]  /*bee0*/  FADD.FTZ R130, R184, R139 ;  /* 0x0000008bb8827221 */ /* 0x008fe20000010000 */
[-CC-:B------:R-:W-:Y:S01]  /*bef0*/  FFMA.FTZ R128, R135, R0.reuse, -R122.reuse ;  /* 0x0000000087807223 */ /* 0x180fe2000001087a */
[-CC-:B------:R-:W-:Y:S01]  /*bf00*/  FFMA.FTZ R135, R147, R0.reuse, -R122.reuse ;  /* 0x0000000093877223 */ /* 0x180fe2000001087a */
[----:B------:R-:W1:Y:S01]  /*bf10*/  MUFU.EX2 R149, R149 ;  /* 0x0000009500957308 */ /* 0x000e620000000800 */
[-CC-:B------:R-:W-:Y:S01]  /*bf20*/  FFMA.FTZ R127, R127, R0.reuse, -R122.reuse ;  /* 0x000000007f7f7223 */ /* 0x180fe2000001087a */
[-CC-:B------:R-:W-:Y:S01]  /*bf30*/  FFMA.FTZ R123, R123, R0.reuse, -R122.reuse ;  /* 0x000000007b7b7223 */ /* 0x180fe2000001087a */
[-CC-:B------:R-:W-:Y:S01]  /*bf40*/  FFMA.FTZ R159, R159, R0.reuse, -R122.reuse ;  /* 0x000000009f9f7223 */ /* 0x180fe2000001087a */
[-CC-:B------:R-:W-:Y:S01]  /*bf50*/  FFMA.FTZ R179, R179, R0.reuse, -R122.reuse ;  /* 0x00000000b3b37223 */ /* 0x180fe2000001087a */
[-CC-:B------:R-:W-:Y:S01]  /*bf60*/  FFMA.FTZ R171, R171, R0.reuse, -R122.reuse ;  /* 0x00000000abab7223 */ /* 0x180fe2000001087a */
[----:B------:R-:W-:Y:S01]  /*bf70*/  FFMA.FTZ R181, R181, R0, -R122 ;  /* 0x00000000b5b57223 */ /* 0x000fe2000001087a */
[----:B------:R-:W-:Y:S01]  /*bf80*/  UMOV UR4, UR36 ;  /* 0x0000002400047c82 */ /* 0x000fe20008000000 */
[----:B------:R-:W2:Y:S01]  /*bf90*/  MUFU.EX2 R20, R20 ;  /* 0x0000001400147308 */ /* 0x000ea20000000800 */
[----:B0-----:R-:W-:Y:S01]  /*bfa0*/  FFMA.FTZ R10, R3, R7, R14 ;  /* 0x00000007030a7223 */ /* 0x001fe2000001000e */
[----:B------:R-:W-:Y:S01]  /*bfb0*/  F2FP.F16.F32.PACK_AB R190, R173, R190 ;  /* 0x000000beadbe723e */ /* 0x000fe200000000ff */
[----:B------:R-:W-:Y:S01]  /*bfc0*/  VIADD R11, R11, 0xffffffff ;  /* 0xffffffff0b0b7836 */ /* 0x000fe20000000000 */
[----:B------:R-:W-:-:S02]  /*bfd0*/  F2FP.F16.F32.PACK_AB R184, R175, R184 ;  /* 0x000000b8afb8723e */ /* 0x000fc400000000ff */
[----:B------:R-:W-:Y:S02]  /*bfe0*/  F2FP.F16.F32.PACK_AB R188, R188, R217 ;  /* 0x000000d9bcbc723e */ /* 0x000fe400000000ff */
[----:B------:R-:W0:Y:S01]  /*bff0*/  MUFU.EX2 R153, R153 ;  /* 0x0000009900997308 */ /* 0x000e220000000800 */
[C---:B-1----:R-:W-:Y:S01]  /*c000*/  FADD.FTZ R139, R149.reuse, R10 ;  /* 0x0000000a958b7221 */ /* 0x042fe20000010000 */
[----:B------:R-:W-:Y:S01]  /*c010*/  F2FP.F16.F32.PACK_AB R189, R149, R14 ;  /* 0x0000000e95bd723e */ /* 0x000fe200000000ff */
[----:B------:R-:W-:-:S05]  /*c020*/  IMAD.MOV.U32 R14, RZ, RZ, R5 ;  /* 0x000000ffff0e7224 */ /* 0x000fca00078e0005 */
[----:B------:R-:W1:Y:S01]  /*c030*/  MUFU.EX2 R185, R185 ;  /* 0x000000b900b97308 */ /* 0x000e620000000800 */
[----:B--2---:R-:W-:-:S07]  /*c040*/  FADD.FTZ R10, R20, R139 ;  /* 0x0000008b140a7221 */ /* 0x004fce0000010000 */
[----:B------:R2:W-:Y:S01]  /*c050*/  MUFU.EX2 R12, R143 ;  /* 0x0000008f000c7308 */ /* 0x0005e20000000800 */
[C---:B0-----:R-:W-:Y:S01]  /*c060*/  FADD.FTZ R10, R153.reuse, R10 ;  /* 0x0000000a990a7221 */ /* 0x041fe20000010000 */
[----:B------:R-:W-:-:S06]  /*c070*/  F2FP.F16.F32.PACK_AB R191, R153, R20 ;  /* 0x0000001499bf723e */ /* 0x000fcc00000000ff */
[----:B------:R-:W0:Y:S01]  /*c080*/  MUFU.EX2 R120, R120 ;  /* 0x0000007800787308 */ /* 0x000e220000000800 */
[----:B--2---:R-:W-:Y:S01]  /*c090*/  FADD.FTZ R143, R175, R130 ;  /* 0x00000082af8f7221 */ /* 0x004fe20000010000 */
[----:B------:R-:W-:-:S03]  /*c0a0*/  FFMA.FTZ R130, R151, R0, -R122 ;  /* 0x0000000097827223 */ /* 0x000fc6000001087a */
[----:B------:R-:W-:Y:S01]  /*c0b0*/  FADD.FTZ R132, R186, R143 ;  /* 0x0000008fba847221 */ /* 0x000fe20000010000 */
[C---:B------:R-:W-:Y:S02]  /*c0c0*/  F2FP.F16.F32.PACK_AB R186, R177.reuse, R186 ;  /* 0x000000bab1ba723e */ /* 0x040fe400000000ff */
[----:B------:R-:W2:Y:S01]  /*c0d0*/  MUFU.EX2 R187, R187 ;  /* 0x000000bb00bb7308 */ /* 0x000ea20000000800 */
[----:B------:R-:W-:-:S04]  /*c0e0*/  FADD.FTZ R139, R177, R132 ;  /* 0x00000084b18b7221 */ /* 0x000fc80000010000 */
[----:B------:R-:W-:Y:S01]  /*c0f0*/  FADD.FTZ R132, R180, R139 ;  /* 0x0000008bb4847221 */ /* 0x000fe20000010000 */
[C---:B------:R-:W-:Y:S02]  /*c100*/  F2FP.F16.F32.PACK_AB R180, R163.reuse, R180 ;  /* 0x000000b4a3b4723e */ /* 0x040fe400000000ff */
[----:B------:R-:W3:Y:S01]  /*c110*/  MUFU.EX2 R124, R124 ;  /* 0x0000007c007c7308 */ /* 0x000ee20000000800 */
[----:B------:R-:W-:Y:S01]  /*c120*/  FADD.FTZ R139, R163, R132 ;  /* 0x00000084a38b7221 */ /* 0x000fe20000010000 */
[----:B------:R-:W-:-:S03]  /*c130*/  @!P6 VIADD R132, R134, 0x30860 ;  /* 0x000308608684e836 */ /* 0x000fc60000000000 */
[----:B------:R-:W-:Y:S01]  /*c140*/  FADD.FTZ R134, R182, R139 ;  /* 0x0000008bb6867221 */ /* 0x000fe20000010000 */
[C---:B------:R-:W-:Y:S02]  /*c150*/  F2FP.F16.F32.PACK_AB R182, R141.reuse, R182 ;  /* 0x000000b68db6723e */ /* 0x040fe400000000ff */
[----:B------:R-:W4:Y:S01]  /*c160*/  MUFU.EX2 R126, R126 ;  /* 0x0000007e007e7308 */ /* 0x000f220000000800 */
[----:B------:R-:W-:Y:S01]  /*c170*/  FADD.FTZ R139, R141, R134 ;  /* 0x000000868d8b7221 */ /* 0x000fe20000010000 */
[----:B------:R-:W-:Y:S01]  /*c180*/  @!P6 PRMT R136, RZ, 0x654, R132 ;  /* 0x00000654ff88e816 */ /* 0x000fe20000000084 */
[-CC-:B------:R-:W-:Y:S01]  /*c190*/  FFMA.FTZ R132, R155, R0.reuse, -R122.reuse ;  /* 0x000000009b847223 */ /* 0x180fe2000001087a */
[----:B------:R-:W-:Y:S01]  /*c1a0*/  FFMA.FTZ R122, R167, R0, -R122 ;  /* 0x00000000a77a7223 */ /* 0x000fe2000001087a */
[----:B------:R-:W-:Y:S01]  /*c1b0*/  FADD.FTZ R134, R176, R139 ;  /* 0x0000008bb0867221 */ /* 0x000fe20000010000 */
[----:B------:R5:W-:Y:S01]  /*c1c0*/  @!P6 SYNCS.ARRIVE.TRANS64.RED.A1T0 RZ, [R136+URZ], RZ ;  /* 0x000000ff88ffe9a7 */ /* 0x000be2000810043f */
[----:B------:R-:W-:Y:S01]  /*c1d0*/  F2FP.F16.F32.PACK_AB R176, R145, R176 ;  /* 0x000000b091b0723e */ /* 0x000fe200000000ff */
[----:B------:R1:W-:Y:S08]  /*c1e0*/  MUFU.EX2 R7, R131 ;  /* 0x0000008300077308 */ /* 0x0003f00000000800 */
[----:B------:R-:W5:Y:S01]  /*c1f0*/  MUFU.EX2 R157, R157 ;  /* 0x0000009d009d7308 */ /* 0x000f620000000800 */
[----:B-1----:R-:W-:Y:S01]  /*c200*/  FADD.FTZ R131, R185, R10 ;  /* 0x0000000ab9837221 */ /* 0x002fe20000010000 */
[----:B0-----:R-:W-:-:S03]  /*c210*/  F2FP.F16.F32.PACK_AB R185, R120, R185 ;  /* 0x000000b978b9723e */ /* 0x001fc600000000ff */
[----:B------:R-:W-:-:S03]  /*c220*/  FADD.FTZ R10, R120, R131 ;  /* 0x00000083780a7221 */ /* 0x000fc60000010000 */
[----:B------:R-:W0:Y:S01]  /*c230*/  MUFU.EX2 R183, R183 ;  /* 0x000000b700b77308 */ /* 0x000e220000000800 */
[----:B--2---:R-:W-:Y:S01]  /*c240*/  FADD.FTZ R131, R187, R10 ;  /* 0x0000000abb837221 */ /* 0x004fe20000010000 */
[----:B---3--:R-:W-:-:S03]  /*c250*/  F2FP.F16.F32.PACK_AB R187, R124, R187 ;  /* 0x000000bb7cbb723e */ /* 0x008fc600000000ff */
[----:B------:R-:W-:-:S03]  /*c260*/  FADD.FTZ R131, R124, R131 ;  /* 0x000000837c837221 */ /* 0x000fc60000010000 */
[----:B------:R-:W1:Y:S01]  /*c270*/  MUFU.EX2 R128, R128 ;  /* 0x0000008000807308 */ /* 0x000e620000000800 */
[----:B----4-:R-:W-:Y:S01]  /*c280*/  FADD.FTZ R10, R126, R131 ;  /* 0x000000837e0a7221 */ /* 0x010fe20000010000 */
[----:B------:R-:W-:-:S03]  /*c290*/  FADD.FTZ R131, R145, R134 ;  /* 0x0000008691837221 */ /* 0x000fc60000010000 */
[----:B-----5:R-:W-:Y:S01]  /*c2a0*/  FADD.FTZ R10, R157, R10 ;  /* 0x0000000a9d0a7221 */ /* 0x020fe20000010000 */
[----:B------:R-:W-:Y:S01]  /*c2b0*/  FADD.FTZ R134, R178, R131 ;  /* 0x00000083b2867221 */ /* 0x000fe20000010000 */
[----:B------:R-:W-:Y:S01]  /*c2c0*/  F2FP.F16.F32.PACK_AB R178, R121, R178 ;  /* 0x000000b279b2723e */ /* 0x000fe200000000ff */
[----:B------:R-:W2:Y:S01]  /*c2d0*/  MUFU.EX2 R125, R125 ;  /* 0x0000007d007d7308 */ /* 0x000ea20000000800 */
[----:B0-----:R-:W-:Y:S01]  /*c2e0*/  FADD.FTZ R131, R183, R10 ;  /* 0x0000000ab7837221 */ /* 0x001fe20000010000 */
[----:B------:R-:W-:Y:S01]  /*c2f0*/  FADD.FTZ R139, R121, R134 ;  /* 0x00000086798b7221 */ /* 0x000fe20000010000 */
[C---:B------:R-:W-:Y:S02]  /*c300*/  F2FP.F16.F32.PACK_AB R183, R12.reuse, R183 ;  /* 0x000000b70cb7723e */ /* 0x040fe400000000ff */
[----:B------:R-:W-:Y:S01]  /*c310*/  FADD.FTZ R131, R12, R131 ;  /* 0x000000830c837221 */ /* 0x000fe20000010000 */
[----:B------:R-:W-:Y:S01]  /*c320*/  FADD.FTZ R134, R172, R139 ;  /* 0x0000008bac867221 */ /* 0x000fe20000010000 */
[----:B------:R-:W-:Y:S01]  /*c330*/  IMAD.MOV.U32 R12, RZ, RZ, R4 ;  /* 0x000000ffff0c7224 */ /* 0x000fe200078e0004 */
[----:B------:R-:W0:Y:S01]  /*c340*/  MUFU.EX2 R135, R135 ;  /* 0x0000008700877308 */ /* 0x000e220000000800 */
[----:B-1----:R-:W-:-:S07]  /*c350*/  FADD.FTZ R10, R128, R131 ;  /* 0x00000083800a7221 */ /* 0x002fce0000010000 */
[----:B------:R-:W1:Y:S01]  /*c360*/  MUFU.EX2 R174, R174 ;  /* 0x000000ae00ae7308 */ /* 0x000e620000000800 */
[----:B--2---:R-:W-:-:S07]  /*c370*/  F2FP.F16.F32.PACK_AB R172, R125, R172 ;  /* 0x000000ac7dac723e */ /* 0x004fce00000000ff */
[----:B------:R-:W-:Y:S01]  /*c380*/  MUFU.EX2 R130, R130 ;  /* 0x0000008200827308 */ /* 0x000fe20000000800 */
[C---:B0-----:R-:W-:Y:S01]  /*c390*/  FADD.FTZ R10, R135.reuse, R10 ;  /* 0x0000000a870a7221 */ /* 0x041fe20000010000 */
[----:B------:R-:W-:-:S06]  /*c3a0*/  F2FP.F16.F32.PACK_AB R177, R135, R128 ;  /* 0x0000008087b1723e */ /* 0x000fcc00000000ff */
[----:B------:R-:W0:Y:S08]  /*c3b0*/  MUFU.EX2 R129, R129 ;  /* 0x0000008100817308 */ /* 0x000e300000000800 */
[----:B------:R-:W-:Y:S08]  /*c3c0*/  MUFU.EX2 R127, R127 ;  /* 0x0000007f007f7308 */ /* 0x000ff00000000800 */
[----:B------:R-:W2:Y:S08]  /*c3d0*/  MUFU.EX2 R168, R168 ;  /* 0x000000a800a87308 */ /* 0x000eb00000000800 */
[----:B------:R3:W-:Y:S08]  /*c3e0*/  MUFU.EX2 R136, R123 ;  /* 0x0000007b00887308 */ /* 0x0007f00000000800 */
[----:B------:R-:W4:Y:S01]  /*c3f0*/  MUFU.EX2 R132, R132 ;  /* 0x0000008400847308 */ /* 0x000f220000000800 */
[----:B---3--:R-:W-:-:S04]  /*c400*/  FADD.FTZ R123, R125, R134 ;  /* 0x000000867d7b7221 */ /* 0x008fc80000010000 */
[----:B-1----:R-:W-:Y:S01]  /*c410*/  FADD.FTZ R134, R174, R123 ;  /* 0x0000007bae867221 */ /* 0x002fe20000010000 */
[----:B------:R-:W-:Y:S01]  /*c420*/  FADD.FTZ R123, R7, R10 ;  /* 0x0000000a077b7221 */ /* 0x000fe20000010000 */
[C---:B0-----:R-:W-:Y:S01]  /*c430*/  F2FP.F16.F32.PACK_AB R174, R129.reuse, R174 ;  /* 0x000000ae81ae723e */ /* 0x041fe200000000ff */
[----:B------:R-:W0:Y:S01]  /*c440*/  MUFU.EX2 R133, R133 ;  /* 0x0000008500857308 */ /* 0x000e220000000800 */
[----:B------:R-:W-:Y:S01]  /*c450*/  FADD.FTZ R131, R129, R134 ;  /* 0x0000008681837221 */ /* 0x000fe20000010000 */
[----:B------:R-:W-:-:S03]  /*c460*/  FADD.FTZ R10, R130, R123 ;  /* 0x0000007b820a7221 */ /* 0x000fc60000010000 */
[----:B--2---:R-:W-:Y:S01]  /*c470*/  FADD.FTZ R134, R168, R131 ;  /* 0x00000083a8867221 */ /* 0x004fe20000010000 */
[----:B------:R-:W-:Y:S02]  /*c480*/  FADD.FTZ R121, R127, R10 ;  /* 0x0000000a7f797221 */ /* 0x000fe40000010000 */
[----:B------:R-:W1:Y:S01]  /*c490*/  MUFU.EX2 R159, R159 ;  /* 0x0000009f009f7308 */ /* 0x000e620000000800 */
[C---:B----4-:R-:W-:Y:S01]  /*c4a0*/  F2FP.F16.F32.PACK_AB R173, R132.reuse, R127 ;  /* 0x0000007f84ad723e */ /* 0x050fe200000000ff */
[----:B------:R-:W-:-:S04]  /*c4b0*/  FADD.FTZ R121, R132, R121 ;  /* 0x0000007984797221 */ /* 0x000fc80000010000 */
[----:B------:R-:W-:Y:S02]  /*c4c0*/  FADD.FTZ R121, R136, R121 ;  /* 0x0000007988797221 */ /* 0x000fe40000010000 */
[----:B------:R2:W3:Y:S01]  /*c4d0*/  MUFU.EX2 R138, R179 ;  /* 0x000000b3008a7308 */ /* 0x0004e20000000800 */
[C---:B0-----:R-:W-:Y:S01]  /*c4e0*/  FADD.FTZ R123, R133.reuse, R134 ;  /* 0x00000086857b7221 */ /* 0x041fe20000010000 */
[----:B------:R-:W-:-:S06]  /*c4f0*/  F2FP.F16.F32.PACK_AB R168, R133, R168 ;  /* 0x000000a885a8723e */ /* 0x000fcc00000000ff */
[----:B------:R-:W0:Y:S01]  /*c500*/  MUFU.EX2 R169, R171 ;  /* 0x000000ab00a97308 */ /* 0x000e220000000800 */
[C---:B-1----:R-:W-:Y:S01]  /*c510*/  FADD.FTZ R121, R159.reuse, R121 ;  /* 0x000000799f797221 */ /* 0x042fe20000010000 */
[----:B--2---:R-:W-:Y:S02]  /*c520*/  F2FP.F16.F32.PACK_AB R179, R130, R7 ;  /* 0x0000000782b3723e */ /* 0x004fe400000000ff */
[----:B------:R-:W-:-:S04]  /*c530*/  F2FP.F16.F32.PACK_AB R175, R159, R136 ;  /* 0x000000889faf723e */ /* 0x000fc800000000ff */
[----:B------:R-:W1:Y:S01]  /*c540*/  MUFU.EX2 R170, R170 ;  /* 0x000000aa00aa7308 */ /* 0x000e620000000800 */
[----:B---3--:R-:W-:-:S07]  /*c550*/  FADD.FTZ R121, R138, R121 ;  /* 0x000000798a797221 */ /* 0x008fce0000010000 */
[----:B------:R2:W3:Y:S01]  /*c560*/  MUFU.EX2 R134, R181 ;  /* 0x000000b500867308 */ /* 0x0004e20000000800 */
[C---:B0-----:R-:W-:Y:S01]  /*c570*/  FADD.FTZ R121, R169.reuse, R121 ;  /* 0x00000079a9797221 */ /* 0x041fe20000010000 */
[----:B------:R-:W-:-:S06]  /*c580*/  F2FP.F16.F32.PACK_AB R169, R169, R138 ;  /* 0x0000008aa9a9723e */ /* 0x000fcc00000000ff */
[----:B------:R-:W0:Y:S01]  /*c590*/  MUFU.EX2 R137, R137 ;  /* 0x0000008900897308 */ /* 0x000e220000000800 */
[----:B-1----:R-:W-:Y:S01]  /*c5a0*/  FADD.FTZ R10, R170, R123 ;  /* 0x0000007baa0a7221 */ /* 0x002fe20000010000 */
[----:B--2---:R-:W-:-:S06]  /*c5b0*/  F2FP.F16.F32.PACK_AB R181, R157, R126 ;  /* 0x0000007e9db5723e */ /* 0x004fcc00000000ff */
[----:B------:R-:W1:Y:S01]  /*c5c0*/  MUFU.EX2 R122, R122 ;  /* 0x0000007a007a7308 */ /* 0x000e620000000800 */
[----:B---3--:R-:W-:Y:S01]  /*c5d0*/  FADD.FTZ R121, R134, R121 ;  /* 0x0000007986797221 */ /* 0x008fe20000010000 */
[C---:B0-----:R-:W-:Y:S01]  /*c5e0*/  FADD.FTZ R10, R137.reuse, R10 ;  /* 0x0000000a890a7221 */ /* 0x041fe20000010000 */
[----:B------:R-:W-:Y:S02]  /*c5f0*/  F2FP.F16.F32.PACK_AB R170, R137, R170 ;  /* 0x000000aa89aa723e */ /* 0x000fe400000000ff */
[C---:B-1----:R-:W-:Y:S01]  /*c600*/  FADD.FTZ R7, R122.reuse, R121 ;  /* 0x000000797a077221 */ /* 0x042fe20000010000 */
[----:B------:R-:W-:Y:S01]  /*c610*/  F2FP.F16.F32.PACK_AB R171, R122, R134 ;  /* 0x000000867aab723e */ /* 0x000fe200000000ff */
[----:B------:R-:W-:Y:S06]  /*c620*/  @P1 BRA `(.L_x_3981) ;  /* 0xffffffd000541947 */ /* 0x000fec000383ffff */
.L_x_3964:
        /* <DEDUP_REMOVED lines=99> */
.L_x_3982:
[----:B------:R-:W-:Y:S01]  /*cc60*/  ULEA UR5, UR36, UR38, 0x3 ;  /* 0x0000002624057291 */ /* 0x000fe2000f8e183f */
[----:B------:R-:W-:-:S05]  /*cc70*/  IMAD.U32 R2, RZ, RZ, UR37 ;  /* 0x00000025ff027e24 */ /* 0x000fca000f8e00ff */
[----:B------:R-:W-:-:S04]  /*cc80*/  SHF.L.U32 R2, R2, 0x1f, RZ ;  /* 0x0000001f02027819 */ /* 0x000fc800000006ff */
[----:B------:R0:W1:Y:S01]  /*cc90*/  SYNCS.PHASECHK.TRANS64.TRYWAIT P1, [UR5+0x30850], R2 ;  /* 0x03085002ff0075a7 */ /* 0x0000620008020145 */
[----:B------:R-:W-:Y:S05]  /*cca0*/  @!P0 BRA `(.L_x_3983) ;  /* 0x0000000000048947 */ /* 0x000fea0003800000 */
[----:B------:R-:W-:Y:S01]  /*ccb0*/  BPT.TRAP 0x1 ;  /* 0x000000040000795c */ /* 0x000fe20000300000 */
.L_x_3983:
[----:B-1----:R-:W-:Y:S05]  /*ccc0*/  @P1 BRA `(.L_x_3984) ;  /* 0x0000000000081947 */ /* 0x002fea0003800000 */
[----:B------:R-:W1:Y:S02]  /*ccd0*/  SYNCS.PHASECHK.TRANS64.TRYWAIT P0, [UR5+0x30850], R2 ;  /* 0x03085002ff0075a7 */ /* 0x000e640008000145 */
[----:B-1----:R-:W-:Y:S05]  /*cce0*/  @!P0 BRA `(.L_x_3985) ;  /* 0x0000008800408947 */ /* 0x002fea0003800000 */
.L_x_3984:
[----:B------:R-:W-:Y:S01]  /*ccf0*/  UIADD3 UR38, UR38, 0x400, URZ ;  /* 0x0000040026267890 */ /* 0x000fe2000fffe03f */
[----:B------:R-:W-:Y:S01]  /*cd00*/  WARPGROUP.ARRIVE ;  /* 0x00000000000079c5 */ /* 0x000fe20000000000 */
[----:B------:R-:W-:Y:S01]  /*cd10*/  UMOV UR7, 0x40000040 ;  /* 0x4000004000077882 */ /* 0x000fe20000000000 */
[----:B01----:R-:W0:Y:S01]  /*cd20*/  SHFL.BFLY PT, R2, R7, 0x2, 0x1f ;  /* 0x0c401f0007027f89 */ /* 0x003e2200000e0000 */
[----:B------:R-:W-:Y:S01]  /*cd30*/  USHF.R.U32.HI UR38, URZ, 0x4, UR38 ;  /* 0x000000043f267899 */ /* 0x000fe20008011626 */
[----:B------:R-:W-:Y:S01]  /*cd40*/  IMAD.MOV.U32 R8, RZ, RZ, RZ ;  /* 0x000000ffff087224 */ /* 0x000fe200078e00ff */
[----:B------:R-:W-:Y:S01]  /*cd50*/  R2UR UR8, R199 ;  /* 0x00000000c70872ca */ /* 0x000fe200000e0000 */
[----:B------:R-:W1:Y:S01]  /*cd60*/  SHFL.BFLY PT, R3, R10, 0x2, 0x1f ;  /* 0x0c401f000a037f89 */ /* 0x000e6200000e0000 */
[----:B------:R-:W-:Y:S01]  /*cd70*/  ULOP3.LUT UR38, UR38, 0x3fff, URZ, 0xc0, !UPT ;  /* 0x00003fff26267892 */ /* 0x000fe2000f8ec03f */
[----:B------:R-:W2:Y:S03]  /*cd80*/  S2R R14, SR_TID.X ;  /* 0x00000000000e7919 */ /* 0x000ea60000002100 */
        /* <DEDUP_REMOVED lines=8> */
[----:B0-----:R-:W-:Y:S01]  /*ce10*/  FADD.FTZ R6, R2, R7 ;  /* 0x0000000702067221 */ /* 0x001fe20000010000 */
[----:B------:R-:W-:Y:S01]  /*ce20*/  UMOV UR7, 0x40000040 ;  /* 0x4000004000077882 */ /* 0x000fe20000000000 */
[----:B------:R-:W-:-:S02]  /*ce30*/  IMAD.U32 R7, RZ, RZ, UR5 ;  /* 0x00000005ff077e24 */ /* 0x000fc4000f8e00ff */
[----:B-1----:R-:W-:Y:S01]  /*ce40*/  FADD.FTZ R3, R3, R10 ;  /* 0x0000000a03037221 */ /* 0x002fe20000010000 */
[----:B------:R-:W-:Y:S01]  /*ce50*/  IMAD.MOV.U32 R10, RZ, RZ, RZ ;  /* 0x000000ffff0a7224 */ /* 0x000fe200078e00ff */
[----:B------:R-:W0:Y:S01]  /*ce60*/  SHFL.BFLY PT, R9, R6, 0x1, 0x1f ;  /* 0x0c201f0006097f89 */ /* 0x000e2200000e0000 */
[----:B------:R-:W-:Y:S01]  /*ce70*/  IMAD.U32 R199, RZ, RZ, UR8 ;  /* 0x00000008ffc77e24 */ /* 0x000fe2000f8e00ff */
[----:B------:R-:W-:Y:S02]  /*ce80*/  USEL UR36, UR36, URZ, UP0 ;  /* 0x0000003f24247287 */ /* 0x000fe40008000000 */
[----:B------:R-:W1:Y:S01]  /*ce90*/  SHFL.BFLY PT, R2, R3, 0x1, 0x1f ;  /* 0x0c201f0003027f89 */ /* 0x000e6200000e0000 */
[----:B--2---:R-:W-:Y:S01]  /*cea0*/  LOP3.LUT P2, RZ, R14, 0x7f, RZ, 0xc0, !PT ;  /* 0x0000007f0eff7812 */ /* 0x004fe2000784c0ff */
[----:B0-----:R-:W-:Y:S01]  /*ceb0*/  FADD.FTZ R13, R6, R9 ;  /* 0x00000009060d7221 */ /* 0x001fe20000010000 */
[----:B-1----:R-:W-:-:S04]  /*cec0*/  FADD.FTZ R12, R3, R2 ;  /* 0x00000002030c7221 */ /* 0x002fc80000010000 */
[----:B------:R-:W-:Y:S01]  /*ced0*/  FSETP.NE.FTZ.AND P1, PT, R13, RZ, PT ;  /* 0x000000ff0d00720b */ /* 0x000fe20003f35000 */
[----:B------:R-:W-:Y:S02]  /*cee0*/  IMAD.MOV.U32 R2, RZ, RZ, -0x800000 ;  /* 0xff800000ff027424 */ /* 0x000fe400078e00ff */
[----:B------:R-:W-:Y:S01]  /*cef0*/  IMAD.MOV.U32 R3, RZ, RZ, -0x800000 ;  /* 0xff800000ff037424 */ /* 0x000fe200078e00ff */
[----:B------:R-:W-:-:S09]  /*cf00*/  FSETP.NE.FTZ.AND P0, PT, R12, RZ, PT ;  /* 0x000000ff0c00720b */ /* 0x000fd20003f15000 */
[----:B------:R-:W0:Y:S01]  /*cf10*/  @P1 MUFU.LG2 R11, R13 ;  /* 0x0000000d000b1308 */ /* 0x000e220000000c00 */
[----:B------:R-:W-:-:S03]  /*cf20*/  @P1 FMUL.FTZ R14, R0, 0.69314718246459960938 ;  /* 0x3f317218000e1820 */ /* 0x000fc60000410000 */
[----:B------:R-:W-:Y:S01]  /*cf30*/  @P0 FMUL.FTZ R6, R0, 0.69314718246459960938 ;  /* 0x3f31721800060820 */ /* 0x000fe20000410000 */
[----:B------:R-:W-:-:S03]  /*cf40*/  @!P2 VIADD R0, R7, 0x30860 ;  /* 0x000308600700a836 */ /* 0x000fc60000000000 */
[----:B------:R-:W1:Y:S08]  /*cf50*/  @P0 MUFU.LG2 R9, R12 ;  /* 0x0000000c00090308 */ /* 0x000e700000000c00 */
[----:B------:R-:W2:Y:S01]  /*cf60*/  @P1 MUFU.RCP R10, R13 ;  /* 0x0000000d000a1308 */ /* 0x000ea20000001000 */
[----:B0-----:R-:W-:-:S04]  /*cf70*/  @P1 FMUL.FTZ R11, R11, 0.69314718246459960938 ;  /* 0x3f3172180b0b1820 */ /* 0x001fc80000410000 */
[----:B------:R-:W-:Y:S01]  /*cf80*/  @P1 FFMA.FTZ R2, R14, R4, R11 ;  /* 0x000000040e021223 */ /* 0x000fe2000001000b */
[----:B------:R-:W-:Y:S02]  /*cf90*/  @!P2 PRMT R4, RZ, 0x654, R0 ;  /* 0x00000654ff04a816 */ /* 0x000fe40000000000 */
[----:B------:R-:W0:Y:S01]  /*cfa0*/  @P0 MUFU.RCP R8, R12 ;  /* 0x0000000c00080308 */ /* 0x000e220000001000 */
[----:B-1----:R-:W-:-:S04]  /*cfb0*/  @P0 FMUL.FTZ R9, R9, 0.69314718246459960938 ;  /* 0x3f31721809090820 */ /* 0x002fc80000410000 */
        /* <DEDUP_REMOVED lines=30> */
[----:B--2---:R-:W-:Y:S01]  /*d1a0*/  FMUL.FTZ R127, R43, R10 ;  /* 0x0000000a2b7f7220 */ /* 0x004fe20000410000 */
[----:B0-----:R-:W-:Y:S01]  /*d1b0*/  FMUL.FTZ R0, R32, R8 ;  /* 0x0000000820007220 */ /* 0x001fe20000410000 */
        /* <DEDUP_REMOVED lines=94> */
.L_x_3915:
        /* <DEDUP_REMOVED lines=13> */
[----:B------:R-:W-:Y:S01]  /*d870*/  R2UR UR4, R198 ;  /* 0x00000000c60472ca */ /* 0x000fe200000e0000 */
        /* <DEDUP_REMOVED lines=8> */
[----:B------:R-:W-:Y:S01]  /*d900*/  F2FP.F16.F32.PACK_AB R97, R99, R98 ;  /* 0x000000626361723e */ /* 0x000fe200000000ff */
[----:B------:R-:W-:Y:S01]  /*d910*/  UIMAD.WIDE UR8, UR4, 0x4, UR8 ;  /* 0x00000004040878a5 */ /* 0x000fe2000f8e0208 */
        /* <DEDUP_REMOVED lines=8> */
[----:B------:R-:W-:Y:S02]  /*d9a0*/  MOV R16, R38 ;  /* 0x0000002600107202 */ /* 0x000fe40000000f00 */
[----:B0-----:R-:W-:Y:S02]  /*d9b0*/  MOV R17, R5 ;  /* 0x0000000500117202 */ /* 0x001fe40000000f00 */
[----:B------:R-:W-:-:S02]  /*d9c0*/  F2FP.F16.F32.PACK_AB R114, R117, R116 ;  /* 0x000000747572723e */ /* 0x000fc400000000ff */
[----:B------:R-:W-:Y:S01]  /*d9d0*/  F2FP.F16.F32.PACK_AB R115, R119, R118 ;  /* 0x000000767773723e */ /* 0x000fe200000000ff */
[----:B------:R-:W-:-:S03]  /*d9e0*/  IMAD.WIDE R4, R203, 0x2, R16 ;  /* 0x00000002cb047825 */ /* 0x000fc600078e0210 */
[C---:B------:R-:W-:Y:S02]  /*d9f0*/  LOP3.LUT R21, R4.reuse, 0x380, RZ, 0xc0, !PT ;  /* 0x0000038004157812 */ /* 0x040fe400078ec0ff */
[C---:B------:R-:W-:Y:S02]  /*da00*/  IADD3 R75, P2, R4.reuse, 0x20, RZ ;  /* 0x00000020044b7810 */ /* 0x040fe40007f5e0ff */
[C---:B------:R-:W-:Y:S02]  /*da10*/  IADD3 R95, P1, R4.reuse, 0x40, RZ ;  /* 0x00000040045f7810 */ /* 0x040fe40007f3e0ff */
[C---:B------:R-:W-:Y:S01]  /*da20*/  IADD3 R135, P6, R4.reuse, 0x60, RZ ;  /* 0x0000006004877810 */ /* 0x040fe20007fde0ff */
[--C-:B------:R-:W-:Y:S01]  /*da30*/  IMAD.X R9, RZ, RZ, R5.reuse, P2 ;  /* 0x000000ffff097224 */ /* 0x100fe200010e0605 */
[C---:B------:R-:W-:Y:S01]  /*da40*/  IADD3 R137, P5, R4.reuse, 0x4000, RZ ;  /* 0x0000400004897810 */ /* 0x040fe20007fbe0ff */
[--C-:B------:R-:W-:Y:S01]  /*da50*/  IMAD.X R11, RZ, RZ, R5.reuse, P1 ;  /* 0x000000ffff0b7224 */ /* 0x100fe200008e0605 */
[----:B------:R-:W-:Y:S01]  /*da60*/  SHF.R.U64 R21, R21, 0x3, RZ ;  /* 0x0000000315157819 */ /* 0x000fe200000012ff */
[--C-:B------:R-:W-:Y:S01]  /*da70*/  IMAD.X R13, RZ, RZ, R5.reuse, P6 ;  /* 0x000000ffff0d7224 */ /* 0x100fe200030e0605 */
[C---:B------:R-:W-:Y:S01]  /*da80*/  IADD3 R139, P0, R4.reuse, 0x4020, RZ ;  /* 0x00004020048b7810 */ /* 0x040fe20007f1e0ff */
[----:B------:R-:W-:Y:S01]  /*da90*/  IMAD.X R15, RZ, RZ, R5, P5 ;  /* 0x000000ffff0f7224 */ /* 0x000fe200028e0605 */
[----:B------:R-:W-:-:S02]  /*daa0*/  IADD3 R141, P4, R4, 0x4040, RZ ;  /* 0x00004040048d7810 */ /* 0x000fc40007f9e0ff */
[C---:B------:R-:W-:Y:S01]  /*dab0*/  IADD3 R143, P3, R4.reuse, 0x4060, RZ ;  /* 0x00004060048f7810 */ /* 0x040fe20007f7e0ff */
[--C-:B------:R-:W-:Y:S01]  /*dac0*/  IMAD.X R25, RZ, RZ, R5.reuse, P0 ;  /* 0x000000ffff197224 */ /* 0x100fe200000e0605 */
[C---:B------:R-:W-:Y:S01]  /*dad0*/  IADD3 R145, P2, R4.reuse, 0x8000, RZ ;  /* 0x0000800004917810 */ /* 0x040fe20007f5e0ff */
[--C-:B------:R-:W-:Y:S01]  /*dae0*/  IMAD.X R27, RZ, RZ, R5.reuse, P4 ;  /* 0x000000ffff1b7224 */ /* 0x100fe200020e0605 */
[C---:B------:R-:W-:Y:S01]  /*daf0*/  IADD3 R147, P1, R4.reuse, 0x8020, RZ ;  /* 0x0000802004937810 */ /* 0x040fe20007f3e0ff */
[--C-:B------:R-:W-:Y:S01]  /*db00*/  IMAD.X R29, RZ, RZ, R5.reuse, P3 ;  /* 0x000000ffff1d7224 */ /* 0x100fe200018e0605 */
[C---:B------:R-:W-:Y:S01]  /*db10*/  IADD3 R149, P6, R4.reuse, 0x8040, RZ ;  /* 0x0000804004957810 */ /* 0x040fe20007fde0ff */
[--C-:B------:R-:W-:Y:S01]  /*db20*/  IMAD.X R31, RZ, RZ, R5.reuse, P2 ;  /* 0x000000ffff1f7224 */ /* 0x100fe200010e0605 */
[----:B------:R-:W-:Y:S01]  /*db30*/  IADD3 R151, P5, R4, 0x8060, RZ ;  /* 0x0000806004977810 */ /* 0x000fe20007fbe0ff */
[--C-:B------:R-:W-:Y:S01]  /*db40*/  IMAD.X R33, RZ, RZ, R5.reuse, P1 ;  /* 0x000000ffff217224 */ /* 0x100fe200008e0605 */
[----:B------:R-:W-:Y:S01]  /*db50*/  LOP3.LUT R4, R21, R4, RZ, 0x3c, !PT ;  /* 0x0000000415047212 */ /* 0x000fe200078e3cff */
[--C-:B------:R-:W-:Y:S01]  /*db60*/  IMAD.X R35, RZ, RZ, R5.reuse, P6 ;  /* 0x000000ffff237224 */ /* 0x100fe200030e0605 */
[----:B------:R-:W-:Y:S01]  /*db70*/  LOP3.LUT R8, R75, 0x380, RZ, 0xc0, !PT ;  /* 0x000003804b087812 */ /* 0x000fe200078ec0ff */
[----:B------:R-:W-:Y:S01]  /*db80*/  IMAD.X R21, RZ, RZ, R5, P5 ;  /* 0x000000ffff157224 */ /* 0x000fe200028e0605 */
[----:B------:R-:W-:-:S02]  /*db90*/  LOP3.LUT R10, R95, 0x380, RZ, 0xc0, !PT ;  /* 0x000003805f0a7812 */ /* 0x000fc400078ec0ff */
[----:B------:R-:W-:Y:S02]  /*dba0*/  LOP3.LUT R12, R135, 0x380, RZ, 0xc0, !PT ;  /* 0x00000380870c7812 */ /* 0x000fe400078ec0ff */
[----:B------:R-:W-:Y:S02]  /*dbb0*/  LOP3.LUT R14, R137, 0x380, RZ, 0xc0, !PT ;  /* 0x00000380890e7812 */ /* 0x000fe400078ec0ff */
[----:B------:R-:W-:Y:S02]  /*dbc0*/  LOP3.LUT R24, R139, 0x380, RZ, 0xc0, !PT ;  /* 0x000003808b187812 */ /* 0x000fe400078ec0ff */
[----:B------:R-:W-:Y:S02]  /*dbd0*/  LOP3.LUT R26, R141, 0x380, RZ, 0xc0, !PT ;  /* 0x000003808d1a7812 */ /* 0x000fe400078ec0ff */
[----:B------:R-:W-:Y:S02]  /*dbe0*/  SHF.R.U64 R8, R8, 0x3, RZ ;  /* 0x0000000308087819 */ /* 0x000fe400000012ff */
[----:B------:R-:W-:-:S02]  /*dbf0*/  SHF.R.U64 R10, R10, 0x3, RZ ;  /* 0x000000030a0a7819 */ /* 0x000fc400000012ff */
[----:B------:R-:W-:Y:S02]  /*dc00*/  LOP3.LUT R28, R143, 0x380, RZ, 0xc0, !PT ;  /* 0x000003808f1c7812 */ /* 0x000fe400078ec0ff */
[----:B------:R-:W-:Y:S02]  /*dc10*/  LOP3.LUT R30, R145, 0x380, RZ, 0xc0, !PT ;  /* 0x00000380911e7812 */ /* 0x000fe400078ec0ff */
[----:B------:R-:W-:Y:S02]  /*dc20*/  MOV R132, R4 ;  /* 0x0000000400847202 */ /* 0x000fe40000000f00 */
[----:B------:R-:W-:Y:S02]  /*dc30*/  F2FP.F16.F32.PACK_AB R4, R20, R7 ;  /* 0x000000071404723e */ /* 0x000fe400000000ff */
[----:B------:R-:W-:Y:S02]  /*dc40*/  SHF.R.U64 R12, R12, 0x3, RZ ;  /* 0x000000030c0c7819 */ /* 0x000fe400000012ff */
[----:B------:R-:W-:-:S02]  /*dc50*/  SHF.R.U64 R14, R14, 0x3, RZ ;  /* 0x000000030e0e7819 */ /* 0x000fc400000012ff */
[----:B------:R-:W-:Y:S02]  /*dc60*/  F2FP.F16.F32.PACK_AB R5, R128, R133 ;  /* 0x000000858005723e */ /* 0x000fe400000000ff */
[----:B------:R-:W-:Y:S02]  /*dc70*/  LOP3.LUT R20, R147, 0x380, RZ, 0xc0, !PT ;  /* 0x0000038093147812 */ /* 0x000fe400078ec0ff */
[----:B------:R-:W-:Y:S01]  /*dc80*/  F2FP.F16.F32.PACK_AB R7, R131, R32 ;  /* 0x000000208307723e */ /* 0x000fe200000000ff */
[----:B------:R-:W-:Y:S01]  /*dc90*/  BAR.SYNC.DEFER_BLOCKING 0x1, 0x100 ;  /* 0x0044000000007b1d */ /* 0x000fe20000010000 */
[----:B------:R-:W-:Y:S02]  /*dca0*/  SHF.R.U64 R24, R24, 0x3, RZ ;  /* 0x0000000318187819 */ /* 0x000fe400000012ff */
[----:B------:R-:W-:Y:S02]  /*dcb0*/  SHF.R.U64 R26, R26, 0x3, RZ ;  /* 0x000000031a1a7819 */ /* 0x000fe400000012ff */
[----:B------:R-:W-:-:S02]  /*dcc0*/  LOP3.LUT R74, R151, 0x380, RZ, 0xc0, !PT ;  /* 0x00000380974a7812 */ /* 0x000fc400078ec0ff */
[----:B------:R-:W-:Y:S02]  /*dcd0*/  LOP3.LUT R8, R8, R75, RZ, 0x3c, !PT ;  /* 0x0000004b08087212 */ /* 0x000fe400078e3cff */
[----:B------:R-:W-:Y:S02]  /*dce0*/  LOP3.LUT R10, R10, R95, RZ, 0x3c, !PT ;  /* 0x0000005f0a0a7212 */ /* 0x000fe400078e3cff */
[----:B------:R-:W-:Y:S02]  /*dcf0*/  SHF.R.U64 R28, R28, 0x3, RZ ;  /* 0x000000031c1c7819 */ /* 0x000fe400000012ff */
[----:B------:R-:W-:Y:S02]  /*dd00*/  SHF.R.U64 R30, R30, 0x3, RZ ;  /* 0x000000031e1e7819 */ /* 0x000fe400000012ff */
[----:B------:R-:W-:Y:S02]  /*dd10*/  LOP3.LUT R12, R12, R135, RZ, 0x3c, !PT ;  /* 0x000000870c0c7212 */ /* 0x000fe400078e3cff */
[----:B------:R-:W-:-:S02]  /*dd20*/  LOP3.LUT R14, R14, R137, RZ, 0x3c, !PT ;  /* 0x000000890e0e7212 */ /* 0x000fc400078e3cff */
[----:B------:R-:W-:Y:S02]  /*dd30*/  LOP3.LUT R34, R149, 0x380, RZ, 0xc0, !PT ;  /* 0x0000038095227812 */ /* 0x000fe400078ec0ff */
[----:B------:R-:W-:Y:S02]  /*dd40*/  SHF.R.U64 R20, R20, 0x3, RZ ;  /* 0x0000000314147819 */ /* 0x000fe400000012ff */
[----:B------:R-:W-:Y:S01]  /*dd50*/  LOP3.LUT R24, R24, R139, RZ, 0x3c, !PT ;  /* 0x0000008b18187212 */ /* 0x000fe200078e3cff */
[----:B------:R0:W-:Y:S01]  /*dd60*/  STSM.16.M88.4 [R132], R4 ;  /* 0x0000000484007844 */ /* 0x0001e20000000200 */
[----:B------:R-:W-:Y:S02]  /*dd70*/  LOP3.LUT R26, R26, R141, RZ, 0x3c, !PT ;  /* 0x0000008d1a1a7212 */ /* 0x000fe400078e3cff */
[----:B------:R-:W-:Y:S02]  /*dd80*/  SHF.R.U64 R74, R74, 0x3, RZ ;  /* 0x000000034a4a7819 */ /* 0x000fe400000012ff */
[----:B------:R-:W-:-:S02]  /*dd90*/  LOP3.LUT R28, R28, R143, RZ, 0x3c, !PT ;  /* 0x0000008f1c1c7212 */ /* 0x000fc400078e3cff */
[----:B------:R-:W-:Y:S02]  /*dda0*/  LOP3.LUT R30, R30, R145, RZ, 0x3c, !PT ;  /* 0x000000911e1e7212 */ /* 0x000fe400078e3cff */
[----:B------:R-:W-:Y:S02]  /*ddb0*/  MOV R131, R8 ;  /* 0x0000000800837202 */ /* 0x000fe40000000f00 */
[----:B------:R-:W-:Y:S02]  /*ddc0*/  MOV R130, R10 ;  /* 0x0000000a00827202 */ /* 0x000fe40000000f00 */
[----:B------:R-:W-:Y:S02]  /*ddd0*/  F2FP.F16.F32.PACK_AB R8, R41, R40 ;  /* 0x000000282908723e */ /* 0x000fe400000000ff */
[----:B------:R-:W-:Y:S02]  /*dde0*/  F2FP.F16.F32.PACK_AB R9, R127, R122 ;  /* 0x0000007a7f09723e */ /* 0x000fe400000000ff */
[----:B0-----:R-:W-:-:S02]  /*ddf0*/  F2FP.F16.F32.PACK_AB R4, R121, R0 ;  /* 0x000000007904723e */ /* 0x001fc400000000ff */
[----:B------:R-:W-:Y:S02]  /*de00*/  F2FP.F16.F32.PACK_AB R5, R126, R125 ;  /* 0x0000007d7e05723e */ /* 0x000fe400000000ff */
[----:B------:R-:W-:Y:S02]  /*de10*/  F2FP.F16.F32.PACK_AB R6, R37, R36 ;  /* 0x000000242506723e */ /* 0x000fe400000000ff */
[----:B------:R-:W-:Y:S02]  /*de20*/  F2FP.F16.F32.PACK_AB R7, R129, R124 ;  /* 0x0000007c8107723e */ /* 0x000fe400000000ff */
[----:B------:R-:W-:Y:S02]  /*de30*/  F2FP.F16.F32.PACK_AB R10, R45, R44 ;  /* 0x0000002c2d0a723e */ /* 0x000fe400000000ff */
[----:B------:R-:W-:Y:S01]  /*de40*/  F2FP.F16.F32.PACK_AB R11, R47, R120 ;  /* 0x000000782f0b723e */ /* 0x000fe200000000ff */
[----:B------:R0:W-:Y:S01]  /*de50*/  STSM.16.M88.4 [R131], R4 ;  /* 0x0000000483007844 */ /* 0x0001e20000000200 */
[----:B------:R-:W-:-:S02]  /*de60*/  SHF.R.U64 R34, R34, 0x3, RZ ;  /* 0x0000000322227819 */ /* 0x000fc400000012ff */
[----:B------:R-:W-:Y:S01]  /*de70*/  LOP3.LUT R32, R20, R147, RZ, 0x3c, !PT ;  /* 0x0000009314207212 */ /* 0x000fe200078e3cff */
[----:B------:R1:W-:Y:S01]  /*de80*/  STSM.16.M88.4 [R130], R8 ;  /* 0x0000000882007844 */ /* 0x0003e20000000200 */
[----:B------:R-:W-:Y:S02]  /*de90*/  MOV R128, R12 ;  /* 0x0000000c00807202 */ /* 0x000fe40000000f00 */
[----:B------:R-:W-:Y:S02]  /*dea0*/  MOV R123, R14 ;  /* 0x0000000e007b7202 */ /* 0x000fe40000000f00 */
[----:B------:R-:W-:Y:S02]  /*deb0*/  LOP3.LUT R20, R74, R151, RZ, 0x3c, !PT ;  /* 0x000000974a147212 */ /* 0x000fe400078e3cff */
[----:B------:R-:W-:Y:S02]  /*dec0*/  MOV R95, R24 ;  /* 0x00000018005f7202 */ /* 0x000fe40000000f00 */
[----:B------:R-:W-:-:S02]  /*ded0*/  MOV R94, R26 ;  /* 0x0000001a005e7202 */ /* 0x000fc40000000f00 */
[----:B------:R-:W-:Y:S02]  /*dee0*/  F2FP.F16.F32.PACK_AB R12, R49, R48 ;  /* 0x00000030310c723e */ /* 0x000fe400000000ff */
[----:B------:R-:W-:Y:S02]  /*def0*/  F2FP.F16.F32.PACK_AB R13, R51, R50 ;  /* 0x00000032330d723e */ /* 0x000fe400000000ff */
[----:B------:R-:W-:Y:S02]  /*df00*/  F2FP.F16.F32.PACK_AB R14, R53, R52 ;  /* 0x00000034350e723e */ /* 0x000fe400000000ff */
[----:B------:R-:W-:Y:S02]  /*df10*/  F2FP.F16.F32.PACK_AB R15, R55, R54 ;  /* 0x00000036370f723e */ /* 0x000fe400000000ff */
[----:B------:R-:W-:Y:S02]  /*df20*/  MOV R75, R28 ;  /* 0x0000001c004b7202 */ /* 0x000fe40000000f00 */
[----:B------:R-:W-:Y:S01]  /*df30*/  MOV R74, R30 ;  /* 0x0000001e004a7202 */ /* 0x000fe20000000f00 */
[----:B------:R-:W-:Y:S01]  /*df40*/  STSM.16.M88.4 [R128], R12 ;  /* 0x0000000c80007844 */ /* 0x000fe20000000200 */
[----:B------:R-:W-:-:S02]  /*df50*/  F2FP.F16.F32.PACK_AB R24, R57, R56 ;  /* 0x000000383918723e */ /* 0x000fc400000000ff */
        /* <DEDUP_REMOVED lines=8> */
[----:B------:R-:W-:Y:S02]  /*dfe0*/  LOP3.LUT R34, R34, R149, RZ, 0x3c, !PT ;  /* 0x0000009522227212 */ /* 0x000fe400078e3cff */
[----:B0-----:R-:W-:Y:S01]  /*dff0*/  F2FP.F16.F32.PACK_AB R4, R73, R72 ;  /* 0x000000484904723e */ /* 0x001fe200000000ff */
[----:B------:R-:W-:Y:S01]  /*e000*/  STSM.16.M88.4 [R95], R28 ;  /* 0x0000001c5f007844 */ /* 0x000fe20000000200 */
[----:B------:R-:W-:Y:S02]  /*e010*/  F2FP.F16.F32.PACK_AB R5, R46, R39 ;  /* 0x000000272e05723e */ /* 0x000fe400000000ff */
[----:B------:R-:W-:Y:S02]  /*e020*/  F2FP.F16.F32.PACK_AB R6, R77, R76 ;  /* 0x0000004c4d06723e */ /* 0x000fe400000000ff */
[----:B------:R-:W-:-:S02]  /*e030*/  F2FP.F16.F32.PACK_AB R7, R79, R78 ;  /* 0x0000004e4f07723e */ /* 0x000fc400000000ff */
[----:B-1----:R-:W-:Y:S02]  /*e040*/  F2FP.F16.F32.PACK_AB R8, R81, R80 ;  /* 0x000000505108723e */ /* 0x002fe400000000ff */
[----:B------:R-:W-:Y:S01]  /*e050*/  F2FP.F16.F32.PACK_AB R9, R83, R82 ;  /* 0x000000525309723e */ /* 0x000fe200000000ff */
[----:B------:R0:W-:Y:S01]  /*e060*/  STSM.16.M88.4 [R94], R4 ;  /* 0x000000045e007844 */ /* 0x0001e20000000200 */
[----:B------:R-:W-:Y:S02]  /*e070*/  F2FP.F16.F32.PACK_AB R10, R85, R84 ;  /* 0x00000054550a723e */ /* 0x000fe400000000ff */
[----:B------:R-:W-:Y:S02]  /*e080*/  F2FP.F16.F32.PACK_AB R11, R87, R86 ;  /* 0x00000056570b723e */ /* 0x000fe400000000ff */
[----:B------:R-:W-:Y:S02]  /*e090*/  MOV R32, R32 ;  /* 0x0000002000207202 */ /* 0x000fe40000000f00 */
[----:B------:R-:W-:Y:S01]  /*e0a0*/  MOV R34, R34 ;  /* 0x0000002200227202 */ /* 0x000fe20000000f00 */
[----:B------:R1:W-:Y:S01]  /*e0b0*/  STSM.16.M88.4 [R75], R8 ;  /* 0x000000084b007844 */ /* 0x0003e20000000200 */
[----:B------:R-:W-:-:S02]  /*e0c0*/  MOV R20, R20 ;  /* 0x0000001400147202 */ /* 0x000fc40000000f00 */
[----:B------:R-:W-:Y:S01]  /*e0d0*/  PLOP3.LUT P0, PT, PT, PT, UP0, 0x80, 0x0 ;  /* 0x000000000000781c */ /* 0x000fe20003f0f008 */
[----:B------:R1:W-:Y:S04]  /*e0e0*/  STSM.16.M88.4 [R74], R88 ;  /* 0x000000584a007844 */ /* 0x0003e80000000200 */
[----:B------:R1:W-:Y:S01]  /*e0f0*/  STSM.16.M88.4 [R32], R96 ;  /* 0x0000006020007844 */ /* 0x0003e20000000200 */
[----:B0-----:R-:W-:Y:S02]  /*e100*/  IMAD.U32 R4, RZ, RZ, UR8 ;  /* 0x00000008ff047e24 */ /* 0x001fe4000f8e00ff */
[----:B------:R-:W-:Y:S01]  /*e110*/  IMAD.U32 R5, RZ, RZ, UR9 ;  /* 0x00000009ff057e24 */ /* 0x000fe2000f8e00ff */
[----:B------:R1:W-:Y:S01]  /*e120*/  STSM.16.M88.4 [R34], R104 ;  /* 0x0000006822007844 */ /* 0x0003e20000000200 */
[----:B------:R-:W-:-:S03]  /*e130*/  ULDC.64 UR8, c[0x0][0xbe0] ;  /* 0x0002f80000087ab9 */ /* 0x000fc60000000a00 */
[----:B------:R1:W-:Y:S01]  /*e140*/  STSM.16.M88.4 [R20], R112 ;  /* 0x0000007014007844 */ /* 0x0003e20000000200 */
[----:B------:R-:W-:Y:S01]  /*e150*/  UISETP.NE.U32.AND UP1, UPT, UR8, URZ, UPT ;  /* 0x0000003f0800728c */ /* 0x000fe2000bf25070 */
[----:B------:R-:W-:Y:S03]  /*e160*/  BAR.SYNC.DEFER_BLOCKING 0x1, 0x100 ;  /* 0x0044000000007b1d */ /* 0x000fe60000010000 */
[----:B------:R-:W-:-:S05]  /*e170*/  UISETP.NE.AND.EX UP1, UPT, UR9, URZ, UPT, UP1 ;  /* 0x0000003f0900728c */ /* 0x000fca000bf25310 */
[----:B------:R-:W0:Y:S01]  /*e180*/  LDC R37, c[0x0][0xa88] ;  /* 0x0002a200ff257b82 */ /* 0x000e220000000800 */
[----:B------:R-:W-:Y:S01]  /*e190*/  PLOP3.LUT P1, PT, PT, PT, UP1, 0x80, 0x0 ;  /* 0x000000000000781c */ /* 0x000fe20003f2f018 */
[----:B------:R-:W-:-:S04]  /*e1a0*/  IMAD R7, R22, 0x40, R19 ;  /* 0x0000004016077824 */ /* 0x000fc800078e0213 */
[----:B------:R-:W-:Y:S02]  /*e1b0*/  @UP1 ULDC.64 UR8, c[0x0][0xbe0] ;  /* 0x0002f80000081ab9 */ /* 0x000fe40000000a00 */
[----:B------:R-:W-:Y:S01]  /*e1c0*/  @UP1 UIMAD.WIDE UR8, UR4, 0x4, UR8 ;  /* 0x00000004040818a5 */ /* 0x000fe2000f8e0208 */
[----:B------:R-:W-:-:S05]  /*e1d0*/  IMAD.WIDE R16, R7, 0x2, R16 ;  /* 0x0000000207107825 */ /* 0x000fca00078e0210 */
[----:B------:R-:W-:Y:S02]  /*e1e0*/  IMAD.U32 R6, RZ, RZ, UR8 ;  /* 0x00000008ff067e24 */ /* 0x000fe4000f8e00ff */
[----:B------:R-:W-:Y:S01]  /*e1f0*/  IMAD.U32 R7, RZ, RZ, UR9 ;  /* 0x00000009ff077e24 */ /* 0x000fe2000f8e00ff */
[----:B------:R-:W2:Y:S01]  /*e200*/  @P0 LDG.E R0, desc[UR60][R4.64] ;  /* 0x0000003c04000981 */ /* 0x000ea2000c1e1900 */
[----:B------:R-:W-:Y:S01]  /*e210*/  UMOV UR4, URZ ;  /* 0x0000003f00047c82 */ /* 0x000fe20008000000 */
[----:B------:R-:W-:Y:S02]  /*e220*/  IADD3 R33, P5, R16, 0x1000, RZ ;  /* 0x0000100010217810 */ /* 0x000fe40007fbe0ff */
[----:B0-----:R1:W5:Y:S01]  /*e230*/  @P1 LDG.E R37, desc[UR60][R6.64] ;  /* 0x0000003c06251981 */ /* 0x001362000c1e1900 */
[----:B--2---:R-:W-:Y:S01]  /*e240*/  @P0 R2UR UR4, R0 ;  /* 0x00000000000402ca */ /* 0x004fe200000e0000 */
[----:B-1----:R-:W-:-:S14]  /*e250*/  @P1 BRA `(.L_x_3988) ;  /* 0x0000000000101947 */ /* 0x002fdc0003800000 */
[----:B------:R-:W-:Y:S05]  /*e260*/  @!P0 BRA `(.L_x_3988) ;  /* 0x00000000000c8947 */ /* 0x000fea0003800000 */
[----:B------:R-:W2:Y:S04]  /*e270*/  LDG.E R0, desc[UR60][R4.64] ;  /* 0x0000003c04007981 */ /* 0x000ea8000c1e1900 */
[----:B-----5:R-:W2:Y:S02]  /*e280*/  LDG.E R37, desc[UR60][R4.64+0x4] ;  /* 0x0000043c04257981 */ /* 0x020ea4000c1e1900 */
[----:B--2---:R-:W-:-:S07]  /*e290*/  IMAD.IADD R37, R37, 0x1, -R0 ;  /* 0x0000000125257824 */ /* 0x004fce00078e0a00 */
.L_x_3988:
[----:B------:R-:W-:Y:S01]  /*e2a0*/  R2UR UR17, R197 ;  /* 0x00000000c51172ca */ /* 0x000fe200000e0000 */
[----:B------:R-:W-:Y:S01]  /*e2b0*/  ULDC.64 UR12, c[0x0][0xb70] ;  /* 0x0002dc00000c7ab9 */ /* 0x000fe20000000a00 */
[----:B------:R-:W-:Y:S01]  /*e2c0*/  R2UR UR15, R198 ;  /* 0x00000000c60f72ca */ /* 0x000fe200000e0000 */
[----:B------:R-:W-:Y:S01]  /*e2d0*/  USHF.R.S32.HI UR11, URZ, 0x1f, UR4 ;  /* 0x0000001f3f0b7899 */ /* 0x000fe20008011404 */
[----:B------:R-:W-:Y:S01]  /*e2e0*/  IADD3 R5, P3, R16, 0x3000, RZ ;  /* 0x0000300010057810 */ /* 0x000fe20007f7e0ff */
[----:B------:R-:W-:Y:S01]  /*e2f0*/  UMOV UR10, UR4 ;  /* 0x00000004000a7c82 */ /* 0x000fe20008000000 */
[----:B------:R-:W-:Y:S01]  /*e300*/  IMAD R6, R196, 0x80, R201 ;  /* 0x00000080c4067824 */ /* 0x000fe200078e02c9 */
[----:B------:R-:W-:Y:S02]  /*e310*/  IADD3 R57, P0, R16, 0x4000, RZ ;  /* 0x0000400010397810 */ /* 0x000fe40007f1e0ff */
[----:B------:R-:W-:Y:S02]  /*e320*/  LOP3.LUT R4, R5, 0x380, RZ, 0xc0, !PT ;  /* 0x0000038005047812 */ /* 0x000fe400078ec0ff */
[----:B------:R-:W-:-:S02]  /*e330*/  SHF.R.S32.HI R0, RZ, 0x1f, R6 ;  /* 0x0000001fff007819 */ /* 0x000fc40000011406 */
[----:B------:R-:W-:Y:S01]  /*e340*/  USHF.R.S32.HI UR14, URZ, 0x1f, UR17 ;  /* 0x0000001f3f0e7899 */ /* 0x000fe20008011411 */
[----:B------:R-:W-:Y:S01]  /*e350*/  SHF.R.U64 R4, R4, 0x3, RZ ;  /* 0x0000000304047819 */ /* 0x000fe200000012ff */
[----:B------:R-:W-:Y:S01]  /*e360*/  UIMAD.WIDE.U32 UR8, UR17, UR12, UR10 ;  /* 0x0000000c110872a5 */ /* 0x000fe2000f8e000a */
[----:B------:R-:W-:Y:S01]  /*e370*/  IADD3 R9, P4, R16, 0x2000, RZ ;  /* 0x0000200010097810 */ /* 0x000fe20007f9e0ff */
[----:B------:R-:W-:Y:S01]  /*e380*/  UIMAD UR7, UR14, UR12, URZ ;  /* 0x0000000c0e0772a4 */ /* 0x000fe2000f8e023f */
[----:B------:R-:W-:Y:S02]  /*e390*/  LOP3.LUT R4, R4, R5, RZ, 0x3c, !PT ;  /* 0x0000000504047212 */ /* 0x000fe400078e3cff */
[C---:B------:R-:W-:Y:S01]  /*e3a0*/  IADD3 R45, P1, R16.reuse, 0x5000, RZ ;  /* 0x00005000102d7810 */ /* 0x040fe20007f3e0ff */
[----:B------:R-:W-:Y:S01]  /*e3b0*/  UIMAD UR10, UR17, UR13, UR7 ;  /* 0x0000000d110a72a4 */ /* 0x000fe2000f8e0207 */
[----:B------:R-:W-:Y:S01]  /*e3c0*/  IADD3 R29, P2, R16, 0x6000, RZ ;  /* 0x00006000101d7810 */ /* 0x000fe20007f5e0ff */
[----:B------:R-:W-:Y:S01]  /*e3d0*/  USHF.R.S32.HI UR7, URZ, 0x1f, UR15 ;  /* 0x0000001f3f077899 */ /* 0x000fe2000801140f */
[----:B------:R-:W-:Y:S01]  /*e3e0*/  LOP3.LUT R56, R57, 0x380, RZ, 0xc0, !PT ;  /* 0x0000038039387812 */ /* 0x000fe200078ec0ff */
[----:B------:R-:W-:Y:S01]  /*e3f0*/  ULDC.64 UR12, c[0x0][0xb78] ;  /* 0x0002de00000c7ab9 */ /* 0x000fe20000000a00 */
[----:B------:R-:W-:Y:S01]  /*e400*/  USEL UR15, UR15, URZ, !UP0 ;  /* 0x0000003f0f0f7287 */ /* 0x000fe2000c000000 */
[----:B------:R-:W-:Y:S01]  /*e410*/  LOP3.LUT R32, R33, 0x380, RZ, 0xc0, !PT ;  /* 0x0000038021207812 */ /* 0x000fe200078ec0ff */
[----:B------:R-:W-:Y:S01]  /*e420*/  USEL UR16, UR7, URZ, !UP0 ;  /* 0x0000003f07107287 */ /* 0x000fe2000c000000 */
[----:B------:R-:W-:Y:S01]  /*e430*/  LOP3.LUT R8, R9, 0x380, RZ, 0xc0, !PT ;  /* 0x0000038009087812 */ /* 0x000fe200078ec0ff */
[----:B------:R-:W-:Y:S01]  /*e440*/  UIADD3 UR9, UR9, UR10, URZ ;  /* 0x0000000a09097290 */ /* 0x000fe2000fffe03f */
[----:B------:R-:W-:Y:S01]  /*e450*/  LOP3.LUT R44, R45, 0x380, RZ, 0xc0, !PT ;  /* 0x000003802d2c7812 */ /* 0x000fe200078ec0ff */
[----:B------:R-:W-:Y:S01]  /*e460*/  UIMAD UR7, UR16, UR12, URZ ;  /* 0x0000000c100772a4 */ /* 0x000fe2000f8e023f */
[----:B------:R-:W-:Y:S01]  /*e470*/  LOP3.LUT R28, R29, 0x380, RZ, 0xc0, !PT ;  /* 0x000003801d1c7812 */ /* 0x000fe200078ec0ff */
[----:B------:R-:W-:Y:S01]  /*e480*/  UIMAD.WIDE.U32 UR8, UR15, UR12, UR8 ;  /* 0x0000000c0f0872a5 */ /* 0x000fe2000f8e0008 */
[----:B------:R-:W-:Y:S01]  /*e490*/  SHF.R.U64 R56, R56, 0x3, RZ ;  /* 0x0000000338387819 */ /* 0x000fe200000012ff */
[----:B------:R-:W-:Y:S01]  /*e4a0*/  UIMAD UR7, UR15, UR13, UR7 ;  /* 0x0000000d0f0772a4 */ /* 0x000fe2000f8e0207 */
[----:B------:R-:W-:-:S02]  /*e4b0*/  SHF.R.U64 R32, R32, 0x3, RZ ;  /* 0x0000000320207819 */ /* 0x000fc400000012ff */
[----:B------:R-:W-:Y:S02]  /*e4c0*/  SHF.R.U64 R8, R8, 0x3, RZ ;  /* 0x0000000308087819 */ /* 0x000fe400000012ff */
[----:B------:R-:W-:Y:S01]  /*e4d0*/  IADD3 R5, P6, R6, UR8, RZ ;  /* 0x0000000806057c10 */ /* 0x000fe2000ffde0ff */
[----:B------:R-:W-:Y:S01]  /*e4e0*/  IMAD.U32 R7, RZ, RZ, UR7 ;  /* 0x00000007ff077e24 */ /* 0x000fe2000f8e00ff */
[----:B------:R-:W-:Y:S02]  /*e4f0*/  SHF.R.U64 R44, R44, 0x3, RZ ;  /* 0x000000032c2c7819 */ /* 0x000fe400000012ff */
[----:B------:R-:W-:Y:S02]  /*e500*/  SHF.R.U64 R28, R28, 0x3, RZ ;  /* 0x000000031c1c7819 */ /* 0x000fe400000012ff */
[----:B------:R-:W-:Y:S01]  /*e510*/  IADD3.X R0, R0, UR9, R7, P6, !PT ;  /* 0x0000000900007c10 */ /* 0x000fe2000b7fe407 */
[----:B------:R-:W-:Y:S01]  /*e520*/  ULDC.64 UR8, c[0x0][0xb40] ;  /* 0x0002d00000087ab9 */ /* 0x000fe20000000a00 */
[----:B------:R-:W-:Y:S01]  /*e530*/  LOP3.LUT R56, R56, R57, RZ, 0x3c, !PT ;  /* 0x0000003938387212 */ /* 0x000fe200078e3cff */
[----:B------:R-:W-:Y:S01]  /*e540*/  IMAD.X R57, RZ, RZ, R17, P0 ;  /* 0x000000ffff397224 */ /* 0x000fe200000e0611 */
[----:B------:R-:W-:-:S02]  /*e550*/  LEA R20, P6, R5, UR8, 0x2 ;  /* 0x0000000805147c11 */ /* 0x000fc4000f8c10ff */
[----:B------:R-:W-:Y:S02]  /*e560*/  LOP3.LUT P0, RZ, R200, 0x3, RZ, 0xc0, !PT ;  /* 0x00000003c8ff7812 */ /* 0x000fe4000780c0ff */
[----:B------:R-:W-:Y:S01]  /*e570*/  LEA.HI.X R21, R5, UR9, R0, 0x2, P6 ;  /* 0x0000000905157c11 */ /* 0x000fe2000b0f1400 */
[----:B------:R-:W-:Y:S01]  /*e580*/  VIADD R0, R6, 0x8 ;  /* 0x0000000806007836 */ /* 0x000fe20000000000 */
        /* <DEDUP_REMOVED lines=8> */
[C---:B------:R-:W-:Y:S01]  /*e610*/  IADD3 R13, P6, R16.reuse, 0x7000, RZ ;  /* 0x00007000100d7810 */ /* 0x040fe20007fde0ff */
[----:B------:R-:W-:Y:S01]  /*e620*/  IMAD.X R29, RZ, RZ, R17, P2 ;  /* 0x000000ffff1d7224 */ /* 0x000fe200010e0611 */
[C---:B------:R-:W-:Y:S01]  /*e630*/  IADD3 R61, P5, R16.reuse, 0x8000, RZ ;  /* 0x00008000103d7810 */ /* 0x040fe20007fbe0ff */
[----:B------:R-:W-:Y:S01]  /*e640*/  ULDC.64 UR8, c[0x0][0xaa0] ;  /* 0x0002a80000087ab9 */ /* 0x000fe20000000a00 */
[----:B------:R-:W-:-:S02]  /*e650*/  IADD3 R53, P4, R16, 0x9000, RZ ;  /* 0x0000900010357810 */ /* 0x000fc40007f9e0ff */
[----:B------:R-:W-:Y:S02]  /*e660*/  IADD3 R41, P3, R16, 0xa000, RZ ;  /* 0x0000a00010297810 */ /* 0x000fe40007f7e0ff */
[-C--:B-----5:R-:W-:Y:S02]  /*e670*/  ISETP.GE.OR P1, PT, R6, R37.reuse, P0 ;  /* 0x000000250600720c */ /* 0x0a0fe40000726670 */
[----:B------:R-:W-:Y:S02]  /*e680*/  IADD3 R7, P2, R16, 0xb000, RZ ;  /* 0x0000b00010077810 */ /* 0x000fe40007f5e0ff */
[----:B------:R-:W-:Y:S02]  /*e690*/  ISETP.GE.OR P0, PT, R0, R37, P0 ;  /* 0x000000250000720c */ /* 0x000fe40000706670 */
[----:B------:R-:W-:Y:S01]  /*e6a0*/  LOP3.LUT R11, R16, 0x380, RZ, 0xc0, !PT ;  /* 0x00000380100b7812 */ /* 0x000fe200078ec0ff */
[----:B------:R-:W-:Y:S01]  /*e6b0*/  IMAD.X R25, RZ, RZ, R17, P2 ;  /* 0x000000ffff197224 */ /* 0x000fe200010e0611 */
[----:B------:R-:W-:-:S02]  /*e6c0*/  LOP3.LUT R12, R13, 0x380, RZ, 0xc0, !PT ;  /* 0x000003800d0c7812 */ /* 0x000fc400078ec0ff */
[----:B------:R-:W-:Y:S02]  /*e6d0*/  LOP3.LUT R60, R61, 0x380, RZ, 0xc0, !PT ;  /* 0x000003803d3c7812 */ /* 0x000fe400078ec0ff */
[----:B------:R-:W-:Y:S01]  /*e6e0*/  LOP3.LUT R52, R53, 0x380, RZ, 0xc0, !PT ;  /* 0x0000038035347812 */ /* 0x000fe200078ec0ff */
[----:B------:R-:W-:Y:S01]  /*e6f0*/  @!P1 STG.E desc[UR60][R20.64], R3 ;  /* 0x0000000314009986 */ /* 0x000fe2000c10193c */
        /* <DEDUP_REMOVED lines=9> */
[----:B------:R-:W-:Y:S01]  /*e790*/  SHF.R.U64 R40, R40, 0x3, RZ ;  /* 0x0000000328287819 */ /* 0x000fe200000012ff */
[----:B------:R-:W5:Y:S01]  /*e7a0*/  LD.E.128 R56, desc[UR60][R56.64] ;  /* 0x0000003c38387980 */ /* 0x000f62000c101d00 */
[----:B------:R-:W-:Y:S02]  /*e7b0*/  SHF.R.U64 R0, R0, 0x3, RZ ;  /* 0x0000000300007819 */ /* 0x000fe400000012ff */
[----:B------:R-:W-:Y:S01]  /*e7c0*/  LOP3.LUT R16, R11, R16, RZ, 0x3c, !PT ;  /* 0x000000100b107212 */ /* 0x000fe200078e3cff */
        /* <DEDUP_REMOVED lines=15> */
[----:B0-----:R-:W-:Y:S01]  /*e8c0*/  IMAD.U32 R17, RZ, RZ, UR8 ;  /* 0x00000008ff117e24 */ /* 0x001fe2000f8e00ff */
[----:B------:R-:W-:Y:S02]  /*e8d0*/  ULDC.64 UR8, c[0x0][0xae0] ;  /* 0x0002b80000087ab9 */ /* 0x000fe40000000a00 */
[----:B------:R-:W5:Y:S01]  /*e8e0*/  LD.E.128 R44, desc[UR60][R44.64] ;  /* 0x0000003c2c2c7980 */ /* 0x000f62000c101d00 */
[----:B------:R-:W-:-:S03]  /*e8f0*/  IMAD.WIDE.U32 R2, R17, UR4, R2 ;  /* 0x0000000411027c25 */ /* 0x000fc6000f8e0002 */
        /* <DEDUP_REMOVED lines=13> */
[----:B------:R-:W-:-:S02]  /*e9d0*/  VIADD R3, R3, UR7 ;  /* 0x0000000703037c36 */ /* 0x000fc40008000000 */
[----:B------:R-:W-:Y:S01]  /*e9e0*/  IMAD.U32 R17, RZ, RZ, UR8 ;  /* 0x00000008ff117e24 */ /* 0x000fe2000f8e00ff */
[----:B------:R-:W-:Y:S01]  /*e9f0*/  UIMAD UR4, UR17, UR9, UR4 ;  /* 0x00000009110472a4 */ /* 0x000fe2000f8e0204 */
[----:B------:R-:W-:Y:S02]  /*ea00*/  IMAD R37, R196, -0x80, R37 ;  /* 0xffffff80c4257824 */ /* 0x000fe400078e0225 */
[----:B------:R-:W-:Y:S01]  /*ea10*/  IMAD.WIDE.U32 R2, R17, UR17, R2 ;  /* 0x0000001111027c25 */ /* 0x000fe2000f8e0002 */
[----:B------:R-:W-:Y:S02]  /*ea20*/  ULDC.64 UR8, c[0x0][0xae8] ;  /* 0x0002ba0000087ab9 */ /* 0x000fe40000000a00 */
[----:B------:R-:W-:Y:S01]  /*ea30*/  ISETP.GE.AND P3, PT, R22, R37, PT ;  /* 0x000000251600720c */ /* 0x000fe20003f66270 */
[----:B------:R-:W-:Y:S01]  /*ea40*/  VIADD R3, R3, UR4 ;  /* 0x0000000403037c36 */ /* 0x000fe20008000000 */
[----:B------:R-:W-:Y:S01]  /*ea50*/  UIMAD UR4, UR16, UR8, URZ ;  /* 0x00000008100472a4 */ /* 0x000fe2000f8e023f */
[----:B------:R-:W-:-:S02]  /*ea60*/  VIADD R38, R38, 0x30820 ;  /* 0x0003082026267836 */ /* 0x000fc40000000000 */
[C---:B------:R-:W-:Y:S02]  /*ea70*/  VIADD R0, R22.reuse, 0x20 ;  /* 0x0000002016007836 */ /* 0x040fe40000000000 */
[----:B------:R-:W-:Y:S01]  /*ea80*/  IMAD.U32 R21, RZ, RZ, UR8 ;  /* 0x00000008ff157e24 */ /* 0x000fe2000f8e00ff */
[----:B------:R-:W-:Y:S01]  /*ea90*/  UIMAD UR4, UR15, UR9, UR4 ;  /* 0x000000090f0472a4 */ /* 0x000fe2000f8e0204 */
[----:B------:R-:W-:Y:S01]  /*eaa0*/  PRMT R38, RZ, 0x654, R38 ;  /* 0x00000654ff267816 */ /* 0x000fe20000000026 */
[----:B------:R-:W-:Y:S01]  /*eab0*/  VIADD R16, R22, 0x60 ;  /* 0x0000006016107836 */ /* 0x000fe20000000000 */
[-C--:B------:R-:W-:Y:S01]  /*eac0*/  ISETP.GE.AND P0, PT, R0, R37.reuse, PT ;  /* 0x000000250000720c */ /* 0x080fe20003f06270 */
[----:B------:R-:W-:Y:S01]  /*ead0*/  IMAD.WIDE.U32 R20, R21, UR15, R2 ;  /* 0x0000000f15147c25 */ /* 0x000fe2000f8e0002 */
[--C-:B------:R-:W-:Y:S01]  /*eae0*/  SHF.R.S32.HI R23, RZ, 0x1f, R22.reuse ;  /* 0x0000001fff177819 */ /* 0x100fe20000011416 */
[----:B0-----:R0:W-:Y:S02]  /*eaf0*/  SYNCS.ARRIVE.TRANS64.RED.A1T0 RZ, [R38+URZ], RZ ;  /* 0x000000ff26ff79a7 */ /* 0x0011e4000810043f */
[----:B------:R-:W-:Y:S01]  /*eb00*/  VIADD R0, R22, 0x40 ;  /* 0x0000004016007836 */ /* 0x000fe20000000000 */
[----:B------:R-:W-:Y:S01]  /*eb10*/  BSSY B1, `(.L_x_3989) ;  /* 0x0000019000017945 */ /* 0x000fe20003800000 */
[----:B------:R-:W-:Y:S01]  /*eb20*/  VIADD R39, R21, UR4 ;  /* 0x0000000415277c36 */ /* 0x000fe20008000000 */
[-C--:B------:R-:W-:Y:S01]  /*eb30*/  ISETP.GE.AND P2, PT, R16, R37.reuse, PT ;  /* 0x000000251000720c */ /* 0x080fe20003f46270 */
[----:B------:R-:W-:Y:S01]  /*eb40*/  IMAD.WIDE R16, R196, 0x80, R22 ;  /* 0x00000080c4107825 */ /* 0x000fe200078e0216 */
[----:B------:R-:W-:Y:S01]  /*eb50*/  ISETP.GE.AND P1, PT, R0, R37, PT ;  /* 0x000000250000720c */ /* 0x000fe20003f26270 */
[----:B0-----:R-:W-:-:S12]  /*eb60*/  @P3 BRA `(.L_x_3990) ;  /* 0x00000000004c3947 */ /* 0x001fd80003800000 */
        /* <DEDUP_REMOVED lines=19> */
.L_x_3990:
[----:B------:R-:W-:Y:S05]  /*eca0*/  BSYNC B1 ;  /* 0x0000000000017941 */ /* 0x000fea0003800000 */
.L_x_3989:
[----:B------:R-:W-:Y:S04]  /*ecb0*/  BSSY B1, `(.L_x_3991) ;  /* 0x0000017000017945 */ /* 0x000fe80003800000 */
[----:B------:R-:W-:Y:S05]  /*ecc0*/  @P0 BRA `(.L_x_3992) ;  /* 0x0000000000540947 */ /* 0x000fea0003800000 */
[----:B0-----:R-:W-:Y:S01]  /*ecd0*/  IADD3 R37, P0, R16, 0x20, RZ ;  /* 0x0000002010257810 */ /* 0x001fe20007f1e0ff */
        /* <DEDUP_REMOVED lines=20> */
.L_x_3992:
[----:B------:R-:W-:Y:S05]  /*ee20*/  BSYNC B1 ;  /* 0x0000000000017941 */ /* 0x000fea0003800000 */
.L_x_3991:
[----:B------:R-:W-:Y:S04]  /*ee30*/  BSSY B1, `(.L_x_3993) ;  /* 0x0000017000017945 */ /* 0x000fe80003800000 */
[----:B------:R-:W-:Y:S05]  /*ee40*/  @P1 BRA `(.L_x_3994) ;  /* 0x0000000000541947 */ /* 0x000fea0003800000 */
[----:B-1---5:R-:W-:Y:S01]  /*ee50*/  IADD3 R33, P0, R16, 0x40, RZ ;  /* 0x0000004010217810 */ /* 0x022fe20007f1e0ff */
        /* <DEDUP_REMOVED lines=20> */
.L_x_3994:
[----:B------:R-:W-:Y:S05]  /*efa0*/  BSYNC B1 ;  /* 0x0000000000017941 */ /* 0x000fea0003800000 */
.L_x_3993:
[----:B------:R-:W-:Y:S05]  /*efb0*/  @P2 BRA `(.L_x_3995) ;  /* 0x0000000c00442947 */ /* 0x000fea0003800000 */
[----:B--2--5:R-:W-:Y:S01]  /*efc0*/  IADD3 R9, P0, R16, 0x60, RZ ;  /* 0x0000006010097810 */ /* 0x024fe20007f1e0ff */
[----:B------:R-:W-:Y:S01]  /*efd0*/  ULDC.64 UR8, c[0x0][0xad8] ;  /* 0x0002b60000087ab9 */ /* 0x000fe20000000a00 */
[----:B------:R-:W-:Y:S01]  /*efe0*/  IMAD.MOV.U32 R2, RZ, RZ, R20 ;  /* 0x000000ffff027224 */ /* 0x000fe200078e0014 */
[----:B------:R-:W-:Y:S01]  /*eff0*/  ULDC UR4, c[0x0][0xa8c] ;  /* 0x0002a30000047ab9 */ /* 0x000fe20000000800 */
[----:B------:R-:W-:Y:S01]  /*f000*/  IMAD.MOV.U32 R3, RZ, RZ, R39 ;  /* 0x000000ffff037224 */ /* 0x000fe200078e0027 */
[C---:B------:R-:W-:Y:S01]  /*f010*/  ISETP.GE.AND P1, PT, R19.reuse, UR4, PT ;  /* 0x0000000413007c0c */ /* 0x040fe2000bf26270 */
[----:B------:R-:W-:Y:S02]  /*f020*/  IMAD.X R16, RZ, RZ, R17, P0 ;  /* 0x000000ffff107224 */ /* 0x000fe400000e0611 */
[----:B------:R-:W-:Y:S02]  /*f030*/  VIADD R0, R19, 0x40 ;  /* 0x0000004013007836 */ /* 0x000fe40000000000 */
[----:B------:R-:W-:-:S02]  /*f040*/  IMAD R16, R16, UR8, RZ ;  /* 0x0000000810107c24 */ /* 0x000fc4000f8e02ff */
[----:B------:R-:W-:Y:S01]  /*f050*/  IMAD.WIDE.U32 R2, R9, UR8, R2 ;  /* 0x0000000809027c25 */ /* 0x000fe2000f8e0002 */
[----:B------:R-:W-:-:S03]  /*f060*/  ISETP.GE.AND P2, PT, R0, UR4, PT ;  /* 0x0000000400007c0c */ /* 0x000fc6000bf46270 */
        /* <DEDUP_REMOVED lines=12> */
.L_x_3987:
        /* <DEDUP_REMOVED lines=29> */
.L_x_3996:
        /* <DEDUP_REMOVED lines=33> */
.L_x_3998:
[----:B------:R-:W-:Y:S05]  /*f510*/  BSYNC B1 ;  /* 0x0000000000017941 */ /* 0x000fea0003800000 */
.L_x_3997:
        /* <DEDUP_REMOVED lines=11> */
[----:B------:R-:W-:Y:S02]  /*f5d0*/  IMAD.IADD R3, R3, 0x1, R9 ;  /* 0x0000000103037824 */ /* 0x000fe400078e0209 */
[----:B------:R-:W-:Y:S01]  /*f5e0*/  IMAD.U32 R5, RZ, RZ, UR12 ;  /* 0x0000000cff057e24 */ /* 0x000fe2000f8e00ff */
[----:B------:R-:W-:Y:S01]  /*f5f0*/  UIMAD UR4, UR7, UR13, UR4 ;  /* 0x0000000d070472a4 */ /* 0x000fe2000f8e0204 */
[C---:B------:R-:W-:Y:S01]  /*f600*/  VIADD R0, R22.reuse, 0x20 ;  /* 0x0000002016007836 */ /* 0x040fe20000000000 */
[----:B------:R-:W-:Y:S01]  /*f610*/  ISETP.GE.AND P3, PT, R22, R7, PT ;  /* 0x000000071600720c */ /* 0x000fe20003f66270 */
[----:B------:R-:W-:Y:S01]  /*f620*/  IMAD.WIDE.U32 R2, R5, UR7, R2 ;  /* 0x0000000705027c25 */ /* 0x000fe2000f8e0002 */
[----:B------:R-:W-:-:S02]  /*f630*/  ULDC.64 UR12, c[0x0][0xae8] ;  /* 0x0002ba00000c7ab9 */ /* 0x000fc40000000a00 */
[-C--:B------:R-:W-:Y:S01]  /*f640*/  ISETP.GE.AND P2, PT, R0, R7.reuse, PT ;  /* 0x000000070000720c */ /* 0x080fe20003f46270 */
[----:B------:R-:W-:Y:S01]  /*f650*/  VIADD R3, R3, UR4 ;  /* 0x0000000403037c36 */ /* 0x000fe20008000000 */
[----:B------:R-:W-:Y:S01]  /*f660*/  UIMAD UR4, UR9, UR12, URZ ;  /* 0x0000000c090472a4 */ /* 0x000fe2000f8e023f */
[C---:B------:R-:W-:Y:S02]  /*f670*/  VIADD R4, R22.reuse, 0x40 ;  /* 0x0000004016047836 */ /* 0x040fe40000000000 */
[----:B------:R-:W-:Y:S01]  /*f680*/  VIADD R0, R22, 0x60 ;  /* 0x0000006016007836 */ /* 0x000fe20000000000 */
[----:B------:R-:W-:Y:S01]  /*f690*/  UIMAD UR4, UR10, UR13, UR4 ;  /* 0x0000000d0a0472a4 */ /* 0x000fe2000f8e0204 */
[----:B------:R-:W-:Y:S01]  /*f6a0*/  IMAD.U32 R5, RZ, RZ, UR12 ;  /* 0x0000000cff057e24 */ /* 0x000fe2000f8e00ff */
[-C--:B------:R-:W-:Y:S01]  /*f6b0*/  ISETP.GE.AND P1, PT, R4, R7.reuse, PT ;  /* 0x000000070400720c */ /* 0x080fe20003f26270 */
[----:B------:R-:W-:Y:S01]  /*f6c0*/  IMAD.MOV.U32 R6, RZ, RZ, R22 ;  /* 0x000000ffff067224 */ /* 0x000fe200078e0016 */
[----:B------:R-:W-:Y:S01]  /*f6d0*/  ISETP.GE.AND P0, PT, R0, R7, PT ;  /* 0x000000070000720c */ /* 0x000fe20003f06270 */
[----:B------:R-:W-:Y:S01]  /*f6e0*/  IMAD.WIDE.U32 R4, R5, UR10, R2 ;  /* 0x0000000a05047c25 */ /* 0x000fe2000f8e0002 */
[----:B------:R-:W-:-:S03]  /*f6f0*/  SHF.R.S32.HI R7, RZ, 0x1f, R22 ;  /* 0x0000001fff077819 */ /* 0x000fc60000011416 */
[----:B------:R-:W-:Y:S02]  /*f700*/  VIADD R11, R5, UR4 ;  /* 0x00000004050b7c36 */ /* 0x000fe40008000000 */
        /* <DEDUP_REMOVED lines=21> */
.L_x_4000:
[----:B------:R-:W-:Y:S05]  /*f860*/  BSYNC B1 ;  /* 0x0000000000017941 */ /* 0x000fea0003800000 */
.L_x_3999:
        /* <DEDUP_REMOVED lines=23> */
.L_x_4002:
[----:B------:R-:W-:Y:S05]  /*f9e0*/  BSYNC B1 ;  /* 0x0000000000017941 */ /* 0x000fea0003800000 */
.L_x_4001:
[----:B------:R-:W-:Y:S04]  /*f9f0*/  BSSY B1, `(.L_x_4003) ;  /* 0x0000017000017945 */ /* 0x000fe80003800000 */
[----:B------:R-:W-:Y:S05]  /*fa00*/  @P1 BRA `(.L_x_4004) ;  /* 0x0000000000541947 */ /* 0x000fea0003800000 */
[----:B01----:R-:W-:Y:S01]  /*fa10*/  IADD3 R9, P1, R6, 0x40, RZ ;  /* 0x0000004006097810 */ /* 0x003fe20007f3e0ff */
        /* <DEDUP_REMOVED lines=20> */
.L_x_4004:
[----:B------:R-:W-:Y:S05]  /*fb60*/  BSYNC B1 ;  /* 0x0000000000017941 */ /* 0x000fea0003800000 */
.L_x_4003:
        /* <DEDUP_REMOVED lines=22> */
.L_x_3995:
[----:B------:R-:W-:Y:S05]  /*fcd0*/  BSYNC B0 ;  /* 0x0000000000007941 */ /* 0x000fea0003800000 */
.L_x_3986:
[----:B------:R-:W-:Y:S02]  /*fce0*/  ULDC UR4, c[0x0][0xc14] ;  /* 0x0003050000047ab9 */ /* 0x000fe40000000800 */
[----:B------:R-:W-:-:S06]  /*fcf0*/  UISETP.GE.AND UP0, UPT, UR5, UR4, UPT ;  /* 0x000000040500728c */ /* 0x000fcc000bf06270 */
[----:B------:R-:W-:-:S13]  /*fd00*/  PLOP3.LUT P0, PT, PT, PT, UP0, 0x80, 0x0 ;  /* 0x000000000000781c */ /* 0x000fda0003f0f008 */
[----:B------:R-:W-:Y:S05]  /*fd10*/  @!P0 BRA `(.L_x_4005) ;  /* 0xffffff1000288947 */ /* 0x000fea000383ffff */
[----:B------:R-:W-:Y:S05]  /*fd20*/  EXIT ;  /* 0x000000000000794d */ /* 0x000fea0003800000 */
.L_x_3904:
[----:B------:R-:W-:-:S08]  /*fd30*/  NOP ;  /* 0x0000000000007918 */ /* 0x000fd00000000000 */
[----:B0-----:R-:W0:-:S00]  /*fd40*/  USETMAXREG.DEALLOC.CTAPOOL 0x18 ;  /* 0x00000018000079c8 */ /* 0x001e0000080e0500 */
[----:B0-----:R-:W-:-:S06]  /*fd50*/  LOP3.LUT R0, R0, 0x3, RZ, 0xc0, !PT ;  /* 0x0000000300007812 */ /* 0x001fcc00078ec0ff */
[----:B------:R-:W0:Y:S02]  /*fd60*/  SHFL.IDX PT, R0, R0, RZ, 0x1f ;  /* 0x00001fff00007589 */ /* 0x000e2400000e0000 */
[----:B0-----:R-:W-:-:S13]  /*fd70*/  ISETP.NE.AND P0, PT, R0, RZ, PT ;  /* 0x000000ff0000720c */ /* 0x001fda0003f05270 */
[----:B------:R-:W-:Y:S05]  /*fd80*/  @P0 EXIT ;  /* 0x000000000000094d */ /* 0x000fea0003800000 */
[----:B------:R-:W2:Y:S01]  /*fd90*/  LDL.LU R6, [R1] ;  /* 0x0000000001067983 */ /* 0x000ea20000300800 */
        /* <DEDUP_REMOVED lines=20> */
[----:B------:R-:W-:Y:S01]  /*fee0*/  IMAD.MOV.U32 R19, RZ, RZ, RZ ;  /* 0x000000ffff137224 */ /* 0x000fe200078e00ff */
        /* <DEDUP_REMOVED lines=8> */
[----:B0-----:R-:W-:-:S05]  /*ff70*/  SEL R4, R4, RZ, P0 ;  /* 0x000000ff04047207 */ /* 0x001fca0000000000 */
[----:B------:R-:W-:-:S05]  /*ff80*/  IMAD.IADD R4, R5, 0x1, R4 ;  /* 0x0000000105047824 */ /* 0x000fca00078e0204 */
        /* <DEDUP_REMOVED lines=14> */
[----:B------:R2:W-:Y:S01]  /*10070*/  STL [R1], R6 ;  /* 0x0000000601007387 */ /* 0x0005e20000100800 */
[----:B0-----:R-:W-:-:S05]  /*10080*/  IMAD R4, R2, UR4, RZ ;  /* 0x0000000402047c24 */ /* 0x001fca000f8e02ff */
[----:B-1----:R-:W-:Y:S01]  /*10090*/  ISETP.GT.AND P0, PT, R4, UR6, PT ;  /* 0x0000000604007c0c */ /* 0x002fe2000bf04270 */
[----:B------:R-:W-:-:S12]  /*100a0*/  IMAD.MOV.U32 R5, RZ, RZ, R4 ;  /* 0x000000ffff057224 */ /* 0x000fd800078e0004 */
[----:B--2---:R-:W-:Y:S05]  /*100b0*/  @P0 BRA `(.L_x_4006) ;  /* 0x0000000000bc0947 */ /* 0x004fea0003800000 */
[----:B------:R-:W-:Y:S01]  /*100c0*/  IMAD.MOV.U32 R4, RZ, RZ, R5 ;  /* 0x000000ffff047224 */ /* 0x000fe200078e0005 */
[----:B------:R-:W-:Y:S01]  /*100d0*/  ULDC UR5, c[0x0][0xc14] ;  /* 0x0003050000057ab9 */ /* 0x000fe20000000800 */
[----:B------:R-:W-:Y:S01]  /*100e0*/  IMAD.MOV.U32 R19, RZ, RZ, RZ ;  /* 0x000000ffff137224 */ /* 0x000fe200078e00ff */
[----:B------:R-:W-:Y:S01]  /*100f0*/  ULDC UR7, c[0x0][0xc14] ;  /* 0x0003050000077ab9 */ /* 0x000fe20000000800 */
[----:B------:R-:W-:-:S05]  /*10100*/  ULDC UR4, c[0x0][0xc10] ;  /* 0x0003040000047ab9 */ /* 0x000fca0000000800 */
.L_x_4010:
        /* <DEDUP_REMOVED lines=16> */
.L_x_4009:
[----:B------:R-:W-:Y:S05]  /*10210*/  BSYNC B0 ;  /* 0x0000000000007941 */ /* 0x000fea0003800000 */
.L_x_4008:
        /* <DEDUP_REMOVED lines=25> */
.L_x_4006:
        /* <DEDUP_REMOVED lines=20> */
.L_x_4011:
        /* <DEDUP_REMOVED lines=33> */
[----:B-1----:R-:W-:Y:S02]  /*10700*/  IMAD.MOV.U32 R2, RZ, RZ, RZ ;  /* 0x000000ffff027224 */ /* 0x002fe400078e00ff */
        /* <DEDUP_REMOVED lines=22> */
.L_x_4007:
[----:B------:R-:W-:Y:S02]  /*10870*/  IMAD.MOV.U32 R17, RZ, RZ, RZ ;  /* 0x000000ffff117224 */ /* 0x000fe400078e00ff */
[----:B------:R-:W-:Y:S02]  /*10880*/  IMAD.U32 R16, RZ, RZ, UR6 ;  /* 0x00000006ff107e24 */ /* 0x000fe4000f8e00ff */
[----:B------:R-:W-:-:S07]  /*10890*/  IMAD.MOV.U32 R18, RZ, RZ, RZ ;  /* 0x000000ffff127224 */ /* 0x000fce00078e00ff */
.L_x_4012:
        /* <DEDUP_REMOVED lines=20> */
.L_x_4088:
        /* <DEDUP_REMOVED lines=40> */
.L_x_4014:
        /* <DEDUP_REMOVED lines=14> */
.L_x_4015:
[----:B------:R-:W-:Y:S05]  /*10d40*/  @!P0 BRA `(.L_x_4016) ;  /* 0x00000000000c8947 */ /* 0x000fea0003800000 */
[----:B-1----:R-:W2:Y:S04]  /*10d50*/  LDG.E R6, desc[UR60][R2.64] ;  /* 0x0000003c02067981 */ /* 0x002ea8000c1e1900 */
[----:B------:R-:W2:Y:S02]  /*10d60*/  LDG.E R5, desc[UR60][R2.64+0x4] ;  /* 0x0000043c02057981 */ /* 0x000ea4000c1e1900 */
[----:B--2---:R-:W-:-:S07]  /*10d70*/  IMAD.IADD R5, R5, 0x1, -R6 ;  /* 0x0000000105057824 */ /* 0x004fce00078e0a06 */
.L_x_4016:
        /* <DEDUP_REMOVED lines=18> */
.L_x_4019:
[----:B------:R-:W-:-:S13]  /*10ea0*/  ISETP.NE.AND P1, PT, R3, 0x1, PT ;  /* 0x000000010300780c */ /* 0x000fda0003f25270 */
[----:B------:R-:W1:Y:S02]  /*10eb0*/  @P1 LDC.64 R4, c[0x0][0x9e8] ;  /* 0x00027a00ff041b82 */ /* 0x000e640000000a00 */
[----:B-1----:R-:W-:-:S05]  /*10ec0*/  @P1 IMAD.HI.U32 R4, R6, R4, RZ ;  /* 0x0000000406041227 */ /* 0x002fca00078e00ff */
[----:B------:R-:W-:-:S07]  /*10ed0*/  @P1 SHF.R.U32.HI R6, RZ, R5, R4 ;  /* 0x00000005ff061219 */ /* 0x000fce0000011604 */
.L_x_4020:
[----:B------:R-:W-:Y:S05]  /*10ee0*/  BSYNC B0 ;  /* 0x0000000000007941 */ /* 0x000fea0003800000 */
.L_x_4018:
[----:B------:R-:W-:-:S05]  /*10ef0*/  IMAD R5, R6, R3, R3 ;  /* 0x0000000306057224 */ /* 0x000fca00078e0203 */
[----:B------:R-:W-:-:S07]  /*10f00*/  VIMNMX R2, R2, R5, PT ;  /* 0x0000000502027248 */ /* 0x000fce0003fe0100 */
.L_x_4017:
[----:B------:R-:W-:Y:S01]  /*10f10*/  VIADD R2, R2, 0x5f ;  /* 0x0000005f02027836 */ /* 0x000fe20000000000 */
[----:B------:R-:W-:Y:S01]  /*10f20*/  ULDC UR4, c[0x0][0x9dc] ;  /* 0x0002770000047ab9 */ /* 0x000fe20000000800 */
[----:B------:R-:W-:Y:S02]  /*10f30*/  IMAD R0, R17, 0x80, -R0 ;  /* 0x0000008011007824 */ /* 0x000fe400078e0a00 */
[----:B------:R-:W-:-:S04]  /*10f40*/  IMAD.HI R5, R2, 0x2aaaaaab, RZ ;  /* 0x2aaaaaab02057827 */ /* 0x000fc800078e02ff */
[C---:B------:R-:W-:Y:S02]  /*10f50*/  VIADD R2, R7.reuse, 0x5f ;  /* 0x0000005f07027836 */ /* 0x040fe40000000000 */
[----:B------:R-:W-:Y:S02]  /*10f60*/  IMAD.IADD R7, R7, 0x1, R0 ;  /* 0x0000000107077824 */ /* 0x000fe400078e0200 */
[----:B------:R-:W-:Y:S01]  /*10f70*/  IMAD.HI R4, R2, 0x2aaaaaab, RZ ;  /* 0x2aaaaaab02047827 */ /* 0x000fe200078e02ff */
[----:B------:R-:W-:-:S03]  /*10f80*/  SHF.R.U32.HI R2, RZ, 0x1f, R5 ;  /* 0x0000001fff027819 */ /* 0x000fc60000011605 */
[----:B------:R-:W-:Y:S01]  /*10f90*/  VIADD R0, R7, -UR4 ;  /* 0x8000000407007c36 */ /* 0x000fe20008000000 */
[----:B------:R-:W-:Y:S02]  /*10fa0*/  LEA.HI.SX32 R2, R5, R2, 0x1c ;  /* 0x0000000205027211 */ /* 0x000fe400078fe2ff */
[----:B------:R-:W-:-:S04]  /*10fb0*/  SHF.R.U32.HI R5, RZ, 0x1f, R4 ;  /* 0x0000001fff057819 */ /* 0x000fc80000011604 */
[----:B------:R-:W-:-:S04]  /*10fc0*/  LEA.HI.SX32 R5, R4, R5, 0x1c ;  /* 0x0000000504057211 */ /* 0x000fc800078fe2ff */
[----:B-1----:R-:W-:-:S05]  /*10fd0*/  VIMNMX R6, R5, R2, PT ;  /* 0x0000000205067248 */ /* 0x002fca0003fe0100 */
[----:B------:R1:W-:Y:S01]  /*10fe0*/  STL [R1+0x14], R6 ;  /* 0x0000140601007387 */ /* 0x0003e20000100800 */
[----:B------:R-:W-:Y:S05]  /*10ff0*/  @!P0 BRA `(.L_x_4021) ;  /* 0x0000000000488947 */ /* 0x000fea0003800000 */
[----:B------:R-:W-:Y:S01]  /*11000*/  IMAD.MOV.U32 R2, RZ, RZ, R7 ;  /* 0x000000ffff027224 */ /* 0x000fe200078e0007 */
[----:B------:R-:W-:Y:S04]  /*11010*/  BSSY B0, `(.L_x_4022) ;  /* 0x000000e000007945 */ /* 0x000fe80003800000 */
[----:B------:R-:W-:-:S13]  /*11020*/  ISETP.GT.AND P0, PT, R2, -0x1, PT ;  /* 0xffffffff0200780c */ /* 0x000fda0003f04270 */
        /* <DEDUP_REMOVED lines=8> */
.L_x_4023:
[----:B------:R-:W-:-:S13]  /*110b0*/  ISETP.NE.AND P0, PT, R3, 0x1, PT ;  /* 0x000000010300780c */ /* 0x000fda0003f05270 */
[----:B------:R-:W2:Y:S02]  /*110c0*/  @P0 LDC.64 R4, c[0x0][0x9e8] ;  /* 0x00027a00ff040b82 */ /* 0x000ea40000000a00 */
[----:B--2---:R-:W-:-:S05]  /*110d0*/  @P0 IMAD.HI.U32 R4, R2, R4, RZ ;  /* 0x0000000402040227 */ /* 0x004fca00078e00ff */
[----:B------:R-:W-:-:S07]  /*110e0*/  @P0 SHF.R.U32.HI R2, RZ, R5, R4 ;  /* 0x00000005ff020219 */ /* 0x000fce0000011604 */
.L_x_4024:
[----:B------:R-:W-:Y:S05]  /*110f0*/  BSYNC B0 ;  /* 0x0000000000007941 */ /* 0x000fea0003800000 */
.L_x_4022:
[----:B------:R-:W-:-:S05]  /*11100*/  IMAD R3, R2, R3, RZ ;  /* 0x0000000302037224 */ /* 0x000fca00078e02ff */
[----:B------:R-:W-:-:S07]  /*11110*/  VIMNMX R0, R0, R3, !PT ;  /* 0x0000000300007248 */ /* 0x000fce0007fe0100 */
.L_x_4021:
[----:B------:R-:W-:Y:S01]  /*11120*/  IMAD.HI R0, R0, 0x2aaaaaab, RZ ;  /* 0x2aaaaaab00007827 */ /* 0x000fe200078e02ff */
[----:B------:R-:W-:Y:S04]  /*11130*/  BSSY B6, `(.L_x_4025) ;  /* 0x000031c000067945 */ /* 0x000fe80003800000 */
[----:B------:R-:W-:-:S04]  /*11140*/  SHF.R.U32.HI R3, RZ, 0x1f, R0 ;  /* 0x0000001fff037819 */ /* 0x000fc80000011600 */
[----:B------:R-:W-:-:S04]  /*11150*/  LEA.HI.SX32 R3, R0, R3, 0x1c ;  /* 0x0000000300037211 */ /* 0x000fc800078fe2ff */
        /* <DEDUP_REMOVED lines=21> */
.L_x_4026:
        /* <DEDUP_REMOVED lines=17> */
[----:B0-----:R-:W-:Y:S02]  /*113c0*/  IMAD.U32 R11, RZ, RZ, UR5 ;  /* 0x00000005ff0b7e24 */ /* 0x001fe4000f8e00ff */
[----:B------:R-:W-:Y:S02]  /*113d0*/  IMAD.MOV.U32 R8, RZ, RZ, 0x70 ;  /* 0x00000070ff087424 */ /* 0x000fe400078e00ff */
[----:B------:R-:W-:Y:S02]  /*113e0*/  IMAD.MOV.U32 R12, RZ, RZ, 0x1 ;  /* 0x00000001ff0c7424 */ /* 0x000fe400078e00ff */
[----:B------:R-:W-:-:S07]  /*113f0*/  IMAD.MOV.U32 R13, RZ, RZ, RZ ;  /* 0x000000ffff0d7224 */ /* 0x000fce00078e00ff */
[----:B------:R-:W-:-:S07]  /*11400*/  LEPC R20, `(.L_x_4028) ;  /* 0x000000001014794e */ /* 0x000fce0000000000 */
[----:B--2---:R-:W-:Y:S05]  /*11410*/  CALL.ABS.NOINC R2 ;  /* 0x0000000002007343 */ /* 0x004fea0003c00000 */
.L_x_4028:
        /* <DEDUP_REMOVED lines=14> */
[----:B0-----:R-:W-:Y:S02]  /*11500*/  IMAD.U32 R11, RZ, RZ, UR5 ;  /* 0x00000005ff0b7e24 */ /* 0x001fe4000f8e00ff */
[----:B------:R-:W-:Y:S02]  /*11510*/  IMAD.MOV.U32 R8, RZ, RZ, 0x70 ;  /* 0x00000070ff087424 */ /* 0x000fe400078e00ff */
[----:B------:R-:W-:Y:S02]  /*11520*/  IMAD.MOV.U32 R12, RZ, RZ, 0x1 ;  /* 0x00000001ff0c7424 */ /* 0x000fe400078e00ff */
[----:B--2---:R-:W-:-:S07]  /*11530*/  IMAD.MOV.U32 R13, RZ, RZ, RZ ;  /* 0x000000ffff0d7224 */ /* 0x004fce00078e00ff */
[----:B------:R-:W-:-:S07]  /*11540*/  LEPC R20, `(.L_x_4030) ;  /* 0x000000001014794e */ /* 0x000fce0000000000 */
[----:B---3--:R-:W-:Y:S05]  /*11550*/  CALL.ABS.NOINC R2 ;  /* 0x0000000002007343 */ /* 0x008fea0003c00000 */
.L_x_4030:
        /* <DEDUP_REMOVED lines=16> */
.L_x_4029:
        /* <DEDUP_REMOVED lines=28> */
.L_x_4031:
        /* <DEDUP_REMOVED lines=16> */
.L_x_4032:
        /* <DEDUP_REMOVED lines=15> */
.L_x_4033:
        /* <DEDUP_REMOVED lines=18> */
.L_x_4104:
[----:B------:R-:W-:Y:S01]  /*11b30*/  UMOV UR4, 0xffffffff ;  /* 0xffffffff00047882 */ /* 0x000fe20000000000 */
[----:B------:R-:W-:Y:S02]  /*11b40*/  SHF.R.S32.HI R17, RZ, 0x1f, R0 ;  /* 0x0000001fff117819 */ /* 0x000fe40000011400 */
[----:B------:R-:W-:Y:S05]  /*11b50*/  BRA.DIV UR4, `(.L_x_4035) ;  /* 0x0000003a04f07947 */ /* 0x000fea000b800000 */
[----:B------:R-:W-:-:S13]  /*11b60*/  ELECT P6, URZ, PT ;  /* 0x00000000003f782f */ /* 0x000fda00038c0000 */
.L_x_4107:
        /* <DEDUP_REMOVED lines=8> */
[----:B0-----:R-:W0:Y:S02]  /*11bf0*/  @P0 LDC.64 R10, c[0x0][0x420] ;  /* 0x00010800ff0a0b82 */ /* 0x001e240000000a00 */
[----:B0-----:R-:W-:-:S05]  /*11c00*/  @P0 IMAD.HI.U32 R10, R5, R10, RZ ;  /* 0x0000000a050a0227 */ /* 0x001fca00078e00ff */
        /* <DEDUP_REMOVED lines=12> */
.L_x_4037:
[----:B------:R-:W2:Y:S01]  /*11cd0*/  LDL R9, [R1] ;  /* 0x0000000001097983 */ /* 0x000ea20000100800 */
[----:B0-----:R-:W-:-:S03]  /*11ce0*/  MOV R11, 0x400 ;  /* 0x00000400000b7802 */ /* 0x001fc60000000f00 */
[----:B------:R-:W3:Y:S01]  /*11cf0*/  LDL R10, [R1+0x8] ;  /* 0x00000800010a7983 */ /* 0x000ee20000100800 */
[----:B-1----:R-:W0:Y:S02]  /*11d00*/  S2R R12, SR_CgaCtaId ;  /* 0x00000000000c7919 */ /* 0x002e240000008800 */
[----:B0-----:R-:W-:-:S05]  /*11d10*/  LEA R11, R12, R11, 0x18 ;  /* 0x0000000b0c0b7211 */ /* 0x001fca00078ec0ff */
[----:B--2---:R-:W-:Y:S01]  /*11d20*/  IMAD R9, R9, 0x8, R11 ;  /* 0x0000000809097824 */ /* 0x004fe200078e020b */
[----:B---3--:R-:W-:-:S04]  /*11d30*/  SHF.L.U32 R10, R10, 0x1f, RZ ;  /* 0x0000001f0a0a7819 */ /* 0x008fc800000006ff */
[----:B------:R-:W0:Y:S02]  /*11d40*/  SYNCS.PHASECHK.TRANS64.TRYWAIT P0, [R9+URZ+0x30840], R10 ;  /* 0x0308400a090075a7 */ /* 0x000e24000800017f */
[----:B0-----:R-:W-:Y:S05]  /*11d50*/  @!P0 BRA `(.L_x_4038) ;  /* 0x0000003800908947 */ /* 0x001fea0003800000 */
.L_x_4108:
        /* <DEDUP_REMOVED lines=11> */
.L_x_4039:
        /* <DEDUP_REMOVED lines=32> */
[----:B-1----:R-:W-:Y:S01]  /*12010*/  NOP ;  /* 0x0000000000007918 */ /* 0x002fe20000000000 */
.L_x_4036:
[----:B------:R-:W2:Y:S01]  /*12020*/  LDL.LU R12, [R1+0x18] ;  /* 0x00001800010c7983 */ /* 0x000ea20000300800 */
[----:B------:R-:W-:Y:S01]  /*12030*/  MOV R10, 0x400 ;  /* 0x00000400000a7802 */ /* 0x000fe20000000f00 */
[----:B------:R-:W-:Y:S05]  /*12040*/  WARPSYNC.ALL ;  /* 0x0000000000007948 */ /* 0x000fea0003800000 */
[----:B0-----:R-:W0:Y:S01]  /*12050*/  S2R R11, SR_CgaCtaId ;  /* 0x00000000000b7919 */ /* 0x001e220000008800 */
        /* <DEDUP_REMOVED lines=43> */
.L_x_4109:
[----:B------:R-:W-:Y:S05]  /*12310*/  BSYNC B0 ;  /* 0x0000000000007941 */ /* 0x000fea0003800000 */
.L_x_4040:
[----:B------:R-:W2:Y:S04]  /*12320*/  LDL R9, [R1+0x14] ;  /* 0x0000140001097983 */ /* 0x000ea80000100800 */
[----:B0-----:R-:W3:Y:S01]  /*12330*/  LDL R8, [R1+0x10] ;  /* 0x0000100001087983 */ /* 0x001ee20000100800 */
[----:B------:R-:W-:Y:S01]  /*12340*/  BSSY B0, `(.L_x_4042) ;  /* 0x00001a7000007945 */ /* 0x000fe20003800000 */
[----:B--2---:R-:W-:-:S05]  /*12350*/  VIADD R7, R9, 0xfffffffe ;  /* 0xfffffffe09077836 */ /* 0x004fca0000000000 */
[----:B---3--:R-:W-:-:S13]  /*12360*/  ISETP.GE.AND P0, PT, R7, R8, PT ;  /* 0x000000080700720c */ /* 0x008fda0003f06270 */
[----:B------:R-:W-:Y:S05]  /*12370*/  @!P0 BRA `(.L_x_4043) ;  /* 0x00000018008c8947 */ /* 0x000fea0003800000 */
[----:B------:R-:W-:Y:S01]  /*12380*/  LOP3.LUT R13, RZ, R8, RZ, 0x33, !PT ;  /* 0x00000008ff0d7212 */ /* 0x000fe200078e33ff */
        /* <DEDUP_REMOVED lines=37> */
.L_x_4048:
[----:B0-----:R-:W0:Y:S01]  /*125e0*/  S2R R3, SR_CgaCtaId ;  /* 0x0000000000037919 */ /* 0x001e220000008800 */
[----:B------:R-:W-:-:S04]  /*125f0*/  MOV R2, 0x400 ;  /* 0x0000040000027802 */ /* 0x000fc80000000f00 */
[----:B0-----:R-:W-:Y:S02]  /*12600*/  LEA R2, R3, R2, 0x18 ;  /* 0x0000000203027211 */ /* 0x001fe400078ec0ff */
[----:B------:R-:W-:-:S03]  /*12610*/  SHF.L.U32 R3, R14, 0x1f, RZ ;  /* 0x0000001f0e037819 */ /* 0x000fc600000006ff */
[----:B------:R-:W-:-:S04]  /*12620*/  IMAD R2, R12, 0x8, R2 ;  /* 0x000000080c027824 */ /* 0x000fc800078e0202 */
[----:B------:R-:W0:Y:S02]  /*12630*/  SYNCS.PHASECHK.TRANS64.TRYWAIT P0, [R2+URZ+0x30840], R3 ;  /* 0x03084003020075a7 */ /* 0x000e24000800017f */
[----:B0-----:R-:W-:Y:S05]  /*12640*/  @!P0 BRA `(.L_x_4049) ;  /* 0x0000003000888947 */ /* 0x001fea0003800000 */
.L_x_4110:
        /* <DEDUP_REMOVED lines=11> */
.L_x_4050:
        /* <DEDUP_REMOVED lines=37> */
.L_x_4111:
        /* <DEDUP_REMOVED lines=13> */
.L_x_4052:
        /* <DEDUP_REMOVED lines=35> */
[----:B0-----:R-:W-:Y:S01]  /*12c50*/  NOP ;  /* 0x0000000000007918 */ /* 0x001fe20000000000 */
.L_x_4047:
[----:B------:R-:W-:Y:S05]  /*12c60*/  BSYNC B2 ;  /* 0x0000000000027941 */ /* 0x000fea0003800000 */
.L_x_4046:
[----:B------:R-:W2:Y:S04]  /*12c70*/  LDL R2, [R1+0x14] ;  /* 0x0000140001027983 */ /* 0x000ea80000100800 */
[----:B------:R0:W-:Y:S04]  /*12c80*/  STL [R1], R12 ;  /* 0x0000000c01007387 */ /* 0x0001e80000100800 */
[----:B------:R0:W-:Y:S02]  /*12c90*/  STL [R1+0x8], R14 ;  /* 0x0000080e01007387 */ /* 0x0001e40000100800 */
[----:B0-2---:R-:W-:-:S07]  /*12ca0*/  VIADD R7, R2, 0xfffffffd ;  /* 0xfffffffd02077836 */ /* 0x005fce0000000000 */
.L_x_4045:
[----:B------:R-:W-:Y:S05]  /*12cb0*/  BSYNC B1 ;  /* 0x0000000000017941 */ /* 0x000fea0003800000 */
.L_x_4044:
[----:B------:R-:W2:Y:S01]  /*12cc0*/  LDL.LU R2, [R1+0x14] ;  /* 0x0000140001027983 */ /* 0x000ea20000300800 */
[----:B------:R-:W-:Y:S01]  /*12cd0*/  VIADD R13, R13, 0xfffffffe ;  /* 0xfffffffe0d0d7836 */ /* 0x000fe20000000000 */
[----:B--2---:R-:W-:-:S04]  /*12ce0*/  LOP3.LUT R2, RZ, R2, RZ, 0x33, !PT ;  /* 0x00000002ff027212 */ /* 0x004fc800078e33ff */
[----:B------:R-:W-:-:S13]  /*12cf0*/  ISETP.NE.AND P0, PT, R13, R2, PT ;  /* 0x000000020d00720c */ /* 0x000fda0003f05270 */
[----:B------:R-:W-:Y:S05]  /*12d00*/  @!P0 BRA `(.L_x_4043) ;  /* 0x0000001000288947 */ /* 0x000fea0003800000 */
[----:B------:R-:W-:-:S07]  /*12d10*/  IMAD.MOV.U32 R10, RZ, RZ, R6 ;  /* 0x000000ffff0a7224 */ /* 0x000fce00078e0006 */
.L_x_4067:
        /* <DEDUP_REMOVED lines=32> */
.L_x_4055:
[----:B------:R-:W1:Y:S01]  /*12f20*/  S2R R3, SR_CgaCtaId ;  /* 0x0000000000037919 */ /* 0x000e620000008800 */
[----:B------:R-:W-:-:S04]  /*12f30*/  MOV R2, 0x400 ;  /* 0x0000040000027802 */ /* 0x000fc80000000f00 */
[----:B-1----:R-:W-:Y:S02]  /*12f40*/  LEA R2, R3, R2, 0x18 ;  /* 0x0000000203027211 */ /* 0x002fe400078ec0ff */
[----:B------:R-:W-:-:S03]  /*12f50*/  SHF.L.U32 R3, R9, 0x1f, RZ ;  /* 0x0000001f09037819 */ /* 0x000fc600000006ff */
[----:B------:R-:W-:-:S04]  /*12f60*/  IMAD R2, R8, 0x8, R2 ;  /* 0x0000000808027824 */ /* 0x000fc800078e0202 */
[----:B------:R-:W1:Y:S02]  /*12f70*/  SYNCS.PHASECHK.TRANS64.TRYWAIT P0, [R2+URZ+0x30840], R3 ;  /* 0x03084003020075a7 */ /* 0x000e64000800017f */
[----:B-1----:R-:W-:Y:S05]  /*12f80*/  @!P0 BRA `(.L_x_4056) ;  /* 0x0000002800608947 */ /* 0x002fea0003800000 */
.L_x_4112:
        /* <DEDUP_REMOVED lines=11> */
.L_x_4057:
        /* <DEDUP_REMOVED lines=37> */
.L_x_4113:
        /* <DEDUP_REMOVED lines=8> */
.L_x_4059:
        /* <DEDUP_REMOVED lines=35> */
.L_x_4054:
[----:B------:R-:W-:Y:S05]  /*13540*/  BSYNC B1 ;  /* 0x0000000000017941 */ /* 0x000fea0003800000 */
.L_x_4053:
        /* <DEDUP_REMOVED lines=32> */
.L_x_4062:
[----:B------:R-:W2:Y:S01]  /*13750*/  S2R R3, SR_CgaCtaId ;  /* 0x0000000000037919 */ /* 0x000ea20000008800 */
[----:B------:R-:W-:-:S04]  /*13760*/  MOV R2, 0x400 ;  /* 0x0000040000027802 */ /* 0x000fc80000000f00 */
[----:B--2---:R-:W-:Y:S02]  /*13770*/  LEA R2, R3, R2, 0x18 ;  /* 0x0000000203027211 */ /* 0x004fe400078ec0ff */
[----:B------:R-:W-:-:S03]  /*13780*/  SHF.L.U32 R3, R14, 0x1f, RZ ;  /* 0x0000001f0e037819 */ /* 0x000fc600000006ff */
[----:B------:R-:W-:-:S04]  /*13790*/  IMAD R2, R15, 0x8, R2 ;  /* 0x000000080f027824 */ /* 0x000fc800078e0202 */
[----:B------:R-:W2:Y:S02]  /*137a0*/  SYNCS.PHASECHK.TRANS64.TRYWAIT P0, [R2+URZ+0x30840], R3 ;  /* 0x03084003020075a7 */ /* 0x000ea4000800017f */
[----:B--2---:R-:W-:Y:S05]  /*137b0*/  @!P0 BRA `(.L_x_4063) ;  /* 0x00000020007c8947 */ /* 0x004fea0003800000 */
.L_x_4114:
        /* <DEDUP_REMOVED lines=11> */
.L_x_4064:
        /* <DEDUP_REMOVED lines=38> */
.L_x_4115:
        /* <DEDUP_REMOVED lines=8> */
.L_x_4066:
        /* <DEDUP_REMOVED lines=33> */
.L_x_4061:
[----:B------:R-:W-:Y:S05]  /*13d60*/  BSYNC B1 ;  /* 0x0000000000017941 */ /* 0x000fea0003800000 */
.L_x_4060:
[----:B------:R-:W2:Y:S01]  /*13d70*/  LDL R2, [R1+0x10] ;  /* 0x0000100001027983 */ /* 0x000ea20000100800 */
[----:B------:R-:W-:Y:S01]  /*13d80*/  VIADD R7, R7, 0xfffffffe ;  /* 0xfffffffe07077836 */ /* 0x000fe20000000000 */
[----:B--2---:R-:W-:-:S13]  /*13d90*/  ISETP.GT.AND P0, PT, R13, R2, PT ;  /* 0x000000020d00720c */ /* 0x004fda0003f04270 */
[----:B------:R-:W-:Y:S05]  /*13da0*/  @P0 BRA `(.L_x_4067) ;  /* 0xffffffec00dc0947 */ /* 0x000fea000383ffff */
.L_x_4043:
[----:B------:R-:W-:Y:S05]  /*13db0*/  BSYNC B0 ;  /* 0x0000000000007941 */ /* 0x000fea0003800000 */
.L_x_4042:
        /* <DEDUP_REMOVED lines=17> */
.L_x_4069:
[----:B------:R-:W-:Y:S05]  /*13ed0*/  BSYNC B0 ;  /* 0x0000000000007941 */ /* 0x000fea0003800000 */
.L_x_4068:
        /* <DEDUP_REMOVED lines=11> */
.L_x_4116:
        /* <DEDUP_REMOVED lines=11> */
.L_x_4073:
        /* <DEDUP_REMOVED lines=33> */
.L_x_4071:
[----:B------:R-:W-:Y:S05]  /*14250*/  BSYNC B0 ;  /* 0x0000000000007941 */ /* 0x000fea0003800000 */
.L_x_4070:
        /* <DEDUP_REMOVED lines=9> */
.L_x_4027:
[----:B------:R-:W-:Y:S05]  /*142f0*/  BSYNC B6 ;  /* 0x0000000000067941 */ /* 0x000fea0003800000 */
.L_x_4025:
[----:B------:R-:W-:-:S03]  /*14300*/  UMOV UR4, 0xffffffff ;  /* 0xffffffff00047882 */ /* 0x000fc60000000000 */
[----:B------:R-:W-:Y:S05]  /*14310*/  BRA.DIV UR4, `(.L_x_4074) ;  /* 0x0000001604e07947 */ /* 0x000fea000b800000 */
[----:B------:R2:W3:Y:S04]  /*14320*/  SHFL.IDX PT, R4, R16, RZ, 0x1f ;  /* 0x00001fff10047589 */ /* 0x0004e800000e0000 */
[----:B------:R-:W4:Y:S02]  /*14330*/  SHFL.IDX PT, R16, R16, 0x1, 0x1f ;  /* 0x00201f0010107f89 */ /* 0x000f2400000e0000 */
.L_x_4120:
        /* <DEDUP_REMOVED lines=13> */
.L_x_4076:
[----:B------:R-:W-:Y:S05]  /*14410*/  BSYNC B0 ;  /* 0x0000000000007941 */ /* 0x000fea0003800000 */
.L_x_4075:
        /* <DEDUP_REMOVED lines=23> */
.L_x_4128:
[----:B------:R-:W-:Y:S02]  /*14590*/  ULDC UR4, c[0x0][0xc10] ;  /* 0x0003040000047ab9 */ /* 0x000fe40000000800 */
[----:B------:R-:W-:-:S04]  /*145a0*/  IMAD.U32 R5, RZ, RZ, UR4 ;  /* 0x00000004ff057e24 */ /* 0x000fc8000f8e00ff */
[----:B-1----:R-:W-:-:S04]  /*145b0*/  IMAD R3, R14, R5, RZ ;  /* 0x000000050e037224 */ /* 0x002fc800078e02ff */
[----:B--2-4-:R-:W-:-:S05]  /*145c0*/  IMAD.IADD R16, R16, 0x1, R3 ;  /* 0x0000000110107824 */ /* 0x014fca00078e0203 */
[----:B---3--:R-:W-:-:S13]  /*145d0*/  ISETP.GT.AND P0, PT, R16, R4, PT ;  /* 0x000000041000720c */ /* 0x008fda0003f04270 */
[----:B------:R-:W-:Y:S05]  /*145e0*/  @P0 BRA `(.L_x_4078) ;  /* 0x0000000000b40947 */ /* 0x000fea0003800000 */
[----:B------:R-:W1:Y:S02]  /*145f0*/  LDC R0, c[0x0][0xc14] ;  /* 0x00030500ff007b82 */ /* 0x000e640000000800 */
.L_x_4083:
        /* <DEDUP_REMOVED lines=14> */
.L_x_4081:
[----:B------:R-:W-:Y:S05]  /*146e0*/  BSYNC B0 ;  /* 0x0000000000007941 */ /* 0x000fea0003800000 */
.L_x_4080:
        /* <DEDUP_REMOVED lines=23> */
.L_x_4136:
[----:B------:R-:W-:Y:S02]  /*14860*/  ULDC UR4, c[0x0][0xc10] ;  /* 0x0003040000047ab9 */ /* 0x000fe40000000800 */
[----:B------:R-:W-:-:S04]  /*14870*/  IMAD.U32 R5, RZ, RZ, UR4 ;  /* 0x00000004ff057e24 */ /* 0x000fc8000f8e00ff */
[----:B-1----:R-:W-:-:S04]  /*14880*/  IMAD R3, R14, R5, RZ ;  /* 0x000000050e037224 */ /* 0x002fc800078e02ff */
[----:B------:R-:W-:-:S05]  /*14890*/  IMAD.IADD R16, R3, 0x1, R16 ;  /* 0x0000000103107824 */ /* 0x000fca00078e0210 */
[----:B------:R-:W-:-:S13]  /*148a0*/  ISETP.GT.AND P0, PT, R16, R4, PT ;  /* 0x000000041000720c */ /* 0x000fda0003f04270 */
[----:B------:R-:W-:Y:S05]  /*148b0*/  @!P0 BRA `(.L_x_4083) ;  /* 0xfffffffc00508947 */ /* 0x000fea000383ffff */
.L_x_4078:
        /* <DEDUP_REMOVED lines=8> */
.L_x_4140:
[----:B------:R-:W-:Y:S01]  /*14940*/  ISETP.NE.AND P0, PT, R3, RZ, PT ;  /* 0x000000ff0300720c */ /* 0x000fe20003f05270 */
[----:B------:R-:W-:-:S12]  /*14950*/  IMAD.MOV.U32 R7, RZ, RZ, RZ ;  /* 0x000000ffff077224 */ /* 0x000fd800078e00ff */
[----:B------:R-:W-:Y:S05]  /*14960*/  @!P0 BRA `(.L_x_4085) ;  /* 0x0000000000108947 */ /* 0x000fea0003800000 */
[----:B------:R-:W-:Y:S01]  /*14970*/  UMOV UR4, 0xffffffff ;  /* 0xffffffff00047882 */ /* 0x000fe20000000000 */
[----:B------:R-:W-:Y:S02]  /*14980*/  VIADD R12, R6, 0xffffffff ;  /* 0xffffffff060c7836 */ /* 0x000fe40000000000 */
[----:B------:R-:W-:Y:S05]  /*14990*/  BRA.DIV UR4, `(.L_x_4086) ;  /* 0x0000001a04747947 */ /* 0x000fea000b800000 */
[----:B------:R3:W4:Y:S02]  /*149a0*/  SHFL.IDX PT, R7, R2, R12, 0x1f ;  /* 0x00001f0c02077589 */ /* 0x00072400000e0000 */
.L_x_4085:
        /* <DEDUP_REMOVED lines=67> */
.L_x_4079:
[----:B------:R-:W-:Y:S01]  /*14de0*/  UMOV UR4, URZ ;  /* 0x0000003f00047c82 */ /* 0x000fe20008000000 */
[----:B------:R-:W-:Y:S01]  /*14df0*/  UMOV UR5, URZ ;  /* 0x0000003f00057c82 */ /* 0x000fe20008000000 */
[----:B------:R-:W-:Y:S01]  /*14e00*/  ULDC UR6, c[0x0][0xc14] ;  /* 0x0003050000067ab9 */ /* 0x000fe20000000800 */
[----:B------:R-:W-:Y:S02]  /*14e10*/  IMAD.MOV.U32 R16, RZ, RZ, R4 ;  /* 0x000000ffff107224 */ /* 0x000fe400078e0004 */
[----:B------:R-:W-:Y:S02]  /*14e20*/  IMAD.U32 R17, RZ, RZ, UR4 ;  /* 0x00000004ff117e24 */ /* 0x000fe4000f8e00ff */
[----:B------:R-:W-:Y:S02]  /*14e30*/  IMAD.U32 R18, RZ, RZ, UR5 ;  /* 0x00000005ff127e24 */ /* 0x000fe4000f8e00ff */
[----:B------:R-:W-:-:S07]  /*14e40*/  IMAD.U32 R19, RZ, RZ, UR6 ;  /* 0x00000006ff137e24 */ /* 0x000fce000f8e00ff */
.L_x_4087:
        /* <DEDUP_REMOVED lines=12> */
.L_x_4013:
        /* <DEDUP_REMOVED lines=12> */
.L_x_4143:
[----:B------:R-:W-:Y:S05]  /*14fd0*/  BSYNC B0 ;  /* 0x0000000000007941 */ /* 0x000fea0003800000 */
.L_x_4089:
[----:B------:R-:W-:-:S03]  /*14fe0*/  UMOV UR4, 0xffffffff ;  /* 0xffffffff00047882 */ /* 0x000fc60000000000 */
[----:B------:R-:W-:Y:S05]  /*14ff0*/  BRA.DIV UR4, `(.L_x_4091) ;  /* 0x0000001604187947 */ /* 0x000fea000b800000 */
[----:B------:R-:W2:Y:S02]  /*15000*/  S2R R2, SR_TID.X ;  /* 0x0000000000027919 */ /* 0x000ea40000002100 */
[----:B--2---:R-:W-:-:S04]  /*15010*/  SHF.R.U32.HI R2, RZ, 0x5, R2 ;  /* 0x00000005ff027819 */ /* 0x004fc80000011602 */
[----:B------:R-:W-:-:S05]  /*15020*/  LOP3.LUT R2, R2, 0x3, RZ, 0xc0, !PT ;  /* 0x0000000302027812 */ /* 0x000fca00078ec0ff */
[----:B------:R2:W3:Y:S02]  /*15030*/  SHFL.IDX PT, R14, R2, RZ, 0x1f ;  /* 0x00001fff020e7589 */ /* 0x0004e400000e0000 */
.L_x_4146:
[----:B---3--:R-:W-:Y:S01]  /*15040*/  ISETP.NE.AND P0, PT, R14, RZ, PT ;  /* 0x000000ff0e00720c */ /* 0x008fe20003f05270 */
[----:B------:R-:W-:-:S12]  /*15050*/  BSSY B0, `(.L_x_4092) ;  /* 0x0000029000007945 */ /* 0x000fd80003800000 */
[----:B------:R-:W-:Y:S05]  /*15060*/  @P0 BRA `(.L_x_4093) ;  /* 0x00000000009c0947 */ /* 0x000fea0003800000 */
[----:B------:R-:W-:-:S03]  /*15070*/  UMOV UR4, 0xffffffff ;  /* 0xffffffff00047882 */ /* 0x000fc60000000000 */
[----:B------:R-:W-:Y:S05]  /*15080*/  BRA.DIV UR4, `(.L_x_4094) ;  /* 0x0000001604287947 */ /* 0x000fea000b800000 */
[----:B------:R-:W-:-:S13]  /*15090*/  ELECT P6, URZ, PT ;  /* 0x00000000003f782f */ /* 0x000fda00038c0000 */
.L_x_4149:
        /* <DEDUP_REMOVED lines=8> */
.L_x_4095:
        /* <DEDUP_REMOVED lines=14> */
.L_x_4150:
[----:B------:R-:W2:Y:S02]  /*15200*/  SYNCS.PHASECHK.TRANS64.TRYWAIT P0, [R7+URZ], R2 ;  /* 0x00000002070075a7 */ /* 0x000ea4000800017f */
[----:B--2---:R-:W-:Y:S05]  /*15210*/  @!P0 BRA `(.L_x_4097) ;  /* 0x0000001000f88947 */ /* 0x004fea0003800000 */
.L_x_4151:
[----:B------:R-:W-:Y:S05]  /*15220*/  @!P2 BRA `(.L_x_4098) ;  /* 0x000000000004a947 */ /* 0x000fea0003800000 */
[----:B------:R-:W-:Y:S01]  /*15230*/  BPT.TRAP 0x1 ;  /* 0x000000040000795c */ /* 0x000fe20000300000 */
.L_x_4098:
[----:B------:R-:W3:Y:S01]  /*15240*/  LDL.LU R4, [R1] ;  /* 0x0000000001047983 */ /* 0x000ee20000300800 */
[----:B------:R-:W-:-:S04]  /*15250*/  VIADD R0, R0, 0x30860 ;  /* 0x0003086000007836 */ /* 0x000fc80000000000 */
[----:B---3--:R-:W-:-:S04]  /*15260*/  IMAD R4, R4, 0x8, R0 ;  /* 0x0000000804047824 */ /* 0x008fc800078e0200 */
[----:B------:R-:W3:Y:S02]  /*15270*/  SYNCS.PHASECHK.TRANS64.TRYWAIT P0, [R4+URZ], R5 ;  /* 0x00000005040075a7 */ /* 0x000ee4000800017f */
[----:B---3--:R-:W-:Y:S05]  /*15280*/  @!P0 BRA `(.L_x_4099) ;  /* 0x0000001000f08947 */ /* 0x008fea0003800000 */
.L_x_4152:
[----:B------:R-:W-:-:S07]  /*15290*/  IMAD R3, R3, 0x8, R0 ;  /* 0x0000000803037824 */ /* 0x000fce00078e0200 */
.L_x_4100:
[----:B----4-:R4:W0:Y:S02]  /*152a0*/  SYNCS.PHASECHK.TRANS64.TRYWAIT P0, [R3+URZ], R2 ;  /* 0x00000002030075a7 */ /* 0x010824000800017f */
[----:B0-----:R-:W-:Y:S05]  /*152b0*/  @!P0 NANOSLEEP.SYNCS 0x989680 ;  /* 0x009896800000895d */ /* 0x001fea0003900000 */
[----:B------:R-:W0:Y:S02]  /*152c0*/  @!P0 SYNCS.PHASECHK.TRANS64 P0, [R3+URZ], R2 ;  /* 0x00000002030085a7 */ /* 0x000e24000800007f */
[----:B0-----:R-:W-:Y:S05]  /*152d0*/  @!P0 BRA `(.L_x_4100) ;  /* 0xfffffffc00f08947 */ /* 0x001fea000383ffff */
.L_x_4093:
[----:B------:R-:W-:Y:S05]  /*152e0*/  BSYNC B0 ;  /* 0x0000000000007941 */ /* 0x000fea0003800000 */
.L_x_4092:
[----:B------:R-:W-:Y:S05]  /*152f0*/  EXIT ;  /* 0x000000000000794d */ /* 0x000fea0003800000 */
.L_x_3917:
[----:B0-----:R-:W-:-:S04]  /*15300*/  IMAD.U32 R3, RZ, RZ, UR38 ;  /* 0x00000026ff037e24 */ /* 0x001fc8000f8e00ff */
[----:B------:R0:W1:Y:S03]  /*15310*/  SYNCS.PHASECHK.TRANS64.TRYWAIT P1, [R3+URZ+0x30800], R0 ;  /* 0x03080000030075a7 */ /* 0x000066000802017f */
[----:B-1----:R-:W-:Y:S05]  /*15320*/  @!P1 NANOSLEEP.SYNCS 0x989680 ;  /* 0x009896800000995d */ /* 0x002fea0003900000 */
[----:B------:R-:W1:Y:S02]  /*15330*/  @!P1 SYNCS.PHASECHK.TRANS64 P1, [R3+URZ+0x30800], R0 ;  /* 0x03080000030095a7 */ /* 0x000e64000802007f */
[----:B-1----:R-:W-:Y:S05]  /*15340*/  @!P1 BRA `(.L_x_3917) ;  /* 0xfffffffc00ec9947 */ /* 0x002fea000383ffff */
[----:B------:R-:W-:Y:S05]  /*15350*/  BRA `(.L_x_4101) ;  /* 0xfffffec8000c7947 */ /* 0x000fea000383ffff */
.L_x_3921:
[----:B-1----:R1:W3:Y:S02]  /*15360*/  SYNCS.PHASECHK.TRANS64.TRYWAIT P1, [R3+URZ+0x30830], R0 ;  /* 0x03083000030075a7 */ /* 0x0022e4000802017f */
[----:B---3--:R-:W-:Y:S05]  /*15370*/  @!P1 NANOSLEEP.SYNCS 0x989680 ;  /* 0x009896800000995d */ /* 0x008fea0003900000 */
[----:B------:R-:W3:Y:S02]  /*15380*/  @!P1 SYNCS.PHASECHK.TRANS64 P1, [R3+URZ+0x30830], R0 ;  /* 0x03083000030095a7 */ /* 0x000ee4000802007f */
[----:B---3--:R-:W-:Y:S05]  /*15390*/  @!P1 BRA `(.L_x_3921) ;  /* 0xfffffffc00f09947 */ /* 0x008fea000383ffff */
[----:B------:R-:W-:Y:S05]  /*153a0*/  BRA `(.L_x_3920) ;  /* 0xfffffec800407947 */ /* 0x000fea000383ffff */
.L_x_3937:
[----:B-1----:R-:W-:-:S04]  /*153b0*/  IMAD.U32 R121, RZ, RZ, UR5 ;  /* 0x00000005ff797e24 */ /* 0x002fc8000f8e00ff */
[----:B------:R1:W2:Y:S03]  /*153c0*/  SYNCS.PHASECHK.TRANS64.TRYWAIT P1, [R121+URZ+0x30830], R0 ;  /* 0x03083000790075a7 */ /* 0x0002a6000802017f */
[----:B--2---:R-:W-:Y:S05]  /*153d0*/  @!P1 NANOSLEEP.SYNCS 0x989680 ;  /* 0x009896800000995d */ /* 0x004fea0003900000 */
[----:B------:R-:W2:Y:S02]  /*153e0*/  @!P1 SYNCS.PHASECHK.TRANS64 P1, [R121+URZ+0x30830], R0 ;  /* 0x03083000790095a7 */ /* 0x000ea4000802007f */
[----:B--2---:R-:W-:Y:S05]  /*153f0*/  @!P1 BRA `(.L_x_3937) ;  /* 0xfffffffc00ec9947 */ /* 0x004fea000383ffff */
[----:B------:R-:W-:Y:S05]  /*15400*/  BRA `(.L_x_3936) ;  /* 0xfffffef4002c7947 */ /* 0x000fea000383ffff */
.L_x_3941:
[----:B-1----:R-:W-:-:S04]  /*15410*/  IMAD.U32 R3, RZ, RZ, UR14 ;  /* 0x0000000eff037e24 */ /* 0x002fc8000f8e00ff */
[----:B------:R1:W2:Y:S03]  /*15420*/  SYNCS.PHASECHK.TRANS64.TRYWAIT P1, [R3+URZ+0x30850], R0 ;  /* 0x03085000030075a7 */ /* 0x0002a6000802017f */
[----:B--2---:R-:W-:Y:S05]  /*15430*/  @!P1 NANOSLEEP.SYNCS 0x989680 ;  /* 0x009896800000995d */ /* 0x004fea0003900000 */
[----:B------:R-:W2:Y:S02]  /*15440*/  @!P1 SYNCS.PHASECHK.TRANS64 P1, [R3+URZ+0x30850], R0 ;  /* 0x03085000030095a7 */ /* 0x000ea4000802007f */
[----:B--2---:R-:W-:Y:S05]  /*15450*/  @!P1 BRA `(.L_x_3941) ;  /* 0xfffffffc00ec9947 */ /* 0x004fea000383ffff */
[----:B------:R-:W-:Y:S05]  /*15460*/  BRA `(.L_x_3940) ;  /* 0xfffffefc00c47947 */ /* 0x000fea000383ffff */
.L_x_3958:
[----:B-1----:R-:W-:-:S04]  /*15470*/  IMAD.U32 R5, RZ, RZ, UR5 ;  /* 0x00000005ff057e24 */ /* 0x002fc8000f8e00ff */
[----:B------:R1:W2:Y:S03]  /*15480*/  SYNCS.PHASECHK.TRANS64.TRYWAIT P1, [R5+URZ+0x30830], R0 ;  /* 0x03083000050075a7 */ /* 0x0002a6000802017f */
[----:B--2---:R-:W-:Y:S05]  /*15490*/  @!P1 NANOSLEEP.SYNCS 0x989680 ;  /* 0x009896800000995d */ /* 0x004fea0003900000 */
[----:B------:R-:W2:Y:S02]  /*154a0*/  @!P1 SYNCS.PHASECHK.TRANS64 P1, [R5+URZ+0x30830], R0 ;  /* 0x03083000050095a7 */ /* 0x000ea4000802007f */
[----:B--2---:R-:W-:Y:S05]  /*154b0*/  @!P1 BRA `(.L_x_3958) ;  /* 0xfffffffc00ec9947 */ /* 0x004fea000383ffff */
[----:B------:R-:W-:Y:S05]  /*154c0*/  BRA `(.L_x_3957) ;  /* 0xffffff2400547947 */ /* 0x000fea000383ffff */
.L_x_3962:
[----:B-1----:R-:W-:-:S04]  /*154d0*/  IMAD.U32 R3, RZ, RZ, UR10 ;  /* 0x0000000aff037e24 */ /* 0x002fc8000f8e00ff */
[----:B------:R1:W2:Y:S03]  /*154e0*/  SYNCS.PHASECHK.TRANS64.TRYWAIT P1, [R3+URZ+0x30850], R0 ;  /* 0x03085000030075a7 */ /* 0x0002a6000802017f */
[----:B--2---:R-:W-:Y:S05]  /*154f0*/  @!P1 NANOSLEEP.SYNCS 0x989680 ;  /* 0x009896800000995d */ /* 0x004fea0003900000 */
[----:B------:R-:W2:Y:S02]  /*15500*/  @!P1 SYNCS.PHASECHK.TRANS64 P1, [R3+URZ+0x30850], R0 ;  /* 0x03085000030095a7 */ /* 0x000ea4000802007f */
[----:B--2---:R-:W-:Y:S05]  /*15510*/  @!P1 BRA `(.L_x_3962) ;  /* 0xfffffffc00ec9947 */ /* 0x004fea000383ffff */
[----:B------:R-:W-:Y:S05]  /*15520*/  BRA `(.L_x_3961) ;  /* 0xffffff2c00ec7947 */ /* 0x000fea000383ffff */
.L_x_3968:
[----:B-1----:R-:W-:-:S04]  /*15530*/  IMAD.U32 R5, RZ, RZ, UR5 ;  /* 0x00000005ff057e24 */ /* 0x002fc8000f8e00ff */
[----:B------:R1:W2:Y:S03]  /*15540*/  SYNCS.PHASECHK.TRANS64.TRYWAIT P1, [R5+URZ+0x30830], R0 ;  /* 0x03083000050075a7 */ /* 0x0002a6000802017f */
[----:B--2---:R-:W-:Y:S05]  /*15550*/  @!P1 NANOSLEEP.SYNCS 0x989680 ;  /* 0x009896800000995d */ /* 0x004fea0003900000 */
[----:B------:R-:W2:Y:S02]  /*15560*/  @!P1 SYNCS.PHASECHK.TRANS64 P1, [R5+URZ+0x30830], R0 ;  /* 0x03083000050095a7 */ /* 0x000ea4000802007f */
[----:B--2---:R-:W-:Y:S05]  /*15570*/  @!P1 BRA `(.L_x_3968) ;  /* 0xfffffffc00ec9947 */ /* 0x004fea000383ffff */
[----:B------:R-:W-:Y:S05]  /*15580*/  BRA `(.L_x_3967) ;  /* 0xffffff4000bc7947 */ /* 0x000fea000383ffff */
.L_x_3972:
[----:B-1----:R-:W-:-:S04]  /*15590*/  IMAD.U32 R3, RZ, RZ, UR10 ;  /* 0x0000000aff037e24 */ /* 0x002fc8000f8e00ff */
[----:B------:R1:W2:Y:S03]  /*155a0*/  SYNCS.PHASECHK.TRANS64.TRYWAIT P1, [R3+URZ+0x30850], R0 ;  /* 0x03085000030075a7 */ /* 0x0002a6000802017f */
[----:B--2---:R-:W-:Y:S05]  /*155b0*/  @!P1 NANOSLEEP.SYNCS 0x989680 ;  /* 0x009896800000995d */ /* 0x004fea0003900000 */
[----:B------:R-:W2:Y:S02]  /*155c0*/  @!P1 SYNCS.PHASECHK.TRANS64 P1, [R3+URZ+0x30850], R0 ;  /* 0x03085000030095a7 */ /* 0x000ea4000802007f */
[----:B--2---:R-:W-:Y:S05]  /*155d0*/  @!P1 BRA `(.L_x_3972) ;  /* 0xfffffffc00ec9947 */ /* 0x004fea000383ffff */
[----:B------:R-:W-:Y:S05]  /*155e0*/  BRA `(.L_x_3971) ;  /* 0xffffff4c00547947 */ /* 0x000fea000383ffff */
.L_x_3985:
[----:B-1----:R-:W-:-:S04]  /*155f0*/  IMAD.U32 R3, RZ, RZ, UR5 ;  /* 0x00000005ff037e24 */ /* 0x002fc8000f8e00ff */
[----:B------:R1:W2:Y:S03]  /*15600*/  SYNCS.PHASECHK.TRANS64.TRYWAIT P0, [R3+URZ+0x30850], R2 ;  /* 0x03085002030075a7 */ /* 0x0002a6000800017f */
[----:B--2---:R-:W-:Y:S05]  /*15610*/  @!P0 NANOSLEEP.SYNCS 0x989680 ;  /* 0x009896800000895d */ /* 0x004fea0003900000 */
[----:B------:R-:W2:Y:S02]  /*15620*/  @!P0 SYNCS.PHASECHK.TRANS64 P0, [R3+URZ+0x30850], R2 ;  /* 0x03085002030085a7 */ /* 0x000ea4000800007f */
[----:B--2---:R-:W-:Y:S05]  /*15630*/  @!P0 BRA `(.L_x_3985) ;  /* 0xfffffffc00ec8947 */ /* 0x004fea000383ffff */
[----:B------:R-:W-:Y:S05]  /*15640*/  BRA `(.L_x_3984) ;  /* 0xffffff7400a87947 */ /* 0x000fea000383ffff */
.L_x_4034:
[----:B------:R-:W1:Y:S01]  /*15650*/  S2R R9, SR_TID.X ;  /* 0x0000000000097919 */ /* 0x000e620000002100 */
[----:B------:R-:W-:Y:S01]  /*15660*/  BSSY B0, `(.L_x_4102) ;  /* 0x000000a000007945 */ /* 0x000fe20003800000 */
[----:B------:R-:W-:Y:S02]  /*15670*/  IMAD.MOV.U32 R12, RZ, RZ, RZ ;  /* 0x000000ffff0c7224 */ /* 0x000fe400078e00ff */
        /* <DEDUP_REMOVED lines=8> */
.L_x_4103:
[----:B------:R-:W-:Y:S05]  /*15700*/  BSYNC B0 ;  /* 0x0000000000007941 */ /* 0x000fea0003800000 */
.L_x_4102:
[----:B------:R-:W-:Y:S05]  /*15710*/  BRA `(.L_x_4104) ;  /* 0xffffffc400047947 */ /* 0x000fea000383ffff */
.L_x_4035:
[----:B------:R-:W-:Y:S01]  /*15720*/  BSSY B0, `(.L_x_4105) ;  /* 0x0000006000007945 */ /* 0x000fe20003800000 */
[----:B------:R-:W-:-:S07]  /*15730*/  IMAD.MOV.U32 R15, RZ, RZ, -0x1 ;  /* 0xffffffffff0f7424 */ /* 0x000fce00078e00ff */
[----:B0-----:R-:W-:Y:S05]  /*15740*/  WARPSYNC.COLLECTIVE R15, `(.L_x_4106) ;  /* 0x000000000f0c7348 */ /* 0x001fea0003c00000 */
[----:B------:R-:W-:Y:S02]  /*15750*/  ELECT P6, UR62, PT ;  /* 0x00000000003e782f */ /* 0x000fe400038c0000 */
[----:B------:R-:W-:Y:S01]  /*15760*/  MOV R14, UR62 ;  /* 0x0000003e000e7c02 */ /* 0x000fe20008000f00 */
[----:B0-----:R-:W-:Y:S10]  /*15770*/  ENDCOLLECTIVE ;  /* 0x000000000000791b */ /* 0x001ff40003800000 */
.L_x_4106:
[----:B------:R-:W-:Y:S05]  /*15780*/  BSYNC B0 ;  /* 0x0000000000007941 */ /* 0x000fea0003800000 */
.L_x_4105:
[----:B------:R-:W-:Y:S05]  /*15790*/  BRA `(.L_x_4107) ;  /* 0xffffffc000f47947 */ /* 0x000fea000383ffff */
.L_x_4038:
[----:B0-----:R0:W1:Y:S02]  /*157a0*/  SYNCS.PHASECHK.TRANS64.TRYWAIT P0, [R9+URZ+0x30840], R10 ;  /* 0x0308400a090075a7 */ /* 0x001064000800017f */
[----:B-1----:R-:W-:Y:S05]  /*157b0*/  @!P0 NANOSLEEP.SYNCS 0x989680 ;  /* 0x009896800000895d */ /* 0x002fea0003900000 */
[----:B------:R-:W1:Y:S02]  /*157c0*/  @!P0 SYNCS.PHASECHK.TRANS64 P0, [R9+URZ+0x30840], R10 ;  /* 0x0308400a090085a7 */ /* 0x000e64000800007f */
[----:B-1----:R-:W-:Y:S05]  /*157d0*/  @!P0 BRA `(.L_x_4038) ;  /* 0xfffffffc00f08947 */ /* 0x002fea000383ffff */
[----:B------:R-:W-:Y:S05]  /*157e0*/  BRA `(.L_x_4108) ;  /* 0xffffffc4005c7947 */ /* 0x000fea000383ffff */
.L_x_4041:
        /* <DEDUP_REMOVED lines=8> */
.L_x_4049:
[----:B0-----:R0:W1:Y:S02]  /*15870*/  SYNCS.PHASECHK.TRANS64.TRYWAIT P0, [R2+URZ+0x30840], R3 ;  /* 0x03084003020075a7 */ /* 0x001064000800017f */
[----:B-1----:R-:W-:Y:S05]  /*15880*/  @!P0 NANOSLEEP.SYNCS 0x989680 ;  /* 0x009896800000895d */ /* 0x002fea0003900000 */
[----:B------:R-:W1:Y:S02]  /*15890*/  @!P0 SYNCS.PHASECHK.TRANS64 P0, [R2+URZ+0x30840], R3 ;  /* 0x03084003020085a7 */ /* 0x000e64000800007f */
[----:B-1----:R-:W-:Y:S05]  /*158a0*/  @!P0 BRA `(.L_x_4049) ;  /* 0xfffffffc00f08947 */ /* 0x002fea000383ffff */
[----:B------:R-:W-:Y:S05]  /*158b0*/  BRA `(.L_x_4110) ;  /* 0xffffffcc00647947 */ /* 0x000fea000383ffff */
.L_x_4051:
[----:B0-----:R0:W1:Y:S02]  /*158c0*/  SYNCS.PHASECHK.TRANS64.TRYWAIT P0, [R3+URZ+0x60], R2 ;  /* 0x00006002030075a7 */ /* 0x001064000800017f */
[----:B-1----:R-:W-:Y:S05]  /*158d0*/  @!P0 NANOSLEEP.SYNCS 0x989680 ;  /* 0x009896800000895d */ /* 0x002fea0003900000 */
[----:B------:R-:W1:Y:S02]  /*158e0*/  @!P0 SYNCS.PHASECHK.TRANS64 P0, [R3+URZ+0x60], R2 ;  /* 0x00006002030085a7 */ /* 0x000e64000800007f */
[----:B-1----:R-:W-:Y:S05]  /*158f0*/  @!P0 BRA `(.L_x_4051) ;  /* 0xfffffffc00f08947 */ /* 0x002fea000383ffff */
[----:B------:R-:W-:Y:S05]  /*15900*/  BRA `(.L_x_4111) ;  /* 0xffffffd000107947 */ /* 0x000fea000383ffff */
.L_x_4056:
[----:B-1----:R1:W2:Y:S02]  /*15910*/  SYNCS.PHASECHK.TRANS64.TRYWAIT P0, [R2+URZ+0x30840], R3 ;  /* 0x03084003020075a7 */ /* 0x0022a4000800017f */
[----:B--2---:R-:W-:Y:S05]  /*15920*/  @!P0 NANOSLEEP.SYNCS 0x989680 ;  /* 0x009896800000895d */ /* 0x004fea0003900000 */
[----:B------:R-:W2:Y:S02]  /*15930*/  @!P0 SYNCS.PHASECHK.TRANS64 P0, [R2+URZ+0x30840], R3 ;  /* 0x03084003020085a7 */ /* 0x000ea4000800007f */
[----:B--2---:R-:W-:Y:S05]  /*15940*/  @!P0 BRA `(.L_x_4056) ;  /* 0xfffffffc00f08947 */ /* 0x004fea000383ffff */
[----:B------:R-:W-:Y:S05]  /*15950*/  BRA `(.L_x_4112) ;  /* 0xffffffd4008c7947 */ /* 0x000fea000383ffff */
.L_x_4058:
[----:B0-----:R0:W1:Y:S02]  /*15960*/  SYNCS.PHASECHK.TRANS64.TRYWAIT P1, [R3+URZ+0x60], R2 ;  /* 0x00006002030075a7 */ /* 0x001064000802017f */
[----:B-1----:R-:W-:Y:S05]  /*15970*/  @!P1 NANOSLEEP.SYNCS 0x989680 ;  /* 0x009896800000995d */ /* 0x002fea0003900000 */
[----:B------:R-:W1:Y:S02]  /*15980*/  @!P1 SYNCS.PHASECHK.TRANS64 P1, [R3+URZ+0x60], R2 ;  /* 0x00006002030095a7 */ /* 0x000e64000802007f */
[----:B-1----:R-:W-:Y:S05]  /*15990*/  @!P1 BRA `(.L_x_4058) ;  /* 0xfffffffc00f09947 */ /* 0x002fea000383ffff */
[----:B------:R-:W-:Y:S05]  /*159a0*/  BRA `(.L_x_4113) ;  /* 0xffffffd800387947 */ /* 0x000fea000383ffff */
.L_x_4063:
[----:B--2---:R2:W3:Y:S02]  /*159b0*/  SYNCS.PHASECHK.TRANS64.TRYWAIT P0, [R2+URZ+0x30840], R3 ;  /* 0x03084003020075a7 */ /* 0x0044e4000800017f */
[----:B---3--:R-:W-:Y:S05]  /*159c0*/  @!P0 NANOSLEEP.SYNCS 0x989680 ;  /* 0x009896800000895d */ /* 0x008fea0003900000 */
[----:B------:R-:W3:Y:S02]  /*159d0*/  @!P0 SYNCS.PHASECHK.TRANS64 P0, [R2+URZ+0x30840], R3 ;  /* 0x03084003020085a7 */ /* 0x000ee4000800007f */
[----:B---3--:R-:W-:Y:S05]  /*159e0*/  @!P0 BRA `(.L_x_4063) ;  /* 0xfffffffc00f08947 */ /* 0x008fea000383ffff */
[----:B------:R-:W-:Y:S05]  /*159f0*/  BRA `(.L_x_4114) ;  /* 0xffffffdc00707947 */ /* 0x000fea000383ffff */
.L_x_4065:
[----:B0-----:R0:W1:Y:S02]  /*15a00*/  SYNCS.PHASECHK.TRANS64.TRYWAIT P1, [R2+URZ+0x60], R9 ;  /* 0x00006009020075a7 */ /* 0x001064000802017f */
[----:B-1----:R-:W-:Y:S05]  /*15a10*/  @!P1 NANOSLEEP.SYNCS 0x989680 ;  /* 0x009896800000995d */ /* 0x002fea0003900000 */
[----:B------:R-:W1:Y:S02]  /*15a20*/  @!P1 SYNCS.PHASECHK.TRANS64 P1, [R2+URZ+0x60], R9 ;  /* 0x00006009020095a7 */ /* 0x000e64000802007f */
[----:B-1----:R-:W-:Y:S05]  /*15a30*/  @!P1 BRA `(.L_x_4065) ;  /* 0xfffffffc00f09947 */ /* 0x002fea000383ffff */
[----:B------:R-:W-:Y:S05]  /*15a40*/  BRA `(.L_x_4115) ;  /* 0xffffffe000207947 */ /* 0x000fea000383ffff */
.L_x_4072:
[----:B-1----:R1:W2:Y:S02]  /*15a50*/  SYNCS.PHASECHK.TRANS64.TRYWAIT P0, [R3+URZ+0x30860], R0 ;  /* 0x03086000030075a7 */ /* 0x0022a4000800017f */
[----:B--2---:R-:W-:Y:S05]  /*15a60*/  @!P0 NANOSLEEP.SYNCS 0x989680 ;  /* 0x009896800000895d */ /* 0x004fea0003900000 */
[----:B------:R-:W2:Y:S02]  /*15a70*/  @!P0 SYNCS.PHASECHK.TRANS64 P0, [R3+URZ+0x30860], R0 ;  /* 0x03086000030085a7 */ /* 0x000ea4000800007f */
[----:B--2---:R-:W-:Y:S05]  /*15a80*/  @!P0 BRA `(.L_x_4072) ;  /* 0xfffffffc00f08947 */ /* 0x004fea000383ffff */
[----:B------:R-:W-:Y:S05]  /*15a90*/  BRA `(.L_x_4116) ;  /* 0xffffffe4003c7947 */ /* 0x000fea000383ffff */
.L_x_4074:
[----:B------:R-:W-:Y:S01]  /*15aa0*/  BSSY B0, `(.L_x_4117) ;  /* 0x0000008000007945 */ /* 0x000fe20003800000 */
[----:B------:R-:W-:Y:S02]  /*15ab0*/  IMAD.MOV.U32 R13, RZ, RZ, R16 ;  /* 0x000000ffff0d7224 */ /* 0x000fe400078e0010 */
[----:B------:R-:W-:Y:S02]  /*15ac0*/  IMAD.MOV.U32 R12, RZ, RZ, RZ ;  /* 0x000000ffff0c7224 */ /* 0x000fe400078e00ff */
[----:B0-----:R-:W-:Y:S02]  /*15ad0*/  IMAD.MOV.U32 R11, RZ, RZ, 0x1f ;  /* 0x0000001fff0b7424 */ /* 0x001fe400078e00ff */
[----:B------:R-:W-:-:S07]  /*15ae0*/  IMAD.MOV.U32 R15, RZ, RZ, -0x1 ;  /* 0xffffffffff0f7424 */ /* 0x000fce00078e00ff */
[----:B-1----:R-:W-:Y:S05]  /*15af0*/  WARPSYNC.COLLECTIVE R15, `(.L_x_4118) ;  /* 0x000000000f087348 */ /* 0x002fea0003c00000 */
[----:B------:R0:W2:Y:S02]  /*15b00*/  SHFL.IDX P6, R14, R13, R12, R11 ;  /* 0x0000000c0d0e7389 */ /* 0x0000a400000c000b */
[----:B012---:R-:W-:Y:S01]  /*15b10*/  ENDCOLLECTIVE ;  /* 0x000000000000791b */ /* 0x007fe20003800000 */
.L_x_4118:
[----:B------:R-:W-:Y:S05]  /*15b20*/  BSYNC B0 ;  /* 0x0000000000007941 */ /* 0x000fea0003800000 */
.L_x_4117:
        /* <DEDUP_REMOVED lines=8> */
.L_x_4119:
[----:B------:R-:W-:Y:S01]  /*15bb0*/  IMAD.MOV.U32 R16, RZ, RZ, R14 ;  /* 0x000000ffff107224 */ /* 0x000fe200078e000e */
[----:B------:R-:W-:Y:S06]  /*15bc0*/  BRA `(.L_x_4120) ;  /* 0xffffffe400dc7947 */ /* 0x000fec000383ffff */
.L_x_4077:
[----:B------:R-:W-:Y:S01]  /*15bd0*/  BSSY B0, `(.L_x_4121) ;  /* 0x0000008000007945 */ /* 0x000fe20003800000 */
[----:B-----5:R-:W-:Y:S02]  /*15be0*/  IMAD.MOV.U32 R13, RZ, RZ, R17 ;  /* 0x000000ffff0d7224 */ /* 0x020fe400078e0011 */
[----:B------:R-:W-:Y:S02]  /*15bf0*/  IMAD.MOV.U32 R12, RZ, RZ, 0x1 ;  /* 0x00000001ff0c7424 */ /* 0x000fe400078e00ff */
[----:B0-----:R-:W-:Y:S02]  /*15c00*/  IMAD.MOV.U32 R11, RZ, RZ, RZ ;  /* 0x000000ffff0b7224 */ /* 0x001fe400078e00ff */
[----:B------:R-:W-:-:S07]  /*15c10*/  IMAD.MOV.U32 R15, RZ, RZ, -0x1 ;  /* 0xffffffffff0f7424 */ /* 0x000fce00078e00ff */
[----:B-1234-:R-:W-:Y:S05]  /*15c20*/  WARPSYNC.COLLECTIVE R15, `(.L_x_4122) ;  /* 0x000000000f087348 */ /* 0x01efea0003c00000 */
[----:B------:R0:W0:Y:S02]  /*15c30*/  SHFL.UP P6, R14, R13, R12, R11 ;  /* 0x0400000c0d0e7389 */ /* 0x00002400000c000b */
[----:B01234-:R-:W-:Y:S01]  /*15c40*/  ENDCOLLECTIVE ;  /* 0x000000000000791b */ /* 0x01ffe20003800000 */
.L_x_4122:
[----:B------:R-:W-:Y:S05]  /*15c50*/  BSYNC B0 ;  /* 0x0000000000007941 */ /* 0x000fea0003800000 */
.L_x_4121:
        /* <DEDUP_REMOVED lines=10> */
.L_x_4123:
        /* <DEDUP_REMOVED lines=8> */
.L_x_4124:
        /* <DEDUP_REMOVED lines=8> */
.L_x_4125:
        /* <DEDUP_REMOVED lines=8> */
.L_x_4126:
        /* <DEDUP_REMOVED lines=8> */
.L_x_4127:
[----:B------:R-:W-:Y:S05]  /*15f00*/  BRA `(.L_x_4128) ;  /* 0xffffffe400a07947 */ /* 0x000fea000383ffff */
.L_x_4082:
        /* <DEDUP_REMOVED lines=8> */
.L_x_4130:
[----:B------:R-:W-:Y:S05]  /*15f90*/  BSYNC B0 ;  /* 0x0000000000007941 */ /* 0x000fea0003800000 */
.L_x_4129:
        /* <DEDUP_REMOVED lines=10> */
.L_x_4131:
        /* <DEDUP_REMOVED lines=8> */
.L_x_4132:
        /* <DEDUP_REMOVED lines=8> */
.L_x_4133:
        /* <DEDUP_REMOVED lines=8> */
.L_x_4134:
        /* <DEDUP_REMOVED lines=8> */
.L_x_4135:
[----:B------:R-:W-:Y:S05]  /*16240*/  BRA `(.L_x_4136) ;  /* 0xffffffe400847947 */ /* 0x000fea000383ffff */
.L_x_4084:
[----:B------:R-:W-:Y:S01]  /*16250*/  BSSY B0, `(.L_x_4137) ;  /* 0x0000006000007945 */ /* 0x000fe20003800000 */
[----:B------:R-:W-:Y:S01]  /*16260*/  PLOP3.LUT P6, PT, P6, PT, PT, 0x8, 0x0 ;  /* 0x000000000000781c */ /* 0x000fe200037ce170 */
[----:B------:R-:W-:-:S12]  /*16270*/  IMAD.MOV.U32 R15, RZ, RZ, -0x1 ;  /* 0xffffffffff0f7424 */ /* 0x000fd800078e00ff */
[----:B0-----:R-:W-:Y:S05]  /*16280*/  WARPSYNC.COLLECTIVE R15, `(.L_x_4138) ;  /* 0x000000000f087348 */ /* 0x001fea0003c00000 */
[----:B------:R-:W-:Y:S01]  /*16290*/  VOTE.ANY R14, PT, P6 ;  /* 0x00000000000e7806 */ /* 0x000fe200030e0100 */
[----:B0-----:R-:W-:Y:S06]  /*162a0*/  ENDCOLLECTIVE ;  /* 0x000000000000791b */ /* 0x001fec0003800000 */
.L_x_4138:
[----:B------:R-:W-:Y:S05]  /*162b0*/  BSYNC B0 ;  /* 0x0000000000007941 */ /* 0x000fea0003800000 */
.L_x_4137:
        /* <DEDUP_REMOVED lines=9> */
.L_x_4139:
[----:B------:R-:W-:Y:S01]  /*16350*/  IMAD.MOV.U32 R17, RZ, RZ, R14 ;  /* 0x000000ffff117224 */ /* 0x000fe200078e000e */
[----:B------:R-:W-:Y:S06]  /*16360*/  BRA `(.L_x_4140) ;  /* 0xffffffe400747947 */ /* 0x000fec000383ffff */
.L_x_4086:
[----:B------:R-:W-:Y:S01]  /*16370*/  BSSY B0, `(.L_x_4141) ;  /* 0x0000007000007945 */ /* 0x000fe20003800000 */
[----:B------:R-:W-:Y:S02]  /*16380*/  IMAD.MOV.U32 R13, RZ, RZ, R2 ;  /* 0x000000ffff0d7224 */ /* 0x000fe400078e0002 */
[----:B------:R-:W-:Y:S02]  /*16390*/  IMAD.MOV.U32 R11, RZ, RZ, 0x1f ;  /* 0x0000001fff0b7424 */ /* 0x000fe400078e00ff */
[----:B------:R-:W-:-:S07]  /*163a0*/  IMAD.MOV.U32 R15, RZ, RZ, -0x1 ;  /* 0xffffffffff0f7424 */ /* 0x000fce00078e00ff */
[----:B012---:R-:W-:Y:S05]  /*163b0*/  WARPSYNC.COLLECTIVE R15, `(.L_x_4142) ;  /* 0x000000000f087348 */ /* 0x007fea0003c00000 */
[----:B------:R3:W4:Y:S02]  /*163c0*/  SHFL.IDX P6, R14, R13, R12, R11 ;  /* 0x0000000c0d0e7389 */ /* 0x00072400000c000b */
[----:B01234-:R-:W-:Y:S01]  /*163d0*/  ENDCOLLECTIVE ;  /* 0x000000000000791b */ /* 0x01ffe20003800000 */
.L_x_4142:
[----:B------:R-:W-:Y:S05]  /*163e0*/  BSYNC B0 ;  /* 0x0000000000007941 */ /* 0x000fea0003800000 */
.L_x_4141:
[----:B------:R-:W-:Y:S01]  /*163f0*/  IMAD.MOV.U32 R7, RZ, RZ, R14 ;  /* 0x000000ffff077224 */ /* 0x000fe200078e000e */
[----:B------:R-:W-:Y:S06]  /*16400*/  BRA `(.L_x_4085) ;  /* 0xffffffe400687947 */ /* 0x000fec000383ffff */
.L_x_4090:
[----:B-1----:R1:W2:Y:S02]  /*16410*/  SYNCS.PHASECHK.TRANS64.TRYWAIT P0, [R0+URZ+0x30820], R3 ;  /* 0x03082003000075a7 */ /* 0x0022a4000800017f */
[----:B--2---:R-:W-:Y:S05]  /*16420*/  @!P0 NANOSLEEP.SYNCS 0x989680 ;  /* 0x009896800000895d */ /* 0x004fea0003900000 */
[----:B------:R-:W2:Y:S02]  /*16430*/  @!P0 SYNCS.PHASECHK.TRANS64 P0, [R0+URZ+0x30820], R3 ;  /* 0x03082003000085a7 */ /* 0x000ea4000800007f */
[----:B--2---:R-:W-:Y:S05]  /*16440*/  @!P0 BRA `(.L_x_4090) ;  /* 0xfffffffc00f08947 */ /* 0x004fea000383ffff */
[----:B------:R-:W-:Y:S05]  /*16450*/  BRA `(.L_x_4143) ;  /* 0xffffffe800dc7947 */ /* 0x000fea000383ffff */
.L_x_4091:
[----:B------:R-:W2:Y:S01]  /*16460*/  S2R R2, SR_TID.X ;  /* 0x0000000000027919 */ /* 0x000ea20000002100 */
[----:B------:R-:W-:Y:S01]  /*16470*/  BSSY B0, `(.L_x_4144) ;  /* 0x000000a000007945 */ /* 0x000fe20003800000 */
[----:B------:R-:W-:Y:S02]  /*16480*/  IMAD.MOV.U32 R12, RZ, RZ, RZ ;  /* 0x000000ffff0c7224 */ /* 0x000fe400078e00ff */
[----:B0-----:R-:W-:Y:S02]  /*16490*/  IMAD.MOV.U32 R11, RZ, RZ, 0x1f ;  /* 0x0000001fff0b7424 */ /* 0x001fe400078e00ff */
[----:B------:R-:W-:Y:S01]  /*164a0*/  IMAD.MOV.U32 R15, RZ, RZ, -0x1 ;  /* 0xffffffffff0f7424 */ /* 0x000fe200078e00ff */
[----:B--2---:R-:W-:-:S04]  /*164b0*/  SHF.R.U32.HI R2, RZ, 0x5, R2 ;  /* 0x00000005ff027819 */ /* 0x004fc80000011602 */
[----:B------:R-:W-:-:S05]  /*164c0*/  LOP3.LUT R2, R2, 0x3, RZ, 0xc0, !PT ;  /* 0x0000000302027812 */ /* 0x000fca00078ec0ff */
[----:B------:R-:W-:-:S07]  /*164d0*/  IMAD.MOV.U32 R13, RZ, RZ, R2 ;  /* 0x000000ffff0d7224 */ /* 0x000fce00078e0002 */
[----:B-1----:R-:W-:Y:S05]  /*164e0*/  WARPSYNC.COLLECTIVE R15, `(.L_x_4145) ;  /* 0x000000000f087348 */ /* 0x002fea0003c00000 */
[----:B------:R0:W2:Y:S02]  /*164f0*/  SHFL.IDX P6, R14, R13, R12, R11 ;  /* 0x0000000c0d0e7389 */ /* 0x0000a400000c000b */
[----:B012---:R-:W-:Y:S01]  /*16500*/  ENDCOLLECTIVE ;  /* 0x000000000000791b */ /* 0x007fe20003800000 */
.L_x_4145:
[----:B------:R-:W-:Y:S05]  /*16510*/  BSYNC B0 ;  /* 0x0000000000007941 */ /* 0x000fea0003800000 */
.L_x_4144:
[----:B------:R-:W-:Y:S05]  /*16520*/  BRA `(.L_x_4146) ;  /* 0xffffffe800c47947 */ /* 0x000fea000383ffff */
.L_x_4094:
[----:B------:R-:W-:Y:S01]  /*16530*/  BSSY B1, `(.L_x_4147) ;  /* 0x0000006000017945 */ /* 0x000fe20003800000 */
[----:B------:R-:W-:-:S07]  /*16540*/  IMAD.MOV.U32 R15, RZ, RZ, -0x1 ;  /* 0xffffffffff0f7424 */ /* 0x000fce00078e00ff */
[----:B012---:R-:W-:Y:S05]  /*16550*/  WARPSYNC.COLLECTIVE R15, `(.L_x_4148) ;  /* 0x000000000f0c7348 */ /* 0x007fea0003c00000 */
[----:B------:R-:W-:Y:S02]  /*16560*/  ELECT P6, UR62, PT ;  /* 0x00000000003e782f */ /* 0x000fe400038c0000 */
[----:B------:R-:W-:Y:S01]  /*16570*/  MOV R14, UR62 ;  /* 0x0000003e000e7c02 */ /* 0x000fe20008000f00 */
[----:B012---:R-:W-:Y:S10]  /*16580*/  ENDCOLLECTIVE ;  /* 0x000000000000791b */ /* 0x007ff40003800000 */
.L_x_4148:
[----:B------:R-:W-:Y:S05]  /*16590*/  BSYNC B1 ;  /* 0x0000000000017941 */ /* 0x000fea0003800000 */
.L_x_4147:
[----:B------:R-:W-:Y:S05]  /*165a0*/  BRA `(.L_x_4149) ;  /* 0xffffffe800bc7947 */ /* 0x000fea000383ffff */
.L_x_4096:
[----:B-1----:R1:W2:Y:S02]  /*165b0*/  SYNCS.PHASECHK.TRANS64.TRYWAIT P0, [R6+URZ], R5 ;  /* 0x00000005060075a7 */ /* 0x0022a4000800017f */
[----:B--2---:R-:W-:Y:S05]  /*165c0*/  @!P0 NANOSLEEP.SYNCS 0x989680 ;  /* 0x009896800000895d */ /* 0x004fea0003900000 */
[----:B------:R-:W2:Y:S02]  /*165d0*/  @!P0 SYNCS.PHASECHK.TRANS64 P0, [R6+URZ], R5 ;  /* 0x00000005060085a7 */ /* 0x000ea4000800007f */
[----:B--2---:R-:W-:Y:S05]  /*165e0*/  @!P0 BRA `(.L_x_4096) ;  /* 0xfffffffc00f08947 */ /* 0x004fea000383ffff */
[----:B------:R-:W-:Y:S05]  /*165f0*/  BRA `(.L_x_4150) ;  /* 0xffffffec00007947 */ /* 0x000fea000383ffff */
.L_x_4097:
[----:B--2---:R2:W3:Y:S02]  /*16600*/  SYNCS.PHASECHK.TRANS64.TRYWAIT P0, [R7+URZ], R2 ;  /* 0x00000002070075a7 */ /* 0x0044e4000800017f */
[----:B---3--:R-:W-:Y:S05]  /*16610*/  @!P0 NANOSLEEP.SYNCS 0x989680 ;  /* 0x009896800000895d */ /* 0x008fea0003900000 */
[----:B------:R-:W3:Y:S02]  /*16620*/  @!P0 SYNCS.PHASECHK.TRANS64 P0, [R7+URZ], R2 ;  /* 0x00000002070085a7 */ /* 0x000ee4000800007f */
[----:B---3--:R-:W-:Y:S05]  /*16630*/  @!P0 BRA `(.L_x_4097) ;  /* 0xfffffffc00f08947 */ /* 0x008fea000383ffff */
[----:B------:R-:W-:Y:S05]  /*16640*/  BRA `(.L_x_4151) ;  /* 0xffffffe800f47947 */ /* 0x000fea000383ffff */
.L_x_4099:
[----:B---3--:R3:W4:Y:S02]  /*16650*/  SYNCS.PHASECHK.TRANS64.TRYWAIT P0, [R4+URZ], R5 ;  /* 0x00000005040075a7 */ /* 0x008724000800017f */
[----:B----4-:R-:W-:Y:S05]  /*16660*/  @!P0 NANOSLEEP.SYNCS 0x989680 ;  /* 0x009896800000895d */ /* 0x010fea0003900000 */
[----:B------:R-:W4:Y:S02]  /*16670*/  @!P0 SYNCS.PHASECHK.TRANS64 P0, [R4+URZ], R5 ;  /* 0x00000005040085a7 */ /* 0x000f24000800007f */
[----:B----4-:R-:W-:Y:S05]  /*16680*/  @!P0 BRA `(.L_x_4099) ;  /* 0xfffffffc00f08947 */ /* 0x010fea000383ffff */
[----:B------:R-:W-:Y:S05]  /*16690*/  BRA `(.L_x_4152) ;  /* 0xffffffe800fc7947 */ /* 0x000fea000383ffff */
.L_x_4153:
        /* <DEDUP_REMOVED lines=14> */
.L_x_12764:


//--------------------- .text._ZN7cutlass13device_kernelIN5flash11enable_sm90INS1_16FlashAttnFwdSm90INS1_25CollectiveMainloopFwdSm90ILi2EN4cute5tupleIJNS5_1CILi1EEES8_S8_EEENS6_IJNS7_ILi128EEENS7_ILi96EEENS7_ILi192EEEEEELi192ENS_6half_tEfNS_4arch4Sm90ELb0ELb1ELb0ELb1ELb0ELb1ELb0ELb1ELb1ELb0ELb0ELb0EEENS1_21CollectiveEpilogueFwdINS6_IJSA_SC_SB_EEES9_SE_SG_Li256ELb1ELb0ELb0ELb0EEENS1_36VarlenDynamicPersistentTileSchedulerILi128ELi96ELi256ELi32ELb0ELb0ELb1ELb1ELb0ELb1EEEEEEEEEvNT_6ParamsE --------------------------
	.section	.text._ZN7cutlass13device_kernelIN5flash11enable_sm90INS1_16FlashAttnFwdSm90INS1_25CollectiveMainloopFwdSm90ILi2EN4cute5tupleIJNS5_1CILi1EEES8_S8_EEENS6_IJNS7_ILi128EEENS7_ILi96EEENS7_ILi192EEEEEELi192ENS_6half_tEfNS_4arch4Sm90ELb0ELb1ELb0ELb1ELb0ELb1ELb0ELb1ELb1ELb0ELb0ELb0EEENS1_21CollectiveEpilogueFwdINS6_IJSA_SC_SB_EEES9_SE_SG_Li256ELb1ELb0ELb0ELb0EEENS1_36VarlenDynamicPersistentTileSchedulerILi128ELi96ELi256ELi32ELb0ELb0ELb1ELb1ELb0ELb1EEEEEEEEEvNT_6ParamsE,"ax",@progbits
	.align	128
.text._ZN7cutlass13device_kernelIN5flash11enable_sm90INS1_16FlashAttnFwdSm90INS1_25CollectiveMainloopFwdSm90ILi2EN4cute5tupleIJNS5_1CILi1EEES8_S8_EEENS6_IJNS7_ILi128EEENS7_ILi96EEENS7_ILi192EEEEEELi192ENS_6half_tEfNS_4arch4Sm90ELb0ELb1ELb0ELb1ELb0ELb1ELb0ELb1ELb1ELb0ELb0ELb0EEENS1_21CollectiveEpilogueFwdINS6_IJSA_SC_SB_EEES9_SE_SG_Li256ELb1ELb0ELb0ELb0EEENS1_36VarlenDynamicPersistentTileSchedulerILi128ELi96ELi256ELi32ELb0ELb0ELb1ELb1ELb0ELb1EEEEEEEEEvNT_6ParamsE:
        .type           _ZN7cutlass13device_kernelIN5flash11enable_sm90INS1_16FlashAttnFwdSm90INS1_25CollectiveMainloopFwdSm90ILi2EN4cute5tupleIJNS5_1CILi1EEES8_S8_EEENS6_IJNS7_ILi128EEENS7_ILi96EEENS7_ILi192EEEEEELi192ENS_6half_tEfNS_4arch4Sm90ELb0ELb1ELb0ELb1ELb0ELb1ELb0ELb1ELb1ELb0ELb0ELb0EEENS1_21CollectiveEpilogueFwdINS6_IJSA_SC_SB_EEES9_SE_SG_Li256ELb1ELb0ELb0ELb0EEENS1_36VarlenDynamicPersistentTileSchedulerILi128ELi96ELi256ELi32ELb0ELb0ELb1ELb1ELb0ELb1EEEEEEEEEvNT_6ParamsE,@function
        .size           _ZN7cutlass13device_kernelIN5flash11enable_sm90INS1_16FlashAttnFwdSm90INS1_25CollectiveMainloopFwdSm90ILi2EN4cute5tupleIJNS5_1CILi1EEES8_S8_EEENS6_IJNS7_ILi128EEENS7_ILi96EEENS7_ILi192EEEEEELi192ENS_6half_tEfNS_4arch4Sm90ELb0ELb1ELb0ELb1ELb0ELb1ELb0ELb1ELb1ELb0ELb0ELb0EEENS1_21CollectiveEpilogueFwdINS6_IJSA_SC_SB_EEES9_SE_SG_Li256ELb1ELb0ELb0ELb0EEENS1_36VarlenDynamicPersistentTileSchedulerILi128ELi96ELi256ELi32ELb0ELb0ELb1ELb1ELb0ELb1EEEEEEEEEvNT_6ParamsE,(.L_x_12765 - _ZN7cutlass13device_kernelIN5flash11enable_sm90INS1_16FlashAttnFwdSm90INS1_25CollectiveMainloopFwdSm90ILi2EN4cute5tupleIJNS5_1CILi1EEES8_S8_EEENS6_IJNS7_ILi128EEENS7_ILi96EEENS7_ILi192EEEEEELi192ENS_6half_tEfNS_4arch4Sm90ELb0ELb1ELb0ELb1ELb0ELb1ELb0ELb1ELb1ELb0ELb0ELb0EEENS1_21CollectiveEpilogueFwdINS6_IJSA_SC_SB_EEES9_SE_SG_Li256ELb1ELb0ELb0ELb0EEENS1_36VarlenDynamicPersistentTileSchedulerILi128ELi96ELi256ELi32ELb0ELb0ELb1ELb1ELb0ELb1EEEEEEEEEvNT_6ParamsE)
        .other          _ZN7cutlass13device_kernelIN5flash11enable_sm90INS1_16FlashAttnFwdSm90INS1_25CollectiveMainloopFwdSm90ILi2EN4cute5tupleIJNS5_1CILi1EEES8_S8_EEENS6_IJNS7_ILi128EEENS7_ILi96EEENS7_ILi192EEEEEELi192ENS_6half_tEfNS_4arch4Sm90ELb0ELb1ELb0ELb1ELb0ELb1ELb0ELb1ELb1ELb0ELb0ELb0EEENS1_21CollectiveEpilogueFwdINS6_IJSA_SC_SB_EEES9_SE_SG_Li256ELb1ELb0ELb0ELb0EEENS1_36VarlenDynamicPersistentTileSchedulerILi128ELi96ELi256ELi32ELb0ELb0ELb1ELb1ELb0ELb1EEEEEEEEEvNT_6ParamsE,@"STO_CUDA_ENTRY STV_DEFAULT"
_ZN7cutlass13device_kernelIN5flash11enable_sm90INS1_16FlashAttnFwdSm90INS1_25CollectiveMainloopFwdSm90ILi2EN4cute5tupleIJNS5_1CILi1EEES8_S8_EEENS6_IJNS7_ILi128EEENS7_ILi96EEENS7_ILi192EEEEEELi192ENS_6half_tEfNS_4arch4Sm90ELb0ELb1ELb0ELb1ELb0ELb1ELb0ELb1ELb1ELb0ELb0ELb0EEENS1_21CollectiveEpilogueFwdINS6_IJSA_SC_SB_EEES9_SE_SG_Li256ELb1ELb0ELb0ELb0EEENS1_36VarlenDynamicPersistentTileSchedulerILi128ELi96ELi256ELi32ELb0ELb0ELb1ELb1ELb0ELb1EEEEEEEEEvNT_6ParamsE:
        /* <DEDUP_REMOVED lines=27> */
.L_x_4155:
[----:B------:R-:W-:Y:S05]  /*01b0*/  BSYNC B0 ;  /* 0x0000000000007941 */ /* 0x000fea0003800000 */
.L_x_4154:
        /* <DEDUP_REMOVED lines=41> */
.L_x_4156:
        /* <DEDUP_REMOVED lines=22> */
.L_x_4157:
        /* <DEDUP_REMOVED lines=18> */
.L_x_4158:
        /* <DEDUP_REMOVED lines=22> */
.L_x_4159:
        /* <DEDUP_REMOVED lines=22> */
.L_x_4160:
[----:B------:R-:W-:Y:S01]  /*0990*/  PLOP3.LUT P0, PT, PT, PT, UP0, 0x80, 0x0 ;  /* 0x000000000000781c */ /* 0x000fe20003f0f008 */
[----:B------:R-:W-:Y:S01]  /*09a0*/  UMOV UR60, 0x1 ;  /* 0x00000001003c7882 */ /* 0x000fe20000000000 */
[----:B------:R-:W-:Y:S01]  /*09b0*/  NOP ;  /* 0x0000000000007918 */ /* 0x000fe20000000000 */
[----:B------:R-:W-:Y:S01]  /*09c0*/  USEL UR60, UR60, 0x2, !UP0 ;  /* 0x000000023c3c7887 */ /* 0x000fe2000c000000 */
[----:B------:R-:W-:Y:S01]  /*09d0*/  BSSY B7, `(.L_x_4161) ;  /* 0x000270c000077945 */ /* 0x000fe20003800000 */
[----:B012-4-:R-:W-:Y:S08]  /*09e0*/  BAR.SYNC.DEFER_BLOCKING 0x0 ;  /* 0x0000000000007b1d */ /* 0x017ff00000010000 */
[----:B------:R-:W-:Y:S05]  /*09f0*/  @!P0 BRA `(.L_x_4162) ;  /* 0x00000204008c8947 */ /* 0x000fea0003800000 */
.L_x_4163:
        /* <DEDUP_REMOVED lines=15> */
[----:B------:R-:W-:Y:S01]  /*0af0*/  VIADD R224, R4, 0xffffff80 ;  /* 0xffffff8004e07836 */ /* 0x000fe20000000000 */
[----:B------:R-:W-:Y:S01]  /*0b00*/  R2UR UR4, R17 ;  /* 0x00000000110472ca */ /* 0x000fe200000e0000 */
[----:B------:R-:W-:Y:S01]  /*0b10*/  ULOP3.LUT UR5, UR60, 0x1, URZ, 0xfc, !UPT ;  /* 0x000000013c057892 */ /* 0x000fe2000f8efc3f */
[----:B------:R-:W-:Y:S01]  /*0b20*/  IMAD.MOV.U32 R220, RZ, RZ, RZ ;  /* 0x000000ffffdc7224 */ /* 0x000fe200078e00ff */
[----:B------:R-:W-:Y:S02]  /*0b30*/  CS2R R22, SRZ ;  /* 0x0000000000167805 */ /* 0x000fe4000001ff00 */
[----:B------:R-:W-:Y:S01]  /*0b40*/  SHF.R.S32.HI R3, RZ, 0x1f, R224 ;  /* 0x0000001fff037819 */ /* 0x000fe200000114e0 */
[----:B------:R-:W-:Y:S02]  /*0b50*/  IMAD.MOV.U32 R204, RZ, RZ, RZ ;  /* 0x000000ffffcc7224 */ /* 0x000fe400078e00ff */
[----:B------:R-:W-:Y:S01]  /*0b60*/  IMAD.MOV.U32 R194, RZ, RZ, RZ ;  /* 0x000000ffffc27224 */ /* 0x000fe200078e00ff */
[----:B------:R-:W-:-:S02]  /*0b70*/  LEA.HI R5, R3, R224, RZ, 0x7 ;  /* 0x000000e003057211 */ /* 0x000fc400078f38ff */
[-C--:B------:R-:W-:Y:S02]  /*0b80*/  LEA.HI R0, R3, R224.reuse, RZ, 0x4 ;  /* 0x000000e003007211 */ /* 0x080fe400078f20ff */
[----:B------:R-:W-:Y:S01]  /*0b90*/  LOP3.LUT R7, R5, 0xffffff80, RZ, 0xc0, !PT ;  /* 0xffffff8005077812 */ /* 0x000fe200078ec0ff */
[----:B------:R-:W-:Y:S01]  /*0ba0*/  UIADD3 UR4, UR4, 0x12400, URZ ;  /* 0x0001240004047890 */ /* 0x000fe2000fffe03f */
[CC--:B------:R-:W-:Y:S02]  /*0bb0*/  LEA.HI R214, R3.reuse, R224.reuse, RZ, 0x3 ;  /* 0x000000e003d67211 */ /* 0x0c0fe400078f18ff */
[----:B------:R-:W-:Y:S01]  /*0bc0*/  LEA.HI R10, R3, R224, RZ, 0x2 ;  /* 0x000000e0030a7211 */ /* 0x000fe200078f10ff */
[----:B------:R-:W-:Y:S01]  /*0bd0*/  IMAD.IADD R226, R224, 0x1, -R7 ;  /* 0x00000001e0e27824 */ /* 0x000fe200078e0a07 */
[----:B------:R-:W-:Y:S02]  /*0be0*/  SHF.R.S32.HI R7, RZ, 0x4, R0 ;  /* 0x00000004ff077819 */ /* 0x000fe40000011400 */
[----:B------:R-:W-:-:S02]  /*0bf0*/  SHF.R.S32.HI R195, RZ, 0x2, R10 ;  /* 0x00000002ffc37819 */ /* 0x000fc4000001140a */
[----:B------:R-:W-:Y:S02]  /*0c00*/  SHF.R.S32.HI R9, RZ, 0x1f, R226 ;  /* 0x0000001fff097819 */ /* 0x000fe400000114e2 */
[----:B------:R-:W-:Y:S01]  /*0c10*/  LEA.HI R2, R0, R7, RZ, 0x1 ;  /* 0x0000000700027211 */ /* 0x000fe200078f08ff */
[----:B------:R-:W-:Y:S01]  /*0c20*/  VIADD R221, R195, 0x40 ;  /* 0x00000040c3dd7836 */ /* 0x000fe20000000000 */
[----:B------:R-:W-:Y:S02]  /*0c30*/  LEA.HI R6, R9, R226, RZ, 0x2 ;  /* 0x000000e209067211 */ /* 0x000fe400078f10ff */
[----:B------:R-:W-:Y:S01]  /*0c40*/  LOP3.LUT R4, R2, 0x1ffffffe, RZ, 0xc0, !PT ;  /* 0x1ffffffe02047812 */ /* 0x000fe200078ec0ff */
[----:B------:R-:W-:Y:S01]  /*0c50*/  IMAD.SHL.U32 R205, R221, 0x40, RZ ;  /* 0x00000040ddcd7824 */ /* 0x000fe200078e00ff */
[--C-:B------:R-:W-:Y:S02]  /*0c60*/  SHF.R.S32.HI R8, RZ, 0x2, R6.reuse ;  /* 0x00000002ff087819 */ /* 0x100fe40000011406 */
[----:B------:R-:W-:Y:S01]  /*0c70*/  SHF.R.S32.HI R11, RZ, 0x1f, R6 ;  /* 0x0000001fff0b7819 */ /* 0x000fe20000011406 */
[----:B------:R-:W-:Y:S01]  /*0c80*/  IMAD.IADD R4, R7, 0x1, -R4 ;  /* 0x0000000107047824 */ /* 0x000fe200078e0a04 */
[----:B------:R-:W-:-:S02]  /*0c90*/  LEA.HI R2, R3, R224, RZ, 0x5 ;  /* 0x000000e003027211 */ /* 0x000fc400078f28ff */
[----:B------:R-:W-:Y:S02]  /*0ca0*/  LEA.HI R11, R11, R8, RZ, 0x3 ;  /* 0x000000080b0b7211 */ /* 0x000fe400078f18ff */
[----:B------:R-:W-:Y:S02]  /*0cb0*/  LOP3.LUT R3, R0, 0x3fffff0, RZ, 0xc0, !PT ;  /* 0x03fffff000037812 */ /* 0x000fe400078ec0ff */
[----:B------:R-:W-:Y:S02]  /*0cc0*/  LOP3.LUT R11, R11, 0xfffffff8, RZ, 0xc0, !PT ;  /* 0xfffffff80b0b7812 */ /* 0x000fe400078ec0ff */
[----:B------:R-:W-:Y:S01]  /*0cd0*/  LOP3.LUT R7, R214, 0x1ffffff8, RZ, 0xc0, !PT ;  /* 0x1ffffff8d6077812 */ /* 0x000fe200078ec0ff */
[----:B------:R-:W-:Y:S01]  /*0ce0*/  IMAD.IADD R3, R224, 0x1, -R3 ;  /* 0x00000001e0037824 */ /* 0x000fe200078e0a03 */
[----:B------:R-:W-:Y:S02]  /*0cf0*/  IADD3 R8, R8, -R11, RZ ;  /* 0x8000000b08087210 */ /* 0x000fe40007ffe0ff */
[----:B------:R-:W-:Y:S01]  /*0d00*/  LOP3.LUT R11, R10, 0xfffffffc, RZ, 0xc0, !PT ;  /* 0xfffffffc0a0b7812 */ /* 0x000fe200078ec0ff */
[----:B------:R-:W-:Y:S01]  /*0d10*/  IMAD.IADD R7, R224, 0x1, -R7 ;  /* 0x00000001e0077824 */ /* 0x000fe200078e0a07 */
[----:B------:R-:W-:-:S02]  /*0d20*/  SHF.R.S32.HI R10, RZ, 0x1f, R10 ;  /* 0x0000001fff0a7819 */ /* 0x000fc4000001140a */
[----:B------:R-:W-:Y:S01]  /*0d30*/  SHF.R.S32.HI R2, RZ, 0x5, R2 ;  /* 0x00000005ff027819 */ /* 0x000fe20000011402 */
[----:B------:R-:W-:Y:S01]  /*0d40*/  IMAD.IADD R224, R224, 0x1, -R11 ;  /* 0x00000001e0e07824 */ /* 0x000fe200078e0a0b */
[----:B------:R-:W-:Y:S01]  /*0d50*/  LEA.HI R10, R10, R195, RZ, 0x3 ;  /* 0x000000c30a0a7211 */ /* 0x000fe200078f18ff */
[----:B------:R-:W-:Y:S01]  /*0d60*/  IMAD.SHL.U32 R213, R7, 0x8, RZ ;  /* 0x0000000807d57824 */ /* 0x000fe200078e00ff */
[----:B------:R-:W-:Y:S01]  /*0d70*/  SHF.R.S32.HI R0, RZ, 0x1f, R221 ;  /* 0x0000001fff007819 */ /* 0x000fe200000114dd */
[----:B------:R-:W-:Y:S01]  /*0d80*/  IMAD.SHL.U32 R192, R224, 0x8, RZ ;  /* 0x00000008e0c07824 */ /* 0x000fe200078e00ff */
[----:B------:R-:W-:Y:S01]  /*0d90*/  LOP3.LUT R10, R10, 0xfffffff8, RZ, 0xc0, !PT ;  /* 0xfffffff80a0a7812 */ /* 0x000fe200078ec0ff */
[----:B------:R-:W-:Y:S01]  /*0da0*/  IMAD R3, R2, 0x10, R3 ;  /* 0x0000001002037824 */ /* 0x000fe200078e0203 */
[----:B------:R-:W-:Y:S01]  /*0db0*/  LEA.HI R0, R0, R221, RZ, 0x3 ;  /* 0x000000dd00007211 */ /* 0x000fe200078f18ff */
[C---:B------:R-:W-:Y:S01]  /*0dc0*/  VIADD R199, R192.reuse, 0x40 ;  /* 0x00000040c0c77836 */ /* 0x040fe20000000000 */
[----:B------:R-:W-:Y:S01]  /*0dd0*/  IADD3 R198, R192, 0x20, RZ ;  /* 0x00000020c0c67810 */ /* 0x000fe20007ffe0ff */
[----:B------:R-:W-:Y:S01]  /*0de0*/  IMAD.IADD R217, R195, 0x1, -R10 ;  /* 0x00000001c3d97824 */ /* 0x000fe200078e0a0a */
[----:B------:R-:W-:Y:S01]  /*0df0*/  LOP3.LUT R205, R205, 0x1c0, RZ, 0xc0, !PT ;  /* 0x000001c0cdcd7812 */ /* 0x000fe200078ec0ff */
[----:B------:R-:W-:Y:S01]  /*0e00*/  IMAD R235, R3, 0x8, R4 ;  /* 0x0000000803eb7824 */ /* 0x000fe200078e0204 */
[----:B------:R-:W-:Y:S01]  /*0e10*/  SHF.R.S32.HI R3, RZ, 0x1f, R198 ;  /* 0x0000001fff037819 */ /* 0x000fe200000114c6 */
[----:B------:R-:W-:Y:S01]  /*0e20*/  IMAD.SHL.U32 R208, R217, 0x40, RZ ;  /* 0x00000040d9d07824 */ /* 0x000fe200078e00ff */
[----:B------:R-:W-:Y:S01]  /*0e30*/  SHF.R.S32.HI R4, RZ, 0x1f, R199 ;  /* 0x0000001fff047819 */ /* 0x000fe200000114c7 */
[----:B------:R-:W-:Y:S01]  /*0e40*/  IMAD.SHL.U32 R210, R2, 0x200, RZ ;  /* 0x0000020002d27824 */ /* 0x000fe200078e00ff */
[CC--:B------:R-:W-:Y:S01]  /*0e50*/  LEA.HI R2, R3.reuse, R198.reuse, RZ, 0x6 ;  /* 0x000000c603027211 */ /* 0x0c0fe200078f30ff */
[----:B------:R-:W-:Y:S01]  /*0e60*/  IMAD.SHL.U32 R0, R0, 0x40, RZ ;  /* 0x0000004000007824 */ /* 0x000fe200078e00ff */
[----:B------:R-:W-:Y:S01]  /*0e70*/  LOP3.LUT R208, R208, 0x1c0, RZ, 0xc0, !PT ;  /* 0x000001c0d0d07812 */ /* 0x000fe200078ec0ff */
[----:B------:R-:W-:Y:S01]  /*0e80*/  IMAD.SHL.U32 R18, R224, 0x4, RZ ;  /* 0x00000004e0127824 */ /* 0x000fe200078e00ff */
[----:B------:R-:W-:Y:S01]  /*0e90*/  LEA.HI R225, R3, R198, RZ, 0x3 ;  /* 0x000000c603e17211 */ /* 0x000fe200078f18ff */
[----:B------:R-:W-:Y:S01]  /*0ea0*/  IMAD.SHL.U32 R3, R2, 0x80, RZ ;  /* 0x0000008002037824 */ /* 0x000fe200078e00ff */
[CC--:B------:R-:W-:Y:S01]  /*0eb0*/  LEA.HI R230, R4.reuse, R199.reuse, RZ, 0x3 ;  /* 0x000000c704e67211 */ /* 0x0c0fe200078f18ff */
[----:B------:R-:W-:Y:S01]  /*0ec0*/  IMAD.SHL.U32 R235, R235, 0x8, RZ ;  /* 0x00000008ebeb7824 */ /* 0x000fe200078e00ff */
[----:B------:R-:W-:-:S02]  /*0ed0*/  LEA.HI R4, R4, R199, RZ, 0x6 ;  /* 0x000000c704047211 */ /* 0x000fc400078f30ff */
[----:B------:R-:W-:Y:S02]  /*0ee0*/  SHF.R.U32.HI R233, RZ, 0x3, R205 ;  /* 0x00000003ffe97819 */ /* 0x000fe400000116cd */
[----:B------:R-:W-:Y:S01]  /*0ef0*/  SHF.R.U32.HI R209, RZ, 0x3, R208 ;  /* 0x00000003ffd17819 */ /* 0x000fe200000116d0 */
[----:B------:R-:W-:Y:S01]  /*0f00*/  IMAD.SHL.U32 R4, R4, 0x80, RZ ;  /* 0x0000008004047824 */ /* 0x000fe200078e00ff */
[--C-:B------:R-:W-:Y:S02]  /*0f10*/  LOP3.LUT R2, R208, 0x38, R225.reuse, 0xf8, !PT ;  /* 0x00000038d0027812 */ /* 0x100fe400078ef8e1 */
[----:B------:R-:W-:Y:S02]  /*0f20*/  LOP3.LUT R10, R205, 0x38, R225, 0xf8, !PT ;  /* 0x00000038cd0a7812 */ /* 0x000fe400078ef8e1 */
[----:B------:R-:W-:Y:S02]  /*0f30*/  LOP3.LUT R211, R0, 0xfffffe00, RZ, 0xc0, !PT ;  /* 0xfffffe0000d37812 */ /* 0x000fe400078ec0ff */
[----:B------:R-:W-:-:S02]  /*0f40*/  LOP3.LUT R3, R3, 0xffffe000, RZ, 0xc0, !PT ;  /* 0xffffe00003037812 */ /* 0x000fc400078ec0ff */
[----:B------:R-:W-:Y:S02]  /*0f50*/  LOP3.LUT R2, R2, R209, RZ, 0x3c, !PT ;  /* 0x000000d102027212 */ /* 0x000fe400078e3cff */
[----:B------:R-:W-:Y:S02]  /*0f60*/  LOP3.LUT R10, R10, R233, RZ, 0x3c, !PT ;  /* 0x000000e90a0a7212 */ /* 0x000fe400078e3cff */
[--C-:B------:R-:W-:Y:S02]  /*0f70*/  LOP3.LUT R0, R208, 0x38, R230.reuse, 0xf8, !PT ;  /* 0x00000038d0007812 */ /* 0x100fe400078ef8e6 */
[----:B------:R-:W-:Y:S02]  /*0f80*/  LOP3.LUT R12, R205, 0x38, R230, 0xf8, !PT ;  /* 0x00000038cd0c7812 */ /* 0x000fe400078ef8e6 */
[-C--:B------:R-:W-:Y:S02]  /*0f90*/  IADD3 R2, R2, R3.reuse, R210 ;  /* 0x0000000302027210 */ /* 0x080fe40007ffe0d2 */
[----:B------:R-:W-:-:S02]  /*0fa0*/  IADD3 R10, R10, R3, R211 ;  /* 0x000000030a0a7210 */ /* 0x000fc40007ffe0d3 */
[----:B------:R-:W-:Y:S02]  /*0fb0*/  LOP3.LUT R4, R4, 0xffffe000, RZ, 0xc0, !PT ;  /* 0xffffe00004047812 */ /* 0x000fe400078ec0ff */
[----:B------:R-:W-:Y:S01]  /*0fc0*/  LOP3.LUT R3, R0, R209, RZ, 0x3c, !PT ;  /* 0x000000d100037212 */ /* 0x000fe200078e3cff */
[----:B------:R-:W-:Y:S01]  /*0fd0*/  IMAD.U32 R0, RZ, RZ, UR5 ;  /* 0x00000005ff007e24 */ /* 0x000fe2000f8e00ff */
[----:B------:R-:W-:Y:S02]  /*0fe0*/  LOP3.LUT R12, R12, R233, RZ, 0x3c, !PT ;  /* 0x000000e90c0c7212 */ /* 0x000fe400078e3cff */
[-C--:B------:R-:W-:Y:S02]  /*0ff0*/  IADD3 R229, R3, R4.reuse, R210 ;  /* 0x0000000403e57210 */ /* 0x080fe40007ffe0d2 */
[----:B------:R-:W-:Y:S02]  /*1000*/  IADD3 R12, R12, R4, R211 ;  /* 0x000000040c0c7210 */ /* 0x000fe40007ffe0d3 */
[----:B------:R-:W-:-:S02]  /*1010*/  MOV R4, UR4 ;  /* 0x0000000400047c02 */ /* 0x000fc40008000f00 */
[----:B------:R-:W-:Y:S02]  /*1020*/  SHF.R.S32.HI R234, RZ, 0x7, R5 ;  /* 0x00000007ffea7819 */ /* 0x000fe40000011405 */
[----:B------:R-:W-:Y:S01]  /*1030*/  LEA.HI R9, R9, R226, RZ, 0x5 ;  /* 0x000000e209097211 */ /* 0x000fe200078f28ff */
[----:B------:R0:W-:Y:S01]  /*1040*/  STL [R1+0x38], R4 ;  /* 0x0000380401007387 */ /* 0x0001e20000100800 */
[----:B------:R-:W-:Y:S02]  /*1050*/  LEA.HI R5, R5, R234, RZ, 0x1 ;  /* 0x000000ea05057211 */ /* 0x000fe400078f08ff */
[----:B------:R-:W-:Y:S02]  /*1060*/  SHF.R.S32.HI R9, RZ, 0x5, R9 ;  /* 0x00000005ff097819 */ /* 0x000fe40000011409 */
[----:B------:R-:W-:Y:S02]  /*1070*/  LOP3.LUT R5, R5, 0x3fffffe, RZ, 0xc0, !PT ;  /* 0x03fffffe05057812 */ /* 0x000fe400078ec0ff */
[----:B------:R-:W-:-:S02]  /*1080*/  LOP3.LUT R0, R205, 0x38, R192, 0xf8, !PT ;  /* 0x00000038cd007812 */ /* 0x000fc400078ef8c0 */
[----:B------:R-:W-:Y:S02]  /*1090*/  LEA R8, R9, R8, 0x4 ;  /* 0x0000000809087211 */ /* 0x000fe400078e20ff */
[----:B------:R-:W-:Y:S02]  /*10a0*/  IADD3 R5, R234, -R5, RZ ;  /* 0x80000005ea057210 */ /* 0x000fe40007ffe0ff */
[----:B------:R-:W-:Y:S02]  /*10b0*/  LOP3.LUT R3, R6, 0x7ffffffc, RZ, 0xc0, !PT ;  /* 0x7ffffffc06037812 */ /* 0x000fe400078ec0ff */
[----:B------:R-:W-:Y:S01]  /*10c0*/  LOP3.LUT R0, R211, R0, R233, 0xf6, !PT ;  /* 0x00000000d3007212 */ /* 0x000fe200078ef6e9 */
[----:B------:R-:W-:Y:S01]  /*10d0*/  IMAD R216, R5, 0x40, R8 ;  /* 0x0000004005d87824 */ /* 0x000fe200078e0208 */
[----:B------:R-:W-:Y:S01]  /*10e0*/  SHF.R.S32.HI R214, RZ, 0x3, R214 ;  /* 0x00000003ffd67819 */ /* 0x000fe200000114d6 */
[----:B------:R-:W-:Y:S01]  /*10f0*/  IMAD.IADD R206, R226, 0x1, -R3 ;  /* 0x00000001e2ce7824 */ /* 0x000fe200078e0a03 */
[----:B------:R-:W-:-:S02]  /*1100*/  SHF.R.S32.HI R222, RZ, 0x1f, R195 ;  /* 0x0000001fffde7819 */ /* 0x000fc400000114c3 */
[----:B------:R-:W-:Y:S02]  /*1110*/  SHF.R.S32.HI R225, RZ, 0x3, R225 ;  /* 0x00000003ffe17819 */ /* 0x000fe400000114e1 */
[----:B------:R-:W-:Y:S02]  /*1120*/  SHF.R.S32.HI R230, RZ, 0x3, R230 ;  /* 0x00000003ffe67819 */ /* 0x000fe400000114e6 */
[----:B------:R-:W-:Y:S02]  /*1130*/  LEA R231, R0, UR4, 0x1 ;  /* 0x0000000400e77c11 */ /* 0x000fe4000f8e08ff */
[----:B------:R-:W-:Y:S02]  /*1140*/  LEA R232, R2, UR4, 0x1 ;  /* 0x0000000402e87c11 */ /* 0x000fe4000f8e08ff */
[----:B------:R-:W-:Y:S02]  /*1150*/  LEA R228, R10, UR4, 0x1 ;  /* 0x000000040ae47c11 */ /* 0x000fe4000f8e08ff */
[----:B------:R-:W-:-:S02]  /*1160*/  LEA R229, R229, UR4, 0x1 ;  /* 0x00000004e5e57c11 */ /* 0x000fc4000f8e08ff */
[----:B0-----:R-:W-:-:S07]  /*1170*/  LEA R227, R12, UR4, 0x1 ;  /* 0x000000040ce37c11 */ /* 0x001fce000f8e08ff */
.L_x_4462:
[----:B------:R-:W-:Y:S01]  /*1180*/  ULDC.64 UR4, c[0x0][0xa28] ;  /* 0x00028a0000047ab9 */ /* 0x000fe20000000a00 */
[----:B0-2345:R-:W0:Y:S01]  /*1190*/  LDC.64 R4, c[0x0][0xa08] ;  /* 0x00028200ff047b82 */ /* 0x03de220000000a00 */
[----:B------:R-:W-:Y:S01]  /*11a0*/  ISETP.NE.U32.AND P0, PT, RZ, UR4, PT ;  /* 0x00000004ff007c0c */ /* 0x000fe2000bf05070 */
[----:B------:R-:W-:Y:S01]  /*11b0*/  IMAD.MOV.U32 R0, RZ, RZ, RZ ;  /* 0x000000ffff007224 */ /* 0x000fe200078e00ff */
[----:B------:R-:W-:Y:S01]  /*11c0*/  MOV R26, RZ ;  /* 0x000000ff001a7202 */ /* 0x000fe20000000f00 */
[----:B------:R-:W-:Y:S01]  /*11d0*/  ULDC.64 UR6, c[0x0][0x208] ;  /* 0x0000820000067ab9 */ /* 0x000fe20000000a00 */
[----:B------:R-:W-:Y:S01]  /*11e0*/  ISETP.NE.AND.EX P0, PT, RZ, UR5, PT, P0 ;  /* 0x00000005ff007c0c */ /* 0x000fe2000bf05300 */
[----:B------:R-:W-:Y:S02]  /*11f0*/  ULDC.64 UR4, c[0x0][0xa18] ;  /* 0x0002860000047ab9 */ /* 0x000fe40000000a00 */
[----:B------:R-:W-:-:S04]  /*1200*/  ISETP.NE.U32.AND P1, PT, RZ, UR4, PT ;  /* 0x00000004ff007c0c */ /* 0x000fc8000bf25070 */
[----:B------:R-:W-:Y:S01]  /*1210*/  ISETP.NE.AND.EX P1, PT, RZ, UR5, PT, P1 ;  /* 0x00000005ff007c0c */ /* 0x000fe2000bf25310 */
[----:B------:R-:W-:Y:S02]  /*1220*/  ULDC.64 UR4, c[0x0][0xa08] ;  /* 0x0002820000047ab9 */ /* 0x000fe40000000a00 */
[----:B------:R-:W-:-:S03]  /*1230*/  ISETP.NE.U32.AND P3, PT, RZ, UR4, PT ;  /* 0x00000004ff007c0c */ /* 0x000fc6000bf65070 */
[----:B------:R-:W1:Y:S01]  /*1240*/  @P0 LDC.64 R2, c[0x0][0xa28] ;  /* 0x00028a00ff020b82 */ /* 0x000e620000000a00 */
[----:B------:R-:W-:Y:S01]  /*1250*/  ISETP.NE.AND.EX P3, PT, RZ, UR5, PT, P3 ;  /* 0x00000005ff007c0c */ /* 0x000fe2000bf65330 */
[----:B0-----:R-:W-:-:S06]  /*1260*/  IMAD.WIDE R8, R203, 0x4, R4 ;  /* 0x00000004cb087825 */ /* 0x001fcc00078e0204 */
[----:B------:R-:W0:Y:S01]  /*1270*/  @P1 LDC.64 R6, c[0x0][0xa18] ;  /* 0x00028600ff061b82 */ /* 0x000e220000000a00 */
[----:B------:R-:W-:Y:S02]  /*1280*/  ULDC UR4, c[0x0][0x288] ;  /* 0x0000a20000047ab9 */ /* 0x000fe40000000800 */
[----:B------:R-:W-:Y:S01]  /*1290*/  IMAD.U32 R197, RZ, RZ, UR4 ;  /* 0x00000004ffc57e24 */ /* 0x000fe2000f8e00ff */
[----:B------:R-:W-:Y:S02]  /*12a0*/  ULDC.64 UR4, c[0x0][0x3f8] ;  /* 0x0000fe0000047ab9 */ /* 0x000fe40000000a00 */
[----:B------:R-:W-:Y:S01]  /*12b0*/  UISETP.NE.U32.AND UP0, UPT, UR4, URZ, UPT ;  /* 0x0000003f0400728c */ /* 0x000fe2000bf05070 */
[----:B------:R2:W5:Y:S03]  /*12c0*/  @P3 LDG.E R26, desc[UR6][R8.64] ;  /* 0x00000006081a3981 */ /* 0x000566000c1e1900 */
[----:B------:R-:W-:-:S03]  /*12d0*/  UISETP.NE.AND.EX UP0, UPT, UR5, URZ, UPT, UP0 ;  /* 0x0000003f0500728c */ /* 0x000fc6000bf05300 */
[----:B------:R-:W-:Y:S01]  /*12e0*/  ULDC.64 UR4, c[0x0][0xa20] ;  /* 0x0002880000047ab9 */ /* 0x000fe20000000a00 */
[----:B-1----:R-:W-:Y:S01]  /*12f0*/  @P0 IMAD.WIDE R2, R203, 0x4, R2 ;  /* 0x00000004cb020825 */ /* 0x002fe200078e0202 */
[----:B------:R-:W-:-:S04]  /*1300*/  ISETP.NE.U32.AND P2, PT, RZ, UR4, PT ;  /* 0x00000004ff007c0c */ /* 0x000fc8000bf45070 */
[----:B------:R2:W5:Y:S01]  /*1310*/  @P0 LDG.E R0, desc[UR6][R2.64] ;  /* 0x0000000602000981 */ /* 0x000562000c1e1900 */
[----:B0-----:R-:W-:-:S05]  /*1320*/  @P1 IMAD.WIDE R4, R203, 0x4, R6 ;  /* 0x00000004cb041825 */ /* 0x001fca00078e0206 */
[----:B------:R2:W5:Y:S01]  /*1330*/  @P1 LDG.E R197, desc[UR6][R4.64] ;  /* 0x0000000604c51981 */ /* 0x000562000c1e1900 */
[----:B------:R-:W-:Y:S02]  /*1340*/  ULDC UR6, c[0x0][0x404] ;  /* 0x0001010000067ab9 */ /* 0x000fe40000000800 */
[----:B------:R-:W-:Y:S01]  /*1350*/  USEL UR4, UR6, 0x1, UP0 ;  /* 0x0000000106047887 */ /* 0x000fe20008000000 */
[----:B------:R-:W-:Y:S02]  /*1360*/  ISETP.NE.AND.EX P2, PT, RZ, UR5, PT, P2 ;  /* 0x00000005ff007c0c */ /* 0x000fe4000bf45320 */
[----:B------:R-:W-:Y:S01]  /*1370*/  ULDC UR6, c[0x0][0x2e0] ;  /* 0x0000b80000067ab9 */ /* 0x000fe20000000800 */
[----:B------:R-:W-:Y:S01]  /*1380*/  ULDC UR7, c[0x0][0x338] ;  /* 0x0000ce0000077ab9 */ /* 0x000fe20000000800 */
[----:B------:R-:W-:Y:S01]  /*1390*/  UIMAD UR6, UR4, UR6, URZ ;  /* 0x00000006040672a4 */ /* 0x000fe2000f8e023f */
[----:B------:R-:W-:Y:S02]  /*13a0*/  IMAD.MOV.U32 R223, RZ, RZ, R201 ;  /* 0x000000ffffdf7224 */ /* 0x000fe400078e00c9 */
[----:B------:R-:W-:-:S02]  /*13b0*/  IMAD.MOV.U32 R218, RZ, RZ, R202 ;  /* 0x000000ffffda7224 */ /* 0x000fc400078e00ca */
[----:B------:R-:W-:Y:S01]  /*13c0*/  IMAD.MOV.U32 R219, RZ, RZ, R203 ;  /* 0x000000ffffdb7224 */ /* 0x000fe200078e00cb */
[----:B--2---:R-:W-:Y:S06]  /*13d0*/  @P1 BRA `(.L_x_4165) ;  /* 0x0000000000281947 */ /* 0x004fec0003800000 */
[----:B------:R-:W-:Y:S02]  /*13e0*/  ULDC.64 UR4, c[0x0][0xa00] ;  /* 0x0002800000047ab9 */ /* 0x000fe40000000a00 */
[----:B------:R-:W-:-:S04]  /*13f0*/  ISETP.NE.U32.AND P0, PT, RZ, UR4, PT ;  /* 0x00000004ff007c0c */ /* 0x000fc8000bf05070 */
[----:B------:R-:W-:-:S13]  /*1400*/  ISETP.NE.AND.EX P0, PT, RZ, UR5, PT, P0 ;  /* 0x00000005ff007c0c */ /* 0x000fda000bf05300 */
[----:B------:R-:W-:Y:S05]  /*1410*/  @!P0 BRA `(.L_x_4165) ;  /* 0x0000000000188947 */ /* 0x000fea0003800000 */
[----:B------:R-:W0:Y:S01]  /*1420*/  LDC.64 R2, c[0x0][0xa00] ;  /* 0x00028000ff027b82 */ /* 0x000e220000000a00 */
[----:B------:R-:W-:Y:S01]  /*1430*/  ULDC.64 UR4, c[0x0][0x208] ;  /* 0x0000820000047ab9 */ /* 0x000fe20000000a00 */
[----:B0-----:R-:W-:-:S05]  /*1440*/  IMAD.WIDE R2, R203, 0x4, R2 ;  /* 0x00000004cb027825 */ /* 0x001fca00078e0202 */
[----:B-----5:R-:W2:Y:S04]  /*1450*/  LDG.E R197, desc[UR4][R2.64] ;  /* 0x0000000402c57981 */ /* 0x020ea8000c1e1900 */
[----:B------:R-:W2:Y:S02]  /*1460*/  LDG.E R4, desc[UR4][R2.64+0x4] ;  /* 0x0000040402047981 */ /* 0x000ea4000c1e1900 */
[----:B--2---:R-:W-:-:S07]  /*1470*/  IMAD.IADD R197, R4, 0x1, -R197 ;  /* 0x0000000104c57824 */ /* 0x004fce00078e0ac5 */
.L_x_4165:
[----:B------:R-:W-:Y:S01]  /*1480*/  MOV R24, UR7 ;  /* 0x0000000700187c02 */ /* 0x000fe20008000f00 */
[----:B------:R-:W-:Y:S01]  /*1490*/  IMAD.U32 R25, RZ, RZ, UR6 ;  /* 0x00000006ff197e24 */ /* 0x000fe2000f8e00ff */
[----:B------:R-:W-:Y:S06]  /*14a0*/  @!P2 BRA `(.L_x_4166) ;  /* 0x000000000014a947 */ /* 0x000fec0003800000 */
[----:B------:R-:W0:Y:S01]  /*14b0*/  LDC.64 R2, c[0x0][0xa20] ;  /* 0x00028800ff027b82 */ /* 0x000e220000000a00 */
[----:B------:R-:W-:Y:S01]  /*14c0*/  ULDC.64 UR4, c[0x0][0x208] ;  /* 0x0000820000047ab9 */ /* 0x000fe20000000a00 */
[----:B0-----:R-:W-:-:S05]  /*14d0*/  IMAD.WIDE R2, R203, 0x4, R2 ;  /* 0x00000004cb027825 */ /* 0x001fca00078e0202 */
[----:B------:R0:W5:Y:S01]  /*14e0*/  LDG.E R25, desc[UR4][R2.64] ;  /* 0x0000000402197981 */ /* 0x000162000c1e1900 */
[----:B------:R-:W-:Y:S05]  /*14f0*/  BRA `(.L_x_4167) ;  /* 0x0000000000147947 */ /* 0x000fea0003800000 */
.L_x_4166:
[----:B------:R-:W-:Y:S05]  /*1500*/  @!P3 BRA `(.L_x_4167) ;  /* 0x000000000010b947 */ /* 0x000fea0003800000 */
[----:B------:R-:W-:Y:S02]  /*1510*/  ULDC.64 UR4, c[0x0][0x208] ;  /* 0x0000820000047ab9 */ /* 0x000fe40000000a00 */
[----:B------:R-:W2:Y:S04]  /*1520*/  LDG.E R2, desc[UR4][R8.64] ;  /* 0x0000000408027981 */ /* 0x000ea8000c1e1900 */
[----:B------:R-:W2:Y:S02]  /*1530*/  LDG.E R25, desc[UR4][R8.64+0x4] ;  /* 0x0000040408197981 */ /* 0x000ea4000c1e1900 */
[----:B--2---:R-:W-:-:S07]  /*1540*/  IMAD.IADD R25, R25, 0x1, -R2 ;  /* 0x0000000119197824 */ /* 0x004fce00078e0a02 */
.L_x_4167:
        /* <DEDUP_REMOVED lines=22> */
[----:B------:R-:W-:-:S04]  /*16b0*/  VIADD R0, R196, 0x5f ;  /* 0x0000005fc4007836 */ /* 0x000fc80000000000 */
[----:B------:R-:W-:-:S05]  /*16c0*/  IMAD.HI R0, R0, 0x2aaaaaab, RZ ;  /* 0x2aaaaaab00007827 */ /* 0x000fca00078e02ff */
[----:B------:R-:W-:-:S04]  /*16d0*/  SHF.R.U32.HI R3, RZ, 0x1f, R0 ;  /* 0x0000001fff037819 */ /* 0x000fc80000011600 */
[----:B------:R-:W-:Y:S01]  /*16e0*/  LEA.HI.SX32 R150, R0, R3, 0x1c ;  /* 0x0000000300967211 */ /* 0x000fe200078fe2ff */
[----:B------:R-:W-:Y:S01]  /*16f0*/  IMAD.IADD R0, R146, 0x1, R8 ;  /* 0x0000000192007824 */ /* 0x000fe200078e0208 */
[----:B0-----:R-:W-:Y:S06]  /*1700*/  @!P1 BRA `(.L_x_4168) ;  /* 0x0000000000489947 */ /* 0x001fec0003800000 */
        /* <DEDUP_REMOVED lines=11> */
.L_x_4170:
[----:B------:R-:W-:-:S13]  /*17c0*/  ISETP.NE.AND P0, PT, R9, 0x1, PT ;  /* 0x000000010900780c */ /* 0x000fda0003f05270 */
[----:B------:R-:W0:Y:S02]  /*17d0*/  @P0 LDC.64 R4, c[0x0][0x9e8] ;  /* 0x00027a00ff040b82 */ /* 0x000e240000000a00 */
[----:B0-----:R-:W-:-:S05]  /*17e0*/  @P0 IMAD.HI.U32 R4, R2, R4, RZ ;  /* 0x0000000402040227 */ /* 0x001fca00078e00ff */
[----:B------:R-:W-:-:S07]  /*17f0*/  @P0 SHF.R.U32.HI R2, RZ, R5, R4 ;  /* 0x00000005ff020219 */ /* 0x000fce0000011604 */
.L_x_4171:
[----:B------:R-:W-:Y:S05]  /*1800*/  BSYNC B0 ;  /* 0x0000000000007941 */ /* 0x000fea0003800000 */
.L_x_4169:
[----:B------:R-:W-:-:S05]  /*1810*/  IMAD R3, R2, R9, R9 ;  /* 0x0000000902037224 */ /* 0x000fca00078e0209 */
[----:B------:R-:W-:-:S07]  /*1820*/  VIMNMX R0, R0, R3, PT ;  /* 0x0000000300007248 */ /* 0x000fce0003fe0100 */
.L_x_4168:
        /* <DEDUP_REMOVED lines=15> */
.L_x_4174:
[----:B------:R-:W-:Y:S01]  /*1920*/  ISETP.NE.AND P0, PT, R9, 0x1, PT ;  /* 0x000000010900780c */ /* 0x000fe20003f05270 */
[----:B------:R-:W-:-:S12]  /*1930*/  IMAD.MOV.U32 R4, RZ, RZ, R145 ;  /* 0x000000ffff047224 */ /* 0x000fd800078e0091 */
[----:B------:R-:W0:Y:S02]  /*1940*/  @P0 LDC.64 R6, c[0x0][0x9e8] ;  /* 0x00027a00ff060b82 */ /* 0x000e240000000a00 */
[----:B0-----:R-:W-:-:S05]  /*1950*/  @P0 IMAD.HI.U32 R6, R145, R6, RZ ;  /* 0x0000000691060227 */ /* 0x001fca00078e00ff */
[----:B------:R-:W-:-:S07]  /*1960*/  @P0 SHF.R.U32.HI R4, RZ, R7, R6 ;  /* 0x00000007ff040219 */ /* 0x000fce0000011606 */
.L_x_4175:
[----:B------:R-:W-:Y:S05]  /*1970*/  BSYNC B0 ;  /* 0x0000000000007941 */ /* 0x000fea0003800000 */
.L_x_4173:
[----:B------:R-:W-:-:S05]  /*1980*/  IMAD R3, R4, R9, RZ ;  /* 0x0000000904037224 */ /* 0x000fca00078e02ff */
[----:B------:R-:W-:-:S07]  /*1990*/  VIMNMX R2, R2, R3, !PT ;  /* 0x0000000302027248 */ /* 0x000fce0007fe0100 */
.L_x_4172:
[----:B------:R-:W-:Y:S01]  /*19a0*/  VIADD R0, R0, 0x5f ;  /* 0x0000005f00007836 */ /* 0x000fe20000000000 */
[----:B------:R-:W-:Y:S01]  /*19b0*/  PLOP3.LUT P2, PT, PT, PT, PT, 0x80, 0x0 ;  /* 0x000000000000781c */ /* 0x000fe20003f4f070 */
[----:B------:R-:W-:-:S04]  /*19c0*/  IMAD.HI R2, R2, 0x2aaaaaab, RZ ;  /* 0x2aaaaaab02027827 */ /* 0x000fc800078e02ff */
[----:B------:R-:W-:Y:S01]  /*19d0*/  IMAD.HI R0, R0, 0x2aaaaaab, RZ ;  /* 0x2aaaaaab00007827 */ /* 0x000fe200078e02ff */
[----:B------:R-:W-:-:S04]  /*19e0*/  SHF.R.U32.HI R5, RZ, 0x1f, R2 ;  /* 0x0000001fff057819 */ /* 0x000fc80000011602 */
[----:B------:R-:W-:Y:S02]  /*19f0*/  SHF.R.U32.HI R3, RZ, 0x1f, R0 ;  /* 0x0000001fff037819 */ /* 0x000fe40000011600 */
[----:B------:R-:W-:Y:S02]  /*1a00*/  LEA.HI.SX32 R5, R2, R5, 0x1c ;  /* 0x0000000502057211 */ /* 0x000fe400078fe2ff */
[----:B------:R-:W-:Y:S02]  /*1a10*/  LEA.HI.SX32 R3, R0, R3, 0x1c ;  /* 0x0000000300037211 */ /* 0x000fe400078fe2ff */
[----:B------:R-:W-:Y:S02]  /*1a20*/  VIMNMX R5, RZ, R5, !PT ;  /* 0x00000005ff057248 */ /* 0x000fe40007fe0100 */
[----:B------:R-:W-:-:S03]  /*1a30*/  VIMNMX R3, R150, R3, PT ;  /* 0x0000000396037248 */ /* 0x000fc60003fe0100 */
[--C-:B------:R-:W-:Y:S02]  /*1a40*/  IMAD R5, R5, 0x60, -R10.reuse ;  /* 0x0000006005057824 */ /* 0x100fe400078e0a0a */
[----:B------:R-:W-:-:S03]  /*1a50*/  IMAD R3, R3, 0x60, -R10 ;  /* 0x0000006003037824 */ /* 0x000fc600078e0a0a */
[----:B------:R-:W-:Y:S02]  /*1a60*/  VIMNMX R5, RZ, R5, !PT ;  /* 0x00000005ff057248 */ /* 0x000fe40007fe0100 */
[----:B------:R-:W-:-:S03]  /*1a70*/  VIMNMX R0, R3, R24, PT ;  /* 0x0000001803007248 */ /* 0x000fc60003fe0100 */
[----:B------:R-:W-:Y:S01]  /*1a80*/  IMAD.WIDE.U32 R2, R5, -0x55555555, RZ ;  /* 0xaaaaaaab05027825 */ /* 0x000fe200078e00ff */
[----:B------:R-:W-:-:S04]  /*1a90*/  ISETP.GT.AND P0, PT, R0, R5, PT ;  /* 0x000000050000720c */ /* 0x000fc80003f04270 */
[----:B------:R-:W-:-:S05]  /*1aa0*/  SHF.R.U32.HI R125, RZ, 0x6, R3 ;  /* 0x00000006ff7d7819 */ /* 0x000fca0000011603 */
[----:B------:R-:W-:-:S04]  /*1ab0*/  IMAD.MOV.U32 R2, RZ, RZ, R125 ;  /* 0x000000ffff027224 */ /* 0x000fc800078e007d */
[----:B------:R-:W-:-:S04]  /*1ac0*/  @P0 VIADD R0, R0, 0x5f ;  /* 0x0000005f00000836 */ /* 0x000fc80000000000 */
[----:B------:R-:W-:-:S05]  /*1ad0*/  @P0 IMAD.HI R0, R0, 0x2aaaaaab, RZ ;  /* 0x2aaaaaab00000827 */ /* 0x000fca00078e02ff */
[----:B------:R-:W-:-:S04]  /*1ae0*/  @P0 SHF.R.U32.HI R3, RZ, 0x1f, R0 ;  /* 0x0000001fff030819 */ /* 0x000fc80000011600 */
[----:B------:R-:W-:-:S04]  /*1af0*/  @P0 LEA.HI.SX32 R2, R0, R3, 0x1c ;  /* 0x0000000300020211 */ /* 0x000fc800078fe2ff */
[----:B------:R-:W-:-:S13]  /*1b00*/  ISETP.GT.AND P0, PT, R2, R125, PT ;  /* 0x0000007d0200720c */ /* 0x000fda0003f04270 */
[----:B------:R-:W-:Y:S05]  /*1b10*/  @!P0 BRA `(.L_x_4176) ;  /* 0x0000008800d88947 */ /* 0x000fea0003800000 */
        /* <DEDUP_REMOVED lines=20> */
.L_x_4178:
[----:B------:R-:W-:Y:S05]  /*1c60*/  BSYNC B6 ;  /* 0x0000000000067941 */ /* 0x000fea0003800000 */
.L_x_4177:
        /* <DEDUP_REMOVED lines=19> */
[----:B-1---5:R-:W-:Y:S05]  /*1da0*/  CALL.ABS.NOINC R14 ;  /* 0x000000000e007343 */ /* 0x022fea0003c00000 */
.L_x_4180:
[----:B------:R-:W-:Y:S05]  /*1db0*/  BSYNC B6 ;  /* 0x0000000000067941 */ /* 0x000fea0003800000 */
.L_x_4179:
[----:B------:R-:W-:Y:S01]  /*1dc0*/  ULDC.64 UR4, c[0x0][0x9f8] ;  /* 0x00027e0000047ab9 */ /* 0x000fe20000000a00 */
[----:B------:R-:W-:Y:S01]  /*1dd0*/  ULDC.64 UR6, c[0x0][0x208] ;  /* 0x0000820000067ab9 */ /* 0x000fe20000000a00 */
[----:B------:R-:W-:Y:S01]  /*1de0*/  ISETP.NE.U32.AND P0, PT, RZ, UR4, PT ;  /* 0x00000004ff007c0c */ /* 0x000fe2000bf05070 */
[----:B------:R-:W0:Y:S01]  /*1df0*/  LDC R0, c[0x0][0x428] ;  /* 0x00010a00ff007b82 */ /* 0x000e220000000800 */
[----:B------:R-:W-:Y:S02]  /*1e00*/  ULDC UR8, c[0x0][0x2e4] ;  /* 0x0000b90000087ab9 */ /* 0x000fe40000000800 */
[----:B------:R-:W-:-:S05]  /*1e10*/  ISETP.NE.AND.EX P0, PT, RZ, UR5, PT, P0 ;  /* 0x00000005ff007c0c */ /* 0x000fca000bf05300 */
[----:B------:R-:W1:Y:S01]  /*1e20*/  LDC.64 R104, c[0x0][0x2f0] ;  /* 0x0000bc00ff687b82 */ /* 0x000e620000000a00 */
[----:B------:R-:W-:Y:S01]  /*1e30*/  ISETP.GE.AND P2, PT, R198, UR8, PT ;  /* 0x00000008c6007c0c */ /* 0x000fe2000bf46270 */
[----:B------:R-:W-:Y:S01]  /*1e40*/  IMAD.IADD R26, R26, 0x1, R25 ;  /* 0x000000011a1a7824 */ /* 0x000fe200078e0219 */
[----:B------:R-:W-:Y:S01]  /*1e50*/  ISETP.GE.AND P1, PT, R192, UR8, PT ;  /* 0x00000008c0007c0c */ /* 0x000fe2000bf26270 */
[----:B------:R-:W-:-:S04]  /*1e60*/  ULDC.64 UR4, c[0x0][0x320] ;  /* 0x0000c80000047ab9 */ /* 0x000fc80000000a00 */
[----:B------:R-:W2:Y:S01]  /*1e70*/  @P0 LDC.64 R4, c[0x0][0x9f8] ;  /* 0x00027e00ff040b82 */ /* 0x000ea20000000a00 */
[----:B------:R-:W-:-:S07]  /*1e80*/  SHF.R.S32.HI R193, RZ, 0x1f, R192 ;  /* 0x0000001fffc17819 */ /* 0x000fce00000114c0 */
[----:B------:R-:W3:Y:S08]  /*1e90*/  LDC.64 R98, c[0x0][0x3e8] ;  /* 0x0000fa00ff627b82 */ /* 0x000ef00000000a00 */
[----:B------:R-:W4:Y:S01]  /*1ea0*/  LDC R35, c[0x0][0x3d4] ;  /* 0x0000f500ff237b82 */ /* 0x000f220000000800 */
[----:B--2---:R-:W-:-:S07]  /*1eb0*/  @P0 IMAD.WIDE R4, R203, 0x4, R4 ;  /* 0x00000004cb040825 */ /* 0x004fce00078e0204 */
[----:B------:R-:W2:Y:S01]  /*1ec0*/  LDC.64 R92, c[0x0][0x3d8] ;  /* 0x0000f600ff5c7b82 */ /* 0x000ea20000000a00 */
[----:B------:R1:W4:Y:S01]  /*1ed0*/  @P0 LDG.E R203, desc[UR6][R4.64] ;  /* 0x0000000604cb0981 */ /* 0x000322000c1e1900 */
[----:B0-----:R-:W-:Y:S01]  /*1ee0*/  ISETP.NE.AND P0, PT, R0, 0x1, PT ;  /* 0x000000010000780c */ /* 0x001fe20003f05270 */
[----:B------:R-:W-:Y:S01]  /*1ef0*/  VIADD R0, R192, 0x60 ;  /* 0x00000060c0007836 */ /* 0x000fe20000000000 */
[----:B------:R-:W-:Y:S01]  /*1f00*/  SEL R6, RZ, 0xffffffff, P2 ;  /* 0xffffffffff067807 */ /* 0x000fe20001000000 */
[----:B------:R-:W-:Y:S01]  /*1f10*/  ULDC.64 UR6, c[0x0][0x2f8] ;  /* 0x0000be0000067ab9 */ /* 0x000fe20000000a00 */
[----:B------:R-:W-:Y:S01]  /*1f20*/  SEL R3, RZ, 0x1, P1 ;  /* 0x00000001ff037807 */ /* 0x000fe20000800000 */
[----:B---3--:R-:W-:Y:S01]  /*1f30*/  IMAD.WIDE.U32 R100, R195, R98, R192 ;  /* 0x00000062c3647225 */ /* 0x008fe200078e00c0 */
[----:B------:R-:W-:Y:S01]  /*1f40*/  ISETP.GE.AND P1, PT, R199, UR8, PT ;  /* 0x00000008c7007c0c */ /* 0x000fe2000bf26270 */
[----:B------:R-:W0:Y:S01]  /*1f50*/  S2R R151, SR_TID.X ;  /* 0x0000000000977919 */ /* 0x000e220000002100 */
[----:B------:R-:W-:Y:S01]  /*1f60*/  ISETP.GE.AND P2, PT, R0, UR8, PT ;  /* 0x0000000800007c0c */ /* 0x000fe2000bf46270 */
[----:B-1----:R-:W-:Y:S01]  /*1f70*/  IMAD.SHL.U32 R4, R6, 0x2, RZ ;  /* 0x0000000206047824 */ /* 0x002fe200078e00ff */
[----:B------:R-:W-:Y:S01]  /*1f80*/  SEL R5, RZ, 0x4, P1 ;  /* 0x00000004ff057807 */ /* 0x000fe20000800000 */
[----:B------:R-:W-:Y:S01]  /*1f90*/  IMAD R27, R99, 0x60, RZ ;  /* 0x00000060631b7824 */ /* 0x000fe200078e02ff */
[----:B------:R-:W-:Y:S01]  /*1fa0*/  SEL R6, RZ, 0x8, P2 ;  /* 0x00000008ff067807 */ /* 0x000fe20001000000 */
[----:B------:R-:W1:Y:S01]  /*1fb0*/  @P0 LDC R7, c[0x0][0x42c] ;  /* 0x00010b00ff070b82 */ /* 0x000e620000000800 */
[----:B------:R-:W-:Y:S01]  /*1fc0*/  LOP3.LUT R4, R4, 0x2, R3, 0xe2, !PT ;  /* 0x0000000204047812 */ /* 0x000fe200078ee203 */
[----:B------:R-:W-:Y:S01]  /*1fd0*/  VIADD R3, R192, 0x80 ;  /* 0x00000080c0037836 */ /* 0x000fe20000000000 */
[----:B------:R-:W-:Y:S01]  /*1fe0*/  SHF.R.S32.HI R25, RZ, 0x1f, R26 ;  /* 0x0000001fff197819 */ /* 0x000fe2000001141a */
[----:B------:R-:W-:Y:S01]  /*1ff0*/  IMAD.SHL.U32 R91, R98, 0x40, RZ ;  /* 0x00000040625b7824 */ /* 0x000fe200078e00ff */
[----:B------:R-:W-:Y:S01]  /*2000*/  LOP3.LUT R5, R6, R4, R5, 0xfe, !PT ;  /* 0x0000000406057212 */ /* 0x000fe200078efe05 */
[----:B--2---:R-:W-:Y:S01]  /*2010*/  IMAD.WIDE.U32 R94, R195, R92, R192 ;  /* 0x0000005cc35e7225 */ /* 0x004fe200078e00c0 */
[----:B------:R-:W-:Y:S01]  /*2020*/  ISETP.GE.AND P1, PT, R3, UR8, PT ;  /* 0x0000000803007c0c */ /* 0x000fe2000bf26270 */
[----:B------:R-:W2:Y:S01]  /*2030*/  @P0 LDC R9, c[0x0][0x430] ;  /* 0x00010c00ff090b82 */ /* 0x000ea20000000800 */
[--C-:B------:R-:W-:Y:S01]  /*2040*/  SHF.R.S32.HI R19, RZ, 0x1f, R18.reuse ;  /* 0x0000001fff137819 */ /* 0x100fe20000011412 */
[----:B------:R-:W-:Y:S01]  /*2050*/  IMAD R133, R93, 0x60, RZ ;  /* 0x000000605d857824 */ /* 0x000fe200078e02ff */
[----:B------:R-:W-:Y:S01]  /*2060*/  SEL R6, RZ, 0x10, P1 ;  /* 0x00000010ff067807 */ /* 0x000fe20000800000 */
[----:B------:R-:W-:Y:S01]  /*2070*/  IMAD.SHL.U32 R111, R92, 0x40, RZ ;  /* 0x000000405c6f7824 */ /* 0x000fe200078e00ff */
[----:B----4-:R-:W-:Y:S01]  /*2080*/  ISETP.GE.AND P1, PT, R198, R35, PT ;  /* 0x00000023c600720c */ /* 0x010fe20003f26270 */
[----:B------:R-:W-:Y:S01]  /*2090*/  IMAD.WIDE.U32 R102, R195, R98, R18 ;  /* 0x00000062c3667225 */ /* 0x000fe200078e0012 */
[----:B------:R-:W-:-:S02]  /*20a0*/  LOP3.LUT R21, R5, R6, RZ, 0xfc, !PT ;  /* 0x0000000605157212 */ /* 0x000fc400078efcff */
[----:B------:R-:W-:Y:S01]  /*20b0*/  ISETP.GE.AND P3, PT, R199, R35, PT ;  /* 0x00000023c700720c */ /* 0x000fe20003f66270 */
[----:B------:R-:W-:Y:S01]  /*20c0*/  IMAD R6, R25, R104, RZ ;  /* 0x0000006819067224 */ /* 0x000fe200078e02ff */
[----:B------:R-:W-:Y:S01]  /*20d0*/  LOP3.LUT P2, RZ, R217, 0x4, RZ, 0xc0, !PT ;  /* 0x00000004d9ff7812 */ /* 0x000fe2000784c0ff */
[----:B------:R-:W-:Y:S01]  /*20e0*/  IMAD.WIDE.U32 R96, R195, R92, R18 ;  /* 0x0000005cc3607225 */ /* 0x000fe200078e0012 */
[----:B------:R-:W-:Y:S02]  /*20f0*/  LOP3.LUT R16, R16, 0xfffffffe, RZ, 0xc0, !PT ;  /* 0xfffffffe10107812 */ /* 0x000fe400078ec0ff */
[----:B------:R-:W-:Y:S01]  /*2100*/  SHF.L.U64.HI R135, R104, 0x6, R105 ;  /* 0x0000000668877819 */ /* 0x000fe20000010269 */
[----:B-1----:R-:W-:Y:S01]  /*2110*/  @P0 IMAD.HI.U32 R4, R202, R7, RZ ;  /* 0x00000007ca040227 */ /* 0x002fe200078e00ff */
[----:B------:R-:W-:Y:S02]  /*2120*/  SHF.L.U32 R136, R104, 0x6, RZ ;  /* 0x0000000668887819 */ /* 0x000fe400000006ff */
[----:B------:R-:W-:Y:S01]  /*2130*/  SHF.L.U64.HI R110, R92, 0x6, R93 ;  /* 0x000000065c6e7819 */ /* 0x000fe2000001025d */
[----:B------:R-:W-:Y:S01]  /*2140*/  IMAD R7, R26, R105, R6 ;  /* 0x000000691a077224 */ /* 0x000fe200078e0206 */
[----:B------:R-:W-:Y:S01]  /*2150*/  SHF.R.S32.HI R148, RZ, 0x1f, R221 ;  /* 0x0000001fff947819 */ /* 0x000fe200000114dd */
[----:B------:R-:W-:Y:S01]  /*2160*/  IMAD.SHL.U32 R124, R35, 0x2, RZ ;  /* 0x00000002237c7824 */ /* 0x000fe200078e00ff */
[----:B------:R-:W-:-:S02]  /*2170*/  @P3 LOP3.LUT R16, R16, 0x1, RZ, 0xfc, !PT ;  /* 0x0000000110103812 */ /* 0x000fc400078efcff */
[----:B--2---:R-:W-:Y:S01]  /*2180*/  @P0 SHF.R.U32.HI R202, RZ, R9, R4 ;  /* 0x00000009ffca0219 */ /* 0x004fe20000011604 */
[----:B------:R-:W-:Y:S01]  /*2190*/  IMAD.WIDE.U32 R4, R26, R104, RZ ;  /* 0x000000681a047225 */ /* 0x000fe200078e00ff */
[----:B------:R-:W-:Y:S02]  /*21a0*/  LOP3.LUT R16, R16, 0xfffffffb, RZ, 0xc0, !PT ;  /* 0xfffffffb10107812 */ /* 0x000fe400078ec0ff */
[----:B------:R-:W-:Y:S02]  /*21b0*/  SHF.R.S32.HI R8, RZ, 0x1f, R202 ;  /* 0x0000001fff087819 */ /* 0x000fe400000114ca */
[----:B------:R-:W-:Y:S01]  /*21c0*/  IADD3 R5, R5, R7, RZ ;  /* 0x0000000705057210 */ /* 0x000fe20007ffe0ff */
[----:B------:R-:W-:Y:S01]  /*21d0*/  IMAD.WIDE.U32 R6, R202, UR4, R192 ;  /* 0x00000004ca067c25 */ /* 0x000fe2000f8e00c0 */
[----:B------:R-:W-:Y:S02]  /*21e0*/  @P2 LOP3.LUT R16, R16, 0x4, RZ, 0xfc, !PT ;  /* 0x0000000410102812 */ /* 0x000fe400078efcff */
[----:B0-----:R-:W-:Y:S01]  /*21f0*/  LEA.HI R151, R151, 0x8, RZ, 0x19 ;  /* 0x0000000897977811 */ /* 0x001fe200078fc8ff */
[----:B------:R-:W-:-:S02]  /*2200*/  IMAD R9, R8, UR4, RZ ;  /* 0x0000000408097c24 */ /* 0x000fc4000f8e02ff */
[----:B------:R-:W-:-:S04]  /*2210*/  IMAD.WIDE.U32 R4, R202, UR6, R4 ;  /* 0x00000006ca047c25 */ /* 0x000fc8000f8e0004 */
[----:B------:R-:W-:Y:S01]  /*2220*/  IMAD R107, R202, UR5, R9 ;  /* 0x00000005ca6b7c24 */ /* 0x000fe2000f8e0209 */
[----:B------:R-:W-:Y:S01]  /*2230*/  ULDC.64 UR4, c[0x0][0xa08] ;  /* 0x0002820000047ab9 */ /* 0x000fe20000000a00 */
[----:B------:R-:W-:Y:S01]  /*2240*/  IMAD R9, R8, UR6, RZ ;  /* 0x0000000608097c24 */ /* 0x000fe2000f8e02ff */
[----:B------:R-:W-:Y:S01]  /*2250*/  ISETP.NE.U32.AND P0, PT, RZ, UR4, PT ;  /* 0x00000004ff007c0c */ /* 0x000fe2000bf05070 */
[----:B------:R-:W-:Y:S02]  /*2260*/  IMAD.IADD R107, R7, 0x1, R107 ;  /* 0x00000001076b7824 */ /* 0x000fe400078e026b */
[----:B------:R-:W-:Y:S01]  /*2270*/  IMAD R9, R202, UR7, R9 ;  /* 0x00000007ca097c24 */ /* 0x000fe2000f8e0209 */
[----:B------:R-:W-:Y:S01]  /*2280*/  ISETP.NE.AND.EX P0, PT, RZ, UR5, PT, P0 ;  /* 0x00000005ff007c0c */ /* 0x000fe2000bf05300 */
[----:B------:R-:W-:Y:S01]  /*2290*/  IMAD.MOV.U32 R106, RZ, RZ, R6 ;  /* 0x000000ffff6a7224 */ /* 0x000fe200078e0006 */
[----:B------:R-:W-:Y:S01]  /*22a0*/  ULDC.64 UR4, c[0x0][0x300] ;  /* 0x0000c00000047ab9 */ /* 0x000fe20000000a00 */
[----:B------:R-:W-:-:S02]  /*22b0*/  IMAD.IADD R5, R5, 0x1, R9 ;  /* 0x0000000105057824 */ /* 0x000fc400078e0209 */
[----:B------:R-:W-:-:S04]  /*22c0*/  IMAD R6, R222, R98, RZ ;  /* 0x00000062de067224 */ /* 0x000fc800078e02ff */
[----:B------:R-:W-:-:S04]  /*22d0*/  IMAD R9, R195, R99, R6 ;  /* 0x00000063c3097224 */ /* 0x000fc800078e0206 */
[----:B------:R-:W-:Y:S01]  /*22e0*/  IMAD.IADD R103, R103, 0x1, R9 ;  /* 0x0000000167677824 */ /* 0x000fe200078e0209 */
[----:B------:R-:W-:Y:S02]  /*22f0*/  IADD3 R101, R9, R101, RZ ;  /* 0x0000006509657210 */ /* 0x000fe40007ffe0ff */
[----:B------:R-:W-:Y:S01]  /*2300*/  SEL R9, R35, RZ, P1 ;  /* 0x000000ff23097207 */ /* 0x000fe20000800000 */
[----:B-----5:R-:W-:-:S04]  /*2310*/  IMAD.WIDE.U32 R102, R144, R98, R102 ;  /* 0x0000006290667225 */ /* 0x020fc800078e0066 */
[----:B------:R-:W-:Y:S02]  /*2320*/  IMAD.IADD R9, R198, 0x1, R9 ;  /* 0x00000001c6097824 */ /* 0x000fe400078e0209 */
[----:B------:R-:W-:Y:S01]  /*2330*/  IMAD.WIDE.U32 R100, R144, R98, R100 ;  /* 0x0000006290647225 */ /* 0x000fe200078e0064 */
[----:B------:R-:W-:Y:S02]  /*2340*/  SHF.R.S32.HI R7, RZ, 0x1f, R203 ;  /* 0x0000001fff077819 */ /* 0x000fe400000114cb */
[----:B------:R-:W-:Y:S02]  /*2350*/  SEL R203, R203, RZ, !P0 ;  /* 0x000000ffcbcb7207 */ /* 0x000fe40004000000 */
[----:B------:R-:W-:Y:S01]  /*2360*/  SEL R8, R7, RZ, !P0 ;  /* 0x000000ff07087207 */ /* 0x000fe20004000000 */
[----:B------:R-:W-:-:S04]  /*2370*/  IMAD.WIDE.U32 R6, R195, R104, R192 ;  /* 0x00000068c3067225 */ /* 0x000fc800078e00c0 */
[----:B------:R-:W-:Y:S02]  /*2380*/  IMAD R10, R8, UR4, RZ ;  /* 0x00000004080a7c24 */ /* 0x000fe4000f8e02ff */
[----:B------:R-:W-:-:S04]  /*2390*/  IMAD.WIDE.U32 R108, R203, UR4, R4 ;  /* 0x00000004cb6c7c25 */ /* 0x000fc8000f8e0004 */
[----:B------:R-:W-:Y:S01]  /*23a0*/  IMAD R4, R222, R104, RZ ;  /* 0x00000068de047224 */ /* 0x000fe200078e02ff */
[----:B------:R-:W-:Y:S01]  /*23b0*/  IADD3 R5, P0, R108, R6, RZ ;  /* 0x000000066c057210 */ /* 0x000fe20007f1e0ff */
[----:B------:R-:W-:Y:S01]  /*23c0*/  IMAD R11, R203, UR5, R10 ;  /* 0x00000005cb0b7c24 */ /* 0x000fe2000f8e020a */
[----:B------:R-:W-:Y:S01]  /*23d0*/  ULDC.64 UR4, c[0x0][0x328] ;  /* 0x0000ca0000047ab9 */ /* 0x000fe20000000a00 */
[----:B------:R-:W-:Y:S01]  /*23e0*/  IMAD R13, R195, R105, R4 ;  /* 0x00000069c30d7224 */ /* 0x000fe200078e0204 */
[----:B------:R-:W-:Y:S01]  /*23f0*/  SHF.R.S32.HI R10, RZ, 0x1f, R9 ;  /* 0x0000001fff0a7819 */ /* 0x000fe20000011409 */
[----:B------:R-:W-:Y:S02]  /*2400*/  IMAD.IADD R4, R109, 0x1, R11 ;  /* 0x000000016d047824 */ /* 0x000fe400078e020b */
[----:B------:R-:W-:Y:S01]  /*2410*/  IMAD R8, R8, UR4, RZ ;  /* 0x0000000408087c24 */ /* 0x000fe2000f8e02ff */
[----:B------:R-:W-:Y:S01]  /*2420*/  LEA.HI R14, R10, R9, RZ, 0x3 ;  /* 0x000000090a0e7211 */ /* 0x000fe200078f18ff */
[----:B------:R-:W-:Y:S01]  /*2430*/  IMAD.WIDE.U32 R106, R203, UR4, R106 ;  /* 0x00000004cb6a7c25 */ /* 0x000fe2000f8e006a */
[----:B------:R-:W-:-:S02]  /*2440*/  IADD3.X R6, R4, R7, R13, P0, !PT ;  /* 0x0000000704067210 */ /* 0x000fc400007fe40d */
[----:B------:R-:W-:Y:S01]  /*2450*/  ISETP.GE.AND P0, PT, R192, R35, PT ;  /* 0x00000023c000720c */ /* 0x000fe20003f06270 */
[----:B------:R-:W-:Y:S01]  /*2460*/  IMAD R33, R203, UR5, R8 ;  /* 0x00000005cb217c24 */ /* 0x000fe2000f8e0208 */
[----:B------:R-:W-:Y:S01]  /*2470*/  SHF.R.S32.HI R116, RZ, 0x3, R14 ;  /* 0x00000003ff747819 */ /* 0x000fe2000001140e */
[----:B------:R-:W-:Y:S01]  /*2480*/  IMAD R8, R222, R92, RZ ;  /* 0x0000005cde087224 */ /* 0x000fe200078e02ff */
[----:B------:R-:W-:-:S03]  /*2490*/  SEL R7, R35, RZ, P0 ;  /* 0x000000ff23077207 */ /* 0x000fc60000000000 */
[----:B------:R-:W-:Y:S01]  /*24a0*/  IMAD R11, R195, R93, R8 ;  /* 0x0000005dc30b7224 */ /* 0x000fe200078e0208 */
[----:B------:R-:W-:Y:S01]  /*24b0*/  SEL R8, R35, RZ, P3 ;  /* 0x000000ff23087207 */ /* 0x000fe20001800000 */
[----:B------:R-:W-:Y:S01]  /*24c0*/  IMAD.IADD R7, R192, 0x1, R7 ;  /* 0x00000001c0077824 */ /* 0x000fe200078e0207 */
[----:B------:R-:W-:Y:S01]  /*24d0*/  IADD3 R122, P3, R195, R26, RZ ;  /* 0x0000001ac37a7210 */ /* 0x000fe20007f7e0ff */
[----:B------:R-:W-:Y:S02]  /*24e0*/  IMAD.IADD R97, R97, 0x1, R11 ;  /* 0x0000000161617824 */ /* 0x000fe400078e020b */
[----:B------:R-:W-:Y:S02]  /*24f0*/  IMAD.IADD R95, R11, 0x1, R95 ;  /* 0x000000010b5f7824 */ /* 0x000fe400078e025f */
[----:B------:R-:W-:Y:S01]  /*2500*/  IMAD.IADD R11, R199, 0x1, R8 ;  /* 0x00000001c70b7824 */ /* 0x000fe200078e0208 */
[----:B------:R-:W-:Y:S01]  /*2510*/  SHF.R.S32.HI R8, RZ, 0x1f, R7 ;  /* 0x0000001fff087819 */ /* 0x000fe20000011407 */
[----:B------:R-:W-:-:S03]  /*2520*/  IMAD.WIDE.U32 R96, R144, R92, R96 ;  /* 0x0000005c90607225 */ /* 0x000fc600078e0060 */
[-C--:B------:R-:W-:Y:S01]  /*2530*/  LEA.HI R13, R8, R7.reuse, RZ, 0x3 ;  /* 0x00000007080d7211 */ /* 0x080fe200078f18ff */
[----:B------:R-:W-:Y:S01]  /*2540*/  IMAD.WIDE.U32 R94, R144, R92, R94 ;  /* 0x0000005c905e7225 */ /* 0x000fe200078e005e */
[----:B------:R-:W-:Y:S02]  /*2550*/  LEA.HI R7, R8, R7, RZ, 0x6 ;  /* 0x0000000708077211 */ /* 0x000fe400078f30ff */
[----:B------:R-:W-:Y:S01]  /*2560*/  LEA.HI R8, R10, R9, RZ, 0x6 ;  /* 0x000000090a087211 */ /* 0x000fe200078f30ff */
[----:B------:R-:W-:Y:S01]  /*2570*/  IMAD.X R123, R222, 0x1, R25, P3 ;  /* 0x00000001de7b7824 */ /* 0x000fe200018e0619 */
[----:B------:R-:W-:Y:S02]  /*2580*/  SHF.R.S32.HI R7, RZ, 0x6, R7 ;  /* 0x00000006ff077819 */ /* 0x000fe40000011407 */
[----:B------:R-:W-:Y:S02]  /*2590*/  SHF.R.S32.HI R9, RZ, 0x6, R8 ;  /* 0x00000006ff097819 */ /* 0x000fe40000011408 */
[----:B------:R-:W-:Y:S01]  /*25a0*/  SHF.R.S32.HI R20, RZ, 0x1f, R11 ;  /* 0x0000001fff147819 */ /* 0x000fe2000001140b */
[C---:B------:R-:W-:Y:S01]  /*25b0*/  IMAD R143, R7.reuse, 0x1800, R210 ;  /* 0x00001800078f7824 */ /* 0x040fe200078e02d2 */
[C---:B------:R-:W-:Y:S01]  /*25c0*/  LOP3.LUT R8, R208.reuse, 0x38, R13, 0xf8, !PT ;  /* 0x00000038d0087812 */ /* 0x040fe200078ef80d */
[--C-:B------:R-:W-:Y:S01]  /*25d0*/  IMAD R141, R7, 0x1800, R211.reuse ;  /* 0x00001800078d7824 */ /* 0x100fe200078e02d3 */
[----:B------:R-:W-:Y:S01]  /*25e0*/  LOP3.LUT R10, R208, 0x38, R14, 0xf8, !PT ;  /* 0x00000038d00a7812 */ /* 0x000fe200078ef80e */
[C---:B------:R-:W-:Y:S01]  /*25f0*/  IMAD R142, R9.reuse, 0x1800, R210 ;  /* 0x00001800098e7824 */ /* 0x040fe200078e02d2 */
[----:B------:R-:W-:Y:S01]  /*2600*/  LEA.HI R15, R20, R11, RZ, 0x3 ;  /* 0x0000000b140f7211 */ /* 0x000fe200078f18ff */
[----:B------:R-:W-:Y:S01]  /*2610*/  IMAD R139, R9, 0x1800, R211 ;  /* 0x00001800098b7824 */ /* 0x000fe200078e02d3 */
[----:B------:R-:W-:-:S02]  /*2620*/  LOP3.LUT R8, R8, R209, RZ, 0x3c, !PT ;  /* 0x000000d108087212 */ /* 0x000fc400078e3cff */
[----:B------:R-:W-:Y:S02]  /*2630*/  LEA.HI R11, R20, R11, RZ, 0x6 ;  /* 0x0000000b140b7211 */ /* 0x000fe400078f30ff */
[----:B------:R-:W-:Y:S02]  /*2640*/  LOP3.LUT R12, R205, 0x38, R13, 0xf8, !PT ;  /* 0x00000038cd0c7812 */ /* 0x000fe400078ef80d */
[----:B------:R-:W-:Y:S02]  /*2650*/  LOP3.LUT R7, R10, R209, RZ, 0x3c, !PT ;  /* 0x000000d10a077212 */ /* 0x000fe400078e3cff */
[----:B------:R-:W-:Y:S02]  /*2660*/  IADD3 R143, R143, R8, RZ ;  /* 0x000000088f8f7210 */ /* 0x000fe40007ffe0ff */
[----:B------:R-:W-:Y:S01]  /*2670*/  SHF.R.S32.HI R11, RZ, 0x6, R11 ;  /* 0x00000006ff0b7819 */ /* 0x000fe2000001140b */
[----:B------:R-:W-:Y:S01]  /*2680*/  IMAD.IADD R142, R142, 0x1, R7 ;  /* 0x000000018e8e7824 */ /* 0x000fe200078e0207 */
[----:B------:R-:W-:-:S02]  /*2690*/  LOP3.LUT R8, R208, 0x38, R15, 0xf8, !PT ;  /* 0x00000038d0087812 */ /* 0x000fc400078ef80f */
[----:B------:R-:W-:Y:S01]  /*26a0*/  LOP3.LUT R12, R12, R233, RZ, 0x3c, !PT ;  /* 0x000000e90c0c7212 */ /* 0x000fe200078e3cff */
[C---:B------:R-:W-:Y:S01]  /*26b0*/  IMAD R140, R11.reuse, 0x1800, R210 ;  /* 0x000018000b8c7824 */ /* 0x040fe200078e02d2 */
[----:B------:R-:W-:Y:S01]  /*26c0*/  LOP3.LUT R7, R8, R209, RZ, 0x3c, !PT ;  /* 0x000000d108077212 */ /* 0x000fe200078e3cff */
[----:B------:R-:W-:Y:S01]  /*26d0*/  IMAD R138, R11, 0x1800, R211 ;  /* 0x000018000b8a7824 */ /* 0x000fe200078e02d3 */
[----:B------:R-:W-:Y:S01]  /*26e0*/  LOP3.LUT R10, R205, 0x38, R14, 0xf8, !PT ;  /* 0x00000038cd0a7812 */ /* 0x000fe200078ef80e */
[----:B------:R-:W-:Y:S01]  /*26f0*/  VIADD R8, R192, 0xa0 ;  /* 0x000000a0c0087836 */ /* 0x000fe20000000000 */
[----:B------:R-:W-:Y:S01]  /*2700*/  SHF.R.S32.HI R11, RZ, 0x1f, R144 ;  /* 0x0000001fff0b7819 */ /* 0x000fe20000011490 */
[----:B------:R-:W-:Y:S01]  /*2710*/  IMAD.IADD R141, R141, 0x1, R12 ;  /* 0x000000018d8d7824 */ /* 0x000fe200078e020c */
[----:B------:R-:W-:Y:S01]  /*2720*/  LOP3.LUT R12, R205, 0x38, R15, 0xf8, !PT ;  /* 0x00000038cd0c7812 */ /* 0x000fe200078ef80f */
[----:B------:R-:W-:Y:S01]  /*2730*/  IMAD.IADD R140, R140, 0x1, R7 ;  /* 0x000000018c8c7824 */ /* 0x000fe200078e0207 */
[-C--:B------:R-:W-:Y:S01]  /*2740*/  LOP3.LUT R10, R10, R233.reuse, RZ, 0x3c, !PT ;  /* 0x000000e90a0a7212 */ /* 0x080fe200078e3cff */
[C---:B------:R-:W-:Y:S01]  /*2750*/  IMAD R7, R11.reuse, R98, RZ ;  /* 0x000000620b077224 */ /* 0x040fe200078e02ff */
[----:B------:R-:W-:Y:S01]  /*2760*/  ISETP.GE.AND P2, PT, R8, UR8, PT ;  /* 0x0000000808007c0c */ /* 0x000fe2000bf46270 */
[----:B------:R-:W-:Y:S01]  /*2770*/  IMAD R11, R11, R92, RZ ;  /* 0x0000005c0b0b7224 */ /* 0x000fe200078e02ff */
[----:B------:R-:W-:Y:S01]  /*2780*/  LOP3.LUT R9, R12, R233, RZ, 0x3c, !PT ;  /* 0x000000e90c097212 */ /* 0x000fe200078e3cff */
[----:B------:R-:W-:Y:S01]  /*2790*/  IMAD.IADD R139, R139, 0x1, R10 ;  /* 0x000000018b8b7824 */ /* 0x000fe200078e020a */
[----:B------:R-:W-:Y:S01]  /*27a0*/  SEL R20, RZ, 0x20, P2 ;  /* 0x00000020ff147807 */ /* 0x000fe20001000000 */
[----:B------:R-:W-:Y:S01]  /*27b0*/  IMAD R31, R144, R99, R7 ;  /* 0x00000063901f7224 */ /* 0x000fe200078e0207 */
[----:B------:R-:W-:Y:S01]  /*27c0*/  LOP3.LUT R10, R208, 0x18, R192, 0xf8, !PT ;  /* 0x00000018d00a7812 */ /* 0x000fe200078ef8c0 */
[----:B------:R-:W-:Y:S01]  /*27d0*/  IMAD.IADD R138, R138, 0x1, R9 ;  /* 0x000000018a8a7824 */ /* 0x000fe200078e0209 */
[C---:B------:R-:W-:Y:S01]  /*27e0*/  SHF.L.U64.HI R7, R98.reuse, 0x6, R99 ;  /* 0x0000000662077819 */ /* 0x040fe20000010263 */
[----:B------:R-:W-:Y:S01]  /*27f0*/  IMAD R9, R105, 0x60, RZ ;  /* 0x0000006069097824 */ /* 0x000fe200078e02ff */
[----:B------:R-:W-:Y:S01]  /*2800*/  SHF.R.S32.HI R117, RZ, 0x3, R13 ;  /* 0x00000003ff757819 */ /* 0x000fe2000001140d */
[----:B------:R-:W-:Y:S01]  /*2810*/  IMAD.WIDE.U32 R98, R98, 0x60, RZ ;  /* 0x0000006062627825 */ /* 0x000fe200078e00ff */
[----:B------:R-:W-:-:S02]  /*2820*/  SHF.R.S32.HI R115, RZ, 0x3, R15 ;  /* 0x00000003ff737819 */ /* 0x000fc4000001140f */
[----:B------:R-:W-:Y:S01]  /*2830*/  LOP3.LUT R28, R21, R20, RZ, 0xfc, !PT ;  /* 0x00000014151c7212 */ /* 0x000fe200078efcff */
[----:B------:R-:W-:Y:S01]  /*2840*/  IMAD R29, R144, R93, R11 ;  /* 0x0000005d901d7224 */ /* 0x000fe200078e020b */
[----:B------:R-:W-:Y:S01]  /*2850*/  LOP3.LUT R137, R10, R209, RZ, 0x3c, !PT ;  /* 0x000000d10a897212 */ /* 0x000fe200078e3cff */
[----:B------:R-:W-:Y:S01]  /*2860*/  IMAD.WIDE.U32 R104, R104, 0x60, RZ ;  /* 0x0000006068687825 */ /* 0x000fe200078e00ff */
[----:B------:R-:W-:Y:S02]  /*2870*/  LOP3.LUT R13, R13, 0xfffffff8, RZ, 0xc0, !PT ;  /* 0xfffffff80d0d7812 */ /* 0x000fe400078ec0ff */
[----:B------:R-:W-:Y:S01]  /*2880*/  LOP3.LUT R14, R14, 0xfffffff8, RZ, 0xc0, !PT ;  /* 0xfffffff80e0e7812 */ /* 0x000fe200078ec0ff */
[----:B------:R-:W-:Y:S01]  /*2890*/  IMAD.WIDE.U32 R92, R92, 0x60, RZ ;  /* 0x000000605c5c7825 */ /* 0x000fe200078e00ff */
[----:B------:R-:W-:Y:S02]  /*28a0*/  LOP3.LUT R15, R15, 0xfffffff8, RZ, 0xc0, !PT ;  /* 0xfffffff80f0f7812 */ /* 0x000fe400078ec0ff */
[----:B------:R-:W-:Y:S01]  /*28b0*/  LOP3.LUT R20, R21, 0x1, RZ, 0xc0, !PT ;  /* 0x0000000115147812 */ /* 0x000fe200078ec0ff */
[----:B------:R-:W-:Y:S01]  /*28c0*/  IMAD.IADD R134, R99, 0x1, R27 ;  /* 0x0000000163867824 */ /* 0x000fe200078e021b */
[----:B------:R-:W-:Y:S01]  /*28d0*/  IADD3 R11, R97, R29, RZ ;  /* 0x0000001d610b7210 */ /* 0x000fe20007ffe0ff */
[----:B------:R-:W-:Y:S01]  /*28e0*/  IMAD.IADD R132, R105, 0x1, R9 ;  /* 0x0000000169847824 */ /* 0x000fe200078e0209 */
[C---:B------:R-:W-:Y:S01]  /*28f0*/  LOP3.LUT R21, R28.reuse, 0x2, RZ, 0xc0, !PT ;  /* 0x000000021c157812 */ /* 0x040fe200078ec0ff */
[----:B------:R-:W-:Y:S01]  /*2900*/  IMAD.IADD R12, R29, 0x1, R95 ;  /* 0x000000011d0c7824 */ /* 0x000fe200078e025f */
[C---:B------:R-:W-:Y:S01]  /*2910*/  LOP3.LUT R25, R28.reuse, 0x4, RZ, 0xc0, !PT ;  /* 0x000000041c197812 */ /* 0x040fe200078ec0ff */
[----:B------:R-:W-:Y:S01]  /*2920*/  IMAD.IADD R133, R93, 0x1, R133 ;  /* 0x000000015d857824 */ /* 0x000fe200078e0285 */
[C---:B------:R-:W-:Y:S01]  /*2930*/  LOP3.LUT R26, R28.reuse, 0x8, RZ, 0xc0, !PT ;  /* 0x000000081c1a7812 */ /* 0x040fe200078ec0ff */
[----:B------:R-:W-:Y:S01]  /*2940*/  IMAD.IADD R9, R103, 0x1, R31 ;  /* 0x0000000167097824 */ /* 0x000fe200078e021f */
[----:B------:R-:W-:Y:S01]  /*2950*/  LOP3.LUT R27, R28, 0x10, RZ, 0xc0, !PT ;  /* 0x000000101c1b7812 */ /* 0x000fe200078ec0ff */
[----:B------:R-:W-:Y:S01]  /*2960*/  IMAD.IADD R10, R31, 0x1, R101 ;  /* 0x000000011f0a7824 */ /* 0x000fe200078e0265 */
[----:B------:R-:W-:Y:S01]  /*2970*/  IADD3 R137, R210, R137, RZ ;  /* 0x00000089d2897210 */ /* 0x000fe20007ffe0ff */
[----:B------:R-:W-:Y:S01]  /*2980*/  IMAD.IADD R29, R107, 0x1, R33 ;  /* 0x000000016b1d7824 */ /* 0x000fe200078e0221 */
[----:B------:R-:W-:-:S02]  /*2990*/  SHF.R.S32.HI R114, RZ, 0x1f, R13 ;  /* 0x0000001fff727819 */ /* 0x000fc4000001140d */
[----:B------:R-:W-:Y:S02]  /*29a0*/  SHF.R.S32.HI R113, RZ, 0x1f, R14 ;  /* 0x0000001fff717819 */ /* 0x000fe4000001140e */
[----:B------:R-:W-:Y:S02]  /*29b0*/  SHF.R.S32.HI R112, RZ, 0x1f, R15 ;  /* 0x0000001fff707819 */ /* 0x000fe4000001140f */
[----:B------:R-:W-:-:S07]  /*29c0*/  LOP3.LUT R28, R28, 0x20, RZ, 0xc0, !PT ;  /* 0x000000201c1c7812 */ /* 0x000fce00078ec0ff */
.L_x_4280:
[----:B0-----:R-:W0:Y:S01]  /*29d0*/  LDC.64 R120, c[0x0][0x2d8] ;  /* 0x0000b600ff787b82 */ /* 0x001e220000000a00 */
[----:B------:R-:W-:Y:S01]  /*29e0*/  VIADD R41, R2, 0xffffffff ;  /* 0xffffffff02297836 */ /* 0x000fe20000000000 */
[----:B------:R-:W-:Y:S01]  /*29f0*/  LOP3.LUT P5, RZ, R217, 0x4, RZ, 0xc0, !PT ;  /* 0x00000004d9ff7812 */ /* 0x000fe200078ac0ff */
[----:B------:R-:W-:Y:S05]  /*2a00*/  YIELD ;  /* 0x0000000000007946 */ /* 0x000fea0003800000 */
[----:B------:R-:W1:Y:S01]  /*2a10*/  LDC R119, c[0x0][0x3d4] ;  /* 0x0000f500ff777b82 */ /* 0x000e620000000800 */
[----:B--23--:R-:W-:Y:S01]  /*2a20*/  SHF.R.S32.HI R34, RZ, 0x1f, R41 ;  /* 0x0000001fff227819 */ /* 0x00cfe20000011429 */
[-C--:B------:R-:W-:Y:S01]  /*2a30*/  IMAD R31, R132, R41.reuse, RZ ;  /* 0x00000029841f7224 */ /* 0x080fe200078e02ff */
[----:B------:R-:W-:Y:S01]  /*2a40*/  LOP3.LUT R16, R16, 0xfffffffd, RZ, 0xc0, !PT ;  /* 0xfffffffd10107812 */ /* 0x000fe200078ec0ff */
[----:B------:R-:W-:Y:S01]  /*2a50*/  IMAD.WIDE.U32 R128, R104, R41, RZ ;  /* 0x0000002968807225 */ /* 0x000fe200078e00ff */
[----:B------:R-:W-:Y:S03]  /*2a60*/  BSSY B0, `(.L_x_4181) ;  /* 0x0000755000007945 */ /* 0x000fe60003800000 */
[----:B------:R-:W-:Y:S01]  /*2a70*/  IMAD R31, R34, R104, R31 ;  /* 0x00000068221f7224 */ /* 0x000fe200078e021f */
[----:B------:R-:W-:-:S02]  /*2a80*/  IADD3 R2, P2, P3, R5, R128, R136 ;  /* 0x0000008005027210 */ /* 0x000fc40007b5e088 */
[----:B------:R-:W-:Y:S01]  /*2a90*/  IADD3 R32, P4, R5, R128, RZ ;  /* 0x0000008005207210 */ /* 0x000fe20007f9e0ff */
[----:B------:R-:W-:Y:S02]  /*2aa0*/  IMAD.IADD R85, R129, 0x1, R31 ;  /* 0x0000000181557824 */ /* 0x000fe400078e021f */
[----:B------:R-:W-:Y:S02]  /*2ab0*/  IMAD R31, R22, 0x4800, R137 ;  /* 0x00004800161f7824 */ /* 0x000fe400078e0289 */
[----:B------:R-:W-:Y:S01]  /*2ac0*/  IMAD.X R33, R85, 0x1, R6, P4 ;  /* 0x0000000155217824 */ /* 0x000fe200020e0606 */
[----:B------:R-:W-:Y:S02]  /*2ad0*/  IADD3.X R30, R6, R85, R135, P2, P3 ;  /* 0x00000055061e7210 */ /* 0x000fe400017e6487 */
[----:B0-----:R-:W-:Y:S02]  /*2ae0*/  LEA R36, P2, R2, R120, 0x1 ;  /* 0x0000007802247211 */ /* 0x001fe400078408ff */
[----:B------:R-:W-:-:S02]  /*2af0*/  ISETP.GT.AND P3, PT, R41, R125, PT ;  /* 0x0000007d2900720c */ /* 0x000fc40003f64270 */
[----:B------:R-:W-:Y:S01]  /*2b00*/  LEA.HI.X R37, R2, R121, R30, 0x1, P2 ;  /* 0x0000007902257211 */ /* 0x000fe200010f0c1e */
[----:B------:R-:W-:Y:S01]  /*2b10*/  IMAD R30, R31, 0x2, R118 ;  /* 0x000000021f1e7824 */ /* 0x000fe200078e0276 */
[----:B-1----:R-:W-:Y:S01]  /*2b20*/  ISETP.GE.AND P2, PT, R119, 0x1, PT ;  /* 0x000000017700780c */ /* 0x002fe20003f46270 */
[----:B------:R-:W-:Y:S01]  /*2b30*/  IMAD.MOV.U32 R2, RZ, RZ, R41 ;  /* 0x000000ffff027224 */ /* 0x000fe200078e0029 */
[----:B------:R-:W-:-:S04]  /*2b40*/  LEA R38, P4, R32, R120, 0x1 ;  /* 0x0000007820267211 */ /* 0x000fc800078808ff */
[----:B------:R-:W-:Y:S02]  /*2b50*/  LEA.HI.X R39, R32, R121, R33, 0x1, P4 ;  /* 0x0000007920277211 */ /* 0x000fe400020f0c21 */
[C---:B------:R-:W-:Y:S01]  /*2b60*/  IADD3 R33, R31.reuse, 0x20, RZ ;  /* 0x000000201f217810 */ /* 0x040fe20007ffe0ff */
[----:B------:R-:W-:Y:S01]  /*2b70*/  @P5 VIADD R33, R31, 0xffffffe0 ;  /* 0xffffffe01f215836 */ /* 0x000fe20000000000 */
[----:B------:R-:W-:-:S03]  /*2b80*/  @P3 LOP3.LUT R16, R16, 0x2, RZ, 0xfc, !PT ;  /* 0x0000000210103812 */ /* 0x000fc600078efcff */
[----:B------:R-:W-:Y:S01]  /*2b90*/  IMAD R31, R33, 0x2, R118 ;  /* 0x00000002211f7824 */ /* 0x000fe200078e0276 */
[----:B------:R-:W-:Y:S06]  /*2ba0*/  @!P2 BRA `(.L_x_4182) ;  /* 0x00000070001ca947 */ /* 0x000fec0003800000 */
[----:B------:R-:W-:Y:S01]  /*2bb0*/  ULDC.U8 UR4, c[0x0][0x3f0] ;  /* 0x0000fc0000047ab9 */ /* 0x000fe20000000000 */
[-C--:B------:R-:W-:Y:S01]  /*2bc0*/  IMAD R35, R134, R41.reuse, RZ ;  /* 0x0000002986237224 */ /* 0x080fe200078e02ff */
        /* <DEDUP_REMOVED lines=31> */
[----:B------:R-:W-:Y:S01]  /*2dc0*/  ULDC.64 UR6, c[0x0][0x208] ;  /* 0x0000820000067ab9 */ /* 0x000fe20000000a00 */
[----:B------:R-:W-:Y:S01]  /*2dd0*/  IMAD.X R34, R89, 0x1, R11, P2 ;  /* 0x0000000159227824 */ /* 0x000fe200010e060b */
[----:B------:R-:W-:-:S04]  /*2de0*/  LEA R32, P2, R33, UR4, 0x1 ;  /* 0x0000000421207c11 */ /* 0x000fc8000f8408ff */
[----:B------:R-:W-:Y:S01]  /*2df0*/  LEA.HI.X R33, R33, UR5, R34, 0x1, P2 ;  /* 0x0000000521217c11 */ /* 0x000fe200090f0c22 */
[----:B------:R-:W-:Y:S01]  /*2e00*/  ULDC.64 UR4, c[0x0][0x3e0] ;  /* 0x0000f80000047ab9 */ /* 0x000fe20000000a00 */
[----:B------:R-:W-:-:S05]  /*2e10*/  IADD3 R35, P2, R102, R80, RZ ;  /* 0x0000005066237210 */ /* 0x000fca0007f5e0ff */
[----:B------:R-:W-:Y:S01]  /*2e20*/  IMAD.X R42, R90, 0x1, R9, P2 ;  /* 0x000000015a2a7824 */ /* 0x000fe200010e0609 */
[----:B------:R-:W-:-:S04]  /*2e30*/  LEA R34, P2, R35, UR4, 0x1 ;  /* 0x0000000423227c11 */ /* 0x000fc8000f8408ff */
[----:B------:R-:W-:Y:S01]  /*2e40*/  LEA.HI.X R35, R35, UR5, R42, 0x1, P2 ;  /* 0x0000000523237c11 */ /* 0x000fe200090f0c2a */
[C---:B------:R-:W-:Y:S01]  /*2e50*/  VIADD R42, R18.reuse, 0x10 ;  /* 0x00000010122a7836 */ /* 0x040fe20000000000 */
[----:B------:R-:W-:Y:S02]  /*2e60*/  ISETP.GE.AND P2, PT, R18, R119, PT ;  /* 0x000000771200720c */ /* 0x000fe40003f46270 */
        /* <DEDUP_REMOVED lines=31> */
.L_x_4185:
[----:B------:R-:W-:Y:S05]  /*3060*/  BSYNC B1 ;  /* 0x0000000000017941 */ /* 0x000fea0003800000 */
.L_x_4184:
        /* <DEDUP_REMOVED lines=13> */
[----:B------:R-:W-:Y:S01]  /*3140*/  CS2R R62, SRZ ;  /* 0x00000000003e7805 */ /* 0x000fe2000001ff00 */
[----:B------:R-:W-:Y:S01]  /*3150*/  IMAD.MOV.U32 R129, RZ, RZ, R65 ;  /* 0x000000ffff817224 */ /* 0x000fe200078e0041 */
[----:B------:R-:W-:Y:S06]  /*3160*/  @P4 BRA `(.L_x_4187) ;  /* 0x0000000000b84947 */ /* 0x000fec0003800000 */
[----:B------:R-:W-:Y:S01]  /*3170*/  IADD3 R82, P2, P5, R96, R82, R111 ;  /* 0x0000005260527210 */ /* 0x000fe20007d5e06f */
[----:B------:R-:W-:Y:S01]  /*3180*/  ULDC.64 UR4, c[0x0][0x3c8] ;  /* 0x0000f20000047ab9 */ /* 0x000fe20000000a00 */
[----:B------:R-:W-:Y:S02]  /*3190*/  CS2R R60, SRZ ;  /* 0x00000000003c7805 */ /* 0x000fe4000001ff00 */
[----:B------:R-:W-:Y:S02]  /*31a0*/  CS2R R62, SRZ ;  /* 0x00000000003e7805 */ /* 0x000fe4000001ff00 */
[----:B------:R-:W-:Y:S01]  /*31b0*/  IADD3.X R89, R11, R89, R110, P2, P5 ;  /* 0x000000590b597210 */ /* 0x000fe200017ea46e */
[----:B------:R-:W-:Y:S01]  /*31c0*/  ULDC.64 UR6, c[0x0][0x208] ;  /* 0x0000820000067ab9 */ /* 0x000fe20000000a00 */
[----:B------:R-:W-:-:S04]  /*31d0*/  IADD3 R80, P2, P5, R102, R80, R91 ;  /* 0x0000005066507210 */ /* 0x000fc80007d5e05b */
[----:B0-----:R-:W-:Y:S02]  /*31e0*/  IADD3.X R35, R9, R90, R7, P2, P5 ;  /* 0x0000005a09237210 */ /* 0x001fe400017ea407 */
        /* <DEDUP_REMOVED lines=38> */
.L_x_4187:
[----:B------:R-:W-:Y:S05]  /*3450*/  BSYNC B1 ;  /* 0x0000000000017941 */ /* 0x000fea0003800000 */
.L_x_4186:
[----:B01----:R-:W-:Y:S01]  /*3460*/  IMAD.MOV.U32 R32, RZ, RZ, R68 ;  /* 0x000000ffff207224 */ /* 0x003fe200078e0044 */
[----:B------:R-:W-:Y:S01]  /*3470*/  PRMT R154, R128, 0x5410, R129 ;  /* 0x00005410809a7816 */ /* 0x000fe20000000081 */
[----:B------:R-:W-:Y:S01]  /*3480*/  IMAD.MOV.U32 R33, RZ, RZ, R69 ;  /* 0x000000ffff217224 */ /* 0x000fe200078e0045 */
[----:B------:R-:W-:Y:S01]  /*3490*/  ULOP3.LUT UR4, UR60, 0x1, URZ, 0xfc, !UPT ;  /* 0x000000013c047892 */ /* 0x000fe2000f8efc3f */
[----:B------:R-:W-:Y:S02]  /*34a0*/  IMAD.MOV.U32 R34, RZ, RZ, R76 ;  /* 0x000000ffff227224 */ /* 0x000fe400078e004c */
        /* <DEDUP_REMOVED lines=11> */
[----:B------:R-:W-:-:S02]  /*3560*/  PLOP3.LUT P2, PT, PT, PT, UP0, 0x80, 0x0 ;  /* 0x000000000000781c */ /* 0x000fc40003f4f008 */
[----:B------:R-:W-:Y:S01]  /*3570*/  PRMT R163, R34, 0x5410, R35 ;  /* 0x0000541022a37816 */ /* 0x000fe20000000023 */
[----:B------:R-:W-:Y:S01]  /*3580*/  IMAD.MOV.U32 R34, RZ, RZ, R70 ;  /* 0x000000ffff227224 */ /* 0x000fe200078e0046 */
[----:B------:R-:W-:Y:S01]  /*3590*/  PRMT R167, R32, 0x5410, R33 ;  /* 0x0000541020a77816 */ /* 0x000fe20000000021 */
[----:B------:R-:W-:Y:S02]  /*35a0*/  IMAD.MOV.U32 R32, RZ, RZ, R66 ;  /* 0x000000ffff207224 */ /* 0x000fe400078e0042 */
[----:B------:R-:W-:Y:S02]  /*35b0*/  IMAD.MOV.U32 R33, RZ, RZ, R67 ;  /* 0x000000ffff217224 */ /* 0x000fe400078e0043 */
        /* <DEDUP_REMOVED lines=14> */
[----:B-----5:R-:W-:Y:S01]  /*36a0*/  IMAD.MOV.U32 R32, RZ, RZ, R40 ;  /* 0x000000ffff207224 */ /* 0x020fe200078e0028 */
[----:B------:R-:W-:Y:S01]  /*36b0*/  PRMT R165, R34, 0x5410, R35 ;  /* 0x0000541022a57816 */ /* 0x000fe20000000023 */
[----:B------:R-:W-:Y:S02]  /*36c0*/  IMAD.MOV.U32 R33, RZ, RZ, R41 ;  /* 0x000000ffff217224 */ /* 0x000fe400078e0029 */
[----:B------:R-:W-:Y:S02]  /*36d0*/  IMAD.MOV.U32 R34, RZ, RZ, R44 ;  /* 0x000000ffff227224 */ /* 0x000fe400078e002c */
[----:B------:R-:W-:Y:S01]  /*36e0*/  IMAD.MOV.U32 R35, RZ, RZ, R45 ;  /* 0x000000ffff237224 */ /* 0x000fe200078e002d */
[----:B------:R-:W-:Y:S01]  /*36f0*/  PRMT R80, R33, 0x5410, R32 ;  /* 0x0000541021507816 */ /* 0x000fe20000000020 */
[----:B------:R-:W-:Y:S01]  /*3700*/  IMAD.MOV.U32 R32, RZ, RZ, R48 ;  /* 0x000000ffff207224 */ /* 0x000fe200078e0030 */
[----:B------:R-:W-:-:S02]  /*3710*/  MOV R33, R49 ;  /* 0x0000003100217202 */ /* 0x000fc40000000f00 */
[----:B------:R-:W-:Y:S01]  /*3720*/  PRMT R82, R35, 0x5410, R34 ;  /* 0x0000541023527816 */ /* 0x000fe20000000022 */
[----:B------:R-:W-:Y:S01]  /*3730*/  IMAD.MOV.U32 R34, RZ, RZ, R52 ;  /* 0x000000ffff227224 */ /* 0x000fe200078e0034 */
        /* <DEDUP_REMOVED lines=14> */
[----:B------:R-:W-:Y:S02]  /*3820*/  IMAD.MOV.U32 R33, RZ, RZ, R50 ;  /* 0x000000ffff217224 */ /* 0x000fe400078e0032 */
        /* <DEDUP_REMOVED lines=14> */
.L_x_4188:
[----:B------:R-:W-:Y:S01]  /*3910*/  IMAD R89, R22, 0x8, R17 ;  /* 0x0000000816597824 */ /* 0x000fe200078e0211 */
[----:B------:R-:W-:Y:S01]  /*3920*/  SHF.L.U32 R90, R204, 0x1f, RZ ;  /* 0x0000001fcc5a7819 */ /* 0x000fe200000006ff */
[----:B------:R-:W-:Y:S03]  /*3930*/  BSSY B1, `(.L_x_4189) ;  /* 0x0000003000017945 */ /* 0x000fe60003800000 */
[----:B------:R-:W0:Y:S02]  /*3940*/  SYNCS.PHASECHK.TRANS64.TRYWAIT P5, [R89+URZ+0x30890], R90 ;  /* 0x0308905a590075a7 */ /* 0x000e2400080a017f */
[----:B0-----:R-:W-:Y:S05]  /*3950*/  @!P5 BRA `(.L_x_4190) ;  /* 0x000002400054d947 */ /* 0x001fea0003800000 */
.L_x_4587:
[----:B------:R-:W-:Y:S05]  /*3960*/  BSYNC B1 ;  /* 0x0000000000017941 */ /* 0x000fea0003800000 */
.L_x_4189:
        /* <DEDUP_REMOVED lines=50> */
.L_x_4196:
[----:B------:R-:W-:Y:S05]  /*3c90*/  BSYNC B3 ;  /* 0x0000000000037941 */ /* 0x000fea0003800000 */
.L_x_4195:
[----:B------:R-:W-:Y:S02]  /*3ca0*/  ULDC.64 UR4, c[0x0][0x208] ;  /* 0x0000820000047ab9 */ /* 0x000fe40000000a00 */
[----:B--2---:R1:W-:Y:S03]  /*3cb0*/  STG.E.128 desc[UR4][R38.64], R32 ;  /* 0x0000002026007986 */ /* 0x0043e6000c101d04 */
.L_x_4194:
[----:B------:R-:W-:Y:S05]  /*3cc0*/  BSYNC B2 ;  /* 0x0000000000027941 */ /* 0x000fea0003800000 */
.L_x_4193:
[----:B------:R-:W-:Y:S01]  /*3cd0*/  ISETP.NE.AND P3, PT, R21, RZ, PT ;  /* 0x000000ff1500720c */ /* 0x000fe20003f65270 */
[----:B------:R-:W-:-:S12]  /*3ce0*/  BSSY B2, `(.L_x_4197) ;  /* 0x0000032000027945 */ /* 0x000fd80003800000 */
[----:B------:R-:W-:Y:S05]  /*3cf0*/  @!P3 BRA `(.L_x_4198) ;  /* 0x0000000000c0b947 */ /* 0x000fea0003800000 */
[----:B-1----:R1:W2:Y:S01]  /*3d00*/  LDS.128 R32, [R31+0x1e000] ;  /* 0x01e000001f207984 */ /* 0x0022a20000000c00 */
        /* <DEDUP_REMOVED lines=44> */
.L_x_4200:
[----:B------:R-:W-:Y:S05]  /*3fd0*/  BSYNC B3 ;  /* 0x0000000000037941 */ /* 0x000fea0003800000 */
.L_x_4199:
[----:B------:R-:W-:Y:S02]  /*3fe0*/  ULDC.64 UR4, c[0x0][0x208] ;  /* 0x0000820000047ab9 */ /* 0x000fe40000000a00 */
[----:B--2---:R2:W-:Y:S03]  /*3ff0*/  STG.E.128 desc[UR4][R38.64+0x40], R32 ;  /* 0x0000402026007986 */ /* 0x0045e6000c101d04 */
.L_x_4198:
[----:B------:R-:W-:Y:S05]  /*4000*/  BSYNC B2 ;  /* 0x0000000000027941 */ /* 0x000fea0003800000 */
.L_x_4197:
        /* <DEDUP_REMOVED lines=8> */
[----:B------:R-:W-:Y:S01]  /*4090*/  SHF.R.U64 R120, R78, 0x10, R79 ;  /* 0x000000104e787819 */ /* 0x000fe2000000124f */
        /* <DEDUP_REMOVED lines=8> */
[----:B------:R-:W-:-:S02]  /*4120*/  HADD2.F32 R78, -RZ, R86.H1_H1 ;  /* 0x30000056ff4e7230 */ /* 0x000fc40000004100 */
[----:B------:R-:W-:Y:S02]  /*4130*/  HADD2.F32 R84, -RZ, R84.H0_H0 ;  /* 0x20000054ff547230 */ /* 0x000fe40000004100 */
[----:B------:R-:W-:Y:S02]  /*4140*/  HADD2.F32 R77, -RZ, R76.H0_H0 ;  /* 0x2000004cff4d7230 */ /* 0x000fe40000004100 */
[-C--:B------:R-:W-:Y:S01]  /*4150*/  FMUL.FTZ R76, R35, R120.reuse ;  /* 0x00000078234c7220 */ /* 0x080fe20000410000 */
[----:B------:R-:W-:Y:S02]  /*4160*/  HADD2.F32 R86, -RZ, R86.H0_H0 ;  /* 0x20000056ff567230 */ /* 0x000fe40000004100 */
[C---:B------:R-:W-:Y:S01]  /*4170*/  FMUL.FTZ R120, R33.reuse, R120 ;  /* 0x0000007821787220 */ /* 0x040fe20000410000 */
[-C--:B------:R-:W-:Y:S01]  /*4180*/  FMUL.FTZ R85, R78, R79.reuse ;  /* 0x0000004f4e557220 */ /* 0x080fe20000410000 */
[-C--:B------:R-:W-:Y:S02]  /*4190*/  FFMA.FTZ R33, R33, R84.reuse, -R76 ;  /* 0x0000005421217223 */ /* 0x080fe4000001084c */
[----:B------:R-:W-:Y:S01]  /*41a0*/  FFMA.FTZ R76, R35, R84, R120 ;  /* 0x00000054234c7223 */ /* 0x000fe20000010078 */
[C---:B------:R-:W-:Y:S01]  /*41b0*/  FMUL.FTZ R79, R86.reuse, R79 ;  /* 0x0000004f564f7220 */ /* 0x040fe20000410000 */
[----:B------:R-:W-:Y:S01]  /*41c0*/  FFMA.FTZ R35, R86, R77, -R85 ;  /* 0x0000004d56237223 */ /* 0x000fe20000010855 */
[----:B------:R-:W-:-:S02]  /*41d0*/  HADD2.F32 R85, -RZ, R169.H0_H0 ;  /* 0x200000a9ff557230 */ /* 0x000fc40000004100 */
[--C-:B------:R-:W-:Y:S02]  /*41e0*/  HADD2.F32 R86, -RZ, R32.reuse.H1_H1 ;  /* 0x30000020ff567230 */ /* 0x100fe40000004100 */
[----:B------:R-:W-:Y:S01]  /*41f0*/  FFMA.FTZ R78, R78, R77, R79 ;  /* 0x0000004d4e4e7223 */ /* 0x000fe2000001004f */
[----:B------:R-:W-:Y:S01]  /*4200*/  HADD2.F32 R84, -RZ, R32.H0_H0 ;  /* 0x20000020ff547230 */ /* 0x000fe20000004100 */
[----:B------:R-:W-:Y:S01]  /*4210*/  F2FP.F16.F32.PACK_AB R33, R76, R33 ;  /* 0x000000214c21723e */ /* 0x000fe200000000ff */
        /* <DEDUP_REMOVED lines=15> */
[----:B------:R-:W-:Y:S02]  /*4310*/  F2FP.F16.F32.PACK_AB R34, R32, R121 ;  /* 0x000000792022723e */ /* 0x000fe400000000ff */
[----:B------:R-:W-:-:S07]  /*4320*/  MOV R32, R86 ;  /* 0x0000005600207202 */ /* 0x000fce0000000f00 */
.L_x_4204:
[----:B------:R-:W-:Y:S05]  /*4330*/  BSYNC B3 ;  /* 0x0000000000037941 */ /* 0x000fea0003800000 */
.L_x_4203:
[----:B------:R-:W-:Y:S02]  /*4340*/  ULDC.64 UR4, c[0x0][0x208] ;  /* 0x0000820000047ab9 */ /* 0x000fe40000000a00 */
[----:B--2---:R3:W-:Y:S03]  /*4350*/  STG.E.128 desc[UR4][R38.64+0x80], R32 ;  /* 0x0000802026007986 */ /* 0x0047e6000c101d04 */
.L_x_4202:
[----:B------:R-:W-:Y:S05]  /*4360*/  BSYNC B2 ;  /* 0x0000000000027941 */ /* 0x000fea0003800000 */
.L_x_4201:
[----:B------:R-:W-:Y:S01]  /*4370*/  ISETP.NE.AND P3, PT, R26, RZ, PT ;  /* 0x000000ff1a00720c */ /* 0x000fe20003f65270 */
[----:B------:R-:W-:-:S12]  /*4380*/  BSSY B2, `(.L_x_4205) ;  /* 0x0000034000027945 */ /* 0x000fd80003800000 */
[----:B------:R-:W-:Y:S05]  /*4390*/  @!P3 BRA `(.L_x_4206) ;  /* 0x0000000000c8b947 */ /* 0x000fea0003800000 */
[----:B-123--:R1:W2:Y:S01]  /*43a0*/  LDS.128 R32, [R31+0x21000] ;  /* 0x021000001f207984 */ /* 0x00e2a20000000c00 */
[----:B------:R-:W-:Y:S01]  /*43b0*/  VIADD R76, R18, 0x30 ;  /* 0x00000030124c7836 */ /* 0x000fe20000000000 */
[----:B------:R-:W-:Y:S04]  /*43c0*/  BSSY B3, `(.L_x_4207) ;  /* 0x000002d000037945 */ /* 0x000fe80003800000 */
[----:B------:R-:W-:-:S13]  /*43d0*/  ISETP.GE.AND P3, PT, R76, R119, PT ;  /* 0x000000774c00720c */ /* 0x000fda0003f66270 */
[----:B-1----:R-:W-:Y:S05]  /*43e0*/  @P3 BRA `(.L_x_4208) ;  /* 0x0000000000a83947 */ /* 0x002fea0003800000 */
[--C-:B------:R-:W-:Y:S01]  /*43f0*/  SHF.R.U64 R79, R72, 0x10, R73.reuse ;  /* 0x00000010484f7819 */ /* 0x100fe20000001249 */
        /* <DEDUP_REMOVED lines=8> */
[----:B------:R-:W-:-:S02]  /*4480*/  HADD2.F32 R74, -RZ, R73.H1_H1 ;  /* 0x30000049ff4a7230 */ /* 0x000fc40000004100 */
[----:B------:R-:W-:Y:S02]  /*4490*/  HADD2.F32 R78, -RZ, R78.H0_H0 ;  /* 0x2000004eff4e7230 */ /* 0x000fe40000004100 */
[-C--:B------:R-:W-:Y:S01]  /*44a0*/  FMUL.FTZ R33, R35, R77.reuse ;  /* 0x0000004d23217220 */ /* 0x080fe20000410000 */
[----:B------:R-:W-:Y:S02]  /*44b0*/  HADD2.F32 R73, -RZ, R73.H0_H0 ;  /* 0x20000049ff497230 */ /* 0x000fe40000004100 */
[----:B------:R-:W-:Y:S01]  /*44c0*/  FMUL.FTZ R84, R32, R77 ;  /* 0x0000004d20547220 */ /* 0x000fe20000410000 */
[----:B------:R-:W-:Y:S02]  /*44d0*/  HADD2.F32 R75, -RZ, R79.H0_H0 ;  /* 0x2000004fff4b7230 */ /* 0x000fe40000004100 */
[-C--:B------:R-:W-:Y:S01]  /*44e0*/  FMUL.FTZ R86, R74, R78.reuse ;  /* 0x0000004e4a567220 */ /* 0x080fe20000410000 */
[----:B------:R-:W-:Y:S02]  /*44f0*/  HADD2.F32 R76, -RZ, R76.H0_H0 ;  /* 0x2000004cff4c7230 */ /* 0x000fe40000004100 */
[----:B------:R-:W-:Y:S01]  /*4500*/  FMUL.FTZ R77, R73, R78 ;  /* 0x0000004e494d7220 */ /* 0x000fe20000410000 */
[----:B------:R-:W-:-:S02]  /*4510*/  HADD2.F32 R79, -RZ, R168.H1_H1 ;  /* 0x300000a8ff4f7230 */ /* 0x000fc40000004100 */
[-C--:B------:R-:W-:Y:S01]  /*4520*/  FFMA.FTZ R32, R32, R75.reuse, -R33 ;  /* 0x0000004b20207223 */ /* 0x080fe20000010821 */
[----:B------:R-:W-:Y:S01]  /*4530*/  FFMA.FTZ R33, R35, R75, R84 ;  /* 0x0000004b23217223 */ /* 0x000fe20000010054 */
[-C--:B------:R-:W-:Y:S01]  /*4540*/  FFMA.FTZ R35, R73, R76.reuse, -R86 ;  /* 0x0000004c49237223 */ /* 0x080fe20000010856 */
[----:B------:R-:W-:Y:S01]  /*4550*/  FFMA.FTZ R78, R74, R76, R77 ;  /* 0x0000004c4a4e7223 */ /* 0x000fe2000001004d */
[----:B------:R-:W-:Y:S02]  /*4560*/  HADD2.F32 R76, -RZ, R168.H0_H0 ;  /* 0x200000a8ff4c7230 */ /* 0x000fe40000004100 */
[----:B------:R-:W-:Y:S01]  /*4570*/  HADD2.F32 R73, -RZ, R72.H1_H1 ;  /* 0x30000048ff497230 */ /* 0x000fe20000004100 */
[----:B------:R-:W-:Y:S01]  /*4580*/  F2FP.F16.F32.PACK_AB R33, R33, R32 ;  /* 0x000000202121723e */ /* 0x000fe200000000ff */
[----:B------:R-:W-:Y:S01]  /*4590*/  HADD2.F32 R74, -RZ, R34.H1_H1 ;  /* 0x30000022ff4a7230 */ /* 0x000fe20000004100 */
[----:B------:R-:W-:Y:S01]  /*45a0*/  F2FP.F16.F32.PACK_AB R35, R78, R35 ;  /* 0x000000234e23723e */ /* 0x000fe200000000ff */
        /* <DEDUP_REMOVED lines=14> */
.L_x_4208:
[----:B------:R-:W-:Y:S05]  /*4690*/  BSYNC B3 ;  /* 0x0000000000037941 */ /* 0x000fea0003800000 */
.L_x_4207:
[----:B------:R-:W-:Y:S02]  /*46a0*/  ULDC.64 UR4, c[0x0][0x208] ;  /* 0x0000820000047ab9 */ /* 0x000fe40000000a00 */
[----:B--2---:R4:W-:Y:S03]  /*46b0*/  STG.E.128 desc[UR4][R38.64+0xc0], R32 ;  /* 0x0000c02026007986 */ /* 0x0049e6000c101d04 */
.L_x_4206:
[----:B------:R-:W-:Y:S05]  /*46c0*/  BSYNC B2 ;  /* 0x0000000000027941 */ /* 0x000fea0003800000 */
.L_x_4205:
        /* <DEDUP_REMOVED lines=49> */
.L_x_4212:
[----:B------:R-:W-:Y:S05]  /*49e0*/  BSYNC B3 ;  /* 0x0000000000037941 */ /* 0x000fea0003800000 */
.L_x_4211:
[----:B------:R-:W-:Y:S02]  /*49f0*/  ULDC.64 UR4, c[0x0][0x208] ;  /* 0x0000820000047ab9 */ /* 0x000fe40000000a00 */
[----:B--2---:R1:W-:Y:S03]  /*4a00*/  STG.E.128 desc[UR4][R38.64+0x100], R32 ;  /* 0x0001002026007986 */ /* 0x0043e6000c101d04 */
.L_x_4210:
[----:B------:R-:W-:Y:S05]  /*4a10*/  BSYNC B2 ;  /* 0x0000000000027941 */ /* 0x000fea0003800000 */
.L_x_4209:
[----:B------:R-:W-:-:S13]  /*4a20*/  ISETP.NE.AND P3, PT, R28, RZ, PT ;  /* 0x000000ff1c00720c */ /* 0x000fda0003f65270 */
        /* <DEDUP_REMOVED lines=47> */
.L_x_4214:
[----:B------:R-:W-:Y:S05]  /*4d20*/  BSYNC B2 ;  /* 0x0000000000027941 */ /* 0x000fea0003800000 */
.L_x_4213:
[----:B------:R-:W-:Y:S02]  /*4d30*/  ULDC.64 UR4, c[0x0][0x208] ;  /* 0x0000820000047ab9 */ /* 0x000fe40000000a00 */
[----:B--2---:R1:W-:Y:S03]  /*4d40*/  STG.E.128 desc[UR4][R38.64+0x140], R32 ;  /* 0x0001402026007986 */ /* 0x0043e6000c101d04 */
.L_x_4192:
[----:B------:R-:W-:Y:S05]  /*4d50*/  BSYNC B1 ;  /* 0x0000000000017941 */ /* 0x000fea0003800000 */
.L_x_4191:
        /* <DEDUP_REMOVED lines=49> */
.L_x_4219:
[----:B------:R-:W-:Y:S05]  /*5070*/  BSYNC B2 ;  /* 0x0000000000027941 */ /* 0x000fea0003800000 */
.L_x_4218:
[----:B------:R-:W-:Y:S02]  /*5080*/  ULDC.64 UR4, c[0x0][0x208] ;  /* 0x0000820000047ab9 */ /* 0x000fe40000000a00 */
[----:B--2---:R1:W-:Y:S03]  /*5090*/  STG.E.128 desc[UR4][R36.64], R32 ;  /* 0x0000002024007986 */ /* 0x0043e6000c101d04 */
.L_x_4217:
[----:B------:R-:W-:Y:S05]  /*50a0*/  BSYNC B1 ;  /* 0x0000000000017941 */ /* 0x000fea0003800000 */
.L_x_4216:
        /* <DEDUP_REMOVED lines=49> */
.L_x_4223:
[----:B------:R-:W-:Y:S05]  /*53c0*/  BSYNC B2 ;  /* 0x0000000000027941 */ /* 0x000fea0003800000 */
.L_x_4222:
[----:B------:R-:W-:Y:S02]  /*53d0*/  ULDC.64 UR4, c[0x0][0x208] ;  /* 0x0000820000047ab9 */ /* 0x000fe40000000a00 */
[----:B--2---:R1:W-:Y:S03]  /*53e0*/  STG.E.128 desc[UR4][R36.64+0x40], R32 ;  /* 0x0000402024007986 */ /* 0x0043e6000c101d04 */
.L_x_4221:
[----:B------:R-:W-:Y:S05]  /*53f0*/  BSYNC B1 ;  /* 0x0000000000017941 */ /* 0x000fea0003800000 */
.L_x_4220:
        /* <DEDUP_REMOVED lines=29> */
[----:B------:R-:W-:Y:S02]  /*55d0*/  HADD2.F32 R39, -RZ, R130.H1_H1 ;  /* 0x30000082ff277230 */ /* 0x000fe40000004100 */
[----:B------:R-:W-:Y:S01]  /*55e0*/  FFMA.FTZ R60, R35, R54, -R60 ;  /* 0x00000036233c7223 */ /* 0x000fe2000001083c */
[----:B------:R-:W-:Y:S02]  /*55f0*/  HADD2.F32 R32, -RZ, R32.H0_H0 ;  /* 0x20000020ff207230 */ /* 0x000fe40000004100 */
[----:B------:R-:W-:Y:S02]  /*5600*/  HADD2.F32 R53, -RZ, R130.H0_H0 ;  /* 0x20000082ff357230 */ /* 0x000fe40000004100 */
[-C--:B------:R-:W-:Y:S01]  /*5610*/  FMUL.FTZ R55, R33, R39.reuse ;  /* 0x0000002721377220 */ /* 0x080fe20000410000 */
[--C-:B------:R-:W-:Y:S02]  /*5620*/  HADD2.F32 R34, -RZ, R38.reuse.H1_H1 ;  /* 0x30000026ff227230 */ /* 0x100fe40000004100 */
[----:B------:R-:W-:Y:S01]  /*5630*/  FMUL.FTZ R52, R32, R39 ;  /* 0x0000002720347220 */ /* 0x000fe20000410000 */
[----:B------:R-:W-:-:S02]  /*5640*/  HADD2.F32 R38, -RZ, R38.H0_H0 ;  /* 0x20000026ff267230 */ /* 0x000fc40000004100 */
[--C-:B------:R-:W-:Y:S02]  /*5650*/  HADD2.F32 R35, -RZ, R131.reuse.H1_H1 ;  /* 0x30000083ff237230 */ /* 0x100fe40000004100 */
[-C--:B------:R-:W-:Y:S01]  /*5660*/  FMUL.FTZ R39, R34, R53.reuse ;  /* 0x0000003522277220 */ /* 0x080fe20000410000 */
        /* <DEDUP_REMOVED lines=10> */
.L_x_4227:
[----:B------:R-:W-:Y:S05]  /*5710*/  BSYNC B2 ;  /* 0x0000000000027941 */ /* 0x000fea0003800000 */
.L_x_4226:
[----:B------:R-:W-:Y:S02]  /*5720*/  ULDC.64 UR4, c[0x0][0x208] ;  /* 0x0000820000047ab9 */ /* 0x000fe40000000a00 */
[----:B--2---:R1:W-:Y:S03]  /*5730*/  STG.E.128 desc[UR4][R36.64+0x80], R32 ;  /* 0x0000802024007986 */ /* 0x0043e6000c101d04 */
.L_x_4225:
[----:B------:R-:W-:Y:S05]  /*5740*/  BSYNC B1 ;  /* 0x0000000000017941 */ /* 0x000fea0003800000 */
.L_x_4224:
        /* <DEDUP_REMOVED lines=29> */
[----:B------:R-:W-:Y:S02]  /*5920*/  HADD2.F32 R39, -RZ, R128.H1_H1 ;  /* 0x30000080ff277230 */ /* 0x000fe40000004100 */
[----:B------:R-:W-:Y:S01]  /*5930*/  FFMA.FTZ R56, R35, R50, -R56 ;  /* 0x0000003223387223 */ /* 0x000fe20000010838 */
[----:B------:R-:W-:Y:S02]  /*5940*/  HADD2.F32 R32, -RZ, R32.H0_H0 ;  /* 0x20000020ff207230 */ /* 0x000fe40000004100 */
[----:B------:R-:W-:Y:S02]  /*5950*/  HADD2.F32 R49, -RZ, R128.H0_H0 ;  /* 0x20000080ff317230 */ /* 0x000fe40000004100 */
[----:B------:R-:W-:Y:S01]  /*5960*/  FMUL.FTZ R51, R33, R39 ;  /* 0x0000002721337220 */ /* 0x000fe20000410000 */
[----:B------:R-:W-:-:S02]  /*5970*/  HADD2.F32 R34, -RZ, R38.H1_H1 ;  /* 0x30000026ff227230 */ /* 0x000fc40000004100 */
[----:B------:R-:W-:Y:S01]  /*5980*/  FMUL.FTZ R48, R32, R39 ;  /* 0x0000002720307220 */ /* 0x000fe20000410000 */
[----:B------:R-:W-:Y:S02]  /*5990*/  HADD2.F32 R38, -RZ, R38.H0_H0 ;  /* 0x20000026ff267230 */ /* 0x000fe40000004100 */
        /* <DEDUP_REMOVED lines=12> */
.L_x_4231:
[----:B------:R-:W-:Y:S05]  /*5a60*/  BSYNC B2 ;  /* 0x0000000000027941 */ /* 0x000fea0003800000 */
.L_x_4230:
[----:B------:R-:W-:Y:S02]  /*5a70*/  ULDC.64 UR4, c[0x0][0x208] ;  /* 0x0000820000047ab9 */ /* 0x000fe40000000a00 */
[----:B--2---:R1:W-:Y:S03]  /*5a80*/  STG.E.128 desc[UR4][R36.64+0xc0], R32 ;  /* 0x0000c02024007986 */ /* 0x0043e6000c101d04 */
.L_x_4229:
[----:B------:R-:W-:Y:S05]  /*5a90*/  BSYNC B1 ;  /* 0x0000000000017941 */ /* 0x000fea0003800000 */
.L_x_4228:
        /* <DEDUP_REMOVED lines=49> */
.L_x_4235:
[----:B------:R-:W-:Y:S05]  /*5db0*/  BSYNC B2 ;  /* 0x0000000000027941 */ /* 0x000fea0003800000 */
.L_x_4234:
[----:B------:R-:W-:Y:S02]  /*5dc0*/  ULDC.64 UR4, c[0x0][0x208] ;  /* 0x0000820000047ab9 */ /* 0x000fe40000000a00 */
[----:B--2---:R1:W-:Y:S03]  /*5dd0*/  STG.E.128 desc[UR4][R36.64+0x100], R32 ;  /* 0x0001002024007986 */ /* 0x0043e6000c101d04 */
.L_x_4233:
[----:B------:R-:W-:Y:S05]  /*5de0*/  BSYNC B1 ;  /* 0x0000000000017941 */ /* 0x000fea0003800000 */
.L_x_4232:
        /* <DEDUP_REMOVED lines=48> */
.L_x_4237:
[----:B------:R-:W-:Y:S05]  /*60f0*/  BSYNC B1 ;  /* 0x0000000000017941 */ /* 0x000fea0003800000 */
.L_x_4236:
[----:B------:R-:W-:Y:S02]  /*6100*/  ULDC.64 UR4, c[0x0][0x208] ;  /* 0x0000820000047ab9 */ /* 0x000fe40000000a00 */
[----:B--2---:R1:W-:Y:S01]  /*6110*/  STG.E.128 desc[UR4][R36.64+0x140], R32 ;  /* 0x0001402024007986 */ /* 0x0043e2000c101d04 */
[----:B------:R-:W-:Y:S05]  /*6120*/  BRA `(.L_x_4215) ;  /* 0x0000003c00a07947 */ /* 0x000fea0003800000 */
.L_x_4183:
        /* <DEDUP_REMOVED lines=20> */
[----:B------:R-:W-:Y:S01]  /*6270*/  CS2R R54, SRZ ;  /* 0x0000000000367805 */ /* 0x000fe2000001ff00 */
[----:B------:R-:W-:Y:S01]  /*6280*/  IMAD.X R33, R89, 0x1, R12, P2 ;  /* 0x0000000159217824 */ /* 0x000fe200010e060c */
[C---:B------:R-:W-:Y:S02]  /*6290*/  LEA R56, P2, R32.reuse, UR4, 0x1 ;  /* 0x0000000420387c11 */ /* 0x040fe4000f8408ff */
[----:B------:R-:W-:Y:S01]  /*62a0*/  CS2R R52, SRZ ;  /* 0x0000000000347805 */ /* 0x000fe2000001ff00 */
[----:B------:R-:W-:Y:S01]  /*62b0*/  ULDC.64 UR6, c[0x0][0x208] ;  /* 0x0000820000067ab9 */ /* 0x000fe20000000a00 */
        /* <DEDUP_REMOVED lines=23> */
.L_x_4239:
[----:B------:R-:W-:Y:S05]  /*6430*/  BSYNC B1 ;  /* 0x0000000000017941 */ /* 0x000fea0003800000 */
.L_x_4238:
        /* <DEDUP_REMOVED lines=23> */
[----:B------:R-:W-:Y:S01]  /*65b0*/  CS2R R76, SRZ ;  /* 0x00000000004c7805 */ /* 0x000fe2000001ff00 */
[----:B------:R-:W-:Y:S01]  /*65c0*/  ULDC.64 UR6, c[0x0][0x208] ;  /* 0x0000820000067ab9 */ /* 0x000fe20000000a00 */
        /* <DEDUP_REMOVED lines=23> */
.L_x_4241:
[----:B------:R-:W-:Y:S05]  /*6740*/  BSYNC B1 ;  /* 0x0000000000017941 */ /* 0x000fea0003800000 */
.L_x_4240:
[----:B0-----:R-:W-:Y:S01]  /*6750*/  IMAD.MOV.U32 R80, RZ, RZ, R32 ;  /* 0x000000ffff507224 */ /* 0x001fe200078e0020 */
[----:B------:R-:W-:Y:S01]  /*6760*/  MOV R81, R33 ;  /* 0x0000002100517202 */ /* 0x000fe20000000f00 */
[----:B------:R-:W-:Y:S01]  /*6770*/  IMAD.MOV.U32 R82, RZ, RZ, R36 ;  /* 0x000000ffff527224 */ /* 0x000fe200078e0024 */
[----:B------:R-:W-:Y:S01]  /*6780*/  ULOP3.LUT UR4, UR60, 0x1, URZ, 0xfc, !UPT ;  /* 0x000000013c047892 */ /* 0x000fe2000f8efc3f */
[----:B------:R-:W-:Y:S01]  /*6790*/  IMAD.MOV.U32 R83, RZ, RZ, R37 ;  /* 0x000000ffff537224 */ /* 0x000fe200078e0025 */
        /* <DEDUP_REMOVED lines=16> */
[----:B------:R-:W-:Y:S01]  /*68a0*/  IMAD.MOV.U32 R81, RZ, RZ, R47 ;  /* 0x000000ffff517224 */ /* 0x000fe200078e002f */
[----:B------:R-:W-:Y:S02]  /*68b0*/  MOV R83, R45 ;  /* 0x0000002d00537202 */ /* 0x000fe40000000f00 */
[----:B------:R-:W-:Y:S02]  /*68c0*/  PLOP3.LUT P2, PT, PT, PT, UP0, 0x80, 0x0 ;  /* 0x000000000000781c */ /* 0x000fe40003f4f008 */
        /* <DEDUP_REMOVED lines=21> */
[----:B------:R-:W-:Y:S02]  /*6a20*/  PRMT R167, R167, 0x5410, R83 ;  /* 0x00005410a7a77816 */ /* 0x000fe40000000053 */
[----:B------:R-:W-:Y:S02]  /*6a30*/  MOV R83, R57 ;  /* 0x0000003900537202 */ /* 0x000fe40000000f00 */
[----:B------:R-:W-:Y:S01]  /*6a40*/  PRMT R152, R80, 0x5410, R81 ;  /* 0x0000541050987816 */ /* 0x000fe20000000051 */
[----:B------:R-:W-:Y:S01]  /*6a50*/  IMAD.MOV.U32 R80, RZ, RZ, R62 ;  /* 0x000000ffff507224 */ /* 0x000fe200078e003e */
[----:B------:R-:W-:Y:S01]  /*6a60*/  PRMT R153, R82, 0x5410, R83 ;  /* 0x0000541052997816 */ /* 0x000fe20000000053 */
[----:B------:R-:W-:-:S02]  /*6a70*/  IMAD.MOV.U32 R81, RZ, RZ, R63 ;  /* 0x000000ffff517224 */ /* 0x000fc400078e003f */
[----:B------:R-:W-:Y:S02]  /*6a80*/  IMAD.MOV.U32 R82, RZ, RZ, R60 ;  /* 0x000000ffff527224 */ /* 0x000fe400078e003c */
        /* <DEDUP_REMOVED lines=29> */
.L_x_4242:
[----:B------:R-:W-:Y:S01]  /*6c60*/  IMAD R89, R22, 0x8, R17 ;  /* 0x0000000816597824 */ /* 0x000fe200078e0211 */
[----:B------:R-:W-:Y:S01]  /*6c70*/  SHF.L.U32 R90, R204, 0x1f, RZ ;  /* 0x0000001fcc5a7819 */ /* 0x000fe200000006ff */
[----:B------:R-:W0:Y:S01]  /*6c80*/  LDC R147, c[0x0][0x2e4] ;  /* 0x0000b900ff937b82 */ /* 0x000e220000000800 */
[----:B------:R-:W-:Y:S02]  /*6c90*/  BSSY B1, `(.L_x_4243) ;  /* 0x0000004000017945 */ /* 0x000fe40003800000 */
[----:B------:R-:W1:Y:S05]  /*6ca0*/  SYNCS.PHASECHK.TRANS64.TRYWAIT P5, [R89+URZ+0x30890], R90 ;  /* 0x0308905a590075a7 */ /* 0x000e6a00080a017f */
[----:B------:R-:W2:Y:S01]  /*6cb0*/  LDC.64 R126, c[0x0][0x2f0] ;  /* 0x0000bc00ff7e7b82 */ /* 0x000ea20000000a00 */
[----:B-1----:R-:W-:Y:S05]  /*6cc0*/  @!P5 BRA `(.L_x_4244) ;  /* 0x0000020c008cd947 */ /* 0x002fea0003800000 */
.L_x_4588:
[----:B------:R-:W-:Y:S05]  /*6cd0*/  BSYNC B1 ;  /* 0x0000000000017941 */ /* 0x000fea0003800000 */
.L_x_4243:
        /* <DEDUP_REMOVED lines=26> */
[----:B------:R-:W-:Y:S02]  /*6e80*/  IMAD.IADD R81, R81, 0x1, R80 ;  /* 0x0000000151517824 */ /* 0x000fe400078e0250 */
[C---:B------:R-:W-:Y:S02]  /*6e90*/  IMAD R80, R22.reuse, 0x4800, R143 ;  /* 0x0000480016507824 */ /* 0x040fe400078e028f */
[----:B------:R-:W-:Y:S02]  /*6ea0*/  IMAD R84, R22, 0x4800, R81 ;  /* 0x0000480016547824 */ /* 0x000fe400078e0251 */
[--C-:B------:R-:W-:Y:S02]  /*6eb0*/  IMAD R80, R80, 0x2, R17.reuse ;  /* 0x0000000250507824 */ /* 0x100fe400078e0211 */
[----:B------:R-:W-:-:S04]  /*6ec0*/  IMAD R84, R84, 0x2, R17 ;  /* 0x0000000254547824 */ /* 0x000fc800078e0211 */
[----:B------:R-:W0:Y:S04]  /*6ed0*/  LDS.128 R80, [R80+0x1e400] ;  /* 0x01e4000050507984 */ /* 0x000e280000000c00 */
[----:B------:R-:W2:Y:S01]  /*6ee0*/  LDS.128 R84, [R84+0x1e400] ;  /* 0x01e4000054547984 */ /* 0x000ea20000000c00 */
[----:B------:R-:W-:Y:S05]  /*6ef0*/  @P4 BRA `(.L_x_4250) ;  /* 0x00000004004c4947 */ /* 0x000fea0003800000 */
[--C-:B------:R-:W-:Y:S01]  /*6f00*/  SHF.R.U64 R40, R40, 0x10, R41.reuse ;  /* 0x0000001028287819 */ /* 0x100fe20000001229 */
[----:B--2---:R-:W-:Y:S01]  /*6f10*/  HADD2.F32 R168, -RZ, R85.H0_H0 ;  /* 0x20000055ffa87230 */ /* 0x004fe20000004100 */
[----:B------:R-:W-:Y:S01]  /*6f20*/  SHF.R.U32.HI R166, RZ, 0x10, R41 ;  /* 0x00000010ffa67819 */ /* 0x000fe20000011629 */
[----:B0-----:R-:W-:Y:S01]  /*6f30*/  HADD2.F32 R170, -RZ, R81.H0_H0 ;  /* 0x20000051ffaa7230 */ /* 0x001fe20000004100 */
[--C-:B------:R-:W-:Y:S01]  /*6f40*/  SHF.R.U64 R41, R52, 0x10, R53.reuse ;  /* 0x0000001034297819 */ /* 0x100fe20000001235 */
[----:B------:R-:W-:Y:S01]  /*6f50*/  HADD2.F32 R169, -RZ, R85.H1_H1 ;  /* 0x30000055ffa97230 */ /* 0x000fe20000004100 */
[----:B------:R-:W-:Y:S01]  /*6f60*/  SHF.R.U32.HI R52, RZ, 0x10, R53 ;  /* 0x00000010ff347819 */ /* 0x000fe20000011635 */
[----:B------:R-:W-:Y:S01]  /*6f70*/  HADD2.F32 R81, -RZ, R81.H1_H1 ;  /* 0x30000051ff517230 */ /* 0x000fe20000004100 */
[--C-:B------:R-:W-:Y:S01]  /*6f80*/  SHF.R.U64 R53, R54, 0x10, R55.reuse ;  /* 0x0000001036357819 */ /* 0x100fe20000001237 */
[----:B------:R-:W-:Y:S01]  /*6f90*/  HADD2.F32 R166, -RZ, R166.H0_H0 ;  /* 0x200000a6ffa67230 */ /* 0x000fe20000004100 */
[----:B------:R-:W-:Y:S01]  /*6fa0*/  SHF.R.U32.HI R54, RZ, 0x10, R55 ;  /* 0x00000010ff367819 */ /* 0x000fe20000011637 */
[--C-:B------:R-:W-:Y:S01]  /*6fb0*/  HADD2.F32 R55, -RZ, R167.reuse.H1_H1 ;  /* 0x300000a7ff377230 */ /* 0x100fe20000004100 */
[--C-:B------:R-:W-:Y:S01]  /*6fc0*/  SHF.R.U64 R42, R42, 0x10, R43.reuse ;  /* 0x000000102a2a7819 */ /* 0x100fe2000000122b */
[----:B------:R-:W-:Y:S01]  /*6fd0*/  HADD2.F32 R167, -RZ, R167.H0_H0 ;  /* 0x200000a7ffa77230 */ /* 0x000fe20000004100 */
[----:B------:R-:W-:Y:S01]  /*6fe0*/  SHF.R.U32.HI R43, RZ, 0x10, R43 ;  /* 0x00000010ff2b7819 */ /* 0x000fe2000001162b */
[----:B------:R-:W-:-:S02]  /*6ff0*/  HADD2.F32 R52, -RZ, R52.H0_H0 ;  /* 0x20000034ff347230 */ /* 0x000fc40000004100 */
[-C--:B------:R-:W-:Y:S01]  /*7000*/  FMUL.FTZ R85, R168, R55.reuse ;  /* 0x00000037a8557220 */ /* 0x080fe20000410000 */
[C---:B------:R-:W-:Y:S01]  /*7010*/  FMUL.FTZ R55, R170.reuse, R55 ;  /* 0x00000037aa377220 */ /* 0x040fe20000410000 */
[----:B------:R-:W-:Y:S02]  /*7020*/  HADD2.F32 R41, -RZ, R41.H0_H0 ;  /* 0x20000029ff297230 */ /* 0x000fe40000004100 */
[-C--:B------:R-:W-:Y:S01]  /*7030*/  FFMA.FTZ R85, R170, R167.reuse, -R85 ;  /* 0x000000a7aa557223 */ /* 0x080fe20000010855 */
[-C--:B------:R-:W-:Y:S01]  /*7040*/  FMUL.FTZ R170, R169, R52.reuse ;  /* 0x00000034a9aa7220 */ /* 0x080fe20000410000 */
[C---:B------:R-:W-:Y:S01]  /*7050*/  FMUL.FTZ R52, R81.reuse, R52 ;  /* 0x0000003451347220 */ /* 0x040fe20000410000 */
[----:B------:R-:W-:Y:S01]  /*7060*/  FFMA.FTZ R55, R168, R167, R55 ;  /* 0x000000a7a8377223 */ /* 0x000fe20000010037 */
[--C-:B------:R-:W-:Y:S02]  /*7070*/  HADD2.F32 R167, -RZ, R87.reuse.H0_H0 ;  /* 0x20000057ffa77230 */ /* 0x100fe40000004100 */
[----:B------:R-:W-:Y:S01]  /*7080*/  FFMA.FTZ R170, R81, R166, -R170 ;  /* 0x000000a651aa7223 */ /* 0x000fe200000108aa */
[----:B------:R-:W-:-:S02]  /*7090*/  HADD2.F32 R168, -RZ, R87.H1_H1 ;  /* 0x30000057ffa87230 */ /* 0x000fc40000004100 */
[----:B------:R-:W-:Y:S01]  /*70a0*/  FFMA.FTZ R52, R169, R166, R52 ;  /* 0x000000a6a9347223 */ /* 0x000fe20000010034 */
[----:B------:R-:W-:Y:S02]  /*70b0*/  HADD2.F32 R81, -RZ, R172.H0_H0 ;  /* 0x200000acff517230 */ /* 0x000fe40000004100 */
[--C-:B------:R-:W-:Y:S01]  /*70c0*/  HADD2.F32 R87, -RZ, R83.reuse.H0_H0 ;  /* 0x20000053ff577230 */ /* 0x100fe20000004100 */
        /* <DEDUP_REMOVED lines=16> */
[----:B------:R-:W-:Y:S01]  /*71d0*/  HADD2.F32 R84, -RZ, R84.H1_H1 ;  /* 0x30000054ff547230 */ /* 0x000fe20000004100 */
[----:B------:R-:W-:Y:S01]  /*71e0*/  F2FP.F16.F32.PACK_AB R52, R52, R55 ;  /* 0x000000373434723e */ /* 0x000fe200000000ff */
[----:B------:R-:W-:Y:S02]  /*71f0*/  HADD2.F32 R80, -RZ, R80.H1_H1 ;  /* 0x30000050ff507230 */ /* 0x000fe40000004100 */
[-C--:B------:R-:W-:Y:S01]  /*7200*/  FMUL.FTZ R166, R83, R43.reuse ;  /* 0x0000002b53a67220 */ /* 0x080fe20000410000 */
[----:B------:R-:W-:Y:S02]  /*7210*/  HADD2.F32 R167, -RZ, R40.H0_H0 ;  /* 0x20000028ffa77230 */ /* 0x000fe40000004100 */
[----:B------:R-:W-:Y:S01]  /*7220*/  FMUL.FTZ R40, R87, R43 ;  /* 0x0000002b57287220 */ /* 0x000fe20000410000 */
[----:B------:R-:W-:Y:S02]  /*7230*/  HADD2.F32 R54, -RZ, R183.H0_H0 ;  /* 0x200000b7ff367230 */ /* 0x000fe40000004100 */
[-C--:B------:R-:W-:Y:S01]  /*7240*/  FMUL.FTZ R43, R84, R41.reuse ;  /* 0x00000029542b7220 */ /* 0x080fe20000410000 */
[C---:B------:R-:W-:Y:S01]  /*7250*/  FMUL.FTZ R41, R80.reuse, R41 ;  /* 0x0000002950297220 */ /* 0x040fe20000410000 */
[----:B------:R-:W-:Y:S01]  /*7260*/  HADD2.F32 R53, -RZ, R53.H0_H0 ;  /* 0x20000035ff357230 */ /* 0x000fe20000004100 */
[----:B------:R-:W-:Y:S01]  /*7270*/  F2FP.F16.F32.PACK_AB R169, R169, R174 ;  /* 0x000000aea9a9723e */ /* 0x000fe200000000ff */
[-C--:B------:R-:W-:Y:S01]  /*7280*/  FFMA.FTZ R43, R80, R167.reuse, -R43 ;  /* 0x000000a7502b7223 */ /* 0x080fe2000001082b */
[----:B------:R-:W-:Y:S01]  /*7290*/  FFMA.FTZ R40, R83, R54, -R40 ;  /* 0x0000003653287223 */ /* 0x000fe20000010828 */
[----:B------:R-:W-:Y:S01]  /*72a0*/  FFMA.FTZ R167, R84, R167, R41 ;  /* 0x000000a754a77223 */ /* 0x000fe20000010029 */
[----:B------:R-:W-:-:S02]  /*72b0*/  HADD2.F32 R41, -RZ, R184.H1_H1 ;  /* 0x300000b8ff297230 */ /* 0x000fc40000004100 */
[----:B------:R-:W-:Y:S01]  /*72c0*/  FFMA.FTZ R166, R87, R54, R166 ;  /* 0x0000003657a67223 */ /* 0x000fe200000100a6 */
[----:B------:R-:W-:Y:S02]  /*72d0*/  HADD2.F32 R83, -RZ, R86.H0_H0 ;  /* 0x20000056ff537230 */ /* 0x000fe40000004100 */
[----:B------:R-:W-:Y:S02]  /*72e0*/  HADD2.F32 R80, -RZ, R82.H0_H0 ;  /* 0x20000052ff507230 */ /* 0x000fe40000004100 */
[----:B------:R-:W-:Y:S02]  /*72f0*/  HADD2.F32 R86, -RZ, R86.H1_H1 ;  /* 0x30000056ff567230 */ /* 0x000fe40000004100 */
[----:B------:R-:W-:Y:S01]  /*7300*/  FMUL.FTZ R87, R83, R41 ;  /* 0x0000002953577220 */ /* 0x000fe20000410000 */
[----:B------:R-:W-:Y:S01]  /*7310*/  HADD2.F32 R82, -RZ, R82.H1_H1 ;  /* 0x30000052ff527230 */ /* 0x000fe20000004100 */
[----:B------:R-:W-:Y:S01]  /*7320*/  F2FP.F16.F32.PACK_AB R84, R167, R166 ;  /* 0x000000a6a754723e */ /* 0x000fe200000000ff */
[----:B------:R-:W-:-:S02]  /*7330*/  HADD2.F32 R54, -RZ, R171.H0_H0 ;  /* 0x200000abff367230 */ /* 0x000fc40000004100 */
[----:B------:R-:W-:Y:S02]  /*7340*/  HADD2.F32 R171, -RZ, R42.H0_H0 ;  /* 0x2000002affab7230 */ /* 0x000fe40000004100 */
[----:B------:R-:W-:Y:S01]  /*7350*/  FMUL.FTZ R42, R80, R41 ;  /* 0x00000029502a7220 */ /* 0x000fe20000410000 */
[-C--:B------:R-:W-:Y:S01]  /*7360*/  FMUL.FTZ R41, R86, R53.reuse ;  /* 0x0000003556297220 */ /* 0x080fe20000410000 */
[----:B------:R-:W-:Y:S01]  /*7370*/  FMUL.FTZ R53, R82, R53 ;  /* 0x0000003552357220 */ /* 0x000fe20000410000 */
        /* <DEDUP_REMOVED lines=10> */
[----:B------:R-:W-:-:S07]  /*7420*/  MOV R85, R52 ;  /* 0x0000003400557202 */ /* 0x000fce0000000f00 */
.L_x_4250:
[----:B------:R-:W-:Y:S05]  /*7430*/  BSYNC B3 ;  /* 0x0000000000037941 */ /* 0x000fea0003800000 */
.L_x_4249:
[----:B------:R-:W-:Y:S01]  /*7440*/  ISETP.GE.AND P4, PT, R165, R147, PT ;  /* 0x00000093a500720c */ /* 0x000fe20003f86270 */
[----:B------:R-:W-:-:S12]  /*7450*/  ULDC.64 UR4, c[0x0][0x208] ;  /* 0x0000820000047ab9 */ /* 0x000fd80000000a00 */
        /* <DEDUP_REMOVED lines=9> */
.L_x_4248:
[----:B------:R-:W-:Y:S05]  /*74f0*/  BSYNC B2 ;  /* 0x0000000000027941 */ /* 0x000fea0003800000 */
.L_x_4247:
[----:B------:R-:W-:Y:S01]  /*7500*/  ISETP.NE.AND P4, PT, R21, RZ, PT ;  /* 0x000000ff1500720c */ /* 0x000fe20003f85270 */
[----:B------:R-:W-:-:S12]  /*7510*/  BSSY B2, `(.L_x_4251) ;  /* 0x0000077000027945 */ /* 0x000fd80003800000 */
[----:B------:R-:W-:Y:S05]  /*7520*/  @!P4 BRA `(.L_x_4252) ;  /* 0x0000000400d4c947 */ /* 0x000fea0003800000 */
[----:B0-----:R-:W-:Y:S01]  /*7530*/  SEL R40, R124, R149, !P1 ;  /* 0x000000957c287207 */ /* 0x001fe20004800000 */
[----:B------:R-:W-:Y:S01]  /*7540*/  BSSY B3, `(.L_x_4253) ;  /* 0x0000068000037945 */ /* 0x000fe20003800000 */
[----:B------:R-:W-:Y:S02]  /*7550*/  IADD3 R80, P4, P5, R108, R130, R14 ;  /* 0x000000826c507210 */ /* 0x000fe40007d9e00e */
[----:B------:R-:W-:Y:S02]  /*7560*/  SHF.R.S32.HI R41, RZ, 0x1f, R40 ;  /* 0x0000001fff297819 */ /* 0x000fe40000011428 */
[----:B------:R-:W-:Y:S02]  /*7570*/  IADD3.X R81, R4, R155, R113, P4, P5 ;  /* 0x0000009b04517210 */ /* 0x000fe400027ea471 */
[----:B------:R-:W-:Y:S02]  /*7580*/  LEA.HI R41, R41, R40, RZ, 0x4 ;  /* 0x0000002829297211 */ /* 0x000fe400078f20ff */
[----:B------:R-:W-:-:S02]  /*7590*/  ISETP.GE.AND P4, PT, R198, R119, PT ;  /* 0x00000077c600720c */ /* 0x000fc40003f86270 */
        /* <DEDUP_REMOVED lines=21> */
[----:B0-----:R-:W-:Y:S01]  /*76f0*/  HADD2.F32 R53, -RZ, R41.H0_H0 ;  /* 0x20000029ff357230 */ /* 0x001fe20000004100 */
[----:B------:R-:W-:Y:S01]  /*7700*/  SHF.R.U32.HI R48, RZ, 0x10, R49 ;  /* 0x00000010ff307819 */ /* 0x000fe20000011631 */
[----:B------:R-:W-:Y:S01]  /*7710*/  HADD2.F32 R84, -RZ, R182.H1_H1 ;  /* 0x300000b6ff547230 */ /* 0x000fe20000004100 */
[--C-:B------:R-:W-:Y:S01]  /*7720*/  SHF.R.U64 R49, R50, 0x10, R51.reuse ;  /* 0x0000001032317819 */ /* 0x100fe20000001233 */
[----:B------:R-:W-:Y:S01]  /*7730*/  HADD2.F32 R37, -RZ, R37.H0_H0 ;  /* 0x20000025ff257230 */ /* 0x000fe20000004100 */
[----:B------:R-:W-:Y:S01]  /*7740*/  SHF.R.U32.HI R50, RZ, 0x10, R51 ;  /* 0x00000010ff327819 */ /* 0x000fe20000011633 */
[----:B------:R-:W-:Y:S01]  /*7750*/  HADD2.F32 R51, -RZ, R184.H0_H0 ;  /* 0x200000b8ff337230 */ /* 0x000fe20000004100 */
[--C-:B------:R-:W-:Y:S01]  /*7760*/  SHF.R.U64 R38, R38, 0x10, R39.reuse ;  /* 0x0000001026267819 */ /* 0x100fe20000001227 */
[----:B------:R-:W-:Y:S01]  /*7770*/  HADD2.F32 R87, -RZ, R48.H0_H0 ;  /* 0x20000030ff577230 */ /* 0x000fe20000004100 */
[----:B------:R-:W-:Y:S01]  /*7780*/  SHF.R.U32.HI R39, RZ, 0x10, R39 ;  /* 0x00000010ff277819 */ /* 0x000fe20000011627 */
[----:B------:R-:W-:-:S02]  /*7790*/  HADD2.F32 R48, -RZ, R41.H1_H1 ;  /* 0x30000029ff307230 */ /* 0x000fc40000004100 */
[-C--:B------:R-:W-:Y:S01]  /*77a0*/  FMUL.FTZ R164, R53, R51.reuse ;  /* 0x0000003335a47220 */ /* 0x080fe20000410000 */
[----:B------:R-:W-:Y:S02]  /*77b0*/  HADD2.F32 R41, -RZ, R82.H0_H0 ;  /* 0x20000052ff297230 */ /* 0x000fe40000004100 */
[C---:B------:R-:W-:Y:S01]  /*77c0*/  FMUL.FTZ R82, R85.reuse, R51 ;  /* 0x0000003355527220 */ /* 0x040fe20000410000 */
[-C--:B------:R-:W-:Y:S01]  /*77d0*/  FMUL.FTZ R51, R86, R87.reuse ;  /* 0x0000005756337220 */ /* 0x080fe20000410000 */
[C---:B------:R-:W-:Y:S01]  /*77e0*/  FMUL.FTZ R87, R48.reuse, R87 ;  /* 0x0000005730577220 */ /* 0x040fe20000410000 */
[-C--:B------:R-:W-:Y:S01]  /*77f0*/  FFMA.FTZ R164, R85, R84.reuse, R164 ;  /* 0x0000005455a47223 */ /* 0x080fe200000100a4 */
[----:B------:R-:W-:Y:S01]  /*7800*/  FFMA.FTZ R82, R53, R84, -R82 ;  /* 0x0000005435527223 */ /* 0x000fe20000010852 */
[-C--:B------:R-:W-:Y:S01]  /*7810*/  FFMA.FTZ R51, R48, R41.reuse, -R51 ;  /* 0x0000002930337223 */ /* 0x080fe20000010833 */
[----:B------:R-:W-:Y:S01]  /*7820*/  FFMA.FTZ R87, R86, R41, R87 ;  /* 0x0000002956577223 */ /* 0x000fe20000010057 */
[----:B------:R-:W-:-:S02]  /*7830*/  HADD2.F32 R53, -RZ, R55.H0_H0 ;  /* 0x20000037ff357230 */ /* 0x000fc40000004100 */
[----:B------:R-:W-:Y:S01]  /*7840*/  HADD2.F32 R84, -RZ, R55.H1_H1 ;  /* 0x30000037ff547230 */ /* 0x000fe20000004100 */
[----:B------:R-:W-:Y:S01]  /*7850*/  F2FP.F16.F32.PACK_AB R51, R51, R82 ;  /* 0x000000523333723e */ /* 0x000fe200000000ff */
[----:B------:R-:W-:Y:S01]  /*7860*/  HADD2.F32 R41, -RZ, R183.H1_H1 ;  /* 0x300000b7ff297230 */ /* 0x000fe20000004100 */
[----:B------:R-:W-:Y:S01]  /*7870*/  F2FP.F16.F32.PACK_AB R87, R87, R164 ;  /* 0x000000a45757723e */ /* 0x000fe200000000ff */
[--C-:B------:R-:W-:Y:S02]  /*7880*/  HADD2.F32 R55, -RZ, R43.reuse.H0_H0 ;  /* 0x2000002bff377230 */ /* 0x100fe40000004100 */
[----:B------:R-:W-:Y:S02]  /*7890*/  HADD2.F32 R85, -RZ, R50.H0_H0 ;  /* 0x20000032ff557230 */ /* 0x000fe40000004100 */
[-C--:B------:R-:W-:Y:S01]  /*78a0*/  FMUL.FTZ R86, R53, R41.reuse ;  /* 0x0000002935567220 */ /* 0x080fe20000410000 */
[----:B------:R-:W-:Y:S02]  /*78b0*/  HADD2.F32 R50, -RZ, R43.H1_H1 ;  /* 0x3000002bff327230 */ /* 0x000fe40000004100 */
[----:B------:R-:W-:Y:S01]  /*78c0*/  FMUL.FTZ R166, R55, R41 ;  /* 0x0000002937a67220 */ /* 0x000fe20000410000 */
[----:B------:R-:W-:-:S02]  /*78d0*/  HADD2.F32 R48, -RZ, R182.H0_H0 ;  /* 0x200000b6ff307230 */ /* 0x000fc40000004100 */
[-C--:B------:R-:W-:Y:S01]  /*78e0*/  FMUL.FTZ R41, R84, R85.reuse ;  /* 0x0000005554297220 */ /* 0x080fe20000410000 */
[----:B------:R-:W-:Y:S02]  /*78f0*/  HADD2.F32 R39, -RZ, R39.H0_H0 ;  /* 0x20000027ff277230 */ /* 0x000fe40000004100 */
[C---:B------:R-:W-:Y:S01]  /*7900*/  FMUL.FTZ R85, R50.reuse, R85 ;  /* 0x0000005532557220 */ /* 0x040fe20000410000 */
[--C-:B------:R-:W-:Y:S02]  /*7910*/  HADD2.F32 R43, -RZ, R181.reuse.H0_H0 ;  /* 0x200000b5ff2b7230 */ /* 0x100fe40000004100 */
[-C--:B------:R-:W-:Y:S01]  /*7920*/  FFMA.FTZ R86, R55, R48.reuse, -R86 ;  /* 0x0000003037567223 */ /* 0x080fe20000010856 */
[----:B------:R-:W-:Y:S01]  /*7930*/  FFMA.FTZ R166, R53, R48, R166 ;  /* 0x0000003035a67223 */ /* 0x000fe200000100a6 */
[-C--:B------:R-:W-:Y:S01]  /*7940*/  FFMA.FTZ R41, R50, R39.reuse, -R41 ;  /* 0x0000002732297223 */ /* 0x080fe20000010829 */
[----:B------:R-:W-:Y:S01]  /*7950*/  FFMA.FTZ R85, R84, R39, R85 ;  /* 0x0000002754557223 */ /* 0x000fe20000010055 */
[----:B------:R-:W-:-:S02]  /*7960*/  HADD2.F32 R39, -RZ, R181.H1_H1 ;  /* 0x300000b5ff277230 */ /* 0x000fc40000004100 */
[----:B------:R-:W-:Y:S02]  /*7970*/  HADD2.F32 R50, -RZ, R52.H0_H0 ;  /* 0x20000034ff327230 */ /* 0x000fe40000004100 */
[----:B------:R-:W-:Y:S02]  /*7980*/  HADD2.F32 R48, -RZ, R40.H0_H0 ;  /* 0x20000028ff307230 */ /* 0x000fe40000004100 */
[----:B------:R-:W-:Y:S02]  /*7990*/  HADD2.F32 R52, -RZ, R52.H1_H1 ;  /* 0x30000034ff347230 */ /* 0x000fe40000004100 */
[-C--:B------:R-:W-:Y:S01]  /*79a0*/  FMUL.FTZ R53, R50, R39.reuse ;  /* 0x0000002732357220 */ /* 0x080fe20000410000 */
[----:B------:R-:W-:Y:S02]  /*79b0*/  HADD2.F32 R40, -RZ, R40.H1_H1 ;  /* 0x30000028ff287230 */ /* 0x000fe40000004100 */
[----:B------:R-:W-:Y:S01]  /*79c0*/  FMUL.FTZ R163, R48, R39 ;  /* 0x0000002730a37220 */ /* 0x000fe20000410000 */
[----:B------:R-:W-:-:S02]  /*79d0*/  HADD2.F32 R55, -RZ, R36.H0_H0 ;  /* 0x20000024ff377230 */ /* 0x000fc40000004100 */
[----:B------:R-:W-:Y:S01]  /*79e0*/  FMUL.FTZ R39, R52, R37 ;  /* 0x0000002534277220 */ /* 0x000fe20000410000 */
[----:B------:R-:W-:Y:S01]  /*79f0*/  FFMA.FTZ R53, R48, R43, -R53 ;  /* 0x0000002b30357223 */ /* 0x000fe20000010835 */
[----:B------:R-:W-:Y:S01]  /*7a00*/  FMUL.FTZ R37, R40, R37 ;  /* 0x0000002528257220 */ /* 0x000fe20000410000 */
[----:B------:R-:W-:Y:S01]  /*7a10*/  FFMA.FTZ R163, R50, R43, R163 ;  /* 0x0000002b32a37223 */ /* 0x000fe200000100a3 */
[-C--:B------:R-:W-:Y:S01]  /*7a20*/  FFMA.FTZ R40, R40, R55.reuse, -R39 ;  /* 0x0000003728287223 */ /* 0x080fe20000010827 */
[----:B------:R-:W-:Y:S02]  /*7a30*/  HADD2.F32 R43, -RZ, R54.H0_H0 ;  /* 0x20000036ff2b7230 */ /* 0x000fe40000004100 */
[----:B------:R-:W-:Y:S01]  /*7a40*/  FFMA.FTZ R52, R52, R55, R37 ;  /* 0x0000003734347223 */ /* 0x000fe20000010025 */
[----:B------:R-:W-:Y:S02]  /*7a50*/  HADD2.F32 R36, -RZ, R180.H1_H1 ;  /* 0x300000b4ff247230 */ /* 0x000fe40000004100 */
        /* <DEDUP_REMOVED lines=20> */
[----:B------:R-:W-:-:S02]  /*7ba0*/  F2FP.F16.F32.PACK_AB R54, R49, R36 ;  /* 0x000000243136723e */ /* 0x000fc400000000ff */
[----:B------:R-:W-:-:S07]  /*7bb0*/  MOV R41, R51 ;  /* 0x0000003300297202 */ /* 0x000fce0000000f00 */
.L_x_4254:
[----:B------:R-:W-:Y:S05]  /*7bc0*/  BSYNC B3 ;  /* 0x0000000000037941 */ /* 0x000fea0003800000 */
.L_x_4253:
        /* <DEDUP_REMOVED lines=11> */
.L_x_4252:
[----:B------:R-:W-:Y:S05]  /*7c80*/  BSYNC B2 ;  /* 0x0000000000027941 */ /* 0x000fea0003800000 */
.L_x_4251:
[----:B------:R-:W-:-:S13]  /*7c90*/  ISETP.NE.AND P4, PT, R25, RZ, PT ;  /* 0x000000ff1900720c */ /* 0x000fda0003f85270 */
[----:B------:R-:W-:Y:S05]  /*7ca0*/  @!P4 BRA `(.L_x_4246) ;  /* 0x0000000400e0c947 */ /* 0x000fea0003800000 */
[----:B------:R-:W-:Y:S01]  /*7cb0*/  LOP3.LUT P6, RZ, R16, 0x1, RZ, 0xc0, !PT ;  /* 0x0000000110ff7812 */ /* 0x000fe200078cc0ff */
[----:B------:R-:W-:Y:S01]  /*7cc0*/  BSSY B2, `(.L_x_4255) ;  /* 0x000006b000027945 */ /* 0x000fe20003800000 */
[----:B------:R-:W-:Y:S02]  /*7cd0*/  IADD3 R48, P4, P5, R108, R130, R15 ;  /* 0x000000826c307210 */ /* 0x000fe40007d9e00f */
[----:B---3--:R-:W-:Y:S02]  /*7ce0*/  SEL R36, R124, R149, !P6 ;  /* 0x000000957c247207 */ /* 0x008fe40007000000 */
[----:B------:R-:W-:Y:S02]  /*7cf0*/  IADD3.X R49, R4, R155, R112, P4, P5 ;  /* 0x0000009b04317210 */ /* 0x000fe400027ea470 */
[----:B------:R-:W-:Y:S02]  /*7d00*/  SHF.R.S32.HI R37, RZ, 0x1f, R36 ;  /* 0x0000001fff257819 */ /* 0x000fe40000011424 */
[----:B------:R-:W-:-:S02]  /*7d10*/  ISETP.GE.AND P4, PT, R199, R119, PT ;  /* 0x00000077c700720c */ /* 0x000fc40003f86270 */
[----:B------:R-:W-:-:S04]  /*7d20*/  LEA.HI R36, R37, R36, RZ, 0x4 ;  /* 0x0000002425247211 */ /* 0x000fc800078f20ff */
[----:B------:R-:W-:-:S04]  /*7d30*/  LEA.HI.SX32 R36, R36, R115, 0x1c ;  /* 0x0000007324247211 */ /* 0x000fc800078fe2ff */
[----:B------:R-:W-:Y:S01]  /*7d40*/  SHF.R.S32.HI R37, RZ, 0x1f, R36 ;  /* 0x0000001fff257819 */ /* 0x000fe20000011424 */
[----:B------:R-:W-:-:S03]  /*7d50*/  IMAD.SHL.U32 R51, R36, 0x8, RZ ;  /* 0x0000000824337824 */ /* 0x000fc600078e00ff */
        /* <DEDUP_REMOVED lines=8> */
[--C-:B------:R-:W-:Y:S02]  /*7de0*/  IMAD R36, R36, 0x2, R17.reuse ;  /* 0x0000000224247824 */ /* 0x100fe400078e0211 */
[----:B0-----:R-:W-:-:S04]  /*7df0*/  IMAD R40, R38, 0x2, R17 ;  /* 0x0000000226287824 */ /* 0x001fc800078e0211 */
[----:B------:R-:W0:Y:S04]  /*7e00*/  LDS.128 R36, [R36+0x1e400] ;  /* 0x01e4000024247984 */ /* 0x000e280000000c00 */
[----:B------:R-:W2:Y:S01]  /*7e10*/  LDS.128 R40, [R40+0x1e400] ;  /* 0x01e4000028287984 */ /* 0x000ea20000000c00 */
[----:B------:R-:W-:Y:S05]  /*7e20*/  @P4 BRA `(.L_x_4256) ;  /* 0x0000000400504947 */ /* 0x000fea0003800000 */
[--C-:B------:R-:W-:Y:S01]  /*7e30*/  SHF.R.U64 R32, R32, 0x10, R33.reuse ;  /* 0x0000001020207819 */ /* 0x100fe20000001221 */
[----:B------:R-:W-:Y:S01]  /*7e40*/  HADD2.F32 R53, -RZ, R179.H1_H1 ;  /* 0x300000b3ff357230 */ /* 0x000fe20000004100 */
[----:B------:R-:W-:Y:S01]  /*7e50*/  SHF.R.U32.HI R50, RZ, 0x10, R33 ;  /* 0x00000010ff327819 */ /* 0x000fe20000011621 */
[----:B0-----:R-:W-:Y:S01]  /*7e60*/  HADD2.F32 R80, -RZ, R37.H0_H0 ;  /* 0x20000025ff507230 */ /* 0x001fe20000004100 */
[--C-:B------:R-:W-:Y:S01]  /*7e70*/  SHF.R.U64 R33, R44, 0x10, R45.reuse ;  /* 0x000000102c217819 */ /* 0x100fe2000000122d */
[----:B------:R-:W-:Y:S01]  /*7e80*/  HADD2.F32 R82, -RZ, R178.H1_H1 ;  /* 0x300000b2ff527230 */ /* 0x000fe20000004100 */
[----:B--2---:R-:W-:Y:S01]  /*7e90*/  MOV R52, R41 ;  /* 0x0000002900347202 */ /* 0x004fe20000000f00 */
[----:B------:R-:W-:Y:S01]  /*7ea0*/  HADD2.F32 R41, -RZ, R177.H1_H1 ;  /* 0x300000b1ff297230 */ /* 0x000fe20000004100 */
[----:B------:R-:W-:Y:S02]  /*7eb0*/  SHF.R.U32.HI R45, RZ, 0x10, R45 ;  /* 0x00000010ff2d7819 */ /* 0x000fe4000001162d */
[--C-:B------:R-:W-:Y:S01]  /*7ec0*/  SHF.R.U64 R44, R46, 0x10, R47.reuse ;  /* 0x000000102e2c7819 */ /* 0x100fe2000000122f */
[--C-:B------:R-:W-:Y:S01]  /*7ed0*/  HADD2.F32 R54, -RZ, R52.reuse.H0_H0 ;  /* 0x20000034ff367230 */ /* 0x100fe20000004100 */
[----:B------:R-:W-:Y:S01]  /*7ee0*/  SHF.R.U32.HI R46, RZ, 0x10, R47 ;  /* 0x00000010ff2e7819 */ /* 0x000fe2000001162f */
[----:B------:R-:W-:Y:S01]  /*7ef0*/  HADD2.F32 R52, -RZ, R52.H1_H1 ;  /* 0x30000034ff347230 */ /* 0x000fe20000004100 */
[--C-:B------:R-:W-:Y:S01]  /*7f00*/  SHF.R.U64 R34, R34, 0x10, R35.reuse ;  /* 0x0000001022227819 */ /* 0x100fe20000001223 */
[----:B------:R-:W-:Y:S01]  /*7f10*/  HADD2.F32 R55, -RZ, R45.H0_H0 ;  /* 0x2000002dff377230 */ /* 0x000fe20000004100 */
[----:B------:R-:W-:Y:S01]  /*7f20*/  SHF.R.U32.HI R35, RZ, 0x10, R35 ;  /* 0x00000010ff237819 */ /* 0x000fe20000011623 */
[----:B------:R-:W-:-:S02]  /*7f30*/  HADD2.F32 R45, -RZ, R37.H1_H1 ;  /* 0x30000025ff2d7230 */ /* 0x000fc40000004100 */
[-C--:B------:R-:W-:Y:S01]  /*7f40*/  FMUL.FTZ R37, R54, R53.reuse ;  /* 0x0000003536257220 */ /* 0x080fe20000410000 */
[----:B------:R-:W-:Y:S02]  /*7f50*/  HADD2.F32 R47, -RZ, R50.H0_H0 ;  /* 0x20000032ff2f7230 */ /* 0x000fe40000004100 */
[----:B------:R-:W-:Y:S01]  /*7f60*/  FMUL.FTZ R53, R80, R53 ;  /* 0x0000003550357220 */ /* 0x000fe20000410000 */
[----:B------:R-:W-:Y:S01]  /*7f70*/  FMUL.FTZ R50, R52, R55 ;  /* 0x0000003734327220 */ /* 0x000fe20000410000 */
[----:B------:R-:W-:Y:S01]  /*7f80*/  FFMA.FTZ R37, R80, R41, -R37 ;  /* 0x0000002950257223 */ /* 0x000fe20000010825 */
[C---:B------:R-:W-:Y:S01]  /*7f90*/  FMUL.FTZ R55, R45.reuse, R55 ;  /* 0x000000372d377220 */ /* 0x040fe20000410000 */
[----:B------:R-:W-:Y:S01]  /*7fa0*/  FFMA.FTZ R41, R54, R41, R53 ;  /* 0x0000002936297223 */ /* 0x000fe20000010035 */
[-C--:B------:R-:W-:Y:S01]  /*7fb0*/  FFMA.FTZ R50, R45, R47.reuse, -R50 ;  /* 0x0000002f2d327223 */ /* 0x080fe20000010832 */
[--C-:B------:R-:W-:Y:S02]  /*7fc0*/  HADD2.F32 R45, -RZ, R43.reuse.H0_H0 ;  /* 0x2000002bff2d7230 */ /* 0x100fe40000004100 */
[----:B------:R-:W-:Y:S01]  /*7fd0*/  FFMA.FTZ R52, R52, R47, R55 ;  /* 0x0000002f34347223 */ /* 0x000fe20000010037 */
[----:B------:R-:W-:-:S02]  /*7fe0*/  HADD2.F32 R54, -RZ, R43.H1_H1 ;  /* 0x3000002bff367230 */ /* 0x000fc40000004100 */
[----:B------:R-:W-:Y:S02]  /*7ff0*/  HADD2.F32 R53, -RZ, R46.H0_H0 ;  /* 0x2000002eff357230 */ /* 0x000fe40000004100 */
[-C--:B------:R-:W-:Y:S01]  /*8000*/  FMUL.FTZ R84, R45, R82.reuse ;  /* 0x000000522d547220 */ /* 0x080fe20000410000 */
[--C-:B------:R-:W-:Y:S01]  /*8010*/  HADD2.F32 R43, -RZ, R39.reuse.H0_H0 ;  /* 0x20000027ff2b7230 */ /* 0x100fe20000004100 */
[----:B------:R-:W-:Y:S01]  /*8020*/  F2FP.F16.F32.PACK_AB R37, R50, R37 ;  /* 0x000000253225723e */ /* 0x000fe200000000ff */
[----:B------:R-:W-:Y:S02]  /*8030*/  HADD2.F32 R46, -RZ, R39.H1_H1 ;  /* 0x30000027ff2e7230 */ /* 0x000fe40000004100 */
[----:B------:R-:W-:Y:S01]  /*8040*/  FMUL.FTZ R55, R54, R53 ;  /* 0x0000003536377220 */ /* 0x000fe20000410000 */
[----:B------:R-:W-:Y:S02]  /*8050*/  HADD2.F32 R80, -RZ, R176.H1_H1 ;  /* 0x300000b0ff507230 */ /* 0x000fe40000004100 */
        /* <DEDUP_REMOVED lines=8> */
[----:B------:R-:W-:Y:S02]  /*80e0*/  HADD2.F32 R82, -RZ, R179.H0_H0 ;  /* 0x200000b3ff527230 */ /* 0x000fe40000004100 */
[----:B------:R-:W-:Y:S01]  /*80f0*/  HADD2.F32 R47, -RZ, R33.H0_H0 ;  /* 0x20000021ff2f7230 */ /* 0x000fe20000004100 */
[----:B------:R-:W-:Y:S01]  /*8100*/  F2FP.F16.F32.PACK_AB R35, R46, R35 ;  /* 0x000000232e23723e */ /* 0x000fe200000000ff */
        /* <DEDUP_REMOVED lines=13> */
[----:B------:R-:W-:Y:S01]  /*81e0*/  FFMA.FTZ R33, R43, R80, R82 ;  /* 0x000000502b217223 */ /* 0x000fe20000010052 */
[-C--:B------:R-:W-:Y:S01]  /*81f0*/  FFMA.FTZ R43, R36, R45.reuse, -R53 ;  /* 0x0000002d242b7223 */ /* 0x080fe20000010835 */
[----:B------:R-:W-:Y:S01]  /*8200*/  FFMA.FTZ R36, R40, R45, R47 ;  /* 0x0000002d28247223 */ /* 0x000fe2000001002f */
[----:B------:R-:W-:Y:S02]  /*8210*/  HADD2.F32 R44, -RZ, R42.H0_H0 ;  /* 0x2000002aff2c7230 */ /* 0x000fe40000004100 */
[----:B------:R-:W-:Y:S01]  /*8220*/  HADD2.F32 R53, -RZ, R178.H0_H0 ;  /* 0x200000b2ff357230 */ /* 0x000fe20000004100 */
[----:B------:R-:W-:Y:S01]  /*8230*/  F2FP.F16.F32.PACK_AB R32, R43, R32 ;  /* 0x000000202b20723e */ /* 0x000fe200000000ff */
[----:B------:R-:W-:Y:S02]  /*8240*/  HADD2.F32 R40, -RZ, R38.H0_H0 ;  /* 0x20000026ff287230 */ /* 0x000fe40000004100 */
[----:B------:R-:W-:-:S02]  /*8250*/  HADD2.F32 R42, -RZ, R42.H1_H1 ;  /* 0x3000002aff2a7230 */ /* 0x000fc40000004100 */
[-C--:B------:R-:W-:Y:S01]  /*8260*/  FMUL.FTZ R81, R44, R53.reuse ;  /* 0x000000352c517220 */ /* 0x080fe20000410000 */
        /* <DEDUP_REMOVED lines=11> */
[----:B------:R-:W-:Y:S01]  /*8320*/  F2FP.F16.F32.PACK_AB R40, R36, R33 ;  /* 0x000000212428723e */ /* 0x000fe200000000ff */
[----:B------:R-:W-:Y:S02]  /*8330*/  IMAD.MOV.U32 R36, RZ, RZ, R32 ;  /* 0x000000ffff247224 */ /* 0x000fe400078e0020 */
[----:B------:R-:W-:Y:S01]  /*8340*/  F2FP.F16.F32.PACK_AB R38, R38, R81 ;  /* 0x000000512626723e */ /* 0x000fe200000000ff */
[----:B------:R-:W-:Y:S01]  /*8350*/  IMAD.MOV.U32 R43, RZ, RZ, R54 ;  /* 0x000000ffff2b7224 */ /* 0x000fe200078e0036 */
[----:B------:R-:W-:-:S07]  /*8360*/  F2FP.F16.F32.PACK_AB R42, R42, R53 ;  /* 0x000000352a2a723e */ /* 0x000fce00000000ff */
.L_x_4256:
[----:B------:R-:W-:Y:S05]  /*8370*/  BSYNC B2 ;  /* 0x0000000000027941 */ /* 0x000fea0003800000 */
.L_x_4255:
        /* <DEDUP_REMOVED lines=11> */
.L_x_4246:
[----:B------:R-:W-:Y:S05]  /*8430*/  BSYNC B1 ;  /* 0x0000000000017941 */ /* 0x000fea0003800000 */
.L_x_4245:
        /* <DEDUP_REMOVED lines=39> */
[----:B--2---:R-:W-:Y:S01]  /*86b0*/  IMAD.MOV.U32 R49, RZ, RZ, R37 ;  /* 0x000000ffff317224 */ /* 0x004fe200078e0025 */
[----:B------:R-:W-:Y:S01]  /*86c0*/  SHF.R.U32.HI R55, RZ, 0x10, R77 ;  /* 0x00000010ff377819 */ /* 0x000fe2000001164d */
[----:B------:R-:W-:Y:S01]  /*86d0*/  IMAD.MOV.U32 R51, RZ, RZ, R39 ;  /* 0x000000ffff337224 */ /* 0x000fe200078e0027 */
[----:B------:R-:W-:Y:S01]  /*86e0*/  SHF.R.U32.HI R53, RZ, 0x10, R65 ;  /* 0x00000010ff357819 */ /* 0x000fe20000011641 */
[----:B0-----:R-:W-:Y:S01]  /*86f0*/  IMAD.MOV.U32 R37, RZ, RZ, R35 ;  /* 0x000000ffff257224 */ /* 0x001fe200078e0023 */
[----:B------:R-:W-:Y:S01]  /*8700*/  SHF.R.U64 R44, R64, 0x10, R65 ;  /* 0x00000010402c7819 */ /* 0x000fe20000001241 */
[----:B------:R-:W-:Y:S01]  /*8710*/  HADD2.F32 R54, -RZ, R175.H1_H1 ;  /* 0x300000afff367230 */ /* 0x000fe20000004100 */
[----:B------:R-:W-:Y:S01]  /*8720*/  SHF.R.U64 R48, R76, 0x10, R77 ;  /* 0x000000104c307819 */ /* 0x000fe2000000124d */
[----:B------:R-:W-:Y:S01]  /*8730*/  HADD2.F32 R39, -RZ, R49.H0_H0 ;  /* 0x20000031ff277230 */ /* 0x000fe20000004100 */
[--C-:B------:R-:W-:Y:S01]  /*8740*/  SHF.R.U64 R47, R78, 0x10, R79.reuse ;  /* 0x000000104e2f7819 */ /* 0x100fe2000000124f */
[----:B------:R-:W-:Y:S01]  /*8750*/  HADD2.F32 R35, -RZ, R33.H0_H0 ;  /* 0x20000021ff237230 */ /* 0x000fe20000004100 */
[----:B------:R-:W-:Y:S01]  /*8760*/  SHF.R.U32.HI R78, RZ, 0x10, R79 ;  /* 0x00000010ff4e7819 */ /* 0x000fe2000001164f */
[----:B------:R-:W-:-:S02]  /*8770*/  HADD2.F32 R55, -RZ, R55.H0_H0 ;  /* 0x20000037ff377230 */ /* 0x000fc40000004100 */
[-C--:B------:R-:W-:Y:S01]  /*8780*/  FMUL.FTZ R64, R39, R54.reuse ;  /* 0x0000003627407220 */ /* 0x080fe20000410000 */
[----:B------:R-:W-:Y:S02]  /*8790*/  HADD2.F32 R50, -RZ, R33.H1_H1 ;  /* 0x30000021ff327230 */ /* 0x000fe40000004100 */
[C---:B------:R-:W-:Y:S01]  /*87a0*/  FMUL.FTZ R54, R35.reuse, R54 ;  /* 0x0000003623367220 */ /* 0x040fe20000410000 */
[----:B------:R-:W-:Y:S01]  /*87b0*/  HADD2.F32 R52, -RZ, R162.H1_H1 ;  /* 0x300000a2ff347230 */ /* 0x000fe20000004100 */
[----:B------:R-:W-:Y:S01]  /*87c0*/  SHF.R.U64 R46, R66, 0x10, R67 ;  /* 0x00000010422e7819 */ /* 0x000fe20000001243 */
[----:B------:R-:W-:Y:S02]  /*87d0*/  HADD2.F32 R49, -RZ, R49.H1_H1 ;  /* 0x30000031ff317230 */ /* 0x000fe40000004100 */
[-C--:B------:R-:W-:Y:S01]  /*87e0*/  FMUL.FTZ R76, R50, R55.reuse ;  /* 0x00000037324c7220 */ /* 0x080fe20000410000 */
[----:B------:R-:W-:Y:S02]  /*87f0*/  HADD2.F32 R53, -RZ, R53.H0_H0 ;  /* 0x20000035ff357230 */ /* 0x000fe40000004100 */
[-C--:B------:R-:W-:Y:S01]  /*8800*/  FFMA.FTZ R33, R35, R52.reuse, -R64 ;  /* 0x0000003423217223 */ /* 0x080fe20000010840 */
[----:B------:R-:W-:Y:S01]  /*8810*/  FFMA.FTZ R35, R39, R52, R54 ;  /* 0x0000003427237223 */ /* 0x000fe20000010036 */
[----:B------:R-:W-:Y:S01]  /*8820*/  FMUL.FTZ R65, R49, R55 ;  /* 0x0000003731417220 */ /* 0x000fe20000410000 */
[----:B------:R-:W-:-:S02]  /*8830*/  HADD2.F32 R39, -RZ, R37.H0_H0 ;  /* 0x20000025ff277230 */ /* 0x000fc40000004100 */
[-C--:B------:R-:W-:Y:S01]  /*8840*/  FFMA.FTZ R52, R49, R53.reuse, R76 ;  /* 0x0000003531347223 */ /* 0x080fe2000001004c */
[----:B------:R-:W-:Y:S02]  /*8850*/  HADD2.F32 R76, -RZ, R173.H1_H1 ;  /* 0x300000adff4c7230 */ /* 0x000fe40000004100 */
[----:B------:R-:W-:Y:S01]  /*8860*/  FFMA.FTZ R50, R50, R53, -R65 ;  /* 0x0000003532327223 */ /* 0x000fe20000010841 */
[----:B------:R-:W-:Y:S01]  /*8870*/  HADD2.F32 R49, -RZ, R51.H0_H0 ;  /* 0x20000033ff317230 */ /* 0x000fe20000004100 */
[----:B------:R-:W-:Y:S01]  /*8880*/  SHF.R.U32.HI R66, RZ, 0x10, R67 ;  /* 0x00000010ff427819 */ /* 0x000fe20000011643 */
[----:B------:R-:W-:Y:S02]  /*8890*/  HADD2.F32 R64, -RZ, R161.H1_H1 ;  /* 0x300000a1ff407230 */ /* 0x000fe40000004100 */
[----:B------:R-:W-:Y:S02]  /*88a0*/  HADD2.F32 R53, -RZ, R78.H0_H0 ;  /* 0x2000004eff357230 */ /* 0x000fe40000004100 */
[----:B------:R-:W-:Y:S01]  /*88b0*/  FMUL.FTZ R78, R49, R76 ;  /* 0x0000004c314e7220 */ /* 0x000fe20000410000 */
[----:B------:R-:W-:-:S02]  /*88c0*/  HADD2.F32 R51, -RZ, R51.H1_H1 ;  /* 0x30000033ff337230 */ /* 0x000fc40000004100 */
[C---:B------:R-:W-:Y:S01]  /*88d0*/  FMUL.FTZ R76, R39.reuse, R76 ;  /* 0x0000004c274c7220 */ /* 0x040fe20000410000 */
[----:B------:R-:W-:Y:S02]  /*88e0*/  HADD2.F32 R54, -RZ, R37.H1_H1 ;  /* 0x30000025ff367230 */ /* 0x000fe40000004100 */
[-C--:B------:R-:W-:Y:S01]  /*88f0*/  FFMA.FTZ R37, R39, R64.reuse, -R78 ;  /* 0x0000004027257223 */ /* 0x080fe2000001084e */
[----:B------:R-:W-:Y:S02]  /*8900*/  HADD2.F32 R66, -RZ, R66.H0_H0 ;  /* 0x20000042ff427230 */ /* 0x000fe40000004100 */
[-C--:B------:R-:W-:Y:S01]  /*8910*/  FMUL.FTZ R55, R51, R53.reuse ;  /* 0x0000003533377220 */ /* 0x080fe20000410000 */
[----:B------:R-:W-:Y:S01]  /*8920*/  FFMA.FTZ R39, R49, R64, R76 ;  /* 0x0000004031277223 */ /* 0x000fe2000001004c */
[C---:B------:R-:W-:Y:S01]  /*8930*/  FMUL.FTZ R80, R54.reuse, R53 ;  /* 0x0000003536507220 */ /* 0x040fe20000410000 */
[----:B------:R-:W-:Y:S02]  /*8940*/  HADD2.F32 R53, -RZ, R48.H0_H0 ;  /* 0x20000030ff357230 */ /* 0x000fe40000004100 */
[----:B------:R-:W-:Y:S01]  /*8950*/  FFMA.FTZ R54, R54, R66, -R55 ;  /* 0x0000004236367223 */ /* 0x000fe20000010837 */
[----:B------:R-:W-:-:S02]  /*8960*/  HADD2.F32 R49, -RZ, R36.H0_H0 ;  /* 0x20000024ff317230 */ /* 0x000fc40000004100 */
[----:B------:R-:W-:Y:S01]  /*8970*/  FFMA.FTZ R64, R51, R66, R80 ;  /* 0x0000004233407223 */ /* 0x000fe20000010050 */
[----:B------:R-:W-:Y:S01]  /*8980*/  HADD2.F32 R48, -RZ, R32.H0_H0 ;  /* 0x20000020ff307230 */ /* 0x000fe20000004100 */
[----:B------:R-:W-:Y:S01]  /*8990*/  F2FP.F16.F32.PACK_AB R33, R50, R33 ;  /* 0x000000213221723e */ /* 0x000fe200000000ff */
[----:B------:R-:W-:Y:S01]  /*89a0*/  HADD2.F32 R36, -RZ, R36.H1_H1 ;  /* 0x30000024ff247230 */ /* 0x000fe20000004100 */
[----:B------:R-:W-:Y:S01]  /*89b0*/  F2FP.F16.F32.PACK_AB R54, R54, R37 ;  /* 0x000000253636723e */ /* 0x000fe200000000ff */
[----:B------:R-:W-:Y:S01]  /*89c0*/  HADD2.F32 R175, -RZ, R175.H0_H0 ;  /* 0x200000afffaf7230 */ /* 0x000fe20000004100 */
[----:B------:R-:W-:Y:S01]  /*89d0*/  F2FP.F16.F32.PACK_AB R37, R52, R35 ;  /* 0x000000233425723e */ /* 0x000fe200000000ff */
[----:B------:R-:W-:Y:S02]  /*89e0*/  HADD2.F32 R32, -RZ, R32.H1_H1 ;  /* 0x30000020ff207230 */ /* 0x000fe40000004100 */
[----:B------:R-:W-:Y:S01]  /*89f0*/  FMUL.FTZ R65, R36, R53 ;  /* 0x0000003524417220 */ /* 0x000fe20000410000 */
[----:B------:R-:W-:-:S02]  /*8a00*/  HADD2.F32 R162, -RZ, R162.H0_H0 ;  /* 0x200000a2ffa27230 */ /* 0x000fc40000004100 */
[C---:B------:R-:W-:Y:S01]  /*8a10*/  FMUL.FTZ R55, R49.reuse, R175 ;  /* 0x000000af31377220 */ /* 0x040fe20000410000 */
[----:B------:R-:W-:Y:S02]  /*8a20*/  HADD2.F32 R51, -RZ, R44.H0_H0 ;  /* 0x2000002cff337230 */ /* 0x000fe40000004100 */
[----:B------:R-:W-:Y:S01]  /*8a30*/  FMUL.FTZ R53, R32, R53 ;  /* 0x0000003520357220 */ /* 0x000fe20000410000 */
[C---:B------:R-:W-:Y:S01]  /*8a40*/  FMUL.FTZ R44, R48.reuse, R175 ;  /* 0x000000af302c7220 */ /* 0x040fe20000410000 */
[-C--:B------:R-:W-:Y:S01]  /*8a50*/  FFMA.FTZ R55, R48, R162.reuse, -R55 ;  /* 0x000000a230377223 */ /* 0x080fe20000010837 */
[----:B------:R-:W-:Y:S02]  /*8a60*/  HADD2.F32 R173, -RZ, R173.H0_H0 ;  /* 0x200000adffad7230 */ /* 0x000fe40000004100 */
[-C--:B------:R-:W-:Y:S01]  /*8a70*/  FFMA.FTZ R53, R36, R51.reuse, R53 ;  /* 0x0000003324357223 */ /* 0x080fe20000010035 */
[----:B------:R-:W-:Y:S01]  /*8a80*/  FFMA.FTZ R44, R49, R162, R44 ;  /* 0x000000a2312c7223 */ /* 0x000fe2000001002c */
[----:B------:R-:W-:Y:S01]  /*8a90*/  FFMA.FTZ R48, R32, R51, -R65 ;  /* 0x0000003320307223 */ /* 0x000fe20000010841 */
[----:B------:R-:W-:Y:S01]  /*8aa0*/  HADD2.F32 R36, -RZ, R38.H0_H0 ;  /* 0x20000026ff247230 */ /* 0x000fe20000004100 */
[----:B------:R-:W-:Y:S01]  /*8ab0*/  F2FP.F16.F32.PACK_AB R39, R64, R39 ;  /* 0x000000274027723e */ /* 0x000fe200000000ff */
[----:B------:R-:W-:Y:S01]  /*8ac0*/  HADD2.F32 R49, -RZ, R47.H0_H0 ;  /* 0x2000002fff317230 */ /* 0x000fe20000004100 */
[----:B------:R-:W-:Y:S01]  /*8ad0*/  MOV R35, R54 ;  /* 0x0000003600237202 */ /* 0x000fe20000000f00 */
        /* <DEDUP_REMOVED lines=17> */
.L_x_4260:
[----:B------:R-:W-:Y:S05]  /*8bf0*/  BSYNC B2 ;  /* 0x0000000000027941 */ /* 0x000fea0003800000 */
.L_x_4259:
[----:B------:R-:W-:Y:S02]  /*8c00*/  ULDC.64 UR4, c[0x0][0x208] ;  /* 0x0000820000047ab9 */ /* 0x000fe40000000a00 */
[----:B0-----:R4:W-:Y:S04]  /*8c10*/  STG.E.128 desc[UR4][R40.64], R32 ;  /* 0x0000002028007986 */ /* 0x0019e8000c101d04 */
[----:B--2---:R4:W-:Y:S02]  /*8c20*/  @!P3 STG.E.128 desc[UR4][R42.64], R36 ;  /* 0x000000242a00b986 */ /* 0x0049e4000c101d04 */
.L_x_4258:
[----:B------:R-:W-:Y:S05]  /*8c30*/  BSYNC B1 ;  /* 0x0000000000017941 */ /* 0x000fea0003800000 */
.L_x_4257:
        /* <DEDUP_REMOVED lines=34> */
[----:B0-----:R-:W-:Y:S01]  /*8e60*/  IMAD.MOV.U32 R49, RZ, RZ, R32 ;  /* 0x000000ffff317224 */ /* 0x001fe200078e0020 */
[----:B--2---:R-:W-:Y:S01]  /*8e70*/  MOV R32, R37 ;  /* 0x0000002500207202 */ /* 0x004fe20000000f00 */
[----:B------:R-:W-:Y:S01]  /*8e80*/  IMAD.MOV.U32 R50, RZ, RZ, R36 ;  /* 0x000000ffff327224 */ /* 0x000fe200078e0024 */
[----:B------:R-:W-:Y:S01]  /*8e90*/  SHF.R.U32.HI R54, RZ, 0x10, R73 ;  /* 0x00000010ff367819 */ /* 0x000fe20000011649 */
[----:B------:R-:W-:Y:S01]  /*8ea0*/  IMAD.MOV.U32 R51, RZ, RZ, R39 ;  /* 0x000000ffff337224 */ /* 0x000fe200078e0027 */
[--C-:B------:R-:W-:Y:S01]  /*8eb0*/  SHF.R.U32.HI R52, RZ, 0x10, R61.reuse ;  /* 0x00000010ff347819 */ /* 0x100fe2000001163d */
[----:B------:R-:W-:Y:S01]  /*8ec0*/  HADD2.F32 R55, -RZ, R160.H1_H1 ;  /* 0x300000a0ff377230 */ /* 0x000fe20000004100 */
[----:B------:R-:W-:Y:S01]  /*8ed0*/  SHF.R.U64 R47, R60, 0x10, R61 ;  /* 0x000000103c2f7819 */ /* 0x000fe2000000123d */
[--C-:B------:R-:W-:Y:S01]  /*8ee0*/  HADD2.F32 R36, -RZ, R32.reuse.H0_H0 ;  /* 0x20000020ff247230 */ /* 0x100fe20000004100 */
[--C-:B------:R-:W-:Y:S01]  /*8ef0*/  SHF.R.U64 R46, R74, 0x10, R75.reuse ;  /* 0x000000104a2e7819 */ /* 0x100fe2000000124b */
[----:B------:R-:W-:Y:S01]  /*8f00*/  HADD2.F32 R39, -RZ, R32.H1_H1 ;  /* 0x30000020ff277230 */ /* 0x000fe20000004100 */
[----:B------:R-:W-:Y:S01]  /*8f10*/  SHF.R.U32.HI R74, RZ, 0x10, R75 ;  /* 0x00000010ff4a7819 */ /* 0x000fe2000001164b */
[----:B------:R-:W-:Y:S01]  /*8f20*/  IMAD.MOV.U32 R37, RZ, RZ, R35 ;  /* 0x000000ffff257224 */ /* 0x000fe200078e0023 */
[--C-:B------:R-:W-:Y:S01]  /*8f30*/  SHF.R.U64 R44, R62, 0x10, R63.reuse ;  /* 0x000000103e2c7819 */ /* 0x100fe2000000123f */
[--C-:B------:R-:W-:Y:S01]  /*8f40*/  HADD2.F32 R32, -RZ, R33.reuse.H0_H0 ;  /* 0x20000021ff207230 */ /* 0x100fe20000004100 */
[----:B------:R-:W-:Y:S01]  /*8f50*/  SHF.R.U32.HI R62, RZ, 0x10, R63 ;  /* 0x00000010ff3e7819 */ /* 0x000fe2000001163f */
        /* <DEDUP_REMOVED lines=18> */
[----:B------:R-:W-:Y:S02]  /*9080*/  HADD2.F32 R53, -RZ, R157.H1_H1 ;  /* 0x3000009dff357230 */ /* 0x000fe40000004100 */
[----:B------:R-:W-:Y:S02]  /*9090*/  HADD2.F32 R39, -RZ, R37.H0_H0 ;  /* 0x20000025ff277230 */ /* 0x000fe40000004100 */
[----:B------:R-:W-:Y:S01]  /*90a0*/  FMUL.FTZ R64, R51, R60 ;  /* 0x0000003c33407220 */ /* 0x000fe20000410000 */
[----:B------:R-:W-:-:S02]  /*90b0*/  HADD2.F32 R54, -RZ, R62.H0_H0 ;  /* 0x2000003eff367230 */ /* 0x000fc40000004100 */
[-C--:B------:R-:W-:Y:S01]  /*90c0*/  FMUL.FTZ R62, R52, R55.reuse ;  /* 0x00000037343e7220 */ /* 0x080fe20000410000 */
[----:B------:R-:W-:Y:S02]  /*90d0*/  HADD2.F32 R37, -RZ, R37.H1_H1 ;  /* 0x30000025ff257230 */ /* 0x000fe40000004100 */
[C---:B------:R-:W-:Y:S01]  /*90e0*/  FMUL.FTZ R55, R39.reuse, R55 ;  /* 0x0000003727377220 */ /* 0x040fe20000410000 */
[----:B------:R-:W-:Y:S02]  /*90f0*/  HADD2.F32 R160, -RZ, R160.H0_H0 ;  /* 0x200000a0ffa07230 */ /* 0x000fe40000004100 */
[----:B------:R-:W-:Y:S01]  /*9100*/  FFMA.FTZ R62, R39, R53, -R62 ;  /* 0x00000035273e7223 */ /* 0x000fe2000001083e */
[----:B------:R-:W-:Y:S02]  /*9110*/  HADD2.F32 R39, -RZ, R50.H0_H0 ;  /* 0x20000032ff277230 */ /* 0x000fe40000004100 */
[C---:B------:R-:W-:Y:S01]  /*9120*/  FMUL.FTZ R66, R37.reuse, R60 ;  /* 0x0000003c25427220 */ /* 0x040fe20000410000 */
[----:B------:R-:W-:Y:S01]  /*9130*/  FFMA.FTZ R61, R37, R54, -R64 ;  /* 0x00000036253d7223 */ /* 0x000fe20000010840 */
[----:B------:R-:W-:-:S02]  /*9140*/  HADD2.F32 R37, -RZ, R49.H0_H0 ;  /* 0x20000031ff257230 */ /* 0x000fc40000004100 */
[----:B------:R-:W-:Y:S01]  /*9150*/  FFMA.FTZ R60, R52, R53, R55 ;  /* 0x00000035343c7223 */ /* 0x000fe20000010037 */
[----:B------:R-:W-:Y:S02]  /*9160*/  HADD2.F32 R48, -RZ, R48.H0_H0 ;  /* 0x20000030ff307230 */ /* 0x000fe40000004100 */
[----:B------:R-:W-:Y:S01]  /*9170*/  FMUL.FTZ R52, R39, R160 ;  /* 0x000000a027347220 */ /* 0x000fe20000410000 */
[----:B------:R-:W-:Y:S02]  /*9180*/  HADD2.F32 R50, -RZ, R50.H1_H1 ;  /* 0x30000032ff327230 */ /* 0x000fe40000004100 */
[----:B------:R-:W-:Y:S01]  /*9190*/  FFMA.FTZ R63, R51, R54, R66 ;  /* 0x00000036333f7223 */ /* 0x000fe20000010042 */
[----:B------:R-:W-:Y:S02]  /*91a0*/  HADD2.F32 R49, -RZ, R49.H1_H1 ;  /* 0x30000031ff317230 */ /* 0x000fe40000004100 */
[----:B------:R-:W-:Y:S01]  /*91b0*/  FMUL.FTZ R160, R37, R160 ;  /* 0x000000a025a07220 */ /* 0x000fe20000410000 */
[----:B------:R-:W-:-:S02]  /*91c0*/  HADD2.F32 R158, -RZ, R158.H0_H0 ;  /* 0x2000009eff9e7230 */ /* 0x000fc40000004100 */
[CC--:B------:R-:W-:Y:S01]  /*91d0*/  FMUL.FTZ R54, R50.reuse, R48.reuse ;  /* 0x0000003032367220 */ /* 0x0c0fe20000410000 */
[----:B------:R-:W-:Y:S02]  /*91e0*/  HADD2.F32 R47, -RZ, R47.H0_H0 ;  /* 0x2000002fff2f7230 */ /* 0x000fe40000004100 */
[----:B------:R-:W-:Y:S01]  /*91f0*/  FMUL.FTZ R53, R49, R48 ;  /* 0x0000003031357220 */ /* 0x000fe20000410000 */
[----:B------:R-:W-:Y:S02]  /*9200*/  HADD2.F32 R48, -RZ, R157.H0_H0 ;  /* 0x2000009dff307230 */ /* 0x000fe40000004100 */
[-C--:B------:R-:W-:Y:S01]  /*9210*/  FFMA.FTZ R160, R39, R158.reuse, R160 ;  /* 0x0000009e27a07223 */ /* 0x080fe200000100a0 */
[----:B------:R-:W-:Y:S01]  /*9220*/  FFMA.FTZ R52, R37, R158, -R52 ;  /* 0x0000009e25347223 */ /* 0x000fe20000010834 */
[-C--:B------:R-:W-:Y:S01]  /*9230*/  FFMA.FTZ R51, R49, R47.reuse, -R54 ;  /* 0x0000002f31337223 */ /* 0x080fe20000010836 */
[----:B------:R-:W-:Y:S01]  /*9240*/  FFMA.FTZ R53, R50, R47, R53 ;  /* 0x0000002f32357223 */ /* 0x000fe20000010035 */
[----:B------:R-:W-:Y:S01]  /*9250*/  HADD2.F32 R39, -RZ, R38.H0_H0 ;  /* 0x20000026ff277230 */ /* 0x000fe20000004100 */
[----:B------:R-:W-:Y:S01]  /*9260*/  F2FP.F16.F32.PACK_AB R61, R61, R62 ;  /* 0x0000003e3d3d723e */ /* 0x000fe200000000ff */
[----:B------:R-:W-:Y:S01]  /*9270*/  HADD2.F32 R50, -RZ, R159.H0_H0 ;  /* 0x2000009fff327230 */ /* 0x000fe20000004100 */
[----:B------:R-:W-:Y:S01]  /*9280*/  F2FP.F16.F32.PACK_AB R32, R51, R52 ;  /* 0x000000343320723e */ /* 0x000fe200000000ff */
[----:B------:R-:W-:-:S02]  /*9290*/  HADD2.F32 R49, -RZ, R46.H0_H0 ;  /* 0x2000002eff317230 */ /* 0x000fc40000004100 */
[----:B------:R-:W-:Y:S02]  /*92a0*/  HADD2.F32 R37, -RZ, R34.H0_H0 ;  /* 0x20000022ff257230 */ /* 0x000fe40000004100 */
[----:B------:R-:W-:Y:S02]  /*92b0*/  HADD2.F32 R38, -RZ, R38.H1_H1 ;  /* 0x30000026ff267230 */ /* 0x000fe40000004100 */
[----:B------:R-:W-:Y:S02]  /*92c0*/  HADD2.F32 R34, -RZ, R34.H1_H1 ;  /* 0x30000022ff227230 */ /* 0x000fe40000004100 */
[----:B------:R-:W-:Y:S02]  /*92d0*/  HADD2.F32 R47, -RZ, R44.H0_H0 ;  /* 0x2000002cff2f7230 */ /* 0x000fe40000004100 */
        /* <DEDUP_REMOVED lines=8> */
[----:B------:R-:W-:Y:S01]  /*9360*/  F2FP.F16.F32.PACK_AB R37, R36, R33 ;  /* 0x000000212425723e */ /* 0x000fe200000000ff */
[----:B------:R-:W-:Y:S01]  /*9370*/  IMAD.MOV.U32 R33, RZ, RZ, R35 ;  /* 0x000000ffff217224 */ /* 0x000fe200078e0023 */
[----:B------:R-:W-:Y:S01]  /*9380*/  F2FP.F16.F32.PACK_AB R39, R63, R60 ;  /* 0x0000003c3f27723e */ /* 0x000fe200000000ff */
[----:B------:R-:W-:Y:S01]  /*9390*/  IMAD.MOV.U32 R35, RZ, RZ, R61 ;  /* 0x000000ffff237224 */ /* 0x000fe200078e003d */
[----:B------:R-:W-:-:S02]  /*93a0*/  F2FP.F16.F32.PACK_AB R36, R53, R160 ;  /* 0x000000a03524723e */ /* 0x000fc400000000ff */
[----:B------:R-:W-:Y:S02]  /*93b0*/  F2FP.F16.F32.PACK_AB R34, R55, R44 ;  /* 0x0000002c3722723e */ /* 0x000fe400000000ff */
[----:B------:R-:W-:-:S07]  /*93c0*/  F2FP.F16.F32.PACK_AB R38, R49, R50 ;  /* 0x000000323126723e */ /* 0x000fce00000000ff */
.L_x_4264:
[----:B------:R-:W-:Y:S05]  /*93d0*/  BSYNC B2 ;  /* 0x0000000000027941 */ /* 0x000fea0003800000 */
.L_x_4263:
[----:B------:R-:W-:Y:S02]  /*93e0*/  ULDC.64 UR4, c[0x0][0x208] ;  /* 0x0000820000047ab9 */ /* 0x000fe40000000a00 */
[----:B0-----:R0:W-:Y:S04]  /*93f0*/  STG.E.128 desc[UR4][R40.64], R32 ;  /* 0x0000002028007986 */ /* 0x0011e8000c101d04 */
[----:B--2---:R0:W-:Y:S02]  /*9400*/  @!P3 STG.E.128 desc[UR4][R42.64], R36 ;  /* 0x000000242a00b986 */ /* 0x0041e4000c101d04 */
.L_x_4262:
[----:B------:R-:W-:Y:S05]  /*9410*/  BSYNC B1 ;  /* 0x0000000000017941 */ /* 0x000fea0003800000 */
.L_x_4261:
[----:B------:R-:W-:-:S13]  /*9420*/  ISETP.NE.AND P3, PT, R25, RZ, PT ;  /* 0x000000ff1900720c */ /* 0x000fda0003f65270 */
[----:B------:R-:W-:Y:S05]  /*9430*/  @!P3 BRA `(.L_x_4215) ;  /* 0x0000000800dcb947 */ /* 0x000fea0003800000 */
[----:B------:R-:W-:Y:S01]  /*9440*/  LOP3.LUT P5, RZ, R16, 0x1, RZ, 0xc0, !PT ;  /* 0x0000000110ff7812 */ /* 0x000fe200078ac0ff */
[----:B------:R-:W-:Y:S01]  /*9450*/  BSSY B1, `(.L_x_4265) ;  /* 0x0000070000017945 */ /* 0x000fe20003800000 */
[----:B0---4-:R-:W-:Y:S02]  /*9460*/  IADD3 R35, P3, P4, R108, R128, R15 ;  /* 0x000000806c237210 */ /* 0x011fe40007c7e00f */
[----:B------:R-:W-:Y:S02]  /*9470*/  SEL R149, R124, R149, !P5 ;  /* 0x000000957c957207 */ /* 0x000fe40006800000 */
[----:B---3--:R-:W-:Y:S02]  /*9480*/  IADD3.X R38, R4, R45, R112, P3, P4 ;  /* 0x0000002d04267210 */ /* 0x008fe40001fe8470 */
[----:B------:R-:W-:Y:S02]  /*9490*/  SHF.R.S32.HI R32, RZ, 0x1f, R149 ;  /* 0x0000001fff207819 */ /* 0x000fe40000011495 */
[----:B------:R-:W-:-:S02]  /*94a0*/  LEA R40, P3, R35, R120, 0x1 ;  /* 0x0000007823287211 */ /* 0x000fc400078608ff */
[----:B------:R-:W-:Y:S02]  /*94b0*/  LEA.HI R32, R32, R149, RZ, 0x4 ;  /* 0x0000009520207211 */ /* 0x000fe400078f20ff */
[----:B------:R-:W-:Y:S02]  /*94c0*/  LEA.HI.X R41, R35, R121, R38, 0x1, P3 ;  /* 0x0000007923297211 */ /* 0x000fe400018f0c26 */
[----:B------:R-:W-:Y:S02]  /*94d0*/  LEA.HI.SX32 R32, R32, R115, 0x1c ;  /* 0x0000007320207211 */ /* 0x000fe400078fe2ff */
[----:B------:R-:W-:Y:S02]  /*94e0*/  ISETP.GE.AND P3, PT, R199, R119, PT ;  /* 0x00000077c700720c */ /* 0x000fe40003f66270 */
[----:B------:R-:W-:Y:S02]  /*94f0*/  SHF.R.S32.HI R33, RZ, 0x1f, R32 ;  /* 0x0000001fff217819 */ /* 0x000fe40000011420 */
[----:B------:R-:W-:-:S02]  /*9500*/  SHF.L.U32 R42, R32, 0x3, RZ ;  /* 0x00000003202a7819 */ /* 0x000fc400000006ff */
        /* <DEDUP_REMOVED lines=13> */
[----:B------:R-:W-:Y:S01]  /*95e0*/  SHF.R.U32.HI R50, RZ, 0x10, R69 ;  /* 0x00000010ff327819 */ /* 0x000fe20000011645 */
[----:B--2---:R-:W-:Y:S01]  /*95f0*/  IMAD.MOV.U32 R44, RZ, RZ, R36 ;  /* 0x000000ffff2c7224 */ /* 0x004fe200078e0024 */
[----:B------:R-:W-:Y:S01]  /*9600*/  MOV R46, R38 ;  /* 0x00000026002e7202 */ /* 0x000fe20000000f00 */
[----:B0-----:R-:W-:Y:S01]  /*9610*/  IMAD.MOV.U32 R36, RZ, RZ, R34 ;  /* 0x000000ffff247224 */ /* 0x001fe200078e0022 */
        /* <DEDUP_REMOVED lines=27> */
[----:B------:R-:W-:Y:S02]  /*97d0*/  HADD2.F32 R48, -RZ, R70.H0_H0 ;  /* 0x20000046ff307230 */ /* 0x000fe40000004100 */
[----:B------:R-:W-:Y:S01]  /*97e0*/  FMUL.FTZ R47, R33, R47 ;  /* 0x0000002f212f7220 */ /* 0x000fe20000410000 */
[----:B------:R-:W-:Y:S01]  /*97f0*/  HADD2.F32 R35, -RZ, R35.H1_H1 ;  /* 0x30000023ff237230 */ /* 0x000fe20000004100 */
[----:B------:R-:W-:Y:S01]  /*9800*/  SHF.R.U64 R61, R56, 0x10, R57 ;  /* 0x00000010383d7819 */ /* 0x000fe20000001239 */
[----:B------:R-:W-:-:S02]  /*9810*/  HADD2.F32 R37, -RZ, R152.H1_H1 ;  /* 0x30000098ff257230 */ /* 0x000fc40000004100 */
[-C--:B------:R-:W-:Y:S01]  /*9820*/  FMUL.FTZ R56, R39, R48.reuse ;  /* 0x0000003027387220 */ /* 0x080fe20000410000 */
[----:B------:R-:W-:Y:S02]  /*9830*/  HADD2.F32 R38, -RZ, R58.H0_H0 ;  /* 0x2000003aff267230 */ /* 0x000fe40000004100 */
[----:B------:R-:W-:Y:S01]  /*9840*/  FMUL.FTZ R58, R35, R48 ;  /* 0x00000030233a7220 */ /* 0x000fe20000410000 */
[----:B------:R-:W-:Y:S02]  /*9850*/  HADD2.F32 R156, -RZ, R156.H0_H0 ;  /* 0x2000009cff9c7230 */ /* 0x000fe40000004100 */
[-C--:B------:R-:W-:Y:S01]  /*9860*/  FFMA.FTZ R48, R34, R37.reuse, R47 ;  /* 0x0000002522307223 */ /* 0x080fe2000001002f */
[----:B------:R-:W-:Y:S01]  /*9870*/  FFMA.FTZ R54, R33, R37, -R54 ;  /* 0x0000002521367223 */ /* 0x000fe20000010836 */
        /* <DEDUP_REMOVED lines=14> */
[----:B------:R-:W-:Y:S02]  /*9960*/  HADD2.F32 R154, -RZ, R154.H0_H0 ;  /* 0x2000009aff9a7230 */ /* 0x000fe40000004100 */
[----:B------:R-:W-:Y:S01]  /*9970*/  FFMA.FTZ R38, R33, R153, -R38 ;  /* 0x0000009921267223 */ /* 0x000fe20000010826 */
[----:B------:R-:W-:Y:S02]  /*9980*/  HADD2.F32 R33, -RZ, R46.H0_H0 ;  /* 0x2000002eff217230 */ /* 0x000fe40000004100 */
[-C--:B------:R-:W-:Y:S01]  /*9990*/  FFMA.FTZ R47, R32, R35.reuse, -R47 ;  /* 0x00000023202f7223 */ /* 0x080fe2000001082f */
[----:B------:R-:W-:Y:S01]  /*99a0*/  FFMA.FTZ R44, R44, R35, R37 ;  /* 0x000000232c2c7223 */ /* 0x000fe20000010025 */
[----:B------:R-:W-:Y:S02]  /*99b0*/  HADD2.F32 R35, -RZ, R53.H0_H0 ;  /* 0x20000035ff237230 */ /* 0x000fe40000004100 */
[----:B------:R-:W-:Y:S01]  /*99c0*/  FFMA.FTZ R39, R34, R153, R39 ;  /* 0x0000009922277223 */ /* 0x000fe20000010027 */
[----:B------:R-:W-:-:S02]  /*99d0*/  HADD2.F32 R32, -RZ, R36.H0_H0 ;  /* 0x20000024ff207230 */ /* 0x000fc40000004100 */
[----:B------:R-:W-:Y:S01]  /*99e0*/  FMUL.FTZ R37, R33, R154 ;  /* 0x0000009a21257220 */ /* 0x000fe20000410000 */
        /* <DEDUP_REMOVED lines=18> */
[----:B------:R-:W-:Y:S01]  /*9b10*/  F2FP.F16.F32.PACK_AB R38, R35, R154 ;  /* 0x0000009a2326723e */ /* 0x000fe200000000ff */
[----:B------:R-:W-:Y:S01]  /*9b20*/  IMAD.MOV.U32 R37, RZ, RZ, R49 ;  /* 0x000000ffff257224 */ /* 0x000fe200078e0031 */
[----:B------:R-:W-:Y:S01]  /*9b30*/  F2FP.F16.F32.PACK_AB R33, R52, R51 ;  /* 0x000000333421723e */ /* 0x000fe200000000ff */
[----:B------:R-:W-:-:S07]  /*9b40*/  IMAD.MOV.U32 R35, RZ, RZ, R54 ;  /* 0x000000ffff237224 */ /* 0x000fce00078e0036 */
.L_x_4266:
[----:B------:R-:W-:Y:S05]  /*9b50*/  BSYNC B1 ;  /* 0x0000000000017941 */ /* 0x000fea0003800000 */
.L_x_4265:
[----:B------:R-:W-:Y:S01]  /*9b60*/  ISETP.GE.AND P3, PT, R42, R147, PT ;  /* 0x000000932a00720c */ /* 0x000fe20003f66270 */
[----:B------:R-:W-:Y:S02]  /*9b70*/  ULDC.64 UR4, c[0x0][0x208] ;  /* 0x0000820000047ab9 */ /* 0x000fe40000000a00 */
[----:B0-----:R0:W-:Y:S10]  /*9b80*/  STG.E.128 desc[UR4][R40.64], R32 ;  /* 0x0000002028007986 */ /* 0x0011f4000c101d04 */
[----:B------:R-:W-:Y:S05]  /*9b90*/  @P3 BRA `(.L_x_4215) ;  /* 0x0000000400043947 */ /* 0x000fea0003800000 */
[--C-:B0-----:R-:W-:Y:S01]  /*9ba0*/  SHF.R.S32.HI R32, RZ, 0x1f, R42.reuse ;  /* 0x0000001fff207819 */ /* 0x101fe2000001142a */
[----:B------:R-:W-:Y:S01]  /*9bb0*/  ULDC.64 UR4, c[0x0][0x208] ;  /* 0x0000820000047ab9 */ /* 0x000fe20000000a00 */
[----:B------:R-:W-:-:S04]  /*9bc0*/  IADD3 R42, P3, P4, R108, R128, R42 ;  /* 0x000000806c2a7210 */ /* 0x000fc80007c7e02a */
[----:B------:R-:W-:Y:S02]  /*9bd0*/  IADD3.X R45, R4, R45, R32, P3, P4 ;  /* 0x0000002d042d7210 */ /* 0x000fe40001fe8420 */
[----:B------:R-:W-:-:S04]  /*9be0*/  LEA R120, P3, R42, R120, 0x1 ;  /* 0x000000782a787211 */ /* 0x000fc800078608ff */
[----:B------:R-:W-:-:S05]  /*9bf0*/  LEA.HI.X R121, R42, R121, R45, 0x1, P3 ;  /* 0x000000792a797211 */ /* 0x000fca00018f0c2d */
[----:B--2---:R0:W-:Y:S01]  /*9c00*/  STG.E.128 desc[UR4][R120.64], R36 ;  /* 0x0000002478007986 */ /* 0x0041e2000c101d04 */
[----:B------:R-:W-:Y:S05]  /*9c10*/  BRA `(.L_x_4215) ;  /* 0x0000000000e47947 */ /* 0x000fea0003800000 */
.L_x_4182:
[----:B------:R-:W-:-:S04]  /*9c20*/  ULOP3.LUT UR4, UR60, 0x1, URZ, 0xfc, !UPT ;  /* 0x000000013c047892 */ /* 0x000fc8000f8efc3f */
[----:B------:R-:W-:-:S06]  /*9c30*/  UISETP.NE.AND UP0, UPT, UR4, 0x3, UPT ;  /* 0x000000030400788c */ /* 0x000fcc000bf05270 */
[----:B------:R-:W-:-:S13]  /*9c40*/  PLOP3.LUT P2, PT, PT, PT, UP0, 0x80, 0x0 ;  /* 0x000000000000781c */ /* 0x000fda0003f4f008 */
[----:B------:R-:W-:Y:S05]  /*9c50*/  @!P2 BRA `(.L_x_4267) ;  /* 0x000000000004a947 */ /* 0x000fea0003800000 */
[----:B------:R-:W-:Y:S01]  /*9c60*/  BPT.TRAP 0x1 ;  /* 0x000000040000795c */ /* 0x000fe20000300000 */
.L_x_4267:
[----:B------:R-:W-:Y:S01]  /*9c70*/  IMAD R89, R22, 0x8, R17 ;  /* 0x0000000816597824 */ /* 0x000fe200078e0211 */
[----:B------:R-:W-:Y:S01]  /*9c80*/  SHF.L.U32 R90, R204, 0x1f, RZ ;  /* 0x0000001fcc5a7819 */ /* 0x000fe200000006ff */
[----:B------:R-:W-:Y:S01]  /*9c90*/  IMAD R88, R2, -0x60, R24 ;  /* 0xffffffa002587824 */ /* 0x000fe200078e0218 */
[----:B------:R-:W-:Y:S02]  /*9ca0*/  BSSY B1, `(.L_x_4268) ;  /* 0x0000004000017945 */ /* 0x000fe40003800000 */
[----:B------:R-:W0:Y:S02]  /*9cb0*/  SYNCS.PHASECHK.TRANS64.TRYWAIT P3, [R89+URZ+0x30890], R90 ;  /* 0x0308905a590075a7 */ /* 0x000e24000806017f */
[----:B------:R-:W-:Y:S01]  /*9cc0*/  VIMNMX R88, R88, 0x60, PT ;  /* 0x0000006058587848 */ /* 0x000fe20003fe0100 */
[----:B0-----:R-:W-:Y:S06]  /*9cd0*/  @!P3 BRA `(.L_x_4269) ;  /* 0x000001dc009cb947 */ /* 0x001fec0003800000 */
.L_x_4589:
[----:B------:R-:W-:Y:S05]  /*9ce0*/  BSYNC B1 ;  /* 0x0000000000017941 */ /* 0x000fea0003800000 */
.L_x_4268:
[----:B------:R-:W-:Y:S01]  /*9cf0*/  ISETP.GE.AND P3, PT, R195, R88, PT ;  /* 0x00000058c300720c */ /* 0x000fe20003f66270 */
[----:B------:R-:W-:-:S12]  /*9d00*/  BSSY B1, `(.L_x_4270) ;  /* 0x0000015000017945 */ /* 0x000fd80003800000 */
[----:B------:R-:W-:Y:S05]  /*9d10*/  @P3 BRA `(.L_x_4271) ;  /* 0x00000000004c3947 */ /* 0x000fea0003800000 */
[----:B------:R-:W-:Y:S01]  /*9d20*/  ISETP.NE.AND P3, PT, R20, RZ, PT ;  /* 0x000000ff1400720c */ /* 0x000fe20003f65270 */
[----:B------:R-:W-:-:S12]  /*9d30*/  ULDC.64 UR4, c[0x0][0x208] ;  /* 0x0000820000047ab9 */ /* 0x000fd80000000a00 */
[----:B------:R-:W1:Y:S04]  /*9d40*/  @P3 LDS.128 R32, [R30+0x1e000] ;  /* 0x01e000001e203984 */ /* 0x000e680000000c00 */
[----:B-1----:R-:W-:Y:S01]  /*9d50*/  @P3 STG.E.128 desc[UR4][R38.64], R32 ;  /* 0x0000002026003986 */ /* 0x002fe2000c101d04 */
[----:B------:R-:W-:-:S13]  /*9d60*/  ISETP.NE.AND P3, PT, R21, RZ, PT ;  /* 0x000000ff1500720c */ /* 0x000fda0003f65270 */
        /* <DEDUP_REMOVED lines=13> */
[----:B-1----:R1:W-:Y:S02]  /*9e40*/  @P3 STG.E.128 desc[UR4][R38.64+0x140], R32 ;  /* 0x0001402026003986 */ /* 0x0023e4000c101d04 */
.L_x_4271:
[----:B------:R-:W-:Y:S05]  /*9e50*/  BSYNC B1 ;  /* 0x0000000000017941 */ /* 0x000fea0003800000 */
.L_x_4270:
[----:B------:R-:W-:-:S13]  /*9e60*/  ISETP.GE.AND P3, PT, R221, R88, PT ;  /* 0x00000058dd00720c */ /* 0x000fda0003f66270 */
[----:B------:R-:W-:Y:S05]  /*9e70*/  @P3 BRA `(.L_x_4215) ;  /* 0x00000000004c3947 */ /* 0x000fea0003800000 */
[----:B------:R-:W-:Y:S01]  /*9e80*/  ISETP.NE.AND P3, PT, R20, RZ, PT ;  /* 0x000000ff1400720c */ /* 0x000fe20003f65270 */
[----:B------:R-:W-:-:S12]  /*9e90*/  ULDC.64 UR4, c[0x0][0x208] ;  /* 0x0000820000047ab9 */ /* 0x000fd80000000a00 */
[----:B-1----:R-:W1:Y:S04]  /*9ea0*/  @P3 LDS.128 R32, [R30+0x20000] ;  /* 0x020000001e203984 */ /* 0x002e680000000c00 */
        /* <DEDUP_REMOVED lines=16> */
.L_x_4215:
[----:B------:R-:W-:Y:S05]  /*9fb0*/  BSYNC B0 ;  /* 0x0000000000007941 */ /* 0x000fea0003800000 */
.L_x_4181:
        /* <DEDUP_REMOVED lines=12> */
[----:B------:R-:W-:-:S04]  /*a080*/  @!P3 IADD3 R32, R89, 0x308a0, RZ ;  /* 0x000308a05920b810 */ /* 0x000fc80007ffe0ff */
[----:B------:R-:W-:-:S04]  /*a090*/  @!P3 PRMT R32, RZ, 0x654, R32 ;  /* 0x00000654ff20b816 */ /* 0x000fc80000000020 */
[----:B------:R0:W-:Y:S01]  /*a0a0*/  @!P3 SYNCS.ARRIVE.TRANS64.RED.A1T0 RZ, [R32+URZ], RZ ;  /* 0x000000ff20ffb9a7 */ /* 0x0001e2000810043f */
[----:B------:R-:W-:Y:S05]  /*a0b0*/  @!P2 BRA `(.L_x_4273) ;  /* 0x000000000004a947 */ /* 0x000fea0003800000 */
[----:B------:R-:W-:Y:S01]  /*a0c0*/  BPT.TRAP 0x1 ;  /* 0x000000040000795c */ /* 0x000fe20000300000 */
.L_x_4273:
[----:B------:R-:W-:Y:S05]  /*a0d0*/  BSYNC B0 ;  /* 0x0000000000007941 */ /* 0x000fea0003800000 */
.L_x_4272:
[----:B------:R-:W1:Y:S01]  /*a0e0*/  SYNCS.PHASECHK.TRANS64.TRYWAIT P2, [R89+URZ+0x308b0], R90 ;  /* 0x0308b05a590075a7 */ /* 0x000e62000804017f */
[----:B------:R-:W-:Y:S01]  /*a0f0*/  ULDC UR61, c[0x0][0x2e4] ;  /* 0x0000b900003d7ab9 */ /* 0x000fe20000000800 */
[----:B------:R-:W-:Y:S01]  /*a100*/  ULDC.64 UR56, c[0x0][0x318] ;  /* 0x0000c60000387ab9 */ /* 0x000fe20000000a00 */
[----:B------:R-:W-:Y:S01]  /*a110*/  ULDC.64 UR58, c[0x0][0x308] ;  /* 0x0000c200003a7ab9 */ /* 0x000fe20000000a00 */
[----:B------:R-:W-:Y:S04]  /*a120*/  BSSY B0, `(.L_x_4274) ;  /* 0x0000002000007945 */ /* 0x000fe80003800000 */
[----:B-1----:R-:W-:Y:S05]  /*a130*/  @!P2 BRA `(.L_x_4275) ;  /* 0x000001d80098a947 */ /* 0x002fea0003800000 */
.L_x_4590:
[----:B------:R-:W-:Y:S05]  /*a140*/  BSYNC B0 ;  /* 0x0000000000007941 */ /* 0x000fea0003800000 */
.L_x_4274:
[----:B------:R-:W-:Y:S01]  /*a150*/  ISETP.GE.AND P2, PT, R195, R88, PT ;  /* 0x00000058c300720c */ /* 0x000fe20003f46270 */
[----:B------:R-:W-:Y:S01]  /*a160*/  BSSY B0, `(.L_x_4276) ;  /* 0x000001e000007945 */ /* 0x000fe20003800000 */
[----:B------:R-:W-:-:S11]  /*a170*/  IMAD.WIDE R36, R2, 0x60, R122 ;  /* 0x0000006002247825 */ /* 0x000fd600078e027a */
[----:B------:R-:W-:Y:S05]  /*a180*/  @P2 BRA `(.L_x_4277) ;  /* 0x00000000006c2947 */ /* 0x000fea0003800000 */
[----:B------:R-:W-:Y:S01]  /*a190*/  IMAD R35, R37, UR56, RZ ;  /* 0x0000003825237c24 */ /* 0x000fe2000f8e02ff */
[----:B------:R-:W-:Y:S01]  /*a1a0*/  ULDC.64 UR4, c[0x0][0x208] ;  /* 0x0000820000047ab9 */ /* 0x000fe20000000a00 */
[----:B0-----:R-:W-:Y:S02]  /*a1b0*/  IMAD.MOV.U32 R32, RZ, RZ, R106 ;  /* 0x000000ffff207224 */ /* 0x001fe400078e006a */
[----:B------:R-:W-:Y:S02]  /*a1c0*/  IMAD.MOV.U32 R33, RZ, RZ, R29 ;  /* 0x000000ffff217224 */ /* 0x000fe400078e001d */
[C---:B------:R-:W-:Y:S02]  /*a1d0*/  IMAD R35, R36.reuse, UR57, R35 ;  /* 0x0000003924237c24 */ /* 0x040fe4000f8e0223 */
[----:B------:R-:W-:-:S04]  /*a1e0*/  IMAD.WIDE.U32 R32, R36, UR56, R32 ;  /* 0x0000003824207c25 */ /* 0x000fc8000f8e0020 */
[----:B------:R-:W-:Y:S01]  /*a1f0*/  IMAD.IADD R33, R33, 0x1, R35 ;  /* 0x0000000121217824 */ /* 0x000fe200078e0223 */
[----:B------:R-:W-:-:S04]  /*a200*/  LEA R38, P2, R32, UR58, 0x1 ;  /* 0x0000003a20267c11 */ /* 0x000fc8000f8408ff */
[----:B------:R-:W-:Y:S02]  /*a210*/  LEA.HI.X R39, R32, UR59, R33, 0x1, P2 ;  /* 0x0000003b20277c11 */ /* 0x000fe400090f0c21 */
[----:B------:R-:W-:-:S13]  /*a220*/  ISETP.GE.AND P2, PT, R192, UR61, PT ;  /* 0x0000003dc0007c0c */ /* 0x000fda000bf46270 */
[----:B------:R-:W0:Y:S04]  /*a230*/  @!P2 LDS.128 R32, [R30] ;  /* 0x000000001e20a984 */ /* 0x000e280000000c00 */
[----:B0-----:R-:W-:Y:S01]  /*a240*/  @!P2 STG.E.128 desc[UR4][R38.64], R32 ;  /* 0x000000202600a986 */ /* 0x001fe2000c101d04 */
[----:B------:R-:W-:-:S13]  /*a250*/  ISETP.GE.AND P2, PT, R198, UR61, PT ;  /* 0x0000003dc6007c0c */ /* 0x000fda000bf46270 */
[----:B------:R-:W0:Y:S04]  /*a260*/  @!P2 LDS.128 R32, [R31] ;  /* 0x000000001f20a984 */ /* 0x000e280000000c00 */
[----:B0-----:R-:W-:Y:S01]  /*a270*/  @!P2 STG.E.128 desc[UR4][R38.64+0x40], R32 ;  /* 0x000040202600a986 */ /* 0x001fe2000c101d04 */
[----:B------:R-:W-:-:S13]  /*a280*/  ISETP.GE.AND P2, PT, R199, UR61, PT ;  /* 0x0000003dc7007c0c */ /* 0x000fda000bf46270 */
[----:B------:R-:W0:Y:S04]  /*a290*/  @!P2 LDS.128 R32, [R30+0x3000] ;  /* 0x003000001e20a984 */ /* 0x000e280000000c00 */
        /* <DEDUP_REMOVED lines=9> */
[----:B0-----:R2:W-:Y:S02]  /*a330*/  @!P2 STG.E.128 desc[UR4][R38.64+0x140], R32 ;  /* 0x000140202600a986 */ /* 0x0015e4000c101d04 */
.L_x_4277:
[----:B------:R-:W-:Y:S05]  /*a340*/  BSYNC B0 ;  /* 0x0000000000007941 */ /* 0x000fea0003800000 */
.L_x_4276:
[----:B------:R-:W-:Y:S01]  /*a350*/  ISETP.GE.AND P2, PT, R221, R88, PT ;  /* 0x00000058dd00720c */ /* 0x000fe20003f46270 */
[----:B------:R-:W-:-:S12]  /*a360*/  BSSY B0, `(.L_x_4278) ;  /* 0x000001f000007945 */ /* 0x000fd80003800000 */
[----:B------:R-:W-:Y:S05]  /*a370*/  @P2 BRA `(.L_x_4279) ;  /* 0x0000000000742947 */ /* 0x000fea0003800000 */
[----:B--2---:R-:W-:Y:S01]  /*a380*/  IADD3 R35, P2, R36, 0x40, RZ ;  /* 0x0000004024237810 */ /* 0x004fe20007f5e0ff */
[----:B0-----:R-:W-:Y:S01]  /*a390*/  IMAD.MOV.U32 R32, RZ, RZ, R106 ;  /* 0x000000ffff207224 */ /* 0x001fe200078e006a */
[----:B------:R-:W-:Y:S01]  /*a3a0*/  MOV R33, R29 ;  /* 0x0000001d00217202 */ /* 0x000fe20000000f00 */
[----:B------:R-:W-:Y:S02]  /*a3b0*/  ULDC.64 UR4, c[0x0][0x208] ;  /* 0x0000820000047ab9 */ /* 0x000fe40000000a00 */
[----:B------:R-:W-:Y:S02]  /*a3c0*/  IMAD.X R36, RZ, RZ, R37, P2 ;  /* 0x000000ffff247224 */ /* 0x000fe400010e0625 */
[----:B------:R-:W-:-:S04]  /*a3d0*/  IMAD.WIDE.U32 R32, R35, UR56, R32 ;  /* 0x0000003823207c25 */ /* 0x000fc8000f8e0020 */
[----:B------:R-:W-:-:S04]  /*a3e0*/  IMAD R36, R36, UR56, RZ ;  /* 0x0000003824247c24 */ /* 0x000fc8000f8e02ff */
[----:B------:R-:W-:Y:S01]  /*a3f0*/  IMAD R35, R35, UR57, R36 ;  /* 0x0000003923237c24 */ /* 0x000fe2000f8e0224 */
[----:B------:R-:W-:-:S03]  /*a400*/  LEA R36, P2, R32, UR58, 0x1 ;  /* 0x0000003a20247c11 */ /* 0x000fc6000f8408ff */
[----:B------:R-:W-:-:S05]  /*a410*/  IMAD.IADD R33, R33, 0x1, R35 ;  /* 0x0000000121217824 */ /* 0x000fca00078e0223 */
[----:B------:R-:W-:Y:S02]  /*a420*/  LEA.HI.X R37, R32, UR59, R33, 0x1, P2 ;  /* 0x0000003b20257c11 */ /* 0x000fe400090f0c21 */
        /* <DEDUP_REMOVED lines=18> */
.L_x_4279:
[----:B------:R-:W-:Y:S05]  /*a550*/  BSYNC B0 ;  /* 0x0000000000007941 */ /* 0x000fea0003800000 */
.L_x_4278:
[----:B------:R-:W-:Y:S01]  /*a560*/  @!PT LDS RZ, [RZ] ;  /* 0x00000000fffff984 */ /* 0x000fe20000000800 */
[----:B------:R-:W-:Y:S01]  /*a570*/  @!PT LDS RZ, [RZ] ;  /* 0x00000000fffff984 */ /* 0x000fe20000000800 */
[----:B------:R-:W-:Y:S01]  /*a580*/  @!PT LDS RZ, [RZ] ;  /* 0x00000000fffff984 */ /* 0x000fe20000000800 */
[----:B------:R-:W-:Y:S01]  /*a590*/  @!PT LDS RZ, [RZ] ;  /* 0x00000000fffff984 */ /* 0x000fe20000000800 */
[----:B------:R4:W-:Y:S06]  /*a5a0*/  MEMBAR.ALL.CTA ;  /* 0x0000000000007992 */ /* 0x0009ec0000008000 */
[----:B----4-:R-:W4:Y:S01]  /*a5b0*/  FENCE.VIEW.ASYNC.S ;  /* 0x00000000000073c6 */ /* 0x010f220000000000 */
[----:B-1----:R-:W-:Y:S01]  /*a5c0*/  @!P3 VIADD R89, R89, 0x308c0 ;  /* 0x000308c05959b836 */ /* 0x002fe20000000000 */
[----:B----4-:R1:W-:Y:S01]  /*a5d0*/  BAR.SYNC.DEFER_BLOCKING R151, 0x80 ;  /* 0x000200970000751d */ /* 0x0103e20000010000 */
[----:B------:R-:W-:Y:S01]  /*a5e0*/  LOP3.LUT P4, RZ, R16, 0x2, RZ, 0xc0, !PT ;  /* 0x0000000210ff7812 */ /* 0x000fe2000788c0ff */
[----:B------:R-:W-:-:S02]  /*a5f0*/  VIADD R22, R22, 0x1 ;  /* 0x0000000116167836 */ /* 0x000fc40000000000 */
[----:B------:R-:W-:Y:S02]  /*a600*/  @!P3 PRMT R89, RZ, 0x654, R89 ;  /* 0x00000654ff59b816 */ /* 0x000fe40000000059 */
[----:B------:R-:W-:Y:S02]  /*a610*/  PLOP3.LUT P2, PT, PT, PT, PT, 0x8, 0x0 ;  /* 0x000000000000781c */ /* 0x000fe40003f4e170 */
[----:B------:R1:W-:Y:S01]  /*a620*/  @!P3 SYNCS.ARRIVE.TRANS64.RED.A1T0 RZ, [R89+URZ], RZ ;  /* 0x000000ff59ffb9a7 */ /* 0x0003e2000810043f */
[----:B------:R-:W-:-:S04]  /*a630*/  ISETP.NE.AND P3, PT, R22, 0x2, PT ;  /* 0x000000021600780c */ /* 0x000fc80003f65270 */
[----:B------:R-:W-:Y:S02]  /*a640*/  SEL R31, RZ, 0x1, P3 ;  /* 0x00000001ff1f7807 */ /* 0x000fe40001800000 */
[----:B------:R-:W-:Y:S02]  /*a650*/  SEL R22, R22, RZ, P3 ;  /* 0x000000ff16167207 */ /* 0x000fe40001800000 */
[----:B------:R-:W-:Y:S01]  /*a660*/  LOP3.LUT R204, R204, R31, RZ, 0x3c, !PT ;  /* 0x0000001fcccc7212 */ /* 0x000fe200078e3cff */
[----:B-1----:R-:W-:Y:S06]  /*a670*/  @P4 BRA `(.L_x_4280) ;  /* 0xffffff8000d44947 */ /* 0x002fec000383ffff */
.L_x_4176:
[----:B------:R-:W1:Y:S01]  /*a680*/  LDC.64 R4, c[0x0][0x9e0] ;  /* 0x00027800ff047b82 */ /* 0x000e620000000a00 */
[----:B------:R-:W-:Y:S01]  /*a690*/  BSSY B0, `(.L_x_4281) ;  /* 0x0000005000007945 */ /* 0x000fe20003800000 */
[----:B-1----:R-:W-:-:S03]  /*a6a0*/  ISETP.GE.AND P0, PT, R5, 0x1, PT ;  /* 0x000000010500780c */ /* 0x002fc60003f06270 */
[----:B------:R-:W-:Y:S10]  /*a6b0*/  @P2 BRA `(.L_x_4282) ;  /* 0x0000000000082947 */ /* 0x000ff40003800000 */
[----:B------:R-:W1:Y:S02]  /*a6c0*/  FENCE.VIEW.ASYNC.G ;  /* 0x00000000000073c6 */ /* 0x000e640000000100 */
[----:B-1----:R-:W-:Y:S06]  /*a6d0*/  BAR.ARV 0xc, 0x120 ;  /* 0x0304800000007b1d */ /* 0x002fec0000002000 */
.L_x_4282:
[----:B------:R-:W-:Y:S05]  /*a6e0*/  BSYNC B0 ;  /* 0x0000000000007941 */ /* 0x000fea0003800000 */
.L_x_4281:
[----:B------:R-:W-:Y:S01]  /*a6f0*/  IMAD.IADD R0, R146, 0x1, R4 ;  /* 0x0000000192007824 */ /* 0x000fe200078e0204 */
[----:B------:R-:W-:Y:S06]  /*a700*/  @!P0 BRA `(.L_x_4283) ;  /* 0x0000000000488947 */ /* 0x000fec0003800000 */
[C---:B------:R-:W-:Y:S01]  /*a710*/  ISETP.GT.AND P1, PT, R146.reuse, RZ, PT ;  /* 0x000000ff9200720c */ /* 0x040fe20003f24270 */
[----:B------:R-:W-:Y:S01]  /*a720*/  BSSY B0, `(.L_x_4284) ;  /* 0x000000e000007945 */ /* 0x000fe20003800000 */
[----:B------:R-:W-:-:S11]  /*a730*/  VIADD R2, R146, 0xffffffff ;  /* 0xffffffff92027836 */ /* 0x000fd60000000000 */
[----:B------:R-:W-:Y:S05]  /*a740*/  @P1 BRA `(.L_x_4285) ;  /* 0x00000000001c1947 */ /* 0x000fea0003800000 */
[----:B------:R-:W-:Y:S02]  /*a750*/  ISETP.NE.AND P1, PT, R5, 0x1, PT ;  /* 0x000000010500780c */ /* 0x000fe40003f25270 */
[----:B------:R-:W-:-:S11]  /*a760*/  IADD3 R3, -R146, RZ, RZ ;  /* 0x000000ff92037210 */ /* 0x000fd60007ffe1ff */
[----:B------:R-:W1:Y:S02]  /*a770*/  @P1 LDC.64 R6, c[0x0][0x9e8] ;  /* 0x00027a00ff061b82 */ /* 0x000e640000000a00 */
[----:B-1----:R-:W-:-:S05]  /*a780*/  @P1 IMAD.HI.U32 R2, R3, R6, RZ ;  /* 0x0000000603021227 */ /* 0x002fca00078e00ff */
[----:B------:R-:W-:-:S04]  /*a790*/  @P1 SHF.R.U32.HI R3, RZ, R7, R2 ;  /* 0x00000007ff031219 */ /* 0x000fc80000011602 */
[----:B------:R-:W-:Y:S01]  /*a7a0*/  LOP3.LUT R2, RZ, R3, RZ, 0x33, !PT ;  /* 0x00000003ff027212 */ /* 0x000fe200078e33ff */
[----:B------:R-:W-:Y:S06]  /*a7b0*/  BRA `(.L_x_4286) ;  /* 0x0000000000107947 */ /* 0x000fec0003800000 */
.L_x_4285:
[----:B------:R-:W-:-:S13]  /*a7c0*/  ISETP.NE.AND P1, PT, R5, 0x1, PT ;  /* 0x000000010500780c */ /* 0x000fda0003f25270 */
[----:B------:R-:W1:Y:S02]  /*a7d0*/  @P1 LDC.64 R6, c[0x0][0x9e8] ;  /* 0x00027a00ff061b82 */ /* 0x000e640000000a00 */
[----:B-1----:R-:W-:-:S05]  /*a7e0*/  @P1 IMAD.HI.U32 R4, R2, R6, RZ ;  /* 0x0000000602041227 */ /* 0x002fca00078e00ff */
[----:B------:R-:W-:-:S07]  /*a7f0*/  @P1 SHF.R.U32.HI R2, RZ, R7, R4 ;  /* 0x00000007ff021219 */ /* 0x000fce0000011604 */
.L_x_4286:
[----:B------:R-:W-:Y:S05]  /*a800*/  BSYNC B0 ;  /* 0x0000000000007941 */ /* 0x000fea0003800000 */
.L_x_4284:
[----:B------:R-:W-:-:S05]  /*a810*/  IMAD R3, R2, R5, R5 ;  /* 0x0000000502037224 */ /* 0x000fca00078e0205 */
[----:B------:R-:W-:-:S07]  /*a820*/  VIMNMX R0, R0, R3, PT ;  /* 0x0000000300007248 */ /* 0x000fce0003fe0100 */
.L_x_4283:
[----:B------:R-:W-:Y:S01]  /*a830*/  VIADD R0, R0, 0x5f ;  /* 0x0000005f00007836 */ /* 0x000fe20000000000 */
[----:B------:R-:W-:-:S03]  /*a840*/  ULDC UR4, c[0x0][0x9dc] ;  /* 0x0002770000047ab9 */ /* 0x000fc60000000800 */
[----:B------:R-:W-:-:S05]  /*a850*/  IMAD.HI R0, R0, 0x2aaaaaab, RZ ;  /* 0x2aaaaaab00007827 */ /* 0x000fca00078e02ff */
[----:B------:R-:W-:-:S04]  /*a860*/  SHF.R.U32.HI R3, RZ, 0x1f, R0 ;  /* 0x0000001fff037819 */ /* 0x000fc80000011600 */
[----:B------:R-:W-:Y:S01]  /*a870*/  LEA.HI.SX32 R3, R0, R3, 0x1c ;  /* 0x0000000300037211 */ /* 0x000fe200078fe2ff */
[----:B------:R-:W-:-:S03]  /*a880*/  VIADD R0, R145, -UR4 ;  /* 0x8000000491007c36 */ /* 0x000fc60008000000 */
        /* <DEDUP_REMOVED lines=12> */
.L_x_4289:
[----:B------:R-:W-:-:S13]  /*a950*/  ISETP.NE.AND P0, PT, R5, 0x1, PT ;  /* 0x000000010500780c */ /* 0x000fda0003f05270 */
[----:B------:R-:W1:Y:S02]  /*a960*/  @P0 LDC.64 R2, c[0x0][0x9e8] ;  /* 0x00027a00ff020b82 */ /* 0x000e640000000a00 */
[----:B-1----:R-:W-:-:S05]  /*a970*/  @P0 IMAD.HI.U32 R2, R145, R2, RZ ;  /* 0x0000000291020227 */ /* 0x002fca00078e00ff */
[----:B------:R-:W-:-:S07]  /*a980*/  @P0 SHF.R.U32.HI R145, RZ, R3, R2 ;  /* 0x00000003ff910219 */ /* 0x000fce0000011602 */
.L_x_4290:
[----:B------:R-:W-:Y:S05]  /*a990*/  BSYNC B0 ;  /* 0x0000000000007941 */ /* 0x000fea0003800000 */
.L_x_4288:
[----:B------:R-:W-:-:S05]  /*a9a0*/  IMAD R145, R145, R5, RZ ;  /* 0x0000000591917224 */ /* 0x000fca00078e02ff */
[----:B------:R-:W-:-:S07]  /*a9b0*/  VIMNMX R0, R0, R145, !PT ;  /* 0x0000009100007248 */ /* 0x000fce0007fe0100 */
.L_x_4287:
[----:B------:R-:W-:Y:S01]  /*a9c0*/  IMAD.HI R0, R0, 0x2aaaaaab, RZ ;  /* 0x2aaaaaab00007827 */ /* 0x000fe200078e02ff */
[----:B------:R-:W-:Y:S02]  /*a9d0*/  PLOP3.LUT P0, PT, PT, PT, PT, 0x80, 0x0 ;  /* 0x000000000000781c */ /* 0x000fe40003f0f070 */
[----:B------:R-:W-:Y:S02]  /*a9e0*/  CS2R R118, SRZ ;  /* 0x0000000000767805 */ /* 0x000fe4000001ff00 */
[----:B------:R-:W-:Y:S02]  /*a9f0*/  CS2R R116, SRZ ;  /* 0x0000000000747805 */ /* 0x000fe4000001ff00 */
[----:B------:R-:W-:Y:S02]  /*aa00*/  CS2R R114, SRZ ;  /* 0x0000000000727805 */ /* 0x000fe4000001ff00 */
[----:B------:R-:W-:Y:S02]  /*aa10*/  SHF.R.U32.HI R3, RZ, 0x1f, R0 ;  /* 0x0000001fff037819 */ /* 0x000fe40000011600 */
[----:B------:R-:W-:-:S02]  /*aa20*/  CS2R R112, SRZ ;  /* 0x0000000000707805 */ /* 0x000fc4000001ff00 */
[----:B------:R-:W-:Y:S01]  /*aa30*/  CS2R R106, SRZ ;  /* 0x00000000006a7805 */ /* 0x000fe2000001ff00 */
[----:B------:R-:W-:Y:S01]  /*aa40*/  IMAD.MOV.U32 R110, RZ, RZ, RZ ;  /* 0x000000ffff6e7224 */ /* 0x000fe200078e00ff */
[----:B------:R-:W-:Y:S02]  /*aa50*/  LEA.HI.SX32 R212, R0, R3, 0x1c ;  /* 0x0000000300d47211 */ /* 0x000fe400078fe2ff */
[----:B------:R-:W-:Y:S02]  /*aa60*/  CS2R R2, SRZ ;  /* 0x0000000000027805 */ /* 0x000fe4000001ff00 */
[----:B------:R-:W-:Y:S02]  /*aa70*/  CS2R R108, SRZ ;  /* 0x00000000006c7805 */ /* 0x000fe4000001ff00 */
[----:B------:R-:W-:Y:S02]  /*aa80*/  CS2R R54, SRZ ;  /* 0x0000000000367805 */ /* 0x000fe4000001ff00 */
[----:B------:R-:W-:-:S02]  /*aa90*/  VIMNMX R212, RZ, R212, !PT ;  /* 0x000000d4ffd47248 */ /* 0x000fc40007fe0100 */
[----:B------:R-:W-:Y:S01]  /*aaa0*/  CS2R R104, SRZ ;  /* 0x0000000000687805 */ /* 0x000fe2000001ff00 */
[----:B------:R-:W-:Y:S01]  /*aab0*/  IMAD.MOV.U32 R103, RZ, RZ, RZ ;  /* 0x000000ffff677224 */ /* 0x000fe200078e00ff */
[----:B------:R-:W-:Y:S02]  /*aac0*/  CS2R R98, SRZ ;  /* 0x0000000000627805 */ /* 0x000fe4000001ff00 */
[----:B------:R-:W-:Y:S02]  /*aad0*/  ISETP.GT.AND P1, PT, R150, R212, PT ;  /* 0x000000d49600720c */ /* 0x000fe40003f24270 */
[----:B------:R-:W-:Y:S02]  /*aae0*/  CS2R R100, SRZ ;  /* 0x0000000000647805 */ /* 0x000fe4000001ff00 */
[----:B------:R-:W-:Y:S01]  /*aaf0*/  CS2R R96, SRZ ;  /* 0x0000000000607805 */ /* 0x000fe2000001ff00 */
[----:B------:R-:W-:Y:S01]  /*ab00*/  IMAD.MOV.U32 R95, RZ, RZ, RZ ;  /* 0x000000ffff5f7224 */ /* 0x000fe200078e00ff */
[----:B------:R-:W-:-:S02]  /*ab10*/  CS2R R90, SRZ ;  /* 0x00000000005a7805 */ /* 0x000fc4000001ff00 */
[----:B------:R-:W-:Y:S02]  /*ab20*/  CS2R R92, SRZ ;  /* 0x00000000005c7805 */ /* 0x000fe4000001ff00 */
[----:B------:R-:W-:Y:S02]  /*ab30*/  CS2R R62, SRZ ;  /* 0x00000000003e7805 */ /* 0x000fe4000001ff00 */
[----:B------:R-:W-:Y:S02]  /*ab40*/  CS2R R88, SRZ ;  /* 0x0000000000587805 */ /* 0x000fe4000001ff00 */
[----:B------:R-:W-:Y:S02]  /*ab50*/  MOV R87, RZ ;  /* 0x000000ff00577202 */ /* 0x000fe40000000f00 */
        /* <DEDUP_REMOVED lines=26> */
[----:B---3--:R-:W-:Y:S02]  /*ad00*/  CS2R R36, SRZ ;  /* 0x0000000000247805 */ /* 0x008fe4000001ff00 */
[----:B------:R-:W-:Y:S02]  /*ad10*/  CS2R R122, SRZ ;  /* 0x00000000007a7805 */ /* 0x000fe4000001ff00 */
[----:B0-2---:R-:W-:-:S02]  /*ad20*/  CS2R R32, SRZ ;  /* 0x0000000000207805 */ /* 0x005fc4000001ff00 */
[----:B------:R-:W-:Y:S02]  /*ad30*/  CS2R R134, SRZ ;  /* 0x0000000000867805 */ /* 0x000fe4000001ff00 */
[----:B------:R-:W-:Y:S02]  /*ad40*/  CS2R R28, SRZ ;  /* 0x00000000001c7805 */ /* 0x000fe4000001ff00 */
[----:B------:R-:W-:Y:S01]  /*ad50*/  CS2R R24, SRZ ;  /* 0x0000000000187805 */ /* 0x000fe2000001ff00 */
[----:B------:R-:W-:Y:S06]  /*ad60*/  @!P1 BRA `(.L_x_4291) ;  /* 0x0000013c00849947 */ /* 0x000fec0003800000 */
[----:B------:R-:W2:Y:S04]  /*ad70*/  LDL R4, [R1+0x38] ;  /* 0x0000380001047983 */ /* 0x000ea80000100800 */
        /* <DEDUP_REMOVED lines=27> */
.L_x_4292:
        /* <DEDUP_REMOVED lines=12> */
.L_x_4296:
[----:B-1----:R1:W2:Y:S02]  /*aff0*/  SYNCS.PHASECHK.TRANS64.TRYWAIT P0, [R17+URZ+0x30800], R0 ;  /* 0x03080000110075a7 */ /* 0x0022a4000800017f */
[----:B--2---:R-:W-:Y:S05]  /*b000*/  @!P0 NANOSLEEP.SYNCS 0x989680 ;  /* 0x009896800000895d */ /* 0x004fea0003900000 */
[----:B------:R-:W2:Y:S02]  /*b010*/  @!P0 SYNCS.PHASECHK.TRANS64 P0, [R17+URZ+0x30800], R0 ;  /* 0x03080000110085a7 */ /* 0x000ea4000800007f */
[----:B--2---:R-:W-:Y:S05]  /*b020*/  @!P0 BRA `(.L_x_4296) ;  /* 0xfffffffc00f08947 */ /* 0x004fea000383ffff */
.L_x_4295:
[----:B------:R-:W-:Y:S05]  /*b030*/  BSYNC B0 ;  /* 0x0000000000007941 */ /* 0x000fea0003800000 */
.L_x_4294:
[----:B------:R-:W-:Y:S05]  /*b040*/  BRA `(.L_x_4297) ;  /* 0x0000006c00247947 */ /* 0x000fea0003800000 */
.L_x_4293:
[----:B------:R-:W2:Y:S01]  /*b050*/  LDL R0, [R1+0x38] ;  /* 0x0000380001007983 */ /* 0x000ea20000100800 */
[----:B------:R-:W0:Y:S01]  /*b060*/  LDC.64 R10, c[0x0][0x3d8] ;  /* 0x0000f600ff0a7b82 */ /* 0x000e220000000a00 */
[----:B-----5:R-:W-:Y:S01]  /*b070*/  SHF.R.S32.HI R9, RZ, 0x1f, R144 ;  /* 0x0000001fff097819 */ /* 0x020fe20000011490 */
[--C-:B------:R-:W-:Y:S01]  /*b080*/  IMAD.MOV.U32 R2, RZ, RZ, R18.reuse ;  /* 0x000000ffff027224 */ /* 0x100fe200078e0012 */
[----:B------:R-:W-:Y:S02]  /*b090*/  SHF.R.S32.HI R3, RZ, 0x1f, R18 ;  /* 0x0000001fff037819 */ /* 0x000fe40000011412 */
[----:B------:R-:W-:-:S03]  /*b0a0*/  SHF.R.S32.HI R7, RZ, 0x1f, R192 ;  /* 0x0000001fff077819 */ /* 0x000fc600000114c0 */
[----:B------:R-:W1:Y:S01]  /*b0b0*/  LDC.64 R12, c[0x0][0x3e8] ;  /* 0x0000fa00ff0c7b82 */ /* 0x000e620000000a00 */
[-C--:B0-----:R-:W-:Y:S01]  /*b0c0*/  IMAD R6, R222, R10.reuse, RZ ;  /* 0x0000000ade067224 */ /* 0x081fe200078e02ff */
[----:B------:R-:W-:Y:S01]  /*b0d0*/  SHF.L.U64.HI R74, R10, 0x6, R11 ;  /* 0x000000060a4a7819 */ /* 0x000fe2000001020b */
[----:B------:R-:W-:Y:S01]  /*b0e0*/  IMAD.WIDE.U32 R72, R144, R10, RZ ;  /* 0x0000000a90487225 */ /* 0x000fe200078e00ff */
[----:B------:R-:W-:-:S03]  /*b0f0*/  SHF.L.U32 R76, R10, 0x6, RZ ;  /* 0x000000060a4c7819 */ /* 0x000fc600000006ff */
[----:B------:R-:W-:Y:S01]  /*b100*/  IMAD.WIDE.U32 R4, R195, R10, R2 ;  /* 0x0000000ac3047225 */ /* 0x000fe200078e0002 */
[----:B-1----:R-:W-:-:S03]  /*b110*/  SHF.L.U64.HI R69, R12, 0x6, R13 ;  /* 0x000000060c457819 */ /* 0x002fc6000001020d */
[C---:B------:R-:W-:Y:S01]  /*b120*/  IMAD R83, R195.reuse, R11, R6 ;  /* 0x0000000bc3537224 */ /* 0x040fe200078e0206 */
[----:B------:R-:W-:Y:S01]  /*b130*/  IADD3 R79, P0, R4, R72, RZ ;  /* 0x00000048044f7210 */ /* 0x000fe20007f1e0ff */
[----:B------:R-:W-:Y:S02]  /*b140*/  IMAD.MOV.U32 R6, RZ, RZ, R192 ;  /* 0x000000ffff067224 */ /* 0x000fe400078e00c0 */
[----:B------:R-:W-:-:S04]  /*b150*/  IMAD.WIDE.U32 R2, R195, R12, R2 ;  /* 0x0000000cc3027225 */ /* 0x000fc800078e0002 */
[----:B------:R-:W-:Y:S01]  /*b160*/  IMAD.SHL.U32 R75, R12, 0x40, RZ ;  /* 0x000000400c4b7824 */ /* 0x000fe200078e00ff */
[----:B--2---:R-:W-:Y:S01]  /*b170*/  R2UR UR4, R0 ;  /* 0x00000000000472ca */ /* 0x004fe200000e0000 */
[C---:B------:R-:W-:Y:S02]  /*b180*/  IMAD R0, R9.reuse, R10, RZ ;  /* 0x0000000a09007224 */ /* 0x040fe400078e02ff */
[----:B------:R-:W-:Y:S02]  /*b190*/  IMAD R9, R9, R12, RZ ;  /* 0x0000000c09097224 */ /* 0x000fe400078e02ff */
[C---:B------:R-:W-:Y:S02]  /*b1a0*/  IMAD R61, R144.reuse, R11, R0 ;  /* 0x0000000b903d7224 */ /* 0x040fe400078e0200 */
[----:B------:R-:W-:Y:S02]  /*b1b0*/  IMAD R9, R144, R13, R9 ;  /* 0x0000000d90097224 */ /* 0x000fe400078e0209 */
[----:B------:R-:W-:-:S02]  /*b1c0*/  IMAD.IADD R61, R61, 0x1, R73 ;  /* 0x000000013d3d7824 */ /* 0x000fc400078e0249 */
[----:B------:R-:W-:Y:S02]  /*b1d0*/  IMAD R0, R222, R12, RZ ;  /* 0x0000000cde007224 */ /* 0x000fe400078e02ff */
[----:B------:R-:W-:Y:S01]  /*b1e0*/  ULOP3.LUT UP0, URZ, UR4, 0x3ff, URZ, 0xc0, !UPT ;  /* 0x000003ff043f7892 */ /* 0x000fe2000f80c03f */
[----:B------:R-:W-:Y:S01]  /*b1f0*/  IADD3.X R81, R61, R5, R83, P0, !PT ;  /* 0x000000053d517210 */ /* 0x000fe200007fe453 */
[----:B------:R-:W-:-:S04]  /*b200*/  IMAD.WIDE.U32 R4, R195, R10, R6 ;  /* 0x0000000ac3047225 */ /* 0x000fc800078e0006 */
[----:B------:R-:W-:Y:S01]  /*b210*/  IMAD.WIDE.U32 R144, R144, R12, RZ ;  /* 0x0000000c90907225 */ /* 0x000fe200078e00ff */
[----:B------:R-:W-:-:S03]  /*b220*/  IADD3 R71, P1, R4, R72, RZ ;  /* 0x0000004804477210 */ /* 0x000fc60007f3e0ff */
[----:B------:R-:W-:Y:S01]  /*b230*/  IMAD.WIDE.U32 R6, R195, R12, R6 ;  /* 0x0000000cc3067225 */ /* 0x000fe200078e0006 */
[----:B------:R-:W-:Y:S02]  /*b240*/  IADD3.X R83, R61, R83, R5, P1, !PT ;  /* 0x000000533d537210 */ /* 0x000fe40000ffe405 */
[----:B------:R-:W-:Y:S01]  /*b250*/  PLOP3.LUT P1, PT, PT, PT, UP0, 0x80, 0x0 ;  /* 0x000000000000781c */ /* 0x000fe20003f2f008 */
[----:B------:R-:W-:Y:S01]  /*b260*/  IMAD R0, R195, R13, R0 ;  /* 0x0000000dc3007224 */ /* 0x000fe200078e0200 */
[-C--:B------:R-:W-:Y:S01]  /*b270*/  IADD3 R60, P0, R2, R144.reuse, RZ ;  /* 0x00000090023c7210 */ /* 0x080fe20007f1e0ff */
[----:B------:R-:W-:Y:S01]  /*b280*/  IMAD.IADD R77, R9, 0x1, R145 ;  /* 0x00000001094d7824 */ /* 0x000fe200078e0291 */
[----:B------:R-:W-:-:S04]  /*b290*/  IADD3 R70, P2, R6, R144, RZ ;  /* 0x0000009006467210 */ /* 0x000fc80007f5e0ff */
[C---:B------:R-:W-:Y:S02]  /*b2a0*/  IADD3.X R78, R77.reuse, R3, R0, P0, !PT ;  /* 0x000000034d4e7210 */ /* 0x040fe400007fe400 */
[----:B------:R-:W-:-:S03]  /*b2b0*/  IADD3.X R80, R77, R0, R7, P2, !PT ;  /* 0x000000004d507210 */ /* 0x000fc600017fe407 */
        /* <DEDUP_REMOVED lines=17> */
.L_x_4298:
[----:B------:R-:W0:Y:S01]  /*b3d0*/  LDC.64 R12, c[0x0][0x3d8] ;  /* 0x0000f600ff0c7b82 */ /* 0x000e220000000a00 */
[----:B------:R-:W-:Y:S01]  /*b3e0*/  SHF.R.S32.HI R5, RZ, 0x1f, R201 ;  /* 0x0000001fff057819 */ /* 0x000fe200000114c9 */
[----:B------:R-:W-:Y:S01]  /*b3f0*/  ULDC.U8 UR4, c[0x0][0x3f0] ;  /* 0x0000fc0000047ab9 */ /* 0x000fe20000000000 */
[----:B------:R-:W-:Y:S01]  /*b400*/  BSSY B0, `(.L_x_4299) ;  /* 0x0000685000007945 */ /* 0x000fe20003800000 */
[----:B------:R-:W-:-:S04]  /*b410*/  ISETP.NE.AND P0, PT, RZ, UR4, PT ;  /* 0x00000004ff007c0c */ /* 0x000fc8000bf05270 */
[----:B------:R-:W1:Y:S01]  /*b420*/  LDC.64 R2, c[0x0][0x3e8] ;  /* 0x0000fa00ff027b82 */ /* 0x000e620000000a00 */
[----:B0-----:R-:W-:-:S04]  /*b430*/  IMAD R0, R5, R12, RZ ;  /* 0x0000000c05007224 */ /* 0x001fc800078e02ff */
[C---:B------:R-:W-:Y:S02]  /*b440*/  IMAD R9, R201.reuse, R13, R0 ;  /* 0x0000000dc9097224 */ /* 0x040fe400078e0200 */
[----:B------:R-:W-:Y:S02]  /*b450*/  IMAD R0, R201, -0x80, R197 ;  /* 0xffffff80c9007824 */ /* 0x000fe400078e02c5 */
[----:B-1----:R-:W-:Y:S02]  /*b460*/  IMAD R8, R5, R2, RZ ;  /* 0x0000000205087224 */ /* 0x002fe400078e02ff */
[----:B------:R-:W-:Y:S01]  /*b470*/  IMAD.WIDE.U32 R4, R201, R12, RZ ;  /* 0x0000000cc9047225 */ /* 0x000fe200078e00ff */
[----:B------:R-:W-:-:S03]  /*b480*/  VIMNMX R10, R0, 0x80, PT ;  /* 0x00000080000a7848 */ /* 0x000fc60003fe0100 */
[----:B------:R-:W-:-:S04]  /*b490*/  IMAD.WIDE.U32 R6, R201, R2, RZ ;  /* 0x00000002c9067225 */ /* 0x000fc800078e00ff */
[----:B------:R-:W-:Y:S02]  /*b4a0*/  IMAD R11, R201, R3, R8 ;  /* 0x00000003c90b7224 */ /* 0x000fe400078e0208 */
[----:B------:R-:W-:Y:S02]  /*b4b0*/  IMAD.IADD R9, R5, 0x1, R9 ;  /* 0x0000000105097824 */ /* 0x000fe400078e0209 */
[----:B------:R-:W-:Y:S01]  /*b4c0*/  IMAD.SHL.U32 R84, R4, 0x80, RZ ;  /* 0x0000008004547824 */ /* 0x000fe200078e00ff */
[----:B------:R-:W-:Y:S01]  /*b4d0*/  IADD3 R5, R7, R11, RZ ;  /* 0x0000000b07057210 */ /* 0x000fe20007ffe0ff */
[----:B------:R-:W-:Y:S01]  /*b4e0*/  IMAD.SHL.U32 R87, R6, 0x80, RZ ;  /* 0x0000008006577824 */ /* 0x000fe200078e00ff */
[----:B------:R-:W-:Y:S02]  /*b4f0*/  SHF.L.U64.HI R82, R4, 0x7, R9 ;  /* 0x0000000704527819 */ /* 0x000fe40000010209 */
[----:B------:R-:W-:Y:S01]  /*b500*/  SHF.L.U64.HI R85, R6, 0x7, R5 ;  /* 0x0000000706557819 */ /* 0x000fe20000010205 */
[----:B------:R-:W-:Y:S06]  /*b510*/  @!P0 BRA `(.L_x_4300) ;  /* 0x0000003000f48947 */ /* 0x000fec0003800000 */
[----:B------:R-:W0:Y:S01]  /*b520*/  LDC R80, c[0x0][0x428] ;  /* 0x00010a00ff507b82 */ /* 0x000e220000000800 */
        /* <DEDUP_REMOVED lines=18> */
[----:B------:R-:W-:Y:S01]  /*b650*/  VIADD R7, R18, 0x20 ;  /* 0x0000002012077836 */ /* 0x000fe20000000000 */
[----:B------:R-:W-:Y:S01]  /*b660*/  ULDC UR6, c[0x0][0x3d4] ;  /* 0x0000f50000067ab9 */ /* 0x000fe20000000800 */
[----:B------:R-:W-:Y:S01]  /*b670*/  LEA R4, P3, R0, UR4, 0x1 ;  /* 0x0000000400047c11 */ /* 0x000fe2000f8608ff */
[----:B------:R-:W-:Y:S01]  /*b680*/  IMAD.X R5, R82, 0x1, R81, P1 ;  /* 0x0000000152057824 */ /* 0x000fe200008e0651 */
[C---:B------:R-:W-:Y:S01]  /*b690*/  IADD3 R11, R18.reuse, 0x30, RZ ;  /* 0x00000030120b7810 */ /* 0x040fe20007ffe0ff */
[C---:B------:R-:W-:Y:S01]  /*b6a0*/  VIADD R6, R18.reuse, 0x10 ;  /* 0x0000001012067836 */ /* 0x040fe20000000000 */
[----:B------:R-:W-:Y:S01]  /*b6b0*/  ISETP.GE.AND P1, PT, R7, UR6, PT ;  /* 0x0000000607007c0c */ /* 0x000fe2000bf26270 */
[----:B------:R-:W-:Y:S01]  /*b6c0*/  VIADD R14, R18, 0x40 ;  /* 0x00000040120e7836 */ /* 0x000fe20000000000 */
[----:B------:R-:W-:Y:S01]  /*b6d0*/  LEA.HI.X R5, R0, UR5, R5, 0x1, P3 ;  /* 0x0000000500057c11 */ /* 0x000fe200098f0c05 */
[----:B------:R-:W-:Y:S01]  /*b6e0*/  ULDC.64 UR4, c[0x0][0x3e0] ;  /* 0x0000f80000047ab9 */ /* 0x000fe20000000a00 */
[----:B------:R-:W-:Y:S01]  /*b6f0*/  IADD3 R0, P4, R87, R60, RZ ;  /* 0x0000003c57007210 */ /* 0x000fe20007f9e0ff */
[----:B------:R-:W-:Y:S01]  /*b700*/  VIADD R15, R18, 0x50 ;  /* 0x00000050120f7836 */ /* 0x000fe20000000000 */
[----:B------:R-:W-:-:S02]  /*b710*/  ISETP.GE.AND P2, PT, R6, UR6, PT ;  /* 0x0000000606007c0c */ /* 0x000fc4000bf46270 */
[----:B------:R-:W-:Y:S02]  /*b720*/  CS2R R70, SRZ ;  /* 0x0000000000467805 */ /* 0x000fe4000001ff00 */
[----:B------:R-:W-:Y:S01]  /*b730*/  LEA R6, P6, R0, UR4, 0x1 ;  /* 0x0000000400067c11 */ /* 0x000fe2000f8c08ff */
[----:B------:R-:W-:Y:S01]  /*b740*/  IMAD.X R7, R85, 0x1, R78, P4 ;  /* 0x0000000155077824 */ /* 0x000fe200020e064e */
[----:B------:R-:W-:Y:S02]  /*b750*/  ISETP.GE.AND P3, PT, R18, UR6, PT ;  /* 0x0000000612007c0c */ /* 0x000fe4000bf66270 */
[----:B------:R-:W-:Y:S02]  /*b760*/  CS2R R64, SRZ ;  /* 0x0000000000407805 */ /* 0x000fe4000001ff00 */
[----:B------:R-:W-:Y:S02]  /*b770*/  ISETP.GE.AND P5, PT, R11, UR6, PT ;  /* 0x000000060b007c0c */ /* 0x000fe4000bfa6270 */
[----:B------:R-:W-:-:S02]  /*b780*/  CS2R R56, SRZ ;  /* 0x0000000000387805 */ /* 0x000fc4000001ff00 */
[----:B------:R-:W-:Y:S02]  /*b790*/  LEA.HI.X R7, R0, UR5, R7, 0x1, P6 ;  /* 0x0000000500077c11 */ /* 0x000fe4000b0f0c07 */
[----:B------:R-:W-:Y:S02]  /*b7a0*/  CS2R R52, SRZ ;  /* 0x0000000000347805 */ /* 0x000fe4000001ff00 */
[----:B------:R-:W-:Y:S02]  /*b7b0*/  ISETP.GE.AND P4, PT, R14, UR6, PT ;  /* 0x000000060e007c0c */ /* 0x000fe4000bf86270 */
        /* <DEDUP_REMOVED lines=22> */
.L_x_4302:
[----:B------:R-:W-:Y:S05]  /*b920*/  BSYNC B1 ;  /* 0x0000000000017941 */ /* 0x000fea0003800000 */
.L_x_4301:
[----:B------:R-:W-:Y:S01]  /*b930*/  ISETP.GE.AND P1, PT, R221, R10, PT ;  /* 0x0000000add00720c */ /* 0x000fe20003f26270 */
[----:B------:R-:W-:Y:S01]  /*b940*/  BSSY B1, `(.L_x_4303) ;  /* 0x000003e000017945 */ /* 0x000fe20003800000 */
[----:B------:R-:W-:Y:S02]  /*b950*/  LOP3.LUT R0, R208, 0x18, R192, 0xf8, !PT ;  /* 0x00000018d0007812 */ /* 0x000fe400078ef8c0 */
        /* <DEDUP_REMOVED lines=10> */
[----:B------:R-:W-:Y:S02]  /*ba00*/  LOP3.LUT R11, R0, R209, RZ, 0x3c, !PT ;  /* 0x000000d1000b7212 */ /* 0x000fe400078e3cff */
[----:B------:R-:W-:Y:S01]  /*ba10*/  CS2R R20, SRZ ;  /* 0x0000000000147805 */ /* 0x000fe2000001ff00 */
[----:B------:R-:W-:Y:S06]  /*ba20*/  @P1 BRA `(.L_x_4304) ;  /* 0x0000000000bc1947 */ /* 0x000fec0003800000 */
[----:B------:R-:W-:Y:S01]  /*ba30*/  IADD3 R75, P4, P5, R60, R75, R87 ;  /* 0x0000004b3c4b7210 */ /* 0x000fe20007d9e057 */
[C---:B-1----:R-:W-:Y:S01]  /*ba40*/  VIADD R4, R18.reuse, 0x10 ;  /* 0x0000001012047836 */ /* 0x042fe20000000000 */
[----:B------:R-:W-:Y:S01]  /*ba50*/  IADD3 R76, P2, P3, R79, R76, R84 ;  /* 0x0000004c4f4c7210 */ /* 0x000fe20007b5e054 */
[----:B------:R-:W-:Y:S01]  /*ba60*/  VIADD R6, R18, 0x20 ;  /* 0x0000002012067836 */ /* 0x000fe20000000000 */
[----:B------:R-:W-:Y:S01]  /*ba70*/  ULDC UR8, c[0x0][0x3d4] ;  /* 0x0000f50000087ab9 */ /* 0x000fe20000000800 */
[----:B------:R-:W-:Y:S01]  /*ba80*/  IADD3.X R0, R78, R69, R85, P4, P5 ;  /* 0x000000454e007210 */ /* 0x000fe200027ea455 */
[----:B------:R-:W-:Y:S01]  /*ba90*/  ULDC.64 UR4, c[0x0][0x3c8] ;  /* 0x0000f20000047ab9 */ /* 0x000fe20000000a00 */
[----:B------:R-:W-:Y:S01]  /*baa0*/  IADD3.X R5, R81, R74, R82, P2, P3 ;  /* 0x0000004a51057210 */ /* 0x000fe200017e6452 */
[----:B------:R-:W-:Y:S01]  /*bab0*/  ULDC.64 UR6, c[0x0][0x3e0] ;  /* 0x0000f80000067ab9 */ /* 0x000fe20000000a00 */
[----:B------:R-:W-:Y:S02]  /*bac0*/  ISETP.GE.AND P5, PT, R18, UR8, PT ;  /* 0x0000000812007c0c */ /* 0x000fe4000bfa6270 */
[----:B------:R-:W-:-:S02]  /*bad0*/  CS2R R40, SRZ ;  /* 0x0000000000287805 */ /* 0x000fc4000001ff00 */
[----:B------:R-:W-:Y:S02]  /*bae0*/  ISETP.GE.AND P2, PT, R4, UR8, PT ;  /* 0x0000000804007c0c */ /* 0x000fe4000bf46270 */
[----:B------:R-:W-:Y:S02]  /*baf0*/  CS2R R42, SRZ ;  /* 0x00000000002a7805 */ /* 0x000fe4000001ff00 */
[----:B------:R-:W-:Y:S01]  /*bb00*/  LEA R4, P3, R76, UR4, 0x1 ;  /* 0x000000044c047c11 */ /* 0x000fe2000f8608ff */
[----:B------:R-:W-:Y:S01]  /*bb10*/  VIADD R8, R18, 0x40 ;  /* 0x0000004012087836 */ /* 0x000fe20000000000 */
[----:B------:R-:W-:Y:S01]  /*bb20*/  ISETP.GE.AND P4, PT, R6, UR8, PT ;  /* 0x0000000806007c0c */ /* 0x000fe2000bf86270 */
[----:B------:R-:W-:Y:S01]  /*bb30*/  ULDC.64 UR10, c[0x0][0x208] ;  /* 0x00008200000a7ab9 */ /* 0x000fe20000000a00 */
[----:B------:R-:W-:Y:S02]  /*bb40*/  IADD3 R7, R18, 0x30, RZ ;  /* 0x0000003012077810 */ /* 0x000fe40007ffe0ff */
[----:B------:R-:W-:-:S02]  /*bb50*/  LEA R6, P6, R75, UR6, 0x1 ;  /* 0x000000064b067c11 */ /* 0x000fc4000f8c08ff */
[----:B------:R-:W-:Y:S02]  /*bb60*/  LEA.HI.X R5, R76, UR5, R5, 0x1, P3 ;  /* 0x000000054c057c11 */ /* 0x000fe400098f0c05 */
[----:B------:R-:W-:Y:S02]  /*bb70*/  ISETP.GE.AND P3, PT, R7, UR8, PT ;  /* 0x0000000807007c0c */ /* 0x000fe4000bf66270 */
[----:B------:R-:W-:Y:S01]  /*bb80*/  LEA.HI.X R7, R75, UR7, R0, 0x1, P6 ;  /* 0x000000074b077c11 */ /* 0x000fe2000b0f0c00 */
[----:B------:R-:W-:Y:S01]  /*bb90*/  VIADD R0, R18, 0x50 ;  /* 0x0000005012007836 */ /* 0x000fe20000000000 */
        /* <DEDUP_REMOVED lines=24> */
.L_x_4304:
[----:B------:R-:W-:Y:S05]  /*bd20*/  BSYNC B1 ;  /* 0x0000000000017941 */ /* 0x000fea0003800000 */
.L_x_4303:
[----:B------:R-:W-:Y:S01]  /*bd30*/  LOP3.LUT P2, RZ, R217, 0x4, RZ, 0xc0, !PT ;  /* 0x00000004d9ff7812 */ /* 0x000fe2000784c0ff */
[----:B------:R-:W-:Y:S01]  /*bd40*/  IMAD.IADD R60, R210, 0x1, R11 ;  /* 0x00000001d23c7824 */ /* 0x000fe200078e020b */
[----:B-----5:R-:W-:Y:S01]  /*bd50*/  MOV R11, R65 ;  /* 0x00000041000b7202 */ /* 0x020fe20000000f00 */
[----:B------:R-:W-:Y:S01]  /*bd60*/  IMAD.MOV.U32 R14, RZ, RZ, R70 ;  /* 0x000000ffff0e7224 */ /* 0x000fe200078e0046 */
[----:B-12---:R-:W-:Y:S01]  /*bd70*/  MOV R5, R61 ;  /* 0x0000003d00057202 */ /* 0x006fe20000000f00 */
[----:B------:R-:W-:Y:S01]  /*bd80*/  IMAD.MOV.U32 R0, RZ, RZ, R64 ;  /* 0x000000ffff007224 */ /* 0x000fe200078e0040 */
[----:B------:R-:W-:Y:S01]  /*bd90*/  PRMT R82, R11, 0x7610, R82 ;  /* 0x000076100b527816 */ /* 0x000fe20000000052 */
[----:B------:R-:W-:Y:S01]  /*bda0*/  IMAD R60, R60, 0x2, R17 ;  /* 0x000000023c3c7824 */ /* 0x000fe200078e0211 */
[----:B------:R-:W-:Y:S01]  /*bdb0*/  PRMT R85, R14, 0x7610, R85 ;  /* 0x000076100e557816 */ /* 0x000fe20000000055 */
[----:B------:R-:W-:Y:S01]  /*bdc0*/  IMAD.MOV.U32 R11, RZ, RZ, R46 ;  /* 0x000000ffff0b7224 */ /* 0x000fe200078e002e */
[----:B------:R-:W-:Y:S01]  /*bdd0*/  PRMT R83, R83, 0x5410, R0 ;  /* 0x0000541053537816 */ /* 0x000fe20000000000 */
[----:B------:R-:W-:Y:S01]  /*bde0*/  VIADD R15, R60, 0x12400 ;  /* 0x000124003c0f7836 */ /* 0x000fe20000000000 */
[----:B------:R-:W-:Y:S01]  /*bdf0*/  ULDC.64 UR4, c[0x0][0x3c8] ;  /* 0x0000f20000047ab9 */ /* 0x000fe20000000a00 */
[----:B------:R-:W-:Y:S01]  /*be00*/  IMAD.MOV.U32 R14, RZ, RZ, R47 ;  /* 0x000000ffff0e7224 */ /* 0x000fe200078e002f */
[----:B------:R-:W-:Y:S01]  /*be10*/  ULDC.64 UR6, c[0x0][0x3e0] ;  /* 0x0000f80000067ab9 */ /* 0x000fe20000000a00 */
[----:B------:R-:W-:-:S02]  /*be20*/  IMAD.MOV.U32 R0, RZ, RZ, R71 ;  /* 0x000000ffff007224 */ /* 0x000fc400078e0047 */
[----:B------:R-:W-:Y:S01]  /*be30*/  VIADD R10, R60, 0x12440 ;  /* 0x000124403c0a7836 */ /* 0x000fe20000000000 */
[----:B------:R-:W-:Y:S01]  /*be40*/  PRMT R73, R11, 0x5410, R14 ;  /* 0x000054100b497816 */ /* 0x000fe2000000000e */
[----:B------:R-:W-:Y:S01]  /*be50*/  @P2 VIADD R10, R15, 0xffffffc0 ;  /* 0xffffffc00f0a2836 */ /* 0x000fe20000000000 */
[----:B0-----:R-:W-:Y:S01]  /*be60*/  ISETP.NE.AND P2, PT, R80, 0x1, PT ;  /* 0x000000015000780c */ /* 0x001fe20003f45270 */
[----:B------:R-:W-:Y:S01]  /*be70*/  IMAD.MOV.U32 R11, RZ, RZ, R51 ;  /* 0x000000ffff0b7224 */ /* 0x000fe200078e0033 */
[----:B------:R-:W-:Y:S01]  /*be80*/  PRMT R84, R0, 0x7610, R84 ;  /* 0x0000761000547816 */ /* 0x000fe20000000054 */
[----:B------:R-:W-:Y:S01]  /*be90*/  IMAD.MOV.U32 R14, RZ, RZ, R55 ;  /* 0x000000ffff0e7224 */ /* 0x000fe200078e0037 */
[----:B------:R-:W-:Y:S01]  /*bea0*/  MOV R0, R50 ;  /* 0x0000003200007202 */ /* 0x000fe20000000f00 */
[----:B------:R-:W-:Y:S02]  /*beb0*/  IMAD.MOV.U32 R7, RZ, RZ, R77 ;  /* 0x000000ffff077224 */ /* 0x000fe400078e004d */
[----:B------:R-:W-:Y:S01]  /*bec0*/  IMAD.MOV.U32 R61, RZ, RZ, R63 ;  /* 0x000000ffff3d7224 */ /* 0x000fe200078e003f */
[----:B------:R-:W-:Y:S01]  /*bed0*/  PRMT R75, R0, 0x5410, R11 ;  /* 0x00005410004b7816 */ /* 0x000fe2000000000b */
[----:B------:R-:W-:-:S02]  /*bee0*/  IMAD.MOV.U32 R0, RZ, RZ, R54 ;  /* 0x000000ffff007224 */ /* 0x000fc400078e0036 */
[----:B------:R-:W-:Y:S01]  /*bef0*/  IMAD.MOV.U32 R11, RZ, RZ, R58 ;  /* 0x000000ffff0b7224 */ /* 0x000fe200078e003a */
[----:B------:R-:W-:Y:S01]  /*bf00*/  PRMT R82, R82, 0x5410, R61 ;  /* 0x0000541052527816 */ /* 0x000fe2000000003d */
[----:B------:R-:W0:Y:S01]  /*bf10*/  @P2 LDC R15, c[0x0][0x430] ;  /* 0x00010c00ff0f2b82 */ /* 0x000e220000000800 */
[----:B------:R-:W-:Y:S01]  /*bf20*/  PRMT R77, R0, 0x5410, R14 ;  /* 0x00005410004d7816 */ /* 0x000fe2000000000e */
[----:B------:R-:W-:Y:S01]  /*bf30*/  IMAD.MOV.U32 R61, RZ, RZ, R56 ;  /* 0x000000ffff3d7224 */ /* 0x000fe200078e0038 */
[----:B------:R-:W-:Y:S01]  /*bf40*/  PRMT R80, R11, 0x7610, R80 ;  /* 0x000076100b507816 */ /* 0x000fe20000000050 */
[----:B------:R-:W-:Y:S01]  /*bf50*/  IMAD.MOV.U32 R11, RZ, RZ, R59 ;  /* 0x000000ffff0b7224 */ /* 0x000fe200078e003b */
[----:B------:R-:W-:Y:S01]  /*bf60*/  MOV R14, R62 ;  /* 0x0000003e000e7202 */ /* 0x000fe20000000f00 */
[----:B------:R-:W-:Y:S01]  /*bf70*/  IMAD.MOV.U32 R69, RZ, RZ, R53 ;  /* 0x000000ffff457224 */ /* 0x000fe200078e0035 */
[----:B------:R-:W-:Y:S01]  /*bf80*/  PRMT R81, R61, 0x7610, R81 ;  /* 0x000076103d517816 */ /* 0x000fe20000000051 */
[----:B------:R-:W1:Y:S01]  /*bf90*/  @P2 LDC R0, c[0x0][0x42c] ;  /* 0x00010b00ff002b82 */ /* 0x000e620000000800 */
[----:B------:R-:W-:Y:S01]  /*bfa0*/  PRMT R83, R14, 0x7610, R83 ;  /* 0x000076100e537816 */ /* 0x000fe20000000053 */
[----:B------:R-:W-:Y:S01]  /*bfb0*/  IMAD.MOV.U32 R14, RZ, RZ, R67 ;  /* 0x000000ffff0e7224 */ /* 0x000fe200078e0043 */
[----:B------:R-:W-:Y:S01]  /*bfc0*/  PRMT R80, R80, 0x5410, R11 ;  /* 0x0000541050507816 */ /* 0x000fe2000000000b */
[----:B------:R-:W-:-:S02]  /*bfd0*/  IMAD.MOV.U32 R11, RZ, RZ, R66 ;  /* 0x000000ffff0b7224 */ /* 0x000fc400078e0042 */
[----:B------:R-:W-:Y:S01]  /*bfe0*/  IMAD.MOV.U32 R61, RZ, RZ, R52 ;  /* 0x000000ffff3d7224 */ /* 0x000fe200078e0034 */
[----:B------:R-:W-:Y:S01]  /*bff0*/  PRMT R84, R84, 0x5410, R14 ;  /* 0x0000541054547816 */ /* 0x000fe2000000000e */
[----:B------:R-:W-:Y:S01]  /*c000*/  IMAD.MOV.U32 R4, RZ, RZ, R72 ;  /* 0x000000ffff047224 */ /* 0x000fe200078e0048 */
[----:B------:R-:W-:Y:S01]  /*c010*/  PRMT R87, R11, 0x7610, R87 ;  /* 0x000076100b577816 */ /* 0x000fe20000000057 */
[----:B------:R-:W-:Y:S01]  /*c020*/  IMAD R11, R201, 0x80, R195 ;  /* 0x00000080c90b7824 */ /* 0x000fe200078e02c3 */
[----:B------:R-:W-:Y:S01]  /*c030*/  MOV R14, R57 ;  /* 0x00000039000e7202 */ /* 0x000fe20000000f00 */
[----:B------:R-:W-:Y:S01]  /*c040*/  IMAD.MOV.U32 R6, RZ, RZ, R144 ;  /* 0x000000ffff067224 */ /* 0x000fe200078e0090 */
[----:B------:R-:W-:Y:S01]  /*c050*/  PRMT R79, R61, 0x5410, R69 ;  /* 0x000054103d4f7816 */ /* 0x000fe20000000045 */
[----:B------:R-:W-:Y:S01]  /*c060*/  IMAD R11, R224, 0x40, R11 ;  /* 0x00000040e00b7824 */ /* 0x000fe200078e020b */
[----:B------:R-:W-:Y:S01]  /*c070*/  PRMT R81, R81, 0x5410, R14 ;  /* 0x0000541051517816 */ /* 0x000fe2000000000e */
[----:B------:R-:W-:Y:S01]  /*c080*/  IMAD.MOV.U32 R14, RZ, RZ, R48 ;  /* 0x000000ffff0e7224 */ /* 0x000fe200078e0030 */
[----:B------:R-:W-:Y:S01]  /*c090*/  MOV R61, R44 ;  /* 0x0000002c003d7202 */ /* 0x000fe20000000f00 */
[----:B------:R-:W-:-:S02]  /*c0a0*/  IMAD.MOV.U32 R69, RZ, RZ, R45 ;  /* 0x000000ffff457224 */ /* 0x000fc400078e002d */
[----:B------:R-:W-:Y:S01]  /*c0b0*/  IMAD.MOV.U32 R72, RZ, RZ, R25 ;  /* 0x000000ffff487224 */ /* 0x000fe200078e0019 */
[----:B------:R-:W-:Y:S01]  /*c0c0*/  PRMT R76, R14, 0x7610, R76 ;  /* 0x000076100e4c7816 */ /* 0x000fe2000000004c */
[----:B------:R-:W-:Y:S01]  /*c0d0*/  IMAD.MOV.U32 R14, RZ, RZ, R49 ;  /* 0x000000ffff0e7224 */ /* 0x000fe200078e0031 */
[----:B------:R-:W-:Y:S01]  /*c0e0*/  PRMT R74, R61, 0x5410, R69 ;  /* 0x000054103d4a7816 */ /* 0x000fe20000000045 */
[----:B-1----:R-:W-:-:S03]  /*c0f0*/  @P2 IMAD.HI.U32 R0, R11, R0, RZ ;  /* 0x000000000b002227 */ /* 0x002fc600078e00ff */
[----:B------:R-:W-:Y:S01]  /*c100*/  PRMT R76, R76, 0x5410, R14 ;  /* 0x000054104c4c7816 */ /* 0x000fe2000000000e */
[----:B------:R-:W-:Y:S01]  /*c110*/  IMAD.MOV.U32 R14, RZ, RZ, R9 ;  /* 0x000000ffff0e7224 */ /* 0x000fe200078e0009 */
[----:B0-----:R-:W-:Y:S01]  /*c120*/  @P2 SHF.R.U32.HI R11, RZ, R15, R0 ;  /* 0x0000000fff0b2219 */ /* 0x001fe20000011600 */
[----:B------:R-:W-:Y:S02]  /*c130*/  IMAD.MOV.U32 R0, RZ, RZ, R8 ;  /* 0x000000ffff007224 */ /* 0x000fe400078e0008 */
[----:B------:R-:W-:Y:S01]  /*c140*/  IMAD.MOV.U32 R69, RZ, RZ, R24 ;  /* 0x000000ffff457224 */ /* 0x000fe200078e0018 */
[----:B------:R-:W-:Y:S01]  /*c150*/  SHF.R.S32.HI R15, RZ, 0x1f, R11 ;  /* 0x0000001fff0f7819 */ /* 0x000fe2000001140b */
[-C--:B------:R-:W-:Y:S01]  /*c160*/  IMAD.WIDE.U32 R4, R11, R12.reuse, R4 ;  /* 0x0000000c0b047225 */ /* 0x080fe200078e0004 */
[----:B------:R-:W-:Y:S02]  /*c170*/  PRMT R61, R14, 0x5410, R0 ;  /* 0x000054100e3d7816 */ /* 0x000fe40000000000 */
[----:B------:R-:W-:Y:S01]  /*c180*/  PRMT R69, R69, 0x5410, R72 ;  /* 0x0000541045457816 */ /* 0x000fe20000000048 */
[----:B------:R-:W-:-:S02]  /*c190*/  IMAD R0, R15, R12, RZ ;  /* 0x0000000c0f007224 */ /* 0x000fc400078e02ff */
[-C--:B------:R-:W-:Y:S02]  /*c1a0*/  IMAD R14, R15, R2.reuse, RZ ;  /* 0x000000020f0e7224 */ /* 0x080fe400078e02ff */
[C---:B------:R-:W-:Y:S02]  /*c1b0*/  IMAD R13, R11.reuse, R13, R0 ;  /* 0x0000000d0b0d7224 */ /* 0x040fe400078e0200 */
[----:B------:R-:W-:Y:S01]  /*c1c0*/  IMAD.WIDE.U32 R6, R11, R2, R6 ;  /* 0x000000020b067225 */ /* 0x000fe200078e0006 */
[----:B------:R-:W-:-:S03]  /*c1d0*/  MOV R2, R28 ;  /* 0x0000001c00027202 */ /* 0x000fc60000000f00 */
[----:B------:R-:W-:Y:S01]  /*c1e0*/  IMAD R15, R11, R3, R14 ;  /* 0x000000030b0f7224 */ /* 0x000fe200078e020e */
[----:B------:R-:W-:Y:S01]  /*c1f0*/  LEA R3, P2, R4, UR4, 0x1 ;  /* 0x0000000404037c11 */ /* 0x000fe2000f8408ff */
[----:B------:R-:W-:Y:S01]  /*c200*/  IMAD.MOV.U32 R12, RZ, RZ, R29 ;  /* 0x000000ffff0c7224 */ /* 0x000fe200078e001d */
[----:B------:R-:W-:Y:S01]  /*c210*/  LEA R0, P3, R6, UR6, 0x1 ;  /* 0x0000000606007c11 */ /* 0x000fe2000f8608ff */
[----:B------:R-:W-:Y:S01]  /*c220*/  IMAD.IADD R11, R5, 0x1, R13 ;  /* 0x00000001050b7824 */ /* 0x000fe200078e020d */
[----:B------:R-:W-:Y:S01]  /*c230*/  UMOV UR4, 0xffffffff ;  /* 0xffffffff00047882 */ /* 0x000fe20000000000 */
[----:B------:R-:W-:Y:S01]  /*c240*/  IMAD.IADD R5, R7, 0x1, R15 ;  /* 0x0000000107057824 */ /* 0x000fe200078e020f */
[----:B------:R-:W-:Y:S02]  /*c250*/  PRMT R72, R2, 0x5410, R12 ;  /* 0x0000541002487816 */ /* 0x000fe4000000000c */
[----:B------:R-:W-:Y:S02]  /*c260*/  LEA.HI.X R4, R4, UR5, R11, 0x1, P2 ;  /* 0x0000000504047c11 */ /* 0x000fe400090f0c0b */
[----:B------:R-:W-:-:S02]  /*c270*/  LEA.HI.X R2, R6, UR7, R5, 0x1, P3 ;  /* 0x0000000706027c11 */ /* 0x000fc400098f0c05 */
[----:B------:R-:W-:Y:S01]  /*c280*/  LEA.HI R5, R220, R220, RZ, 0x1 ;  /* 0x000000dcdc057211 */ /* 0x000fe200078f08ff */
[----:B------:R-:W-:Y:S06]  /*c290*/  BRA.DIV UR4, `(.L_x_4305) ;  /* 0x000001ba04547947 */ /* 0x000fec000b800000 */
.L_x_4593:
[----:B------:R-:W-:-:S03]  /*c2a0*/  UMOV UR4, 0xffffffff ;  /* 0xffffffff00047882 */ /* 0x000fc60000000000 */
[----:B------:R-:W-:Y:S05]  /*c2b0*/  BRA.DIV UR4, `(.L_x_4306) ;  /* 0x000001ba04747947 */ /* 0x000fea000b800000 */
.L_x_4596:
[----:B------:R-:W-:-:S03]  /*c2c0*/  UMOV UR4, 0xffffffff ;  /* 0xffffffff00047882 */ /* 0x000fc60000000000 */
[----:B------:R-:W-:Y:S05]  /*c2d0*/  BRA.DIV UR4, `(.L_x_4307) ;  /* 0x000001ba04947947 */ /* 0x000fea000b800000 */
.L_x_4599:
[----:B------:R-:W-:-:S03]  /*c2e0*/  UMOV UR4, 0xffffffff ;  /* 0xffffffff00047882 */ /* 0x000fc60000000000 */
[----:B------:R-:W-:Y:S05]  /*c2f0*/  BRA.DIV UR4, `(.L_x_4308) ;  /* 0x000001ba04b47947 */ /* 0x000fea000b800000 */
.L_x_4602:
[----:B------:R-:W-:-:S03]  /*c300*/  UMOV UR4, 0xffffffff ;  /* 0xffffffff00047882 */ /* 0x000fc60000000000 */
[----:B------:R-:W-:Y:S05]  /*c310*/  BRA.DIV UR4, `(.L_x_4309) ;  /* 0x000001ba04d47947 */ /* 0x000fea000b800000 */
.L_x_4605:
[----:B------:R-:W-:Y:S01]  /*c320*/  UMOV UR4, 0xffffffff ;  /* 0xffffffff00047882 */ /* 0x000fe20000000000 */
[----:B------:R-:W-:Y:S02]  /*c330*/  LOP3.LUT R5, R5, 0xfffffffe, RZ, 0xc0, !PT ;  /* 0xfffffffe05057812 */ /* 0x000fe400078ec0ff */
[----:B------:R-:W-:Y:S05]  /*c340*/  BRA.DIV UR4, `(.L_x_4310) ;  /* 0x000001ba04f07947 */ /* 0x000fea000b800000 */
.L_x_4608:
[----:B------:R-:W-:Y:S01]  /*c350*/  UMOV UR4, 0xffffffff ;  /* 0xffffffff00047882 */ /* 0x000fe20000000000 */
[----:B------:R-:W-:Y:S02]  /*c360*/  IMAD.IADD R4, R220, 0x1, -R5 ;  /* 0x00000001dc047824 */ /* 0x000fe400078e0a05 */
[----:B------:R-:W-:Y:S05]  /*c370*/  BRA.DIV UR4, `(.L_x_4311) ;  /* 0x000001be040c7947 */ /* 0x000fea000b800000 */
.L_x_4611:
[----:B------:R-:W-:Y:S01]  /*c380*/  UMOV UR4, 0xffffffff ;  /* 0xffffffff00047882 */ /* 0x000fe20000000000 */
[----:B------:R-:W-:Y:S02]  /*c390*/  SHF.L.U32 R4, R4, 0x1f, RZ ;  /* 0x0000001f04047819 */ /* 0x000fe400000006ff */
[----:B------:R-:W-:Y:S05]  /*c3a0*/  BRA.DIV UR4, `(.L_x_4312) ;  /* 0x000001be04287947 */ /* 0x000fea000b800000 */
.L_x_4614:
[----:B------:R-:W0:Y:S01]  /*c3b0*/  SYNCS.PHASECHK.TRANS64.TRYWAIT P2, [R17+URZ+0x30800], R4 ;  /* 0x03080004110075a7 */ /* 0x000e22000804017f */
[----:B------:R-:W-:Y:S01]  /*c3c0*/  IMAD.MOV.U32 R0, RZ, RZ, R34 ;  /* 0x000000ffff007224 */ /* 0x000fe200078e0022 */
[----:B------:R-:W-:Y:S01]  /*c3d0*/  MOV R2, R35 ;  /* 0x0000002300027202 */ /* 0x000fe20000000f00 */
[----:B------:R-:W-:Y:S01]  /*c3e0*/  IMAD.MOV.U32 R3, RZ, RZ, R36 ;  /* 0x000000ffff037224 */ /* 0x000fe200078e0024 */
[----:B------:R-:W-:Y:S01]  /*c3f0*/  BSSY B1, `(.L_x_4313) ;  /* 0x0000019000017945 */ /* 0x000fe20003800000 */
[----:B------:R-:W-:Y:S01]  /*c400*/  IMAD.MOV.U32 R5, RZ, RZ, R37 ;  /* 0x000000ffff057224 */ /* 0x000fe200078e0025 */
[----:B------:R-:W-:Y:S01]  /*c410*/  PRMT R11, R0, 0x5410, R2 ;  /* 0x00005410000b7816 */ /* 0x000fe20000000002 */
[----:B------:R-:W-:Y:S02]  /*c420*/  IMAD.MOV.U32 R0, RZ, RZ, R42 ;  /* 0x000000ffff007224 */ /* 0x000fe400078e002a */
        /* <DEDUP_REMOVED lines=17> */
[----:B------:R-:W-:-:S03]  /*c540*/  IMAD.MOV.U32 R0, RZ, RZ, R20 ;  /* 0x000000ffff007224 */ /* 0x000fc600078e0014 */
[----:B------:R-:W-:Y:S01]  /*c550*/  PRMT R2, R5, 0x5410, R6 ;  /* 0x0000541005027816 */ /* 0x000fe20000000006 */
[----:B------:R-:W-:Y:S01]  /*c560*/  IMAD.MOV.U32 R5, RZ, RZ, R21 ;  /* 0x000000ffff057224 */ /* 0x000fe200078e0015 */
[----:B0-----:R-:W-:Y:S06]  /*c570*/  @!P2 BRA `(.L_x_4314) ;  /* 0x000001b800dca947 */ /* 0x001fec0003800000 */
.L_x_4615:
[----:B------:R-:W-:Y:S05]  /*c580*/  BSYNC B1 ;  /* 0x0000000000017941 */ /* 0x000fea0003800000 */
.L_x_4313:
[----:B------:R-:W-:Y:S01]  /*c590*/  BSSY B1, `(.L_x_4315) ;  /* 0x000011b000017945 */ /* 0x000fe20003800000 */
[----:B------:R-:W-:-:S03]  /*c5a0*/  PRMT R0, R0, 0x5410, R5 ;  /* 0x0000541000007816 */ /* 0x000fc60000000005 */
[----:B------:R-:W-:Y:S05]  /*c5b0*/  @P0 BRA `(.L_x_4316) ;  /* 0x0000001000600947 */ /* 0x000fea0003800000 */
[----:B------:R-:W1:Y:S01]  /*c5c0*/  LDC R5, c[0x0][0x3d4] ;  /* 0x0000f500ff057b82 */ /* 0x000e620000000800 */
[C---:B0-----:R-:W-:Y:S01]  /*c5d0*/  VIADD R4, R18.reuse, 0x10 ;  /* 0x0000001012047836 */ /* 0x041fe20000000000 */
[C---:B------:R-:W-:Y:S01]  /*c5e0*/  IADD3 R6, R18.reuse, 0x20, RZ ;  /* 0x0000002012067810 */ /* 0x040fe20007ffe0ff */
[C---:B------:R-:W-:Y:S01]  /*c5f0*/  VIADD R86, R18.reuse, 0x30 ;  /* 0x0000003012567836 */ /* 0x040fe20000000000 */
[----:B------:R-:W-:Y:S01]  /*c600*/  BSSY B2, `(.L_x_4317) ;  /* 0x0000034000027945 */ /* 0x000fe20003800000 */
[-C--:B-1----:R-:W-:Y:S02]  /*c610*/  ISETP.GE.AND P0, PT, R18, R5.reuse, PT ;  /* 0x000000051200720c */ /* 0x082fe40003f06270 */
        /* <DEDUP_REMOVED lines=21> */
[----:B------:R-:W-:Y:S01]  /*c770*/  FMUL.FTZ R71, R71, R86 ;  /* 0x0000005647477220 */ /* 0x000fe20000410000 */
[----:B------:R-:W-:Y:S02]  /*c780*/  HADD2.F32 R4, -RZ, R4.H1_H1 ;  /* 0x30000004ff047230 */ /* 0x000fe40000004100 */
[--C-:B------:R-:W-:Y:S02]  /*c790*/  HADD2.F32 R66, -RZ, R6.reuse.H0_H0 ;  /* 0x20000006ff427230 */ /* 0x100fe40000004100 */
[----:B------:R-:W-:Y:S01]  /*c7a0*/  FFMA.FTZ R88, R70, R88, R71 ;  /* 0x0000005846587223 */ /* 0x000fe20000010047 */
[----:B------:R-:W-:-:S02]  /*c7b0*/  HADD2.F32 R67, -RZ, R6.H1_H1 ;  /* 0x30000006ff437230 */ /* 0x000fc40000004100 */
[----:B------:R-:W-:Y:S01]  /*c7c0*/  FFMA.FTZ R89, R70, R86, -R89 ;  /* 0x0000005646597223 */ /* 0x000fe20000010859 */
[--C-:B------:R-:W-:Y:S02]  /*c7d0*/  HADD2.F32 R71, -RZ, R84.reuse.H1_H1 ;  /* 0x30000054ff477230 */ /* 0x100fe40000004100 */
[C---:B------:R-:W-:Y:S01]  /*c7e0*/  FMUL.FTZ R90, R4.reuse, R87 ;  /* 0x00000057045a7220 */ /* 0x040fe20000410000 */
        /* <DEDUP_REMOVED lines=21> */
.L_x_4318:
[----:B------:R-:W-:Y:S05]  /*c940*/  BSYNC B2 ;  /* 0x0000000000027941 */ /* 0x000fea0003800000 */
.L_x_4317:
[----:B------:R-:W-:Y:S04]  /*c950*/  BSSY B2, `(.L_x_4319) ;  /* 0x000002c000027945 */ /* 0x000fe80003800000 */
[----:B------:R-:W-:Y:S05]  /*c960*/  @P2 BRA `(.L_x_4320) ;  /* 0x0000000000a82947 */ /* 0x000fea0003800000 */
[----:B0-----:R-:W0:Y:S01]  /*c970*/  LDS.128 R4, [R10] ;  /* 0x000000000a047984 */ /* 0x001e220000000c00 */
        /* <DEDUP_REMOVED lines=41> */
.L_x_4320:
[----:B------:R-:W-:Y:S05]  /*cc10*/  BSYNC B2 ;  /* 0x0000000000027941 */ /* 0x000fea0003800000 */
.L_x_4319:
[----:B------:R-:W-:Y:S04]  /*cc20*/  BSSY B2, `(.L_x_4321) ;  /* 0x000002c000027945 */ /* 0x000fe80003800000 */
[----:B------:R-:W-:Y:S05]  /*cc30*/  @P3 BRA `(.L_x_4322) ;  /* 0x0000000000a83947 */ /* 0x000fea0003800000 */
[----:B01----:R-:W0:Y:S01]  /*cc40*/  LDS.128 R4, [R60+0x16400] ;  /* 0x016400003c047984 */ /* 0x003e220000000c00 */
        /* <DEDUP_REMOVED lines=41> */
.L_x_4322:
[----:B------:R-:W-:Y:S05]  /*cee0*/  BSYNC B2 ;  /* 0x0000000000027941 */ /* 0x000fea0003800000 */
.L_x_4321:
[----:B------:R-:W-:Y:S04]  /*cef0*/  BSSY B2, `(.L_x_4323) ;  /* 0x000002c000027945 */ /* 0x000fe80003800000 */
[----:B------:R-:W-:Y:S05]  /*cf00*/  @P4 BRA `(.L_x_4324) ;  /* 0x0000000000a84947 */ /* 0x000fea0003800000 */
[----:B012---:R-:W0:Y:S01]  /*cf10*/  LDS.128 R4, [R10+0x4000] ;  /* 0x004000000a047984 */ /* 0x007e220000000c00 */
        /* <DEDUP_REMOVED lines=41> */
.L_x_4324:
[----:B------:R-:W-:Y:S05]  /*d1b0*/  BSYNC B2 ;  /* 0x0000000000027941 */ /* 0x000fea0003800000 */
.L_x_4323:
[----:B------:R-:W-:Y:S04]  /*d1c0*/  BSSY B2, `(.L_x_4325) ;  /* 0x000002c000027945 */ /* 0x000fe80003800000 */
[----:B------:R-:W-:Y:S05]  /*d1d0*/  @P5 BRA `(.L_x_4326) ;  /* 0x0000000000a85947 */ /* 0x000fea0003800000 */
[----:B0123--:R-:W0:Y:S01]  /*d1e0*/  LDS.128 R4, [R60+0x1a400] ;  /* 0x01a400003c047984 */ /* 0x00fe220000000c00 */
        /* <DEDUP_REMOVED lines=41> */
.L_x_4326:
[----:B------:R-:W-:Y:S05]  /*d480*/  BSYNC B2 ;  /* 0x0000000000027941 */ /* 0x000fea0003800000 */
.L_x_4325:
[----:B------:R-:W-:Y:S05]  /*d490*/  @P6 BRA `(.L_x_4316) ;  /* 0x0000000000a86947 */ /* 0x000fea0003800000 */
[----:B01234-:R-:W0:Y:S01]  /*d4a0*/  LDS.128 R4, [R10+0x8000] ;  /* 0x008000000a047984 */ /* 0x01fe220000000c00 */
        /* <DEDUP_REMOVED lines=41> */
.L_x_4316:
[----:B------:R-:W-:Y:S05]  /*d740*/  BSYNC B1 ;  /* 0x0000000000017941 */ /* 0x000fea0003800000 */
.L_x_4315:
[----:B------:R-:W-:Y:S05]  /*d750*/  @P1 BRA `(.L_x_4327) ;  /* 0x00000044003c1947 */ /* 0x000fea0003800000 */
[----:B01234-:R-:W0:Y:S01]  /*d760*/  LDC R5, c[0x0][0x3d4] ;  /* 0x0000f500ff057b82 */ /* 0x01fe220000000800 */
[C---:B------:R-:W-:Y:S01]  /*d770*/  VIADD R4, R18.reuse, 0x10 ;  /* 0x0000001012047836 */ /* 0x040fe20000000000 */
[C---:B------:R-:W-:Y:S01]  /*d780*/  IADD3 R44, R18.reuse, 0x30, RZ ;  /* 0x00000030122c7810 */ /* 0x040fe20007ffe0ff */
[C---:B------:R-:W-:Y:S01]  /*d790*/  VIADD R6, R18.reuse, 0x20 ;  /* 0x0000002012067836 */ /* 0x040fe20000000000 */
[----:B------:R-:W-:Y:S01]  /*d7a0*/  BSSY B1, `(.L_x_4328) ;  /* 0x0000034000017945 */ /* 0x000fe20003800000 */
[-C--:B0-----:R-:W-:Y:S02]  /*d7b0*/  ISETP.GE.AND P0, PT, R18, R5.reuse, PT ;  /* 0x000000051200720c */ /* 0x081fe40003f06270 */
        /* <DEDUP_REMOVED lines=10> */
[--C-:B------:R-:W-:Y:S01]  /*d860*/  HADD2.F32 R44, -RZ, R78.reuse.H0_H0 ;  /* 0x2000004eff2c7230 */ /* 0x100fe20000004100 */
[--C-:B------:R-:W-:Y:S01]  /*d870*/  SHF.R.U32.HI R47, RZ, 0x10, R43.reuse ;  /* 0x00000010ff2f7819 */ /* 0x100fe2000001162b */
[----:B------:R-:W-:Y:S01]  /*d880*/  HADD2.F32 R46, -RZ, R15.H0_H0 ;  /* 0x2000000fff2e7230 */ /* 0x000fe20000004100 */
[----:B------:R-:W-:Y:S01]  /*d890*/  SHF.R.U64 R51, R42, 0x10, R43 ;  /* 0x000000102a337819 */ /* 0x000fe2000000122b */
[----:B------:R-:W-:Y:S01]  /*d8a0*/  HADD2.F32 R45, -RZ, R45.H0_H0 ;  /* 0x2000002dff2d7230 */ /* 0x000fe20000004100 */
[----:B------:R-:W-:Y:S01]  /*d8b0*/  SHF.R.U64 R53, R40, 0x10, R41 ;  /* 0x0000001028357819 */ /* 0x000fe20000001229 */
[----:B------:R-:W-:Y:S02]  /*d8c0*/  HADD2.F32 R47, -RZ, R47.H0_H0 ;  /* 0x2000002fff2f7230 */ /* 0x000fe40000004100 */
[----:B------:R-:W-:-:S02]  /*d8d0*/  HADD2.F32 R78, -RZ, R78.H1_H1 ;  /* 0x3000004eff4e7230 */ /* 0x000fc40000004100 */
        /* <DEDUP_REMOVED lines=13> */
[----:B------:R-:W-:Y:S02]  /*d9b0*/  HADD2.F32 R42, -RZ, R15.H1_H1 ;  /* 0x3000000fff2a7230 */ /* 0x000fe40000004100 */
[----:B------:R-:W-:-:S02]  /*d9c0*/  HADD2.F32 R5, -RZ, R5.H1_H1 ;  /* 0x30000005ff057230 */ /* 0x000fc40000004100 */
[C---:B------:R-:W-:Y:S01]  /*d9d0*/  FFMA.FTZ R48, R7.reuse, R44, -R48 ;  /* 0x0000002c07307223 */ /* 0x040fe20000010830 */
[----:B------:R-:W-:Y:S02]  /*d9e0*/  HADD2.F32 R15, -RZ, R51.H0_H0 ;  /* 0x20000033ff0f7230 */ /* 0x000fe40000004100 */
[----:B------:R-:W-:Y:S01]  /*d9f0*/  FFMA.FTZ R43, R7, R46, R50 ;  /* 0x0000002e072b7223 */ /* 0x000fe20000010032 */
[----:B------:R-:W-:Y:S02]  /*da00*/  HADD2.F32 R4, -RZ, R53.H0_H0 ;  /* 0x20000035ff047230 */ /* 0x000fe40000004100 */
[C---:B------:R-:W-:Y:S01]  /*da10*/  FMUL.FTZ R45, R41.reuse, R42 ;  /* 0x0000002a292d7220 */ /* 0x040fe20000410000 */
[----:B------:R-:W-:Y:S01]  /*da20*/  FMUL.FTZ R41, R41, R78 ;  /* 0x0000004e29297220 */ /* 0x000fe20000410000 */
[CC--:B------:R-:W-:Y:S01]  /*da30*/  FMUL.FTZ R7, R5.reuse, R15.reuse ;  /* 0x0000000f05077220 */ /* 0x0c0fe20000410000 */
        /* <DEDUP_REMOVED lines=10> */
.L_x_4329:
[----:B------:R-:W-:Y:S05]  /*dae0*/  BSYNC B1 ;  /* 0x0000000000017941 */ /* 0x000fea0003800000 */
.L_x_4328:
[----:B------:R-:W-:Y:S04]  /*daf0*/  BSSY B1, `(.L_x_4330) ;  /* 0x000002c000017945 */ /* 0x000fe80003800000 */
[----:B------:R-:W-:Y:S05]  /*db00*/  @P1 BRA `(.L_x_4331) ;  /* 0x0000000000a81947 */ /* 0x000fea0003800000 */
[----:B0-----:R-:W0:Y:S01]  /*db10*/  LDS.128 R4, [R10+0x2000] ;  /* 0x002000000a047984 */ /* 0x001e220000000c00 */
[----:B------:R-:W-:Y:S01]  /*db20*/  SHF.R.U32.HI R40, RZ, 0x10, R39 ;  /* 0x00000010ff287819 */ /* 0x000fe20000011627 */
[----:B------:R-:W-:Y:S01]  /*db30*/  HADD2.F32 R41, -RZ, R13.H0_H0 ;  /* 0x2000000dff297230 */ /* 0x000fe20000004100 */
[----:B------:R-:W-:Y:S02]  /*db40*/  SHF.R.U32.HI R42, RZ, 0x10, R37 ;  /* 0x00000010ff2a7819 */ /* 0x000fe40000011625 */
        /* <DEDUP_REMOVED lines=20> */
[----:B------:R-:W-:Y:S01]  /*dc90*/  FMUL.FTZ R42, R36, R14 ;  /* 0x0000000e242a7220 */ /* 0x000fe20000410000 */
[----:B------:R-:W-:-:S02]  /*dca0*/  HADD2.F32 R5, -RZ, R5.H1_H1 ;  /* 0x30000005ff057230 */ /* 0x000fc40000004100 */
[C---:B------:R-:W-:Y:S01]  /*dcb0*/  FFMA.FTZ R41, R7.reuse, R41, R40 ;  /* 0x0000002907297223 */ /* 0x040fe20000010028 */
[----:B------:R-:W-:Y:S02]  /*dcc0*/  HADD2.F32 R13, -RZ, R45.H0_H0 ;  /* 0x2000002dff0d7230 */ /* 0x000fe40000004100 */
[----:B------:R-:W-:Y:S01]  /*dcd0*/  FFMA.FTZ R38, R7, R39, -R38 ;  /* 0x0000002707267223 */ /* 0x000fe20000010826 */
[----:B------:R-:W-:Y:S02]  /*dce0*/  HADD2.F32 R4, -RZ, R46.H0_H0 ;  /* 0x2000002eff047230 */ /* 0x000fe40000004100 */
[----:B------:R-:W-:Y:S01]  /*dcf0*/  FMUL.FTZ R40, R36, R37 ;  /* 0x0000002524287220 */ /* 0x000fe20000410000 */
[C---:B------:R-:W-:Y:S02]  /*dd00*/  FMUL.FTZ R7, R5.reuse, R13 ;  /* 0x0000000d05077220 */ /* 0x040fe40000410000 */
        /* <DEDUP_REMOVED lines=10> */
.L_x_4331:
[----:B------:R-:W-:Y:S05]  /*ddb0*/  BSYNC B1 ;  /* 0x0000000000017941 */ /* 0x000fea0003800000 */
.L_x_4330:
[----:B------:R-:W-:Y:S04]  /*ddc0*/  BSSY B1, `(.L_x_4332) ;  /* 0x000002c000017945 */ /* 0x000fe80003800000 */
[----:B------:R-:W-:Y:S05]  /*ddd0*/  @P2 BRA `(.L_x_4333) ;  /* 0x0000000000a82947 */ /* 0x000fea0003800000 */
[----:B01----:R-:W0:Y:S01]  /*dde0*/  LDS.128 R4, [R60+0x18400] ;  /* 0x018400003c047984 */ /* 0x003e220000000c00 */
[----:B------:R-:W-:Y:S02]  /*ddf0*/  SHF.R.U32.HI R13, RZ, 0x10, R33 ;  /* 0x00000010ff0d7819 */ /* 0x000fe40000011621 */
[----:B------:R-:W-:Y:S02]  /*de00*/  SHF.R.U32.HI R36, RZ, 0x10, R35 ;  /* 0x00000010ff247819 */ /* 0x000fe40000011623 */
[----:B------:R-:W-:Y:S01]  /*de10*/  SHF.R.U64 R40, R32, 0x10, R33 ;  /* 0x0000001020287819 */ /* 0x000fe20000001221 */
[----:B------:R-:W-:Y:S01]  /*de20*/  HADD2.F32 R33, -RZ, R12.H0_H0 ;  /* 0x2000000cff217230 */ /* 0x000fe20000004100 */
[----:B------:R-:W-:Y:S01]  /*de30*/  SHF.R.U64 R39, R34, 0x10, R35 ;  /* 0x0000001022277819 */ /* 0x000fe20000001223 */
[----:B------:R-:W-:Y:S02]  /*de40*/  HADD2.F32 R36, -RZ, R36.H0_H0 ;  /* 0x20000024ff247230 */ /* 0x000fe40000004100 */
[----:B------:R-:W-:-:S02]  /*de50*/  HADD2.F32 R34, -RZ, R13.H0_H0 ;  /* 0x2000000dff227230 */ /* 0x000fc40000004100 */
[----:B------:R-:W-:Y:S02]  /*de60*/  HADD2.F32 R35, -RZ, R11.H0_H0 ;  /* 0x2000000bff237230 */ /* 0x000fe40000004100 */
[----:B------:R-:W-:Y:S02]  /*de70*/  HADD2.F32 R12, -RZ, R12.H1_H1 ;  /* 0x3000000cff0c7230 */ /* 0x000fe40000004100 */
[--C-:B0-----:R-:W-:Y:S02]  /*de80*/  HADD2.F32 R32, -RZ, R7.reuse.H1_H1 ;  /* 0x30000007ff207230 */ /* 0x101fe40000004100 */
[----:B------:R-:W-:Y:S02]  /*de90*/  HADD2.F32 R15, -RZ, R7.H0_H0 ;  /* 0x20000007ff0f7230 */ /* 0x000fe40000004100 */
[--C-:B------:R-:W-:Y:S02]  /*dea0*/  HADD2.F32 R7, -RZ, R4.reuse.H0_H0 ;  /* 0x20000004ff077230 */ /* 0x100fe40000004100 */
[----:B------:R-:W-:Y:S01]  /*deb0*/  FMUL.FTZ R38, R32, R36 ;  /* 0x0000002420267220 */ /* 0x000fe20000410000 */
[----:B------:R-:W-:-:S02]  /*dec0*/  HADD2.F32 R4, -RZ, R4.H1_H1 ;  /* 0x30000004ff047230 */ /* 0x000fc40000004100 */
[-C--:B------:R-:W-:Y:S01]  /*ded0*/  FMUL.FTZ R37, R32, R34.reuse ;  /* 0x0000002220257220 */ /* 0x080fe20000410000 */
[--C-:B------:R-:W-:Y:S02]  /*dee0*/  HADD2.F32 R13, -RZ, R6.reuse.H0_H0 ;  /* 0x20000006ff0d7230 */ /* 0x100fe40000004100 */
[C---:B------:R-:W-:Y:S01]  /*def0*/  FFMA.FTZ R38, R15.reuse, R34, -R38 ;  /* 0x000000220f267223 */ /* 0x040fe20000010826 */
[----:B------:R-:W-:Y:S02]  /*df00*/  HADD2.F32 R14, -RZ, R6.H1_H1 ;  /* 0x30000006ff0e7230 */ /* 0x000fe40000004100 */
[----:B------:R-:W-:Y:S01]  /*df10*/  FFMA.FTZ R37, R15, R36, R37 ;  /* 0x000000240f257223 */ /* 0x000fe20000010025 */
[----:B------:R-:W-:Y:S02]  /*df20*/  HADD2.F32 R6, -RZ, R5.H0_H0 ;  /* 0x20000005ff067230 */ /* 0x000fe40000004100 */
[C---:B------:R-:W-:Y:S01]  /*df30*/  FMUL.FTZ R32, R4.reuse, R35 ;  /* 0x0000002304207220 */ /* 0x040fe20000410000 */
[----:B------:R-:W-:Y:S01]  /*df40*/  FMUL.FTZ R34, R4, R33 ;  /* 0x0000002104227220 */ /* 0x000fe20000410000 */
[----:B------:R-:W-:-:S02]  /*df50*/  HADD2.F32 R15, -RZ, R11.H1_H1 ;  /* 0x3000000bff0f7230 */ /* 0x000fc40000004100 */
[C---:B------:R-:W-:Y:S01]  /*df60*/  FMUL.FTZ R36, R14.reuse, R12 ;  /* 0x0000000c0e247220 */ /* 0x040fe20000410000 */
[----:B------:R-:W-:Y:S02]  /*df70*/  HADD2.F32 R5, -RZ, R5.H1_H1 ;  /* 0x30000005ff057230 */ /* 0x000fe40000004100 */
[C---:B------:R-:W-:Y:S01]  /*df80*/  FFMA.FTZ R35, R7.reuse, R35, R34 ;  /* 0x0000002307237223 */ /* 0x040fe20000010022 */
[----:B------:R-:W-:Y:S02]  /*df90*/  HADD2.F32 R11, -RZ, R39.H0_H0 ;  /* 0x20000027ff0b7230 */ /* 0x000fe40000004100 */
[----:B------:R-:W-:Y:S01]  /*dfa0*/  FFMA.FTZ R32, R7, R33, -R32 ;  /* 0x0000002107207223 */ /* 0x000fe20000010820 */
[----:B------:R-:W-:Y:S02]  /*dfb0*/  HADD2.F32 R4, -RZ, R40.H0_H0 ;  /* 0x20000028ff047230 */ /* 0x000fe40000004100 */
[----:B------:R-:W-:Y:S01]  /*dfc0*/  FMUL.FTZ R34, R14, R15 ;  /* 0x0000000f0e227220 */ /* 0x000fe20000410000 */
[----:B------:R-:W-:-:S02]  /*dfd0*/  FMUL.FTZ R7, R5, R11 ;  /* 0x0000000b05077220 */ /* 0x000fc40000410000 */
        /* <DEDUP_REMOVED lines=8> */
[----:B------:R-:W-:-:S05]  /*e060*/  F2FP.F16.F32.PACK_AB R5, R14, R5 ;  /* 0x000000050e05723e */ /* 0x000fca00000000ff */
[----:B------:R2:W-:Y:S02]  /*e070*/  STS.128 [R60+0x18400], R4 ;  /* 0x018400043c007388 */ /* 0x0005e40000000c00 */
.L_x_4333:
[----:B------:R-:W-:Y:S05]  /*e080*/  BSYNC B1 ;  /* 0x0000000000017941 */ /* 0x000fea0003800000 */
.L_x_4332:
[----:B------:R-:W-:Y:S04]  /*e090*/  BSSY B1, `(.L_x_4334) ;  /* 0x000002c000017945 */ /* 0x000fe80003800000 */
[----:B------:R-:W-:Y:S05]  /*e0a0*/  @P3 BRA `(.L_x_4335) ;  /* 0x0000000000a83947 */ /* 0x000fea0003800000 */
[----:B012---:R-:W0:Y:S01]  /*e0b0*/  LDS.128 R4, [R10+0x6000] ;  /* 0x006000000a047984 */ /* 0x007e220000000c00 */
[----:B------:R-:W-:Y:S01]  /*e0c0*/  SHF.R.U64 R34, R30, 0x10, R31 ;  /* 0x000000101e227819 */ /* 0x000fe2000000121f */
[----:B------:R-:W-:Y:S01]  /*e0d0*/  HADD2.F32 R15, -RZ, R3.H0_H0 ;  /* 0x20000003ff0f7230 */ /* 0x000fe20000004100 */
[----:B------:R-:W-:Y:S02]  /*e0e0*/  SHF.R.U32.HI R30, RZ, 0x10, R29 ;  /* 0x00000010ff1e7819 */ /* 0x000fe4000001161d */
[----:B------:R-:W-:Y:S02]  /*e0f0*/  SHF.R.U32.HI R31, RZ, 0x10, R31 ;  /* 0x00000010ff1f7819 */ /* 0x000fe4000001161f */
[----:B------:R-:W-:Y:S01]  /*e100*/  SHF.R.U64 R33, R28, 0x10, R29 ;  /* 0x000000101c217819 */ /* 0x000fe2000000121d */
[----:B------:R-:W-:Y:S02]  /*e110*/  HADD2.F32 R30, -RZ, R30.H0_H0 ;  /* 0x2000001eff1e7230 */ /* 0x000fe40000004100 */
[----:B------:R-:W-:-:S02]  /*e120*/  HADD2.F32 R28, -RZ, R31.H0_H0 ;  /* 0x2000001fff1c7230 */ /* 0x000fc40000004100 */
[--C-:B------:R-:W-:Y:S02]  /*e130*/  HADD2.F32 R29, -RZ, R72.reuse.H0_H0 ;  /* 0x20000048ff1d7230 */ /* 0x100fe40000004100 */
        /* <DEDUP_REMOVED lines=10> */
[C---:B------:R-:W-:Y:S01]  /*e1e0*/  FMUL.FTZ R14, R4.reuse, R29 ;  /* 0x0000001d040e7220 */ /* 0x040fe20000410000 */
[----:B------:R-:W-:Y:S01]  /*e1f0*/  FMUL.FTZ R28, R4, R15 ;  /* 0x0000000f041c7220 */ /* 0x000fe20000410000 */
[----:B------:R-:W-:Y:S02]  /*e200*/  HADD2.F32 R6, -RZ, R5.H0_H0 ;  /* 0x20000005ff067230 */ /* 0x000fe40000004100 */
[----:B------:R-:W-:Y:S01]  /*e210*/  FFMA.FTZ R31, R13, R30, R31 ;  /* 0x0000001e0d1f7223 */ /* 0x000fe2000001001f */
[----:B------:R-:W-:-:S02]  /*e220*/  HADD2.F32 R4, -RZ, R3.H1_H1 ;  /* 0x30000003ff047230 */ /* 0x000fc40000004100 */
[C---:B------:R-:W-:Y:S01]  /*e230*/  FFMA.FTZ R14, R7.reuse, R15, -R14 ;  /* 0x0000000f070e7223 */ /* 0x040fe2000001080e */
[----:B------:R-:W-:Y:S02]  /*e240*/  HADD2.F32 R5, -RZ, R5.H1_H1 ;  /* 0x30000005ff057230 */ /* 0x000fe40000004100 */
[----:B------:R-:W-:Y:S01]  /*e250*/  FFMA.FTZ R29, R7, R29, R28 ;  /* 0x0000001d071d7223 */ /* 0x000fe2000001001c */
[----:B------:R-:W-:Y:S02]  /*e260*/  HADD2.F32 R13, -RZ, R33.H0_H0 ;  /* 0x20000021ff0d7230 */ /* 0x000fe40000004100 */
[C---:B------:R-:W-:Y:S01]  /*e270*/  FMUL.FTZ R28, R12.reuse, R72 ;  /* 0x000000480c1c7220 */ /* 0x040fe20000410000 */
[----:B------:R-:W-:Y:S02]  /*e280*/  HADD2.F32 R3, -RZ, R34.H0_H0 ;  /* 0x20000022ff037230 */ /* 0x000fe40000004100 */
[-C--:B------:R-:W-:Y:S01]  /*e290*/  FMUL.FTZ R15, R12, R4.reuse ;  /* 0x000000040c0f7220 */ /* 0x080fe20000410000 */
[----:B------:R-:W-:Y:S01]  /*e2a0*/  FMUL.FTZ R7, R5, R13 ;  /* 0x0000000d05077220 */ /* 0x000fe20000410000 */
[----:B------:R-:W-:Y:S01]  /*e2b0*/  FFMA.FTZ R28, R11, R4, -R28 ;  /* 0x000000040b1c7223 */ /* 0x000fe2000001081c */
[-C--:B------:R-:W-:Y:S01]  /*e2c0*/  FMUL.FTZ R12, R5, R3.reuse ;  /* 0x00000003050c7220 */ /* 0x080fe20000410000 */
        /* <DEDUP_REMOVED lines=8> */
.L_x_4335:
[----:B------:R-:W-:Y:S05]  /*e350*/  BSYNC B1 ;  /* 0x0000000000017941 */ /* 0x000fea0003800000 */
.L_x_4334:
[----:B------:R-:W-:Y:S04]  /*e360*/  BSSY B1, `(.L_x_4336) ;  /* 0x000002c000017945 */ /* 0x000fe80003800000 */
[----:B------:R-:W-:Y:S05]  /*e370*/  @P4 BRA `(.L_x_4337) ;  /* 0x0000000000a84947 */ /* 0x000fea0003800000 */
[----:B0123--:R-:W0:Y:S01]  /*e380*/  LDS.128 R4, [R60+0x1c400] ;  /* 0x01c400003c047984 */ /* 0x00fe220000000c00 */
[----:B------:R-:W-:Y:S01]  /*e390*/  SHF.R.U32.HI R15, RZ, 0x10, R27 ;  /* 0x00000010ff0f7819 */ /* 0x000fe2000001161b */
[----:B------:R-:W-:Y:S01]  /*e3a0*/  HADD2.F32 R14, -RZ, R2.H0_H0 ;  /* 0x20000002ff0e7230 */ /* 0x000fe20000004100 */
[--C-:B------:R-:W-:Y:S01]  /*e3b0*/  SHF.R.U64 R29, R24, 0x10, R25.reuse ;  /* 0x00000010181d7819 */ /* 0x100fe20000001219 */
[----:B------:R-:W-:Y:S01]  /*e3c0*/  HADD2.F32 R24, -RZ, R69.H0_H0 ;  /* 0x20000045ff187230 */ /* 0x000fe20000004100 */
[----:B------:R-:W-:Y:S01]  /*e3d0*/  SHF.R.U32.HI R25, RZ, 0x10, R25 ;  /* 0x00000010ff197819 */ /* 0x000fe20000011619 */
[----:B------:R-:W-:Y:S01]  /*e3e0*/  HADD2.F32 R15, -RZ, R15.H0_H0 ;  /* 0x2000000fff0f7230 */ /* 0x000fe20000004100 */
[----:B------:R-:W-:-:S03]  /*e3f0*/  SHF.R.U64 R31, R26, 0x10, R27 ;  /* 0x000000101a1f7819 */ /* 0x000fc6000000121b */
[----:B------:R-:W-:Y:S02]  /*e400*/  HADD2.F32 R25, -RZ, R25.H0_H0 ;  /* 0x20000019ff197230 */ /* 0x000fe40000004100 */
[--C-:B0-----:R-:W-:Y:S02]  /*e410*/  HADD2.F32 R13, -RZ, R7.reuse.H1_H1 ;  /* 0x30000007ff0d7230 */ /* 0x101fe40000004100 */
[--C-:B------:R-:W-:Y:S02]  /*e420*/  HADD2.F32 R3, -RZ, R4.reuse.H0_H0 ;  /* 0x20000004ff037230 */ /* 0x100fe40000004100 */
[----:B------:R-:W-:Y:S02]  /*e430*/  HADD2.F32 R4, -RZ, R4.H1_H1 ;  /* 0x30000004ff047230 */ /* 0x000fe40000004100 */
[C---:B------:R-:W-:Y:S01]  /*e440*/  FMUL.FTZ R28, R13.reuse, R15 ;  /* 0x0000000f0d1c7220 */ /* 0x040fe20000410000 */
[----:B------:R-:W-:Y:S02]  /*e450*/  HADD2.F32 R12, -RZ, R7.H0_H0 ;  /* 0x20000007ff0c7230 */ /* 0x000fe40000004100 */
[----:B------:R-:W-:Y:S01]  /*e460*/  FMUL.FTZ R27, R13, R25 ;  /* 0x000000190d1b7220 */ /* 0x000fe20000410000 */
[----:B------:R-:W-:-:S02]  /*e470*/  HADD2.F32 R7, -RZ, R6.H0_H0 ;  /* 0x20000006ff077230 */ /* 0x000fc40000004100 */
[----:B------:R-:W-:Y:S01]  /*e480*/  FMUL.FTZ R26, R4, R24 ;  /* 0x00000018041a7220 */ /* 0x000fe20000410000 */
[----:B------:R-:W-:Y:S02]  /*e490*/  HADD2.F32 R11, -RZ, R6.H1_H1 ;  /* 0x30000006ff0b7230 */ /* 0x000fe40000004100 */
[----:B------:R-:W-:Y:S01]  /*e4a0*/  FFMA.FTZ R30, R12, R25, R28 ;  /* 0x000000190c1e7223 */ /* 0x000fe2000001001c */
[-C--:B------:R-:W-:Y:S01]  /*e4b0*/  FMUL.FTZ R28, R4, R14.reuse ;  /* 0x0000000e041c7220 */ /* 0x080fe20000410000 */
[C---:B------:R-:W-:Y:S01]  /*e4c0*/  FFMA.FTZ R26, R3.reuse, R14, -R26 ;  /* 0x0000000e031a7223 */ /* 0x040fe2000001081a */
[----:B------:R-:W-:Y:S02]  /*e4d0*/  HADD2.F32 R6, -RZ, R5.H0_H0 ;  /* 0x20000005ff067230 */ /* 0x000fe40000004100 */
[----:B------:R-:W-:Y:S01]  /*e4e0*/  FFMA.FTZ R27, R12, R15, -R27 ;  /* 0x0000000f0c1b7223 */ /* 0x000fe2000001081b */
[----:B------:R-:W-:Y:S02]  /*e4f0*/  HADD2.F32 R14, -RZ, R69.H1_H1 ;  /* 0x30000045ff0e7230 */ /* 0x000fe40000004100 */
[----:B------:R-:W-:Y:S01]  /*e500*/  FFMA.FTZ R3, R3, R24, R28 ;  /* 0x0000001803037223 */ /* 0x000fe2000001001c */
[----:B------:R-:W-:-:S02]  /*e510*/  HADD2.F32 R4, -RZ, R2.H1_H1 ;  /* 0x30000002ff047230 */ /* 0x000fc40000004100 */
[----:B------:R-:W-:Y:S02]  /*e520*/  HADD2.F32 R5, -RZ, R5.H1_H1 ;  /* 0x30000005ff057230 */ /* 0x000fe40000004100 */
[C---:B------:R-:W-:Y:S01]  /*e530*/  FMUL.FTZ R24, R11.reuse, R14 ;  /* 0x0000000e0b187220 */ /* 0x040fe20000410000 */
[----:B------:R-:W-:Y:S02]  /*e540*/  HADD2.F32 R12, -RZ, R29.H0_H0 ;  /* 0x2000001dff0c7230 */ /* 0x000fe40000004100 */
[-C--:B------:R-:W-:Y:S01]  /*e550*/  FMUL.FTZ R15, R11, R4.reuse ;  /* 0x000000040b0f7220 */ /* 0x080fe20000410000 */
[----:B------:R-:W-:Y:S02]  /*e560*/  HADD2.F32 R2, -RZ, R31.H0_H0 ;  /* 0x2000001fff027230 */ /* 0x000fe40000004100 */
[----:B------:R-:W-:Y:S01]  /*e570*/  FFMA.FTZ R24, R7, R4, -R24 ;  /* 0x0000000407187223 */ /* 0x000fe20000010818 */
[----:B------:R-:W-:Y:S01]  /*e580*/  F2FP.F16.F32.PACK_AB R4, R3, R26 ;  /* 0x0000001a0304723e */ /* 0x000fe200000000ff */
[----:B------:R-:W-:Y:S01]  /*e590*/  FMUL.FTZ R11, R5, R12 ;  /* 0x0000000c050b7220 */ /* 0x000fe20000410000 */
[----:B------:R-:W-:Y:S01]  /*e5a0*/  FFMA.FTZ R15, R7, R14, R15 ;  /* 0x0000000e070f7223 */ /* 0x000fe2000001000f */
[-C--:B------:R-:W-:Y:S01]  /*e5b0*/  FMUL.FTZ R13, R5, R2.reuse ;  /* 0x00000002050d7220 */ /* 0x080fe20000410000 */
[----:B------:R-:W-:Y:S01]  /*e5c0*/  F2FP.F16.F32.PACK_AB R7, R30, R27 ;  /* 0x0000001b1e07723e */ /* 0x000fe200000000ff */
[----:B------:R-:W-:-:S02]  /*e5d0*/  FFMA.FTZ R5, R6, R2, -R11 ;  /* 0x0000000206057223 */ /* 0x000fc4000001080b */
[----:B------:R-:W-:Y:S01]  /*e5e0*/  FFMA.FTZ R12, R6, R12, R13 ;  /* 0x0000000c060c7223 */ /* 0x000fe2000001000d */
[----:B------:R-:W-:-:S04]  /*e5f0*/  F2FP.F16.F32.PACK_AB R6, R15, R24 ;  /* 0x000000180f06723e */ /* 0x000fc800000000ff */
[----:B------:R-:W-:-:S05]  /*e600*/  F2FP.F16.F32.PACK_AB R5, R12, R5 ;  /* 0x000000050c05723e */ /* 0x000fca00000000ff */
[----:B------:R4:W-:Y:S02]  /*e610*/  STS.128 [R60+0x1c400], R4 ;  /* 0x01c400043c007388 */ /* 0x0009e40000000c00 */
.L_x_4337:
[----:B------:R-:W-:Y:S05]  /*e620*/  BSYNC B1 ;  /* 0x0000000000017941 */ /* 0x000fea0003800000 */
.L_x_4336:
[----:B------:R-:W-:Y:S05]  /*e630*/  @P5 BRA `(.L_x_4327) ;  /* 0x0000003400845947 */ /* 0x000fea0003800000 */
[----:B01234-:R-:W0:Y:S01]  /*e640*/  LDS.128 R4, [R10+0xa000] ;  /* 0x00a000000a047984 */ /* 0x01fe220000000c00 */
[----:B------:R-:W-:Y:S01]  /*e650*/  SHF.R.U32.HI R14, RZ, 0x10, R9 ;  /* 0x00000010ff0e7819 */ /* 0x000fe20000011609 */
[----:B------:R-:W-:Y:S01]  /*e660*/  HADD2.F32 R11, -RZ, R0.H0_H0 ;  /* 0x20000000ff0b7230 */ /* 0x000fe20000004100 */
        /* <DEDUP_REMOVED lines=16> */
[C---:B------:R-:W-:Y:S01]  /*e770*/  FMUL.FTZ R9, R4.reuse, R13 ;  /* 0x0000000d04097220 */ /* 0x040fe20000410000 */
[-C--:B------:R-:W-:Y:S01]  /*e780*/  FMUL.FTZ R15, R4, R11.reuse ;  /* 0x0000000b040f7220 */ /* 0x080fe20000410000 */
[--C-:B------:R-:W-:Y:S02]  /*e790*/  HADD2.F32 R3, -RZ, R5.reuse.H0_H0 ;  /* 0x20000005ff037230 */ /* 0x100fe40000004100 */
[----:B------:R-:W-:Y:S01]  /*e7a0*/  FFMA.FTZ R21, R8, R14, R21 ;  /* 0x0000000e08157223 */ /* 0x000fe20000010015 */
[----:B------:R-:W-:Y:S02]  /*e7b0*/  HADD2.F32 R4, -RZ, R0.H1_H1 ;  /* 0x30000000ff047230 */ /* 0x000fe40000004100 */
[----:B------:R-:W-:Y:S01]  /*e7c0*/  FFMA.FTZ R9, R2, R11, -R9 ;  /* 0x0000000b02097223 */ /* 0x000fe20000010809 */
[----:B------:R-:W-:-:S02]  /*e7d0*/  HADD2.F32 R5, -RZ, R5.H1_H1 ;  /* 0x30000005ff057230 */ /* 0x000fc40000004100 */
[C---:B------:R-:W-:Y:S01]  /*e7e0*/  FMUL.FTZ R12, R6.reuse, R61 ;  /* 0x0000003d060c7220 */ /* 0x040fe20000410000 */
[----:B------:R-:W-:Y:S02]  /*e7f0*/  HADD2.F32 R8, -RZ, R24.H0_H0 ;  /* 0x20000018ff087230 */ /* 0x000fe40000004100 */
[-C--:B------:R-:W-:Y:S01]  /*e800*/  FMUL.FTZ R14, R6, R4.reuse ;  /* 0x00000004060e7220 */ /* 0x080fe20000410000 */
[----:B------:R-:W-:Y:S02]  /*e810*/  HADD2.F32 R0, -RZ, R25.H0_H0 ;  /* 0x20000019ff007230 */ /* 0x000fe40000004100 */
[----:B------:R-:W-:Y:S01]  /*e820*/  FFMA.FTZ R2, R2, R13, R15 ;  /* 0x0000000d02027223 */ /* 0x000fe2000001000f */
[----:B------:R-:W-:Y:S01]  /*e830*/  FFMA.FTZ R12, R7, R4, -R12 ;  /* 0x00000004070c7223 */ /* 0x000fe2000001080c */
[----:B------:R-:W-:Y:S01]  /*e840*/  FMUL.FTZ R6, R5, R8 ;  /* 0x0000000805067220 */ /* 0x000fe20000410000 */
[----:B------:R-:W-:Y:S01]  /*e850*/  FFMA.FTZ R61, R7, R61, R14 ;  /* 0x0000003d073d7223 */ /* 0x000fe2000001000e */
[----:B------:R-:W-:Y:S01]  /*e860*/  FMUL.FTZ R11, R5, R0 ;  /* 0x00000000050b7220 */ /* 0x000fe20000410000 */
[----:B------:R-:W-:Y:S01]  /*e870*/  F2FP.F16.F32.PACK_AB R7, R21, R20 ;  /* 0x000000141507723e */ /* 0x000fe200000000ff */
[C---:B------:R-:W-:Y:S01]  /*e880*/  FFMA.FTZ R5, R3.reuse, R0, -R6 ;  /* 0x0000000003057223 */ /* 0x040fe20000010806 */
[----:B------:R-:W-:Y:S01]  /*e890*/  F2FP.F16.F32.PACK_AB R4, R2, R9 ;  /* 0x000000090204723e */ /* 0x000fe200000000ff */
[----:B------:R-:W-:Y:S01]  /*e8a0*/  FFMA.FTZ R8, R3, R8, R11 ;  /* 0x0000000803087223 */ /* 0x000fe2000001000b */
[----:B------:R-:W-:-:S04]  /*e8b0*/  F2FP.F16.F32.PACK_AB R6, R61, R12 ;  /* 0x0000000c3d06723e */ /* 0x000fc800000000ff */
[----:B------:R-:W-:-:S05]  /*e8c0*/  F2FP.F16.F32.PACK_AB R5, R8, R5 ;  /* 0x000000050805723e */ /* 0x000fca00000000ff */
[----:B------:R0:W-:Y:S01]  /*e8d0*/  STS.128 [R10+0xa000], R4 ;  /* 0x00a000040a007388 */ /* 0x0001e20000000c00 */
[----:B------:R-:W-:Y:S05]  /*e8e0*/  BRA `(.L_x_4327) ;  /* 0x0000003000d87947 */ /* 0x000fea0003800000 */
.L_x_4300:
[----:B------:R-:W0:Y:S01]  /*e8f0*/  LDC R78, c[0x0][0x428] ;  /* 0x00010a00ff4e7b82 */ /* 0x000e220000000800 */
[-C--:B------:R-:W-:Y:S01]  /*e900*/  ISETP.GE.AND P0, PT, R195, R10.reuse, PT ;  /* 0x0000000ac300720c */ /* 0x080fe20003f06270 */
[----:B------:R-:W-:Y:S01]  /*e910*/  BSSY B1, `(.L_x_4338) ;  /* 0x000003f000017945 */ /* 0x000fe20003800000 */
[----:B------:R-:W-:Y:S01]  /*e920*/  ISETP.GE.AND P1, PT, R221, R10, PT ;  /* 0x0000000add00720c */ /* 0x000fe20003f26270 */
[----:B------:R-:W-:Y:S01]  /*e930*/  IMAD.MOV.U32 R9, RZ, RZ, R61 ;  /* 0x000000ffff097224 */ /* 0x000fe200078e003d */
[----:B------:R-:W-:Y:S01]  /*e940*/  MOV R11, R77 ;  /* 0x0000004d000b7202 */ /* 0x000fe20000000f00 */
[----:B------:R-:W-:Y:S01]  /*e950*/  IMAD.MOV.U32 R8, RZ, RZ, R72 ;  /* 0x000000ffff087224 */ /* 0x000fe200078e0048 */
[----:B------:R-:W-:Y:S01]  /*e960*/  CS2R R40, SRZ ;  /* 0x0000000000287805 */ /* 0x000fe2000001ff00 */
[----:B------:R-:W-:Y:S01]  /*e970*/  IMAD.MOV.U32 R10, RZ, RZ, R144 ;  /* 0x000000ffff0a7224 */ /* 0x000fe200078e0090 */
        /* <DEDUP_REMOVED lines=45> */
[----:B------:R-:W-:-:S02]  /*ec50*/  CS2R R24, SRZ ;  /* 0x0000000000187805 */ /* 0x000fc4000001ff00 */
[----:B------:R-:W-:Y:S02]  /*ec60*/  CS2R R26, SRZ ;  /* 0x00000000001a7805 */ /* 0x000fe4000001ff00 */
[----:B------:R-:W-:Y:S02]  /*ec70*/  CS2R R28, SRZ ;  /* 0x00000000001c7805 */ /* 0x000fe4000001ff00 */
[----:B------:R-:W-:Y:S01]  /*ec80*/  CS2R R30, SRZ ;  /* 0x00000000001e7805 */ /* 0x000fe2000001ff00 */
[----:B------:R-:W-:Y:S02]  /*ec90*/  ULDC.64 UR8, c[0x0][0x208] ;  /* 0x0000820000087ab9 */ /* 0x000fe40000000a00 */
[----:B------:R0:W5:Y:S04]  /*eca0*/  @!P2 LDG.E.128 R32, desc[UR8][R14.64] ;  /* 0x000000080e20a981 */ /* 0x000168000c1e1d00 */
[----:B------:R0:W5:Y:S04]  /*ecb0*/  @!P3 LDG.E.128 R36, desc[UR8][R14.64+0x40] ;  /* 0x000040080e24b981 */ /* 0x000168000c1e1d00 */
[----:B------:R0:W5:Y:S04]  /*ecc0*/  @!P4 LDG.E.128 R60, desc[UR8][R14.64+0x80] ;  /* 0x000080080e3cc981 */ /* 0x000168000c1e1d00 */
[----:B------:R0:W5:Y:S04]  /*ecd0*/  @!P2 LDG.E.128 R4, desc[UR8][R20.64] ;  /* 0x000000081404a981 */ /* 0x000168000c1e1d00 */
[----:B------:R0:W5:Y:S04]  /*ece0*/  @!P3 LDG.E.128 R24, desc[UR8][R20.64+0x40] ;  /* 0x000040081418b981 */ /* 0x000168000c1e1d00 */
[----:B------:R0:W5:Y:S02]  /*ecf0*/  @!P4 LDG.E.128 R28, desc[UR8][R20.64+0x80] ;  /* 0x00008008141cc981 */ /* 0x000164000c1e1d00 */
.L_x_4339:
[----:B------:R-:W-:Y:S05]  /*ed00*/  BSYNC B1 ;  /* 0x0000000000017941 */ /* 0x000fea0003800000 */
.L_x_4338:
[----:B------:R-:W-:Y:S01]  /*ed10*/  BSSY B1, `(.L_x_4340) ;  /* 0x0000027000017945 */ /* 0x000fe20003800000 */
[----:B-----5:R-:W-:Y:S01]  /*ed20*/  IMAD.MOV.U32 R72, RZ, RZ, R4 ;  /* 0x000000ffff487224 */ /* 0x020fe200078e0004 */
[----:B------:R-:W-:Y:S01]  /*ed30*/  CS2R R66, SRZ ;  /* 0x0000000000427805 */ /* 0x000fe2000001ff00 */
[----:B------:R-:W-:Y:S02]  /*ed40*/  IMAD.MOV.U32 R73, RZ, RZ, R5 ;  /* 0x000000ffff497224 */ /* 0x000fe400078e0005 */
[----:B------:R-:W-:Y:S01]  /*ed50*/  IMAD.MOV.U32 R77, RZ, RZ, R6 ;  /* 0x000000ffff4d7224 */ /* 0x000fe200078e0006 */
[----:B------:R-:W-:Y:S06]  /*ed60*/  @P1 BRA `(.L_x_4341) ;  /* 0x0000000000841947 */ /* 0x000fec0003800000 */
[----:B------:R-:W-:Y:S01]  /*ed70*/  IADD3 R76, P2, P3, R71, R76, R84 ;  /* 0x0000004c474c7210 */ /* 0x000fe20007b5e054 */
[----:B------:R-:W-:Y:S01]  /*ed80*/  ULDC.64 UR4, c[0x0][0x3c8] ;  /* 0x0000f20000047ab9 */ /* 0x000fe20000000a00 */
[----:B------:R-:W-:Y:S01]  /*ed90*/  IADD3 R75, P4, P5, R70, R75, R87 ;  /* 0x0000004b464b7210 */ /* 0x000fe20007d9e057 */
[----:B------:R-:W-:Y:S01]  /*eda0*/  ULDC.64 UR6, c[0x0][0x3e0] ;  /* 0x0000f80000067ab9 */ /* 0x000fe20000000a00 */
[----:B0-----:R-:W-:Y:S02]  /*edb0*/  IADD3.X R15, R83, R74, R82, P2, P3 ;  /* 0x0000004a530f7210 */ /* 0x001fe400017e6452 */
[----:B------:R-:W-:Y:S02]  /*edc0*/  CS2R R52, SRZ ;  /* 0x0000000000347805 */ /* 0x000fe4000001ff00 */
[----:B------:R-:W-:Y:S01]  /*edd0*/  LEA R14, P2, R76, UR4, 0x1 ;  /* 0x000000044c0e7c11 */ /* 0x000fe2000f8408ff */
[----:B------:R-:W-:Y:S01]  /*ede0*/  ULDC UR4, c[0x0][0x3d4] ;  /* 0x0000f50000047ab9 */ /* 0x000fe20000000800 */
[----:B------:R-:W-:-:S02]  /*edf0*/  IADD3.X R0, R80, R69, R85, P4, P5 ;  /* 0x0000004550007210 */ /* 0x000fc400027ea455 */
[----:B------:R-:W-:Y:S02]  /*ee00*/  CS2R R54, SRZ ;  /* 0x0000000000367805 */ /* 0x000fe4000001ff00 */
[C---:B------:R-:W-:Y:S02]  /*ee10*/  LEA R20, P3, R75.reuse, UR6, 0x1 ;  /* 0x000000064b147c11 */ /* 0x040fe4000f8608ff */
[----:B------:R-:W-:Y:S02]  /*ee20*/  CS2R R56, SRZ ;  /* 0x0000000000387805 */ /* 0x000fe4000001ff00 */
[----:B------:R-:W-:Y:S02]  /*ee30*/  LEA.HI.X R15, R76, UR5, R15, 0x1, P2 ;  /* 0x000000054c0f7c11 */ /* 0x000fe400090f0c0f */
[----:B------:R-:W-:Y:S02]  /*ee40*/  CS2R R58, SRZ ;  /* 0x00000000003a7805 */ /* 0x000fe4000001ff00 */
[----:B------:R-:W-:-:S02]  /*ee50*/  LEA.HI.X R21, R75, UR7, R0, 0x1, P3 ;  /* 0x000000074b157c11 */ /* 0x000fc400098f0c00 */
        /* <DEDUP_REMOVED lines=18> */
.L_x_4341:
[----:B------:R-:W-:Y:S05]  /*ef80*/  BSYNC B1 ;  /* 0x0000000000017941 */ /* 0x000fea0003800000 */
.L_x_4340:
[----:B01----:R-:W-:Y:S01]  /*ef90*/  IMAD.MOV.U32 R14, RZ, RZ, R24 ;  /* 0x000000ffff0e7224 */ /* 0x003fe200078e0018 */
[----:B------:R-:W-:Y:S01]  /*efa0*/  MOV R0, R7 ;  /* 0x0000000700007202 */ /* 0x000fe20000000f00 */
[----:B------:R-:W-:Y:S01]  /*efb0*/  IMAD.MOV.U32 R15, RZ, RZ, R25 ;  /* 0x000000ffff0f7224 */ /* 0x000fe200078e0019 */
[----:B------:R-:W-:Y:S01]  /*efc0*/  ISETP.NE.AND P2, PT, R78, 0x1, PT ;  /* 0x000000014e00780c */ /* 0x000fe20003f45270 */
        /* <DEDUP_REMOVED lines=8> */
[----:B------:R-:W-:Y:S01]  /*f050*/  ULDC.64 UR4, c[0x0][0x3c8] ;  /* 0x0000f20000047ab9 */ /* 0x000fe20000000a00 */
[----:B------:R-:W-:Y:S01]  /*f060*/  PRMT R81, R0, 0x5410, R14 ;  /* 0x0000541000517816 */ /* 0x000fe2000000000e */
[----:B------:R-:W-:Y:S01]  /*f070*/  IMAD.MOV.U32 R0, RZ, RZ, R28 ;  /* 0x000000ffff007224 */ /* 0x000fe200078e001c */
[----:B------:R-:W-:Y:S01]  /*f080*/  PRMT R89, R89, 0x5410, R72 ;  /* 0x0000541059597816 */ /* 0x000fe20000000048 */
[----:B------:R-:W-:Y:S01]  /*f090*/  IMAD.MOV.U32 R14, RZ, RZ, R30 ;  /* 0x000000ffff0e7224 */ /* 0x000fe200078e001e */
[----:B------:R-:W0:Y:S01]  /*f0a0*/  @P2 LDC R21, c[0x0][0x430] ;  /* 0x00010c00ff152b82 */ /* 0x000e220000000800 */
[----:B------:R-:W-:Y:S01]  /*f0b0*/  PRMT R90, R73, 0x7610, R90 ;  /* 0x00007610495a7816 */ /* 0x000fe2000000005a */
[----:B------:R-:W-:Y:S01]  /*f0c0*/  ULDC.64 UR6, c[0x0][0x3e0] ;  /* 0x0000f80000067ab9 */ /* 0x000fe20000000a00 */
[----:B------:R-:W-:Y:S01]  /*f0d0*/  PRMT R74, R0, 0x5410, R15 ;  /* 0x00005410004a7816 */ /* 0x000fe2000000000f */
[----:B------:R-:W-:Y:S01]  /*f0e0*/  IMAD.MOV.U32 R15, RZ, RZ, R32 ;  /* 0x000000ffff0f7224 */ /* 0x000fe200078e0020 */
[----:B------:R-:W-:Y:S01]  /*f0f0*/  PRMT R75, R14, 0x7610, R75 ;  /* 0x000076100e4b7816 */ /* 0x000fe2000000004b */
[----:B------:R-:W-:Y:S01]  /*f100*/  IMAD.MOV.U32 R14, RZ, RZ, R31 ;  /* 0x000000ffff0e7224 */ /* 0x000fe200078e001f */
[----:B------:R-:W-:Y:S01]  /*f110*/  PRMT R82, R69, 0x7610, R82 ;  /* 0x0000761045527816 */ /* 0x000fe20000000052 */
[----:B------:R-:W1:Y:S01]  /*f120*/  @P2 LDC R0, c[0x0][0x42c] ;  /* 0x00010b00ff002b82 */ /* 0x000e620000000800 */
[----:B------:R-:W-:Y:S01]  /*f130*/  PRMT R89, R15, 0x7610, R89 ;  /* 0x000076100f597816 */ /* 0x000fe20000000059 */
[----:B------:R-:W-:Y:S01]  /*f140*/  IMAD R15, R201, 0x80, R195 ;  /* 0x00000080c90f7824 */ /* 0x000fe200078e02c3 */
[----:B------:R-:W-:Y:S01]  /*f150*/  PRMT R75, R75, 0x5410, R14 ;  /* 0x000054104b4b7816 */ /* 0x000fe2000000000e */
[----:B------:R-:W-:Y:S01]  /*f160*/  IMAD.MOV.U32 R14, RZ, RZ, R34 ;  /* 0x000000ffff0e7224 */ /* 0x000fe200078e0022 */
[----:B------:R-:W-:Y:S01]  /*f170*/  PRMT R90, R90, 0x5410, R20 ;  /* 0x000054105a5a7816 */ /* 0x000fe20000000014 */
[----:B------:R-:W-:Y:S01]  /*f180*/  IMAD R15, R224, 0x40, R15 ;  /* 0x00000040e00f7824 */ /* 0x000fe200078e020f */
[----:B------:R-:W-:Y:S01]  /*f190*/  MOV R20, R35 ;  /* 0x0000002300147202 */ /* 0x000fe20000000f00 */
[----:B-----5:R-:W-:Y:S01]  /*f1a0*/  IMAD.MOV.U32 R71, RZ, RZ, R43 ;  /* 0x000000ffff477224 */ /* 0x020fe200078e002b */
        /* <DEDUP_REMOVED lines=9> */
[----:B------:R-:W-:Y:S01]  /*f240*/  IMAD.MOV.U32 R69, RZ, RZ, R63 ;  /* 0x000000ffff457224 */ /* 0x000fe200078e003f */
[----:B------:R-:W-:Y:S01]  /*f250*/  PRMT R76, R14, 0x7610, R76 ;  /* 0x000076100e4c7816 */ /* 0x000fe2000000004c */
[----:B------:R-:W-:Y:S02]  /*f260*/  IMAD.MOV.U32 R14, RZ, RZ, R61 ;  /* 0x000000ffff0e7224 */ /* 0x000fe400078e003d */
[----:B-1----:R-:W-:Y:S01]  /*f270*/  @P2 IMAD.HI.U32 R0, R15, R0, RZ ;  /* 0x000000000f002227 */ /* 0x002fe200078e00ff */
[----:B------:R-:W-:-:S02]  /*f280*/  PRMT R77, R20, 0x5410, R69 ;  /* 0x00005410144d7816 */ /* 0x000fc40000000045 */
[----:B------:R-:W-:Y:S01]  /*f290*/  PRMT R76, R76, 0x5410, R14 ;  /* 0x000054104c4c7816 */ /* 0x000fe2000000000e */
[----:B------:R-:W-:Y:S01]  /*f2a0*/  IMAD.MOV.U32 R20, RZ, RZ, R42 ;  /* 0x000000ffff147224 */ /* 0x000fe200078e002a */
[----:B0-----:R-:W-:Y:S01]  /*f2b0*/  @P2 SHF.R.U32.HI R15, RZ, R21, R0 ;  /* 0x00000015ff0f2219 */ /* 0x001fe20000011600 */
[----:B------:R-:W-:Y:S01]  /*f2c0*/  IMAD.MOV.U32 R0, RZ, RZ, R40 ;  /* 0x000000ffff007224 */ /* 0x000fe200078e0028 */
[----:B------:R-:W-:Y:S02]  /*f2d0*/  MOV R14, R41 ;  /* 0x00000029000e7202 */ /* 0x000fe40000000f00 */
[----:B------:R-:W-:Y:S01]  /*f2e0*/  SHF.R.S32.HI R21, RZ, 0x1f, R15 ;  /* 0x0000001fff157819 */ /* 0x000fe2000001140f */
[-C--:B------:R-:W-:Y:S01]  /*f2f0*/  IMAD.WIDE.U32 R8, R15, R12.reuse, R8 ;  /* 0x0000000c0f087225 */ /* 0x080fe200078e0008 */
[----:B------:R-:W-:Y:S02]  /*f300*/  PRMT R69, R0, 0x5410, R14 ;  /* 0x0000541000457816 */ /* 0x000fe4000000000e */
[----:B------:R-:W-:Y:S01]  /*f310*/  PRMT R70, R20, 0x5410, R71 ;  /* 0x0000541014467816 */ /* 0x000fe20000000047 */
[----:B------:R-:W-:-:S02]  /*f320*/  IMAD R0, R21, R12, RZ ;  /* 0x0000000c15007224 */ /* 0x000fc400078e02ff */
[-C--:B------:R-:W-:Y:S02]  /*f330*/  IMAD R14, R21, R2.reuse, RZ ;  /* 0x00000002150e7224 */ /* 0x080fe400078e02ff */
[----:B------:R-:W-:-:S04]  /*f340*/  IMAD.WIDE.U32 R10, R15, R2, R10 ;  /* 0x000000020f0a7225 */ /* 0x000fc800078e000a */
[C---:B------:R-:W-:Y:S01]  /*f350*/  IMAD R13, R15.reuse, R13, R0 ;  /* 0x0000000d0f0d7224 */ /* 0x040fe200078e0200 */
[----:B------:R-:W-:Y:S01]  /*f360*/  LEA R0, P3, R10, UR6, 0x1 ;  /* 0x000000060a007c11 */ /* 0x000fe2000f8608ff */
[----:B------:R-:W-:Y:S01]  /*f370*/  IMAD R15, R15, R3, R14 ;  /* 0x000000030f0f7224 */ /* 0x000fe200078e020e */
[----:B------:R-:W-:Y:S01]  /*f380*/  LEA R3, P2, R8, UR4, 0x1 ;  /* 0x0000000408037c11 */ /* 0x000fe2000f8408ff */
[----:B------:R-:W-:Y:S01]  /*f390*/  IMAD.MOV.U32 R2, RZ, RZ, R44 ;  /* 0x000000ffff027224 */ /* 0x000fe200078e002c */
[----:B------:R-:W-:Y:S01]  /*f3a0*/  UMOV UR4, 0xffffffff ;  /* 0xffffffff00047882 */ /* 0x000fe20000000000 */
[----:B------:R-:W-:Y:S02]  /*f3b0*/  IMAD.MOV.U32 R12, RZ, RZ, R45 ;  /* 0x000000ffff0c7224 */ /* 0x000fe400078e002d */
[----:B------:R-:W-:Y:S01]  /*f3c0*/  IMAD.IADD R13, R9, 0x1, R13 ;  /* 0x00000001090d7824 */ /* 0x000fe200078e020d */
[----:B------:R-:W-:Y:S02]  /*f3d0*/  IADD3 R9, R11, R15, RZ ;  /* 0x0000000f0b097210 */ /* 0x000fe40007ffe0ff */
[----:B------:R-:W-:-:S02]  /*f3e0*/  PRMT R21, R2, 0x5410, R12 ;  /* 0x0000541002157816 */ /* 0x000fc4000000000c */
[----:B------:R-:W-:Y:S02]  /*f3f0*/  LEA.HI.X R8, R8, UR5, R13, 0x1, P2 ;  /* 0x0000000508087c11 */ /* 0x000fe400090f0c0d */
[----:B------:R-:W-:Y:S02]  /*f400*/  LEA.HI.X R2, R10, UR7, R9, 0x1, P3 ;  /* 0x000000070a027c11 */ /* 0x000fe400098f0c09 */
[----:B------:R-:W-:Y:S01]  /*f410*/  LEA.HI R9, R220, R220, RZ, 0x1 ;  /* 0x000000dcdc097211 */ /* 0x000fe200078f08ff */
[----:B------:R-:W-:Y:S06]  /*f420*/  BRA.DIV UR4, `(.L_x_4342) ;  /* 0x0000018e04447947 */ /* 0x000fec000b800000 */
.L_x_4618:
[----:B------:R-:W-:-:S03]  /*f430*/  UMOV UR4, 0xffffffff ;  /* 0xffffffff00047882 */ /* 0x000fc60000000000 */
[----:B------:R-:W-:Y:S05]  /*f440*/  BRA.DIV UR4, `(.L_x_4343) ;  /* 0x0000018e04647947 */ /* 0x000fea000b800000 */
.L_x_4621:
[----:B------:R-:W-:-:S03]  /*f450*/  UMOV UR4, 0xffffffff ;  /* 0xffffffff00047882 */ /* 0x000fc60000000000 */
[----:B------:R-:W-:Y:S05]  /*f460*/  BRA.DIV UR4, `(.L_x_4344) ;  /* 0x0000018e04847947 */ /* 0x000fea000b800000 */
.L_x_4624:
[----:B------:R-:W-:-:S03]  /*f470*/  UMOV UR4, 0xffffffff ;  /* 0xffffffff00047882 */ /* 0x000fc60000000000 */
[----:B------:R-:W-:Y:S05]  /*f480*/  BRA.DIV UR4, `(.L_x_4345) ;  /* 0x0000018e04a47947 */ /* 0x000fea000b800000 */
.L_x_4627:
[----:B------:R-:W-:-:S03]  /*f490*/  UMOV UR4, 0xffffffff ;  /* 0xffffffff00047882 */ /* 0x000fc60000000000 */
[----:B------:R-:W-:Y:S05]  /*f4a0*/  BRA.DIV UR4, `(.L_x_4346) ;  /* 0x0000018e04c47947 */ /* 0x000fea000b800000 */
.L_x_4630:
[----:B------:R-:W-:Y:S01]  /*f4b0*/  UMOV UR4, 0xffffffff ;  /* 0xffffffff00047882 */ /* 0x000fe20000000000 */
[----:B------:R-:W-:Y:S02]  /*f4c0*/  LOP3.LUT R9, R9, 0xfffffffe, RZ, 0xc0, !PT ;  /* 0xfffffffe09097812 */ /* 0x000fe400078ec0ff */
[----:B------:R-:W-:Y:S05]  /*f4d0*/  BRA.DIV UR4, `(.L_x_4347) ;  /* 0x0000018e04e07947 */ /* 0x000fea000b800000 */
.L_x_4633:
[----:B------:R-:W-:Y:S01]  /*f4e0*/  UMOV UR4, 0xffffffff ;  /* 0xffffffff00047882 */ /* 0x000fe20000000000 */
[----:B------:R-:W-:Y:S02]  /*f4f0*/  IMAD.IADD R8, R220, 0x1, -R9 ;  /* 0x00000001dc087824 */ /* 0x000fe400078e0a09 */
[----:B------:R-:W-:Y:S05]  /*f500*/  BRA.DIV UR4, `(.L_x_4348) ;  /* 0x0000018e04fc7947 */ /* 0x000fea000b800000 */
.L_x_4636:
[----:B------:R-:W-:Y:S01]  /*f510*/  UMOV UR4, 0xffffffff ;  /* 0xffffffff00047882 */ /* 0x000fe20000000000 */
[----:B------:R-:W-:Y:S02]  /*f520*/  SHF.L.U32 R8, R8, 0x1f, RZ ;  /* 0x0000001f08087819 */ /* 0x000fe400000006ff */
[----:B------:R-:W-:Y:S05]  /*f530*/  BRA.DIV UR4, `(.L_x_4349) ;  /* 0x0000019204187947 */ /* 0x000fea000b800000 */
.L_x_4639:
[----:B------:R-:W0:Y:S01]  /*f540*/  SYNCS.PHASECHK.TRANS64.TRYWAIT P2, [R17+URZ+0x30800], R8 ;  /* 0x03080008110075a7 */ /* 0x000e22000804017f */
[----:B------:R-:W-:Y:S01]  /*f550*/  IMAD.MOV.U32 R0, RZ, RZ, R46 ;  /* 0x000000ffff007224 */ /* 0x000fe200078e002e */
[----:B------:R-:W-:Y:S01]  /*f560*/  BSSY B1, `(.L_x_4350) ;  /* 0x000001b000017945 */ /* 0x000fe20003800000 */
[----:B------:R-:W-:Y:S02]  /*f570*/  IMAD.MOV.U32 R2, RZ, RZ, R47 ;  /* 0x000000ffff027224 */ /* 0x000fe400078e002f */
[----:B------:R-:W-:Y:S02]  /*f580*/  IMAD.MOV.U32 R3, RZ, RZ, R48 ;  /* 0x000000ffff037224 */ /* 0x000fe400078e0030 */
[----:B------:R-:W-:Y:S01]  /*f590*/  IMAD.MOV.U32 R9, RZ, RZ, R49 ;  /* 0x000000ffff097224 */ /* 0x000fe200078e0031 */
[----:B------:R-:W-:Y:S01]  /*f5a0*/  PRMT R71, R0, 0x5410, R2 ;  /* 0x0000541000477816 */ /* 0x000fe20000000002 */
[----:B------:R-:W-:Y:S01]  /*f5b0*/  IMAD.MOV.U32 R10, RZ, RZ, R53 ;  /* 0x000000ffff0a7224 */ /* 0x000fe200078e0035 */
[----:B------:R-:W-:Y:S01]  /*f5c0*/  MOV R2, R50 ;  /* 0x0000003200027202 */ /* 0x000fe20000000f00 */
[----:B------:R-:W-:Y:S01]  /*f5d0*/  IMAD.MOV.U32 R11, RZ, RZ, R57 ;  /* 0x000000ffff0b7224 */ /* 0x000fe200078e0039 */
[----:B------:R-:W-:Y:S01]  /*f5e0*/  PRMT R0, R3, 0x5410, R9 ;  /* 0x0000541003007816 */ /* 0x000fe20000000009 */
[----:B------:R-:W-:-:S02]  /*f5f0*/  IMAD.MOV.U32 R3, RZ, RZ, R51 ;  /* 0x000000ffff037224 */ /* 0x000fc400078e0033 */
        /* <DEDUP_REMOVED lines=9> */
[----:B------:R-:W-:Y:S02]  /*f690*/  IMAD.MOV.U32 R9, RZ, RZ, R59 ;  /* 0x000000ffff097224 */ /* 0x000fe400078e003b */
[----:B------:R-:W-:Y:S02]  /*f6a0*/  IMAD.MOV.U32 R10, RZ, RZ, R64 ;  /* 0x000000ffff0a7224 */ /* 0x000fe400078e0040 */
[----:B------:R-:W-:Y:S01]  /*f6b0*/  IMAD.MOV.U32 R11, RZ, RZ, R65 ;  /* 0x000000ffff0b7224 */ /* 0x000fe200078e0041 */
[----:B------:R-:W-:Y:S02]  /*f6c0*/  PRMT R73, R3, 0x5410, R9 ;  /* 0x0000541003497816 */ /* 0x000fe40000000009 */
[----:B------:R-:W-:-:S02]  /*f6d0*/  MOV R9, R66 ;  /* 0x0000004200097202 */ /* 0x000fc40000000f00 */
[----:B------:R-:W-:Y:S01]  /*f6e0*/  PRMT R3, R10, 0x5410, R11 ;  /* 0x000054100a037816 */ /* 0x000fe2000000000b */
[----:B------:R-:W-:Y:S01]  /*f6f0*/  IMAD.MOV.U32 R10, RZ, RZ, R67 ;  /* 0x000000ffff0a7224 */ /* 0x000fe200078e0043 */
[----:B0-----:R-:W-:Y:S06]  /*f700*/  @!P2 BRA `(.L_x_4351) ;  /* 0x0000018c00cca947 */ /* 0x001fec0003800000 */
.L_x_4640:
[----:B------:R-:W-:Y:S05]  /*f710*/  BSYNC B1 ;  /* 0x0000000000017941 */ /* 0x000fea0003800000 */
.L_x_4350:
        /* <DEDUP_REMOVED lines=10> */
[--C-:B------:R-:W-:Y:S01]  /*f7c0*/  HADD2.F32 R92, -RZ, R90.reuse.H0_H0 ;  /* 0x2000005aff5c7230 */ /* 0x100fe20000004100 */
[----:B0-----:R-:W-:Y:S01]  /*f7d0*/  LOP3.LUT R8, R208, 0x38, R192, 0xf8, !PT ;  /* 0x00000038d0087812 */ /* 0x001fe200078ef8c0 */
[----:B------:R-:W-:Y:S01]  /*f7e0*/  HADD2.F32 R91, -RZ, R90.H1_H1 ;  /* 0x3000005aff5b7230 */ /* 0x000fe20000004100 */
[----:B------:R-:W-:Y:S01]  /*f7f0*/  SHF.R.S32.HI R13, RZ, 0x1f, R10 ;  /* 0x0000001fff0d7819 */ /* 0x000fe2000001140a */
[----:B------:R-:W-:Y:S01]  /*f800*/  IMAD.SHL.U32 R11, R10, 0x8, RZ ;  /* 0x000000080a0b7824 */ /* 0x000fe200078e00ff */
[-C--:B------:R-:W-:Y:S02]  /*f810*/  LOP3.LUT R9, R8, R209.reuse, RZ, 0x3c, !PT ;  /* 0x000000d108097212 */ /* 0x080fe400078e3cff */
[----:B------:R-:W-:Y:S02]  /*f820*/  LEA.HI R13, R13, R10, RZ, 0x3 ;  /* 0x0000000a0d0d7211 */ /* 0x000fe400078f18ff */
[----:B------:R-:W-:Y:S01]  /*f830*/  LOP3.LUT R8, R208, 0x38, R11, 0xf8, !PT ;  /* 0x00000038d0087812 */ /* 0x000fe200078ef80b */
[----:B------:R-:W-:Y:S01]  /*f840*/  IMAD.IADD R84, R210, 0x1, R9 ;  /* 0x00000001d2547824 */ /* 0x000fe200078e0209 */
[----:B------:R-:W-:Y:S01]  /*f850*/  SHF.R.U64 R102, R32, 0x10, R33 ;  /* 0x0000001020667819 */ /* 0x000fe20000001221 */
[----:B------:R-:W-:Y:S01]  /*f860*/  IMAD.SHL.U32 R13, R13, 0x400, RZ ;  /* 0x000004000d0d7824 */ /* 0x000fe200078e00ff */
[----:B------:R-:W-:Y:S01]  /*f870*/  LOP3.LUT R12, R8, R209, RZ, 0x3c, !PT ;  /* 0x000000d1080c7212 */ /* 0x000fe200078e3cff */
[----:B------:R-:W-:Y:S01]  /*f880*/  IMAD R84, R84, 0x2, R17 ;  /* 0x0000000254547824 */ /* 0x000fe200078e0211 */
[----:B------:R-:W-:-:S02]  /*f890*/  SHF.R.U64 R99, R4, 0x10, R5 ;  /* 0x0000001004637819 */ /* 0x000fc40000001205 */
[----:B------:R-:W-:Y:S02]  /*f8a0*/  LOP3.LUT R13, R13, 0x7fffe000, RZ, 0xc0, !PT ;  /* 0x7fffe0000d0d7812 */ /* 0x000fe400078ec0ff */
[----:B------:R-:W0:Y:S01]  /*f8b0*/  LDS.128 R8, [R84+0x12400] ;  /* 0x0124000054087984 */ /* 0x000e220000000c00 */
[----:B------:R-:W-:Y:S02]  /*f8c0*/  SHF.R.U32.HI R94, RZ, 0x10, R5 ;  /* 0x00000010ff5e7819 */ /* 0x000fe40000011605 */
[----:B------:R-:W-:Y:S02]  /*f8d0*/  IADD3 R12, R12, R13, R210 ;  /* 0x0000000d0c0c7210 */ /* 0x000fe40007ffe0d2 */
[----:B------:R-:W-:Y:S01]  /*f8e0*/  SHF.R.U32.HI R93, RZ, 0x10, R33 ;  /* 0x00000010ff5d7819 */ /* 0x000fe20000011621 */
[----:B------:R-:W-:Y:S01]  /*f8f0*/  HADD2.F32 R94, -RZ, R94.H0_H0 ;  /* 0x2000005eff5e7230 */ /* 0x000fe20000004100 */
[----:B------:R-:W-:Y:S02]  /*f900*/  LEA R86, R12, R17, 0x1 ;  /* 0x000000110c567211 */ /* 0x000fe400078e08ff */
[----:B------:R-:W-:-:S02]  /*f910*/  SHF.R.U64 R101, R34, 0x10, R35 ;  /* 0x0000001022657819 */ /* 0x000fc40000001223 */
[----:B------:R-:W-:Y:S01]  /*f920*/  SHF.R.U32.HI R100, RZ, 0x10, R35 ;  /* 0x00000010ff647819 */ /* 0x000fe20000011623 */
[----:B------:R-:W1:Y:S01]  /*f930*/  LDS.128 R12, [R86+0x12400] ;  /* 0x01240000560c7984 */ /* 0x000e620000000c00 */
[--C-:B------:R-:W-:Y:S02]  /*f940*/  SHF.R.U32.HI R95, RZ, 0x10, R7.reuse ;  /* 0x00000010ff5f7819 */ /* 0x100fe40000011607 */
[----:B------:R-:W-:Y:S01]  /*f950*/  SHF.R.U64 R97, R6, 0x10, R7 ;  /* 0x0000001006617819 */ /* 0x000fe20000001207 */
[--C-:B0-----:R-:W-:Y:S02]  /*f960*/  HADD2.F32 R5, -RZ, R9.reuse.H0_H0 ;  /* 0x20000009ff057230 */ /* 0x101fe40000004100 */
[----:B------:R-:W-:Y:S02]  /*f970*/  HADD2.F32 R4, -RZ, R8.H0_H0 ;  /* 0x20000008ff047230 */ /* 0x000fe40000004100 */
[----:B------:R-:W-:Y:S02]  /*f980*/  HADD2.F32 R9, -RZ, R9.H1_H1 ;  /* 0x30000009ff097230 */ /* 0x000fe40000004100 */
        /* <DEDUP_REMOVED lines=11> */
[--C-:B------:R-:W-:Y:S02]  /*fa40*/  HADD2.F32 R90, -RZ, R89.reuse.H1_H1 ;  /* 0x30000059ff5a7230 */ /* 0x100fe40000004100 */
[----:B------:R-:W-:Y:S01]  /*fa50*/  FFMA.FTZ R96, R5, R92, R96 ;  /* 0x0000005c05607223 */ /* 0x000fe20000010060 */
[----:B------:R-:W-:Y:S02]  /*fa60*/  HADD2.F32 R89, -RZ, R89.H0_H0 ;  /* 0x20000059ff597230 */ /* 0x000fe40000004100 */
[----:B------:R-:W-:Y:S01]  /*fa70*/  FMUL.FTZ R92, R33, R32 ;  /* 0x00000020215c7220 */ /* 0x000fe20000410000 */
[----:B------:R-:W-:Y:S02]  /*fa80*/  HADD2.F32 R34, -RZ, R14.H0_H0 ;  /* 0x2000000eff227230 */ /* 0x000fe40000004100 */
[----:B------:R-:W-:Y:S01]  /*fa90*/  FMUL.FTZ R5, R13, R90 ;  /* 0x0000005a0d057220 */ /* 0x000fe20000410000 */
[----:B------:R-:W-:-:S02]  /*faa0*/  HADD2.F32 R33, -RZ, R88.H1_H1 ;  /* 0x30000058ff217230 */ /* 0x000fc40000004100 */
[-C--:B------:R-:W-:Y:S01]  /*fab0*/  FMUL.FTZ R13, R13, R89.reuse ;  /* 0x000000590d0d7220 */ /* 0x080fe20000410000 */
[----:B------:R-:W-:Y:S02]  /*fac0*/  HADD2.F32 R35, -RZ, R15.H0_H0 ;  /* 0x2000000fff237230 */ /* 0x000fe40000004100 */
[C---:B------:R-:W-:Y:S01]  /*fad0*/  FFMA.FTZ R89, R4.reuse, R89, -R5 ;  /* 0x0000005904597223 */ /* 0x040fe20000010805 */
[----:B------:R-:W-:Y:S02]  /*fae0*/  HADD2.F32 R5, -RZ, R88.H0_H0 ;  /* 0x20000058ff057230 */ /* 0x000fe40000004100 */
[----:B------:R-:W-:Y:S01]  /*faf0*/  FFMA.FTZ R90, R4, R90, R13 ;  /* 0x0000005a045a7223 */ /* 0x000fe2000001000d */
[--C-:B------:R-:W-:Y:S02]  /*fb00*/  HADD2.F32 R88, -RZ, R87.reuse.H0_H0 ;  /* 0x20000057ff587230 */ /* 0x100fe40000004100 */
[----:B------:R-:W-:Y:S01]  /*fb10*/  FFMA.FTZ R98, R9, R32, -R98 ;  /* 0x0000002009627223 */ /* 0x000fe20000010862 */
[----:B------:R-:W-:-:S02]  /*fb20*/  HADD2.F32 R4, -RZ, R87.H1_H1 ;  /* 0x30000057ff047230 */ /* 0x000fc40000004100 */
[----:B------:R-:W-:Y:S01]  /*fb30*/  FFMA.FTZ R93, R9, R94, R92 ;  /* 0x0000005e095d7223 */ /* 0x000fe2000001005c */
[C---:B------:R-:W-:Y:S01]  /*fb40*/  FMUL.FTZ R9, R34.reuse, R33 ;  /* 0x0000002122097220 */ /* 0x040fe20000410000 */
[-C--:B------:R-:W-:Y:S01]  /*fb50*/  FMUL.FTZ R13, R34, R5.reuse ;  /* 0x00000005220d7220 */ /* 0x080fe20000410000 */
[----:B------:R-:W-:Y:S02]  /*fb60*/  HADD2.F32 R15, -RZ, R15.H1_H1 ;  /* 0x3000000fff0f7230 */ /* 0x000fe40000004100 */
[C---:B------:R-:W-:Y:S01]  /*fb70*/  FMUL.FTZ R92, R35.reuse, R88 ;  /* 0x00000058235c7220 */ /* 0x040fe20000410000 */
[----:B------:R-:W-:Y:S02]  /*fb80*/  HADD2.F32 R34, -RZ, R95.H0_H0 ;  /* 0x2000005fff227230 */ /* 0x000fe40000004100 */
[-C--:B------:R-:W-:Y:S01]  /*fb90*/  FMUL.FTZ R35, R35, R4.reuse ;  /* 0x0000000423237220 */ /* 0x080fe20000410000 */
[----:B------:R-:W-:Y:S02]  /*fba0*/  HADD2.F32 R32, -RZ, R100.H0_H0 ;  /* 0x20000064ff207230 */ /* 0x000fe40000004100 */
[C---:B------:R-:W-:Y:S01]  /*fbb0*/  FFMA.FTZ R87, R6.reuse, R5, -R9 ;  /* 0x0000000506577223 */ /* 0x040fe20000010809 */
[----:B------:R-:W-:Y:S01]  /*fbc0*/  FFMA.FTZ R33, R6, R33, R13 ;  /* 0x0000002106217223 */ /* 0x000fe2000001000d */
[----:B------:R-:W-:Y:S01]  /*fbd0*/  FFMA.FTZ R92, R7, R4, -R92 ;  /* 0x00000004075c7223 */ /* 0x000fe2000001085c */
[----:B------:R-:W-:-:S02]  /*fbe0*/  HADD2.F32 R12, -RZ, R12.H1_H1 ;  /* 0x3000000cff0c7230 */ /* 0x000fc40000004100 */
[----:B------:R-:W-:Y:S01]  /*fbf0*/  FMUL.FTZ R6, R15, R34 ;  /* 0x000000220f067220 */ /* 0x000fe20000410000 */
[----:B------:R-:W-:Y:S02]  /*fc00*/  HADD2.F32 R14, -RZ, R14.H1_H1 ;  /* 0x3000000eff0e7230 */ /* 0x000fe40000004100 */
[----:B------:R-:W-:Y:S01]  /*fc10*/  FFMA.FTZ R88, R7, R88, R35 ;  /* 0x0000005807587223 */ /* 0x000fe20000010023 */
[-C--:B------:R-:W-:Y:S01]  /*fc20*/  FMUL.FTZ R4, R15, R32.reuse ;  /* 0x000000200f047220 */ /* 0x080fe20000410000 */
[----:B------:R-:W-:Y:S02]  /*fc30*/  HADD2.F32 R9, -RZ, R99.H0_H0 ;  /* 0x20000063ff097230 */ /* 0x000fe40000004100 */
[C---:B------:R-:W-:Y:S01]  /*fc40*/  FFMA.FTZ R95, R11.reuse, R32, -R6 ;  /* 0x000000200b5f7223 */ /* 0x040fe20000010806 */
[----:B------:R-:W-:Y:S02]  /*fc50*/  HADD2.F32 R13, -RZ, R97.H0_H0 ;  /* 0x20000061ff0d7230 */ /* 0x000fe40000004100 */
[----:B------:R-:W-:Y:S01]  /*fc60*/  FFMA.FTZ R97, R11, R34, R4 ;  /* 0x000000220b617223 */ /* 0x000fe20000010004 */
[----:B------:R-:W-:-:S02]  /*fc70*/  HADD2.F32 R5, -RZ, R102.H0_H0 ;  /* 0x20000066ff057230 */ /* 0x000fc40000004100 */
        /* <DEDUP_REMOVED lines=18> */
[----:B------:R-:W-:-:S02]  /*fda0*/  F2FP.F16.F32.PACK_AB R8, R15, R90 ;  /* 0x0000005a0f08723e */ /* 0x000fc400000000ff */
[----:B------:R-:W-:-:S05]  /*fdb0*/  F2FP.F16.F32.PACK_AB R10, R10, R33 ;  /* 0x000000210a0a723e */ /* 0x000fca00000000ff */
[----:B------:R1:W-:Y:S02]  /*fdc0*/  STS.128 [R86+0x12400], R8 ;  /* 0x0124000856007388 */ /* 0x0003e40000000c00 */
.L_x_4355:
[----:B------:R-:W-:Y:S05]  /*fdd0*/  BSYNC B2 ;  /* 0x0000000000027941 */ /* 0x000fea0003800000 */
.L_x_4354:
[----:B------:R-:W-:Y:S04]  /*fde0*/  BSSY B2, `(.L_x_4356) ;  /* 0x0000060000027945 */ /* 0x000fe80003800000 */
[----:B------:R-:W-:Y:S05]  /*fdf0*/  @P2 BRA `(.L_x_4357) ;  /* 0x0000000400782947 */ /* 0x000fea0003800000 */
[----:B-1----:R-:W-:Y:S01]  /*fe00*/  LEA.HI R4, R85, R225, RZ, 0x1d ;  /* 0x000000e155047211 */ /* 0x002fe200078fe8ff */
[----:B------:R-:W-:Y:S01]  /*fe10*/  HADD2.F32 R34, -RZ, R82.H1_H1 ;  /* 0x30000052ff227230 */ /* 0x000fe20000004100 */
[----:B------:R-:W-:Y:S01]  /*fe20*/  SHF.R.U64 R89, R36, 0x10, R37 ;  /* 0x0000001024597819 */ /* 0x000fe20000001225 */
[--C-:B------:R-:W-:Y:S01]  /*fe30*/  HADD2.F32 R36, -RZ, R80.reuse.H1_H1 ;  /* 0x30000050ff247230 */ /* 0x100fe20000004100 */
[----:B------:R-:W-:Y:S01]  /*fe40*/  SHF.R.S32.HI R7, RZ, 0x1f, R4 ;  /* 0x0000001fff077819 */ /* 0x000fe20000011404 */
[----:B------:R-:W-:Y:S01]  /*fe50*/  IMAD.SHL.U32 R5, R4, 0x8, RZ ;  /* 0x0000000804057824 */ /* 0x000fe200078e00ff */
[----:B------:R-:W-:Y:S01]  /*fe60*/  SHF.R.U64 R86, R24, 0x10, R25 ;  /* 0x0000001018567819 */ /* 0x000fe20000001219 */
[----:B------:R-:W-:Y:S01]  /*fe70*/  HADD2.F32 R80, -RZ, R80.H0_H0 ;  /* 0x20000050ff507230 */ /* 0x000fe20000004100 */
[----:B------:R-:W-:Y:S01]  /*fe80*/  LEA.HI R7, R7, R4, RZ, 0x3 ;  /* 0x0000000407077211 */ /* 0x000fe200078f18ff */
[----:B------:R-:W-:Y:S01]  /*fe90*/  HADD2.F32 R82, -RZ, R82.H0_H0 ;  /* 0x20000052ff527230 */ /* 0x000fe20000004100 */
[----:B------:R-:W-:-:S02]  /*fea0*/  LOP3.LUT R4, R208, 0x38, R5, 0xf8, !PT ;  /* 0x00000038d0047812 */ /* 0x000fc400078ef805 */
[----:B------:R-:W-:Y:S01]  /*feb0*/  SHF.R.U32.HI R33, RZ, 0x10, R25 ;  /* 0x00000010ff217819 */ /* 0x000fe20000011619 */
[----:B------:R-:W-:Y:S01]  /*fec0*/  IMAD.SHL.U32 R7, R7, 0x400, RZ ;  /* 0x0000040007077824 */ /* 0x000fe200078e00ff */
[----:B0-----:R-:W-:Y:S02]  /*fed0*/  LOP3.LUT R8, R4, R209, RZ, 0x3c, !PT ;  /* 0x000000d104087212 */ /* 0x001fe400078e3cff */
[----:B------:R-:W-:Y:S01]  /*fee0*/  SHF.R.U32.HI R35, RZ, 0x10, R37 ;  /* 0x00000010ff237819 */ /* 0x000fe20000011625 */
[----:B------:R-:W-:Y:S01]  /*fef0*/  HADD2.F32 R33, -RZ, R33.H0_H0 ;  /* 0x20000021ff217230 */ /* 0x000fe20000004100 */
[----:B------:R-:W-:Y:S02]  /*ff00*/  LOP3.LUT R9, R7, 0x7fffe000, RZ, 0xc0, !PT ;  /* 0x7fffe00007097812 */ /* 0x000fe400078ec0ff */
[----:B------:R-:W0:Y:S01]  /*ff10*/  LDS.128 R4, [R232] ;  /* 0x00000000e8047984 */ /* 0x000e220000000c00 */
[----:B------:R-:W-:Y:S02]  /*ff20*/  SHF.R.U64 R88, R38, 0x10, R39 ;  /* 0x0000001026587819 */ /* 0x000fe40000001227 */
[----:B------:R-:W-:-:S02]  /*ff30*/  IADD3 R8, R8, R9, R210 ;  /* 0x0000000908087210 */ /* 0x000fc40007ffe0d2 */
[----:B------:R-:W-:Y:S02]  /*ff40*/  SHF.R.U32.HI R87, RZ, 0x10, R39 ;  /* 0x00000010ff577819 */ /* 0x000fe40000011627 */
[----:B------:R-:W-:Y:S01]  /*ff50*/  SHF.R.U64 R39, R26, 0x10, R27 ;  /* 0x000000101a277819 */ /* 0x000fe2000000121b */
[----:B------:R-:W-:Y:S01]  /*ff60*/  IMAD R12, R8, 0x2, R17 ;  /* 0x00000002080c7824 */ /* 0x000fe200078e0211 */
[----:B------:R-:W-:-:S04]  /*ff70*/  SHF.R.U32.HI R37, RZ, 0x10, R27 ;  /* 0x00000010ff257819 */ /* 0x000fc8000001161b */
[----:B------:R-:W1:Y:S01]  /*ff80*/  LDS.128 R8, [R12+0x12400] ;  /* 0x012400000c087984 */ /* 0x000e620000000c00 */
[--C-:B0-----:R-:W-:Y:S02]  /*ff90*/  HADD2.F32 R13, -RZ, R5.reuse.H0_H0 ;  /* 0x20000005ff0d7230 */ /* 0x101fe40000004100 */
[----:B------:R-:W-:Y:S02]  /*ffa0*/  HADD2.F32 R14, -RZ, R5.H1_H1 ;  /* 0x30000005ff0e7230 */ /* 0x000fe40000004100 */
[----:B------:R-:W-:Y:S02]  /*ffb0*/  HADD2.F32 R5, -RZ, R4.H0_H0 ;  /* 0x20000004ff057230 */ /* 0x000fe40000004100 */
[----:B------:R-:W-:Y:S02]  /*ffc0*/  HADD2.F32 R15, -RZ, R6.H0_H0 ;  /* 0x20000006ff0f7230 */ /* 0x000fe40000004100 */
[--C-:B------:R-:W-:Y:S02]  /*ffd0*/  HADD2.F32 R24, -RZ, R7.reuse.H0_H0 ;  /* 0x20000007ff187230 */ /* 0x100fe40000004100 */
[----:B------:R-:W-:-:S02]  /*ffe0*/  HADD2.F32 R7, -RZ, R7.H1_H1 ;  /* 0x30000007ff077230 */ /* 0x000fc40000004100 */
[----:B------:R-:W-:Y:S02]  /*fff0*/  HADD2.F32 R4, -RZ, R4.H1_H1 ;  /* 0x30000004ff047230 */ /* 0x000fe40000004100 */
[--C-:B-1----:R-:W-:Y:S02]  /*10000*/  HADD2.F32 R25, -RZ, R9.reuse.H0_H0 ;  /* 0x20000009ff197230 */ /* 0x102fe40000004100 */
[----:B------:R-:W-:Y:S02]  /*10010*/  HADD2.F32 R26, -RZ, R9.H1_H1 ;  /* 0x30000009ff1a7230 */ /* 0x000fe40000004100 */
[----:B------:R-:W-:Y:S02]  /*10020*/  HADD2.F32 R9, -RZ, R8.H0_H0 ;  /* 0x20000008ff097230 */ /* 0x000fe40000004100 */
[C---:B------:R-:W-:Y:S01]  /*10030*/  FMUL.FTZ R38, R25.reuse, R36 ;  /* 0x0000002419267220 */ /* 0x040fe20000410000 */
[----:B------:R-:W-:Y:S01]  /*10040*/  FMUL.FTZ R84, R25, R34 ;  /* 0x0000002219547220 */ /* 0x000fe20000410000 */
[----:B------:R-:W-:-:S02]  /*10050*/  HADD2.F32 R25, -RZ, R35.H0_H0 ;  /* 0x20000023ff197230 */ /* 0x000fc40000004100 */
[C---:B------:R-:W-:Y:S01]  /*10060*/  FMUL.FTZ R35, R26.reuse, R33 ;  /* 0x000000211a237220 */ /* 0x040fe20000410000 */
[C---:B------:R-:W-:Y:S01]  /*10070*/  FFMA.FTZ R38, R13.reuse, R34, -R38 ;  /* 0x000000220d267223 */ /* 0x040fe20000010826 */
[----:B------:R-:W-:Y:S01]  /*10080*/  FFMA.FTZ R84, R13, R36, R84 ;  /* 0x000000240d547223 */ /* 0x000fe20000010054 */
[----:B------:R-:W-:Y:S02]  /*10090*/  HADD2.F32 R27, -RZ, R10.H0_H0 ;  /* 0x2000000aff1b7230 */ /* 0x000fe40000004100 */
[-C--:B------:R-:W-:Y:S01]  /*100a0*/  FMUL.FTZ R13, R26, R25.reuse ;  /* 0x000000191a0d7220 */ /* 0x080fe20000410000 */
[C---:B------:R-:W-:Y:S01]  /*100b0*/  FMUL.FTZ R34, R9.reuse, R80 ;  /* 0x0000005009227220 */ /* 0x040fe20000410000 */
[----:B------:R-:W-:Y:S02]  /*100c0*/  HADD2.F32 R26, -RZ, R81.H0_H0 ;  /* 0x20000051ff1a7230 */ /* 0x000fe40000004100 */
[C---:B------:R-:W-:Y:S01]  /*100d0*/  FFMA.FTZ R35, R14.reuse, R25, -R35 ;  /* 0x000000190e237223 */ /* 0x040fe20000010823 */
        /* <DEDUP_REMOVED lines=8> */
[----:B------:R-:W-:Y:S02]  /*10160*/  HADD2.F32 R83, -RZ, R83.H1_H1 ;  /* 0x30000053ff537230 */ /* 0x000fe40000004100 */
[-C--:B------:R-:W-:Y:S01]  /*10170*/  FMUL.FTZ R36, R27, R14.reuse ;  /* 0x0000000e1b247220 */ /* 0x080fe20000410000 */
[----:B------:R-:W-:Y:S01]  /*10180*/  FFMA.FTZ R27, R15, R14, -R34 ;  /* 0x0000000e0f1b7223 */ /* 0x000fe20000010822 */
[----:B------:R-:W-:Y:S01]  /*10190*/  FMUL.FTZ R5, R32, R81 ;  /* 0x0000005120057220 */ /* 0x000fe20000410000 */
[----:B------:R-:W-:-:S02]  /*101a0*/  HADD2.F32 R11, -RZ, R11.H1_H1 ;  /* 0x3000000bff0b7230 */ /* 0x000fc40000004100 */
[-C--:B------:R-:W-:Y:S01]  /*101b0*/  FMUL.FTZ R32, R32, R83.reuse ;  /* 0x0000005320207220 */ /* 0x080fe20000410000 */
[----:B------:R-:W-:Y:S02]  /*101c0*/  HADD2.F32 R34, -RZ, R37.H0_H0 ;  /* 0x20000025ff227230 */ /* 0x000fe40000004100 */
[----:B------:R-:W-:Y:S01]  /*101d0*/  FFMA.FTZ R36, R15, R26, R36 ;  /* 0x0000001a0f247223 */ /* 0x000fe20000010024 */
[----:B------:R-:W-:Y:S02]  /*101e0*/  HADD2.F32 R14, -RZ, R87.H0_H0 ;  /* 0x20000057ff0e7230 */ /* 0x000fe40000004100 */
[C---:B------:R-:W-:Y:S01]  /*101f0*/  FFMA.FTZ R83, R24.reuse, R83, -R5 ;  /* 0x0000005318537223 */ /* 0x040fe20000010805 */
[----:B------:R-:W-:Y:S01]  /*10200*/  FFMA.FTZ R32, R24, R81, R32 ;  /* 0x0000005118207223 */ /* 0x000fe20000010020 */
[C---:B------:R-:W-:Y:S01]  /*10210*/  FMUL.FTZ R26, R11.reuse, R34 ;  /* 0x000000220b1a7220 */ /* 0x040fe20000410000 */
[----:B------:R-:W-:Y:S02]  /*10220*/  HADD2.F32 R8, -RZ, R8.H1_H1 ;  /* 0x30000008ff087230 */ /* 0x000fe40000004100 */
[----:B------:R-:W-:Y:S01]  /*10230*/  FMUL.FTZ R24, R11, R14 ;  /* 0x0000000e0b187220 */ /* 0x000fe20000410000 */
[----:B------:R-:W-:-:S02]  /*10240*/  HADD2.F32 R10, -RZ, R10.H1_H1 ;  /* 0x3000000aff0a7230 */ /* 0x000fc40000004100 */
[C---:B------:R-:W-:Y:S01]  /*10250*/  FFMA.FTZ R26, R7.reuse, R14, -R26 ;  /* 0x0000000e071a7223 */ /* 0x040fe2000001081a */
[----:B------:R-:W-:Y:S02]  /*10260*/  HADD2.F32 R11, -RZ, R86.H0_H0 ;  /* 0x20000056ff0b7230 */ /* 0x000fe40000004100 */
[----:B------:R-:W-:Y:S02]  /*10270*/  HADD2.F32 R13, -RZ, R39.H0_H0 ;  /* 0x20000027ff0d7230 */ /* 0x000fe40000004100 */
[----:B------:R-:W-:Y:S01]  /*10280*/  FFMA.FTZ R39, R7, R34, R24 ;  /* 0x0000002207277223 */ /* 0x000fe20000010018 */
[----:B------:R-:W-:Y:S02]  /*10290*/  HADD2.F32 R5, -RZ, R89.H0_H0 ;  /* 0x20000059ff057230 */ /* 0x000fe40000004100 */
[----:B------:R-:W-:Y:S01]  /*102a0*/  FMUL.FTZ R7, R8, R11 ;  /* 0x0000000b08077220 */ /* 0x000fe20000410000 */
[----:B------:R-:W-:Y:S02]  /*102b0*/  HADD2.F32 R9, -RZ, R88.H0_H0 ;  /* 0x20000058ff097230 */ /* 0x000fe40000004100 */
[----:B------:R-:W-:Y:S01]  /*102c0*/  FMUL.FTZ R37, R10, R13 ;  /* 0x0000000d0a257220 */ /* 0x000fe20000410000 */
[----:B------:R-:W-:-:S02]  /*102d0*/  HADD2.F32 R6, -RZ, R6.H1_H1 ;  /* 0x30000006ff067230 */ /* 0x000fc40000004100 */
[-C--:B------:R-:W-:Y:S01]  /*102e0*/  FMUL.FTZ R8, R8, R5.reuse ;  /* 0x0000000508087220 */ /* 0x080fe20000410000 */
[----:B------:R-:W-:Y:S01]  /*102f0*/  FFMA.FTZ R15, R4, R5, -R7 ;  /* 0x00000005040f7223 */ /* 0x000fe20000010807 */
[----:B------:R-:W-:Y:S01]  /*10300*/  FMUL.FTZ R14, R10, R9 ;  /* 0x000000090a0e7220 */ /* 0x000fe20000410000 */
        /* <DEDUP_REMOVED lines=13> */
.L_x_4357:
[----:B------:R-:W-:Y:S05]  /*103e0*/  BSYNC B2 ;  /* 0x0000000000027941 */ /* 0x000fea0003800000 */
.L_x_4356:
[----:B------:R-:W-:Y:S05]  /*103f0*/  @P3 BRA `(.L_x_4353) ;  /* 0x0000000400783947 */ /* 0x000fea0003800000 */
[----:B------:R-:W-:Y:S01]  /*10400*/  LEA.HI R85, R85, R230, RZ, 0x1d ;  /* 0x000000e655557211 */ /* 0x000fe200078fe8ff */
[----:B------:R-:W-:Y:S01]  /*10410*/  HADD2.F32 R32, -RZ, R74.H1_H1 ;  /* 0x3000004aff207230 */ /* 0x000fe20000004100 */
[----:B------:R-:W-:Y:S01]  /*10420*/  SHF.R.U64 R35, R30, 0x10, R31 ;  /* 0x000000101e237819 */ /* 0x000fe2000000121f */
[----:B------:R-:W-:Y:S01]  /*10430*/  HADD2.F32 R30, -RZ, R76.H1_H1 ;  /* 0x3000004cff1e7230 */ /* 0x000fe20000004100 */
[----:B-12---:R-:W-:Y:S01]  /*10440*/  SHF.R.S32.HI R4, RZ, 0x1f, R85 ;  /* 0x0000001fff047819 */ /* 0x006fe20000011455 */
[----:B------:R-:W-:Y:S01]  /*10450*/  IMAD.SHL.U32 R5, R85, 0x8, RZ ;  /* 0x0000000855057824 */ /* 0x000fe200078e00ff */
[----:B------:R-:W-:Y:S01]  /*10460*/  SHF.R.U64 R39, R60, 0x10, R61 ;  /* 0x000000103c277819 */ /* 0x000fe2000000123d */
[----:B------:R-:W-:Y:S01]  /*10470*/  HADD2.F32 R74, -RZ, R74.H0_H0 ;  /* 0x2000004aff4a7230 */ /* 0x000fe20000004100 */
[----:B------:R-:W-:Y:S01]  /*10480*/  LEA.HI R85, R4, R85, RZ, 0x3 ;  /* 0x0000005504557211 */ /* 0x000fe200078f18ff */
[----:B------:R-:W-:Y:S01]  /*10490*/  HADD2.F32 R76, -RZ, R76.H0_H0 ;  /* 0x2000004cff4c7230 */ /* 0x000fe20000004100 */
[----:B------:R-:W-:-:S02]  /*104a0*/  LOP3.LUT R4, R208, 0x38, R5, 0xf8, !PT ;  /* 0x00000038d0047812 */ /* 0x000fc400078ef805 */
[----:B------:R-:W-:Y:S01]  /*104b0*/  SHF.R.U64 R37, R28, 0x10, R29 ;  /* 0x000000101c257819 */ /* 0x000fe2000000121d */
[----:B------:R-:W-:Y:S01]  /*104c0*/  IMAD.SHL.U32 R85, R85, 0x400, RZ ;  /* 0x0000040055557824 */ /* 0x000fe200078e00ff */
[----:B0-----:R-:W-:Y:S02]  /*104d0*/  LOP3.LUT R8, R4, R209, RZ, 0x3c, !PT ;  /* 0x000000d104087212 */ /* 0x001fe400078e3cff */
[----:B------:R-:W0:Y:S01]  /*104e0*/  LDS.128 R4, [R229] ;  /* 0x00000000e5047984 */ /* 0x000e220000000c00 */
[----:B------:R-:W-:Y:S02]  /*104f0*/  SHF.R.U32.HI R60, RZ, 0x10, R61 ;  /* 0x00000010ff3c7819 */ /* 0x000fe4000001163d */
[----:B------:R-:W-:Y:S02]  /*10500*/  LOP3.LUT R85, R85, 0x7fffe000, RZ, 0xc0, !PT ;  /* 0x7fffe00055557812 */ /* 0x000fe400078ec0ff */
[----:B------:R-:W-:Y:S02]  /*10510*/  SHF.R.U32.HI R29, RZ, 0x10, R29 ;  /* 0x00000010ff1d7819 */ /* 0x000fe4000001161d */
[----:B------:R-:W-:-:S02]  /*10520*/  IADD3 R8, R8, R85, R210 ;  /* 0x0000005508087210 */ /* 0x000fc40007ffe0d2 */
[----:B------:R-:W-:Y:S01]  /*10530*/  SHF.R.U32.HI R33, RZ, 0x10, R31 ;  /* 0x00000010ff217819 */ /* 0x000fe2000001161f */
[----:B------:R-:W-:Y:S01]  /*10540*/  HADD2.F32 R29, -RZ, R29.H0_H0 ;  /* 0x2000001dff1d7230 */ /* 0x000fe20000004100 */
[----:B------:R-:W-:Y:S02]  /*10550*/  LEA R12, R8, R17, 0x1 ;  /* 0x00000011080c7211 */ /* 0x000fe400078e08ff */
[--C-:B------:R-:W-:Y:S02]  /*10560*/  SHF.R.U64 R38, R62, 0x10, R63.reuse ;  /* 0x000000103e267819 */ /* 0x100fe4000000123f */
[----:B------:R-:W-:Y:S01]  /*10570*/  SHF.R.U32.HI R62, RZ, 0x10, R63 ;  /* 0x00000010ff3e7819 */ /* 0x000fe2000001163f */
[----:B------:R-:W1:Y:S01]  /*10580*/  LDS.128 R8, [R12+0x12400] ;  /* 0x012400000c087984 */ /* 0x000e620000000c00 */
[--C-:B0-----:R-:W-:Y:S02]  /*10590*/  HADD2.F32 R13, -RZ, R5.reuse.H0_H0 ;  /* 0x20000005ff0d7230 */ /* 0x101fe40000004100 */
[----:B------:R-:W-:-:S02]  /*105a0*/  HADD2.F32 R14, -RZ, R5.H1_H1 ;  /* 0x30000005ff0e7230 */ /* 0x000fc40000004100 */
[----:B------:R-:W-:Y:S02]  /*105b0*/  HADD2.F32 R5, -RZ, R4.H0_H0 ;  /* 0x20000004ff057230 */ /* 0x000fe40000004100 */
[----:B------:R-:W-:Y:S02]  /*105c0*/  HADD2.F32 R15, -RZ, R6.H0_H0 ;  /* 0x20000006ff0f7230 */ /* 0x000fe40000004100 */
[--C-:B------:R-:W-:Y:S02]  /*105d0*/  HADD2.F32 R24, -RZ, R7.reuse.H0_H0 ;  /* 0x20000007ff187230 */ /* 0x100fe40000004100 */
[----:B------:R-:W-:Y:S02]  /*105e0*/  HADD2.F32 R7, -RZ, R7.H1_H1 ;  /* 0x30000007ff077230 */ /* 0x000fe40000004100 */
[----:B------:R-:W-:Y:S02]  /*105f0*/  HADD2.F32 R4, -RZ, R4.H1_H1 ;  /* 0x30000004ff047230 */ /* 0x000fe40000004100 */
        /* <DEDUP_REMOVED lines=40> */
[----:B------:R-:W-:Y:S02]  /*10880*/  HADD2.F32 R13, -RZ, R35.H0_H0 ;  /* 0x20000023ff0d7230 */ /* 0x000fe40000004100 */
[----:B------:R-:W-:Y:S01]  /*10890*/  FFMA.FTZ R35, R7, R30, R24 ;  /* 0x0000001e07237223 */ /* 0x000fe20000010018 */
[----:B------:R-:W-:Y:S02]  /*108a0*/  HADD2.F32 R5, -RZ, R39.H0_H0 ;  /* 0x20000027ff057230 */ /* 0x000fe40000004100 */
[----:B------:R-:W-:Y:S01]  /*108b0*/  FMUL.FTZ R7, R8, R11 ;  /* 0x0000000b08077220 */ /* 0x000fe20000410000 */
[----:B------:R-:W-:Y:S02]  /*108c0*/  HADD2.F32 R9, -RZ, R38.H0_H0 ;  /* 0x20000026ff097230 */ /* 0x000fe40000004100 */
[----:B------:R-:W-:Y:S01]  /*108d0*/  FMUL.FTZ R33, R10, R13 ;  /* 0x0000000d0a217220 */ /* 0x000fe20000410000 */
[-C--:B------:R-:W-:Y:S01]  /*108e0*/  FMUL.FTZ R8, R8, R5.reuse ;  /* 0x0000000508087220 */ /* 0x080fe20000410000 */
[----:B------:R-:W-:Y:S01]  /*108f0*/  FFMA.FTZ R15, R4, R5, -R7 ;  /* 0x00000005040f7223 */ /* 0x000fe20000010807 */
[-C--:B------:R-:W-:Y:S01]  /*10900*/  FMUL.FTZ R14, R10, R9.reuse ;  /* 0x000000090a0e7220 */ /* 0x080fe20000410000 */
[----:B------:R-:W-:Y:S01]  /*10910*/  FFMA.FTZ R10, R6, R9, -R33 ;  /* 0x00000009060a7223 */ /* 0x000fe20000010821 */
[----:B------:R-:W-:Y:S01]  /*10920*/  FFMA.FTZ R25, R4, R11, R8 ;  /* 0x0000000b04197223 */ /* 0x000fe20000010008 */
[----:B------:R-:W-:Y:S01]  /*10930*/  F2FP.F16.F32.PACK_AB R7, R26, R77 ;  /* 0x0000004d1a07723e */ /* 0x000fe200000000ff */
        /* <DEDUP_REMOVED lines=10> */
.L_x_4353:
[----:B------:R-:W-:Y:S05]  /*109e0*/  BSYNC B1 ;  /* 0x0000000000017941 */ /* 0x000fea0003800000 */
.L_x_4352:
        /* <DEDUP_REMOVED lines=8> */
[--C-:B------:R-:W-:Y:S01]  /*10a70*/  HADD2.F32 R31, -RZ, R78.reuse.H1_H1 ;  /* 0x3000004eff1f7230 */ /* 0x100fe20000004100 */
[--C-:B------:R-:W-:Y:S01]  /*10a80*/  SHF.R.U64 R60, R52, 0x10, R53.reuse ;  /* 0x00000010343c7819 */ /* 0x100fe20000001235 */
[--C-:B------:R-:W-:Y:S01]  /*10a90*/  HADD2.F32 R33, -RZ, R69.reuse.H1_H1 ;  /* 0x30000045ff217230 */ /* 0x100fe20000004100 */
[----:B------:R-:W-:Y:S01]  /*10aa0*/  SHF.R.S32.HI R5, RZ, 0x1f, R4 ;  /* 0x0000001fff057819 */ /* 0x000fe20000011404 */
[----:B------:R-:W-:Y:S01]  /*10ab0*/  IMAD.SHL.U32 R6, R4, 0x8, RZ ;  /* 0x0000000804067824 */ /* 0x000fe200078e00ff */
[----:B------:R-:W-:Y:S01]  /*10ac0*/  SHF.R.U32.HI R52, RZ, 0x10, R53 ;  /* 0x00000010ff347819 */ /* 0x000fe20000011635 */
[----:B------:R-:W-:Y:S01]  /*10ad0*/  HADD2.F32 R30, -RZ, R69.H0_H0 ;  /* 0x20000045ff1e7230 */ /* 0x000fe20000004100 */
[----:B------:R-:W-:Y:S01]  /*10ae0*/  LEA.HI R5, R5, R4, RZ, 0x3 ;  /* 0x0000000405057211 */ /* 0x000fe200078f18ff */
[----:B------:R-:W-:Y:S01]  /*10af0*/  HADD2.F32 R78, -RZ, R78.H0_H0 ;  /* 0x2000004eff4e7230 */ /* 0x000fe20000004100 */
[----:B------:R-:W-:-:S02]  /*10b00*/  LOP3.LUT R4, R205, 0x38, R6, 0xf8, !PT ;  /* 0x00000038cd047812 */ /* 0x000fc400078ef806 */
[--C-:B------:R-:W-:Y:S01]  /*10b10*/  SHF.R.U32.HI R32, RZ, 0x10, R41.reuse ;  /* 0x00000010ff207819 */ /* 0x100fe20000011629 */
[----:B------:R-:W-:Y:S01]  /*10b20*/  IMAD.SHL.U32 R5, R5, 0x400, RZ ;  /* 0x0000040005057824 */ /* 0x000fe200078e00ff */
[----:B0-----:R-:W-:Y:S02]  /*10b30*/  LOP3.LUT R8, R4, R233, RZ, 0x3c, !PT ;  /* 0x000000e904087212 */ /* 0x001fe400078e3cff */
[----:B------:R-:W-:Y:S01]  /*10b40*/  SHF.R.U64 R40, R40, 0x10, R41 ;  /* 0x0000001028287819 */ /* 0x000fe20000001229 */
[----:B------:R-:W-:Y:S01]  /*10b50*/  HADD2.F32 R32, -RZ, R32.H0_H0 ;  /* 0x20000020ff207230 */ /* 0x000fe20000004100 */
[----:B------:R-:W-:Y:S02]  /*10b60*/  LOP3.LUT R9, R5, 0x7fffe000, RZ, 0xc0, !PT ;  /* 0x7fffe00005097812 */ /* 0x000fe400078ec0ff */
[----:B------:R-:W0:Y:S01]  /*10b70*/  LDS.128 R4, [R231] ;  /* 0x00000000e7047984 */ /* 0x000e220000000c00 */
[----:B------:R-:W-:Y:S02]  /*10b80*/  SHF.R.U64 R41, R54, 0x10, R55 ;  /* 0x0000001036297819 */ /* 0x000fe40000001237 */
[----:B------:R-:W-:-:S02]  /*10b90*/  IADD3 R8, R8, R9, R211 ;  /* 0x0000000908087210 */ /* 0x000fc40007ffe0d3 */
[----:B------:R-:W-:Y:S02]  /*10ba0*/  SHF.R.U64 R39, R42, 0x10, R43 ;  /* 0x000000102a277819 */ /* 0x000fe4000000122b */
[----:B------:R-:W-:Y:S01]  /*10bb0*/  SHF.R.U32.HI R54, RZ, 0x10, R55 ;  /* 0x00000010ff367819 */ /* 0x000fe20000011637 */
        /* <DEDUP_REMOVED lines=21> */
[----:B------:R-:W-:Y:S01]  /*10d10*/  FMUL.FTZ R31, R9, R78 ;  /* 0x0000004e091f7220 */ /* 0x000fe20000410000 */
[----:B------:R-:W-:Y:S02]  /*10d20*/  HADD2.F32 R28, -RZ, R10.H0_H0 ;  /* 0x2000000aff1c7230 */ /* 0x000fe40000004100 */
[C---:B------:R-:W-:Y:S01]  /*10d30*/  FFMA.FTZ R34, R15.reuse, R26, -R34 ;  /* 0x0000001a0f227223 */ /* 0x040fe20000010822 */
[----:B------:R-:W-:Y:S02]  /*10d40*/  HADD2.F32 R27, -RZ, R70.H0_H0 ;  /* 0x20000046ff1b7230 */ /* 0x000fe40000004100 */
[----:B------:R-:W-:Y:S01]  /*10d50*/  FFMA.FTZ R36, R15, R32, R36 ;  /* 0x000000200f247223 */ /* 0x000fe20000010024 */
[----:B------:R-:W-:-:S02]  /*10d60*/  HADD2.F32 R9, -RZ, R79.H0_H0 ;  /* 0x2000004fff097230 */ /* 0x000fc40000004100 */
[C---:B------:R-:W-:Y:S01]  /*10d70*/  FFMA.FTZ R78, R5.reuse, R78, -R14 ;  /* 0x0000004e054e7223 */ /* 0x040fe2000001080e */
[----:B------:R-:W-:Y:S02]  /*10d80*/  HADD2.F32 R29, -RZ, R11.H0_H0 ;  /* 0x2000000bff1d7230 */ /* 0x000fe40000004100 */
[----:B------:R-:W-:Y:S01]  /*10d90*/  FFMA.FTZ R31, R5, R30, R31 ;  /* 0x0000001e051f7223 */ /* 0x000fe2000001001f */
[----:B------:R-:W-:Y:S02]  /*10da0*/  HADD2.F32 R70, -RZ, R70.H1_H1 ;  /* 0x30000046ff467230 */ /* 0x000fe40000004100 */
[C---:B------:R-:W-:Y:S01]  /*10db0*/  FMUL.FTZ R5, R28.reuse, R27 ;  /* 0x0000001b1c057220 */ /* 0x040fe20000410000 */
[----:B------:R-:W-:Y:S02]  /*10dc0*/  HADD2.F32 R14, -RZ, R79.H1_H1 ;  /* 0x3000004fff0e7230 */ /* 0x000fe40000004100 */
[----:B------:R-:W-:Y:S01]  /*10dd0*/  FMUL.FTZ R15, R28, R9 ;  /* 0x000000091c0f7220 */ /* 0x000fe20000410000 */
[----:B------:R-:W-:-:S02]  /*10de0*/  HADD2.F32 R11, -RZ, R11.H1_H1 ;  /* 0x3000000bff0b7230 */ /* 0x000fc40000004100 */
[C---:B------:R-:W-:Y:S01]  /*10df0*/  FMUL.FTZ R32, R29.reuse, R70 ;  /* 0x000000461d207220 */ /* 0x040fe20000410000 */
[----:B------:R-:W-:Y:S02]  /*10e00*/  HADD2.F32 R28, -RZ, R42.H0_H0 ;  /* 0x2000002aff1c7230 */ /* 0x000fe40000004100 */
        /* <DEDUP_REMOVED lines=19> */
[-C--:B------:R-:W-:Y:S01]  /*10f40*/  FMUL.FTZ R8, R8, R5.reuse ;  /* 0x0000000508087220 */ /* 0x080fe20000410000 */
[----:B------:R-:W-:Y:S01]  /*10f50*/  FFMA.FTZ R25, R4, R5, -R7 ;  /* 0x0000000504197223 */ /* 0x000fe20000010807 */
[-C--:B------:R-:W-:Y:S01]  /*10f60*/  FMUL.FTZ R10, R10, R9.reuse ;  /* 0x000000090a0a7220 */ /* 0x080fe20000410000 */
        /* <DEDUP_REMOVED lines=13> */
.L_x_4359:
[----:B------:R-:W-:Y:S05]  /*11040*/  BSYNC B1 ;  /* 0x0000000000017941 */ /* 0x000fea0003800000 */
.L_x_4358:
[----:B------:R-:W-:Y:S04]  /*11050*/  BSSY B1, `(.L_x_4360) ;  /* 0x0000060000017945 */ /* 0x000fe80003800000 */
[----:B------:R-:W-:Y:S05]  /*11060*/  @P1 BRA `(.L_x_4361) ;  /* 0x0000000400781947 */ /* 0x000fea0003800000 */
[----:B-1234-:R-:W-:Y:S01]  /*11070*/  LEA.HI R4, R13, R225, RZ, 0x1d ;  /* 0x000000e10d047211 */ /* 0x01efe200078fe8ff */
        /* <DEDUP_REMOVED lines=9> */
[----:B------:R-:W-:Y:S01]  /*11110*/  LOP3.LUT R4, R205, 0x38, R6, 0xf8, !PT ;  /* 0x00000038cd047812 */ /* 0x000fe200078ef806 */
[----:B------:R-:W-:Y:S01]  /*11120*/  HADD2.F32 R21, -RZ, R71.H0_H0 ;  /* 0x20000047ff157230 */ /* 0x000fe20000004100 */
[----:B------:R-:W-:Y:S01]  /*11130*/  SHF.R.U32.HI R32, RZ, 0x10, R45 ;  /* 0x00000010ff207819 */ /* 0x000fe2000001162d */
[----:B------:R-:W-:Y:S01]  /*11140*/  IMAD.SHL.U32 R5, R5, 0x400, RZ ;  /* 0x0000040005057824 */ /* 0x000fe200078e00ff */
[----:B0-----:R-:W-:-:S02]  /*11150*/  LOP3.LUT R8, R4, R233, RZ, 0x3c, !PT ;  /* 0x000000e904087212 */ /* 0x001fc400078e3cff */
[----:B------:R-:W-:Y:S01]  /*11160*/  SHF.R.U64 R41, R58, 0x10, R59 ;  /* 0x000000103a297819 */ /* 0x000fe2000000123b */
[----:B------:R-:W-:Y:S01]  /*11170*/  HADD2.F32 R32, -RZ, R32.H0_H0 ;  /* 0x20000020ff207230 */ /* 0x000fe20000004100 */
[----:B------:R-:W-:Y:S02]  /*11180*/  LOP3.LUT R9, R5, 0x7fffe000, RZ, 0xc0, !PT ;  /* 0x7fffe00005097812 */ /* 0x000fe400078ec0ff */
[----:B------:R-:W0:Y:S01]  /*11190*/  LDS.128 R4, [R228] ;  /* 0x00000000e4047984 */ /* 0x000e220000000c00 */
[----:B------:R-:W-:Y:S02]  /*111a0*/  SHF.R.U64 R39, R46, 0x10, R47 ;  /* 0x000000102e277819 */ /* 0x000fe4000000122f */
[----:B------:R-:W-:Y:S02]  /*111b0*/  IADD3 R8, R8, R9, R211 ;  /* 0x0000000908087210 */ /* 0x000fe40007ffe0d3 */
[----:B------:R-:W-:Y:S02]  /*111c0*/  SHF.R.U32.HI R58, RZ, 0x10, R59 ;  /* 0x00000010ff3a7819 */ /* 0x000fe4000001163b */
[----:B------:R-:W-:-:S02]  /*111d0*/  LEA R12, R8, R17, 0x1 ;  /* 0x00000011080c7211 */ /* 0x000fc400078e08ff */
[----:B------:R-:W-:Y:S02]  /*111e0*/  SHF.R.U32.HI R46, RZ, 0x10, R47 ;  /* 0x00000010ff2e7819 */ /* 0x000fe4000001162f */
[----:B------:R-:W-:Y:S01]  /*111f0*/  SHF.R.U64 R40, R44, 0x10, R45 ;  /* 0x000000102c287819 */ /* 0x000fe2000000122d */
[----:B------:R-:W1:Y:S01]  /*11200*/  LDS.128 R8, [R12+0x12400] ;  /* 0x012400000c087984 */ /* 0x000e620000000c00 */
        /* <DEDUP_REMOVED lines=19> */
[----:B------:R-:W-:Y:S01]  /*11340*/  FFMA.FTZ R34, R15, R26, -R34 ;  /* 0x0000001a0f227223 */ /* 0x000fe20000010822 */
[----:B------:R-:W-:Y:S02]  /*11350*/  HADD2.F32 R9, -RZ, R73.H0_H0 ;  /* 0x20000049ff097230 */ /* 0x000fe40000004100 */
[----:B------:R-:W-:Y:S01]  /*11360*/  FFMA.FTZ R27, R5, R30, R27 ;  /* 0x0000001e051b7223 */ /* 0x000fe2000001001b */
[----:B------:R-:W-:-:S02]  /*11370*/  HADD2.F32 R29, -RZ, R11.H0_H0 ;  /* 0x2000000bff1d7230 */ /* 0x000fc40000004100 */
[----:B------:R-:W-:Y:S01]  /*11380*/  FFMA.FTZ R36, R15, R32, R36 ;  /* 0x000000200f247223 */ /* 0x000fe20000010024 */
[----:B------:R-:W-:Y:S02]  /*11390*/  HADD2.F32 R30, -RZ, R71.H1_H1 ;  /* 0x30000047ff1e7230 */ /* 0x000fe40000004100 */
[----:B------:R-:W-:Y:S01]  /*113a0*/  FFMA.FTZ R72, R5, R72, -R14 ;  /* 0x0000004805487223 */ /* 0x000fe2000001080e */
[C---:B------:R-:W-:Y:S01]  /*113b0*/  FMUL.FTZ R5, R28.reuse, R21 ;  /* 0x000000151c057220 */ /* 0x040fe20000410000 */
[----:B------:R-:W-:Y:S02]  /*113c0*/  HADD2.F32 R14, -RZ, R73.H1_H1 ;  /* 0x30000049ff0e7230 */ /* 0x000fe40000004100 */
[----:B------:R-:W-:Y:S01]  /*113d0*/  FMUL.FTZ R15, R28, R9 ;  /* 0x000000091c0f7220 */ /* 0x000fe20000410000 */
[----:B------:R-:W-:Y:S02]  /*113e0*/  HADD2.F32 R11, -RZ, R11.H1_H1 ;  /* 0x3000000bff0b7230 */ /* 0x000fe40000004100 */
[----:B------:R-:W-:Y:S01]  /*113f0*/  FMUL.FTZ R32, R29, R30 ;  /* 0x0000001e1d207220 */ /* 0x000fe20000410000 */
[----:B------:R-:W-:-:S02]  /*11400*/  HADD2.F32 R28, -RZ, R46.H0_H0 ;  /* 0x2000002eff1c7230 */ /* 0x000fc40000004100 */
[C---:B------:R-:W-:Y:S01]  /*11410*/  FFMA.FTZ R31, R24.reuse, R9, -R5 ;  /* 0x00000009181f7223 */ /* 0x040fe20000010805 */
[----:B------:R-:W-:Y:S02]  /*11420*/  HADD2.F32 R26, -RZ, R58.H0_H0 ;  /* 0x2000003aff1a7230 */ /* 0x000fe40000004100 */
[-C--:B------:R-:W-:Y:S01]  /*11430*/  FMUL.FTZ R29, R29, R14.reuse ;  /* 0x0000000e1d1d7220 */ /* 0x080fe20000410000 */
[----:B------:R-:W-:Y:S01]  /*11440*/  FFMA.FTZ R32, R25, R14, -R32 ;  /* 0x0000000e19207223 */ /* 0x000fe20000010820 */
[----:B------:R-:W-:Y:S01]  /*11450*/  FFMA.FTZ R24, R24, R21, R15 ;  /* 0x0000001518187223 */ /* 0x000fe2000001000f */
[C---:B------:R-:W-:Y:S01]  /*11460*/  FMUL.FTZ R38, R11.reuse, R28 ;  /* 0x0000001c0b267220 */ /* 0x040fe20000410000 */
[----:B------:R-:W-:Y:S01]  /*11470*/  FMUL.FTZ R14, R11, R26 ;  /* 0x0000001a0b0e7220 */ /* 0x000fe20000410000 */
[----:B------:R-:W-:Y:S02]  /*11480*/  HADD2.F32 R8, -RZ, R8.H1_H1 ;  /* 0x30000008ff087230 */ /* 0x000fe40000004100 */
[----:B------:R-:W-:Y:S01]  /*11490*/  FFMA.FTZ R29, R25, R30, R29 ;  /* 0x0000001e191d7223 */ /* 0x000fe2000001001d */
[----:B------:R-:W-:-:S02]  /*114a0*/  HADD2.F32 R10, -RZ, R10.H1_H1 ;  /* 0x3000000aff0a7230 */ /* 0x000fc40000004100 */
[C---:B------:R-:W-:Y:S01]  /*114b0*/  FFMA.FTZ R33, R7.reuse, R26, -R38 ;  /* 0x0000001a07217223 */ /* 0x040fe20000010826 */
[----:B------:R-:W-:Y:S02]  /*114c0*/  HADD2.F32 R11, -RZ, R40.H0_H0 ;  /* 0x20000028ff0b7230 */ /* 0x000fe40000004100 */
[----:B------:R-:W-:Y:S01]  /*114d0*/  FFMA.FTZ R28, R7, R28, R14 ;  /* 0x0000001c071c7223 */ /* 0x000fe2000001000e */
[----:B------:R-:W-:Y:S02]  /*114e0*/  HADD2.F32 R15, -RZ, R39.H0_H0 ;  /* 0x20000027ff0f7230 */ /* 0x000fe40000004100 */
[----:B------:R-:W-:Y:S02]  /*114f0*/  HADD2.F32 R5, -RZ, R42.H0_H0 ;  /* 0x2000002aff057230 */ /* 0x000fe40000004100 */
[----:B------:R-:W-:Y:S01]  /*11500*/  FMUL.FTZ R7, R8, R11 ;  /* 0x0000000b08077220 */ /* 0x000fe20000410000 */
[----:B------:R-:W-:Y:S02]  /*11510*/  HADD2.F32 R9, -RZ, R41.H0_H0 ;  /* 0x20000029ff097230 */ /* 0x000fe40000004100 */
[----:B------:R-:W-:Y:S01]  /*11520*/  FMUL.FTZ R25, R10, R15 ;  /* 0x0000000f0a197220 */ /* 0x000fe20000410000 */
[----:B------:R-:W-:-:S02]  /*11530*/  HADD2.F32 R4, -RZ, R4.H1_H1 ;  /* 0x30000004ff047230 */ /* 0x000fc40000004100 */
[----:B------:R-:W-:Y:S01]  /*11540*/  FMUL.FTZ R8, R8, R5 ;  /* 0x0000000508087220 */ /* 0x000fe20000410000 */
[----:B------:R-:W-:Y:S02]  /*11550*/  HADD2.F32 R6, -RZ, R6.H1_H1 ;  /* 0x30000006ff067230 */ /* 0x000fe40000004100 */
[----:B------:R-:W-:Y:S01]  /*11560*/  FMUL.FTZ R14, R10, R9 ;  /* 0x000000090a0e7220 */ /* 0x000fe20000410000 */
        /* <DEDUP_REMOVED lines=14> */
.L_x_4361:
[----:B------:R-:W-:Y:S05]  /*11650*/  BSYNC B1 ;  /* 0x0000000000017941 */ /* 0x000fea0003800000 */
.L_x_4360:
[----:B------:R-:W-:Y:S05]  /*11660*/  @P2 BRA `(.L_x_4327) ;  /* 0x0000000400782947 */ /* 0x000fea0003800000 */
[----:B------:R-:W-:Y:S01]  /*11670*/  LEA.HI R13, R13, R230, RZ, 0x1d ;  /* 0x000000e60d0d7211 */ /* 0x000fe200078fe8ff */
[----:B------:R-:W-:Y:S01]  /*11680*/  HADD2.F32 R29, -RZ, R0.H1_H1 ;  /* 0x30000000ff1d7230 */ /* 0x000fe20000004100 */
[----:B------:R-:W-:Y:S01]  /*11690*/  SHF.R.U32.HI R30, RZ, 0x10, R49 ;  /* 0x00000010ff1e7819 */ /* 0x000fe20000011631 */
[----:B------:R-:W-:Y:S01]  /*116a0*/  HADD2.F32 R28, -RZ, R3.H1_H1 ;  /* 0x30000003ff1c7230 */ /* 0x000fe20000004100 */
[----:B01234-:R-:W-:Y:S01]  /*116b0*/  SHF.R.S32.HI R6, RZ, 0x1f, R13 ;  /* 0x0000001fff067819 */ /* 0x01ffe2000001140d */
[----:B------:R-:W-:Y:S01]  /*116c0*/  IMAD.SHL.U32 R4, R13, 0x8, RZ ;  /* 0x000000080d047824 */ /* 0x000fe200078e00ff */
[----:B------:R-:W-:Y:S01]  /*116d0*/  SHF.R.U64 R39, R64, 0x10, R65 ;  /* 0x0000001040277819 */ /* 0x000fe20000001241 */
[----:B------:R-:W-:Y:S01]  /*116e0*/  HADD2.F32 R30, -RZ, R30.H0_H0 ;  /* 0x2000001eff1e7230 */ /* 0x000fe20000004100 */
[----:B------:R-:W-:Y:S02]  /*116f0*/  LEA.HI R6, R6, R13, RZ, 0x3 ;  /* 0x0000000d06067211 */ /* 0x000fe400078f18ff */
[----:B------:R-:W-:-:S02]  /*11700*/  LOP3.LUT R4, R205, 0x38, R4, 0xf8, !PT ;  /* 0x00000038cd047812 */ /* 0x000fc400078ef804 */
[----:B------:R-:W-:Y:S01]  /*11710*/  SHF.R.U32.HI R64, RZ, 0x10, R65 ;  /* 0x00000010ff407819 */ /* 0x000fe20000011641 */
[----:B------:R-:W-:Y:S01]  /*11720*/  IMAD.SHL.U32 R6, R6, 0x400, RZ ;  /* 0x0000040006067824 */ /* 0x000fe200078e00ff */
[----:B------:R-:W-:Y:S02]  /*11730*/  LOP3.LUT R8, R4, R233, RZ, 0x3c, !PT ;  /* 0x000000e904087212 */ /* 0x000fe400078e3cff */
[----:B------:R-:W-:Y:S02]  /*11740*/  SHF.R.U64 R37, R66, 0x10, R67 ;  /* 0x0000001042257819 */ /* 0x000fe40000001243 */
[----:B------:R-:W-:Y:S02]  /*11750*/  LOP3.LUT R9, R6, 0x7fffe000, RZ, 0xc0, !PT ;  /* 0x7fffe00006097812 */ /* 0x000fe400078ec0ff */
[----:B------:R-:W0:Y:S01]  /*11760*/  LDS.128 R4, [R227] ;  /* 0x00000000e3047984 */ /* 0x000e220000000c00 */
[----:B------:R-:W-:Y:S02]  /*11770*/  SHF.R.U64 R33, R50, 0x10, R51 ;  /* 0x0000001032217819 */ /* 0x000fe40000001233 */
[----:B------:R-:W-:-:S02]  /*11780*/  IADD3 R8, R8, R9, R211 ;  /* 0x0000000908087210 */ /* 0x000fc40007ffe0d3 */
[----:B------:R-:W-:Y:S02]  /*11790*/  SHF.R.U32.HI R66, RZ, 0x10, R67 ;  /* 0x00000010ff427819 */ /* 0x000fe40000011643 */
[----:B------:R-:W-:Y:S01]  /*117a0*/  SHF.R.U32.HI R50, RZ, 0x10, R51 ;  /* 0x00000010ff327819 */ /* 0x000fe20000011633 */
[----:B------:R-:W-:Y:S01]  /*117b0*/  IMAD R12, R8, 0x2, R17 ;  /* 0x00000002080c7824 */ /* 0x000fe200078e0211 */
[----:B------:R-:W-:-:S04]  /*117c0*/  SHF.R.U64 R35, R48, 0x10, R49 ;  /* 0x0000001030237819 */ /* 0x000fc80000001231 */
        /* <DEDUP_REMOVED lines=16> */
[----:B------:R-:W-:Y:S02]  /*118d0*/  HADD2.F32 R28, -RZ, R0.H0_H0 ;  /* 0x20000000ff1c7230 */ /* 0x000fe40000004100 */
[----:B------:R-:W-:Y:S01]  /*118e0*/  FFMA.FTZ R34, R13, R29, R34 ;  /* 0x0000001d0d227223 */ /* 0x000fe20000010022 */
[----:B------:R-:W-:Y:S02]  /*118f0*/  HADD2.F32 R0, -RZ, R3.H0_H0 ;  /* 0x20000003ff007230 */ /* 0x000fe40000004100 */
[-C--:B------:R-:W-:Y:S01]  /*11900*/  FMUL.FTZ R25, R25, R24.reuse ;  /* 0x0000001819197220 */ /* 0x080fe20000410000 */
[----:B------:R-:W-:Y:S01]  /*11910*/  FFMA.FTZ R31, R14, R24, -R31 ;  /* 0x000000180e1f7223 */ /* 0x000fe2000001081f */
[----:B------:R-:W-:Y:S01]  /*11920*/  FMUL.FTZ R24, R9, R28 ;  /* 0x0000001c09187220 */ /* 0x000fe20000410000 */
[----:B------:R-:W-:-:S02]  /*11930*/  HADD2.F32 R26, -RZ, R10.H0_H0 ;  /* 0x2000000aff1a7230 */ /* 0x000fc40000004100 */
[-C--:B------:R-:W-:Y:S01]  /*11940*/  FMUL.FTZ R9, R9, R0.reuse ;  /* 0x0000000009097220 */ /* 0x080fe20000410000 */
[----:B------:R-:W-:Y:S02]  /*11950*/  HADD2.F32 R3, -RZ, R2.H0_H0 ;  /* 0x20000002ff037230 */ /* 0x000fe40000004100 */
[----:B------:R-:W-:Y:S01]  /*11960*/  FFMA.FTZ R24, R5, R0, -R24 ;  /* 0x0000000005187223 */ /* 0x000fe20000010818 */
[----:B------:R-:W-:Y:S02]  /*11970*/  HADD2.F32 R0, -RZ, R20.H0_H0 ;  /* 0x20000014ff007230 */ /* 0x000fe40000004100 */
[----:B------:R-:W-:Y:S01]  /*11980*/  FFMA.FTZ R25, R14, R30, R25 ;  /* 0x0000001e0e197223 */ /* 0x000fe20000010019 */
[----:B------:R-:W-:Y:S02]  /*11990*/  HADD2.F32 R27, -RZ, R11.H0_H0 ;  /* 0x2000000bff1b7230 */ /* 0x000fe40000004100 */
[----:B------:R-:W-:Y:S01]  /*119a0*/  FMUL.FTZ R14, R26, R3 ;  /* 0x000000031a0e7220 */ /* 0x000fe20000410000 */
[----:B------:R-:W-:-:S02]  /*119b0*/  HADD2.F32 R2, -RZ, R2.H1_H1 ;  /* 0x30000002ff027230 */ /* 0x000fc40000004100 */
[-C--:B------:R-:W-:Y:S01]  /*119c0*/  FMUL.FTZ R30, R26, R0.reuse ;  /* 0x000000001a1e7220 */ /* 0x080fe20000410000 */
[----:B------:R-:W-:Y:S02]  /*119d0*/  HADD2.F32 R20, -RZ, R20.H1_H1 ;  /* 0x30000014ff147230 */ /* 0x000fe40000004100 */
[----:B------:R-:W-:Y:S01]  /*119e0*/  FFMA.FTZ R26, R15, R0, -R14 ;  /* 0x000000000f1a7223 */ /* 0x000fe2000001080e */
[----:B------:R-:W-:Y:S02]  /*119f0*/  HADD2.F32 R11, -RZ, R11.H1_H1 ;  /* 0x3000000bff0b7230 */ /* 0x000fe40000004100 */
[C---:B------:R-:W-:Y:S01]  /*11a00*/  FMUL.FTZ R36, R27.reuse, R2 ;  /* 0x000000021b247220 */ /* 0x040fe20000410000 */
[----:B------:R-:W-:Y:S02]  /*11a10*/  HADD2.F32 R14, -RZ, R50.H0_H0 ;  /* 0x20000032ff0e7230 */ /* 0x000fe40000004100 */
[----:B------:R-:W-:Y:S01]  /*11a20*/  FMUL.FTZ R27, R27, R20 ;  /* 0x000000141b1b7220 */ /* 0x000fe20000410000 */
[----:B------:R-:W-:-:S02]  /*11a30*/  HADD2.F32 R0, -RZ, R66.H0_H0 ;  /* 0x20000042ff007230 */ /* 0x000fc40000004100 */
[----:B------:R-:W-:Y:S01]  /*11a40*/  FFMA.FTZ R28, R5, R28, R9 ;  /* 0x0000001c051c7223 */ /* 0x000fe20000010009 */
[----:B------:R-:W-:Y:S02]  /*11a50*/  HADD2.F32 R8, -RZ, R8.H1_H1 ;  /* 0x30000008ff087230 */ /* 0x000fe40000004100 */
[----:B------:R-:W-:Y:S01]  /*11a60*/  FFMA.FTZ R27, R21, R2, R27 ;  /* 0x00000002151b7223 */ /* 0x000fe2000001001b */
[C---:B------:R-:W-:Y:S01]  /*11a70*/  FMUL.FTZ R38, R11.reuse, R14 ;  /* 0x0000000e0b267220 */ /* 0x040fe20000410000 */
[-C--:B------:R-:W-:Y:S01]  /*11a80*/  FMUL.FTZ R2, R11, R0.reuse ;  /* 0x000000000b027220 */ /* 0x080fe20000410000 */
[----:B------:R-:W-:Y:S02]  /*11a90*/  HADD2.F32 R10, -RZ, R10.H1_H1 ;  /* 0x3000000aff0a7230 */ /* 0x000fe40000004100 */
[----:B------:R-:W-:Y:S01]  /*11aa0*/  FFMA.FTZ R30, R15, R3, R30 ;  /* 0x000000030f1e7223 */ /* 0x000fe2000001001e */
[----:B------:R-:W-:Y:S02]  /*11ab0*/  HADD2.F32 R9, -RZ, R35.H0_H0 ;  /* 0x20000023ff097230 */ /* 0x000fe40000004100 */
[----:B------:R-:W-:Y:S01]  /*11ac0*/  FFMA.FTZ R29, R7, R0, -R38 ;  /* 0x00000000071d7223 */ /* 0x000fe20000010826 */
[----:B------:R-:W-:-:S02]  /*11ad0*/  HADD2.F32 R11, -RZ, R33.H0_H0 ;  /* 0x20000021ff0b7230 */ /* 0x000fc40000004100 */
[----:B------:R-:W-:Y:S01]  /*11ae0*/  FFMA.FTZ R2, R7, R14, R2 ;  /* 0x0000000e07027223 */ /* 0x000fe20000010002 */
[----:B------:R-:W-:Y:S02]  /*11af0*/  HADD2.F32 R3, -RZ, R39.H0_H0 ;  /* 0x20000027ff037230 */ /* 0x000fe40000004100 */
[----:B------:R-:W-:Y:S01]  /*11b00*/  FMUL.FTZ R7, R8, R9 ;  /* 0x0000000908077220 */ /* 0x000fe20000410000 */
[----:B------:R-:W-:Y:S02]  /*11b10*/  HADD2.F32 R5, -RZ, R37.H0_H0 ;  /* 0x20000025ff057230 */ /* 0x000fe40000004100 */
[----:B------:R-:W-:Y:S01]  /*11b20*/  FMUL.FTZ R15, R10, R11 ;  /* 0x0000000b0a0f7220 */ /* 0x000fe20000410000 */
[----:B------:R-:W-:Y:S02]  /*11b30*/  HADD2.F32 R6, -RZ, R6.H1_H1 ;  /* 0x30000006ff067230 */ /* 0x000fe40000004100 */
[----:B------:R-:W-:Y:S01]  /*11b40*/  FMUL.FTZ R8, R8, R3 ;  /* 0x0000000308087220 */ /* 0x000fe20000410000 */
[----:B------:R-:W-:Y:S01]  /*11b50*/  FFMA.FTZ R36, R21, R20, -R36 ;  /* 0x0000001415247223 */ /* 0x000fe20000010824 */
        /* <DEDUP_REMOVED lines=15> */
.L_x_4327:
[----:B------:R-:W-:Y:S05]  /*11c50*/  BSYNC B0 ;  /* 0x0000000000007941 */ /* 0x000fea0003800000 */
.L_x_4299:
        /* <DEDUP_REMOVED lines=8> */
.L_x_4297:
[----:B------:R-:W-:-:S06]  /*11ce0*/  ULOP3.LUT UR4, UR60, 0x1, URZ, 0xfc, !UPT ;  /* 0x000000013c047892 */ /* 0x000fcc000f8efc3f */
[----:B01----:R-:W-:-:S05]  /*11cf0*/  IMAD.U32 R0, RZ, RZ, UR4 ;  /* 0x00000004ff007e24 */ /* 0x003fca000f8e00ff */
[----:B------:R-:W-:-:S13]  /*11d00*/  ISETP.NE.AND P0, PT, R0, 0x3, PT ;  /* 0x000000030000780c */ /* 0x000fda0003f05270 */
[----:B------:R-:W-:Y:S05]  /*11d10*/  @!P0 BRA `(.L_x_4362) ;  /* 0x0000000000048947 */ /* 0x000fea0003800000 */
[----:B------:R-:W-:Y:S01]  /*11d20*/  BPT.TRAP 0x1 ;  /* 0x000000040000795c */ /* 0x000fe20000300000 */
.L_x_4362:
[----:B--234-:R-:W-:Y:S01]  /*11d30*/  IMAD R5, R23, 0x8, R17 ;  /* 0x0000000817057824 */ /* 0x01cfe200078e0211 */
[----:B------:R-:W-:-:S04]  /*11d40*/  SHF.L.U32 R0, R194, 0x1f, RZ ;  /* 0x0000001fc2007819 */ /* 0x000fc800000006ff */
[----:B------:R0:W1:Y:S01]  /*11d50*/  SYNCS.PHASECHK.TRANS64.TRYWAIT P2, [R5+URZ+0x30830], R0 ;  /* 0x03083000050075a7 */ /* 0x000062000804017f */
[----:B------:R-:W-:Y:S05]  /*11d60*/  @!P0 BRA `(.L_x_4363) ;  /* 0x0000000000048947 */ /* 0x000fea0003800000 */
[----:B------:R-:W-:Y:S01]  /*11d70*/  BPT.TRAP 0x1 ;  /* 0x000000040000795c */ /* 0x000fe20000300000 */
.L_x_4363:
[----:B------:R-:W2:Y:S02]  /*11d80*/  S2R R2, SR_TID.X ;  /* 0x0000000000027919 */ /* 0x000ea40000002100 */
[----:B--2---:R-:W-:-:S04]  /*11d90*/  LOP3.LUT R2, R2, 0x7f, RZ, 0xc0, !PT ;  /* 0x0000007f02027812 */ /* 0x004fc800078ec0ff */
[----:B------:R-:W-:Y:S01]  /*11da0*/  ISETP.NE.AND P1, PT, R2, RZ, PT ;  /* 0x000000ff0200720c */ /* 0x000fe20003f25270 */
[----:B-1----:R-:W-:-:S12]  /*11db0*/  @P2 BRA `(.L_x_4364) ;  /* 0x0000000000082947 */ /* 0x002fd80003800000 */
[----:B------:R-:W1:Y:S02]  /*11dc0*/  SYNCS.PHASECHK.TRANS64.TRYWAIT P2, [R5+URZ+0x30830], R0 ;  /* 0x03083000050075a7 */ /* 0x000e64000804017f */
[----:B-1----:R-:W-:Y:S05]  /*11dd0*/  @!P2 BRA `(.L_x_4365) ;  /* 0x00000168002ca947 */ /* 0x002fea0003800000 */
.L_x_4364:
[----:B------:R-:W-:Y:S05]  /*11de0*/  WARPSYNC.ALL ;  /* 0x0000000000007948 */ /* 0x000fea0003800000 */
[----:B01----:R-:W-:Y:S01]  /*11df0*/  IADD3 R0, R17, 0x1e400, RZ ;  /* 0x0001e40011007810 */ /* 0x003fe20007ffe0ff */
[----:B------:R-:W-:Y:S01]  /*11e00*/  IMAD.MOV.U32 R3, RZ, RZ, 0x40000040 ;  /* 0x40000040ff037424 */ /* 0x000fe200078e00ff */
[----:B------:R-:W-:Y:S01]  /*11e10*/  R2UR UR4, R68 ;  /* 0x00000000440472ca */ /* 0x000fe200000e0000 */
[----:B------:R-:W-:Y:S01]  /*11e20*/  UMOV UR9, 0x40000040 ;  /* 0x4000004000097882 */ /* 0x000fe20000000000 */
[----:B------:R-:W-:Y:S01]  /*11e30*/  SHF.R.U32.HI R0, RZ, 0x4, R0 ;  /* 0x00000004ff007819 */ /* 0x000fe20000011600 */
[----:B------:R-:W-:Y:S01]  /*11e40*/  WARPGROUP.ARRIVE ;  /* 0x00000000000079c5 */ /* 0x000fe20000000000 */
[----:B------:R-:W-:Y:S01]  /*11e50*/  R2UR UR11, R3 ;  /* 0x00000000030b72ca */ /* 0x000fe200000e0000 */
[----:B------:R-:W-:Y:S01]  /*11e60*/  IMAD.MOV.U32 R7, RZ, RZ, 0x40000040 ;  /* 0x40000040ff077424 */ /* 0x000fe200078e00ff */
[----:B------:R-:W-:Y:S01]  /*11e70*/  LOP3.LUT R0, R0, 0x3fff, RZ, 0xc0, !PT ;  /* 0x00003fff00007812 */ /* 0x000fe200078ec0ff */
[----:B------:R-:W-:Y:S01]  /*11e80*/  IMAD.U32 R9, RZ, RZ, UR9 ;  /* 0x00000009ff097e24 */ /* 0x000fe2000f8e00ff */
[----:B------:R-:W-:Y:S01]  /*11e90*/  UMOV UR53, 0x40000040 ;  /* 0x4000004000357882 */ /* 0x000fe20000000000 */
[----:B------:R-:W-:Y:S01]  /*11ea0*/  UMOV UR49, 0x40000040 ;  /* 0x4000004000317882 */ /* 0x000fe20000000000 */
[----:B------:R-:W-:Y:S01]  /*11eb0*/  LOP3.LUT R10, R0, 0x10000, RZ, 0xfc, !PT ;  /* 0x00010000000a7812 */ /* 0x000fe200078efcff */
[----:B------:R-:W-:Y:S01]  /*11ec0*/  UMOV UR45, 0x40000040 ;  /* 0x40000040002d7882 */ /* 0x000fe20000000000 */
[----:B------:R-:W-:Y:S01]  /*11ed0*/  UMOV UR41, 0x40000040 ;  /* 0x4000004000297882 */ /* 0x000fe20000000000 */
[----:B------:R-:W-:Y:S01]  /*11ee0*/  ULOP3.LUT UR4, UR4, 0x10000, URZ, 0xfc, !UPT ;  /* 0x0001000004047892 */ /* 0x000fe2000f8efc3f */
[----:B------:R-:W-:Y:S01]  /*11ef0*/  IMAD.MOV.U32 R3, RZ, RZ, 0x40000040 ;  /* 0x40000040ff037424 */ /* 0x000fe200078e00ff */
[----:B------:R-:W-:Y:S01]  /*11f00*/  UMOV UR37, 0x40000040 ;  /* 0x4000004000257882 */ /* 0x000fe20000000000 */
[----:B------:R-:W-:Y:S01]  /*11f10*/  IMAD R2, R23, 0x900, R10 ;  /* 0x0000090017027824 */ /* 0x000fe200078e020a */
[----:B------:R-:W-:Y:S01]  /*11f20*/  UIADD3 UR5, UR4, 0x2, URZ ;  /* 0x0000000204057890 */ /* 0x000fe2000fffe03f */
[----:B------:R-:W-:Y:S01]  /*11f30*/  IMAD.MOV.U32 R73, RZ, RZ, -0x60 ;  /* 0xffffffa0ff497424 */ /* 0x000fe200078e00ff */
[----:B------:R-:W-:Y:S01]  /*11f40*/  UIADD3 UR52, UR4, 0x406, URZ ;  /* 0x0000040604347890 */ /* 0x000fe2000fffe03f */
[C---:B------:R-:W-:Y:S01]  /*11f50*/  VIADD R6, R2.reuse, 0x2 ;  /* 0x0000000202067836 */ /* 0x040fe20000000000 */
[----:B------:R-:W-:Y:S01]  /*11f60*/  R2UR UR10, R2 ;  /* 0x00000000020a72ca */ /* 0x000fe200000e0000 */
[----:B------:R-:W-:Y:S01]  /*11f70*/  UMOV UR8, UR4 ;  /* 0x0000000400087c82 */ /* 0x000fe20008000000 */
[----:B------:R-:W-:Y:S01]  /*11f80*/  UIADD3 UR48, UR4, 0x800, URZ ;  /* 0x0000080004307890 */ /* 0x000fe2000fffe03f */
[----:B------:R-:W-:Y:S01]  /*11f90*/  IMAD.U32 R8, RZ, RZ, UR8 ;  /* 0x00000008ff087e24 */ /* 0x000fe2000f8e00ff */
[----:B------:R-:W-:Y:S01]  /*11fa0*/  UIADD3 UR44, UR4, 0x802, URZ ;  /* 0x00000802042c7890 */ /* 0x000fe2000fffe03f */
[----:B------:R-:W-:Y:S01]  /*11fb0*/  R2UR UR39, R3 ;  /* 0x00000000032772ca */ /* 0x000fe200000e0000 */
[----:B------:R-:W-:Y:S01]  /*11fc0*/  UIADD3 UR40, UR4, 0x804, URZ ;  /* 0x0000080404287890 */ /* 0x000fe2000fffe03f */
[----:B------:R-:W-:Y:S01]  /*11fd0*/  IMAD R73, R150, R73, 0x60 ;  /* 0x0000006096497424 */ /* 0x000fe200078e0249 */
[----:B------:R0:W-:Y:S01]  /*11fe0*/  STL.64 [R1+0x30], R8 ;  /* 0x0000300801007387 */ /* 0x0001e20000100a00 */
[----:B------:R-:W-:Y:S01]  /*11ff0*/  UIADD3 UR36, UR4, 0x806, URZ ;  /* 0x0000080604247890 */ /* 0x000fe2000fffe03f */
[----:B------:R-:W-:Y:S01]  /*12000*/  @!P1 VIADD R0, R5, 0x30840 ;  /* 0x0003084005009836 */ /* 0x000fe20000000000 */
[----:B------:R-:W-:Y:S01]  /*12010*/  LOP3.LUT R16, R16, 0xffefffff, RZ, 0xc0, !PT ;  /* 0xffefffff10107812 */ /* 0x000fe200078ec0ff */
[--C-:B------:R-:W-:Y:S01]  /*12020*/  IMAD.IADD R4, R196, 0x1, R73.reuse ;  /* 0x00000001c4047824 */ /* 0x100fe200078e0249 */
[----:B------:R-:W-:Y:S01]  /*12030*/  HGMMA.64x96x16.F32 R24, gdesc[UR8], RZ, !UPT, gsb0 ;  /* 0x01600000081879f0 */ /* 0x000fe2000c0008ff */
[----:B------:R-:W-:Y:S01]  /*12040*/  R2UR UR10, R6 ;  /* 0x00000000060a72ca */ /* 0x000fe200000e0000 */
[----:B------:R-:W-:Y:S01]  /*12050*/  UMOV UR8, UR5 ;  /* 0x0000000500087c82 */ /* 0x000fe20008000000 */
[----:B------:R-:W-:Y:S01]  /*12060*/  R2UR UR11, R7 ;  /* 0x00000000070b72ca */ /* 0x000fe200000e0000 */
[----:B------:R-:W-:Y:S01]  /*12070*/  UMOV UR9, 0x40000040 ;  /* 0x4000004000097882 */ /* 0x000fe20000000000 */
[----:B------:R-:W-:Y:S01]  /*12080*/  VIADD R6, R2, 0x4 ;  /* 0x0000000402067836 */ /* 0x000fe20000000000 */
[----:B------:R-:W-:Y:S01]  /*12090*/  UIADD3 UR5, UR4, 0x4, URZ ;  /* 0x0000000404057890 */ /* 0x000fe2000fffe03f */
[----:B------:R-:W-:Y:S01]  /*120a0*/  IMAD.MOV.U32 R7, RZ, RZ, 0x40000040 ;  /* 0x40000040ff077424 */ /* 0x000fe200078e00ff */
[----:B0-----:R-:W-:Y:S01]  /*120b0*/  MOV R8, UR8 ;  /* 0x0000000800087c02 */ /* 0x001fe20008000f00 */
[----:B------:R-:W-:Y:S01]  /*120c0*/  IMAD.U32 R9, RZ, RZ, UR9 ;  /* 0x00000009ff097e24 */ /* 0x000fe2000f8e00ff */
[----:B------:R-:W-:Y:S01]  /*120d0*/  @!P1 PRMT R0, RZ, 0x654, R0 ;  /* 0x00000654ff009816 */ /* 0x000fe20000000000 */
[C-C-:B------:R-:W-:Y:S01]  /*120e0*/  IMAD R75, R206.reuse, -0x2, R4.reuse ;  /* 0xfffffffece4b7824 */ /* 0x140fe200078e0204 */
[----:B------:R-:W-:Y:S01]  /*120f0*/  IADD3 R5, -R197, 0x1, R4 ;  /* 0x00000001c5057810 */ /* 0x000fe20007ffe104 */
[C---:B------:R-:W-:Y:S01]  /*12100*/  IMAD R14, R206.reuse, -0x2, R73 ;  /* 0xfffffffece0e7824 */ /* 0x040fe200078e0249 */
[----:B------:R0:W-:Y:S03]  /*12110*/  STL.64 [R1+0x28], R8 ;  /* 0x0000280801007387 */ /* 0x0001e60000100a00 */
[----:B------:R-:W-:Y:S01]  /*12120*/  IMAD R5, R206, -0x2, R5 ;  /* 0xfffffffece057824 */ /* 0x000fe200078e0205 */
[----:B------:R-:W-:-:S02]  /*12130*/  WARPGROUP.DEPBAR.LE gsb0, 0x0 ;  /* 0x00008000000079c5 */ /* 0x000fc40000010000 */
[----:B------:R-:W-:-:S06]  /*12140*/  WARPGROUP.ARRIVE ;  /* 0x00000000000079c5 */ /* 0x000fcc0000000000 */
[----:B------:R-:W-:Y:S01]  /*12150*/  HGMMA.64x96x16.F32 R24, gdesc[UR8], R24, gsb0 ;  /* 0x01600000081879f0 */ /* 0x000fe20008000818 */
[----:B------:R-:W-:Y:S01]  /*12160*/  R2UR UR10, R6 ;  /* 0x00000000060a72ca */ /* 0x000fe200000e0000 */
[----:B------:R-:W-:Y:S01]  /*12170*/  UMOV UR8, UR5 ;  /* 0x0000000500087c82 */ /* 0x000fe20008000000 */
[----:B------:R-:W-:Y:S01]  /*12180*/  R2UR UR11, R7 ;  /* 0x00000000070b72ca */ /* 0x000fe200000e0000 */
[----:B------:R-:W-:Y:S01]  /*12190*/  UMOV UR9, 0x40000040 ;  /* 0x4000004000097882 */ /* 0x000fe20000000000 */
[----:B------:R-:W-:Y:S01]  /*121a0*/  IMAD.MOV.U32 R7, RZ, RZ, 0x40000040 ;  /* 0x40000040ff077424 */ /* 0x000fe200078e00ff */
[----:B------:R-:W-:Y:S01]  /*121b0*/  IADD3 R6, R2, 0x6, RZ ;  /* 0x0000000602067810 */ /* 0x000fe20007ffe0ff */
[----:B------:R-:W-:Y:S01]  /*121c0*/  UIADD3 UR5, UR4, 0x6, URZ ;  /* 0x0000000604057890 */ /* 0x000fe2000fffe03f */
[----:B0-----:R-:W-:Y:S02]  /*121d0*/  IMAD.U32 R8, RZ, RZ, UR8 ;  /* 0x00000008ff087e24 */ /* 0x001fe4000f8e00ff */
[----:B------:R-:W-:-:S05]  /*121e0*/  IMAD.U32 R9, RZ, RZ, UR9 ;  /* 0x00000009ff097e24 */ /* 0x000fca000f8e00ff */
[----:B------:R0:W-:Y:S01]  /*121f0*/  STL.64 [R1+0x20], R8 ;  /* 0x0000200801007387 */ /* 0x0001e20000100a00 */
[----:B------:R-:W-:Y:S02]  /*12200*/  WARPGROUP.DEPBAR.LE gsb0, 0x0 ;  /* 0x00008000000079c5 */ /* 0x000fe40000010000 */
[----:B------:R-:W-:-:S06]  /*12210*/  WARPGROUP.ARRIVE ;  /* 0x00000000000079c5 */ /* 0x000fcc0000000000 */
[----:B------:R-:W-:Y:S01]  /*12220*/  HGMMA.64x96x16.F32 R24, gdesc[UR8], R24, gsb0 ;  /* 0x01600000081879f0 */ /* 0x000fe20008000818 */
[----:B------:R-:W-:Y:S01]  /*12230*/  R2UR UR10, R6 ;  /* 0x00000000060a72ca */ /* 0x000fe200000e0000 */
[----:B------:R-:W-:Y:S01]  /*12240*/  UMOV UR8, UR5 ;  /* 0x0000000500087c82 */ /* 0x000fe20008000000 */
[----:B------:R-:W-:Y:S01]  /*12250*/  R2UR UR11, R7 ;  /* 0x00000000070b72ca */ /* 0x000fe200000e0000 */
[----:B------:R-:W-:Y:S01]  /*12260*/  UMOV UR9, 0x40000040 ;  /* 0x4000004000097882 */ /* 0x000fe20000000000 */
[----:B------:R-:W-:Y:S01]  /*12270*/  VIADD R6, R2, 0x300 ;  /* 0x0000030002067836 */ /* 0x000fe20000000000 */
[----:B------:R-:W-:Y:S01]  /*12280*/  UIADD3 UR5, UR4, 0x400, URZ ;  /* 0x0000040004057890 */ /* 0x000fe2000fffe03f */
[----:B------:R-:W-:Y:S02]  /*12290*/  IMAD.MOV.U32 R7, RZ, RZ, 0x40000040 ;  /* 0x40000040ff077424 */ /* 0x000fe400078e00ff */
        /* <DEDUP_REMOVED lines=27> */
[----:B------:R-:W-:Y:S01]  /*12450*/  IMAD.U32 R9, RZ, RZ, UR9 ;  /* 0x00000009ff097e24 */ /* 0x000fe2000f8e00ff */
[----:B------:R-:W-:-:S02]  /*12460*/  ULDC UR4, c[0x0][0x9dc] ;  /* 0x0002770000047ab9 */ /* 0x000fc40000000800 */
[----:B------:R-:W-:Y:S02]  /*12470*/  IMAD.U32 R11, RZ, RZ, UR4 ;  /* 0x00000004ff0b7e24 */ /* 0x000fe4000f8e00ff */
        /* <DEDUP_REMOVED lines=8> */
[----:B------:R-:W-:Y:S02]  /*12500*/  VIADD R6, R2, 0x306 ;  /* 0x0000030602067836 */ /* 0x000fe40000000000 */
[----:B------:R-:W-:Y:S02]  /*12510*/  IMAD.MOV.U32 R7, RZ, RZ, 0x40000040 ;  /* 0x40000040ff077424 */ /* 0x000fe400078e00ff */
[----:B0-----:R-:W-:Y:S01]  /*12520*/  IMAD.U32 R8, RZ, RZ, UR8 ;  /* 0x00000008ff087e24 */ /* 0x001fe2000f8e00ff */
[----:B------:R-:W-:Y:S01]  /*12530*/  R2UR UR54, R6 ;  /* 0x00000000063672ca */ /* 0x000fe200000e0000 */
[----:B------:R-:W-:Y:S01]  /*12540*/  IMAD.U32 R9, RZ, RZ, UR9 ;  /* 0x00000009ff097e24 */ /* 0x000fe2000f8e00ff */
[----:B------:R-:W-:Y:S01]  /*12550*/  R2UR UR55, R7 ;  /* 0x00000000073772ca */ /* 0x000fe200000e0000 */
[----:B------:R-:W-:Y:S01]  /*12560*/  IMAD.MOV.U32 R7, RZ, RZ, 0x40000040 ;  /* 0x40000040ff077424 */ /* 0x000fe200078e00ff */
[----:B------:R-:W-:-:S02]  /*12570*/  IADD3 R6, R2, 0x600, RZ ;  /* 0x0000060002067810 */ /* 0x000fc40007ffe0ff */
[----:B------:R0:W-:Y:S02]  /*12580*/  STL.64 [R1], R8 ;  /* 0x0000000801007387 */ /* 0x0001e40000100a00 */
[----:B------:R-:W-:Y:S01]  /*12590*/  R2UR UR50, R6 ;  /* 0x00000000063272ca */ /* 0x000fe200000e0000 */
[----:B------:R-:W-:Y:S01]  /*125a0*/  VIADD R6, R2, 0x602 ;  /* 0x0000060202067836 */ /* 0x000fe20000000000 */
[----:B------:R-:W-:Y:S01]  /*125b0*/  R2UR UR51, R7 ;  /* 0x00000000073372ca */ /* 0x000fe200000e0000 */
[----:B------:R-:W-:-:S03]  /*125c0*/  IMAD.MOV.U32 R7, RZ, RZ, 0x40000040 ;  /* 0x40000040ff077424 */ /* 0x000fc600078e00ff */
[----:B------:R-:W-:Y:S01]  /*125d0*/  R2UR UR46, R6 ;  /* 0x00000000062e72ca */ /* 0x000fe200000e0000 */
[C---:B------:R-:W-:Y:S01]  /*125e0*/  VIADD R6, R2.reuse, 0x604 ;  /* 0x0000060402067836 */ /* 0x040fe20000000000 */
[----:B------:R-:W-:Y:S01]  /*125f0*/  R2UR UR47, R7 ;  /* 0x00000000072f72ca */ /* 0x000fe200000e0000 */
[----:B------:R-:W-:Y:S01]  /*12600*/  IMAD.MOV.U32 R7, RZ, RZ, 0x40000040 ;  /* 0x40000040ff077424 */ /* 0x000fe200078e00ff */
[----:B------:R-:W-:Y:S02]  /*12610*/  IADD3 R2, R2, 0x606, RZ ;  /* 0x0000060602027810 */ /* 0x000fe40007ffe0ff */
[----:B------:R-:W-:Y:S02]  /*12620*/  R2UR UR42, R6 ;  /* 0x00000000062a72ca */ /* 0x000fe400000e0000 */
[----:B------:R-:W-:Y:S02]  /*12630*/  R2UR UR43, R7 ;  /* 0x00000000072b72ca */ /* 0x000fe400000e0000 */
[----:B------:R-:W-:-:S02]  /*12640*/  R2UR UR38, R2 ;  /* 0x00000000022672ca */ /* 0x000fc400000e0000 */
[----:B------:R-:W1:Y:S01]  /*12650*/  LDC.64 R2, c[0x0][0x9e0] ;  /* 0x00027800ff027b82 */ /* 0x000e620000000a00 */
[----:B0-----:R-:W-:Y:S02]  /*12660*/  LEA R8, R201, R216, 0x7 ;  /* 0x000000d8c9087211 */ /* 0x001fe400078e38ff */
[----:B-1----:R-:W-:Y:S01]  /*12670*/  ISETP.GE.AND P2, PT, R3, 0x1, PT ;  /* 0x000000010300780c */ /* 0x002fe20003f46270 */
[----:B------:R-:W-:-:S12]  /*12680*/  IMAD.IADD R12, R5, 0x1, R2 ;  /* 0x00000001050c7824 */ /* 0x000fd800078e0202 */
[----:B------:R-:W-:Y:S01]  /*12690*/  @P2 LOP3.LUT R16, R16, 0x100000, RZ, 0xfc, !PT ;  /* 0x0010000010102812 */ /* 0x000fe200078efcff */
        /* <DEDUP_REMOVED lines=36> */
.L_x_4368:
[----:B------:R-:W-:-:S13]  /*128e0*/  ISETP.NE.AND P2, PT, R3, 0x1, PT ;  /* 0x000000010300780c */ /* 0x000fda0003f45270 */
[----:B------:R-:W0:Y:S02]  /*128f0*/  @P2 LDC.64 R6, c[0x0][0x9e8] ;  /* 0x00027a00ff062b82 */ /* 0x000e240000000a00 */
[----:B0-----:R-:W-:-:S05]  /*12900*/  @P2 IMAD.HI.U32 R6, R5, R6, RZ ;  /* 0x0000000605062227 */ /* 0x001fca00078e00ff */
[----:B------:R-:W-:-:S07]  /*12910*/  @P2 SHF.R.U32.HI R5, RZ, R7, R6 ;  /* 0x00000007ff052219 */ /* 0x000fce0000011606 */
.L_x_4369:
[----:B------:R-:W-:Y:S05]  /*12920*/  BSYNC B0 ;  /* 0x0000000000007941 */ /* 0x000fea0003800000 */
.L_x_4367:
[----:B------:R-:W-:-:S05]  /*12930*/  IMAD R5, R5, R3, R14 ;  /* 0x0000000305057224 */ /* 0x000fca00078e020e */
[----:B------:R-:W-:Y:S02]  /*12940*/  VIMNMX R4, R4, R5, !PT ;  /* 0x0000000504047248 */ /* 0x000fe40007fe0100 */
[----:B------:R-:W-:-:S07]  /*12950*/  VIADDMNMX R0, R5, R3, R0, PT ;  /* 0x0000000305007246 */ /* 0x000fce0003800100 */
.L_x_4366:
[C---:B------:R-:W-:Y:S02]  /*12960*/  ISETP.GE.AND P3, PT, R73.reuse, 0x9, PT ;  /* 0x000000094900780c */ /* 0x040fe40003f66270 */
[----:B------:R-:W-:Y:S02]  /*12970*/  ISETP.GE.AND P2, PT, R73, 0x2, PT ;  /* 0x000000024900780c */ /* 0x000fe40003f46270 */
[----:B------:R-:W-:Y:S02]  /*12980*/  P2R R20, PR, RZ, 0x8 ;  /* 0x00000008ff147803 */ /* 0x000fe40000000000 */
[C---:B------:R-:W-:Y:S02]  /*12990*/  ISETP.GT.AND P3, PT, R4.reuse, 0x8, !P3 ;  /* 0x000000080400780c */ /* 0x040fe40005f64270 */
[----:B------:R-:W-:Y:S02]  /*129a0*/  ISETP.GT.AND P4, PT, R4, 0x1, !P2 ;  /* 0x000000010400780c */ /* 0x000fe40005784270 */
[----:B------:R-:W-:-:S02]  /*129b0*/  ISETP.LT.OR P3, PT, R0, 0x9, P3 ;  /* 0x000000090000780c */ /* 0x000fc40001f61670 */
[----:B------:R-:W-:Y:S02]  /*129c0*/  ISETP.GE.AND P5, PT, R73, 0xa, PT ;  /* 0x0000000a4900780c */ /* 0x000fe40003fa6270 */
[----:B------:R-:W-:Y:S02]  /*129d0*/  FSEL R101, R28, -INF , !P3 ;  /* 0xff8000001c657808 */ /* 0x000fe40005800000 */
[----:B------:R-:W-:Y:S02]  /*129e0*/  ISETP.LT.OR P4, PT, R0, 0x2, P4 ;  /* 0x000000020000780c */ /* 0x000fe40002781670 */
[----:B------:R-:W-:Y:S02]  /*129f0*/  ISETP.GT.AND P3, PT, R4, 0x9, !P5 ;  /* 0x000000090400780c */ /* 0x000fe40006f64270 */
[----:B------:R-:W-:Y:S02]  /*12a00*/  FSEL R103, R25, -INF , !P4 ;  /* 0xff80000019677808 */ /* 0x000fe40006000000 */
        /* <DEDUP_REMOVED lines=88> */
[C---:B------:R-:W-:Y:S02]  /*12f90*/  ISETP.GE.AND P3, PT, R73.reuse, 0x52, PT ;  /* 0x000000524900780c */ /* 0x040fe40003f66270 */
[----:B------:R-:W-:Y:S02]  /*12fa0*/  ISETP.GE.AND P6, PT, R73, 0x1, PT ;  /* 0x000000014900780c */ /* 0x000fe40003fc6270 */
[----:B------:R-:W-:-:S02]  /*12fb0*/  ISETP.GT.AND P4, PT, R4, 0x51, !P3 ;  /* 0x000000510400780c */ /* 0x000fc40005f84270 */
[----:B------:R-:W-:Y:S02]  /*12fc0*/  IADD3 R6, R77, 0x8, R8 ;  /* 0x000000084d067810 */ /* 0x000fe40007ffe008 */
        /* <DEDUP_REMOVED lines=15> */
[----:B------:R-:W-:Y:S02]  /*130c0*/  FSEL R69, R69, -INF , !P5 ;  /* 0xff80000045457808 */ /* 0x000fe40006800000 */
[----:B------:R-:W-:-:S13]  /*130d0*/  ISETP.GE.AND P5, PT, R3, 0x1, PT ;  /* 0x000000010300780c */ /* 0x000fda0003fa6270 */
[----:B------:R-:W-:Y:S05]  /*130e0*/  @!P5 BRA `(.L_x_4370) ;  /* 0x000000000050d947 */ /* 0x000fea0003800000 */
        /* <DEDUP_REMOVED lines=12> */
.L_x_4372:
[----:B------:R-:W-:-:S13]  /*131b0*/  ISETP.NE.AND P5, PT, R3, 0x1, PT ;  /* 0x000000010300780c */ /* 0x000fda0003fa5270 */
[----:B------:R-:W0:Y:S02]  /*131c0*/  @P5 LDC.64 R32, c[0x0][0x9e8] ;  /* 0x00027a00ff205b82 */ /* 0x000e240000000a00 */
[----:B0-----:R-:W-:-:S05]  /*131d0*/  @P5 IMAD.HI.U32 R32, R0, R32, RZ ;  /* 0x0000002000205227 */ /* 0x001fca00078e00ff */
[----:B------:R-:W-:-:S07]  /*131e0*/  @P5 SHF.R.U32.HI R0, RZ, R33, R32 ;  /* 0x00000021ff005219 */ /* 0x000fce0000011620 */
.L_x_4373:
[----:B------:R-:W-:Y:S05]  /*131f0*/  BSYNC B0 ;  /* 0x0000000000007941 */ /* 0x000fea0003800000 */
.L_x_4371:
[----:B------:R-:W-:-:S05]  /*13200*/  IMAD R5, R0, R3, R14 ;  /* 0x0000000300057224 */ /* 0x000fca00078e020e */
[----:B------:R-:W-:Y:S02]  /*13210*/  VIMNMX R6, R6, R5, !PT ;  /* 0x0000000506067248 */ /* 0x000fe40007fe0100 */
[----:B------:R-:W-:-:S07]  /*13220*/  VIADDMNMX R4, R5, R3, R4, PT ;  /* 0x0000000305047246 */ /* 0x000fce0003800104 */
.L_x_4370:
[----:B------:R-:W-:Y:S01]  /*13230*/  ISETP.GT.AND P2, PT, R6, 0x1, !P2 ;  /* 0x000000010600780c */ /* 0x000fe20005744270 */
[----:B------:R-:W-:Y:S01]  /*13240*/  ULDC UR4, c[0x0][0x988] ;  /* 0x0002620000047ab9 */ /* 0x000fe20000000800 */
[----:B------:R-:W-:Y:S01]  /*13250*/  FMNMX.FTZ R0, R85, R103, !PT ;  /* 0x0000006755007209 */ /* 0x000fe20007810000 */
[----:B------:R-:W-:Y:S01]  /*13260*/  IMAD.IADD R202, R196, 0x1, -R197 ;  /* 0x00000001c4ca7824 */ /* 0x000fe200078e0ac5 */
        /* <DEDUP_REMOVED lines=55> */
[----:B------:R-:W-:Y:S01]  /*135e0*/  ISETP.GT.AND P6, PT, R6, RZ, !P6 ;  /* 0x000000ff0600720c */ /* 0x000fe200077c4270 */
[----:B------:R-:W0:Y:S01]  /*135f0*/  SHFL.BFLY PT, R5, R12, 0x2, 0x1f ;  /* 0x0c401f000c057f89 */ /* 0x000e2200000e0000 */
[----:B------:R-:W-:Y:S02]  /*13600*/  FSEL R43, R43, -INF , !P2 ;  /* 0xff8000002b2b7808 */ /* 0x000fe40005000000 */
[----:B------:R-:W-:-:S02]  /*13610*/  ISETP.NE.AND P2, PT, R79, RZ, PT ;  /* 0x000000ff4f00720c */ /* 0x000fc40003f45270 */
[----:B------:R-:W-:Y:S02]  /*13620*/  ISETP.LT.OR P6, PT, R4, 0x1, P6 ;  /* 0x000000010400780c */ /* 0x000fe400037c1670 */
[----:B------:R-:W-:Y:S02]  /*13630*/  ISETP.GT.AND P2, PT, R6, 0x28, !P2 ;  /* 0x000000280600780c */ /* 0x000fe40005744270 */
[----:B------:R-:W-:Y:S02]  /*13640*/  FSEL R26, R26, -INF , !P6 ;  /* 0xff8000001a1a7808 */ /* 0x000fe40007000000 */
[----:B------:R-:W-:Y:S02]  /*13650*/  ISETP.LT.OR P2, PT, R4, 0x29, P2 ;  /* 0x000000290400780c */ /* 0x000fe40001741670 */
[----:B------:R-:W-:Y:S02]  /*13660*/  ISETP.NE.AND P5, PT, R83, RZ, PT ;  /* 0x000000ff5300720c */ /* 0x000fe40003fa5270 */
[----:B------:R-:W-:-:S02]  /*13670*/  FSEL R75, R46, -INF , !P2 ;  /* 0xff8000002e4b7808 */ /* 0x000fc40005000000 */
[----:B------:R-:W-:Y:S02]  /*13680*/  ISETP.NE.AND P2, PT, R44, RZ, PT ;  /* 0x000000ff2c00720c */ /* 0x000fe40003f45270 */
[----:B------:R-:W-:Y:S02]  /*13690*/  MOV R0, UR4 ;  /* 0x0000000400007c02 */ /* 0x000fe40008000f00 */
[----:B------:R-:W-:Y:S02]  /*136a0*/  ISETP.GT.AND P2, PT, R6, 0x29, !P2 ;  /* 0x000000290600780c */ /* 0x000fe40005744270 */
[----:B------:R-:W-:Y:S02]  /*136b0*/  ISETP.NE.AND P6, PT, R84, RZ, PT ;  /* 0x000000ff5400720c */ /* 0x000fe40003fc5270 */
[----:B------:R-:W-:Y:S02]  /*136c0*/  ISETP.LT.OR P2, PT, R4, 0x2a, P2 ;  /* 0x0000002a0400780c */ /* 0x000fe40001741670 */
[----:B0-----:R-:W-:-:S02]  /*136d0*/  FMNMX.FTZ R14, R12, R5, !PT ;  /* 0x000000050c0e7209 */ /* 0x001fc40007810000 */
[----:B------:R-:W-:Y:S02]  /*136e0*/  FSEL R47, R47, -INF , !P2 ;  /* 0xff8000002f2f7808 */ /* 0x000fe40005000000 */
[----:B------:R-:W-:Y:S01]  /*136f0*/  ISETP.NE.AND P2, PT, R80, RZ, PT ;  /* 0x000000ff5000720c */ /* 0x000fe20003f45270 */
[----:B------:R-:W0:Y:S01]  /*13700*/  SHFL.BFLY PT, R5, R14, 0x1, 0x1f ;  /* 0x0c201f000e057f89 */ /* 0x000e2200000e0000 */
        /* <DEDUP_REMOVED lines=25> */
[----:B0-----:R-:W-:Y:S02]  /*138a0*/  FMNMX.FTZ R5, R14, R5, !PT ;  /* 0x000000050e057209 */ /* 0x001fe40007810000 */
[----:B------:R-:W-:Y:S02]  /*138b0*/  FSEL R55, R55, -INF , !P2 ;  /* 0xff80000037377808 */ /* 0x000fe40005000000 */
[----:B------:R-:W-:Y:S01]  /*138c0*/  ISETP.NE.AND P2, PT, R82, RZ, PT ;  /* 0x000000ff5200720c */ /* 0x000fe20003f45270 */
[----:B------:R-:W-:Y:S01]  /*138d0*/  FMUL.FTZ R20, R5, R0 ;  /* 0x0000000005147220 */ /* 0x000fe20000410000 */
[----:B------:R-:W-:-:S02]  /*138e0*/  FMNMX.FTZ R12, R77, R12, !PT ;  /* 0x0000000c4d0c7209 */ /* 0x000fc40007810000 */
[----:B------:R-:W-:Y:S02]  /*138f0*/  ISETP.GT.AND P2, PT, R6, 0x40, !P2 ;  /* 0x000000400600780c */ /* 0x000fe40005744270 */
        /* <DEDUP_REMOVED lines=9> */
[----:B------:R-:W-:Y:S02]  /*13990*/  ISETP.GT.AND P3, PT, R6, 0x51, !P3 ;  /* 0x000000510600780c */ /* 0x000fe40005f64270 */
[----:B------:R-:W-:-:S02]  /*139a0*/  FSEL R59, R59, -INF , !P2 ;  /* 0xff8000003b3b7808 */ /* 0x000fc40005000000 */
[----:B------:R-:W-:Y:S02]  /*139b0*/  ISETP.GT.AND P2, PT, R6, 0x48, !P5 ;  /* 0x000000480600780c */ /* 0x000fe40006f44270 */
[----:B------:R-:W-:Y:S02]  /*139c0*/  ISETP.NE.AND P5, PT, R60, RZ, PT ;  /* 0x000000ff3c00720c */ /* 0x000fe40003fa5270 */
[----:B------:R-:W-:Y:S02]  /*139d0*/  ISETP.LT.OR P2, PT, R4, 0x49, P2 ;  /* 0x000000490400780c */ /* 0x000fe40001741670 */
[----:B------:R-:W-:Y:S02]  /*139e0*/  FMNMX.FTZ R12, R59, R12, !PT ;  /* 0x0000000c3b0c7209 */ /* 0x000fe40007810000 */
[----:B------:R-:W-:Y:S02]  /*139f0*/  FSEL R83, R62, -INF , !P2 ;  /* 0xff8000003e537808 */ /* 0x000fe40005000000 */
[----:B------:R-:W-:-:S02]  /*13a00*/  FSETP.NEU.FTZ.AND P2, PT, R5, -INF , PT ;  /* 0xff8000000500780b */ /* 0x000fc40003f5d000 */
[----:B------:R-:W-:Y:S02]  /*13a10*/  FMNMX.FTZ R12, R83, R12, !PT ;  /* 0x0000000c530c7209 */ /* 0x000fe40007810000 */
[----:B------:R-:W-:Y:S02]  /*13a20*/  FSEL R20, R20, RZ, P2 ;  /* 0x000000ff14147208 */ /* 0x000fe40001000000 */
[----:B------:R-:W-:Y:S02]  /*13a30*/  ISETP.GT.AND P2, PT, R6, 0x49, !P5 ;  /* 0x000000490600780c */ /* 0x000fe40006f44270 */
[----:B------:R-:W-:Y:S01]  /*13a40*/  ISETP.NE.AND P5, PT, R24, RZ, PT ;  /* 0x000000ff1800720c */ /* 0x000fe20003fa5270 */
[-CC-:B------:R-:W-:Y:S01]  /*13a50*/  FFMA.FTZ R180, R95, R0.reuse, -R20.reuse ;  /* 0x000000005fb47223 */ /* 0x180fe20000010814 */
[----:B------:R-:W-:Y:S01]  /*13a60*/  ISETP.LT.OR P2, PT, R4, 0x4a, P2 ;  /* 0x0000004a0400780c */ /* 0x000fe20001741670 */
[-CC-:B------:R-:W-:Y:S01]  /*13a70*/  FFMA.FTZ R186, R97, R0.reuse, -R20.reuse ;  /* 0x0000000061ba7223 */ /* 0x180fe20000010814 */
[C---:B------:R-:W-:Y:S01]  /*13a80*/  ISETP.GT.AND P4, PT, R6.reuse, 0x58, !P4 ;  /* 0x000000580600780c */ /* 0x040fe20006784270 */
[-CC-:B------:R-:W-:Y:S01]  /*13a90*/  FFMA.FTZ R188, R85, R0.reuse, -R20.reuse ;  /* 0x0000000055bc7223 */ /* 0x180fe20000010814 */
[----:B------:R-:W-:Y:S01]  /*13aa0*/  FSEL R63, R63, -INF , !P2 ;  /* 0xff8000003f3f7808 */ /* 0x000fe20005000000 */
[-CC-:B------:R-:W-:Y:S01]  /*13ab0*/  FFMA.FTZ R85, R103, R0.reuse, -R20.reuse ;  /* 0x0000000067557223 */ /* 0x180fe20000010814 */
[----:B------:R-:W-:Y:S01]  /*13ac0*/  ISETP.GT.AND P2, PT, R6, 0x50, !P6 ;  /* 0x000000500600780c */ /* 0x000fe20007744270 */
[-CC-:B------:R-:W-:Y:S01]  /*13ad0*/  FFMA.FTZ R190, R101, R0.reuse, -R20.reuse ;  /* 0x0000000065be7223 */ /* 0x180fe20000010814 */
[C---:B------:R-:W-:Y:S01]  /*13ae0*/  ISETP.LT.OR P3, PT, R4.reuse, 0x52, P3 ;  /* 0x000000520400780c */ /* 0x040fe20001f61670 */
[----:B------:R-:W-:Y:S01]  /*13af0*/  MUFU.EX2 R188, R188 ;  /* 0x000000bc00bc7308 */ /* 0x000fe20000000800 */
[----:B------:R-:W-:Y:S01]  /*13b00*/  ISETP.LT.OR P2, PT, R4, 0x51, P2 ;  /* 0x000000510400780c */ /* 0x000fe20001741670 */
[--C-:B------:R-:W-:Y:S01]  /*13b10*/  FFMA.FTZ R87, R87, R0, -R20.reuse ;  /* 0x0000000057577223 */ /* 0x100fe20000010814 */
[----:B------:R-:W-:Y:S01]  /*13b20*/  FMNMX.FTZ R12, R63, R12, !PT ;  /* 0x0000000c3f0c7209 */ /* 0x000fe20007810000 */
[-CC-:B------:R-:W-:Y:S01]  /*13b30*/  FFMA.FTZ R184, R99, R0.reuse, -R20.reuse ;  /* 0x0000000063b87223 */ /* 0x180fe20000010814 */
[----:B------:R-:W-:Y:S01]  /*13b40*/  FSEL R95, R66, -INF , !P2 ;  /* 0xff800000425f7808 */ /* 0x000fe20005000000 */
[-CC-:B------:R-:W-:Y:S01]  /*13b50*/  FFMA.FTZ R89, R89, R0.reuse, -R20.reuse ;  /* 0x0000000059597223 */ /* 0x180fe20000010814 */
[----:B------:R-:W-:Y:S01]  /*13b60*/  ISETP.GT.AND P5, PT, R6, 0x59, !P5 ;  /* 0x000000590600780c */ /* 0x000fe20006fa4270 */
[----:B------:R-:W0:Y:S01]  /*13b70*/  MUFU.EX2 R85, R85 ;  /* 0x0000005500557308 */ /* 0x000e220000000800 */
[C---:B------:R-:W-:Y:S01]  /*13b80*/  ISETP.LT.OR P4, PT, R4.reuse, 0x59, P4 ;  /* 0x000000590400780c */ /* 0x040fe20002781670 */
[-CC-:B------:R-:W-:Y:S01]  /*13b90*/  FFMA.FTZ R91, R91, R0.reuse, -R20.reuse ;  /* 0x000000005b5b7223 */ /* 0x180fe20000010814 */
[----:B------:R-:W-:Y:S01]  /*13ba0*/  FSEL R97, R67, -INF , !P3 ;  /* 0xff80000043617808 */ /* 0x000fe20005800000 */
[--C-:B------:R-:W-:Y:S01]  /*13bb0*/  FFMA.FTZ R67, R93, R0, -R20.reuse ;  /* 0x000000005d437223 */ /* 0x100fe20000010814 */
[----:B------:R-:W-:Y:S01]  /*13bc0*/  FMNMX.FTZ R12, R95, R12, !PT ;  /* 0x0000000c5f0c7209 */ /* 0x000fe20007810000 */
[-CC-:B------:R-:W-:Y:S01]  /*13bd0*/  FFMA.FTZ R45, R45, R0.reuse, -R20.reuse ;  /* 0x000000002d2d7223 */ /* 0x180fe20000010814 */
[----:B------:R-:W-:Y:S01]  /*13be0*/  ISETP.LT.OR P5, PT, R4, 0x5a, P5 ;  /* 0x0000005a0400780c */ /* 0x000fe20002fa1670 */
[--C-:B------:R-:W-:Y:S01]  /*13bf0*/  FFMA.FTZ R4, R9, R0, -R20.reuse ;  /* 0x0000000009047223 */ /* 0x100fe20000010814 */
[----:B------:R-:W-:Y:S01]  /*13c00*/  FSEL R93, R70, -INF , !P4 ;  /* 0xff800000465d7808 */ /* 0x000fe20006000000 */
[----:B------:R-:W1:Y:S01]  /*13c10*/  MUFU.EX2 R190, R190 ;  /* 0x000000be00be7308 */ /* 0x000e620000000800 */
[----:B------:R-:W-:Y:S01]  /*13c20*/  FMNMX.FTZ R12, R97, R12, !PT ;  /* 0x0000000c610c7209 */ /* 0x000fe20007810000 */
[-CC-:B------:R-:W-:Y:S01]  /*13c30*/  FFMA.FTZ R7, R7, R0.reuse, -R20.reuse ;  /* 0x0000000007077223 */ /* 0x180fe20000010814 */
[----:B------:R-:W-:Y:S01]  /*13c40*/  FSEL R71, R71, -INF , !P5 ;  /* 0xff80000047477808 */ /* 0x000fe20006800000 */
        /* <DEDUP_REMOVED lines=8> */
[-CC-:B------:R-:W-:Y:S01]  /*13cd0*/  FFMA.FTZ R21, R21, R0.reuse, -R20.reuse ;  /* 0x0000000015157223 */ /* 0x180fe20000010814 */
[-CC-:B------:R-:W-:Y:S01]  /*13ce0*/  FFMA.FTZ R61, R61, R0.reuse, -R20.reuse ;  /* 0x000000003d3d7223 */ /* 0x180fe20000010814 */
[----:B------:R-:W3:Y:S01]  /*13cf0*/  SHFL.BFLY PT, R9, R12, 0x2, 0x1f ;  /* 0x0c401f000c097f89 */ /* 0x000ee200000e0000 */
[-CC-:B------:R-:W-:Y:S01]  /*13d00*/  FFMA.FTZ R25, R25, R0.reuse, -R20.reuse ;  /* 0x0000000019197223 */ /* 0x180fe20000010814 */
[----:B------:R-:W4:Y:S01]  /*13d10*/  MUFU.EX2 R87, R87 ;  /* 0x0000005700577308 */ /* 0x000f220000000800 */
[-CC-:B------:R-:W-:Y:S01]  /*13d20*/  FFMA.FTZ R65, R65, R0.reuse, -R20.reuse ;  /* 0x0000000041417223 */ /* 0x180fe20000010814 */
[-CC-:B------:R-:W-:Y:S01]  /*13d30*/  FFMA.FTZ R29, R29, R0.reuse, -R20.reuse ;  /* 0x000000001d1d7223 */ /* 0x180fe20000010814 */
[----:B------:R-:W-:Y:S01]  /*13d40*/  FFMA.FTZ R20, R69, R0, -R20 ;  /* 0x0000000045147223 */ /* 0x000fe20000010814 */
[----:B------:R-:W-:-:S04]  /*13d50*/  ISETP.GE.AND P6, PT, R3, 0x1, PT ;  /* 0x000000010300780c */ /* 0x000fc80003fc6270 */
[----:B------:R-:W4:Y:S08]  /*13d60*/  MUFU.EX2 R184, R184 ;  /* 0x000000b800b87308 */ /* 0x000f300000000800 */
[----:B------:R-:W4:Y:S01]  /*13d70*/  MUFU.EX2 R89, R89 ;  /* 0x0000005900597308 */ /* 0x000f220000000800 */
[----:B---3--:R-:W-:-:S07]  /*13d80*/  FMNMX.FTZ R9, R12, R9, !PT ;  /* 0x000000090c097209 */ /* 0x008fce0007810000 */
[----:B------:R-:W3:Y:S01]  /*13d90*/  MUFU.EX2 R186, R186 ;  /* 0x000000ba00ba7308 */ /* 0x000ee20000000800 */
[----:B--2---:R-:W2:Y:S07]  /*13da0*/  SHFL.BFLY PT, R4, R9, 0x1, 0x1f ;  /* 0x0c201f0009047f89 */ /* 0x004eae00000e0000 */
[----:B------:R-:W-:Y:S08]  /*13db0*/  MUFU.EX2 R91, R91 ;  /* 0x0000005b005b7308 */ /* 0x000ff00000000800 */
[----:B------:R-:W-:Y:S08]  /*13dc0*/  MUFU.EX2 R180, R180 ;  /* 0x000000b400b47308 */ /* 0x000ff00000000800 */
[----:B------:R-:W-:Y:S01]  /*13dd0*/  MUFU.EX2 R67, R67 ;  /* 0x0000004300437308 */ /* 0x000fe20000000800 */
[----:B--2---:R-:W-:Y:S01]  /*13de0*/  FMNMX.FTZ R4, R9, R4, !PT ;  /* 0x0000000409047209 */ /* 0x004fe20007810000 */
[----:B0-----:R-:W-:Y:S01]  /*13df0*/  FADD.FTZ R9, R188, R85 ;  /* 0x00000055bc097221 */ /* 0x001fe20000010000 */
[----:B------:R-:W-:-:S02]  /*13e00*/  F2FP.F16.F32.PACK_AB R188, R85, R188 ;  /* 0x000000bc55bc723e */ /* 0x000fc400000000ff */
[C---:B------:R-:W-:Y:S01]  /*13e10*/  FSETP.NEU.FTZ.AND P2, PT, R4.reuse, -INF , PT ;  /* 0xff8000000400780b */ /* 0x040fe20003f5d000 */
[----:B------:R-:W-:Y:S01]  /*13e20*/  FMUL.FTZ R6, R4, R0 ;  /* 0x0000000004067220 */ /* 0x000fe20000410000 */
[----:B-1----:R-:W-:Y:S01]  /*13e30*/  FADD.FTZ R32, R190, R9 ;  /* 0x00000009be207221 */ /* 0x002fe20000010000 */
[----:B------:R-:W-:Y:S01]  /*13e40*/  MUFU.EX2 R45, R45 ;  /* 0x0000002d002d7308 */ /* 0x000fe20000000800 */
[C---:B----4-:R-:W-:Y:S02]  /*13e50*/  F2FP.F16.F32.PACK_AB R190, R87.reuse, R190 ;  /* 0x000000be57be723e */ /* 0x050fe400000000ff */
[----:B------:R-:W-:Y:S01]  /*13e60*/  FSEL R6, R6, RZ, P2 ;  /* 0x000000ff06067208 */ /* 0x000fe20001000000 */
[----:B------:R-:W-:-:S04]  /*13e70*/  FADD.FTZ R9, R87, R32 ;  /* 0x0000002057097221 */ /* 0x000fc80000010000 */
[-CC-:B------:R-:W-:Y:S01]  /*13e80*/  FFMA.FTZ R26, R26, R0.reuse, -R6.reuse ;  /* 0x000000001a1a7223 */ /* 0x180fe20000010806 */
[-CC-:B------:R-:W-:Y:S01]  /*13e90*/  FFMA.FTZ R27, R27, R0.reuse, -R6.reuse ;  /* 0x000000001b1b7223 */ /* 0x180fe20000010806 */
[-CC-:B------:R-:W-:Y:S01]  /*13ea0*/  FFMA.FTZ R33, R33, R0.reuse, -R6.reuse ;  /* 0x0000000021217223 */ /* 0x180fe20000010806 */
[-CC-:B------:R-:W-:Y:S01]  /*13eb0*/  FFMA.FTZ R31, R31, R0.reuse, -R6.reuse ;  /* 0x000000001f1f7223 */ /* 0x180fe20000010806 */
[-CC-:B------:R-:W-:Y:S01]  /*13ec0*/  FFMA.FTZ R37, R37, R0.reuse, -R6.reuse ;  /* 0x0000000025257223 */ /* 0x180fe20000010806 */
[----:B------:R-:W-:Y:S01]  /*13ed0*/  FADD.FTZ R34, R184, R9 ;  /* 0x00000009b8227221 */ /* 0x000fe20000010000 */
[----:B------:R-:W-:Y:S01]  /*13ee0*/  MUFU.EX2 R26, R26 ;  /* 0x0000001a001a7308 */ /* 0x000fe20000000800 */
[-CC-:B------:R-:W-:Y:S01]  /*13ef0*/  FFMA.FTZ R35, R35, R0.reuse, -R6.reuse ;  /* 0x0000000023237223 */ /* 0x180fe20000010806 */
[-C--:B------:R-:W-:Y:S01]  /*13f00*/  FFMA.FTZ R41, R41, R0.reuse, -R6 ;  /* 0x0000000029297223 */ /* 0x080fe20000010806 */
[----:B------:R-:W-:Y:S01]  /*13f10*/  FADD.FTZ R9, R89, R34 ;  /* 0x0000002259097221 */ /* 0x000fe20000010000 */
[-CC-:B------:R-:W-:Y:S01]  /*13f20*/  FFMA.FTZ R39, R39, R0.reuse, -R6.reuse ;  /* 0x0000000027277223 */ /* 0x180fe20000010806 */
[-CC-:B------:R-:W-:Y:S01]  /*13f30*/  FFMA.FTZ R73, R73, R0.reuse, -R6.reuse ;  /* 0x0000000049497223 */ /* 0x180fe20000010806 */
[-CC-:B------:R-:W-:Y:S01]  /*13f40*/  FFMA.FTZ R43, R43, R0.reuse, -R6.reuse ;  /* 0x000000002b2b7223 */ /* 0x180fe20000010806 */
[----:B---3--:R-:W-:Y:S01]  /*13f50*/  FADD.FTZ R36, R186, R9 ;  /* 0x00000009ba247221 */ /* 0x008fe20000010000 */
        /* <DEDUP_REMOVED lines=14> */
[-CC-:B------:R-:W-:Y:S01]  /*14040*/  FFMA.FTZ R93, R93, R0.reuse, -R6.reuse ;  /* 0x000000005d5d7223 */ /* 0x180fe20000010806 */
[----:B------:R-:W-:Y:S01]  /*14050*/  FFMA.FTZ R71, R71, R0, -R6 ;  /* 0x0000000047477223 */ /* 0x000fe20000010806 */
[----:B------:R2:W3:Y:S01]  /*14060*/  MUFU.EX2 R12, R31 ;  /* 0x0000001f000c7308 */ /* 0x0004e20000000800 */
[----:B0-----:R-:W-:Y:S01]  /*14070*/  FADD.FTZ R34, R26, R27 ;  /* 0x0000001b1a227221 */ /* 0x001fe20000010000 */
[----:B------:R-:W-:-:S02]  /*14080*/  F2FP.F16.F32.PACK_AB R189, R27, R26 ;  /* 0x0000001a1bbd723e */ /* 0x000fc400000000ff */
[----:B------:R-:W-:Y:S02]  /*14090*/  F2FP.F16.F32.PACK_AB R184, R89, R184 ;  /* 0x000000b859b8723e */ /* 0x000fe400000000ff */
[----:B------:R-:W-:Y:S02]  /*140a0*/  F2FP.F16.F32.PACK_AB R186, R91, R186 ;  /* 0x000000ba5bba723e */ /* 0x000fe400000000ff */
[----:B------:R-:W0:Y:S01]  /*140b0*/  MUFU.EX2 R37, R37 ;  /* 0x0000002500257308 */ /* 0x000e220000000800 */
[----:B-1----:R-:W-:Y:S01]  /*140c0*/  FADD.FTZ R9, R33, R34 ;  /* 0x0000002221097221 */ /* 0x002fe20000010000 */
[----:B--2---:R-:W-:-:S04]  /*140d0*/  FADD.FTZ R31, R91, R36 ;  /* 0x000000245b1f7221 */ /* 0x004fc80000010000 */
[----:B------:R-:W-:Y:S01]  /*140e0*/  FADD.FTZ R38, R180, R31 ;  /* 0x0000001fb4267221 */ /* 0x000fe20000010000 */
[C---:B------:R-:W-:Y:S01]  /*140f0*/  F2FP.F16.F32.PACK_AB R180, R67.reuse, R180 ;  /* 0x000000b443b4723e */ /* 0x040fe200000000ff */
[----:B------:R-:W1:Y:S01]  /*14100*/  MUFU.EX2 R14, R35 ;  /* 0x00000023000e7308 */ /* 0x000e620000000800 */
[C---:B---3--:R-:W-:Y:S01]  /*14110*/  FADD.FTZ R36, R12.reuse, R9 ;  /* 0x000000090c247221 */ /* 0x048fe20000010000 */
[----:B------:R-:W-:Y:S01]  /*14120*/  FADD.FTZ R31, R67, R38 ;  /* 0x00000026431f7221 */ /* 0x000fe20000010000 */
[----:B------:R-:W-:-:S03]  /*14130*/  F2FP.F16.F32.PACK_AB R191, R12, R33 ;  /* 0x000000210cbf723e */ /* 0x000fc600000000ff */
[----:B------:R-:W-:Y:S01]  /*14140*/  FADD.FTZ R38, R182, R31 ;  /* 0x0000001fb6267221 */ /* 0x000fe20000010000 */
[----:B------:R-:W-:Y:S01]  /*14150*/  F2FP.F16.F32.PACK_AB R182, R45, R182 ;  /* 0x000000b62db6723e */ /* 0x000fe200000000ff */
[----:B------:R-:W2:Y:S01]  /*14160*/  MUFU.EX2 R41, R41 ;  /* 0x0000002900297308 */ /* 0x000ea20000000800 */
[----:B0-----:R-:W-:Y:S01]  /*14170*/  FADD.FTZ R9, R37, R36 ;  /* 0x0000002425097221 */ /* 0x001fe20000010000 */
[----:B------:R-:W-:-:S06]  /*14180*/  FADD.FTZ R40, R45, R38 ;  /* 0x000000262d287221 */ /* 0x000fcc0000010000 */
        /* <DEDUP_REMOVED lines=21> */
[----:B0-----:R-:W-:-:S07]  /*142e0*/  FADD.FTZ R9, R75, R38 ;  /* 0x000000264b097221 */ /* 0x001fce0000010000 */
[----:B------:R-:W0:Y:S01]  /*142f0*/  MUFU.EX2 R15, R15 ;  /* 0x0000000f000f7308 */ /* 0x000e220000000800 */
[C---:B-1----:R-:W-:Y:S01]  /*14300*/  FADD.FTZ R40, R178.reuse, R31 ;  /* 0x0000001fb2287221 */ /* 0x042fe20000010000 */
[----:B------:R-:W-:Y:S01]  /*14310*/  F2FP.F16.F32.PACK_AB R178, R178, R13 ;  /* 0x0000000db2b2723e */ /* 0x000fe200000000ff */
[----:B------:R-:W-:-:S04]  /*14320*/  IMAD R13, R201, 0x80, R202 ;  /* 0x00000080c90d7824 */ /* 0x000fc800078e02ca */
[----:B------:R-:W-:Y:S01]  /*14330*/  IMAD.IADD R2, R13, 0x1, R2 ;  /* 0x000000010d027824 */ /* 0x000fe200078e0202 */
        /* <DEDUP_REMOVED lines=29> */
[----:B------:R-:W-:-:S06]  /*14510*/  F2FP.F16.F32.PACK_AB R168, R168, R25 ;  /* 0x00000019a8a8723e */ /* 0x000fcc00000000ff */
        /* <DEDUP_REMOVED lines=16> */
[C---:B--2---:R-:W-:Y:S01]  /*14620*/  FADD.FTZ R12, R38.reuse, R9 ;  /* 0x00000009260c7221 */ /* 0x044fe20000010000 */
[----:B------:R-:W-:-:S03]  /*14630*/  F2FP.F16.F32.PACK_AB R169, R38, R95 ;  /* 0x0000005f26a9723e */ /* 0x000fc600000000ff */
[----:B0-----:R-:W-:-:S04]  /*14640*/  FADD.FTZ R9, R93, R12 ;  /* 0x0000000c5d097221 */ /* 0x001fc80000010000 */
[C---:B-1----:R-:W-:Y:S01]  /*14650*/  FADD.FTZ R6, R20.reuse, R9 ;  /* 0x0000000914067221 */ /* 0x042fe20000010000 */
[----:B------:R-:W-:Y:S01]  /*14660*/  F2FP.F16.F32.PACK_AB R171, R20, R93 ;  /* 0x0000005d14ab723e */ /* 0x000fe200000000ff */
[----:B------:R-:W-:Y:S01]  /*14670*/  VIADD R9, R150, 0xfffffffe ;  /* 0xfffffffe96097836 */ /* 0x000fe20000000000 */
[----:B------:R-:W-:Y:S06]  /*14680*/  @!P6 BRA `(.L_x_4374) ;  /* 0x000000000048e947 */ /* 0x000fec0003800000 */
        /* <DEDUP_REMOVED lines=11> */
.L_x_4376:
[----:B------:R-:W-:-:S13]  /*14740*/  ISETP.NE.AND P2, PT, R3, 0x1, PT ;  /* 0x000000010300780c */ /* 0x000fda0003f45270 */
[----:B------:R-:W0:Y:S02]  /*14750*/  @P2 LDC.64 R14, c[0x0][0x9e8] ;  /* 0x00027a00ff0e2b82 */ /* 0x000e240000000a00 */
[----:B0-----:R-:W-:-:S05]  /*14760*/  @P2 IMAD.HI.U32 R14, R12, R14, RZ ;  /* 0x0000000e0c0e2227 */ /* 0x001fca00078e00ff */
[----:B------:R-:W-:-:S07]  /*14770*/  @P2 SHF.R.U32.HI R12, RZ, R15, R14 ;  /* 0x0000000fff0c2219 */ /* 0x000fce000001160e */
.L_x_4377:
[----:B------:R-:W-:Y:S05]  /*14780*/  BSYNC B0 ;  /* 0x0000000000007941 */ /* 0x000fea0003800000 */
.L_x_4375:
[----:B------:R-:W-:-:S05]  /*14790*/  IMAD R3, R12, R3, R3 ;  /* 0x000000030c037224 */ /* 0x000fca00078e0203 */
[----:B------:R-:W-:-:S07]  /*147a0*/  VIMNMX R2, R2, R3, PT ;  /* 0x0000000302027248 */ /* 0x000fce0003fe0100 */
.L_x_4374:
[----:B------:R-:W-:Y:S01]  /*147b0*/  IMAD.HI R2, R2, 0x2aaaaaab, RZ ;  /* 0x2aaaaaab02027827 */ /* 0x000fe200078e02ff */
[----:B------:R-:W-:Y:S01]  /*147c0*/  ULDC UR46, c[0x0][0x9e4] ;  /* 0x00027900002e7ab9 */ /* 0x000fe20000000800 */
[----:B------:R-:W-:Y:S01]  /*147d0*/  ULDC UR39, c[0x0][0x9e4] ;  /* 0x0002790000277ab9 */ /* 0x000fe20000000800 */
[----:B------:R-:W-:Y:S01]  /*147e0*/  ULDC UR47, c[0x0][0x9dc] ;  /* 0x00027700002f7ab9 */ /* 0x000fe20000000800 */
[----:B------:R-:W-:Y:S01]  /*147f0*/  ULDC UR51, c[0x0][0x9dc] ;  /* 0x0002770000337ab9 */ /* 0x000fe20000000800 */
[----:B------:R-:W-:Y:S01]  /*14800*/  SHF.R.U32.HI R3, RZ, 0x1f, R2 ;  /* 0x0000001fff037819 */ /* 0x000fe20000011602 */
[----:B------:R-:W-:Y:S01]  /*14810*/  ULDC UR38, c[0x0][0x988] ;  /* 0x0002620000267ab9 */ /* 0x000fe20000000800 */
[----:B------:R-:W-:Y:S01]  /*14820*/  ULDC UR43, c[0x0][0x988] ;  /* 0x00026200002b7ab9 */ /* 0x000fe20000000800 */
[----:B------:R-:W-:Y:S01]  /*14830*/  ULDC UR42, c[0x0][0x988] ;  /* 0x00026200002a7ab9 */ /* 0x000fe20000000800 */
[----:B------:R-:W-:Y:S01]  /*14840*/  LEA.HI.SX32 R207, R2, R3, 0x1c ;  /* 0x0000000302cf7211 */ /* 0x000fe200078fe2ff */
[----:B------:R-:W-:Y:S01]  /*14850*/  ULDC UR54, c[0x0][0x9e0] ;  /* 0x0002780000367ab9 */ /* 0x000fe20000000800 */
[----:B------:R-:W-:Y:S01]  /*14860*/  ULDC UR50, c[0x0][0x9e0] ;  /* 0x0002780000327ab9 */ /* 0x000fe20000000800 */
[----:B------:R-:W-:Y:S01]  /*14870*/  BSSY B1, `(.L_x_4378) ;  /* 0x0000382000017945 */ /* 0x000fe20003800000 */
[----:B------:R-:W-:Y:S01]  /*14880*/  VIMNMX R207, R212, R207, !PT ;  /* 0x000000cfd4cf7248 */ /* 0x000fe20007fe0100 */
[----:B------:R-:W-:Y:S01]  /*14890*/  IMAD.MOV.U32 R3, RZ, RZ, 0x3f800000 ;  /* 0x3f800000ff037424 */ /* 0x000fe200078e00ff */
[----:B------:R-:W-:Y:S01]  /*148a0*/  CS2R R118, SRZ ;  /* 0x0000000000767805 */ /* 0x000fe2000001ff00 */
[----:B------:R-:W-:Y:S01]  /*148b0*/  IMAD.MOV.U32 R2, RZ, RZ, 0x3f800000 ;  /* 0x3f800000ff027424 */ /* 0x000fe200078e00ff */
[----:B------:R-:W-:-:S02]  /*148c0*/  ISETP.GE.AND P2, PT, R9, R207, PT ;  /* 0x000000cf0900720c */ /* 0x000fc40003f46270 */
        /* <DEDUP_REMOVED lines=47> */
[----:B------:R-:W-:Y:S06]  /*14bc0*/  @!P2 BRA `(.L_x_4379) ;  /* 0x000000340030a947 */ /* 0x000fec0003800000 */
[----:B------:R-:W-:Y:S01]  /*14bd0*/  IMAD.IADD R203, R8, 0x1, R202 ;  /* 0x0000000108cb7824 */ /* 0x000fe200078e02ca */
[----:B------:R-:W-:Y:S01]  /*14be0*/  BSSY B0, `(.L_x_4380) ;  /* 0x0000346000007945 */ /* 0x000fe20003800000 */
[----:B------:R-:W-:Y:S02]  /*14bf0*/  IMAD.MOV.U32 R3, RZ, RZ, 0x3f800000 ;  /* 0x3f800000ff037424 */ /* 0x000fe400078e00ff */
[----:B------:R-:W-:Y:S01]  /*14c00*/  IMAD.MOV.U32 R119, RZ, RZ, RZ ;  /* 0x000000ffff777224 */ /* 0x000fe200078e00ff */
[----:B------:R-:W-:-:S07]  /*14c10*/  IADD3 R12, R203, 0x8, RZ ;  /* 0x00000008cb0c7810 */ /* 0x000fce0007ffe0ff */
.L_x_4399:
[----:B------:R-:W-:-:S05]  /*14c20*/  VIADD R13, R23, 0x1 ;  /* 0x00000001170d7836 */ /* 0x000fca0000000000 */
[----:B------:R-:W-:-:S04]  /*14c30*/  ISETP.NE.AND P2, PT, R13, 0x2, PT ;  /* 0x000000020d00780c */ /* 0x000fc80003f45270 */
[----:B------:R-:W-:Y:S02]  /*14c40*/  SEL R11, RZ, 0x1, P2 ;  /* 0x00000001ff0b7807 */ /* 0x000fe40001000000 */
[----:B------:R-:W-:Y:S02]  /*14c50*/  SEL R13, R13, RZ, P2 ;  /* 0x000000ff0d0d7207 */ /* 0x000fe40001000000 */
[----:B------:R-:W-:Y:S01]  /*14c60*/  LOP3.LUT R200, R194, R11, RZ, 0x3c, !PT ;  /* 0x0000000bc2c87212 */ /* 0x000fe200078e3cff */
[----:B------:R-:W-:Y:S06]  /*14c70*/  @!P0 BRA `(.L_x_4381) ;  /* 0x0000000000048947 */ /* 0x000fec0003800000 */
[----:B------:R-:W-:Y:S01]  /*14c80*/  BPT.TRAP 0x1 ;  /* 0x000000040000795c */ /* 0x000fe20000300000 */
.L_x_4381:
[----:B------:R-:W-:Y:S01]  /*14c90*/  IMAD R0, R13, 0x8, R17 ;  /* 0x000000080d007824 */ /* 0x000fe200078e0211 */
[----:B------:R-:W-:-:S04]  /*14ca0*/  SHF.L.U32 R11, R200, 0x1f, RZ ;  /* 0x0000001fc80b7819 */ /* 0x000fc800000006ff */
[----:B------:R0:W1:Y:S01]  /*14cb0*/  SYNCS.PHASECHK.TRANS64.TRYWAIT P2, [R0+URZ+0x30830], R11 ;  /* 0x0308300b000075a7 */ /* 0x000062000804017f */
[----:B------:R-:W-:Y:S05]  /*14cc0*/  @!P0 BRA `(.L_x_4382) ;  /* 0x0000000000048947 */ /* 0x000fea0003800000 */
[----:B------:R-:W-:Y:S01]  /*14cd0*/  BPT.TRAP 0x1 ;  /* 0x000000040000795c */ /* 0x000fe20000300000 */
.L_x_4382:
[----:B------:R-:W-:Y:S01]  /*14ce0*/  BSSY B2, `(.L_x_4383) ;  /* 0x0000006000027945 */ /* 0x000fe20003800000 */
[----:B------:R-:W-:Y:S02]  /*14cf0*/  IMAD R14, R13, 0x900, R10 ;  /* 0x000009000d0e7824 */ /* 0x000fe400078e020a */
[----:B------:R-:W-:Y:S01]  /*14d00*/  IMAD.MOV.U32 R15, RZ, RZ, 0x40000040 ;  /* 0x40000040ff0f7424 */ /* 0x000fe200078e00ff */
[----:B-1----:R-:W-:Y:S06]  /*14d10*/  @P2 BRA `(.L_x_4384) ;  /* 0x0000000000082947 */ /* 0x002fec0003800000 */
[----:B------:R-:W1:Y:S02]  /*14d20*/  SYNCS.PHASECHK.TRANS64.TRYWAIT P2, [R0+URZ+0x30830], R11 ;  /* 0x0308300b000075a7 */ /* 0x000e64000804017f */
[----:B-1----:R-:W-:Y:S05]  /*14d30*/  @!P2 BRA `(.L_x_4385) ;  /* 0x000001380068a947 */ /* 0x002fea0003800000 */
.L_x_4384:
[----:B------:R-:W-:Y:S05]  /*14d40*/  BSYNC B2 ;  /* 0x0000000000027941 */ /* 0x000fea0003800000 */
.L_x_4383:
[----:B------:R-:W2:Y:S04]  /*14d50*/  LDL.64 R120, [R1+0x30] ;  /* 0x0000300001787983 */ /* 0x000ea80000100a00 */
[----:B------:R3:W-:Y:S04]  /*14d60*/  STL.64 [R1+0x50], R8 ;  /* 0x0000500801007387 */ /* 0x0007e80000100a00 */
[----:B---3--:R-:W3:Y:S04]  /*14d70*/  LDL.64 R8, [R1+0x28] ;  /* 0x0000280001087983 */ /* 0x008ee80000100a00 */
[----:B------:R4:W-:Y:S04]  /*14d80*/  STL.64 [R1+0x48], R6 ;  /* 0x0000480601007387 */ /* 0x0009e80000100a00 */
[----:B----4-:R-:W4:Y:S01]  /*14d90*/  LDL.64 R6, [R1+0x20] ;  /* 0x0000200001067983 */ /* 0x010f220000100a00 */
[----:B------:R-:W-:-:S02]  /*14da0*/  R2UR UR6, R14 ;  /* 0x000000000e0672ca */ /* 0x000fc400000e0000 */
[----:B------:R-:W-:Y:S01]  /*14db0*/  R2UR UR7, R15 ;  /* 0x000000000f0772ca */ /* 0x000fe200000e0000 */
[----:B------:R0:W-:Y:S04]  /*14dc0*/  STL.64 [R1+0x40], R4 ;  /* 0x0000400401007387 */ /* 0x0001e80000100a00 */
[----:B0-----:R-:W4:Y:S01]  /*14dd0*/  LDL.64 R4, [R1+0x18] ;  /* 0x0000180001047983 */ /* 0x001f220000100a00 */
[----:B------:R-:W-:Y:S02]  /*14de0*/  VIADD R20, R14, 0x2 ;  /* 0x000000020e147836 */ /* 0x000fe40000000000 */
[----:B------:R-:W-:Y:S01]  /*14df0*/  IMAD.MOV.U32 R21, RZ, RZ, 0x40000040 ;  /* 0x40000040ff157424 */ /* 0x000fe200078e00ff */
[----:B--2---:R-:W-:Y:S02]  /*14e00*/  R2UR UR4, R120 ;  /* 0x00000000780472ca */ /* 0x004fe400000e0000 */
[----:B------:R-:W-:-:S02]  /*14e10*/  R2UR UR5, R121 ;  /* 0x00000000790572ca */ /* 0x000fc400000e0000 */
[----:B-----5:R-:W-:-:S11]  /*14e20*/  WARPGROUP.ARRIVE ;  /* 0x00000000000079c5 */ /* 0x020fd60000000000 */
[----:B------:R-:W-:Y:S01]  /*14e30*/  HGMMA.64x96x16.F32 R120, gdesc[UR4], RZ, !UPT, gsb0 ;  /* 0x01600000047879f0 */ /* 0x000fe2000c0008ff */
[----:B---3--:R-:W-:Y:S02]  /*14e40*/  R2UR UR4, R8 ;  /* 0x00000000080472ca */ /* 0x008fe400000e0000 */
[----:B------:R-:W-:Y:S02]  /*14e50*/  R2UR UR5, R9 ;  /* 0x00000000090572ca */ /* 0x000fe400000e0000 */
[----:B------:R-:W2:Y:S01]  /*14e60*/  LDL.64 R8, [R1+0x10] ;  /* 0x0000100001087983 */ /* 0x000ea20000100a00 */
[----:B------:R-:W-:Y:S02]  /*14e70*/  R2UR UR6, R20 ;  /* 0x00000000140672ca */ /* 0x000fe400000e0000 */
[----:B------:R-:W-:Y:S01]  /*14e80*/  R2UR UR7, R21 ;  /* 0x00000000150772ca */ /* 0x000fe200000e0000 */
[----:B------:R-:W-:Y:S01]  /*14e90*/  IMAD.MOV.U32 R21, RZ, RZ, 0x40000040 ;  /* 0x40000040ff157424 */ /* 0x000fe200078e00ff */
[----:B------:R-:W-:Y:S01]  /*14ea0*/  IADD3 R20, R14, 0x4, RZ ;  /* 0x000000040e147810 */ /* 0x000fe20007ffe0ff */
[----:B------:R-:W-:-:S02]  /*14eb0*/  WARPGROUP.DEPBAR.LE gsb0, 0x0 ;  /* 0x00008000000079c5 */ /* 0x000fc40000010000 */
[----:B------:R-:W-:-:S08]  /*14ec0*/  WARPGROUP.ARRIVE ;  /* 0x00000000000079c5 */ /* 0x000fd00000000000 */
[----:B------:R-:W-:Y:S01]  /*14ed0*/  HGMMA.64x96x16.F32 R120, gdesc[UR4], R120, gsb0 ;  /* 0x01600000047879f0 */ /* 0x000fe20008000878 */
[----:B----4-:R-:W-:Y:S02]  /*14ee0*/  R2UR UR4, R6 ;  /* 0x00000000060472ca */ /* 0x010fe400000e0000 */
[----:B------:R-:W-:Y:S02]  /*14ef0*/  R2UR UR5, R7 ;  /* 0x00000000070572ca */ /* 0x000fe400000e0000 */
[----:B------:R-:W3:Y:S01]  /*14f00*/  LDL.64 R6, [R1+0x8] ;  /* 0x0000080001067983 */ /* 0x000ee20000100a00 */
[----:B------:R-:W-:Y:S02]  /*14f10*/  R2UR UR6, R20 ;  /* 0x00000000140672ca */ /* 0x000fe400000e0000 */
[----:B------:R-:W-:Y:S01]  /*14f20*/  R2UR UR7, R21 ;  /* 0x00000000150772ca */ /* 0x000fe200000e0000 */
[----:B------:R-:W-:Y:S02]  /*14f30*/  VIADD R20, R14, 0x6 ;  /* 0x000000060e147836 */ /* 0x000fe40000000000 */
[----:B------:R-:W-:Y:S01]  /*14f40*/  IMAD.MOV.U32 R21, RZ, RZ, 0x40000040 ;  /* 0x40000040ff157424 */ /* 0x000fe200078e00ff */
[----:B------:R-:W-:-:S02]  /*14f50*/  WARPGROUP.DEPBAR.LE gsb0, 0x0 ;  /* 0x00008000000079c5 */ /* 0x000fc40000010000 */
[----:B------:R-:W-:-:S07]  /*14f60*/  WARPGROUP.ARRIVE ;  /* 0x00000000000079c5 */ /* 0x000fce0000000000 */
[----:B------:R-:W-:Y:S01]  /*14f70*/  HGMMA.64x96x16.F32 R120, gdesc[UR4], R120, gsb0 ;  /* 0x01600000047879f0 */ /* 0x000fe20008000878 */
[----:B------:R-:W-:Y:S02]  /*14f80*/  R2UR UR4, R4 ;  /* 0x00000000040472ca */ /* 0x000fe400000e0000 */
[----:B------:R-:W-:Y:S02]  /*14f90*/  R2UR UR5, R5 ;  /* 0x00000000050572ca */ /* 0x000fe400000e0000 */
[----:B------:R-:W4:Y:S01]  /*14fa0*/  LDL.64 R4, [R1] ;  /* 0x0000000001047983 */ /* 0x000f220000100a00 */
        /* <DEDUP_REMOVED lines=9> */
[----:B--2---:R-:W-:Y:S02]  /*15040*/  R2UR UR4, R8 ;  /* 0x00000000080472ca */ /* 0x004fe400000e0000 */
[----:B------:R-:W-:Y:S01]  /*15050*/  R2UR UR5, R9 ;  /* 0x00000000090572ca */ /* 0x000fe200000e0000 */
[----:B------:R-:W-:Y:S01]  /*15060*/  IMAD.MOV.U32 R21, RZ, RZ, 0x40000040 ;  /* 0x40000040ff157424 */ /* 0x000fe200078e00ff */
[----:B------:R-:W-:Y:S01]  /*15070*/  IADD3 R20, R14, 0x302, RZ ;  /* 0x000003020e147810 */ /* 0x000fe20007ffe0ff */
[----:B------:R0:W5:Y:S01]  /*15080*/  LDL.LU.64 R8, [R1+0x50] ;  /* 0x0000500001087983 */ /* 0x0001620000300a00 */
[----:B------:R-:W-:-:S02]  /*15090*/  WARPGROUP.DEPBAR.LE gsb0, 0x0 ;  /* 0x00008000000079c5 */ /* 0x000fc40000010000 */
[----:B------:R-:W-:-:S07]  /*150a0*/  WARPGROUP.ARRIVE ;  /* 0x00000000000079c5 */ /* 0x000fce0000000000 */
[----:B------:R-:W-:Y:S01]  /*150b0*/  HGMMA.64x96x16.F32 R120, gdesc[UR4], R120, gsb0 ;  /* 0x01600000047879f0 */ /* 0x000fe20008000878 */
[----:B------:R-:W-:Y:S02]  /*150c0*/  R2UR UR6, R20 ;  /* 0x00000000140672ca */ /* 0x000fe400000e0000 */
[----:B------:R-:W-:Y:S02]  /*150d0*/  R2UR UR7, R21 ;  /* 0x00000000150772ca */ /* 0x000fe400000e0000 */
[----:B---3--:R-:W-:Y:S02]  /*150e0*/  R2UR UR4, R6 ;  /* 0x00000000060472ca */ /* 0x008fe400000e0000 */
[----:B------:R-:W-:Y:S01]  /*150f0*/  R2UR UR5, R7 ;  /* 0x00000000070572ca */ /* 0x000fe200000e0000 */
[----:B------:R-:W-:Y:S01]  /*15100*/  VIADD R20, R14, 0x304 ;  /* 0x000003040e147836 */ /* 0x000fe20000000000 */
[----:B------:R0:W5:Y:S01]  /*15110*/  LDL.LU.64 R6, [R1+0x48] ;  /* 0x0000480001067983 */ /* 0x0001620000300a00 */
[----:B------:R-:W-:Y:S01]  /*15120*/  IMAD.MOV.U32 R21, RZ, RZ, 0x40000040 ;  /* 0x40000040ff157424 */ /* 0x000fe200078e00ff */
[----:B------:R-:W-:-:S02]  /*15130*/  WARPGROUP.DEPBAR.LE gsb0, 0x0 ;  /* 0x00008000000079c5 */ /* 0x000fc40000010000 */
[----:B------:R-:W-:-:S07]  /*15140*/  WARPGROUP.ARRIVE ;  /* 0x00000000000079c5 */ /* 0x000fce0000000000 */
[----:B------:R-:W-:Y:S01]  /*15150*/  HGMMA.64x96x16.F32 R120, gdesc[UR4], R120, gsb0 ;  /* 0x01600000047879f0 */ /* 0x000fe20008000878 */
[----:B------:R-:W-:Y:S02]  /*15160*/  R2UR UR6, R20 ;  /* 0x00000000140672ca */ /* 0x000fe400000e0000 */
[----:B------:R-:W-:Y:S02]  /*15170*/  R2UR UR7, R21 ;  /* 0x00000000150772ca */ /* 0x000fe400000e0000 */
[----:B----4-:R-:W-:Y:S02]  /*15180*/  R2UR UR4, R4 ;  /* 0x00000000040472ca */ /* 0x010fe400000e0000 */
        /* <DEDUP_REMOVED lines=8> */
[----:B------:R-:W-:Y:S01]  /*15210*/  R2UR UR7, R21 ;  /* 0x00000000150772ca */ /* 0x000fe200000e0000 */
[----:B------:R-:W-:Y:S01]  /*15220*/  UMOV UR4, UR52 ;  /* 0x0000003400047c82 */ /* 0x000fe20008000000 */
[----:B------:R-:W-:Y:S01]  /*15230*/  UMOV UR5, UR53 ;  /* 0x0000003500057c82 */ /* 0x000fe20008000000 */
[----:B------:R-:W-:Y:S01]  /*15240*/  IMAD.MOV.U32 R21, RZ, RZ, 0x40000040 ;  /* 0x40000040ff157424 */ /* 0x000fe200078e00ff */
[----:B------:R-:W-:Y:S01]  /*15250*/  IADD3 R20, R14, 0x600, RZ ;  /* 0x000006000e147810 */ /* 0x000fe20007ffe0ff */
[----:B------:R-:W-:Y:S02]  /*15260*/  WARPGROUP.DEPBAR.LE gsb0, 0x0 ;  /* 0x00008000000079c5 */ /* 0x000fe40000010000 */
[----:B------:R-:W-:-:S06]  /*15270*/  WARPGROUP.ARRIVE ;  /* 0x00000000000079c5 */ /* 0x000fcc0000000000 */
[----:B------:R-:W-:Y:S01]  /*15280*/  HGMMA.64x96x16.F32 R120, gdesc[UR4], R120, gsb0 ;  /* 0x01600000047879f0 */ /* 0x000fe20008000878 */
[----:B------:R-:W-:Y:S02]  /*15290*/  R2UR UR6, R20 ;  /* 0x00000000140672ca */ /* 0x000fe400000e0000 */
[----:B------:R-:W-:Y:S01]  /*152a0*/  R2UR UR7, R21 ;  /* 0x00000000150772ca */ /* 0x000fe200000e0000 */
[----:B------:R-:W-:Y:S01]  /*152b0*/  UMOV UR4, UR48 ;  /* 0x0000003000047c82 */ /* 0x000fe20008000000 */
[----:B------:R-:W-:Y:S01]  /*152c0*/  UMOV UR5, UR49 ;  /* 0x0000003100057c82 */ /* 0x000fe20008000000 */
[----:B------:R-:W-:Y:S02]  /*152d0*/  VIADD R20, R14, 0x602 ;  /* 0x000006020e147836 */ /* 0x000fe40000000000 */
[----:B------:R-:W-:Y:S01]  /*152e0*/  IMAD.MOV.U32 R21, RZ, RZ, 0x40000040 ;  /* 0x40000040ff157424 */ /* 0x000fe200078e00ff */
        /* <DEDUP_REMOVED lines=25> */
[----:B------:R-:W-:Y:S02]  /*15480*/  WARPGROUP.DEPBAR.LE gsb0, 0x0 ;  /* 0x00008000000079c5 */ /* 0x000fe40000010000 */
[----:B------:R-:W-:-:S08]  /*15490*/  WARPGROUP.ARRIVE ;  /* 0x00000000000079c5 */ /* 0x000fd00000000000 */
[----:B------:R-:W-:Y:S01]  /*154a0*/  HGMMA.64x96x16.F32 R120, gdesc[UR4], R120, gsb0 ;  /* 0x01600000047879f0 */ /* 0x000fe20008000878 */
        /* <DEDUP_REMOVED lines=97> */
[----:B0-----:R-:W-:Y:S05]  /*15ac0*/  @!P0 BRA `(.L_x_4386) ;  /* 0x0000000000048947 */ /* 0x001fea0003800000 */
[----:B------:R-:W-:Y:S01]  /*15ad0*/  BPT.TRAP 0x1 ;  /* 0x000000040000795c */ /* 0x000fe20000300000 */
.L_x_4386:
[----:B------:R-:W-:Y:S01]  /*15ae0*/  SHF.L.U32 R2, R194, 0x1f, RZ ;  /* 0x0000001fc2027819 */ /* 0x000fe200000006ff */
[----:B------:R-:W-:-:S04]  /*15af0*/  IMAD R14, R23, 0x8, R17 ;  /* 0x00000008170e7824 */ /* 0x000fc800078e0211 */
[----:B------:R0:W2:Y:S01]  /*15b00*/  SYNCS.PHASECHK.TRANS64.TRYWAIT P2, [R14+URZ+0x30850], R2 ;  /* 0x030850020e0075a7 */ /* 0x0000a2000804017f */
[----:B------:R-:W-:Y:S05]  /*15b10*/  @!P0 BRA `(.L_x_4387) ;  /* 0x0000000000048947 */ /* 0x000fea0003800000 */
[----:B------:R-:W-:Y:S01]  /*15b20*/  BPT.TRAP 0x1 ;  /* 0x000000040000795c */ /* 0x000fe20000300000 */
.L_x_4387:
[----:B------:R-:W-:Y:S01]  /*15b30*/  VIADD R3, R17, 0x400 ;  /* 0x0000040011037836 */ /* 0x000fe20000000000 */
[----:B------:R-:W-:Y:S04]  /*15b40*/  BSSY B2, `(.L_x_4388) ;  /* 0x0000008000027945 */ /* 0x000fe80003800000 */
[----:B------:R-:W-:-:S04]  /*15b50*/  SHF.R.U32.HI R3, RZ, 0x4, R3 ;  /* 0x00000004ff037819 */ /* 0x000fc80000011603 */
[----:B------:R-:W-:-:S04]  /*15b60*/  LOP3.LUT R3, R3, 0x3fff, RZ, 0xc0, !PT ;  /* 0x00003fff03037812 */ /* 0x000fc800078ec0ff */
[----:B------:R-:W-:-:S05]  /*15b70*/  LOP3.LUT R3, R3, 0x3000000, RZ, 0xfc, !PT ;  /* 0x0300000003037812 */ /* 0x000fca00078efcff */
[----:B-1----:R-:W-:Y:S01]  /*15b80*/  IMAD R11, R23, 0x900, R3 ;  /* 0x00000900170b7824 */ /* 0x002fe200078e0203 */
[----:B--2---:R-:W-:Y:S06]  /*15b90*/  @P2 BRA `(.L_x_4389) ;  /* 0x0000000000082947 */ /* 0x004fec0003800000 */
[----:B------:R-:W1:Y:S02]  /*15ba0*/  SYNCS.PHASECHK.TRANS64.TRYWAIT P2, [R14+URZ+0x30850], R2 ;  /* 0x030850020e0075a7 */ /* 0x000e64000804017f */
[----:B-1----:R-:W-:Y:S05]  /*15bb0*/  @!P2 BRA `(.L_x_4390) ;  /* 0x0000012800dca947 */ /* 0x002fea0003800000 */
.L_x_4389:
[----:B------:R-:W-:Y:S05]  /*15bc0*/  BSYNC B2 ;  /* 0x0000000000027941 */ /* 0x000fea0003800000 */
.L_x_4388:
[----:B01----:R-:W-:Y:S01]  /*15bd0*/  IMAD.MOV.U32 R2, RZ, RZ, R11 ;  /* 0x000000ffff027224 */ /* 0x003fe200078e000b */
[----:B------:R-:W-:Y:S01]  /*15be0*/  WARPGROUP.ARRIVE ;  /* 0x00000000000079c5 */ /* 0x000fe20000000000 */
[----:B------:R-:W-:Y:S01]  /*15bf0*/  IMAD.MOV.U32 R3, RZ, RZ, 0x40000040 ;  /* 0x40000040ff037424 */ /* 0x000fe200078e00ff */
[----:B------:R-:W-:Y:S01]  /*15c00*/  LOP3.LUT P2, RZ, R16, 0x100000, RZ, 0xc0, !PT ;  /* 0x0010000010ff7812 */ /* 0x000fe2000784c0ff */
[----:B------:R-:W-:Y:S01]  /*15c10*/  @!P1 VIADD R0, R0, 0x30840 ;  /* 0x0003084000009836 */ /* 0x000fe20000000000 */
[----:B------:R-:W-:Y:S02]  /*15c20*/  R2UR UR6, R2 ;  /* 0x00000000020672ca */ /* 0x000fe400000e0000 */
[----:B------:R-:W-:Y:S01]  /*15c30*/  R2UR UR7, R3 ;  /* 0x00000000030772ca */ /* 0x000fe200000e0000 */
[----:B------:R-:W-:Y:S01]  /*15c40*/  IMAD.MOV.U32 R3, RZ, RZ, 0x40000040 ;  /* 0x40000040ff037424 */ /* 0x000fe200078e00ff */
[----:B------:R-:W-:Y:S02]  /*15c50*/  IADD3 R2, R11, 0x80, RZ ;  /* 0x000000800b027810 */ /* 0x000fe40007ffe0ff */
[----:B------:R-:W-:-:S09]  /*15c60*/  @!P1 PRMT R0, RZ, 0x654, R0 ;  /* 0x00000654ff009816 */ /* 0x000fd20000000000 */
        /* <DEDUP_REMOVED lines=24> */
[----:B------:R-:W-:Y:S01]  /*15df0*/  R2UR UR7, R3 ;  /* 0x00000000030772ca */ /* 0x000fe200000e0000 */
[----:B------:R-:W-:Y:S01]  /*15e00*/  IMAD.MOV.U32 R3, RZ, RZ, 0x40000040 ;  /* 0x40000040ff037424 */ /* 0x000fe200078e00ff */
[----:B------:R-:W-:Y:S01]  /*15e10*/  MOV R11, UR47 ;  /* 0x0000002f000b7c02 */ /* 0x000fe20008000f00 */
[----:B------:R-:W-:Y:S02]  /*15e20*/  WARPGROUP.DEPBAR.LE gsb0, 0x0 ;  /* 0x00008000000079c5 */ /* 0x000fe40000010000 */
[----:B------:R-:W-:-:S12]  /*15e30*/  WARPGROUP.ARRIVE ;  /* 0x00000000000079c5 */ /* 0x000fd80000000000 */
[----:B------:R-:W-:Y:S01]  /*15e40*/  HGMMA.64x192x16.F32 R24, R172, gdesc[UR4].tnspB, R24, gsb0 ;  /* 0x42e00004ac187df0 */ /* 0x000fe20008000818 */
[----:B------:R-:W-:Y:S02]  /*15e50*/  R2UR UR6, R2 ;  /* 0x00000000020672ca */ /* 0x000fe400000e0000 */
[----:B------:R-:W-:Y:S01]  /*15e60*/  R2UR UR7, R3 ;  /* 0x00000000030772ca */ /* 0x000fe200000e0000 */
[----:B------:R-:W-:Y:S02]  /*15e70*/  WARPGROUP.DEPBAR.LE gsb0, 0x0 ;  /* 0x00008000000079c5 */ /* 0x000fe40000010000 */
[----:B------:R-:W-:-:S14]  /*15e80*/  WARPGROUP.ARRIVE ;  /* 0x00000000000079c5 */ /* 0x000fdc0000000000 */
[----:B------:R-:W-:Y:S03]  /*15e90*/  HGMMA.64x192x16.F32 R24, R168, gdesc[UR4].tnspB, R24, gsb0 ;  /* 0x42e00004a8187df0 */ /* 0x000fe60008000818 */
[----:B------:R-:W-:Y:S02]  /*15ea0*/  WARPGROUP.DEPBAR.LE gsb0, 0x0 ;  /* 0x00008000000079c5 */ /* 0x000fe40000010000 */
[----:B-----5:R-:W-:Y:S01]  /*15eb0*/  IMAD R168, R9, -0x60, RZ ;  /* 0xffffffa009a87824 */ /* 0x020fe200078e02ff */
[----:B------:R0:W-:Y:S04]  /*15ec0*/  @!P1 SYNCS.ARRIVE.TRANS64.RED.A1T0 RZ, [R0+URZ], RZ ;  /* 0x000000ff00ff99a7 */ /* 0x0001e8000810043f */
[----:B------:R-:W-:-:S02]  /*15ed0*/  IADD3 R2, R168, 0x1, R196 ;  /* 0x00000001a8027810 */ /* 0x000fc40007ffe0c4 */
[----:B0-----:R-:W-:-:S03]  /*15ee0*/  LOP3.LUT R0, RZ, R11, RZ, 0x33, !PT ;  /* 0x0000000bff007212 */ /* 0x001fc600078e33ff */
[----:B------:R-:W-:-:S04]  /*15ef0*/  IMAD.IADD R3, R2, 0x1, -R197 ;  /* 0x0000000102037824 */ /* 0x000fc800078e0ac5 */
[----:B------:R-:W-:-:S04]  /*15f00*/  IMAD R3, R206, -0x2, R3 ;  /* 0xfffffffece037824 */ /* 0x000fc800078e0203 */
[----:B------:R-:W-:Y:S02]  /*15f10*/  VIADD R23, R3, UR54 ;  /* 0x0000003603177c36 */ /* 0x000fe40008000000 */
[----:B------:R-:W-:Y:S02]  /*15f20*/  IMAD.IADD R21, R0, 0x1, R3 ;  /* 0x0000000100157824 */ /* 0x000fe400078e0203 */
[----:B------:R-:W-:Y:S02]  /*15f30*/  IMAD R0, R206, -0x2, R168 ;  /* 0xfffffffece007824 */ /* 0x000fe400078e02a8 */
[C---:B------:R-:W-:Y:S02]  /*15f40*/  IMAD.IADD R20, R8.reuse, 0x1, R23 ;  /* 0x0000000108147824 */ /* 0x040fe400078e0217 */
[----:B------:R-:W-:Y:S01]  /*15f50*/  IMAD.IADD R15, R8, 0x1, R21 ;  /* 0x00000001080f7824 */ /* 0x000fe200078e0215 */
[----:B------:R-:W-:Y:S06]  /*15f60*/  @!P2 BRA `(.L_x_4391) ;  /* 0x000000000058a947 */ /* 0x000fec0003800000 */
[----:B------:R-:W-:Y:S01]  /*15f70*/  IMAD.IADD R171, R8, 0x1, R202 ;  /* 0x0000000108ab7824 */ /* 0x000fe200078e02ca */
[----:B------:R-:W-:Y:S04]  /*15f80*/  BSSY B2, `(.L_x_4392) ;  /* 0x0000011000027945 */ /* 0x000fe80003800000 */
[----:B------:R-:W-:-:S13]  /*15f90*/  ISETP.GT.AND P2, PT, R171, -0x1, PT ;  /* 0xffffffffab00780c */ /* 0x000fda0003f44270 */
[----:B------:R-:W-:Y:S05]  /*15fa0*/  @P2 BRA `(.L_x_4393) ;  /* 0x0000000000202947 */ /* 0x000fea0003800000 */
[----:B------:R-:W-:Y:S02]  /*15fb0*/  MOV R169, UR46 ;  /* 0x0000002e00a97c02 */ /* 0x000fe40008000f00 */
[----:B------:R-:W-:Y:S02]  /*15fc0*/  LOP3.LUT R171, RZ, R171, RZ, 0x33, !PT ;  /* 0x000000abffab7212 */ /* 0x000fe400078e33ff */
[----:B------:R-:W-:-:S13]  /*15fd0*/  ISETP.NE.AND P2, PT, R169, 0x1, PT ;  /* 0x00000001a900780c */ /* 0x000fda0003f45270 */
[----:B------:R-:W0:Y:S02]  /*15fe0*/  @P2 LDC.64 R2, c[0x0][0x9e8] ;  /* 0x00027a00ff022b82 */ /* 0x000e240000000a00 */
[----:B0-----:R-:W-:-:S05]  /*15ff0*/  @P2 IMAD.HI.U32 R2, R171, R2, RZ ;  /* 0x00000002ab022227 */ /* 0x001fca00078e00ff */
[----:B------:R-:W-:-:S04]  /*16000*/  @P2 SHF.R.U32.HI R171, RZ, R3, R2 ;  /* 0x00000003ffab2219 */ /* 0x000fc80000011602 */
[----:B------:R-:W-:Y:S01]  /*16010*/  LOP3.LUT R2, RZ, R171, RZ, 0x33, !PT ;  /* 0x000000abff027212 */ /* 0x000fe200078e33ff */
[----:B------:R-:W-:Y:S06]  /*16020*/  BRA `(.L_x_4394) ;  /* 0x0000000000187947 */ /* 0x000fec0003800000 */
.L_x_4393:
[----:B------:R-:W-:-:S05]  /*16030*/  IMAD.U32 R169, RZ, RZ, UR46 ;  /* 0x0000002effa97e24 */ /* 0x000fca000f8e00ff */
[----:B------:R-:W-:-:S13]  /*16040*/  ISETP.NE.AND P2, PT, R169, 0x1, PT ;  /* 0x00000001a900780c */ /* 0x000fda0003f45270 */
[----:B------:R-:W0:Y:S02]  /*16050*/  @P2 LDC.64 R2, c[0x0][0x9e8] ;  /* 0x00027a00ff022b82 */ /* 0x000e240000000a00 */
[----:B0-----:R-:W-:-:S04]  /*16060*/  @P2 IMAD.HI.U32 R170, R171, R2, RZ ;  /* 0x00000002abaa2227 */ /* 0x001fc800078e00ff */
[----:B------:R-:W-:Y:S01]  /*16070*/  IMAD.MOV.U32 R2, RZ, RZ, R171 ;  /* 0x000000ffff027224 */ /* 0x000fe200078e00ab */
[----:B------:R-:W-:-:S07]  /*16080*/  @P2 SHF.R.U32.HI R2, RZ, R3, R170 ;  /* 0x00000003ff022219 */ /* 0x000fce00000116aa */
.L_x_4394:
[----:B------:R-:W-:Y:S05]  /*16090*/  BSYNC B2 ;  /* 0x0000000000027941 */ /* 0x000fea0003800000 */
.L_x_4392:
[----:B------:R-:W-:-:S05]  /*160a0*/  IMAD R2, R2, R169, R0 ;  /* 0x000000a902027224 */ /* 0x000fca00078e0200 */
[----:B------:R-:W-:Y:S02]  /*160b0*/  VIADDMNMX R20, R2, R169, R20, PT ;  /* 0x000000a902147246 */ /* 0x000fe40003800114 */
[----:B------:R-:W-:-:S07]  /*160c0*/  VIMNMX R15, R15, R2, !PT ;  /* 0x000000020f0f7248 */ /* 0x000fce0007fe0100 */
.L_x_4391:
[C---:B------:R-:W-:Y:S02]  /*160d0*/  ISETP.GE.AND P2, PT, R168.reuse, 0x2, PT ;  /* 0x00000002a800780c */ /* 0x040fe40003f46270 */
[C---:B------:R-:W-:Y:S02]  /*160e0*/  ISETP.GE.AND P3, PT, R168.reuse, 0x9, PT ;  /* 0x00000009a800780c */ /* 0x040fe40003f66270 */
[C---:B------:R-:W-:Y:S02]  /*160f0*/  ISETP.GT.AND P5, PT, R15.reuse, 0x1, !P2 ;  /* 0x000000010f00780c */ /* 0x040fe400057a4270 */
[----:B------:R-:W-:Y:S02]  /*16100*/  ISETP.GE.AND P6, PT, R168, 0xa, PT ;  /* 0x0000000aa800780c */ /* 0x000fe40003fc6270 */
[----:B------:R-:W-:Y:S02]  /*16110*/  ISETP.GT.AND P4, PT, R15, 0x8, !P3 ;  /* 0x000000080f00780c */ /* 0x000fe40005f84270 */
[----:B------:R-:W-:-:S02]  /*16120*/  ISETP.LT.OR P5, PT, R20, 0x2, P5 ;  /* 0x000000021400780c */ /* 0x000fc40002fa1670 */
[----:B------:R-:W-:Y:S02]  /*16130*/  ISETP.LT.OR P4, PT, R20, 0x9, P4 ;  /* 0x000000091400780c */ /* 0x000fe40002781670 */
[----:B------:R-:W-:Y:S02]  /*16140*/  FSEL R121, R121, -INF , !P5 ;  /* 0xff80000079797808 */ /* 0x000fe40006800000 */
[----:B------:R-:W-:Y:S02]  /*16150*/  ISETP.GE.AND P5, PT, R168, 0x11, PT ;  /* 0x00000011a800780c */ /* 0x000fe40003fa6270 */
[----:B------:R-:W-:Y:S02]  /*16160*/  LOP3.LUT R16, R16, 0xfffffffb, RZ, 0xc0, !PT ;  /* 0xfffffffb10107812 */ /* 0x000fe400078ec0ff */
[----:B------:R-:W-:Y:S02]  /*16170*/  FSEL R124, R124, -INF , !P4 ;  /* 0xff8000007c7c7808 */ /* 0x000fe40006000000 */
[----:B------:R-:W-:-:S02]  /*16180*/  ISETP.GT.AND P4, PT, R15, 0x9, !P6 ;  /* 0x000000090f00780c */ /* 0x000fc40007784270 */
[----:B------:R-:W-:Y:S02]  /*16190*/  @P6 LOP3.LUT R16, R16, 0x4, RZ, 0xfc, !PT ;  /* 0x0000000410106812 */ /* 0x000fe400078efcff */
[----:B------:R-:W-:Y:S02]  /*161a0*/  ISETP.LT.OR P4, PT, R20, 0xa, P4 ;  /* 0x0000000a1400780c */ /* 0x000fe40002781670 */
[----:B------:R-:W-:Y:S02]  /*161b0*/  LOP3.LUT R16, R16, 0xfffffff7, RZ, 0xc0, !PT ;  /* 0xfffffff710107812 */ /* 0x000fe400078ec0ff */
[----:B------:R-:W-:Y:S02]  /*161c0*/  FSEL R125, R125, -INF , !P4 ;  /* 0xff8000007d7d7808 */ /* 0x000fe40006000000 */
[----:B------:R-:W-:Y:S02]  /*161d0*/  @P5 LOP3.LUT R16, R16, 0x8, RZ, 0xfc, !PT ;  /* 0x0000000810105812 */ /* 0x000fe400078efcff */
[----:B------:R-:W-:-:S02]  /*161e0*/  ISETP.GT.AND P4, PT, R15, 0x10, !P5 ;  /* 0x000000100f00780c */ /* 0x000fc40006f84270 */
[----:B------:R-:W-:Y:S02]  /*161f0*/  ISETP.GE.AND P5, PT, R168, 0x12, PT ;  /* 0x00000012a800780c */ /* 0x000fe40003fa6270 */
[----:B------:R-:W-:Y:S02]  /*16200*/  ISETP.LT.OR P4, PT, R20, 0x11, P4 ;  /* 0x000000111400780c */ /* 0x000fe40002781670 */
[----:B------:R-:W-:Y:S02]  /*16210*/  LOP3.LUT R16, R16, 0xfff7ffff, RZ, 0xc0, !PT ;  /* 0xfff7ffff10107812 */ /* 0x000fe400078ec0ff */
[----:B------:R-:W-:Y:S02]  /*16220*/  FSEL R128, R128, -INF , !P4 ;  /* 0xff80000080807808 */ /* 0x000fe40006000000 */
[----:B------:R-:W-:Y:S02]  /*16230*/  ISETP.GT.AND P4, PT, R15, 0x11, !P5 ;  /* 0x000000110f00780c */ /* 0x000fe40006f84270 */
[----:B------:R-:W-:-:S02]  /*16240*/  IADD3 R23, R23, 0x8, R8 ;  /* 0x0000000817177810 */ /* 0x000fc40007ffe008 */
[----:B------:R-:W-:Y:S02]  /*16250*/  ISETP.LT.OR P4, PT, R20, 0x12, P4 ;  /* 0x000000121400780c */ /* 0x000fe40002781670 */
[----:B------:R-:W-:Y:S02]  /*16260*/  @P5 LOP3.LUT R16, R16, 0x80000, RZ, 0xfc, !PT ;  /* 0x0008000010105812 */ /* 0x000fe400078efcff */
[----:B------:R-:W-:Y:S02]  /*16270*/  ISETP.GE.AND P5, PT, R168, 0x19, PT ;  /* 0x00000019a800780c */ /* 0x000fe40003fa6270 */
[----:B------:R-:W-:Y:S02]  /*16280*/  LOP3.LUT R16, R16, 0xfffbffff, RZ, 0xc0, !PT ;  /* 0xfffbffff10107812 */ /* 0x000fe400078ec0ff */
[----:B------:R-:W-:Y:S02]  /*16290*/  FSEL R129, R129, -INF , !P4 ;  /* 0xff80000081817808 */ /* 0x000fe40006000000 */
[----:B------:R-:W-:-:S02]  /*162a0*/  ISETP.GT.AND P4, PT, R15, 0x18, !P5 ;  /* 0x000000180f00780c */ /* 0x000fc40006f84270 */
[----:B------:R-:W-:Y:S02]  /*162b0*/  IADD3 R21, R21, 0x8, R8 ;  /* 0x0000000815157810 */ /* 0x000fe40007ffe008 */
[----:B------:R-:W-:-:S03]  /*162c0*/  ISETP.LT.OR P4, PT, R20, 0x19, P4 ;  /* 0x000000191400780c */ /* 0x000fc60002781670 */
[----:B------:R-:W-:Y:S02]  /*162d0*/  @P5 LOP3.LUT R16, R16, 0x40000, RZ, 0xfc, !PT ;  /* 0x0004000010105812 */ /* 0x000fe400078efcff */
[----:B------:R-:W-:Y:S02]  /*162e0*/  ISETP.GE.AND P5, PT, R168, 0x1a, PT ;  /* 0x0000001aa800780c */ /* 0x000fe40003fa6270 */
[----:B------:R-:W-:Y:S02]  /*162f0*/  LOP3.LUT R16, R16, 0xfffdffff, RZ, 0xc0, !PT ;  /* 0xfffdffff10107812 */ /* 0x000fe400078ec0ff */
[----:B------:R-:W-:Y:S02]  /*16300*/  FSEL R132, R132, -INF , !P4 ;  /* 0xff80000084847808 */ /* 0x000fe40006000000 */
[----:B------:R-:W-:-:S04]  /*16310*/  ISETP.GT.AND P4, PT, R15, 0x19, !P5 ;  /* 0x000000190f00780c */ /* 0x000fc80006f84270 */
        /* <DEDUP_REMOVED lines=69> */
[----:B------:R-:W-:Y:S02]  /*16770*/  FSEL R156, R156, -INF , !P4 ;  /* 0xff8000009c9c7808 */ /* 0x000fe40006000000 */
[----:B------:R-:W-:Y:S02]  /*16780*/  LOP3.LUT R16, R16, 0xffffffdf, RZ, 0xc0, !PT ;  /* 0xffffffdf10107812 */ /* 0x000fe400078ec0ff */
[----:B------:R-:W-:-:S04]  /*16790*/  ISETP.GT.AND P4, PT, R15, 0x49, !P5 ;  /* 0x000000490f00780c */ /* 0x000fc80006f84270 */
[----:B------:R-:W-:-:S03]  /*167a0*/  ISETP.LT.OR P4, PT, R20, 0x4a, P4 ;  /* 0x0000004a1400780c */ /* 0x000fc60002781670 */
[----:B------:R-:W-:Y:S02]  /*167b0*/  @P5 LOP3.LUT R16, R16, 0x20, RZ, 0xfc, !PT ;  /* 0x0000002010105812 */ /* 0x000fe400078efcff */
[----:B------:R-:W-:Y:S02]  /*167c0*/  ISETP.GE.AND P5, PT, R168, 0x51, PT ;  /* 0x00000051a800780c */ /* 0x000fe40003fa6270 */
[----:B------:R-:W-:Y:S02]  /*167d0*/  FSEL R157, R157, -INF , !P4 ;  /* 0xff8000009d9d7808 */ /* 0x000fe40006000000 */
[----:B------:R-:W-:Y:S02]  /*167e0*/  ISETP.GT.AND P4, PT, R15, 0x50, !P5 ;  /* 0x000000500f00780c */ /* 0x000fe40006f84270 */
[----:B------:R-:W-:Y:S02]  /*167f0*/  LOP3.LUT R16, R16, 0xffffffef, RZ, 0xc0, !PT ;  /* 0xffffffef10107812 */ /* 0x000fe400078ec0ff */
[----:B------:R-:W-:-:S04]  /*16800*/  ISETP.LT.OR P4, PT, R20, 0x51, P4 ;  /* 0x000000511400780c */ /* 0x000fc80002781670 */
[----:B------:R-:W-:Y:S02]  /*16810*/  FSEL R160, R160, -INF , !P4 ;  /* 0xff800000a0a07808 */ /* 0x000fe40006000000 */
[----:B------:R-:W-:Y:S02]  /*16820*/  ISETP.GE.AND P4, PT, R168, 0x52, PT ;  /* 0x00000052a800780c */ /* 0x000fe40003f86270 */
[----:B------:R-:W-:Y:S02]  /*16830*/  @P5 LOP3.LUT R16, R16, 0x10, RZ, 0xfc, !PT ;  /* 0x0000001010105812 */ /* 0x000fe400078efcff */
[----:B------:R-:W-:Y:S02]  /*16840*/  ISETP.GT.AND P5, PT, R15, 0x51, !P4 ;  /* 0x000000510f00780c */ /* 0x000fe400067a4270 */
[----:B------:R-:W-:Y:S02]  /*16850*/  LOP3.LUT R16, R16, 0xfffffffd, RZ, 0xc0, !PT ;  /* 0xfffffffd10107812 */ /* 0x000fe400078ec0ff */
[----:B------:R-:W-:-:S04]  /*16860*/  ISETP.LT.OR P5, PT, R20, 0x52, P5 ;  /* 0x000000521400780c */ /* 0x000fc80002fa1670 */
[----:B------:R-:W-:Y:S02]  /*16870*/  FSEL R161, R161, -INF , !P5 ;  /* 0xff800000a1a17808 */ /* 0x000fe40006800000 */
[----:B------:R-:W-:-:S04]  /*16880*/  ISETP.GE.AND P5, PT, R168, 0x59, PT ;  /* 0x00000059a800780c */ /* 0x000fc80003fa6270 */
[----:B------:R-:W-:-:S04]  /*16890*/  ISETP.GT.AND P6, PT, R15, 0x58, !P5 ;  /* 0x000000580f00780c */ /* 0x000fc80006fc4270 */
[----:B------:R-:W-:-:S04]  /*168a0*/  ISETP.LT.OR P6, PT, R20, 0x59, P6 ;  /* 0x000000591400780c */ /* 0x000fc800037c1670 */
[----:B------:R-:W-:Y:S02]  /*168b0*/  FSEL R164, R164, -INF , !P6 ;  /* 0xff800000a4a47808 */ /* 0x000fe40007000000 */
[----:B------:R-:W-:-:S13]  /*168c0*/  ISETP.GE.AND P6, PT, R168, 0x1, PT ;  /* 0x00000001a800780c */ /* 0x000fda0003fc6270 */
[----:B------:R-:W-:Y:S02]  /*168d0*/  @P6 LOP3.LUT R16, R16, 0x2, RZ, 0xfc, !PT ;  /* 0x0000000210106812 */ /* 0x000fe400078efcff */
[----:B------:R-:W-:Y:S02]  /*168e0*/  ISETP.GT.AND P6, PT, R15, RZ, !P6 ;  /* 0x000000ff0f00720c */ /* 0x000fe400077c4270 */
[----:B------:R-:W-:Y:S02]  /*168f0*/  LOP3.LUT R16, R16, 0xfffffffe, RZ, 0xc0, !PT ;  /* 0xfffffffe10107812 */ /* 0x000fe400078ec0ff */
[----:B------:R-:W-:-:S04]  /*16900*/  ISETP.LT.OR P6, PT, R20, 0x1, P6 ;  /* 0x000000011400780c */ /* 0x000fc800037c1670 */
[----:B------:R-:W-:Y:S02]  /*16910*/  FSEL R120, R120, -INF , !P6 ;  /* 0xff80000078787808 */ /* 0x000fe40007000000 */
[----:B------:R-:W-:-:S13]  /*16920*/  ISETP.GE.AND P6, PT, R168, 0x5a, PT ;  /* 0x0000005aa800780c */ /* 0x000fda0003fc6270 */
[----:B------:R-:W-:Y:S02]  /*16930*/  @P6 LOP3.LUT R16, R16, 0x1, RZ, 0xfc, !PT ;  /* 0x0000000110106812 */ /* 0x000fe400078efcff */
[----:B------:R-:W-:-:S04]  /*16940*/  ISETP.GT.AND P6, PT, R15, 0x59, !P6 ;  /* 0x000000590f00780c */ /* 0x000fc800077c4270 */
[----:B------:R-:W-:-:S04]  /*16950*/  ISETP.LT.OR P6, PT, R20, 0x5a, P6 ;  /* 0x0000005a1400780c */ /* 0x000fc800037c1670 */
[----:B------:R-:W-:Y:S02]  /*16960*/  FSEL R165, R165, -INF , !P6 ;  /* 0xff800000a5a57808 */ /* 0x000fe40007000000 */
[----:B------:R-:W-:-:S13]  /*16970*/  LOP3.LUT P6, RZ, R16, 0x100000, RZ, 0xc0, !PT ;  /* 0x0010000010ff7812 */ /* 0x000fda00078cc0ff */
[----:B------:R-:W-:Y:S05]  /*16980*/  @!P6 BRA `(.L_x_4395) ;  /* 0x000000000058e947 */ /* 0x000fea0003800000 */
[----:B------:R-:W-:Y:S01]  /*16990*/  ISETP.GT.AND P6, PT, R12, -0x1, PT ;  /* 0xffffffff0c00780c */ /* 0x000fe20003fc4270 */
[----:B------:R-:W-:-:S12]  /*169a0*/  BSSY B2, `(.L_x_4396) ;  /* 0x0000011000027945 */ /* 0x000fd80003800000 */
[----:B------:R-:W-:Y:S05]  /*169b0*/  @P6 BRA `(.L_x_4397) ;  /* 0x0000000000246947 */ /* 0x000fea0003800000 */
[----:B------:R-:W-:Y:S02]  /*169c0*/  IMAD.U32 R20, RZ, RZ, UR46 ;  /* 0x0000002eff147e24 */ /* 0x000fe4000f8e00ff */
[----:B------:R-:W-:-:S03]  /*169d0*/  VIADD R15, R203, 0x8 ;  /* 0x00000008cb0f7836 */ /* 0x000fc60000000000 */
[----:B------:R-:W-:Y:S02]  /*169e0*/  ISETP.NE.AND P6, PT, R20, 0x1, PT ;  /* 0x000000011400780c */ /* 0x000fe40003fc5270 */
[----:B------:R-:W-:-:S11]  /*169f0*/  LOP3.LUT R15, RZ, R15, RZ, 0x33, !PT ;  /* 0x0000000fff0f7212 */ /* 0x000fd600078e33ff */
[----:B------:R-:W0:Y:S02]  /*16a00*/  @P6 LDC.64 R2, c[0x0][0x9e8] ;  /* 0x00027a00ff026b82 */ /* 0x000e240000000a00 */
[----:B0-----:R-:W-:-:S05]  /*16a10*/  @P6 IMAD.HI.U32 R2, R15, R2, RZ ;  /* 0x000000020f026227 */ /* 0x001fca00078e00ff */
[----:B------:R-:W-:-:S04]  /*16a20*/  @P6 SHF.R.U32.HI R15, RZ, R3, R2 ;  /* 0x00000003ff0f6219 */ /* 0x000fc80000011602 */
[----:B------:R-:W-:Y:S01]  /*16a30*/  LOP3.LUT R15, RZ, R15, RZ, 0x33, !PT ;  /* 0x0000000fff0f7212 */ /* 0x000fe200078e33ff */
[----:B------:R-:W-:Y:S06]  /*16a40*/  BRA `(.L_x_4398) ;  /* 0x0000000000187947 */ /* 0x000fec0003800000 */
.L_x_4397:
[----:B------:R-:W-:Y:S01]  /*16a50*/  MOV R20, UR46 ;  /* 0x0000002e00147c02 */ /* 0x000fe20008000f00 */
[----:B------:R-:W-:-:S03]  /*16a60*/  IMAD.MOV.U32 R15, RZ, RZ, R12 ;  /* 0x000000ffff0f7224 */ /* 0x000fc600078e000c */
[----:B------:R-:W-:-:S13]  /*16a70*/  ISETP.NE.AND P6, PT, R20, 0x1, PT ;  /* 0x000000011400780c */ /* 0x000fda0003fc5270 */
[----:B------:R-:W0:Y:S02]  /*16a80*/  @P6 LDC.64 R2, c[0x0][0x9e8] ;  /* 0x00027a00ff026b82 */ /* 0x000e240000000a00 */
[----:B0-----:R-:W-:-:S05]  /*16a90*/  @P6 IMAD.HI.U32 R2, R12, R2, RZ ;  /* 0x000000020c026227 */ /* 0x001fca00078e00ff */
[----:B------:R-:W-:-:S07]  /*16aa0*/  @P6 SHF.R.U32.HI R15, RZ, R3, R2 ;  /* 0x00000003ff0f6219 */ /* 0x000fce0000011602 */
.L_x_4398:
[----:B------:R-:W-:Y:S05]  /*16ab0*/  BSYNC B2 ;  /* 0x0000000000027941 */ /* 0x000fea0003800000 */
.L_x_4396:
[----:B------:R-:W-:-:S05]  /*16ac0*/  IMAD R0, R15, R20, R0 ;  /* 0x000000140f007224 */ /* 0x000fca00078e0200 */
[----:B------:R-:W-:Y:S02]  /*16ad0*/  VIADDMNMX R23, R0, R20, R23, PT ;  /* 0x0000001400177246 */ /* 0x000fe40003800117 */
[----:B------:R-:W-:-:S07]  /*16ae0*/  VIMNMX R21, R21, R0, !PT ;  /* 0x0000000015157248 */ /* 0x000fce0007fe0100 */
.L_x_4395:
[----:B------:R-:W-:Y:S01]  /*16af0*/  ISETP.GT.AND P2, PT, R21, 0x1, !P2 ;  /* 0x000000011500780c */ /* 0x000fe20005744270 */
[----:B------:R-:W-:Y:S01]  /*16b00*/  @!P1 VIADD R14, R14, 0x30860 ;  /* 0x000308600e0e9836 */ /* 0x000fe20000000000 */
[----:B------:R-:W-:Y:S02]  /*16b10*/  FMNMX.FTZ R0, R120, R5, !PT ;  /* 0x0000000578007209 */ /* 0x000fe40007810000 */
[----:B------:R-:W-:Y:S02]  /*16b20*/  ISETP.LT.OR P2, PT, R23, 0x2, P2 ;  /* 0x000000021700780c */ /* 0x000fe40001741670 */
[C---:B------:R-:W-:Y:S02]  /*16b30*/  LOP3.LUT P6, RZ, R16.reuse, 0x8000, RZ, 0xc0, !PT ;  /* 0x0000800010ff7812 */ /* 0x040fe400078cc0ff */
[----:B------:R-:W-:Y:S02]  /*16b40*/  FSEL R123, R123, -INF , !P2 ;  /* 0xff8000007b7b7808 */ /* 0x000fe40005000000 */
[----:B------:R-:W-:-:S02]  /*16b50*/  LOP3.LUT P2, RZ, R16, 0x4, RZ, 0xc0, !PT ;  /* 0x0000000410ff7812 */ /* 0x000fc4000784c0ff */
[C---:B------:R-:W-:Y:S02]  /*16b60*/  ISETP.GT.AND P3, PT, R21.reuse, 0x8, !P3 ;  /* 0x000000081500780c */ /* 0x040fe40005f64270 */
[----:B------:R-:W-:Y:S02]  /*16b70*/  ISETP.GT.AND P2, PT, R21, 0x9, !P2 ;  /* 0x000000091500780c */ /* 0x000fe40005744270 */
[----:B------:R-:W-:Y:S02]  /*16b80*/  FMNMX.FTZ R3, R121, R0, !PT ;  /* 0x0000000079037209 */ /* 0x000fe40007810000 */
[C---:B------:R-:W-:Y:S02]  /*16b90*/  ISETP.LT.OR P2, PT, R23.reuse, 0xa, P2 ;  /* 0x0000000a1700780c */ /* 0x040fe40001741670 */
[----:B------:R-:W-:Y:S02]  /*16ba0*/  ISETP.LT.OR P3, PT, R23, 0x9, P3 ;  /* 0x000000091700780c */ /* 0x000fe40001f61670 */
[----:B------:R-:W-:-:S02]  /*16bb0*/  FSEL R127, R127, -INF , !P2 ;  /* 0xff8000007f7f7808 */ /* 0x000fc40005000000 */
[----:B------:R-:W-:Y:S02]  /*16bc0*/  LOP3.LUT P2, RZ, R16, 0x8, RZ, 0xc0, !PT ;  /* 0x0000000810ff7812 */ /* 0x000fe4000784c0ff */
[----:B------:R-:W-:Y:S02]  /*16bd0*/  FMNMX.FTZ R0, R124, R3, !PT ;  /* 0x000000037c007209 */ /* 0x000fe40007810000 */
[----:B------:R-:W-:Y:S02]  /*16be0*/  ISETP.GT.AND P2, PT, R21, 0x10, !P2 ;  /* 0x000000101500780c */ /* 0x000fe40005744270 */
[----:B------:R-:W-:Y:S02]  /*16bf0*/  FSEL R126, R126, -INF , !P3 ;  /* 0xff8000007e7e7808 */ /* 0x000fe40005800000 */
[----:B------:R-:W-:Y:S02]  /*16c00*/  ISETP.LT.OR P2, PT, R23, 0x11, P2 ;  /* 0x000000111700780c */ /* 0x000fe40001741670 */
[----:B------:R-:W-:-:S02]  /*16c10*/  LOP3.LUT P3, RZ, R16, 0x4000, RZ, 0xc0, !PT ;  /* 0x0000400010ff7812 */ /* 0x000fc4000786c0ff */
[----:B------:R-:W-:Y:S02]  /*16c20*/  FSEL R130, R130, -INF , !P2 ;  /* 0xff80000082827808 */ /* 0x000fe40005000000 */
[----:B------:R-:W-:Y:S02]  /*16c30*/  LOP3.LUT P2, RZ, R16, 0x80000, RZ, 0xc0, !PT ;  /* 0x0008000010ff7812 */ /* 0x000fe4000784c0ff */
[----:B------:R-:W-:Y:S02]  /*16c40*/  FMNMX.FTZ R3, R125, R0, !PT ;  /* 0x000000007d037209 */ /* 0x000fe40007810000 */
[----:B------:R-:W-:Y:S02]  /*16c50*/  ISETP.GT.AND P2, PT, R21, 0x11, !P2 ;  /* 0x000000111500780c */ /* 0x000fe40005744270 */
[----:B------:R-:W-:Y:S02]  /*16c60*/  FMNMX.FTZ R0, R128, R3, !PT ;  /* 0x0000000380007209 */ /* 0x000fe40007810000 */
[----:B------:R-:W-:-:S02]  /*16c70*/  ISETP.LT.OR P2, PT, R23, 0x12, P2 ;  /* 0x000000121700780c */ /* 0x000fc40001741670 */
[----:B------:R-:W-:Y:S02]  /*16c80*/  FMNMX.FTZ R3, R129, R0, !PT ;  /* 0x0000000081037209 */ /* 0x000fe40007810000 */
[----:B------:R-:W-:Y:S02]  /*16c90*/  FSEL R131, R131, -INF , !P2 ;  /* 0xff80000083837808 */ /* 0x000fe40005000000 */
[----:B------:R-:W-:Y:S02]  /*16ca0*/  LOP3.LUT P2, RZ, R16, 0x40000, RZ, 0xc0, !PT ;  /* 0x0004000010ff7812 */ /* 0x000fe4000784c0ff */
[----:B------:R-:W-:Y:S02]  /*16cb0*/  FMNMX.FTZ R0, R132, R3, !PT ;  /* 0x0000000384007209 */ /* 0x000fe40007810000 */
[----:B------:R-:W-:Y:S02]  /*16cc0*/  ISETP.GT.AND P2, PT, R21, 0x18, !P2 ;  /* 0x000000181500780c */ /* 0x000fe40005744270 */
[----:B------:R-:W-:-:S02]  /*16cd0*/  FMNMX.FTZ R3, R133, R0, !PT ;  /* 0x0000000085037209 */ /* 0x000fc40007810000 */
[----:B------:R-:W-:Y:S02]  /*16ce0*/  ISETP.LT.OR P2, PT, R23, 0x19, P2 ;  /* 0x000000191700780c */ /* 0x000fe40001741670 */
[----:B------:R-:W-:Y:S02]  /*16cf0*/  FMNMX.FTZ R0, R136, R3, !PT ;  /* 0x0000000388007209 */ /* 0x000fe40007810000 */
[----:B------:R-:W-:Y:S02]  /*16d00*/  FSEL R134, R134, -INF , !P2 ;  /* 0xff80000086867808 */ /* 0x000fe40005000000 */
[----:B------:R-:W-:Y:S02]  /*16d10*/  LOP3.LUT P2, RZ, R16, 0x20000, RZ, 0xc0, !PT ;  /* 0x0002000010ff7812 */ /* 0x000fe4000784c0ff */
[----:B------:R-:W-:Y:S02]  /*16d20*/  FMNMX.FTZ R3, R137, R0, !PT ;  /* 0x0000000089037209 */ /* 0x000fe40007810000 */
[----:B------:R-:W-:-:S02]  /*16d30*/  ISETP.GT.AND P2, PT, R21, 0x19, !P2 ;  /* 0x000000191500780c */ /* 0x000fc40005744270 */
[----:B------:R-:W-:Y:S02]  /*16d40*/  FMNMX.FTZ R0, R140, R3, !PT ;  /* 0x000000038c007209 */ /* 0x000fe40007810000 */
[----:B------:R-:W-:Y:S02]  /*16d50*/  ISETP.LT.OR P2, PT, R23, 0x1a, P2 ;  /* 0x0000001a1700780c */ /* 0x000fe40001741670 */
[----:B------:R-:W-:Y:S02]  /*16d60*/  FMNMX.FTZ R3, R141, R0, !PT ;  /* 0x000000008d037209 */ /* 0x000fe40007810000 */
[----:B------:R-:W-:Y:S02]  /*16d70*/  FSEL R135, R135, -INF , !P2 ;  /* 0xff80000087877808 */ /* 0x000fe40005000000 */
[----:B------:R-:W-:Y:S02]  /*16d80*/  LOP3.LUT P2, RZ, R16, 0x10000, RZ, 0xc0, !PT ;  /* 0x0001000010ff7812 */ /* 0x000fe4000784c0ff */
        /* <DEDUP_REMOVED lines=26> */
[----:B------:R-:W-:Y:S01]  /*16f30*/  FMNMX.FTZ R2, R165, R0, !PT ;  /* 0x00000000a5027209 */ /* 0x000fe20007810000 */
[----:B------:R-:W-:Y:S01]  /*16f40*/  IMAD.U32 R0, RZ, RZ, UR43 ;  /* 0x0000002bff007e24 */ /* 0x000fe2000f8e00ff */
[----:B------:R-:W-:Y:S02]  /*16f50*/  ISETP.LT.OR P2, PT, R23, 0x31, P2 ;  /* 0x000000311700780c */ /* 0x000fe40001741670 */
[----:B------:R-:W-:Y:S01]  /*16f60*/  LOP3.LUT P6, RZ, R16, 0x20, RZ, 0xc0, !PT ;  /* 0x0000002010ff7812 */ /* 0x000fe200078cc0ff */
[----:B------:R-:W0:Y:S01]  /*16f70*/  SHFL.BFLY PT, R3, R2, 0x2, 0x1f ;  /* 0x0c401f0002037f89 */ /* 0x000e2200000e0000 */
[----:B------:R-:W-:Y:S02]  /*16f80*/  FSEL R146, R146, -INF , !P2 ;  /* 0xff80000092927808 */ /* 0x000fe40005000000 */
[----:B------:R-:W-:-:S02]  /*16f90*/  LOP3.LUT P2, RZ, R16, 0x800, RZ, 0xc0, !PT ;  /* 0x0000080010ff7812 */ /* 0x000fc4000784c0ff */
[----:B------:R-:W-:Y:S02]  /*16fa0*/  LOP3.LUT P3, RZ, R16, 0x10, RZ, 0xc0, !PT ;  /* 0x0000001010ff7812 */ /* 0x000fe4000786c0ff */
[C---:B------:R-:W-:Y:S02]  /*16fb0*/  ISETP.GT.AND P2, PT, R21.reuse, 0x31, !P2 ;  /* 0x000000311500780c */ /* 0x040fe40005744270 */
[----:B------:R-:W-:Y:S02]  /*16fc0*/  ISETP.GT.AND P4, PT, R21, 0x51, !P4 ;  /* 0x000000511500780c */ /* 0x000fe40006784270 */
[----:B------:R-:W-:Y:S02]  /*16fd0*/  ISETP.LT.OR P2, PT, R23, 0x32, P2 ;  /* 0x000000321700780c */ /* 0x000fe40001741670 */
[----:B------:R-:W-:Y:S02]  /*16fe0*/  ISETP.GT.AND P5, PT, R21, 0x58, !P5 ;  /* 0x000000581500780c */ /* 0x000fe40006fa4270 */
[----:B------:R-:W-:-:S02]  /*16ff0*/  FSEL R147, R147, -INF , !P2 ;  /* 0xff80000093937808 */ /* 0x000fc40005000000 */
[----:B------:R-:W-:Y:S02]  /*17000*/  LOP3.LUT P2, RZ, R16, 0x400, RZ, 0xc0, !PT ;  /* 0x0000040010ff7812 */ /* 0x000fe4000784c0ff */
[----:B------:R-:W-:Y:S02]  /*17010*/  ISETP.LT.OR P4, PT, R23, 0x52, P4 ;  /* 0x000000521700780c */ /* 0x000fe40002781670 */
[----:B------:R-:W-:Y:S02]  /*17020*/  ISETP.GT.AND P2, PT, R21, 0x38, !P2 ;  /* 0x000000381500780c */ /* 0x000fe40005744270 */
[C---:B------:R-:W-:Y:S02]  /*17030*/  ISETP.LT.OR P5, PT, R23.reuse, 0x59, P5 ;  /* 0x000000591700780c */ /* 0x040fe40002fa1670 */
[----:B------:R-:W-:Y:S02]  /*17040*/  ISETP.LT.OR P2, PT, R23, 0x39, P2 ;  /* 0x000000391700780c */ /* 0x000fe40001741670 */
[----:B0-----:R-:W-:-:S02]  /*17050*/  FMNMX.FTZ R20, R2, R3, !PT ;  /* 0x0000000302147209 */ /* 0x001fc40007810000 */
[----:B------:R-:W-:Y:S02]  /*17060*/  FSEL R150, R150, -INF , !P2 ;  /* 0xff80000096967808 */ /* 0x000fe40005000000 */
[----:B------:R-:W-:Y:S01]  /*17070*/  LOP3.LUT P2, RZ, R16, 0x200, RZ, 0xc0, !PT ;  /* 0x0000020010ff7812 */ /* 0x000fe2000784c0ff */
[----:B------:R-:W0:Y:S01]  /*17080*/  SHFL.BFLY PT, R15, R20, 0x1, 0x1f ;  /* 0x0c201f00140f7f89 */ /* 0x000e2200000e0000 */
[----:B------:R-:W-:Y:S02]  /*17090*/  FSEL R163, R163, -INF , !P4 ;  /* 0xff800000a3a37808 */ /* 0x000fe40006000000 */
[----:B------:R-:W-:Y:S02]  /*170a0*/  ISETP.GT.AND P2, PT, R21, 0x39, !P2 ;  /* 0x000000391500780c */ /* 0x000fe40005744270 */
[----:B------:R-:W-:Y:S02]  /*170b0*/  FSEL R166, R166, -INF , !P5 ;  /* 0xff800000a6a67808 */ /* 0x000fe40006800000 */
[----:B------:R-:W-:-:S02]  /*170c0*/  ISETP.LT.OR P2, PT, R23, 0x3a, P2 ;  /* 0x0000003a1700780c */ /* 0x000fc40001741670 */
[----:B------:R-:W-:Y:S02]  /*170d0*/  MOV R194, R200 ;  /* 0x000000c800c27202 */ /* 0x000fe40000000f00 */
[----:B------:R-:W-:Y:S02]  /*170e0*/  FSEL R151, R151, -INF , !P2 ;  /* 0xff80000097977808 */ /* 0x000fe40005000000 */
[----:B------:R-:W-:-:S04]  /*170f0*/  LOP3.LUT P2, RZ, R16, 0x100, RZ, 0xc0, !PT ;  /* 0x0000010010ff7812 */ /* 0x000fc8000784c0ff */
[----:B------:R-:W-:-:S04]  /*17100*/  ISETP.GT.AND P2, PT, R21, 0x40, !P2 ;  /* 0x000000401500780c */ /* 0x000fc80005744270 */
[----:B------:R-:W-:Y:S02]  /*17110*/  ISETP.LT.OR P2, PT, R23, 0x41, P2 ;  /* 0x000000411700780c */ /* 0x000fe40001741670 */
[----:B0-----:R-:W-:Y:S02]  /*17120*/  FMNMX.FTZ R15, R20, R15, !PT ;  /* 0x0000000f140f7209 */ /* 0x001fe40007810000 */
[----:B------:R-:W-:Y:S02]  /*17130*/  FSEL R154, R154, -INF , !P2 ;  /* 0xff8000009a9a7808 */ /* 0x000fe40005000000 */
[----:B------:R-:W-:Y:S01]  /*17140*/  LOP3.LUT P2, RZ, R16, 0x80, RZ, 0xc0, !PT ;  /* 0x0000008010ff7812 */ /* 0x000fe2000784c0ff */
[----:B------:R-:W-:-:S03]  /*17150*/  FMUL.FTZ R3, R15, R0 ;  /* 0x000000000f037220 */ /* 0x000fc60000410000 */
[----:B------:R-:W-:-:S04]  /*17160*/  ISETP.GT.AND P2, PT, R21, 0x41, !P2 ;  /* 0x000000411500780c */ /* 0x000fc80005744270 */
[----:B------:R-:W-:-:S04]  /*17170*/  ISETP.LT.OR P2, PT, R23, 0x42, P2 ;  /* 0x000000421700780c */ /* 0x000fc80001741670 */
[----:B------:R-:W-:Y:S02]  /*17180*/  FSEL R155, R155, -INF , !P2 ;  /* 0xff8000009b9b7808 */ /* 0x000fe40005000000 */
[----:B------:R-:W-:-:S04]  /*17190*/  LOP3.LUT P2, RZ, R16, 0x40, RZ, 0xc0, !PT ;  /* 0x0000004010ff7812 */ /* 0x000fc8000784c0ff */
[----:B------:R-:W-:-:S04]  /*171a0*/  ISETP.GT.AND P2, PT, R21, 0x48, !P2 ;  /* 0x000000481500780c */ /* 0x000fc80005744270 */
[----:B------:R-:W-:-:S04]  /*171b0*/  ISETP.LT.OR P2, PT, R23, 0x49, P2 ;  /* 0x000000491700780c */ /* 0x000fc80001741670 */
[----:B------:R-:W-:Y:S02]  /*171c0*/  FSEL R158, R158, -INF , !P2 ;  /* 0xff8000009e9e7808 */ /* 0x000fe40005000000 */
[----:B------:R-:W-:Y:S02]  /*171d0*/  ISETP.GT.AND P2, PT, R21, 0x49, !P6 ;  /* 0x000000491500780c */ /* 0x000fe40007744270 */
[----:B------:R-:W-:Y:S02]  /*171e0*/  LOP3.LUT P6, RZ, R16, 0x2, RZ, 0xc0, !PT ;  /* 0x0000000210ff7812 */ /* 0x000fe400078cc0ff */
[----:B------:R-:W-:-:S04]  /*171f0*/  ISETP.LT.OR P2, PT, R23, 0x4a, P2 ;  /* 0x0000004a1700780c */ /* 0x000fc80001741670 */
[----:B------:R-:W-:Y:S02]  /*17200*/  FSEL R159, R159, -INF , !P2 ;  /* 0xff8000009f9f7808 */ /* 0x000fe40005000000 */
[----:B------:R-:W-:-:S04]  /*17210*/  ISETP.GT.AND P2, PT, R21, 0x50, !P3 ;  /* 0x000000501500780c */ /* 0x000fc80005f44270 */
[----:B------:R-:W-:-:S04]  /*17220*/  ISETP.LT.OR P2, PT, R23, 0x51, P2 ;  /* 0x000000511700780c */ /* 0x000fc80001741670 */
[----:B------:R-:W-:Y:S02]  /*17230*/  FSEL R162, R162, -INF , !P2 ;  /* 0xff800000a2a27808 */ /* 0x000fe40005000000 */
[----:B------:R-:W-:Y:S02]  /*17240*/  ISETP.GT.AND P2, PT, R21, RZ, !P6 ;  /* 0x000000ff1500720c */ /* 0x000fe40007744270 */
[----:B------:R-:W-:Y:S02]  /*17250*/  LOP3.LUT P6, RZ, R16, 0x1, RZ, 0xc0, !PT ;  /* 0x0000000110ff7812 */ /* 0x000fe400078cc0ff */
[----:B------:R-:W-:Y:S02]  /*17260*/  ISETP.LT.OR P2, PT, R23, 0x1, P2 ;  /* 0x000000011700780c */ /* 0x000fe40001741670 */
[----:B------:R-:W-:Y:S02]  /*17270*/  ISETP.GT.AND P3, PT, R21, 0x59, !P6 ;  /* 0x000000591500780c */ /* 0x000fe40007764270 */
[----:B------:R-:W-:-:S02]  /*17280*/  FSEL R122, R122, -INF , !P2 ;  /* 0xff8000007a7a7808 */ /* 0x000fc40005000000 */
[----:B------:R-:W-:Y:S02]  /*17290*/  FSETP.NEU.FTZ.AND P2, PT, R15, -INF , PT ;  /* 0xff8000000f00780b */ /* 0x000fe40003f5d000 */
[----:B------:R-:W-:Y:S02]  /*172a0*/  FMNMX.FTZ R2, R122, R4, !PT ;  /* 0x000000047a027209 */ /* 0x000fe40007810000 */
[----:B------:R-:W-:Y:S02]  /*172b0*/  FSEL R3, R3, RZ, P2 ;  /* 0x000000ff03037208 */ /* 0x000fe40001000000 */
[----:B------:R-:W-:-:S03]  /*172c0*/  ISETP.LT.OR P3, PT, R23, 0x5a, P3 ;  /* 0x0000005a1700780c */ /* 0x000fc60001f61670 */
[--C-:B------:R-:W-:Y:S01]  /*172d0*/  FFMA.FTZ R20, R121, R0, -R3.reuse ;  /* 0x0000000079147223 */ /* 0x100fe20000010803 */
[----:B------:R-:W-:Y:S01]  /*172e0*/  FMNMX.FTZ R121, R123, R2, !PT ;  /* 0x000000027b797209 */ /* 0x000fe20007810000 */
[-CC-:B------:R-:W-:Y:S01]  /*172f0*/  FFMA.FTZ R188, R120, R0.reuse, -R3.reuse ;  /* 0x0000000078bc7223 */ /* 0x180fe20000010803 */
[-CC-:B------:R-:W-:Y:S01]  /*17300*/  FFMA.FTZ R120, R125, R0.reuse, -R3.reuse ;  /* 0x000000007d787223 */ /* 0x180fe20000010803 */
[----:B------:R-:W-:Y:S01]  /*17310*/  FSEL R167, R167, -INF , !P3 ;  /* 0xff800000a7a77808 */ /* 0x000fe20005800000 */
[-CC-:B------:R-:W-:Y:S01]  /*17320*/  FFMA.FTZ R182, R140, R0.reuse, -R3.reuse ;  /* 0x000000008cb67223 */ /* 0x180fe20000010803 */
[----:B------:R-:W-:Y:S01]  /*17330*/  FMNMX.FTZ R2, R126, R121, !PT ;  /* 0x000000797e027209 */ /* 0x000fe20007810000 */
[-CC-:B------:R-:W-:Y:S01]  /*17340*/  FFMA.FTZ R190, R124, R0.reuse, -R3.reuse ;  /* 0x000000007cbe7223 */ /* 0x180fe20000010803 */
[----:B------:R-:W-:Y:S01]  /*17350*/  FSEL R140, R15, RZ, P2 ;  /* 0x000000ff0f8c7208 */ /* 0x000fe20001000000 */
[--C-:B------:R-:W-:Y:S01]  /*17360*/  FFMA.FTZ R184, R128, R0, -R3.reuse ;  /* 0x0000000080b87223 */ /* 0x100fe20000010803 */
[----:B------:R-:W-:Y:S01]  /*17370*/  FMNMX.FTZ R121, R127, R2, !PT ;  /* 0x000000027f797209 */ /* 0x000fe20007810000 */
[-CC-:B------:R-:W-:Y:S01]  /*17380*/  FFMA.FTZ R186, R132, R0.reuse, -R3.reuse ;  /* 0x0000000084ba7223 */ /* 0x180fe20000010803 */
[-CC-:B------:R-:W-:Y:S01]  /*17390*/  FFMA.FTZ R124, R133, R0.reuse, -R3.reuse ;  /* 0x00000000857c7223 */ /* 0x180fe20000010803 */
        /* <DEDUP_REMOVED lines=30> */
[----:B------:R-:W-:Y:S01]  /*17580*/  FMNMX.FTZ R2, R154, R125, !PT ;  /* 0x0000007d9a027209 */ /* 0x000fe20007810000 */
[----:B------:R-:W-:Y:S01]  /*17590*/  FFMA.FTZ R125, R137, R0, -R3 ;  /* 0x00000000897d7223 */ /* 0x000fe20000010803 */
[----:B------:R-:W-:Y:S02]  /*175a0*/  MUFU.EX2 R184, R184 ;  /* 0x000000b800b87308 */ /* 0x000fe40000000800 */
[----:B------:R-:W-:-:S04]  /*175b0*/  FMNMX.FTZ R129, R155, R2, !PT ;  /* 0x000000029b817209 */ /* 0x000fc80007810000 */
[----:B------:R-:W-:Y:S01]  /*175c0*/  FMNMX.FTZ R2, R158, R129, !PT ;  /* 0x000000819e027209 */ /* 0x000fe20007810000 */
[----:B------:R-:W-:Y:S01]  /*175d0*/  FFMA.FTZ R129, R149, R0, -R3 ;  /* 0x0000000095817223 */ /* 0x000fe20000010803 */
[----:B------:R-:W-:Y:S01]  /*175e0*/  FADD.FTZ R3, -R140, R5 ;  /* 0x000000058c037221 */ /* 0x000fe20000010100 */
[----:B------:R-:W-:Y:S01]  /*175f0*/  MUFU.EX2 R121, R121 ;  /* 0x0000007900797308 */ /* 0x000fe20000000800 */
[----:B------:R-:W-:Y:S02]  /*17600*/  FMNMX.FTZ R21, R159, R2, !PT ;  /* 0x000000029f157209 */ /* 0x000fe40007810000 */
[----:B------:R-:W-:Y:S02]  /*17610*/  FMUL.FTZ R3, R3, R0 ;  /* 0x0000000003037220 */ /* 0x000fe40000410000 */
[----:B------:R-:W-:-:S03]  /*17620*/  FMNMX.FTZ R2, R162, R21, !PT ;  /* 0x00000015a2027209 */ /* 0x000fc60007810000 */
        /* <DEDUP_REMOVED lines=9> */
[----:B0-----:R-:W-:-:S07]  /*176c0*/  FMNMX.FTZ R21, R2, R21, !PT ;  /* 0x0000001502157209 */ /* 0x001fce0007810000 */
[----:B------:R-:W-:Y:S01]  /*176d0*/  MUFU.EX2 R23, R23 ;  /* 0x0000001700177308 */ /* 0x000fe20000000800 */
[----:B------:R-:W0:Y:S07]  /*176e0*/  SHFL.BFLY PT, R2, R21, 0x1, 0x1f ;  /* 0x0c201f0015027f89 */ /* 0x000e2e00000e0000 */
[----:B------:R-:W-:Y:S08]  /*176f0*/  MUFU.EX2 R176, R176 ;  /* 0x000000b000b07308 */ /* 0x000ff00000000800 */
[----:B------:R-:W-:Y:S08]  /*17700*/  MUFU.EX2 R128, R128 ;  /* 0x0000008000807308 */ /* 0x000ff00000000800 */
[----:B------:R-:W-:Y:S01]  /*17710*/  MUFU.EX2 R178, R178 ;  /* 0x000000b200b27308 */ /* 0x000fe20000000800 */
[----:B0-----:R-:W-:-:S04]  /*17720*/  FMNMX.FTZ R21, R21, R2, !PT ;  /* 0x0000000215157209 */ /* 0x001fc80007810000 */
[----:B------:R-:W-:-:S03]  /*17730*/  FSETP.NEU.FTZ.AND P2, PT, R21, -INF , PT ;  /* 0xff8000001500780b */ /* 0x000fc60003f5d000 */
[----:B------:R0:W1:Y:S01]  /*17740*/  MUFU.EX2 R2, R3 ;  /* 0x0000000300027308 */ /* 0x0000620000000800 */
[----:B------:R-:W-:-:S05]  /*17750*/  FMUL.FTZ R137, R21, R0 ;  /* 0x0000000015897220 */ /* 0x000fca0000410000 */
[----:B------:R-:W-:Y:S02]  /*17760*/  FSEL R137, R137, RZ, P2 ;  /* 0x000000ff89897208 */ /* 0x000fe40001000000 */
[----:B------:R-:W-:Y:S01]  /*17770*/  MUFU.EX2 R129, R129 ;  /* 0x0000008100817308 */ /* 0x000fe20000000800 */
[----:B0-----:R-:W-:Y:S02]  /*17780*/  FSEL R3, R21, RZ, P2 ;  /* 0x000000ff15037208 */ /* 0x001fe40001000000 */
[-CC-:B------:R-:W-:Y:S01]  /*17790*/  FFMA.FTZ R189, R122, R0.reuse, -R137.reuse ;  /* 0x000000007abd7223 */ /* 0x180fe20000010889 */
[-CC-:B------:R-:W-:Y:S01]  /*177a0*/  FFMA.FTZ R122, R123, R0.reuse, -R137.reuse ;  /* 0x000000007b7a7223 */ /* 0x180fe20000010889 */
[-CC-:B------:R-:W-:Y:S01]  /*177b0*/  FFMA.FTZ R191, R126, R0.reuse, -R137.reuse ;  /* 0x000000007ebf7223 */ /* 0x180fe20000010889 */
[----:B------:R-:W-:Y:S01]  /*177c0*/  FADD.FTZ R3, -R3, R4 ;  /* 0x0000000403037221 */ /* 0x000fe20000010100 */
[-CC-:B------:R-:W-:Y:S01]  /*177d0*/  FFMA.FTZ R123, R127, R0.reuse, -R137.reuse ;  /* 0x000000007f7b7223 */ /* 0x180fe20000010889 */
[-CC-:B------:R-:W-:Y:S01]  /*177e0*/  FFMA.FTZ R185, R130, R0.reuse, -R137.reuse ;  /* 0x0000000082b97223 */ /* 0x180fe20000010889 */
[----:B------:R-:W-:Y:S01]  /*177f0*/  MUFU.EX2 R189, R189 ;  /* 0x000000bd00bd7308 */ /* 0x000fe20000000800 */
[-C--:B------:R-:W-:Y:S01]  /*17800*/  FMUL.FTZ R3, R3, R0.reuse ;  /* 0x0000000003037220 */ /* 0x080fe20000410000 */
[----:B-1----:R-:W-:Y:S01]  /*17810*/  FFMA.FTZ R7, R2, R7, R188 ;  /* 0x0000000702077223 */ /* 0x002fe200000100bc */
[-CC-:B------:R-:W-:Y:S01]  /*17820*/  FFMA.FTZ R126, R131, R0.reuse, -R137.reuse ;  /* 0x00000000837e7223 */ /* 0x180fe20000010889 */
[-CC-:B------:R-:W-:Y:S01]  /*17830*/  FFMA.FTZ R187, R134, R0.reuse, -R137.reuse ;  /* 0x0000000086bb7223 */ /* 0x180fe20000010889 */
[-C--:B------:R-:W-:Y:S01]  /*17840*/  FFMA.FTZ R127, R135, R0.reuse, -R137 ;  /* 0x00000000877f7223 */ /* 0x080fe20000010889 */
[----:B------:R-:W-:Y:S01]  /*17850*/  FADD.FTZ R7, R20, R7 ;  /* 0x0000000714077221 */ /* 0x000fe20000010000 */
[-CC-:B------:R-:W-:Y:S01]  /*17860*/  FFMA.FTZ R181, R138, R0.reuse, -R137.reuse ;  /* 0x000000008ab57223 */ /* 0x180fe20000010889 */
[----:B------:R-:W0:Y:S01]  /*17870*/  MUFU.EX2 R3, R3 ;  /* 0x0000000300037308 */ /* 0x000e220000000800 */
[-C--:B------:R-:W-:Y:S01]  /*17880*/  FFMA.FTZ R130, R139, R0.reuse, -R137 ;  /* 0x000000008b827223 */ /* 0x080fe20000010889 */
[----:B------:R-:W-:Y:S01]  /*17890*/  FADD.FTZ R7, R190, R7 ;  /* 0x00000007be077221 */ /* 0x000fe20000010000 */
[-CC-:B------:R-:W-:Y:S01]  /*178a0*/  FFMA.FTZ R183, R142, R0.reuse, -R137.reuse ;  /* 0x000000008eb77223 */ /* 0x180fe20000010889 */
[-CC-:B------:R-:W-:Y:S01]  /*178b0*/  FFMA.FTZ R143, R143, R0.reuse, -R137.reuse ;  /* 0x000000008f8f7223 */ /* 0x180fe20000010889 */
[-C--:B------:R-:W-:Y:S01]  /*178c0*/  FFMA.FTZ R177, R146, R0.reuse, -R137 ;  /* 0x0000000092b17223 */ /* 0x080fe20000010889 */
[----:B------:R-:W-:Y:S01]  /*178d0*/  FADD.FTZ R7, R120, R7 ;  /* 0x0000000778077221 */ /* 0x000fe20000010000 */
[-CC-:B------:R-:W-:Y:S01]  /*178e0*/  FFMA.FTZ R131, R147, R0.reuse, -R137.reuse ;  /* 0x0000000093837223 */ /* 0x180fe20000010889 */
[----:B------:R-:W1:Y:S01]  /*178f0*/  MUFU.EX2 R122, R122 ;  /* 0x0000007a007a7308 */ /* 0x000e620000000800 */
[-C--:B------:R-:W-:Y:S01]  /*17900*/  FFMA.FTZ R179, R150, R0.reuse, -R137 ;  /* 0x0000000096b37223 */ /* 0x080fe20000010889 */
[----:B------:R-:W-:Y:S01]  /*17910*/  FADD.FTZ R134, R184, R7 ;  /* 0x00000007b8867221 */ /* 0x000fe20000010000 */
[-CC-:B------:R-:W-:Y:S01]  /*17920*/  FFMA.FTZ R173, R154, R0.reuse, -R137.reuse ;  /* 0x000000009aad7223 */ /* 0x180fe20000010889 */
[-CC-:B------:R-:W-:Y:S01]  /*17930*/  FFMA.FTZ R175, R158, R0.reuse, -R137.reuse ;  /* 0x000000009eaf7223 */ /* 0x180fe20000010889 */
[----:B------:R-:W-:Y:S01]  /*17940*/  FFMA.FTZ R169, R162, R0, -R137 ;  /* 0x00000000a2a97223 */ /* 0x000fe20000010889 */
[----:B------:R-:W-:Y:S01]  /*17950*/  FADD.FTZ R135, R121, R134 ;  /* 0x0000008679877221 */ /* 0x000fe20000010000 */
[----:B------:R-:W-:Y:S01]  /*17960*/  F2FP.F16.F32.PACK_AB R188, R20, R188 ;  /* 0x000000bc14bc723e */ /* 0x000fe200000000ff */
[----:B------:R-:W2:Y:S01]  /*17970*/  MUFU.EX2 R191, R191 ;  /* 0x000000bf00bf7308 */ /* 0x000ea20000000800 */
[----:B0-----:R-:W-:Y:S01]  /*17980*/  FFMA.FTZ R7, R3, R6, R189 ;  /* 0x0000000603077223 */ /* 0x001fe200000100bd */
[----:B------:R-:W-:Y:S01]  /*17990*/  FADD.FTZ R135, R186, R135 ;  /* 0x00000087ba877221 */ /* 0x000fe20000010000 */
[--C-:B------:R-:W-:Y:S01]  /*179a0*/  FFMA.FTZ R6, R151, R0, -R137.reuse ;  /* 0x0000000097067223 */ /* 0x100fe20000010889 */
[----:B------:R-:W-:Y:S01]  /*179b0*/  F2FP.F16.F32.PACK_AB R190, R120, R190 ;  /* 0x000000be78be723e */ /* 0x000fe200000000ff */
[----:B------:R-:W-:Y:S01]  /*179c0*/  FFMA.FTZ R163, R163, R0, -R137 ;  /* 0x00000000a3a37223 */ /* 0x000fe20000010889 */
[----:B------:R-:W-:Y:S01]  /*179d0*/  FADD.FTZ R135, R124, R135 ;  /* 0x000000877c877221 */ /* 0x000fe20000010000 */
[----:B------:R-:W-:Y:S01]  /*179e0*/  F2FP.F16.F32.PACK_AB R184, R121, R184 ;  /* 0x000000b879b8723e */ /* 0x000fe200000000ff */
[----:B------:R-:W0:Y:S01]  /*179f0*/  MUFU.EX2 R123, R123 ;  /* 0x0000007b007b7308 */ /* 0x000e220000000800 */
[----:B-1----:R-:W-:Y:S01]  /*17a00*/  FADD.FTZ R134, R122, R7 ;  /* 0x000000077a867221 */ /* 0x002fe20000010000 */
[----:B------:R-:W-:Y:S01]  /*17a10*/  FADD.FTZ R138, R180, R135 ;  /* 0x00000087b48a7221 */ /* 0x000fe20000010000 */
[----:B------:R-:W-:Y:S01]  /*17a20*/  FFMA.FTZ R166, R166, R0, -R137 ;  /* 0x00000000a6a67223 */ /* 0x000fe20000010889 */
[----:B------:R-:W-:-:S02]  /*17a30*/  F2FP.F16.F32.PACK_AB R186, R124, R186 ;  /* 0x000000ba7cba723e */ /* 0x000fc400000000ff */
[----:B------:R-:W-:Y:S01]  /*17a40*/  FADD.FTZ R135, R125, R138 ;  /* 0x0000008a7d877221 */ /* 0x000fe20000010000 */
[----:B------:R-:W-:Y:S01]  /*17a50*/  ISETP.GT.AND P2, PT, R9, R207, PT ;  /* 0x000000cf0900720c */ /* 0x000fe20003f44270 */
[----:B------:R-:W1:Y:S01]  /*17a60*/  MUFU.EX2 R185, R185 ;  /* 0x000000b900b97308 */ /* 0x000e620000000800 */
[----:B--2---:R-:W-:Y:S01]  /*17a70*/  FADD.FTZ R134, R191, R134 ;  /* 0x00000086bf867221 */ /* 0x004fe20000010000 */
[----:B------:R-:W-:Y:S01]  /*17a80*/  FADD.FTZ R138, R182, R135 ;  /* 0x00000087b68a7221 */ /* 0x000fe20000010000 */
[----:B------:R-:W-:Y:S01]  /*17a90*/  @!P1 PRMT R135, RZ, 0x654, R14 ;  /* 0x00000654ff879816 */ /* 0x000fe2000000000e */
[----:B------:R-:W-:Y:S01]  /*17aa0*/  FFMA.FTZ R14, R155, R0, -R137 ;  /* 0x000000009b0e7223 */ /* 0x000fe20000010889 */
[----:B------:R-:W-:Y:S01]  /*17ab0*/  F2FP.F16.F32.PACK_AB R182, R23, R182 ;  /* 0x000000b617b6723e */ /* 0x000fe200000000ff */
[----:B------:R-:W-:Y:S01]  /*17ac0*/  VIADD R9, R9, 0xffffffff ;  /* 0xffffffff09097836 */ /* 0x000fe20000000000 */
[----:B------:R2:W-:Y:S01]  /*17ad0*/  @!P1 SYNCS.ARRIVE.TRANS64.RED.A1T0 RZ, [R135+URZ], RZ ;  /* 0x000000ff87ff99a7 */ /* 0x0005e2000810043f */
[----:B------:R-:W3:Y:S01]  /*17ae0*/  MUFU.EX2 R126, R126 ;  /* 0x0000007e007e7308 */ /* 0x000ee20000000800 */
[----:B0-----:R-:W-:Y:S01]  /*17af0*/  FADD.FTZ R134, R123, R134 ;  /* 0x000000867b867221 */ /* 0x001fe20000010000 */
[----:B------:R-:W-:-:S02]  /*17b00*/  F2FP.F16.F32.PACK_AB R180, R125, R180 ;  /* 0x000000b47db4723e */ /* 0x000fc400000000ff */
[----:B------:R-:W-:Y:S02]  /*17b10*/  F2FP.F16.F32.PACK_AB R189, R122, R189 ;  /* 0x000000bd7abd723e */ /* 0x000fe400000000ff */
[----:B------:R-:W-:Y:S02]  /*17b20*/  F2FP.F16.F32.PACK_AB R191, R123, R191 ;  /* 0x000000bf7bbf723e */ /* 0x000fe400000000ff */
[----:B------:R-:W0:Y:S01]  /*17b30*/  MUFU.EX2 R187, R187 ;  /* 0x000000bb00bb7308 */ /* 0x000e220000000800 */
[----:B-1----:R-:W-:-:S07]  /*17b40*/  FADD.FTZ R7, R185, R134 ;  /* 0x00000086b9077221 */ /* 0x002fce0000010000 */
[----:B------:R-:W1:Y:S01]  /*17b50*/  MUFU.EX2 R127, R127 ;  /* 0x0000007f007f7308 */ /* 0x000e620000000800 */
[C---:B---3--:R-:W-:Y:S01]  /*17b60*/  FADD.FTZ R134, R126.reuse, R7 ;  /* 0x000000077e867221 */ /* 0x048fe20000010000 */
[----:B------:R-:W-:Y:S01]  /*17b70*/  FADD.FTZ R7, R23, R138 ;  /* 0x0000008a17077221 */ /* 0x000fe20000010000 */
[----:B------:R-:W-:-:S03]  /*17b80*/  F2FP.F16.F32.PACK_AB R185, R126, R185 ;  /* 0x000000b97eb9723e */ /* 0x000fc600000000ff */
[----:B--2---:R-:W-:Y:S01]  /*17b90*/  FADD.FTZ R135, R176, R7 ;  /* 0x00000007b0877221 */ /* 0x004fe20000010000 */
[C---:B------:R-:W-:Y:S01]  /*17ba0*/  F2FP.F16.F32.PACK_AB R176, R128.reuse, R176 ;  /* 0x000000b080b0723e */ /* 0x040fe200000000ff */
[----:B------:R-:W2:Y:S01]  /*17bb0*/  MUFU.EX2 R181, R181 ;  /* 0x000000b500b57308 */ /* 0x000ea20000000800 */
[----:B0-----:R-:W-:Y:S01]  /*17bc0*/  FADD.FTZ R134, R187, R134 ;  /* 0x00000086bb867221 */ /* 0x001fe20000010000 */
[----:B------:R-:W-:-:S04]  /*17bd0*/  FADD.FTZ R135, R128, R135 ;  /* 0x0000008780877221 */ /* 0x000fc80000010000 */
[----:B------:R-:W-:Y:S01]  /*17be0*/  FADD.FTZ R140, R178, R135 ;  /* 0x00000087b28c7221 */ /* 0x000fe20000010000 */
[----:B------:R-:W-:Y:S01]  /*17bf0*/  F2FP.F16.F32.PACK_AB R178, R129, R178 ;  /* 0x000000b281b2723e */ /* 0x000fe200000000ff */
[----:B------:R-:W0:Y:S01]  /*17c00*/  MUFU.EX2 R130, R130 ;  /* 0x0000008200827308 */ /* 0x000e220000000800 */
[----:B-1----:R-:W-:Y:S01]  /*17c10*/  FADD.FTZ R138, R127, R134 ;  /* 0x000000867f8a7221 */ /* 0x002fe20000010000 */
[----:B------:R-:W-:Y:S01]  /*17c20*/  FADD.FTZ R135, R129, R140 ;  /* 0x0000008c81877221 */ /* 0x000fe20000010000 */
[-CC-:B------:R-:W-:Y:S01]  /*17c30*/  FFMA.FTZ R134, R159, R0.reuse, -R137.reuse ;  /* 0x000000009f867223 */ /* 0x180fe20000010889 */
[----:B------:R-:W-:Y:S01]  /*17c40*/  FFMA.FTZ R137, R167, R0, -R137 ;  /* 0x00000000a7897223 */ /* 0x000fe20000010889 */
[----:B------:R-:W-:-:S03]  /*17c50*/  F2FP.F16.F32.PACK_AB R187, R127, R187 ;  /* 0x000000bb7fbb723e */ /* 0x000fc600000000ff */
        /* <DEDUP_REMOVED lines=9> */
[----:B------:R-:W-:Y:S01]  /*17cf0*/  F2FP.F16.F32.PACK_AB R183, R4, R183 ;  /* 0x000000b704b7723e */ /* 0x000fe200000000ff */
[----:B------:R-:W-:-:S05]  /*17d00*/  IMAD.MOV.U32 R4, RZ, RZ, R21 ;  /* 0x000000ffff047224 */ /* 0x000fca00078e0015 */
        /* <DEDUP_REMOVED lines=49> */
[----:B------:R-:W-:Y:S01]  /*18020*/  IMAD.MOV.U32 R5, RZ, RZ, R15 ;  /* 0x000000ffff057224 */ /* 0x000fe200078e000f */
[----:B------:R-:W-:Y:S06]  /*18030*/  @P2 BRA `(.L_x_4399) ;  /* 0xffffffc800f82947 */ /* 0x000fec000383ffff */
[----:B------:R-:W-:Y:S05]  /*18040*/  BSYNC B0 ;  /* 0x0000000000007941 */ /* 0x000fea0003800000 */
.L_x_4380:
[----:B------:R-:W-:Y:S01]  /*18050*/  IMAD.MOV.U32 R4, RZ, RZ, R21 ;  /* 0x000000ffff047224 */ /* 0x000fe200078e0015 */
[----:B------:R-:W-:Y:S01]  /*18060*/  MOV R5, R15 ;  /* 0x0000000f00057202 */ /* 0x000fe20000000f00 */
[----:B------:R-:W-:Y:S02]  /*18070*/  IMAD.MOV.U32 R23, RZ, RZ, R13 ;  /* 0x000000ffff177224 */ /* 0x000fe400078e000d */
[----:B------:R-:W-:-:S07]  /*18080*/  IMAD.MOV.U32 R194, RZ, RZ, R200 ;  /* 0x000000ffffc27224 */ /* 0x000fce00078e00c8 */
.L_x_4379:
[----:B------:R-:W-:Y:S05]  /*18090*/  BSYNC B1 ;  /* 0x0000000000017941 */ /* 0x000fea0003800000 */
.L_x_4378:
[----:B------:R-:W0:Y:S01]  /*180a0*/  LDC R202, c[0x0][0x9e4] ;  /* 0x00027900ffca7b82 */ /* 0x000e220000000800 */
[----:B------:R-:W-:Y:S02]  /*180b0*/  IADD3 R8, R196, 0x80, -R197 ;  /* 0x00000080c4087810 */ /* 0x000fe40007ffe8c5 */
[----:B------:R-:W-:-:S03]  /*180c0*/  LOP3.LUT R16, R16, 0xffefffff, RZ, 0xc0, !PT ;  /* 0xffefffff10107812 */ /* 0x000fc600078ec0ff */
[----:B------:R-:W-:-:S04]  /*180d0*/  IMAD R8, R201, 0x80, R8 ;  /* 0x00000080c9087824 */ /* 0x000fc800078e0208 */
[----:B------:R-:W-:Y:S01]  /*180e0*/  IMAD.IADD R11, R8, 0x1, -R11 ;  /* 0x00000001080b7824 */ /* 0x000fe200078e0a0b */
[----:B0-----:R-:W-:-:S13]  /*180f0*/  ISETP.GE.AND P2, PT, R202, 0x1, PT ;  /* 0x00000001ca00780c */ /* 0x001fda0003f46270 */
[----:B------:R-:W-:Y:S01]  /*18100*/  @P2 LOP3.LUT R16, R16, 0x100000, RZ, 0xfc, !PT ;  /* 0x0010000010102812 */ /* 0x000fe200078efcff */
        /* <DEDUP_REMOVED lines=11> */
.L_x_4402:
[----:B------:R-:W-:-:S13]  /*181c0*/  ISETP.NE.AND P2, PT, R202, 0x1, PT ;  /* 0x00000001ca00780c */ /* 0x000fda0003f45270 */
[----:B------:R-:W0:Y:S02]  /*181d0*/  @P2 LDC.64 R12, c[0x0][0x9e8] ;  /* 0x00027a00ff0c2b82 */ /* 0x000e240000000a00 */
[----:B0-----:R-:W-:-:S05]  /*181e0*/  @P2 IMAD.HI.U32 R12, R8, R12, RZ ;  /* 0x0000000c080c2227 */ /* 0x001fca00078e00ff */
[----:B------:R-:W-:-:S07]  /*181f0*/  @P2 SHF.R.U32.HI R8, RZ, R13, R12 ;  /* 0x0000000dff082219 */ /* 0x000fce000001160c */
.L_x_4403:
[----:B------:R-:W-:Y:S05]  /*18200*/  BSYNC B0 ;  /* 0x0000000000007941 */ /* 0x000fea0003800000 */
.L_x_4401:
[----:B------:R-:W-:-:S05]  /*18210*/  IMAD R8, R8, R202, RZ ;  /* 0x000000ca08087224 */ /* 0x000fca00078e02ff */
[----:B------:R-:W-:-:S07]  /*18220*/  VIMNMX R11, R11, R8, !PT ;  /* 0x000000080b0b7248 */ /* 0x000fce0007fe0100 */
.L_x_4400:
[----:B------:R-:W-:Y:S01]  /*18230*/  IADD3 R11, R11, 0x5f, RZ ;  /* 0x0000005f0b0b7810 */ /* 0x000fe20007ffe0ff */
[----:B------:R-:W-:Y:S04]  /*18240*/  BSSY B0, `(.L_x_4404) ;  /* 0x0000229000007945 */ /* 0x000fe80003800000 */
[----:B------:R-:W-:-:S05]  /*18250*/  IMAD.HI R11, R11, 0x2aaaaaab, RZ ;  /* 0x2aaaaaab0b0b7827 */ /* 0x000fca00078e02ff */
[----:B------:R-:W-:-:S04]  /*18260*/  SHF.R.U32.HI R8, RZ, 0x1f, R11 ;  /* 0x0000001fff087819 */ /* 0x000fc8000001160b */
[----:B------:R-:W-:-:S04]  /*18270*/  LEA.HI.SX32 R15, R11, R8, 0x1c ;  /* 0x000000080b0f7211 */ /* 0x000fc800078fe2ff */
[----:B------:R-:W-:-:S04]  /*18280*/  VIMNMX R15, R212, R15, !PT ;  /* 0x0000000fd40f7248 */ /* 0x000fc80007fe0100 */
[----:B------:R-:W-:-:S13]  /*18290*/  ISETP.GE.AND P2, PT, R9, R15, PT ;  /* 0x0000000f0900720c */ /* 0x000fda0003f46270 */
[----:B------:R-:W-:Y:S05]  /*182a0*/  @!P2 BRA `(.L_x_4405) ;  /* 0x000000200088a947 */ /* 0x000fea0003800000 */
[----:B------:R-:W-:Y:S01]  /*182b0*/  BSSY B1, `(.L_x_4405) ;  /* 0x0000221000017945 */ /* 0x000fe20003800000 */
[----:B------:R-:W-:Y:S02]  /*182c0*/  IMAD.MOV.U32 R11, RZ, RZ, R4 ;  /* 0x000000ffff0b7224 */ /* 0x000fe400078e0004 */
[----:B------:R-:W-:Y:S02]  /*182d0*/  IMAD.MOV.U32 R8, RZ, RZ, R5 ;  /* 0x000000ffff087224 */ /* 0x000fe400078e0005 */
[----:B------:R-:W-:Y:S02]  /*182e0*/  IMAD.MOV.U32 R12, RZ, RZ, R194 ;  /* 0x000000ffff0c7224 */ /* 0x000fe400078e00c2 */
[----:B------:R-:W-:-:S07]  /*182f0*/  IMAD.MOV.U32 R13, RZ, RZ, R23 ;  /* 0x000000ffff0d7224 */ /* 0x000fce00078e0017 */
.L_x_4416:
[----:B------:R-:W-:-:S04]  /*18300*/  IADD3 R14, R13, 0x1, RZ ;  /* 0x000000010d0e7810 */ /* 0x000fc80007ffe0ff */
[----:B------:R-:W-:-:S04]  /*18310*/  ISETP.NE.AND P2, PT, R14, 0x2, PT ;  /* 0x000000020e00780c */ /* 0x000fc80003f45270 */
[----:B------:R-:W-:Y:S02]  /*18320*/  SEL R14, R14, RZ, P2 ;  /* 0x000000ff0e0e7207 */ /* 0x000fe40001000000 */
[----:B------:R-:W-:-:S03]  /*18330*/  SEL R5, RZ, 0x1, P2 ;  /* 0x00000001ff057807 */ /* 0x000fc60001000000 */
[----:B------:R-:W-:Y:S01]  /*18340*/  IMAD.MOV.U32 R23, RZ, RZ, R14 ;  /* 0x000000ffff177224 */ /* 0x000fe200078e000e */
[----:B------:R-:W-:Y:S01]  /*18350*/  LOP3.LUT R194, R12, R5, RZ, 0x3c, !PT ;  /* 0x000000050cc27212 */ /* 0x000fe200078e3cff */
[----:B------:R-:W-:Y:S06]  /*18360*/  @!P0 BRA `(.L_x_4406) ;  /* 0x0000000000048947 */ /* 0x000fec0003800000 */
[----:B------:R-:W-:Y:S01]  /*18370*/  BPT.TRAP 0x1 ;  /* 0x000000040000795c */ /* 0x000fe20000300000 */
.L_x_4406:
[----:B------:R-:W-:Y:S01]  /*18380*/  IMAD R0, R23, 0x8, R17 ;  /* 0x0000000817007824 */ /* 0x000fe200078e0211 */
[----:B------:R-:W-:-:S04]  /*18390*/  SHF.L.U32 R21, R194, 0x1f, RZ ;  /* 0x0000001fc2157819 */ /* 0x000fc800000006ff */
[----:B------:R0:W1:Y:S01]  /*183a0*/  SYNCS.PHASECHK.TRANS64.TRYWAIT P2, [R0+URZ+0x30830], R21 ;  /* 0x03083015000075a7 */ /* 0x000062000804017f */
[----:B------:R-:W-:Y:S05]  /*183b0*/  @!P0 BRA `(.L_x_4407) ;  /* 0x0000000000048947 */ /* 0x000fea0003800000 */
[----:B------:R-:W-:Y:S01]  /*183c0*/  BPT.TRAP 0x1 ;  /* 0x000000040000795c */ /* 0x000fe20000300000 */
.L_x_4407:
[----:B------:R-:W-:Y:S01]  /*183d0*/  BSSY B2, `(.L_x_4408) ;  /* 0x0000006000027945 */ /* 0x000fe20003800000 */
[----:B------:R-:W-:Y:S02]  /*183e0*/  IMAD R4, R23, 0x900, R10 ;  /* 0x0000090017047824 */ /* 0x000fe400078e020a */
[----:B------:R-:W-:Y:S01]  /*183f0*/  IMAD.MOV.U32 R5, RZ, RZ, 0x40000040 ;  /* 0x40000040ff057424 */ /* 0x000fe200078e00ff */
[----:B-1----:R-:W-:Y:S06]  /*18400*/  @P2 BRA `(.L_x_4409) ;  /* 0x0000000000082947 */ /* 0x002fec0003800000 */
[----:B------:R-:W1:Y:S02]  /*18410*/  SYNCS.PHASECHK.TRANS64.TRYWAIT P2, [R0+URZ+0x30830], R21 ;  /* 0x03083015000075a7 */ /* 0x000e64000804017f */
[----:B-1----:R-:W-:Y:S05]  /*18420*/  @!P2 BRA `(.L_x_4410) ;  /* 0x0000010000d4a947 */ /* 0x002fea0003800000 */
.L_x_4409:
[----:B------:R-:W-:Y:S05]  /*18430*/  BSYNC B2 ;  /* 0x0000000000027941 */ /* 0x000fea0003800000 */
.L_x_4408:
        /* <DEDUP_REMOVED lines=9> */
[----:B------:R-:W-:Y:S01]  /*184d0*/  VIADD R20, R4, 0x2 ;  /* 0x0000000204147836 */ /* 0x000fe20000000000 */
[----:B-1----:R-:W-:Y:S02]  /*184e0*/  MOV R21, 0x40000040 ;  /* 0x4000004000157802 */ /* 0x002fe40000000f00 */
        /* <DEDUP_REMOVED lines=9> */
[----:B------:R-:W-:Y:S02]  /*18580*/  VIADD R20, R4, 0x4 ;  /* 0x0000000404147836 */ /* 0x000fe40000000000 */
[----:B------:R-:W-:Y:S01]  /*18590*/  IMAD.MOV.U32 R21, RZ, RZ, 0x40000040 ;  /* 0x40000040ff157424 */ /* 0x000fe200078e00ff */
[----:B------:R-:W-:-:S02]  /*185a0*/  WARPGROUP.DEPBAR.LE gsb0, 0x0 ;  /* 0x00008000000079c5 */ /* 0x000fc40000010000 */
[----:B------:R-:W-:-:S07]  /*185b0*/  WARPGROUP.ARRIVE ;  /* 0x00000000000079c5 */ /* 0x000fce0000000000 */
        /* <DEDUP_REMOVED lines=16> */
[----:B------:R-:W-:Y:S01]  /*186c0*/  IMAD.MOV.U32 R21, RZ, RZ, 0x40000040 ;  /* 0x40000040ff157424 */ /* 0x000fe200078e00ff */
[----:B------:R-:W-:Y:S01]  /*186d0*/  IADD3 R20, R4, 0x300, RZ ;  /* 0x0000030004147810 */ /* 0x000fe20007ffe0ff */
[----:B------:R-:W-:-:S02]  /*186e0*/  WARPGROUP.DEPBAR.LE gsb0, 0x0 ;  /* 0x00008000000079c5 */ /* 0x000fc40000010000 */
[----:B------:R-:W-:-:S08]  /*186f0*/  WARPGROUP.ARRIVE ;  /* 0x00000000000079c5 */ /* 0x000fd00000000000 */
[----:B------:R-:W-:Y:S01]  /*18700*/  HGMMA.64x96x16.F32 R120, gdesc[UR4], R120, gsb0 ;  /* 0x01600000047879f0 */ /* 0x000fe20008000878 */
[----:B------:R-:W-:Y:S02]  /*18710*/  R2UR UR6, R20 ;  /* 0x00000000140672ca */ /* 0x000fe400000e0000 */
[----:B------:R-:W-:Y:S02]  /*18720*/  R2UR UR7, R21 ;  /* 0x00000000150772ca */ /* 0x000fe400000e0000 */
[----:B--2---:R-:W-:Y:S02]  /*18730*/  R2UR UR4, R10 ;  /* 0x000000000a0472ca */ /* 0x004fe400000e0000 */
        /* <DEDUP_REMOVED lines=12> */
[----:B------:R-:W-:Y:S01]  /*18800*/  MOV R21, 0x40000040 ;  /* 0x4000004000157802 */ /* 0x000fe20000000f00 */
[----:B------:R0:W5:Y:S01]  /*18810*/  LDL.LU.64 R8, [R1+0x48] ;  /* 0x0000480001087983 */ /* 0x0001620000300a00 */
        /* <DEDUP_REMOVED lines=44> */
[----:B------:R-:W-:Y:S01]  /*18ae0*/  VIADD R4, R4, 0x606 ;  /* 0x0000060604047836 */ /* 0x000fe20000000000 */
[----:B------:R-:W-:Y:S01]  /*18af0*/  MOV R5, 0x40000040 ;  /* 0x4000004000057802 */ /* 0x000fe20000000f00 */
        /* <DEDUP_REMOVED lines=109> */
.L_x_4411:
[----:B------:R-:W-:Y:S01]  /*191d0*/  SHF.L.U32 R0, R12, 0x1f, RZ ;  /* 0x0000001f0c007819 */ /* 0x000fe200000006ff */
[----:B------:R-:W-:-:S04]  /*191e0*/  IMAD R200, R13, 0x8, R17 ;  /* 0x000000080dc87824 */ /* 0x000fc800078e0211 */
[----:B------:R0:W1:Y:S01]  /*191f0*/  SYNCS.PHASECHK.TRANS64.TRYWAIT P2, [R200+URZ+0x30850], R0 ;  /* 0x03085000c80075a7 */ /* 0x000062000804017f */
[----:B------:R-:W-:Y:S05]  /*19200*/  @!P0 BRA `(.L_x_4412) ;  /* 0x0000000000048947 */ /* 0x000fea0003800000 */
[----:B------:R-:W-:Y:S01]  /*19210*/  BPT.TRAP 0x1 ;  /* 0x000000040000795c */ /* 0x000fe20000300000 */
.L_x_4412:
[----:B------:R-:W-:Y:S04]  /*19220*/  BSSY B2, `(.L_x_4413) ;  /* 0x0000004000027945 */ /* 0x000fe80003800000 */
[----:B-1----:R-:W-:Y:S05]  /*19230*/  @P2 BRA `(.L_x_4414) ;  /* 0x0000000000082947 */ /* 0x002fea0003800000 */
[----:B------:R-:W1:Y:S02]  /*19240*/  SYNCS.PHASECHK.TRANS64.TRYWAIT P2, [R200+URZ+0x30850], R0 ;  /* 0x03085000c80075a7 */ /* 0x000e64000804017f */
[----:B-1----:R-:W-:Y:S05]  /*19250*/  @!P2 BRA `(.L_x_4415) ;  /* 0x000000f4005ca947 */ /* 0x002fea0003800000 */
.L_x_4414:
[----:B------:R-:W-:Y:S05]  /*19260*/  BSYNC B2 ;  /* 0x0000000000027941 */ /* 0x000fea0003800000 */
.L_x_4413:
[----:B01----:R-:W-:Y:S01]  /*19270*/  VIADD R0, R17, 0x400 ;  /* 0x0000040011007836 */ /* 0x003fe20000000000 */
[----:B------:R-:W-:Y:S01]  /*19280*/  WARPGROUP.ARRIVE ;  /* 0x00000000000079c5 */ /* 0x000fe20000000000 */
[----:B------:R-:W-:Y:S01]  /*19290*/  MOV R3, 0x40000040 ;  /* 0x4000004000037802 */ /* 0x000fe20000000f00 */
[----:B------:R-:W-:Y:S01]  /*192a0*/  IMAD.MOV.U32 R21, RZ, RZ, 0x40000040 ;  /* 0x40000040ff157424 */ /* 0x000fe200078e00ff */
[C---:B-----5:R-:W-:Y:S01]  /*192b0*/  ISETP.GT.AND P2, PT, R9.reuse, R15, PT ;  /* 0x0000000f0900720c */ /* 0x060fe20003f44270 */
[----:B------:R-:W-:Y:S01]  /*192c0*/  @!P1 VIADD R200, R200, 0x30860 ;  /* 0x00030860c8c89836 */ /* 0x000fe20000000000 */
[----:B------:R-:W-:Y:S01]  /*192d0*/  SHF.R.U32.HI R0, RZ, 0x4, R0 ;  /* 0x00000004ff007819 */ /* 0x000fe20000011600 */
[----:B------:R-:W-:-:S03]  /*192e0*/  VIADD R9, R9, 0xffffffff ;  /* 0xffffffff09097836 */ /* 0x000fc60000000000 */
[----:B------:R-:W-:Y:S02]  /*192f0*/  LOP3.LUT R0, R0, 0x3fff, RZ, 0xc0, !PT ;  /* 0x00003fff00007812 */ /* 0x000fe400078ec0ff */
[----:B------:R-:W-:Y:S02]  /*19300*/  @!P1 PRMT R200, RZ, 0x654, R200 ;  /* 0x00000654ffc89816 */ /* 0x000fe400000000c8 */
[----:B------:R-:W-:-:S05]  /*19310*/  LOP3.LUT R0, R0, 0x3000000, RZ, 0xfc, !PT ;  /* 0x0300000000007812 */ /* 0x000fca00078efcff */
[----:B------:R-:W-:Y:S01]  /*19320*/  IMAD R12, R13, 0x900, R0 ;  /* 0x000009000d0c7824 */ /* 0x000fe200078e0200 */
[----:B------:R-:W-:Y:S01]  /*19330*/  FMNMX.FTZ R0, R120, R8, !PT ;  /* 0x0000000878007209 */ /* 0x000fe20007810000 */
[----:B------:R-:W-:Y:S02]  /*19340*/  IMAD.MOV.U32 R13, RZ, RZ, 0x40000040 ;  /* 0x40000040ff0d7424 */ /* 0x000fe400078e00ff */
[C---:B------:R-:W-:Y:S01]  /*19350*/  VIADD R2, R12.reuse, 0x80 ;  /* 0x000000800c027836 */ /* 0x040fe20000000000 */
[----:B------:R-:W-:Y:S02]  /*19360*/  R2UR UR6, R12 ;  /* 0x000000000c0672ca */ /* 0x000fe400000e0000 */
[----:B------:R-:W-:-:S13]  /*19370*/  R2UR UR7, R13 ;  /* 0x000000000d0772ca */ /* 0x000fda00000e0000 */
        /* <DEDUP_REMOVED lines=10> */
[----:B------:R-:W-:Y:S02]  /*19420*/  R2UR UR7, R3 ;  /* 0x00000000030772ca */ /* 0x000fe400000e0000 */
        /* <DEDUP_REMOVED lines=22> */
[----:B------:R-:W-:-:S03]  /*19590*/  IMAD.MOV.U32 R3, RZ, RZ, 0x40000040 ;  /* 0x40000040ff037424 */ /* 0x000fc600078e00ff */
[----:B------:R-:W-:Y:S02]  /*195a0*/  FMNMX.FTZ R4, R165, R0, !PT ;  /* 0x00000000a5047209 */ /* 0x000fe40007810000 */
[----:B------:R-:W-:-:S03]  /*195b0*/  MOV R0, UR42 ;  /* 0x0000002a00007c02 */ /* 0x000fc60008000f00 */
        /* <DEDUP_REMOVED lines=10> */
[----:B0-----:R-:W-:Y:S01]  /*19660*/  FMNMX.FTZ R5, R20, R5, !PT ;  /* 0x0000000514057209 */ /* 0x001fe20007810000 */
[C---:B------:R-:W-:Y:S01]  /*19670*/  VIADD R20, R12.reuse, 0x200 ;  /* 0x000002000c147836 */ /* 0x040fe20000000000 */
[----:B------:R-:W-:Y:S01]  /*19680*/  FMNMX.FTZ R13, R135, R4, !PT ;  /* 0x00000004870d7209 */ /* 0x000fe20007810000 */
[----:B------:R-:W-:-:S03]  /*19690*/  VIADD R12, R12, 0x280 ;  /* 0x000002800c0c7836 */ /* 0x000fc60000000000 */
        /* <DEDUP_REMOVED lines=18> */
[----:B------:R-:W-:Y:S02]  /*197c0*/  R2UR UR6, R2 ;  /* 0x00000000020672ca */ /* 0x000fe400000e0000 */
[----:B------:R-:W-:Y:S01]  /*197d0*/  R2UR UR7, R3 ;  /* 0x00000000030772ca */ /* 0x000fe200000e0000 */
[----:B------:R-:W-:Y:S01]  /*197e0*/  FADD.FTZ R3, -R5, R8 ;  /* 0x0000000805037221 */ /* 0x000fe20000010100 */
[----:B------:R-:W-:-:S03]  /*197f0*/  FMNMX.FTZ R4, R167, R4, !PT ;  /* 0x00000004a7047209 */ /* 0x000fc60007810000 */
[-C--:B------:R-:W-:Y:S01]  /*19800*/  FMUL.FTZ R2, R3, R0.reuse ;  /* 0x0000000003027220 */ /* 0x080fe20000410000 */
[-C--:B------:R-:W-:Y:S01]  /*19810*/  FMUL.FTZ R3, R5, R0.reuse ;  /* 0x0000000005037220 */ /* 0x080fe20000410000 */
[----:B------:R-:W0:Y:S03]  /*19820*/  SHFL.BFLY PT, R13, R4, 0x2, 0x1f ;  /* 0x0c401f00040d7f89 */ /* 0x000e2600000e0000 */
        /* <DEDUP_REMOVED lines=16> */
[----:B0-----:R-:W-:-:S07]  /*19930*/  FMNMX.FTZ R13, R4, R13, !PT ;  /* 0x0000000d040d7209 */ /* 0x001fce0007810000 */
[----:B------:R-:W0:Y:S01]  /*19940*/  MUFU.EX2 R188, R188 ;  /* 0x000000bc00bc7308 */ /* 0x000e220000000800 */
[----:B------:R-:W1:Y:S07]  /*19950*/  SHFL.BFLY PT, R4, R13, 0x1, 0x1f ;  /* 0x0c201f000d047f89 */ /* 0x000e6e00000e0000 */
[----:B------:R-:W2:Y:S08]  /*19960*/  MUFU.EX2 R120, R120 ;  /* 0x0000007800787308 */ /* 0x000eb00000000800 */
[----:B------:R-:W3:Y:S01]  /*19970*/  MUFU.EX2 R190, R190 ;  /* 0x000000be00be7308 */ /* 0x000ee20000000800 */
[----:B0-----:R-:W-:-:S07]  /*19980*/  FFMA.FTZ R7, R2, R7, R188 ;  /* 0x0000000702077223 */ /* 0x001fce00000100bc */
[----:B------:R-:W0:Y:S01]  /*19990*/  MUFU.EX2 R124, R124 ;  /* 0x0000007c007c7308 */ /* 0x000e220000000800 */
[C---:B--2---:R-:W-:Y:S01]  /*199a0*/  FADD.FTZ R7, R120.reuse, R7 ;  /* 0x0000000778077221 */ /* 0x044fe20000010000 */
[----:B------:R-:W-:Y:S02]  /*199b0*/  F2FP.F16.F32.PACK_AB R188, R120, R188 ;  /* 0x000000bc78bc723e */ /* 0x000fe400000000ff */
[----:B-1----:R-:W-:Y:S01]  /*199c0*/  FMNMX.FTZ R4, R13, R4, !PT ;  /* 0x000000040d047209 */ /* 0x002fe20007810000 */
[----:B------:R-:W-:-:S03]  /*199d0*/  IMAD.MOV.U32 R13, RZ, RZ, 0x40000040 ;  /* 0x40000040ff0d7424 */ /* 0x000fc600078e00ff */
[----:B------:R-:W1:Y:S01]  /*199e0*/  MUFU.EX2 R184, R184 ;  /* 0x000000b800b87308 */ /* 0x000e620000000800 */
[----:B---3--:R-:W-:-:S07]  /*199f0*/  FADD.FTZ R7, R190, R7 ;  /* 0x00000007be077221 */ /* 0x008fce0000010000 */
[----:B------:R-:W2:Y:S01]  /*19a00*/  MUFU.EX2 R121, R121 ;  /* 0x0000007900797308 */ /* 0x000ea20000000800 */
[C---:B0-----:R-:W-:Y:S01]  /*19a10*/  FADD.FTZ R7, R124.reuse, R7 ;  /* 0x000000077c077221 */ /* 0x041fe20000010000 */
[----:B------:R-:W-:-:S06]  /*19a20*/  F2FP.F16.F32.PACK_AB R190, R124, R190 ;  /* 0x000000be7cbe723e */ /* 0x000fcc00000000ff */
        /* <DEDUP_REMOVED lines=11> */
[-C--:B------:R-:W-:Y:S01]  /*19ae0*/  FFMA.FTZ R136, R141, R0.reuse, -R3 ;  /* 0x000000008d887223 */ /* 0x080fe20000010803 */
[-C--:B------:R-:W-:Y:S02]  /*19af0*/  FMUL.FTZ R141, R4, R0.reuse ;  /* 0x00000000048d7220 */ /* 0x080fe40000410000 */
[----:B------:R-:W-:Y:S01]  /*19b00*/  HGMMA.64x192x16.F32 R24, R176, gdesc[UR4].tnspB, R24, gsb0 ;  /* 0x42e00004b0187df0 */ /* 0x000fe20008000818 */
[----:B------:R-:W-:Y:S01]  /*19b10*/  R2UR UR6, R20 ;  /* 0x00000000140672ca */ /* 0x000fe200000e0000 */
[-C--:B------:R-:W-:Y:S01]  /*19b20*/  FFMA.FTZ R122, R122, R0.reuse, -R141 ;  /* 0x000000007a7a7223 */ /* 0x080fe2000001088d */
[----:B------:R-:W-:Y:S01]  /*19b30*/  R2UR UR7, R21 ;  /* 0x00000000150772ca */ /* 0x000fe200000e0000 */
[----:B------:R0:W-:Y:S01]  /*19b40*/  MUFU.EX2 R20, R137 ;  /* 0x0000008900147308 */ /* 0x0001e20000000800 */
[-C--:B------:R-:W-:Y:S01]  /*19b50*/  FFMA.FTZ R21, R160, R0.reuse, -R3 ;  /* 0x00000000a0157223 */ /* 0x080fe20000010803 */
[-CC-:B------:R-:W-:Y:S01]  /*19b60*/  FFMA.FTZ R189, R123, R0.reuse, -R141.reuse ;  /* 0x000000007bbd7223 */ /* 0x180fe2000001088d */
[-CC-:B------:R-:W-:Y:S01]  /*19b70*/  FFMA.FTZ R191, R126, R0.reuse, -R141.reuse ;  /* 0x000000007ebf7223 */ /* 0x180fe2000001088d */
[-CC-:B------:R-:W-:Y:S01]  /*19b80*/  FFMA.FTZ R140, R127, R0.reuse, -R141.reuse ;  /* 0x000000007f8c7223 */ /* 0x180fe2000001088d */
[-CC-:B------:R-:W-:Y:S01]  /*19b90*/  FFMA.FTZ R185, R130, R0.reuse, -R141.reuse ;  /* 0x0000000082b97223 */ /* 0x180fe2000001088d */
[-CC-:B------:R-:W-:Y:S01]  /*19ba0*/  FFMA.FTZ R126, R131, R0.reuse, -R141.reuse ;  /* 0x00000000837e7223 */ /* 0x180fe2000001088d */
[-C--:B------:R-:W-:Y:S01]  /*19bb0*/  FFMA.FTZ R187, R134, R0.reuse, -R141 ;  /* 0x0000000086bb7223 */ /* 0x080fe2000001088d */
[----:B------:R-:W-:Y:S01]  /*19bc0*/  MUFU.EX2 R122, R122 ;  /* 0x0000007a007a7308 */ /* 0x000fe20000000800 */
[-C--:B0-----:R-:W-:Y:S01]  /*19bd0*/  FFMA.FTZ R137, R164, R0.reuse, -R3 ;  /* 0x00000000a4897223 */ /* 0x081fe20000010803 */
        /* <DEDUP_REMOVED lines=8> */
[----:B------:R-:W-:-:S06]  /*19c60*/  FFMA.FTZ R166, R166, R0, -R141 ;  /* 0x00000000a6a67223 */ /* 0x000fcc000001088d */
        /* <DEDUP_REMOVED lines=21> */
[----:B-1----:R-:W-:Y:S01]  /*19dc0*/  FADD.FTZ R144, R184, R7 ;  /* 0x00000007b8907221 */ /* 0x002fe20000010000 */
[-CC-:B------:R-:W-:Y:S01]  /*19dd0*/  FFMA.FTZ R177, R146, R0.reuse, -R141.reuse ;  /* 0x0000000092b17223 */ /* 0x180fe2000001088d */
[-CC-:B------:R-:W-:Y:S01]  /*19de0*/  FFMA.FTZ R179, R150, R0.reuse, -R141.reuse ;  /* 0x0000000096b37223 */ /* 0x180fe2000001088d */
[----:B------:R-:W-:Y:S01]  /*19df0*/  HGMMA.64x192x16.F32 R24, R172, gdesc[UR4].tnspB, R24, gsb0 ;  /* 0x42e00004ac187df0 */ /* 0x000fe20008000818 */
[----:B------:R-:W-:Y:S01]  /*19e00*/  R2UR UR6, R12 ;  /* 0x000000000c0672ca */ /* 0x000fe200000e0000 */
[-CC-:B------:R-:W-:Y:S01]  /*19e10*/  FFMA.FTZ R12, R139, R0.reuse, -R141.reuse ;  /* 0x000000008b0c7223 */ /* 0x180fe2000001088d */
[----:B------:R-:W-:Y:S01]  /*19e20*/  R2UR UR7, R13 ;  /* 0x000000000d0772ca */ /* 0x000fe200000e0000 */
[----:B------:R-:W-:Y:S01]  /*19e30*/  MUFU.EX2 R176, R176 ;  /* 0x000000b000b07308 */ /* 0x000fe20000000800 */
[----:B------:R-:W-:Y:S01]  /*19e40*/  @!P1 LEA R13, R14, R17, 0x3 ;  /* 0x000000110e0d9211 */ /* 0x000fe200078e18ff */
[----:B------:R-:W-:Y:S01]  /*19e50*/  FFMA.FTZ R14, R147, R0, -R141 ;  /* 0x00000000930e7223 */ /* 0x000fe2000001088d */
[----:B--2---:R-:W-:-:S03]  /*19e60*/  F2FP.F16.F32.PACK_AB R184, R121, R184 ;  /* 0x000000b879b8723e */ /* 0x004fc600000000ff */
[----:B------:R-:W-:Y:S02]  /*19e70*/  @!P1 VIADD R13, R13, 0x30840 ;  /* 0x000308400d0d9836 */ /* 0x000fe40000000000 */
[----:B------:R-:W-:Y:S03]  /*19e80*/  MUFU.EX2 R12, R12 ;  /* 0x0000000c000c7308 */ /* 0x000fe60000000800 */
[----:B------:R-:W-:-:S05]  /*19e90*/  @!P1 PRMT R13, RZ, 0x654, R13 ;  /* 0x00000654ff0d9816 */ /* 0x000fca000000000d */
        /* <DEDUP_REMOVED lines=8> */
[----:B------:R-:W-:Y:S01]  /*19f20*/  FADD.FTZ R3, -R4, R11 ;  /* 0x0000000b04037221 */ /* 0x000fe20000010100 */
[-CC-:B------:R-:W-:Y:S01]  /*19f30*/  FFMA.FTZ R173, R154, R0.reuse, -R141.reuse ;  /* 0x000000009aad7223 */ /* 0x180fe2000001088d */
[-C--:B------:R-:W-:Y:S01]  /*19f40*/  FFMA.FTZ R175, R158, R0.reuse, -R141 ;  /* 0x000000009eaf7223 */ /* 0x080fe2000001088d */
[----:B------:R-:W-:Y:S01]  /*19f50*/  HGMMA.64x192x16.F32 R24, R168, gdesc[UR4].tnspB, R24, gsb0 ;  /* 0x42e00004a8187df0 */ /* 0x000fe20008000818 */
[----:B------:R-:W-:Y:S01]  /*19f60*/  FMUL.FTZ R3, R3, R0 ;  /* 0x0000000003037220 */ /* 0x000fe20000410000 */
[----:B------:R-:W-:Y:S08]  /*19f70*/  MUFU.EX2 R172, R172 ;  /* 0x000000ac00ac7308 */ /* 0x000ff00000000800 */
[----:B------:R-:W0:Y:S08]  /*19f80*/  MUFU.EX2 R3, R3 ;  /* 0x0000000300037308 */ /* 0x000e300000000800 */
[----:B------:R-:W-:Y:S08]  /*19f90*/  MUFU.EX2 R173, R173 ;  /* 0x000000ad00ad7308 */ /* 0x000ff00000000800 */
[----:B------:R-:W-:Y:S01]  /*19fa0*/  MUFU.EX2 R174, R174 ;  /* 0x000000ae00ae7308 */ /* 0x000fe20000000800 */
[----:B0-----:R-:W-:-:S04]  /*19fb0*/  FFMA.FTZ R6, R3, R6, R122 ;  /* 0x0000000603067223 */ /* 0x001fc8000001007a */
[----:B------:R-:W-:Y:S01]  /*19fc0*/  FADD.FTZ R138, R189, R6 ;  /* 0x00000006bd8a7221 */ /* 0x000fe20000010000 */
[----:B------:R-:W-:Y:S01]  /*19fd0*/  FFMA.FTZ R6, R151, R0, -R141 ;  /* 0x0000000097067223 */ /* 0x000fe2000001088d */
[----:B------:R-:W-:Y:S01]  /*19fe0*/  F2FP.F16.F32.PACK_AB R189, R189, R122 ;  /* 0x0000007abdbd723e */ /* 0x000fe200000000ff */
[----:B------:R-:W-:Y:S08]  /*19ff0*/  MUFU.EX2 R175, R175 ;  /* 0x000000af00af7308 */ /* 0x000ff00000000800 */
[----:B------:R-:W-:Y:S08]  /*1a000*/  MUFU.EX2 R6, R6 ;  /* 0x0000000600067308 */ /* 0x000ff00000000800 */
[----:B------:R-:W0:Y:S01]  /*1a010*/  MUFU.EX2 R11, R165 ;  /* 0x000000a5000b7308 */ /* 0x000e220000000800 */
[----:B------:R-:W-:-:S02]  /*1a020*/  WARPGROUP.DEPBAR.LE gsb0, 0x0 ;  /* 0x00008000000079c5 */ /* 0x000fc40000010000 */
[----:B------:R1:W-:Y:S01]  /*1a030*/  @!P1 SYNCS.ARRIVE.TRANS64.RED.A1T0 RZ, [R13+URZ], RZ ;  /* 0x000000ff0dff99a7 */ /* 0x0003e2000810043f */
[----:B0-----:R-:W-:Y:S02]  /*1a040*/  F2FP.F16.F32.PACK_AB R170, R11, R137 ;  /* 0x000000890baa723e */ /* 0x001fe400000000ff */
[----:B------:R-:W-:Y:S02]  /*1a050*/  F2FP.F16.F32.PACK_AB R168, R133, R21 ;  /* 0x0000001585a8723e */ /* 0x000fe400000000ff */
[----:B------:R-:W-:Y:S01]  /*1a060*/  F2FP.F16.F32.PACK_AB R169, R163, R162 ;  /* 0x000000a2a3a9723e */ /* 0x000fe200000000ff */
[----:B-1----:R-:W-:Y:S01]  /*1a070*/  FADD.FTZ R13, R191, R138 ;  /* 0x0000008abf0d7221 */ /* 0x002fe20000010000 */
[-CC-:B------:R-:W-:Y:S01]  /*1a080*/  FFMA.FTZ R138, R155, R0.reuse, -R141.reuse ;  /* 0x000000009b8a7223 */ /* 0x180fe2000001088d */
[----:B------:R-:W-:Y:S01]  /*1a090*/  FFMA.FTZ R141, R167, R0, -R141 ;  /* 0x00000000a78d7223 */ /* 0x000fe2000001088d */
[----:B------:R0:W-:Y:S01]  /*1a0a0*/  @!P1 SYNCS.ARRIVE.TRANS64.RED.A1T0 RZ, [R200+URZ], RZ ;  /* 0x000000ffc8ff99a7 */ /* 0x0001e2000810043f */
[C---:B------:R-:W-:Y:S01]  /*1a0b0*/  FADD.FTZ R142, R140.reuse, R13 ;  /* 0x0000000d8c8e7221 */ /* 0x040fe20000010000 */
        /* <DEDUP_REMOVED lines=8> */
[----:B------:R-:W-:Y:S01]  /*1a140*/  F2FP.F16.F32.PACK_AB R185, R126, R185 ;  /* 0x000000b97eb9723e */ /* 0x000fe200000000ff */
[----:B------:R-:W2:Y:S01]  /*1a150*/  MUFU.EX2 R141, R141 ;  /* 0x0000008d008d7308 */ /* 0x000ea20000000800 */
        /* <DEDUP_REMOVED lines=14> */
[----:B------:R-:W3:Y:S01]  /*1a240*/  MUFU.EX2 R120, R159 ;  /* 0x0000009f00787308 */ /* 0x000ee20000000800 */
        /* <DEDUP_REMOVED lines=15> */
[----:B------:R-:W-:Y:S01]  /*1a340*/  F2FP.F16.F32.PACK_AB R172, R129, R172 ;  /* 0x000000ac81ac723e */ /* 0x000fe200000000ff */
[----:B------:R-:W-:Y:S02]  /*1a350*/  IMAD.MOV.U32 R12, RZ, RZ, R194 ;  /* 0x000000ffff0c7224 */ /* 0x000fe400078e00c2 */
[----:B------:R-:W-:Y:S01]  /*1a360*/  FADD.FTZ R7, R173, R8 ;  /* 0x00000008ad077221 */ /* 0x000fe20000010000 */
[----:B------:R-:W-:Y:S01]  /*1a370*/  FADD.FTZ R13, R174, R13 ;  /* 0x0000000dae0d7221 */ /* 0x000fe20000010000 */
[C---:B-1----:R-:W-:Y:S02]  /*1a380*/  F2FP.F16.F32.PACK_AB R173, R138.reuse, R173 ;  /* 0x000000ad8aad723e */ /* 0x042fe400000000ff */
[----:B------:R-:W-:Y:S01]  /*1a390*/  FADD.FTZ R8, R138, R7 ;  /* 0x000000078a087221 */ /* 0x000fe20000010000 */
[----:B------:R-:W-:-:S02]  /*1a3a0*/  F2FP.F16.F32.PACK_AB R174, R132, R174 ;  /* 0x000000ae84ae723e */ /* 0x000fc400000000ff */
[----:B--2---:R-:W-:Y:S01]  /*1a3b0*/  F2FP.F16.F32.PACK_AB R171, R141, R166 ;  /* 0x000000a68dab723e */ /* 0x004fe200000000ff */
[----:B------:R-:W-:Y:S01]  /*1a3c0*/  FADD.FTZ R7, R175, R8 ;  /* 0x00000008af077221 */ /* 0x000fe20000010000 */
[----:B------:R-:W-:Y:S01]  /*1a3d0*/  FADD.FTZ R8, R132, R13 ;  /* 0x0000000d84087221 */ /* 0x000fe20000010000 */
[C---:B---3--:R-:W-:Y:S02]  /*1a3e0*/  F2FP.F16.F32.PACK_AB R175, R120.reuse, R175 ;  /* 0x000000af78af723e */ /* 0x048fe400000000ff */
[----:B------:R-:W-:Y:S01]  /*1a3f0*/  FADD.FTZ R7, R120, R7 ;  /* 0x0000000778077221 */ /* 0x000fe20000010000 */
[----:B------:R-:W-:Y:S01]  /*1a400*/  FADD.FTZ R8, R21, R8 ;  /* 0x0000000815087221 */ /* 0x000fe20000010000 */
[----:B------:R-:W-:Y:S02]  /*1a410*/  MOV R13, R23 ;  /* 0x00000017000d7202 */ /* 0x000fe40000000f00 */
[----:B------:R-:W-:Y:S01]  /*1a420*/  FADD.FTZ R7, R162, R7 ;  /* 0x00000007a2077221 */ /* 0x000fe20000010000 */
[----:B------:R-:W-:-:S03]  /*1a430*/  FADD.FTZ R8, R133, R8 ;  /* 0x0000000885087221 */ /* 0x000fc60000010000 */
[----:B------:R-:W-:Y:S01]  /*1a440*/  FADD.FTZ R7, R163, R7 ;  /* 0x00000007a3077221 */ /* 0x000fe20000010000 */
[----:B------:R-:W-:-:S03]  /*1a450*/  FADD.FTZ R8, R137, R8 ;  /* 0x0000000889087221 */ /* 0x000fc60000010000 */
[----:B------:R-:W-:Y:S01]  /*1a460*/  FADD.FTZ R6, R166, R7 ;  /* 0x00000007a6067221 */ /* 0x000fe20000010000 */
[----:B------:R-:W-:Y:S01]  /*1a470*/  FADD.FTZ R7, R11, R8 ;  /* 0x000000080b077221 */ /* 0x000fe20000010000 */
[----:B------:R-:W-:Y:S02]  /*1a480*/  IMAD.MOV.U32 R11, RZ, RZ, R4 ;  /* 0x000000ffff0b7224 */ /* 0x000fe400078e0004 */
[----:B------:R-:W-:Y:S01]  /*1a490*/  FADD.FTZ R6, R141, R6 ;  /* 0x000000068d067221 */ /* 0x000fe20000010000 */
[----:B------:R-:W-:Y:S01]  /*1a4a0*/  IMAD.MOV.U32 R8, RZ, RZ, R5 ;  /* 0x000000ffff087224 */ /* 0x000fe200078e0005 */
[----:B0-----:R-:W-:Y:S06]  /*1a4b0*/  @P2 BRA `(.L_x_4416) ;  /* 0xffffffdc00902947 */ /* 0x001fec000383ffff */
[----:B------:R-:W-:Y:S05]  /*1a4c0*/  BSYNC B1 ;  /* 0x0000000000017941 */ /* 0x000fea0003800000 */
.L_x_4405:
[----:B------:R-:W-:Y:S05]  /*1a4d0*/  BSYNC B0 ;  /* 0x0000000000007941 */ /* 0x000fea0003800000 */
.L_x_4404:
[----:B------:R-:W-:Y:S01]  /*1a4e0*/  ISETP.GE.AND P2, PT, R9, R212, PT ;  /* 0x000000d40900720c */ /* 0x000fe20003f46270 */
[----:B------:R-:W-:-:S12]  /*1a4f0*/  BSSY B0, `(.L_x_4417) ;  /* 0x000034c000007945 */ /* 0x000fd80003800000 */
[----:B------:R-:W-:Y:S05]  /*1a500*/  @!P2 BRA `(.L_x_4418) ;  /* 0x000000340028a947 */ /* 0x000fea0003800000 */
[----:B------:R-:W-:Y:S02]  /*1a510*/  IMAD R20, R201, 0x80, R216 ;  /* 0x00000080c9147824 */ /* 0x000fe400078e02d8 */
[----:B------:R-:W-:Y:S02]  /*1a520*/  IMAD.MOV.U32 R8, RZ, RZ, R4 ;  /* 0x000000ffff087224 */ /* 0x000fe400078e0004 */
[----:B------:R-:W-:Y:S01]  /*1a530*/  IMAD.MOV.U32 R11, RZ, RZ, R5 ;  /* 0x000000ffff0b7224 */ /* 0x000fe200078e0005 */
[----:B------:R-:W-:Y:S01]  /*1a540*/  IADD3 R20, R20, 0x8, RZ ;  /* 0x0000000814147810 */ /* 0x000fe20007ffe0ff */
[----:B------:R-:W-:Y:S02]  /*1a550*/  IMAD.MOV.U32 R12, RZ, RZ, R194 ;  /* 0x000000ffff0c7224 */ /* 0x000fe400078e00c2 */
[----:B------:R-:W-:Y:S01]  /*1a560*/  IMAD.MOV.U32 R13, RZ, RZ, R23 ;  /* 0x000000ffff0d7224 */ /* 0x000fe200078e0017 */
[----:B------:R-:W-:-:S07]  /*1a570*/  IADD3 R20, R20, R196, -R197 ;  /* 0x000000c414147210 */ /* 0x000fce0007ffe8c5 */
.L_x_4437:
[----:B------:R-:W-:-:S05]  /*1a580*/  VIADD R0, R13, 0x1 ;  /* 0x000000010d007836 */ /* 0x000fca0000000000 */
[----:B------:R-:W-:-:S04]  /*1a590*/  ISETP.NE.AND P2, PT, R0, 0x2, PT ;  /* 0x000000020000780c */ /* 0x000fc80003f45270 */
[----:B------:R-:W-:Y:S02]  /*1a5a0*/  SEL R5, RZ, 0x1, P2 ;  /* 0x00000001ff057807 */ /* 0x000fe40001000000 */
[----:B------:R-:W-:Y:S02]  /*1a5b0*/  SEL R23, R0, RZ, P2 ;  /* 0x000000ff00177207 */ /* 0x000fe40001000000 */
[----:B------:R-:W-:Y:S01]  /*1a5c0*/  LOP3.LUT R194, R12, R5, RZ, 0x3c, !PT ;  /* 0x000000050cc27212 */ /* 0x000fe200078e3cff */
[----:B------:R-:W-:Y:S06]  /*1a5d0*/  @!P0 BRA `(.L_x_4419) ;  /* 0x0000000000048947 */ /* 0x000fec0003800000 */
[----:B------:R-:W-:Y:S01]  /*1a5e0*/  BPT.TRAP 0x1 ;  /* 0x000000040000795c */ /* 0x000fe20000300000 */
.L_x_4419:
[----:B------:R-:W-:Y:S02]  /*1a5f0*/  LEA R0, R23, R17, 0x3 ;  /* 0x0000001117007211 */ /* 0x000fe400078e18ff */
[----:B------:R-:W-:-:S04]  /*1a600*/  SHF.L.U32 R15, R194, 0x1f, RZ ;  /* 0x0000001fc20f7819 */ /* 0x000fc800000006ff */
[----:B------:R0:W1:Y:S01]  /*1a610*/  SYNCS.PHASECHK.TRANS64.TRYWAIT P2, [R0+URZ+0x30830], R15 ;  /* 0x0308300f000075a7 */ /* 0x000062000804017f */
[----:B------:R-:W-:Y:S05]  /*1a620*/  @!P0 BRA `(.L_x_4420) ;  /* 0x0000000000048947 */ /* 0x000fea0003800000 */
[----:B------:R-:W-:Y:S01]  /*1a630*/  BPT.TRAP 0x1 ;  /* 0x000000040000795c */ /* 0x000fe20000300000 */
.L_x_4420:
[----:B------:R-:W-:Y:S01]  /*1a640*/  BSSY B1, `(.L_x_4421) ;  /* 0x0000006000017945 */ /* 0x000fe20003800000 */
[----:B------:R-:W-:Y:S02]  /*1a650*/  IMAD R4, R23, 0x900, R10 ;  /* 0x0000090017047824 */ /* 0x000fe400078e020a */
[----:B------:R-:W-:Y:S01]  /*1a660*/  IMAD.MOV.U32 R5, RZ, RZ, 0x40000040 ;  /* 0x40000040ff057424 */ /* 0x000fe200078e00ff */
[----:B-1----:R-:W-:Y:S06]  /*1a670*/  @P2 BRA `(.L_x_4422) ;  /* 0x0000000000082947 */ /* 0x002fec0003800000 */
[----:B------:R-:W1:Y:S02]  /*1a680*/  SYNCS.PHASECHK.TRANS64.TRYWAIT P2, [R0+URZ+0x30830], R15 ;  /* 0x0308300f000075a7 */ /* 0x000e64000804017f */
[----:B-1----:R-:W-:Y:S05]  /*1a690*/  @!P2 BRA `(.L_x_4423) ;  /* 0x000000e00060a947 */ /* 0x002fea0003800000 */
.L_x_4422:
[----:B------:R-:W-:Y:S05]  /*1a6a0*/  BSYNC B1 ;  /* 0x0000000000017941 */ /* 0x000fea0003800000 */
.L_x_4421:
        /* <DEDUP_REMOVED lines=10> */
[----:B-1----:R-:W-:Y:S01]  /*1a750*/  IMAD.MOV.U32 R15, RZ, RZ, 0x40000040 ;  /* 0x40000040ff0f7424 */ /* 0x002fe200078e00ff */
        /* <DEDUP_REMOVED lines=9> */
[----:B------:R-:W-:Y:S01]  /*1a7f0*/  VIADD R14, R4, 0x4 ;  /* 0x00000004040e7836 */ /* 0x000fe20000000000 */
[----:B------:R-:W-:Y:S01]  /*1a800*/  MOV R15, 0x40000040 ;  /* 0x40000040000f7802 */ /* 0x000fe20000000f00 */
        /* <DEDUP_REMOVED lines=195> */
.L_x_4424:
[----:B------:R-:W-:Y:S01]  /*1b440*/  SHF.L.U32 R2, R12, 0x1f, RZ ;  /* 0x0000001f0c027819 */ /* 0x000fe200000006ff */
[----:B------:R-:W-:-:S04]  /*1b450*/  IMAD R12, R13, 0x8, R17 ;  /* 0x000000080d0c7824 */ /* 0x000fc800078e0211 */
[----:B------:R0:W1:Y:S01]  /*1b460*/  SYNCS.PHASECHK.TRANS64.TRYWAIT P2, [R12+URZ+0x30850], R2 ;  /* 0x030850020c0075a7 */ /* 0x000062000804017f */
[----:B------:R-:W-:Y:S05]  /*1b470*/  @!P0 BRA `(.L_x_4425) ;  /* 0x0000000000048947 */ /* 0x000fea0003800000 */
[----:B------:R-:W-:Y:S01]  /*1b480*/  BPT.TRAP 0x1 ;  /* 0x000000040000795c */ /* 0x000fe20000300000 */
.L_x_4425:
[----:B------:R-:W-:Y:S01]  /*1b490*/  IADD3 R3, R17, 0x400, RZ ;  /* 0x0000040011037810 */ /* 0x000fe20007ffe0ff */
[----:B------:R-:W-:Y:S03]  /*1b4a0*/  BSSY B1, `(.L_x_4426) ;  /* 0x0000008000017945 */ /* 0x000fe60003800000 */
[----:B------:R-:W-:-:S04]  /*1b4b0*/  SHF.R.U32.HI R3, RZ, 0x4, R3 ;  /* 0x00000004ff037819 */ /* 0x000fc80000011603 */
[----:B------:R-:W-:-:S04]  /*1b4c0*/  LOP3.LUT R3, R3, 0x3fff, RZ, 0xc0, !PT ;  /* 0x00003fff03037812 */ /* 0x000fc800078ec0ff */
[----:B------:R-:W-:-:S05]  /*1b4d0*/  LOP3.LUT R3, R3, 0x3000000, RZ, 0xfc, !PT ;  /* 0x0300000003037812 */ /* 0x000fca00078efcff */
[----:B------:R-:W-:Y:S01]  /*1b4e0*/  IMAD R4, R13, 0x900, R3 ;  /* 0x000009000d047824 */ /* 0x000fe200078e0203 */
[----:B-1----:R-:W-:Y:S06]  /*1b4f0*/  @P2 BRA `(.L_x_4427) ;  /* 0x0000000000082947 */ /* 0x002fec0003800000 */
[----:B------:R-:W1:Y:S02]  /*1b500*/  SYNCS.PHASECHK.TRANS64.TRYWAIT P2, [R12+URZ+0x30850], R2 ;  /* 0x030850020c0075a7 */ /* 0x000e64000804017f */
[----:B-1----:R-:W-:Y:S05]  /*1b510*/  @!P2 BRA `(.L_x_4428) ;  /* 0x000000d000d4a947 */ /* 0x002fea0003800000 */
.L_x_4427:
[----:B------:R-:W-:Y:S05]  /*1b520*/  BSYNC B1 ;  /* 0x0000000000017941 */ /* 0x000fea0003800000 */
.L_x_4426:
[----:B01----:R-:W-:Y:S01]  /*1b530*/  IMAD.MOV.U32 R2, RZ, RZ, R4 ;  /* 0x000000ffff027224 */ /* 0x003fe200078e0004 */
[----:B------:R-:W-:Y:S01]  /*1b540*/  WARPGROUP.ARRIVE ;  /* 0x00000000000079c5 */ /* 0x000fe20000000000 */
[----:B------:R-:W-:Y:S01]  /*1b550*/  IMAD.MOV.U32 R3, RZ, RZ, 0x40000040 ;  /* 0x40000040ff037424 */ /* 0x000fe200078e00ff */
[----:B------:R-:W-:Y:S01]  /*1b560*/  ISETP.GE.AND P2, PT, R202, 0x1, PT ;  /* 0x00000001ca00780c */ /* 0x000fe20003f46270 */
[----:B-----5:R-:W-:Y:S01]  /*1b570*/  IMAD R21, R9, -0x60, RZ ;  /* 0xffffffa009157824 */ /* 0x020fe200078e02ff */
[----:B------:R-:W-:Y:S01]  /*1b580*/  R2UR UR6, R2 ;  /* 0x00000000020672ca */ /* 0x000fe200000e0000 */
[----:B------:R-:W-:Y:S01]  /*1b590*/  VIADD R2, R4, 0x80 ;  /* 0x0000008004027836 */ /* 0x000fe20000000000 */
[----:B------:R-:W-:Y:S01]  /*1b5a0*/  R2UR UR7, R3 ;  /* 0x00000000030772ca */ /* 0x000fe200000e0000 */
[----:B------:R-:W-:Y:S01]  /*1b5b0*/  IMAD.MOV.U32 R3, RZ, RZ, 0x40000040 ;  /* 0x40000040ff037424 */ /* 0x000fe200078e00ff */
[----:B------:R-:W-:Y:S01]  /*1b5c0*/  ULOP3.LUT UR4, URZ, UR51, URZ, 0x33, !UPT ;  /* 0x000000333f047292 */ /* 0x000fe2000f8e333f */
[----:B------:R-:W-:-:S05]  /*1b5d0*/  @!P1 VIADD R0, R0, 0x30840 ;  /* 0x0003084000009836 */ /* 0x000fca0000000000 */
[----:B------:R-:W-:-:S05]  /*1b5e0*/  @!P1 PRMT R0, RZ, 0x654, R0 ;  /* 0x00000654ff009816 */ /* 0x000fca0000000000 */
        /* <DEDUP_REMOVED lines=26> */
[----:B------:R-:W-:Y:S01]  /*1b790*/  LEA R4, R201, R216, 0x7 ;  /* 0x000000d8c9047211 */ /* 0x000fe200078e38ff */
[----:B------:R-:W-:Y:S02]  /*1b7a0*/  WARPGROUP.DEPBAR.LE gsb0, 0x0 ;  /* 0x00008000000079c5 */ /* 0x000fe40000010000 */
[----:B------:R-:W-:-:S12]  /*1b7b0*/  WARPGROUP.ARRIVE ;  /* 0x00000000000079c5 */ /* 0x000fd80000000000 */
[----:B------:R-:W-:Y:S01]  /*1b7c0*/  HGMMA.64x192x16.F32 R24, R172, gdesc[UR4].tnspB, R24, gsb0 ;  /* 0x42e00004ac187df0 */ /* 0x000fe20008000818 */
[----:B------:R-:W-:Y:S02]  /*1b7d0*/  R2UR UR6, R2 ;  /* 0x00000000020672ca */ /* 0x000fe400000e0000 */
[----:B------:R-:W-:Y:S02]  /*1b7e0*/  R2UR UR7, R3 ;  /* 0x00000000030772ca */ /* 0x000fe400000e0000 */
[----:B------:R-:W-:-:S05]  /*1b7f0*/  IADD3 R2, R21, 0x1, R196 ;  /* 0x0000000115027810 */ /* 0x000fca0007ffe0c4 */
[----:B------:R-:W-:-:S04]  /*1b800*/  IMAD.IADD R3, R2, 0x1, -R197 ;  /* 0x0000000102037824 */ /* 0x000fc800078e0ac5 */
[----:B------:R-:W-:-:S04]  /*1b810*/  IMAD R3, R206, -0x2, R3 ;  /* 0xfffffffece037824 */ /* 0x000fc800078e0203 */
[C---:B------:R-:W-:Y:S02]  /*1b820*/  VIADD R15, R3.reuse, UR50 ;  /* 0x00000032030f7c36 */ /* 0x040fe40008000000 */
[----:B------:R-:W-:Y:S02]  /*1b830*/  VIADD R14, R3, UR4 ;  /* 0x00000004030e7c36 */ /* 0x000fe40008000000 */
[C---:B------:R-:W-:Y:S02]  /*1b840*/  IMAD.IADD R13, R4.reuse, 0x1, R15 ;  /* 0x00000001040d7824 */ /* 0x040fe400078e020f */
[----:B------:R-:W-:Y:S01]  /*1b850*/  IMAD.IADD R5, R4, 0x1, R14 ;  /* 0x0000000104057824 */ /* 0x000fe200078e020e */
[----:B------:R-:W-:Y:S02]  /*1b860*/  WARPGROUP.DEPBAR.LE gsb0, 0x0 ;  /* 0x00008000000079c5 */ /* 0x000fe40000010000 */
[----:B------:R-:W-:-:S06]  /*1b870*/  WARPGROUP.ARRIVE ;  /* 0x00000000000079c5 */ /* 0x000fcc0000000000 */
[----:B------:R-:W-:Y:S03]  /*1b880*/  HGMMA.64x192x16.F32 R24, R168, gdesc[UR4].tnspB, R24, gsb0 ;  /* 0x42e00004a8187df0 */ /* 0x000fe60008000818 */
[----:B------:R-:W-:Y:S02]  /*1b890*/  WARPGROUP.DEPBAR.LE gsb0, 0x0 ;  /* 0x00008000000079c5 */ /* 0x000fe40000010000 */
[----:B------:R0:W-:Y:S02]  /*1b8a0*/  @!P1 SYNCS.ARRIVE.TRANS64.RED.A1T0 RZ, [R0+URZ], RZ ;  /* 0x000000ff00ff99a7 */ /* 0x0001e4000810043f */
[----:B0-----:R-:W-:Y:S01]  /*1b8b0*/  IMAD R0, R206, -0x2, R21 ;  /* 0xfffffffece007824 */ /* 0x001fe200078e0215 */
[----:B------:R-:W-:Y:S06]  /*1b8c0*/  @!P2 BRA `(.L_x_4429) ;  /* 0x000000000058a947 */ /* 0x000fec0003800000 */
[----:B------:R-:W-:Y:S01]  /*1b8d0*/  IADD3 R168, R4, R196, -R197 ;  /* 0x000000c404a87210 */ /* 0x000fe20007ffe8c5 */
[----:B------:R-:W-:Y:S03]  /*1b8e0*/  BSSY B1, `(.L_x_4430) ;  /* 0x0000011000017945 */ /* 0x000fe60003800000 */
        /* <DEDUP_REMOVED lines=10> */
.L_x_4431:
[----:B------:R-:W-:Y:S01]  /*1b990*/  IMAD.U32 R170, RZ, RZ, UR39 ;  /* 0x00000027ffaa7e24 */ /* 0x000fe2000f8e00ff */
[----:B------:R-:W-:-:S04]  /*1b9a0*/  IADD3 R169, R4, R196, -R197 ;  /* 0x000000c404a97210 */ /* 0x000fc80007ffe8c5 */
[----:B------:R-:W-:-:S13]  /*1b9b0*/  ISETP.NE.AND P2, PT, R170, 0x1, PT ;  /* 0x00000001aa00780c */ /* 0x000fda0003f45270 */
[----:B------:R-:W0:Y:S02]  /*1b9c0*/  @P2 LDC.64 R2, c[0x0][0x9e8] ;  /* 0x00027a00ff022b82 */ /* 0x000e240000000a00 */
[----:B0-----:R-:W-:-:S05]  /*1b9d0*/  @P2 IMAD.HI.U32 R2, R169, R2, RZ ;  /* 0x00000002a9022227 */ /* 0x001fca00078e00ff */
[----:B------:R-:W-:-:S07]  /*1b9e0*/  @P2 SHF.R.U32.HI R169, RZ, R3, R2 ;  /* 0x00000003ffa92219 */ /* 0x000fce0000011602 */
.L_x_4432:
[----:B------:R-:W-:Y:S05]  /*1b9f0*/  BSYNC B1 ;  /* 0x0000000000017941 */ /* 0x000fea0003800000 */
.L_x_4430:
[----:B------:R-:W-:-:S05]  /*1ba00*/  IMAD R2, R169, R170, R0 ;  /* 0x000000aaa9027224 */ /* 0x000fca00078e0200 */
[----:B------:R-:W-:Y:S02]  /*1ba10*/  VIADDMNMX R13, R2, R170, R13, PT ;  /* 0x000000aa020d7246 */ /* 0x000fe4000380010d */
[----:B------:R-:W-:-:S07]  /*1ba20*/  VIMNMX R5, R5, R2, !PT ;  /* 0x0000000205057248 */ /* 0x000fce0007fe0100 */
.L_x_4429:
[C---:B------:R-:W-:Y:S02]  /*1ba30*/  ISETP.GE.AND P2, PT, R21.reuse, 0x2, PT ;  /* 0x000000021500780c */ /* 0x040fe40003f46270 */
[----:B------:R-:W-:Y:S02]  /*1ba40*/  ISETP.GE.AND P3, PT, R21, 0x9, PT ;  /* 0x000000091500780c */ /* 0x000fe40003f66270 */
[----:B------:R-:W-:Y:S02]  /*1ba50*/  ISETP.GT.AND P5, PT, R5, 0x1, !P2 ;  /* 0x000000010500780c */ /* 0x000fe400057a4270 */
        /* <DEDUP_REMOVED lines=135> */
[----:B------:R-:W-:-:S13]  /*1c2d0*/  ISETP.GE.AND P6, PT, R202, 0x1, PT ;  /* 0x00000001ca00780c */ /* 0x000fda0003fc6270 */
[----:B------:R-:W-:Y:S05]  /*1c2e0*/  @!P6 BRA `(.L_x_4433) ;  /* 0x00000000005ce947 */ /* 0x000fea0003800000 */
[----:B------:R-:W-:Y:S01]  /*1c2f0*/  ISETP.GT.AND P6, PT, R20, -0x1, PT ;  /* 0xffffffff1400780c */ /* 0x000fe20003fc4270 */
[----:B------:R-:W-:-:S12]  /*1c300*/  BSSY B1, `(.L_x_4434) ;  /* 0x0000012000017945 */ /* 0x000fd80003800000 */
[----:B------:R-:W-:Y:S05]  /*1c310*/  @P6 BRA `(.L_x_4435) ;  /* 0x0000000000286947 */ /* 0x000fea0003800000 */
[----:B------:R-:W-:Y:S02]  /*1c320*/  IMAD.U32 R13, RZ, RZ, UR39 ;  /* 0x00000027ff0d7e24 */ /* 0x000fe4000f8e00ff */
[----:B------:R-:W-:-:S03]  /*1c330*/  VIADD R4, R4, 0x8 ;  /* 0x0000000804047836 */ /* 0x000fc60000000000 */
[----:B------:R-:W-:Y:S02]  /*1c340*/  ISETP.NE.AND P6, PT, R13, 0x1, PT ;  /* 0x000000010d00780c */ /* 0x000fe40003fc5270 */
[----:B------:R-:W-:-:S04]  /*1c350*/  IADD3 R4, R4, R196, -R197 ;  /* 0x000000c404047210 */ /* 0x000fc80007ffe8c5 */
[----:B------:R-:W-:-:S07]  /*1c360*/  LOP3.LUT R5, RZ, R4, RZ, 0x33, !PT ;  /* 0x00000004ff057212 */ /* 0x000fce00078e33ff */
[----:B------:R-:W0:Y:S02]  /*1c370*/  @P6 LDC.64 R2, c[0x0][0x9e8] ;  /* 0x00027a00ff026b82 */ /* 0x000e240000000a00 */
[----:B0-----:R-:W-:-:S05]  /*1c380*/  @P6 IMAD.HI.U32 R2, R5, R2, RZ ;  /* 0x0000000205026227 */ /* 0x001fca00078e00ff */
[----:B------:R-:W-:-:S04]  /*1c390*/  @P6 SHF.R.U32.HI R5, RZ, R3, R2 ;  /* 0x00000003ff056219 */ /* 0x000fc80000011602 */
[----:B------:R-:W-:Y:S01]  /*1c3a0*/  LOP3.LUT R5, RZ, R5, RZ, 0x33, !PT ;  /* 0x00000005ff057212 */ /* 0x000fe200078e33ff */
[----:B------:R-:W-:Y:S06]  /*1c3b0*/  BRA `(.L_x_4436) ;  /* 0x0000000000187947 */ /* 0x000fec0003800000 */
.L_x_4435:
[----:B------:R-:W-:Y:S01]  /*1c3c0*/  IMAD.U32 R13, RZ, RZ, UR39 ;  /* 0x00000027ff0d7e24 */ /* 0x000fe2000f8e00ff */
[----:B------:R-:W-:-:S04]  /*1c3d0*/  MOV R5, R20 ;  /* 0x0000001400057202 */ /* 0x000fc80000000f00 */
[----:B------:R-:W-:-:S13]  /*1c3e0*/  ISETP.NE.AND P6, PT, R13, 0x1, PT ;  /* 0x000000010d00780c */ /* 0x000fda0003fc5270 */
[----:B------:R-:W0:Y:S02]  /*1c3f0*/  @P6 LDC.64 R2, c[0x0][0x9e8] ;  /* 0x00027a00ff026b82 */ /* 0x000e240000000a00 */
[----:B0-----:R-:W-:-:S05]  /*1c400*/  @P6 IMAD.HI.U32 R2, R20, R2, RZ ;  /* 0x0000000214026227 */ /* 0x001fca00078e00ff */
[----:B------:R-:W-:-:S07]  /*1c410*/  @P6 SHF.R.U32.HI R5, RZ, R3, R2 ;  /* 0x00000003ff056219 */ /* 0x000fce0000011602 */
.L_x_4436:
[----:B------:R-:W-:Y:S05]  /*1c420*/  BSYNC B1 ;  /* 0x0000000000017941 */ /* 0x000fea0003800000 */
.L_x_4434:
[----:B------:R-:W-:-:S05]  /*1c430*/  IMAD R0, R5, R13, R0 ;  /* 0x0000000d05007224 */ /* 0x000fca00078e0200 */
[----:B------:R-:W-:Y:S02]  /*1c440*/  VIADDMNMX R15, R0, R13, R15, PT ;  /* 0x0000000d000f7246 */ /* 0x000fe4000380010f */
[----:B------:R-:W-:-:S07]  /*1c450*/  VIMNMX R14, R14, R0, !PT ;  /* 0x000000000e0e7248 */ /* 0x000fce0007fe0100 */
.L_x_4433:
[----:B------:R-:W-:Y:S01]  /*1c460*/  ISETP.GT.AND P2, PT, R14, 0x1, !P2 ;  /* 0x000000010e00780c */ /* 0x000fe20005744270 */
[----:B------:R-:W-:Y:S01]  /*1c470*/  @!P1 VIADD R12, R12, 0x30860 ;  /* 0x000308600c0c9836 */ /* 0x000fe20000000000 */
[----:B------:R-:W-:Y:S02]  /*1c480*/  LOP3.LUT P6, RZ, R16, 0x8000, RZ, 0xc0, !PT ;  /* 0x0000800010ff7812 */ /* 0x000fe400078cc0ff */
[----:B------:R-:W-:Y:S02]  /*1c490*/  ISETP.LT.OR P2, PT, R15, 0x2, P2 ;  /* 0x000000020f00780c */ /* 0x000fe40001741670 */
[----:B------:R-:W-:Y:S02]  /*1c4a0*/  ISETP.GT.AND P3, PT, R14, 0x8, !P3 ;  /* 0x000000080e00780c */ /* 0x000fe40005f64270 */
[----:B------:R-:W-:Y:S02]  /*1c4b0*/  FSEL R123, R123, -INF , !P2 ;  /* 0xff8000007b7b7808 */ /* 0x000fe40005000000 */
[----:B------:R-:W-:-:S02]  /*1c4c0*/  LOP3.LUT P2, RZ, R16, 0x4, RZ, 0xc0, !PT ;  /* 0x0000000410ff7812 */ /* 0x000fc4000784c0ff */
[C---:B------:R-:W-:Y:S02]  /*1c4d0*/  ISETP.LT.OR P3, PT, R15.reuse, 0x9, P3 ;  /* 0x000000090f00780c */ /* 0x040fe40001f61670 */
[----:B------:R-:W-:Y:S02]  /*1c4e0*/  ISETP.GT.AND P2, PT, R14, 0x9, !P2 ;  /* 0x000000090e00780c */ /* 0x000fe40005744270 */
[----:B------:R-:W-:Y:S02]  /*1c4f0*/  FSEL R126, R126, -INF , !P3 ;  /* 0xff8000007e7e7808 */ /* 0x000fe40005800000 */
[----:B------:R-:W-:Y:S02]  /*1c500*/  ISETP.LT.OR P2, PT, R15, 0xa, P2 ;  /* 0x0000000a0f00780c */ /* 0x000fe40001741670 */
[----:B------:R-:W-:Y:S02]  /*1c510*/  LOP3.LUT P3, RZ, R16, 0x4000, RZ, 0xc0, !PT ;  /* 0x0000400010ff7812 */ /* 0x000fe4000786c0ff */
[----:B------:R-:W-:-:S02]  /*1c520*/  FSEL R127, R127, -INF , !P2 ;  /* 0xff8000007f7f7808 */ /* 0x000fc40005000000 */
[----:B------:R-:W-:Y:S02]  /*1c530*/  LOP3.LUT P2, RZ, R16, 0x8, RZ, 0xc0, !PT ;  /* 0x0000000810ff7812 */ /* 0x000fe4000784c0ff */
[----:B------:R-:W-:Y:S02]  /*1c540*/  FMNMX.FTZ R0, R120, R11, !PT ;  /* 0x0000000b78007209 */ /* 0x000fe40007810000 */
[----:B------:R-:W-:Y:S02]  /*1c550*/  ISETP.GT.AND P2, PT, R14, 0x10, !P2 ;  /* 0x000000100e00780c */ /* 0x000fe40005744270 */
[----:B------:R-:W-:Y:S02]  /*1c560*/  FMNMX.FTZ R3, R121, R0, !PT ;  /* 0x0000000079037209 */ /* 0x000fe40007810000 */
[----:B------:R-:W-:Y:S02]  /*1c570*/  ISETP.LT.OR P2, PT, R15, 0x11, P2 ;  /* 0x000000110f00780c */ /* 0x000fe40001741670 */
[----:B------:R-:W-:-:S02]  /*1c580*/  FMNMX.FTZ R0, R124, R3, !PT ;  /* 0x000000037c007209 */ /* 0x000fc40007810000 */
        /* <DEDUP_REMOVED lines=58> */
[C---:B------:R-:W-:Y:S02]  /*1c930*/  ISETP.GT.AND P4, PT, R14.reuse, 0x51, !P4 ;  /* 0x000000510e00780c */ /* 0x040fe40006784270 */
[----:B------:R-:W-:Y:S02]  /*1c940*/  ISETP.LT.OR P2, PT, R15, 0x32, P2 ;  /* 0x000000320f00780c */ /* 0x000fe40001741670 */
[----:B------:R-:W-:Y:S02]  /*1c950*/  ISETP.GT.AND P5, PT, R14, 0x58, !P5 ;  /* 0x000000580e00780c */ /* 0x000fe40006fa4270 */
[----:B------:R-:W-:-:S02]  /*1c960*/  FSEL R147, R147, -INF , !P2 ;  /* 0xff80000093937808 */ /* 0x000fc40005000000 */
[----:B------:R-:W-:Y:S02]  /*1c970*/  LOP3.LUT P2, RZ, R16, 0x400, RZ, 0xc0, !PT ;  /* 0x0000040010ff7812 */ /* 0x000fe4000784c0ff */
[C---:B------:R-:W-:Y:S02]  /*1c980*/  ISETP.LT.OR P4, PT, R15.reuse, 0x52, P4 ;  /* 0x000000520f00780c */ /* 0x040fe40002781670 */
        /* <DEDUP_REMOVED lines=10> */
[----:B------:R-:W-:-:S04]  /*1ca30*/  ISETP.LT.OR P2, PT, R15, 0x3a, P2 ;  /* 0x0000003a0f00780c */ /* 0x000fc80001741670 */
        /* <DEDUP_REMOVED lines=32> */
[-CC-:B------:R-:W-:Y:S01]  /*1cc40*/  FFMA.FTZ R13, R121, R0.reuse, -R3.reuse ;  /* 0x00000000790d7223 */ /* 0x180fe20000010803 */
[----:B------:R-:W-:Y:S01]  /*1cc50*/  FMNMX.FTZ R2, R126, R21, !PT ;  /* 0x000000157e027209 */ /* 0x000fe20007810000 */
[-CC-:B------:R-:W-:Y:S01]  /*1cc60*/  FFMA.FTZ R188, R120, R0.reuse, -R3.reuse ;  /* 0x0000000078bc7223 */ /* 0x180fe20000010803 */
[----:B------:R-:W-:Y:S01]  /*1cc70*/  FSEL R167, R167, -INF , !P3 ;  /* 0xff800000a7a77808 */ /* 0x000fe20005800000 */
        /* <DEDUP_REMOVED lines=23> */
[----:B------:R-:W-:Y:S01]  /*1cdf0*/  FFMA.FTZ R165, R165, R0, -R3 ;  /* 0x00000000a5a57223 */ /* 0x000fe20000010803 */
[----:B------:R-:W-:Y:S01]  /*1ce00*/  MUFU.EX2 R188, R188 ;  /* 0x000000bc00bc7308 */ /* 0x000fe20000000800 */
[----:B------:R-:W-:-:S04]  /*1ce10*/  FMNMX.FTZ R121, R139, R2, !PT ;  /* 0x000000028b797209 */ /* 0x000fc80007810000 */
[----:B------:R-:W-:-:S03]  /*1ce20*/  FMNMX.FTZ R2, R142, R121, !PT ;  /* 0x000000798e027209 */ /* 0x000fc60007810000 */
[----:B------:R-:W-:Y:S01]  /*1ce30*/  MUFU.EX2 R13, R13 ;  /* 0x0000000d000d7308 */ /* 0x000fe20000000800 */
[----:B------:R-:W-:-:S04]  /*1ce40*/  FMNMX.FTZ R121, R143, R2, !PT ;  /* 0x000000028f797209 */ /* 0x000fc80007810000 */
[----:B------:R-:W-:Y:S01]  /*1ce50*/  FMNMX.FTZ R2, R146, R121, !PT ;  /* 0x0000007992027209 */ /* 0x000fe20007810000 */
[----:B------:R-:W-:Y:S02]  /*1ce60*/  FFMA.FTZ R121, R133, R0, -R3 ;  /* 0x0000000085797223 */ /* 0x000fe40000010803 */
        /* <DEDUP_REMOVED lines=15> */
[----:B------:R-:W-:Y:S01]  /*1cf60*/  FMNMX.FTZ R2, R166, R15, !PT ;  /* 0x0000000fa6027209 */ /* 0x000fe20007810000 */
[----:B------:R-:W-:Y:S02]  /*1cf70*/  FFMA.FTZ R15, R145, R0, -R3 ;  /* 0x00000000910f7223 */ /* 0x000fe40000010803 */
[----:B------:R-:W-:Y:S01]  /*1cf80*/  MUFU.EX2 R121, R121 ;  /* 0x0000007900797308 */ /* 0x000fe20000000800 */
[----:B------:R-:W-:-:S05]  /*1cf90*/  FMNMX.FTZ R2, R167, R2, !PT ;  /* 0x00000002a7027209 */ /* 0x000fca0007810000 */
[----:B------:R-:W0:Y:S02]  /*1cfa0*/  SHFL.BFLY PT, R129, R2, 0x2, 0x1f ;  /* 0x0c401f0002817f89 */ /* 0x000e2400000e0000 */
[----:B------:R-:W-:Y:S08]  /*1cfb0*/  MUFU.EX2 R180, R180 ;  /* 0x000000b400b47308 */ /* 0x000ff00000000800 */
[----:B------:R-:W-:Y:S08]  /*1cfc0*/  MUFU.EX2 R124, R124 ;  /* 0x0000007c007c7308 */ /* 0x000ff00000000800 */
[----:B------:R-:W-:Y:S01]  /*1cfd0*/  MUFU.EX2 R182, R182 ;  /* 0x000000b600b67308 */ /* 0x000fe20000000800 */
[----:B0-----:R-:W-:Y:S01]  /*1cfe0*/  FMNMX.FTZ R4, R2, R129, !PT ;  /* 0x0000008102047209 */ /* 0x001fe20007810000 */
[----:B------:R-:W-:Y:S01]  /*1cff0*/  FFMA.FTZ R129, R157, R0, -R3 ;  /* 0x000000009d817223 */ /* 0x000fe20000010803 */
[----:B------:R-:W-:-:S05]  /*1d000*/  FSEL R2, R5, RZ, P2 ;  /* 0x000000ff05027208 */ /* 0x000fca0001000000 */
[----:B------:R-:W-:Y:S01]  /*1d010*/  MUFU.EX2 R14, R14 ;  /* 0x0000000e000e7308 */ /* 0x000fe20000000800 */
[----:B------:R-:W0:Y:S01]  /*1d020*/  SHFL.BFLY PT, R133, R4, 0x1, 0x1f ;  /* 0x0c201f0004857f89 */ /* 0x000e2200000e0000 */
[----:B------:R-:W-:-:S04]  /*1d030*/  FADD.FTZ R3, -R2, R11 ;  /* 0x0000000b02037221 */ /* 0x000fc80000010100 */
[----:B------:R-:W-:Y:S02]  /*1d040*/  FMUL.FTZ R3, R3, R0 ;  /* 0x0000000003037220 */ /* 0x000fe40000410000 */
[----:B------:R-:W-:Y:S08]  /*1d050*/  MUFU.EX2 R176, R176 ;  /* 0x000000b000b07308 */ /* 0x000ff00000000800 */
[----:B------:R1:W2:Y:S08]  /*1d060*/  MUFU.EX2 R2, R3 ;  /* 0x0000000300027308 */ /* 0x0002b00000000800 */
[----:B------:R-:W-:Y:S01]  /*1d070*/  MUFU.EX2 R15, R15 ;  /* 0x0000000f000f7308 */ /* 0x000fe20000000800 */
[----:B0-----:R-:W-:-:S04]  /*1d080*/  FMNMX.FTZ R4, R4, R133, !PT ;  /* 0x0000008504047209 */ /* 0x001fc80007810000 */
[C---:B------:R-:W-:Y:S01]  /*1d090*/  FSETP.NEU.FTZ.AND P2, PT, R4.reuse, -INF , PT ;  /* 0xff8000000400780b */ /* 0x040fe20003f5d000 */
[C---:B------:R-:W-:Y:S02]  /*1d0a0*/  FMUL.FTZ R133, R4.reuse, R0 ;  /* 0x0000000004857220 */ /* 0x040fe40000410000 */
[----:B------:R-:W-:Y:S01]  /*1d0b0*/  MUFU.EX2 R178, R178 ;  /* 0x000000b200b27308 */ /* 0x000fe20000000800 */
[----:B-1----:R-:W-:Y:S02]  /*1d0c0*/  FSEL R3, R4, RZ, P2 ;  /* 0x000000ff04037208 */ /* 0x002fe40001000000 */
[----:B------:R-:W-:Y:S02]  /*1d0d0*/  FSEL R133, R133, RZ, P2 ;  /* 0x000000ff85857208 */ /* 0x000fe40001000000 */
[----:B------:R-:W-:Y:S01]  /*1d0e0*/  ISETP.GT.AND P2, PT, R9, R212, PT ;  /* 0x000000d40900720c */ /* 0x000fe20003f44270 */
[----:B------:R-:W-:Y:S01]  /*1d0f0*/  FADD.FTZ R3, -R3, R8 ;  /* 0x0000000803037221 */ /* 0x000fe20000010100 */
[----:B------:R-:W-:-:S02]  /*1d100*/  VIADD R9, R9, 0xffffffff ;  /* 0xffffffff09097836 */ /* 0x000fc40000000000 */
[-CC-:B------:R-:W-:Y:S01]  /*1d110*/  FFMA.FTZ R189, R122, R0.reuse, -R133.reuse ;  /* 0x000000007abd7223 */ /* 0x180fe20000010885 */
[-CC-:B------:R-:W-:Y:S01]  /*1d120*/  FFMA.FTZ R122, R123, R0.reuse, -R133.reuse ;  /* 0x000000007b7a7223 */ /* 0x180fe20000010885 */
[-C--:B------:R-:W-:Y:S01]  /*1d130*/  FMUL.FTZ R3, R3, R0.reuse ;  /* 0x0000000003037220 */ /* 0x080fe20000410000 */
[-CC-:B------:R-:W-:Y:S01]  /*1d140*/  FFMA.FTZ R187, R134, R0.reuse, -R133.reuse ;  /* 0x0000000086bb7223 */ /* 0x180fe20000010885 */
[----:B--2---:R-:W-:Y:S01]  /*1d150*/  FFMA.FTZ R134, R2, R7, R188 ;  /* 0x0000000702867223 */ /* 0x004fe200000100bc */
[-CC-:B------:R-:W-:Y:S01]  /*1d160*/  FFMA.FTZ R191, R126, R0.reuse, -R133.reuse ;  /* 0x000000007ebf7223 */ /* 0x180fe20000010885 */
[----:B------:R-:W-:Y:S01]  /*1d170*/  MUFU.EX2 R189, R189 ;  /* 0x000000bd00bd7308 */ /* 0x000fe20000000800 */
[-CC-:B------:R-:W-:Y:S01]  /*1d180*/  FFMA.FTZ R123, R127, R0.reuse, -R133.reuse ;  /* 0x000000007f7b7223 */ /* 0x180fe20000010885 */
[----:B------:R-:W-:Y:S01]  /*1d190*/  FADD.FTZ R7, R13, R134 ;  /* 0x000000860d077221 */ /* 0x000fe20000010000 */
[-CC-:B------:R-:W-:Y:S01]  /*1d1a0*/  FFMA.FTZ R185, R130, R0.reuse, -R133.reuse ;  /* 0x0000000082b97223 */ /* 0x180fe20000010885 */
[-CC-:B------:R-:W-:Y:S01]  /*1d1b0*/  FFMA.FTZ R126, R131, R0.reuse, -R133.reuse ;  /* 0x00000000837e7223 */ /* 0x180fe20000010885 */
[-C--:B------:R-:W-:Y:S01]  /*1d1c0*/  FFMA.FTZ R127, R135, R0.reuse, -R133 ;  /* 0x00000000877f7223 */ /* 0x080fe20000010885 */
[----:B------:R-:W-:Y:S01]  /*1d1d0*/  FADD.FTZ R134, R190, R7 ;  /* 0x00000007be867221 */ /* 0x000fe20000010000 */
[-CC-:B------:R-:W-:Y:S01]  /*1d1e0*/  FFMA.FTZ R181, R138, R0.reuse, -R133.reuse ;  /* 0x000000008ab57223 */ /* 0x180fe20000010885 */
[----:B------:R-:W0:Y:S01]  /*1d1f0*/  MUFU.EX2 R3, R3 ;  /* 0x0000000300037308 */ /* 0x000e220000000800 */
[-CC-:B------:R-:W-:Y:S01]  /*1d200*/  FFMA.FTZ R130, R139, R0.reuse, -R133.reuse ;  /* 0x000000008b827223 */ /* 0x180fe20000010885 */
        /* <DEDUP_REMOVED lines=10> */
[----:B------:R-:W-:Y:S01]  /*1d2b0*/  FFMA.FTZ R175, R158, R0, -R133 ;  /* 0x000000009eaf7223 */ /* 0x000fe20000010885 */
[----:B------:R-:W-:Y:S01]  /*1d2c0*/  F2FP.F16.F32.PACK_AB R184, R120, R184 ;  /* 0x000000b878b8723e */ /* 0x000fe200000000ff */
[----:B------:R-:W-:Y:S01]  /*1d2d0*/  FADD.FTZ R136, R186, R135 ;  /* 0x00000087ba887221 */ /* 0x000fe20000010000 */
[----:B------:R-:W-:Y:S01]  /*1d2e0*/  FFMA.FTZ R169, R162, R0, -R133 ;  /* 0x00000000a2a97223 */ /* 0x000fe20000010885 */
[----:B------:R-:W2:Y:S01]  /*1d2f0*/  MUFU.EX2 R191, R191 ;  /* 0x000000bf00bf7308 */ /* 0x000ea20000000800 */
[----:B0-----:R-:W-:Y:S01]  /*1d300*/  FFMA.FTZ R7, R3, R6, R189 ;  /* 0x0000000603077223 */ /* 0x001fe200000100bd */
[--C-:B------:R-:W-:Y:S01]  /*1d310*/  FFMA.FTZ R6, R151, R0, -R133.reuse ;  /* 0x0000000097067223 */ /* 0x100fe20000010885 */
[----:B------:R-:W-:Y:S01]  /*1d320*/  F2FP.F16.F32.PACK_AB R188, R13, R188 ;  /* 0x000000bc0dbc723e */ /* 0x000fe200000000ff */
[-CC-:B------:R-:W-:Y:S01]  /*1d330*/  FFMA.FTZ R163, R163, R0.reuse, -R133.reuse ;  /* 0x00000000a3a37223 */ /* 0x180fe20000010885 */
[----:B------:R-:W-:Y:S01]  /*1d340*/  FFMA.FTZ R166, R166, R0, -R133 ;  /* 0x00000000a6a67223 */ /* 0x000fe20000010885 */
[----:B------:R-:W-:-:S02]  /*1d350*/  F2FP.F16.F32.PACK_AB R190, R21, R190 ;  /* 0x000000be15be723e */ /* 0x000fc400000000ff */
[----:B------:R-:W0:Y:S01]  /*1d360*/  MUFU.EX2 R123, R123 ;  /* 0x0000007b007b7308 */ /* 0x000e220000000800 */
[C---:B-1----:R-:W-:Y:S01]  /*1d370*/  FADD.FTZ R134, R122.reuse, R7 ;  /* 0x000000077a867221 */ /* 0x042fe20000010000 */
[C---:B------:R-:W-:Y:S01]  /*1d380*/  FADD.FTZ R7, R121.reuse, R136 ;  /* 0x0000008879077221 */ /* 0x040fe20000010000 */
[----:B------:R-:W-:Y:S02]  /*1d390*/  F2FP.F16.F32.PACK_AB R186, R121, R186 ;  /* 0x000000ba79ba723e */ /* 0x000fe400000000ff */
[----:B------:R-:W-:Y:S01]  /*1d3a0*/  F2FP.F16.F32.PACK_AB R189, R122, R189 ;  /* 0x000000bd7abd723e */ /* 0x000fe200000000ff */
[----:B------:R-:W-:Y:S01]  /*1d3b0*/  FADD.FTZ R135, R180, R7 ;  /* 0x00000007b4877221 */ /* 0x000fe20000010000 */
[C---:B------:R-:W-:Y:S01]  /*1d3c0*/  F2FP.F16.F32.PACK_AB R180, R124.reuse, R180 ;  /* 0x000000b47cb4723e */ /* 0x040fe200000000ff */
[----:B------:R-:W1:Y:S01]  /*1d3d0*/  MUFU.EX2 R185, R185 ;  /* 0x000000b900b97308 */ /* 0x000e620000000800 */
[----:B--2---:R-:W-:Y:S01]  /*1d3e0*/  FADD.FTZ R134, R191, R134 ;  /* 0x00000086bf867221 */ /* 0x004fe20000010000 */
[----:B------:R-:W-:-:S04]  /*1d3f0*/  FADD.FTZ R135, R124, R135 ;  /* 0x000000877c877221 */ /* 0x000fc80000010000 */
[----:B------:R-:W-:Y:S01]  /*1d400*/  FADD.FTZ R135, R182, R135 ;  /* 0x00000087b6877221 */ /* 0x000fe20000010000 */
[C---:B------:R-:W-:Y:S01]  /*1d410*/  F2FP.F16.F32.PACK_AB R182, R14.reuse, R182 ;  /* 0x000000b60eb6723e */ /* 0x040fe200000000ff */
[----:B------:R-:W2:Y:S01]  /*1d420*/  MUFU.EX2 R126, R126 ;  /* 0x0000007e007e7308 */ /* 0x000ea20000000800 */
[C---:B0-----:R-:W-:Y:S01]  /*1d430*/  FADD.FTZ R134, R123.reuse, R134 ;  /* 0x000000867b867221 */ /* 0x041fe20000010000 */
[----:B------:R-:W-:Y:S01]  /*1d440*/  FADD.FTZ R135, R14, R135 ;  /* 0x000000870e877221 */ /* 0x000fe20000010000 */
[----:B------:R-:W-:-:S03]  /*1d450*/  F2FP.F16.F32.PACK_AB R191, R123, R191 ;  /* 0x000000bf7bbf723e */ /* 0x000fc600000000ff */
[----:B------:R-:W-:Y:S01]  /*1d460*/  FADD.FTZ R138, R176, R135 ;  /* 0x00000087b08a7221 */ /* 0x000fe20000010000 */
[----:B------:R-:W-:Y:S01]  /*1d470*/  F2FP.F16.F32.PACK_AB R176, R15, R176 ;  /* 0x000000b00fb0723e */ /* 0x000fe200000000ff */
[----:B------:R-:W0:Y:S01]  /*1d480*/  MUFU.EX2 R187, R187 ;  /* 0x000000bb00bb7308 */ /* 0x000e220000000800 */
[----:B-1----:R-:W-:Y:S01]  /*1d490*/  FADD.FTZ R7, R185, R134 ;  /* 0x00000086b9077221 */ /* 0x002fe20000010000 */
[----:B------:R-:W-:-:S04]  /*1d4a0*/  FADD.FTZ R135, R15, R138 ;  /* 0x0000008a0f877221 */ /* 0x000fc80000010000 */
[----:B------:R-:W-:Y:S02]  /*1d4b0*/  FADD.FTZ R138, R178, R135 ;  /* 0x00000087b28a7221 */ /* 0x000fe40000010000 */
[----:B------:R-:W1:Y:S01]  /*1d4c0*/  MUFU.EX2 R127, R127 ;  /* 0x0000007f007f7308 */ /* 0x000e620000000800 */
[C---:B--2---:R-:W-:Y:S01]  /*1d4d0*/  FADD.FTZ R134, R126.reuse, R7 ;  /* 0x000000077e867221 */ /* 0x044fe20000010000 */
[----:B------:R-:W-:Y:S01]  /*1d4e0*/  @!P1 PRMT R7, RZ, 0x654, R12 ;  /* 0x00000654ff079816 */ /* 0x000fe2000000000c */
[----:B------:R-:W-:Y:S01]  /*1d4f0*/  FFMA.FTZ R12, R155, R0, -R133 ;  /* 0x000000009b0c7223 */ /* 0x000fe20000010885 */
[----:B------:R-:W-:Y:S02]  /*1d500*/  F2FP.F16.F32.PACK_AB R185, R126, R185 ;  /* 0x000000b97eb9723e */ /* 0x000fe400000000ff */
[----:B------:R2:W-:Y:S02]  /*1d510*/  @!P1 SYNCS.ARRIVE.TRANS64.RED.A1T0 RZ, [R7+URZ], RZ ;  /* 0x000000ff07ff99a7 */ /* 0x0005e4000810043f */
[----:B------:R-:W2:Y:S01]  /*1d520*/  MUFU.EX2 R181, R181 ;  /* 0x000000b500b57308 */ /* 0x000ea20000000800 */
[----:B0-----:R-:W-:-:S07]  /*1d530*/  FADD.FTZ R134, R187, R134 ;  /* 0x00000086bb867221 */ /* 0x001fce0000010000 */
[----:B------:R-:W0:Y:S01]  /*1d540*/  MUFU.EX2 R130, R130 ;  /* 0x0000008200827308 */ /* 0x000e220000000800 */
[----:B-1----:R-:W-:Y:S01]  /*1d550*/  FADD.FTZ R136, R127, R134 ;  /* 0x000000867f887221 */ /* 0x002fe20000010000 */
[-CC-:B------:R-:W-:Y:S01]  /*1d560*/  FFMA.FTZ R134, R159, R0.reuse, -R133.reuse ;  /* 0x000000009f867223 */ /* 0x180fe20000010885 */
[----:B------:R-:W-:Y:S01]  /*1d570*/  FFMA.FTZ R133, R167, R0, -R133 ;  /* 0x00000000a7857223 */ /* 0x000fe20000010885 */
[----:B------:R-:W-:-:S04]  /*1d580*/  F2FP.F16.F32.PACK_AB R187, R127, R187 ;  /* 0x000000bb7fbb723e */ /* 0x000fc800000000ff */
        /* <DEDUP_REMOVED lines=11> */
[C---:B0-----:R-:W-:Y:S01]  /*1d640*/  FADD.FTZ R136, R8.reuse, R7 ;  /* 0x0000000708887221 */ /* 0x041fe20000010000 */
[----:B------:R-:W-:Y:S01]  /*1d650*/  F2FP.F16.F32.PACK_AB R183, R8, R183 ;  /* 0x000000b708b7723e */ /* 0x000fe200000000ff */
[----:B------:R-:W-:-:S05]  /*1d660*/  IMAD.MOV.U32 R8, RZ, RZ, R4 ;  /* 0x000000ffff087224 */ /* 0x000fca00078e0004 */
        /* <DEDUP_REMOVED lines=37> */
[----:B------:R-:W-:Y:S02]  /*1d8c0*/  F2FP.F16.F32.PACK_AB R175, R134, R175 ;  /* 0x000000af86af723e */ /* 0x000fe400000000ff */
[----:B------:R-:W-:-:S04]  /*1d8d0*/  MOV R13, R23 ;  /* 0x00000017000d7202 */ /* 0x000fc80000000f00 */
[----:B------:R-:W0:Y:S01]  /*1d8e0*/  MUFU.EX2 R14, R163 ;  /* 0x000000a3000e7308 */ /* 0x000e220000000800 */
[C---:B-1----:R-:W-:Y:S01]  /*1d8f0*/  FADD.FTZ R7, R11.reuse, R124 ;  /* 0x0000007c0b077221 */ /* 0x042fe20000010000 */
[----:B------:R-:W-:-:S06]  /*1d900*/  F2FP.F16.F32.PACK_AB R170, R11, R170 ;  /* 0x000000aa0baa723e */ /* 0x000fcc00000000ff */
[----:B------:R-:W1:Y:S01]  /*1d910*/  MUFU.EX2 R166, R166 ;  /* 0x000000a600a67308 */ /* 0x000e620000000800 */
[----:B--2---:R-:W-:-:S07]  /*1d920*/  FADD.FTZ R11, R169, R120 ;  /* 0x00000078a90b7221 */ /* 0x004fce0000010000 */
[----:B------:R-:W2:Y:S01]  /*1d930*/  MUFU.EX2 R133, R133 ;  /* 0x0000008500857308 */ /* 0x000ea20000000800 */
[C---:B0-----:R-:W-:Y:S01]  /*1d940*/  FADD.FTZ R11, R14.reuse, R11 ;  /* 0x0000000b0e0b7221 */ /* 0x041fe20000010000 */
[----:B------:R-:W-:-:S03]  /*1d950*/  F2FP.F16.F32.PACK_AB R169, R14, R169 ;  /* 0x000000a90ea9723e */ /* 0x000fc600000000ff */
[----:B-1----:R-:W-:-:S04]  /*1d960*/  FADD.FTZ R11, R166, R11 ;  /* 0x0000000ba60b7221 */ /* 0x002fc80000010000 */
[C---:B--2---:R-:W-:Y:S01]  /*1d970*/  FADD.FTZ R6, R133.reuse, R11 ;  /* 0x0000000b85067221 */ /* 0x044fe20000010000 */
[----:B------:R-:W-:Y:S01]  /*1d980*/  F2FP.F16.F32.PACK_AB R171, R133, R166 ;  /* 0x000000a685ab723e */ /* 0x000fe200000000ff */
[----:B------:R-:W-:Y:S01]  /*1d990*/  IMAD.MOV.U32 R11, RZ, RZ, R5 ;  /* 0x000000ffff0b7224 */ /* 0x000fe200078e0005 */
[----:B------:R-:W-:Y:S06]  /*1d9a0*/  @P2 BRA `(.L_x_4437) ;  /* 0xffffffc800f42947 */ /* 0x000fec000383ffff */
.L_x_4418:
[----:B------:R-:W-:Y:S05]  /*1d9b0*/  BSYNC B0 ;  /* 0x0000000000007941 */ /* 0x000fea0003800000 */
.L_x_4417:
        /* <DEDUP_REMOVED lines=99> */
.L_x_4438:
[----:B------:R-:W-:Y:S01]  /*1dff0*/  IMAD R12, R23, 0x8, R17 ;  /* 0x00000008170c7824 */ /* 0x000fe200078e0211 */
[----:B------:R-:W-:-:S04]  /*1e000*/  SHF.L.U32 R3, R194, 0x1f, RZ ;  /* 0x0000001fc2037819 */ /* 0x000fc800000006ff */
[----:B------:R0:W1:Y:S01]  /*1e010*/  SYNCS.PHASECHK.TRANS64.TRYWAIT P2, [R12+URZ+0x30850], R3 ;  /* 0x030850030c0075a7 */ /* 0x000062000804017f */
[----:B------:R-:W-:Y:S05]  /*1e020*/  @!P0 BRA `(.L_x_4439) ;  /* 0x0000000000048947 */ /* 0x000fea0003800000 */
[----:B------:R-:W-:Y:S01]  /*1e030*/  BPT.TRAP 0x1 ;  /* 0x000000040000795c */ /* 0x000fe20000300000 */
.L_x_4439:
        /* <DEDUP_REMOVED lines=9> */
.L_x_4441:
[----:B------:R-:W-:Y:S05]  /*1e0d0*/  BSYNC B0 ;  /* 0x0000000000007941 */ /* 0x000fea0003800000 */
.L_x_4440:
[----:B01----:R-:W-:Y:S01]  /*1e0e0*/  MOV R3, 0x40000040 ;  /* 0x4000004000037802 */ /* 0x003fe20000000f00 */
[----:B------:R-:W-:Y:S01]  /*1e0f0*/  WARPGROUP.ARRIVE ;  /* 0x00000000000079c5 */ /* 0x000fe20000000000 */
[C---:B------:R-:W-:Y:S01]  /*1e100*/  R2UR UR6, R2.reuse ;  /* 0x00000000020672ca */ /* 0x040fe200000e0000 */
[----:B------:R-:W-:Y:S01]  /*1e110*/  VIADD R8, R2, 0x80 ;  /* 0x0000008002087836 */ /* 0x000fe20000000000 */
[----:B------:R-:W-:Y:S01]  /*1e120*/  R2UR UR7, R3 ;  /* 0x00000000030772ca */ /* 0x000fe200000e0000 */
[----:B------:R-:W-:Y:S01]  /*1e130*/  IMAD.MOV.U32 R9, RZ, RZ, 0x40000040 ;  /* 0x40000040ff097424 */ /* 0x000fe200078e00ff */
[----:B------:R-:W-:Y:S01]  /*1e140*/  MOV R3, 0x40000040 ;  /* 0x4000004000037802 */ /* 0x000fe20000000f00 */
[----:B------:R-:W-:Y:S01]  /*1e150*/  @!P1 VIADD R12, R12, 0x30860 ;  /* 0x000308600c0c9836 */ /* 0x000fe20000000000 */
[----:B------:R-:W-:Y:S01]  /*1e160*/  IADD3 R220, R220, 0x1, RZ ;  /* 0x00000001dcdc7810 */ /* 0x000fe20007ffe0ff */
[----:B------:R-:W-:-:S03]  /*1e170*/  VIADD R23, R23, 0x1 ;  /* 0x0000000117177836 */ /* 0x000fc60000000000 */
[----:B------:R-:W-:Y:S02]  /*1e180*/  @!P1 PRMT R12, RZ, 0x654, R12 ;  /* 0x00000654ff0c9816 */ /* 0x000fe4000000000c */
[----:B------:R-:W-:-:S03]  /*1e190*/  ISETP.NE.AND P2, PT, R23, 0x2, PT ;  /* 0x000000021700780c */ /* 0x000fc60003f45270 */
[----:B------:R-:W-:Y:S01]  /*1e1a0*/  HGMMA.64x192x16.F32 R24, R188, gdesc[UR4].tnspB, R24, gsb0 ;  /* 0x42e00004bc187df0 */ /* 0x000fe20008000818 */
[----:B------:R-:W-:Y:S01]  /*1e1b0*/  R2UR UR6, R8 ;  /* 0x00000000080672ca */ /* 0x000fe200000e0000 */
[----:B------:R-:W-:Y:S01]  /*1e1c0*/  VIADD R8, R2, 0x100 ;  /* 0x0000010002087836 */ /* 0x000fe20000000000 */
[----:B------:R-:W-:Y:S01]  /*1e1d0*/  R2UR UR7, R9 ;  /* 0x00000000090772ca */ /* 0x000fe200000e0000 */
[----:B------:R-:W-:Y:S01]  /*1e1e0*/  IMAD.MOV.U32 R9, RZ, RZ, 0x40000040 ;  /* 0x40000040ff097424 */ /* 0x000fe200078e00ff */
[----:B------:R-:W-:Y:S01]  /*1e1f0*/  SEL R23, R23, RZ, P2 ;  /* 0x000000ff17177207 */ /* 0x000fe20001000000 */
[----:B------:R-:W-:Y:S02]  /*1e200*/  WARPGROUP.DEPBAR.LE gsb0, 0x0 ;  /* 0x00008000000079c5 */ /* 0x000fe40000010000 */
[----:B------:R-:W-:-:S12]  /*1e210*/  WARPGROUP.ARRIVE ;  /* 0x00000000000079c5 */ /* 0x000fd80000000000 */
        /* <DEDUP_REMOVED lines=9> */
[C---:B------:R-:W-:Y:S01]  /*1e2b0*/  VIADD R8, R2.reuse, 0x200 ;  /* 0x0000020002087836 */ /* 0x040fe20000000000 */
[----:B------:R-:W-:Y:S01]  /*1e2c0*/  R2UR UR7, R9 ;  /* 0x00000000090772ca */ /* 0x000fe200000e0000 */
[----:B------:R-:W-:Y:S02]  /*1e2d0*/  IMAD.MOV.U32 R9, RZ, RZ, 0x40000040 ;  /* 0x40000040ff097424 */ /* 0x000fe400078e00ff */
[----:B------:R-:W-:Y:S01]  /*1e2e0*/  VIADD R2, R2, 0x280 ;  /* 0x0000028002027836 */ /* 0x000fe20000000000 */
[----:B------:R-:W-:Y:S02]  /*1e2f0*/  WARPGROUP.DEPBAR.LE gsb0, 0x0 ;  /* 0x00008000000079c5 */ /* 0x000fe40000010000 */
[----:B------:R-:W-:-:S11]  /*1e300*/  WARPGROUP.ARRIVE ;  /* 0x00000000000079c5 */ /* 0x000fd60000000000 */
[----:B------:R-:W-:Y:S01]  /*1e310*/  HGMMA.64x192x16.F32 R24, R176, gdesc[UR4].tnspB, R24, gsb0 ;  /* 0x42e00004b0187df0 */ /* 0x000fe20008000818 */
[----:B------:R-:W-:Y:S02]  /*1e320*/  R2UR UR6, R8 ;  /* 0x00000000080672ca */ /* 0x000fe400000e0000 */
[----:B------:R-:W-:Y:S01]  /*1e330*/  R2UR UR7, R9 ;  /* 0x00000000090772ca */ /* 0x000fe200000e0000 */
[----:B------:R-:W-:Y:S02]  /*1e340*/  WARPGROUP.DEPBAR.LE gsb0, 0x0 ;  /* 0x00008000000079c5 */ /* 0x000fe40000010000 */
[----:B------:R-:W-:-:S14]  /*1e350*/  WARPGROUP.ARRIVE ;  /* 0x00000000000079c5 */ /* 0x000fdc0000000000 */
        /* <DEDUP_REMOVED lines=130> */
.L_x_4291:
        /* <DEDUP_REMOVED lines=9> */
[----:B------:R-:W2:Y:S01]  /*1ec10*/  S2R R6, SR_SWINHI ;  /* 0x0000000000067919 */ /* 0x000ea20000002f00 */
[----:B------:R-:W-:Y:S01]  /*1ec20*/  ULDC.64 UR4, c[0x0][0xbd8] ;  /* 0x0002f60000047ab9 */ /* 0x000fe20000000a00 */
[----:B------:R-:W-:Y:S01]  /*1ec30*/  F2FP.F16.F32.PACK_AB R24, R25, R24 ;  /* 0x000000181918723e */ /* 0x000fe200000000ff */
[----:B------:R-:W-:Y:S01]  /*1ec40*/  ULDC.64 UR6, c[0x0][0x208] ;  /* 0x0000820000067ab9 */ /* 0x000fe20000000a00 */
        /* <DEDUP_REMOVED lines=18> */
[----:B------:R-:W-:Y:S01]  /*1ed70*/  IMAD.WIDE R26, R235, 0x2, R4 ;  /* 0x00000002eb1a7825 */ /* 0x000fe200078e0204 */
[----:B------:R-:W-:Y:S02]  /*1ed80*/  F2FP.F16.F32.PACK_AB R66, R69, R68 ;  /* 0x000000444542723e */ /* 0x000fe400000000ff */
[----:B------:R-:W-:Y:S02]  /*1ed90*/  F2FP.F16.F32.PACK_AB R67, R71, R67 ;  /* 0x000000434743723e */ /* 0x000fe400000000ff */
[C---:B------:R-:W-:Y:S02]  /*1eda0*/  IADD3 R111, P2, R26.reuse, 0x20, RZ ;  /* 0x000000201a6f7810 */ /* 0x040fe40007f5e0ff */
[----:B------:R-:W-:-:S02]  /*1edb0*/  IADD3 R143, P0, R26, 0x4020, RZ ;  /* 0x000040201a8f7810 */ /* 0x000fc40007f1e0ff */
[----:B------:R-:W-:Y:S01]  /*1edc0*/  LOP3.LUT R6, R111, 0x380, RZ, 0xc0, !PT ;  /* 0x000003806f067812 */ /* 0x000fe200078ec0ff */
[--C-:B------:R-:W-:Y:S01]  /*1edd0*/  IMAD.X R9, RZ, RZ, R27.reuse, P2 ;  /* 0x000000ffff097224 */ /* 0x100fe200010e061b */
[----:B------:R-:W-:Y:S01]  /*1ede0*/  LOP3.LUT R7, R26, 0x380, RZ, 0xc0, !PT ;  /* 0x000003801a077812 */ /* 0x000fe200078ec0ff */
[--C-:B------:R-:W-:Y:S01]  /*1edf0*/  IMAD.X R21, RZ, RZ, R27.reuse, P0 ;  /* 0x000000ffff157224 */ /* 0x100fe200000e061b */
[----:B------:R-:W-:Y:S02]  /*1ee00*/  SHF.R.U64 R6, R6, 0x3, RZ ;  /* 0x0000000306067819 */ /* 0x000fe400000012ff */
[C---:B------:R-:W-:Y:S02]  /*1ee10*/  IADD3 R137, P1, R26.reuse, 0x40, RZ ;  /* 0x000000401a897810 */ /* 0x040fe40007f3e0ff */
[----:B------:R-:W-:Y:S02]  /*1ee20*/  IADD3 R139, P6, R26, 0x60, RZ ;  /* 0x000000601a8b7810 */ /* 0x000fe40007fde0ff */
[----:B------:R-:W-:Y:S01]  /*1ee30*/  LOP3.LUT R8, R6, R111, RZ, 0x3c, !PT ;  /* 0x0000006f06087212 */ /* 0x000fe200078e3cff */
[--C-:B------:R-:W-:Y:S01]  /*1ee40*/  IMAD.X R11, RZ, RZ, R27.reuse, P1 ;  /* 0x000000ffff0b7224 */ /* 0x100fe200008e061b */
[----:B------:R-:W-:Y:S01]  /*1ee50*/  IADD3 R141, P5, R26, 0x4000, RZ ;  /* 0x000040001a8d7810 */ /* 0x000fe20007fbe0ff */
[----:B------:R-:W-:Y:S01]  /*1ee60*/  IMAD.X R13, RZ, RZ, R27, P6 ;  /* 0x000000ffff0d7224 */ /* 0x000fe200030e061b */
[----:B------:R-:W-:-:S02]  /*1ee70*/  LOP3.LUT R6, R143, 0x380, RZ, 0xc0, !PT ;  /* 0x000003808f067812 */ /* 0x000fc400078ec0ff */
[----:B------:R-:W-:Y:S02]  /*1ee80*/  SHF.R.U64 R7, R7, 0x3, RZ ;  /* 0x0000000307077819 */ /* 0x000fe400000012ff */
[----:B------:R-:W-:Y:S02]  /*1ee90*/  IADD3.X R15, RZ, R27, RZ, P5, !PT ;  /* 0x0000001bff0f7210 */ /* 0x000fe40002ffe4ff */
[----:B------:R-:W-:Y:S02]  /*1eea0*/  SHF.R.U64 R6, R6, 0x3, RZ ;  /* 0x0000000306067819 */ /* 0x000fe400000012ff */
        /* <DEDUP_REMOVED lines=9> */
[----:B------:R-:W-:Y:S01]  /*1ef40*/  LOP3.LUT R26, R7, R26, RZ, 0x3c, !PT ;  /* 0x0000001a071a7212 */ /* 0x000fe200078e3cff */
[--C-:B------:R-:W-:Y:S01]  /*1ef50*/  IMAD.X R47, RZ, RZ, R27.reuse, P6 ;  /* 0x000000ffff2f7224 */ /* 0x100fe200030e061b */
[----:B------:R-:W-:Y:S01]  /*1ef60*/  LOP3.LUT R20, R6, R143, RZ, 0x3c, !PT ;  /* 0x0000008f06147212 */ /* 0x000fe200078e3cff */
[----:B------:R-:W-:Y:S01]  /*1ef70*/  IMAD.X R7, RZ, RZ, R27, P5 ;  /* 0x000000ffff077224 */ /* 0x000fe200028e061b */
[----:B------:R-:W-:Y:S02]  /*1ef80*/  LOP3.LUT R6, R151, 0x380, RZ, 0xc0, !PT ;  /* 0x0000038097067812 */ /* 0x000fe400078ec0ff */
[-C--:B------:R-:W-:Y:S02]  /*1ef90*/  IADD3.X R43, RZ, R27.reuse, RZ, P1, !PT ;  /* 0x0000001bff2b7210 */ /* 0x080fe40000ffe4ff */
[----:B------:R-:W-:Y:S02]  /*1efa0*/  MOV R78, R26 ;  /* 0x0000001a004e7202 */ /* 0x000fe40000000f00 */
[----:B------:R-:W-:-:S02]  /*1efb0*/  LOP3.LUT R42, R86, 0x380, RZ, 0xc0, !PT ;  /* 0x00000380562a7812 */ /* 0x000fc400078ec0ff */
[----:B------:R-:W-:Y:S02]  /*1efc0*/  LOP3.LUT R27, R153, 0x380, RZ, 0xc0, !PT ;  /* 0x00000380991b7812 */ /* 0x000fe400078ec0ff */
[----:B------:R-:W-:Y:S02]  /*1efd0*/  F2FP.F16.F32.PACK_AB R26, R29, R28 ;  /* 0x0000001c1d1a723e */ /* 0x000fe400000000ff */
[----:B------:R-:W-:Y:S02]  /*1efe0*/  SHF.R.U64 R6, R6, 0x3, RZ ;  /* 0x0000000306067819 */ /* 0x000fe400000012ff */
[----:B------:R-:W-:Y:S02]  /*1eff0*/  SHF.R.U64 R29, R42, 0x3, RZ ;  /* 0x000000032a1d7819 */ /* 0x000fe400000012ff */
[----:B------:R-:W-:Y:S02]  /*1f000*/  SHF.R.U64 R28, R27, 0x3, RZ ;  /* 0x000000031b1c7819 */ /* 0x000fe400000012ff */
[----:B------:R-:W-:-:S02]  /*1f010*/  LOP3.LUT R42, R6, R151, RZ, 0x3c, !PT ;  /* 0x00000097062a7212 */ /* 0x000fc400078e3cff */
[----:B------:R-:W-:Y:S02]  /*1f020*/  LOP3.LUT R6, R29, R86, RZ, 0x3c, !PT ;  /* 0x000000561d067212 */ /* 0x000fe400078e3cff */
[----:B------:R-:W-:Y:S02]  /*1f030*/  LOP3.LUT R46, R28, R153, RZ, 0x3c, !PT ;  /* 0x000000991c2e7212 */ /* 0x000fe400078e3cff */
[----:B------:R-:W-:Y:S02]  /*1f040*/  MOV R28, R8 ;  /* 0x00000008001c7202 */ /* 0x000fe40000000f00 */
[----:B------:R-:W-:Y:S02]  /*1f050*/  MOV R8, R42 ;  /* 0x0000002a00087202 */ /* 0x000fe40000000f00 */
[----:B------:R-:W-:Y:S02]  /*1f060*/  F2FP.F16.F32.PACK_AB R43, R130, R0 ;  /* 0x00000000822b723e */ /* 0x000fe400000000ff */
[----:B------:R-:W-:-:S02]  /*1f070*/  MOV R0, R6 ;  /* 0x0000000600007202 */ /* 0x000fc40000000f00 */
[----:B------:R-:W2:Y:S01]  /*1f080*/  LDC.64 R6, c[0x0][0xbd8] ;  /* 0x0002f600ff067b82 */ /* 0x000ea20000000a00 */
[----:B------:R-:W-:Y:S02]  /*1f090*/  LOP3.LUT R34, R147, 0x380, RZ, 0xc0, !PT ;  /* 0x0000038093227812 */ /* 0x000fe400078ec0ff */
[----:B------:R-:W-:Y:S02]  /*1f0a0*/  ISETP.NE.U32.AND P0, PT, RZ, UR4, PT ;  /* 0x00000004ff007c0c */ /* 0x000fe4000bf05070 */
[----:B------:R-:W-:Y:S02]  /*1f0b0*/  LOP3.LUT R10, R137, 0x380, RZ, 0xc0, !PT ;  /* 0x00000380890a7812 */ /* 0x000fe400078ec0ff */
[----:B------:R-:W-:Y:S02]  /*1f0c0*/  LOP3.LUT R12, R139, 0x380, RZ, 0xc0, !PT ;  /* 0x000003808b0c7812 */ /* 0x000fe400078ec0ff */
[----:B------:R-:W-:Y:S02]  /*1f0d0*/  LOP3.LUT R14, R141, 0x380, RZ, 0xc0, !PT ;  /* 0x000003808d0e7812 */ /* 0x000fe400078ec0ff */
[----:B------:R-:W-:-:S02]  /*1f0e0*/  SHF.R.U64 R34, R34, 0x3, RZ ;  /* 0x0000000322227819 */ /* 0x000fc400000012ff */
[----:B------:R-:W-:Y:S01]  /*1f0f0*/  ISETP.NE.AND.EX P0, PT, RZ, UR5, PT, P0 ;  /* 0x00000005ff007c0c */ /* 0x000fe2000bf05300 */
[----:B------:R-:W-:Y:S01]  /*1f100*/  ULDC.64 UR4, c[0x0][0xbe0] ;  /* 0x0002f80000047ab9 */ /* 0x000fe20000000a00 */
[----:B------:R-:W-:Y:S02]  /*1f110*/  SHF.R.U64 R10, R10, 0x3, RZ ;  /* 0x000000030a0a7819 */ /* 0x000fe400000012ff */
[----:B------:R-:W-:Y:S02]  /*1f120*/  LOP3.LUT R30, R145, 0x380, RZ, 0xc0, !PT ;  /* 0x00000380911e7812 */ /* 0x000fe400078ec0ff */
[----:B------:R-:W-:Y:S02]  /*1f130*/  SHF.R.U64 R12, R12, 0x3, RZ ;  /* 0x000000030c0c7819 */ /* 0x000fe400000012ff */
[----:B------:R-:W-:Y:S02]  /*1f140*/  ISETP.NE.U32.AND P1, PT, RZ, UR4, PT ;  /* 0x00000004ff007c0c */ /* 0x000fe4000bf25070 */
[----:B------:R-:W-:-:S02]  /*1f150*/  SHF.R.U64 R14, R14, 0x3, RZ ;  /* 0x000000030e0e7819 */ /* 0x000fc400000012ff */
[----:B------:R-:W-:Y:S02]  /*1f160*/  LOP3.LUT R38, R149, 0x380, RZ, 0xc0, !PT ;  /* 0x0000038095267812 */ /* 0x000fe400078ec0ff */
[----:B------:R-:W-:Y:S02]  /*1f170*/  LOP3.LUT R34, R34, R147, RZ, 0x3c, !PT ;  /* 0x0000009322227212 */ /* 0x000fe400078e3cff */
[----:B------:R-:W-:Y:S02]  /*1f180*/  LOP3.LUT R10, R10, R137, RZ, 0x3c, !PT ;  /* 0x000000890a0a7212 */ /* 0x000fe400078e3cff */
[----:B------:R-:W-:Y:S02]  /*1f190*/  SHF.R.U64 R30, R30, 0x3, RZ ;  /* 0x000000031e1e7819 */ /* 0x000fe400000012ff */
[----:B------:R-:W-:Y:S02]  /*1f1a0*/  LOP3.LUT R12, R12, R139, RZ, 0x3c, !PT ;  /* 0x0000008b0c0c7212 */ /* 0x000fe400078e3cff */
[----:B------:R-:W-:-:S02]  /*1f1b0*/  ISETP.NE.AND.EX P1, PT, RZ, UR5, PT, P1 ;  /* 0x00000005ff007c0c */ /* 0x000fc4000bf25310 */
[----:B------:R-:W-:Y:S02]  /*1f1c0*/  LOP3.LUT R14, R14, R141, RZ, 0x3c, !PT ;  /* 0x0000008d0e0e7212 */ /* 0x000fe400078e3cff */
[----:B------:R-:W-:Y:S02]  /*1f1d0*/  SHF.R.U64 R38, R38, 0x3, RZ ;  /* 0x0000000326267819 */ /* 0x000fe400000012ff */
[----:B------:R-:W-:Y:S01]  /*1f1e0*/  F2FP.F16.F32.PACK_AB R27, R134, R123 ;  /* 0x0000007b861b723e */ /* 0x000fe200000000ff */
[----:B------:R-:W-:Y:S01]  /*1f1f0*/  BAR.SYNC.DEFER_BLOCKING 0x1, 0x100 ;  /* 0x0044000000007b1d */ /* 0x000fe20000010000 */
[----:B------:R-:W-:Y:S02]  /*1f200*/  MOV R9, R34 ;  /* 0x0000002200097202 */ /* 0x000fe40000000f00 */
[----:B------:R-:W-:Y:S02]  /*1f210*/  F2FP.F16.F32.PACK_AB R34, R37, R36 ;  /* 0x000000242522723e */ /* 0x000fe400000000ff */
[----:B------:R-:W-:-:S02]  /*1f220*/  F2FP.F16.F32.PACK_AB R35, R132, R121 ;  /* 0x000000798423723e */ /* 0x000fc400000000ff */
[----:B------:R-:W-:Y:S02]  /*1f230*/  LOP3.LUT R30, R30, R145, RZ, 0x3c, !PT ;  /* 0x000000911e1e7212 */ /* 0x000fe400078e3cff */
[----:B------:R-:W-:Y:S02]  /*1f240*/  MOV R10, R10 ;  /* 0x0000000a000a7202 */ /* 0x000fe40000000f00 */
[----:B------:R-:W-:Y:S02]  /*1f250*/  F2FP.F16.F32.PACK_AB R42, R45, R44 ;  /* 0x0000002c2d2a723e */ /* 0x000fe400000000ff */
[----:B------:R-:W-:Y:S02]  /*1f260*/  MOV R12, R12 ;  /* 0x0000000c000c7202 */ /* 0x000fe40000000f00 */
[----:B------:R-:W-:Y:S02]  /*1f270*/  LOP3.LUT R38, R38, R149, RZ, 0x3c, !PT ;  /* 0x0000009526267212 */ /* 0x000fe400078e3cff */
[----:B------:R-:W-:-:S02]  /*1f280*/  MOV R14, R14 ;  /* 0x0000000e000e7202 */ /* 0x000fc40000000f00 */
[----:B------:R-:W-:Y:S02]  /*1f290*/  MOV R20, R20 ;  /* 0x0000001400147202 */ /* 0x000fe40000000f00 */
[----:B------:R-:W-:Y:S02]  /*1f2a0*/  F2FP.F16.F32.PACK_AB R73, R70, R74 ;  /* 0x0000004a4649723e */ /* 0x000fe400000000ff */
[----:B------:R-:W-:Y:S01]  /*1f2b0*/  F2FP.F16.F32.PACK_AB R80, R81, R80 ;  /* 0x000000505150723e */ /* 0x000fe200000000ff */
[----:B------:R-:W-:Y:S01]  /*1f2c0*/  STSM.16.M88.4 [R78], R24 ;  /* 0x000000184e007844 */ /* 0x000fe20000000200 */
[----:B------:R-:W-:Y:S02]  /*1f2d0*/  MOV R30, R30 ;  /* 0x0000001e001e7202 */ /* 0x000fe40000000f00 */
[----:B------:R-:W-:Y:S01]  /*1f2e0*/  F2FP.F16.F32.PACK_AB R74, R77, R76 ;  /* 0x0000004c4d4a723e */ /* 0x000fe200000000ff */
[----:B------:R-:W-:Y:S01]  /*1f2f0*/  STSM.16.M88.4 [R28], R32 ;  /* 0x000000201c007844 */ /* 0x000fe20000000200 */
[----:B------:R-:W-:-:S02]  /*1f300*/  F2FP.F16.F32.PACK_AB R75, R79, R75 ;  /* 0x0000004b4f4b723e */ /* 0x000fc400000000ff */
[----:B------:R-:W-:Y:S01]  /*1f310*/  F2FP.F16.F32.PACK_AB R81, R63, R82 ;  /* 0x000000523f51723e */ /* 0x000fe200000000ff */
[----:B------:R2:W-:Y:S01]  /*1f320*/  STSM.16.M88.4 [R10], R40 ;  /* 0x000000280a007844 */ /* 0x0005e20000000200 */
[----:B------:R-:W-:Y:S02]  /*1f330*/  F2FP.F16.F32.PACK_AB R88, R89, R88 ;  /* 0x000000585958723e */ /* 0x000fe400000000ff */
[----:B------:R-:W-:Y:S01]  /*1f340*/  F2FP.F16.F32.PACK_AB R82, R85, R84 ;  /* 0x000000545552723e */ /* 0x000fe200000000ff */
[----:B------:R-:W-:Y:S01]  /*1f350*/  STSM.16.M88.4 [R12], R48 ;  /* 0x000000300c007844 */ /* 0x000fe20000000200 */
[----:B------:R-:W-:Y:S02]  /*1f360*/  F2FP.F16.F32.PACK_AB R83, R87, R83 ;  /* 0x000000535753723e */ /* 0x000fe400000000ff */
[----:B------:R-:W-:Y:S01]  /*1f370*/  F2FP.F16.F32.PACK_AB R89, R62, R90 ;  /* 0x0000005a3e59723e */ /* 0x000fe200000000ff */
[----:B------:R-:W-:Y:S01]  /*1f380*/  STSM.16.M88.4 [R14], R56 ;  /* 0x000000380e007844 */ /* 0x000fe20000000200 */
[----:B------:R-:W-:-:S02]  /*1f390*/  F2FP.F16.F32.PACK_AB R96, R97, R96 ;  /* 0x000000606160723e */ /* 0x000fc400000000ff */
[----:B------:R-:W-:Y:S01]  /*1f3a0*/  MOV R38, R38 ;  /* 0x0000002600267202 */ /* 0x000fe20000000f00 */
[----:B------:R3:W-:Y:S01]  /*1f3b0*/  STSM.16.M88.4 [R20], R64 ;  /* 0x0000004014007844 */ /* 0x0007e20000000200 */
[----:B------:R-:W-:Y:S02]  /*1f3c0*/  F2FP.F16.F32.PACK_AB R90, R93, R92 ;  /* 0x0000005c5d5a723e */ /* 0x000fe400000000ff */
[----:B------:R-:W-:Y:S01]  /*1f3d0*/  F2FP.F16.F32.PACK_AB R91, R95, R91 ;  /* 0x0000005b5f5b723e */ /* 0x000fe200000000ff */
[----:B------:R-:W-:Y:S01]  /*1f3e0*/  STSM.16.M88.4 [R30], R72 ;  /* 0x000000481e007844 */ /* 0x000fe20000000200 */
[----:B------:R-:W-:Y:S01]  /*1f3f0*/  F2FP.F16.F32.PACK_AB R97, R55, R98 ;  /* 0x000000623761723e */ /* 0x000fe200000000ff */
[----:B--2---:R-:W-:Y:S01]  /*1f400*/  IMAD.WIDE R10, R219, 0x4, R6 ;  /* 0x00000004db0a7825 */ /* 0x004fe200078e0206 */
[----:B------:R-:W-:Y:S01]  /*1f410*/  F2FP.F16.F32.PACK_AB R104, R105, R104 ;  /* 0x000000686968723e */ /* 0x000fe200000000ff */
[----:B------:R2:W-:Y:S01]  /*1f420*/  STSM.16.M88.4 [R9], R80 ;  /* 0x0000005009007844 */ /* 0x0005e20000000200 */
[----:B------:R-:W-:Y:S01]  /*1f430*/  F2FP.F16.F32.PACK_AB R98, R101, R100 ;  /* 0x000000646562723e */ /* 0x000fe200000000ff */
[----:B------:R-:W4:Y:S01]  /*1f440*/  @P1 LDC.64 R6, c[0x0][0xbe0] ;  /* 0x0002f800ff061b82 */ /* 0x000f220000000a00 */
[----:B------:R-:W-:Y:S01]  /*1f450*/  F2FP.F16.F32.PACK_AB R99, R103, R99 ;  /* 0x000000636763723e */ /* 0x000fe200000000ff */
[----:B------:R-:W-:Y:S01]  /*1f460*/  STSM.16.M88.4 [R38], R88 ;  /* 0x0000005826007844 */ /* 0x000fe20000000200 */
[----:B------:R-:W-:-:S02]  /*1f470*/  F2FP.F16.F32.PACK_AB R105, R54, R106 ;  /* 0x0000006a3669723e */ /* 0x000fc400000000ff */
[----:B------:R-:W-:Y:S01]  /*1f480*/  F2FP.F16.F32.PACK_AB R112, R113, R112 ;  /* 0x000000707170723e */ /* 0x000fe200000000ff */
[----:B------:R-:W-:Y:S01]  /*1f490*/  STSM.16.M88.4 [R8], R96 ;  /* 0x0000006008007844 */ /* 0x000fe20000000200 */
[----:B------:R-:W-:Y:S02]  /*1f4a0*/  MOV R46, R46 ;  /* 0x0000002e002e7202 */ /* 0x000fe40000000f00 */
[----:B------:R-:W-:Y:S01]  /*1f4b0*/  F2FP.F16.F32.PACK_AB R107, R107, R110 ;  /* 0x0000006e6b6b723e */ /* 0x000fe200000000ff */
[----:B------:R-:W-:Y:S01]  /*1f4c0*/  ULDC UR4, c[0x0][0xa88] ;  /* 0x0002a20000047ab9 */ /* 0x000fe20000000800 */
[----:B------:R-:W-:Y:S01]  /*1f4d0*/  F2FP.F16.F32.PACK_AB R106, R109, R108 ;  /* 0x0000006c6d6a723e */ /* 0x000fe200000000ff */
[----:B---3--:R-:W-:Y:S01]  /*1f4e0*/  IMAD.MOV.U32 R20, RZ, RZ, RZ ;  /* 0x000000ffff147224 */ /* 0x008fe200078e00ff */
[----:B------:R-:W-:Y:S02]  /*1f4f0*/  F2FP.F16.F32.PACK_AB R113, R115, R114 ;  /* 0x000000727371723e */ /* 0x000fe400000000ff */
[----:B------:R-:W-:Y:S01]  /*1f500*/  F2FP.F16.F32.PACK_AB R114, R117, R116 ;  /* 0x000000747572723e */ /* 0x000fe200000000ff */
[----:B------:R-:W-:Y:S01]  /*1f510*/  STSM.16.M88.4 [R46], R104 ;  /* 0x000000682e007844 */ /* 0x000fe20000000200 */
[----:B------:R-:W-:-:S05]  /*1f520*/  F2FP.F16.F32.PACK_AB R115, R119, R118 ;  /* 0x000000767773723e */ /* 0x000fca00000000ff */
[----:B------:R3:W-:Y:S01]  /*1f530*/  STSM.16.M88.4 [R0], R112 ;  /* 0x0000007000007844 */ /* 0x0007e20000000200 */
[----:B------:R-:W-:Y:S01]  /*1f540*/  BAR.SYNC.DEFER_BLOCKING 0x1, 0x100 ;  /* 0x0044000000007b1d */ /* 0x000fe20000010000 */
[----:B--2---:R-:W-:-:S04]  /*1f550*/  IMAD R9, R214, 0x40, R213 ;  /* 0x00000040d6097824 */ /* 0x004fc800078e02d5 */
[----:B------:R-:W-:-:S03]  /*1f560*/  IMAD.WIDE R4, R9, 0x2, R4 ;  /* 0x0000000209047825 */ /* 0x000fc600078e0204 */
[----:B------:R-:W-:Y:S01]  /*1f570*/  IADD3 R9, P5, R4, 0x1000, RZ ;  /* 0x0000100004097810 */ /* 0x000fe20007fbe0ff */
[----:B----4-:R-:W-:Y:S01]  /*1f580*/  @P1 IMAD.WIDE R6, R219, 0x4, R6 ;  /* 0x00000004db061825 */ /* 0x010fe200078e0206 */
[----:B---3--:R-:W-:Y:S02]  /*1f590*/  MOV R0, UR4 ;  /* 0x0000000400007c02 */ /* 0x008fe40008000f00 */
[----:B------:R-:W-:-:S04]  /*1f5a0*/  LOP3.LUT R8, R9, 0x380, RZ, 0xc0, !PT ;  /* 0x0000038009087812 */ /* 0x000fc800078ec0ff */
[----:B------:R-:W-:Y:S02]  /*1f5b0*/  SHF.R.U64 R8, R8, 0x3, RZ ;  /* 0x0000000308087819 */ /* 0x000fe400000012ff */
[----:B------:R-:W-:Y:S01]  /*1f5c0*/  IADD3 R13, P4, R4, 0x2000, RZ ;  /* 0x00002000040d7810 */ /* 0x000fe20007f9e0ff */
[----:B------:R2:W5:Y:S01]  /*1f5d0*/  @P0 LDG.E R20, desc[UR6][R10.64] ;  /* 0x000000060a140981 */ /* 0x000562000c1e1900 */
[----:B------:R-:W-:-:S03]  /*1f5e0*/  LOP3.LUT R8, R8, R9, RZ, 0x3c, !PT ;  /* 0x0000000908087212 */ /* 0x000fc600078e3cff */
[----:B------:R2:W5:Y:S01]  /*1f5f0*/  @P1 LDG.E R0, desc[UR6][R6.64] ;  /* 0x0000000606001981 */ /* 0x000562000c1e1900 */
[----:B------:R-:W-:Y:S07]  /*1f600*/  @P1 BRA `(.L_x_4445) ;  /* 0x0000000000141947 */ /* 0x000fee0003800000 */
[----:B------:R-:W-:Y:S05]  /*1f610*/  @!P0 BRA `(.L_x_4445) ;  /* 0x0000000000108947 */ /* 0x000fea0003800000 */
[----:B------:R-:W-:Y:S02]  /*1f620*/  ULDC.64 UR4, c[0x0][0x208] ;  /* 0x0000820000047ab9 */ /* 0x000fe40000000a00 */
[----:B--2---:R-:W2:Y:S04]  /*1f630*/  LDG.E R7, desc[UR4][R10.64] ;  /* 0x000000040a077981 */ /* 0x004ea8000c1e1900 */
[----:B-----5:R-:W2:Y:S02]  /*1f640*/  LDG.E R0, desc[UR4][R10.64+0x4] ;  /* 0x000004040a007981 */ /* 0x020ea4000c1e1900 */
[----:B--2---:R-:W-:-:S07]  /*1f650*/  IMAD.IADD R0, R0, 0x1, -R7 ;  /* 0x0000000100007824 */ /* 0x004fce00078e0a07 */
.L_x_4445:
[----:B------:R-:W-:Y:S01]  /*1f660*/  SHF.R.S32.HI R61, RZ, 0x1f, R218 ;  /* 0x0000001fff3d7819 */ /* 0x000fe200000114da */
[----:B------:R-:W-:Y:S01]  /*1f670*/  ULDC.64 UR4, c[0x0][0xb70] ;  /* 0x0002dc0000047ab9 */ /* 0x000fe20000000a00 */
[--C-:B-----5:R-:W-:Y:S01]  /*1f680*/  SHF.R.S32.HI R21, RZ, 0x1f, R20.reuse ;  /* 0x0000001fff157819 */ /* 0x120fe20000011414 */
[----:B------:R-:W-:Y:S01]  /*1f690*/  ULDC.64 UR6, c[0x0][0x208] ;  /* 0x0000820000067ab9 */ /* 0x000fe20000000a00 */
[----:B------:R-:W-:Y:S01]  /*1f6a0*/  SHF.R.S32.HI R9, RZ, 0x1f, R219 ;  /* 0x0000001fff097819 */ /* 0x000fe200000114db */
[----:B--2---:R-:W-:Y:S01]  /*1f6b0*/  IMAD R7, R61, UR4, RZ ;  /* 0x000000043d077c24 */ /* 0x004fe2000f8e02ff */
[----:B------:R-:W-:Y:S02]  /*1f6c0*/  SEL R65, R219, RZ, !P0 ;  /* 0x000000ffdb417207 */ /* 0x000fe40004000000 */
[----:B------:R-:W-:Y:S01]  /*1f6d0*/  SEL R60, R9, RZ, !P0 ;  /* 0x000000ff093c7207 */ /* 0x000fe20004000000 */
[----:B------:R-:W-:Y:S01]  /*1f6e0*/  IMAD R11, R218, UR5, R7 ;  /* 0x00000005da0b7c24 */ /* 0x000fe2000f8e0207 */
[----:B------:R-:W-:Y:S01]  /*1f6f0*/  IADD3 R29, P0, R4, 0x4000, RZ ;  /* 0x00004000041d7810 */ /* 0x000fe20007f1e0ff */
[----:B------:R-:W-:Y:S01]  /*1f700*/  IMAD.WIDE.U32 R6, R218, UR4, R20 ;  /* 0x00000004da067c25 */ /* 0x000fe2000f8e0014 */
[----:B------:R-:W-:Y:S01]  /*1f710*/  ULDC.64 UR4, c[0x0][0xb78] ;  /* 0x0002de0000047ab9 */ /* 0x000fe20000000a00 */
[----:B------:R-:W-:-:S02]  /*1f720*/  IADD3 R25, P3, R4, 0x3000, RZ ;  /* 0x0000300004197810 */ /* 0x000fc40007f7e0ff */
[----:B------:R-:W-:Y:S01]  /*1f730*/  IMAD.IADD R7, R7, 0x1, R11 ;  /* 0x0000000107077824 */ /* 0x000fe200078e020b */
[----:B------:R-:W-:Y:S01]  /*1f740*/  IADD3 R33, P1, R4, 0x5000, RZ ;  /* 0x0000500004217810 */ /* 0x000fe20007f3e0ff */
[----:B------:R-:W-:Y:S01]  /*1f750*/  IMAD R9, R60, UR4, RZ ;  /* 0x000000043c097c24 */ /* 0x000fe2000f8e02ff */
[----:B------:R-:W-:Y:S01]  /*1f760*/  LOP3.LUT R28, R29, 0x380, RZ, 0xc0, !PT ;  /* 0x000003801d1c7812 */ /* 0x000fe200078ec0ff */
[----:B------:R-:W-:Y:S01]  /*1f770*/  IMAD R11, R223, 0x80, R216 ;  /* 0x00000080df0b7824 */ /* 0x000fe200078e02d8 */
[----:B------:R-:W-:Y:S01]  /*1f780*/  IADD3 R37, P2, R4, 0x6000, RZ ;  /* 0x0000600004257810 */ /* 0x000fe20007f5e0ff */
[----:B------:R-:W-:Y:S01]  /*1f790*/  IMAD.WIDE.U32 R6, R65, UR4, R6 ;  /* 0x0000000441067c25 */ /* 0x000fe2000f8e0006 */
[----:B------:R-:W-:Y:S02]  /*1f7a0*/  LOP3.LUT R12, R13, 0x380, RZ, 0xc0, !PT ;  /* 0x000003800d0c7812 */ /* 0x000fe400078ec0ff */
[----:B------:R-:W-:Y:S01]  /*1f7b0*/  LOP3.LUT R24, R25, 0x380, RZ, 0xc0, !PT ;  /* 0x0000038019187812 */ /* 0x000fe200078ec0ff */
[----:B------:R-:W-:Y:S01]  /*1f7c0*/  IMAD R10, R65, UR5, R9 ;  /* 0x00000005410a7c24 */ /* 0x000fe2000f8e0209 */
[----:B------:R-:W-:Y:S01]  /*1f7d0*/  SHF.R.S32.HI R9, RZ, 0x1f, R11 ;  /* 0x0000001fff097819 */ /* 0x000fe2000001140b */
[----:B------:R-:W-:Y:S01]  /*1f7e0*/  ULDC.64 UR4, c[0x0][0xb40] ;  /* 0x0002d00000047ab9 */ /* 0x000fe20000000a00 */
[----:B------:R-:W-:-:S02]  /*1f7f0*/  IADD3 R6, P6, R11, R6, RZ ;  /* 0x000000060b067210 */ /* 0x000fc40007fde0ff */
[----:B------:R-:W-:Y:S02]  /*1f800*/  LOP3.LUT R32, R33, 0x380, RZ, 0xc0, !PT ;  /* 0x0000038021207812 */ /* 0x000fe400078ec0ff */
[----:B------:R-:W-:Y:S02]  /*1f810*/  SHF.R.U64 R28, R28, 0x3, RZ ;  /* 0x000000031c1c7819 */ /* 0x000fe400000012ff */
[----:B------:R-:W-:Y:S02]  /*1f820*/  LOP3.LUT R36, R37, 0x380, RZ, 0xc0, !PT ;  /* 0x0000038025247812 */ /* 0x000fe400078ec0ff */
[----:B------:R-:W-:Y:S01]  /*1f830*/  IADD3.X R9, R9, R7, R10, P6, !PT ;  /* 0x0000000709097210 */ /* 0x000fe200037fe40a */
[----:B------:R-:W-:Y:S01]  /*1f840*/  VIADD R7, R11, 0x8 ;  /* 0x000000080b077836 */ /* 0x000fe20000000000 */
[----:B------:R-:W-:Y:S02]  /*1f850*/  SHF.R.U64 R12, R12, 0x3, RZ ;  /* 0x000000030c0c7819 */ /* 0x000fe400000012ff */
[----:B------:R-:W-:-:S02]  /*1f860*/  SHF.R.U64 R24, R24, 0x3, RZ ;  /* 0x0000000318187819 */ /* 0x000fc400000012ff */
[----:B------:R-:W-:Y:S02]  /*1f870*/  SHF.R.U64 R32, R32, 0x3, RZ ;  /* 0x0000000320207819 */ /* 0x000fe400000012ff */
[----:B------:R-:W-:Y:S02]  /*1f880*/  LEA R54, P6, R6, UR4, 0x2 ;  /* 0x0000000406367c11 */ /* 0x000fe4000f8c10ff */
[----:B------:R-:W-:Y:S01]  /*1f890*/  LOP3.LUT R28, R28, R29, RZ, 0x3c, !PT ;  /* 0x0000001d1c1c7212 */ /* 0x000fe200078e3cff */
[----:B------:R-:W-:Y:S01]  /*1f8a0*/  IMAD.X R29, RZ, RZ, R5, P0 ;  /* 0x000000ffff1d7224 */ /* 0x000fe200000e0605 */
[----:B------:R-:W-:Y:S02]  /*1f8b0*/  SHF.R.U64 R36, R36, 0x3, RZ ;  /* 0x0000000324247819 */ /* 0x000fe400000012ff */
[----:B------:R-:W-:Y:S02]  /*1f8c0*/  LOP3.LUT P0, RZ, R226, 0x3, RZ, 0xc0, !PT ;  /* 0x00000003e2ff7812 */ /* 0x000fe4000780c0ff */
[----:B------:R-:W-:-:S02]  /*1f8d0*/  LOP3.LUT R12, R12, R13, RZ, 0x3c, !PT ;  /* 0x0000000d0c0c7212 */ /* 0x000fc400078e3cff */
[----:B------:R-:W-:Y:S01]  /*1f8e0*/  LOP3.LUT R24, R24, R25, RZ, 0x3c, !PT ;  /* 0x0000001918187212 */ /* 0x000fe200078e3cff */
[--C-:B------:R-:W-:Y:S01]  /*1f8f0*/  IMAD.X R25, RZ, RZ, R5.reuse, P3 ;  /* 0x000000ffff197224 */ /* 0x100fe200018e0605 */
[----:B------:R-:W-:Y:S01]  /*1f900*/  LOP3.LUT R32, R32, R33, RZ, 0x3c, !PT ;  /* 0x0000002120207212 */ /* 0x000fe200078e3cff */
[----:B------:R-:W-:Y:S01]  /*1f910*/  IMAD.X R33, RZ, RZ, R5, P1 ;  /* 0x000000ffff217224 */ /* 0x000fe200008e0605 */
[----:B------:R-:W-:Y:S01]  /*1f920*/  LEA.HI.X R55, R6, UR5, R9, 0x2, P6 ;  /* 0x0000000506377c11 */ /* 0x000fe2000b0f1409 */
[----:B------:R-:W-:Y:S01]  /*1f930*/  IMAD.X R9, RZ, RZ, R5, P5 ;  /* 0x000000ffff097224 */ /* 0x000fe200028e0605 */
[----:B------:R-:W-:Y:S01]  /*1f940*/  LOP3.LUT R36, R36, R37, RZ, 0x3c, !PT ;  /* 0x0000002524247212 */ /* 0x000fe200078e3cff */
[----:B------:R-:W-:Y:S01]  /*1f950*/  ULDC.64 UR4, c[0x0][0xaa0] ;  /* 0x0002a80000047ab9 */ /* 0x000fe20000000a00 */
[----:B------:R-:W-:Y:S02]  /*1f960*/  IADD3.X R13, RZ, R5, RZ, P4, !PT ;  /* 0x00000005ff0d7210 */ /* 0x000fe400027fe4ff */
[----:B------:R-:W-:-:S02]  /*1f970*/  IADD3 R41, P6, R4, 0x7000, RZ ;  /* 0x0000700004297810 */ /* 0x000fc40007fde0ff */
[C---:B------:R-:W-:Y:S02]  /*1f980*/  IADD3 R45, P5, R4.reuse, 0x8000, RZ ;  /* 0x00008000042d7810 */ /* 0x040fe40007fbe0ff */
[C---:B------:R-:W-:Y:S02]  /*1f990*/  IADD3 R49, P4, R4.reuse, 0x9000, RZ ;  /* 0x0000900004317810 */ /* 0x040fe40007f9e0ff */
[C---:B------:R-:W-:Y:S02]  /*1f9a0*/  IADD3 R53, P3, R4.reuse, 0xa000, RZ ;  /* 0x0000a00004357810 */ /* 0x040fe40007f7e0ff */
[----:B------:R-:W-:Y:S02]  /*1f9b0*/  ISETP.GE.OR P1, PT, R11, R0, P0 ;  /* 0x000000000b00720c */ /* 0x000fe40000726670 */
[----:B------:R-:W-:Y:S02]  /*1f9c0*/  LOP3.LUT R6, R4, 0x380, RZ, 0xc0, !PT ;  /* 0x0000038004067812 */ /* 0x000fe400078ec0ff */
[----:B------:R-:W-:-:S02]  /*1f9d0*/  IADD3.X R37, RZ, R5, RZ, P2, !PT ;  /* 0x00000005ff257210 */ /* 0x000fc400017fe4ff */
[----:B------:R-:W-:Y:S02]  /*1f9e0*/  IADD3 R11, P2, R4, 0xb000, RZ ;  /* 0x0000b000040b7810 */ /* 0x000fe40007f5e0ff */
[----:B------:R-:W-:Y:S02]  /*1f9f0*/  ISETP.GE.OR P0, PT, R7, R0, P0 ;  /* 0x000000000700720c */ /* 0x000fe40000706670 */
[----:B------:R-:W-:Y:S02]  /*1fa00*/  LOP3.LUT R40, R41, 0x380, RZ, 0xc0, !PT ;  /* 0x0000038029287812 */ /* 0x000fe400078ec0ff */
[----:B------:R-:W-:Y:S01]  /*1fa10*/  LOP3.LUT R44, R45, 0x380, RZ, 0xc0, !PT ;  /* 0x000003802d2c7812 */ /* 0x000fe200078ec0ff */
[----:B------:R2:W-:Y:S01]  /*1fa20*/  @!P1 STG.E desc[UR6][R54.64], R3 ;  /* 0x0000000336009986 */ /* 0x0005e2000c101906 */
[----:B------:R-:W-:Y:S02]  /*1fa30*/  LOP3.LUT R48, R49, 0x380, RZ, 0xc0, !PT ;  /* 0x0000038031307812 */ /* 0x000fe400078ec0ff */
[----:B------:R-:W-:-:S02]  /*1fa40*/  LOP3.LUT R52, R53, 0x380, RZ, 0xc0, !PT ;  /* 0x0000038035347812 */ /* 0x000fc400078ec0ff */
[----:B------:R-:W-:Y:S02]  /*1fa50*/  SHF.R.U64 R7, R6, 0x3, RZ ;  /* 0x0000000306077819 */ /* 0x000fe400000012ff */
[----:B------:R-:W-:Y:S01]  /*1fa60*/  LOP3.LUT R6, R11, 0x380, RZ, 0xc0, !PT ;  /* 0x000003800b067812 */ /* 0x000fe200078ec0ff */
[----:B------:R3:W-:Y:S01]  /*1fa70*/  @!P0 STG.E desc[UR6][R54.64+0x20], R2 ;  /* 0x0000200236008986 */ /* 0x0007e2000c101906 */
[----:B------:R-:W-:Y:S02]  /*1fa80*/  SHF.R.U64 R40, R40, 0x3, RZ ;  /* 0x0000000328287819 */ /* 0x000fe400000012ff */
[----:B------:R-:W-:Y:S01]  /*1fa90*/  SHF.R.U64 R44, R44, 0x3, RZ ;  /* 0x000000032c2c7819 */ /* 0x000fe200000012ff */
[----:B------:R-:W5:Y:S01]  /*1faa0*/  LD.E.128 R12, desc[UR6][R12.64] ;  /* 0x000000060c0c7980 */ /* 0x000f62000c101d00 */
[----:B------:R-:W-:Y:S02]  /*1fab0*/  SHF.R.U64 R48, R48, 0x3, RZ ;  /* 0x0000000330307819 */ /* 0x000fe400000012ff */
[----:B------:R-:W-:Y:S01]  /*1fac0*/  SHF.R.U64 R52, R52, 0x3, RZ ;  /* 0x0000000334347819 */ /* 0x000fe200000012ff */
[----:B------:R-:W5:Y:S01]  /*1fad0*/  LD.E.128 R24, desc[UR6][R24.64] ;  /* 0x0000000618187980 */ /* 0x000f62000c101d00 */
[----:B------:R-:W-:-:S02]  /*1fae0*/  SHF.R.U64 R6, R6, 0x3, RZ ;  /* 0x0000000306067819 */ /* 0x000fc400000012ff */
        /* <DEDUP_REMOVED lines=9> */
[----:B------:R-:W5:Y:S01]  /*1fb80*/  LD.E.128 R28, desc[UR6][R28.64] ;  /* 0x000000061c1c7980 */ /* 0x000f62000c101d00 */
[----:B------:R-:W-:-:S02]  /*1fb90*/  IADD3.X R57, RZ, R5, RZ, P2, !PT ;  /* 0x00000005ff397210 */ /* 0x000fc400017fe4ff */
[----:B------:R-:W-:Y:S01]  /*1fba0*/  LOP3.LUT R56, R6, R11, RZ, 0x3c, !PT ;  /* 0x0000000b06387212 */ /* 0x000fe200078e3cff */
[----:B------:R-:W5:Y:S01]  /*1fbb0*/  LD.E.128 R32, desc[UR6][R32.64] ;  /* 0x0000000620207980 */ /* 0x000f62000c101d00 */
[----:B--2---:R-:W-:-:S03]  /*1fbc0*/  SHF.R.S32.HI R3, RZ, 0x1f, R213 ;  /* 0x0000001fff037819 */ /* 0x004fc600000114d5 */
[----:B------:R-:W5:Y:S04]  /*1fbd0*/  LD.E.128 R4, desc[UR6][R4.64] ;  /* 0x0000000604047980 */ /* 0x000f68000c101d00 */
[----:B------:R-:W5:Y:S04]  /*1fbe0*/  LD.E.128 R8, desc[UR6][R8.64] ;  /* 0x0000000608087980 */ /* 0x000f68000c101d00 */
[----:B------:R-:W5:Y:S04]  /*1fbf0*/  LD.E.128 R36, desc[UR6][R36.64] ;  /* 0x0000000624247980 */ /* 0x000f68000c101d00 */
[----:B------:R-:W5:Y:S04]  /*1fc00*/  LD.E.128 R40, desc[UR6][R40.64] ;  /* 0x0000000628287980 */ /* 0x000f68000c101d00 */
[----:B------:R-:W5:Y:S04]  /*1fc10*/  LD.E.128 R44, desc[UR6][R44.64] ;  /* 0x000000062c2c7980 */ /* 0x000f68000c101d00 */
[----:B------:R-:W5:Y:S04]  /*1fc20*/  LD.E.128 R48, desc[UR6][R48.64] ;  /* 0x0000000630307980 */ /* 0x000f68000c101d00 */
[----:B---3--:R-:W5:Y:S04]  /*1fc30*/  LD.E.128 R52, desc[UR6][R52.64] ;  /* 0x0000000634347980 */ /* 0x008f68000c101d00 */
[----:B------:R-:W5:Y:S01]  /*1fc40*/  LD.E.128 R56, desc[UR6][R56.64] ;  /* 0x0000000638387980 */ /* 0x000f62000c101d00 */
[----:B------:R-:W-:Y:S01]  /*1fc50*/  IMAD R21, R21, UR4, RZ ;  /* 0x0000000415157c24 */ /* 0x000fe2000f8e02ff */
[----:B------:R-:W-:Y:S01]  /*1fc60*/  @!PT LDS RZ, [RZ] ;  /* 0x00000000fffff984 */ /* 0x000fe20000000800 */
[----:B------:R-:W-:Y:S01]  /*1fc70*/  @!PT LDS RZ, [RZ] ;  /* 0x00000000fffff984 */ /* 0x000fe20000000800 */
[----:B------:R-:W-:Y:S01]  /*1fc80*/  @!PT LDS RZ, [RZ] ;  /* 0x00000000fffff984 */ /* 0x000fe20000000800 */
[----:B------:R-:W-:Y:S01]  /*1fc90*/  @!PT LDS RZ, [RZ] ;  /* 0x00000000fffff984 */ /* 0x000fe20000000800 */
[----:B------:R2:W-:Y:S06]  /*1fca0*/  MEMBAR.ALL.CTA ;  /* 0x0000000000007992 */ /* 0x0005ec0000008000 */
[----:B--2---:R-:W2:Y:S01]  /*1fcb0*/  FENCE.VIEW.ASYNC.S ;  /* 0x00000000000073c6 */ /* 0x004ea20000000000 */
[----:B------:R-:W-:-:S02]  /*1fcc0*/  IMAD.MOV.U32 R2, RZ, RZ, R213 ;  /* 0x000000ffff027224 */ /* 0x000fc400078e00d5 */
[C---:B------:R-:W-:Y:S02]  /*1fcd0*/  IMAD R21, R20.reuse, UR5, R21 ;  /* 0x0000000514157c24 */ /* 0x040fe4000f8e0215 */
[----:B------:R-:W-:Y:S01]  /*1fce0*/  IMAD.WIDE.U32 R2, R20, UR4, R2 ;  /* 0x0000000414027c25 */ /* 0x000fe2000f8e0002 */
[----:B------:R-:W-:-:S03]  /*1fcf0*/  ULDC.64 UR4, c[0x0][0xae0] ;  /* 0x0002b80000047ab9 */ /* 0x000fc60000000a00 */
[----:B------:R-:W-:Y:S02]  /*1fd00*/  IMAD R63, R223, -0x80, R0 ;  /* 0xffffff80df3f7824 */ /* 0x000fe400078e0200 */
[C---:B------:R-:W-:Y:S02]  /*1fd10*/  VIADD R0, R214.reuse, 0x40 ;  /* 0x00000040d6007836 */ /* 0x040fe40000000000 */
[----:B------:R-:W-:Y:S01]  /*1fd20*/  IMAD.IADD R3, R3, 0x1, R21 ;  /* 0x0000000103037824 */ /* 0x000fe200078e0215 */
[-C--:B------:R-:W-:Y:S01]  /*1fd30*/  ISETP.GE.AND P3, PT, R214, R63.reuse, PT ;  /* 0x0000003fd600720c */ /* 0x080fe20003f66270 */
[----:B------:R-:W-:Y:S01]  /*1fd40*/  IMAD R61, R61, UR4, RZ ;  /* 0x000000043d3d7c24 */ /* 0x000fe2000f8e02ff */
[----:B------:R-:W-:Y:S01]  /*1fd50*/  ISETP.GE.AND P1, PT, R0, R63, PT ;  /* 0x0000003f0000720c */ /* 0x000fe20003f26270 */
[----:B------:R-:W-:Y:S02]  /*1fd60*/  VIADD R20, R214, 0x20 ;  /* 0x00000020d6147836 */ /* 0x000fe40000000000 */
[----:B------:R-:W-:-:S02]  /*1fd70*/  IMAD R61, R218, UR5, R61 ;  /* 0x00000005da3d7c24 */ /* 0x000fc4000f8e023d */
[----:B------:R-:W-:Y:S01]  /*1fd80*/  IMAD.WIDE.U32 R2, R218, UR4, R2 ;  /* 0x00000004da027c25 */ /* 0x000fe2000f8e0002 */
[----:B------:R-:W-:-:S03]  /*1fd90*/  ULDC.64 UR4, c[0x0][0xae8] ;  /* 0x0002ba0000047ab9 */ /* 0x000fc60000000a00 */
[----:B------:R-:W-:Y:S01]  /*1fda0*/  VIADD R0, R17, 0x30820 ;  /* 0x0003082011007836 */ /* 0x000fe20000000000 */
[----:B------:R-:W-:Y:S01]  /*1fdb0*/  IADD3 R21, R214, 0x60, RZ ;  /* 0x00000060d6157810 */ /* 0x000fe20007ffe0ff */
[----:B------:R-:W-:Y:S01]  /*1fdc0*/  IMAD.IADD R3, R3, 0x1, R61 ;  /* 0x0000000103037824 */ /* 0x000fe200078e023d */
[-C--:B------:R-:W-:Y:S01]  /*1fdd0*/  ISETP.GE.AND P0, PT, R20, R63.reuse, PT ;  /* 0x0000003f1400720c */ /* 0x080fe20003f06270 */
[----:B------:R-:W-:Y:S01]  /*1fde0*/  IMAD R20, R60, UR4, RZ ;  /* 0x000000043c147c24 */ /* 0x000fe2000f8e02ff */
[----:B------:R-:W-:Y:S01]  /*1fdf0*/  PRMT R0, RZ, 0x654, R0 ;  /* 0x00000654ff007816 */ /* 0x000fe20000000000 */
[----:B------:R-:W-:Y:S01]  /*1fe00*/  IMAD.WIDE.U32 R60, R65, UR4, R2 ;  /* 0x00000004413c7c25 */ /* 0x000fe2000f8e0002 */
[----:B------:R-:W-:Y:S02]  /*1fe10*/  ISETP.GE.AND P2, PT, R21, R63, PT ;  /* 0x0000003f1500720c */ /* 0x000fe40003f46270 */
[----:B------:R-:W-:Y:S01]  /*1fe20*/  SHF.R.S32.HI R215, RZ, 0x1f, R214 ;  /* 0x0000001fffd77819 */ /* 0x000fe200000114d6 */
[----:B------:R-:W-:Y:S01]  /*1fe30*/  IMAD R63, R65, UR5, R20 ;  /* 0x00000005413f7c24 */ /* 0x000fe2000f8e0214 */
[----:B--2---:R2:W-:Y:S01]  /*1fe40*/  SYNCS.ARRIVE.TRANS64.RED.A1T0 RZ, [R0+URZ], RZ ;  /* 0x000000ff00ff79a7 */ /* 0x0045e2000810043f */
[----:B------:R-:W-:Y:S01]  /*1fe50*/  BSSY B1, `(.L_x_4446) ;  /* 0x0000018000017945 */ /* 0x000fe20003800000 */
[----:B------:R-:W-:-:S04]  /*1fe60*/  IMAD.WIDE R20, R223, 0x80, R214 ;  /* 0x00000080df147825 */ /* 0x000fc800078e02d6 */
[----:B------:R-:W-:Y:S01]  /*1fe70*/  IMAD.IADD R65, R61, 0x1, R63 ;  /* 0x000000013d417824 */ /* 0x000fe200078e023f */
[----:B------:R-:W-:Y:S06]  /*1fe80*/  @P3 BRA `(.L_x_4447) ;  /* 0x0000000000503947 */ /* 0x000fec0003800000 */
[----:B------:R-:W-:Y:S01]  /*1fe90*/  ULDC.64 UR4, c[0x0][0xad8] ;  /* 0x0002b60000047ab9 */ /* 0x000fe20000000a00 */
[C---:B--2---:R-:W-:Y:S01]  /*1fea0*/  VIADD R0, R213.reuse, 0x40 ;  /* 0x00000040d5007836 */ /* 0x044fe20000000000 */
        /* <DEDUP_REMOVED lines=15> */
[----:B-----5:R3:W-:Y:S04]  /*1ffa0*/  @!P3 STG.E.128 desc[UR8][R62.64], R4 ;  /* 0x000000043e00b986 */ /* 0x0207e8000c101d08 */
[----:B------:R3:W-:Y:S04]  /*1ffb0*/  @!P4 STG.E.128 desc[UR8][R62.64+0x80], R28 ;  /* 0x0000801c3e00c986 */ /* 0x0007e8000c101d08 */
[----:B------:R3:W-:Y:S02]  /*1ffc0*/  @!P5 STG.E.128 desc[UR8][R62.64+0x100], R44 ;  /* 0x0001002c3e00d986 */ /* 0x0007e4000c101d08 */
.L_x_4447:
[----:B------:R-:W-:Y:S05]  /*1ffd0*/  BSYNC B1 ;  /* 0x0000000000017941 */ /* 0x000fea0003800000 */
.L_x_4446:
[----:B------:R-:W-:Y:S04]  /*1ffe0*/  BSSY B1, `(.L_x_4448) ;  /* 0x0000018000017945 */ /* 0x000fe80003800000 */
[----:B------:R-:W-:Y:S05]  /*1fff0*/  @P0 BRA `(.L_x_4449) ;  /* 0x0000000000580947 */ /* 0x000fea0003800000 */
[----:B---3-5:R-:W-:Y:S01]  /*20000*/  IADD3 R5, P0, R20, 0x20, RZ ;  /* 0x0000002014057810 */ /* 0x028fe20007f1e0ff */
[----:B------:R-:W-:Y:S01]  /*20010*/  ULDC UR6, c[0x0][0xa8c] ;  /* 0x0002a30000067ab9 */ /* 0x000fe20000000800 */
[C---:B------:R-:W-:Y:S01]  /*20020*/  IADD3 R2, R213.reuse, 0x40, RZ ;  /* 0x00000040d5027810 */ /* 0x040fe20007ffe0ff */
[----:B------:R-:W-:Y:S01]  /*20030*/  ULDC.64 UR4, c[0x0][0xad8] ;  /* 0x0002b60000047ab9 */ /* 0x000fe20000000a00 */
[----:B------:R-:W-:Y:S01]  /*20040*/  IMAD.MOV.U32 R3, RZ, RZ, R65 ;  /* 0x000000ffff037224 */ /* 0x000fe200078e0041 */
[C---:B------:R-:W-:Y:S01]  /*20050*/  ISETP.GE.AND P3, PT, R213.reuse, UR6, PT ;  /* 0x00000006d5007c0c */ /* 0x040fe2000bf66270 */
[----:B--2---:R-:W-:Y:S01]  /*20060*/  IMAD.X R0, RZ, RZ, R21, P0 ;  /* 0x000000ffff007224 */ /* 0x004fe200000e0615 */
[----:B------:R-:W-:Y:S01]  /*20070*/  ISETP.GE.AND P4, PT, R2, UR6, PT ;  /* 0x0000000602007c0c */ /* 0x000fe2000bf86270 */
[----:B------:R-:W-:Y:S01]  /*20080*/  IMAD.MOV.U32 R2, RZ, RZ, R60 ;  /* 0x000000ffff027224 */ /* 0x000fe200078e003c */
[----:B------:R-:W-:Y:S01]  /*20090*/  ULDC.64 UR8, c[0x0][0x208] ;  /* 0x0000820000087ab9 */ /* 0x000fe20000000a00 */
        /* <DEDUP_REMOVED lines=12> */
.L_x_4449:
[----:B------:R-:W-:Y:S05]  /*20160*/  BSYNC B1 ;  /* 0x0000000000017941 */ /* 0x000fea0003800000 */
.L_x_4448:
[----:B------:R-:W-:Y:S04]  /*20170*/  BSSY B1, `(.L_x_4450) ;  /* 0x0000018000017945 */ /* 0x000fe80003800000 */
[----:B------:R-:W-:Y:S05]  /*20180*/  @P1 BRA `(.L_x_4451) ;  /* 0x0000000000581947 */ /* 0x000fea0003800000 */
[----:B---345:R-:W-:Y:S01]  /*20190*/  IADD3 R5, P0, R20, 0x40, RZ ;  /* 0x0000004014057810 */ /* 0x038fe20007f1e0ff */
[C---:B------:R-:W-:Y:S01]  /*201a0*/  VIADD R2, R213.reuse, 0x40 ;  /* 0x00000040d5027836 */ /* 0x040fe20000000000 */
[----:B------:R-:W-:Y:S01]  /*201b0*/  ULDC UR6, c[0x0][0xa8c] ;  /* 0x0002a30000067ab9 */ /* 0x000fe20000000800 */
[----:B------:R-:W-:Y:S01]  /*201c0*/  ULDC.64 UR4, c[0x0][0xad8] ;  /* 0x0002b60000047ab9 */ /* 0x000fe20000000a00 */
[----:B--2---:R-:W-:Y:S01]  /*201d0*/  IADD3.X R0, RZ, R21, RZ, P0, !PT ;  /* 0x00000015ff007210 */ /* 0x004fe200007fe4ff */
[----:B------:R-:W-:Y:S01]  /*201e0*/  IMAD.MOV.U32 R3, RZ, RZ, R65 ;  /* 0x000000ffff037224 */ /* 0x000fe200078e0041 */
[----:B------:R-:W-:Y:S01]  /*201f0*/  ISETP.GE.AND P3, PT, R2, UR6, PT ;  /* 0x0000000602007c0c */ /* 0x000fe2000bf66270 */
[----:B------:R-:W-:Y:S01]  /*20200*/  IMAD.MOV.U32 R2, RZ, RZ, R60 ;  /* 0x000000ffff027224 */ /* 0x000fe200078e003c */
[C---:B------:R-:W-:Y:S01]  /*20210*/  ISETP.GE.AND P1, PT, R213.reuse, UR6, PT ;  /* 0x00000006d5007c0c */ /* 0x040fe2000bf26270 */
[----:B------:R-:W-:Y:S01]  /*20220*/  VIADD R4, R213, 0x80 ;  /* 0x00000080d5047836 */ /* 0x000fe20000000000 */
[----:B------:R-:W-:Y:S01]  /*20230*/  ULDC.64 UR8, c[0x0][0x208] ;  /* 0x0000820000087ab9 */ /* 0x000fe20000000a00 */
[----:B------:R-:W-:-:S02]  /*20240*/  IMAD R0, R0, UR4, RZ ;  /* 0x0000000400007c24 */ /* 0x000fc4000f8e02ff */
        /* <DEDUP_REMOVED lines=9> */
[----:B------:R2:W-:Y:S02]  /*202e0*/  @!P4 STG.E.128 desc[UR8][R4.64+0x100], R52 ;  /* 0x000100340400c986 */ /* 0x0005e4000c101d08 */
.L_x_4451:
[----:B------:R-:W-:Y:S05]  /*202f0*/  BSYNC B1 ;  /* 0x0000000000017941 */ /* 0x000fea0003800000 */
.L_x_4450:
[----:B------:R-:W-:Y:S05]  /*20300*/  @P2 BRA `(.L_x_4452) ;  /* 0x0000000c00342947 */ /* 0x000fea0003800000 */
[----:B--2345:R-:W-:Y:S01]  /*20310*/  IADD3 R5, P0, R20, 0x60, RZ ;  /* 0x0000006014057810 */ /* 0x03cfe20007f1e0ff */
[----:B------:R-:W-:Y:S01]  /*20320*/  ULDC.64 UR4, c[0x0][0xad8] ;  /* 0x0002b60000047ab9 */ /* 0x000fe20000000a00 */
[----:B------:R-:W-:Y:S01]  /*20330*/  IMAD.MOV.U32 R2, RZ, RZ, R60 ;  /* 0x000000ffff027224 */ /* 0x000fe200078e003c */
[----:B------:R-:W-:Y:S01]  /*20340*/  ULDC UR6, c[0x0][0xa8c] ;  /* 0x0002a30000067ab9 */ /* 0x000fe20000000800 */
[----:B------:R-:W-:Y:S01]  /*20350*/  IMAD.MOV.U32 R3, RZ, RZ, R65 ;  /* 0x000000ffff037224 */ /* 0x000fe200078e0041 */
[C---:B------:R-:W-:Y:S01]  /*20360*/  ISETP.GE.AND P1, PT, R213.reuse, UR6, PT ;  /* 0x00000006d5007c0c */ /* 0x040fe2000bf26270 */
[----:B------:R-:W-:Y:S01]  /*20370*/  IMAD.X R20, RZ, RZ, R21, P0 ;  /* 0x000000ffff147224 */ /* 0x000fe200000e0615 */
[----:B------:R-:W-:Y:S01]  /*20380*/  ULDC.64 UR8, c[0x0][0x208] ;  /* 0x0000820000087ab9 */ /* 0x000fe20000000a00 */
[----:B------:R-:W-:Y:S02]  /*20390*/  VIADD R0, R213, 0x40 ;  /* 0x00000040d5007836 */ /* 0x000fe40000000000 */
[----:B------:R-:W-:-:S02]  /*203a0*/  IMAD R20, R20, UR4, RZ ;  /* 0x0000000414147c24 */ /* 0x000fc4000f8e02ff */
[----:B------:R-:W-:Y:S01]  /*203b0*/  IMAD.WIDE.U32 R2, R5, UR4, R2 ;  /* 0x0000000405027c25 */ /* 0x000fe2000f8e0002 */
[----:B------:R-:W-:-:S03]  /*203c0*/  ISETP.GE.AND P2, PT, R0, UR6, PT ;  /* 0x0000000600007c0c */ /* 0x000fc6000bf46270 */
[----:B------:R-:W-:Y:S01]  /*203d0*/  IMAD R5, R5, UR5, R20 ;  /* 0x0000000505057c24 */ /* 0x000fe2000f8e0214 */
[----:B------:R-:W-:Y:S01]  /*203e0*/  ULDC.64 UR4, c[0x0][0xa80] ;  /* 0x0002a00000047ab9 */ /* 0x000fe20000000a00 */
        /* <DEDUP_REMOVED lines=8> */
[----:B------:R-:W-:Y:S02]  /*20470*/  ULDC.64 UR4, c[0x0][0x208] ;  /* 0x0000820000047ab9 */ /* 0x000fe40000000a00 */
[----:B------:R3:W-:Y:S01]  /*20480*/  STG.E.128 desc[UR4][R4.64+0x100], R56 ;  /* 0x0001003804007986 */ /* 0x0007e2000c101d04 */
[----:B------:R-:W-:Y:S05]  /*20490*/  BRA `(.L_x_4452) ;  /* 0x0000000800d07947 */ /* 0x000fea0003800000 */
.L_x_4444:
        /* <DEDUP_REMOVED lines=9> */
[----:B------:R-:W3:Y:S01]  /*20530*/  S2R R8, SR_TID.X ;  /* 0x0000000000087919 */ /* 0x000ee20000002100 */
[----:B--2---:R-:W-:-:S11]  /*20540*/  IMAD.WIDE R2, R219, 0x4, R2 ;  /* 0x00000004db027825 */ /* 0x004fd600078e0202 */
[----:B------:R-:W2:Y:S01]  /*20550*/  @P1 LDC.64 R4, c[0x0][0xbe0] ;  /* 0x0002f800ff041b82 */ /* 0x000ea20000000a00 */
[----:B------:R-:W-:Y:S02]  /*20560*/  ULDC UR4, c[0x0][0xa88] ;  /* 0x0002a20000047ab9 */ /* 0x000fe40000000800 */
[----:B------:R-:W-:Y:S01]  /*20570*/  IMAD.U32 R0, RZ, RZ, UR4 ;  /* 0x00000004ff007e24 */ /* 0x000fe2000f8e00ff */
[----:B------:R4:W5:Y:S01]  /*20580*/  @P0 LDG.E R7, desc[UR6][R2.64] ;  /* 0x0000000602070981 */ /* 0x000962000c1e1900 */
[----:B---3--:R-:W-:Y:S02]  /*20590*/  VIADD R6, R8, 0xffffff80 ;  /* 0xffffff8008067836 */ /* 0x008fe40000000000 */
[----:B--2---:R-:W-:-:S03]  /*205a0*/  @P1 IMAD.WIDE R4, R219, 0x4, R4 ;  /* 0x00000004db041825 */ /* 0x004fc600078e0204 */
[----:B------:R-:W-:Y:S02]  /*205b0*/  ISETP.GT.AND P2, PT, R6, 0x7f, PT ;  /* 0x0000007f0600780c */ /* 0x000fe40003f44270 */
[----:B------:R4:W5:Y:S01]  /*205c0*/  @P1 LDG.E R0, desc[UR6][R4.64] ;  /* 0x0000000604001981 */ /* 0x000962000c1e1900 */
[----:B------:R-:W-:Y:S10]  /*205d0*/  @P1 BRA `(.L_x_4453) ;  /* 0x0000000000141947 */ /* 0x000ff40003800000 */
[----:B------:R-:W-:Y:S05]  /*205e0*/  @!P0 BRA `(.L_x_4453) ;  /* 0x0000000000108947 */ /* 0x000fea0003800000 */
[----:B------:R-:W-:Y:S02]  /*205f0*/  ULDC.64 UR4, c[0x0][0x208] ;  /* 0x0000820000047ab9 */ /* 0x000fe40000000a00 */
[----:B----4-:R-:W2:Y:S04]  /*20600*/  LDG.E R5, desc[UR4][R2.64] ;  /* 0x0000000402057981 */ /* 0x010ea8000c1e1900 */
[----:B-----5:R-:W2:Y:S02]  /*20610*/  LDG.E R0, desc[UR4][R2.64+0x4] ;  /* 0x0000040402007981 */ /* 0x020ea4000c1e1900 */
[----:B--2---:R-:W-:-:S07]  /*20620*/  IADD3 R0, -R5, R0, RZ ;  /* 0x0000000005007210 */ /* 0x004fce0007ffe1ff */
.L_x_4453:
[----:B----4-:R-:W-:Y:S01]  /*20630*/  SHF.R.S32.HI R2, RZ, 0x1f, R219 ;  /* 0x0000001fff027819 */ /* 0x010fe200000114db */
[----:B------:R-:W-:Y:S01]  /*20640*/  BSSY B1, `(.L_x_4454) ;  /* 0x000001d000017945 */ /* 0x000fe20003800000 */
[----:B------:R-:W-:Y:S02]  /*20650*/  SHF.R.S32.HI R9, RZ, 0x1f, R218 ;  /* 0x0000001fff097819 */ /* 0x000fe400000114da */
[----:B------:R-:W-:Y:S02]  /*20660*/  SHF.R.S32.HI R12, RZ, 0x1f, R213 ;  /* 0x0000001fff0c7819 */ /* 0x000fe400000114d5 */
[----:B------:R-:W-:Y:S02]  /*20670*/  SEL R11, R219, RZ, !P0 ;  /* 0x000000ffdb0b7207 */ /* 0x000fe40004000000 */
[----:B------:R-:W-:Y:S02]  /*20680*/  SEL R10, R2, RZ, !P0 ;  /* 0x000000ff020a7207 */ /* 0x000fe40004000000 */
[----:B-----5:R-:W-:Y:S01]  /*20690*/  SHF.R.S32.HI R6, RZ, 0x1f, R7 ;  /* 0x0000001fff067819 */ /* 0x020fe20000011407 */
[----:B------:R-:W-:Y:S06]  /*206a0*/  @P2 BRA `(.L_x_4455) ;  /* 0x0000000000582947 */ /* 0x000fec0003800000 */
[----:B------:R-:W-:-:S04]  /*206b0*/  IMAD R2, R223, 0x80, R8 ;  /* 0x00000080df027824 */ /* 0x000fc800078e0208 */
        /* <DEDUP_REMOVED lines=21> */
.L_x_4455:
[----:B------:R-:W-:Y:S05]  /*20810*/  BSYNC B1 ;  /* 0x0000000000017941 */ /* 0x000fea0003800000 */
.L_x_4454:
        /* <DEDUP_REMOVED lines=8> */
[C---:B------:R-:W-:Y:S02]  /*208a0*/  VIADD R4, R214.reuse, 0x20 ;  /* 0x00000020d6047836 */ /* 0x040fe40000000000 */
[----:B------:R-:W-:Y:S02]  /*208b0*/  IMAD.IADD R3, R3, 0x1, R7 ;  /* 0x0000000103037824 */ /* 0x000fe400078e0207 */
[----:B------:R-:W-:Y:S01]  /*208c0*/  IMAD R7, R223, -0x80, R0 ;  /* 0xffffff80df077824 */ /* 0x000fe200078e0200 */
[----:B------:R-:W-:Y:S01]  /*208d0*/  IADD3 R0, R214, 0x40, RZ ;  /* 0x00000040d6007810 */ /* 0x000fe20007ffe0ff */
[----:B------:R-:W-:Y:S02]  /*208e0*/  IMAD R5, R9, UR4, RZ ;  /* 0x0000000409057c24 */ /* 0x000fe4000f8e02ff */
[----:B------:R-:W-:Y:S01]  /*208f0*/  IMAD.WIDE.U32 R2, R218, UR4, R2 ;  /* 0x00000004da027c25 */ /* 0x000fe2000f8e0002 */
[----:B------:R-:W-:-:S02]  /*20900*/  ISETP.GE.AND P3, PT, R214, R7, PT ;  /* 0x00000007d600720c */ /* 0x000fc40003f66270 */
[-C--:B------:R-:W-:Y:S01]  /*20910*/  ISETP.GE.AND P2, PT, R4, R7.reuse, PT ;  /* 0x000000070400720c */ /* 0x080fe20003f46270 */
[----:B------:R-:W-:Y:S01]  /*20920*/  IMAD R5, R218, UR5, R5 ;  /* 0x00000005da057c24 */ /* 0x000fe2000f8e0205 */
[----:B------:R-:W-:Y:S01]  /*20930*/  ULDC.64 UR4, c[0x0][0xae8] ;  /* 0x0002ba0000047ab9 */ /* 0x000fe20000000a00 */
[----:B------:R-:W-:Y:S01]  /*20940*/  VIADD R4, R214, 0x60 ;  /* 0x00000060d6047836 */ /* 0x000fe20000000000 */
[-C--:B------:R-:W-:Y:S01]  /*20950*/  ISETP.GE.AND P1, PT, R0, R7.reuse, PT ;  /* 0x000000070000720c */ /* 0x080fe20003f26270 */
        /* <DEDUP_REMOVED lines=29> */
[----:B------:R2:W-:Y:S02]  /*20b30*/  @!P6 STG.E.128 desc[UR8][R8.64+0x100], RZ ;  /* 0x000100ff0800e986 */ /* 0x0005e4000c101d08 */
.L_x_4457:
[----:B------:R-:W-:Y:S05]  /*20b40*/  BSYNC B1 ;  /* 0x0000000000017941 */ /* 0x000fea0003800000 */
.L_x_4456:
[----:B------:R-:W-:Y:S04]  /*20b50*/  BSSY B1, `(.L_x_4458) ;  /* 0x0000018000017945 */ /* 0x000fe80003800000 */
[----:B------:R-:W-:Y:S05]  /*20b60*/  @P2 BRA `(.L_x_4459) ;  /* 0x0000000000582947 */ /* 0x000fea0003800000 */
[----:B--2---:R-:W-:Y:S01]  /*20b70*/  IADD3 R9, P2, R6, 0x20, RZ ;  /* 0x0000002006097810 */ /* 0x004fe20007f5e0ff */
[C---:B------:R-:W-:Y:S01]  /*20b80*/  VIADD R2, R213.reuse, 0x40 ;  /* 0x00000040d5027836 */ /* 0x040fe20000000000 */
[----:B------:R-:W-:Y:S01]  /*20b90*/  ULDC UR6, c[0x0][0xa8c] ;  /* 0x0002a30000067ab9 */ /* 0x000fe20000000800 */
[----:B------:R-:W-:Y:S01]  /*20ba0*/  ULDC.64 UR4, c[0x0][0xad8] ;  /* 0x0002b60000047ab9 */ /* 0x000fe20000000a00 */
[----:B------:R-:W-:Y:S01]  /*20bb0*/  IADD3.X R0, RZ, R7, RZ, P2, !PT ;  /* 0x00000007ff007210 */ /* 0x000fe200017fe4ff */
        /* <DEDUP_REMOVED lines=17> */
.L_x_4459:
[----:B------:R-:W-:Y:S05]  /*20cd0*/  BSYNC B1 ;  /* 0x0000000000017941 */ /* 0x000fea0003800000 */
.L_x_4458:
[----:B------:R-:W-:Y:S04]  /*20ce0*/  BSSY B1, `(.L_x_4460) ;  /* 0x0000018000017945 */ /* 0x000fe80003800000 */
[----:B------:R-:W-:Y:S05]  /*20cf0*/  @P1 BRA `(.L_x_4461) ;  /* 0x0000000000581947 */ /* 0x000fea0003800000 */
[----:B--23--:R-:W-:Y:S01]  /*20d00*/  IADD3 R9, P1, R6, 0x40, RZ ;  /* 0x0000004006097810 */ /* 0x00cfe20007f3e0ff */
[C---:B------:R-:W-:Y:S01]  /*20d10*/  VIADD R2, R213.reuse, 0x40 ;  /* 0x00000040d5027836 */ /* 0x040fe20000000000 */
[----:B------:R-:W-:Y:S01]  /*20d20*/  ULDC UR6, c[0x0][0xa8c] ;  /* 0x0002a30000067ab9 */ /* 0x000fe20000000800 */
[----:B------:R-:W-:Y:S01]  /*20d30*/  ULDC.64 UR4, c[0x0][0xad8] ;  /* 0x0002b60000047ab9 */ /* 0x000fe20000000a00 */
[----:B------:R-:W-:Y:S01]  /*20d40*/  MOV R3, R11 ;  /* 0x0000000b00037202 */ /* 0x000fe20000000f00 */
[----:B------:R-:W-:Y:S01]  /*20d50*/  IMAD.X R0, RZ, RZ, R7, P1 ;  /* 0x000000ffff007224 */ /* 0x000fe200008e0607 */
        /* <DEDUP_REMOVED lines=16> */
.L_x_4461:
[----:B------:R-:W-:Y:S05]  /*20e60*/  BSYNC B1 ;  /* 0x0000000000017941 */ /* 0x000fea0003800000 */
.L_x_4460:
        /* <DEDUP_REMOVED lines=23> */
.L_x_4452:
[----:B------:R-:W-:Y:S05]  /*20fe0*/  BSYNC B0 ;  /* 0x0000000000007941 */ /* 0x000fea0003800000 */
.L_x_4443:
[----:B------:R-:W-:Y:S02]  /*20ff0*/  ULDC UR4, c[0x0][0xc14] ;  /* 0x0003050000047ab9 */ /* 0x000fe40000000800 */
[----:B-1----:R-:W-:-:S13]  /*21000*/  ISETP.GE.AND P0, PT, R203, UR4, PT ;  /* 0x00000004cb007c0c */ /* 0x002fda000bf06270 */
[----:B------:R-:W-:Y:S05]  /*21010*/  @!P0 BRA `(.L_x_4462) ;  /* 0xfffffe0000588947 */ /* 0x000fea000383ffff */
[----:B------:R-:W-:Y:S05]  /*21020*/  BRA `(.L_x_4164) ;  /* 0x0000006800987947 */ /* 0x000fea0003800000 */
.L_x_4162:
[----:B------:R-:W-:-:S08]  /*21030*/  NOP ;  /* 0x0000000000007918 */ /* 0x000fd00000000000 */
[----:B------:R-:W0:-:S00]  /*21040*/  USETMAXREG.DEALLOC.CTAPOOL 0x18 ;  /* 0x00000018000079c8 */ /* 0x000e0000080e0500 */
[----:B0-----:R-:W-:-:S06]  /*21050*/  LOP3.LUT R0, R0, 0x3, RZ, 0xc0, !PT ;  /* 0x0000000300007812 */ /* 0x001fcc00078ec0ff */
[----:B------:R-:W0:Y:S02]  /*21060*/  SHFL.IDX PT, R0, R0, RZ, 0x1f ;  /* 0x00001fff00007589 */ /* 0x000e2400000e0000 */
[----:B0-----:R-:W-:-:S13]  /*21070*/  ISETP.NE.AND P0, PT, R0, RZ, PT ;  /* 0x000000ff0000720c */ /* 0x001fda0003f05270 */
[----:B------:R-:W-:Y:S05]  /*21080*/  @P0 BRA `(.L_x_4164) ;  /* 0x0000006800800947 */ /* 0x000fea0003800000 */
[----:B------:R-:W-:Y:S01]  /*21090*/  LOP3.LUT R7, R4, 0x1f, RZ, 0xc0, !PT ;  /* 0x0000001f04077812 */ /* 0x000fe200078ec0ff */
[----:B------:R-:W-:Y:S01]  /*210a0*/  ULDC UR5, c[0x0][0xc14] ;  /* 0x0003050000057ab9 */ /* 0x000fe20000000800 */
[----:B------:R-:W-:Y:S01]  /*210b0*/  LOP3.LUT R16, R16, 0xffffff7f, RZ, 0xc0, !PT ;  /* 0xffffff7f10107812 */ /* 0x000fe200078ec0ff */
[----:B------:R-:W-:Y:S01]  /*210c0*/  IMAD.MOV.U32 R6, RZ, RZ, RZ ;  /* 0x000000ffff067224 */ /* 0x000fe200078e00ff */
[----:B------:R-:W-:Y:S01]  /*210d0*/  ISETP.NE.AND P0, PT, R7, 0x1f, PT ;  /* 0x0000001f0700780c */ /* 0x000fe20003f05270 */
[----:B------:R-:W-:Y:S01]  /*210e0*/  ULDC.64 UR6, c[0x0][0x208] ;  /* 0x0000820000067ab9 */ /* 0x000fe20000000a00 */
[----:B------:R-:W-:-:S11]  /*210f0*/  ULDC UR4, c[0x0][0xc10] ;  /* 0x0003040000047ab9 */ /* 0x000fd60000000800 */
[----:B------:R-:W-:Y:S02]  /*21100*/  @P0 LOP3.LUT R16, R16, 0x80, RZ, 0xfc, !PT ;  /* 0x0000008010100812 */ /* 0x000fe400078efcff */
[----:B------:R-:W-:-:S13]  /*21110*/  ISETP.GE.OR P0, PT, R7, UR5, !P0 ;  /* 0x0000000507007c0c */ /* 0x000fda000c706670 */
[----:B------:R-:W0:Y:S02]  /*21120*/  @!P0 LDC.64 R2, c[0x0][0xc58] ;  /* 0x00031600ff028b82 */ /* 0x000e240000000a00 */
[----:B0-----:R-:W-:-:S05]  /*21130*/  @!P0 IMAD.WIDE.U32 R2, R7, 0x4, R2 ;  /* 0x0000000407028825 */ /* 0x001fca00078e0002 */
[----:B------:R-:W2:Y:S01]  /*21140*/  @!P0 LDG.E R6, desc[UR6][R2.64] ;  /* 0x0000000602068981 */ /* 0x000ea2000c1e1900 */
[C---:B------:R-:W-:Y:S01]  /*21150*/  ISETP.NE.AND P1, PT, R7.reuse, RZ, PT ;  /* 0x000000ff0700720c */ /* 0x040fe20003f25270 */
[----:B------:R-:W0:Y:S01]  /*21160*/  S2UR UR6, SR_CTAID.X ;  /* 0x00000000000679c3 */ /* 0x000e220000002500 */
[----:B------:R-:W-:Y:S02]  /*21170*/  ISETP.GE.U32.AND P0, PT, R7, 0x2, PT ;  /* 0x000000020700780c */ /* 0x000fe40003f06070 */
        /* <DEDUP_REMOVED lines=18> */
[----:B------:R-:W-:Y:S02]  /*212a0*/  IMAD.IADD R3, R0, 0x1, R3 ;  /* 0x0000000100037824 */ /* 0x000fe400078e0203 */
[----:B------:R-:W-:-:S03]  /*212b0*/  IMAD.MOV.U32 R0, RZ, RZ, RZ ;  /* 0x000000ffff007224 */ /* 0x000fc600078e00ff */
        /* <DEDUP_REMOVED lines=20> */
.L_x_4467:
[----:B------:R-:W-:Y:S01]  /*21400*/  MOV R2, UR7 ;  /* 0x0000000700027c02 */ /* 0x000fe20008000f00 */
[----:B------:R-:W-:-:S04]  /*21410*/  VIADD R8, R8, 0x1f ;  /* 0x0000001f08087836 */ /* 0x000fc80000000000 */
[----:B------:R0:W-:Y:S01]  /*21420*/  STL [R1+0xc], R2 ;  /* 0x00000c0201007387 */ /* 0x0001e20000100800 */
[----:B------:R-:W-:-:S13]  /*21430*/  ISETP.GE.AND P0, PT, R8, UR5, PT ;  /* 0x0000000508007c0c */ /* 0x000fda000bf06270 */
[----:B0-----:R-:W-:Y:S05]  /*21440*/  @P0 BRA `(.L_x_4464) ;  /* 0x0000000400dc0947 */ /* 0x001fea0003800000 */
        /* <DEDUP_REMOVED lines=12> */
.L_x_4466:
[----:B------:R-:W-:Y:S05]  /*21510*/  BSYNC B0 ;  /* 0x0000000000007941 */ /* 0x000fea0003800000 */
.L_x_4465:
        /* <DEDUP_REMOVED lines=25> */
.L_x_4463:
[----:B------:R-:W-:Y:S01]  /*216b0*/  IMAD.IADD R7, R5, 0x1, -R2 ;  /* 0x0000000105077824 */ /* 0x000fe200078e0a02 */
[----:B------:R-:W-:-:S03]  /*216c0*/  ULDC.64 UR8, c[0x0][0x208] ;  /* 0x0000820000087ab9 */ /* 0x000fc60000000a00 */
[----:B------:R-:W-:-:S05]  /*216d0*/  IMAD R2, R4, UR4, R7 ;  /* 0x0000000404027c24 */ /* 0x000fca000f8e0207 */
[----:B------:R-:W-:Y:S02]  /*216e0*/  ISETP.GT.AND P0, PT, R2, UR6, PT ;  /* 0x0000000602007c0c */ /* 0x000fe4000bf04270 */
[----:B------:R-:W0:Y:S11]  /*216f0*/  LDC.64 R2, c[0x0][0xc68] ;  /* 0x00031a00ff027b82 */ /* 0x000e360000000a00 */
[----:B------:R-:W-:-:S04]  /*21700*/  VOTE.ANY R10, PT, !P0 ;  /* 0x00000000000a7806 */ /* 0x000fc800040e0100 */
[----:B------:R-:W1:Y:S02]  /*21710*/  POPC R5, R10 ;  /* 0x0000000a00057309 */ /* 0x000e640000000000 */
[----:B-1----:R-:W-:-:S05]  /*21720*/  IADD3 R8, R5, R8, RZ ;  /* 0x0000000805087210 */ /* 0x002fca0007ffe0ff */
[----:B0-----:R-:W-:Y:S01]  /*21730*/  IMAD.WIDE R2, R8, 0x4, R2 ;  /* 0x0000000408027825 */ /* 0x001fe200078e0202 */
[----:B------:R-:W0:Y:S04]  /*21740*/  SHFL.IDX PT, R6, R6, R5, 0x1f ;  /* 0x00001f0506067589 */ /* 0x000e2800000e0000 */
[----:B------:R-:W0:Y:S04]  /*21750*/  LDG.E R9, desc[UR8][R2.64] ;  /* 0x0000000802097981 */ /* 0x000e28000c1e1900 */
[----:B------:R0:W-:Y:S01]  /*21760*/  STL [R1+0xc], R8 ;  /* 0x00000c0801007387 */ /* 0x0001e20000100800 */
[----:B------:R-:W-:Y:S01]  /*21770*/  ISETP.NE.AND P0, PT, R10, RZ, PT ;  /* 0x000000ff0a00720c */ /* 0x000fe20003f05270 */
[----:B0-----:R-:W-:-:S05]  /*21780*/  IMAD R8, R6, R9, RZ ;  /* 0x0000000906087224 */ /* 0x001fca00078e02ff */
        /* <DEDUP_REMOVED lines=8> */
.L_x_4468:
[----:B-1----:R-:W-:Y:S02]  /*21810*/  IMAD.MOV R2, RZ, RZ, -R3 ;  /* 0x000000ffff027224 */ /* 0x002fe400078e0a03 */
[----:B---3--:R-:W-:Y:S02]  /*21820*/  IMAD R0, R0, UR4, R7 ;  /* 0x0000000400007c24 */ /* 0x008fe4000f8e0207 */
[----:B--2---:R-:W-:Y:S02]  /*21830*/  IMAD R5, R2, R11, RZ ;  /* 0x0000000b02057224 */ /* 0x004fe400078e02ff */
[----:B------:R-:W-:Y:S01]  /*21840*/  IMAD.MOV.U32 R2, RZ, RZ, RZ ;  /* 0x000000ffff027224 */ /* 0x000fe200078e00ff */
[----:B------:R1:W-:Y:S03]  /*21850*/  STL [R1], R0 ;  /* 0x0000000001007387 */ /* 0x0003e60000100800 */
[----:B------:R-:W-:Y:S01]  /*21860*/  IMAD.HI.U32 R2, R3, R5, R2 ;  /* 0x0000000503027227 */ /* 0x000fe200078e0002 */
[----:B------:R-:W-:-:S04]  /*21870*/  IADD3 R5, -R0, UR6, RZ ;  /* 0x0000000600057c10 */ /* 0x000fc8000fffe1ff */
[----:B------:R-:W-:Y:S02]  /*21880*/  IABS R3, R5 ;  /* 0x0000000500037213 */ /* 0x000fe40000000000 */
[----:B-1----:R-:W-:-:S03]  /*21890*/  IABS R0, R8 ;  /* 0x0000000800007213 */ /* 0x002fc60000000000 */
[----:B------:R-:W-:Y:S01]  /*218a0*/  IMAD.HI.U32 R2, R2, R3, RZ ;  /* 0x0000000302027227 */ /* 0x000fe200078e00ff */
[----:B------:R-:W-:-:S05]  /*218b0*/  IADD3 R0, RZ, -R0, RZ ;  /* 0x80000000ff007210 */ /* 0x000fca0007ffe0ff */
        /* <DEDUP_REMOVED lines=14> */
[----:B------:R-:W-:Y:S02]  /*219a0*/  IMAD R5, R8, R2, R5 ;  /* 0x0000000208057224 */ /* 0x000fe400078e0205 */
[----:B------:R-:W-:Y:S01]  /*219b0*/  IMAD.MOV.U32 R2, RZ, RZ, RZ ;  /* 0x000000ffff027224 */ /* 0x000fe200078e00ff */
[----:B------:R-:W-:-:S04]  /*219c0*/  VIADDMNMX R9, R4, UR4, R9, PT ;  /* 0x0000000404097c46 */ /* 0x000fc8000b800109 */
[-C--:B------:R-:W-:Y:S02]  /*219d0*/  IABS R4, R9.reuse ;  /* 0x0000000900047213 */ /* 0x080fe40000000000 */
[----:B------:R-:W-:Y:S02]  /*219e0*/  IABS R8, R9 ;  /* 0x0000000900087213 */ /* 0x000fe40000000000 */
[----:B------:R-:W1:Y:S08]  /*219f0*/  I2F.RP R7, R4 ;  /* 0x0000000400077306 */ /* 0x000e700000209400 */
[----:B-1----:R-:W1:Y:S02]  /*21a00*/  MUFU.RCP R7, R7 ;  /* 0x0000000700077308 */ /* 0x002e640000001000 */
[----:B-1----:R-:W-:Y:S01]  /*21a10*/  VIADD R3, R7, 0xffffffe ;  /* 0x0ffffffe07037836 */ /* 0x002fe20000000000 */
[----:B------:R-:W-:-:S05]  /*21a20*/  IABS R7, R5 ;  /* 0x0000000500077213 */ /* 0x000fca0000000000 */
[----:B------:R-:W1:Y:S02]  /*21a30*/  F2I.FTZ.U32.TRUNC.NTZ R3, R3 ;  /* 0x0000000300037305 */ /* 0x000e64000021f000 */
[----:B-1----:R-:W-:-:S04]  /*21a40*/  IMAD.MOV R11, RZ, RZ, -R3 ;  /* 0x000000ffff0b7224 */ /* 0x002fc800078e0a03 */
[----:B------:R-:W-:-:S04]  /*21a50*/  IMAD R11, R11, R4, RZ ;  /* 0x000000040b0b7224 */ /* 0x000fc800078e02ff */
[----:B------:R-:W-:Y:S01]  /*21a60*/  IMAD.HI.U32 R2, R3, R11, R2 ;  /* 0x0000000b03027227 */ /* 0x000fe200078e0002 */
[----:B------:R-:W-:-:S05]  /*21a70*/  IADD3 R3, RZ, -R8, RZ ;  /* 0x80000008ff037210 */ /* 0x000fca0007ffe0ff */
[----:B------:R-:W-:-:S04]  /*21a80*/  IMAD.HI.U32 R2, R2, R7, RZ ;  /* 0x0000000702027227 */ /* 0x000fc800078e00ff */
[----:B------:R-:W-:-:S05]  /*21a90*/  IMAD R3, R2, R3, R7 ;  /* 0x0000000302037224 */ /* 0x000fca00078e0207 */
[----:B------:R-:W-:-:S13]  /*21aa0*/  ISETP.GT.U32.AND P0, PT, R4, R3, PT ;  /* 0x000000030400720c */ /* 0x000fda0003f04070 */
[----:B------:R-:W-:Y:S02]  /*21ab0*/  @!P0 IMAD.IADD R3, R3, 0x1, -R4 ;  /* 0x0000000103038824 */ /* 0x000fe400078e0a04 */
[----:B------:R-:W-:-:S03]  /*21ac0*/  @!P0 VIADD R2, R2, 0x1 ;  /* 0x0000000102028836 */ /* 0x000fc60000000000 */
[----:B------:R-:W-:Y:S02]  /*21ad0*/  ISETP.GE.U32.AND P0, PT, R3, R4, PT ;  /* 0x000000040300720c */ /* 0x000fe40003f06070 */
[C---:B------:R-:W-:Y:S02]  /*21ae0*/  LOP3.LUT R3, R5.reuse, R9, RZ, 0x3c, !PT ;  /* 0x0000000905037212 */ /* 0x040fe400078e3cff */
[----:B------:R-:W-:-:S09]  /*21af0*/  IADD3 R5, R5, R0, RZ ;  /* 0x0000000005057210 */ /* 0x000fd20007ffe0ff */
        /* <DEDUP_REMOVED lines=9> */
[----:B------:R1:W-:Y:S04]  /*21b90*/  STL [R1+0x8], R4 ;  /* 0x0000080401007387 */ /* 0x0003e80000100800 */
[----:B------:R1:W-:Y:S01]  /*21ba0*/  STL [R1+0x4], R0 ;  /* 0x0000040001007387 */ /* 0x0003e20000100800 */
[----:B------:R-:W-:Y:S05]  /*21bb0*/  BRA `(.L_x_4469) ;  /* 0x0000000000107947 */ /* 0x000fea0003800000 */
.L_x_4464:
[----:B------:R-:W-:Y:S01]  /*21bc0*/  IMAD.U32 R0, RZ, RZ, UR6 ;  /* 0x00000006ff007e24 */ /* 0x000fe2000f8e00ff */
[----:B------:R0:W-:Y:S04]  /*21bd0*/  STL [R1+0x4], RZ ;  /* 0x000004ff01007387 */ /* 0x0001e80000100800 */
[----:B------:R0:W-:Y:S04]  /*21be0*/  STL [R1+0x8], RZ ;  /* 0x000008ff01007387 */ /* 0x0001e80000100800 */
[----:B------:R0:W-:Y:S02]  /*21bf0*/  STL [R1], R0 ;  /* 0x0000000001007387 */ /* 0x0001e40000100800 */
.L_x_4469:
[----:B------:R-:W2:Y:S04]  /*21c00*/  LDL.64 R8, [R1] ;  /* 0x0000000001087983 */ /* 0x000ea80000100a00 */
[----:B------:R-:W2:Y:S01]  /*21c10*/  LDL.64 R10, [R1+0x8] ;  /* 0x00000800010a7983 */ /* 0x000ea20000100a00 */
[----:B------:R-:W-:Y:S01]  /*21c20*/  LOP3.LUT R16, R16, 0xfffffeff, RZ, 0xc0, !PT ;  /* 0xfffffeff10107812 */ /* 0x000fe200078ec0ff */
[----:B------:R-:W-:Y:S01]  /*21c30*/  IMAD.MOV.U32 R17, RZ, RZ, RZ ;  /* 0x000000ffff117224 */ /* 0x000fe200078e00ff */
[----:B------:R-:W-:Y:S01]  /*21c40*/  MOV R19, 0x1 ;  /* 0x0000000100137802 */ /* 0x000fe20000000f00 */
[----:B-1----:R-:W1:Y:S01]  /*21c50*/  S2R R4, SR_TID.X ;  /* 0x0000000000047919 */ /* 0x002e620000002100 */
[----:B------:R-:W-:Y:S01]  /*21c60*/  STL [R1+0x28], RZ ;  /* 0x000028ff01007387 */ /* 0x000fe20000100800 */
[----:B-1----:R-:W-:-:S04]  /*21c70*/  LOP3.LUT R4, R4, 0x1f, RZ, 0xc0, !PT ;  /* 0x0000001f04047812 */ /* 0x002fc800078ec0ff */
[----:B------:R-:W-:-:S13]  /*21c80*/  ISETP.NE.AND P0, PT, R4, RZ, PT ;  /* 0x000000ff0400720c */ /* 0x000fda0003f05270 */
[----:B------:R-:W1:Y:S01]  /*21c90*/  @!P0 S2R R3, SR_CgaCtaId ;  /* 0x0000000000038919 */ /* 0x000e620000008800 */
[----:B0-----:R-:W-:Y:S02]  /*21ca0*/  @!P0 MOV R0, 0x400 ;  /* 0x0000040000008802 */ /* 0x001fe40000000f00 */
[----:B------:R-:W-:Y:S02]  /*21cb0*/  @P0 LOP3.LUT R16, R16, 0x100, RZ, 0xfc, !PT ;  /* 0x0000010010100812 */ /* 0x000fe400078efcff */
[----:B-1----:R-:W-:-:S05]  /*21cc0*/  @!P0 LEA R0, R3, R0, 0x18 ;  /* 0x0000000003008211 */ /* 0x002fca00078ec0ff */
[----:B--2---:R0:W-:Y:S02]  /*21cd0*/  @!P0 STS.128 [R0+0x308d0], R8 ;  /* 0x0308d00800008388 */ /* 0x0041e40000000c00 */
[----:B0-----:R-:W-:Y:S01]  /*21ce0*/  IMAD.MOV.U32 R0, RZ, RZ, R11 ;  /* 0x000000ffff007224 */ /* 0x001fe200078e000b */
[----:B------:R-:W-:Y:S06]  /*21cf0*/  BAR.ARV 0x5, 0x120 ;  /* 0x0144800000007b1d */ /* 0x000fec0000002000 */
[----:B------:R-:W-:-:S13]  /*21d00*/  ISETP.GE.AND P0, PT, R0, UR5, PT ;  /* 0x0000000500007c0c */ /* 0x000fda000bf06270 */
[----:B------:R-:W-:Y:S05]  /*21d10*/  @P0 BRA `(.L_x_4470) ;  /* 0x0000005800800947 */ /* 0x000fea0003800000 */
[----:B------:R-:W0:Y:S01]  /*21d20*/  S2R R2, SR_TID.X ;  /* 0x0000000000027919 */ /* 0x000e220000002100 */
[----:B------:R-:W-:Y:S01]  /*21d30*/  IMAD.MOV.U32 R0, RZ, RZ, 0x1 ;  /* 0x00000001ff007424 */ /* 0x000fe200078e00ff */
[----:B------:R-:W-:Y:S01]  /*21d40*/  ISETP.NE.AND P1, PT, R4, RZ, PT ;  /* 0x000000ff0400720c */ /* 0x000fe20003f25270 */
[----:B------:R-:W-:Y:S01]  /*21d50*/  IMAD.MOV.U32 R19, RZ, RZ, 0x1 ;  /* 0x00000001ff137424 */ /* 0x000fe200078e00ff */
[----:B------:R1:W-:Y:S01]  /*21d60*/  STL [R1+0x28], RZ ;  /* 0x000028ff01007387 */ /* 0x0003e20000100800 */
[----:B------:R-:W-:Y:S01]  /*21d70*/  LOP3.LUT R16, R16, 0xffffffbf, RZ, 0xc0, !PT ;  /* 0xffffffbf10107812 */ /* 0x000fe200078ec0ff */
[----:B------:R-:W-:Y:S01]  /*21d80*/  IMAD.MOV.U32 R17, RZ, RZ, RZ ;  /* 0x000000ffff117224 */ /* 0x000fe200078e00ff */
[----:B------:R-:W-:Y:S01]  /*21d90*/  ULDC.64 UR38, c[0x0][0x198] ;  /* 0x0000660000267ab9 */ /* 0x000fe20000000a00 */
[----:B------:R1:W-:Y:S01]  /*21da0*/  STL [R1+0x14], R0 ;  /* 0x0000140001007387 */ /* 0x0003e20000100800 */
[----:B------:R-:W-:Y:S01]  /*21db0*/  LOP3.LUT R16, R16, 0xfffffffd, RZ, 0xc0, !PT ;  /* 0xfffffffd10107812 */ /* 0x000fe200078ec0ff */
[----:B------:R-:W-:Y:S01]  /*21dc0*/  ULDC UR36, c[0x0][0xc] ;  /* 0x0000030000247ab9 */ /* 0x000fe20000000800 */
[----:B------:R-:W-:Y:S01]  /*21dd0*/  ULOP3.LUT UR37, UR60, 0x2, URZ, 0xfc, !UPT ;  /* 0x000000023c257892 */ /* 0x000fe2000f8efc3f */
[----:B------:R1:W-:Y:S01]  /*21de0*/  STL [R1+0x10], RZ ;  /* 0x000010ff01007387 */ /* 0x0003e20000100800 */
[----:B0-----:R-:W-:-:S04]  /*21df0*/  LOP3.LUT R2, R2, 0x7f, RZ, 0xc0, !PT ;  /* 0x0000007f02027812 */ /* 0x001fc800078ec0ff */
[C---:B------:R-:W-:Y:S02]  /*21e00*/  ISETP.NE.AND P2, PT, R2.reuse, RZ, PT ;  /* 0x000000ff0200720c */ /* 0x040fe40003f45270 */
[----:B------:R-:W-:-:S11]  /*21e10*/  ISETP.NE.OR P0, PT, R2, RZ, !P1 ;  /* 0x000000ff0200720c */ /* 0x000fd60004f05670 */
[----:B------:R-:W-:-:S04]  /*21e20*/  @P2 LOP3.LUT R16, R16, 0x2, RZ, 0xfc, !PT ;  /* 0x0000000210102812 */ /* 0x000fc800078efcff */
[----:B-1----:R-:W-:-:S07]  /*21e30*/  @P0 LOP3.LUT R16, R16, 0x40, RZ, 0xfc, !PT ;  /* 0x0000004010100812 */ /* 0x002fce00078efcff */
.L_x_4576:
[----:B------:R-:W2:Y:S01]  /*21e40*/  LDL R11, [R1+0xc] ;  /* 0x00000c00010b7983 */ /* 0x000ea20000100800 */
[----:B------:R-:W-:Y:S05]  /*21e50*/  YIELD ;  /* 0x0000000000007946 */ /* 0x000fea0003800000 */
[----:B------:R-:W-:Y:S01]  /*21e60*/  ULDC.64 UR4, c[0x0][0xa28] ;  /* 0x00028a0000047ab9 */ /* 0x000fe20000000a00 */
[----:B------:R-:W-:Y:S01]  /*21e70*/  MOV R8, RZ ;  /* 0x000000ff00087202 */ /* 0x000fe20000000f00 */
[----:B------:R-:W-:Y:S01]  /*21e80*/  ULDC.64 UR6, c[0x0][0x208] ;  /* 0x0000820000067ab9 */ /* 0x000fe20000000a00 */
[----:B------:R-:W-:Y:S01]  /*21e90*/  ISETP.NE.U32.AND P0, PT, RZ, UR4, PT ;  /* 0x00000004ff007c0c */ /* 0x000fe2000bf05070 */
[----:B------:R-:W-:Y:S01]  /*21ea0*/  IMAD.MOV.U32 R0, RZ, RZ, RZ ;  /* 0x000000ffff007224 */ /* 0x000fe200078e00ff */
[----:B------:R-:W-:Y:S01]  /*21eb0*/  ULDC.64 UR8, c[0x0][0xa08] ;  /* 0x0002820000087ab9 */ /* 0x000fe20000000a00 */
[----:B------:R-:W-:Y:S01]  /*21ec0*/  ULDC.64 UR10, c[0x0][0xa10] ;  /* 0x00028400000a7ab9 */ /* 0x000fe20000000a00 */
[----:B------:R-:W-:Y:S01]  /*21ed0*/  ISETP.NE.AND.EX P0, PT, RZ, UR5, PT, P0 ;  /* 0x00000005ff007c0c */ /* 0x000fe2000bf05300 */
[----:B------:R-:W-:-:S12]  /*21ee0*/  ULDC.64 UR4, c[0x0][0xa00] ;  /* 0x0002800000047ab9 */ /* 0x000fd80000000a00 */
[----:B------:R-:W2:Y:S01]  /*21ef0*/  @P0 LDC.64 R2, c[0x0][0xa28] ;  /* 0x00028a00ff020b82 */ /* 0x000ea20000000a00 */
[----:B------:R-:W-:-:S04]  /*21f00*/  ISETP.NE.U32.AND P2, PT, RZ, UR4, PT ;  /* 0x00000004ff007c0c */ /* 0x000fc8000bf45070 */
[----:B------:R-:W-:Y:S01]  /*21f10*/  ISETP.NE.AND.EX P2, PT, RZ, UR5, PT, P2 ;  /* 0x00000005ff007c0c */ /* 0x000fe2000bf45320 */
[----:B------:R-:W-:Y:S01]  /*21f20*/  ULDC.64 UR4, c[0x0][0xa18] ;  /* 0x0002860000047ab9 */ /* 0x000fe20000000a00 */
[----:B--2---:R-:W-:-:S05]  /*21f30*/  @P0 IMAD.WIDE R2, R11, 0x4, R2 ;  /* 0x000000040b020825 */ /* 0x004fca00078e0202 */
[----:B------:R0:W5:Y:S02]  /*21f40*/  @P0 LDG.E R8, desc[UR6][R2.64] ;  /* 0x0000000602080981 */ /* 0x000164000c1e1900 */
[----:B0-----:R-:W0:Y:S02]  /*21f50*/  LDC.64 R2, c[0x0][0xa00] ;  /* 0x00028000ff027b82 */ /* 0x001e240000000a00 */
[----:B0-----:R-:W-:-:S05]  /*21f60*/  IMAD.WIDE R2, R11, 0x4, R2 ;  /* 0x000000040b027825 */ /* 0x001fca00078e0202 */
[----:B------:R-:W2:Y:S01]  /*21f70*/  @P2 LDG.E R0, desc[UR6][R2.64] ;  /* 0x0000000602002981 */ /* 0x000ea2000c1e1900 */
[----:B------:R-:W-:Y:S01]  /*21f80*/  ISETP.NE.U32.AND P0, PT, RZ, UR4, PT ;  /* 0x00000004ff007c0c */ /* 0x000fe2000bf05070 */
[----:B------:R-:W-:-:S03]  /*21f90*/  ULDC UR4, c[0x0][0x288] ;  /* 0x0000a20000047ab9 */ /* 0x000fc60000000800 */
[----:B------:R-:W-:-:S13]  /*21fa0*/  ISETP.NE.AND.EX P0, PT, RZ, UR5, PT, P0 ;  /* 0x00000005ff007c0c */ /* 0x000fda000bf05300 */
[----:B------:R-:W0:Y:S01]  /*21fb0*/  @P0 LDC.64 R4, c[0x0][0xa18] ;  /* 0x00028600ff040b82 */ /* 0x000e220000000a00 */
[----:B------:R-:W-:-:S04]  /*21fc0*/  ISETP.NE.U32.AND P1, PT, RZ, UR8, PT ;  /* 0x00000008ff007c0c */ /* 0x000fc8000bf25070 */
[----:B------:R-:W-:Y:S02]  /*21fd0*/  ISETP.NE.AND.EX P3, PT, RZ, UR9, PT, P1 ;  /* 0x00000009ff007c0c */ /* 0x000fe4000bf65310 */
[----:B------:R-:W-:-:S04]  /*21fe0*/  ISETP.NE.U32.AND P1, PT, RZ, UR10, PT ;  /* 0x0000000aff007c0c */ /* 0x000fc8000bf25070 */
[----:B------:R-:W-:Y:S01]  /*21ff0*/  ISETP.NE.AND.EX P1, PT, RZ, UR11, PT, P1 ;  /* 0x0000000bff007c0c */ /* 0x000fe2000bf25310 */
[----:B0-----:R-:W-:Y:S01]  /*22000*/  @P0 IMAD.WIDE R4, R11, 0x4, R4 ;  /* 0x000000040b040825 */ /* 0x001fe200078e0204 */
[----:B--2---:R0:W-:Y:S03]  /*22010*/  STL [R1+0x2c], R0 ;  /* 0x00002c0001007387 */ /* 0x0041e60000100800 */
[----:B0-----:R-:W-:Y:S01]  /*22020*/  IMAD.U32 R0, RZ, RZ, UR4 ;  /* 0x00000004ff007e24 */ /* 0x001fe2000f8e00ff */
        /* <DEDUP_REMOVED lines=10> */
[----:B0-----:R-:W-:Y:S01]  /*220d0*/  IMAD.U32 R5, RZ, RZ, UR4 ;  /* 0x00000004ff057e24 */ /* 0x001fe2000f8e00ff */
[----:B------:R-:W-:Y:S06]  /*220e0*/  @P0 BRA `(.L_x_4471) ;  /* 0x0000000000140947 */ /* 0x000fec0003800000 */
[----:B------:R-:W-:Y:S05]  /*220f0*/  @!P2 BRA `(.L_x_4471) ;  /* 0x000000000010a947 */ /* 0x000fea0003800000 */
[----:B------:R-:W-:Y:S02]  /*22100*/  ULDC.64 UR4, c[0x0][0x208] ;  /* 0x0000820000047ab9 */ /* 0x000fe40000000a00 */
[----:B------:R-:W2:Y:S04]  /*22110*/  LDG.E R7, desc[UR4][R2.64] ;  /* 0x0000000402077981 */ /* 0x000ea8000c1e1900 */
[----:B-----5:R-:W2:Y:S02]  /*22120*/  LDG.E R0, desc[UR4][R2.64+0x4] ;  /* 0x0000040402007981 */ /* 0x020ea4000c1e1900 */
[----:B--2---:R-:W-:-:S07]  /*22130*/  IADD3 R0, -R7, R0, RZ ;  /* 0x0000000007007210 */ /* 0x004fce0007ffe1ff */
.L_x_4471:
[----:B------:R-:W0:Y:S01]  /*22140*/  LDC.64 R6, c[0x0][0xa08] ;  /* 0x00028200ff067b82 */ /* 0x000e220000000a00 */
[----:B------:R-:W-:Y:S01]  /*22150*/  IMAD.MOV.U32 R18, RZ, RZ, RZ ;  /* 0x000000ffff127224 */ /* 0x000fe200078e00ff */
[----:B------:R-:W-:-:S06]  /*22160*/  ULDC.64 UR4, c[0x0][0x208] ;  /* 0x0000820000047ab9 */ /* 0x000fcc0000000a00 */
[----:B------:R-:W1:Y:S01]  /*22170*/  LDC.64 R2, c[0x0][0xa10] ;  /* 0x00028400ff027b82 */ /* 0x000e620000000a00 */
[----:B0-----:R-:W-:-:S05]  /*22180*/  IMAD.WIDE R6, R11, 0x4, R6 ;  /* 0x000000040b067825 */ /* 0x001fca00078e0206 */
[----:B------:R-:W2:Y:S01]  /*22190*/  @P3 LDG.E R18, desc[UR4][R6.64] ;  /* 0x0000000406123981 */ /* 0x000ea2000c1e1900 */
[----:B------:R-:W-:Y:S02]  /*221a0*/  IMAD.MOV.U32 R4, RZ, RZ, RZ ;  /* 0x000000ffff047224 */ /* 0x000fe400078e00ff */
[----:B-1----:R-:W-:-:S05]  /*221b0*/  IMAD.WIDE R2, R11, 0x4, R2 ;  /* 0x000000040b027825 */ /* 0x002fca00078e0202 */
[----:B------:R0:W5:Y:S01]  /*221c0*/  @P1 LDG.E R4, desc[UR4][R2.64] ;  /* 0x0000000402041981 */ /* 0x000162000c1e1900 */
[----:B------:R-:W-:Y:S02]  /*221d0*/  ULDC.64 UR4, c[0x0][0xa20] ;  /* 0x0002880000047ab9 */ /* 0x000fe40000000a00 */
[----:B------:R-:W-:-:S04]  /*221e0*/  ISETP.NE.U32.AND P0, PT, RZ, UR4, PT ;  /* 0x00000004ff007c0c */ /* 0x000fc8000bf05070 */
[----:B------:R-:W-:Y:S01]  /*221f0*/  ISETP.NE.AND.EX P0, PT, RZ, UR5, PT, P0 ;  /* 0x00000005ff007c0c */ /* 0x000fe2000bf05300 */
[----:B--2--5:R-:W-:-:S12]  /*22200*/  IMAD.IADD R18, R18, 0x1, R8 ;  /* 0x0000000112127824 */ /* 0x024fd800078e0208 */
[----:B0-----:R-:W-:Y:S05]  /*22210*/  @!P0 BRA `(.L_x_4472) ;  /* 0x0000000000148947 */ /* 0x001fea0003800000 */
[----:B------:R-:W0:Y:S01]  /*22220*/  LDC.64 R6, c[0x0][0xa20] ;  /* 0x00028800ff067b82 */ /* 0x000e220000000a00 */
[----:B------:R-:W-:Y:S01]  /*22230*/  ULDC.64 UR4, c[0x0][0x208] ;  /* 0x0000820000047ab9 */ /* 0x000fe20000000a00 */
[----:B0-----:R-:W-:-:S05]  /*22240*/  IMAD.WIDE R6, R11, 0x4, R6 ;  /* 0x000000040b067825 */ /* 0x001fca00078e0206 */
[----:B------:R0:W5:Y:S01]  /*22250*/  LDG.E R5, desc[UR4][R6.64] ;  /* 0x0000000406057981 */ /* 0x000162000c1e1900 */
[----:B------:R-:W-:Y:S05]  /*22260*/  BRA `(.L_x_4473) ;  /* 0x0000000000147947 */ /* 0x000fea0003800000 */
.L_x_4472:
[----:B------:R-:W-:Y:S05]  /*22270*/  @!P3 BRA `(.L_x_4473) ;  /* 0x000000000010b947 */ /* 0x000fea0003800000 */
[----:B------:R-:W-:Y:S02]  /*22280*/  ULDC.64 UR4, c[0x0][0x208] ;  /* 0x0000820000047ab9 */ /* 0x000fe40000000a00 */
[----:B------:R-:W2:Y:S04]  /*22290*/  LDG.E R5, desc[UR4][R6.64] ;  /* 0x0000000406057981 */ /* 0x000ea8000c1e1900 */
[----:B------:R-:W2:Y:S02]  /*222a0*/  LDG.E R6, desc[UR4][R6.64+0x4] ;  /* 0x0000040406067981 */ /* 0x000ea4000c1e1900 */
[----:B--2---:R-:W-:-:S07]  /*222b0*/  IMAD.IADD R5, R6, 0x1, -R5 ;  /* 0x0000000106057824 */ /* 0x004fce00078e0a05 */
.L_x_4473:
[----:B------:R-:W-:Y:S01]  /*222c0*/  ULDC.64 UR4, c[0x0][0x208] ;  /* 0x0000820000047ab9 */ /* 0x000fe20000000a00 */
[----:B------:R-:W2:Y:S04]  /*222d0*/  LDL R12, [R1+0x4] ;  /* 0x00000400010c7983 */ /* 0x000ea80000100800 */
[----:B0-----:R-:W3:Y:S04]  /*222e0*/  @P1 LDG.E R6, desc[UR4][R2.64] ;  /* 0x0000000402061981 */ /* 0x001ee8000c1e1900 */
[----:B------:R-:W3:Y:S01]  /*222f0*/  @P1 LDG.E R2, desc[UR4][R2.64+0x4] ;  /* 0x0000040402021981 */ /* 0x000ee2000c1e1900 */
[----:B-----5:R-:W-:Y:S01]  /*22300*/  IMAD.IADD R8, R5, 0x1, -R8 ;  /* 0x0000000105087824 */ /* 0x020fe200078e0a08 */
[----:B--2---:R-:W-:-:S02]  /*22310*/  LEA R20, R12, 0x80, 0x7 ;  /* 0x000000800c147811 */ /* 0x004fc400078e38ff */
[----:B---3--:R-:W-:-:S05]  /*22320*/  @P1 IADD3 R10, -R6, R2, RZ ;  /* 0x00000002060a1210 */ /* 0x008fca0007ffe1ff */
[----:B------:R-:W-:-:S04]  /*22330*/  IMAD.IADD R5, R8, 0x1, R10 ;  /* 0x0000000108057824 */ /* 0x000fc800078e020a */
[C---:B------:R-:W-:Y:S01]  /*22340*/  VIADD R21, R5.reuse, 0x5f ;  /* 0x0000005f05157836 */ /* 0x040fe20000000000 */
[----:B------:R-:W-:-:S03]  /*22350*/  IADD3 R20, R5, R20, -R0 ;  /* 0x0000001405147210 */ /* 0x000fc60007ffe800 */
[----:B------:R-:W-:-:S05]  /*22360*/  IMAD.HI R21, R21, 0x2aaaaaab, RZ ;  /* 0x2aaaaaab15157827 */ /* 0x000fca00078e02ff */
[----:B------:R-:W-:-:S04]  /*22370*/  SHF.R.U32.HI R2, RZ, 0x1f, R21 ;  /* 0x0000001fff027819 */ /* 0x000fc80000011615 */
[----:B------:R-:W-:Y:S02]  /*22380*/  LEA.HI.SX32 R21, R21, R2, 0x1c ;  /* 0x0000000215157211 */ /* 0x000fe400078fe2ff */
[----:B------:R-:W0:Y:S02]  /*22390*/  LDC.64 R2, c[0x0][0x9e0] ;  /* 0x00027800ff027b82 */ /* 0x000e240000000a00 */
[----:B0-----:R-:W-:Y:S01]  /*223a0*/  ISETP.GE.AND P2, PT, R3, 0x1, PT ;  /* 0x000000010300780c */ /* 0x001fe20003f46270 */
[----:B------:R-:W-:-:S12]  /*223b0*/  IMAD.IADD R2, R20, 0x1, R2 ;  /* 0x0000000114027824 */ /* 0x000fd800078e0202 */
[----:B------:R-:W-:Y:S05]  /*223c0*/  @!P2 BRA `(.L_x_4474) ;  /* 0x000000000048a947 */ /* 0x000fea0003800000 */
[C---:B------:R-:W-:Y:S01]  /*223d0*/  ISETP.GT.AND P0, PT, R20.reuse, RZ, PT ;  /* 0x000000ff1400720c */ /* 0x040fe20003f04270 */
[----:B------:R-:W-:Y:S01]  /*223e0*/  BSSY B0, `(.L_x_4475) ;  /* 0x000000e000007945 */ /* 0x000fe20003800000 */
[----:B------:R-:W-:-:S11]  /*223f0*/  IADD3 R9, R20, -0x1, RZ ;  /* 0xffffffff14097810 */ /* 0x000fd60007ffe0ff */
        /* <DEDUP_REMOVED lines=8> */
.L_x_4476:
[----:B------:R-:W-:-:S13]  /*22480*/  ISETP.NE.AND P0, PT, R3, 0x1, PT ;  /* 0x000000010300780c */ /* 0x000fda0003f05270 */
[----:B------:R-:W0:Y:S02]  /*22490*/  @P0 LDC.64 R6, c[0x0][0x9e8] ;  /* 0x00027a00ff060b82 */ /* 0x000e240000000a00 */
[----:B0-----:R-:W-:-:S05]  /*224a0*/  @P0 IMAD.HI.U32 R6, R9, R6, RZ ;  /* 0x0000000609060227 */ /* 0x001fca00078e00ff */
[----:B------:R-:W-:-:S07]  /*224b0*/  @P0 SHF.R.U32.HI R9, RZ, R7, R6 ;  /* 0x00000007ff090219 */ /* 0x000fce0000011606 */
.L_x_4477:
[----:B------:R-:W-:Y:S05]  /*224c0*/  BSYNC B0 ;  /* 0x0000000000007941 */ /* 0x000fea0003800000 */
.L_x_4475:
[----:B------:R-:W-:-:S05]  /*224d0*/  IMAD R9, R9, R3, R3 ;  /* 0x0000000309097224 */ /* 0x000fca00078e0203 */
[----:B------:R-:W-:-:S07]  /*224e0*/  VIMNMX R2, R2, R9, PT ;  /* 0x0000000902027248 */ /* 0x000fce0003fe0100 */
.L_x_4474:
        /* <DEDUP_REMOVED lines=15> */
.L_x_4480:
[----:B------:R-:W-:Y:S02]  /*225e0*/  ISETP.NE.AND P0, PT, R3, 0x1, PT ;  /* 0x000000010300780c */ /* 0x000fe40003f05270 */
[----:B------:R-:W-:-:S11]  /*225f0*/  MOV R9, R0 ;  /* 0x0000000000097202 */ /* 0x000fd60000000f00 */
[----:B------:R-:W0:Y:S02]  /*22600*/  @P0 LDC.64 R6, c[0x0][0x9e8] ;  /* 0x00027a00ff060b82 */ /* 0x000e240000000a00 */
[----:B0-----:R-:W-:-:S05]  /*22610*/  @P0 IMAD.HI.U32 R6, R0, R6, RZ ;  /* 0x0000000600060227 */ /* 0x001fca00078e00ff */
[----:B------:R-:W-:-:S07]  /*22620*/  @P0 SHF.R.U32.HI R9, RZ, R7, R6 ;  /* 0x00000007ff090219 */ /* 0x000fce0000011606 */
.L_x_4481:
[----:B------:R-:W-:Y:S05]  /*22630*/  BSYNC B0 ;  /* 0x0000000000007941 */ /* 0x000fea0003800000 */
.L_x_4479:
[----:B------:R-:W-:-:S05]  /*22640*/  IMAD R3, R9, R3, RZ ;  /* 0x0000000309037224 */ /* 0x000fca00078e02ff */
[----:B------:R-:W-:-:S07]  /*22650*/  VIMNMX R5, R5, R3, !PT ;  /* 0x0000000305057248 */ /* 0x000fce0007fe0100 */
.L_x_4478:
[----:B------:R-:W-:Y:S01]  /*22660*/  VIADD R3, R2, 0x5f ;  /* 0x0000005f02037836 */ /* 0x000fe20000000000 */
[----:B------:R-:W-:Y:S01]  /*22670*/  BSSY B0, `(.L_x_4482) ;  /* 0x00000ee000007945 */ /* 0x000fe20003800000 */
[----:B------:R-:W-:Y:S01]  /*22680*/  IMAD.HI R5, R5, 0x2aaaaaab, RZ ;  /* 0x2aaaaaab05057827 */ /* 0x000fe200078e02ff */
[----:B------:R-:W-:-:S03]  /*22690*/  PLOP3.LUT P2, PT, PT, PT, PT, 0x80, 0x0 ;  /* 0x000000000000781c */ /* 0x000fc60003f4f070 */
[----:B------:R-:W-:-:S05]  /*226a0*/  IMAD.HI R3, R3, 0x2aaaaaab, RZ ;  /* 0x2aaaaaab03037827 */ /* 0x000fca00078e02ff */
[----:B------:R-:W-:-:S04]  /*226b0*/  SHF.R.U32.HI R2, RZ, 0x1f, R3 ;  /* 0x0000001fff027819 */ /* 0x000fc80000011603 */
[----:B------:R-:W-:Y:S02]  /*226c0*/  LEA.HI.SX32 R3, R3, R2, 0x1c ;  /* 0x0000000203037211 */ /* 0x000fe400078fe2ff */
[----:B------:R-:W-:Y:S02]  /*226d0*/  SHF.R.U32.HI R2, RZ, 0x1f, R5 ;  /* 0x0000001fff027819 */ /* 0x000fe40000011605 */
[----:B------:R-:W-:Y:S02]  /*226e0*/  VIMNMX R3, R21, R3, PT ;  /* 0x0000000315037248 */ /* 0x000fe40003fe0100 */
[----:B------:R-:W-:-:S03]  /*226f0*/  LEA.HI.SX32 R2, R5, R2, 0x1c ;  /* 0x0000000205027211 */ /* 0x000fc600078fe2ff */
[----:B------:R-:W-:Y:S01]  /*22700*/  IMAD R3, R3, 0x60, -R8 ;  /* 0x0000006003037824 */ /* 0x000fe200078e0a08 */
[----:B------:R-:W-:-:S04]  /*22710*/  VIMNMX R2, RZ, R2, !PT ;  /* 0x00000002ff027248 */ /* 0x000fc80007fe0100 */
[----:B------:R-:W-:Y:S01]  /*22720*/  VIMNMX R10, R3, R10, PT ;  /* 0x0000000a030a7248 */ /* 0x000fe20003fe0100 */
[----:B------:R-:W-:-:S05]  /*22730*/  IMAD R2, R2, 0x60, -R8 ;  /* 0x0000006002027824 */ /* 0x000fca00078e0a08 */
[----:B------:R-:W-:-:S04]  /*22740*/  VIMNMX R2, RZ, R2, !PT ;  /* 0x00000002ff027248 */ /* 0x000fc80007fe0100 */
        /* <DEDUP_REMOVED lines=9> */
[----:B------:R-:W-:Y:S05]  /*227e0*/  @!P0 BRA `(.L_x_4483) ;  /* 0x0000000c00588947 */ /* 0x000fea0003800000 */
[----:B------:R-:W2:Y:S01]  /*227f0*/  LDL R9, [R1+0x8] ;  /* 0x0000080001097983 */ /* 0x000ea20000100800 */
[----:B------:R-:W0:Y:S01]  /*22800*/  LDC R2, c[0x0][0x428] ;  /* 0x00010a00ff027b82 */ /* 0x000e220000000800 */
[----:B------:R-:W-:Y:S01]  /*22810*/  UMOV UR4, 0xffffffff ;  /* 0xffffffff00047882 */ /* 0x000fe20000000000 */
[----:B0-----:R-:W-:-:S13]  /*22820*/  ISETP.NE.AND P0, PT, R2, 0x1, PT ;  /* 0x000000010200780c */ /* 0x001fda0003f05270 */
[----:B------:R-:W2:Y:S08]  /*22830*/  @P0 LDC R2, c[0x0][0x42c] ;  /* 0x00010b00ff020b82 */ /* 0x000eb00000000800 */
[----:B------:R-:W0:Y:S01]  /*22840*/  @P0 LDC R7, c[0x0][0x430] ;  /* 0x00010c00ff070b82 */ /* 0x000e220000000800 */
[----:B--2---:R-:W-:-:S04]  /*22850*/  @P0 IMAD.HI.U32 R2, R9, R2, RZ ;  /* 0x0000000209020227 */ /* 0x004fc800078e00ff */
[----:B------:R-:W-:Y:S01]  /*22860*/  IMAD.MOV.U32 R3, RZ, RZ, R9 ;  /* 0x000000ffff037224 */ /* 0x000fe200078e0009 */
[----:B0-----:R-:W-:Y:S02]  /*22870*/  @P0 SHF.R.U32.HI R3, RZ, R7, R2 ;  /* 0x00000007ff030219 */ /* 0x001fe40000011602 */
[----:B------:R-:W-:Y:S01]  /*22880*/  SEL R2, R11, RZ, !P1 ;  /* 0x000000ff0b027207 */ /* 0x000fe20004800000 */
[----:B------:R-:W-:Y:S06]  /*22890*/  BRA.DIV UR4, `(.L_x_4484) ;  /* 0x00000062041c7947 */ /* 0x000fec000b800000 */
.L_x_4643:
[----:B------:R-:W-:-:S03]  /*228a0*/  UMOV UR4, 0xffffffff ;  /* 0xffffffff00047882 */ /* 0x000fc60000000000 */
[----:B------:R-:W-:Y:S05]  /*228b0*/  BRA.DIV UR4, `(.L_x_4485) ;  /* 0x0000006204487947 */ /* 0x000fea000b800000 */
[----:B------:R-:W-:-:S13]  /*228c0*/  ELECT P6, URZ, PT ;  /* 0x00000000003f782f */ /* 0x000fda00038c0000 */
.L_x_4646:
[----:B------:R-:W2:Y:S01]  /*228d0*/  LDL R7, [R1+0x28] ;  /* 0x0000280001077983 */ /* 0x000ea20000100800 */
[----:B------:R-:W-:Y:S01]  /*228e0*/  BSSY B1, `(.L_x_4486) ;  /* 0x000000b000017945 */ /* 0x000fe20003800000 */
[----:B------:R-:W0:Y:S01]  /*228f0*/  S2R R11, SR_CgaCtaId ;  /* 0x00000000000b7919 */ /* 0x000e220000008800 */
[----:B--2---:R-:W-:-:S04]  /*22900*/  IADD3 R7, R7, 0x1, RZ ;  /* 0x0000000107077810 */ /* 0x004fc80007ffe0ff */
        /* <DEDUP_REMOVED lines=8> */
.L_x_4647:
[----:B------:R-:W-:Y:S05]  /*22990*/  BSYNC B1 ;  /* 0x0000000000017941 */ /* 0x000fea0003800000 */
.L_x_4486:
        /* <DEDUP_REMOVED lines=8> */
.L_x_4648:
        /* <DEDUP_REMOVED lines=11> */
.L_x_4491:
        /* <DEDUP_REMOVED lines=29> */
.L_x_4649:
        /* <DEDUP_REMOVED lines=8> */
.L_x_4493:
        /* <DEDUP_REMOVED lines=24> */
.L_x_4489:
[----:B------:R-:W-:Y:S05]  /*22ea0*/  BSYNC B1 ;  /* 0x0000000000017941 */ /* 0x000fea0003800000 */
.L_x_4488:
[----:B01----:R-:W2:Y:S04]  /*22eb0*/  LDL.LU R7, [R1+0x10] ;  /* 0x0000100001077983 */ /* 0x003ea80000300800 */
[----:B------:R-:W3:Y:S01]  /*22ec0*/  LDL.LU R9, [R1+0x14] ;  /* 0x0000140001097983 */ /* 0x000ee20000300800 */
[----:B------:R-:W-:Y:S01]  /*22ed0*/  VIADD R6, R6, 0xfffffffe ;  /* 0xfffffffe06067836 */ /* 0x000fe20000000000 */
        /* <DEDUP_REMOVED lines=10> */
.L_x_4500:
[----:B------:R-:W-:Y:S05]  /*22f80*/  YIELD ;  /* 0x0000000000007946 */ /* 0x000fea0003800000 */
[----:B------:R-:W-:Y:S04]  /*22f90*/  BSSY B1, `(.L_x_4494) ;  /* 0x000004f000017945 */ /* 0x000fe80003800000 */
[----:B-1----:R-:W-:Y:S05]  /*22fa0*/  @!P6 BRA `(.L_x_4495) ;  /* 0x000000040034e947 */ /* 0x002fea0003800000 */
[----:B0-----:R-:W2:Y:S04]  /*22fb0*/  LDL R7, [R1+0x10] ;  /* 0x0000100001077983 */ /* 0x001ea80000100800 */
[----:B------:R-:W3:Y:S01]  /*22fc0*/  LDL R8, [R1+0x14] ;  /* 0x0000140001087983 */ /* 0x000ee20000100800 */
[----:B--2---:R-:W-:Y:S01]  /*22fd0*/  IMAD R7, R7, 0x8, R11 ;  /* 0x0000000807077824 */ /* 0x004fe200078e020b */
[----:B---3--:R-:W-:-:S04]  /*22fe0*/  SHF.L.U32 R8, R8, 0x1f, RZ ;  /* 0x0000001f08087819 */ /* 0x008fc800000006ff */
[----:B------:R-:W0:Y:S02]  /*22ff0*/  SYNCS.PHASECHK.TRANS64.TRYWAIT P0, [R7+URZ+0x308a0], R8 ;  /* 0x0308a008070075a7 */ /* 0x000e24000800017f */
[----:B0-----:R-:W-:Y:S05]  /*23000*/  @!P0 BRA `(.L_x_4496) ;  /* 0x0000005800d08947 */ /* 0x001fea0003800000 */
.L_x_4650:
        /* <DEDUP_REMOVED lines=11> */
.L_x_4497:
[----:B-1----:R-:W2:Y:S01]  /*230c0*/  LDL R9, [R1+0x10] ;  /* 0x0000100001097983 */ /* 0x002ea20000100800 */
[----:B------:R-:W-:Y:S01]  /*230d0*/  R2UR UR9, R7 ;  /* 0x00000000070972ca */ /* 0x000fe200000e0000 */
[----:B------:R-:W-:Y:S01]  /*230e0*/  IMAD R10, R6, 0x60, R4 ;  /* 0x00000060060a7824 */ /* 0x000fe200078e0204 */
        /* <DEDUP_REMOVED lines=8> */
[----:B------:R-:W-:-:S03]  /*23170*/  UMOV UR16, 0x40 ;  /* 0x0000004000107882 */ /* 0x000fc60000000000 */
        /* <DEDUP_REMOVED lines=16> */
.L_x_4651:
        /* <DEDUP_REMOVED lines=8> */
.L_x_4499:
        /* <DEDUP_REMOVED lines=24> */
.L_x_4495:
[----:B------:R-:W-:Y:S05]  /*23480*/  BSYNC B1 ;  /* 0x0000000000017941 */ /* 0x000fea0003800000 */
.L_x_4494:
        /* <DEDUP_REMOVED lines=12> */
.L_x_4483:
[----:B------:R-:W-:Y:S05]  /*23550*/  BSYNC B0 ;  /* 0x0000000000007941 */ /* 0x000fea0003800000 */
.L_x_4482:
[----:B------:R-:W2:Y:S01]  /*23560*/  LDC.64 R2, c[0x0][0x9e0] ;  /* 0x00027800ff027b82 */ /* 0x000ea20000000a00 */
[----:B------:R-:W-:Y:S07]  /*23570*/  @!P2 WARPSYNC.ALL ;  /* 0x000000000000a948 */ /* 0x000fee0003800000 */
[----:B------:R-:W-:Y:S01]  /*23580*/  @!P2 BAR.SYNC.DEFER_BLOCKING 0xc, 0x120 ;  /* 0x030480000000ab1d */ /* 0x000fe20000010000 */
[----:B--2---:R-:W-:Y:S01]  /*23590*/  ISETP.GE.AND P1, PT, R3, 0x1, PT ;  /* 0x000000010300780c */ /* 0x004fe20003f26270 */
[----:B------:R-:W-:-:S12]  /*235a0*/  IMAD.IADD R2, R20, 0x1, R2 ;  /* 0x0000000114027824 */ /* 0x000fd800078e0202 */
[----:B------:R-:W-:Y:S05]  /*235b0*/  @!P1 BRA `(.L_x_4501) ;  /* 0x0000000000489947 */ /* 0x000fea0003800000 */
[C---:B------:R-:W-:Y:S01]  /*235c0*/  ISETP.GT.AND P0, PT, R20.reuse, RZ, PT ;  /* 0x000000ff1400720c */ /* 0x040fe20003f04270 */
[----:B------:R-:W-:Y:S01]  /*235d0*/  BSSY B0, `(.L_x_4502) ;  /* 0x000000e000007945 */ /* 0x000fe20003800000 */
[----:B------:R-:W-:-:S11]  /*235e0*/  VIADD R6, R20, 0xffffffff ;  /* 0xffffffff14067836 */ /* 0x000fd60000000000 */
[----:B------:R-:W-:Y:S05]  /*235f0*/  @P0 BRA `(.L_x_4503) ;  /* 0x00000000001c0947 */ /* 0x000fea0003800000 */
[----:B------:R-:W-:Y:S02]  /*23600*/  ISETP.NE.AND P0, PT, R3, 0x1, PT ;  /* 0x000000010300780c */ /* 0x000fe40003f05270 */
[----:B------:R-:W-:-:S11]  /*23610*/  IADD3 R6, -R20, RZ, RZ ;  /* 0x000000ff14067210 */ /* 0x000fd60007ffe1ff */
[----:B------:R-:W2:Y:S02]  /*23620*/  @P0 LDC.64 R4, c[0x0][0x9e8] ;  /* 0x00027a00ff040b82 */ /* 0x000ea40000000a00 */
[----:B--2---:R-:W-:-:S05]  /*23630*/  @P0 IMAD.HI.U32 R4, R6, R4, RZ ;  /* 0x0000000406040227 */ /* 0x004fca00078e00ff */
[----:B------:R-:W-:-:S04]  /*23640*/  @P0 SHF.R.U32.HI R6, RZ, R5, R4 ;  /* 0x00000005ff060219 */ /* 0x000fc80000011604 */
[----:B------:R-:W-:Y:S01]  /*23650*/  LOP3.LUT R6, RZ, R6, RZ, 0x33, !PT ;  /* 0x00000006ff067212 */ /* 0x000fe200078e33ff */
[----:B------:R-:W-:Y:S06]  /*23660*/  BRA `(.L_x_4504) ;  /* 0x0000000000107947 */ /* 0x000fec0003800000 */
.L_x_4503:
[----:B------:R-:W-:-:S13]  /*23670*/  ISETP.NE.AND P0, PT, R3, 0x1, PT ;  /* 0x000000010300780c */ /* 0x000fda0003f05270 */
[----:B------:R-:W2:Y:S02]  /*23680*/  @P0 LDC.64 R4, c[0x0][0x9e8] ;  /* 0x00027a00ff040b82 */ /* 0x000ea40000000a00 */
[----:B--2---:R-:W-:-:S05]  /*23690*/  @P0 IMAD.HI.U32 R4, R6, R4, RZ ;  /* 0x0000000406040227 */ /* 0x004fca00078e00ff */
[----:B------:R-:W-:-:S07]  /*236a0*/  @P0 SHF.R.U32.HI R6, RZ, R5, R4 ;  /* 0x00000005ff060219 */ /* 0x000fce0000011604 */
.L_x_4504:
[----:B------:R-:W-:Y:S05]  /*236b0*/  BSYNC B0 ;  /* 0x0000000000007941 */ /* 0x000fea0003800000 */
.L_x_4502:
[----:B------:R-:W-:-:S05]  /*236c0*/  IMAD R5, R6, R3, R3 ;  /* 0x0000000306057224 */ /* 0x000fca00078e0203 */
[----:B------:R-:W-:-:S07]  /*236d0*/  VIMNMX R2, R2, R5, PT ;  /* 0x0000000502027248 */ /* 0x000fce0003fe0100 */
.L_x_4501:
[----:B------:R-:W-:Y:S01]  /*236e0*/  VIADD R2, R2, 0x5f ;  /* 0x0000005f02027836 */ /* 0x000fe20000000000 */
[----:B------:R-:W-:-:S03]  /*236f0*/  ULDC UR4, c[0x0][0x9dc] ;  /* 0x0002770000047ab9 */ /* 0x000fc60000000800 */
[----:B------:R-:W-:-:S05]  /*23700*/  IMAD.HI R2, R2, 0x2aaaaaab, RZ ;  /* 0x2aaaaaab02027827 */ /* 0x000fca00078e02ff */
[----:B------:R-:W-:-:S04]  /*23710*/  SHF.R.U32.HI R5, RZ, 0x1f, R2 ;  /* 0x0000001fff057819 */ /* 0x000fc80000011602 */
[----:B------:R-:W-:-:S04]  /*23720*/  LEA.HI.SX32 R2, R2, R5, 0x1c ;  /* 0x0000000502027211 */ /* 0x000fc800078fe2ff */
[----:B------:R-:W-:Y:S01]  /*23730*/  VIMNMX R6, R21, R2, PT ;  /* 0x0000000215067248 */ /* 0x000fe20003fe0100 */
[----:B------:R-:W-:-:S04]  /*23740*/  VIADD R2, R0, -UR4 ;  /* 0x8000000400027c36 */ /* 0x000fc80008000000 */
[----:B------:R2:W-:Y:S01]  /*23750*/  STL [R1+0x24], R6 ;  /* 0x0000240601007387 */ /* 0x0005e20000100800 */
[----:B------:R-:W-:Y:S05]  /*23760*/  @!P1 BRA `(.L_x_4505) ;  /* 0x0000000000449947 */ /* 0x000fea0003800000 */
[----:B------:R-:W-:Y:S01]  /*23770*/  ISETP.GT.AND P0, PT, R0, -0x1, PT ;  /* 0xffffffff0000780c */ /* 0x000fe20003f04270 */
[----:B------:R-:W-:-:S12]  /*23780*/  BSSY B0, `(.L_x_4506) ;  /* 0x000000d000007945 */ /* 0x000fd80003800000 */
[----:B------:R-:W-:Y:S05]  /*23790*/  @P0 BRA `(.L_x_4507) ;  /* 0x00000000001c0947 */ /* 0x000fea0003800000 */
[----:B------:R-:W-:Y:S02]  /*237a0*/  ISETP.NE.AND P0, PT, R3, 0x1, PT ;  /* 0x000000010300780c */ /* 0x000fe40003f05270 */
[----:B01----:R-:W-:-:S11]  /*237b0*/  LOP3.LUT R7, RZ, R0, RZ, 0x33, !PT ;  /* 0x00000000ff077212 */ /* 0x003fd600078e33ff */
[----:B------:R-:W0:Y:S02]  /*237c0*/  @P0 LDC.64 R4, c[0x0][0x9e8] ;  /* 0x00027a00ff040b82 */ /* 0x000e240000000a00 */
[----:B0-----:R-:W-:-:S05]  /*237d0*/  @P0 IMAD.HI.U32 R4, R7, R4, RZ ;  /* 0x0000000407040227 */ /* 0x001fca00078e00ff */
[----:B------:R-:W-:-:S04]  /*237e0*/  @P0 SHF.R.U32.HI R7, RZ, R5, R4 ;  /* 0x00000005ff070219 */ /* 0x000fc80000011604 */
[----:B------:R-:W-:Y:S01]  /*237f0*/  LOP3.LUT R0, RZ, R7, RZ, 0x33, !PT ;  /* 0x00000007ff007212 */ /* 0x000fe200078e33ff */
[----:B------:R-:W-:Y:S06]  /*23800*/  BRA `(.L_x_4508) ;  /* 0x0000000000107947 */ /* 0x000fec0003800000 */
.L_x_4507:
[----:B------:R-:W-:-:S13]  /*23810*/  ISETP.NE.AND P0, PT, R3, 0x1, PT ;  /* 0x000000010300780c */ /* 0x000fda0003f05270 */
[----:B------:R-:W3:Y:S02]  /*23820*/  @P0 LDC.64 R4, c[0x0][0x9e8] ;  /* 0x00027a00ff040b82 */ /* 0x000ee40000000a00 */
[----:B---3--:R-:W-:-:S05]  /*23830*/  @P0 IMAD.HI.U32 R4, R0, R4, RZ ;  /* 0x0000000400040227 */ /* 0x008fca00078e00ff */
[----:B------:R-:W-:-:S07]  /*23840*/  @P0 SHF.R.U32.HI R0, RZ, R5, R4 ;  /* 0x00000005ff000219 */ /* 0x000fce0000011604 */
.L_x_4508:
[----:B------:R-:W-:Y:S05]  /*23850*/  BSYNC B0 ;  /* 0x0000000000007941 */ /* 0x000fea0003800000 */
.L_x_4506:
[----:B------:R-:W-:-:S05]  /*23860*/  IMAD R3, R0, R3, RZ ;  /* 0x0000000300037224 */ /* 0x000fca00078e02ff */
[----:B------:R-:W-:-:S07]  /*23870*/  VIMNMX R2, R2, R3, !PT ;  /* 0x0000000302027248 */ /* 0x000fce0007fe0100 */
.L_x_4505:
[----:B------:R-:W-:Y:S01]  /*23880*/  IMAD.HI R2, R2, 0x2aaaaaab, RZ ;  /* 0x2aaaaaab02027827 */ /* 0x000fe200078e02ff */
[----:B------:R-:W-:Y:S04]  /*23890*/  BSSY B6, `(.L_x_4509) ;  /* 0x0000314000067945 */ /* 0x000fe80003800000 */
[----:B------:R-:W-:-:S04]  /*238a0*/  SHF.R.U32.HI R3, RZ, 0x1f, R2 ;  /* 0x0000001fff037819 */ /* 0x000fc80000011602 */
[----:B------:R-:W-:-:S04]  /*238b0*/  LEA.HI.SX32 R3, R2, R3, 0x1c ;  /* 0x0000000302037211 */ /* 0x000fc800078fe2ff */
[----:B------:R-:W-:-:S04]  /*238c0*/  VIMNMX R0, RZ, R3, !PT ;  /* 0x00000003ff007248 */ /* 0x000fc80007fe0100 */
[----:B------:R-:W-:Y:S01]  /*238d0*/  ISETP.GT.AND P0, PT, R6, R0, PT ;  /* 0x000000000600720c */ /* 0x000fe20003f04270 */
[----:B------:R3:W-:-:S12]  /*238e0*/  STL [R1+0x18], R0 ;  /* 0x0000180001007387 */ /* 0x0007d80000100800 */
[----:B---3--:R-:W-:Y:S05]  /*238f0*/  @P0 BRA `(.L_x_4510) ;  /* 0x00000000004c0947 */ /* 0x008fea0003800000 */
[----:B------:R-:W3:Y:S02]  /*23900*/  S2R R0, SR_TID.X ;  /* 0x0000000000007919 */ /* 0x000ee40000002100 */
[----:B---3--:R-:W-:-:S04]  /*23910*/  LOP3.LUT R0, R0, 0x1f, RZ, 0xc0, !PT ;  /* 0x0000001f00007812 */ /* 0x008fc800078ec0ff */
[----:B------:R-:W-:-:S13]  /*23920*/  ISETP.NE.AND P1, PT, R0, RZ, PT ;  /* 0x000000ff0000720c */ /* 0x000fda0003f25270 */
[----:B------:R-:W-:Y:S05]  /*23930*/  @P1 BRA `(.L_x_4511) ;  /* 0x0000003000241947 */ /* 0x000fea0003800000 */
[----:B01----:R-:W0:Y:S01]  /*23940*/  S2R R7, SR_LANEID ;  /* 0x0000000000077919 */ /* 0x003e220000000000 */
[----:B------:R-:W-:Y:S01]  /*23950*/  VOTEU.ANY UR4, UPT, PT ;  /* 0x0000000000047886 */ /* 0x000fe200038e0100 */
[----:B------:R-:W1:Y:S01]  /*23960*/  LDC.64 R2, c[0x0][0xc38] ;  /* 0x00030e00ff027b82 */ /* 0x000e620000000a00 */
[----:B------:R-:W0:Y:S01]  /*23970*/  FLO.U32 R0, UR4 ;  /* 0x0000000400007d00 */ /* 0x000e2200080e0000 */
[----:B------:R-:W-:-:S07]  /*23980*/  ULDC.64 UR6, c[0x0][0x208] ;  /* 0x0000820000067ab9 */ /* 0x000fce0000000a00 */
[----:B------:R-:W1:Y:S01]  /*23990*/  POPC R5, UR4 ;  /* 0x0000000400057d09 */ /* 0x000e620008000000 */
[----:B0-----:R-:W-:-:S13]  /*239a0*/  ISETP.EQ.U32.AND P0, PT, R0, R7, PT ;  /* 0x000000070000720c */ /* 0x001fda0003f02070 */
[----:B-1----:R-:W3:Y:S01]  /*239b0*/  @P0 ATOMG.E.ADD.STRONG.GPU PT, R3, desc[UR6][R2.64], R5 ;  /* 0x00000005020309a8 */ /* 0x002ee200081ee1c6 */
[----:B------:R-:W0:Y:S02]  /*239c0*/  S2R R4, SR_LTMASK ;  /* 0x0000000000047919 */ /* 0x000e240000003900 */
[----:B0-----:R-:W-:-:S04]  /*239d0*/  LOP3.LUT R4, R4, UR4, RZ, 0xc0, !PT ;  /* 0x0000000404047c12 */ /* 0x001fc8000f8ec0ff */
[----:B------:R-:W0:Y:S01]  /*239e0*/  POPC R7, R4 ;  /* 0x0000000400077309 */ /* 0x000e220000000000 */
[----:B---3--:R-:W0:Y:S02]  /*239f0*/  SHFL.IDX PT, R0, R3, R0, 0x1f ;  /* 0x00001f0003007589 */ /* 0x008e2400000e0000 */
[----:B0-----:R-:W-:-:S05]  /*23a00*/  IADD3 R0, R0, UR36, R7 ;  /* 0x0000002400007c10 */ /* 0x001fca000fffe007 */
[----:B------:R3:W-:Y:S01]  /*23a10*/  STL [R1], R0 ;  /* 0x0000000001007387 */ /* 0x0007e20000100800 */
[----:B------:R-:W-:Y:S05]  /*23a20*/  BRA `(.L_x_4511) ;  /* 0x0000002c00e87947 */ /* 0x000fea0003800000 */
.L_x_4510:
[----:B------:R-:W3:Y:S01]  /*23a30*/  S2R R3, SR_CgaCtaId ;  /* 0x0000000000037919 */ /* 0x000ee20000008800 */
[----:B------:R-:W-:-:S04]  /*23a40*/  MOV R0, 0x400 ;  /* 0x0000040000007802 */ /* 0x000fc80000000f00 */
[----:B---3--:R-:W-:-:S05]  /*23a50*/  LEA R2, R3, R0, 0x18 ;  /* 0x0000000003027211 */ /* 0x008fca00078ec0ff */
[----:B------:R3:W-:Y:S01]  /*23a60*/  STL [R1+0x20], R2 ;  /* 0x0000200201007387 */ /* 0x0007e20000100800 */
[----:B------:R-:W-:-:S05]  /*23a70*/  VIADD R0, R2, 0x1e400 ;  /* 0x0001e40002007836 */ /* 0x000fca0000000000 */
[----:B------:R-:W-:-:S13]  /*23a80*/  LOP3.LUT P0, RZ, R0, 0x3ff, RZ, 0xc0, !PT ;  /* 0x000003ff00ff7812 */ /* 0x000fda000780c0ff */
[----:B---3--:R-:W-:Y:S05]  /*23a90*/  @!P0 BRA `(.L_x_4512) ;  /* 0x0000000000408947 */ /* 0x008fea0003800000 */
[----:B------:R-:W-:Y:S01]  /*23aa0*/  MOV R2, 0x0 ;  /* 0x0000000000027802 */ /* 0x000fe20000000f00 */
[----:B------:R-:W-:Y:S01]  /*23ab0*/  ULDC.64 UR6, c[0x4][0x1b8] ;  /* 0x01006e0000067ab9 */ /* 0x000fe20000000a00 */
[----:B------:R-:W-:Y:S01]  /*23ac0*/  ULDC.64 UR8, c[0x4][0x1c0] ;  /* 0x0100700000087ab9 */ /* 0x000fe20000000a00 */
[----:B------:R-:W-:Y:S01]  /*23ad0*/  ULDC.64 UR4, c[0x4][0xf8] ;  /* 0x01003e0000047ab9 */ /* 0x000fe20000000a00 */
[----:B------:R-:W-:Y:S01]  /*23ae0*/  IMAD.U32 R4, RZ, RZ, UR6 ;  /* 0x00000006ff047e24 */ /* 0x000fe2000f8e00ff */
[----:B------:R-:W-:Y:S01]  /*23af0*/  MOV R5, UR7 ;  /* 0x0000000700057c02 */ /* 0x000fe20008000f00 */
[----:B------:R-:W3:Y:S01]  /*23b00*/  LDC.64 R2, c[0x4][R2] ;  /* 0x0100000002027b82 */ /* 0x000ee20000000a00 */
[----:B--2---:R-:W-:Y:S01]  /*23b10*/  IMAD.U32 R6, RZ, RZ, UR8 ;  /* 0x00000008ff067e24 */ /* 0x004fe2000f8e00ff */
[----:B------:R-:W-:Y:S01]  /*23b20*/  MOV R8, 0x70 ;  /* 0x0000007000087802 */ /* 0x000fe20000000f00 */
[----:B01----:R-:W-:Y:S02]  /*23b30*/  IMAD.U32 R7, RZ, RZ, UR9 ;  /* 0x00000009ff077e24 */ /* 0x003fe4000f8e00ff */
[----:B------:R-:W-:-:S02]  /*23b40*/  IMAD.U32 R10, RZ, RZ, UR4 ;  /* 0x00000004ff0a7e24 */ /* 0x000fc4000f8e00ff */
[----:B------:R-:W-:Y:S02]  /*23b50*/  IMAD.U32 R11, RZ, RZ, UR5 ;  /* 0x00000005ff0b7e24 */ /* 0x000fe4000f8e00ff */
[----:B------:R-:W-:Y:S02]  /*23b60*/  IMAD.MOV.U32 R12, RZ, RZ, 0x1 ;  /* 0x00000001ff0c7424 */ /* 0x000fe400078e00ff */
[----:B------:R-:W-:-:S07]  /*23b70*/  IMAD.MOV.U32 R13, RZ, RZ, RZ ;  /* 0x000000ffff0d7224 */ /* 0x000fce00078e00ff */
[----:B------:R-:W-:-:S07]  /*23b80*/  LEPC R20, `(.L_x_4512) ;  /* 0x000000001014794e */ /* 0x000fce0000000000 */
[----:B---3--:R-:W-:Y:S05]  /*23b90*/  CALL.ABS.NOINC R2 ;  /* 0x0000000002007343 */ /* 0x008fea0003c00000 */
.L_x_4512:
[----:B------:R-:W3:Y:S02]  /*23ba0*/  LDL R2, [R1+0x20] ;  /* 0x0000200001027983 */ /* 0x000ee40000100800 */
[----:B---3--:R-:W-:-:S05]  /*23bb0*/  VIADD R0, R2, 0x400 ;  /* 0x0000040002007836 */ /* 0x008fca0000000000 */
[----:B------:R-:W-:-:S13]  /*23bc0*/  LOP3.LUT P0, RZ, R0, 0x3ff, RZ, 0xc0, !PT ;  /* 0x000003ff00ff7812 */ /* 0x000fda000780c0ff */
[----:B------:R-:W-:Y:S05]  /*23bd0*/  @!P0 BRA `(.L_x_4513) ;  /* 0x0000000000808947 */ /* 0x000fea0003800000 */
[----:B------:R-:W-:Y:S01]  /*23be0*/  MOV R0, 0x0 ;  /* 0x0000000000007802 */ /* 0x000fe20000000f00 */
[----:B------:R-:W-:Y:S01]  /*23bf0*/  ULDC.64 UR6, c[0x4][0x1b8] ;  /* 0x01006e0000067ab9 */ /* 0x000fe20000000a00 */
[----:B------:R-:W-:Y:S01]  /*23c00*/  ULDC.64 UR8, c[0x4][0x1c0] ;  /* 0x0100700000087ab9 */ /* 0x000fe20000000a00 */
[----:B------:R-:W-:Y:S01]  /*23c10*/  ULDC.64 UR4, c[0x4][0x100] ;  /* 0x0100400000047ab9 */ /* 0x000fe20000000a00 */
[----:B------:R3:W4:Y:S01]  /*23c20*/  LDC.64 R2, c[0x4][R0] ;  /* 0x0100000000027b82 */ /* 0x0007220000000a00 */
[----:B------:R-:W-:Y:S01]  /*23c30*/  IMAD.U32 R4, RZ, RZ, UR6 ;  /* 0x00000006ff047e24 */ /* 0x000fe2000f8e00ff */
[----:B------:R-:W-:Y:S01]  /*23c40*/  MOV R5, UR7 ;  /* 0x0000000700057c02 */ /* 0x000fe20008000f00 */
[----:B--2---:R-:W-:Y:S01]  /*23c50*/  IMAD.U32 R6, RZ, RZ, UR8 ;  /* 0x00000008ff067e24 */ /* 0x004fe2000f8e00ff */
[----:B------:R-:W-:Y:S01]  /*23c60*/  MOV R8, 0x70 ;  /* 0x0000007000087802 */ /* 0x000fe20000000f00 */
[----:B01----:R-:W-:Y:S02]  /*23c70*/  IMAD.U32 R7, RZ, RZ, UR9 ;  /* 0x00000009ff077e24 */ /* 0x003fe4000f8e00ff */
[----:B------:R-:W-:-:S02]  /*23c80*/  IMAD.U32 R10, RZ, RZ, UR4 ;  /* 0x00000004ff0a7e24 */ /* 0x000fc4000f8e00ff */
[----:B------:R-:W-:Y:S02]  /*23c90*/  IMAD.U32 R11, RZ, RZ, UR5 ;  /* 0x00000005ff0b7e24 */ /* 0x000fe4000f8e00ff */
[----:B------:R-:W-:Y:S02]  /*23ca0*/  IMAD.MOV.U32 R12, RZ, RZ, 0x1 ;  /* 0x00000001ff0c7424 */ /* 0x000fe400078e00ff */
[----:B---3--:R-:W-:-:S07]  /*23cb0*/  IMAD.MOV.U32 R13, RZ, RZ, RZ ;  /* 0x000000ffff0d7224 */ /* 0x008fce00078e00ff */
[----:B------:R-:W-:-:S07]  /*23cc0*/  LEPC R20, `(.L_x_4514) ;  /* 0x000000001014794e */ /* 0x000fce0000000000 */
[----:B----4-:R-:W-:Y:S05]  /*23cd0*/  CALL.ABS.NOINC R2 ;  /* 0x0000000002007343 */ /* 0x010fea0003c00000 */
.L_x_4514:
        /* <DEDUP_REMOVED lines=16> */
.L_x_4513:
[----:B01----:R-:W3:Y:S01]  /*23de0*/  LDL R7, [R1+0x8] ;  /* 0x0000080001077983 */ /* 0x003ee20000100800 */
[----:B------:R-:W0:Y:S01]  /*23df0*/  LDC R0, c[0x0][0x428] ;  /* 0x00010a00ff007b82 */ /* 0x000e220000000800 */
[----:B------:R-:W-:Y:S02]  /*23e00*/  ULDC.64 UR4, c[0x0][0x9f8] ;  /* 0x00027e0000047ab9 */ /* 0x000fe40000000a00 */
[----:B--2---:R-:W2:Y:S04]  /*23e10*/  LDL.LU R6, [R1+0x2c] ;  /* 0x00002c0001067983 */ /* 0x004ea80000300800 */
[----:B------:R-:W2:Y:S04]  /*23e20*/  LDL.LU R4, [R1+0x4] ;  /* 0x0000040001047983 */ /* 0x000ea80000300800 */
[----:B------:R-:W4:Y:S01]  /*23e30*/  LDL R5, [R1+0xc] ;  /* 0x00000c0001057983 */ /* 0x000f220000100800 */
[----:B------:R-:W-:Y:S01]  /*23e40*/  ULDC.64 UR6, c[0x0][0x208] ;  /* 0x0000820000067ab9 */ /* 0x000fe20000000a00 */
[----:B------:R-:W1:Y:S01]  /*23e50*/  S2R R8, SR_TID.X ;  /* 0x0000000000087919 */ /* 0x000e620000002100 */
[----:B0-----:R-:W-:-:S13]  /*23e60*/  ISETP.NE.AND P0, PT, R0, 0x1, PT ;  /* 0x000000010000780c */ /* 0x001fda0003f05270 */
[----:B------:R-:W3:Y:S08]  /*23e70*/  @P0 LDC R0, c[0x0][0x42c] ;  /* 0x00010b00ff000b82 */ /* 0x000ef00000000800 */
[----:B------:R-:W0:Y:S01]  /*23e80*/  @P0 LDC R2, c[0x0][0x430] ;  /* 0x00010c00ff020b82 */ /* 0x000e220000000800 */
[----:B-1----:R-:W-:-:S04]  /*23e90*/  LOP3.LUT R8, R8, 0x1f, RZ, 0xc0, !PT ;  /* 0x0000001f08087812 */ /* 0x002fc800078ec0ff */
[----:B------:R-:W-:-:S04]  /*23ea0*/  ISETP.NE.AND P6, PT, R8, RZ, PT ;  /* 0x000000ff0800720c */ /* 0x000fc80003fc5270 */
[----:B------:R-:W-:-:S09]  /*23eb0*/  PLOP3.LUT P1, PT, P6, PT, PT, 0x8, 0x0 ;  /* 0x000000000000781c */ /* 0x000fd2000372e170 */
[----:B------:R-:W-:-:S05]  /*23ec0*/  VOTEU.ALL UP1, P6 ;  /* 0x00000000003f7886 */ /* 0x000fca0003020000 */
[----:B------:R-:W-:-:S04]  /*23ed0*/  @!UP1 UIADD3 UR8, UP0, UR38, 0x270, URZ ;  /* 0x0000027026089890 */ /* 0x000fc8000ff1e03f */
[----:B------:R-:W-:-:S03]  /*23ee0*/  @!UP1 UIADD3.X UR9, URZ, UR39, URZ, UP0, !UPT ;  /* 0x000000273f099290 */ /* 0x000fc600087fe43f */
[----:B------:R-:W-:Y:S01]  /*23ef0*/  VOTEU.ALL UP0, P6 ;  /* 0x00000000003f7886 */ /* 0x000fe20003000000 */
[----:B---3--:R-:W-:-:S04]  /*23f00*/  @P0 IMAD.HI.U32 R3, R7, R0, RZ ;  /* 0x0000000007030227 */ /* 0x008fc800078e00ff */
[----:B------:R-:W-:Y:S01]  /*23f10*/  IMAD.MOV.U32 R0, RZ, RZ, R7 ;  /* 0x000000ffff007224 */ /* 0x000fe200078e0007 */
[----:B0-----:R-:W-:Y:S02]  /*23f20*/  @P0 SHF.R.U32.HI R0, RZ, R2, R3 ;  /* 0x00000002ff000219 */ /* 0x001fe40000011603 */
[----:B------:R-:W-:Y:S01]  /*23f30*/  ISETP.NE.U32.AND P0, PT, RZ, UR4, PT ;  /* 0x00000004ff007c0c */ /* 0x000fe2000bf05070 */
[----:B--2---:R-:W-:-:S03]  /*23f40*/  IMAD R3, R4, 0x80, R6 ;  /* 0x0000008004037824 */ /* 0x004fc600078e0206 */
[----:B------:R-:W-:Y:S01]  /*23f50*/  ISETP.NE.AND.EX P0, PT, RZ, UR5, PT, P0 ;  /* 0x00000005ff007c0c */ /* 0x000fe2000bf05300 */
[----:B----4-:R-:W-:Y:S01]  /*23f60*/  IMAD.MOV.U32 R4, RZ, RZ, R5 ;  /* 0x000000ffff047224 */ /* 0x010fe200078e0005 */
[----:B------:R-:W-:-:S11]  /*23f70*/  ULDC.64 UR4, c[0x0][0xa00] ;  /* 0x0002800000047ab9 */ /* 0x000fd60000000a00 */
[----:B------:R-:W0:Y:S02]  /*23f80*/  @P0 LDC.64 R6, c[0x0][0x9f8] ;  /* 0x00027e00ff060b82 */ /* 0x000e240000000a00 */
[----:B0-----:R-:W-:-:S05]  /*23f90*/  @P0 IMAD.WIDE R6, R5, 0x4, R6 ;  /* 0x0000000405060825 */ /* 0x001fca00078e0206 */
[----:B------:R0:W5:Y:S01]  /*23fa0*/  @P0 LDG.E R4, desc[UR6][R6.64] ;  /* 0x0000000606040981 */ /* 0x000162000c1e1900 */
[----:B------:R-:W-:-:S04]  /*23fb0*/  ISETP.NE.U32.AND P0, PT, RZ, UR4, PT ;  /* 0x00000004ff007c0c */ /* 0x000fc8000bf05070 */
[----:B------:R-:W-:-:S04]  /*23fc0*/  ISETP.NE.AND.EX P0, PT, RZ, UR5, PT, P0 ;  /* 0x00000005ff007c0c */ /* 0x000fc8000bf05300 */
[----:B------:R-:W-:-:S09]  /*23fd0*/  SEL R2, R5, RZ, !P0 ;  /* 0x000000ff05027207 */ /* 0x000fd20004000000 */
.L_x_4515:
[----:B------:R-:W2:Y:S01]  /*23fe0*/  LDL R5, [R1+0x8] ;  /* 0x0000080001057983 */ /* 0x000ea20000100800 */
        /* <DEDUP_REMOVED lines=16> */
.L_x_4516:
[----:B------:R-:W2:Y:S01]  /*240f0*/  LDL R5, [R1+0x8] ;  /* 0x0000080001057983 */ /* 0x000ea20000100800 */
        /* <DEDUP_REMOVED lines=15> */
.L_x_4517:
        /* <DEDUP_REMOVED lines=16> */
[----:B0----5:R-:W-:Y:S02]  /*242f0*/  SEL R6, R4, RZ, !P0 ;  /* 0x000000ff04067207 */ /* 0x021fe40004000000 */
[----:B--2---:R-:W-:Y:S01]  /*24300*/  IADD3 R5, R5, -0x1, RZ ;  /* 0xffffffff05057810 */ /* 0x004fe20007ffe0ff */
[----:B------:R-:W-:Y:S06]  /*24310*/  BRA.DIV UR4, `(.L_x_4518) ;  /* 0x0000004a04347947 */ /* 0x000fec000b800000 */
.L_x_4654:
[----:B------:R-:W-:Y:S01]  /*24320*/  UMOV UR4, 0xffffffff ;  /* 0xffffffff00047882 */ /* 0x000fe20000000000 */
[----:B------:R-:W-:Y:S02]  /*24330*/  SHF.R.S32.HI R20, RZ, 0x1f, R4 ;  /* 0x0000001fff147819 */ /* 0x000fe40000011404 */
[----:B------:R-:W-:Y:S05]  /*24340*/  BRA.DIV UR4, `(.L_x_4519) ;  /* 0x0000004a045c7947 */ /* 0x000fea000b800000 */
[----:B------:R-:W-:-:S13]  /*24350*/  ELECT P6, URZ, PT ;  /* 0x00000000003f782f */ /* 0x000fda00038c0000 */
.L_x_4657:
        /* <DEDUP_REMOVED lines=19> */
[----:B------:R-:W-:-:S04]  /*24490*/  LEA R10, P0, R6, R8, 0x2 ;  /* 0x00000008060a7211 */ /* 0x000fc800078010ff */
[----:B------:R-:W-:-:S05]  /*244a0*/  LEA.HI.X R11, R6, R9, R7, 0x2, P0 ;  /* 0x00000009060b7211 */ /* 0x000fca00000f1407 */
[----:B------:R0:W5:Y:S04]  /*244b0*/  LDG.E R6, desc[UR6][R10.64] ;  /* 0x000000060a067981 */ /* 0x000168000c1e1900 */
.L_x_4521:
[----:B0-----:R-:W0:Y:S01]  /*244c0*/  S2R R10, SR_CgaCtaId ;  /* 0x00000000000a7919 */ /* 0x001e220000008800 */
[----:B------:R-:W-:-:S04]  /*244d0*/  MOV R7, 0x400 ;  /* 0x0000040000077802 */ /* 0x000fc80000000f00 */
[----:B0-----:R-:W-:Y:S02]  /*244e0*/  LEA R7, R10, R7, 0x18 ;  /* 0x000000070a077211 */ /* 0x001fe400078ec0ff */
[----:B------:R-:W-:-:S03]  /*244f0*/  SHF.L.U32 R10, R19, 0x1f, RZ ;  /* 0x0000001f130a7819 */ /* 0x000fc600000006ff */
[----:B------:R-:W-:-:S04]  /*24500*/  IMAD R7, R17, 0x8, R7 ;  /* 0x0000000811077824 */ /* 0x000fc800078e0207 */
[----:B------:R-:W0:Y:S02]  /*24510*/  SYNCS.PHASECHK.TRANS64.TRYWAIT P0, [R7+URZ+0x30840], R10 ;  /* 0x0308400a070075a7 */ /* 0x000e24000800017f */
[----:B0-----:R-:W-:Y:S05]  /*24520*/  @!P0 BRA `(.L_x_4522) ;  /* 0x0000004800048947 */ /* 0x001fea0003800000 */
.L_x_4658:
        /* <DEDUP_REMOVED lines=11> */
.L_x_4523:
[----:B------:R-:W1:Y:S01]  /*245e0*/  S2R R11, SR_CgaCtaId ;  /* 0x00000000000b7919 */ /* 0x000e620000008800 */
[----:B0-----:R-:W-:Y:S01]  /*245f0*/  MOV R10, 0x400 ;  /* 0x00000400000a7802 */ /* 0x001fe20000000f00 */
        /* <DEDUP_REMOVED lines=9> */
[----:B-----5:R-:W-:-:S05]  /*24690*/  R2UR UR13, R6 ;  /* 0x00000000060d72ca */ /* 0x020fca00000e0000 */
[----:B------:R-:W-:-:S04]  /*246a0*/  UIADD3 UR9, UR9, 0x30830, URZ ;  /* 0x0003083009097890 */ /* 0x000fc8000fffe03f */
[----:B------:R-:W-:Y:S02]  /*246b0*/  UIMAD UR11, UR11, 0x60, UR5 ;  /* 0x000000600b0b78a4 */ /* 0x000fe4000f8e0205 */
        /* <DEDUP_REMOVED lines=15> */
[----:B------:R0:W-:Y:S02]  /*247b0*/  UTMALDG.4D [UR8], [UR4], desc[UR6] ;  /* 0x00000608040075b4 */ /* 0x0001e40008019000 */
[----:B0-----:R-:W-:Y:S01]  /*247c0*/  NOP ;  /* 0x0000000000007918 */ /* 0x001fe20000000000 */
.L_x_4520:
[----:B------:R-:W2:Y:S04]  /*247d0*/  LDL.LU R13, [R1+0x8] ;  /* 0x00000800010d7983 */ /* 0x000ea80000300800 */
[----:B------:R-:W3:Y:S01]  /*247e0*/  LDL.LU R12, [R1+0x28] ;  /* 0x00002800010c7983 */ /* 0x000ee20000300800 */
[----:B------:R-:W-:Y:S01]  /*247f0*/  MOV R10, 0x400 ;  /* 0x00000400000a7802 */ /* 0x000fe20000000f00 */
[----:B------:R-:W-:Y:S05]  /*24800*/  WARPSYNC.ALL ;  /* 0x0000000000007948 */ /* 0x000fea0003800000 */
[----:B------:R-:W0:Y:S01]  /*24810*/  S2R R11, SR_CgaCtaId ;  /* 0x00000000000b7919 */ /* 0x000e220000008800 */
[----:B------:R-:W-:-:S13]  /*24820*/  ELECT P0, URZ, PT ;  /* 0x00000000003f782f */ /* 0x000fda0003800000 */
[C---:B------:R-:W-:Y:S01]  /*24830*/  @P0 R2UR UR13, R2.reuse ;  /* 0x00000000020d02ca */ /* 0x040fe200000e0000 */
[----:B------:R-:W-:Y:S01]  /*24840*/  UIADD3 UR4, UP0, UR38, 0x270, URZ ;  /* 0x0000027026047890 */ /* 0x000fe2000ff1e03f */
[C---:B------:R-:W-:Y:S01]  /*24850*/  @P0 R2UR UR11, R3.reuse ;  /* 0x00000000030b02ca */ /* 0x040fe200000e0000 */
[----:B------:R-:W-:Y:S01]  /*24860*/  UMOV UR6, 0x0 ;  /* 0x0000000000067882 */ /* 0x000fe20000000000 */
[----:B------:R-:W-:Y:S01]  /*24870*/  UMOV UR7, 0x12f00000 ;  /* 0x12f0000000077882 */ /* 0x000fe20000000000 */
[----:B------:R-:W-:Y:S01]  /*24880*/  UIADD3.X UR5, URZ, UR39, URZ, UP0, !UPT ;  /* 0x000000273f057290 */ /* 0x000fe200087fe43f */
[----:B------:R-:W-:Y:S01]  /*24890*/  @P0 R2UR UR21, R2 ;  /* 0x00000000021502ca */ /* 0x000fe200000e0000 */
[----:B------:R-:W-:Y:S01]  /*248a0*/  UMOV UR10, URZ ;  /* 0x0000003f000a7c82 */ /* 0x000fe20008000000 */
[----:B------:R-:W-:Y:S01]  /*248b0*/  @P0 R2UR UR19, R3 ;  /* 0x00000000031302ca */ /* 0x000fe200000e0000 */
[----:B------:R-:W-:Y:S01]  /*248c0*/  UMOV UR14, 0x0 ;  /* 0x00000000000e7882 */ /* 0x000fe20000000000 */
[----:B------:R-:W-:Y:S01]  /*248d0*/  UMOV UR15, 0x12f00000 ;  /* 0x12f00000000f7882 */ /* 0x000fe20000000000 */
[----:B------:R-:W-:Y:S01]  /*248e0*/  UMOV UR18, 0x40 ;  /* 0x0000004000127882 */ /* 0x000fe20000000000 */
[----:B------:R-:W-:Y:S01]  /*248f0*/  @P0 IMAD.MOV.U32 R7, RZ, RZ, 0xc000 ;  /* 0x0000c000ff070424 */ /* 0x000fe200078e00ff */
        /* <DEDUP_REMOVED lines=10> */
[----:B------:R-:W-:Y:S01]  /*249a0*/  UMOV UR17, UR9 ;  /* 0x0000000900117c82 */ /* 0x000fe20008000000 */
[----:B--2---:R-:W-:-:S02]  /*249b0*/  @P0 R2UR UR12, R13 ;  /* 0x000000000d0c02ca */ /* 0x004fc400000e0000 */
[----:B------:R-:W-:Y:S01]  /*249c0*/  @P0 R2UR UR20, R13 ;  /* 0x000000000d1402ca */ /* 0x000fe200000e0000 */
[----:B---3--:R-:W-:-:S05]  /*249d0*/  VIADD R12, R12, 0x1 ;  /* 0x000000010c0c7836 */ /* 0x008fca0000000000 */
[----:B------:R0:W-:Y:S05]  /*249e0*/  STL [R1+0x28], R12 ;  /* 0x0000280c01007387 */ /* 0x0001ea0000100800 */
[----:B------:R1:W-:Y:S02]  /*249f0*/  UTMALDG.4D [UR8], [UR4], desc[UR6] ;  /* 0x00000608040075b4 */ /* 0x0003e40008019000 */
[----:B------:R0:W-:Y:S01]  /*24a00*/  UTMALDG.4D [UR16], [UR4], desc[UR14] ;  /* 0x00000e10040075b4 */ /* 0x0001e20008019000 */
[----:B-1----:R-:W-:Y:S01]  /*24a10*/  @P0 R2UR UR13, R2 ;  /* 0x00000000020d02ca */ /* 0x002fe200000e0000 */
[----:B------:R-:W-:Y:S01]  /*24a20*/  UIADD3 UR8, UR24, 0x1a400, URZ ;  /* 0x0001a40018087890 */ /* 0x000fe2000fffe03f */
[----:B------:R-:W-:Y:S01]  /*24a30*/  LEA.HI R2, R12, R12, RZ, 0x1 ;  /* 0x0000000c0c027211 */ /* 0x000fe200078f08ff */
[----:B------:R-:W-:Y:S01]  /*24a40*/  UMOV UR10, 0x80 ;  /* 0x00000080000a7882 */ /* 0x000fe20000000000 */
[----:B------:R-:W-:-:S02]  /*24a50*/  @P0 R2UR UR12, R13 ;  /* 0x000000000d0c02ca */ /* 0x000fc400000e0000 */
[----:B------:R-:W-:Y:S02]  /*24a60*/  @P0 R2UR UR11, R3 ;  /* 0x00000000030b02ca */ /* 0x000fe400000e0000 */
[----:B------:R-:W-:-:S05]  /*24a70*/  LOP3.LUT R2, R2, 0xfffffffe, RZ, 0xc0, !PT ;  /* 0xfffffffe02027812 */ /* 0x000fca00078ec0ff */
[----:B------:R-:W-:-:S05]  /*24a80*/  IMAD.IADD R2, R12, 0x1, -R2 ;  /* 0x000000010c027824 */ /* 0x000fca00078e0a02 */
[----:B------:R-:W-:Y:S01]  /*24a90*/  SHF.L.U32 R2, R2, 0x1f, RZ ;  /* 0x0000001f02027819 */ /* 0x000fe200000006ff */
[----:B------:R0:W-:Y:S03]  /*24aa0*/  UTMALDG.4D [UR8], [UR4], desc[UR22] ;  /* 0x00001608040075b4 */ /* 0x0001e60008019000 */
[----:B------:R-:W1:Y:S02]  /*24ab0*/  SYNCS.PHASECHK.TRANS64.TRYWAIT P0, [R10+URZ+0x30820], R2 ;  /* 0x030820020a0075a7 */ /* 0x000e64000800017f */
[----:B01----:R-:W-:Y:S05]  /*24ac0*/  @!P0 BRA `(.L_x_4525) ;  /* 0x0000004000b08947 */ /* 0x003fea0003800000 */
.L_x_4659:
[----:B------:R-:W-:Y:S05]  /*24ad0*/  BSYNC B0 ;  /* 0x0000000000007941 */ /* 0x000fea0003800000 */
.L_x_4524:
        /* <DEDUP_REMOVED lines=37> */
[----:B------:R-:W-:Y:S01]  /*24d30*/  IMAD.MOV R2, RZ, RZ, -R2 ;  /* 0x000000ffff027224 */ /* 0x000fe200078e0a02 */
[----:B------:R-:W-:Y:S02]  /*24d40*/  IADD3 R15, R15, R11, RZ ;  /* 0x0000000b0f0f7210 */ /* 0x000fe40007ffe0ff */
[----:B------:R-:W-:Y:S01]  /*24d50*/  LEA R8, P0, R10, R8, 0x2 ;  /* 0x000000080a087211 */ /* 0x000fe200078010ff */
[----:B------:R-:W-:-:S03]  /*24d60*/  IMAD R7, R21, R2, R7 ;  /* 0x0000000215077224 */ /* 0x000fc600078e0207 */
[----:B------:R-:W-:-:S05]  /*24d70*/  LEA.HI.X R9, R10, R9, R15, 0x2, P0 ;  /* 0x000000090a097211 */ /* 0x000fca00000f140f */
[----:B------:R0:W5:Y:S04]  /*24d80*/  LDG.E R2, desc[UR6][R8.64] ;  /* 0x0000000608027981 */ /* 0x000168000c1e1900 */
.L_x_4532:
[----:B0-----:R-:W0:Y:S01]  /*24d90*/  S2R R8, SR_CgaCtaId ;  /* 0x0000000000087919 */ /* 0x001e220000008800 */
[----:B------:R-:W-:-:S04]  /*24da0*/  MOV R3, 0x400 ;  /* 0x0000040000037802 */ /* 0x000fc80000000f00 */
[----:B0-----:R-:W-:Y:S02]  /*24db0*/  LEA R3, R8, R3, 0x18 ;  /* 0x0000000308037211 */ /* 0x001fe400078ec0ff */
[----:B------:R-:W-:-:S03]  /*24dc0*/  SHF.L.U32 R8, R14, 0x1f, RZ ;  /* 0x0000001f0e087819 */ /* 0x000fc600000006ff */
[----:B------:R-:W-:-:S04]  /*24dd0*/  IMAD R3, R12, 0x8, R3 ;  /* 0x000000080c037824 */ /* 0x000fc800078e0203 */
[----:B------:R-:W0:Y:S02]  /*24de0*/  SYNCS.PHASECHK.TRANS64.TRYWAIT P0, [R3+URZ+0x30840], R8 ;  /* 0x03084008030075a7 */ /* 0x000e24000800017f */
[----:B0-----:R-:W-:Y:S05]  /*24df0*/  @!P0 BRA `(.L_x_4533) ;  /* 0x0000004000048947 */ /* 0x001fea0003800000 */
.L_x_4660:
        /* <DEDUP_REMOVED lines=11> */
.L_x_4534:
[----:B------:R-:W1:Y:S01]  /*24eb0*/  S2R R10, SR_CgaCtaId ;  /* 0x00000000000a7919 */ /* 0x000e620000008800 */
[----:B------:R-:W-:Y:S01]  /*24ec0*/  MOV R9, 0x400 ;  /* 0x0000040000097802 */ /* 0x000fe20000000f00 */
        /* <DEDUP_REMOVED lines=9> */
[----:B-----5:R-:W-:Y:S01]  /*24f60*/  R2UR UR13, R2 ;  /* 0x00000000020d72ca */ /* 0x020fe200000e0000 */
[----:B------:R-:W-:Y:S01]  /*24f70*/  UMOV UR18, 0x80 ;  /* 0x0000008000127882 */ /* 0x000fe20000000000 */
[----:B0-----:R-:W-:-:S03]  /*24f80*/  SHF.L.U32 R8, R19, 0x1f, RZ ;  /* 0x0000001f13087819 */ /* 0x001fc600000006ff */
        /* <DEDUP_REMOVED lines=20> */
.L_x_4661:
        /* <DEDUP_REMOVED lines=10> */
.L_x_4536:
[----:B------:R-:W-:-:S13]  /*25170*/  LOP3.LUT P0, RZ, R16, 0x40, RZ, 0xc0, !PT ;  /* 0x0000004010ff7812 */ /* 0x000fda000780c0ff */
[----:B------:R-:W-:Y:S05]  /*25180*/  @P0 BRA `(.L_x_4537) ;  /* 0x0000000000040947 */ /* 0x000fea0003800000 */
[----:B------:R-:W-:Y:S01]  /*25190*/  BPT.TRAP 0x1 ;  /* 0x000000040000795c */ /* 0x000fe20000300000 */
.L_x_4537:
[----:B------:R-:W0:Y:S01]  /*251a0*/  S2R R9, SR_CgaCtaId ;  /* 0x0000000000097919 */ /* 0x000e220000008800 */
        /* <DEDUP_REMOVED lines=10> */
[----:B------:R-:W-:Y:S01]  /*25250*/  R2UR UR12, R0 ;  /* 0x00000000000c72ca */ /* 0x000fe200000e0000 */
[----:B------:R-:W-:-:S06]  /*25260*/  IMAD.MOV.U32 R6, RZ, RZ, R2 ;  /* 0x000000ffff067224 */ /* 0x000fcc00078e0002 */
[----:B------:R-:W-:Y:S02]  /*25270*/  UIMAD UR11, UR11, 0x60, UR5 ;  /* 0x000000600b0b78a4 */ /* 0x000fe4000f8e0205 */
[----:B------:R-:W-:Y:S02]  /*25280*/  UIADD3 UR9, UR9, 0x30850, URZ ;  /* 0x0003085009097890 */ /* 0x000fe4000fffe03f */
[----:B------:R-:W-:Y:S01]  /*25290*/  UIADD3.X UR5, URZ, UR39, URZ, UP0, !UPT ;  /* 0x000000273f057290 */ /* 0x000fe200087fe43f */
[----:B0-----:R-:W-:-:S05]  /*252a0*/  LEA R8, R9, R8, 0x18 ;  /* 0x0000000809087211 */ /* 0x001fca00078ec0ff */
[----:B------:R-:W-:-:S05]  /*252b0*/  IMAD R5, R17, 0x9000, R8 ;  /* 0x0000900011057824 */ /* 0x000fca00078e0208 */
[----:B------:R-:W-:Y:S01]  /*252c0*/  R2UR UR15, R5 ;  /* 0x00000000050f72ca */ /* 0x000fe200000e0000 */
[----:B------:R-:W-:-:S12]  /*252d0*/  IMAD.MOV.U32 R5, RZ, RZ, R7 ;  /* 0x000000ffff057224 */ /* 0x000fd800078e0007 */
        /* <DEDUP_REMOVED lines=12> */
.L_x_4531:
[----:B------:R-:W-:Y:S05]  /*253a0*/  BSYNC B2 ;  /* 0x0000000000027941 */ /* 0x000fea0003800000 */
.L_x_4530:
[----:B------:R-:W2:Y:S01]  /*253b0*/  LDL R2, [R1+0x24] ;  /* 0x0000240001027983 */ /* 0x000ea20000100800 */
[----:B------:R-:W-:Y:S02]  /*253c0*/  IMAD.MOV.U32 R19, RZ, RZ, R14 ;  /* 0x000000ffff137224 */ /* 0x000fe400078e000e */
[----:B------:R-:W-:Y:S01]  /*253d0*/  IMAD.MOV.U32 R17, RZ, RZ, R12 ;  /* 0x000000ffff117224 */ /* 0x000fe200078e000c */
[----:B--2---:R-:W-:-:S07]  /*253e0*/  IADD3 R7, R2, -0x3, RZ ;  /* 0xfffffffd02077810 */ /* 0x004fce0007ffe0ff */
.L_x_4529:
[----:B------:R-:W-:Y:S05]  /*253f0*/  BSYNC B1 ;  /* 0x0000000000017941 */ /* 0x000fea0003800000 */
.L_x_4528:
[----:B------:R-:W2:Y:S01]  /*25400*/  LDL.LU R2, [R1+0x24] ;  /* 0x0000240001027983 */ /* 0x000ea20000300800 */
[----:B------:R-:W-:Y:S01]  /*25410*/  VIADD R13, R13, 0xfffffffe ;  /* 0xfffffffe0d0d7836 */ /* 0x000fe20000000000 */
[----:B--2---:R-:W-:-:S04]  /*25420*/  LOP3.LUT R2, RZ, R2, RZ, 0x33, !PT ;  /* 0x00000002ff027212 */ /* 0x004fc800078e33ff */
[----:B------:R-:W-:-:S13]  /*25430*/  ISETP.NE.AND P0, PT, R13, R2, PT ;  /* 0x000000020d00720c */ /* 0x000fda0003f05270 */
[----:B------:R-:W-:Y:S05]  /*25440*/  @!P0 BRA `(.L_x_4527) ;  /* 0x0000001000208947 */ /* 0x000fea0003800000 */
[----:B------:R-:W-:-:S07]  /*25450*/  IMAD.MOV.U32 R13, RZ, RZ, R6 ;  /* 0x000000ffff0d7224 */ /* 0x000fce00078e0006 */
.L_x_4554:
[----:B------:R-:W-:Y:S01]  /*25460*/  VIADD R8, R17, 0x1 ;  /* 0x0000000111087836 */ /* 0x000fe20000000000 */
[----:B------:R-:W-:Y:S05]  /*25470*/  YIELD ;  /* 0x0000000000007946 */ /* 0x000fea0003800000 */
[----:B------:R-:W-:Y:S01]  /*25480*/  ISETP.NE.AND P0, PT, R8, 0x2, PT ;  /* 0x000000020800780c */ /* 0x000fe20003f05270 */
[----:B------:R-:W-:Y:S03]  /*25490*/  BSSY B1, `(.L_x_4538) ;  /* 0x000007e000017945 */ /* 0x000fe60003800000 */
[----:B------:R-:W-:-:S02]  /*254a0*/  SEL R9, RZ, 0x1, P0 ;  /* 0x00000001ff097807 */ /* 0x000fc40000000000 */
[----:B------:R-:W-:Y:S02]  /*254b0*/  SEL R8, R8, RZ, P0 ;  /* 0x000000ff08087207 */ /* 0x000fe40000000000 */
[----:B------:R-:W-:Y:S01]  /*254c0*/  LOP3.LUT R9, R19, R9, RZ, 0x3c, !PT ;  /* 0x0000000913097212 */ /* 0x000fe200078e3cff */
[----:B------:R-:W-:Y:S06]  /*254d0*/  @!P6 BRA `(.L_x_4539) ;  /* 0x0000000400e4e947 */ /* 0x000fec0003800000 */
        /* <DEDUP_REMOVED lines=23> */
.L_x_4540:
[----:B------:R-:W1:Y:S01]  /*25650*/  S2R R3, SR_CgaCtaId ;  /* 0x0000000000037919 */ /* 0x000e620000008800 */
[----:B------:R-:W-:-:S04]  /*25660*/  MOV R2, 0x400 ;  /* 0x0000040000027802 */ /* 0x000fc80000000f00 */
[----:B-1----:R-:W-:Y:S02]  /*25670*/  LEA R2, R3, R2, 0x18 ;  /* 0x0000000203027211 */ /* 0x002fe400078ec0ff */
[----:B------:R-:W-:-:S03]  /*25680*/  SHF.L.U32 R3, R9, 0x1f, RZ ;  /* 0x0000001f09037819 */ /* 0x000fc600000006ff */
[----:B------:R-:W-:-:S04]  /*25690*/  IMAD R2, R8, 0x8, R2 ;  /* 0x0000000808027824 */ /* 0x000fc800078e0202 */
[----:B------:R-:W1:Y:S02]  /*256a0*/  SYNCS.PHASECHK.TRANS64.TRYWAIT P0, [R2+URZ+0x30840], R3 ;  /* 0x03084003020075a7 */ /* 0x000e64000800017f */
[----:B-1----:R-:W-:Y:S05]  /*256b0*/  @!P0 BRA `(.L_x_4541) ;  /* 0x0000003400fc8947 */ /* 0x002fea0003800000 */
.L_x_4662:
        /* <DEDUP_REMOVED lines=11> */
.L_x_4542:
[----:B------:R-:W0:Y:S01]  /*25770*/  S2R R10, SR_CgaCtaId ;  /* 0x00000000000a7919 */ /* 0x000e220000008800 */
[----:B-1----:R-:W-:Y:S01]  /*25780*/  MOV R3, 0x400 ;  /* 0x0000040000037802 */ /* 0x002fe20000000f00 */
        /* <DEDUP_REMOVED lines=11> */
[----:B------:R-:W-:-:S03]  /*25840*/  SHF.L.U32 R19, R19, 0x1f, RZ ;  /* 0x0000001f13137819 */ /* 0x000fc600000006ff */
[----:B------:R-:W-:-:S04]  /*25850*/  UIADD3 UR9, UR9, 0x30830, URZ ;  /* 0x0003083009097890 */ /* 0x000fc8000fffe03f */
[----:B------:R-:W-:Y:S02]  /*25860*/  UIMAD UR11, UR11, 0x60, UR5 ;  /* 0x000000600b0b78a4 */ /* 0x000fe4000f8e0205 */
[----:B------:R-:W-:Y:S01]  /*25870*/  UIADD3.X UR5, URZ, UR39, URZ, UP0, !UPT ;  /* 0x000000273f057290 */ /* 0x000fe200087fe43f */
[----:B0-----:R-:W-:-:S05]  /*25880*/  LEA R3, R10, R3, 0x18 ;  /* 0x000000030a037211 */ /* 0x001fca00078ec0ff */
[----:B------:R-:W-:-:S05]  /*25890*/  IMAD R2, R8, 0x9000, R3 ;  /* 0x0000900008027824 */ /* 0x000fca00078e0203 */
[----:B------:R-:W-:Y:S02]  /*258a0*/  R2UR UR8, R2 ;  /* 0x00000000020872ca */ /* 0x000fe400000e0000 */
[----:B------:R-:W-:-:S11]  /*258b0*/  LEA R2, R17, R3, 0x3 ;  /* 0x0000000311027211 */ /* 0x000fd600078e18ff */
        /* <DEDUP_REMOVED lines=13> */
.L_x_4663:
        /* <DEDUP_REMOVED lines=10> */
.L_x_4544:
[----:B------:R-:W-:-:S13]  /*25a30*/  LOP3.LUT P0, RZ, R16, 0x40, RZ, 0xc0, !PT ;  /* 0x0000004010ff7812 */ /* 0x000fda000780c0ff */
[----:B------:R-:W-:Y:S05]  /*25a40*/  @P0 BRA `(.L_x_4545) ;  /* 0x0000000000040947 */ /* 0x000fea0003800000 */
[----:B------:R-:W-:Y:S01]  /*25a50*/  BPT.TRAP 0x1 ;  /* 0x000000040000795c */ /* 0x000fe20000300000 */
.L_x_4545:
        /* <DEDUP_REMOVED lines=12> */
[----:B------:R-:W-:-:S02]  /*25b20*/  IMAD.MOV.U32 R5, RZ, RZ, R12 ;  /* 0x000000ffff057224 */ /* 0x000fc400078e000c */
[----:B------:R-:W-:-:S04]  /*25b30*/  IMAD.MOV.U32 R6, RZ, RZ, R13 ;  /* 0x000000ffff067224 */ /* 0x000fc800078e000d */
        /* <DEDUP_REMOVED lines=17> */
[----:B------:R1:W-:Y:S02]  /*25c50*/  UTMALDG.4D [UR8], [UR4], desc[UR6] ;  /* 0x00000608040075b4 */ /* 0x0003e40008019000 */
[----:B-1----:R-:W-:Y:S01]  /*25c60*/  NOP ;  /* 0x0000000000007918 */ /* 0x002fe20000000000 */
.L_x_4539:
[----:B------:R-:W-:Y:S05]  /*25c70*/  BSYNC B1 ;  /* 0x0000000000017941 */ /* 0x000fea0003800000 */
.L_x_4538:
[----:B------:R-:W-:Y:S01]  /*25c80*/  VIADD R17, R8, 0x1 ;  /* 0x0000000108117836 */ /* 0x000fe20000000000 */
[----:B------:R-:W-:Y:S01]  /*25c90*/  BSSY B1, `(.L_x_4546) ;  /* 0x000007f000017945 */ /* 0x000fe20003800000 */
[----:B------:R-:W-:-:S03]  /*25ca0*/  IADD3 R11, R7, -0x1, RZ ;  /* 0xffffffff070b7810 */ /* 0x000fc60007ffe0ff */
[----:B------:R-:W-:-:S04]  /*25cb0*/  ISETP.NE.AND P0, PT, R17, 0x2, PT ;  /* 0x000000021100780c */ /* 0x000fc80003f05270 */
[----:B0-----:R-:W-:Y:S02]  /*25cc0*/  SEL R19, RZ, 0x1, P0 ;  /* 0x00000001ff137807 */ /* 0x001fe40000000000 */
        /* <DEDUP_REMOVED lines=24> */
[----:B------:R-:W-:-:S06]  /*25e50*/  LEA.HI.X R13, R2, UR5, R3, 0x2, P0 ;  /* 0x00000005020d7c11 */ /* 0x000fcc00080f1403 */
[----:B------:R0:W5:Y:S03]  /*25e60*/  LDG.E R13, desc[UR8][R12.64] ;  /* 0x000000080c0d7981 */ /* 0x000166000c1e1900 */
.L_x_4548:
[----:B------:R-:W1:Y:S01]  /*25e70*/  S2R R3, SR_CgaCtaId ;  /* 0x0000000000037919 */ /* 0x000e620000008800 */
[----:B------:R-:W-:-:S04]  /*25e80*/  MOV R2, 0x400 ;  /* 0x0000040000027802 */ /* 0x000fc80000000f00 */
[----:B-1----:R-:W-:Y:S02]  /*25e90*/  LEA R2, R3, R2, 0x18 ;  /* 0x0000000203027211 */ /* 0x002fe400078ec0ff */
[----:B------:R-:W-:Y:S02]  /*25ea0*/  SHF.L.U32 R3, R19, 0x1f, RZ ;  /* 0x0000001f13037819 */ /* 0x000fe400000006ff */
[----:B------:R-:W-:-:S04]  /*25eb0*/  LEA R2, R17, R2, 0x3 ;  /* 0x0000000211027211 */ /* 0x000fc800078e18ff */
[----:B------:R-:W1:Y:S02]  /*25ec0*/  SYNCS.PHASECHK.TRANS64.TRYWAIT P0, [R2+URZ+0x30840], R3 ;  /* 0x03084003020075a7 */ /* 0x000e64000800017f */
[----:B-1----:R-:W-:Y:S05]  /*25ed0*/  @!P0 BRA `(.L_x_4549) ;  /* 0x00000030001c8947 */ /* 0x002fea0003800000 */
.L_x_4664:
        /* <DEDUP_REMOVED lines=11> */
.L_x_4550:
        /* <DEDUP_REMOVED lines=34> */
.L_x_4665:
        /* <DEDUP_REMOVED lines=10> */
.L_x_4552:
[----:B------:R-:W-:-:S13]  /*26250*/  LOP3.LUT P0, RZ, R16, 0x40, RZ, 0xc0, !PT ;  /* 0x0000004010ff7812 */ /* 0x000fda000780c0ff */
[----:B------:R-:W-:Y:S05]  /*26260*/  @P0 BRA `(.L_x_4553) ;  /* 0x0000000000040947 */ /* 0x000fea0003800000 */
[----:B------:R-:W-:Y:S01]  /*26270*/  BPT.TRAP 0x1 ;  /* 0x000000040000795c */ /* 0x000fe20000300000 */
.L_x_4553:
[----:B0-----:R-:W0:Y:S01]  /*26280*/  S2R R9, SR_CgaCtaId ;  /* 0x0000000000097919 */ /* 0x001e220000008800 */
        /* <DEDUP_REMOVED lines=11> */
[----:B------:R-:W-:Y:S01]  /*26340*/  IMAD.MOV.U32 R5, RZ, RZ, R10 ;  /* 0x000000ffff057224 */ /* 0x000fe200078e000a */
[----:B------:R-:W-:-:S05]  /*26350*/  MOV R6, R13 ;  /* 0x0000000d00067202 */ /* 0x000fca0000000f00 */
[----:B------:R-:W-:Y:S02]  /*26360*/  UIMAD UR11, UR11, 0x60, UR5 ;  /* 0x000000600b0b78a4 */ /* 0x000fe4000f8e0205 */
[----:B------:R-:W-:Y:S02]  /*26370*/  UIADD3 UR9, UR9, 0x30850, URZ ;  /* 0x0003085009097890 */ /* 0x000fe4000fffe03f */
[----:B------:R-:W-:Y:S01]  /*26380*/  UIADD3.X UR5, URZ, UR39, URZ, UP0, !UPT ;  /* 0x000000273f057290 */ /* 0x000fe200087fe43f */
[----:B0-----:R-:W-:-:S05]  /*26390*/  LEA R3, R9, R3, 0x18 ;  /* 0x0000000309037211 */ /* 0x001fca00078ec0ff */
[----:B------:R-:W-:-:S05]  /*263a0*/  IMAD R8, R8, 0x9000, R3 ;  /* 0x0000900008087824 */ /* 0x000fca00078e0203 */
[----:B------:R-:W-:-:S13]  /*263b0*/  R2UR UR15, R8 ;  /* 0x00000000080f72ca */ /* 0x000fda00000e0000 */
        /* <DEDUP_REMOVED lines=12> */
.L_x_4547:
[----:B------:R-:W-:Y:S05]  /*26480*/  BSYNC B1 ;  /* 0x0000000000017941 */ /* 0x000fea0003800000 */
.L_x_4546:
[----:B------:R-:W2:Y:S01]  /*26490*/  LDL R2, [R1+0x18] ;  /* 0x0000180001027983 */ /* 0x000ea20000100800 */
[----:B------:R-:W-:Y:S01]  /*264a0*/  VIADD R7, R7, 0xfffffffe ;  /* 0xfffffffe07077836 */ /* 0x000fe20000000000 */
[----:B--2---:R-:W-:-:S13]  /*264b0*/  ISETP.GT.AND P0, PT, R11, R2, PT ;  /* 0x000000020b00720c */ /* 0x004fda0003f04270 */
[----:B------:R-:W-:Y:S05]  /*264c0*/  @P0 BRA `(.L_x_4554) ;  /* 0xffffffec00e40947 */ /* 0x000fea000383ffff */
.L_x_4527:
[----:B------:R-:W-:Y:S05]  /*264d0*/  BSYNC B0 ;  /* 0x0000000000007941 */ /* 0x000fea0003800000 */
.L_x_4526:
[----:B------:R-:W0:Y:S01]  /*264e0*/  S2R R2, SR_TID.X ;  /* 0x0000000000027919 */ /* 0x000e220000002100 */
[----:B------:R-:W-:Y:S01]  /*264f0*/  BSSY B0, `(.L_x_4555) ;  /* 0x0000012000007945 */ /* 0x000fe20003800000 */
[----:B0-----:R-:W-:-:S04]  /*26500*/  LOP3.LUT R2, R2, 0x1f, RZ, 0xc0, !PT ;  /* 0x0000001f02027812 */ /* 0x001fc800078ec0ff */
[----:B------:R-:W-:-:S13]  /*26510*/  ISETP.NE.AND P0, PT, R2, RZ, PT ;  /* 0x000000ff0200720c */ /* 0x000fda0003f05270 */
[----:B------:R-:W-:Y:S05]  /*26520*/  @P0 BRA `(.L_x_4556) ;  /* 0x0000000000380947 */ /* 0x000fea0003800000 */
[----:B------:R-:W0:Y:S01]  /*26530*/  S2R R7, SR_LANEID ;  /* 0x0000000000077919 */ /* 0x000e220000000000 */
[----:B------:R-:W-:Y:S01]  /*26540*/  VOTEU.ANY UR4, UPT, PT ;  /* 0x0000000000047886 */ /* 0x000fe200038e0100 */
[----:B------:R-:W1:Y:S01]  /*26550*/  LDC.64 R2, c[0x0][0xc38] ;  /* 0x00030e00ff027b82 */ /* 0x000e620000000a00 */
[----:B------:R-:W0:Y:S01]  /*26560*/  FLO.U32 R4, UR4 ;  /* 0x0000000400047d00 */ /* 0x000e2200080e0000 */
[----:B------:R-:W-:Y:S01]  /*26570*/  ULDC.64 UR6, c[0x0][0x208] ;  /* 0x0000820000067ab9 */ /* 0x000fe20000000a00 */
[----:B0-----:R-:W-:-:S06]  /*26580*/  ISETP.EQ.U32.AND P0, PT, R4, R7, PT ;  /* 0x000000070400720c */ /* 0x001fcc0003f02070 */
[----:B------:R-:W1:Y:S07]  /*26590*/  POPC R7, UR4 ;  /* 0x0000000400077d09 */ /* 0x000e6e0008000000 */
[----:B-1----:R-:W2:Y:S01]  /*265a0*/  @P0 ATOMG.E.ADD.STRONG.GPU PT, R3, desc[UR6][R2.64], R7 ;  /* 0x00000007020309a8 */ /* 0x002ea200081ee1c6 */
[----:B------:R-:W0:Y:S02]  /*265b0*/  S2R R8, SR_LTMASK ;  /* 0x0000000000087919 */ /* 0x000e240000003900 */
[----:B0-----:R-:W-:-:S04]  /*265c0*/  LOP3.LUT R8, R8, UR4, RZ, 0xc0, !PT ;  /* 0x0000000408087c12 */ /* 0x001fc8000f8ec0ff */
[----:B------:R-:W0:Y:S01]  /*265d0*/  POPC R9, R8 ;  /* 0x0000000800097309 */ /* 0x000e220000000000 */
[----:B--2---:R-:W0:Y:S02]  /*265e0*/  SHFL.IDX PT, R4, R3, R4, 0x1f ;  /* 0x00001f0403047589 */ /* 0x004e2400000e0000 */
[----:B0-----:R-:W-:-:S05]  /*265f0*/  IADD3 R2, R4, UR36, R9 ;  /* 0x0000002404027c10 */ /* 0x001fca000fffe009 */
[----:B------:R0:W-:Y:S02]  /*26600*/  STL [R1], R2 ;  /* 0x0000000201007387 */ /* 0x0001e40000100800 */
.L_x_4556:
[----:B------:R-:W-:Y:S05]  /*26610*/  BSYNC B0 ;  /* 0x0000000000007941 */ /* 0x000fea0003800000 */
.L_x_4555:
[----:B------:R-:W-:Y:S04]  /*26620*/  BSSY B0, `(.L_x_4557) ;  /* 0x0000035000007945 */ /* 0x000fe80003800000 */
[----:B------:R-:W-:Y:S05]  /*26630*/  @!P6 BRA `(.L_x_4558) ;  /* 0x0000000000cce947 */ /* 0x000fea0003800000 */
[----:B------:R-:W1:Y:S01]  /*26640*/  S2R R3, SR_CgaCtaId ;  /* 0x0000000000037919 */ /* 0x000e620000008800 */
[----:B0-----:R-:W-:-:S04]  /*26650*/  MOV R2, 0x400 ;  /* 0x0000040000027802 */ /* 0x001fc80000000f00 */
[----:B-1----:R-:W-:-:S05]  /*26660*/  LEA R2, R3, R2, 0x18 ;  /* 0x0000000203027211 */ /* 0x002fca00078ec0ff */
[----:B------:R-:W-:Y:S01]  /*26670*/  IMAD R3, R17, 0x8, R2 ;  /* 0x0000000811037824 */ /* 0x000fe200078e0202 */
[----:B------:R-:W-:-:S04]  /*26680*/  SHF.L.U32 R2, R19, 0x1f, RZ ;  /* 0x0000001f13027819 */ /* 0x000fc800000006ff */
[----:B------:R-:W0:Y:S02]  /*26690*/  SYNCS.PHASECHK.TRANS64.TRYWAIT P0, [R3+URZ+0x30860], R2 ;  /* 0x03086002030075a7 */ /* 0x000e24000800017f */
[----:B0-----:R-:W-:Y:S05]  /*266a0*/  @!P0 BRA `(.L_x_4559) ;  /* 0x0000002800508947 */ /* 0x001fea0003800000 */
.L_x_4666:
        /* <DEDUP_REMOVED lines=10> */
.L_x_4560:
[----:B------:R-:W-:-:S13]  /*26750*/  LOP3.LUT P0, RZ, R16, 0x40, RZ, 0xc0, !PT ;  /* 0x0000004010ff7812 */ /* 0x000fda000780c0ff */
[----:B------:R-:W-:Y:S05]  /*26760*/  @P0 BRA `(.L_x_4561) ;  /* 0x0000000000040947 */ /* 0x000fea0003800000 */
[----:B------:R-:W-:Y:S01]  /*26770*/  BPT.TRAP 0x1 ;  /* 0x000000040000795c */ /* 0x000fe20000300000 */
.L_x_4561:
        /* <DEDUP_REMOVED lines=11> */
[----:B------:R-:W-:-:S07]  /*26830*/  R2UR UR13, R6 ;  /* 0x00000000060d72ca */ /* 0x000fce00000e0000 */
        /* <DEDUP_REMOVED lines=18> */
[----:B-1----:R-:W-:Y:S01]  /*26960*/  NOP ;  /* 0x0000000000007918 */ /* 0x002fe20000000000 */
.L_x_4558:
[----:B------:R-:W-:Y:S05]  /*26970*/  BSYNC B0 ;  /* 0x0000000000007941 */ /* 0x000fea0003800000 */
.L_x_4557:
[----:B------:R-:W-:-:S05]  /*26980*/  VIADD R17, R17, 0x1 ;  /* 0x0000000111117836 */ /* 0x000fca0000000000 */
[----:B------:R-:W-:-:S04]  /*26990*/  ISETP.NE.AND P0, PT, R17, 0x2, PT ;  /* 0x000000021100780c */ /* 0x000fc80003f05270 */
[----:B------:R-:W-:Y:S02]  /*269a0*/  SEL R0, RZ, 0x1, P0 ;  /* 0x00000001ff007807 */ /* 0x000fe40000000000 */
[----:B------:R-:W-:Y:S02]  /*269b0*/  SEL R17, R17, RZ, P0 ;  /* 0x000000ff11117207 */ /* 0x000fe40000000000 */
[----:B------:R-:W-:-:S07]  /*269c0*/  LOP3.LUT R19, R19, R0, RZ, 0x3c, !PT ;  /* 0x0000000013137212 */ /* 0x000fce00078e3cff */
.L_x_4511:
[----:B------:R-:W-:Y:S05]  /*269d0*/  BSYNC B6 ;  /* 0x0000000000067941 */ /* 0x000fea0003800000 */
.L_x_4509:
[----:B------:R-:W-:-:S03]  /*269e0*/  UMOV UR4, 0xffffffff ;  /* 0xffffffff00047882 */ /* 0x000fc60000000000 */
[----:B------:R-:W-:Y:S05]  /*269f0*/  BRA.DIV UR4, `(.L_x_4562) ;  /* 0x0000002604907947 */ /* 0x000fea000b800000 */
[----:B---3--:R-:W3:Y:S04]  /*26a00*/  LDL.LU R0, [R1] ;  /* 0x0000000001007983 */ /* 0x008ee80000300800 */
[----:B---3--:R3:W4:Y:S04]  /*26a10*/  SHFL.IDX PT, R5, R0, RZ, 0x1f ;  /* 0x00001fff00057589 */ /* 0x00872800000e0000 */
[----:B01----:R3:W0:Y:S02]  /*26a20*/  SHFL.IDX PT, R7, R0, 0x1, 0x1f ;  /* 0x00201f0000077f89 */ /* 0x00362400000e0000 */
.L_x_4670:
[----:B---3--:R-:W3:Y:S01]  /*26a30*/  LDL R0, [R1+0xc] ;  /* 0x00000c0001007983 */ /* 0x008ee20000100800 */
[----:B------:R-:W-:Y:S01]  /*26a40*/  ULDC UR4, c[0x0][0xc14] ;  /* 0x0003050000047ab9 */ /* 0x000fe20000000800 */
[----:B------:R-:W-:Y:S01]  /*26a50*/  BSSY B0, `(.L_x_4563) ;  /* 0x000000d000007945 */ /* 0x000fe20003800000 */
[----:B------:R-:W-:Y:S01]  /*26a60*/  IMAD.MOV.U32 R4, RZ, RZ, RZ ;  /* 0x000000ffff047224 */ /* 0x000fe200078e00ff */
[----:B------:R-:W1:Y:S02]  /*26a70*/  S2R R10, SR_TID.X ;  /* 0x00000000000a7919 */ /* 0x000e640000002100 */
[----:B-1----:R-:W-:-:S04]  /*26a80*/  LOP3.LUT R10, R10, 0x1f, RZ, 0xc0, !PT ;  /* 0x0000001f0a0a7812 */ /* 0x002fc800078ec0ff */
[C---:B------:R-:W-:Y:S02]  /*26a90*/  ISETP.NE.AND P0, PT, R10.reuse, 0x1f, PT ;  /* 0x0000001f0a00780c */ /* 0x040fe40003f05270 */
[----:B---3--:R-:W-:Y:S01]  /*26aa0*/  IADD3 R9, R10, R0, RZ ;  /* 0x000000000a097210 */ /* 0x008fe20007ffe0ff */
[----:B------:R-:W-:-:S05]  /*26ab0*/  IMAD.U32 R0, RZ, RZ, UR4 ;  /* 0x00000004ff007e24 */ /* 0x000fca000f8e00ff */
[----:B------:R-:W-:-:S13]  /*26ac0*/  ISETP.GE.OR P0, PT, R9, R0, !P0 ;  /* 0x000000000900720c */ /* 0x000fda0004706670 */
[----:B------:R-:W-:Y:S05]  /*26ad0*/  @P0 BRA `(.L_x_4564) ;  /* 0x0000000000100947 */ /* 0x000fea0003800000 */
[----:B------:R-:W1:Y:S01]  /*26ae0*/  LDC.64 R2, c[0x0][0xc58] ;  /* 0x00031600ff027b82 */ /* 0x000e620000000a00 */
[----:B------:R-:W-:Y:S01]  /*26af0*/  ULDC.64 UR4, c[0x0][0x208] ;  /* 0x0000820000047ab9 */ /* 0x000fe20000000a00 */
[----:B-1----:R-:W-:-:S05]  /*26b00*/  IMAD.WIDE R2, R9, 0x4, R2 ;  /* 0x0000000409027825 */ /* 0x002fca00078e0202 */
[----:B------:R1:W5:Y:S02]  /*26b10*/  LDG.E R4, desc[UR4][R2.64] ;  /* 0x0000000402047981 */ /* 0x000364000c1e1900 */
.L_x_4564:
[----:B------:R-:W-:Y:S05]  /*26b20*/  BSYNC B0 ;  /* 0x0000000000007941 */ /* 0x000fea0003800000 */
.L_x_4563:
[----:B------:R-:W-:-:S03]  /*26b30*/  UMOV UR4, 0xffffffff ;  /* 0xffffffff00047882 */ /* 0x000fc60000000000 */
[----:B------:R-:W-:Y:S05]  /*26b40*/  BRA.DIV UR4, `(.L_x_4565) ;  /* 0x00000026048c7947 */ /* 0x000fea000b800000 */
[----:B-----5:R-:W3:Y:S01]  /*26b50*/  SHFL.UP PT, R14, R4, 0x1, RZ ;  /* 0x04200000040e7989 */ /* 0x020ee200000e00ff */
[C---:B------:R-:W-:Y:S02]  /*26b60*/  ISETP.NE.AND P0, PT, R10.reuse, RZ, PT ;  /* 0x000000ff0a00720c */ /* 0x040fe40003f05270 */
[----:B------:R-:W-:Y:S02]  /*26b70*/  ISETP.GE.U32.AND P1, PT, R10, 0x2, PT ;  /* 0x000000020a00780c */ /* 0x000fe40003f26070 */
[----:B---3--:R-:W-:Y:S02]  /*26b80*/  SEL R13, R14, RZ, P0 ;  /* 0x000000ff0e0d7207 */ /* 0x008fe40000000000 */
[----:B------:R-:W-:-:S03]  /*26b90*/  ISETP.GE.U32.AND P0, PT, R10, 0x4, PT ;  /* 0x000000040a00780c */ /* 0x000fc60003f06070 */
[----:B------:R-:W-:-:S05]  /*26ba0*/  IMAD.IADD R13, R4, 0x1, R13 ;  /* 0x00000001040d7824 */ /* 0x000fca00078e020d */
[----:B------:R-:W3:Y:S02]  /*26bb0*/  SHFL.UP PT, R14, R13, 0x2, RZ ;  /* 0x044000000d0e7989 */ /* 0x000ee400000e00ff */
[----:B---3--:R-:W-:Y:S02]  /*26bc0*/  SEL R14, R14, RZ, P1 ;  /* 0x000000ff0e0e7207 */ /* 0x008fe40000800000 */
[----:B------:R-:W-:-:S03]  /*26bd0*/  ISETP.GE.U32.AND P1, PT, R10, 0x8, PT ;  /* 0x000000080a00780c */ /* 0x000fc60003f26070 */
[----:B-1----:R-:W-:-:S05]  /*26be0*/  IMAD.IADD R3, R13, 0x1, R14 ;  /* 0x000000010d037824 */ /* 0x002fca00078e020e */
[----:B------:R-:W2:Y:S02]  /*26bf0*/  SHFL.UP PT, R14, R3, 0x4, RZ ;  /* 0x04800000030e7989 */ /* 0x000ea400000e00ff */
[----:B--2---:R-:W-:Y:S02]  /*26c00*/  SEL R6, R14, RZ, P0 ;  /* 0x000000ff0e067207 */ /* 0x004fe40000000000 */
[----:B------:R-:W-:Y:S02]  /*26c10*/  ISETP.GE.U32.AND P0, PT, R10, 0x10, PT ;  /* 0x000000100a00780c */ /* 0x000fe40003f06070 */
[----:B------:R-:W-:-:S05]  /*26c20*/  IADD3 R6, R3, R6, RZ ;  /* 0x0000000603067210 */ /* 0x000fca0007ffe0ff */
[----:B------:R-:W1:Y:S02]  /*26c30*/  SHFL.UP PT, R14, R6, 0x8, RZ ;  /* 0x05000000060e7989 */ /* 0x000e6400000e00ff */
[----:B-1----:R-:W-:-:S05]  /*26c40*/  SEL R9, R14, RZ, P1 ;  /* 0x000000ff0e097207 */ /* 0x002fca0000800000 */
[----:B------:R-:W-:-:S05]  /*26c50*/  IMAD.IADD R8, R6, 0x1, R9 ;  /* 0x0000000106087824 */ /* 0x000fca00078e0209 */
[----:B------:R-:W1:Y:S02]  /*26c60*/  SHFL.UP PT, R14, R8, 0x10, RZ ;  /* 0x06000000080e7989 */ /* 0x000e6400000e00ff */
[----:B-1----:R-:W-:-:S05]  /*26c70*/  SEL R9, R14, RZ, P0 ;  /* 0x000000ff0e097207 */ /* 0x002fca0000000000 */
[----:B------:R-:W-:-:S05]  /*26c80*/  IMAD.IADD R2, R8, 0x1, R9 ;  /* 0x0000000108027824 */ /* 0x000fca00078e0209 */
[----:B------:R1:W2:Y:S02]  /*26c90*/  SHFL.IDX PT, R14, R2, 0x1f, 0x1f ;  /* 0x03e01f00020e7f89 */ /* 0x0002a400000e0000 */
.L_x_4678:
[----:B------:R-:W-:Y:S02]  /*26ca0*/  ULDC UR4, c[0x0][0xc10] ;  /* 0x0003040000047ab9 */ /* 0x000fe40000000800 */
[----:B------:R-:W-:-:S04]  /*26cb0*/  IMAD.U32 R6, RZ, RZ, UR4 ;  /* 0x00000004ff067e24 */ /* 0x000fc8000f8e00ff */
[----:B--2---:R-:W-:-:S04]  /*26cc0*/  IMAD R14, R14, R6, RZ ;  /* 0x000000060e0e7224 */ /* 0x004fc800078e02ff */
[----:B0-----:R-:W-:-:S05]  /*26cd0*/  IMAD.IADD R7, R7, 0x1, R14 ;  /* 0x0000000107077824 */ /* 0x001fca00078e020e */
[----:B----4-:R-:W-:-:S13]  /*26ce0*/  ISETP.GT.AND P0, PT, R7, R5, PT ;  /* 0x000000050700720c */ /* 0x010fda0003f04270 */
[----:B------:R-:W-:Y:S05]  /*26cf0*/  @P0 BRA `(.L_x_4566) ;  /* 0x0000000000c40947 */ /* 0x000fea0003800000 */
[----:B------:R-:W0:Y:S02]  /*26d00*/  LDC R0, c[0x0][0xc14] ;  /* 0x00030500ff007b82 */ /* 0x000e240000000800 */
.L_x_4571:
[----:B01----:R-:W2:Y:S02]  /*26d10*/  LDL.LU R2, [R1+0xc] ;  /* 0x00000c0001027983 */ /* 0x003ea40000300800 */
[----:B--2---:R-:W-:-:S04]  /*26d20*/  IADD3 R3, R2, 0x1f, RZ ;  /* 0x0000001f02037810 */ /* 0x004fc80007ffe0ff */
[----:B0-----:R-:W-:-:S13]  /*26d30*/  ISETP.GE.AND P0, PT, R3, R0, PT ;  /* 0x000000000300720c */ /* 0x001fda0003f06270 */
[----:B------:R-:W-:Y:S05]  /*26d40*/  @P0 BRA `(.L_x_4567) ;  /* 0x0000000800100947 */ /* 0x000fea0003800000 */
[----:B------:R-:W0:Y:S01]  /*26d50*/  S2R R10, SR_TID.X ;  /* 0x00000000000a7919 */ /* 0x000e220000002100 */
[----:B------:R-:W-:Y:S01]  /*26d60*/  IMAD.MOV.U32 R2, RZ, RZ, R3 ;  /* 0x000000ffff027224 */ /* 0x000fe200078e0003 */
[----:B------:R-:W-:Y:S01]  /*26d70*/  BSSY B0, `(.L_x_4568) ;  /* 0x000000c000007945 */ /* 0x000fe20003800000 */
[----:B------:R-:W-:-:S03]  /*26d80*/  IMAD.MOV.U32 R4, RZ, RZ, RZ ;  /* 0x000000ffff047224 */ /* 0x000fc600078e00ff */
[----:B------:R1:W-:Y:S01]  /*26d90*/  STL [R1+0xc], R2 ;  /* 0x00000c0201007387 */ /* 0x0003e20000100800 */
[----:B0-----:R-:W-:-:S04]  /*26da0*/  LOP3.LUT R10, R10, 0x1f, RZ, 0xc0, !PT ;  /* 0x0000001f0a0a7812 */ /* 0x001fc800078ec0ff */
[C---:B------:R-:W-:Y:S01]  /*26db0*/  ISETP.NE.AND P1, PT, R10.reuse, 0x1f, PT ;  /* 0x0000001f0a00780c */ /* 0x040fe20003f25270 */
[----:B------:R-:W-:-:S05]  /*26dc0*/  IMAD.IADD R9, R10, 0x1, R2 ;  /* 0x000000010a097824 */ /* 0x000fca00078e0202 */
[----:B------:R-:W-:-:S13]  /*26dd0*/  ISETP.GE.OR P0, PT, R9, R0, !P1 ;  /* 0x000000000900720c */ /* 0x000fda0004f06670 */
[----:B-1----:R-:W-:Y:S05]  /*26de0*/  @P0 BRA `(.L_x_4569) ;  /* 0x0000000000100947 */ /* 0x002fea0003800000 */
[----:B------:R-:W0:Y:S01]  /*26df0*/  LDC.64 R2, c[0x0][0xc58] ;  /* 0x00031600ff027b82 */ /* 0x000e220000000a00 */
[----:B------:R-:W-:Y:S01]  /*26e00*/  ULDC.64 UR4, c[0x0][0x208] ;  /* 0x0000820000047ab9 */ /* 0x000fe20000000a00 */
[----:B0-----:R-:W-:-:S05]  /*26e10*/  IMAD.WIDE R2, R9, 0x4, R2 ;  /* 0x0000000409027825 */ /* 0x001fca00078e0202 */
[----:B------:R0:W5:Y:S02]  /*26e20*/  LDG.E R4, desc[UR4][R2.64] ;  /* 0x0000000402047981 */ /* 0x000164000c1e1900 */
.L_x_4569:
[----:B------:R-:W-:Y:S05]  /*26e30*/  BSYNC B0 ;  /* 0x0000000000007941 */ /* 0x000fea0003800000 */
.L_x_4568:
        /* <DEDUP_REMOVED lines=23> */
.L_x_4686:
[----:B------:R-:W-:Y:S02]  /*26fb0*/  ULDC UR4, c[0x0][0xc10] ;  /* 0x0003040000047ab9 */ /* 0x000fe40000000800 */
[----:B------:R-:W-:-:S04]  /*26fc0*/  IMAD.U32 R6, RZ, RZ, UR4 ;  /* 0x00000004ff067e24 */ /* 0x000fc8000f8e00ff */
[----:B-1----:R-:W-:-:S05]  /*26fd0*/  IMAD R14, R14, R6, RZ ;  /* 0x000000060e0e7224 */ /* 0x002fca00078e02ff */
[----:B------:R-:W-:-:S04]  /*26fe0*/  IADD3 R7, R14, R7, RZ ;  /* 0x000000070e077210 */ /* 0x000fc80007ffe0ff */
[----:B------:R-:W-:-:S13]  /*26ff0*/  ISETP.GT.AND P0, PT, R7, R5, PT ;  /* 0x000000050700720c */ /* 0x000fda0003f04270 */
[----:B------:R-:W-:Y:S05]  /*27000*/  @!P0 BRA `(.L_x_4571) ;  /* 0xfffffffc00408947 */ /* 0x000fea000383ffff */
.L_x_4566:
[----:B------:R-:W-:Y:S01]  /*27010*/  IMAD.IADD R7, R7, 0x1, -R14 ;  /* 0x0000000107077824 */ /* 0x000fe200078e0a0e */
[----:B------:R-:W-:-:S03]  /*27020*/  UMOV UR4, 0xffffffff ;  /* 0xffffffff00047882 */ /* 0x000fc60000000000 */
[----:B------:R-:W-:-:S05]  /*27030*/  IMAD R8, R2, R6, R7 ;  /* 0x0000000602087224 */ /* 0x000fca00078e0207 */
[----:B------:R-:W-:Y:S01]  /*27040*/  ISETP.GT.AND P6, PT, R8, R5, PT ;  /* 0x000000050800720c */ /* 0x000fe20003fc4270 */
[----:B------:R-:W-:-:S12]  /*27050*/  BRA.DIV UR4, `(.L_x_4572) ;  /* 0x0000002604e87947 */ /* 0x000fd8000b800000 */
[----:B------:R-:W-:-:S04]  /*27060*/  VOTE.ANY R3, PT, !P6 ;  /* 0x0000000000037806 */ /* 0x000fc800070e0100 */
[----:B------:R-:W2:Y:S02]  /*27070*/  POPC R8, R3 ;  /* 0x0000000300087309 */ /* 0x000ea40000000000 */
[----:B--2---:R2:W3:Y:S02]  /*27080*/  SHFL.IDX PT, R4, R4, R8, 0x1f ;  /* 0x00001f0804047589 */ /* 0x0044e400000e0000 */
.L_x_4690:
[----:B------:R-:W-:Y:S01]  /*27090*/  ISETP.NE.AND P0, PT, R3, RZ, PT ;  /* 0x000000ff0300720c */ /* 0x000fe20003f05270 */
[----:B------:R-:W-:-:S12]  /*270a0*/  IMAD.MOV.U32 R9, RZ, RZ, RZ ;  /* 0x000000ffff097224 */ /* 0x000fd800078e00ff */
[----:B------:R-:W-:Y:S05]  /*270b0*/  @!P0 BRA `(.L_x_4573) ;  /* 0x0000000000108947 */ /* 0x000fea0003800000 */
[----:B------:R-:W-:Y:S01]  /*270c0*/  UMOV UR4, 0xffffffff ;  /* 0xffffffff00047882 */ /* 0x000fe20000000000 */
[----:B------:R-:W-:Y:S02]  /*270d0*/  VIADD R12, R8, 0xffffffff ;  /* 0xffffffff080c7836 */ /* 0x000fe40000000000 */
[----:B------:R-:W-:Y:S05]  /*270e0*/  BRA.DIV UR4, `(.L_x_4574) ;  /* 0x0000002a040c7947 */ /* 0x000fea000b800000 */
[----:B------:R4:W0:Y:S02]  /*270f0*/  SHFL.IDX PT, R9, R2, R12, 0x1f ;  /* 0x00001f0c02097589 */ /* 0x00082400000e0000 */
.L_x_4573:
[----:B------:R-:W5:Y:S01]  /*27100*/  LDL.LU R10, [R1+0xc] ;  /* 0x00000c00010a7983 */ /* 0x000f620000300800 */
[----:B01--4-:R-:W0:Y:S01]  /*27110*/  LDC.64 R2, c[0x0][0xc68] ;  /* 0x00031a00ff027b82 */ /* 0x013e220000000a00 */
[----:B------:R-:W-:Y:S01]  /*27120*/  ULDC.64 UR4, c[0x0][0x208] ;  /* 0x0000820000047ab9 */ /* 0x000fe20000000a00 */
[----:B-----5:R-:W-:-:S04]  /*27130*/  IMAD.IADD R10, R8, 0x1, R10 ;  /* 0x00000001080a7824 */ /* 0x020fc800078e020a */
[----:B0-----:R-:W-:Y:S01]  /*27140*/  IMAD.WIDE R2, R10, 0x4, R2 ;  /* 0x000000040a027825 */ /* 0x001fe200078e0202 */
[----:B------:R0:W-:Y:S04]  /*27150*/  STL [R1+0xc], R10 ;  /* 0x00000c0a01007387 */ /* 0x0001e80000100800 */
[----:B------:R-:W2:Y:S01]  /*27160*/  LDG.E R11, desc[UR4][R2.64] ;  /* 0x00000004020b7981 */ /* 0x000ea2000c1e1900 */
[----:B------:R-:W-:-:S04]  /*27170*/  IMAD R7, R9, R6, R7 ;  /* 0x0000000609077224 */ /* 0x000fc800078e0207 */
[----:B------:R-:W-:Y:S01]  /*27180*/  IMAD.IADD R5, R5, 0x1, -R7 ;  /* 0x0000000105057824 */ /* 0x000fe200078e0a07 */
[----:B------:R1:W-:Y:S01]  /*27190*/  STL [R1], R7 ;  /* 0x0000000701007387 */ /* 0x0003e20000100800 */
[----:B--23--:R-:W-:-:S05]  /*271a0*/  IMAD R8, R4, R11, RZ ;  /* 0x0000000b04087224 */ /* 0x00cfca00078e02ff */
[----:B0-----:R-:W-:-:S04]  /*271b0*/  IABS R10, R8 ;  /* 0x00000008000a7213 */ /* 0x001fc80000000000 */
[----:B------:R-:W0:Y:S08]  /*271c0*/  I2F.RP R13, R10 ;  /* 0x0000000a000d7306 */ /* 0x000e300000209400 */
[----:B0-----:R-:W0:Y:S02]  /*271d0*/  MUFU.RCP R13, R13 ;  /* 0x0000000d000d7308 */ /* 0x001e240000001000 */
[----:B0-----:R-:W-:-:S06]  /*271e0*/  IADD3 R14, R13, 0xffffffe, RZ ;  /* 0x0ffffffe0d0e7810 */ /* 0x001fcc0007ffe0ff */
[----:B------:R-:W0:Y:S02]  /*271f0*/  F2I.FTZ.U32.TRUNC.NTZ R3, R14 ;  /* 0x0000000e00037305 */ /* 0x000e24000021f000 */
[----:B0-----:R-:W-:-:S04]  /*27200*/  IMAD.MOV R2, RZ, RZ, -R3 ;  /* 0x000000ffff027224 */ /* 0x001fc800078e0a03 */
        /* <DEDUP_REMOVED lines=19> */
[----:B-1----:R-:W-:Y:S02]  /*27340*/  IMAD R7, R11, R2, RZ ;  /* 0x000000020b077224 */ /* 0x002fe400078e02ff */
[----:B------:R-:W-:-:S03]  /*27350*/  IMAD.MOV R2, RZ, RZ, -R2 ;  /* 0x000000ffff027224 */ /* 0x000fc600078e0a02 */
[----:B------:R-:W-:Y:S01]  /*27360*/  IADD3 R3, -R7, RZ, RZ ;  /* 0x000000ff07037210 */ /* 0x000fe20007ffe1ff */
[----:B------:R-:W-:Y:S02]  /*27370*/  IMAD R8, R8, R2, R5 ;  /* 0x0000000208087224 */ /* 0x000fe400078e0205 */
[----:B------:R-:W-:Y:S01]  /*27380*/  IMAD.MOV.U32 R2, RZ, RZ, RZ ;  /* 0x000000ffff027224 */ /* 0x000fe200078e00ff */
[----:B------:R-:W-:Y:S02]  /*27390*/  VIADDMNMX R11, R3, R6, R11, PT ;  /* 0x00000006030b7246 */ /* 0x000fe4000380010b */
[----:B------:R-:W-:Y:S02]  /*273a0*/  IADD3 R7, R8, R7, RZ ;  /* 0x0000000708077210 */ /* 0x000fe40007ffe0ff */
[----:B------:R-:W-:-:S04]  /*273b0*/  IABS R6, R11 ;  /* 0x0000000b00067213 */ /* 0x000fc80000000000 */
[----:B------:R-:W0:Y:S08]  /*273c0*/  I2F.RP R9, R6 ;  /* 0x0000000600097306 */ /* 0x000e300000209400 */
[----:B0-----:R-:W0:Y:S02]  /*273d0*/  MUFU.RCP R9, R9 ;  /* 0x0000000900097308 */ /* 0x001e240000001000 */
[----:B0-----:R-:W-:-:S06]  /*273e0*/  VIADD R10, R9, 0xffffffe ;  /* 0x0ffffffe090a7836 */ /* 0x001fcc0000000000 */
[----:B------:R-:W0:Y:S02]  /*273f0*/  F2I.FTZ.U32.TRUNC.NTZ R3, R10 ;  /* 0x0000000a00037305 */ /* 0x000e24000021f000 */
[----:B0-----:R-:W-:-:S04]  /*27400*/  IMAD.MOV R5, RZ, RZ, -R3 ;  /* 0x000000ffff057224 */ /* 0x001fc800078e0a03 */
[----:B------:R-:W-:-:S04]  /*27410*/  IMAD R5, R5, R6, RZ ;  /* 0x0000000605057224 */ /* 0x000fc800078e02ff */
[----:B------:R-:W-:Y:S01]  /*27420*/  IMAD.HI.U32 R2, R3, R5, R2 ;  /* 0x0000000503027227 */ /* 0x000fe200078e0002 */
[----:B------:R-:W-:Y:S02]  /*27430*/  IABS R3, R8 ;  /* 0x0000000800037213 */ /* 0x000fe40000000000 */
[----:B------:R-:W-:-:S03]  /*27440*/  IABS R5, R11 ;  /* 0x0000000b00057213 */ /* 0x000fc60000000000 */
        /* <DEDUP_REMOVED lines=20> */
.L_x_4567:
[----:B------:R-:W-:Y:S01]  /*27590*/  UMOV UR4, URZ ;  /* 0x0000003f00047c82 */ /* 0x000fe20008000000 */
[----:B------:R-:W-:Y:S01]  /*275a0*/  ULDC UR6, c[0x0][0xc14] ;  /* 0x0003050000067ab9 */ /* 0x000fe20000000800 */
[----:B------:R-:W-:Y:S01]  /*275b0*/  UMOV UR5, URZ ;  /* 0x0000003f00057c82 */ /* 0x000fe20008000000 */
[----:B------:R-:W-:Y:S01]  /*275c0*/  IMAD.U32 R4, RZ, RZ, UR4 ;  /* 0x00000004ff047e24 */ /* 0x000fe2000f8e00ff */
[----:B------:R-:W-:Y:S01]  /*275d0*/  MOV R2, UR6 ;  /* 0x0000000600027c02 */ /* 0x000fe20008000f00 */
[----:B------:R-:W-:Y:S01]  /*275e0*/  IMAD.U32 R3, RZ, RZ, UR5 ;  /* 0x00000005ff037e24 */ /* 0x000fe2000f8e00ff */
[----:B------:R1:W-:Y:S04]  /*275f0*/  STL [R1], R5 ;  /* 0x0000000501007387 */ /* 0x0003e80000100800 */
[----:B------:R1:W-:Y:S04]  /*27600*/  STL [R1+0x4], R4 ;  /* 0x0000040401007387 */ /* 0x0003e80000100800 */
[----:B------:R1:W-:Y:S04]  /*27610*/  STL [R1+0xc], R2 ;  /* 0x00000c0201007387 */ /* 0x0003e80000100800 */
[----:B------:R1:W-:Y:S02]  /*27620*/  STL [R1+0x8], R3 ;  /* 0x0000080301007387 */ /* 0x0003e40000100800 */
.L_x_4575:
[----:B01----:R-:W2:Y:S04]  /*27630*/  LDL.64 R4, [R1] ;  /* 0x0000000001047983 */ /* 0x003ea80000100a00 */
[----:B------:R-:W2:Y:S01]  /*27640*/  LDL.64 R6, [R1+0x8] ;  /* 0x0000080001067983 */ /* 0x000ea20000100a00 */
[----:B------:R-:W0:Y:S01]  /*27650*/  S2R R2, SR_TID.X ;  /* 0x0000000000027919 */ /* 0x000e220000002100 */
[----:B------:R-:W-:Y:S05]  /*27660*/  WARPSYNC.ALL ;  /* 0x0000000000007948 */ /* 0x000fea0003800000 */
[----:B0-----:R-:W-:Y:S01]  /*27670*/  LOP3.LUT R2, R2, 0x1f, RZ, 0xc0, !PT ;  /* 0x0000001f02027812 */ /* 0x001fe200078ec0ff */
[----:B------:R-:W-:Y:S03]  /*27680*/  BAR.SYNC.DEFER_BLOCKING 0x4, 0x120 ;  /* 0x0104800000007b1d */ /* 0x000fe60000010000 */
[----:B------:R-:W-:-:S13]  /*27690*/  ISETP.NE.AND P0, PT, R2, RZ, PT ;  /* 0x000000ff0200720c */ /* 0x000fda0003f05270 */
[----:B------:R-:W0:Y:S01]  /*276a0*/  @!P0 S2R R3, SR_CgaCtaId ;  /* 0x0000000000038919 */ /* 0x000e220000008800 */
[----:B------:R-:W-:-:S04]  /*276b0*/  @!P0 MOV R2, 0x400 ;  /* 0x0000040000028802 */ /* 0x000fc80000000f00 */
[----:B0-----:R-:W-:-:S05]  /*276c0*/  @!P0 LEA R2, R3, R2, 0x18 ;  /* 0x0000000203028211 */ /* 0x001fca00078ec0ff */
[----:B--2---:R0:W-:Y:S02]  /*276d0*/  @!P0 STS.128 [R2+0x308d0], R4 ;  /* 0x0308d00402008388 */ /* 0x0041e40000000c00 */
[----:B0-----:R-:W-:Y:S01]  /*276e0*/  IMAD.MOV.U32 R2, RZ, RZ, R7 ;  /* 0x000000ffff027224 */ /* 0x001fe200078e0007 */
[----:B------:R-:W-:Y:S06]  /*276f0*/  BAR.ARV 0x5, 0x120 ;  /* 0x0144800000007b1d */ /* 0x000fec0000002000 */
[----:B------:R-:W-:-:S13]  /*27700*/  ISETP.GE.AND P0, PT, R2, R0, PT ;  /* 0x000000000200720c */ /* 0x000fda0003f06270 */
[----:B------:R-:W-:Y:S05]  /*27710*/  @!P0 BRA `(.L_x_4576) ;  /* 0xffffffa400c88947 */ /* 0x000fea000383ffff */
.L_x_4470:
[----:B------:R-:W2:Y:S01]  /*27720*/  LDL.LU R0, [R1+0x28] ;  /* 0x0000280001007983 */ /* 0x000ea20000300800 */
        /* <DEDUP_REMOVED lines=11> */
.L_x_4693:
[----:B------:R-:W-:Y:S05]  /*277e0*/  BSYNC B0 ;  /* 0x0000000000007941 */ /* 0x000fea0003800000 */
.L_x_4577:
[----:B------:R-:W-:-:S03]  /*277f0*/  UMOV UR4, 0xffffffff ;  /* 0xffffffff00047882 */ /* 0x000fc60000000000 */
[----:B------:R-:W-:Y:S05]  /*27800*/  BRA.DIV UR4, `(.L_x_4579) ;  /* 0x0000002204807947 */ /* 0x000fea000b800000 */
[----:B------:R-:W1:Y:S02]  /*27810*/  S2R R2, SR_TID.X ;  /* 0x0000000000027919 */ /* 0x000e640000002100 */
[----:B-1----:R-:W-:-:S04]  /*27820*/  SHF.R.U32.HI R2, RZ, 0x5, R2 ;  /* 0x00000005ff027819 */ /* 0x002fc80000011602 */
[----:B------:R-:W-:-:S05]  /*27830*/  LOP3.LUT R2, R2, 0x3, RZ, 0xc0, !PT ;  /* 0x0000000302027812 */ /* 0x000fca00078ec0ff */
[----:B------:R1:W2:Y:S02]  /*27840*/  SHFL.IDX PT, R14, R2, RZ, 0x1f ;  /* 0x00001fff020e7589 */ /* 0x0002a400000e0000 */
.L_x_4696:
[----:B--2---:R-:W-:-:S13]  /*27850*/  ISETP.NE.AND P0, PT, R14, RZ, PT ;  /* 0x000000ff0e00720c */ /* 0x004fda0003f05270 */
[----:B------:R-:W-:Y:S05]  /*27860*/  @P0 BRA `(.L_x_4164) ;  /* 0x0000000000880947 */ /* 0x000fea0003800000 */
[----:B------:R-:W-:-:S03]  /*27870*/  UMOV UR4, 0xffffffff ;  /* 0xffffffff00047882 */ /* 0x000fc60000000000 */
[----:B------:R-:W-:Y:S05]  /*27880*/  BRA.DIV UR4, `(.L_x_4580) ;  /* 0x0000002204947947 */ /* 0x000fea000b800000 */
[----:B------:R-:W-:-:S13]  /*27890*/  ELECT P6, URZ, PT ;  /* 0x00000000003f782f */ /* 0x000fda00038c0000 */
.L_x_4699:
[----:B------:R-:W-:Y:S05]  /*278a0*/  @!P6 BRA `(.L_x_4164) ;  /* 0x000000000078e947 */ /* 0x000fea0003800000 */
[----:B------:R-:W-:-:S06]  /*278b0*/  ULOP3.LUT UR4, UR60, 0x2, URZ, 0xfc, !UPT ;  /* 0x000000023c047892 */ /* 0x000fcc000f8efc3f */
[----:B-1----:R-:W-:-:S05]  /*278c0*/  IMAD.U32 R2, RZ, RZ, UR4 ;  /* 0x00000004ff027e24 */ /* 0x002fca000f8e00ff */
[----:B------:R-:W-:-:S13]  /*278d0*/  ISETP.NE.AND P2, PT, R2, 0x3, PT ;  /* 0x000000030200780c */ /* 0x000fda0003f45270 */
[----:B------:R-:W-:Y:S05]  /*278e0*/  @!P2 BRA `(.L_x_4581) ;  /* 0x000000000004a947 */ /* 0x000fea0003800000 */
[----:B------:R-:W-:Y:S01]  /*278f0*/  BPT.TRAP 0x1 ;  /* 0x000000040000795c */ /* 0x000fe20000300000 */
.L_x_4581:
[----:B------:R-:W-:Y:S01]  /*27900*/  IADD3 R2, R0, 0x30840, RZ ;  /* 0x0003084000027810 */ /* 0x000fe20007ffe0ff */
[----:B0-----:R-:W-:Y:S01]  /*27910*/  VIADD R3, R17, 0x1 ;  /* 0x0000000111037836 */ /* 0x001fe20000000000 */
[----:B------:R-:W-:-:S03]  /*27920*/  SHF.L.U32 R5, R19, 0x1f, RZ ;  /* 0x0000001f13057819 */ /* 0x000fc600000006ff */
[----:B------:R-:W-:Y:S01]  /*27930*/  IMAD R6, R17, 0x8, R2 ;  /* 0x0000000811067824 */ /* 0x000fe200078e0202 */
[----:B------:R-:W-:-:S03]  /*27940*/  ISETP.NE.AND P1, PT, R3, 0x2, PT ;  /* 0x000000020300780c */ /* 0x000fc60003f25270 */
[----:B------:R-:W0:Y:S01]  /*27950*/  SYNCS.PHASECHK.TRANS64.TRYWAIT P0, [R6+URZ], R5 ;  /* 0x00000005060075a7 */ /* 0x000e22000800017f */
[----:B------:R-:W-:Y:S02]  /*27960*/  SEL R4, RZ, 0x1, P1 ;  /* 0x00000001ff047807 */ /* 0x000fe40000800000 */
[----:B------:R-:W-:Y:S02]  /*27970*/  SEL R3, R3, RZ, P1 ;  /* 0x000000ff03037207 */ /* 0x000fe40000800000 */
[----:B------:R-:W-:-:S03]  /*27980*/  LOP3.LUT R4, R19, R4, RZ, 0x3c, !PT ;  /* 0x0000000413047212 */ /* 0x000fc600078e3cff */
[----:B------:R-:W-:Y:S01]  /*27990*/  IMAD R7, R3, 0x8, R2 ;  /* 0x0000000803077824 */ /* 0x000fe200078e0202 */
[----:B------:R-:W-:Y:S01]  /*279a0*/  SHF.L.U32 R2, R4, 0x1f, RZ ;  /* 0x0000001f04027819 */ /* 0x000fe200000006ff */
[----:B0-----:R-:W-:Y:S06]  /*279b0*/  @!P0 BRA `(.L_x_4582) ;  /* 0x0000002000688947 */ /* 0x001fec0003800000 */
.L_x_4700:
[----:B------:R-:W1:Y:S02]  /*279c0*/  SYNCS.PHASECHK.TRANS64.TRYWAIT P0, [R7+URZ], R2 ;  /* 0x00000002070075a7 */ /* 0x000e64000800017f */
[----:B-1----:R-:W-:Y:S05]  /*279d0*/  @!P0 BRA `(.L_x_4583) ;  /* 0x0000002000748947 */ /* 0x002fea0003800000 */
.L_x_4701:
[----:B------:R-:W-:Y:S05]  /*279e0*/  @!P2 BRA `(.L_x_4584) ;  /* 0x000000000004a947 */ /* 0x000fea0003800000 */
[----:B------:R-:W-:Y:S01]  /*279f0*/  BPT.TRAP 0x1 ;  /* 0x000000040000795c */ /* 0x000fe20000300000 */
.L_x_4584:
[----:B------:R-:W-:-:S05]  /*27a00*/  VIADD R0, R0, 0x30860 ;  /* 0x0003086000007836 */ /* 0x000fca0000000000 */
[----:B------:R-:W-:-:S04]  /*27a10*/  LEA R4, R17, R0, 0x3 ;  /* 0x0000000011047211 */ /* 0x000fc800078e18ff */
[----:B------:R-:W2:Y:S02]  /*27a20*/  SYNCS.PHASECHK.TRANS64.TRYWAIT P0, [R4+URZ], R5 ;  /* 0x00000005040075a7 */ /* 0x000ea4000800017f */
[----:B--2---:R-:W-:Y:S05]  /*27a30*/  @!P0 BRA `(.L_x_4585) ;  /* 0x0000002000708947 */ /* 0x004fea0003800000 */
.L_x_4702:
[----:B------:R-:W-:-:S07]  /*27a40*/  IMAD R3, R3, 0x8, R0 ;  /* 0x0000000803037824 */ /* 0x000fce00078e0200 */
.L_x_4586:
[----:B---3--:R3:W4:Y:S02]  /*27a50*/  SYNCS.PHASECHK.TRANS64.TRYWAIT P0, [R3+URZ], R2 ;  /* 0x00000002030075a7 */ /* 0x008724000800017f */
[----:B----4-:R-:W-:Y:S05]  /*27a60*/  @!P0 NANOSLEEP.SYNCS 0x989680 ;  /* 0x009896800000895d */ /* 0x010fea0003900000 */
[----:B------:R-:W4:Y:S02]  /*27a70*/  @!P0 SYNCS.PHASECHK.TRANS64 P0, [R3+URZ], R2 ;  /* 0x00000002030085a7 */ /* 0x000f24000800007f */
[----:B----4-:R-:W-:Y:S05]  /*27a80*/  @!P0 BRA `(.L_x_4586) ;  /* 0xfffffffc00f08947 */ /* 0x010fea000383ffff */
.L_x_4164:
[----:B------:R-:W-:Y:S05]  /*27a90*/  BSYNC B7 ;  /* 0x0000000000077941 */ /* 0x000fea0003800000 */
.L_x_4161:
[----:B------:R-:W-:Y:S05]  /*27aa0*/  EXIT ;  /* 0x000000000000794d */ /* 0x000fea0003800000 */
.L_x_4190:
[----:B0-----:R0:W1:Y:S02]  /*27ab0*/  SYNCS.PHASECHK.TRANS64.TRYWAIT P5, [R89+URZ+0x30890], R90 ;  /* 0x0308905a590075a7 */ /* 0x00106400080a017f */
[----:B-1----:R-:W-:Y:S05]  /*27ac0*/  @!P5 NANOSLEEP.SYNCS 0x989680 ;  /* 0x009896800000d95d */ /* 0x002fea0003900000 */
[----:B------:R-:W1:Y:S02]  /*27ad0*/  @!P5 SYNCS.PHASECHK.TRANS64 P5, [R89+URZ+0x30890], R90 ;  /* 0x0308905a5900d5a7 */ /* 0x000e6400080a007f */
[----:B-1----:R-:W-:Y:S05]  /*27ae0*/  @!P5 BRA `(.L_x_4190) ;  /* 0xfffffffc00f0d947 */ /* 0x002fea000383ffff */
[----:B------:R-:W-:Y:S05]  /*27af0*/  BRA `(.L_x_4587) ;  /* 0xfffffdbc00987947 */ /* 0x000fea000383ffff */
.L_x_4244:
[----:B-1----:R1:W3:Y:S02]  /*27b00*/  SYNCS.PHASECHK.TRANS64.TRYWAIT P5, [R89+URZ+0x30890], R90 ;  /* 0x0308905a590075a7 */ /* 0x0022e400080a017f */
[----:B---3--:R-:W-:Y:S05]  /*27b10*/  @!P5 NANOSLEEP.SYNCS 0x989680 ;  /* 0x009896800000d95d */ /* 0x008fea0003900000 */
[----:B------:R-:W3:Y:S02]  /*27b20*/  @!P5 SYNCS.PHASECHK.TRANS64 P5, [R89+URZ+0x30890], R90 ;  /* 0x0308905a5900d5a7 */ /* 0x000ee400080a007f */
[----:B---3--:R-:W-:Y:S05]  /*27b30*/  @!P5 BRA `(.L_x_4244) ;  /* 0xfffffffc00f0d947 */ /* 0x008fea000383ffff */
[----:B------:R-:W-:Y:S05]  /*27b40*/  BRA `(.L_x_4588) ;  /* 0xfffffdf000607947 */ /* 0x000fea000383ffff */
.L_x_4269:
[----:B0-----:R0:W1:Y:S02]  /*27b50*/  SYNCS.PHASECHK.TRANS64.TRYWAIT P3, [R89+URZ+0x30890], R90 ;  /* 0x0308905a590075a7 */ /* 0x001064000806017f */
[----:B-1----:R-:W-:Y:S05]  /*27b60*/  @!P3 NANOSLEEP.SYNCS 0x989680 ;  /* 0x009896800000b95d */ /* 0x002fea0003900000 */
[----:B------:R-:W1:Y:S02]  /*27b70*/  @!P3 SYNCS.PHASECHK.TRANS64 P3, [R89+URZ+0x30890], R90 ;  /* 0x0308905a5900b5a7 */ /* 0x000e64000806007f */
[----:B-1----:R-:W-:Y:S05]  /*27b80*/  @!P3 BRA `(.L_x_4269) ;  /* 0xfffffffc00f0b947 */ /* 0x002fea000383ffff */
[----:B------:R-:W-:Y:S05]  /*27b90*/  BRA `(.L_x_4589) ;  /* 0xfffffe2000507947 */ /* 0x000fea000383ffff */
.L_x_4275:
[----:B-1----:R1:W2:Y:S02]  /*27ba0*/  SYNCS.PHASECHK.TRANS64.TRYWAIT P2, [R89+URZ+0x308b0], R90 ;  /* 0x0308b05a590075a7 */ /* 0x0022a4000804017f */
[----:B--2---:R-:W-:Y:S05]  /*27bb0*/  @!P2 NANOSLEEP.SYNCS 0x989680 ;  /* 0x009896800000a95d */ /* 0x004fea0003900000 */
[----:B------:R-:W2:Y:S02]  /*27bc0*/  @!P2 SYNCS.PHASECHK.TRANS64 P2, [R89+URZ+0x308b0], R90 ;  /* 0x0308b05a5900a5a7 */ /* 0x000ea4000804007f */
[----:B--2---:R-:W-:Y:S05]  /*27bd0*/  @!P2 BRA `(.L_x_4275) ;  /* 0xfffffffc00f0a947 */ /* 0x004fea000383ffff */
[----:B------:R-:W-:Y:S05]  /*27be0*/  BRA `(.L_x_4590) ;  /* 0xfffffe2400547947 */ /* 0x000fea000383ffff */
.L_x_4305:
[----:B------:R-:W-:Y:S01]  /*27bf0*/  BSSY B1, `(.L_x_4591) ;  /* 0x0000008000017945 */ /* 0x000fe20003800000 */
[----:B------:R-:W-:Y:S01]  /*27c00*/  IMAD.MOV.U32 R13, RZ, RZ, R4 ;  /* 0x000000ffff0d7224 */ /* 0x000fe200078e0004 */
[----:B------:R-:W-:Y:S01]  /*27c10*/  MOV R15, 0xffffffff ;  /* 0xffffffff000f7802 */ /* 0x000fe20000000f00 */
[----:B------:R-:W-:Y:S02]  /*27c20*/  IMAD.MOV.U32 R12, RZ, RZ, RZ ;  /* 0x000000ffff0c7224 */ /* 0x000fe400078e00ff */
[----:B------:R-:W-:-:S07]  /*27c30*/  IMAD.MOV.U32 R11, RZ, RZ, 0x1c1f ;  /* 0x00001c1fff0b7424 */ /* 0x000fce00078e00ff */
[----:B------:R-:W-:Y:S05]  /*27c40*/  WARPSYNC.COLLECTIVE R15, `(.L_x_4592) ;  /* 0x000000000f087348 */ /* 0x000fea0003c00000 */
[----:B------:R0:W1:Y:S02]  /*27c50*/  SHFL.IDX P6, R14, R13, R12, R11 ;  /* 0x0000000c0d0e7389 */ /* 0x00006400000c000b */
[----:B01----:R-:W-:Y:S01]  /*27c60*/  ENDCOLLECTIVE ;  /* 0x000000000000791b */ /* 0x003fe20003800000 */
.L_x_4592:
[----:B------:R-:W-:Y:S05]  /*27c70*/  BSYNC B1 ;  /* 0x0000000000017941 */ /* 0x000fea0003800000 */
.L_x_4591:
[----:B------:R-:W-:Y:S05]  /*27c80*/  BRA `(.L_x_4593) ;  /* 0xfffffe4400847947 */ /* 0x000fea000383ffff */
.L_x_4306:
[----:B------:R-:W-:Y:S01]  /*27c90*/  BSSY B1, `(.L_x_4594) ;  /* 0x0000008000017945 */ /* 0x000fe20003800000 */
[----:B------:R-:W-:Y:S02]  /*27ca0*/  IMAD.MOV.U32 R13, RZ, RZ, R3 ;  /* 0x000000ffff0d7224 */ /* 0x000fe400078e0003 */
[----:B------:R-:W-:Y:S02]  /*27cb0*/  IMAD.MOV.U32 R12, RZ, RZ, RZ ;  /* 0x000000ffff0c7224 */ /* 0x000fe400078e00ff */
[----:B------:R-:W-:Y:S02]  /*27cc0*/  IMAD.MOV.U32 R11, RZ, RZ, 0x1c1f ;  /* 0x00001c1fff0b7424 */ /* 0x000fe400078e00ff */
[----:B------:R-:W-:-:S07]  /*27cd0*/  IMAD.MOV.U32 R15, RZ, RZ, -0x1 ;  /* 0xffffffffff0f7424 */ /* 0x000fce00078e00ff */
[----:B------:R-:W-:Y:S05]  /*27ce0*/  WARPSYNC.COLLECTIVE R15, `(.L_x_4595) ;  /* 0x000000000f087348 */ /* 0x000fea0003c00000 */
[----:B------:R0:W1:Y:S02]  /*27cf0*/  SHFL.IDX P6, R14, R13, R12, R11 ;  /* 0x0000000c0d0e7389 */ /* 0x00006400000c000b */
[----:B01----:R-:W-:Y:S01]  /*27d00*/  ENDCOLLECTIVE ;  /* 0x000000000000791b */ /* 0x003fe20003800000 */
.L_x_4595:
[----:B------:R-:W-:Y:S05]  /*27d10*/  BSYNC B1 ;  /* 0x0000000000017941 */ /* 0x000fea0003800000 */
.L_x_4594:
[----:B------:R-:W-:Y:S05]  /*27d20*/  BRA `(.L_x_4596) ;  /* 0xfffffe4400647947 */ /* 0x000fea000383ffff */
.L_x_4307:
[----:B------:R-:W-:Y:S01]  /*27d30*/  BSSY B1, `(.L_x_4597) ;  /* 0x0000008000017945 */ /* 0x000fe20003800000 */
[----:B------:R-:W-:Y:S01]  /*27d40*/  MOV R13, R2 ;  /* 0x00000002000d7202 */ /* 0x000fe20000000f00 */
[----:B------:R-:W-:Y:S02]  /*27d50*/  IMAD.MOV.U32 R12, RZ, RZ, RZ ;  /* 0x000000ffff0c7224 */ /* 0x000fe400078e00ff */
[----:B------:R-:W-:Y:S02]  /*27d60*/  IMAD.MOV.U32 R11, RZ, RZ, 0x1c1f ;  /* 0x00001c1fff0b7424 */ /* 0x000fe400078e00ff */
[----:B------:R-:W-:-:S07]  /*27d70*/  IMAD.MOV.U32 R15, RZ, RZ, -0x1 ;  /* 0xffffffffff0f7424 */ /* 0x000fce00078e00ff */
[----:B------:R-:W-:Y:S05]  /*27d80*/  WARPSYNC.COLLECTIVE R15, `(.L_x_4598) ;  /* 0x000000000f087348 */ /* 0x000fea0003c00000 */
[----:B------:R0:W1:Y:S02]  /*27d90*/  SHFL.IDX P6, R14, R13, R12, R11 ;  /* 0x0000000c0d0e7389 */ /* 0x00006400000c000b */
[----:B01----:R-:W-:Y:S01]  /*27da0*/  ENDCOLLECTIVE ;  /* 0x000000000000791b */ /* 0x003fe20003800000 */
.L_x_4598:
[----:B------:R-:W-:Y:S05]  /*27db0*/  BSYNC B1 ;  /* 0x0000000000017941 */ /* 0x000fea0003800000 */
.L_x_4597:
[----:B------:R-:W-:Y:S05]  /*27dc0*/  BRA `(.L_x_4599) ;  /* 0xfffffe4400447947 */ /* 0x000fea000383ffff */
.L_x_4308:
        /* <DEDUP_REMOVED lines=8> */
.L_x_4601:
[----:B------:R-:W-:Y:S05]  /*27e50*/  BSYNC B1 ;  /* 0x0000000000017941 */ /* 0x000fea0003800000 */
.L_x_4600:
[----:B------:R-:W-:Y:S05]  /*27e60*/  BRA `(.L_x_4602) ;  /* 0xfffffe4400247947 */ /* 0x000fea000383ffff */
.L_x_4309:
        /* <DEDUP_REMOVED lines=8> */
.L_x_4604:
[----:B------:R-:W-:Y:S05]  /*27ef0*/  BSYNC B1 ;  /* 0x0000000000017941 */ /* 0x000fea0003800000 */
.L_x_4603:
[----:B------:R-:W-:Y:S05]  /*27f00*/  BRA `(.L_x_4605) ;  /* 0xfffffe4400047947 */ /* 0x000fea000383ffff */
.L_x_4310:
[----:B------:R-:W-:Y:S01]  /*27f10*/  BSSY B1, `(.L_x_4606) ;  /* 0x0000008000017945 */ /* 0x000fe20003800000 */
[----:B------:R-:W-:Y:S01]  /*27f20*/  IMAD.MOV.U32 R13, RZ, RZ, R3 ;  /* 0x000000ffff0d7224 */ /* 0x000fe200078e0003 */
[----:B------:R-:W-:Y:S01]  /*27f30*/  MOV R15, 0xffffffff ;  /* 0xffffffff000f7802 */ /* 0x000fe20000000f00 */
[----:B------:R-:W-:Y:S02]  /*27f40*/  IMAD.MOV.U32 R12, RZ, RZ, 0x1 ;  /* 0x00000001ff0c7424 */ /* 0x000fe400078e00ff */
[----:B------:R-:W-:-:S07]  /*27f50*/  IMAD.MOV.U32 R11, RZ, RZ, 0x1c1f ;  /* 0x00001c1fff0b7424 */ /* 0x000fce00078e00ff */
[----:B------:R-:W-:Y:S05]  /*27f60*/  WARPSYNC.COLLECTIVE R15, `(.L_x_4607) ;  /* 0x000000000f087348 */ /* 0x000fea0003c00000 */
[----:B------:R0:W1:Y:S02]  /*27f70*/  SHFL.IDX P6, R14, R13, R12, R11 ;  /* 0x0000000c0d0e7389 */ /* 0x00006400000c000b */
[----:B01----:R-:W-:Y:S01]  /*27f80*/  ENDCOLLECTIVE ;  /* 0x000000000000791b */ /* 0x003fe20003800000 */
.L_x_4607:
[----:B------:R-:W-:Y:S05]  /*27f90*/  BSYNC B1 ;  /* 0x0000000000017941 */ /* 0x000fea0003800000 */
.L_x_4606:
[----:B------:R-:W-:Y:S05]  /*27fa0*/  BRA `(.L_x_4608) ;  /* 0xfffffe4000e87947 */ /* 0x000fea000383ffff */
.L_x_4311:
[----:B------:R-:W-:Y:S01]  /*27fb0*/  BSSY B1, `(.L_x_4609) ;  /* 0x0000008000017945 */ /* 0x000fe20003800000 */
[----:B------:R-:W-:Y:S02]  /*27fc0*/  IMAD.MOV.U32 R13, RZ, RZ, R2 ;  /* 0x000000ffff0d7224 */ /* 0x000fe400078e0002 */
[----:B------:R-:W-:Y:S02]  /*27fd0*/  IMAD.MOV.U32 R12, RZ, RZ, 0x1 ;  /* 0x00000001ff0c7424 */ /* 0x000fe400078e00ff */
[----:B------:R-:W-:Y:S02]  /*27fe0*/  IMAD.MOV.U32 R11, RZ, RZ, 0x1c1f ;  /* 0x00001c1fff0b7424 */ /* 0x000fe400078e00ff */
[----:B------:R-:W-:-:S07]  /*27ff0*/  IMAD.MOV.U32 R15, RZ, RZ, -0x1 ;  /* 0xffffffffff0f7424 */ /* 0x000fce00078e00ff */
[----:B------:R-:W-:Y:S05]  /*28000*/  WARPSYNC.COLLECTIVE R15, `(.L_x_4610) ;  /* 0x000000000f087348 */ /* 0x000fea0003c00000 */
[----:B------:R0:W1:Y:S02]  /*28010*/  SHFL.IDX P6, R14, R13, R12, R11 ;  /* 0x0000000c0d0e7389 */ /* 0x00006400000c000b */
[----:B01----:R-:W-:Y:S01]  /*28020*/  ENDCOLLECTIVE ;  /* 0x000000000000791b */ /* 0x003fe20003800000 */
.L_x_4610:
[----:B------:R-:W-:Y:S05]  /*28030*/  BSYNC B1 ;  /* 0x0000000000017941 */ /* 0x000fea0003800000 */
.L_x_4609:
[----:B------:R-:W-:Y:S05]  /*28040*/  BRA `(.L_x_4611) ;  /* 0xfffffe4000cc7947 */ /* 0x000fea000383ffff */
.L_x_4312:
[----:B------:R-:W-:Y:S01]  /*28050*/  BSSY B1, `(.L_x_4612) ;  /* 0x0000008000017945 */ /* 0x000fe20003800000 */
[----:B------:R-:W-:Y:S01]  /*28060*/  MOV R13, R0 ;  /* 0x00000000000d7202 */ /* 0x000fe20000000f00 */
[----:B------:R-:W-:Y:S02]  /*28070*/  IMAD.MOV.U32 R12, RZ, RZ, 0x1 ;  /* 0x00000001ff0c7424 */ /* 0x000fe400078e00ff */
[----:B------:R-:W-:Y:S02]  /*28080*/  IMAD.MOV.U32 R11, RZ, RZ, 0x1c1f ;  /* 0x00001c1fff0b7424 */ /* 0x000fe400078e00ff */
[----:B------:R-:W-:-:S07]  /*28090*/  IMAD.MOV.U32 R15, RZ, RZ, -0x1 ;  /* 0xffffffffff0f7424 */ /* 0x000fce00078e00ff */
[----:B------:R-:W-:Y:S05]  /*280a0*/  WARPSYNC.COLLECTIVE R15, `(.L_x_4613) ;  /* 0x000000000f087348 */ /* 0x000fea0003c00000 */
[----:B------:R0:W1:Y:S02]  /*280b0*/  SHFL.IDX P6, R14, R13, R12, R11 ;  /* 0x0000000c0d0e7389 */ /* 0x00006400000c000b */
[----:B01----:R-:W-:Y:S01]  /*280c0*/  ENDCOLLECTIVE ;  /* 0x000000000000791b */ /* 0x003fe20003800000 */
.L_x_4613:
[----:B------:R-:W-:Y:S05]  /*280d0*/  BSYNC B1 ;  /* 0x0000000000017941 */ /* 0x000fea0003800000 */
.L_x_4612:
[----:B------:R-:W-:Y:S05]  /*280e0*/  BRA `(.L_x_4614) ;  /* 0xfffffe4000b07947 */ /* 0x000fea000383ffff */
.L_x_4314:
[----:B0-----:R0:W1:Y:S02]  /*280f0*/  SYNCS.PHASECHK.TRANS64.TRYWAIT P2, [R17+URZ+0x30800], R4 ;  /* 0x03080004110075a7 */ /* 0x001064000804017f */
[----:B-1----:R-:W-:Y:S05]  /*28100*/  @!P2 NANOSLEEP.SYNCS 0x989680 ;  /* 0x009896800000a95d */ /* 0x002fea0003900000 */
[----:B------:R-:W1:Y:S02]  /*28110*/  @!P2 SYNCS.PHASECHK.TRANS64 P2, [R17+URZ+0x30800], R4 ;  /* 0x030800041100a5a7 */ /* 0x000e64000804007f */
[----:B-1----:R-:W-:Y:S05]  /*28120*/  @!P2 BRA `(.L_x_4314) ;  /* 0xfffffffc00f0a947 */ /* 0x002fea000383ffff */
[----:B------:R-:W-:Y:S05]  /*28130*/  BRA `(.L_x_4615) ;  /* 0xfffffe4400107947 */ /* 0x000fea000383ffff */
.L_x_4342:
        /* <DEDUP_REMOVED lines=8> */
.L_x_4617:
[----:B------:R-:W-:Y:S05]  /*281c0*/  BSYNC B1 ;  /* 0x0000000000017941 */ /* 0x000fea0003800000 */
.L_x_4616:
[----:B------:R-:W-:Y:S05]  /*281d0*/  BRA `(.L_x_4618) ;  /* 0xfffffe7000947947 */ /* 0x000fea000383ffff */
.L_x_4343:
        /* <DEDUP_REMOVED lines=8> */
.L_x_4620:
[----:B------:R-:W-:Y:S05]  /*28260*/  BSYNC B1 ;  /* 0x0000000000017941 */ /* 0x000fea0003800000 */
.L_x_4619:
[----:B------:R-:W-:Y:S05]  /*28270*/  BRA `(.L_x_4621) ;  /* 0xfffffe7000747947 */ /* 0x000fea000383ffff */
.L_x_4344:
        /* <DEDUP_REMOVED lines=8> */
.L_x_4623:
[----:B------:R-:W-:Y:S05]  /*28300*/  BSYNC B1 ;  /* 0x0000000000017941 */ /* 0x000fea0003800000 */
.L_x_4622:
[----:B------:R-:W-:Y:S05]  /*28310*/  BRA `(.L_x_4624) ;  /* 0xfffffe7000547947 */ /* 0x000fea000383ffff */
.L_x_4345:
        /* <DEDUP_REMOVED lines=8> */
.L_x_4626:
[----:B------:R-:W-:Y:S05]  /*283a0*/  BSYNC B1 ;  /* 0x0000000000017941 */ /* 0x000fea0003800000 */
.L_x_4625:
[----:B------:R-:W-:Y:S05]  /*283b0*/  BRA `(.L_x_4627) ;  /* 0xfffffe7000347947 */ /* 0x000fea000383ffff */
.L_x_4346:
        /* <DEDUP_REMOVED lines=8> */
.L_x_4629:
[----:B------:R-:W-:Y:S05]  /*28440*/  BSYNC B1 ;  /* 0x0000000000017941 */ /* 0x000fea0003800000 */
.L_x_4628:
[----:B------:R-:W-:Y:S05]  /*28450*/  BRA `(.L_x_4630) ;  /* 0xfffffe7000147947 */ /* 0x000fea000383ffff */
.L_x_4347:
        /* <DEDUP_REMOVED lines=8> */
.L_x_4632:
[----:B------:R-:W-:Y:S05]  /*284e0*/  BSYNC B1 ;  /* 0x0000000000017941 */ /* 0x000fea0003800000 */
.L_x_4631:
[----:B------:R-:W-:Y:S05]  /*284f0*/  BRA `(.L_x_4633) ;  /* 0xfffffe6c00f87947 */ /* 0x000fea000383ffff */
.L_x_4348:
        /* <DEDUP_REMOVED lines=8> */
.L_x_4635:
[----:B------:R-:W-:Y:S05]  /*28580*/  BSYNC B1 ;  /* 0x0000000000017941 */ /* 0x000fea0003800000 */
.L_x_4634:
[----:B------:R-:W-:Y:S05]  /*28590*/  BRA `(.L_x_4636) ;  /* 0xfffffe6c00dc7947 */ /* 0x000fea000383ffff */
.L_x_4349:
        /* <DEDUP_REMOVED lines=8> */
.L_x_4638:
[----:B------:R-:W-:Y:S05]  /*28620*/  BSYNC B1 ;  /* 0x0000000000017941 */ /* 0x000fea0003800000 */
.L_x_4637:
[----:B------:R-:W-:Y:S05]  /*28630*/  BRA `(.L_x_4639) ;  /* 0xfffffe6c00c07947 */ /* 0x000fea000383ffff */
.L_x_4351:
[----:B0-----:R0:W1:Y:S02]  /*28640*/  SYNCS.PHASECHK.TRANS64.TRYWAIT P2, [R17+URZ+0x30800], R8 ;  /* 0x03080008110075a7 */ /* 0x001064000804017f */
[----:B-1----:R-:W-:Y:S05]  /*28650*/  @!P2 NANOSLEEP.SYNCS 0x989680 ;  /* 0x009896800000a95d */ /* 0x002fea0003900000 */
[----:B------:R-:W1:Y:S02]  /*28660*/  @!P2 SYNCS.PHASECHK.TRANS64 P2, [R17+URZ+0x30800], R8 ;  /* 0x030800081100a5a7 */ /* 0x000e64000804007f */
[----:B-1----:R-:W-:Y:S05]  /*28670*/  @!P2 BRA `(.L_x_4351) ;  /* 0xfffffffc00f0a947 */ /* 0x002fea000383ffff */
[----:B------:R-:W-:Y:S05]  /*28680*/  BRA `(.L_x_4640) ;  /* 0xfffffe7000207947 */ /* 0x000fea000383ffff */
.L_x_4365:
[----:B-1----:R1:W2:Y:S02]  /*28690*/  SYNCS.PHASECHK.TRANS64.TRYWAIT P2, [R5+URZ+0x30830], R0 ;  /* 0x03083000050075a7 */ /* 0x0022a4000804017f */
[----:B--2---:R-:W-:Y:S05]  /*286a0*/  @!P2 NANOSLEEP.SYNCS 0x989680 ;  /* 0x009896800000a95d */ /* 0x004fea0003900000 */
[----:B------:R-:W2:Y:S02]  /*286b0*/  @!P2 SYNCS.PHASECHK.TRANS64 P2, [R5+URZ+0x30830], R0 ;  /* 0x030830000500a5a7 */ /* 0x000ea4000804007f */
[----:B--2---:R-:W-:Y:S05]  /*286c0*/  @!P2 BRA `(.L_x_4365) ;  /* 0xfffffffc00f0a947 */ /* 0x004fea000383ffff */
[----:B------:R-:W-:Y:S05]  /*286d0*/  BRA `(.L_x_4364) ;  /* 0xfffffe9400c07947 */ /* 0x000fea000383ffff */
.L_x_4385:
[----:B-1----:R1:W2:Y:S02]  /*286e0*/  SYNCS.PHASECHK.TRANS64.TRYWAIT P2, [R0+URZ+0x30830], R11 ;  /* 0x0308300b000075a7 */ /* 0x0022a4000804017f */
[----:B--2---:R-:W-:Y:S05]  /*286f0*/  @!P2 NANOSLEEP.SYNCS 0x989680 ;  /* 0x009896800000a95d */ /* 0x004fea0003900000 */
[----:B------:R-:W2:Y:S02]  /*28700*/  @!P2 SYNCS.PHASECHK.TRANS64 P2, [R0+URZ+0x30830], R11 ;  /* 0x0308300b0000a5a7 */ /* 0x000ea4000804007f */
[----:B--2---:R-:W-:Y:S05]  /*28710*/  @!P2 BRA `(.L_x_4385) ;  /* 0xfffffffc00f0a947 */ /* 0x004fea000383ffff */
[----:B------:R-:W-:Y:S05]  /*28720*/  BRA `(.L_x_4384) ;  /* 0xfffffec400847947 */ /* 0x000fea000383ffff */
.L_x_4390:
[----:B-1----:R1:W2:Y:S02]  /*28730*/  SYNCS.PHASECHK.TRANS64.TRYWAIT P2, [R14+URZ+0x30850], R2 ;  /* 0x030850020e0075a7 */ /* 0x0022a4000804017f */
[----:B--2---:R-:W-:Y:S05]  /*28740*/  @!P2 NANOSLEEP.SYNCS 0x989680 ;  /* 0x009896800000a95d */ /* 0x004fea0003900000 */
[----:B------:R-:W2:Y:S02]  /*28750*/  @!P2 SYNCS.PHASECHK.TRANS64 P2, [R14+URZ+0x30850], R2 ;  /* 0x030850020e00a5a7 */ /* 0x000ea4000804007f */
[----:B--2---:R-:W-:Y:S05]  /*28760*/  @!P2 BRA `(.L_x_4390) ;  /* 0xfffffffc00f0a947 */ /* 0x004fea000383ffff */
[----:B------:R-:W-:Y:S05]  /*28770*/  BRA `(.L_x_4389) ;  /* 0xfffffed400107947 */ /* 0x000fea000383ffff */
.L_x_4410:
[----:B-1----:R1:W2:Y:S02]  /*28780*/  SYNCS.PHASECHK.TRANS64.TRYWAIT P2, [R0+URZ+0x30830], R21 ;  /* 0x03083015000075a7 */ /* 0x0022a4000804017f */
[----:B--2---:R-:W-:Y:S05]  /*28790*/  @!P2 NANOSLEEP.SYNCS 0x989680 ;  /* 0x009896800000a95d */ /* 0x004fea0003900000 */
[----:B------:R-:W2:Y:S02]  /*287a0*/  @!P2 SYNCS.PHASECHK.TRANS64 P2, [R0+URZ+0x30830], R21 ;  /* 0x030830150000a5a7 */ /* 0x000ea4000804007f */
[----:B--2---:R-:W-:Y:S05]  /*287b0*/  @!P2 BRA `(.L_x_4410) ;  /* 0xfffffffc00f0a947 */ /* 0x004fea000383ffff */
[----:B------:R-:W-:Y:S05]  /*287c0*/  BRA `(.L_x_4409) ;  /* 0xfffffefc00187947 */ /* 0x000fea000383ffff */
.L_x_4415:
[----:B-1----:R1:W2:Y:S02]  /*287d0*/  SYNCS.PHASECHK.TRANS64.TRYWAIT P2, [R200+URZ+0x30850], R0 ;  /* 0x03085000c80075a7 */ /* 0x0022a4000804017f */
[----:B--2---:R-:W-:Y:S05]  /*287e0*/  @!P2 NANOSLEEP.SYNCS 0x989680 ;  /* 0x009896800000a95d */ /* 0x004fea0003900000 */
[----:B------:R-:W2:Y:S02]  /*287f0*/  @!P2 SYNCS.PHASECHK.TRANS64 P2, [R200+URZ+0x30850], R0 ;  /* 0x03085000c800a5a7 */ /* 0x000ea4000804007f */
[----:B--2---:R-:W-:Y:S05]  /*28800*/  @!P2 BRA `(.L_x_4415) ;  /* 0xfffffffc00f0a947 */ /* 0x004fea000383ffff */
[----:B------:R-:W-:Y:S05]  /*28810*/  BRA `(.L_x_4414) ;  /* 0xffffff0800907947 */ /* 0x000fea000383ffff */
.L_x_4423:
[----:B-1----:R1:W2:Y:S02]  /*28820*/  SYNCS.PHASECHK.TRANS64.TRYWAIT P2, [R0+URZ+0x30830], R15 ;  /* 0x0308300f000075a7 */ /* 0x0022a4000804017f */
[----:B--2---:R-:W-:Y:S05]  /*28830*/  @!P2 NANOSLEEP.SYNCS 0x989680 ;  /* 0x009896800000a95d */ /* 0x004fea0003900000 */
[----:B------:R-:W2:Y:S02]  /*28840*/  @!P2 SYNCS.PHASECHK.TRANS64 P2, [R0+URZ+0x30830], R15 ;  /* 0x0308300f0000a5a7 */ /* 0x000ea4000804007f */
[----:B--2---:R-:W-:Y:S05]  /*28850*/  @!P2 BRA `(.L_x_4423) ;  /* 0xfffffffc00f0a947 */ /* 0x004fea000383ffff */
[----:B------:R-:W-:Y:S05]  /*28860*/  BRA `(.L_x_4422) ;  /* 0xffffff1c008c7947 */ /* 0x000fea000383ffff */
.L_x_4428:
[----:B-1----:R1:W2:Y:S02]  /*28870*/  SYNCS.PHASECHK.TRANS64.TRYWAIT P2, [R12+URZ+0x30850], R2 ;  /* 0x030850020c0075a7 */ /* 0x0022a4000804017f */
[----:B--2---:R-:W-:Y:S05]  /*28880*/  @!P2 NANOSLEEP.SYNCS 0x989680 ;  /* 0x009896800000a95d */ /* 0x004fea0003900000 */
[----:B------:R-:W2:Y:S02]  /*28890*/  @!P2 SYNCS.PHASECHK.TRANS64 P2, [R12+URZ+0x30850], R2 ;  /* 0x030850020c00a5a7 */ /* 0x000ea4000804007f */
[----:B--2---:R-:W-:Y:S05]  /*288a0*/  @!P2 BRA `(.L_x_4428) ;  /* 0xfffffffc00f0a947 */ /* 0x004fea000383ffff */
[----:B------:R-:W-:Y:S05]  /*288b0*/  BRA `(.L_x_4427) ;  /* 0xffffff2c00187947 */ /* 0x000fea000383ffff */
.L_x_4442:
[----:B-1----:R1:W2:Y:S02]  /*288c0*/  SYNCS.PHASECHK.TRANS64.TRYWAIT P0, [R12+URZ+0x30850], R3 ;  /* 0x030850030c0075a7 */ /* 0x0022a4000800017f */
[----:B--2---:R-:W-:Y:S05]  /*288d0*/  @!P0 NANOSLEEP.SYNCS 0x989680 ;  /* 0x009896800000895d */ /* 0x004fea0003900000 */
[----:B------:R-:W2:Y:S02]  /*288e0*/  @!P0 SYNCS.PHASECHK.TRANS64 P0, [R12+URZ+0x30850], R3 ;  /* 0x030850030c0085a7 */ /* 0x000ea4000800007f */
[----:B--2---:R-:W-:Y:S05]  /*288f0*/  @!P0 BRA `(.L_x_4442) ;  /* 0xfffffffc00f08947 */ /* 0x004fea000383ffff */
[----:B------:R-:W-:Y:S05]  /*28900*/  BRA `(.L_x_4441) ;  /* 0xffffff5400f07947 */ /* 0x000fea000383ffff */
.L_x_4484:
        /* <DEDUP_REMOVED lines=11> */
.L_x_4642:
[----:B------:R-:W-:Y:S05]  /*289c0*/  BSYNC B1 ;  /* 0x0000000000017941 */ /* 0x000fea0003800000 */
.L_x_4641:
[----:B------:R-:W-:Y:S05]  /*289d0*/  BRA `(.L_x_4643) ;  /* 0xffffff9c00b07947 */ /* 0x000fea000383ffff */
.L_x_4485:
[----:B------:R-:W-:Y:S01]  /*289e0*/  BSSY B1, `(.L_x_4644) ;  /* 0x0000006000017945 */ /* 0x000fe20003800000 */
[----:B------:R-:W-:-:S07]  /*289f0*/  MOV R15, 0xffffffff ;  /* 0xffffffff000f7802 */ /* 0x000fce0000000f00 */
[----:B------:R-:W-:Y:S05]  /*28a00*/  WARPSYNC.COLLECTIVE R15, `(.L_x_4645) ;  /* 0x000000000f0c7348 */ /* 0x000fea0003c00000 */
[----:B------:R-:W-:Y:S02]  /*28a10*/  ELECT P6, UR62, PT ;  /* 0x00000000003e782f */ /* 0x000fe400038c0000 */
[----:B------:R-:W-:Y:S01]  /*28a20*/  MOV R14, UR62 ;  /* 0x0000003e000e7c02 */ /* 0x000fe20008000f00 */
[----:B------:R-:W-:Y:S10]  /*28a30*/  ENDCOLLECTIVE ;  /* 0x000000000000791b */ /* 0x000ff40003800000 */
.L_x_4645:
[----:B------:R-:W-:Y:S05]  /*28a40*/  BSYNC B1 ;  /* 0x0000000000017941 */ /* 0x000fea0003800000 */
.L_x_4644:
[----:B------:R-:W-:Y:S05]  /*28a50*/  BRA `(.L_x_4646) ;  /* 0xffffff9c009c7947 */ /* 0x000fea000383ffff */
.L_x_4487:
[----:B0-----:R0:W1:Y:S02]  /*28a60*/  SYNCS.PHASECHK.TRANS64.TRYWAIT P0, [R11+URZ+0x30820], R7 ;  /* 0x030820070b0075a7 */ /* 0x001064000800017f */
[----:B-1----:R-:W-:Y:S05]  /*28a70*/  @!P0 NANOSLEEP.SYNCS 0x989680 ;  /* 0x009896800000895d */ /* 0x002fea0003900000 */
[----:B------:R-:W1:Y:S02]  /*28a80*/  @!P0 SYNCS.PHASECHK.TRANS64 P0, [R11+URZ+0x30820], R7 ;  /* 0x030820070b0085a7 */ /* 0x000e64000800007f */
[----:B-1----:R-:W-:Y:S05]  /*28a90*/  @!P0 BRA `(.L_x_4487) ;  /* 0xfffffffc00f08947 */ /* 0x002fea000383ffff */
[----:B------:R-:W-:Y:S05]  /*28aa0*/  BRA `(.L_x_4647) ;  /* 0xffffff9c00b87947 */ /* 0x000fea000383ffff */
.L_x_4490:
[----:B0-----:R0:W1:Y:S02]  /*28ab0*/  SYNCS.PHASECHK.TRANS64.TRYWAIT P0, [R7+URZ+0x308a0], R10 ;  /* 0x0308a00a070075a7 */ /* 0x001064000800017f */
[----:B-1----:R-:W-:Y:S05]  /*28ac0*/  @!P0 NANOSLEEP.SYNCS 0x989680 ;  /* 0x009896800000895d */ /* 0x002fea0003900000 */
[----:B------:R-:W1:Y:S02]  /*28ad0*/  @!P0 SYNCS.PHASECHK.TRANS64 P0, [R7+URZ+0x308a0], R10 ;  /* 0x0308a00a070085a7 */ /* 0x000e64000800007f */
[----:B-1----:R-:W-:Y:S05]  /*28ae0*/  @!P0 BRA `(.L_x_4490) ;  /* 0xfffffffc00f08947 */ /* 0x002fea000383ffff */
[----:B------:R-:W-:Y:S05]  /*28af0*/  BRA `(.L_x_4648) ;  /* 0xffffff9c00c87947 */ /* 0x000fea000383ffff */
.L_x_4492:
[----:B-1----:R1:W2:Y:S02]  /*28b00*/  SYNCS.PHASECHK.TRANS64.TRYWAIT P0, [R7+URZ+0x308c0], R10 ;  /* 0x0308c00a070075a7 */ /* 0x0022a4000800017f */
[----:B--2---:R-:W-:Y:S05]  /*28b10*/  @!P0 NANOSLEEP.SYNCS 0x989680 ;  /* 0x009896800000895d */ /* 0x004fea0003900000 */
[----:B------:R-:W2:Y:S02]  /*28b20*/  @!P0 SYNCS.PHASECHK.TRANS64 P0, [R7+URZ+0x308c0], R10 ;  /* 0x0308c00a070085a7 */ /* 0x000ea4000800007f */
[----:B--2---:R-:W-:Y:S05]  /*28b30*/  @!P0 BRA `(.L_x_4492) ;  /* 0xfffffffc00f08947 */ /* 0x004fea000383ffff */
[----:B------:R-:W-:Y:S05]  /*28b40*/  BRA `(.L_x_4649) ;  /* 0xffffffa000547947 */ /* 0x000fea000383ffff */
.L_x_4496:
[----:B0-----:R0:W1:Y:S02]  /*28b50*/  SYNCS.PHASECHK.TRANS64.TRYWAIT P0, [R7+URZ+0x308a0], R8 ;  /* 0x0308a008070075a7 */ /* 0x001064000800017f */
[----:B-1----:R-:W-:Y:S05]  /*28b60*/  @!P0 NANOSLEEP.SYNCS 0x989680 ;  /* 0x009896800000895d */ /* 0x002fea0003900000 */
[----:B------:R-:W1:Y:S02]  /*28b70*/  @!P0 SYNCS.PHASECHK.TRANS64 P0, [R7+URZ+0x308a0], R8 ;  /* 0x0308a008070085a7 */ /* 0x000e64000800007f */
[----:B-1----:R-:W-:Y:S05]  /*28b80*/  @!P0 BRA `(.L_x_4496) ;  /* 0xfffffffc00f08947 */ /* 0x002fea000383ffff */
[----:B------:R-:W-:Y:S05]  /*28b90*/  BRA `(.L_x_4650) ;  /* 0xffffffa4001c7947 */ /* 0x000fea000383ffff */
.L_x_4498:
[----:B-1----:R1:W2:Y:S02]  /*28ba0*/  SYNCS.PHASECHK.TRANS64.TRYWAIT P1, [R7+URZ+0x308c0], R8 ;  /* 0x0308c008070075a7 */ /* 0x0022a4000802017f */
[----:B--2---:R-:W-:Y:S05]  /*28bb0*/  @!P1 NANOSLEEP.SYNCS 0x989680 ;  /* 0x009896800000995d */ /* 0x004fea0003900000 */
[----:B------:R-:W2:Y:S02]  /*28bc0*/  @!P1 SYNCS.PHASECHK.TRANS64 P1, [R7+URZ+0x308c0], R8 ;  /* 0x0308c008070095a7 */ /* 0x000ea4000802007f */
[----:B--2---:R-:W-:Y:S05]  /*28bd0*/  @!P1 BRA `(.L_x_4498) ;  /* 0xfffffffc00f09947 */ /* 0x004fea000383ffff */
[----:B------:R-:W-:Y:S05]  /*28be0*/  BRA `(.L_x_4651) ;  /* 0xffffffa400a47947 */ /* 0x000fea000383ffff */
.L_x_4518:
        /* <DEDUP_REMOVED lines=11> */
.L_x_4653:
[----:B------:R-:W-:Y:S05]  /*28ca0*/  BSYNC B0 ;  /* 0x0000000000007941 */ /* 0x000fea0003800000 */
.L_x_4652:
[----:B------:R-:W-:Y:S05]  /*28cb0*/  BRA `(.L_x_4654) ;  /* 0xffffffb400987947 */ /* 0x000fea000383ffff */
.L_x_4519:
[----:B------:R-:W-:Y:S01]  /*28cc0*/  BSSY B0, `(.L_x_4655) ;  /* 0x0000006000007945 */ /* 0x000fe20003800000 */
[----:B------:R-:W-:-:S07]  /*28cd0*/  MOV R15, 0xffffffff ;  /* 0xffffffff000f7802 */ /* 0x000fce0000000f00 */
[----:B------:R-:W-:Y:S05]  /*28ce0*/  WARPSYNC.COLLECTIVE R15, `(.L_x_4656) ;  /* 0x000000000f0c7348 */ /* 0x000fea0003c00000 */
[----:B------:R-:W-:Y:S02]  /*28cf0*/  ELECT P6, UR62, PT ;  /* 0x00000000003e782f */ /* 0x000fe400038c0000 */
[----:B------:R-:W-:Y:S01]  /*28d00*/  MOV R14, UR62 ;  /* 0x0000003e000e7c02 */ /* 0x000fe20008000f00 */
[----:B------:R-:W-:Y:S10]  /*28d10*/  ENDCOLLECTIVE ;  /* 0x000000000000791b */ /* 0x000ff40003800000 */
.L_x_4656:
[----:B------:R-:W-:Y:S05]  /*28d20*/  BSYNC B0 ;  /* 0x0000000000007941 */ /* 0x000fea0003800000 */
.L_x_4655:
[----:B------:R-:W-:Y:S05]  /*28d30*/  BRA `(.L_x_4657) ;  /* 0xffffffb400887947 */ /* 0x000fea000383ffff */
.L_x_4522:
[----:B0-----:R0:W1:Y:S02]  /*28d40*/  SYNCS.PHASECHK.TRANS64.TRYWAIT P0, [R7+URZ+0x30840], R10 ;  /* 0x0308400a070075a7 */ /* 0x001064000800017f */
[----:B-1----:R-:W-:Y:S05]  /*28d50*/  @!P0 NANOSLEEP.SYNCS 0x989680 ;  /* 0x009896800000895d */ /* 0x002fea0003900000 */
[----:B------:R-:W1:Y:S02]  /*28d60*/  @!P0 SYNCS.PHASECHK.TRANS64 P0, [R7+URZ+0x30840], R10 ;  /* 0x0308400a070085a7 */ /* 0x000e64000800007f */
[----:B-1----:R-:W-:Y:S05]  /*28d70*/  @!P0 BRA `(.L_x_4522) ;  /* 0xfffffffc00f08947 */ /* 0x002fea000383ffff */
[----:B------:R-:W-:Y:S05]  /*28d80*/  BRA `(.L_x_4658) ;  /* 0xffffffb400e87947 */ /* 0x000fea000383ffff */
.L_x_4525:
        /* <DEDUP_REMOVED lines=8> */
.L_x_4533:
[----:B0-----:R0:W1:Y:S02]  /*28e10*/  SYNCS.PHASECHK.TRANS64.TRYWAIT P0, [R3+URZ+0x30840], R8 ;  /* 0x03084008030075a7 */ /* 0x001064000800017f */
[----:B-1----:R-:W-:Y:S05]  /*28e20*/  @!P0 NANOSLEEP.SYNCS 0x989680 ;  /* 0x009896800000895d */ /* 0x002fea0003900000 */
[----:B------:R-:W1:Y:S02]  /*28e30*/  @!P0 SYNCS.PHASECHK.TRANS64 P0, [R3+URZ+0x30840], R8 ;  /* 0x03084008030085a7 */ /* 0x000e64000800007f */
[----:B-1----:R-:W-:Y:S05]  /*28e40*/  @!P0 BRA `(.L_x_4533) ;  /* 0xfffffffc00f08947 */ /* 0x002fea000383ffff */
[----:B------:R-:W-:Y:S05]  /*28e50*/  BRA `(.L_x_4660) ;  /* 0xffffffbc00e87947 */ /* 0x000fea000383ffff */
.L_x_4535:
[----:B0-----:R0:W1:Y:S02]  /*28e60*/  SYNCS.PHASECHK.TRANS64.TRYWAIT P0, [R3+URZ+0x30860], R8 ;  /* 0x03086008030075a7 */ /* 0x001064000800017f */
[----:B-1----:R-:W-:Y:S05]  /*28e70*/  @!P0 NANOSLEEP.SYNCS 0x989680 ;  /* 0x009896800000895d */ /* 0x002fea0003900000 */
[----:B------:R-:W1:Y:S02]  /*28e80*/  @!P0 SYNCS.PHASECHK.TRANS64 P0, [R3+URZ+0x30860], R8 ;  /* 0x03086008030085a7 */ /* 0x000e64000800007f */
[----:B-1----:R-:W-:Y:S05]  /*28e90*/  @!P0 BRA `(.L_x_4535) ;  /* 0xfffffffc00f08947 */ /* 0x002fea000383ffff */
[----:B------:R-:W-:Y:S05]  /*28ea0*/  BRA `(.L_x_4661) ;  /* 0xffffffc000887947 */ /* 0x000fea000383ffff */
.L_x_4541:
[----:B-1----:R1:W2:Y:S02]  /*28eb0*/  SYNCS.PHASECHK.TRANS64.TRYWAIT P0, [R2+URZ+0x30840], R3 ;  /* 0x03084003020075a7 */ /* 0x0022a4000800017f */
[----:B--2---:R-:W-:Y:S05]  /*28ec0*/  @!P0 NANOSLEEP.SYNCS 0x989680 ;  /* 0x009896800000895d */ /* 0x004fea0003900000 */
[----:B------:R-:W2:Y:S02]  /*28ed0*/  @!P0 SYNCS.PHASECHK.TRANS64 P0, [R2+URZ+0x30840], R3 ;  /* 0x03084003020085a7 */ /* 0x000ea4000800007f */
[----:B--2---:R-:W-:Y:S05]  /*28ee0*/  @!P0 BRA `(.L_x_4541) ;  /* 0xfffffffc00f08947 */ /* 0x004fea000383ffff */
[----:B------:R-:W-:Y:S05]  /*28ef0*/  BRA `(.L_x_4662) ;  /* 0xffffffc400f07947 */ /* 0x000fea000383ffff */
.L_x_4543:
[----:B0-----:R0:W1:Y:S02]  /*28f00*/  SYNCS.PHASECHK.TRANS64.TRYWAIT P0, [R2+URZ+0x30860], R19 ;  /* 0x03086013020075a7 */ /* 0x001064000800017f */
[----:B-1----:R-:W-:Y:S05]  /*28f10*/  @!P0 NANOSLEEP.SYNCS 0x989680 ;  /* 0x009896800000895d */ /* 0x002fea0003900000 */
[----:B------:R-:W1:Y:S02]  /*28f20*/  @!P0 SYNCS.PHASECHK.TRANS64 P0, [R2+URZ+0x30860], R19 ;  /* 0x03086013020085a7 */ /* 0x000e64000800007f */
[----:B-1----:R-:W-:Y:S05]  /*28f30*/  @!P0 BRA `(.L_x_4543) ;  /* 0xfffffffc00f08947 */ /* 0x002fea000383ffff */
[----:B------:R-:W-:Y:S05]  /*28f40*/  BRA `(.L_x_4663) ;  /* 0xffffffc800907947 */ /* 0x000fea000383ffff */
.L_x_4549:
[----:B-1----:R1:W2:Y:S02]  /*28f50*/  SYNCS.PHASECHK.TRANS64.TRYWAIT P0, [R2+URZ+0x30840], R3 ;  /* 0x03084003020075a7 */ /* 0x0022a4000800017f */
[----:B--2---:R-:W-:Y:S05]  /*28f60*/  @!P0 NANOSLEEP.SYNCS 0x989680 ;  /* 0x009896800000895d */ /* 0x004fea0003900000 */
[----:B------:R-:W2:Y:S02]  /*28f70*/  @!P0 SYNCS.PHASECHK.TRANS64 P0, [R2+URZ+0x30840], R3 ;  /* 0x03084003020085a7 */ /* 0x000ea4000800007f */
[----:B--2---:R-:W-:Y:S05]  /*28f80*/  @!P0 BRA `(.L_x_4549) ;  /* 0xfffffffc00f08947 */ /* 0x004fea000383ffff */
[----:B------:R-:W-:Y:S05]  /*28f90*/  BRA `(.L_x_4664) ;  /* 0xffffffcc00d07947 */ /* 0x000fea000383ffff */
.L_x_4551:
[----:B0-----:R0:W1:Y:S02]  /*28fa0*/  SYNCS.PHASECHK.TRANS64.TRYWAIT P0, [R2+URZ+0x30860], R9 ;  /* 0x03086009020075a7 */ /* 0x001064000800017f */
[----:B-1----:R-:W-:Y:S05]  /*28fb0*/  @!P0 NANOSLEEP.SYNCS 0x989680 ;  /* 0x009896800000895d */ /* 0x002fea0003900000 */
[----:B------:R-:W1:Y:S02]  /*28fc0*/  @!P0 SYNCS.PHASECHK.TRANS64 P0, [R2+URZ+0x30860], R9 ;  /* 0x03086009020085a7 */ /* 0x000e64000800007f */
[----:B-1----:R-:W-:Y:S05]  /*28fd0*/  @!P0 BRA `(.L_x_4551) ;  /* 0xfffffffc00f08947 */ /* 0x002fea000383ffff */
[----:B------:R-:W-:Y:S05]  /*28fe0*/  BRA `(.L_x_4665) ;  /* 0xffffffd000707947 */ /* 0x000fea000383ffff */
.L_x_4559:
[----:B0-----:R0:W1:Y:S02]  /*28ff0*/  SYNCS.PHASECHK.TRANS64.TRYWAIT P0, [R3+URZ+0x30860], R2 ;  /* 0x03086002030075a7 */ /* 0x001064000800017f */
[----:B-1----:R-:W-:Y:S05]  /*29000*/  @!P0 NANOSLEEP.SYNCS 0x989680 ;  /* 0x009896800000895d */ /* 0x002fea0003900000 */
[----:B------:R-:W1:Y:S02]  /*29010*/  @!P0 SYNCS.PHASECHK.TRANS64 P0, [R3+URZ+0x30860], R2 ;  /* 0x03086002030085a7 */ /* 0x000e64000800007f */
[----:B-1----:R-:W-:Y:S05]  /*29020*/  @!P0 BRA `(.L_x_4559) ;  /* 0xfffffffc00f08947 */ /* 0x002fea000383ffff */
[----:B------:R-:W-:Y:S05]  /*29030*/  BRA `(.L_x_4666) ;  /* 0xffffffd4009c7947 */ /* 0x000fea000383ffff */
.L_x_4562:
[----:B---3--:R-:W3:Y:S01]  /*29040*/  LDL R0, [R1] ;  /* 0x0000000001007983 */ /* 0x008ee20000100800 */
[----:B------:R-:W-:Y:S01]  /*29050*/  BSSY B0, `(.L_x_4667) ;  /* 0x0000008000007945 */ /* 0x000fe20003800000 */
[----:B------:R-:W-:Y:S02]  /*29060*/  IMAD.MOV.U32 R12, RZ, RZ, RZ ;  /* 0x000000ffff0c7224 */ /* 0x000fe400078e00ff */
[----:B------:R-:W-:Y:S02]  /*29070*/  IMAD.MOV.U32 R11, RZ, RZ, 0x1f ;  /* 0x0000001fff0b7424 */ /* 0x000fe400078e00ff */
[----:B------:R-:W-:Y:S02]  /*29080*/  IMAD.MOV.U32 R15, RZ, RZ, -0x1 ;  /* 0xffffffffff0f7424 */ /* 0x000fe400078e00ff */
[----:B---3--:R-:W-:-:S07]  /*29090*/  IMAD.MOV.U32 R13, RZ, RZ, R0 ;  /* 0x000000ffff0d7224 */ /* 0x008fce00078e0000 */
[----:B012---:R-:W-:Y:S05]  /*290a0*/  WARPSYNC.COLLECTIVE R15, `(.L_x_4668) ;  /* 0x000000000f087348 */ /* 0x007fea0003c00000 */
[----:B------:R3:W4:Y:S02]  /*290b0*/  SHFL.IDX P6, R14, R13, R12, R11 ;  /* 0x0000000c0d0e7389 */ /* 0x00072400000c000b */
[----:B01234-:R-:W-:Y:S01]  /*290c0*/  ENDCOLLECTIVE ;  /* 0x000000000000791b */ /* 0x01ffe20003800000 */
.L_x_4668:
[----:B------:R-:W-:Y:S05]  /*290d0*/  BSYNC B0 ;  /* 0x0000000000007941 */ /* 0x000fea0003800000 */
.L_x_4667:
[----:B------:R-:W-:Y:S01]  /*290e0*/  IMAD.MOV.U32 R13, RZ, RZ, R0 ;  /* 0x000000ffff0d7224 */ /* 0x000fe200078e0000 */
[----:B------:R-:W-:Y:S01]  /*290f0*/  MOV R5, R14 ;  /* 0x0000000e00057202 */ /* 0x000fe20000000f00 */
[----:B------:R-:W-:Y:S02]  /*29100*/  IMAD.MOV.U32 R12, RZ, RZ, 0x1 ;  /* 0x00000001ff0c7424 */ /* 0x000fe400078e00ff */
[----:B------:R-:W-:Y:S02]  /*29110*/  IMAD.MOV.U32 R11, RZ, RZ, 0x1f ;  /* 0x0000001fff0b7424 */ /* 0x000fe400078e00ff */
[----:B------:R-:W-:-:S07]  /*29120*/  IMAD.MOV.U32 R15, RZ, RZ, -0x1 ;  /* 0xffffffffff0f7424 */ /* 0x000fce00078e00ff */
[----:B------:R-:W-:Y:S05]  /*29130*/  WARPSYNC.COLLECTIVE R15, `(.L_x_4669) ;  /* 0x000000000f087348 */ /* 0x000fea0003c00000 */
[----:B------:R0:W1:Y:S02]  /*29140*/  SHFL.IDX P6, R14, R13, R12, R11 ;  /* 0x0000000c0d0e7389 */ /* 0x00006400000c000b */
[----:B01----:R-:W-:Y:S01]  /*29150*/  ENDCOLLECTIVE ;  /* 0x000000000000791b */ /* 0x003fe20003800000 */
.L_x_4669:
[----:B------:R-:W-:Y:S01]  /*29160*/  MOV R7, R14 ;  /* 0x0000000e00077202 */ /* 0x000fe20000000f00 */
[----:B------:R-:W-:Y:S06]  /*29170*/  BRA `(.L_x_4670) ;  /* 0xffffffd8002c7947 */ /* 0x000fec000383ffff */
.L_x_4565:
        /* <DEDUP_REMOVED lines=8> */
.L_x_4672:
[----:B------:R-:W-:Y:S05]  /*29200*/  BSYNC B0 ;  /* 0x0000000000007941 */ /* 0x000fea0003800000 */
.L_x_4671:
[----:B------:R-:W-:Y:S01]  /*29210*/  ISETP.NE.AND P0, PT, R10, RZ, PT ;  /* 0x000000ff0a00720c */ /* 0x000fe20003f05270 */
        /* <DEDUP_REMOVED lines=9> */
.L_x_4673:
        /* <DEDUP_REMOVED lines=8> */
.L_x_4674:
        /* <DEDUP_REMOVED lines=8> */
.L_x_4675:
        /* <DEDUP_REMOVED lines=8> */
.L_x_4676:
[----:B------:R-:W-:Y:S01]  /*29430*/  MOV R12, 0x1f ;  /* 0x0000001f000c7802 */ /* 0x000fe20000000f00 */
[----:B------:R-:W-:Y:S01]  /*29440*/  IMAD.MOV.U32 R11, RZ, RZ, 0x1f ;  /* 0x0000001fff0b7424 */ /* 0x000fe200078e00ff */
[----:B------:R-:W-:-:S05]  /*29450*/  SEL R3, R14, RZ, P0 ;  /* 0x000000ff0e037207 */ /* 0x000fca0000000000 */
[----:B------:R-:W-:-:S04]  /*29460*/  IMAD.IADD R2, R8, 0x1, R3 ;  /* 0x0000000108027824 */ /* 0x000fc800078e0203 */
[----:B------:R-:W-:-:S07]  /*29470*/  IMAD.MOV.U32 R13, RZ, RZ, R2 ;  /* 0x000000ffff0d7224 */ /* 0x000fce00078e0002 */
[----:B------:R-:W-:Y:S05]  /*29480*/  WARPSYNC.COLLECTIVE R15, `(.L_x_4677) ;  /* 0x000000000f087348 */ /* 0x000fea0003c00000 */
[----:B------:R0:W1:Y:S02]  /*29490*/  SHFL.IDX P6, R14, R13, R12, R11 ;  /* 0x0000000c0d0e7389 */ /* 0x00006400000c000b */
[----:B01----:R-:W-:Y:S01]  /*294a0*/  ENDCOLLECTIVE ;  /* 0x000000000000791b */ /* 0x003fe20003800000 */
.L_x_4677:
[----:B------:R-:W-:Y:S05]  /*294b0*/  BRA `(.L_x_4678) ;  /* 0xffffffd400f87947 */ /* 0x000fea000383ffff */
.L_x_4570:
        /* <DEDUP_REMOVED lines=8> */
.L_x_4680:
[----:B------:R-:W-:Y:S05]  /*29540*/  BSYNC B0 ;  /* 0x0000000000007941 */ /* 0x000fea0003800000 */
.L_x_4679:
        /* <DEDUP_REMOVED lines=10> */
.L_x_4681:
        /* <DEDUP_REMOVED lines=8> */
.L_x_4682:
        /* <DEDUP_REMOVED lines=8> */
.L_x_4683:
        /* <DEDUP_REMOVED lines=8> */
.L_x_4684:
        /* <DEDUP_REMOVED lines=8> */
.L_x_4685:
[----:B------:R-:W-:Y:S05]  /*297f0*/  BRA `(.L_x_4686) ;  /* 0xffffffd400ec7947 */ /* 0x000fea000383ffff */
.L_x_4572:
[----:B------:R-:W-:Y:S01]  /*29800*/  BSSY B0, `(.L_x_4687) ;  /* 0x0000006000007945 */ /* 0x000fe20003800000 */
[----:B------:R-:W-:Y:S01]  /*29810*/  PLOP3.LUT P6, PT, P6, PT, PT, 0x8, 0x0 ;  /* 0x000000000000781c */ /* 0x000fe200037ce170 */
[----:B------:R-:W-:-:S12]  /*29820*/  IMAD.MOV.U32 R15, RZ, RZ, -0x1 ;  /* 0xffffffffff0f7424 */ /* 0x000fd800078e00ff */
[----:B01----:R-:W-:Y:S05]  /*29830*/  WARPSYNC.COLLECTIVE R15, `(.L_x_4688) ;  /* 0x000000000f087348 */ /* 0x003fea0003c00000 */
[----:B------:R-:W-:Y:S01]  /*29840*/  VOTE.ANY R14, PT, P6 ;  /* 0x00000000000e7806 */ /* 0x000fe200030e0100 */
[----:B01----:R-:W-:Y:S06]  /*29850*/  ENDCOLLECTIVE ;  /* 0x000000000000791b */ /* 0x003fec0003800000 */
.L_x_4688:
[----:B------:R-:W-:Y:S05]  /*29860*/  BSYNC B0 ;  /* 0x0000000000007941 */ /* 0x000fea0003800000 */
.L_x_4687:
[----:B------:R-:W-:Y:S01]  /*29870*/  IMAD.MOV.U32 R3, RZ, RZ, R14 ;  /* 0x000000ffff037224 */ /* 0x000fe200078e000e */
[----:B------:R-:W-:Y:S01]  /*29880*/  MOV R13, R4 ;  /* 0x00000004000d7202 */ /* 0x000fe20000000f00 */
[----:B------:R-:W-:Y:S02]  /*29890*/  IMAD.MOV.U32 R11, RZ, RZ, 0x1f ;  /* 0x0000001fff0b7424 */ /* 0x000fe400078e00ff */
[----:B------:R-:W0:Y:S01]  /*298a0*/  POPC R8, R3 ;  /* 0x0000000300087309 */ /* 0x000e220000000000 */
[----:B------:R-:W-:Y:S02]  /*298b0*/  IMAD.MOV.U32 R15, RZ, RZ, -0x1 ;  /* 0xffffffffff0f7424 */ /* 0x000fe400078e00ff */
[----:B0-----:R-:W-:-:S07]  /*298c0*/  IMAD.MOV.U32 R12, RZ, RZ, R8 ;  /* 0x000000ffff0c7224 */ /* 0x001fce00078e0008 */
[----:B------:R-:W-:Y:S05]  /*298d0*/  WARPSYNC.COLLECTIVE R15, `(.L_x_4689) ;  /* 0x000000000f087348 */ /* 0x000fea0003c00000 */
[----:B------:R0:W1:Y:S02]  /*298e0*/  SHFL.IDX P6, R14, R13, R12, R11 ;  /* 0x0000000c0d0e7389 */ /* 0x00006400000c000b */
[----:B01----:R-:W-:Y:S01]  /*298f0*/  ENDCOLLECTIVE ;  /* 0x000000000000791b */ /* 0x003fe20003800000 */
.L_x_4689:
[----:B------:R-:W-:Y:S01]  /*29900*/  IMAD.MOV.U32 R4, RZ, RZ, R14 ;  /* 0x000000ffff047224 */ /* 0x000fe200078e000e */
[----:B------:R-:W-:Y:S06]  /*29910*/  BRA `(.L_x_4690) ;  /* 0xffffffd400dc7947 */ /* 0x000fec000383ffff */
.L_x_4574:
[----:B------:R-:W-:Y:S01]  /*29920*/  BSSY B0, `(.L_x_4691) ;  /* 0x0000007000007945 */ /* 0x000fe20003800000 */
[----:B------:R-:W-:Y:S01]  /*29930*/  MOV R13, R2 ;  /* 0x00000002000d7202 */ /* 0x000fe20000000f00 */
[----:B------:R-:W-:Y:S02]  /*29940*/  IMAD.MOV.U32 R11, RZ, RZ, 0x1f ;  /* 0x0000001fff0b7424 */ /* 0x000fe400078e00ff */
[----:B------:R-:W-:-:S07]  /*29950*/  IMAD.MOV.U32 R15, RZ, RZ, -0x1 ;  /* 0xffffffffff0f7424 */ /* 0x000fce00078e00ff */
[----:B0123--:R-:W-:Y:S05]  /*29960*/  WARPSYNC.COLLECTIVE R15, `(.L_x_4692) ;  /* 0x000000000f087348 */ /* 0x00ffea0003c00000 */
[----:B------:R4:W0:Y:S02]  /*29970*/  SHFL.IDX P6, R14, R13, R12, R11 ;  /* 0x0000000c0d0e7389 */ /* 0x00082400000c000b */
[----:B01234-:R-:W-:Y:S01]  /*29980*/  ENDCOLLECTIVE ;  /* 0x000000000000791b */ /* 0x01ffe20003800000 */
.L_x_4692:
[----:B------:R-:W-:Y:S05]  /*29990*/  BSYNC B0 ;  /* 0x0000000000007941 */ /* 0x000fea0003800000 */
.L_x_4691:
[----:B------:R-:W-:Y:S01]  /*299a0*/  IMAD.MOV.U32 R9, RZ, RZ, R14 ;  /* 0x000000ffff097224 */ /* 0x000fe200078e000e */
[----:B------:R-:W-:Y:S06]  /*299b0*/  BRA `(.L_x_4573) ;  /* 0xffffffd400d07947 */ /* 0x000fec000383ffff */
.L_x_4578:
[----:B0-----:R0:W1:Y:S02]  /*299c0*/  SYNCS.PHASECHK.TRANS64.TRYWAIT P0, [R0+URZ+0x30820], R3 ;  /* 0x03082003000075a7 */ /* 0x001064000800017f */
[----:B-1----:R-:W-:Y:S05]  /*299d0*/  @!P0 NANOSLEEP.SYNCS 0x989680 ;  /* 0x009896800000895d */ /* 0x002fea0003900000 */
[----:B------:R-:W1:Y:S02]  /*299e0*/  @!P0 SYNCS.PHASECHK.TRANS64 P0, [R0+URZ+0x30820], R3 ;  /* 0x03082003000085a7 */ /* 0x000e64000800007f */
[----:B-1----:R-:W-:Y:S05]  /*299f0*/  @!P0 BRA `(.L_x_4578) ;  /* 0xfffffffc00f08947 */ /* 0x002fea000383ffff */
[----:B------:R-:W-:Y:S05]  /*29a00*/  BRA `(.L_x_4693) ;  /* 0xffffffdc00747947 */ /* 0x000fea000383ffff */
.L_x_4579:
        /* <DEDUP_REMOVED lines=11> */
.L_x_4695:
[----:B------:R-:W-:Y:S05]  /*29ac0*/  BSYNC B0 ;  /* 0x0000000000007941 */ /* 0x000fea0003800000 */
.L_x_4694:
[----:B------:R-:W-:Y:S05]  /*29ad0*/  BRA `(.L_x_4696) ;  /* 0xffffffdc005c7947 */ /* 0x000fea000383ffff */
.L_x_4580:
[----:B------:R-:W-:Y:S01]  /*29ae0*/  BSSY B0, `(.L_x_4697) ;  /* 0x0000006000007945 */ /* 0x000fe20003800000 */
[----:B------:R-:W-:-:S07]  /*29af0*/  IMAD.MOV.U32 R15, RZ, RZ, -0x1 ;  /* 0xffffffffff0f7424 */ /* 0x000fce00078e00ff */
[----:B01----:R-:W-:Y:S05]  /*29b00*/  WARPSYNC.COLLECTIVE R15, `(.L_x_4698) ;  /* 0x000000000f0c7348 */ /* 0x003fea0003c00000 */
[----:B------:R-:W-:Y:S02]  /*29b10*/  ELECT P6, UR62, PT ;  /* 0x00000000003e782f */ /* 0x000fe400038c0000 */
[----:B------:R-:W-:Y:S01]  /*29b20*/  MOV R14, UR62 ;  /* 0x0000003e000e7c02 */ /* 0x000fe20008000f00 */
[----:B01----:R-:W-:Y:S10]  /*29b30*/  ENDCOLLECTIVE ;  /* 0x000000000000791b */ /* 0x003ff40003800000 */
.L_x_4698:
[----:B------:R-:W-:Y:S05]  /*29b40*/  BSYNC B0 ;  /* 0x0000000000007941 */ /* 0x000fea0003800000 */
.L_x_4697:
[----:B------:R-:W-:Y:S05]  /*29b50*/  BRA `(.L_x_4699) ;  /* 0xffffffdc00507947 */ /* 0x000fea000383ffff */
.L_x_4582:
[----:B0-----:R0:W1:Y:S02]  /*29b60*/  SYNCS.PHASECHK.TRANS64.TRYWAIT P0, [R6+URZ], R5 ;  /* 0x00000005060075a7 */ /* 0x001064000800017f */
[----:B-1----:R-:W-:Y:S05]  /*29b70*/  @!P0 NANOSLEEP.SYNCS 0x989680 ;  /* 0x009896800000895d */ /* 0x002fea0003900000 */
[----:B------:R-:W1:Y:S02]  /*29b80*/  @!P0 SYNCS.PHASECHK.TRANS64 P0, [R6+URZ], R5 ;  /* 0x00000005060085a7 */ /* 0x000e64000800007f */
[----:B-1----:R-:W-:Y:S05]  /*29b90*/  @!P0 BRA `(.L_x_4582) ;  /* 0xfffffffc00f08947 */ /* 0x002fea000383ffff */
[----:B------:R-:W-:Y:S05]  /*29ba0*/  BRA `(.L_x_4700) ;  /* 0xffffffdc00847947 */ /* 0x000fea000383ffff */
.L_x_4583:
[----:B-1----:R1:W2:Y:S02]  /*29bb0*/  SYNCS.PHASECHK.TRANS64.TRYWAIT P0, [R7+URZ], R2 ;  /* 0x00000002070075a7 */ /* 0x0022a4000800017f */
[----:B--2---:R-:W-:Y:S05]  /*29bc0*/  @!P0 NANOSLEEP.SYNCS 0x989680 ;  /* 0x009896800000895d */ /* 0x004fea0003900000 */
[----:B------:R-:W2:Y:S02]  /*29bd0*/  @!P0 SYNCS.PHASECHK.TRANS64 P0, [R7+URZ], R2 ;  /* 0x00000002070085a7 */ /* 0x000ea4000800007f */
[----:B--2---:R-:W-:Y:S05]  /*29be0*/  @!P0 BRA `(.L_x_4583) ;  /* 0xfffffffc00f08947 */ /* 0x004fea000383ffff */
[----:B------:R-:W-:Y:S05]  /*29bf0*/  BRA `(.L_x_4701) ;  /* 0xffffffdc00787947 */ /* 0x000fea000383ffff */
.L_x_4585:
[----:B--2---:R2:W3:Y:S02]  /*29c00*/  SYNCS.PHASECHK.TRANS64.TRYWAIT P0, [R4+URZ], R5 ;  /* 0x00000005040075a7 */ /* 0x0044e4000800017f */
[----:B---3--:R-:W-:Y:S05]  /*29c10*/  @!P0 NANOSLEEP.SYNCS 0x989680 ;  /* 0x009896800000895d */ /* 0x008fea0003900000 */
[----:B------:R-:W3:Y:S02]  /*29c20*/  @!P0 SYNCS.PHASECHK.TRANS64 P0, [R4+URZ], R5 ;  /* 0x00000005040085a7 */ /* 0x000ee4000800007f */
[----:B---3--:R-:W-:Y:S05]  /*29c30*/  @!P0 BRA `(.L_x_4585) ;  /* 0xfffffffc00f08947 */ /* 0x008fea000383ffff */
[----:B------:R-:W-:Y:S05]  /*29c40*/  BRA `(.L_x_4702) ;  /* 0xffffffdc007c7947 */ /* 0x000fea000383ffff */
.L_x_4703:
        /* <DEDUP_REMOVED lines=11> */
.L_x_12765:


//--------------------- .text._ZN7cutlass13device_kernelIN5flash11enable_sm90INS1_16FlashAttnFwdSm90INS1_25CollectiveMainloopFwdSm90ILi2EN4cute5tupleIJNS5_1CILi1EEES8_S8_EEENS6_IJNS7_ILi128EEENS7_ILi112EEENS7_ILi192EEEEEELi192ENS_6half_tEfNS_4arch4Sm90ELb1ELb0ELb0ELb0ELb0ELb0ELb0ELb1ELb1ELb0ELb0ELb0EEENS1_21CollectiveEpilogueFwdINS6_IJSA_SC_SB_EEES9_SE_SG_Li256ELb0ELb0ELb0ELb0EEENS1_30DynamicPersistentTileSchedulerILi256ELi32ELb0ELb0ELb1EEEEEEEEEvNT_6ParamsE --------------------------
	.section	.text._ZN7cutlass13device_kernelIN5flash11enable_sm90INS1_16FlashAttnFwdSm90INS1_25CollectiveMainloopFwdSm90ILi2EN4cute5tupleIJNS5_1CILi1EEES8_S8_EEENS6_IJNS7_ILi128EEENS7_ILi112EEENS7_ILi192EEEEEELi192ENS_6half_tEfNS_4arch4Sm90ELb1ELb0ELb0ELb0ELb0ELb0ELb0ELb1ELb1ELb0ELb0ELb0EEENS1_21CollectiveEpilogueFwdINS6_IJSA_SC_SB_EEES9_SE_SG_Li256ELb0ELb0ELb0ELb0EEENS1_30DynamicPersistentTileSchedulerILi256ELi32ELb0ELb0ELb1EEEEEEEEEvNT_6ParamsE,"ax",@progbits
	.align	128
.text._ZN7cutlass13device_kernelIN5flash11enable_sm90INS1_16FlashAttnFwdSm90INS1_25CollectiveMainloopFwdSm90ILi2EN4cute5tupleIJNS5_1CILi1EEES8_S8_EEENS6_IJNS7_ILi128EEENS7_ILi112EEENS7_ILi192EEEEEELi192ENS_6half_tEfNS_4arch4Sm90ELb1ELb0ELb0ELb0ELb0ELb0ELb0ELb1ELb1ELb0ELb0ELb0EEENS1_21CollectiveEpilogueFwdINS6_IJSA_SC_SB_EEES9_SE_SG_Li256ELb0ELb0ELb0ELb0EEENS1_30DynamicPersistentTileSchedulerILi256ELi32ELb0ELb0ELb1EEEEEEEEEvNT_6ParamsE:
        .type           _ZN7cutlass13device_kernelIN5flash11enable_sm90INS1_16FlashAttnFwdSm90INS1_25CollectiveMainloopFwdSm90ILi2EN4cute5tupleIJNS5_1CILi1EEES8_S8_EEENS6_IJNS7_ILi128EEENS7_ILi112EEENS7_ILi192EEEEEELi192ENS_6half_tEfNS_4arch4Sm90ELb1ELb0ELb0ELb0ELb0ELb0ELb0ELb1ELb1ELb0ELb0ELb0EEENS1_21CollectiveEpilogueFwdINS6_IJSA_SC_SB_EEES9_SE_SG_Li256ELb0ELb0ELb0ELb0EEENS1_30DynamicPersistentTileSchedulerILi256ELi32ELb0ELb0ELb1EEEEEEEEEvNT_6ParamsE,@function
        .size           _ZN7cutlass13device_kernelIN5flash11enable_sm90INS1_16FlashAttnFwdSm90INS1_25CollectiveMainloopFwdSm90ILi2EN4cute5tupleIJNS5_1CILi1EEES8_S8_EEENS6_IJNS7_ILi128EEENS7_ILi112EEENS7_ILi192EEEEEELi192ENS_6half_tEfNS_4arch4Sm90ELb1ELb0ELb0ELb0ELb0ELb0ELb0ELb1ELb1ELb0ELb0ELb0EEENS1_21CollectiveEpilogueFwdINS6_IJSA_SC_SB_EEES9_SE_SG_Li256ELb0ELb0ELb0ELb0EEENS1_30DynamicPersistentTileSchedulerILi256ELi32ELb0ELb0ELb1EEEEEEEEEvNT_6ParamsE,(.L_x_12766 - _ZN7cutlass13device_kernelIN5flash11enable_sm90INS1_16FlashAttnFwdSm90INS1_25CollectiveMainloopFwdSm90ILi2EN4cute5tupleIJNS5_1CILi1EEES8_S8_EEENS6_IJNS7_ILi128EEENS7_ILi112EEENS7_ILi192EEEEEELi192ENS_6half_tEfNS_4arch4Sm90ELb1ELb0ELb0ELb0ELb0ELb0ELb0ELb1ELb1ELb0ELb0ELb0EEENS1_21CollectiveEpilogueFwdINS6_IJSA_SC_SB_EEES9_SE_SG_Li256ELb0ELb0ELb0ELb0EEENS1_30DynamicPersistentTileSchedulerILi256ELi32ELb0ELb0ELb1EEEEEEEEEvNT_6ParamsE)
        .other          _ZN7cutlass13device_kernelIN5flash11enable_sm90INS1_16FlashAttnFwdSm90INS1_25CollectiveMainloopFwdSm90ILi2EN4cute5tupleIJNS5_1CILi1EEES8_S8_EEENS6_IJNS7_ILi128EEENS7_ILi112EEENS7_ILi192EEEEEELi192ENS_6half_tEfNS_4arch4Sm90ELb1ELb0ELb0ELb0ELb0ELb0ELb0ELb1ELb1ELb0ELb0ELb0EEENS1_21CollectiveEpilogueFwdINS6_IJSA_SC_SB_EEES9_SE_SG_Li256ELb0ELb0ELb0ELb0EEENS1_30DynamicPersistentTileSchedulerILi256ELi32ELb0ELb0ELb1EEEEEEEEEvNT_6ParamsE,@"STO_CUDA_ENTRY STV_DEFAULT"
_ZN7cutlass13device_kernelIN5flash11enable_sm90INS1_16FlashAttnFwdSm90INS1_25CollectiveMainloopFwdSm90ILi2EN4cute5tupleIJNS5_1CILi1EEES8_S8_EEENS6_IJNS7_ILi128EEENS7_ILi112EEENS7_ILi192EEEEEELi192ENS_6half_tEfNS_4arch4Sm90ELb1ELb0ELb0ELb0ELb0ELb0ELb0ELb1ELb1ELb0ELb0ELb0EEENS1_21CollectiveEpilogueFwdINS6_IJSA_SC_SB_EEES9_SE_SG_Li256ELb0ELb0ELb0ELb0EEENS1_30DynamicPersistentTileSchedulerILi256ELi32ELb0ELb0ELb1EEEEEEEEEvNT_6ParamsE:
        /* <DEDUP_REMOVED lines=23> */
.L_x_4705:
[----:B------:R-:W-:Y:S05]  /*0170*/  BSYNC B0 ;  /* 0x0000000000007941 */ /* 0x000fea0003800000 */
.L_x_4704:
        /* <DEDUP_REMOVED lines=36> */
.L_x_4706:
        /* <DEDUP_REMOVED lines=22> */
.L_x_4707:
        /* <DEDUP_REMOVED lines=18> */
.L_x_4708:
        /* <DEDUP_REMOVED lines=22> */
.L_x_4709:
        /* <DEDUP_REMOVED lines=22> */
.L_x_4710:
[----:B-1----:R-:W-:Y:S01]  /*0900*/  ISETP.NE.AND P0, PT, R2, RZ, PT ;  /* 0x000000ff0200720c */ /* 0x002fe20003f05270 */
[----:B------:R-:W-:Y:S01]  /*0910*/  IMAD.MOV.U32 R2, RZ, RZ, 0x1 ;  /* 0x00000001ff027424 */ /* 0x000fe200078e00ff */
[----:B------:R-:W-:-:S04]  /*0920*/  NOP ;  /* 0x0000000000007918 */ /* 0x000fc80000000000 */
[----:B------:R-:W-:-:S05]  /*0930*/  SEL R2, R2, 0x2, !P0 ;  /* 0x0000000202027807 */ /* 0x000fca0004000000 */
[----:B------:R1:W-:Y:S01]  /*0940*/  STL [R1+0x8], R2 ;  /* 0x0000080201007387 */ /* 0x0003e20000100800 */
[----:B---34-:R-:W-:Y:S06]  /*0950*/  BAR.SYNC.DEFER_BLOCKING 0x0 ;  /* 0x0000000000007b1d */ /* 0x018fec0000010000 */
[----:B------:R-:W-:Y:S05]  /*0960*/  @!P0 BRA `(.L_x_4711) ;  /* 0x000000fc00a88947 */ /* 0x000fea0003800000 */
.L_x_4712:
[----:B------:R-:W-:-:S08]  /*0970*/  NOP ;  /* 0x0000000000007918 */ /* 0x000fd00000000000 */
[----:B------:R-:W3:Y:S02]  /*0980*/  USETMAXREG.TRY_ALLOC.CTAPOOL UP0, 0xf0 ;  /* 0x000000f0000079c8 */ /* 0x000ee40008000600 */
[----:B---3--:R-:W-:-:S13]  /*0990*/  PLOP3.LUT P0, PT, PT, PT, UP0, 0x80, 0x0 ;  /* 0x000000000000781c */ /* 0x008fda0003f0f008 */
[----:B------:R-:W-:Y:S05]  /*09a0*/  @!P0 BRA `(.L_x_4712) ;  /* 0xfffffffc00f08947 */ /* 0x000fea000383ffff */
[----:B--2---:R-:W2:Y:S08]  /*09b0*/  S2UR UR7, SR_CTAID.X ;  /* 0x00000000000779c3 */ /* 0x004eb00000002500 */
[----:B------:R-:W-:Y:S08]  /*09c0*/  BAR.ARV 0x4, 0x120 ;  /* 0x0104800000007b1d */ /* 0x000ff00000002000 */
[----:B------:R-:W2:Y:S08]  /*09d0*/  LDC R0, c[0x0][0xda8] ;  /* 0x00036a00ff007b82 */ /* 0x000eb00000000800 */
[----:B------:R-:W-:Y:S06]  /*09e0*/  BAR.ARV 0x8, 0x120 ;  /* 0x0204800000007b1d */ /* 0x000fec0000002000 */
        /* <DEDUP_REMOVED lines=8> */
[----:B------:R-:W-:-:S05]  /*0a70*/  LOP3.LUT R212, R2, 0xffffff80, RZ, 0xc0, !PT ;  /* 0xffffff8002d47812 */ /* 0x000fca00078ec0ff */
[----:B------:R-:W-:Y:S01]  /*0a80*/  IMAD.IADD R212, R215, 0x1, -R212 ;  /* 0x00000001d7d47824 */ /* 0x000fe200078e0ad4 */
[----:B------:R-:W1:Y:S01]  /*0a90*/  S2UR UR6, SR_SWINHI ;  /* 0x00000000000679c3 */ /* 0x000e620000002f00 */
[----:B------:R-:W-:-:S03]  /*0aa0*/  LEA.HI R3, R0, R215, RZ, 0x4 ;  /* 0x000000d700037211 */ /* 0x000fc600078f20ff */
[----:B------:R-:W-:Y:S02]  /*0ab0*/  SHF.R.S32.HI R7, RZ, 0x1f, R212 ;  /* 0x0000001fff077819 */ /* 0x000fe400000114d4 */
[----:B------:R-:W-:Y:S02]  /*0ac0*/  SHF.R.S32.HI R6, RZ, 0x4, R3 ;  /* 0x00000004ff067819 */ /* 0x000fe40000011403 */
[----:B------:R-:W-:Y:S02]  /*0ad0*/  LEA.HI R8, R7, R212, RZ, 0x2 ;  /* 0x000000d407087211 */ /* 0x000fe400078f10ff */
[----:B------:R-:W-:Y:S02]  /*0ae0*/  LOP3.LUT R4, R3, 0x3fffff0, RZ, 0xc0, !PT ;  /* 0x03fffff003047812 */ /* 0x000fe400078ec0ff */
[--C-:B------:R-:W-:Y:S02]  /*0af0*/  SHF.R.S32.HI R9, RZ, 0x2, R8.reuse ;  /* 0x00000002ff097819 */ /* 0x100fe40000011408 */
[----:B------:R-:W-:-:S02]  /*0b00*/  SHF.R.S32.HI R10, RZ, 0x1f, R8 ;  /* 0x0000001fff0a7819 */ /* 0x000fc40000011408 */
[----:B------:R-:W-:Y:S02]  /*0b10*/  SHF.R.S32.HI R213, RZ, 0x7, R2 ;  /* 0x00000007ffd57819 */ /* 0x000fe40000011402 */
[----:B------:R-:W-:Y:S02]  /*0b20*/  LEA.HI R5, R3, R6, RZ, 0x1 ;  /* 0x0000000603057211 */ /* 0x000fe400078f08ff */
[----:B------:R-:W-:Y:S01]  /*0b30*/  LEA.HI R214, R0, R215, RZ, 0x5 ;  /* 0x000000d700d67211 */ /* 0x000fe200078f28ff */
[----:B------:R-:W-:Y:S01]  /*0b40*/  IMAD.IADD R3, R215, 0x1, -R4 ;  /* 0x00000001d7037824 */ /* 0x000fe200078e0a04 */
[----:B------:R-:W-:Y:S02]  /*0b50*/  LEA.HI R10, R10, R9, RZ, 0x3 ;  /* 0x000000090a0a7211 */ /* 0x000fe400078f18ff */
[----:B------:R-:W-:Y:S02]  /*0b60*/  LEA.HI R2, R2, R213, RZ, 0x1 ;  /* 0x000000d502027211 */ /* 0x000fe400078f08ff */
[----:B------:R-:W-:-:S02]  /*0b70*/  LOP3.LUT R5, R5, 0x1ffffffe, RZ, 0xc0, !PT ;  /* 0x1ffffffe05057812 */ /* 0x000fc400078ec0ff */
[----:B------:R-:W-:Y:S01]  /*0b80*/  SHF.R.S32.HI R214, RZ, 0x5, R214 ;  /* 0x00000005ffd67819 */ /* 0x000fe200000114d6 */
[----:B------:R-:W-:Y:S01]  /*0b90*/  UMOV UR4, 0x400 ;  /* 0x0000040000047882 */ /* 0x000fe20000000000 */
[----:B------:R-:W-:Y:S02]  /*0ba0*/  LOP3.LUT R10, R10, 0xfffffff8, RZ, 0xc0, !PT ;  /* 0xfffffff80a0a7812 */ /* 0x000fe400078ec0ff */
[----:B------:R-:W-:Y:S01]  /*0bb0*/  LOP3.LUT R2, R2, 0x3fffffe, RZ, 0xc0, !PT ;  /* 0x03fffffe02027812 */ /* 0x000fe200078ec0ff */
[----:B---3--:R-:W-:Y:S01]  /*0bc0*/  ULEA UR8, UR5, UR4, 0x18 ;  /* 0x0000000405087291 */ /* 0x008fe2000f8ec03f */
[----:B------:R-:W-:Y:S01]  /*0bd0*/  LEA R4, R214, R3, 0x4 ;  /* 0x00000003d6047211 */ /* 0x000fe200078e20ff */
[----:B------:R-:W-:Y:S01]  /*0be0*/  IMAD.IADD R5, R6, 0x1, -R5 ;  /* 0x0000000106057824 */ /* 0x000fe200078e0a05 */
[----:B------:R-:W-:Y:S02]  /*0bf0*/  LEA.HI R7, R7, R212, RZ, 0x5 ;  /* 0x000000d407077211 */ /* 0x000fe400078f28ff */
[----:B------:R-:W-:Y:S01]  /*0c00*/  LEA.HI R0, R0, R215, RZ, 0x3 ;  /* 0x000000d700007211 */ /* 0x000fe200078f18ff */
[----:B------:R-:W-:Y:S01]  /*0c10*/  IMAD.IADD R10, R9, 0x1, -R10 ;  /* 0x00000001090a7824 */ /* 0x000fe200078e0a0a */
[----:B------:R-:W-:Y:S01]  /*0c20*/  SHF.R.S32.HI R7, RZ, 0x5, R7 ;  /* 0x00000005ff077819 */ /* 0x000fe20000011407 */
[----:B------:R-:W-:Y:S01]  /*0c30*/  IMAD.IADD R206, R213, 0x1, -R2 ;  /* 0x00000001d5ce7824 */ /* 0x000fe200078e0a02 */
[----:B------:R-:W-:Y:S01]  /*0c40*/  LOP3.LUT R2, R0, 0x1ffffff8, RZ, 0xc0, !PT ;  /* 0x1ffffff800027812 */ /* 0x000fe200078ec0ff */
[----:B------:R-:W-:Y:S01]  /*0c50*/  IMAD R3, R4, 0x8, R5 ;  /* 0x0000000804037824 */ /* 0x000fe200078e0205 */
[----:B------:R-:W-:Y:S01]  /*0c60*/  UMOV UR4, UR8 ;  /* 0x0000000800047c82 */ /* 0x000fe20008000000 */
[----:B-1----:R-:W-:Y:S01]  /*0c70*/  UMOV UR5, UR6 ;  /* 0x0000000600057c82 */ /* 0x002fe20008000000 */
[----:B------:R-:W-:Y:S01]  /*0c80*/  LEA R7, R7, R10, 0x4 ;  /* 0x0000000a07077211 */ /* 0x000fe200078e20ff */
[----:B------:R-:W-:Y:S01]  /*0c90*/  IMAD.U32 R18, RZ, RZ, UR4 ;  /* 0x00000004ff127e24 */ /* 0x000fe2000f8e00ff */
[----:B------:R-:W-:Y:S01]  /*0ca0*/  LOP3.LUT R205, R8, 0x7ffffffc, RZ, 0xc0, !PT ;  /* 0x7ffffffc08cd7812 */ /* 0x000fe200078ec0ff */
[----:B------:R-:W-:-:S02]  /*0cb0*/  IMAD.U32 R19, RZ, RZ, UR5 ;  /* 0x00000005ff137e24 */ /* 0x000fc4000f8e00ff */
[----:B------:R-:W-:Y:S02]  /*0cc0*/  IMAD.SHL.U32 R3, R3, 0x8, RZ ;  /* 0x0000000803037824 */ /* 0x000fe400078e00ff */
[----:B------:R-:W-:Y:S01]  /*0cd0*/  IMAD.IADD R2, R215, 0x1, -R2 ;  /* 0x00000001d7027824 */ /* 0x000fe200078e0a02 */
[----:B------:R-:W-:Y:S01]  /*0ce0*/  UMOV UR5, URZ ;  /* 0x0000003f00057c82 */ /* 0x000fe20008000000 */
[----:B------:R-:W-:Y:S01]  /*0cf0*/  IMAD.U32 R16, RZ, RZ, UR8 ;  /* 0x00000008ff107e24 */ /* 0x000fe2000f8e00ff */
[----:B------:R-:W-:Y:S01]  /*0d00*/  SHF.R.S32.HI R208, RZ, 0x3, R0 ;  /* 0x00000003ffd07819 */ /* 0x000fe20000011400 */
[----:B------:R-:W-:Y:S01]  /*0d10*/  IMAD.WIDE R18, R3, 0x2, R18 ;  /* 0x0000000203127825 */ /* 0x000fe200078e0212 */
[----:B------:R-:W-:-:S03]  /*0d20*/  MOV R17, UR5 ;  /* 0x0000000500117c02 */ /* 0x000fc60008000f00 */
[----:B------:R-:W-:Y:S02]  /*0d30*/  IMAD R206, R206, 0x40, R7 ;  /* 0x00000040cece7824 */ /* 0x000fe400078e0207 */
[----:B------:R-:W-:Y:S02]  /*0d40*/  IMAD.MOV.U32 R210, RZ, RZ, RZ ;  /* 0x000000ffffd27224 */ /* 0x000fe400078e00ff */
[----:B------:R-:W-:Y:S02]  /*0d50*/  IMAD.SHL.U32 R22, R2, 0x8, RZ ;  /* 0x0000000802167824 */ /* 0x000fe400078e00ff */
[----:B------:R-:W-:Y:S01]  /*0d60*/  IMAD.IADD R205, R212, 0x1, -R205 ;  /* 0x00000001d4cd7824 */ /* 0x000fe200078e0acd */
[----:B------:R-:W-:Y:S01]  /*0d70*/  UMOV UR4, UR7 ;  /* 0x0000000700047c82 */ /* 0x000fe20008000000 */
[----:B------:R-:W-:Y:S01]  /*0d80*/  UMOV UR46, URZ ;  /* 0x0000003f002e7c82 */ /* 0x000fe20008000000 */
[----:B--2---:R-:W-:-:S07]  /*0d90*/  LOP3.LUT R204, R11, 0x1, RZ, 0xfc, !PT ;  /* 0x000000010bcc7812 */ /* 0x004fce00078efcff */
.L_x_4759:
        /* <DEDUP_REMOVED lines=21> */
.L_x_4713:
        /* <DEDUP_REMOVED lines=8> */
.L_x_4714:
[----:B------:R-:W-:Y:S01]  /*0f70*/  R2UR UR5, R207 ;  /* 0x00000000cf0572ca */ /* 0x000fe200000e0000 */
[----:B------:R-:W1:Y:S01]  /*0f80*/  LDC R0, c[0x0][0x288] ;  /* 0x0000a200ff007b82 */ /* 0x000e620000000800 */
[----:B------:R-:W-:Y:S01]  /*0f90*/  ULDC UR6, c[0x0][0xdac] ;  /* 0x00036b0000067ab9 */ /* 0x000fe20000000800 */
[----:B------:R-:W-:Y:S01]  /*0fa0*/  ULDC.64 UR10, c[0x0][0x3f8] ;  /* 0x0000fe00000a7ab9 */ /* 0x000fe20000000a00 */
[----:B------:R-:W-:Y:S01]  /*0fb0*/  MOV R4, RZ ;  /* 0x000000ff00047202 */ /* 0x000fe20000000f00 */
[----:B------:R-:W-:Y:S01]  /*0fc0*/  UISETP.NE.U32.AND UP0, UPT, UR10, URZ, UPT ;  /* 0x0000003f0a00728c */ /* 0x000fe2000bf05070 */
[----:B------:R-:W-:Y:S01]  /*0fd0*/  IMAD.MOV.U32 R2, RZ, RZ, RZ ;  /* 0x000000ffff027224 */ /* 0x000fe200078e00ff */
[----:B------:R-:W-:Y:S01]  /*0fe0*/  ULDC UR43, c[0x0][0xdb8] ;  /* 0x00036e00002b7ab9 */ /* 0x000fe20000000800 */
[----:B------:R-:W-:Y:S01]  /*0ff0*/  UIADD3 UR4, UR7, -UR4, URZ ;  /* 0x8000000407047290 */ /* 0x000fe2000fffe03f */
[----:B------:R-:W2:Y:S01]  /*1000*/  LDC R82, c[0x0][0x2e0] ;  /* 0x0000b800ff527b82 */ /* 0x000ea20000000800 */
[----:B------:R-:W-:Y:S01]  /*1010*/  UISETP.NE.AND.EX UP0, UPT, UR11, URZ, UPT, UP0 ;  /* 0x0000003f0b00728c */ /* 0x000fe2000bf05300 */
[----:B------:R-:W-:-:S02]  /*1020*/  PLOP3.LUT P0, PT, PT, PT, PT, 0x80, 0x0 ;  /* 0x000000000000781c */ /* 0x000fc40003f0f070 */
[----:B------:R-:W-:Y:S01]  /*1030*/  CS2R R118, SRZ ;  /* 0x0000000000767805 */ /* 0x000fe2000001ff00 */
[----:B------:R-:W-:Y:S01]  /*1040*/  ULOP3.LUT UR5, URZ, UR5, URZ, 0x33, !UPT ;  /* 0x000000053f057292 */ /* 0x000fe2000f8e333f */
[----:B------:R-:W-:Y:S02]  /*1050*/  CS2R R116, SRZ ;  /* 0x0000000000747805 */ /* 0x000fe4000001ff00 */
[----:B------:R-:W-:Y:S02]  /*1060*/  CS2R R114, SRZ ;  /* 0x0000000000727805 */ /* 0x000fe4000001ff00 */
[----:B------:R-:W-:Y:S01]  /*1070*/  CS2R R112, SRZ ;  /* 0x0000000000707805 */ /* 0x000fe2000001ff00 */
[----:B------:R-:W-:Y:S01]  /*1080*/  UIADD3 UR5, UR5, UR6, URZ ;  /* 0x0000000605057290 */ /* 0x000fe2000fffe03f */
[----:B------:R-:W-:Y:S02]  /*1090*/  CS2R R110, SRZ ;  /* 0x00000000006e7805 */ /* 0x000fe4000001ff00 */
[----:B------:R-:W-:Y:S01]  /*10a0*/  CS2R R108, SRZ ;  /* 0x00000000006c7805 */ /* 0x000fe2000001ff00 */
[----:B------:R-:W-:Y:S01]  /*10b0*/  ULDC UR6, c[0x0][0x404] ;  /* 0x0001010000067ab9 */ /* 0x000fe20000000800 */
[----:B------:R-:W-:Y:S01]  /*10c0*/  USHF.L.U32 UR42, UR5, 0x7, URZ ;  /* 0x00000007052a7899 */ /* 0x000fe2000800063f */
[----:B------:R-:W-:Y:S01]  /*10d0*/  CS2R R106, SRZ ;  /* 0x00000000006a7805 */ /* 0x000fe2000001ff00 */
[----:B------:R-:W-:Y:S01]  /*10e0*/  USEL UR5, UR6, 0x1, UP0 ;  /* 0x0000000106057887 */ /* 0x000fe20008000000 */
[----:B------:R-:W-:Y:S01]  /*10f0*/  CS2R R104, SRZ ;  /* 0x0000000000687805 */ /* 0x000fe2000001ff00 */
[----:B------:R-:W-:Y:S01]  /*1100*/  UISETP.NE.AND UP0, UPT, UR43, 0x1, UPT ;  /* 0x000000012b00788c */ /* 0x000fe2000bf05270 */
[----:B------:R-:W-:Y:S01]  /*1110*/  CS2R R102, SRZ ;  /* 0x0000000000667805 */ /* 0x000fe2000001ff00 */
[----:B------:R-:W-:Y:S01]  /*1120*/  IMAD.U32 R211, RZ, RZ, UR42 ;  /* 0x0000002affd37e24 */ /* 0x000fe2000f8e00ff */
[----:B------:R-:W-:-:S02]  /*1130*/  CS2R R100, SRZ ;  /* 0x0000000000647805 */ /* 0x000fc4000001ff00 */
[----:B------:R-:W-:Y:S02]  /*1140*/  CS2R R98, SRZ ;  /* 0x0000000000627805 */ /* 0x000fe4000001ff00 */
[----:B------:R-:W-:Y:S02]  /*1150*/  CS2R R96, SRZ ;  /* 0x0000000000607805 */ /* 0x000fe4000001ff00 */
[----:B------:R-:W-:Y:S02]  /*1160*/  CS2R R94, SRZ ;  /* 0x00000000005e7805 */ /* 0x000fe4000001ff00 */
[----:B-1----:R-:W-:Y:S01]  /*1170*/  IADD3 R5, R211, 0xef, -R0 ;  /* 0x000000efd3057810 */ /* 0x002fe20007ffe800 */
[----:B--2---:R-:W-:Y:S01]  /*1180*/  IMAD R82, R82, UR5, RZ ;  /* 0x0000000552527c24 */ /* 0x004fe2000f8e02ff */
[----:B------:R-:W-:Y:S01]  /*1190*/  ULDC UR5, c[0x0][0xdc4] ;  /* 0x0003710000057ab9 */ /* 0x000fe20000000800 */
[----:B------:R-:W-:Y:S01]  /*11a0*/  CS2R R92, SRZ ;  /* 0x00000000005c7805 */ /* 0x000fe2000001ff00 */
[----:B------:R-:W-:Y:S01]  /*11b0*/  UIMAD UR8, UR8, UR5, UR4 ;  /* 0x00000005080872a4 */ /* 0x000fe2000f8e0204 */
[C---:B------:R-:W-:Y:S01]  /*11c0*/  VIADD R3, R82.reuse, 0x6f ;  /* 0x0000006f52037836 */ /* 0x040fe20000000000 */
[----:B------:R-:W-:Y:S01]  /*11d0*/  @UP0 ULDC UR6, c[0x0][0xdc0] ;  /* 0x0003700000060ab9 */ /* 0x000fe20000000800 */
[----:B------:R-:W-:Y:S01]  /*11e0*/  IMAD.IADD R5, R82, 0x1, R5 ;  /* 0x0000000152057824 */ /* 0x000fe200078e0205 */
[----:B------:R-:W-:Y:S01]  /*11f0*/  @UP0 ULDC UR4, c[0x0][0xdbc] ;  /* 0x00036f0000040ab9 */ /* 0x000fe20000000800 */
[----:B------:R-:W-:Y:S01]  /*1200*/  IMAD.HI R2, R3, -0x6db6db6d, R2 ;  /* 0x9249249303027827 */ /* 0x000fe200078e0202 */
[----:B------:R-:W-:Y:S01]  /*1210*/  UIMAD.WIDE.U32 UR4, UR8, UR4, URZ ;  /* 0x00000004080472a5 */ /* 0x000fe2000f8e003f */
[----:B------:R-:W-:Y:S01]  /*1220*/  CS2R R90, SRZ ;  /* 0x00000000005a7805 */ /* 0x000fe2000001ff00 */
[----:B------:R-:W-:Y:S01]  /*1230*/  UMOV UR44, UR8 ;  /* 0x00000008002c7c82 */ /* 0x000fe20008000000 */
[----:B------:R-:W-:Y:S01]  /*1240*/  IMAD.HI R4, R5, -0x6db6db6d, R4 ;  /* 0x9249249305047827 */ /* 0x000fe200078e0204 */
[----:B------:R-:W-:Y:S01]  /*1250*/  SHF.R.U32.HI R3, RZ, 0x1f, R2 ;  /* 0x0000001fff037819 */ /* 0x000fe20000011602 */
[----:B------:R-:W-:Y:S01]  /*1260*/  @UP0 USHF.R.U32.HI UR44, URZ, UR6, UR5 ;  /* 0x000000063f2c0299 */ /* 0x000fe20008011605 */
[----:B------:R-:W-:-:S02]  /*1270*/  CS2R R88, SRZ ;  /* 0x0000000000587805 */ /* 0x000fc4000001ff00 */
[----:B------:R-:W-:Y:S02]  /*1280*/  CS2R R86, SRZ ;  /* 0x0000000000567805 */ /* 0x000fe4000001ff00 */
[----:B------:R-:W-:Y:S01]  /*1290*/  SHF.R.U32.HI R5, RZ, 0x1f, R4 ;  /* 0x0000001fff057819 */ /* 0x000fe20000011604 */
[----:B------:R-:W-:Y:S01]  /*12a0*/  UIADD3 UR4, -UR44, URZ, URZ ;  /* 0x0000003f2c047290 */ /* 0x000fe2000fffe13f */
[----:B------:R-:W-:Y:S01]  /*12b0*/  LEA.HI.SX32 R3, R2, R3, 0x1a ;  /* 0x0000000302037211 */ /* 0x000fe200078fd2ff */
[----:B------:R-:W-:Y:S01]  /*12c0*/  IMAD.MOV.U32 R2, RZ, RZ, RZ ;  /* 0x000000ffff027224 */ /* 0x000fe200078e00ff */
[----:B------:R-:W-:Y:S01]  /*12d0*/  LEA.HI.SX32 R4, R4, R5, 0x1a ;  /* 0x0000000504047211 */ /* 0x000fe200078fd2ff */
[----:B------:R-:W-:Y:S01]  /*12e0*/  UIMAD UR43, UR43, UR4, UR8 ;  /* 0x000000042b2b72a4 */ /* 0x000fe2000f8e0208 */
[----:B------:R-:W-:Y:S02]  /*12f0*/  CS2R R84, SRZ ;  /* 0x0000000000547805 */ /* 0x000fe4000001ff00 */
[----:B------:R-:W-:-:S02]  /*1300*/  CS2R R38, SRZ ;  /* 0x0000000000267805 */ /* 0x000fc4000001ff00 */
[----:B------:R-:W-:Y:S01]  /*1310*/  VIMNMX R83, R3, R4, PT ;  /* 0x0000000403537248 */ /* 0x000fe20003fe0100 */
[----:B------:R-:W-:Y:S01]  /*1320*/  IMAD.MOV.U32 R3, RZ, RZ, RZ ;  /* 0x000000ffff037224 */ /* 0x000fe200078e00ff */
[----:B------:R-:W-:Y:S02]  /*1330*/  CS2R R80, SRZ ;  /* 0x0000000000507805 */ /* 0x000fe4000001ff00 */
[----:B------:R-:W-:Y:S02]  /*1340*/  CS2R R78, SRZ ;  /* 0x00000000004e7805 */ /* 0x000fe4000001ff00 */
[----:B------:R-:W-:Y:S02]  /*1350*/  ISETP.GE.AND P1, PT, R83, 0x1, PT ;  /* 0x000000015300780c */ /* 0x000fe40003f26270 */
        /* <DEDUP_REMOVED lines=21> */
[----:B------:R-:W-:Y:S01]  /*14b0*/  CS2R R36, SRZ ;  /* 0x0000000000247805 */ /* 0x000fe2000001ff00 */
[----:B------:R-:W-:Y:S01]  /*14c0*/  IMAD.MOV.U32 R124, RZ, RZ, RZ ;  /* 0x000000ffff7c7224 */ /* 0x000fe200078e00ff */
[----:B------:R-:W-:Y:S02]  /*14d0*/  CS2R R30, SRZ ;  /* 0x00000000001e7805 */ /* 0x000fe4000001ff00 */
[----:B------:R-:W-:Y:S01]  /*14e0*/  CS2R R32, SRZ ;  /* 0x0000000000207805 */ /* 0x000fe2000001ff00 */
[----:B------:R-:W-:Y:S01]  /*14f0*/  IMAD.MOV.U32 R0, RZ, RZ, RZ ;  /* 0x000000ffff007224 */ /* 0x000fe200078e00ff */
[----:B------:R-:W-:Y:S01]  /*1500*/  CS2R R6, SRZ ;  /* 0x0000000000067805 */ /* 0x000fe2000001ff00 */
[----:B------:R-:W-:Y:S01]  /*1510*/  IMAD.MOV.U32 R27, RZ, RZ, RZ ;  /* 0x000000ffff1b7224 */ /* 0x000fe200078e00ff */
[----:B------:R-:W-:Y:S01]  /*1520*/  MOV R29, RZ ;  /* 0x000000ff001d7202 */ /* 0x000fe20000000f00 */
[----:B------:R-:W-:Y:S01]  /*1530*/  IMAD.MOV.U32 R25, RZ, RZ, RZ ;  /* 0x000000ffff197224 */ /* 0x000fe200078e00ff */
[----:B------:R-:W-:Y:S06]  /*1540*/  @!P1 BRA `(.L_x_4715) ;  /* 0x000000d800fc9947 */ /* 0x000fec0003800000 */
[----:B------:R-:W1:Y:S01]  /*1550*/  SHFL.IDX PT, R0, R213, RZ, 0x1f ;  /* 0x00001fffd5007589 */ /* 0x000e6200000e0000 */
[----:B------:R-:W-:-:S13]  /*1560*/  R2UR UR6, R16 ;  /* 0x00000000100672ca */ /* 0x000fda00000e0000 */
[----:B------:R-:W-:-:S04]  /*1570*/  UIADD3 UR6, UR6, 0x15400, URZ ;  /* 0x0001540006067890 */ /* 0x000fc8000fffe03f */
[----:B------:R-:W-:Y:S01]  /*1580*/  ULOP3.LUT UP0, URZ, UR6, 0x9f, URZ, 0xc0, !UPT ;  /* 0x0000009f063f7892 */ /* 0x000fe2000f80c03f */
[----:B-1----:R-:W-:-:S05]  /*1590*/  R2UR UR4, R0 ;  /* 0x00000000000472ca */ /* 0x002fca00000e0000 */
[----:B------:R-:W-:-:S08]  /*15a0*/  PLOP3.LUT P0, PT, PT, PT, UP0, 0x80, 0x0 ;  /* 0x000000000000781c */ /* 0x000fd00003f0f008 */
        /* <DEDUP_REMOVED lines=23> */
.L_x_4716:
[----:B------:R-:W-:Y:S02]  /*1720*/  LEA.HI R0, R210, R210, RZ, 0x1 ;  /* 0x000000d2d2007211 */ /* 0x000fe400078f08ff */
[----:B------:R-:W-:Y:S02]  /*1730*/  R2UR UR4, R16 ;  /* 0x00000000100472ca */ /* 0x000fe400000e0000 */
[----:B------:R-:W-:Y:S02]  /*1740*/  LOP3.LUT R3, R0, 0xfffffffe, RZ, 0xc0, !PT ;  /* 0xfffffffe00037812 */ /* 0x000fe400078ec0ff */
[----:B------:R-:W-:-:S03]  /*1750*/  ISETP.NE.AND P0, PT, R204, 0x3, PT ;  /* 0x00000003cc00780c */ /* 0x000fc60003f05270 */
[----:B------:R-:W-:-:S05]  /*1760*/  IMAD.IADD R0, R210, 0x1, -R3 ;  /* 0x00000001d2007824 */ /* 0x000fca00078e0a03 */
[----:B------:R-:W-:-:S04]  /*1770*/  SHF.L.U32 R0, R0, 0x1f, RZ ;  /* 0x0000001f00007819 */ /* 0x000fc800000006ff */
[----:B------:R-:W1:Y:S02]  /*1780*/  SYNCS.PHASECHK.TRANS64.TRYWAIT P1, [UR4+0x36800], R0 ;  /* 0x03680000ff0075a7 */ /* 0x000e640008020144 */
[----:B-1----:R-:W-:Y:S05]  /*1790*/  @!P1 BRA `(.L_x_4717) ;  /* 0x0000012000b89947 */ /* 0x002fea0003800000 */
.L_x_4818:
[----:B------:R-:W-:Y:S05]  /*17a0*/  @!P0 BRA `(.L_x_4718) ;  /* 0x0000000000048947 */ /* 0x000fea0003800000 */
[----:B------:R-:W-:Y:S01]  /*17b0*/  BPT.TRAP 0x1 ;  /* 0x000000040000795c */ /* 0x000fe20000300000 */
.L_x_4718:
[----:B------:R-:W-:Y:S01]  /*17c0*/  R2UR UR5, R17 ;  /* 0x00000000110572ca */ /* 0x000fe200000e0000 */
[----:B------:R-:W-:Y:S01]  /*17d0*/  IMAD.U32 R2, RZ, RZ, UR46 ;  /* 0x0000002eff027e24 */ /* 0x000fe2000f8e00ff */
[----:B------:R-:W-:-:S11]  /*17e0*/  R2UR UR4, R16 ;  /* 0x00000000100472ca */ /* 0x000fd600000e0000 */
[----:B-1----:R-:W-:Y:S02]  /*17f0*/  IMAD.U32 R3, RZ, RZ, UR5 ;  /* 0x00000005ff037e24 */ /* 0x002fe4000f8e00ff */
[----:B------:R-:W-:-:S03]  /*1800*/  LEA R2, R2, UR4, 0x3 ;  /* 0x0000000402027c11 */ /* 0x000fc6000f8e18ff */
[----:B------:R-:W-:-:S04]  /*1810*/  SHF.L.U32 R3, R3, 0x1f, RZ ;  /* 0x0000001f03037819 */ /* 0x000fc800000006ff */
[----:B------:R1:W2:Y:S01]  /*1820*/  SYNCS.PHASECHK.TRANS64.TRYWAIT P2, [R2+URZ+0x36830], R3 ;  /* 0x03683003020075a7 */ /* 0x0002a2000804017f */
[----:B------:R-:W-:Y:S05]  /*1830*/  @!P0 BRA `(.L_x_4719) ;  /* 0x0000000000048947 */ /* 0x000fea0003800000 */
[----:B------:R-:W-:Y:S01]  /*1840*/  BPT.TRAP 0x1 ;  /* 0x000000040000795c */ /* 0x000fe20000300000 */
.L_x_4719:
[----:B------:R-:W3:Y:S01]  /*1850*/  S2R R0, SR_TID.X ;  /* 0x0000000000007919 */ /* 0x000ee20000002100 */
[----:B------:R-:W-:Y:S02]  /*1860*/  MOV R119, RZ ;  /* 0x000000ff00777202 */ /* 0x000fe40000000f00 */
[----:B---3--:R-:W-:Y:S01]  /*1870*/  LOP3.LUT P1, RZ, R0, 0x7f, RZ, 0xc0, !PT ;  /* 0x0000007f00ff7812 */ /* 0x008fe2000782c0ff */
[----:B--2---:R-:W-:-:S12]  /*1880*/  @P2 BRA `(.L_x_4720) ;  /* 0x0000000000082947 */ /* 0x004fd80003800000 */
[----:B------:R-:W2:Y:S02]  /*1890*/  SYNCS.PHASECHK.TRANS64.TRYWAIT P2, [R2+URZ+0x36830], R3 ;  /* 0x03683003020075a7 */ /* 0x000ea4000804017f */
[----:B--2---:R-:W-:Y:S05]  /*18a0*/  @!P2 BRA `(.L_x_4721) ;  /* 0x000001200090a947 */ /* 0x004fea0003800000 */
.L_x_4720:
        /* <DEDUP_REMOVED lines=12> */
[----:B------:R-:W-:Y:S01]  /*1970*/  UMOV UR27, 0x40000040 ;  /* 0x40000040001b7882 */ /* 0x000fe20000000000 */
[----:B------:R-:W-:Y:S01]  /*1980*/  UMOV UR31, 0x40000040 ;  /* 0x40000040001f7882 */ /* 0x000fe20000000000 */
[----:B------:R-:W-:Y:S01]  /*1990*/  UIADD3 UR4, UR4, 0x21400, URZ ;  /* 0x0002140004047890 */ /* 0x000fe2000fffe03f */
[----:B------:R-:W-:Y:S01]  /*19a0*/  MOV R0, UR43 ;  /* 0x0000002b00007c02 */ /* 0x000fe20008000f00 */
[----:B------:R-:W-:Y:S01]  /*19b0*/  UMOV UR35, 0x40000040 ;  /* 0x4000004000237882 */ /* 0x000fe20000000000 */
[----:B------:R-:W-:Y:S01]  /*19c0*/  UMOV UR39, 0x40000040 ;  /* 0x4000004000277882 */ /* 0x000fe20000000000 */
[----:B------:R-:W-:Y:S01]  /*19d0*/  USHF.R.U32.HI UR4, URZ, 0x4, UR4 ;  /* 0x000000043f047899 */ /* 0x000fe20008011604 */
[----:B-12---:R-:W-:Y:S01]  /*19e0*/  MOV R3, UR42 ;  /* 0x0000002a00037c02 */ /* 0x006fe20008000f00 */
[----:B------:R-:W-:Y:S01]  /*19f0*/  UMOV UR51, 0x40000040 ;  /* 0x4000004000337882 */ /* 0x000fe20000000000 */
[----:B------:R-:W-:Y:S01]  /*1a00*/  UMOV UR55, 0x40000040 ;  /* 0x4000004000377882 */ /* 0x000fe20000000000 */
[----:B------:R-:W-:Y:S01]  /*1a10*/  ULOP3.LUT UR4, UR4, 0x3fff, URZ, 0xc0, !UPT ;  /* 0x00003fff04047892 */ /* 0x000fe2000f8ec03f */
[----:B------:R-:W-:Y:S01]  /*1a20*/  @!P1 IADD3 R2, R2, 0x36840, RZ ;  /* 0x0003684002029810 */ /* 0x000fe20007ffe0ff */
[----:B------:R-:W-:Y:S01]  /*1a30*/  UMOV UR59, 0x40000040 ;  /* 0x40000040003b7882 */ /* 0x000fe20000000000 */
[----:B------:R-:W-:Y:S01]  /*1a40*/  UMOV UR43, 0x40000040 ;  /* 0x40000040002b7882 */ /* 0x000fe20000000000 */
[----:B------:R-:W-:Y:S01]  /*1a50*/  ULOP3.LUT UR40, UR4, 0x10000, URZ, 0xfc, !UPT ;  /* 0x0001000004287892 */ /* 0x000fe2000f8efc3f */
[----:B------:R-:W-:Y:S01]  /*1a60*/  @!P1 PRMT R2, RZ, 0x654, R2 ;  /* 0x00000654ff029816 */ /* 0x000fe20000000002 */
[----:B------:R-:W-:Y:S01]  /*1a70*/  ULOP3.LUT UR4, UR36, 0x10000, URZ, 0xfc, !UPT ;  /* 0x0001000024047892 */ /* 0x000fe2000f8efc3f */
[--C-:B------:R-:W-:Y:S01]  /*1a80*/  IMAD.MOV.U32 R118, RZ, RZ, R119.reuse ;  /* 0x000000ffff767224 */ /* 0x100fe200078e0077 */
[----:B------:R-:W-:Y:S01]  /*1a90*/  UIMAD UR6, UR46, 0xa80, UR40 ;  /* 0x00000a802e0678a4 */ /* 0x000fe2000f8e0228 */
[--C-:B------:R-:W-:Y:S01]  /*1aa0*/  IMAD.MOV.U32 R116, RZ, RZ, R119.reuse ;  /* 0x000000ffff747224 */ /* 0x100fe200078e0077 */
[----:B------:R-:W-:Y:S01]  /*1ab0*/  MOV R4, UR40 ;  /* 0x0000002800047c02 */ /* 0x000fe20008000f00 */
[--C-:B------:R-:W-:Y:S01]  /*1ac0*/  IMAD.MOV.U32 R114, RZ, RZ, R119.reuse ;  /* 0x000000ffff727224 */ /* 0x100fe200078e0077 */
[----:B------:R-:W-:Y:S01]  /*1ad0*/  UIADD3 UR10, UR6, 0x80, URZ ;  /* 0x00000080060a7890 */ /* 0x000fe2000fffe03f */
[--C-:B------:R-:W-:Y:S01]  /*1ae0*/  IMAD.MOV.U32 R112, RZ, RZ, R119.reuse ;  /* 0x000000ffff707224 */ /* 0x100fe200078e0077 */
[----:B------:R-:W-:Y:S01]  /*1af0*/  UMOV UR8, UR4 ;  /* 0x0000000400087c82 */ /* 0x000fe20008000000 */
[----:B------:R-:W-:Y:S01]  /*1b00*/  UIADD3 UR14, UR6, 0x200, URZ ;  /* 0x00000200060e7890 */ /* 0x000fe2000fffe03f */
[--C-:B------:R-:W-:Y:S01]  /*1b10*/  IMAD.MOV.U32 R110, RZ, RZ, R119.reuse ;  /* 0x000000ffff6e7224 */ /* 0x100fe200078e0077 */
[----:B------:R-:W-:Y:S01]  /*1b20*/  HGMMA.64x16x16.F32 R72, gdesc[UR4], RZ, !UPT, gsb0 ;  /* 0x00200000044879f0 */ /* 0x000fe2000c0008ff */
[----:B------:R-:W-:Y:S01]  /*1b30*/  UMOV UR12, UR4 ;  /* 0x00000004000c7c82 */ /* 0x000fe20008000000 */
[----:B------:R-:W-:Y:S01]  /*1b40*/  UIADD3 UR18, UR6, 0x280, URZ ;  /* 0x0000028006127890 */ /* 0x000fe2000fffe03f */
[-C--:B------:R-:W-:Y:S01]  /*1b50*/  MOV R108, R119.reuse ;  /* 0x00000077006c7202 */ /* 0x080fe20000000f00 */
[----:B------:R-:W-:Y:S01]  /*1b60*/  UMOV UR16, UR4 ;  /* 0x0000000400107c82 */ /* 0x000fe20008000000 */
        /* <DEDUP_REMOVED lines=46> */
[----:B------:R-:W-:Y:S02]  /*1e50*/  UIADD3 UR12, UR6, 0x2, URZ ;  /* 0x00000002060c7890 */ /* 0x000fe4000fffe03f */
[----:B------:R-:W-:Y:S01]  /*1e60*/  UIADD3 UR14, UR6, 0x202, URZ ;  /* 0x00000202060e7890 */ /* 0x000fe2000fffe03f */
        /* <DEDUP_REMOVED lines=405> */
[----:B------:R-:W1:Y:S01]  /*37c0*/  LDC R3, c[0x0][0x288] ;  /* 0x0000a200ff037b82 */ /* 0x000e620000000800 */
[----:B------:R-:W-:Y:S01]  /*37d0*/  R2UR UR43, R0 ;  /* 0x00000000002b72ca */ /* 0x000fe200000e0000 */
[C---:B------:R-:W-:Y:S01]  /*37e0*/  IMAD R0, R83.reuse, -0x70, R82 ;  /* 0xffffff9053007824 */ /* 0x040fe200078e0252 */
[----:B------:R-:W-:Y:S01]  /*37f0*/  R2UR UR40, R4 ;  /* 0x00000000042872ca */ /* 0x000fe200000e0000 */
[----:B------:R-:W-:-:S05]  /*3800*/  VIADD R83, R83, 0xfffffffe ;  /* 0xfffffffe53537836 */ /* 0x000fca0000000000 */
[----:B------:R-:W-:Y:S02]  /*3810*/  R2UR UR45, R83 ;  /* 0x00000000532d72ca */ /* 0x000fe400000e0000 */
[----:B------:R-:W-:Y:S01]  /*3820*/  VIADD R9, R206, UR42 ;  /* 0x0000002ace097c36 */ /* 0x000fe20008000000 */
[----:B-1----:R-:W-:Y:S01]  /*3830*/  IADD3 R4, -R3, 0x71, R0 ;  /* 0x0000007103047810 */ /* 0x002fe20007ffe100 */
[----:B------:R-:W-:-:S04]  /*3840*/  VIADD R0, R0, 0x70 ;  /* 0x0000007000007836 */ /* 0x000fc80000000000 */
        /* <DEDUP_REMOVED lines=17> */
[----:B------:R-:W-:Y:S02]  /*3960*/  IMAD.U32 R6, RZ, RZ, UR56 ;  /* 0x00000038ff067e24 */ /* 0x000fe4000f8e00ff */
[----:B------:R-:W-:Y:S01]  /*3970*/  IMAD.U32 R7, RZ, RZ, UR57 ;  /* 0x00000039ff077e24 */ /* 0x000fe2000f8e00ff */
[----:B------:R-:W-:-:S02]  /*3980*/  WARPGROUP.DEPBAR.LE gsb0, 0x0 ;  /* 0x00008000000079c5 */ /* 0x000fc40000010000 */
        /* <DEDUP_REMOVED lines=16> */
[----:B------:R-:W-:Y:S01]  /*3a90*/  FSEL R11, R74, -INF , P2 ;  /* 0xff8000004a0b7808 */ /* 0x000fe20001000000 */
[----:B------:R-:W-:Y:S01]  /*3aa0*/  IMAD.MOV.U32 R74, RZ, RZ, R119 ;  /* 0x000000ffff4a7224 */ /* 0x000fe200078e0077 */
[----:B------:R-:W-:-:S02]  /*3ab0*/  FSEL R75, R75, -INF , P3 ;  /* 0xff8000004b4b7808 */ /* 0x000fc40001800000 */
[----:B------:R-:W-:Y:S01]  /*3ac0*/  ISETP.GT.AND P2, PT, R0, 0x9, PT ;  /* 0x000000090000780c */ /* 0x000fe20003f44270 */
        /* <DEDUP_REMOVED lines=8> */
[----:B------:R-:W-:Y:S02]  /*3b50*/  ISETP.GT.AND P3, PT, R0, 0x10, PT ;  /* 0x000000100000780c */ /* 0x000fe40003f64270 */
[----:B------:R-:W-:-:S02]  /*3b60*/  FSEL R79, R79, -INF , P2 ;  /* 0xff8000004f4f7808 */ /* 0x000fc40001000000 */
[----:B------:R-:W-:Y:S02]  /*3b70*/  FMNMX.FTZ R4, R15, R4, !PT ;  /* 0x000000040f047209 */ /* 0x000fe40007810000 */
[C---:B------:R-:W-:Y:S02]  /*3b80*/  ISETP.GT.AND P2, PT, R0.reuse, 0x11, PT ;  /* 0x000000110000780c */ /* 0x040fe40003f44270 */
[----:B------:R-:W-:Y:S02]  /*3b90*/  FMNMX.FTZ R4, R79, R4, !PT ;  /* 0x000000044f047209 */ /* 0x000fe40007810000 */
[----:B------:R-:W-:Y:S01]  /*3ba0*/  ISETP.GT.AND P4, PT, R0, 0x20, PT ;  /* 0x000000200000780c */ /* 0x000fe20003f84270 */
[----:B------:R-:W-:Y:S02]  /*3bb0*/  WARPGROUP.DEPBAR.LE gsb0, 0x0 ;  /* 0x00008000000079c5 */ /* 0x000fe40000010000 */
[----:B------:R-:W-:Y:S01]  /*3bc0*/  WARPGROUP.ARRIVE ;  /* 0x00000000000079c5 */ /* 0x000fe20000000000 */
[----:B------:R-:W-:Y:S01]  /*3bd0*/  FSEL R81, R66, -INF , P3 ;  /* 0xff80000042517808 */ /* 0x000fe20001800000 */
[----:B------:R-:W-:Y:S01]  /*3be0*/  IMAD.MOV.U32 R66, RZ, RZ, R119 ;  /* 0x000000ffff427224 */ /* 0x000fe200078e0077 */
[----:B------:R-:W-:-:S02]  /*3bf0*/  ISETP.GT.AND P3, PT, R0, 0x18, PT ;  /* 0x000000180000780c */ /* 0x000fc40003f64270 */
[----:B------:R-:W-:Y:S01]  /*3c00*/  FSEL R67, R67, -INF , P2 ;  /* 0xff80000043437808 */ /* 0x000fe20001000000 */
[----:B------:R-:W-:Y:S01]  /*3c10*/  HGMMA.64x16x16.F32 R56, gdesc[UR56], R56, gsb0 ;  /* 0x00200000383879f0 */ /* 0x000fe20008000838 */
[----:B------:R-:W-:Y:S01]  /*3c20*/  UIADD3 UR58, UR6, 0x886, URZ ;  /* 0x00000886063a7890 */ /* 0x000fe2000fffe03f */
[----:B------:R-:W-:Y:S01]  /*3c30*/  FMNMX.FTZ R4, R81, R4, !PT ;  /* 0x0000000451047209 */ /* 0x000fe20007810000 */
[----:B------:R-:W-:Y:S01]  /*3c40*/  UMOV UR56, UR10 ;  /* 0x0000000a00387c82 */ /* 0x000fe20008000000 */
[----:B------:R-:W-:Y:S01]  /*3c50*/  UMOV UR57, UR11 ;  /* 0x0000000b00397c82 */ /* 0x000fe20008000000 */
[----:B------:R-:W-:Y:S01]  /*3c60*/  UMOV UR59, 0x40000040 ;  /* 0x40000040003b7882 */ /* 0x000fe20000000000 */
[----:B------:R-:W-:Y:S02]  /*3c70*/  ISETP.GT.AND P2, PT, R0, 0x19, PT ;  /* 0x000000190000780c */ /* 0x000fe40003f44270 */
[----:B------:R-:W-:Y:S01]  /*3c80*/  FSEL R85, R70, -INF , P3 ;  /* 0xff80000046557808 */ /* 0x000fe20001800000 */
[----:B------:R-:W-:Y:S01]  /*3c90*/  IMAD.MOV.U32 R70, RZ, RZ, R119 ;  /* 0x000000ffff467224 */ /* 0x000fe200078e0077 */
[----:B------:R-:W-:-:S02]  /*3ca0*/  FMNMX.FTZ R4, R67, R4, !PT ;  /* 0x0000000443047209 */ /* 0x000fc40007810000 */
[----:B------:R-:W-:Y:S02]  /*3cb0*/  FSEL R71, R71, -INF , P2 ;  /* 0xff80000047477808 */ /* 0x000fe40001000000 */
        /* <DEDUP_REMOVED lines=12> */
[----:B------:R-:W-:Y:S01]  /*3d80*/  ISETP.GT.AND P2, PT, R0, 0x29, PT ;  /* 0x000000290000780c */ /* 0x000fe20003f44270 */
[----:B------:R-:W-:Y:S01]  /*3d90*/  UMOV UR56, UR10 ;  /* 0x0000000a00387c82 */ /* 0x000fe20008000000 */
[----:B------:R-:W-:Y:S01]  /*3da0*/  UMOV UR57, UR11 ;  /* 0x0000000b00397c82 */ /* 0x000fe20008000000 */
[----:B------:R-:W-:Y:S01]  /*3db0*/  UMOV UR59, 0x40000040 ;  /* 0x40000040003b7882 */ /* 0x000fe20000000000 */
[----:B------:R-:W-:Y:S01]  /*3dc0*/  FSEL R89, R62, -INF , P3 ;  /* 0xff8000003e597808 */ /* 0x000fe20001800000 */
[----:B------:R-:W-:Y:S01]  /*3dd0*/  IMAD.MOV.U32 R62, RZ, RZ, R119 ;  /* 0x000000ffff3e7224 */ /* 0x000fe200078e0077 */
[----:B------:R-:W-:Y:S02]  /*3de0*/  FMNMX.FTZ R4, R59, R4, !PT ;  /* 0x000000043b047209 */ /* 0x000fe40007810000 */
[----:B------:R-:W-:-:S02]  /*3df0*/  ISETP.GT.AND P4, PT, R0, 0x30, PT ;  /* 0x000000300000780c */ /* 0x000fc40003f84270 */
        /* <DEDUP_REMOVED lines=23> */
[----:B------:R-:W-:Y:S02]  /*3f70*/  ISETP.GT.AND P2, PT, R0, 0x41, PT ;  /* 0x000000410000780c */ /* 0x000fe40003f44270 */
[----:B------:R-:W-:Y:S02]  /*3f80*/  FMNMX.FTZ R4, R97, R4, !PT ;  /* 0x0000000461047209 */ /* 0x000fe40007810000 */
[----:B------:R-:W-:Y:S01]  /*3f90*/  ISETP.GT.AND P4, PT, R5, 0x8, PT ;  /* 0x000000080500780c */ /* 0x000fe20003f84270 */
[----:B------:R-:W-:Y:S02]  /*3fa0*/  WARPGROUP.DEPBAR.LE gsb0, 0x0 ;  /* 0x00008000000079c5 */ /* 0x000fe40000010000 */
[----:B------:R-:W-:Y:S01]  /*3fb0*/  WARPGROUP.ARRIVE ;  /* 0x00000000000079c5 */ /* 0x000fe20000000000 */
[----:B------:R-:W-:-:S02]  /*3fc0*/  FSEL R99, R42, -INF , P3 ;  /* 0xff8000002a637808 */ /* 0x000fc40001800000 */
[C---:B------:R-:W-:Y:S02]  /*3fd0*/  ISETP.GT.AND P3, PT, R0.reuse, 0x48, PT ;  /* 0x000000480000780c */ /* 0x040fe40003f64270 */
        /* <DEDUP_REMOVED lines=9> */
[----:B------:R-:W-:-:S02]  /*4070*/  FSEL R103, R46, -INF , P3 ;  /* 0xff8000002e677808 */ /* 0x000fc40001800000 */
[----:B------:R-:W-:Y:S02]  /*4080*/  FMNMX.FTZ R4, R101, R4, !PT ;  /* 0x0000000465047209 */ /* 0x000fe40007810000 */
[C---:B------:R-:W-:Y:S02]  /*4090*/  ISETP.GT.AND P3, PT, R0.reuse, 0x50, PT ;  /* 0x000000500000780c */ /* 0x040fe40003f64270 */
[----:B------:R-:W-:Y:S02]  /*40a0*/  FSEL R105, R47, -INF , P2 ;  /* 0xff8000002f697808 */ /* 0x000fe40001000000 */
[----:B------:R-:W-:Y:S02]  /*40b0*/  FMNMX.FTZ R4, R103, R4, !PT ;  /* 0x0000000467047209 */ /* 0x000fe40007810000 */
[----:B------:R-:W-:Y:S02]  /*40c0*/  ISETP.GT.AND P2, PT, R0, 0x51, PT ;  /* 0x000000510000780c */ /* 0x000fe40003f44270 */
[----:B------:R-:W-:Y:S01]  /*40d0*/  FMNMX.FTZ R4, R105, R4, !PT ;  /* 0x0000000469047209 */ /* 0x000fe20007810000 */
[----:B------:R-:W-:-:S02]  /*40e0*/  WARPGROUP.DEPBAR.LE gsb0, 0x0 ;  /* 0x00008000000079c5 */ /* 0x000fc40000010000 */
[----:B------:R-:W-:Y:S01]  /*40f0*/  WARPGROUP.ARRIVE ;  /* 0x00000000000079c5 */ /* 0x000fe20000000000 */
[----:B------:R-:W-:Y:S02]  /*4100*/  FSEL R107, R34, -INF , P3 ;  /* 0xff800000226b7808 */ /* 0x000fe40001800000 */
[C---:B------:R-:W-:Y:S02]  /*4110*/  ISETP.GT.AND P3, PT, R0.reuse, 0x58, PT ;  /* 0x000000580000780c */ /* 0x040fe40003f64270 */
[----:B------:R-:W-:Y:S01]  /*4120*/  FSEL R109, R35, -INF , P2 ;  /* 0xff800000236d7808 */ /* 0x000fe20001000000 */
[----:B------:R-:W-:Y:S01]  /*4130*/  HGMMA.64x16x16.F32 R24, gdesc[UR56], R24, gsb0 ;  /* 0x00200000381879f0 */ /* 0x000fe20008000818 */
[----:B------:R-:W-:Y:S02]  /*4140*/  FMNMX.FTZ R4, R107, R4, !PT ;  /* 0x000000046b047209 */ /* 0x000fe40007810000 */
[----:B------:R-:W-:Y:S02]  /*4150*/  ISETP.GT.AND P2, PT, R0, 0x59, PT ;  /* 0x000000590000780c */ /* 0x000fe40003f44270 */
        /* <DEDUP_REMOVED lines=8> */
[----:B------:R-:W-:Y:S01]  /*41e0*/  FSEL R115, R26, -INF , P3 ;  /* 0xff8000001a737808 */ /* 0x000fe20001800000 */
[----:B------:R1:W-:Y:S01]  /*41f0*/  @!P1 SYNCS.ARRIVE.TRANS64.RED.A1T0 RZ, [R2+URZ], RZ ;  /* 0x000000ff02ff99a7 */ /* 0x0003e2000810043f */
[C---:B------:R-:W-:Y:S02]  /*4200*/  ISETP.GT.AND P3, PT, R0.reuse, 0x68, PT ;  /* 0x000000680000780c */ /* 0x040fe40003f64270 */
[----:B------:R-:W-:Y:S02]  /*4210*/  FSEL R117, R27, -INF , P2 ;  /* 0xff8000001b757808 */ /* 0x000fe40001000000 */
[----:B------:R-:W-:Y:S02]  /*4220*/  FMNMX.FTZ R4, R115, R4, !PT ;  /* 0x0000000473047209 */ /* 0x000fe40007810000 */
[----:B------:R-:W-:Y:S01]  /*4230*/  ISETP.GT.AND P2, PT, R0, 0x69, PT ;  /* 0x000000690000780c */ /* 0x000fe20003f44270 */
[----:B------:R-:W-:Y:S01]  /*4240*/  IMAD.U32 R0, RZ, RZ, UR6 ;  /* 0x00000006ff007e24 */ /* 0x000fe2000f8e00ff */
[----:B------:R-:W-:-:S02]  /*4250*/  FSEL R121, R30, -INF , P3 ;  /* 0xff8000001e797808 */ /* 0x000fc40001800000 */
[----:B------:R-:W-:Y:S02]  /*4260*/  FMNMX.FTZ R4, R117, R4, !PT ;  /* 0x0000000475047209 */ /* 0x000fe40007810000 */
[----:B------:R-:W-:Y:S02]  /*4270*/  FSEL R123, R31, -INF , P2 ;  /* 0xff8000001f7b7808 */ /* 0x000fe40001000000 */
[----:B------:R-:W-:Y:S02]  /*4280*/  FMNMX.FTZ R4, R121, R4, !PT ;  /* 0x0000000479047209 */ /* 0x000fe40007810000 */
[----:B------:R-:W-:Y:S02]  /*4290*/  ISETP.GT.AND P3, PT, R5, 0x1, PT ;  /* 0x000000010500780c */ /* 0x000fe40003f64270 */
[----:B------:R-:W-:Y:S02]  /*42a0*/  FMNMX.FTZ R10, R123, R4, !PT ;  /* 0x000000047b0a7209 */ /* 0x000fe40007810000 */
[----:B------:R-:W-:-:S02]  /*42b0*/  FSEL R73, R73, -INF , P3 ;  /* 0xff80000049497808 */ /* 0x000fc40001800000 */
[----:B------:R-:W-:Y:S01]  /*42c0*/  ISETP.GT.AND P3, PT, R5, 0x11, PT ;  /* 0x000000110500780c */ /* 0x000fe20003f64270 */
[----:B------:R-:W2:Y:S03]  /*42d0*/  SHFL.BFLY PT, R13, R10, 0x2, 0x1f ;  /* 0x0c401f000a0d7f89 */ /* 0x000ea600000e0000 */
[----:B------:R-:W-:Y:S02]  /*42e0*/  FSEL R65, R65, -INF , P3 ;  /* 0xff80000041417808 */ /* 0x000fe40001800000 */
[----:B------:R-:W-:-:S04]  /*42f0*/  ISETP.GT.AND P3, PT, R5, 0x19, PT ;  /* 0x000000190500780c */ /* 0x000fc80003f64270 */
[----:B------:R-:W-:Y:S02]  /*4300*/  FSEL R69, R69, -INF , P3 ;  /* 0xff80000045457808 */ /* 0x000fe40001800000 */
[----:B------:R-:W-:-:S04]  /*4310*/  ISETP.GT.AND P3, PT, R5, 0x21, PT ;  /* 0x000000210500780c */ /* 0x000fc80003f64270 */
[----:B------:R-:W-:Y:S02]  /*4320*/  FSEL R57, R57, -INF , P3 ;  /* 0xff80000039397808 */ /* 0x000fe40001800000 */
[----:B------:R-:W-:-:S04]  /*4330*/  ISETP.GT.AND P3, PT, R5, 0x29, PT ;  /* 0x000000290500780c */ /* 0x000fc80003f64270 */
[----:B------:R-:W-:Y:S02]  /*4340*/  FSEL R61, R61, -INF , P3 ;  /* 0xff8000003d3d7808 */ /* 0x000fe40001800000 */
[----:B------:R-:W-:Y:S02]  /*4350*/  ISETP.GT.AND P3, PT, R5, 0x31, PT ;  /* 0x000000310500780c */ /* 0x000fe40003f64270 */
[----:B--2---:R-:W-:Y:S02]  /*4360*/  FMNMX.FTZ R13, R10, R13, !PT ;  /* 0x0000000d0a0d7209 */ /* 0x004fe40007810000 */
[----:B------:R-:W-:Y:S02]  /*4370*/  FSEL R49, R49, -INF , P3 ;  /* 0xff80000031317808 */ /* 0x000fe40001800000 */
[----:B------:R-:W-:Y:S01]  /*4380*/  ISETP.GT.AND P3, PT, R5, 0x39, PT ;  /* 0x000000390500780c */ /* 0x000fe20003f64270 */
[----:B------:R-:W2:Y:S03]  /*4390*/  SHFL.BFLY PT, R4, R13, 0x1, 0x1f ;  /* 0x0c201f000d047f89 */ /* 0x000ea600000e0000 */
        /* <DEDUP_REMOVED lines=10> */
[C---:B------:R-:W-:Y:S01]  /*4440*/  FSETP.NEU.FTZ.AND P2, PT, R4.reuse, -INF , PT ;  /* 0xff8000000400780b */ /* 0x040fe20003f5d000 */
[----:B------:R-:W-:Y:S01]  /*4450*/  FMUL.FTZ R12, R4, R0 ;  /* 0x00000000040c7220 */ /* 0x000fe20000410000 */
[----:B------:R-:W-:-:S04]  /*4460*/  ISETP.GT.AND P3, PT, R5, 0x61, PT ;  /* 0x000000610500780c */ /* 0x000fc80003f64270 */
[----:B------:R-:W-:Y:S02]  /*4470*/  FSEL R34, R12, RZ, P2 ;  /* 0x000000ff0c227208 */ /* 0x000fe40001000000 */
[----:B------:R-:W-:Y:S02]  /*4480*/  ISETP.GT.AND P2, PT, R5, RZ, PT ;  /* 0x000000ff0500720c */ /* 0x000fe40003f44270 */
[----:B------:R-:W-:Y:S01]  /*4490*/  FSEL R25, R25, -INF , P3 ;  /* 0xff80000019197808 */ /* 0x000fe20001800000 */
[-CC-:B------:R-:W-:Y:S01]  /*44a0*/  FFMA.FTZ R201, R11, R0.reuse, -R34.reuse ;  /* 0x000000000bc97223 */ /* 0x180fe20000010822 */
[----:B------:R-:W-:Y:S01]  /*44b0*/  FSEL R9, R72, -INF , P2 ;  /* 0xff80000048097808 */ /* 0x000fe20001000000 */
[-CC-:B------:R-:W-:Y:S01]  /*44c0*/  FFMA.FTZ R203, R15, R0.reuse, -R34.reuse ;  /* 0x000000000fcb7223 */ /* 0x180fe20000010822 */
[----:B------:R-:W-:Y:S01]  /*44d0*/  ISETP.GT.AND P2, PT, R5, 0x9, PT ;  /* 0x000000090500780c */ /* 0x000fe20003f44270 */
[-CC-:B------:R-:W-:Y:S01]  /*44e0*/  FFMA.FTZ R26, R59, R0.reuse, -R34.reuse ;  /* 0x000000003b1a7223 */ /* 0x180fe20000010822 */
[----:B------:R-:W-:Y:S01]  /*44f0*/  FSEL R11, R76, -INF , P4 ;  /* 0xff8000004c0b7808 */ /* 0x000fe20002000000 */
[-CC-:B------:R-:W-:Y:S01]  /*4500*/  FFMA.FTZ R8, R75, R0.reuse, -R34.reuse ;  /* 0x000000004b087223 */ /* 0x180fe20000010822 */
[----:B------:R-:W-:Y:S01]  /*4510*/  FMNMX.FTZ R10, R9, R73, !PT ;  /* 0x00000049090a7209 */ /* 0x000fe20007810000 */
[----:B------:R-:W-:Y:S01]  /*4520*/  MUFU.EX2 R201, R201 ;  /* 0x000000c900c97308 */ /* 0x000fe20000000800 */
[----:B------:R-:W-:Y:S01]  /*4530*/  FSEL R77, R77, -INF , P2 ;  /* 0xff8000004d4d7808 */ /* 0x000fe20001000000 */
[-CC-:B------:R-:W-:Y:S01]  /*4540*/  FFMA.FTZ R12, R79, R0.reuse, -R34.reuse ;  /* 0x000000004f0c7223 */ /* 0x180fe20000010822 */
[----:B------:R-:W-:Y:S01]  /*4550*/  ISETP.GT.AND P2, PT, R5, 0x10, PT ;  /* 0x000000100500780c */ /* 0x000fe20003f44270 */
[--C-:B------:R-:W-:Y:S01]  /*4560*/  FFMA.FTZ R197, R81, R0, -R34.reuse ;  /* 0x0000000051c57223 */ /* 0x100fe20000010822 */
[----:B------:R-:W-:Y:S01]  /*4570*/  FMNMX.FTZ R10, R11, R10, !PT ;  /* 0x0000000a0b0a7209 */ /* 0x000fe20007810000 */
[--C-:B------:R-:W-:Y:S01]  /*4580*/  FFMA.FTZ R14, R67, R0, -R34.reuse ;  /* 0x00000000430e7223 */ /* 0x100fe20000010822 */
[----:B------:R-:W-:Y:S01]  /*4590*/  FSEL R13, R64, -INF , P2 ;  /* 0xff800000400d7808 */ /* 0x000fe20001000000 */
[----:B------:R-:W-:Y:S01]  /*45a0*/  MUFU.EX2 R8, R8 ;  /* 0x0000000800087308 */ /* 0x000fe20000000800 */
[----:B------:R-:W-:Y:S01]  /*45b0*/  FMNMX.FTZ R10, R77, R10, !PT ;  /* 0x0000000a4d0a7209 */ /* 0x000fe20007810000 */
        /* <DEDUP_REMOVED lines=52> */
[----:B------:R-:W-:Y:S01]  /*4900*/  FFMA.FTZ R34, R123, R0, -R34 ;  /* 0x000000007b227223 */ /* 0x000fe20000010822 */
[----:B------:R-:W-:Y:S01]  /*4910*/  FSEL R43, R44, -INF , P2 ;  /* 0xff8000002c2b7808 */ /* 0x000fe20001000000 */
[----:B------:R-:W-:Y:S01]  /*4920*/  MUFU.EX2 R193, R193 ;  /* 0x000000c100c17308 */ /* 0x000fe20000000800 */
[----:B------:R-:W-:Y:S01]  /*4930*/  FMNMX.FTZ R10, R41, R10, !PT ;  /* 0x0000000a290a7209 */ /* 0x000fe20007810000 */
[--C-:B------:R-:W-:Y:S01]  /*4940*/  IMAD.MOV.U32 R89, RZ, RZ, R119.reuse ;  /* 0x000000ffff597224 */ /* 0x100fe200078e0077 */
[----:B------:R-:W-:Y:S01]  /*4950*/  ISETP.GT.AND P2, PT, R5, 0x50, PT ;  /* 0x000000500500780c */ /* 0x000fe20003f44270 */
[--C-:B------:R-:W-:Y:S01]  /*4960*/  IMAD.MOV.U32 R85, RZ, RZ, R119.reuse ;  /* 0x000000ffff557224 */ /* 0x100fe200078e0077 */
[----:B------:R-:W-:Y:S01]  /*4970*/  FMNMX.FTZ R10, R43, R10, !PT ;  /* 0x0000000a2b0a7209 */ /* 0x000fe20007810000 */
[--C-:B------:R-:W-:Y:S01]  /*4980*/  IMAD.MOV.U32 R81, RZ, RZ, R119.reuse ;  /* 0x000000ffff517224 */ /* 0x100fe200078e0077 */
        /* <DEDUP_REMOVED lines=24> */
[----:B------:R-:W-:Y:S01]  /*4b10*/  ISETP.GT.AND P3, PT, R5, 0x69, PT ;  /* 0x000000690500780c */ /* 0x000fe20003f64270 */
[----:B------:R-:W-:Y:S01]  /*4b20*/  MUFU.EX2 R91, R91 ;  /* 0x0000005b005b7308 */ /* 0x000fe20000000800 */
[----:B------:R-:W-:Y:S01]  /*4b30*/  FSEL R59, R28, -INF , P2 ;  /* 0xff8000001c3b7808 */ /* 0x000fe20001000000 */
[--C-:B------:R-:W-:Y:S01]  /*4b40*/  IMAD.MOV.U32 R56, RZ, RZ, R119.reuse ;  /* 0x000000ffff387224 */ /* 0x100fe200078e0077 */
[----:B------:R-:W-:Y:S01]  /*4b50*/  FMNMX.FTZ R10, R25, R10, !PT ;  /* 0x0000000a190a7209 */ /* 0x000fe20007810000 */
[----:B------:R-:W-:Y:S01]  /*4b60*/  IMAD.MOV.U32 R52, RZ, RZ, R119 ;  /* 0x000000ffff347224 */ /* 0x000fe200078e0077 */
[----:B------:R-:W-:-:S02]  /*4b70*/  FSEL R29, R29, -INF , P3 ;  /* 0xff8000001d1d7808 */ /* 0x000fc40001800000 */
[----:B------:R-:W-:Y:S01]  /*4b80*/  FMNMX.FTZ R10, R59, R10, !PT ;  /* 0x0000000a3b0a7209 */ /* 0x000fe20007810000 */
[----:B------:R2:W3:Y:S01]  /*4b90*/  MUFU.EX2 R28, R93 ;  /* 0x0000005d001c7308 */ /* 0x0004e20000000800 */
[-C--:B------:R-:W-:Y:S02]  /*4ba0*/  MOV R87, R119.reuse ;  /* 0x0000007700577202 */ /* 0x080fe40000000f00 */
[----:B------:R-:W-:Y:S02]  /*4bb0*/  FMNMX.FTZ R10, R29, R10, !PT ;  /* 0x0000000a1d0a7209 */ /* 0x000fe40007810000 */
[----:B------:R-:W-:-:S03]  /*4bc0*/  MOV R67, R119 ;  /* 0x0000007700437202 */ /* 0x000fc60000000f00 */
[----:B------:R-:W4:Y:S01]  /*4bd0*/  SHFL.BFLY PT, R5, R10, 0x2, 0x1f ;  /* 0x0c401f000a057f89 */ /* 0x000f2200000e0000 */
[----:B------:R-:W-:Y:S01]  /*4be0*/  MUFU.EX2 R95, R95 ;  /* 0x0000005f005f7308 */ /* 0x000fe20000000800 */
[----:B--2---:R-:W-:-:S07]  /*4bf0*/  IMAD.MOV.U32 R93, RZ, RZ, R119 ;  /* 0x000000ffff5d7224 */ /* 0x004fce00078e0077 */
[----:B------:R2:W5:Y:S01]  /*4c00*/  MUFU.EX2 R32, R97 ;  /* 0x0000006100207308 */ /* 0x0005620000000800 */
[----:B---3--:R-:W-:-:S07]  /*4c10*/  F2FP.F16.F32.PACK_AB R189, R28, R91 ;  /* 0x0000005b1cbd723e */ /* 0x008fce00000000ff */
[----:B------:R-:W-:Y:S01]  /*4c20*/  MUFU.EX2 R99, R99 ;  /* 0x0000006300637308 */ /* 0x000fe20000000800 */
[----:B--2---:R-:W-:Y:S01]  /*4c30*/  IMAD.MOV.U32 R97, RZ, RZ, R119 ;  /* 0x000000ffff617224 */ /* 0x004fe200078e0077 */
[----:B----4-:R-:W-:-:S06]  /*4c40*/  FMNMX.FTZ R24, R10, R5, !PT ;  /* 0x000000050a187209 */ /* 0x010fcc0007810000 */
[----:B------:R2:W3:Y:S01]  /*4c50*/  MUFU.EX2 R36, R101 ;  /* 0x0000006500247308 */ /* 0x0004e20000000800 */
[----:B-----5:R-:W-:Y:S01]  /*4c60*/  F2FP.F16.F32.PACK_AB R191, R32, R95 ;  /* 0x0000005f20bf723e */ /* 0x020fe200000000ff */
[----:B------:R-:W4:Y:S06]  /*4c70*/  SHFL.BFLY PT, R5, R24, 0x1, 0x1f ;  /* 0x0c201f0018057f89 */ /* 0x000f2c00000e0000 */
[----:B------:R-:W-:Y:S01]  /*4c80*/  MUFU.EX2 R103, R103 ;  /* 0x0000006700677308 */ /* 0x000fe20000000800 */
[----:B--2---:R-:W-:-:S07]  /*4c90*/  MOV R101, R119 ;  /* 0x0000007700657202 */ /* 0x004fce0000000f00 */
[----:B------:R2:W5:Y:S01]  /*4ca0*/  MUFU.EX2 R38, R105 ;  /* 0x0000006900267308 */ /* 0x0005620000000800 */
[----:B---3--:R-:W-:-:S07]  /*4cb0*/  F2FP.F16.F32.PACK_AB R185, R36, R99 ;  /* 0x0000006324b9723e */ /* 0x008fce00000000ff */
[----:B------:R-:W-:Y:S01]  /*4cc0*/  MUFU.EX2 R107, R107 ;  /* 0x0000006b006b7308 */ /* 0x000fe20000000800 */
[----:B--2---:R-:W-:Y:S01]  /*4cd0*/  IMAD.MOV.U32 R105, RZ, RZ, R119 ;  /* 0x000000ffff697224 */ /* 0x004fe200078e0077 */
[----:B----4-:R-:W-:-:S04]  /*4ce0*/  FMNMX.FTZ R5, R24, R5, !PT ;  /* 0x0000000518057209 */ /* 0x010fc80007810000 */
[C---:B------:R-:W-:Y:S01]  /*4cf0*/  FSETP.NEU.FTZ.AND P2, PT, R5.reuse, -INF , PT ;  /* 0xff8000000500780b */ /* 0x040fe20003f5d000 */
[----:B------:R-:W-:Y:S01]  /*4d00*/  FMUL.FTZ R10, R5, R0 ;  /* 0x00000000050a7220 */ /* 0x000fe20000410000 */
[----:B------:R-:W2:Y:S01]  /*4d10*/  MUFU.EX2 R40, R109 ;  /* 0x0000006d00287308 */ /* 0x000ea20000000800 */
[----:B-----5:R-:W-:-:S03]  /*4d20*/  F2FP.F16.F32.PACK_AB R187, R38, R103 ;  /* 0x0000006726bb723e */ /* 0x020fc600000000ff */
[----:B------:R-:W-:Y:S01]  /*4d30*/  FSEL R24, R10, RZ, P2 ;  /* 0x000000ff0a187208 */ /* 0x000fe20001000000 */
[----:B------:R-:W-:Y:S01]  /*4d40*/  FADD.FTZ R10, R201, R8 ;  /* 0x00000008c90a7221 */ /* 0x000fe20000010000 */
[----:B------:R-:W-:Y:S02]  /*4d50*/  F2FP.F16.F32.PACK_AB R201, R8, R201 ;  /* 0x000000c908c9723e */ /* 0x000fe400000000ff */
        /* <DEDUP_REMOVED lines=31> */
[----:B------:R-:W-:Y:S01]  /*4f50*/  FFMA.FTZ R24, R29, R0, -R24 ;  /* 0x000000001d187223 */ /* 0x000fe20000010818 */
[----:B------:R5:W1:Y:S01]  /*4f60*/  MUFU.EX2 R202, R11 ;  /* 0x0000000b00ca7308 */ /* 0x000a620000000800 */
[----:B----4-:R-:W-:Y:S01]  /*4f70*/  FADD.FTZ R57, R203, R10 ;  /* 0x0000000acb397221 */ /* 0x010fe20000010000 */
[----:B--2---:R-:W-:Y:S01]  /*4f80*/  F2FP.F16.F32.PACK_AB R181, R40, R107 ;  /* 0x0000006b28b5723e */ /* 0x004fe200000000ff */
[----:B------:R-:W-:Y:S01]  /*4f90*/  IMAD.MOV.U32 R109, RZ, RZ, R119 ;  /* 0x000000ffff6d7224 */ /* 0x000fe200078e0077 */
[C---:B------:R-:W-:Y:S01]  /*4fa0*/  F2FP.F16.F32.PACK_AB R203, R12.reuse, R203 ;  /* 0x000000cb0ccb723e */ /* 0x040fe200000000ff */
[----:B------:R-:W-:Y:S01]  /*4fb0*/  FADD.FTZ R10, R12, R57 ;  /* 0x000000390c0a7221 */ /* 0x000fe20000010000 */
[----:B------:R-:W-:Y:S01]  /*4fc0*/  MOV R73, R119 ;  /* 0x0000007700497202 */ /* 0x000fe20000000f00 */
[--C-:B------:R-:W-:Y:S01]  /*4fd0*/  IMAD.MOV.U32 R57, RZ, RZ, R119.reuse ;  /* 0x000000ffff397224 */ /* 0x100fe200078e0077 */
[----:B------:R-:W2:Y:S01]  /*4fe0*/  MUFU.EX2 R77, R77 ;  /* 0x0000004d004d7308 */ /* 0x000ea20000000800 */
[----:B-----5:R-:W-:Y:S01]  /*4ff0*/  IADD3 R11, -R3, UR42, R82 ;  /* 0x0000002a030b7c10 */ /* 0x020fe2000fffe152 */
[----:B------:R-:W-:Y:S01]  /*5000*/  FADD.FTZ R3, R197, R10 ;  /* 0x0000000ac5037221 */ /* 0x000fe20000010000 */
[----:B------:R-:W-:Y:S01]  /*5010*/  IMAD.MOV.U32 R10, RZ, RZ, RZ ;  /* 0x000000ffff0a7224 */ /* 0x000fe200078e00ff */
[----:B------:R-:W-:Y:S01]  /*5020*/  F2FP.F16.F32.PACK_AB R197, R14, R197 ;  /* 0x000000c50ec5723e */ /* 0x000fe200000000ff */
[----:B------:R-:W-:-:S02]  /*5030*/  IMAD.MOV.U32 R82, RZ, RZ, R119 ;  /* 0x000000ffff527224 */ /* 0x000fc400078e0077 */
[----:B------:R-:W-:Y:S01]  /*5040*/  IMAD.HI R48, R11, -0x6db6db6d, R10 ;  /* 0x924924930b307827 */ /* 0x000fe200078e020a */
[----:B------:R-:W4:Y:S03]  /*5050*/  MUFU.EX2 R13, R13 ;  /* 0x0000000d000d7308 */ /* 0x000f260000000800 */
[----:B------:R-:W-:Y:S01]  /*5060*/  FADD.FTZ R10, R14, R3 ;  /* 0x000000030e0a7221 */ /* 0x000fe20000010000 */
[----:B---3--:R-:W-:Y:S01]  /*5070*/  FADD.FTZ R3, R9, R200 ;  /* 0x000000c809037221 */ /* 0x008fe20000010000 */
[----:B------:R-:W-:Y:S01]  /*5080*/  F2FP.F16.F32.PACK_AB R200, R200, R9 ;  /* 0x00000009c8c8723e */ /* 0x000fe200000000ff */
[----:B------:R-:W-:Y:S02]  /*5090*/  IMAD.MOV.U32 R29, RZ, RZ, R119 ;  /* 0x000000ffff1d7224 */ /* 0x000fe400078e0077 */
[----:B------:R-:W-:Y:S01]  /*50a0*/  FADD.FTZ R11, R199, R10 ;  /* 0x0000000ac70b7221 */ /* 0x000fe20000010000 */
[----:B-1----:R-:W-:Y:S01]  /*50b0*/  FADD.FTZ R10, R202, R3 ;  /* 0x00000003ca0a7221 */ /* 0x002fe20000010000 */
[C---:B------:R-:W-:Y:S01]  /*50c0*/  F2FP.F16.F32.PACK_AB R199, R20.reuse, R199 ;  /* 0x000000c714c7723e */ /* 0x040fe200000000ff */
[----:B------:R1:W3:Y:S01]  /*50d0*/  MUFU.EX2 R196, R65 ;  /* 0x0000004100c47308 */ /* 0x0002e20000000800 */
[----:B------:R-:W-:Y:S01]  /*50e0*/  FADD.FTZ R46, R20, R11 ;  /* 0x0000000b142e7221 */ /* 0x000fe20000010000 */
[C---:B--2---:R-:W-:Y:S01]  /*50f0*/  FADD.FTZ R10, R77.reuse, R10 ;  /* 0x0000000a4d0a7221 */ /* 0x044fe20000010000 */
[----:B------:R-:W-:Y:S01]  /*5100*/  F2FP.F16.F32.PACK_AB R202, R77, R202 ;  /* 0x000000ca4dca723e */ /* 0x000fe200000000ff */
[----:B------:R-:W-:-:S02]  /*5110*/  IMAD.MOV.U32 R77, RZ, RZ, R119 ;  /* 0x000000ffff4d7224 */ /* 0x000fc400078e0077 */
[----:B------:R-:W-:Y:S01]  /*5120*/  FADD.FTZ R11, R193, R46 ;  /* 0x0000002ec10b7221 */ /* 0x000fe20000010000 */
[C---:B------:R-:W-:Y:S01]  /*5130*/  F2FP.F16.F32.PACK_AB R193, R26.reuse, R193 ;  /* 0x000000c11ac1723e */ /* 0x040fe200000000ff */
[----:B------:R-:W2:Y:S01]  /*5140*/  MUFU.EX2 R15, R15 ;  /* 0x0000000f000f7308 */ /* 0x000ea20000000800 */
[----:B----4-:R-:W-:Y:S01]  /*5150*/  FADD.FTZ R3, R13, R10 ;  /* 0x0000000a0d037221 */ /* 0x010fe20000010000 */
[----:B------:R-:W-:Y:S01]  /*5160*/  FADD.FTZ R10, R26, R11 ;  /* 0x0000000b1a0a7221 */ /* 0x000fe20000010000 */
[--C-:B-1----:R-:W-:Y:S02]  /*5170*/  IMAD.MOV.U32 R65, RZ, RZ, R119.reuse ;  /* 0x000000ffff417224 */ /* 0x102fe400078e0077 */
[----:B------:R-:W-:Y:S02]  /*5180*/  IMAD.MOV.U32 R26, RZ, RZ, R119 ;  /* 0x000000ffff1a7224 */ /* 0x000fe400078e0077 */
[----:B------:R-:W-:Y:S01]  /*5190*/  FADD.FTZ R11, R195, R10 ;  /* 0x0000000ac30b7221 */ /* 0x000fe20000010000 */
[----:B------:R-:W-:Y:S01]  /*51a0*/  F2FP.F16.F32.PACK_AB R195, R30, R195 ;  /* 0x000000c31ec3723e */ /* 0x000fe200000000ff */
[----:B------:R1:W4:Y:S01]  /*51b0*/  MUFU.EX2 R198, R69 ;  /* 0x0000004500c67308 */ /* 0x0003220000000800 */
[----:B---3--:R-:W-:Y:S01]  /*51c0*/  FADD.FTZ R2, R196, R3 ;  /* 0x00000003c4027221 */ /* 0x008fe20000010000 */
[----:B------:R-:W-:Y:S01]  /*51d0*/  FADD.FTZ R10, R30, R11 ;  /* 0x0000000b1e0a7221 */ /* 0x000fe20000010000 */
[----:B------:R-:W-:Y:S01]  /*51e0*/  F2FP.F16.F32.PACK_AB R196, R196, R13 ;  /* 0x0000000dc4c4723e */ /* 0x000fe200000000ff */
[----:B------:R-:W-:-:S02]  /*51f0*/  IMAD.MOV.U32 R30, RZ, RZ, R119 ;  /* 0x000000ffff1e7224 */ /* 0x000fc400078e0077 */
[----:B------:R-:W-:Y:S01]  /*5200*/  FADD.FTZ R11, R91, R10 ;  /* 0x0000000a5b0b7221 */ /* 0x000fe20000010000 */
[----:B------:R-:W-:Y:S01]  /*5210*/  IMAD.MOV.U32 R91, RZ, RZ, R119 ;  /* 0x000000ffff5b7224 */ /* 0x000fe200078e0077 */
[----:B------:R-:W3:Y:S01]  /*5220*/  MUFU.EX2 R21, R21 ;  /* 0x0000001500157308 */ /* 0x000ee20000000800 */
[----:B--2---:R-:W-:Y:S01]  /*5230*/  FADD.FTZ R3, R15, R2 ;  /* 0x000000020f037221 */ /* 0x004fe20000010000 */
[----:B------:R-:W-:Y:S01]  /*5240*/  FADD.FTZ R46, R28, R11 ;  /* 0x0000000b1c2e7221 */ /* 0x000fe20000010000 */
[--C-:B-1----:R-:W-:Y:S02]  /*5250*/  IMAD.MOV.U32 R69, RZ, RZ, R119.reuse ;  /* 0x000000ffff457224 */ /* 0x102fe400078e0077 */
[--C-:B------:R-:W-:Y:S02]  /*5260*/  IMAD.MOV.U32 R28, RZ, RZ, R119.reuse ;  /* 0x000000ffff1c7224 */ /* 0x100fe400078e0077 */
[----:B------:R-:W-:Y:S01]  /*5270*/  FADD.FTZ R11, R95, R46 ;  /* 0x0000002e5f0b7221 */ /* 0x000fe20000010000 */
[----:B------:R-:W-:Y:S01]  /*5280*/  IMAD.MOV.U32 R95, RZ, RZ, R119 ;  /* 0x000000ffff5f7224 */ /* 0x000fe200078e0077 */
[----:B------:R-:W1:Y:S01]  /*5290*/  MUFU.EX2 R27, R27 ;  /* 0x0000001b001b7308 */ /* 0x000e620000000800 */
[----:B----4-:R-:W-:Y:S01]  /*52a0*/  FADD.FTZ R2, R198, R3 ;  /* 0x00000003c6027221 */ /* 0x010fe20000010000 */
[----:B------:R-:W-:Y:S01]  /*52b0*/  FADD.FTZ R46, R32, R11 ;  /* 0x0000000b202e7221 */ /* 0x000fe20000010000 */
[----:B------:R-:W-:Y:S01]  /*52c0*/  F2FP.F16.F32.PACK_AB R198, R198, R15 ;  /* 0x0000000fc6c6723e */ /* 0x000fe200000000ff */
[----:B------:R-:W-:-:S02]  /*52d0*/  IMAD.MOV.U32 R32, RZ, RZ, R119 ;  /* 0x000000ffff207224 */ /* 0x000fc400078e0077 */
[----:B------:R-:W-:Y:S01]  /*52e0*/  FADD.FTZ R11, R99, R46 ;  /* 0x0000002e630b7221 */ /* 0x000fe20000010000 */
[----:B------:R-:W-:Y:S01]  /*52f0*/  IMAD.MOV.U32 R99, RZ, RZ, R119 ;  /* 0x000000ffff637224 */ /* 0x000fe200078e0077 */
[----:B------:R2:W4:Y:S01]  /*5300*/  MUFU.EX2 R194, R61 ;  /* 0x0000003d00c27308 */ /* 0x0005220000000800 */
[----:B---3--:R-:W-:Y:S01]  /*5310*/  FADD.FTZ R3, R21, R2 ;  /* 0x0000000215037221 */ /* 0x008fe20000010000 */
[----:B------:R-:W-:Y:S01]  /*5320*/  FADD.FTZ R46, R36, R11 ;  /* 0x0000000b242e7221 */ /* 0x000fe20000010000 */
[----:B------:R-:W-:Y:S02]  /*5330*/  IMAD.MOV.U32 R36, RZ, RZ, R119 ;  /* 0x000000ffff247224 */ /* 0x000fe400078e0077 */
[C---:B------:R-:W-:Y:S01]  /*5340*/  FADD.FTZ R2, R192.reuse, R3 ;  /* 0x00000003c0027221 */ /* 0x040fe20000010000 */
[----:B------:R-:W-:Y:S01]  /*5350*/  FADD.FTZ R11, R103, R46 ;  /* 0x0000002e670b7221 */ /* 0x000fe20000010000 */
[----:B------:R-:W-:Y:S01]  /*5360*/  F2FP.F16.F32.PACK_AB R192, R192, R21 ;  /* 0x00000015c0c0723e */ /* 0x000fe200000000ff */
[----:B------:R-:W3:Y:S01]  /*5370*/  MUFU.EX2 R31, R31 ;  /* 0x0000001f001f7308 */ /* 0x000ee20000000800 */
[----:B-1----:R-:W-:Y:S01]  /*5380*/  FADD.FTZ R3, R27, R2 ;  /* 0x000000021b037221 */ /* 0x002fe20000010000 */
[----:B------:R-:W-:Y:S01]  /*5390*/  FADD.FTZ R8, R38, R11 ;  /* 0x0000000b26087221 */ /* 0x000fe20000010000 */
[--C-:B------:R-:W-:Y:S01]  /*53a0*/  IMAD.MOV.U32 R103, RZ, RZ, R119.reuse ;  /* 0x000000ffff677224 */ /* 0x100fe200078e0077 */
[----:B--2---:R-:W-:Y:S01]  /*53b0*/  MOV R61, R119 ;  /* 0x00000077003d7202 */ /* 0x004fe20000000f00 */
[----:B------:R-:W-:-:S02]  /*53c0*/  IMAD.MOV.U32 R46, RZ, RZ, R119 ;  /* 0x000000ffff2e7224 */ /* 0x000fc400078e0077 */
[----:B------:R-:W-:Y:S01]  /*53d0*/  FADD.FTZ R11, R107, R8 ;  /* 0x000000086b0b7221 */ /* 0x000fe20000010000 */
[----:B------:R-:W-:Y:S01]  /*53e0*/  IMAD.MOV.U32 R107, RZ, RZ, R119 ;  /* 0x000000ffff6b7224 */ /* 0x000fe200078e0077 */
[----:B------:R1:W2:Y:S01]  /*53f0*/  MUFU.EX2 R188, R49 ;  /* 0x0000003100bc7308 */ /* 0x0002a20000000800 */
[----:B----4-:R-:W-:Y:S01]  /*5400*/  FADD.FTZ R2, R194, R3 ;  /* 0x00000003c2027221 */ /* 0x010fe20000010000 */
[----:B------:R-:W-:Y:S01]  /*5410*/  FADD.FTZ R8, R40, R11 ;  /* 0x0000000b28087221 */ /* 0x000fe20000010000 */
[----:B------:R-:W-:Y:S01]  /*5420*/  F2FP.F16.F32.PACK_AB R194, R194, R27 ;  /* 0x0000001bc2c2723e */ /* 0x000fe200000000ff */
[--C-:B------:R-:W-:Y:S02]  /*5430*/  IMAD.MOV.U32 R40, RZ, RZ, R119.reuse ;  /* 0x000000ffff287224 */ /* 0x100fe400078e0077 */
[----:B------:R-:W-:Y:S01]  /*5440*/  FADD.FTZ R11, R111, R8 ;  /* 0x000000086f0b7221 */ /* 0x000fe20000010000 */
[--C-:B------:R-:W-:Y:S01]  /*5450*/  IMAD.MOV.U32 R38, RZ, RZ, R119.reuse ;  /* 0x000000ffff267224 */ /* 0x100fe200078e0077 */
[----:B------:R-:W4:Y:S01]  /*5460*/  MUFU.EX2 R35, R35 ;  /* 0x0000002300237308 */ /* 0x000f220000000800 */
[----:B---3--:R-:W-:Y:S01]  /*5470*/  FADD.FTZ R3, R31, R2 ;  /* 0x000000021f037221 */ /* 0x008fe20000010000 */
[----:B-1----:R-:W-:Y:S01]  /*5480*/  SHF.R.U32.HI R49, RZ, 0x1f, R48 ;  /* 0x0000001fff317819 */ /* 0x002fe20000011630 */
[----:B------:R-:W-:-:S03]  /*5490*/  IMAD.MOV.U32 R27, RZ, RZ, R119 ;  /* 0x000000ffff1b7224 */ /* 0x000fc600078e0077 */
[----:B------:R-:W-:Y:S01]  /*54a0*/  LEA.HI.SX32 R49, R48, R49, 0x1a ;  /* 0x0000003130317211 */ /* 0x000fe200078fd2ff */
[----:B------:R-:W-:Y:S01]  /*54b0*/  IMAD.MOV.U32 R48, RZ, RZ, R119 ;  /* 0x000000ffff307224 */ /* 0x000fe200078e0077 */
[----:B------:R1:W3:Y:S01]  /*54c0*/  MUFU.EX2 R190, R53 ;  /* 0x0000003500be7308 */ /* 0x0002e20000000800 */
[C---:B--2---:R-:W-:Y:S01]  /*54d0*/  FADD.FTZ R2, R188.reuse, R3 ;  /* 0x00000003bc027221 */ /* 0x044fe20000010000 */
[----:B------:R-:W-:Y:S02]  /*54e0*/  VIMNMX R10, RZ, R49, !PT ;  /* 0x00000031ff0a7248 */ /* 0x000fe40007fe0100 */
[----:B------:R-:W-:Y:S02]  /*54f0*/  F2FP.F16.F32.PACK_AB R188, R188, R31 ;  /* 0x0000001fbcbc723e */ /* 0x000fe400000000ff */
[----:B------:R-:W-:Y:S01]  /*5500*/  ISETP.GE.AND P2, PT, R83, R10, PT ;  /* 0x0000000a5300720c */ /* 0x000fe20003f46270 */
[--C-:B------:R-:W-:Y:S01]  /*5510*/  IMAD.MOV.U32 R83, RZ, RZ, R119.reuse ;  /* 0x000000ffff537224 */ /* 0x100fe200078e0077 */
[----:B------:R-:W2:Y:S01]  /*5520*/  MUFU.EX2 R39, R39 ;  /* 0x0000002700277308 */ /* 0x000ea20000000800 */
[----:B----4-:R-:W-:Y:S01]  /*5530*/  FADD.FTZ R3, R35, R2 ;  /* 0x0000000223037221 */ /* 0x010fe20000010000 */
[----:B-1----:R-:W-:Y:S01]  /*5540*/  IMAD.MOV.U32 R53, RZ, RZ, R119 ;  /* 0x000000ffff357224 */ /* 0x002fe200078e0077 */
[----:B------:R-:W-:-:S02]  /*5550*/  MOV R49, R119 ;  /* 0x0000007700317202 */ /* 0x000fc40000000f00 */
[----:B------:R-:W-:-:S03]  /*5560*/  MOV R31, R119 ;  /* 0x00000077001f7202 */ /* 0x000fc60000000f00 */
[----:B------:R1:W4:Y:S01]  /*5570*/  MUFU.EX2 R184, R41 ;  /* 0x0000002900b87308 */ /* 0x0003220000000800 */
[C---:B---3--:R-:W-:Y:S01]  /*5580*/  FADD.FTZ R2, R190.reuse, R3 ;  /* 0x00000003be027221 */ /* 0x048fe20000010000 */
[----:B------:R-:W-:Y:S01]  /*5590*/  F2FP.F16.F32.PACK_AB R190, R190, R35 ;  /* 0x00000023bebe723e */ /* 0x000fe200000000ff */
[----:B------:R-:W-:-:S05]  /*55a0*/  IMAD.MOV.U32 R35, RZ, RZ, R119 ;  /* 0x000000ffff237224 */ /* 0x000fca00078e0077 */
[----:B------:R-:W3:Y:S01]  /*55b0*/  MUFU.EX2 R43, R43 ;  /* 0x0000002b002b7308 */ /* 0x000ee20000000800 */
[----:B--2---:R-:W-:Y:S01]  /*55c0*/  FADD.FTZ R3, R39, R2 ;  /* 0x0000000227037221 */ /* 0x004fe20000010000 */
[----:B-1----:R-:W-:-:S06]  /*55d0*/  IMAD.MOV.U32 R41, RZ, RZ, R119 ;  /* 0x000000ffff297224 */ /* 0x002fcc00078e0077 */
[----:B------:R1:W2:Y:S01]  /*55e0*/  MUFU.EX2 R186, R45 ;  /* 0x0000002d00ba7308 */ /* 0x0002a20000000800 */
[C---:B----4-:R-:W-:Y:S01]  /*55f0*/  FADD.FTZ R2, R184.reuse, R3 ;  /* 0x00000003b8027221 */ /* 0x050fe20000010000 */
[----:B------:R-:W-:Y:S01]  /*5600*/  F2FP.F16.F32.PACK_AB R184, R184, R39 ;  /* 0x00000027b8b8723e */ /* 0x000fe200000000ff */
[----:B------:R-:W-:-:S05]  /*5610*/  IMAD.MOV.U32 R39, RZ, RZ, R119 ;  /* 0x000000ffff277224 */ /* 0x000fca00078e0077 */
[----:B------:R-:W4:Y:S01]  /*5620*/  MUFU.EX2 R47, R47 ;  /* 0x0000002f002f7308 */ /* 0x000f220000000800 */
[----:B---3--:R-:W-:Y:S01]  /*5630*/  FADD.FTZ R3, R43, R2 ;  /* 0x000000022b037221 */ /* 0x008fe20000010000 */
[----:B-1----:R-:W-:-:S06]  /*5640*/  IMAD.MOV.U32 R45, RZ, RZ, R119 ;  /* 0x000000ffff2d7224 */ /* 0x002fcc00078e0077 */
[----:B------:R1:W3:Y:S01]  /*5650*/  MUFU.EX2 R180, R33 ;  /* 0x0000002100b47308 */ /* 0x0002e20000000800 */
[C---:B--2---:R-:W-:Y:S01]  /*5660*/  FADD.FTZ R2, R186.reuse, R3 ;  /* 0x00000003ba027221 */ /* 0x044fe20000010000 */
[----:B------:R-:W-:Y:S02]  /*5670*/  F2FP.F16.F32.PACK_AB R186, R186, R43 ;  /* 0x0000002bbaba723e */ /* 0x000fe400000000ff */
[----:B------:R-:W-:-:S04]  /*5680*/  MOV R43, R119 ;  /* 0x00000077002b7202 */ /* 0x000fc80000000f00 */
[----:B------:R-:W2:Y:S01]  /*5690*/  MUFU.EX2 R51, R51 ;  /* 0x0000003300337308 */ /* 0x000ea20000000800 */
[----:B----4-:R-:W-:Y:S01]  /*56a0*/  FADD.FTZ R3, R47, R2 ;  /* 0x000000022f037221 */ /* 0x010fe20000010000 */
[----:B-1----:R-:W-:-:S06]  /*56b0*/  IMAD.MOV.U32 R33, RZ, RZ, R119 ;  /* 0x000000ffff217224 */ /* 0x002fcc00078e0077 */
[----:B------:R1:W4:Y:S01]  /*56c0*/  MUFU.EX2 R42, R113 ;  /* 0x00000071002a7308 */ /* 0x0003220000000800 */
[C---:B---3--:R-:W-:Y:S01]  /*56d0*/  FADD.FTZ R2, R180.reuse, R3 ;  /* 0x00000003b4027221 */ /* 0x048fe20000010000 */
[----:B------:R-:W-:Y:S01]  /*56e0*/  F2FP.F16.F32.PACK_AB R180, R180, R47 ;  /* 0x0000002fb4b4723e */ /* 0x000fe200000000ff */
[----:B------:R-:W-:-:S05]  /*56f0*/  IMAD.MOV.U32 R47, RZ, RZ, R119 ;  /* 0x000000ffff2f7224 */ /* 0x000fca00078e0077 */
[----:B------:R3:W5:Y:S01]  /*5700*/  MUFU.EX2 R182, R37 ;  /* 0x0000002500b67308 */ /* 0x0007620000000800 */
[----:B--2---:R-:W-:Y:S01]  /*5710*/  FADD.FTZ R3, R51, R2 ;  /* 0x0000000233037221 */ /* 0x004fe20000010000 */
[----:B-1----:R-:W-:-:S06]  /*5720*/  IMAD.MOV.U32 R113, RZ, RZ, R119 ;  /* 0x000000ffff717224 */ /* 0x002fcc00078e0077 */
[----:B------:R-:W1:Y:S01]  /*5730*/  MUFU.EX2 R115, R115 ;  /* 0x0000007300737308 */ /* 0x000e620000000800 */
[C---:B----4-:R-:W-:Y:S01]  /*5740*/  FADD.FTZ R8, R42.reuse, R11 ;  /* 0x0000000b2a087221 */ /* 0x050fe20000010000 */
[----:B------:R-:W-:Y:S01]  /*5750*/  F2FP.F16.F32.PACK_AB R183, R42, R111 ;  /* 0x0000006f2ab7723e */ /* 0x000fe200000000ff */
[--C-:B------:R-:W-:Y:S01]  /*5760*/  IMAD.MOV.U32 R111, RZ, RZ, R119.reuse ;  /* 0x000000ffff6f7224 */ /* 0x100fe200078e0077 */
[----:B---3--:R-:W-:Y:S01]  /*5770*/  MOV R37, R119 ;  /* 0x0000007700257202 */ /* 0x008fe20000000f00 */
[----:B------:R-:W-:-:S03]  /*5780*/  IMAD.MOV.U32 R42, RZ, RZ, R119 ;  /* 0x000000ffff2a7224 */ /* 0x000fc600078e0077 */
[----:B------:R-:W2:Y:S01]  /*5790*/  MUFU.EX2 R55, R55 ;  /* 0x0000003700377308 */ /* 0x000ea20000000800 */
[C---:B-----5:R-:W-:Y:S01]  /*57a0*/  FADD.FTZ R2, R182.reuse, R3 ;  /* 0x00000003b6027221 */ /* 0x060fe20000010000 */
[----:B------:R-:W-:Y:S01]  /*57b0*/  F2FP.F16.F32.PACK_AB R182, R182, R51 ;  /* 0x00000033b6b6723e */ /* 0x000fe200000000ff */
[----:B------:R-:W-:-:S05]  /*57c0*/  IMAD.MOV.U32 R51, RZ, RZ, R119 ;  /* 0x000000ffff337224 */ /* 0x000fca00078e0077 */
        /* <DEDUP_REMOVED lines=8> */
[----:B------:R-:W-:Y:S01]  /*5850*/  IMAD.MOV.U32 R44, RZ, RZ, R119 ;  /* 0x000000ffff2c7224 */ /* 0x000fe200078e0077 */
[-C--:B------:R-:W-:Y:S02]  /*5860*/  MOV R115, R119.reuse ;  /* 0x0000007700737202 */ /* 0x080fe40000000f00 */
[----:B-1----:R-:W-:Y:S02]  /*5870*/  MOV R25, R119 ;  /* 0x0000007700197202 */ /* 0x002fe40000000f00 */
[----:B------:R-:W1:Y:S01]  /*5880*/  MUFU.EX2 R59, R59 ;  /* 0x0000003b003b7308 */ /* 0x000e620000000800 */
[C---:B-----5:R-:W-:Y:S01]  /*5890*/  FADD.FTZ R2, R176.reuse, R3 ;  /* 0x00000003b0027221 */ /* 0x060fe20000010000 */
[----:B------:R-:W-:Y:S01]  /*58a0*/  F2FP.F16.F32.PACK_AB R176, R176, R55 ;  /* 0x00000037b0b0723e */ /* 0x000fe200000000ff */
[----:B------:R-:W-:Y:S01]  /*58b0*/  IMAD.MOV.U32 R3, RZ, RZ, 0x3f800000 ;  /* 0x3f800000ff037424 */ /* 0x000fe200078e00ff */
[----:B------:R-:W-:-:S04]  /*58c0*/  MOV R55, R119 ;  /* 0x0000007700377202 */ /* 0x000fc80000000f00 */
[----:B------:R-:W3:Y:S01]  /*58d0*/  MUFU.EX2 R34, R34 ;  /* 0x0000002200227308 */ /* 0x000ee20000000800 */
[----:B--2---:R-:W-:-:S07]  /*58e0*/  FADD.FTZ R11, R121, R8 ;  /* 0x00000008790b7221 */ /* 0x004fce0000010000 */
[----:B------:R-:W2:Y:S01]  /*58f0*/  MUFU.EX2 R24, R24 ;  /* 0x0000001800187308 */ /* 0x000ea20000000800 */
[----:B-1----:R-:W-:Y:S01]  /*5900*/  FADD.FTZ R9, R59, R2 ;  /* 0x000000023b097221 */ /* 0x002fe20000010000 */
[----:B------:R-:W-:Y:S02]  /*5910*/  IMAD.MOV.U32 R2, RZ, RZ, 0x3f800000 ;  /* 0x3f800000ff027424 */ /* 0x000fe400078e00ff */
[C---:B---3--:R-:W-:Y:S01]  /*5920*/  FADD.FTZ R8, R34.reuse, R11 ;  /* 0x0000000b22087221 */ /* 0x048fe20000010000 */
[----:B------:R-:W-:Y:S01]  /*5930*/  F2FP.F16.F32.PACK_AB R179, R34, R121 ;  /* 0x0000007922b3723e */ /* 0x000fe200000000ff */
[----:B------:R-:W-:Y:S02]  /*5940*/  IMAD.MOV.U32 R34, RZ, RZ, R119 ;  /* 0x000000ffff227224 */ /* 0x000fe400078e0077 */
[C---:B--2---:R-:W-:Y:S01]  /*5950*/  FADD.FTZ R9, R24.reuse, R9 ;  /* 0x0000000918097221 */ /* 0x044fe20000010000 */
[----:B------:R-:W-:Y:S01]  /*5960*/  F2FP.F16.F32.PACK_AB R178, R24, R59 ;  /* 0x0000003b18b2723e */ /* 0x000fe200000000ff */
[----:B------:R-:W-:-:S02]  /*5970*/  IMAD.MOV.U32 R59, RZ, RZ, R119 ;  /* 0x000000ffff3b7224 */ /* 0x000fc400078e0077 */
[----:B------:R-:W-:Y:S01]  /*5980*/  IMAD.MOV.U32 R24, RZ, RZ, R119 ;  /* 0x000000ffff187224 */ /* 0x000fe200078e0077 */
[----:B------:R-:W-:Y:S06]  /*5990*/  @!P2 BRA `(.L_x_4722) ;  /* 0x000000480028a947 */ /* 0x000fec0003800000 */
[----:B------:R-:W-:Y:S01]  /*59a0*/  R2UR UR6, R17 ;  /* 0x00000000110672ca */ /* 0x000fe200000e0000 */
[----:B------:R-:W-:Y:S01]  /*59b0*/  IMAD.MOV.U32 R11, RZ, RZ, R4 ;  /* 0x000000ffff0b7224 */ /* 0x000fe200078e0004 */
[----:B------:R-:W-:Y:S01]  /*59c0*/  CS2R R118, SRZ ;  /* 0x0000000000767805 */ /* 0x000fe2000001ff00 */
        /* <DEDUP_REMOVED lines=50> */
[----:B------:R-:W-:Y:S01]  /*5cf0*/  UMOV UR41, UR46 ;  /* 0x0000002e00297c82 */ /* 0x000fe20008000000 */
[----:B------:R-:W-:-:S05]  /*5d00*/  ULDC.64 UR60, c[0x0][0x3f8] ;  /* 0x0000fe00003c7ab9 */ /* 0x000fca0000000a00 */
.L_x_4731:
[----:B------:R-:W-:Y:S01]  /*5d10*/  R2UR UR10, R13 ;  /* 0x000000000d0a72ca */ /* 0x000fe200000e0000 */
        /* <DEDUP_REMOVED lines=8> */
.L_x_4723:
        /* <DEDUP_REMOVED lines=8> */
.L_x_4724:
[----:B--2---:R-:W-:Y:S05]  /*5e20*/  @P2 BRA `(.L_x_4725) ;  /* 0x0000000000082947 */ /* 0x004fea0003800000 */
[----:B------:R-:W2:Y:S02]  /*5e30*/  SYNCS.PHASECHK.TRANS64.TRYWAIT P2, [UR47+0x36830], R0 ;  /* 0x03683000ff0075a7 */ /* 0x000ea4000804016f */
[----:B--2---:R-:W-:Y:S05]  /*5e40*/  @!P2 BRA `(.L_x_4726) ;  /* 0x000000dc003ca947 */ /* 0x004fea0003800000 */
.L_x_4725:
[----:B------:R-:W-:Y:S01]  /*5e50*/  UIMAD UR6, UR46, 0xa80, UR40 ;  /* 0x00000a802e0678a4 */ /* 0x000fe2000f8e0228 */
[----:B------:R-:W-:Y:S01]  /*5e60*/  WARPGROUP.ARRIVE ;  /* 0x00000000000079c5 */ /* 0x000fe20000000000 */
[----:B------:R-:W-:Y:S01]  /*5e70*/  UMOV UR7, 0x40000040 ;  /* 0x4000004000077882 */ /* 0x000fe20000000000 */
[----:B------:R-:W-:Y:S01]  /*5e80*/  UMOV UR56, UR4 ;  /* 0x0000000400387c82 */ /* 0x000fe20008000000 */
[----:B------:R-:W-:Y:S01]  /*5e90*/  UIADD3 UR58, UR6, 0x80, URZ ;  /* 0x00000080063a7890 */ /* 0x000fe2000fffe03f */
[-C--:B------:R-:W-:Y:S01]  /*5ea0*/  FMUL.FTZ R24, R24, R2.reuse ;  /* 0x0000000218187220 */ /* 0x080fe20000410000 */
[----:B------:R-:W-:Y:S01]  /*5eb0*/  UMOV UR57, UR5 ;  /* 0x0000000500397c82 */ /* 0x000fe20008000000 */
[----:B------:R-:W-:Y:S01]  /*5ec0*/  UMOV UR59, 0x40000040 ;  /* 0x40000040003b7882 */ /* 0x000fe20000000000 */
[----:B------:R-:W-:Y:S02]  /*5ed0*/  UIADD3 UR10, UR6, 0x180, URZ ;  /* 0x00000180060a7890 */ /* 0x000fe4000fffe03f */
[----:B------:R-:W-:Y:S01]  /*5ee0*/  HGMMA.64x16x16.F32 R168, gdesc[UR4], RZ, !UPT, gsb0 ;  /* 0x0020000004a879f0 */ /* 0x000fe2000c0008ff */
        /* <DEDUP_REMOVED lines=607> */
.L_x_4727:
[----:B------:R-:W-:Y:S02]  /*84e0*/  R2UR UR6, R16 ;  /* 0x00000000100672ca */ /* 0x000fe400000e0000 */
[----:B------:R-:W-:-:S11]  /*84f0*/  R2UR UR7, R13 ;  /* 0x000000000d0772ca */ /* 0x000fd600000e0000 */
[----:B------:R-:W-:Y:S02]  /*8500*/  ULEA UR6, UR41, UR6, 0x3 ;  /* 0x0000000629067291 */ /* 0x000fe4000f8e183f */
[----:B-12---:R-:W-:-:S05]  /*8510*/  IMAD.U32 R0, RZ, RZ, UR7 ;  /* 0x00000007ff007e24 */ /* 0x006fca000f8e00ff */
[----:B------:R-:W-:-:S04]  /*8520*/  SHF.L.U32 R0, R0, 0x1f, RZ ;  /* 0x0000001f00007819 */ /* 0x000fc800000006ff */
[----:B------:R1:W2:Y:S01]  /*8530*/  SYNCS.PHASECHK.TRANS64.TRYWAIT P2, [UR6+0x36850], R0 ;  /* 0x03685000ff0075a7 */ /* 0x0002a20008040146 */
[----:B------:R-:W-:Y:S05]  /*8540*/  @!P0 BRA `(.L_x_4728) ;  /* 0x0000000000048947 */ /* 0x000fea0003800000 */
[----:B------:R-:W-:Y:S01]  /*8550*/  BPT.TRAP 0x1 ;  /* 0x000000040000795c */ /* 0x000fe20000300000 */
.L_x_4728:
[----:B--2---:R-:W-:Y:S05]  /*8560*/  @P2 BRA `(.L_x_4729) ;  /* 0x0000000000082947 */ /* 0x004fea0003800000 */
[----:B------:R-:W2:Y:S02]  /*8570*/  SYNCS.PHASECHK.TRANS64.TRYWAIT P2, [UR6+0x36850], R0 ;  /* 0x03685000ff0075a7 */ /* 0x000ea40008040146 */
[----:B--2---:R-:W-:Y:S05]  /*8580*/  @!P2 BRA `(.L_x_4730) ;  /* 0x000000b40084a947 */ /* 0x004fea0003800000 */
.L_x_4729:
[----:B------:R-:W-:Y:S01]  /*8590*/  R2UR UR7, R16 ;  /* 0x00000000100772ca */ /* 0x000fe200000e0000 */
[----:B------:R-:W-:Y:S01]  /*85a0*/  WARPGROUP.ARRIVE ;  /* 0x00000000000079c5 */ /* 0x000fe20000000000 */
[----:B------:R-:W-:Y:S01]  /*85b0*/  UMOV UR11, 0x40000040 ;  /* 0x40000040000b7882 */ /* 0x000fe20000000000 */
[----:B-12---:R-:W1:Y:S01]  /*85c0*/  LDC R0, c[0x0][0x288] ;  /* 0x0000a200ff007b82 */ /* 0x006e620000000800 */
[----:B------:R-:W-:Y:S01]  /*85d0*/  UISETP.NE.U32.AND UP0, UPT, UR60, URZ, UPT ;  /* 0x0000003f3c00728c */ /* 0x000fe2000bf05070 */
[----:B------:R-:W-:Y:S01]  /*85e0*/  ULDC UR15, c[0x0][0x404] ;  /* 0x00010100000f7ab9 */ /* 0x000fe20000000800 */
[----:B------:R-:W-:Y:S02]  /*85f0*/  ULDC UR14, c[0x0][0x2e0] ;  /* 0x0000b800000e7ab9 */ /* 0x000fe40000000800 */
[----:B------:R-:W-:-:S05]  /*8600*/  UISETP.NE.AND.EX UP0, UPT, UR61, URZ, UPT, UP0 ;  /* 0x0000003f3d00728c */ /* 0x000fca000bf05300 */
[----:B------:R-:W-:-:S04]  /*8610*/  UIADD3 UR7, UR7, 0x400, URZ ;  /* 0x0000040007077890 */ /* 0x000fc8000fffe03f */
[----:B------:R-:W-:-:S04]  /*8620*/  USHF.R.U32.HI UR7, URZ, 0x4, UR7 ;  /* 0x000000043f077899 */ /* 0x000fc80008011607 */
[----:B------:R-:W-:-:S04]  /*8630*/  ULOP3.LUT UR7, UR7, 0x3fff, URZ, 0xc0, !UPT ;  /* 0x00003fff07077892 */ /* 0x000fc8000f8ec03f */
[----:B------:R-:W-:-:S04]  /*8640*/  ULOP3.LUT UR7, UR7, 0x3800000, URZ, 0xfc, !UPT ;  /* 0x0380000007077892 */ /* 0x000fc8000f8efc3f */
[----:B------:R-:W-:-:S03]  /*8650*/  UIMAD UR7, UR41, 0xa80, UR7 ;  /* 0x00000a80290778a4 */ /* 0x000fc6000f8e0207 */
[----:B------:R-:W-:-:S04]  /*8660*/  UMOV UR41, UR46 ;  /* 0x0000002e00297c82 */ /* 0x000fc80008000000 */
        /* <DEDUP_REMOVED lines=12> */
[----:B------:R-:W-:Y:S02]  /*8730*/  UIMAD UR10, UR45, -0x70, UR42 ;  /* 0xffffff902d0a78a4 */ /* 0x000fe4000f8e022a */
[----:B------:R-:W-:Y:S02]  /*8740*/  USEL UR11, UR15, 0x1, UP0 ;  /* 0x000000010f0b7887 */ /* 0x000fe40008000000 */
[----:B------:R-:W-:-:S04]  /*8750*/  UIADD3 UR10, UR10, 0x1, URZ ;  /* 0x000000010a0a7890 */ /* 0x000fc8000fffe03f */
[----:B------:R-:W-:-:S03]  /*8760*/  UIMAD UR10, UR11, UR14, UR10 ;  /* 0x0000000e0b0a72a4 */ /* 0x000fc6000f8e020a */
[----:B------:R-:W-:-:S03]  /*8770*/  UMOV UR11, 0x40000040 ;  /* 0x40000040000b7882 */ /* 0x000fc60000000000 */
[----:B-1----:R-:W-:Y:S01]  /*8780*/  IADD3 R0, -R0, UR10, RZ ;  /* 0x0000000a00007c10 */ /* 0x002fe2000fffe1ff */
[----:B------:R-:W-:-:S04]  /*8790*/  UIADD3 UR10, UR7, 0x180, URZ ;  /* 0x00000180070a7890 */ /* 0x000fc8000fffe03f */
[----:B------:R-:W-:-:S04]  /*87a0*/  IMAD R3, R205, -0x2, R0 ;  /* 0xfffffffecd037824 */ /* 0x000fc800078e0200 */
        /* <DEDUP_REMOVED lines=56> */
[----:B------:R-:W-:Y:S01]  /*8b30*/  FSEL R161, R140, -INF , P2 ;  /* 0xff8000008ca17808 */ /* 0x000fe20001000000 */
[----:B------:R-:W-:Y:S01]  /*8b40*/  IMAD.U32 R140, RZ, RZ, UR6 ;  /* 0x00000006ff8c7e24 */ /* 0x000fe2000f8e00ff */
[----:B------:R-:W-:Y:S01]  /*8b50*/  FMNMX.FTZ R0, R137, R0, !PT ;  /* 0x0000000089007209 */ /* 0x000fe20007810000 */
[----:B------:R-:W-:Y:S01]  /*8b60*/  UIADD3 UR6, UR45, -0x1, URZ ;  /* 0xffffffff2d067890 */ /* 0x000fe2000fffe03f */
[----:B------:R-:W-:Y:S01]  /*8b70*/  ISETP.GT.AND P2, PT, R4, 0x50, PT ;  /* 0x000000500400780c */ /* 0x000fe20003f44270 */
[----:B------:R-:W-:Y:S01]  /*8b80*/  @!P1 VIADD R140, R140, 0x36860 ;  /* 0x000368608c8c9836 */ /* 0x000fe20000000000 */
        /* <DEDUP_REMOVED lines=8> */
[C---:B------:R-:W-:Y:S02]  /*8c10*/  ISETP.GT.AND P3, PT, R4.reuse, 0x59, PT ;  /* 0x000000590400780c */ /* 0x040fe40003f64270 */
[----:B------:R-:W-:Y:S02]  /*8c20*/  FMNMX.FTZ R0, R129, R0, !PT ;  /* 0x0000000081007209 */ /* 0x000fe40007810000 */
[----:B------:R-:W-:Y:S02]  /*8c30*/  FSEL R133, R133, -INF , P3 ;  /* 0xff80000085857808 */ /* 0x000fe40001800000 */
[----:B------:R-:W-:Y:S02]  /*8c40*/  ISETP.GT.AND P3, PT, R4, 0x61, PT ;  /* 0x000000610400780c */ /* 0x000fe40003f64270 */
[----:B------:R-:W-:Y:S01]  /*8c50*/  @!P1 PRMT R140, RZ, 0x654, R140 ;  /* 0x00000654ff8c9816 */ /* 0x000fe2000000008c */
[----:B------:R-:W-:Y:S02]  /*8c60*/  WARPGROUP.DEPBAR.LE gsb0, 0x0 ;  /* 0x00008000000079c5 */ /* 0x000fe40000010000 */
[----:B------:R-:W-:Y:S01]  /*8c70*/  WARPGROUP.ARRIVE ;  /* 0x00000000000079c5 */ /* 0x000fe20000000000 */
[----:B------:R-:W-:-:S02]  /*8c80*/  FSEL R193, R121, -INF , P3 ;  /* 0xff80000079c17808 */ /* 0x000fc40001800000 */
[----:B------:R-:W-:-:S03]  /*8c90*/  ISETP.GT.AND P3, PT, R4, 0x69, PT ;  /* 0x000000690400780c */ /* 0x000fc60003f64270 */
[----:B------:R-:W-:Y:S01]  /*8ca0*/  HGMMA.64x192x16.F32 R24, R188, gdesc[UR8].tnspB, R24, gsb0 ;  /* 0x42e00008bc187df0 */ /* 0x000fe20008000818 */
[----:B------:R-:W-:Y:S01]  /*8cb0*/  UIADD3 UR10, UR7, 0x200, URZ ;  /* 0x00000200070a7890 */ /* 0x000fe2000fffe03f */
[----:B------:R-:W-:Y:S01]  /*8cc0*/  FSEL R125, R125, -INF , P3 ;  /* 0xff8000007d7d7808 */ /* 0x000fe20001800000 */
[----:B------:R-:W-:Y:S01]  /*8cd0*/  UMOV UR11, 0x40000040 ;  /* 0x40000040000b7882 */ /* 0x000fe20000000000 */
[----:B------:R-:W-:Y:S02]  /*8ce0*/  WARPGROUP.DEPBAR.LE gsb0, 0x0 ;  /* 0x00008000000079c5 */ /* 0x000fe40000010000 */
[----:B------:R-:W-:Y:S01]  /*8cf0*/  WARPGROUP.ARRIVE ;  /* 0x00000000000079c5 */ /* 0x000fe20000000000 */
[----:B------:R-:W-:Y:S02]  /*8d00*/  FSEL R189, R132, -INF , P2 ;  /* 0xff80000084bd7808 */ /* 0x000fe40001000000 */
[----:B------:R-:W-:Y:S02]  /*8d10*/  ISETP.GT.AND P2, PT, R4, 0x60, PT ;  /* 0x000000600400780c */ /* 0x000fe40003f44270 */
[----:B------:R-:W-:-:S09]  /*8d20*/  FMNMX.FTZ R0, R189, R0, !PT ;  /* 0x00000000bd007209 */ /* 0x000fd20007810000 */
[----:B------:R-:W-:Y:S01]  /*8d30*/  HGMMA.64x192x16.F32 R24, R184, gdesc[UR8].tnspB, R24, gsb0 ;  /* 0x42e00008b8187df0 */ /* 0x000fe20008000818 */
[----:B------:R-:W-:Y:S01]  /*8d40*/  FSEL R191, R120, -INF , P2 ;  /* 0xff80000078bf7808 */ /* 0x000fe20001000000 */
[----:B------:R-:W-:Y:S01]  /*8d50*/  UIADD3 UR10, UR7, 0x280, URZ ;  /* 0x00000280070a7890 */ /* 0x000fe2000fffe03f */
[----:B------:R-:W-:Y:S01]  /*8d60*/  FMNMX.FTZ R0, R133, R0, !PT ;  /* 0x0000000085007209 */ /* 0x000fe20007810000 */
[----:B------:R-:W-:Y:S01]  /*8d70*/  UMOV UR11, 0x40000040 ;  /* 0x40000040000b7882 */ /* 0x000fe20000000000 */
[C---:B------:R-:W-:Y:S01]  /*8d80*/  ISETP.GT.AND P2, PT, R4.reuse, 0x68, PT ;  /* 0x000000680400780c */ /* 0x040fe20003f44270 */
[----:B------:R-:W-:Y:S01]  /*8d90*/  VIADD R4, R4, 0x8 ;  /* 0x0000000804047836 */ /* 0x000fe20000000000 */
[----:B------:R-:W-:Y:S02]  /*8da0*/  FMNMX.FTZ R0, R191, R0, !PT ;  /* 0x00000000bf007209 */ /* 0x000fe40007810000 */
[----:B------:R-:W-:Y:S02]  /*8db0*/  FSEL R195, R124, -INF , P2 ;  /* 0xff8000007cc37808 */ /* 0x000fe40001000000 */
[----:B------:R-:W-:-:S02]  /*8dc0*/  FMNMX.FTZ R0, R193, R0, !PT ;  /* 0x00000000c1007209 */ /* 0x000fc40007810000 */
[C---:B------:R-:W-:Y:S02]  /*8dd0*/  ISETP.GT.AND P3, PT, R4.reuse, RZ, PT ;  /* 0x000000ff0400720c */ /* 0x040fe40003f64270 */
[----:B------:R-:W-:Y:S02]  /*8de0*/  FMNMX.FTZ R0, R195, R0, !PT ;  /* 0x00000000c3007209 */ /* 0x000fe40007810000 */
[----:B------:R-:W-:Y:S02]  /*8df0*/  ISETP.GT.AND P4, PT, R4, 0x1, PT ;  /* 0x000000010400780c */ /* 0x000fe40003f84270 */
[----:B------:R-:W-:Y:S02]  /*8e00*/  FMNMX.FTZ R14, R125, R0, !PT ;  /* 0x000000007d0e7209 */ /* 0x000fe40007810000 */
[----:B------:R-:W1:Y:S01]  /*8e10*/  LDC R0, c[0x0][0x988] ;  /* 0x00026200ff007b82 */ /* 0x000e620000000800 */
[----:B------:R-:W-:Y:S02]  /*8e20*/  FSEL R170, R170, -INF , P3 ;  /* 0xff800000aaaa7808 */ /* 0x000fe40001800000 */
[----:B------:R-:W2:Y:S01]  /*8e30*/  SHFL.BFLY PT, R5, R14, 0x2, 0x1f ;  /* 0x0c401f000e057f89 */ /* 0x000ea200000e0000 */
[----:B------:R-:W-:-:S02]  /*8e40*/  ISETP.GT.AND P3, PT, R4, 0x8, PT ;  /* 0x000000080400780c */ /* 0x000fc40003f64270 */
[----:B------:R-:W-:Y:S02]  /*8e50*/  FSEL R171, R171, -INF , P4 ;  /* 0xff800000abab7808 */ /* 0x000fe40002000000 */
[----:B------:R-:W-:Y:S02]  /*8e60*/  ISETP.GT.AND P4, PT, R4, 0x9, PT ;  /* 0x000000090400780c */ /* 0x000fe40003f84270 */
[----:B--2---:R-:W-:Y:S02]  /*8e70*/  FMNMX.FTZ R20, R14, R5, !PT ;  /* 0x000000050e147209 */ /* 0x004fe40007810000 */
[----:B------:R-:W-:-:S03]  /*8e80*/  FMNMX.FTZ R14, R170, R11, !PT ;  /* 0x0000000baa0e7209 */ /* 0x000fc60007810000 */
[----:B------:R-:W2:Y:S01]  /*8e90*/  SHFL.BFLY PT, R5, R20, 0x1, 0x1f ;  /* 0x0c201f0014057f89 */ /* 0x000ea200000e0000 */
[----:B------:R-:W-:Y:S02]  /*8ea0*/  FMNMX.FTZ R14, R171, R14, !PT ;  /* 0x0000000eab0e7209 */ /* 0x000fe40007810000 */
[----:B--2---:R-:W-:-:S04]  /*8eb0*/  FMNMX.FTZ R5, R20, R5, !PT ;  /* 0x0000000514057209 */ /* 0x004fc80007810000 */
[C---:B------:R-:W-:Y:S01]  /*8ec0*/  FSETP.NEU.FTZ.AND P2, PT, R5.reuse, -INF , PT ;  /* 0xff8000000500780b */ /* 0x040fe20003f5d000 */
[----:B-1----:R-:W-:-:S05]  /*8ed0*/  FMUL.FTZ R2, R5, R0 ;  /* 0x0000000005027220 */ /* 0x002fca0000410000 */
[----:B------:R-:W-:-:S05]  /*8ee0*/  FSEL R2, R2, RZ, P2 ;  /* 0x000000ff02027208 */ /* 0x000fca0001000000 */
        /* <DEDUP_REMOVED lines=31> */
[----:B------:R-:W-:Y:S01]  /*90e0*/  FSEL R185, R174, -INF , P3 ;  /* 0xff800000aeb97808 */ /* 0x000fe20001800000 */
[-CC-:B------:R-:W-:Y:S01]  /*90f0*/  FFMA.FTZ R184, R15, R0.reuse, -R2.reuse ;  /* 0x000000000fb87223 */ /* 0x180fe20000010802 */
[----:B------:R-:W-:Y:S01]  /*9100*/  FSEL R187, R175, -INF , P4 ;  /* 0xff800000afbb7808 */ /* 0x000fe20002000000 */
[--C-:B------:R-:W-:Y:S01]  /*9110*/  FFMA.FTZ R175, R197, R0, -R2.reuse ;  /* 0x00000000c5af7223 */ /* 0x100fe20000010802 */
[C---:B------:R-:W-:Y:S01]  /*9120*/  ISETP.GT.AND P3, PT, R4.reuse, 0x10, PT ;  /* 0x000000100400780c */ /* 0x040fe20003f64270 */
[----:B------:R-:W-:Y:S01]  /*9130*/  HGMMA.64x192x16.F32 R24, R180, gdesc[UR8].tnspB, R24, gsb0 ;  /* 0x42e00008b4187df0 */ /* 0x000fe20008000818 */
[----:B------:R-:W-:Y:S01]  /*9140*/  FMNMX.FTZ R14, R185, R14, !PT ;  /* 0x0000000eb90e7209 */ /* 0x000fe20007810000 */
[----:B------:R-:W-:Y:S01]  /*9150*/  UIADD3 UR10, UR7, 0x300, URZ ;  /* 0x00000300070a7890 */ /* 0x000fe2000fffe03f */
[----:B------:R-:W-:Y:S01]  /*9160*/  ISETP.GT.AND P4, PT, R4, 0x11, PT ;  /* 0x000000110400780c */ /* 0x000fe20003f84270 */
[----:B------:R-:W-:Y:S01]  /*9170*/  UMOV UR11, 0x40000040 ;  /* 0x40000040000b7882 */ /* 0x000fe20000000000 */
[----:B------:R-:W-:Y:S01]  /*9180*/  FSEL R197, R162, -INF , P3 ;  /* 0xff800000a2c57808 */ /* 0x000fe20001800000 */
[--C-:B------:R-:W-:Y:S01]  /*9190*/  FFMA.FTZ R15, R137, R0, -R2.reuse ;  /* 0x00000000890f7223 */ /* 0x100fe20000010802 */
[----:B------:R-:W-:Y:S01]  /*91a0*/  FMNMX.FTZ R14, R187, R14, !PT ;  /* 0x0000000ebb0e7209 */ /* 0x000fe20007810000 */
[-CC-:B------:R-:W-:Y:S01]  /*91b0*/  FFMA.FTZ R137, R141, R0.reuse, -R2.reuse ;  /* 0x000000008d897223 */ /* 0x180fe20000010802 */
[C---:B------:R-:W-:Y:S01]  /*91c0*/  ISETP.GT.AND P3, PT, R4.reuse, 0x18, PT ;  /* 0x000000180400780c */ /* 0x040fe20003f64270 */
[-CC-:B------:R-:W-:Y:S01]  /*91d0*/  FFMA.FTZ R186, R161, R0.reuse, -R2.reuse ;  /* 0x00000000a1ba7223 */ /* 0x180fe20000010802 */
[----:B------:R-:W-:Y:S01]  /*91e0*/  FSEL R163, R163, -INF , P4 ;  /* 0xff800000a3a37808 */ /* 0x000fe20002000000 */
[----:B------:R-:W-:Y:S01]  /*91f0*/  FFMA.FTZ R141, R193, R0, -R2 ;  /* 0x00000000c18d7223 */ /* 0x000fe20000010802 */
[----:B------:R-:W-:Y:S01]  /*9200*/  FMNMX.FTZ R14, R197, R14, !PT ;  /* 0x0000000ec50e7209 */ /* 0x000fe20007810000 */
[----:B------:R-:W-:Y:S01]  /*9210*/  MUFU.EX2 R175, R175 ;  /* 0x000000af00af7308 */ /* 0x000fe20000000800 */
[----:B------:R-:W-:-:S02]  /*9220*/  ISETP.GT.AND P4, PT, R4, 0x19, PT ;  /* 0x000000190400780c */ /* 0x000fc40003f84270 */
[----:B------:R-:W-:Y:S02]  /*9230*/  FSEL R199, R166, -INF , P3 ;  /* 0xff800000a6c77808 */ /* 0x000fe40001800000 */
[----:B------:R-:W-:Y:S02]  /*9240*/  FMNMX.FTZ R14, R163, R14, !PT ;  /* 0x0000000ea30e7209 */ /* 0x000fe40007810000 */
[----:B------:R-:W-:Y:S01]  /*9250*/  FSEL R201, R167, -INF , P4 ;  /* 0xff800000a7c97808 */ /* 0x000fe20002000000 */
[----:B------:R-:W-:Y:S01]  /*9260*/  FFMA.FTZ R167, R203, R0, -R2 ;  /* 0x00000000cba77223 */ /* 0x000fe20000010802 */
[C---:B------:R-:W-:Y:S01]  /*9270*/  ISETP.GT.AND P3, PT, R4.reuse, 0x20, PT ;  /* 0x000000200400780c */ /* 0x040fe20003f64270 */
[----:B------:R-:W-:Y:S01]  /*9280*/  MUFU.EX2 R184, R184 ;  /* 0x000000b800b87308 */ /* 0x000fe20000000800 */
[----:B------:R-:W-:Y:S02]  /*9290*/  FMNMX.FTZ R14, R199, R14, !PT ;  /* 0x0000000ec70e7209 */ /* 0x000fe40007810000 */
[----:B------:R-:W-:-:S02]  /*92a0*/  ISETP.GT.AND P4, PT, R4, 0x21, PT ;  /* 0x000000210400780c */ /* 0x000fc40003f84270 */
[----:B------:R-:W-:Y:S02]  /*92b0*/  FSEL R203, R154, -INF , P3 ;  /* 0xff8000009acb7808 */ /* 0x000fe40001800000 */
[----:B------:R-:W-:Y:S01]  /*92c0*/  FMNMX.FTZ R14, R201, R14, !PT ;  /* 0x0000000ec90e7209 */ /* 0x000fe20007810000 */
[----:B------:R-:W-:Y:S01]  /*92d0*/  MUFU.EX2 R167, R167 ;  /* 0x000000a700a77308 */ /* 0x000fe20000000800 */
[C---:B------:R-:W-:Y:S02]  /*92e0*/  ISETP.GT.AND P3, PT, R4.reuse, 0x28, PT ;  /* 0x000000280400780c */ /* 0x040fe40003f64270 */
[----:B------:R-:W-:Y:S02]  /*92f0*/  FSEL R155, R155, -INF , P4 ;  /* 0xff8000009b9b7808 */ /* 0x000fe40002000000 */
[----:B------:R-:W-:Y:S02]  /*9300*/  FMNMX.FTZ R14, R203, R14, !PT ;  /* 0x0000000ecb0e7209 */ /* 0x000fe40007810000 */
[----:B------:R-:W-:Y:S01]  /*9310*/  ISETP.GT.AND P4, PT, R4, 0x29, PT ;  /* 0x000000290400780c */ /* 0x000fe20003f84270 */
[----:B------:R-:W-:Y:S01]  /*9320*/  MUFU.EX2 R15, R15 ;  /* 0x0000000f000f7308 */ /* 0x000fe20000000800 */
[----:B------:R-:W-:-:S02]  /*9330*/  FSEL R217, R158, -INF , P3 ;  /* 0xff8000009ed97808 */ /* 0x000fc40001800000 */
[----:B------:R-:W-:Y:S02]  /*9340*/  FMNMX.FTZ R14, R155, R14, !PT ;  /* 0x0000000e9b0e7209 */ /* 0x000fe40007810000 */
[----:B------:R-:W-:Y:S01]  /*9350*/  FSEL R219, R159, -INF , P4 ;  /* 0xff8000009fdb7808 */ /* 0x000fe20002000000 */
[----:B------:R-:W-:Y:S01]  /*9360*/  FFMA.FTZ R159, R173, R0, -R2 ;  /* 0x00000000ad9f7223 */ /* 0x000fe20000010802 */
[C---:B------:R-:W-:Y:S01]  /*9370*/  ISETP.GT.AND P3, PT, R4.reuse, 0x30, PT ;  /* 0x000000300400780c */ /* 0x040fe20003f64270 */
[----:B------:R-:W-:Y:S01]  /*9380*/  MUFU.EX2 R186, R186 ;  /* 0x000000ba00ba7308 */ /* 0x000fe20000000800 */
[----:B------:R-:W-:Y:S02]  /*9390*/  FMNMX.FTZ R14, R217, R14, !PT ;  /* 0x0000000ed90e7209 */ /* 0x000fe40007810000 */
[----:B------:R-:W-:Y:S02]  /*93a0*/  ISETP.GT.AND P4, PT, R4, 0x31, PT ;  /* 0x000000310400780c */ /* 0x000fe40003f84270 */
[----:B------:R-:W-:-:S02]  /*93b0*/  FSEL R173, R146, -INF , P3 ;  /* 0xff80000092ad7808 */ /* 0x000fc40001800000 */
[----:B------:R-:W-:Y:S01]  /*93c0*/  FMNMX.FTZ R14, R219, R14, !PT ;  /* 0x0000000edb0e7209 */ /* 0x000fe20007810000 */
[----:B------:R-:W-:Y:S01]  /*93d0*/  MUFU.EX2 R159, R159 ;  /* 0x0000009f009f7308 */ /* 0x000fe20000000800 */
[C---:B------:R-:W-:Y:S02]  /*93e0*/  ISETP.GT.AND P3, PT, R4.reuse, 0x38, PT ;  /* 0x000000380400780c */ /* 0x040fe40003f64270 */
[----:B------:R-:W-:Y:S01]  /*93f0*/  FSEL R221, R147, -INF , P4 ;  /* 0xff80000093dd7808 */ /* 0x000fe20002000000 */
[----:B------:R-:W-:Y:S01]  /*9400*/  FFMA.FTZ R147, R153, R0, -R2 ;  /* 0x0000000099937223 */ /* 0x000fe20000010802 */
[----:B------:R-:W-:Y:S02]  /*9410*/  FMNMX.FTZ R14, R173, R14, !PT ;  /* 0x0000000ead0e7209 */ /* 0x000fe40007810000 */
[----:B------:R-:W-:Y:S01]  /*9420*/  ISETP.GT.AND P4, PT, R4, 0x39, PT ;  /* 0x000000390400780c */ /* 0x000fe20003f84270 */
[----:B------:R-:W-:Y:S01]  /*9430*/  MUFU.EX2 R137, R137 ;  /* 0x0000008900897308 */ /* 0x000fe20000000800 */
[----:B------:R-:W-:-:S02]  /*9440*/  FSEL R165, R150, -INF , P3 ;  /* 0xff80000096a57808 */ /* 0x000fc40001800000 */
[----:B------:R-:W-:Y:S02]  /*9450*/  FMNMX.FTZ R14, R221, R14, !PT ;  /* 0x0000000edd0e7209 */ /* 0x000fe40007810000 */
[----:B------:R-:W-:Y:S02]  /*9460*/  FSEL R151, R151, -INF , P4 ;  /* 0xff80000097977808 */ /* 0x000fe40002000000 */
        /* <DEDUP_REMOVED lines=25> */
[----:B------:R-:W-:-:S02]  /*9600*/  FSEL R225, R134, -INF , P3 ;  /* 0xff80000086e17808 */ /* 0x000fc40001800000 */
[----:B------:R-:W-:Y:S02]  /*9610*/  FMNMX.FTZ R14, R131, R14, !PT ;  /* 0x0000000e830e7209 */ /* 0x000fe40007810000 */
[----:B------:R-:W-:Y:S02]  /*9620*/  FSEL R135, R135, -INF , P4 ;  /* 0xff80000087877808 */ /* 0x000fe40002000000 */
[C---:B------:R-:W-:Y:S02]  /*9630*/  ISETP.GT.AND P3, PT, R4.reuse, 0x60, PT ;  /* 0x000000600400780c */ /* 0x040fe40003f64270 */
        /* <DEDUP_REMOVED lines=10> */
[----:B------:R-:W-:Y:S01]  /*96e0*/  FSEL R229, R127, -INF , P4 ;  /* 0xff8000007fe57808 */ /* 0x000fe20002000000 */
[--C-:B------:R-:W-:Y:S01]  /*96f0*/  FFMA.FTZ R127, R149, R0, -R2.reuse ;  /* 0x00000000957f7223 */ /* 0x100fe20000010802 */
[----:B------:R-:W-:Y:S02]  /*9700*/  FMNMX.FTZ R14, R227, R14, !PT ;  /* 0x0000000ee30e7209 */ /* 0x000fe40007810000 */
[----:B------:R-:W-:Y:S02]  /*9710*/  R2UR UR7, R17 ;  /* 0x00000000110772ca */ /* 0x000fe400000e0000 */
[----:B------:R-:W-:Y:S01]  /*9720*/  FMNMX.FTZ R14, R229, R14, !PT ;  /* 0x0000000ee50e7209 */ /* 0x000fe20007810000 */
[----:B------:R-:W-:Y:S04]  /*9730*/  MUFU.EX2 R127, R127 ;  /* 0x0000007f007f7308 */ /* 0x000fe80000000800 */
[----:B------:R-:W1:Y:S02]  /*9740*/  SHFL.BFLY PT, R3, R14, 0x2, 0x1f ;  /* 0x0c401f000e037f89 */ /* 0x000e6400000e0000 */
[----:B-1----:R-:W-:Y:S01]  /*9750*/  FMNMX.FTZ R3, R14, R3, !PT ;  /* 0x000000030e037209 */ /* 0x002fe20007810000 */
[----:B------:R-:W-:-:S04]  /*9760*/  FFMA.FTZ R14, R191, R0, -R2 ;  /* 0x00000000bf0e7223 */ /* 0x000fc80000010802 */
[----:B------:R-:W1:Y:S02]  /*9770*/  SHFL.BFLY PT, R4, R3, 0x1, 0x1f ;  /* 0x0c201f0003047f89 */ /* 0x000e6400000e0000 */
[----:B------:R-:W-:Y:S01]  /*9780*/  MUFU.EX2 R14, R14 ;  /* 0x0000000e000e7308 */ /* 0x000fe20000000800 */
[----:B-1----:R-:W-:Y:S01]  /*9790*/  FMNMX.FTZ R4, R3, R4, !PT ;  /* 0x0000000403047209 */ /* 0x002fe20007810000 */
[----:B------:R-:W-:Y:S02]  /*97a0*/  WARPGROUP.DEPBAR.LE gsb0, 0x0 ;  /* 0x00008000000079c5 */ /* 0x000fe40000010000 */
[----:B------:R-:W-:Y:S01]  /*97b0*/  WARPGROUP.ARRIVE ;  /* 0x00000000000079c5 */ /* 0x000fe20000000000 */
[----:B------:R-:W-:Y:S01]  /*97c0*/  FSEL R3, R5, RZ, P2 ;  /* 0x000000ff05037208 */ /* 0x000fe20001000000 */
[-C--:B------:R-:W-:Y:S01]  /*97d0*/  FFMA.FTZ R182, R189, R0.reuse, -R2 ;  /* 0x00000000bdb67223 */ /* 0x080fe20000010802 */
[C---:B------:R-:W-:Y:S01]  /*97e0*/  FSETP.NEU.FTZ.AND P2, PT, R4.reuse, -INF , PT ;  /* 0xff8000000400780b */ /* 0x040fe20003f5d000 */
[C---:B------:R-:W-:Y:S01]  /*97f0*/  FMUL.FTZ R124, R4.reuse, R0 ;  /* 0x00000000047c7220 */ /* 0x040fe20000410000 */
[----:B------:R-:W-:Y:S01]  /*9800*/  MUFU.EX2 R180, R169 ;  /* 0x000000a900b47308 */ /* 0x000fe20000000800 */
[----:B------:R-:W-:Y:S01]  /*9810*/  HGMMA.64x192x16.F32 R24, R176, gdesc[UR8].tnspB, R24, gsb0 ;  /* 0x42e00008b0187df0 */ /* 0x000fe20008000818 */
[----:B------:R-:W-:Y:S01]  /*9820*/  FADD.FTZ R3, -R3, R12 ;  /* 0x0000000c03037221 */ /* 0x000fe20000010100 */
[----:B------:R-:W-:-:S02]  /*9830*/  FSEL R132, R4, RZ, P2 ;  /* 0x000000ff04847208 */ /* 0x000fc40001000000 */
[----:B------:R-:W-:Y:S01]  /*9840*/  FSEL R124, R124, RZ, P2 ;  /* 0x000000ff7c7c7208 */ /* 0x000fe20001000000 */
[-C--:B------:R-:W-:Y:S01]  /*9850*/  FMUL.FTZ R3, R3, R0.reuse ;  /* 0x0000000003037220 */ /* 0x080fe20000410000 */
[----:B------:R-:W-:Y:S01]  /*9860*/  ISETP.LT.AND P2, PT, R10, UR45, PT ;  /* 0x0000002d0a007c0c */ /* 0x000fe2000bf41270 */
[----:B------:R-:W-:Y:S01]  /*9870*/  MUFU.EX2 R182, R182 ;  /* 0x000000b600b67308 */ /* 0x000fe20000000800 */
[----:B------:R-:W-:Y:S01]  /*9880*/  UMOV UR45, UR6 ;  /* 0x00000006002d7c82 */ /* 0x000fe20008000000 */
[-CC-:B------:R-:W-:Y:S01]  /*9890*/  FFMA.FTZ R12, R170, R0.reuse, -R124.reuse ;  /* 0x00000000aa0c7223 */ /* 0x180fe2000001087c */
[-CC-:B------:R-:W-:Y:S01]  /*98a0*/  FFMA.FTZ R149, R171, R0.reuse, -R124.reuse ;  /* 0x00000000ab957223 */ /* 0x180fe2000001087c */
[-CC-:B------:R-:W-:Y:S01]  /*98b0*/  FFMA.FTZ R120, R185, R0.reuse, -R124.reuse ;  /* 0x00000000b9787223 */ /* 0x180fe2000001087c */
[-CC-:B------:R-:W-:Y:S01]  /*98c0*/  FFMA.FTZ R161, R187, R0.reuse, -R124.reuse ;  /* 0x00000000bba17223 */ /* 0x180fe2000001087c */
[-CC-:B------:R-:W-:Y:S01]  /*98d0*/  FFMA.FTZ R197, R197, R0.reuse, -R124.reuse ;  /* 0x00000000c5c57223 */ /* 0x180fe2000001087c */
[-CC-:B------:R-:W-:Y:S01]  /*98e0*/  FFMA.FTZ R122, R163, R0.reuse, -R124.reuse ;  /* 0x00000000a37a7223 */ /* 0x180fe2000001087c */
[----:B------:R1:W2:Y:S01]  /*98f0*/  MUFU.EX2 R2, R3 ;  /* 0x0000000300027308 */ /* 0x0002a20000000800 */
        /* <DEDUP_REMOVED lines=8> */
[----:B-1----:R-:W-:Y:S01]  /*9980*/  FADD.FTZ R3, -R132, R11 ;  /* 0x0000000b84037221 */ /* 0x002fe20000010100 */
[----:B------:R-:W-:-:S02]  /*9990*/  IMAD.U32 R11, RZ, RZ, UR47 ;  /* 0x0000002fff0b7e24 */ /* 0x000fc4000f8e00ff */
[-CC-:B------:R-:W-:Y:S01]  /*99a0*/  FFMA.FTZ R221, R221, R0.reuse, -R124.reuse ;  /* 0x00000000dddd7223 */ /* 0x180fe2000001087c */
[-CC-:B------:R-:W-:Y:S01]  /*99b0*/  FFMA.FTZ R191, R165, R0.reuse, -R124.reuse ;  /* 0x00000000a5bf7223 */ /* 0x180fe2000001087c */
[-C--:B------:R-:W-:Y:S01]  /*99c0*/  FMUL.FTZ R3, R3, R0.reuse ;  /* 0x0000000003037220 */ /* 0x080fe20000410000 */
[-CC-:B------:R-:W-:Y:S01]  /*99d0*/  FFMA.FTZ R185, R153, R0.reuse, -R124.reuse ;  /* 0x0000000099b97223 */ /* 0x180fe2000001087c */
[-CC-:B------:R-:W-:Y:S01]  /*99e0*/  FFMA.FTZ R139, R139, R0.reuse, -R124.reuse ;  /* 0x000000008b8b7223 */ /* 0x180fe2000001087c */
[----:B------:R-:W1:Y:S01]  /*99f0*/  MUFU.EX2 R149, R149 ;  /* 0x0000009500957308 */ /* 0x000e620000000800 */
[----:B--2---:R-:W-:Y:S01]  /*9a00*/  FFMA.FTZ R9, R2, R9, R121 ;  /* 0x0000000902097223 */ /* 0x004fe20000010079 */
[-CC-:B------:R-:W-:Y:S01]  /*9a10*/  FFMA.FTZ R187, R223, R0.reuse, -R124.reuse ;  /* 0x00000000dfbb7223 */ /* 0x180fe2000001087c */
[-CC-:B------:R-:W-:Y:S01]  /*9a20*/  FFMA.FTZ R181, R157, R0.reuse, -R124.reuse ;  /* 0x000000009db57223 */ /* 0x180fe2000001087c */
[-CC-:B------:R-:W-:Y:S01]  /*9a30*/  FFMA.FTZ R225, R225, R0.reuse, -R124.reuse ;  /* 0x00000000e1e17223 */ /* 0x180fe2000001087c */
[----:B------:R-:W-:Y:S01]  /*9a40*/  FADD.FTZ R9, R200, R9 ;  /* 0x00000009c8097221 */ /* 0x000fe20000010000 */
[-CC-:B------:R-:W-:Y:S01]  /*9a50*/  FFMA.FTZ R135, R135, R0.reuse, -R124.reuse ;  /* 0x0000000087877223 */ /* 0x180fe2000001087c */
[-CC-:B------:R-:W-:Y:S01]  /*9a60*/  FFMA.FTZ R145, R145, R0.reuse, -R124.reuse ;  /* 0x0000000091917223 */ /* 0x180fe2000001087c */
[----:B------:R-:W2:Y:S01]  /*9a70*/  MUFU.EX2 R3, R3 ;  /* 0x0000000300037308 */ /* 0x000ea20000000800 */
[----:B------:R-:W-:Y:S01]  /*9a80*/  FADD.FTZ R134, R202, R9 ;  /* 0x00000009ca867221 */ /* 0x000fe20000010000 */
[-CC-:B------:R-:W-:Y:S01]  /*9a90*/  FFMA.FTZ R123, R123, R0.reuse, -R124.reuse ;  /* 0x000000007b7b7223 */ /* 0x180fe2000001087c */
[-C--:B------:R-:W-:Y:S01]  /*9aa0*/  FFMA.FTZ R227, R227, R0.reuse, -R124 ;  /* 0x00000000e3e37223 */ /* 0x080fe2000001087c */
[----:B------:R-:W-:Y:S01]  /*9ab0*/  F2FP.F16.F32.PACK_AB R200, R200, R121 ;  /* 0x00000079c8c8723e */ /* 0x000fe200000000ff */
[----:B------:R-:W-:Y:S01]  /*9ac0*/  FADD.FTZ R9, R175, R134 ;  /* 0x00000086af097221 */ /* 0x000fe20000010000 */
[----:B------:R-:W-:Y:S01]  /*9ad0*/  FFMA.FTZ R134, R151, R0, -R124 ;  /* 0x0000000097867223 */ /* 0x000fe2000001087c */
[----:B------:R-:W-:Y:S01]  /*9ae0*/  F2FP.F16.F32.PACK_AB R202, R175, R202 ;  /* 0x000000caafca723e */ /* 0x000fe200000000ff */
[----:B------:R-:W3:Y:S01]  /*9af0*/  MUFU.EX2 R120, R120 ;  /* 0x0000007800787308 */ /* 0x000ee20000000800 */
[----:B------:R-:W-:Y:S01]  /*9b00*/  FADD.FTZ R136, R196, R9 ;  /* 0x00000009c4887221 */ /* 0x000fe20000010000 */
[----:B-1----:R-:W-:-:S02]  /*9b10*/  F2FP.F16.F32.PACK_AB R201, R149, R12 ;  /* 0x0000000c95c9723e */ /* 0x002fc400000000ff */
[C---:B------:R-:W-:Y:S01]  /*9b20*/  F2FP.F16.F32.PACK_AB R196, R167.reuse, R196 ;  /* 0x000000c4a7c4723e */ /* 0x040fe200000000ff */
[----:B------:R-:W-:-:S03]  /*9b30*/  FADD.FTZ R9, R167, R136 ;  /* 0x00000088a7097221 */ /* 0x000fc60000010000 */
[----:B------:R-:W1:Y:S01]  /*9b40*/  MUFU.EX2 R161, R161 ;  /* 0x000000a100a17308 */ /* 0x000e620000000800 */
[----:B--2---:R-:W-:Y:S01]  /*9b50*/  FFMA.FTZ R136, R3, R8, R12 ;  /* 0x0000000803887223 */ /* 0x004fe2000001000c */
[----:B------:R-:W-:Y:S01]  /*9b60*/  FADD.FTZ R138, R198, R9 ;  /* 0x00000009c68a7221 */ /* 0x000fe20000010000 */
[----:B------:R-:W-:Y:S01]  /*9b70*/  @!P1 IADD3 R8, R11, 0x36840, RZ ;  /* 0x000368400b089810 */ /* 0x000fe20007ffe0ff */
[----:B------:R-:W-:Y:S02]  /*9b80*/  IMAD.MOV.U32 R12, RZ, RZ, R5 ;  /* 0x000000ffff0c7224 */ /* 0x000fe400078e0005 */
[----:B------:R-:W-:Y:S01]  /*9b90*/  FADD.FTZ R9, R149, R136 ;  /* 0x0000008895097221 */ /* 0x000fe20000010000 */
[C---:B------:R-:W-:Y:S01]  /*9ba0*/  FADD.FTZ R11, R159.reuse, R138 ;  /* 0x0000008a9f0b7221 */ /* 0x040fe20000010000 */
[----:B------:R-:W-:Y:S01]  /*9bb0*/  @!P1 PRMT R8, RZ, 0x654, R8 ;  /* 0x00000654ff089816 */ /* 0x000fe20000000008 */
[----:B------:R-:W2:Y:S01]  /*9bc0*/  MUFU.EX2 R197, R197 ;  /* 0x000000c500c57308 */ /* 0x000ea20000000800 */
[----:B---3--:R-:W-:Y:S01]  /*9bd0*/  FADD.FTZ R136, R120, R9 ;  /* 0x0000000978887221 */ /* 0x008fe20000010000 */
[----:B------:R-:W-:Y:S01]  /*9be0*/  FADD.FTZ R138, R192, R11 ;  /* 0x0000000bc08a7221 */ /* 0x000fe20000010000 */
[----:B------:R-:W-:-:S02]  /*9bf0*/  F2FP.F16.F32.PACK_AB R198, R159, R198 ;  /* 0x000000c69fc6723e */ /* 0x000fc400000000ff */
[C---:B------:R-:W-:Y:S01]  /*9c00*/  F2FP.F16.F32.PACK_AB R192, R147.reuse, R192 ;  /* 0x000000c093c0723e */ /* 0x040fe200000000ff */
[----:B------:R-:W-:Y:S02]  /*9c10*/  FADD.FTZ R11, R147, R138 ;  /* 0x0000008a930b7221 */ /* 0x000fe40000010000 */
[----:B------:R-:W3:Y:S01]  /*9c20*/  MUFU.EX2 R122, R122 ;  /* 0x0000007a007a7308 */ /* 0x000ee20000000800 */
[C---:B-1----:R-:W-:Y:S01]  /*9c30*/  FADD.FTZ R136, R161.reuse, R136 ;  /* 0x00000088a1887221 */ /* 0x042fe20000010000 */
[----:B------:R-:W-:-:S06]  /*9c40*/  F2FP.F16.F32.PACK_AB R203, R161, R120 ;  /* 0x00000078a1cb723e */ /* 0x000fcc00000000ff */
[----:B------:R-:W1:Y:S01]  /*9c50*/  MUFU.EX2 R199, R199 ;  /* 0x000000c700c77308 */ /* 0x000e620000000800 */
[----:B--2---:R-:W-:Y:S01]  /*9c60*/  FADD.FTZ R9, R197, R136 ;  /* 0x00000088c5097221 */ /* 0x004fe20000010000 */
[----:B------:R-:W-:Y:S01]  /*9c70*/  FADD.FTZ R136, R194, R11 ;  /* 0x0000000bc2887221 */ /* 0x000fe20000010000 */
[----:B------:R-:W-:-:S03]  /*9c80*/  F2FP.F16.F32.PACK_AB R194, R21, R194 ;  /* 0x000000c215c2723e */ /* 0x000fc600000000ff */
[----:B------:R-:W-:Y:S01]  /*9c90*/  FADD.FTZ R11, R21, R136 ;  /* 0x00000088150b7221 */ /* 0x000fe20000010000 */
[----:B------:R-:W-:Y:S01]  /*9ca0*/  FFMA.FTZ R136, R143, R0, -R124 ;  /* 0x000000008f887223 */ /* 0x000fe2000001087c */
[----:B------:R-:W2:Y:S01]  /*9cb0*/  MUFU.EX2 R126, R126 ;  /* 0x0000007e007e7308 */ /* 0x000ea20000000800 */
[C---:B---3--:R-:W-:Y:S01]  /*9cc0*/  FADD.FTZ R138, R122.reuse, R9 ;  /* 0x000000097a8a7221 */ /* 0x048fe20000010000 */
[----:B------:R-:W-:-:S06]  /*9cd0*/  F2FP.F16.F32.PACK_AB R197, R122, R197 ;  /* 0x000000c57ac5723e */ /* 0x000fcc00000000ff */
[----:B------:R-:W-:Y:S01]  /*9ce0*/  MUFU.EX2 R193, R193 ;  /* 0x000000c100c17308 */ /* 0x000fe20000000800 */
[----:B-1----:R-:W-:Y:S01]  /*9cf0*/  FADD.FTZ R9, R199, R138 ;  /* 0x0000008ac7097221 */ /* 0x002fe20000010000 */
[----:B------:R-:W-:Y:S01]  /*9d00*/  FADD.FTZ R138, R188, R11 ;  /* 0x0000000bbc8a7221 */ /* 0x000fe20000010000 */
[----:B------:R-:W-:-:S03]  /*9d10*/  F2FP.F16.F32.PACK_AB R188, R13, R188 ;  /* 0x000000bc0dbc723e */ /* 0x000fc600000000ff */
[----:B------:R-:W-:Y:S01]  /*9d20*/  FADD.FTZ R11, R13, R138 ;  /* 0x0000008a0d0b7221 */ /* 0x000fe20000010000 */
[-CC-:B------:R-:W-:Y:S01]  /*9d30*/  FFMA.FTZ R138, R131, R0.reuse, -R124.reuse ;  /* 0x00000000838a7223 */ /* 0x180fe2000001087c */
[----:B------:R-:W-:Y:S01]  /*9d40*/  MUFU.EX2 R128, R128 ;  /* 0x0000008000807308 */ /* 0x000fe20000000800 */
[----:B------:R-:W-:Y:S01]  /*9d50*/  FFMA.FTZ R124, R229, R0, -R124 ;  /* 0x00000000e57c7223 */ /* 0x000fe2000001087c */
[----:B------:R-:W-:Y:S01]  /*9d60*/  FADD.FTZ R142, R190, R11 ;  /* 0x0000000bbe8e7221 */ /* 0x000fe20000010000 */
[----:B------:R-:W-:Y:S01]  /*9d70*/  IMAD.U32 R13, RZ, RZ, UR7 ;  /* 0x00000007ff0d7e24 */ /* 0x000fe2000f8e00ff */
[C---:B------:R-:W-:Y:S02]  /*9d80*/  F2FP.F16.F32.PACK_AB R190, R127.reuse, R190 ;  /* 0x000000be7fbe723e */ /* 0x040fe400000000ff */
[----:B------:R-:W-:Y:S01]  /*9d90*/  FADD.FTZ R11, R127, R142 ;  /* 0x0000008e7f0b7221 */ /* 0x000fe20000010000 */
[----:B--2---:R-:W-:Y:S01]  /*9da0*/  F2FP.F16.F32.PACK_AB R199, R126, R199 ;  /* 0x000000c77ec7723e */ /* 0x004fe200000000ff */
[----:B------:R-:W-:Y:S02]  /*9db0*/  MUFU.EX2 R195, R195 ;  /* 0x000000c300c37308 */ /* 0x000fe40000000800 */
[----:B------:R-:W-:Y:S01]  /*9dc0*/  FADD.FTZ R142, R184, R11 ;  /* 0x0000000bb88e7221 */ /* 0x000fe20000010000 */
[----:B------:R-:W-:-:S03]  /*9dd0*/  F2FP.F16.F32.PACK_AB R184, R15, R184 ;  /* 0x000000b80fb8723e */ /* 0x000fc600000000ff */
[----:B------:R-:W-:Y:S02]  /*9de0*/  FADD.FTZ R11, R15, R142 ;  /* 0x0000008e0f0b7221 */ /* 0x000fe40000010000 */
        /* <DEDUP_REMOVED lines=13> */
[----:B------:R-:W-:-:S04]  /*9ec0*/  FADD.FTZ R142, R14, R11 ;  /* 0x0000000b0e8e7221 */ /* 0x000fc80000010000 */
[----:B------:R-:W-:Y:S02]  /*9ed0*/  FADD.FTZ R11, R141, R142 ;  /* 0x0000008e8d0b7221 */ /* 0x000fe40000010000 */
        /* <DEDUP_REMOVED lines=9> */
[----:B------:R-:W2:Y:S01]  /*9f70*/  MUFU.EX2 R135, R135 ;  /* 0x0000008700877308 */ /* 0x000ea20000000800 */
[----:B------:R-:W-:Y:S02]  /*9f80*/  F2FP.F16.F32.PACK_AB R176, R141, R14 ;  /* 0x0000000e8db0723e */ /* 0x000fe400000000ff */
[----:B------:R-:W-:Y:S01]  /*9f90*/  F2FP.F16.F32.PACK_AB R178, R125, R20 ;  /* 0x000000147db2723e */ /* 0x000fe200000000ff */
[----:B------:R3:W-:Y:S04]  /*9fa0*/  @!P1 SYNCS.ARRIVE.TRANS64.RED.A1T0 RZ, [R140+URZ], RZ ;  /* 0x000000ff8cff99a7 */ /* 0x0007e8000810043f */
[----:B-1----:R-:W-:Y:S01]  /*9fb0*/  MUFU.EX2 R8, R139 ;  /* 0x0000008b00087308 */ /* 0x002fe20000000800 */
[----:B---3--:R-:W-:-:S07]  /*9fc0*/  FADD.FTZ R140, R126, R9 ;  /* 0x000000097e8c7221 */ /* 0x008fce0000010000 */
[----:B------:R-:W-:Y:S01]  /*9fd0*/  MUFU.EX2 R146, R145 ;  /* 0x0000009100927308 */ /* 0x000fe20000000800 */
[----:B--2---:R-:W-:Y:S01]  /*9fe0*/  F2FP.F16.F32.PACK_AB R183, R135, R144 ;  /* 0x0000009087b7723e */ /* 0x004fe200000000ff */
[----:B------:R-:W-:Y:S01]  /*9ff0*/  FADD.FTZ R9, R193, R140 ;  /* 0x0000008cc1097221 */ /* 0x000fe20000010000 */
[----:B------:R-:W-:-:S03]  /*a000*/  F2FP.F16.F32.PACK_AB R193, R128, R193 ;  /* 0x000000c180c1723e */ /* 0x000fc600000000ff */
[----:B------:R-:W-:Y:S02]  /*a010*/  FADD.FTZ R140, R128, R9 ;  /* 0x00000009808c7221 */ /* 0x000fe40000010000 */
[----:B------:R-:W1:Y:S02]  /*a020*/  MUFU.EX2 R123, R123 ;  /* 0x0000007b007b7308 */ /* 0x000e640000000800 */
[----:B------:R-:W-:Y:S01]  /*a030*/  FADD.FTZ R9, R195, R140 ;  /* 0x0000008cc3097221 */ /* 0x000fe20000010000 */
[----:B------:R-:W-:-:S03]  /*a040*/  F2FP.F16.F32.PACK_AB R195, R130, R195 ;  /* 0x000000c382c3723e */ /* 0x000fc600000000ff */
[----:B------:R-:W-:Y:S02]  /*a050*/  FADD.FTZ R140, R130, R9 ;  /* 0x00000009828c7221 */ /* 0x000fe40000010000 */
[----:B------:R-:W-:Y:S02]  /*a060*/  MUFU.EX2 R14, R227 ;  /* 0x000000e3000e7308 */ /* 0x000fe40000000800 */
[----:B------:R-:W-:Y:S01]  /*a070*/  FADD.FTZ R9, R189, R140 ;  /* 0x0000008cbd097221 */ /* 0x000fe20000010000 */
[----:B------:R-:W-:-:S03]  /*a080*/  F2FP.F16.F32.PACK_AB R189, R132, R189 ;  /* 0x000000bd84bd723e */ /* 0x000fc600000000ff */
[----:B------:R-:W-:Y:S02]  /*a090*/  FADD.FTZ R140, R132, R9 ;  /* 0x00000009848c7221 */ /* 0x000fe40000010000 */
[----:B------:R-:W2:Y:S01]  /*a0a0*/  MUFU.EX2 R124, R124 ;  /* 0x0000007c007c7308 */ /* 0x000ea20000000800 */
[----:B-1----:R-:W-:Y:S01]  /*a0b0*/  F2FP.F16.F32.PACK_AB R177, R123, R146 ;  /* 0x000000927bb1723e */ /* 0x002fe200000000ff */
[----:B------:R-:W-:Y:S01]  /*a0c0*/  FADD.FTZ R9, R191, R140 ;  /* 0x0000008cbf097221 */ /* 0x000fe20000010000 */
[----:B------:R-:W-:-:S03]  /*a0d0*/  F2FP.F16.F32.PACK_AB R191, R134, R191 ;  /* 0x000000bf86bf723e */ /* 0x000fc600000000ff */
[----:B------:R-:W-:-:S04]  /*a0e0*/  FADD.FTZ R140, R134, R9 ;  /* 0x00000009868c7221 */ /* 0x000fc80000010000 */
        /* <DEDUP_REMOVED lines=8> */
[----:B------:R-:W-:Y:S01]  /*a170*/  FADD.FTZ R140, R20, R11 ;  /* 0x0000000b148c7221 */ /* 0x000fe20000010000 */
[C---:B------:R-:W-:Y:S02]  /*a180*/  F2FP.F16.F32.PACK_AB R181, R138.reuse, R181 ;  /* 0x000000b58ab5723e */ /* 0x040fe400000000ff */
[----:B------:R-:W-:Y:S01]  /*a190*/  FADD.FTZ R11, R138, R9 ;  /* 0x000000098a0b7221 */ /* 0x000fe20000010000 */
[----:B------:R-:W-:-:S03]  /*a1a0*/  FADD.FTZ R9, R125, R140 ;  /* 0x0000008c7d097221 */ /* 0x000fc60000010000 */
[----:B------:R-:W-:-:S04]  /*a1b0*/  FADD.FTZ R11, R144, R11 ;  /* 0x0000000b900b7221 */ /* 0x000fc80000010000 */
[----:B------:R-:W-:-:S04]  /*a1c0*/  FADD.FTZ R11, R135, R11 ;  /* 0x0000000b870b7221 */ /* 0x000fc80000010000 */
[----:B------:R-:W-:-:S04]  /*a1d0*/  FADD.FTZ R11, R146, R11 ;  /* 0x0000000b920b7221 */ /* 0x000fc80000010000 */
[----:B------:R-:W-:-:S04]  /*a1e0*/  FADD.FTZ R11, R123, R11 ;  /* 0x0000000b7b0b7221 */ /* 0x000fc80000010000 */
[----:B------:R-:W-:-:S04]  /*a1f0*/  FADD.FTZ R11, R14, R11 ;  /* 0x0000000b0e0b7221 */ /* 0x000fc80000010000 */
[----:B------:R-:W-:Y:S01]  /*a200*/  FADD.FTZ R8, R124, R11 ;  /* 0x0000000b7c087221 */ /* 0x000fe20000010000 */
[----:B------:R-:W-:Y:S01]  /*a210*/  IMAD.MOV.U32 R11, RZ, RZ, R4 ;  /* 0x000000ffff0b7224 */ /* 0x000fe200078e0004 */
[----:B------:R-:W-:Y:S06]  /*a220*/  @P2 BRA `(.L_x_4731) ;  /* 0xffffffb800b82947 */ /* 0x000fec000383ffff */
[----:B------:R-:W-:-:S05]  /*a230*/  UMOV UR45, UR6 ;  /* 0x00000006002d7c82 */ /* 0x000fca0008000000 */
.L_x_4722:
[----:B------:R-:W-:-:S13]  /*a240*/  ISETP.LE.AND P2, PT, RZ, UR45, PT ;  /* 0x0000002dff007c0c */ /* 0x000fda000bf43270 */
[----:B------:R-:W-:Y:S05]  /*a250*/  @!P2 BRA `(.L_x_4732) ;  /* 0x0000003c0048a947 */ /* 0x000fea0003800000 */
[----:B------:R-:W-:Y:S01]  /*a260*/  R2UR UR47, R17 ;  /* 0x00000000112f72ca */ /* 0x000fe200000e0000 */
[----:B------:R-:W-:Y:S01]  /*a270*/  IMAD.MOV.U32 R10, RZ, RZ, R5 ;  /* 0x000000ffff0a7224 */ /* 0x000fe200078e0005 */
[----:B------:R-:W-:Y:S01]  /*a280*/  MOV R11, R4 ;  /* 0x00000004000b7202 */ /* 0x000fe20000000f00 */
[----:B------:R-:W-:-:S12]  /*a290*/  UMOV UR41, UR46 ;  /* 0x0000002e00297c82 */ /* 0x000fd80008000000 */
.L_x_4741:
        /* <DEDUP_REMOVED lines=8> */
.L_x_4733:
        /* <DEDUP_REMOVED lines=8> */
.L_x_4734:
[----:B--2---:R-:W-:Y:S05]  /*a3a0*/  @P2 BRA `(.L_x_4735) ;  /* 0x0000000000082947 */ /* 0x004fea0003800000 */
[----:B------:R-:W2:Y:S02]  /*a3b0*/  SYNCS.PHASECHK.TRANS64.TRYWAIT P2, [UR6+0x36830], R0 ;  /* 0x03683000ff0075a7 */ /* 0x000ea40008040146 */
[----:B--2---:R-:W-:Y:S05]  /*a3c0*/  @!P2 BRA `(.L_x_4736) ;  /* 0x00000098000ca947 */ /* 0x004fea0003800000 */
.L_x_4735:
[----:B------:R-:W-:Y:S01]  /*a3d0*/  UIMAD UR6, UR46, 0xa80, UR40 ;  /* 0x00000a802e0678a4 */ /* 0x000fe2000f8e0228 */
[----:B------:R-:W-:Y:S01]  /*a3e0*/  WARPGROUP.ARRIVE ;  /* 0x00000000000079c5 */ /* 0x000fe20000000000 */
[----:B------:R-:W-:Y:S01]  /*a3f0*/  UMOV UR7, 0x40000040 ;  /* 0x4000004000077882 */ /* 0x000fe20000000000 */
[----:B------:R-:W-:Y:S01]  /*a400*/  UMOV UR56, UR4 ;  /* 0x0000000400387c82 */ /* 0x000fe20008000000 */
[----:B------:R-:W-:Y:S01]  /*a410*/  UIADD3 UR58, UR6, 0x80, URZ ;  /* 0x00000080063a7890 */ /* 0x000fe2000fffe03f */
[----:B------:R-:W-:Y:S01]  /*a420*/  R2UR UR60, R6 ;  /* 0x00000000063c72ca */ /* 0x000fe200000e0000 */
[----:B------:R-:W-:Y:S01]  /*a430*/  UMOV UR57, UR5 ;  /* 0x0000000500397c82 */ /* 0x000fe20008000000 */
[----:B------:R-:W-:Y:S01]  /*a440*/  UMOV UR59, 0x40000040 ;  /* 0x40000040003b7882 */ /* 0x000fe20000000000 */
[----:B------:R-:W-:Y:S02]  /*a450*/  UIADD3 UR10, UR6, 0x180, URZ ;  /* 0x00000180060a7890 */ /* 0x000fe4000fffe03f */
[----:B------:R-:W-:Y:S01]  /*a460*/  HGMMA.64x16x16.F32 R168, gdesc[UR4], RZ, !UPT, gsb0 ;  /* 0x0020000004a879f0 */ /* 0x000fe2000c0008ff */
        /* <DEDUP_REMOVED lines=607> */
.L_x_4737:
[----:B------:R-:W-:Y:S01]  /*ca60*/  R2UR UR6, R16 ;  /* 0x00000000100672ca */ /* 0x000fe200000e0000 */
[----:B-12---:R-:W-:-:S05]  /*ca70*/  IMAD.U32 R0, RZ, RZ, UR47 ;  /* 0x0000002fff007e24 */ /* 0x006fca000f8e00ff */
[----:B------:R-:W-:-:S07]  /*ca80*/  SHF.L.U32 R0, R0, 0x1f, RZ ;  /* 0x0000001f00007819 */ /* 0x000fce00000006ff */
[----:B------:R-:W-:-:S09]  /*ca90*/  ULEA UR7, UR41, UR6, 0x3 ;  /* 0x0000000629077291 */ /* 0x000fd2000f8e183f */
[----:B------:R1:W2:Y:S01]  /*caa0*/  SYNCS.PHASECHK.TRANS64.TRYWAIT P2, [UR7+0x36850], R0 ;  /* 0x03685000ff0075a7 */ /* 0x0002a20008040147 */
[----:B------:R-:W-:Y:S05]  /*cab0*/  @!P0 BRA `(.L_x_4738) ;  /* 0x0000000000048947 */ /* 0x000fea0003800000 */
[----:B------:R-:W-:Y:S01]  /*cac0*/  BPT.TRAP 0x1 ;  /* 0x000000040000795c */ /* 0x000fe20000300000 */
.L_x_4738:
[----:B--2---:R-:W-:Y:S05]  /*cad0*/  @P2 BRA `(.L_x_4739) ;  /* 0x0000000000082947 */ /* 0x004fea0003800000 */
[----:B------:R-:W2:Y:S02]  /*cae0*/  SYNCS.PHASECHK.TRANS64.TRYWAIT P2, [UR7+0x36850], R0 ;  /* 0x03685000ff0075a7 */ /* 0x000ea40008040147 */
[----:B--2---:R-:W-:Y:S05]  /*caf0*/  @!P2 BRA `(.L_x_4740) ;  /* 0x000000700058a947 */ /* 0x004fea0003800000 */
.L_x_4739:
        /* <DEDUP_REMOVED lines=55> */
[----:B------:R-:W-:-:S03]  /*ce70*/  FMNMX.FTZ R15, R167, R4, !PT ;  /* 0x00000004a70f7209 */ /* 0x000fc60007810000 */
[----:B------:R-:W-:Y:S01]  /*ce80*/  FADD.FTZ R3, -R5, R10 ;  /* 0x0000000a05037221 */ /* 0x000fe20000010100 */
[----:B------:R-:W-:-:S03]  /*ce90*/  FMNMX.FTZ R4, R154, R15, !PT ;  /* 0x0000000f9a047209 */ /* 0x000fc60007810000 */
[----:B-1----:R-:W-:Y:S01]  /*cea0*/  FMUL.FTZ R2, R3, R0 ;  /* 0x0000000003027220 */ /* 0x002fe20000410000 */
[----:B------:R-:W-:Y:S01]  /*ceb0*/  FMNMX.FTZ R21, R155, R4, !PT ;  /* 0x000000049b157209 */ /* 0x000fe20007810000 */
[----:B------:R-:W-:-:S03]  /*cec0*/  FMUL.FTZ R3, R5, R0 ;  /* 0x0000000005037220 */ /* 0x000fc60000410000 */
        /* <DEDUP_REMOVED lines=22> */
[----:B------:R1:W-:Y:S01]  /*d030*/  MUFU.EX2 R21, R10 ;  /* 0x0000000a00157308 */ /* 0x0003e20000000800 */
[----:B------:R-:W-:-:S04]  /*d040*/  FMNMX.FTZ R157, R139, R4, !PT ;  /* 0x000000048b9d7209 */ /* 0x000fc80007810000 */
[----:B------:R-:W-:-:S03]  /*d050*/  FMNMX.FTZ R4, R142, R157, !PT ;  /* 0x0000009d8e047209 */ /* 0x000fc60007810000 */
[----:B------:R-:W2:Y:S01]  /*d060*/  MUFU.EX2 R13, R13 ;  /* 0x0000000d000d7308 */ /* 0x000ea20000000800 */
[----:B------:R-:W-:Y:S01]  /*d070*/  FMNMX.FTZ R157, R143, R4, !PT ;  /* 0x000000048f9d7209 */ /* 0x000fe20007810000 */
[----:B-1----:R-:W-:-:S03]  /*d080*/  FFMA.FTZ R10, R120, R0, -R3 ;  /* 0x00000000780a7223 */ /* 0x002fc60000010803 */
[----:B------:R-:W-:-:S03]  /*d090*/  FMNMX.FTZ R4, R130, R157, !PT ;  /* 0x0000009d82047209 */ /* 0x000fc60007810000 */
[----:B------:R-:W-:Y:S01]  /*d0a0*/  MUFU.EX2 R161, R161 ;  /* 0x000000a100a17308 */ /* 0x000fe20000000800 */
[----:B------:R-:W-:-:S04]  /*d0b0*/  FMNMX.FTZ R157, R131, R4, !PT ;  /* 0x00000004839d7209 */ /* 0x000fc80007810000 */
[----:B------:R-:W-:-:S03]  /*d0c0*/  FMNMX.FTZ R4, R134, R157, !PT ;  /* 0x0000009d86047209 */ /* 0x000fc60007810000 */
[----:B------:R-:W-:Y:S01]  /*d0d0*/  MUFU.EX2 R15, R165 ;  /* 0x000000a5000f7308 */ /* 0x000fe20000000800 */
[----:B------:R-:W-:Y:S01]  /*d0e0*/  FMNMX.FTZ R157, R135, R4, !PT ;  /* 0x00000004879d7209 */ /* 0x000fe20007810000 */
[----:B--2---:R-:W-:-:S03]  /*d0f0*/  FFMA.FTZ R9, R2, R9, R13 ;  /* 0x0000000902097223 */ /* 0x004fc6000001000d */
[----:B------:R-:W-:-:S03]  /*d100*/  FMNMX.FTZ R4, R122, R157, !PT ;  /* 0x0000009d7a047209 */ /* 0x000fc60007810000 */
[----:B------:R-:W-:Y:S01]  /*d110*/  MUFU.EX2 R153, R153 ;  /* 0x0000009900997308 */ /* 0x000fe20000000800 */
[----:B------:R-:W-:Y:S02]  /*d120*/  WARPGROUP.DEPBAR.LE gsb0, 0x0 ;  /* 0x00008000000079c5 */ /* 0x000fe40000010000 */
[----:B------:R-:W-:Y:S01]  /*d130*/  WARPGROUP.ARRIVE ;  /* 0x00000000000079c5 */ /* 0x000fe20000000000 */
[----:B------:R-:W-:Y:S01]  /*d140*/  FMNMX.FTZ R157, R123, R4, !PT ;  /* 0x000000047b9d7209 */ /* 0x000fe20007810000 */
[-CC-:B------:R-:W-:Y:S01]  /*d150*/  FFMA.FTZ R200, R169, R0.reuse, -R3.reuse ;  /* 0x00000000a9c87223 */ /* 0x180fe20000010803 */
[-CC-:B------:R-:W-:Y:S01]  /*d160*/  FFMA.FTZ R202, R172, R0.reuse, -R3.reuse ;  /* 0x00000000acca7223 */ /* 0x180fe20000010803 */
[----:B------:R-:W-:Y:S01]  /*d170*/  FFMA.FTZ R169, R173, R0, -R3 ;  /* 0x00000000ada97223 */ /* 0x000fe20000010803 */
[----:B------:R-:W-:Y:S01]  /*d180*/  FMNMX.FTZ R4, R126, R157, !PT ;  /* 0x0000009d7e047209 */ /* 0x000fe20007810000 */
[----:B------:R-:W-:Y:S01]  /*d190*/  HGMMA.64x192x16.F32 R24, R196, gdesc[UR8].tnspB, R24, gsb0 ;  /* 0x42e00008c4187df0 */ /* 0x000fe20008000818 */
[----:B------:R-:W-:Y:S01]  /*d1a0*/  UIADD3 UR10, UR6, 0x100, URZ ;  /* 0x00000100060a7890 */ /* 0x000fe2000fffe03f */
[----:B------:R-:W1:Y:S01]  /*d1b0*/  MUFU.EX2 R200, R200 ;  /* 0x000000c800c87308 */ /* 0x000e620000000800 */
[----:B------:R-:W-:Y:S01]  /*d1c0*/  UMOV UR11, 0x40000040 ;  /* 0x40000040000b7882 */ /* 0x000fe20000000000 */
[----:B------:R-:W-:-:S05]  /*d1d0*/  FMNMX.FTZ R4, R127, R4, !PT ;  /* 0x000000047f047209 */ /* 0x000fca0007810000 */
[----:B------:R-:W2:Y:S01]  /*d1e0*/  SHFL.BFLY PT, R157, R4, 0x2, 0x1f ;  /* 0x0c401f00049d7f89 */ /* 0x000ea200000e0000 */
[----:B------:R-:W-:Y:S08]  /*d1f0*/  MUFU.EX2 R202, R202 ;  /* 0x000000ca00ca7308 */ /* 0x000ff00000000800 */
[----:B------:R-:W-:Y:S01]  /*d200*/  MUFU.EX2 R169, R169 ;  /* 0x000000a900a97308 */ /* 0x000fe20000000800 */
[C---:B-1----:R-:W-:Y:S01]  /*d210*/  FADD.FTZ R9, R200.reuse, R9 ;  /* 0x00000009c8097221 */ /* 0x042fe20000010000 */
[----:B------:R-:W-:-:S06]  /*d220*/  F2FP.F16.F32.PACK_AB R200, R200, R13 ;  /* 0x0000000dc8c8723e */ /* 0x000fcc00000000ff */
[----:B------:R-:W-:Y:S01]  /*d230*/  MUFU.EX2 R145, R145 ;  /* 0x0000009100917308 */ /* 0x000fe20000000800 */
[----:B--2---:R-:W-:-:S07]  /*d240*/  FMNMX.FTZ R157, R4, R157, !PT ;  /* 0x0000009d049d7209 */ /* 0x004fce0007810000 */
[----:B------:R-:W-:Y:S01]  /*d250*/  MUFU.EX2 R149, R149 ;  /* 0x0000009500957308 */ /* 0x000fe20000000800 */
[----:B------:R-:W1:Y:S07]  /*d260*/  SHFL.BFLY PT, R4, R157, 0x1, 0x1f ;  /* 0x0c201f009d047f89 */ /* 0x000e6e00000e0000 */
[----:B------:R-:W-:Y:S08]  /*d270*/  MUFU.EX2 R137, R137 ;  /* 0x0000008900897308 */ /* 0x000ff00000000800 */
[----:B------:R-:W-:Y:S08]  /*d280*/  MUFU.EX2 R141, R141 ;  /* 0x0000008d008d7308 */ /* 0x000ff00000000800 */
[----:B------:R-:W-:Y:S01]  /*d290*/  MUFU.EX2 R129, R129 ;  /* 0x0000008100817308 */ /* 0x000fe20000000800 */
[----:B-1----:R-:W-:-:S07]  /*d2a0*/  FMNMX.FTZ R4, R157, R4, !PT ;  /* 0x000000049d047209 */ /* 0x002fce0007810000 */
[----:B------:R-:W-:Y:S01]  /*d2b0*/  MUFU.EX2 R133, R133 ;  /* 0x0000008500857308 */ /* 0x000fe20000000800 */
[----:B------:R-:W-:-:S04]  /*d2c0*/  FMUL.FTZ R125, R4, R0 ;  /* 0x00000000047d7220 */ /* 0x000fc80000410000 */
        /* <DEDUP_REMOVED lines=19> */
[----:B------:R-:W-:Y:S08]  /*d400*/  MUFU.EX2 R130, R130 ;  /* 0x0000008200827308 */ /* 0x000ff00000000800 */
[----:B------:R-:W1:Y:S08]  /*d410*/  MUFU.EX2 R131, R131 ;  /* 0x0000008300837308 */ /* 0x000e700000000800 */
[----:B------:R-:W-:Y:S08]  /*d420*/  MUFU.EX2 R134, R134 ;  /* 0x0000008600867308 */ /* 0x000ff00000000800 */
[----:B------:R-:W2:Y:S08]  /*d430*/  MUFU.EX2 R135, R135 ;  /* 0x0000008700877308 */ /* 0x000eb00000000800 */
        /* <DEDUP_REMOVED lines=9> */
[-CC-:B------:R-:W-:Y:S01]  /*d4d0*/  FFMA.FTZ R197, R162, R0.reuse, -R125.reuse ;  /* 0x00000000a2c57223 */ /* 0x180fe2000001087d */
[----:B------:R-:W-:Y:S02]  /*d4e0*/  FFMA.FTZ R199, R166, R0, -R125 ;  /* 0x00000000a6c77223 */ /* 0x000fe4000001087d */
[----:B------:R-:W-:Y:S01]  /*d4f0*/  HGMMA.64x192x16.F32 R24, R192, gdesc[UR8].tnspB, R24, gsb0 ;  /* 0x42e00008c0187df0 */ /* 0x000fe20008000818 */
[----:B------:R-:W-:Y:S01]  /*d500*/  UIADD3 UR10, UR6, 0x180, URZ ;  /* 0x00000180060a7890 */ /* 0x000fe2000fffe03f */
[----:B------:R-:W-:Y:S01]  /*d510*/  MUFU.EX2 R196, R196 ;  /* 0x000000c400c47308 */ /* 0x000fe20000000800 */
[----:B------:R-:W-:-:S07]  /*d520*/  UMOV UR11, 0x40000040 ;  /* 0x40000040000b7882 */ /* 0x000fce0000000000 */
        /* <DEDUP_REMOVED lines=21> */
[----:B------:R-:W-:Y:S02]  /*d680*/  IMAD.U32 R146, RZ, RZ, UR7 ;  /* 0x00000007ff927e24 */ /* 0x000fe4000f8e00ff */
[----:B------:R-:W-:Y:S01]  /*d690*/  FFMA.FTZ R191, R150, R0, -R125 ;  /* 0x0000000096bf7223 */ /* 0x000fe2000001087d */
[----:B------:R-:W-:Y:S01]  /*d6a0*/  HGMMA.64x192x16.F32 R24, R184, gdesc[UR8].tnspB, R24, gsb0 ;  /* 0x42e00008b8187df0 */ /* 0x000fe20008000818 */
[----:B------:R-:W-:Y:S01]  /*d6b0*/  UIADD3 UR10, UR6, 0x280, URZ ;  /* 0x00000280060a7890 */ /* 0x000fe2000fffe03f */
[----:B------:R-:W-:Y:S01]  /*d6c0*/  MUFU.EX2 R188, R188 ;  /* 0x000000bc00bc7308 */ /* 0x000fe20000000800 */
[----:B------:R-:W-:Y:S01]  /*d6d0*/  UMOV UR11, 0x40000040 ;  /* 0x40000040000b7882 */ /* 0x000fe20000000000 */
[----:B------:R-:W-:-:S06]  /*d6e0*/  UIADD3 UR6, UR6, 0x300, URZ ;  /* 0x0000030006067890 */ /* 0x000fcc000fffe03f */
[----:B------:R-:W-:Y:S08]  /*d6f0*/  MUFU.EX2 R189, R189 ;  /* 0x000000bd00bd7308 */ /* 0x000ff00000000800 */
[----:B------:R-:W-:Y:S08]  /*d700*/  MUFU.EX2 R190, R190 ;  /* 0x000000be00be7308 */ /* 0x000ff00000000800 */
[----:B------:R-:W-:Y:S01]  /*d710*/  MUFU.EX2 R191, R191 ;  /* 0x000000bf00bf7308 */ /* 0x000fe20000000800 */
[----:B------:R-:W-:-:S02]  /*d720*/  WARPGROUP.DEPBAR.LE gsb0, 0x0 ;  /* 0x00008000000079c5 */ /* 0x000fc40000010000 */
[----:B------:R-:W-:Y:S01]  /*d730*/  WARPGROUP.ARRIVE ;  /* 0x00000000000079c5 */ /* 0x000fe20000000000 */
[-CC-:B------:R-:W-:Y:S01]  /*d740*/  FFMA.FTZ R184, R136, R0.reuse, -R3.reuse ;  /* 0x0000000088b87223 */ /* 0x180fe20000010803 */
[-C--:B------:R-:W-:Y:S01]  /*d750*/  FFMA.FTZ R186, R140, R0.reuse, -R3 ;  /* 0x000000008cba7223 */ /* 0x080fe20000010803 */
[----:B------:R-:W-:Y:S02]  /*d760*/  IMAD.U32 R140, RZ, RZ, UR46 ;  /* 0x0000002eff8c7e24 */ /* 0x000fe4000f8e00ff */
[-CC-:B------:R-:W-:Y:S01]  /*d770*/  FFMA.FTZ R185, R138, R0.reuse, -R125.reuse ;  /* 0x000000008ab97223 */ /* 0x180fe2000001087d */
[-CC-:B------:R-:W-:Y:S01]  /*d780*/  FFMA.FTZ R187, R142, R0.reuse, -R125.reuse ;  /* 0x000000008ebb7223 */ /* 0x180fe2000001087d */
[----:B------:R-:W-:Y:S01]  /*d790*/  HGMMA.64x192x16.F32 R24, R180, gdesc[UR8].tnspB, R24, gsb0 ;  /* 0x42e00008b4187df0 */ /* 0x000fe20008000818 */
[----:B------:R-:W-:Y:S01]  /*d7a0*/  UMOV UR10, UR6 ;  /* 0x00000006000a7c82 */ /* 0x000fe20008000000 */
[----:B------:R-:W-:Y:S01]  /*d7b0*/  UMOV UR11, 0x40000040 ;  /* 0x40000040000b7882 */ /* 0x000fe20000000000 */
[----:B------:R-:W-:Y:S01]  /*d7c0*/  @!P1 LEA R140, R140, UR14, 0x3 ;  /* 0x0000000e8c8c9c11 */ /* 0x000fe2000f8e18ff */
[----:B------:R-:W-:Y:S01]  /*d7d0*/  FFMA.FTZ R136, R147, R0, -R125 ;  /* 0x0000000093887223 */ /* 0x000fe2000001087d */
[----:B------:R-:W-:Y:S01]  /*d7e0*/  MUFU.EX2 R184, R184 ;  /* 0x000000b800b87308 */ /* 0x000fe20000000800 */
[----:B------:R-:W-:Y:S01]  /*d7f0*/  UIADD3 UR6, UR45, -0x1, URZ ;  /* 0xffffffff2d067890 */ /* 0x000fe2000fffe03f */
[----:B------:R-:W-:-:S04]  /*d800*/  @!P1 IADD3 R140, R140, 0x36840, RZ ;  /* 0x000368408c8c9810 */ /* 0x000fc80007ffe0ff */
[----:B------:R-:W-:Y:S02]  /*d810*/  @!P1 PRMT R144, RZ, 0x654, R140 ;  /* 0x00000654ff909816 */ /* 0x000fe4000000008c */
[----:B------:R-:W-:Y:S01]  /*d820*/  MUFU.EX2 R136, R136 ;  /* 0x0000008800887308 */ /* 0x000fe20000000800 */
[----:B------:R-:W-:-:S07]  /*d830*/  UMOV UR45, UR6 ;  /* 0x00000006002d7c82 */ /* 0x000fce0008000000 */
        /* <DEDUP_REMOVED lines=10> */
[----:B------:R-:W-:Y:S01]  /*d8e0*/  MUFU.EX2 R11, R20 ;  /* 0x00000014000b7308 */ /* 0x000fe20000000800 */
[----:B------:R-:W-:Y:S01]  /*d8f0*/  HGMMA.64x192x16.F32 R24, R176, gdesc[UR8].tnspB, R24, gsb0 ;  /* 0x42e00008b0187df0 */ /* 0x000fe20008000818 */
[-C--:B------:R-:W-:Y:S01]  /*d900*/  FMUL.FTZ R3, R3, R0.reuse ;  /* 0x0000000003037220 */ /* 0x080fe20000410000 */
[----:B------:R-:W-:Y:S01]  /*d910*/  FFMA.FTZ R132, R159, R0, -R125 ;  /* 0x000000009f847223 */ /* 0x000fe2000001087d */
[----:B-1----:R-:W-:Y:S02]  /*d920*/  F2FP.F16.F32.PACK_AB R181, R131, R130 ;  /* 0x0000008283b5723e */ /* 0x002fe400000000ff */
[----:B--2---:R-:W-:-:S02]  /*d930*/  F2FP.F16.F32.PACK_AB R183, R135, R134 ;  /* 0x0000008687b7723e */ /* 0x004fc400000000ff */
[----:B------:R-:W1:Y:S08]  /*d940*/  MUFU.EX2 R3, R3 ;  /* 0x0000000300037308 */ /* 0x000e700000000800 */
[----:B------:R-:W2:Y:S08]  /*d950*/  MUFU.EX2 R20, R175 ;  /* 0x000000af00147308 */ /* 0x000eb00000000800 */
[----:B------:R-:W3:Y:S01]  /*d960*/  MUFU.EX2 R128, R128 ;  /* 0x0000008000807308 */ /* 0x000ee20000000800 */
[----:B-1----:R-:W-:-:S04]  /*d970*/  FFMA.FTZ R8, R3, R8, R14 ;  /* 0x0000000803087223 */ /* 0x002fc8000001000e */
[----:B------:R-:W-:Y:S01]  /*d980*/  FADD.FTZ R138, R201, R8 ;  /* 0x00000008c98a7221 */ /* 0x000fe20000010000 */
[----:B------:R-:W-:Y:S01]  /*d990*/  FFMA.FTZ R8, R139, R0, -R125 ;  /* 0x000000008b087223 */ /* 0x000fe2000001087d */
[----:B------:R-:W-:Y:S01]  /*d9a0*/  F2FP.F16.F32.PACK_AB R201, R201, R14 ;  /* 0x0000000ec9c9723e */ /* 0x000fe200000000ff */
[----:B------:R-:W1:Y:S08]  /*d9b0*/  MUFU.EX2 R132, R132 ;  /* 0x0000008400847308 */ /* 0x000e700000000800 */
[----:B------:R-:W4:Y:S08]  /*d9c0*/  MUFU.EX2 R8, R8 ;  /* 0x0000000800087308 */ /* 0x000f300000000800 */
[----:B------:R-:W-:Y:S08]  /*d9d0*/  MUFU.EX2 R180, R180 ;  /* 0x000000b400b47308 */ /* 0x000ff00000000800 */
[----:B------:R-:W-:Y:S01]  /*d9e0*/  MUFU.EX2 R182, R182 ;  /* 0x000000b600b67308 */ /* 0x000fe20000000800 */
[----:B------:R-:W-:-:S02]  /*d9f0*/  WARPGROUP.DEPBAR.LE gsb0, 0x0 ;  /* 0x00008000000079c5 */ /* 0x000fc40000010000 */
[----:B------:R5:W-:Y:S01]  /*da00*/  @!P1 SYNCS.ARRIVE.TRANS64.RED.A1T0 RZ, [R144+URZ], RZ ;  /* 0x000000ff90ff99a7 */ /* 0x000be2000810043f */
[----:B------:R-:W-:Y:S02]  /*da10*/  F2FP.F16.F32.PACK_AB R176, R121, R10 ;  /* 0x0000000a79b0723e */ /* 0x000fe400000000ff */
[----:B------:R-:W-:Y:S01]  /*da20*/  F2FP.F16.F32.PACK_AB R178, R11, R12 ;  /* 0x0000000c0bb2723e */ /* 0x000fe200000000ff */
[----:B-----5:R-:W-:-:S05]  /*da30*/  @!P1 VIADD R144, R146, 0x36860 ;  /* 0x0003686092909836 */ /* 0x020fca0000000000 */
[----:B------:R-:W-:-:S04]  /*da40*/  @!P1 PRMT R144, RZ, 0x654, R144 ;  /* 0x00000654ff909816 */ /* 0x000fc80000000090 */
[----:B------:R5:W-:Y:S02]  /*da50*/  @!P1 SYNCS.ARRIVE.TRANS64.RED.A1T0 RZ, [R144+URZ], RZ ;  /* 0x000000ff90ff99a7 */ /* 0x000be4000810043f */
[----:B-----5:R-:W-:Y:S01]  /*da60*/  FADD.FTZ R144, R202, R9 ;  /* 0x00000009ca907221 */ /* 0x020fe20000010000 */
[----:B------:R-:W-:Y:S01]  /*da70*/  FADD.FTZ R9, R203, R138 ;  /* 0x0000008acb097221 */ /* 0x000fe20000010000 */
[C---:B--2---:R-:W-:Y:S02]  /*da80*/  F2FP.F16.F32.PACK_AB R203, R20.reuse, R203 ;  /* 0x000000cb14cb723e */ /* 0x044fe400000000ff */
[C---:B------:R-:W-:Y:S01]  /*da90*/  FADD.FTZ R139, R169.reuse, R144 ;  /* 0x00000090a98b7221 */ /* 0x040fe20000010000 */
[----:B------:R-:W-:Y:S01]  /*daa0*/  FADD.FTZ R138, R20, R9 ;  /* 0x00000009148a7221 */ /* 0x000fe20000010000 */
[----:B------:R-:W-:Y:S02]  /*dab0*/  F2FP.F16.F32.PACK_AB R202, R169, R202 ;  /* 0x000000caa9ca723e */ /* 0x000fe400000000ff */
[----:B------:R-:W-:Y:S01]  /*dac0*/  FADD.FTZ R142, R196, R139 ;  /* 0x0000008bc48e7221 */ /* 0x000fe20000010000 */
[----:B------:R-:W-:Y:S01]  /*dad0*/  FADD.FTZ R9, R197, R138 ;  /* 0x0000008ac5097221 */ /* 0x000fe20000010000 */
[----:B------:R-:W-:-:S02]  /*dae0*/  F2FP.F16.F32.PACK_AB R197, R120, R197 ;  /* 0x000000c578c5723e */ /* 0x000fc400000000ff */
[----:B------:R-:W-:Y:S01]  /*daf0*/  FADD.FTZ R139, R161, R142 ;  /* 0x0000008ea18b7221 */ /* 0x000fe20000010000 */
[----:B------:R-:W-:Y:S01]  /*db00*/  FADD.FTZ R138, R120, R9 ;  /* 0x00000009788a7221 */ /* 0x000fe20000010000 */
[-CC-:B------:R-:W-:Y:S01]  /*db10*/  FFMA.FTZ R9, R122, R0.reuse, -R125.reuse ;  /* 0x000000007a097223 */ /* 0x180fe2000001087d */
[----:B------:R-:W-:Y:S01]  /*db20*/  FFMA.FTZ R125, R127, R0, -R125 ;  /* 0x000000007f7d7223 */ /* 0x000fe2000001087d */
[----:B------:R-:W-:Y:S01]  /*db30*/  FADD.FTZ R142, R198, R139 ;  /* 0x0000008bc68e7221 */ /* 0x000fe20000010000 */
[----:B------:R-:W-:Y:S01]  /*db40*/  FADD.FTZ R139, R199, R138 ;  /* 0x0000008ac78b7221 */ /* 0x000fe20000010000 */
[C---:B------:R-:W-:Y:S01]  /*db50*/  F2FP.F16.F32.PACK_AB R198, R15.reuse, R198 ;  /* 0x000000c60fc6723e */ /* 0x040fe200000000ff */
[----:B------:R-:W2:Y:S01]  /*db60*/  MUFU.EX2 R122, R143 ;  /* 0x0000008f007a7308 */ /* 0x000ea20000000800 */
[----:B------:R-:W-:Y:S01]  /*db70*/  FADD.FTZ R147, R15, R142 ;  /* 0x0000008e0f937221 */ /* 0x000fe20000010000 */
[----:B------:R-:W-:Y:S01]  /*db80*/  FADD.FTZ R138, R124, R139 ;  /* 0x0000008b7c8a7221 */ /* 0x000fe20000010000 */
[----:B------:R-:W-:-:S02]  /*db90*/  F2FP.F16.F32.PACK_AB R196, R161, R196 ;  /* 0x000000c4a1c4723e */ /* 0x000fc400000000ff */
[----:B------:R-:W-:Y:S01]  /*dba0*/  FADD.FTZ R142, R192, R147 ;  /* 0x00000093c08e7221 */ /* 0x000fe20000010000 */
[----:B------:R-:W-:Y:S01]  /*dbb0*/  FADD.FTZ R139, R193, R138 ;  /* 0x0000008ac18b7221 */ /* 0x000fe20000010000 */
[----:B------:R-:W-:Y:S01]  /*dbc0*/  F2FP.F16.F32.PACK_AB R199, R124, R199 ;  /* 0x000000c77cc7723e */ /* 0x000fe200000000ff */
[----:B------:R5:W5:Y:S01]  /*dbd0*/  MUFU.EX2 R120, R9 ;  /* 0x0000000900787308 */ /* 0x000b620000000800 */
[C---:B------:R-:W-:Y:S01]  /*dbe0*/  FADD.FTZ R127, R153.reuse, R142 ;  /* 0x0000008e997f7221 */ /* 0x040fe20000010000 */
[----:B---3--:R-:W-:Y:S01]  /*dbf0*/  FADD.FTZ R138, R128, R139 ;  /* 0x0000008b808a7221 */ /* 0x008fe20000010000 */
[----:B------:R-:W-:Y:S02]  /*dc00*/  F2FP.F16.F32.PACK_AB R192, R153, R192 ;  /* 0x000000c099c0723e */ /* 0x000fe400000000ff */
[----:B------:R-:W-:Y:S01]  /*dc10*/  FADD.FTZ R142, R194, R127 ;  /* 0x0000007fc28e7221 */ /* 0x000fe20000010000 */
[----:B------:R-:W-:Y:S01]  /*dc20*/  FADD.FTZ R13, R195, R138 ;  /* 0x0000008ac30d7221 */ /* 0x000fe20000010000 */
[----:B------:R-:W-:Y:S01]  /*dc30*/  F2FP.F16.F32.PACK_AB R193, R128, R193 ;  /* 0x000000c180c1723e */ /* 0x000fe200000000ff */
[----:B------:R-:W3:Y:S01]  /*dc40*/  MUFU.EX2 R125, R125 ;  /* 0x0000007d007d7308 */ /* 0x000ee20000000800 */
[C---:B------:R-:W-:Y:S01]  /*dc50*/  FADD.FTZ R127, R21.reuse, R142 ;  /* 0x0000008e157f7221 */ /* 0x040fe20000010000 */
[----:B-1----:R-:W-:Y:S01]  /*dc60*/  FADD.FTZ R138, R132, R13 ;  /* 0x0000000d848a7221 */ /* 0x002fe20000010000 */
[----:B------:R-:W-:-:S02]  /*dc70*/  F2FP.F16.F32.PACK_AB R194, R21, R194 ;  /* 0x000000c215c2723e */ /* 0x000fc400000000ff */
[----:B------:R-:W-:Y:S01]  /*dc80*/  FADD.FTZ R14, R188, R127 ;  /* 0x0000007fbc0e7221 */ /* 0x000fe20000010000 */
[----:B------:R-:W-:Y:S01]  /*dc90*/  FADD.FTZ R13, R189, R138 ;  /* 0x0000008abd0d7221 */ /* 0x000fe20000010000 */
[----:B------:R-:W-:Y:S02]  /*dca0*/  F2FP.F16.F32.PACK_AB R195, R132, R195 ;  /* 0x000000c384c3723e */ /* 0x000fe400000000ff */
[C---:B------:R-:W-:Y:S01]  /*dcb0*/  FADD.FTZ R127, R145.reuse, R14 ;  /* 0x0000000e917f7221 */ /* 0x040fe20000010000 */
[----:B------:R-:W-:Y:S01]  /*dcc0*/  FADD.FTZ R14, R136, R13 ;  /* 0x0000000d880e7221 */ /* 0x000fe20000010000 */
[----:B------:R-:W-:Y:S02]  /*dcd0*/  F2FP.F16.F32.PACK_AB R188, R145, R188 ;  /* 0x000000bc91bc723e */ /* 0x000fe400000000ff */
[----:B------:R-:W-:Y:S01]  /*dce0*/  FADD.FTZ R20, R190, R127 ;  /* 0x0000007fbe147221 */ /* 0x000fe20000010000 */
[----:B------:R-:W-:Y:S01]  /*dcf0*/  FADD.FTZ R13, R191, R14 ;  /* 0x0000000ebf0d7221 */ /* 0x000fe20000010000 */
[----:B------:R-:W-:-:S02]  /*dd00*/  F2FP.F16.F32.PACK_AB R189, R136, R189 ;  /* 0x000000bd88bd723e */ /* 0x000fc400000000ff */
[C---:B------:R-:W-:Y:S01]  /*dd10*/  FADD.FTZ R15, R149.reuse, R20 ;  /* 0x00000014950f7221 */ /* 0x040fe20000010000 */
[----:B------:R-:W-:Y:S01]  /*dd20*/  FADD.FTZ R14, R140, R13 ;  /* 0x0000000d8c0e7221 */ /* 0x000fe20000010000 */
[----:B------:R-:W-:Y:S02]  /*dd30*/  F2FP.F16.F32.PACK_AB R190, R149, R190 ;  /* 0x000000be95be723e */ /* 0x000fe400000000ff */
[----:B------:R-:W-:Y:S01]  /*dd40*/  FADD.FTZ R20, R184, R15 ;  /* 0x0000000fb8147221 */ /* 0x000fe20000010000 */
[----:B------:R-:W-:Y:S01]  /*dd50*/  FADD.FTZ R13, R185, R14 ;  /* 0x0000000eb90d7221 */ /* 0x000fe20000010000 */
[C---:B----4-:R-:W-:Y:S02]  /*dd60*/  F2FP.F16.F32.PACK_AB R185, R8.reuse, R185 ;  /* 0x000000b908b9723e */ /* 0x050fe400000000ff */
[----:B------:R-:W-:Y:S01]  /*dd70*/  FADD.FTZ R15, R137, R20 ;  /* 0x00000014890f7221 */ /* 0x000fe20000010000 */
[----:B------:R-:W-:Y:S01]  /*dd80*/  FADD.FTZ R14, R8, R13 ;  /* 0x0000000d080e7221 */ /* 0x000fe20000010000 */
[----:B------:R-:W-:-:S02]  /*dd90*/  F2FP.F16.F32.PACK_AB R191, R140, R191 ;  /* 0x000000bf8cbf723e */ /* 0x000fc400000000ff */
[----:B------:R-:W-:Y:S01]  /*dda0*/  FADD.FTZ R20, R186, R15 ;  /* 0x0000000fba147221 */ /* 0x000fe20000010000 */
[----:B------:R-:W-:Y:S01]  /*ddb0*/  FADD.FTZ R13, R187, R14 ;  /* 0x0000000ebb0d7221 */ /* 0x000fe20000010000 */
[----:B------:R-:W-:Y:S02]  /*ddc0*/  F2FP.F16.F32.PACK_AB R184, R137, R184 ;  /* 0x000000b889b8723e */ /* 0x000fe400000000ff */
[C---:B------:R-:W-:Y:S01]  /*ddd0*/  FADD.FTZ R15, R141.reuse, R20 ;  /* 0x000000148d0f7221 */ /* 0x040fe20000010000 */
[----:B--2---:R-:W-:Y:S01]  /*dde0*/  FADD.FTZ R13, R122, R13 ;  /* 0x0000000d7a0d7221 */ /* 0x004fe20000010000 */
[----:B------:R-:W-:Y:S02]  /*ddf0*/  F2FP.F16.F32.PACK_AB R186, R141, R186 ;  /* 0x000000ba8dba723e */ /* 0x000fe400000000ff */
[----:B------:R-:W-:Y:S01]  /*de00*/  FADD.FTZ R14, R180, R15 ;  /* 0x0000000fb40e7221 */ /* 0x000fe20000010000 */
[----:B------:R-:W-:Y:S01]  /*de10*/  FADD.FTZ R13, R130, R13 ;  /* 0x0000000d820d7221 */ /* 0x000fe20000010000 */
[----:B------:R-:W-:-:S02]  /*de20*/  F2FP.F16.F32.PACK_AB R187, R122, R187 ;  /* 0x000000bb7abb723e */ /* 0x000fc400000000ff */
[----:B-----5:R-:W-:Y:S01]  /*de30*/  FADD.FTZ R9, R129, R14 ;  /* 0x0000000e81097221 */ /* 0x020fe20000010000 */
        /* <DEDUP_REMOVED lines=9> */
[----:B------:R-:W-:Y:S01]  /*ded0*/  FADD.FTZ R13, R120, R13 ;  /* 0x0000000d780d7221 */ /* 0x000fe20000010000 */
[----:B---3--:R-:W-:Y:S01]  /*dee0*/  F2FP.F16.F32.PACK_AB R179, R125, R126 ;  /* 0x0000007e7db3723e */ /* 0x008fe200000000ff */
[----:B------:R-:W-:Y:S02]  /*def0*/  IMAD.MOV.U32 R10, RZ, RZ, R5 ;  /* 0x000000ffff0a7224 */ /* 0x000fe400078e0005 */
[----:B------:R-:W-:Y:S01]  /*df00*/  FADD.FTZ R9, R121, R8 ;  /* 0x0000000879097221 */ /* 0x000fe20000010000 */
[----:B------:R-:W-:-:S03]  /*df10*/  FADD.FTZ R13, R123, R13 ;  /* 0x0000000d7b0d7221 */ /* 0x000fc60000010000 */
[----:B------:R-:W-:Y:S01]  /*df20*/  FADD.FTZ R8, R12, R9 ;  /* 0x000000090c087221 */ /* 0x000fe20000010000 */
[----:B------:R-:W-:-:S03]  /*df30*/  FADD.FTZ R13, R126, R13 ;  /* 0x0000000d7e0d7221 */ /* 0x000fc60000010000 */
[----:B------:R-:W-:Y:S01]  /*df40*/  FADD.FTZ R9, R11, R8 ;  /* 0x000000080b097221 */ /* 0x000fe20000010000 */
[----:B------:R-:W-:Y:S01]  /*df50*/  FADD.FTZ R8, R125, R13 ;  /* 0x0000000d7d087221 */ /* 0x000fe20000010000 */
[----:B------:R-:W-:Y:S01]  /*df60*/  IMAD.MOV.U32 R11, RZ, RZ, R4 ;  /* 0x000000ffff0b7224 */ /* 0x000fe200078e0004 */
[----:B------:R-:W-:Y:S06]  /*df70*/  @P2 BRA `(.L_x_4741) ;  /* 0xffffffc000c82947 */ /* 0x000fec000383ffff */
.L_x_4732:
        /* <DEDUP_REMOVED lines=99> */
.L_x_4742:
        /* <DEDUP_REMOVED lines=8> */
.L_x_4743:
[----:B--2---:R-:W-:Y:S05]  /*e630*/  @P2 BRA `(.L_x_4744) ;  /* 0x0000000000082947 */ /* 0x004fea0003800000 */
[----:B------:R-:W2:Y:S02]  /*e640*/  SYNCS.PHASECHK.TRANS64.TRYWAIT P0, [UR5+0x36850], R2 ;  /* 0x03685002ff0075a7 */ /* 0x000ea40008000145 */
[----:B--2---:R-:W-:Y:S05]  /*e650*/  @!P0 BRA `(.L_x_4745) ;  /* 0x0000005400988947 */ /* 0x004fea0003800000 */
.L_x_4744:
[----:B------:R-:W-:Y:S01]  /*e660*/  R2UR UR4, R16 ;  /* 0x00000000100472ca */ /* 0x000fe200000e0000 */
[----:B------:R-:W-:Y:S01]  /*e670*/  WARPGROUP.ARRIVE ;  /* 0x00000000000079c5 */ /* 0x000fe20000000000 */
[----:B------:R-:W-:Y:S01]  /*e680*/  UMOV UR7, 0x40000040 ;  /* 0x4000004000077882 */ /* 0x000fe20000000000 */
[----:B--2---:R-:W2:Y:S01]  /*e690*/  SHFL.BFLY PT, R3, R8, 0x2, 0x1f ;  /* 0x0c401f0008037f89 */ /* 0x004ea200000e0000 */
[----:B------:R-:W-:Y:S01]  /*e6a0*/  IMAD.U32 R15, RZ, RZ, UR5 ;  /* 0x00000005ff0f7e24 */ /* 0x000fe2000f8e00ff */
[----:B------:R-:W-:Y:S01]  /*e6b0*/  R2UR UR8, R17 ;  /* 0x00000000110872ca */ /* 0x000fe200000e0000 */
[----:B------:R-:W-:Y:S01]  /*e6c0*/  VIADD R210, R210, 0x1 ;  /* 0x00000001d2d27836 */ /* 0x000fe20000000000 */
        /* <DEDUP_REMOVED lines=8> */
[----:B------:R-:W1:Y:S01]  /*e750*/  SHFL.BFLY PT, R7, R6, 0x1, 0x1f ;  /* 0x0c201f0006077f89 */ /* 0x000e6200000e0000 */
[----:B------:R-:W-:Y:S01]  /*e760*/  CS2R R8, SRZ ;  /* 0x0000000000087805 */ /* 0x000fe2000001ff00 */
[----:B------:R-:W-:-:S03]  /*e770*/  UIADD3 UR46, UR46, 0x1, URZ ;  /* 0x000000012e2e7890 */ /* 0x000fc6000fffe03f */
[----:B------:R-:W-:Y:S01]  /*e780*/  UMOV UR6, UR4 ;  /* 0x0000000400067c82 */ /* 0x000fe20008000000 */
[----:B------:R-:W2:Y:S01]  /*e790*/  SHFL.BFLY PT, R3, R2, 0x1, 0x1f ;  /* 0x0c201f0002037f89 */ /* 0x000ea200000e0000 */
[----:B------:R-:W-:Y:S01]  /*e7a0*/  HGMMA.64x192x16.F32 R24, R200, gdesc[UR4].tnspB, R24, gsb0 ;  /* 0x42e00004c8187df0 */ /* 0x000fe20008000818 */
[----:B------:R-:W-:Y:S01]  /*e7b0*/  UIADD3 UR6, UR4, 0x80, URZ ;  /* 0x0000008004067890 */ /* 0x000fe2000fffe03f */
[----:B------:R-:W-:Y:S01]  /*e7c0*/  UMOV UR7, 0x40000040 ;  /* 0x4000004000077882 */ /* 0x000fe20000000000 */
[----:B------:R-:W-:-:S04]  /*e7d0*/  UISETP.NE.AND UP0, UPT, UR46, 0x2, UPT ;  /* 0x000000022e00788c */ /* 0x000fc8000bf05270 */
[----:B------:R-:W-:Y:S01]  /*e7e0*/  USEL UR46, UR46, URZ, UP0 ;  /* 0x0000003f2e2e7287 */ /* 0x000fe20008000000 */
[----:B-1----:R-:W-:-:S05]  /*e7f0*/  FADD.FTZ R13, R6, R7 ;  /* 0x00000007060d7221 */ /* 0x002fca0000010000 */
[----:B------:R-:W-:Y:S01]  /*e800*/  FSETP.NE.FTZ.AND P2, PT, R13, RZ, PT ;  /* 0x000000ff0d00720b */ /* 0x000fe20003f55000 */
[----:B--2---:R-:W-:Y:S01]  /*e810*/  FADD.FTZ R12, R2, R3 ;  /* 0x00000003020c7221 */ /* 0x004fe20000010000 */
[----:B------:R-:W-:Y:S01]  /*e820*/  IMAD.MOV.U32 R3, RZ, RZ, -0x800000 ;  /* 0xff800000ff037424 */ /* 0x000fe200078e00ff */
[----:B------:R-:W-:-:S03]  /*e830*/  MOV R2, 0xff800000 ;  /* 0xff80000000027802 */ /* 0x000fc60000000f00 */
[----:B------:R-:W-:-:S07]  /*e840*/  FSETP.NE.FTZ.AND P0, PT, R12, RZ, PT ;  /* 0x000000ff0c00720b */ /* 0x000fce0003f15000 */
[----:B------:R-:W1:Y:S01]  /*e850*/  @P2 MUFU.LG2 R10, R13 ;  /* 0x0000000d000a2308 */ /* 0x000e620000000c00 */
[----:B------:R-:W-:-:S05]  /*e860*/  @P2 FMUL.FTZ R14, R0, 0.69314718246459960938 ;  /* 0x3f317218000e2820 */ /* 0x000fca0000410000 */
[----:B------:R-:W-:Y:S01]  /*e870*/  @P0 FMUL.FTZ R6, R0, 0.69314718246459960938 ;  /* 0x3f31721800060820 */ /* 0x000fe20000410000 */
[----:B------:R-:W-:Y:S01]  /*e880*/  @!P1 VIADD R0, R15, 0x36860 ;  /* 0x000368600f009836 */ /* 0x000fe20000000000 */
        /* <DEDUP_REMOVED lines=36> */
[----:B------:R-:W-:-:S06]  /*ead0*/  ULOP3.LUT UR8, UR8, UR4, URZ, 0x3c, !UPT ;  /* 0x0000000408087292 */ /* 0x000fcc000f8e3c3f */
[----:B------:R-:W-:Y:S01]  /*eae0*/  IMAD.U32 R17, RZ, RZ, UR8 ;  /* 0x00000008ff117e24 */ /* 0x000fe2000f8e00ff */
[----:B------:R-:W-:Y:S02]  /*eaf0*/  WARPGROUP.DEPBAR.LE gsb0, 0x0 ;  /* 0x00008000000079c5 */ /* 0x000fe40000010000 */
[----:B------:R-:W-:-:S06]  /*eb00*/  WARPGROUP.ARRIVE ;  /* 0x00000000000079c5 */ /* 0x000fcc0000000000 */
        /* <DEDUP_REMOVED lines=99> */
.L_x_4715:
[----:B------:R-:W1:Y:S08]  /*f140*/  S2UR UR5, SR_CgaCtaId ;  /* 0x00000000000579c3 */ /* 0x000e700000008800 */
[----:B------:R-:W-:Y:S06]  /*f150*/  BAR.SYNC.DEFER_BLOCKING 0x5, 0x120 ;  /* 0x0144800000007b1d */ /* 0x000fec0000010000 */
[----:B------:R-:W-:-:S02]  /*f160*/  UMOV UR4, 0x400 ;  /* 0x0000040000047882 */ /* 0x000fc40000000000 */
[----:B-1----:R-:W-:-:S06]  /*f170*/  ULEA UR6, UR5, UR4, 0x18 ;  /* 0x0000000405067291 */ /* 0x002fcc000f8ec03f */
[----:B------:R-:W-:-:S03]  /*f180*/  MOV R16, UR6 ;  /* 0x0000000600107c02 */ /* 0x000fc60008000f00 */
        /* <DEDUP_REMOVED lines=14> */
[C---:B------:R-:W-:Y:S01]  /*f270*/  IADD3 R13, P4, R18.reuse, 0x60, RZ ;  /* 0x00000060120d7810 */ /* 0x040fe20007f9e0ff */
[----:B------:R-:W-:Y:S01]  /*f280*/  UIMAD UR5, UR5, UR8, URZ ;  /* 0x00000008050572a4 */ /* 0x000fe2000f8e023f */
[----:B------:R-:W-:Y:S01]  /*f290*/  IADD3 R15, P6, R18, 0x4000, RZ ;  /* 0x00004000120f7810 */ /* 0x000fe20007fde0ff */
[----:B------:R-:W-:Y:S01]  /*f2a0*/  UIMAD.WIDE.U32 UR6, UR43, UR8, URZ ;  /* 0x000000082b0672a5 */ /* 0x000fe2000f8e003f */
[----:B------:R-:W-:Y:S01]  /*f2b0*/  LOP3.LUT R10, R10, R11, RZ, 0x3c, !PT ;  /* 0x0000000b0a0a7212 */ /* 0x000fe200078e3cff */
[----:B------:R-:W-:Y:S01]  /*f2c0*/  IMAD.X R11, RZ, RZ, R19, P2 ;  /* 0x000000ffff0b7224 */ /* 0x000fe200010e0613 */
[----:B------:R-:W-:Y:S01]  /*f2d0*/  LOP3.LUT R20, R21, 0x380, RZ, 0xc0, !PT ;  /* 0x0000038015147812 */ /* 0x000fe200078ec0ff */
[----:B------:R-:W-:Y:S01]  /*f2e0*/  UIMAD UR5, UR43, UR9, UR5 ;  /* 0x000000092b0572a4 */ /* 0x000fe2000f8e0205 */
[C---:B------:R-:W-:Y:S01]  /*f2f0*/  LOP3.LUT R5, R18.reuse, 0x380, RZ, 0xc0, !PT ;  /* 0x0000038012057812 */ /* 0x040fe200078ec0ff */
[----:B------:R-:W-:Y:S01]  /*f300*/  ULDC.64 UR12, c[0x0][0x208] ;  /* 0x00008200000c7ab9 */ /* 0x000fe20000000a00 */
[----:B------:R-:W-:Y:S01]  /*f310*/  IADD3 R35, P2, R18, 0x4060, RZ ;  /* 0x0000406012237810 */ /* 0x000fe20007f5e0ff */
[----:B------:R-:W-:Y:S01]  /*f320*/  UIADD3 UR5, UR7, UR5, URZ ;  /* 0x0000000507057290 */ /* 0x000fe2000fffe03f */
[----:B------:R-:W-:-:S02]  /*f330*/  LOP3.LUT R8, R9, 0x380, RZ, 0xc0, !PT ;  /* 0x0000038009087812 */ /* 0x000fc400078ec0ff */
[----:B------:R-:W-:Y:S02]  /*f340*/  LOP3.LUT R12, R13, 0x380, RZ, 0xc0, !PT ;  /* 0x000003800d0c7812 */ /* 0x000fe400078ec0ff */
[----:B------:R-:W-:Y:S02]  /*f350*/  LOP3.LUT R14, R15, 0x380, RZ, 0xc0, !PT ;  /* 0x000003800f0e7812 */ /* 0x000fe400078ec0ff */
[----:B------:R-:W-:Y:S02]  /*f360*/  LOP3.LUT P0, RZ, R212, 0x3, RZ, 0xc0, !PT ;  /* 0x00000003d4ff7812 */ /* 0x000fe4000780c0ff */
[----:B------:R-:W-:Y:S02]  /*f370*/  SHF.R.U64 R20, R20, 0x3, RZ ;  /* 0x0000000314147819 */ /* 0x000fe400000012ff */
[----:B------:R-:W-:Y:S02]  /*f380*/  SHF.R.U64 R5, R5, 0x3, RZ ;  /* 0x0000000305057819 */ /* 0x000fe400000012ff */
[----:B------:R-:W-:-:S02]  /*f390*/  LOP3.LUT R26, R35, 0x380, RZ, 0xc0, !PT ;  /* 0x00000380231a7812 */ /* 0x000fc400078ec0ff */
[----:B------:R-:W-:Y:S02]  /*f3a0*/  SHF.R.U64 R8, R8, 0x3, RZ ;  /* 0x0000000308087819 */ /* 0x000fe400000012ff */
[----:B------:R-:W-:Y:S02]  /*f3b0*/  SHF.R.U64 R12, R12, 0x3, RZ ;  /* 0x000000030c0c7819 */ /* 0x000fe400000012ff */
[----:B------:R-:W-:Y:S02]  /*f3c0*/  SHF.R.U64 R14, R14, 0x3, RZ ;  /* 0x000000030e0e7819 */ /* 0x000fe400000012ff */
[----:B------:R-:W-:Y:S02]  /*f3d0*/  ISETP.GE.OR P1, PT, R4, UR10, P0 ;  /* 0x0000000a04007c0c */ /* 0x000fe40008726670 */
[----:B------:R-:W-:Y:S01]  /*f3e0*/  LOP3.LUT R20, R20, R21, RZ, 0x3c, !PT ;  /* 0x0000001514147212 */ /* 0x000fe200078e3cff */
[----:B------:R-:W-:Y:S01]  /*f3f0*/  IMAD.X R21, RZ, RZ, R19, P5 ;  /* 0x000000ffff157224 */ /* 0x000fe200028e0613 */
[----:B------:R-:W-:-:S02]  /*f400*/  LOP3.LUT R4, R5, R18, RZ, 0x3c, !PT ;  /* 0x0000001205047212 */ /* 0x000fc400078e3cff */
[----:B------:R-:W-:Y:S02]  /*f410*/  SHF.R.U64 R26, R26, 0x3, RZ ;  /* 0x000000031a1a7819 */ /* 0x000fe400000012ff */
[----:B------:R-:W-:Y:S01]  /*f420*/  LOP3.LUT R8, R8, R9, RZ, 0x3c, !PT ;  /* 0x0000000908087212 */ /* 0x000fe200078e3cff */
[--C-:B------:R-:W-:Y:S01]  /*f430*/  IMAD.X R9, RZ, RZ, R19.reuse, P3 ;  /* 0x000000ffff097224 */ /* 0x100fe200018e0613 */
[----:B------:R-:W-:Y:S02]  /*f440*/  MOV R5, R19 ;  /* 0x0000001300057202 */ /* 0x000fe40000000f00 */
[----:B------:R-:W-:Y:S01]  /*f450*/  LOP3.LUT R12, R12, R13, RZ, 0x3c, !PT ;  /* 0x0000000d0c0c7212 */ /* 0x000fe200078e3cff */
[----:B------:R-:W-:Y:S01]  /*f460*/  IMAD.X R13, RZ, RZ, R19, P4 ;  /* 0x000000ffff0d7224 */ /* 0x000fe200020e0613 */
[----:B------:R-:W-:Y:S02]  /*f470*/  LOP3.LUT R14, R14, R15, RZ, 0x3c, !PT ;  /* 0x0000000f0e0e7212 */ /* 0x000fe400078e3cff */
[----:B------:R-:W-:-:S02]  /*f480*/  IADD3 R15, P3, R18, 0x4040, RZ ;  /* 0x00004040120f7810 */ /* 0x000fc40007f7e0ff */
[C---:B------:R-:W-:Y:S02]  /*f490*/  IADD3 R82, P5, R18.reuse, 0x8040, RZ ;  /* 0x0000804012527810 */ /* 0x040fe40007fbe0ff */
[----:B------:R-:W-:Y:S02]  /*f4a0*/  IADD3 R83, P4, R18, 0x8000, RZ ;  /* 0x0000800012537810 */ /* 0x000fe40007f9e0ff */
[----:B------:R-:W-:Y:S02]  /*f4b0*/  LOP3.LUT R26, R26, R35, RZ, 0x3c, !PT ;  /* 0x000000231a1a7212 */ /* 0x000fe400078e3cff */
[----:B------:R-:W-:Y:S02]  /*f4c0*/  MOV R35, R4 ;  /* 0x0000000400237202 */ /* 0x000fe40000000f00 */
[----:B------:R-:W-:Y:S02]  /*f4d0*/  MOV R126, R20 ;  /* 0x00000014007e7202 */ /* 0x000fe40000000f00 */
[----:B------:R-:W-:Y:S01]  /*f4e0*/  F2FP.F16.F32.PACK_AB R5, R29, R32 ;  /* 0x000000201d05723e */ /* 0x000fe200000000ff */
[----:B------:R-:W1:Y:S01]  /*f4f0*/  LDC.64 R20, c[0x0][0xb78] ;  /* 0x0002de00ff147b82 */ /* 0x000e620000000a00 */
[----:B------:R-:W-:-:S02]  /*f500*/  LOP3.LUT R24, R15, 0x380, RZ, 0xc0, !PT ;  /* 0x000003800f187812 */ /* 0x000fc400078ec0ff */
[----:B------:R-:W-:Y:S02]  /*f510*/  LOP3.LUT R29, R82, 0x380, RZ, 0xc0, !PT ;  /* 0x00000380521d7812 */ /* 0x000fe400078ec0ff */
[----:B------:R-:W-:Y:S02]  /*f520*/  LOP3.LUT R28, R83, 0x380, RZ, 0xc0, !PT ;  /* 0x00000380531c7812 */ /* 0x000fe400078ec0ff */
[----:B------:R-:W-:Y:S02]  /*f530*/  SHF.R.U64 R24, R24, 0x3, RZ ;  /* 0x0000000318187819 */ /* 0x000fe400000012ff */
[----:B------:R-:W-:Y:S02]  /*f540*/  SHF.R.U64 R29, R29, 0x3, RZ ;  /* 0x000000031d1d7819 */ /* 0x000fe400000012ff */
[----:B------:R-:W-:Y:S02]  /*f550*/  SHF.R.U64 R28, R28, 0x3, RZ ;  /* 0x000000031c1c7819 */ /* 0x000fe400000012ff */
[----:B------:R-:W-:Y:S01]  /*f560*/  F2FP.F16.F32.PACK_AB R4, R25, R6 ;  /* 0x000000061904723e */ /* 0x000fe200000000ff */
[----:B------:R-:W-:Y:S01]  /*f570*/  IMAD.X R25, RZ, RZ, R19, P3 ;  /* 0x000000ffff197224 */ /* 0x000fe200018e0613 */
[----:B------:R-:W-:-:S02]  /*f580*/  F2FP.F16.F32.PACK_AB R6, R120, R7 ;  /* 0x000000077806723e */ /* 0x000fc400000000ff */
[----:B------:R-:W-:Y:S01]  /*f590*/  F2FP.F16.F32.PACK_AB R7, R27, R30 ;  /* 0x0000001e1b07723e */ /* 0x000fe200000000ff */
[----:B------:R-:W-:Y:S01]  /*f5a0*/  BAR.SYNC.DEFER_BLOCKING 0x1, 0x100 ;  /* 0x0044000000007b1d */ /* 0x000fe20000010000 */
[----:B------:R-:W-:Y:S01]  /*f5b0*/  LOP3.LUT R24, R24, R15, RZ, 0x3c, !PT ;  /* 0x0000000f18187212 */ /* 0x000fe200078e3cff */
        /* <DEDUP_REMOVED lines=9> */
[----:B------:R-:W-:Y:S01]  /*f650*/  MOV R120, R28 ;  /* 0x0000001c00787202 */ /* 0x000fe20000000f00 */
[----:B------:R-:W-:Y:S01]  /*f660*/  IMAD.U32 R29, RZ, RZ, UR7 ;  /* 0x00000007ff1d7e24 */ /* 0x000fe2000f8e00ff */
[----:B------:R-:W-:Y:S01]  /*f670*/  SHF.R.U64 R34, R34, 0x3, RZ ;  /* 0x0000000322227819 */ /* 0x000fe200000012ff */
[----:B------:R-:W-:Y:S01]  /*f680*/  IMAD.U32 R29, RZ, RZ, UR5 ;  /* 0x00000005ff1d7e24 */ /* 0x000fe2000f8e00ff */
[----:B------:R-:W-:Y:S01]  /*f690*/  USHF.R.S32.HI UR5, URZ, 0x1f, UR44 ;  /* 0x0000001f3f057899 */ /* 0x000fe2000801142c */
[----:B------:R-:W-:Y:S01]  /*f6a0*/  SHF.R.U64 R32, R32, 0x3, RZ ;  /* 0x0000000320207819 */ /* 0x000fe200000012ff */
[----:B------:R-:W-:Y:S01]  /*f6b0*/  IMAD.U32 R28, RZ, RZ, UR6 ;  /* 0x00000006ff1c7e24 */ /* 0x000fe2000f8e00ff */
[----:B------:R-:W-:Y:S01]  /*f6c0*/  MOV R128, R8 ;  /* 0x0000000800807202 */ /* 0x000fe20000000f00 */
[----:B------:R-:W-:Y:S01]  /*f6d0*/  ULDC.64 UR6, c[0x0][0xb40] ;  /* 0x0002d00000067ab9 */ /* 0x000fe20000000a00 */
[----:B------:R2:W-:Y:S01]  /*f6e0*/  STSM.16.M88.4 [R35], R4 ;  /* 0x0000000423007844 */ /* 0x0005e20000000200 */
[----:B------:R-:W-:-:S02]  /*f6f0*/  LOP3.LUT R34, R34, R83, RZ, 0x3c, !PT ;  /* 0x0000005322227212 */ /* 0x000fc400078e3cff */
[----:B------:R-:W-:Y:S02]  /*f700*/  LOP3.LUT R32, R32, R123, RZ, 0x3c, !PT ;  /* 0x0000007b20207212 */ /* 0x000fe400078e3cff */
[----:B------:R-:W-:Y:S02]  /*f710*/  MOV R127, R10 ;  /* 0x0000000a007f7202 */ /* 0x000fe40000000f00 */
[----:B------:R-:W-:Y:S02]  /*f720*/  MOV R82, R12 ;  /* 0x0000000c00527202 */ /* 0x000fe40000000f00 */
[----:B------:R-:W-:Y:S02]  /*f730*/  MOV R83, R14 ;  /* 0x0000000e00537202 */ /* 0x000fe40000000f00 */
[----:B------:R-:W-:Y:S02]  /*f740*/  F2FP.F16.F32.PACK_AB R8, R41, R40 ;  /* 0x000000282908723e */ /* 0x000fe400000000ff */
[----:B------:R-:W-:-:S02]  /*f750*/  F2FP.F16.F32.PACK_AB R9, R43, R42 ;  /* 0x0000002a2b09723e */ /* 0x000fc400000000ff */
[----:B------:R-:W-:Y:S02]  /*f760*/  F2FP.F16.F32.PACK_AB R10, R45, R44 ;  /* 0x0000002c2d0a723e */ /* 0x000fe400000000ff */
[----:B--2---:R-:W-:Y:S01]  /*f770*/  F2FP.F16.F32.PACK_AB R5, R124, R31 ;  /* 0x0000001f7c05723e */ /* 0x004fe200000000ff */
[--C-:B------:R-:W-:Y:S01]  /*f780*/  IMAD.X R31, RZ, RZ, R19.reuse, P5 ;  /* 0x000000ffff1f7224 */ /* 0x100fe200028e0613 */
[----:B------:R-:W-:Y:S01]  /*f790*/  F2FP.F16.F32.PACK_AB R4, R33, R0 ;  /* 0x000000002104723e */ /* 0x000fe200000000ff */
[----:B------:R-:W-:Y:S01]  /*f7a0*/  IMAD.X R33, RZ, RZ, R19, P3 ;  /* 0x000000ffff217224 */ /* 0x000fe200018e0613 */
[----:B------:R-:W-:Y:S02]  /*f7b0*/  F2FP.F16.F32.PACK_AB R6, R37, R36 ;  /* 0x000000242506723e */ /* 0x000fe400000000ff */
[----:B------:R-:W-:Y:S02]  /*f7c0*/  F2FP.F16.F32.PACK_AB R7, R122, R121 ;  /* 0x000000797a07723e */ /* 0x000fe400000000ff */
[----:B------:R-:W-:Y:S01]  /*f7d0*/  MOV R0, R30 ;  /* 0x0000001e00007202 */ /* 0x000fe20000000f00 */
[----:B-1----:R-:W-:Y:S01]  /*f7e0*/  IMAD R30, R20, UR5, RZ ;  /* 0x00000005141e7c24 */ /* 0x002fe2000f8e02ff */
[----:B------:R-:W-:Y:S01]  /*f7f0*/  F2FP.F16.F32.PACK_AB R11, R47, R46 ;  /* 0x0000002e2f0b723e */ /* 0x000fe200000000ff */
[----:B------:R1:W-:Y:S01]  /*f800*/  STSM.16.M88.4 [R128], R4 ;  /* 0x0000000480007844 */ /* 0x0003e20000000200 */
[----:B------:R-:W-:-:S02]  /*f810*/  MOV R125, R24 ;  /* 0x00000018007d7202 */ /* 0x000fc40000000f00 */
[----:B------:R-:W-:Y:S01]  /*f820*/  MOV R123, R26 ;  /* 0x0000001a007b7202 */ /* 0x000fe20000000f00 */
[----:B------:R-:W-:Y:S01]  /*f830*/  STSM.16.M88.4 [R127], R8 ;  /* 0x000000087f007844 */ /* 0x000fe20000000200 */
[----:B------:R-:W-:Y:S02]  /*f840*/  F2FP.F16.F32.PACK_AB R12, R49, R48 ;  /* 0x00000030310c723e */ /* 0x000fe400000000ff */
[----:B------:R-:W-:Y:S02]  /*f850*/  F2FP.F16.F32.PACK_AB R13, R51, R50 ;  /* 0x00000032330d723e */ /* 0x000fe400000000ff */
[----:B------:R-:W-:Y:S02]  /*f860*/  F2FP.F16.F32.PACK_AB R14, R53, R52 ;  /* 0x00000034350e723e */ /* 0x000fe400000000ff */
[----:B------:R-:W-:Y:S02]  /*f870*/  F2FP.F16.F32.PACK_AB R15, R55, R54 ;  /* 0x00000036370f723e */ /* 0x000fe400000000ff */
[----:B------:R-:W-:-:S02]  /*f880*/  F2FP.F16.F32.PACK_AB R24, R57, R56 ;  /* 0x000000383918723e */ /* 0x000fc400000000ff */
[----:B------:R-:W-:Y:S01]  /*f890*/  F2FP.F16.F32.PACK_AB R25, R59, R58 ;  /* 0x0000003a3b19723e */ /* 0x000fe200000000ff */
[----:B------:R2:W-:Y:S01]  /*f8a0*/  STSM.16.M88.4 [R82], R12 ;  /* 0x0000000c52007844 */ /* 0x0005e20000000200 */
[----:B------:R-:W-:Y:S02]  /*f8b0*/  F2FP.F16.F32.PACK_AB R26, R61, R60 ;  /* 0x0000003c3d1a723e */ /* 0x000fe400000000ff */
[----:B------:R-:W-:Y:S02]  /*f8c0*/  F2FP.F16.F32.PACK_AB R27, R63, R62 ;  /* 0x0000003e3f1b723e */ /* 0x000fe400000000ff */
[----:B------:R-:W-:Y:S01]  /*f8d0*/  MOV R32, R32 ;  /* 0x0000002000207202 */ /* 0x000fe20000000f00 */
[----:B------:R-:W-:Y:S01]  /*f8e0*/  IMAD R33, R21, UR44, R30 ;  /* 0x0000002c15217c24 */ /* 0x000fe2000f8e021e */
[----:B-1----:R-:W-:Y:S01]  /*f8f0*/  F2FP.F16.F32.PACK_AB R4, R65, R64 ;  /* 0x000000404104723e */ /* 0x002fe200000000ff */
[----:B------:R-:W-:Y:S01]  /*f900*/  IMAD.WIDE.U32 R20, R20, UR44, R28 ;  /* 0x0000002c14147c25 */ /* 0x000fe2000f8e001c */
[----:B------:R-:W-:Y:S01]  /*f910*/  F2FP.F16.F32.PACK_AB R5, R67, R66 ;  /* 0x000000424305723e */ /* 0x000fe200000000ff */
[----:B------:R1:W-:Y:S01]  /*f920*/  STSM.16.M88.4 [R83], R24 ;  /* 0x0000001853007844 */ /* 0x0003e20000000200 */
[----:B------:R-:W-:-:S02]  /*f930*/  F2FP.F16.F32.PACK_AB R6, R69, R68 ;  /* 0x000000444506723e */ /* 0x000fc400000000ff */
[----:B------:R-:W-:Y:S02]  /*f940*/  F2FP.F16.F32.PACK_AB R7, R71, R70 ;  /* 0x000000464707723e */ /* 0x000fe400000000ff */
[----:B------:R-:W-:Y:S02]  /*f950*/  IADD3.X R35, RZ, R19, RZ, P6, !PT ;  /* 0x00000013ff237210 */ /* 0x000fe400037fe4ff */
        /* <DEDUP_REMOVED lines=9> */
[----:B--2---:R-:W-:Y:S02]  /*f9f0*/  F2FP.F16.F32.PACK_AB R82, R85, R84 ;  /* 0x000000545552723e */ /* 0x004fe400000000ff */
[----:B-1----:R-:W-:Y:S02]  /*fa00*/  F2FP.F16.F32.PACK_AB R83, R87, R86 ;  /* 0x000000565753723e */ /* 0x002fe400000000ff */
        /* <DEDUP_REMOVED lines=8> */
[----:B------:R-:W-:-:S02]  /*fa90*/  MOV R34, R34 ;  /* 0x0000002200227202 */ /* 0x000fc40000000f00 */
[----:B---3--:R-:W-:Y:S02]  /*faa0*/  SHF.R.S32.HI R5, RZ, 0x1f, R129 ;  /* 0x0000001fff057819 */ /* 0x008fe40000011481 */
[----:B------:R-:W-:Y:S02]  /*fab0*/  IADD3 R6, P2, R129, R20, RZ ;  /* 0x0000001481067210 */ /* 0x000fe40007f5e0ff */
        /* <DEDUP_REMOVED lines=11> */
[----:B------:R-:W-:Y:S02]  /*fb70*/  IADD3.X R5, R5, R21, R33, P2, !PT ;  /* 0x0000001505057210 */ /* 0x000fe400017fe421 */
[----:B------:R-:W-:Y:S01]  /*fb80*/  LEA R4, P2, R6, UR6, 0x2 ;  /* 0x0000000606047c11 */ /* 0x000fe2000f8410ff */
[----:B------:R-:W-:Y:S01]  /*fb90*/  STSM.16.M88.4 [R32], R112 ;  /* 0x0000007020007844 */ /* 0x000fe20000000200 */
[----:B------:R-:W-:-:S02]  /*fba0*/  ISETP.GE.OR P0, PT, R129, UR10, P0 ;  /* 0x0000000a81007c0c */ /* 0x000fc40008706670 */
[----:B------:R-:W-:Y:S01]  /*fbb0*/  LEA.HI.X R5, R6, UR7, R5, 0x2, P2 ;  /* 0x0000000706057c11 */ /* 0x000fe200090f1405 */
[----:B------:R-:W-:Y:S01]  /*fbc0*/  @!PT LDS RZ, [RZ] ;  /* 0x00000000fffff984 */ /* 0x000fe20000000800 */
[----:B------:R-:W-:Y:S01]  /*fbd0*/  @!PT LDS RZ, [RZ] ;  /* 0x00000000fffff984 */ /* 0x000fe20000000800 */
[----:B------:R-:W-:Y:S01]  /*fbe0*/  @!PT LDS RZ, [RZ] ;  /* 0x00000000fffff984 */ /* 0x000fe20000000800 */
[----:B------:R-:W-:Y:S01]  /*fbf0*/  @!PT LDS RZ, [RZ] ;  /* 0x00000000fffff984 */ /* 0x000fe20000000800 */
[----:B------:R1:W-:Y:S06]  /*fc00*/  MEMBAR.ALL.CTA ;  /* 0x0000000000007992 */ /* 0x0003ec0000008000 */
[----:B-1----:R-:W1:Y:S04]  /*fc10*/  FENCE.VIEW.ASYNC.S ;  /* 0x00000000000073c6 */ /* 0x002e680000000000 */
[----:B-1----:R-:W1:Y:S01]  /*fc20*/  SHFL.IDX PT, R6, R214, RZ, 0x1f ;  /* 0x00001fffd6067589 */ /* 0x002e6200000e0000 */
        /* <DEDUP_REMOVED lines=32> */
.L_x_4749:
[----:B------:R-:W-:Y:S05]  /*fe30*/  BSYNC B0 ;  /* 0x0000000000007941 */ /* 0x000fea0003800000 */
.L_x_4748:
[----:B------:R-:W-:Y:S05]  /*fe40*/  BRA `(.L_x_4747) ;  /* 0x0000000800607947 */ /* 0x000fea0003800000 */
.L_x_4746:
        /* <DEDUP_REMOVED lines=16> */
[----:B------:R-:W-:Y:S01]  /*ff50*/  ULDC.64 UR8, c[0x0][0xb40] ;  /* 0x0002d00000087ab9 */ /* 0x000fe20000000a00 */
[----:B------:R-:W-:-:S05]  /*ff60*/  ULDC.64 UR10, c[0x0][0x208] ;  /* 0x00008200000a7ab9 */ /* 0x000fca0000000a00 */
[----:B------:R-:W5:Y:S01]  /*ff70*/  LDC.64 R10, c[0x0][0xb78] ;  /* 0x0002de00ff0a7b82 */ /* 0x000f620000000a00 */
[C---:B----4-:R-:W-:Y:S02]  /*ff80*/  IMAD R0, R4.reuse, UR6, RZ ;  /* 0x0000000604007c24 */ /* 0x050fe4000f8e02ff */
[----:B------:R-:W-:-:S04]  /*ff90*/  IMAD.WIDE.U32 R2, R4, UR43, R2 ;  /* 0x0000002b04027c25 */ /* 0x000fc8000f8e0002 */
[----:B------:R-:W-:Y:S02]  /*ffa0*/  IMAD R5, R5, UR43, R0 ;  /* 0x0000002b05057c24 */ /* 0x000fe4000f8e0200 */
[----:B-----5:R-:W-:-:S03]  /*ffb0*/  IMAD R0, R10, UR7, RZ ;  /* 0x000000070a007c24 */ /* 0x020fc6000f8e02ff */
[----:B------:R-:W-:Y:S01]  /*ffc0*/  IADD3 R3, R3, R5, RZ ;  /* 0x0000000503037210 */ /* 0x000fe20007ffe0ff */
[----:B------:R-:W-:Y:S02]  /*ffd0*/  IMAD R5, R11, UR44, R0 ;  /* 0x0000002c0b057c24 */ /* 0x000fe4000f8e0200 */
[----:B------:R-:W-:-:S04]  /*ffe0*/  IMAD.WIDE.U32 R2, R10, UR44, R2 ;  /* 0x0000002c0a027c25 */ /* 0x000fc8000f8e0002 */
[----:B------:R-:W-:Y:S01]  /*fff0*/  IMAD.IADD R3, R3, 0x1, R5 ;  /* 0x0000000103037824 */ /* 0x000fe200078e0205 */
[----:B------:R-:W-:-:S04]  /*10000*/  LEA R4, P0, R2, UR8, 0x2 ;  /* 0x0000000802047c11 */ /* 0x000fc8000f8010ff */
[----:B------:R-:W-:Y:S01]  /*10010*/  LEA.HI.X R5, R2, UR9, R3, 0x2, P0 ;  /* 0x0000000902057c11 */ /* 0x000fe200080f1403 */
[----:B------:R-:W-:-:S05]  /*10020*/  IMAD.MOV.U32 R3, RZ, RZ, -0x800000 ;  /* 0xff800000ff037424 */ /* 0x000fca00078e00ff */
[----:B------:R4:W-:Y:S03]  /*10030*/  STG.E desc[UR10][R4.64], R3 ;  /* 0x0000000304007986 */ /* 0x0009e6000c10190a */
.L_x_4751:
[----:B------:R-:W-:Y:S05]  /*10040*/  BSYNC B0 ;  /* 0x0000000000007941 */ /* 0x000fea0003800000 */
.L_x_4750:
        /* <DEDUP_REMOVED lines=12> */
[----:B------:R-:W-:Y:S02]  /*10110*/  IADD3 R3, R3, R5, RZ ;  /* 0x0000000503037210 */ /* 0x000fe40007ffe0ff */
        /* <DEDUP_REMOVED lines=31> */
.L_x_4753:
[----:B------:R-:W-:Y:S05]  /*10310*/  BSYNC B0 ;  /* 0x0000000000007941 */ /* 0x000fea0003800000 */
.L_x_4752:
[----:B------:R-:W-:Y:S04]  /*10320*/  BSSY B0, `(.L_x_4754) ;  /* 0x0000018000007945 */ /* 0x000fe80003800000 */
[----:B------:R-:W-:Y:S05]  /*10330*/  @P0 BRA `(.L_x_4755) ;  /* 0x0000000000580947 */ /* 0x000fea0003800000 */
[----:B-1----:R-:W-:Y:S01]  /*10340*/  IADD3 R9, P0, R4, 0x20, RZ ;  /* 0x0000002004097810 */ /* 0x002fe20007f1e0ff */
[----:B------:R-:W-:Y:S01]  /*10350*/  VIADD R2, R22, 0x40 ;  /* 0x0000004016027836 */ /* 0x000fe20000000000 */
        /* <DEDUP_REMOVED lines=20> */
.L_x_4755:
[----:B------:R-:W-:Y:S05]  /*104a0*/  BSYNC B0 ;  /* 0x0000000000007941 */ /* 0x000fea0003800000 */
.L_x_4754:
[----:B------:R-:W-:Y:S04]  /*104b0*/  BSSY B0, `(.L_x_4756) ;  /* 0x0000018000007945 */ /* 0x000fe80003800000 */
[----:B------:R-:W-:Y:S05]  /*104c0*/  @P1 BRA `(.L_x_4757) ;  /* 0x0000000000581947 */ /* 0x000fea0003800000 */
[----:B-12---:R-:W-:Y:S01]  /*104d0*/  IADD3 R9, P0, R4, 0x40, RZ ;  /* 0x0000004004097810 */ /* 0x006fe20007f1e0ff */
        /* <DEDUP_REMOVED lines=21> */
.L_x_4757:
[----:B------:R-:W-:Y:S05]  /*10630*/  BSYNC B0 ;  /* 0x0000000000007941 */ /* 0x000fea0003800000 */
.L_x_4756:
[----:B------:R-:W-:Y:S04]  /*10640*/  BSSY B0, `(.L_x_4747) ;  /* 0x0000018000007945 */ /* 0x000fe80003800000 */
[----:B------:R-:W-:Y:S05]  /*10650*/  @P2 BRA `(.L_x_4758) ;  /* 0x0000000000582947 */ /* 0x000fea0003800000 */
[----:B------:R-:W-:Y:S01]  /*10660*/  IADD3 R7, P0, R4, 0x60, RZ ;  /* 0x0000006004077810 */ /* 0x000fe20007f1e0ff */
[C---:B------:R-:W-:Y:S01]  /*10670*/  VIADD R0, R22.reuse, 0x40 ;  /* 0x0000004016007836 */ /* 0x040fe20000000000 */
[----:B------:R-:W-:Y:S01]  /*10680*/  ULDC.64 UR6, c[0x0][0xad8] ;  /* 0x0002b60000067ab9 */ /* 0x000fe20000000a00 */
[----:B------:R-:W-:Y:S01]  /*10690*/  ULDC UR5, c[0x0][0xa8c] ;  /* 0x0002a30000057ab9 */ /* 0x000fe20000000800 */
[----:B------:R-:W-:Y:S01]  /*106a0*/  IMAD.MOV.U32 R2, RZ, RZ, R6 ;  /* 0x000000ffff027224 */ /* 0x000fe200078e0006 */
[----:B------:R-:W-:Y:S01]  /*106b0*/  ISETP.GE.AND P1, PT, R22, UR5, PT ;  /* 0x0000000516007c0c */ /* 0x000fe2000bf26270 */
[----:B------:R-:W-:Y:S01]  /*106c0*/  IMAD.X R4, RZ, RZ, R5, P0 ;  /* 0x000000ffff047224 */ /* 0x000fe200000e0605 */
[----:B------:R-:W-:Y:S01]  /*106d0*/  ISETP.GE.AND P2, PT, R0, UR5, PT ;  /* 0x0000000500007c0c */ /* 0x000fe2000bf46270 */
[----:B------:R-:W-:Y:S01]  /*106e0*/  IMAD.MOV.U32 R3, RZ, RZ, R11 ;  /* 0x000000ffff037224 */ /* 0x000fe200078e000b */
[----:B------:R-:W-:Y:S01]  /*106f0*/  IADD3 R0, R22, 0x80, RZ ;  /* 0x0000008016007810 */ /* 0x000fe20007ffe0ff */
[----:B------:R-:W-:Y:S01]  /*10700*/  IMAD R4, R4, UR6, RZ ;  /* 0x0000000604047c24 */ /* 0x000fe2000f8e02ff */
[----:B------:R-:W-:Y:S01]  /*10710*/  ULDC.64 UR8, c[0x0][0x208] ;  /* 0x0000820000087ab9 */ /* 0x000fe20000000a00 */
        /* <DEDUP_REMOVED lines=10> */
.L_x_4758:
[----:B------:R-:W-:Y:S05]  /*107c0*/  BSYNC B0 ;  /* 0x0000000000007941 */ /* 0x000fea0003800000 */
.L_x_4747:
[----:B------:R-:W5:Y:S02]  /*107d0*/  LDC R0, c[0x0][0xda8] ;  /* 0x00036a00ff007b82 */ /* 0x000f640000000800 */
[----:B-----5:R-:W-:-:S13]  /*107e0*/  ISETP.LE.AND P0, PT, R0, UR4, PT ;  /* 0x0000000400007c0c */ /* 0x020fda000bf03270 */
[----:B------:R-:W-:Y:S05]  /*107f0*/  @!P0 BRA `(.L_x_4759) ;  /* 0xffffff0400688947 */ /* 0x000fea000383ffff */
[----:B------:R-:W-:Y:S05]  /*10800*/  EXIT ;  /* 0x000000000000794d */ /* 0x000fea0003800000 */
.L_x_4711:
[----:B------:R-:W-:-:S08]  /*10810*/  NOP ;  /* 0x0000000000007918 */ /* 0x000fd00000000000 */
[----:B-1----:R-:W1:-:S00]  /*10820*/  USETMAXREG.DEALLOC.CTAPOOL 0x18 ;  /* 0x00000018000079c8 */ /* 0x002e4000080e0500 */
[----:B-1----:R-:W-:-:S06]  /*10830*/  LOP3.LUT R0, R0, 0x3, RZ, 0xc0, !PT ;  /* 0x0000000300007812 */ /* 0x002fcc00078ec0ff */
[----:B------:R-:W1:Y:S02]  /*10840*/  SHFL.IDX PT, R0, R0, RZ, 0x1f ;  /* 0x00001fff00007589 */ /* 0x000e6400000e0000 */
[----:B-1----:R-:W-:-:S13]  /*10850*/  ISETP.NE.AND P0, PT, R0, RZ, PT ;  /* 0x000000ff0000720c */ /* 0x002fda0003f05270 */
[----:B--2---:R-:W-:Y:S05]  /*10860*/  @P0 EXIT ;  /* 0x000000000000094d */ /* 0x004fea0003800000 */
[----:B------:R-:W1:Y:S01]  /*10870*/  S2UR UR4, SR_CTAID.X ;  /* 0x00000000000479c3 */ /* 0x000e620000002500 */
[----:B------:R2:W-:Y:S01]  /*10880*/  STL [R1+0x4], RZ ;  /* 0x000004ff01007387 */ /* 0x0005e20000100800 */
[----:B------:R-:W-:Y:S02]  /*10890*/  IMAD.MOV.U32 R17, RZ, RZ, 0x1 ;  /* 0x00000001ff117424 */ /* 0x000fe400078e00ff */
[----:B------:R-:W-:-:S04]  /*108a0*/  IMAD.MOV.U32 R16, RZ, RZ, RZ ;  /* 0x000000ffff107224 */ /* 0x000fc800078e00ff */
[----:B------:R-:W1:Y:S02]  /*108b0*/  LDC R0, c[0x0][0xda8] ;  /* 0x00036a00ff007b82 */ /* 0x000e640000000800 */
[----:B-1----:R-:W-:-:S13]  /*108c0*/  ISETP.LE.AND P0, PT, R0, UR4, PT ;  /* 0x0000000400007c0c */ /* 0x002fda000bf03270 */
[----:B--2---:R-:W-:Y:S05]  /*108d0*/  @P0 BRA `(.L_x_4760) ;  /* 0x0000002c00980947 */ /* 0x004fea0003800000 */
[----:B------:R-:W-:Y:S01]  /*108e0*/  IMAD.U32 R0, RZ, RZ, UR4 ;  /* 0x00000004ff007e24 */ /* 0x000fe2000f8e00ff */
[----:B------:R-:W-:Y:S01]  /*108f0*/  MOV R17, 0x1 ;  /* 0x0000000100117802 */ /* 0x000fe20000000f00 */
[----:B------:R-:W-:Y:S01]  /*10900*/  IMAD.MOV.U32 R16, RZ, RZ, RZ ;  /* 0x000000ffff107224 */ /* 0x000fe200078e00ff */
[----:B------:R-:W-:Y:S01]  /*10910*/  ULDC UR44, c[0x0][0xc] ;  /* 0x00000300002c7ab9 */ /* 0x000fe20000000800 */
[----:B------:R-:W-:Y:S01]  /*10920*/  ULDC.64 UR38, c[0x0][0x198] ;  /* 0x0000660000267ab9 */ /* 0x000fe20000000a00 */
[----:B------:R1:W-:Y:S04]  /*10930*/  STL [R1], R0 ;  /* 0x0000000001007387 */ /* 0x0003e80000100800 */
[----:B------:R1:W-:Y:S02]  /*10940*/  STL [R1+0x4], RZ ;  /* 0x000004ff01007387 */ /* 0x0003e40000100800 */
.L_x_4808:
[----:B------:R-:W2:Y:S01]  /*10950*/  LDL R6, [R1] ;  /* 0x0000000001067983 */ /* 0x000ea20000100800 */
[----:B------:R-:W-:Y:S01]  /*10960*/  ULDC UR8, c[0x0][0xdd0] ;  /* 0x0003740000087ab9 */ /* 0x000fe20000000800 */
[----:B-1----:R-:W1:Y:S01]  /*10970*/  LDC R0, c[0x0][0xde8] ;  /* 0x00037a00ff007b82 */ /* 0x002e620000000800 */
[----:B------:R-:W-:-:S11]  /*10980*/  UISETP.NE.AND UP0, UPT, UR8, 0x1, UPT ;  /* 0x000000010800788c */ /* 0x000fd6000bf05270 */
[----:B------:R-:W-:Y:S01]  /*10990*/  @UP0 ULDC UR4, c[0x0][0xdd4] ;  /* 0x0003750000040ab9 */ /* 0x000fe20000000800 */
[----:B------:R-:W-:Y:S01]  /*109a0*/  @UP0 ULDC UR9, c[0x0][0xdd8] ;  /* 0x0003760000090ab9 */ /* 0x000fe20000000800 */
[C---:B--2---:R-:W-:Y:S02]  /*109b0*/  R2UR UR6, R6.reuse ;  /* 0x00000000060672ca */ /* 0x044fe400000e0000 */
[----:B------:R-:W-:-:S11]  /*109c0*/  R2UR UR7, R6 ;  /* 0x00000000060772ca */ /* 0x000fd600000e0000 */
        /* <DEDUP_REMOVED lines=14> */
.L_x_4761:
[----:B------:R-:W-:Y:S01]  /*10ab0*/  ULDC UR9, c[0x0][0xdc4] ;  /* 0x0003710000097ab9 */ /* 0x000fe20000000800 */
[----:B------:R-:W-:Y:S01]  /*10ac0*/  UMOV UR7, UR8 ;  /* 0x0000000800077c82 */ /* 0x000fe20008000000 */
[----:B------:R-:W-:-:S11]  /*10ad0*/  UISETP.NE.AND UP0, UPT, UR9, 0x1, UPT ;  /* 0x000000010900788c */ /* 0x000fd6000bf05270 */
[----:B------:R-:W-:Y:S02]  /*10ae0*/  @UP0 ULDC.64 UR10, c[0x0][0xdc8] ;  /* 0x00037200000a0ab9 */ /* 0x000fe40000000a00 */
[----:B------:R-:W-:-:S04]  /*10af0*/  UIMAD.WIDE.U32 UR4, UR8, UR10, URZ ;  /* 0x0000000a080472a5 */ /* 0x000fc8000f8e003f */
[----:B------:R-:W-:-:S04]  /*10b00*/  @UP0 USHF.R.U32.HI UR7, URZ, UR11, UR5 ;  /* 0x0000000b3f070299 */ /* 0x000fc80008011605 */
[----:B------:R-:W-:-:S12]  /*10b10*/  UIMAD UR4, UR7, UR9, URZ ;  /* 0x00000009070472a4 */ /* 0x000fd8000f8e023f */
.L_x_4762:
[----:B------:R-:W1:Y:S01]  /*10b20*/  LDC R0, c[0x0][0x404] ;  /* 0x00010100ff007b82 */ /* 0x000e620000000800 */
[----:B------:R-:W-:Y:S01]  /*10b30*/  ULOP3.LUT UR5, URZ, UR7, URZ, 0x33, !UPT ;  /* 0x000000073f057292 */ /* 0x000fe2000f8e333f */
[----:B------:R-:W-:Y:S01]  /*10b40*/  BSSY B6, `(.L_x_4763) ;  /* 0x00002ad000067945 */ /* 0x000fe20003800000 */
[----:B------:R-:W-:Y:S01]  /*10b50*/  ULDC.64 UR10, c[0x0][0x3f8] ;  /* 0x0000fe00000a7ab9 */ /* 0x000fe20000000a00 */
[----:B------:R-:W-:Y:S01]  /*10b60*/  ULDC UR7, c[0x0][0xdac] ;  /* 0x00036b0000077ab9 */ /* 0x000fe20000000800 */
[----:B------:R-:W-:Y:S01]  /*10b70*/  ISETP.NE.U32.AND P0, PT, RZ, UR10, PT ;  /* 0x0000000aff007c0c */ /* 0x000fe2000bf05070 */
[----:B------:R-:W-:Y:S02]  /*10b80*/  UIADD3 UR5, UR5, UR7, URZ ;  /* 0x0000000705057290 */ /* 0x000fe4000fffe03f */
[----:B------:R-:W2:Y:S01]  /*10b90*/  LDC R2, c[0x0][0x288] ;  /* 0x0000a200ff027b82 */ /* 0x000ea20000000800 */
[----:B------:R-:W-:Y:S01]  /*10ba0*/  ISETP.NE.AND.EX P0, PT, RZ, UR11, PT, P0 ;  /* 0x0000000bff007c0c */ /* 0x000fe2000bf05300 */
[----:B------:R-:W-:Y:S01]  /*10bb0*/  USHF.L.U32 UR41, UR5, 0x7, URZ ;  /* 0x0000000705297899 */ /* 0x000fe2000800063f */
[----:B------:R-:W-:Y:S01]  /*10bc0*/  ULDC UR7, c[0x0][0xdb8] ;  /* 0x00036e0000077ab9 */ /* 0x000fe20000000800 */
[----:B------:R-:W-:-:S02]  /*10bd0*/  UIADD3 UR4, UR8, -UR4, URZ ;  /* 0x8000000408047290 */ /* 0x000fc4000fffe03f */
[----:B------:R-:W-:Y:S02]  /*10be0*/  UISETP.NE.AND UP0, UPT, UR7, 0x1, UPT ;  /* 0x000000010700788c */ /* 0x000fe4000bf05270 */
[----:B------:R-:W3:Y:S01]  /*10bf0*/  LDC R4, c[0x0][0x2e0] ;  /* 0x0000b800ff047b82 */ /* 0x000ee20000000800 */
[----:B------:R-:W-:Y:S01]  /*10c00*/  IMAD.U32 R5, RZ, RZ, UR41 ;  /* 0x00000029ff057e24 */ /* 0x000fe2000f8e00ff */
[----:B------:R-:W-:Y:S02]  /*10c10*/  ULDC UR5, c[0x0][0xdc4] ;  /* 0x0003710000057ab9 */ /* 0x000fe40000000800 */
[----:B------:R-:W-:Y:S01]  /*10c20*/  UIMAD UR6, UR6, UR5, UR4 ;  /* 0x00000005060672a4 */ /* 0x000fe2000f8e0204 */
[----:B-1----:R-:W-:-:S04]  /*10c30*/  SEL R3, R0, 0x1, P0 ;  /* 0x0000000100037807 */ /* 0x002fc80000000000 */
[----:B------:R-:W-:Y:S01]  /*10c40*/  @UP0 ULDC UR4, c[0x0][0xdbc] ;  /* 0x00036f0000040ab9 */ /* 0x000fe20000000800 */
[----:B------:R-:W-:Y:S01]  /*10c50*/  @UP0 ULDC UR8, c[0x0][0xdc0] ;  /* 0x0003700000080ab9 */ /* 0x000fe20000000800 */
[----:B------:R-:W-:Y:S02]  /*10c60*/  UIMAD.WIDE.U32 UR4, UR6, UR4, URZ ;  /* 0x00000004060472a5 */ /* 0x000fe4000f8e003f */
[----:B------:R-:W-:Y:S01]  /*10c70*/  UMOV UR43, UR6 ;  /* 0x00000006002b7c82 */ /* 0x000fe20008000000 */
[----:B--2---:R-:W-:Y:S01]  /*10c80*/  IADD3 R2, R5, 0xef, -R2 ;  /* 0x000000ef05027810 */ /* 0x004fe20007ffe802 */
[----:B------:R-:W-:-:S04]  /*10c90*/  @UP0 USHF.R.U32.HI UR43, URZ, UR8, UR5 ;  /* 0x000000083f2b0299 */ /* 0x000fc80008011605 */
[----:B------:R-:W-:Y:S01]  /*10ca0*/  UIADD3 UR42, -UR43, URZ, URZ ;  /* 0x0000003f2b2a7290 */ /* 0x000fe2000fffe13f */
[----:B---3--:R-:W-:-:S03]  /*10cb0*/  IMAD R5, R3, R4, 0x6f ;  /* 0x0000006f03057424 */ /* 0x008fc600078e0204 */
[----:B------:R-:W-:Y:S01]  /*10cc0*/  UIMAD UR42, UR7, UR42, UR6 ;  /* 0x0000002a072a72a4 */ /* 0x000fe2000f8e0206 */
[----:B------:R-:W-:Y:S02]  /*10cd0*/  IMAD R3, R3, R4, R2 ;  /* 0x0000000403037224 */ /* 0x000fe400078e0202 */
[----:B------:R-:W-:Y:S02]  /*10ce0*/  IMAD.MOV.U32 R4, RZ, RZ, RZ ;  /* 0x000000ffff047224 */ /* 0x000fe400078e00ff */
[----:B------:R-:W-:Y:S02]  /*10cf0*/  IMAD.MOV.U32 R2, RZ, RZ, RZ ;  /* 0x000000ffff027224 */ /* 0x000fe400078e00ff */
[----:B------:R-:W-:-:S04]  /*10d00*/  IMAD.HI R4, R5, -0x6db6db6d, R4 ;  /* 0x9249249305047827 */ /* 0x000fc800078e0204 */
[----:B------:R-:W-:Y:S01]  /*10d10*/  IMAD.HI R2, R3, -0x6db6db6d, R2 ;  /* 0x9249249303027827 */ /* 0x000fe200078e0202 */
[----:B------:R-:W-:-:S04]  /*10d20*/  SHF.R.U32.HI R3, RZ, 0x1f, R4 ;  /* 0x0000001fff037819 */ /* 0x000fc80000011604 */
[----:B------:R-:W-:Y:S02]  /*10d30*/  SHF.R.U32.HI R5, RZ, 0x1f, R2 ;  /* 0x0000001fff057819 */ /* 0x000fe40000011602 */
[----:B------:R-:W-:Y:S02]  /*10d40*/  LEA.HI.SX32 R3, R4, R3, 0x1a ;  /* 0x0000000304037211 */ /* 0x000fe400078fd2ff */
[----:B------:R-:W-:-:S04]  /*10d50*/  LEA.HI.SX32 R2, R2, R5, 0x1a ;  /* 0x0000000502027211 */ /* 0x000fc800078fd2ff */
[----:B------:R-:W-:-:S04]  /*10d60*/  VIMNMX R19, R3, R2, PT ;  /* 0x0000000203137248 */ /* 0x000fc80003fe0100 */
[----:B------:R-:W-:-:S13]  /*10d70*/  ISETP.GT.AND P0, PT, R19, RZ, PT ;  /* 0x000000ff1300720c */ /* 0x000fda0003f04270 */
        /* <DEDUP_REMOVED lines=20> */
.L_x_4764:
[----:B------:R-:W1:Y:S01]  /*10ec0*/  S2R R3, SR_CgaCtaId ;  /* 0x0000000000037919 */ /* 0x000e620000008800 */
[----:B------:R-:W-:-:S04]  /*10ed0*/  MOV R18, 0x400 ;  /* 0x0000040000127802 */ /* 0x000fc80000000f00 */
[----:B-1----:R-:W-:-:S05]  /*10ee0*/  LEA R18, R3, R18, 0x18 ;  /* 0x0000001203127211 */ /* 0x002fca00078ec0ff */
[----:B------:R-:W-:-:S05]  /*10ef0*/  VIADD R0, R18, 0x21400 ;  /* 0x0002140012007836 */ /* 0x000fca0000000000 */
[----:B------:R-:W-:-:S13]  /*10f00*/  LOP3.LUT P0, RZ, R0, 0x3ff, RZ, 0xc0, !PT ;  /* 0x000003ff00ff7812 */ /* 0x000fda000780c0ff */
[----:B------:R-:W-:Y:S05]  /*10f10*/  @!P0 BRA `(.L_x_4766) ;  /* 0x0000000000408947 */ /* 0x000fea0003800000 */
        /* <DEDUP_REMOVED lines=15> */
[----:B-1----:R-:W-:Y:S05]  /*11010*/  CALL.ABS.NOINC R2 ;  /* 0x0000000002007343 */ /* 0x002fea0003c00000 */
.L_x_4766:
[----:B------:R-:W-:-:S05]  /*11020*/  VIADD R0, R18, 0x400 ;  /* 0x0000040012007836 */ /* 0x000fca0000000000 */
        /* <DEDUP_REMOVED lines=10> */
[----:B------:R-:W-:Y:S01]  /*110d0*/  MOV R13, RZ ;  /* 0x000000ff000d7202 */ /* 0x000fe20000000f00 */
[----:B------:R-:W-:Y:S02]  /*110e0*/  IMAD.U32 R7, RZ, RZ, UR9 ;  /* 0x00000009ff077e24 */ /* 0x000fe4000f8e00ff */
[----:B------:R-:W-:-:S02]  /*110f0*/  IMAD.U32 R10, RZ, RZ, UR4 ;  /* 0x00000004ff0a7e24 */ /* 0x000fc4000f8e00ff */
[----:B------:R-:W-:Y:S02]  /*11100*/  IMAD.U32 R11, RZ, RZ, UR5 ;  /* 0x00000005ff0b7e24 */ /* 0x000fe4000f8e00ff */
[----:B------:R-:W-:Y:S02]  /*11110*/  IMAD.MOV.U32 R8, RZ, RZ, 0x70 ;  /* 0x00000070ff087424 */ /* 0x000fe400078e00ff */
[----:B-1----:R-:W-:-:S07]  /*11120*/  IMAD.MOV.U32 R12, RZ, RZ, 0x1 ;  /* 0x00000001ff0c7424 */ /* 0x002fce00078e00ff */
[----:B------:R-:W-:-:S07]  /*11130*/  LEPC R20, `(.L_x_4768) ;  /* 0x000000001014794e */ /* 0x000fce0000000000 */
[----:B--2---:R-:W-:Y:S05]  /*11140*/  CALL.ABS.NOINC R2 ;  /* 0x0000000002007343 */ /* 0x004fea0003c00000 */
.L_x_4768:
        /* <DEDUP_REMOVED lines=16> */
.L_x_4767:
        /* <DEDUP_REMOVED lines=12> */
[----:B------:R-:W-:Y:S01]  /*11310*/  UMOV UR40, URZ ;  /* 0x0000003f00287c82 */ /* 0x000fe20008000000 */
[----:B--2---:R-:W-:Y:S01]  /*11320*/  LOP3.LUT R7, R6, 0x1f, RZ, 0xc0, !PT ;  /* 0x0000001f06077812 */ /* 0x004fe200078ec0ff */
[----:B------:R-:W-:Y:S01]  /*11330*/  UMOV UR8, 0x40 ;  /* 0x0000004000087882 */ /* 0x000fe20000000000 */
[----:B------:R-:W-:Y:S01]  /*11340*/  MOV R4, UR42 ;  /* 0x0000002a00047c02 */ /* 0x000fe20008000f00 */
        /* <DEDUP_REMOVED lines=19> */
[----:B------:R-:W-:Y:S01]  /*11480*/  VIADD R5, R19, 0xffffffff ;  /* 0xffffffff13057836 */ /* 0x000fe20000000000 */
[----:B-1----:R-:W-:Y:S01]  /*11490*/  ISETP.NE.U32.AND P0, PT, R2, RZ, PT ;  /* 0x000000ff0200720c */ /* 0x002fe20003f05070 */
[----:B------:R2:W-:Y:S03]  /*114a0*/  @!UP1 UTMAPF.L2.4D [UR12], [UR4] ;  /* 0x0000000c040095b8 */ /* 0x0005e60008018000 */
[----:B------:R-:W-:-:S04]  /*114b0*/  ISETP.NE.AND.EX P0, PT, R3, RZ, PT, P0 ;  /* 0x000000ff0300720c */ /* 0x000fc80003f05300 */
[----:B----4-:R-:W-:Y:S01]  /*114c0*/  SEL R6, R0, RZ, !P0 ;  /* 0x000000ff00067207 */ /* 0x010fe20004000000 */
[----:B--2---:R-:W-:Y:S08]  /*114d0*/  BRA.DIV UR6, `(.L_x_4769) ;  /* 0x0000002a06107947 */ /* 0x004ff0000b800000 */
.L_x_4820:
[----:B------:R-:W-:Y:S01]  /*114e0*/  UMOV UR4, 0xffffffff ;  /* 0xffffffff00047882 */ /* 0x000fe20000000000 */
[----:B------:R-:W-:Y:S02]  /*114f0*/  SHF.R.S32.HI R12, RZ, 0x1f, R0 ;  /* 0x0000001fff0c7819 */ /* 0x000fe40000011400 */
[----:B------:R-:W-:Y:S05]  /*11500*/  BRA.DIV UR4, `(.L_x_4770) ;  /* 0x0000002a04307947 */ /* 0x000fea000b800000 */
[----:B------:R-:W-:-:S13]  /*11510*/  ELECT P6, URZ, PT ;  /* 0x00000000003f782f */ /* 0x000fda00038c0000 */
.L_x_4823:
[----:B------:R-:W-:Y:S05]  /*11520*/  @!P6 BRA `(.L_x_4771) ;  /* 0x0000000000f8e947 */ /* 0x000fea0003800000 */
        /* <DEDUP_REMOVED lines=14> */
[----:B------:R-:W-:-:S03]  /*11610*/  SHF.R.S32.HI R7, RZ, 0x1f, R6 ;  /* 0x0000001fff077819 */ /* 0x000fc60000011406 */
[----:B------:R-:W-:-:S04]  /*11620*/  IMAD.WIDE.U32 R6, R0, UR4, R6 ;  /* 0x0000000400067c25 */ /* 0x000fc8000f8e0006 */
[----:B------:R-:W-:Y:S01]  /*11630*/  IMAD.IADD R9, R7, 0x1, R9 ;  /* 0x0000000107097824 */ /* 0x000fe200078e0209 */
[----:B------:R-:W-:-:S04]  /*11640*/  LEA R8, P2, R6, R2, 0x2 ;  /* 0x0000000206087211 */ /* 0x000fc800078410ff */
[----:B------:R-:W-:-:S05]  /*11650*/  LEA.HI.X R9, R6, R3, R9, 0x2, P2 ;  /* 0x0000000306097211 */ /* 0x000fca00010f1409 */
[----:B------:R1:W5:Y:S04]  /*11660*/  LDG.E R6, desc[UR6][R8.64] ;  /* 0x0000000608067981 */ /* 0x000368000c1e1900 */
.L_x_4772:
[----:B-1----:R-:W-:Y:S02]  /*11670*/  LEA R8, R16, R18, 0x3 ;  /* 0x0000001210087211 */ /* 0x002fe400078e18ff */
[----:B------:R-:W-:-:S04]  /*11680*/  SHF.L.U32 R7, R17, 0x1f, RZ ;  /* 0x0000001f11077819 */ /* 0x000fc800000006ff */
[----:B------:R-:W1:Y:S02]  /*11690*/  SYNCS.PHASECHK.TRANS64.TRYWAIT P2, [R8+URZ+0x36840], R7 ;  /* 0x03684007080075a7 */ /* 0x000e64000804017f */
[----:B-1----:R-:W-:Y:S05]  /*116a0*/  @!P2 BRA `(.L_x_4773) ;  /* 0x0000002400e8a947 */ /* 0x002fea0003800000 */
.L_x_4824:
        /* <DEDUP_REMOVED lines=11> */
.L_x_4774:
[----:B-1----:R-:W-:Y:S01]  /*11760*/  IMAD R7, R16, 0xa800, R18 ;  /* 0x0000a80010077824 */ /* 0x002fe200078e0212 */
        /* <DEDUP_REMOVED lines=26> */
.L_x_4771:
[----:B------:R-:W-:Y:S05]  /*11910*/  WARPSYNC.ALL ;  /* 0x0000000000007948 */ /* 0x000fea0003800000 */
[----:B------:R-:W2:Y:S01]  /*11920*/  LDL.LU R8, [R1+0x4] ;  /* 0x0000040001087983 */ /* 0x000ea20000300800 */
[----:B------:R-:W-:Y:S02]  /*11930*/  ELECT P2, URZ, PT ;  /* 0x00000000003f782f */ /* 0x000fe40003840000 */
[----:B------:R-:W-:Y:S01]  /*11940*/  ISETP.GE.AND P3, PT, R19, 0x2, PT ;  /* 0x000000021300780c */ /* 0x000fe20003f66270 */
[----:B------:R-:W-:Y:S01]  /*11950*/  UIADD3 UR4, UP0, UR38, 0x270, URZ ;  /* 0x0000027026047890 */ /* 0x000fe2000ff1e03f */
[----:B------:R-:W-:Y:S01]  /*11960*/  UMOV UR11, UR41 ;  /* 0x00000029000b7c82 */ /* 0x000fe20008000000 */
[----:B------:R-:W-:-:S02]  /*11970*/  UMOV UR12, UR42 ;  /* 0x0000002a000c7c82 */ /* 0x000fc40008000000 */
[----:B------:R-:W-:Y:S01]  /*11980*/  UIADD3.X UR5, URZ, UR39, URZ, UP0, !UPT ;  /* 0x000000273f057290 */ /* 0x000fe200087fe43f */
[----:B------:R-:W-:Y:S01]  /*11990*/  UMOV UR13, UR43 ;  /* 0x0000002b000d7c82 */ /* 0x000fe20008000000 */
[----:B------:R-:W-:Y:S01]  /*119a0*/  UMOV UR6, 0x0 ;  /* 0x0000000000067882 */ /* 0x000fe20000000000 */
[----:B------:R-:W-:Y:S01]  /*119b0*/  UMOV UR7, 0x12f00000 ;  /* 0x12f0000000077882 */ /* 0x000fe20000000000 */
[----:B------:R-:W-:Y:S01]  /*119c0*/  UMOV UR10, URZ ;  /* 0x0000003f000a7c82 */ /* 0x000fe20008000000 */
[----:B------:R-:W-:Y:S01]  /*119d0*/  UMOV UR27, UR41 ;  /* 0x00000029001b7c82 */ /* 0x000fe20008000000 */
[----:B------:R-:W-:Y:S01]  /*119e0*/  @P2 IMAD.MOV.U32 R7, RZ, RZ, 0xc000 ;  /* 0x0000c000ff072424 */ /* 0x000fe200078e00ff */
[----:B------:R-:W-:Y:S06]  /*119f0*/  BAR.SYNC.DEFER_BLOCKING 0x8, 0x120 ;  /* 0x0204800000007b1d */ /* 0x000fec0000010000 */
[----:B------:R-:W-:Y:S01]  /*11a00*/  UMOV UR28, UR42 ;  /* 0x0000002a001c7c82 */ /* 0x000fe20008000000 */
[----:B------:R-:W-:Y:S01]  /*11a10*/  UMOV UR29, UR43 ;  /* 0x0000002b001d7c82 */ /* 0x000fe20008000000 */
[----:B------:R-:W-:Y:S01]  /*11a20*/  UMOV UR26, 0x40 ;  /* 0x00000040001a7882 */ /* 0x000fe20000000000 */
[----:B------:R-:W-:Y:S01]  /*11a30*/  UMOV UR19, UR41 ;  /* 0x0000002900137c82 */ /* 0x000fe20008000000 */
[----:B------:R-:W-:Y:S01]  /*11a40*/  UMOV UR20, UR42 ;  /* 0x0000002a00147c82 */ /* 0x000fe20008000000 */
[----:B------:R-:W-:Y:S01]  /*11a50*/  UMOV UR21, UR43 ;  /* 0x0000002b00157c82 */ /* 0x000fe20008000000 */
[----:B------:R-:W-:Y:S01]  /*11a60*/  UMOV UR18, 0x80 ;  /* 0x0000008000127882 */ /* 0x000fe20000000000 */
[----:B------:R1:W-:Y:S02]  /*11a70*/  @P2 SYNCS.ARRIVE.TRANS64 RZ, [R18+URZ+0x36800], R7 ;  /* 0x0368000712ff29a7 */ /* 0x0003e4000800003f */
[----:B-1----:R-:W-:-:S05]  /*11a80*/  @P2 VIADD R7, R18, 0x15400 ;  /* 0x0001540012072836 */ /* 0x002fca0000000000 */
[----:B------:R-:W-:Y:S01]  /*11a90*/  @P2 R2UR UR8, R7 ;  /* 0x00000000070822ca */ /* 0x000fe200000e0000 */
[----:B------:R-:W-:-:S05]  /*11aa0*/  @P2 VIADD R7, R18, 0x36800 ;  /* 0x0003680012072836 */ /* 0x000fca0000000000 */
[----:B------:R-:W-:Y:S01]  /*11ab0*/  @P2 R2UR UR9, R7 ;  /* 0x00000000070922ca */ /* 0x000fe200000e0000 */
[----:B------:R-:W-:-:S05]  /*11ac0*/  @P2 VIADD R7, R18, 0x19400 ;  /* 0x0001940012072836 */ /* 0x000fca0000000000 */
[----:B------:R-:W-:Y:S02]  /*11ad0*/  @P2 R2UR UR24, R7 ;  /* 0x00000000071822ca */ /* 0x000fe400000e0000 */
[----:B------:R-:W-:-:S04]  /*11ae0*/  @P2 IADD3 R7, R18, 0x1d400, RZ ;  /* 0x0001d40012072810 */ /* 0x000fc80007ffe0ff */
[----:B------:R-:W-:Y:S01]  /*11af0*/  @P2 R2UR UR16, R7 ;  /* 0x00000000071022ca */ /* 0x000fe200000e0000 */
[----:B------:R-:W-:Y:S01]  /*11b00*/  UMOV UR25, UR9 ;  /* 0x0000000900197c82 */ /* 0x000fe20008000000 */
[----:B------:R1:W-:Y:S01]  /*11b10*/  UTMALDG.4D [UR8], [UR4], desc[UR6] ;  /* 0x00000608040075b4 */ /* 0x0003e20008019000 */
[----:B------:R-:W-:-:S04]  /*11b20*/  UMOV UR17, UR9 ;  /* 0x0000000900117c82 */ /* 0x000fc80008000000 */
[----:B------:R1:W-:Y:S06]  /*11b30*/  UTMALDG.4D [UR24], [UR4], desc[UR6] ;  /* 0x00000618040075b4 */ /* 0x0003ec0008019000 */
        /* <DEDUP_REMOVED lines=9> */
.L_x_4825:
[----:B------:R-:W-:Y:S05]  /*11bd0*/  @!P3 BRA `(.L_x_4776) ;  /* 0x00000014007cb947 */ /* 0x000fea0003800000 */
[C---:B-1----:R-:W-:Y:S01]  /*11be0*/  LOP3.LUT R7, R19.reuse, 0x1, RZ, 0xc0, !PT ;  /* 0x0000000113077812 */ /* 0x042fe200078ec0ff */
[----:B------:R-:W-:Y:S01]  /*11bf0*/  VIADD R10, R19, 0xfffffffe ;  /* 0xfffffffe130a7836 */ /* 0x000fe20000000000 */
[----:B------:R-:W-:Y:S02]  /*11c00*/  ULDC.64 UR36, c[0x0][0x408] ;  /* 0x0001020000247ab9 */ /* 0x000fe40000000a00 */
[----:B------:R-:W-:Y:S01]  /*11c10*/  ISETP.NE.U32.AND P2, PT, R7, 0x1, PT ;  /* 0x000000010700780c */ /* 0x000fe20003f45070 */
[----:B------:R-:W-:-:S12]  /*11c20*/  IMAD.MOV.U32 R7, RZ, RZ, R10 ;  /* 0x000000ffff077224 */ /* 0x000fd800078e000a */
[----:B------:R-:W-:Y:S05]  /*11c30*/  @!P2 BRA `(.L_x_4777) ;  /* 0x0000000400cca947 */ /* 0x000fea0003800000 */
[----:B------:R-:W-:Y:S01]  /*11c40*/  VIADD R11, R16, 0x1 ;  /* 0x00000001100b7836 */ /* 0x000fe20000000000 */
[----:B------:R-:W-:Y:S04]  /*11c50*/  BSSY B0, `(.L_x_4778) ;  /* 0x000006e000007945 */ /* 0x000fe80003800000 */
[----:B------:R-:W-:-:S04]  /*11c60*/  ISETP.NE.AND P2, PT, R11, 0x2, PT ;  /* 0x000000020b00780c */ /* 0x000fc80003f45270 */
[----:B------:R-:W-:Y:S02]  /*11c70*/  SEL R8, RZ, 0x1, P2 ;  /* 0x00000001ff087807 */ /* 0x000fe40001000000 */
[----:B------:R-:W-:Y:S02]  /*11c80*/  SEL R11, R11, RZ, P2 ;  /* 0x000000ff0b0b7207 */ /* 0x000fe40001000000 */
[----:B------:R-:W-:Y:S01]  /*11c90*/  LOP3.LUT R13, R17, R8, RZ, 0x3c, !PT ;  /* 0x00000008110d7212 */ /* 0x000fe200078e3cff */
[----:B------:R-:W-:Y:S06]  /*11ca0*/  @!P6 BRA `(.L_x_4779) ;  /* 0x0000000400a0e947 */ /* 0x000fec0003800000 */
[----:B------:R-:W-:Y:S01]  /*11cb0*/  MOV R8, R6 ;  /* 0x0000000600087202 */ /* 0x000fe20000000f00 */
        /* <DEDUP_REMOVED lines=20> */
.L_x_4780:
[----:B-1----:R-:W-:Y:S01]  /*11e00*/  IMAD R3, R11, 0x8, R18 ;  /* 0x000000080b037824 */ /* 0x002fe200078e0212 */
[----:B------:R-:W-:-:S04]  /*11e10*/  SHF.L.U32 R2, R13, 0x1f, RZ ;  /* 0x0000001f0d027819 */ /* 0x000fc800000006ff */
[----:B------:R-:W1:Y:S02]  /*11e20*/  SYNCS.PHASECHK.TRANS64.TRYWAIT P2, [R3+URZ+0x36840], R2 ;  /* 0x03684002030075a7 */ /* 0x000e64000804017f */
[----:B-1----:R-:W-:Y:S05]  /*11e30*/  @!P2 BRA `(.L_x_4781) ;  /* 0x00000020002ca947 */ /* 0x002fea0003800000 */
.L_x_4826:
        /* <DEDUP_REMOVED lines=11> */
.L_x_4782:
        /* <DEDUP_REMOVED lines=12> */
[----:B------:R-:W-:Y:S01]  /*11fb0*/  VIADD R3, R18, 0x36800 ;  /* 0x0003680012037836 */ /* 0x000fe20000000000 */
[----:B------:R-:W-:Y:S01]  /*11fc0*/  UMOV UR17, 0x80 ;  /* 0x0000008000117882 */ /* 0x000fe20000000000 */
[----:B------:R-:W-:Y:S01]  /*11fd0*/  UIADD3 UR9, UR9, 0x36830, URZ ;  /* 0x0003683009097890 */ /* 0x000fe2000fffe03f */
[----:B------:R-:W-:Y:S01]  /*11fe0*/  SHF.L.U32 R2, R17, 0x1f, RZ ;  /* 0x0000001f11027819 */ /* 0x000fe200000006ff */
[----:B------:R-:W-:Y:S01]  /*11ff0*/  UIMAD UR11, UR11, 0x70, URZ ;  /* 0x000000700b0b78a4 */ /* 0x000fe2000f8e023f */
[----:B------:R-:W-:Y:S01]  /*12000*/  IMAD R3, R16, 0x8, R3 ;  /* 0x0000000810037824 */ /* 0x000fe200078e0203 */
[----:B------:R-:W-:-:S02]  /*12010*/  UIADD3 UR8, UR14, 0x21400, URZ ;  /* 0x000214000e087890 */ /* 0x000fc4000fffe03f */
        /* <DEDUP_REMOVED lines=11> */
.L_x_4827:
[----:B------:R-:W-:Y:S05]  /*120d0*/  @P3 BRA `(.L_x_4784) ;  /* 0x0000000000203947 */ /* 0x000fea0003800000 */
[----:B------:R-:W2:Y:S01]  /*120e0*/  S2R R9, SR_TID.X ;  /* 0x0000000000097919 */ /* 0x000ea20000002100 */
[----:B-1----:R-:W-:Y:S02]  /*120f0*/  IMAD R2, R16, 0x8, R18 ;  /* 0x0000000810027824 */ /* 0x002fe400078e0212 */
[----:B------:R-:W-:-:S04]  /*12100*/  IMAD.MOV.U32 R3, RZ, RZ, 0xa800 ;  /* 0x0000a800ff037424 */ /* 0x000fc800078e00ff */
[----:B------:R3:W-:Y:S01]  /*12110*/  SYNCS.ARRIVE.TRANS64 RZ, [R2+URZ+0x36850], R3 ;  /* 0x0368500302ff79a7 */ /* 0x0007e2000800003f */
[----:B--2---:R-:W-:-:S04]  /*12120*/  LOP3.LUT R9, R9, 0x1f, RZ, 0xc0, !PT ;  /* 0x0000001f09097812 */ /* 0x004fc800078ec0ff */
[----:B------:R-:W-:-:S13]  /*12130*/  ISETP.NE.AND P2, PT, R9, RZ, PT ;  /* 0x000000ff0900720c */ /* 0x000fda0003f45270 */
[----:B---3--:R-:W-:Y:S05]  /*12140*/  @!P2 BRA `(.L_x_4784) ;  /* 0x000000000004a947 */ /* 0x008fea0003800000 */
[----:B------:R-:W-:Y:S01]  /*12150*/  BPT.TRAP 0x1 ;  /* 0x000000040000795c */ /* 0x000fe20000300000 */
.L_x_4784:
[--C-:B-1----:R-:W-:Y:S01]  /*12160*/  IMAD R2, R16, 0x8, R18.reuse ;  /* 0x0000000810027824 */ /* 0x102fe200078e0212 */
[----:B------:R-:W-:Y:S01]  /*12170*/  R2UR UR11, R5 ;  /* 0x00000000050b72ca */ /* 0x000fe200000e0000 */
[----:B------:R-:W-:Y:S01]  /*12180*/  UIADD3 UR4, UP0, UR38, 0x470, URZ ;  /* 0x0000047026047890 */ /* 0x000fe2000ff1e03f */
[----:B------:R-:W-:Y:S01]  /*12190*/  R2UR UR13, R6 ;  /* 0x00000000060d72ca */ /* 0x000fe200000e0000 */
[----:B------:R-:W-:Y:S01]  /*121a0*/  UMOV UR10, URZ ;  /* 0x0000003f000a7c82 */ /* 0x000fe20008000000 */
[----:B------:R-:W-:Y:S01]  /*121b0*/  R2UR UR9, R2 ;  /* 0x00000000020972ca */ /* 0x000fe200000e0000 */
[----:B------:R-:W-:Y:S01]  /*121c0*/  IMAD R2, R16, 0xa800, R18 ;  /* 0x0000a80010027824 */ /* 0x000fe200078e0212 */
[----:B------:R-:W-:Y:S01]  /*121d0*/  R2UR UR12, R4 ;  /* 0x00000000040c72ca */ /* 0x000fe200000e0000 */
[----:B------:R-:W-:Y:S01]  /*121e0*/  UIADD3.X UR5, URZ, UR39, URZ, UP0, !UPT ;  /* 0x000000273f057290 */ /* 0x000fe200087fe43f */
[----:B------:R-:W-:Y:S01]  /*121f0*/  MOV R6, R8 ;  /* 0x0000000800067202 */ /* 0x000fe20000000f00 */
[----:B------:R-:W-:Y:S01]  /*12200*/  UMOV UR6, 0x0 ;  /* 0x0000000000067882 */ /* 0x000fe20000000000 */
[----:B------:R-:W-:Y:S01]  /*12210*/  R2UR UR15, R2 ;  /* 0x00000000020f72ca */ /* 0x000fe200000e0000 */
[----:B------:R-:W-:Y:S01]  /*12220*/  UMOV UR7, 0x14f00000 ;  /* 0x14f0000000077882 */ /* 0x000fe20000000000 */
[----:B------:R-:W-:Y:S01]  /*12230*/  UMOV UR16, 0x40 ;  /* 0x0000004000107882 */ /* 0x000fe20000000000 */
[----:B------:R-:W-:Y:S01]  /*12240*/  UIMAD UR11, UR11, 0x70, URZ ;  /* 0x000000700b0b78a4 */ /* 0x000fe2000f8e023f */
[----:B------:R-:W-:-:S03]  /*12250*/  IMAD.MOV.U32 R5, RZ, RZ, R7 ;  /* 0x000000ffff057224 */ /* 0x000fc600078e0007 */
        /* <DEDUP_REMOVED lines=13> */
.L_x_4779:
[----:B------:R-:W-:Y:S05]  /*12330*/  BSYNC B0 ;  /* 0x0000000000007941 */ /* 0x000fea0003800000 */
.L_x_4778:
[----:B------:R-:W-:Y:S02]  /*12340*/  VIADD R7, R19, 0xfffffffd ;  /* 0xfffffffd13077836 */ /* 0x000fe40000000000 */
[----:B------:R-:W-:Y:S02]  /*12350*/  IMAD.MOV.U32 R16, RZ, RZ, R11 ;  /* 0x000000ffff107224 */ /* 0x000fe400078e000b */
[----:B------:R-:W-:-:S07]  /*12360*/  IMAD.MOV.U32 R17, RZ, RZ, R13 ;  /* 0x000000ffff117224 */ /* 0x000fce00078e000d */
.L_x_4777:
[----:B------:R-:W-:Y:S01]  /*12370*/  ISETP.NE.AND P2, PT, R10, RZ, PT ;  /* 0x000000ff0a00720c */ /* 0x000fe20003f45270 */
[----:B------:R-:W-:-:S12]  /*12380*/  BSSY B0, `(.L_x_4776) ;  /* 0x00000e4000007945 */ /* 0x000fd80003800000 */
[----:B------:R-:W-:Y:S05]  /*12390*/  @!P2 BRA `(.L_x_4785) ;  /* 0x0000000c0088a947 */ /* 0x000fea0003800000 */
[----:B------:R-:W-:-:S07]  /*123a0*/  IMAD.MOV.U32 R8, RZ, RZ, R6 ;  /* 0x000000ffff087224 */ /* 0x000fce00078e0006 */
.L_x_4800:
[----:B------:R-:W-:Y:S01]  /*123b0*/  IADD3 R10, R16, 0x1, RZ ;  /* 0x00000001100a7810 */ /* 0x000fe20007ffe0ff */
        /* <DEDUP_REMOVED lines=17> */
[--C-:B------:R-:W-:Y:S01]  /*124d0*/  SHF.R.S32.HI R3, RZ, 0x1f, R2.reuse ;  /* 0x0000001fff037819 */ /* 0x100fe20000011402 */
[----:B------:R-:W-:Y:S02]  /*124e0*/  IMAD.MOV R13, RZ, RZ, -R2 ;  /* 0x000000ffff0d7224 */ /* 0x000fe400078e0a02 */
[----:B------:R-:W-:Y:S02]  /*124f0*/  IMAD R14, R0, UR37, R14 ;  /* 0x00000025000e7c24 */ /* 0x000fe4000f8e020e */
[----:B------:R-:W-:Y:S02]  /*12500*/  IMAD R13, R8, R13, R7 ;  /* 0x0000000d080d7224 */ /* 0x000fe400078e0207 */
[----:B------:R-:W1:Y:S01]  /*12510*/  LDC.64 R8, c[0x0][0x3f8] ;  /* 0x0000fe00ff087b82 */ /* 0x000e620000000a00 */
[----:B------:R-:W-:-:S04]  /*12520*/  IMAD.WIDE.U32 R2, R0, UR36, R2 ;  /* 0x0000002400027c25 */ /* 0x000fc8000f8e0002 */
[----:B------:R-:W-:Y:S01]  /*12530*/  IMAD.IADD R14, R14, 0x1, R3 ;  /* 0x000000010e0e7824 */ /* 0x000fe200078e0203 */
[----:B-1----:R-:W-:-:S04]  /*12540*/  LEA R8, P2, R2, R8, 0x2 ;  /* 0x0000000802087211 */ /* 0x002fc800078410ff */
[----:B------:R-:W-:-:S05]  /*12550*/  LEA.HI.X R9, R2, R9, R14, 0x2, P2 ;  /* 0x0000000902097211 */ /* 0x000fca00010f140e */
[----:B------:R1:W5:Y:S04]  /*12560*/  LDG.E R8, desc[UR4][R8.64] ;  /* 0x0000000408087981 */ /* 0x000368000c1e1900 */
.L_x_4788:
[----:B------:R-:W-:Y:S01]  /*12570*/  IMAD R2, R10, 0x8, R18 ;  /* 0x000000080a027824 */ /* 0x000fe200078e0212 */
[----:B------:R-:W-:-:S04]  /*12580*/  SHF.L.U32 R3, R11, 0x1f, RZ ;  /* 0x0000001f0b037819 */ /* 0x000fc800000006ff */
[----:B------:R-:W2:Y:S02]  /*12590*/  SYNCS.PHASECHK.TRANS64.TRYWAIT P2, [R2+URZ+0x36840], R3 ;  /* 0x03684003020075a7 */ /* 0x000ea4000804017f */
[----:B--2---:R-:W-:Y:S05]  /*125a0*/  @!P2 BRA `(.L_x_4789) ;  /* 0x000000180078a947 */ /* 0x004fea0003800000 */
.L_x_4828:
        /* <DEDUP_REMOVED lines=11> */
.L_x_4790:
[----:B------:R-:W-:Y:S01]  /*12660*/  R2UR UR9, R2 ;  /* 0x00000000020972ca */ /* 0x000fe200000e0000 */
[----:B--2---:R-:W-:Y:S01]  /*12670*/  IMAD R2, R10, 0xa800, R18 ;  /* 0x0000a8000a027824 */ /* 0x004fe200078e0212 */
[----:B------:R-:W-:Y:S01]  /*12680*/  R2UR UR11, R13 ;  /* 0x000000000d0b72ca */ /* 0x000fe200000e0000 */
        /* <DEDUP_REMOVED lines=9> */
[----:B------:R-:W-:Y:S01]  /*12720*/  VIADD R3, R18, 0x36800 ;  /* 0x0003680012037836 */ /* 0x000fe20000000000 */
[----:B------:R-:W-:Y:S01]  /*12730*/  UIADD3 UR9, UR9, 0x36830, URZ ;  /* 0x0003683009097890 */ /* 0x000fe2000fffe03f */
[----:B------:R-:W-:Y:S01]  /*12740*/  SHF.L.U32 R17, R17, 0x1f, RZ ;  /* 0x0000001f11117819 */ /* 0x000fe200000006ff */
[----:B------:R-:W-:Y:S01]  /*12750*/  UIMAD UR11, UR11, 0x70, URZ ;  /* 0x000000700b0b78a4 */ /* 0x000fe2000f8e023f */
[----:B------:R-:W-:Y:S01]  /*12760*/  IMAD R2, R16, 0x8, R3 ;  /* 0x0000000810027824 */ /* 0x000fe200078e0203 */
[----:B------:R-:W-:-:S02]  /*12770*/  UMOV UR17, 0x80 ;  /* 0x0000008000117882 */ /* 0x000fc40000000000 */
        /* <DEDUP_REMOVED lines=12> */
.L_x_4829:
        /* <DEDUP_REMOVED lines=8> */
.L_x_4792:
        /* <DEDUP_REMOVED lines=13> */
[----:B------:R-:W-:Y:S01]  /*12990*/  UIMAD UR11, UR11, 0x70, URZ ;  /* 0x000000700b0b78a4 */ /* 0x000fe2000f8e023f */
[----:B------:R-:W-:Y:S01]  /*129a0*/  IMAD.MOV.U32 R6, RZ, RZ, R8 ;  /* 0x000000ffff067224 */ /* 0x000fe200078e0008 */
        /* <DEDUP_REMOVED lines=14> */
.L_x_4787:
[----:B------:R-:W-:Y:S05]  /*12a90*/  BSYNC B1 ;  /* 0x0000000000017941 */ /* 0x000fea0003800000 */
.L_x_4786:
[----:B------:R-:W-:Y:S01]  /*12aa0*/  IADD3 R16, R10, 0x1, RZ ;  /* 0x000000010a107810 */ /* 0x000fe20007ffe0ff */
[----:B------:R-:W-:Y:S03]  /*12ab0*/  BSSY B1, `(.L_x_4793) ;  /* 0x000006d000017945 */ /* 0x000fe60003800000 */
        /* <DEDUP_REMOVED lines=25> */
.L_x_4795:
[----:B------:R-:W-:Y:S01]  /*12c50*/  IMAD R2, R16, 0x8, R18 ;  /* 0x0000000810027824 */ /* 0x000fe200078e0212 */
[----:B------:R-:W-:-:S04]  /*12c60*/  SHF.L.U32 R3, R17, 0x1f, RZ ;  /* 0x0000001f11037819 */ /* 0x000fc800000006ff */
[----:B------:R-:W2:Y:S02]  /*12c70*/  SYNCS.PHASECHK.TRANS64.TRYWAIT P2, [R2+URZ+0x36840], R3 ;  /* 0x03684003020075a7 */ /* 0x000ea4000804017f */
[----:B--2---:R-:W-:Y:S05]  /*12c80*/  @!P2 BRA `(.L_x_4796) ;  /* 0x0000001000e8a947 */ /* 0x004fea0003800000 */
.L_x_4830:
        /* <DEDUP_REMOVED lines=11> */
.L_x_4797:
[----:B--2---:R-:W-:Y:S01]  /*12d40*/  VIADD R3, R18, 0x36800 ;  /* 0x0003680012037836 */ /* 0x004fe20000000000 */
[----:B------:R-:W-:Y:S01]  /*12d50*/  R2UR UR11, R13 ;  /* 0x000000000d0b72ca */ /* 0x000fe200000e0000 */
[----:B------:R-:W-:Y:S01]  /*12d60*/  UIADD3 UR4, UP0, UR38, 0x370, URZ ;  /* 0x0000037026047890 */ /* 0x000fe2000ff1e03f */
[----:B------:R-:W-:Y:S01]  /*12d70*/  R2UR UR12, R4 ;  /* 0x00000000040c72ca */ /* 0x000fe200000e0000 */
[--C-:B------:R-:W-:Y:S01]  /*12d80*/  IMAD R2, R16, 0x8, R3.reuse ;  /* 0x0000000810027824 */ /* 0x100fe200078e0203 */
[----:B-----5:R-:W-:Y:S01]  /*12d90*/  R2UR UR13, R8 ;  /* 0x00000000080d72ca */ /* 0x020fe200000e0000 */
[----:B------:R-:W-:Y:S01]  /*12da0*/  UIADD3.X UR5, URZ, UR39, URZ, UP0, !UPT ;  /* 0x000000273f057290 */ /* 0x000fe200087fe43f */
[----:B------:R-:W-:Y:S01]  /*12db0*/  SHF.L.U32 R11, R11, 0x1f, RZ ;  /* 0x0000001f0b0b7819 */ /* 0x000fe200000006ff */
[----:B------:R-:W-:Y:S01]  /*12dc0*/  UMOV UR10, URZ ;  /* 0x0000003f000a7c82 */ /* 0x000fe20008000000 */
[----:B------:R-:W-:Y:S01]  /*12dd0*/  R2UR UR9, R2 ;  /* 0x00000000020972ca */ /* 0x000fe200000e0000 */
[----:B------:R-:W-:Y:S01]  /*12de0*/  IMAD R2, R16, 0xa800, R18 ;  /* 0x0000a80010027824 */ /* 0x000fe200078e0212 */
[----:B------:R-:W-:Y:S01]  /*12df0*/  UMOV UR6, 0x0 ;  /* 0x0000000000067882 */ /* 0x000fe20000000000 */
[----:B------:R-:W-:Y:S01]  /*12e00*/  UMOV UR7, 0x14f00000 ;  /* 0x14f0000000077882 */ /* 0x000fe20000000000 */
[----:B------:R-:W-:Y:S01]  /*12e10*/  UMOV UR17, 0x40 ;  /* 0x0000004000117882 */ /* 0x000fe20000000000 */
[----:B------:R-:W-:Y:S01]  /*12e20*/  UIMAD UR11, UR11, 0x70, URZ ;  /* 0x000000700b0b78a4 */ /* 0x000fe2000f8e023f */
[----:B------:R-:W-:Y:S01]  /*12e30*/  R2UR UR8, R2 ;  /* 0x00000000020872ca */ /* 0x000fe200000e0000 */
[----:B------:R-:W-:Y:S01]  /*12e40*/  UMOV UR18, 0x80 ;  /* 0x0000008000127882 */ /* 0x000fe20000000000 */
[----:B------:R-:W-:-:S05]  /*12e50*/  IMAD R2, R10, 0x8, R3 ;  /* 0x000000080a027824 */ /* 0x000fca00078e0203 */
        /* <DEDUP_REMOVED lines=14> */
.L_x_4831:
        /* <DEDUP_REMOVED lines=8> */
.L_x_4799:
        /* <DEDUP_REMOVED lines=13> */
[----:B------:R-:W-:Y:S01]  /*13090*/  MOV R6, R8 ;  /* 0x0000000800067202 */ /* 0x000fe20000000f00 */
[----:B------:R-:W-:-:S02]  /*130a0*/  UIMAD UR11, UR11, 0x70, URZ ;  /* 0x000000700b0b78a4 */ /* 0x000fc4000f8e023f */
        /* <DEDUP_REMOVED lines=13> */
.L_x_4794:
[----:B------:R-:W-:Y:S05]  /*13180*/  BSYNC B1 ;  /* 0x0000000000017941 */ /* 0x000fea0003800000 */
.L_x_4793:
[C---:B------:R-:W-:Y:S01]  /*13190*/  ISETP.GT.AND P2, PT, R7.reuse, 0x1, PT ;  /* 0x000000010700780c */ /* 0x040fe20003f44270 */
[----:B------:R-:W-:-:S12]  /*131a0*/  VIADD R7, R7, 0xfffffffe ;  /* 0xfffffffe07077836 */ /* 0x000fd80000000000 */
[----:B------:R-:W-:Y:S05]  /*131b0*/  @P2 BRA `(.L_x_4800) ;  /* 0xfffffff0007c2947 */ /* 0x000fea000383ffff */
.L_x_4785:
[----:B------:R-:W-:Y:S05]  /*131c0*/  BSYNC B0 ;  /* 0x0000000000007941 */ /* 0x000fea0003800000 */
.L_x_4776:
        /* <DEDUP_REMOVED lines=14> */
[----:B-1----:R-:W-:-:S05]  /*132b0*/  IADD3 R0, R0, UR44, R9 ;  /* 0x0000002c00007c10 */ /* 0x002fca000fffe009 */
[----:B------:R2:W-:Y:S02]  /*132c0*/  STL [R1], R0 ;  /* 0x0000000001007387 */ /* 0x0005e40000100800 */
.L_x_4802:
[----:B------:R-:W-:Y:S05]  /*132d0*/  BSYNC B0 ;  /* 0x0000000000007941 */ /* 0x000fea0003800000 */
.L_x_4801:
[----:B------:R-:W-:Y:S04]  /*132e0*/  BSSY B0, `(.L_x_4803) ;  /* 0x000002c000007945 */ /* 0x000fe80003800000 */
[----:B------:R-:W-:Y:S05]  /*132f0*/  @!P6 BRA `(.L_x_4804) ;  /* 0x0000000000a8e947 */ /* 0x000fea0003800000 */
[----:B--2---:R-:W1:Y:S01]  /*13300*/  S2R R0, SR_TID.X ;  /* 0x0000000000007919 */ /* 0x004e620000002100 */
[----:B------:R-:W-:Y:S01]  /*13310*/  IMAD R3, R16, 0x8, R18 ;  /* 0x0000000810037824 */ /* 0x000fe200078e0212 */
[----:B-1----:R-:W-:Y:S02]  /*13320*/  LOP3.LUT R2, R0, 0x7f, RZ, 0xc0, !PT ;  /* 0x0000007f00027812 */ /* 0x002fe400078ec0ff */
[----:B------:R-:W-:Y:S02]  /*13330*/  SHF.L.U32 R0, R17, 0x1f, RZ ;  /* 0x0000001f11007819 */ /* 0x000fe400000006ff */
[----:B------:R-:W-:Y:S02]  /*13340*/  ISETP.NE.AND P1, PT, R2, RZ, PT ;  /* 0x000000ff0200720c */ /* 0x000fe40003f25270 */
[----:B------:R-:W1:Y:S02]  /*13350*/  SYNCS.PHASECHK.TRANS64.TRYWAIT P0, [R3+URZ+0x36860], R0 ;  /* 0x03686000030075a7 */ /* 0x000e64000800017f */
[----:B-1----:R-:W-:Y:S09]  /*13360*/  @!P0 BRA `(.L_x_4805) ;  /* 0x0000000c00588947 */ /* 0x002ff20003800000 */
.L_x_4832:
        /* <DEDUP_REMOVED lines=8> */
.L_x_4806:
        /* <DEDUP_REMOVED lines=26> */
[----:B---3--:R-:W-:Y:S01]  /*13590*/  NOP ;  /* 0x0000000000007918 */ /* 0x008fe20000000000 */
.L_x_4804:
[----:B------:R-:W-:Y:S05]  /*135a0*/  BSYNC B0 ;  /* 0x0000000000007941 */ /* 0x000fea0003800000 */
.L_x_4803:
[----:B------:R3:W5:Y:S01]  /*135b0*/  LDL.LU R13, [R1] ;  /* 0x00000000010d7983 */ /* 0x0007620000300800 */
[----:B------:R-:W-:-:S05]  /*135c0*/  VIADD R16, R16, 0x1 ;  /* 0x0000000110107836 */ /* 0x000fca0000000000 */
[----:B------:R-:W-:-:S04]  /*135d0*/  ISETP.NE.AND P0, PT, R16, 0x2, PT ;  /* 0x000000021000780c */ /* 0x000fc80003f05270 */
[----:B-12---:R-:W-:Y:S02]  /*135e0*/  SEL R0, RZ, 0x1, P0 ;  /* 0x00000001ff007807 */ /* 0x006fe40000000000 */
[----:B------:R-:W-:Y:S02]  /*135f0*/  SEL R16, R16, RZ, P0 ;  /* 0x000000ff10107207 */ /* 0x000fe40000000000 */
[----:B---3--:R-:W-:-:S07]  /*13600*/  LOP3.LUT R17, R17, R0, RZ, 0x3c, !PT ;  /* 0x0000000011117212 */ /* 0x008fce00078e3cff */
.L_x_4765:
[----:B------:R-:W-:Y:S05]  /*13610*/  BSYNC B6 ;  /* 0x0000000000067941 */ /* 0x000fea0003800000 */
.L_x_4763:
[----:B------:R-:W-:-:S03]  /*13620*/  UMOV UR4, 0xffffffff ;  /* 0xffffffff00047882 */ /* 0x000fc60000000000 */
[----:B------:R-:W-:Y:S05]  /*13630*/  BRA.DIV UR4, `(.L_x_4807) ;  /* 0x0000000a04b87947 */ /* 0x000fea000b800000 */
[----:B-----5:R1:W2:Y:S02]  /*13640*/  SHFL.IDX PT, R14, R13, RZ, 0x1f ;  /* 0x00001fff0d0e7589 */ /* 0x0202a400000e0000 */
.L_x_4835:
[----:B------:R-:W3:Y:S01]  /*13650*/  S2R R0, SR_TID.X ;  /* 0x0000000000007919 */ /* 0x000ee20000002100 */
[----:B------:R-:W-:Y:S05]  /*13660*/  WARPSYNC.ALL ;  /* 0x0000000000007948 */ /* 0x000fea0003800000 */
[----:B------:R-:W-:Y:S01]  /*13670*/  BAR.SYNC.DEFER_BLOCKING 0x4, 0x120 ;  /* 0x0104800000007b1d */ /* 0x000fe20000010000 */
[----:B--2---:R-:W-:-:S05]  /*13680*/  IMAD.MOV.U32 R2, RZ, RZ, R14 ;  /* 0x000000ffff027224 */ /* 0x004fca00078e000e */
[----:B------:R-:W-:Y:S01]  /*13690*/  ULDC UR4, c[0x0][0xda8] ;  /* 0x00036a0000047ab9 */ /* 0x000fe20000000800 */
[----:B------:R2:W-:Y:S01]  /*136a0*/  STL [R1], R2 ;  /* 0x0000000201007387 */ /* 0x0005e20000100800 */
[----:B---3--:R-:W-:-:S04]  /*136b0*/  LOP3.LUT R0, R0, 0x1f, RZ, 0xc0, !PT ;  /* 0x0000001f00007812 */ /* 0x008fc800078ec0ff */
[----:B------:R-:W-:-:S13]  /*136c0*/  ISETP.NE.AND P0, PT, R0, RZ, PT ;  /* 0x000000ff0000720c */ /* 0x000fda0003f05270 */
[----:B------:R-:W3:Y:S01]  /*136d0*/  @!P0 S2R R3, SR_CgaCtaId ;  /* 0x0000000000038919 */ /* 0x000ee20000008800 */
[----:B------:R-:W-:-:S04]  /*136e0*/  @!P0 MOV R0, 0x400 ;  /* 0x0000040000008802 */ /* 0x000fc80000000f00 */
[----:B---3--:R-:W-:-:S05]  /*136f0*/  @!P0 LEA R0, R3, R0, 0x18 ;  /* 0x0000000003008211 */ /* 0x008fca00078ec0ff */
[----:B------:R2:W-:Y:S01]  /*13700*/  @!P0 STS [R0+0x368d0], R13 ;  /* 0x0368d00d00008388 */ /* 0x0005e20000000800 */
[----:B------:R-:W-:Y:S06]  /*13710*/  BAR.ARV 0x5, 0x120 ;  /* 0x0144800000007b1d */ /* 0x000fec0000002000 */
[----:B------:R-:W-:-:S13]  /*13720*/  ISETP.GE.AND P0, PT, R2, UR4, PT ;  /* 0x0000000402007c0c */ /* 0x000fda000bf06270 */
[----:B--2---:R-:W-:Y:S05]  /*13730*/  @!P0 BRA `(.L_x_4808) ;  /* 0xffffffd000848947 */ /* 0x004fea000383ffff */
.L_x_4760:
[----:B------:R-:W2:Y:S01]  /*13740*/  LDL.LU R0, [R1+0x4] ;  /* 0x0000040001007983 */ /* 0x000ea20000300800 */
[----:B------:R-:W3:Y:S01]  /*13750*/  S2R R5, SR_CgaCtaId ;  /* 0x0000000000057919 */ /* 0x000ee20000008800 */
[----:B--2---:R-:W-:-:S04]  /*13760*/  IADD3 R0, R0, 0x1, RZ ;  /* 0x0000000100007810 */ /* 0x004fc80007ffe0ff */
[----:B------:R-:W-:-:S04]  /*13770*/  LEA.HI R2, R0, R0, RZ, 0x1 ;  /* 0x0000000000027211 */ /* 0x000fc800078f08ff */
[----:B------:R-:W-:Y:S02]  /*13780*/  LOP3.LUT R3, R2, 0xfffffffe, RZ, 0xc0, !PT ;  /* 0xfffffffe02037812 */ /* 0x000fe400078ec0ff */
[----:B------:R-:W-:-:S03]  /*13790*/  MOV R2, 0x400 ;  /* 0x0000040000027802 */ /* 0x000fc60000000f00 */
[----:B------:R-:W-:Y:S01]  /*137a0*/  IMAD.IADD R0, R0, 0x1, -R3 ;  /* 0x0000000100007824 */ /* 0x000fe200078e0a03 */
[----:B---3--:R-:W-:-:S04]  /*137b0*/  LEA R7, R5, R2, 0x18 ;  /* 0x0000000205077211 */ /* 0x008fc800078ec0ff */
[----:B------:R-:W-:-:S04]  /*137c0*/  SHF.L.U32 R0, R0, 0x1f, RZ ;  /* 0x0000001f00007819 */ /* 0x000fc800000006ff */
[----:B------:R-:W2:Y:S02]  /*137d0*/  SYNCS.PHASECHK.TRANS64.TRYWAIT P0, [R7+URZ+0x36820], R0 ;  /* 0x03682000070075a7 */ /* 0x000ea4000800017f */
[----:B--2---:R-:W-:Y:S05]  /*137e0*/  @!P0 BRA `(.L_x_4809) ;  /* 0x0000000800708947 */ /* 0x004fea0003800000 */
.L_x_4836:
        /* <DEDUP_REMOVED lines=9> */
[----:B------:R-:W2:Y:S02]  /*13880*/  LDL.LU R2, [R1+0x8] ;  /* 0x0000080001027983 */ /* 0x000ea40000300800 */
[----:B--2---:R-:W-:-:S04]  /*13890*/  LOP3.LUT R0, R2, 0x2, RZ, 0xfc, !PT ;  /* 0x0000000202007812 */ /* 0x004fc800078efcff */
[----:B------:R-:W-:-:S13]  /*138a0*/  ISETP.NE.AND P2, PT, R0, 0x3, PT ;  /* 0x000000030000780c */ /* 0x000fda0003f45270 */
[----:B------:R-:W-:Y:S05]  /*138b0*/  @!P2 BRA `(.L_x_4812) ;  /* 0x000000000004a947 */ /* 0x000fea0003800000 */
[----:B------:R-:W-:Y:S01]  /*138c0*/  BPT.TRAP 0x1 ;  /* 0x000000040000795c */ /* 0x000fe20000300000 */
.L_x_4812:
        /* <DEDUP_REMOVED lines=12> */
.L_x_4837:
[----:B------:R-:W3:Y:S02]  /*13990*/  SYNCS.PHASECHK.TRANS64.TRYWAIT P0, [R3+URZ], R0 ;  /* 0x00000000030075a7 */ /* 0x000ee4000800017f */
[----:B---3--:R-:W-:Y:S05]  /*139a0*/  @!P0 BRA `(.L_x_4814) ;  /* 0x0000000800288947 */ /* 0x008fea0003800000 */
.L_x_4838:
[----:B------:R-:W-:Y:S05]  /*139b0*/  @!P2 BRA `(.L_x_4815) ;  /* 0x000000000004a947 */ /* 0x000fea0003800000 */
[----:B------:R-:W-:Y:S01]  /*139c0*/  BPT.TRAP 0x1 ;  /* 0x000000040000795c */ /* 0x000fe20000300000 */
.L_x_4815:
[----:B---3--:R-:W-:-:S05]  /*139d0*/  IADD3 R3, R7, 0x36860, RZ ;  /* 0x0003686007037810 */ /* 0x008fca0007ffe0ff */
[----:B--2---:R-:W-:-:S04]  /*139e0*/  IMAD R5, R16, 0x8, R3 ;  /* 0x0000000810057824 */ /* 0x004fc800078e0203 */
[----:B------:R-:W2:Y:S02]  /*139f0*/  SYNCS.PHASECHK.TRANS64.TRYWAIT P0, [R5+URZ], R4 ;  /* 0x00000004050075a7 */ /* 0x000ea4000800017f */
[----:B--2---:R-:W-:Y:S05]  /*13a00*/  @!P0 BRA `(.L_x_4816) ;  /* 0x0000000800248947 */ /* 0x004fea0003800000 */
.L_x_4839:
[----:B------:R-:W-:-:S07]  /*13a10*/  IMAD R3, R2, 0x8, R3 ;  /* 0x0000000802037824 */ /* 0x000fce00078e0203 */
.L_x_4817:
[----:B---3--:R3:W4:Y:S02]  /*13a20*/  SYNCS.PHASECHK.TRANS64.TRYWAIT P0, [R3+URZ], R0 ;  /* 0x00000000030075a7 */ /* 0x008724000800017f */
[----:B----4-:R-:W-:Y:S05]  /*13a30*/  @!P0 NANOSLEEP.SYNCS 0x989680 ;  /* 0x009896800000895d */ /* 0x010fea0003900000 */
[----:B------:R-:W4:Y:S02]  /*13a40*/  @!P0 SYNCS.PHASECHK.TRANS64 P0, [R3+URZ], R0 ;  /* 0x00000000030085a7 */ /* 0x000f24000800007f */
[----:B----4-:R-:W-:Y:S05]  /*13a50*/  @!P0 BRA `(.L_x_4817) ;  /* 0xfffffffc00f08947 */ /* 0x010fea000383ffff */
.L_x_4811:
[----:B------:R-:W-:Y:S05]  /*13a60*/  BSYNC B0 ;  /* 0x0000000000007941 */ /* 0x000fea0003800000 */
.L_x_4810:
[----:B------:R-:W-:Y:S05]  /*13a70*/  EXIT ;  /* 0x000000000000794d */ /* 0x000fea0003800000 */
.L_x_4717:
[----:B------:R-:W-:-:S13]  /*13a80*/  R2UR UR4, R16 ;  /* 0x00000000100472ca */ /* 0x000fda00000e0000 */
[----:B-1----:R-:W-:-:S04]  /*13a90*/  IMAD.U32 R3, RZ, RZ, UR4 ;  /* 0x00000004ff037e24 */ /* 0x002fc8000f8e00ff */
[----:B------:R1:W2:Y:S03]  /*13aa0*/  SYNCS.PHASECHK.TRANS64.TRYWAIT P1, [R3+URZ+0x36800], R0 ;  /* 0x03680000030075a7 */ /* 0x0002a6000802017f */
[----:B--2---:R-:W-:Y:S05]  /*13ab0*/  @!P1 NANOSLEEP.SYNCS 0x989680 ;  /* 0x009896800000995d */ /* 0x004fea0003900000 */
[----:B------:R-:W2:Y:S02]  /*13ac0*/  @!P1 SYNCS.PHASECHK.TRANS64 P1, [R3+URZ+0x36800], R0 ;  /* 0x03680000030095a7 */ /* 0x000ea4000802007f */
[----:B--2---:R-:W-:Y:S05]  /*13ad0*/  @!P1 BRA `(.L_x_4717) ;  /* 0xfffffffc00e89947 */ /* 0x004fea000383ffff */
[----:B------:R-:W-:Y:S05]  /*13ae0*/  BRA `(.L_x_4818) ;  /* 0xfffffedc002c7947 */ /* 0x000fea000383ffff */
.L_x_4721:
[----:B--2---:R2:W3:Y:S02]  /*13af0*/  SYNCS.PHASECHK.TRANS64.TRYWAIT P2, [R2+URZ+0x36830], R3 ;  /* 0x03683003020075a7 */ /* 0x0044e4000804017f */
[----:B---3--:R-:W-:Y:S05]  /*13b00*/  @!P2 NANOSLEEP.SYNCS 0x989680 ;  /* 0x009896800000a95d */ /* 0x008fea0003900000 */
[----:B------:R-:W3:Y:S02]  /*13b10*/  @!P2 SYNCS.PHASECHK.TRANS64 P2, [R2+URZ+0x36830], R3 ;  /* 0x036830030200a5a7 */ /* 0x000ee4000804007f */
[----:B---3--:R-:W-:Y:S05]  /*13b20*/  @!P2 BRA `(.L_x_4721) ;  /* 0xfffffffc00f0a947 */ /* 0x008fea000383ffff */
[----:B------:R-:W-:Y:S05]  /*13b30*/  BRA `(.L_x_4720) ;  /* 0xfffffedc005c7947 */ /* 0x000fea000383ffff */
.L_x_4726:
[----:B--2---:R-:W-:-:S04]  /*13b40*/  IMAD.U32 R5, RZ, RZ, UR47 ;  /* 0x0000002fff057e24 */ /* 0x004fc8000f8e00ff */
[----:B------:R2:W3:Y:S03]  /*13b50*/  SYNCS.PHASECHK.TRANS64.TRYWAIT P2, [R5+URZ+0x36830], R0 ;  /* 0x03683000050075a7 */ /* 0x0004e6000804017f */
[----:B---3--:R-:W-:Y:S05]  /*13b60*/  @!P2 NANOSLEEP.SYNCS 0x989680 ;  /* 0x009896800000a95d */ /* 0x008fea0003900000 */
[----:B------:R-:W3:Y:S02]  /*13b70*/  @!P2 SYNCS.PHASECHK.TRANS64 P2, [R5+URZ+0x36830], R0 ;  /* 0x036830000500a5a7 */ /* 0x000ee4000804007f */
[----:B---3--:R-:W-:Y:S05]  /*13b80*/  @!P2 BRA `(.L_x_4726) ;  /* 0xfffffffc00eca947 */ /* 0x008fea000383ffff */
[----:B------:R-:W-:Y:S05]  /*13b90*/  BRA `(.L_x_4725) ;  /* 0xffffff2000ac7947 */ /* 0x000fea000383ffff */
.L_x_4730:
[----:B--2---:R-:W-:-:S04]  /*13ba0*/  IMAD.U32 R3, RZ, RZ, UR6 ;  /* 0x00000006ff037e24 */ /* 0x004fc8000f8e00ff */
[----:B------:R2:W3:Y:S03]  /*13bb0*/  SYNCS.PHASECHK.TRANS64.TRYWAIT P2, [R3+URZ+0x36850], R0 ;  /* 0x03685000030075a7 */ /* 0x0004e6000804017f */
[----:B---3--:R-:W-:Y:S05]  /*13bc0*/  @!P2 NANOSLEEP.SYNCS 0x989680 ;  /* 0x009896800000a95d */ /* 0x008fea0003900000 */
[----:B------:R-:W3:Y:S02]  /*13bd0*/  @!P2 SYNCS.PHASECHK.TRANS64 P2, [R3+URZ+0x36850], R0 ;  /* 0x036850000300a5a7 */ /* 0x000ee4000804007f */
[----:B---3--:R-:W-:Y:S05]  /*13be0*/  @!P2 BRA `(.L_x_4730) ;  /* 0xfffffffc00eca947 */ /* 0x008fea000383ffff */
[----:B------:R-:W-:Y:S05]  /*13bf0*/  BRA `(.L_x_4729) ;  /* 0xffffff4800647947 */ /* 0x000fea000383ffff */
.L_x_4736:
[----:B--2---:R-:W-:-:S04]  /*13c00*/  MOV R5, UR6 ;  /* 0x0000000600057c02 */ /* 0x004fc80008000f00 */
[----:B------:R2:W3:Y:S03]  /*13c10*/  SYNCS.PHASECHK.TRANS64.TRYWAIT P2, [R5+URZ+0x36830], R0 ;  /* 0x03683000050075a7 */ /* 0x0004e6000804017f */
[----:B---3--:R-:W-:Y:S05]  /*13c20*/  @!P2 NANOSLEEP.SYNCS 0x989680 ;  /* 0x009896800000a95d */ /* 0x008fea0003900000 */
[----:B------:R-:W3:Y:S02]  /*13c30*/  @!P2 SYNCS.PHASECHK.TRANS64 P2, [R5+URZ+0x36830], R0 ;  /* 0x036830000500a5a7 */ /* 0x000ee4000804007f */
[----:B---3--:R-:W-:Y:S05]  /*13c40*/  @!P2 BRA `(.L_x_4736) ;  /* 0xfffffffc00eca947 */ /* 0x008fea000383ffff */
[----:B------:R-:W-:Y:S05]  /*13c50*/  BRA `(.L_x_4735) ;  /* 0xffffff6400dc7947 */ /* 0x000fea000383ffff */
.L_x_4740:
[----:B--2---:R-:W-:-:S04]  /*13c60*/  IMAD.U32 R3, RZ, RZ, UR7 ;  /* 0x00000007ff037e24 */ /* 0x004fc8000f8e00ff */
[----:B------:R2:W3:Y:S03]  /*13c70*/  SYNCS.PHASECHK.TRANS64.TRYWAIT P2, [R3+URZ+0x36850], R0 ;  /* 0x03685000030075a7 */ /* 0x0004e6000804017f */
[----:B---3--:R-:W-:Y:S05]  /*13c80*/  @!P2 NANOSLEEP.SYNCS 0x989680 ;  /* 0x009896800000a95d */ /* 0x008fea0003900000 */
[----:B------:R-:W3:Y:S02]  /*13c90*/  @!P2 SYNCS.PHASECHK.TRANS64 P2, [R3+URZ+0x36850], R0 ;  /* 0x036850000300a5a7 */ /* 0x000ee4000804007f */
[----:B---3--:R-:W-:Y:S05]  /*13ca0*/  @!P2 BRA `(.L_x_4740) ;  /* 0xfffffffc00eca947 */ /* 0x008fea000383ffff */
[----:B------:R-:W-:Y:S05]  /*13cb0*/  BRA `(.L_x_4739) ;  /* 0xffffff8c00907947 */ /* 0x000fea000383ffff */
.L_x_4745:
[----:B--2---:R-:W-:-:S04]  /*13cc0*/  IMAD.U32 R3, RZ, RZ, UR5 ;  /* 0x00000005ff037e24 */ /* 0x004fc8000f8e00ff */
[----:B------:R2:W3:Y:S03]  /*13cd0*/  SYNCS.PHASECHK.TRANS64.TRYWAIT P0, [R3+URZ+0x36850], R2 ;  /* 0x03685002030075a7 */ /* 0x0004e6000800017f */
[----:B---3--:R-:W-:Y:S05]  /*13ce0*/  @!P0 NANOSLEEP.SYNCS 0x989680 ;  /* 0x009896800000895d */ /* 0x008fea0003900000 */
[----:B------:R-:W3:Y:S02]  /*13cf0*/  @!P0 SYNCS.PHASECHK.TRANS64 P0, [R3+URZ+0x36850], R2 ;  /* 0x03685002030085a7 */ /* 0x000ee4000800007f */
[----:B---3--:R-:W-:Y:S05]  /*13d00*/  @!P0 BRA `(.L_x_4745) ;  /* 0xfffffffc00ec8947 */ /* 0x008fea000383ffff */
[----:B------:R-:W-:Y:S05]  /*13d10*/  BRA `(.L_x_4744) ;  /* 0xffffffa800507947 */ /* 0x000fea000383ffff */
.L_x_4769:
[----:B------:R-:W1:Y:S01]  /*13d20*/  S2R R7, SR_TID.X ;  /* 0x0000000000077919 */ /* 0x000e620000002100 */
[----:B------:R-:W-:Y:S01]  /*13d30*/  IMAD.MOV.U32 R12, RZ, RZ, RZ ;  /* 0x000000ffff0c7224 */ /* 0x000fe200078e00ff */
[----:B------:R-:W-:Y:S01]  /*13d40*/  MOV R15, 0xffffffff ;  /* 0xffffffff000f7802 */ /* 0x000fe20000000f00 */
[----:B------:R-:W-:Y:S01]  /*13d50*/  IMAD.MOV.U32 R11, RZ, RZ, 0x1f ;  /* 0x0000001fff0b7424 */ /* 0x000fe200078e00ff */
[----:B-1----:R-:W-:-:S04]  /*13d60*/  SHF.R.U32.HI R7, RZ, 0x5, R7 ;  /* 0x00000005ff077819 */ /* 0x002fc80000011607 */
[----:B------:R-:W-:-:S05]  /*13d70*/  LOP3.LUT R7, R7, 0x3, RZ, 0xc0, !PT ;  /* 0x0000000307077812 */ /* 0x000fca00078ec0ff */
[----:B------:R-:W-:-:S07]  /*13d80*/  IMAD.MOV.U32 R13, RZ, RZ, R7 ;  /* 0x000000ffff0d7224 */ /* 0x000fce00078e0007 */
[----:B------:R-:W-:Y:S05]  /*13d90*/  WARPSYNC.COLLECTIVE R15, `(.L_x_4819) ;  /* 0x000000000f087348 */ /* 0x000fea0003c00000 */
[----:B------:R1:W2:Y:S02]  /*13da0*/  SHFL.IDX P6, R14, R13, R12, R11 ;  /* 0x0000000c0d0e7389 */ /* 0x0002a400000c000b */
[----:B-12---:R-:W-:Y:S01]  /*13db0*/  ENDCOLLECTIVE ;  /* 0x000000000000791b */ /* 0x006fe20003800000 */
.L_x_4819:
[----:B------:R-:W-:Y:S05]  /*13dc0*/  BRA `(.L_x_4820) ;  /* 0xffffffd400c47947 */ /* 0x000fea000383ffff */
.L_x_4770:
[----:B------:R-:W-:Y:S01]  /*13dd0*/  BSSY B0, `(.L_x_4821) ;  /* 0x0000006000007945 */ /* 0x000fe20003800000 */
[----:B------:R-:W-:-:S07]  /*13de0*/  IMAD.MOV.U32 R15, RZ, RZ, -0x1 ;  /* 0xffffffffff0f7424 */ /* 0x000fce00078e00ff */
[----:B------:R-:W-:Y:S05]  /*13df0*/  WARPSYNC.COLLECTIVE R15, `(.L_x_4822) ;  /* 0x000000000f0c7348 */ /* 0x000fea0003c00000 */
[----:B------:R-:W-:Y:S02]  /*13e00*/  ELECT P6, UR62, PT ;  /* 0x00000000003e782f */ /* 0x000fe400038c0000 */
[----:B------:R-:W-:Y:S01]  /*13e10*/  MOV R14, UR62 ;  /* 0x0000003e000e7c02 */ /* 0x000fe20008000f00 */
[----:B------:R-:W-:Y:S10]  /*13e20*/  ENDCOLLECTIVE ;  /* 0x000000000000791b */ /* 0x000ff40003800000 */
.L_x_4822:
[----:B------:R-:W-:Y:S05]  /*13e30*/  BSYNC B0 ;  /* 0x0000000000007941 */ /* 0x000fea0003800000 */
.L_x_4821:
[----:B------:R-:W-:Y:S05]  /*13e40*/  BRA `(.L_x_4823) ;  /* 0xffffffd400b47947 */ /* 0x000fea000383ffff */
.L_x_4773:
[----:B-1----:R1:W2:Y:S02]  /*13e50*/  SYNCS.PHASECHK.TRANS64.TRYWAIT P2, [R8+URZ+0x36840], R7 ;  /* 0x03684007080075a7 */ /* 0x0022a4000804017f */
[----:B--2---:R-:W-:Y:S05]  /*13e60*/  @!P2 NANOSLEEP.SYNCS 0x989680 ;  /* 0x009896800000a95d */ /* 0x004fea0003900000 */
[----:B------:R-:W2:Y:S02]  /*13e70*/  @!P2 SYNCS.PHASECHK.TRANS64 P2, [R8+URZ+0x36840], R7 ;  /* 0x036840070800a5a7 */ /* 0x000ea4000804007f */
[----:B--2---:R-:W-:Y:S05]  /*13e80*/  @!P2 BRA `(.L_x_4773) ;  /* 0xfffffffc00f0a947 */ /* 0x004fea000383ffff */
[----:B------:R-:W-:Y:S05]  /*13e90*/  BRA `(.L_x_4824) ;  /* 0xffffffd800047947 */ /* 0x000fea000383ffff */
.L_x_4775:
[----:B-1----:R1:W2:Y:S02]  /*13ea0*/  SYNCS.PHASECHK.TRANS64.TRYWAIT P2, [R18+URZ+0x36820], R7 ;  /* 0x03682007120075a7 */ /* 0x0022a4000804017f */
[----:B--2---:R-:W-:Y:S05]  /*13eb0*/  @!P2 NANOSLEEP.SYNCS 0x989680 ;  /* 0x009896800000a95d */ /* 0x004fea0003900000 */
[----:B------:R-:W2:Y:S02]  /*13ec0*/  @!P2 SYNCS.PHASECHK.TRANS64 P2, [R18+URZ+0x36820], R7 ;  /* 0x036820071200a5a7 */ /* 0x000ea4000804007f */
[----:B--2---:R-:W-:Y:S05]  /*13ed0*/  @!P2 BRA `(.L_x_4775) ;  /* 0xfffffffc00f0a947 */ /* 0x004fea000383ffff */
[----:B------:R-:W-:Y:S05]  /*13ee0*/  BRA `(.L_x_4825) ;  /* 0xffffffdc00387947 */ /* 0x000fea000383ffff */
.L_x_4781:
[----:B-1----:R1:W2:Y:S02]  /*13ef0*/  SYNCS.PHASECHK.TRANS64.TRYWAIT P2, [R3+URZ+0x36840], R2 ;  /* 0x03684002030075a7 */ /* 0x0022a4000804017f */
[----:B--2---:R-:W-:Y:S05]  /*13f00*/  @!P2 NANOSLEEP.SYNCS 0x989680 ;  /* 0x009896800000a95d */ /* 0x004fea0003900000 */
[----:B------:R-:W2:Y:S02]  /*13f10*/  @!P2 SYNCS.PHASECHK.TRANS64 P2, [R3+URZ+0x36840], R2 ;  /* 0x036840020300a5a7 */ /* 0x000ea4000804007f */
[----:B--2---:R-:W-:Y:S05]  /*13f20*/  @!P2 BRA `(.L_x_4781) ;  /* 0xfffffffc00f0a947 */ /* 0x004fea000383ffff */
[----:B------:R-:W-:Y:S05]  /*13f30*/  BRA `(.L_x_4826) ;  /* 0xffffffdc00c07947 */ /* 0x000fea000383ffff */
.L_x_4783:
[----:B-1----:R1:W2:Y:S02]  /*13f40*/  SYNCS.PHASECHK.TRANS64.TRYWAIT P2, [R3+URZ+0x60], R2 ;  /* 0x00006002030075a7 */ /* 0x0022a4000804017f */
[----:B--2---:R-:W-:Y:S05]  /*13f50*/  @!P2 NANOSLEEP.SYNCS 0x989680 ;  /* 0x009896800000a95d */ /* 0x004fea0003900000 */
[----:B------:R-:W2:Y:S02]  /*13f60*/  @!P2 SYNCS.PHASECHK.TRANS64 P2, [R3+URZ+0x60], R2 ;  /* 0x000060020300a5a7 */ /* 0x000ea4000804007f */
[----:B--2---:R-:W-:Y:S05]  /*13f70*/  @!P2 BRA `(.L_x_4783) ;  /* 0xfffffffc00f0a947 */ /* 0x004fea000383ffff */
[----:B------:R-:W-:Y:S05]  /*13f80*/  BRA `(.L_x_4827) ;  /* 0xffffffe000507947 */ /* 0x000fea000383ffff */
.L_x_4789:
[----:B--2---:R2:W3:Y:S02]  /*13f90*/  SYNCS.PHASECHK.TRANS64.TRYWAIT P2, [R2+URZ+0x36840], R3 ;  /* 0x03684003020075a7 */ /* 0x0044e4000804017f */
[----:B---3--:R-:W-:Y:S05]  /*13fa0*/  @!P2 NANOSLEEP.SYNCS 0x989680 ;  /* 0x009896800000a95d */ /* 0x008fea0003900000 */
[----:B------:R-:W3:Y:S02]  /*13fb0*/  @!P2 SYNCS.PHASECHK.TRANS64 P2, [R2+URZ+0x36840], R3 ;  /* 0x036840030200a5a7 */ /* 0x000ee4000804007f */
[----:B---3--:R-:W-:Y:S05]  /*13fc0*/  @!P2 BRA `(.L_x_4789) ;  /* 0xfffffffc00f0a947 */ /* 0x008fea000383ffff */
[----:B------:R-:W-:Y:S05]  /*13fd0*/  BRA `(.L_x_4828) ;  /* 0xffffffe400747947 */ /* 0x000fea000383ffff */
.L_x_4791:
[----:B-1----:R1:W2:Y:S02]  /*13fe0*/  SYNCS.PHASECHK.TRANS64.TRYWAIT P2, [R2+URZ+0x60], R17 ;  /* 0x00006011020075a7 */ /* 0x0022a4000804017f */
[----:B--2---:R-:W-:Y:S05]  /*13ff0*/  @!P2 NANOSLEEP.SYNCS 0x989680 ;  /* 0x009896800000a95d */ /* 0x004fea0003900000 */
[----:B------:R-:W2:Y:S02]  /*14000*/  @!P2 SYNCS.PHASECHK.TRANS64 P2, [R2+URZ+0x60], R17 ;  /* 0x000060110200a5a7 */ /* 0x000ea4000804007f */
[----:B--2---:R-:W-:Y:S05]  /*14010*/  @!P2 BRA `(.L_x_4791) ;  /* 0xfffffffc00f0a947 */ /* 0x004fea000383ffff */
[----:B------:R-:W-:Y:S05]  /*14020*/  BRA `(.L_x_4829) ;  /* 0xffffffe800047947 */ /* 0x000fea000383ffff */
.L_x_4796:
[----:B--2---:R2:W3:Y:S02]  /*14030*/  SYNCS.PHASECHK.TRANS64.TRYWAIT P2, [R2+URZ+0x36840], R3 ;  /* 0x03684003020075a7 */ /* 0x0044e4000804017f */
[----:B---3--:R-:W-:Y:S05]  /*14040*/  @!P2 NANOSLEEP.SYNCS 0x989680 ;  /* 0x009896800000a95d */ /* 0x008fea0003900000 */
[----:B------:R-:W3:Y:S02]  /*14050*/  @!P2 SYNCS.PHASECHK.TRANS64 P2, [R2+URZ+0x36840], R3 ;  /* 0x036840030200a5a7 */ /* 0x000ee4000804007f */
[----:B---3--:R-:W-:Y:S05]  /*14060*/  @!P2 BRA `(.L_x_4796) ;  /* 0xfffffffc00f0a947 */ /* 0x008fea000383ffff */
[----:B------:R-:W-:Y:S05]  /*14070*/  BRA `(.L_x_4830) ;  /* 0xffffffec00047947 */ /* 0x000fea000383ffff */
.L_x_4798:
[----:B-1----:R1:W2:Y:S02]  /*14080*/  SYNCS.PHASECHK.TRANS64.TRYWAIT P2, [R2+URZ+0x60], R11 ;  /* 0x0000600b020075a7 */ /* 0x0022a4000804017f */
[----:B--2---:R-:W-:Y:S05]  /*14090*/  @!P2 NANOSLEEP.SYNCS 0x989680 ;  /* 0x009896800000a95d */ /* 0x004fea0003900000 */
[----:B------:R-:W2:Y:S02]  /*140a0*/  @!P2 SYNCS.PHASECHK.TRANS64 P2, [R2+URZ+0x60], R11 ;  /* 0x0000600b0200a5a7 */ /* 0x000ea4000804007f */
[----:B--2---:R-:W-:Y:S05]  /*140b0*/  @!P2 BRA `(.L_x_4798) ;  /* 0xfffffffc00f0a947 */ /* 0x004fea000383ffff */
[----:B------:R-:W-:Y:S05]  /*140c0*/  BRA `(.L_x_4831) ;  /* 0xffffffec009c7947 */ /* 0x000fea000383ffff */
.L_x_4805:
[----:B-1----:R1:W2:Y:S02]  /*140d0*/  SYNCS.PHASECHK.TRANS64.TRYWAIT P0, [R3+URZ+0x36860], R0 ;  /* 0x03686000030075a7 */ /* 0x0022a4000800017f */
[----:B--2---:R-:W-:Y:S05]  /*140e0*/  @!P0 NANOSLEEP.SYNCS 0x989680 ;  /* 0x009896800000895d */ /* 0x004fea0003900000 */
[----:B------:R-:W2:Y:S02]  /*140f0*/  @!P0 SYNCS.PHASECHK.TRANS64 P0, [R3+URZ+0x36860], R0 ;  /* 0x03686000030085a7 */ /* 0x000ea4000800007f */
[----:B--2---:R-:W-:Y:S05]  /*14100*/  @!P0 BRA `(.L_x_4805) ;  /* 0xfffffffc00f08947 */ /* 0x004fea000383ffff */
[----:B------:R-:W-:Y:S05]  /*14110*/  BRA `(.L_x_4832) ;  /* 0xfffffff000947947 */ /* 0x000fea000383ffff */
.L_x_4807:
[----:B------:R-:W-:Y:S01]  /*14120*/  BSSY B0, `(.L_x_4833) ;  /* 0x0000007000007945 */ /* 0x000fe20003800000 */
[----:B------:R-:W-:Y:S02]  /*14130*/  IMAD.MOV.U32 R12, RZ, RZ, RZ ;  /* 0x000000ffff0c7224 */ /* 0x000fe400078e00ff */
[----:B------:R-:W-:Y:S02]  /*14140*/  IMAD.MOV.U32 R11, RZ, RZ, 0x1f ;  /* 0x0000001fff0b7424 */ /* 0x000fe400078e00ff */
[----:B------:R-:W-:-:S07]  /*14150*/  IMAD.MOV.U32 R15, RZ, RZ, -0x1 ;  /* 0xffffffffff0f7424 */ /* 0x000fce00078e00ff */
[----:B-----5:R-:W-:Y:S05]  /*14160*/  WARPSYNC.COLLECTIVE R15, `(.L_x_4834) ;  /* 0x000000000f087348 */ /* 0x020fea0003c00000 */
[----:B-----5:R1:W2:Y:S02]  /*14170*/  SHFL.IDX P6, R14, R13, R12, R11 ;  /* 0x0000000c0d0e7389 */ /* 0x0202a400000c000b */
[----:B-12---:R-:W-:Y:S01]  /*14180*/  ENDCOLLECTIVE ;  /* 0x000000000000791b */ /* 0x006fe20003800000 */
.L_x_4834:
[----:B------:R-:W-:Y:S05]  /*14190*/  BSYNC B0 ;  /* 0x0000000000007941 */ /* 0x000fea0003800000 */
.L_x_4833:
[----:B------:R-:W-:Y:S05]  /*141a0*/  BRA `(.L_x_4835) ;  /* 0xfffffff400287947 */ /* 0x000fea000383ffff */
.L_x_4809:
[----:B--2---:R2:W3:Y:S02]  /*141b0*/  SYNCS.PHASECHK.TRANS64.TRYWAIT P0, [R7+URZ+0x36820], R0 ;  /* 0x03682000070075a7 */ /* 0x0044e4000800017f */
[----:B---3--:R-:W-:Y:S05]  /*141c0*/  @!P0 NANOSLEEP.SYNCS 0x989680 ;  /* 0x009896800000895d */ /* 0x008fea0003900000 */
[----:B------:R-:W3:Y:S02]  /*141d0*/  @!P0 SYNCS.PHASECHK.TRANS64 P0, [R7+URZ+0x36820], R0 ;  /* 0x03682000070085a7 */ /* 0x000ee4000800007f */
[----:B---3--:R-:W-:Y:S05]  /*141e0*/  @!P0 BRA `(.L_x_4809) ;  /* 0xfffffffc00f08947 */ /* 0x008fea000383ffff */
[----:B------:R-:W-:Y:S05]  /*141f0*/  BRA `(.L_x_4836) ;  /* 0xfffffff4007c7947 */ /* 0x000fea000383ffff */
.L_x_4813:
[----:B--2---:R2:W3:Y:S02]  /*14200*/  SYNCS.PHASECHK.TRANS64.TRYWAIT P0, [R5+URZ], R4 ;  /* 0x00000004050075a7 */ /* 0x0044e4000800017f */
[----:B---3--:R-:W-:Y:S05]  /*14210*/  @!P0 NANOSLEEP.SYNCS 0x989680 ;  /* 0x009896800000895d */ /* 0x008fea0003900000 */
[----:B------:R-:W3:Y:S02]  /*14220*/  @!P0 SYNCS.PHASECHK.TRANS64 P0, [R5+URZ], R4 ;  /* 0x00000004050085a7 */ /* 0x000ee4000800007f */
[----:B---3--:R-:W-:Y:S05]  /*14230*/  @!P0 BRA `(.L_x_4813) ;  /* 0xfffffffc00f08947 */ /* 0x008fea000383ffff */
[----:B------:R-:W-:Y:S05]  /*14240*/  BRA `(.L_x_4837) ;  /* 0xfffffff400d07947 */ /* 0x000fea000383ffff */
.L_x_4814:
[----:B---3--:R3:W4:Y:S02]  /*14250*/  SYNCS.PHASECHK.TRANS64.TRYWAIT P0, [R3+URZ], R0 ;  /* 0x00000000030075a7 */ /* 0x008724000800017f */
[----:B----4-:R-:W-:Y:S05]  /*14260*/  @!P0 NANOSLEEP.SYNCS 0x989680 ;  /* 0x009896800000895d */ /* 0x010fea0003900000 */
[----:B------:R-:W4:Y:S02]  /*14270*/  @!P0 SYNCS.PHASECHK.TRANS64 P0, [R3+URZ], R0 ;  /* 0x00000000030085a7 */ /* 0x000f24000800007f */
[----:B----4-:R-:W-:Y:S05]  /*14280*/  @!P0 BRA `(.L_x_4814) ;  /* 0xfffffffc00f08947 */ /* 0x010fea000383ffff */
[----:B------:R-:W-:Y:S05]  /*14290*/  BRA `(.L_x_4838) ;  /* 0xfffffff400c47947 */ /* 0x000fea000383ffff */
.L_x_4816:
[----:B--2---:R2:W3:Y:S02]  /*142a0*/  SYNCS.PHASECHK.TRANS64.TRYWAIT P0, [R5+URZ], R4 ;  /* 0x00000004050075a7 */ /* 0x0044e4000800017f */
[----:B---3--:R-:W-:Y:S05]  /*142b0*/  @!P0 NANOSLEEP.SYNCS 0x989680 ;  /* 0x009896800000895d */ /* 0x008fea0003900000 */
[----:B------:R-:W3:Y:S02]  /*142c0*/  @!P0 SYNCS.PHASECHK.TRANS64 P0, [R5+URZ], R4 ;  /* 0x00000004050085a7 */ /* 0x000ee4000800007f */
[----:B---3--:R-:W-:Y:S05]  /*142d0*/  @!P0 BRA `(.L_x_4816) ;  /* 0xfffffffc00f08947 */ /* 0x008fea000383ffff */
[----:B------:R-:W-:Y:S05]  /*142e0*/  BRA `(.L_x_4839) ;  /* 0xfffffff400c87947 */ /* 0x000fea000383ffff */
.L_x_4840:
        /* <DEDUP_REMOVED lines=9> */
.L_x_12766:


//--------------------- .text._ZN7cutlass13device_kernelIN5flash11enable_sm90INS1_16FlashAttnFwdSm90INS1_25CollectiveMainloopFwdSm90ILi2EN4cute5tupleIJNS5_1CILi1EEES8_S8_EEENS6_IJNS7_ILi128EEENS7_ILi112EEENS7_ILi192EEEEEELi192ENS_6half_tEfNS_4arch4Sm90ELb1ELb0ELb0ELb1ELb0ELb0ELb0ELb1ELb1ELb0ELb0ELb0EEENS1_21CollectiveEpilogueFwdINS6_IJSA_SC_SB_EEES9_SE_SG_Li256ELb1ELb0ELb0ELb0EEENS1_36VarlenDynamicPersistentTileSchedulerILi128ELi112ELi256ELi32ELb0ELb0ELb1ELb1ELb1ELb1EEEEEEEEEvNT_6ParamsE --------------------------
	.section	.text._ZN7cutlass13device_kernelIN5flash11enable_sm90INS1_16FlashAttnFwdSm90INS1_25CollectiveMainloopFwdSm90ILi2EN4cute5tupleIJNS5_1CILi1EEES8_S8_EEENS6_IJNS7_ILi128EEENS7_ILi112EEENS7_ILi192EEEEEELi192ENS_6half_tEfNS_4arch4Sm90ELb1ELb0ELb0ELb1ELb0ELb0ELb0ELb1ELb1ELb0ELb0ELb0EEENS1_21CollectiveEpilogueFwdINS6_IJSA_SC_SB_EEES9_SE_SG_Li256ELb1ELb0ELb0ELb0EEENS1_36VarlenDynamicPersistentTileSchedulerILi128ELi112ELi256ELi32ELb0ELb0ELb1ELb1ELb1ELb1EEEEEEEEEvNT_6ParamsE,"ax",@progbits
	.align	128
.text._ZN7cutlass13device_kernelIN5flash11enable_sm90INS1_16FlashAttnFwdSm90INS1_25CollectiveMainloopFwdSm90ILi2EN4cute5tupleIJNS5_1CILi1EEES8_S8_EEENS6_IJNS7_ILi128EEENS7_ILi112EEENS7_ILi192EEEEEELi192ENS_6half_tEfNS_4arch4Sm90ELb1ELb0ELb0ELb1ELb0ELb0ELb0ELb1ELb1ELb0ELb0ELb0EEENS1_21CollectiveEpilogueFwdINS6_IJSA_SC_SB_EEES9_SE_SG_Li256ELb1ELb0ELb0ELb0EEENS1_36VarlenDynamicPersistentTileSchedulerILi128ELi112ELi256ELi32ELb0ELb0ELb1ELb1ELb1ELb1EEEEEEEEEvNT_6ParamsE:
        .type           _ZN7cutlass13device_kernelIN5flash11enable_sm90INS1_16FlashAttnFwdSm90INS1_25CollectiveMainloopFwdSm90ILi2EN4cute5tupleIJNS5_1CILi1EEES8_S8_EEENS6_IJNS7_ILi128EEENS7_ILi112EEENS7_ILi192EEEEEELi192ENS_6half_tEfNS_4arch4Sm90ELb1ELb0ELb0ELb1ELb0ELb0ELb0ELb1ELb1ELb0ELb0ELb0EEENS1_21CollectiveEpilogueFwdINS6_IJSA_SC_SB_EEES9_SE_SG_Li256ELb1ELb0ELb0ELb0EEENS1_36VarlenDynamicPersistentTileSchedulerILi128ELi112ELi256ELi32ELb0ELb0ELb1ELb1ELb1ELb1EEEEEEEEEvNT_6ParamsE,@function
        .size           _ZN7cutlass13device_kernelIN5flash11enable_sm90INS1_16FlashAttnFwdSm90INS1_25CollectiveMainloopFwdSm90ILi2EN4cute5tupleIJNS5_1CILi1EEES8_S8_EEENS6_IJNS7_ILi128EEENS7_ILi112EEENS7_ILi192EEEEEELi192ENS_6half_tEfNS_4arch4Sm90ELb1ELb0ELb0ELb1ELb0ELb0ELb0ELb1ELb1ELb0ELb0ELb0EEENS1_21CollectiveEpilogueFwdINS6_IJSA_SC_SB_EEES9_SE_SG_Li256ELb1ELb0ELb0ELb0EEENS1_36VarlenDynamicPersistentTileSchedulerILi128ELi112ELi256ELi32ELb0ELb0ELb1ELb1ELb1ELb1EEEEEEEEEvNT_6ParamsE,(.L_x_12767 - _ZN7cutlass13device_kernelIN5flash11enable_sm90INS1_16FlashAttnFwdSm90INS1_25CollectiveMainloopFwdSm90ILi2EN4cute5tupleIJNS5_1CILi1EEES8_S8_EEENS6_IJNS7_ILi128EEENS7_ILi112EEENS7_ILi192EEEEEELi192ENS_6half_tEfNS_4arch4Sm90ELb1ELb0ELb0ELb1ELb0ELb0ELb0ELb1ELb1ELb0ELb0ELb0EEENS1_21CollectiveEpilogueFwdINS6_IJSA_SC_SB_EEES9_SE_SG_Li256ELb1ELb0ELb0ELb0EEENS1_36VarlenDynamicPersistentTileSchedulerILi128ELi112ELi256ELi32ELb0ELb0ELb1ELb1ELb1ELb1EEEEEEEEEvNT_6ParamsE)
        .other          _ZN7cutlass13device_kernelIN5flash11enable_sm90INS1_16FlashAttnFwdSm90INS1_25CollectiveMainloopFwdSm90ILi2EN4cute5tupleIJNS5_1CILi1EEES8_S8_EEENS6_IJNS7_ILi128EEENS7_ILi112EEENS7_ILi192EEEEEELi192ENS_6half_tEfNS_4arch4Sm90ELb1ELb0ELb0ELb1ELb0ELb0ELb0ELb1ELb1ELb0ELb0ELb0EEENS1_21CollectiveEpilogueFwdINS6_IJSA_SC_SB_EEES9_SE_SG_Li256ELb1ELb0ELb0ELb0EEENS1_36VarlenDynamicPersistentTileSchedulerILi128ELi112ELi256ELi32ELb0ELb0ELb1ELb1ELb1ELb1EEEEEEEEEvNT_6ParamsE,@"STO_CUDA_ENTRY STV_DEFAULT"
_ZN7cutlass13device_kernelIN5flash11enable_sm90INS1_16FlashAttnFwdSm90INS1_25CollectiveMainloopFwdSm90ILi2EN4cute5tupleIJNS5_1CILi1EEES8_S8_EEENS6_IJNS7_ILi128EEENS7_ILi112EEENS7_ILi192EEEEEELi192ENS_6half_tEfNS_4arch4Sm90ELb1ELb0ELb0ELb1ELb0ELb0ELb0ELb1ELb1ELb0ELb0ELb0EEENS1_21CollectiveEpilogueFwdINS6_IJSA_SC_SB_EEES9_SE_SG_Li256ELb1ELb0ELb0ELb0EEENS1_36VarlenDynamicPersistentTileSchedulerILi128ELi112ELi256ELi32ELb0ELb0ELb1ELb1ELb1ELb1EEEEEEEEEvNT_6ParamsE:
        /* <DEDUP_REMOVED lines=21> */
.L_x_4842:
[----:B------:R-:W-:Y:S05]  /*0150*/  BSYNC B0 ;  /* 0x0000000000007941 */ /* 0x000fea0003800000 */
.L_x_4841:
        /* <DEDUP_REMOVED lines=41> */
.L_x_4843:
        /* <DEDUP_REMOVED lines=22> */
.L_x_4844:
        /* <DEDUP_REMOVED lines=18> */
.L_x_4845:
        /* <DEDUP_REMOVED lines=22> */
.L_x_4846:
        /* <DEDUP_REMOVED lines=22> */
.L_x_4847:
        /* <DEDUP_REMOVED lines=8> */
.L_x_4849:
        /* <DEDUP_REMOVED lines=17> */
[----:B------:R-:W-:Y:S01]  /*0ac0*/  UMOV UR36, URZ ;  /* 0x0000003f00247c82 */ /* 0x000fe20008000000 */
[----:B------:R-:W0:Y:S10]  /*0ad0*/  S2R R0, SR_TID.X ;  /* 0x0000000000007919 */ /* 0x000e340000002100 */
        /* <DEDUP_REMOVED lines=22> */
[----:B------:R-:W-:-:S02]  /*0c40*/  SHF.R.S32.HI R8, RZ, 0x5, R8 ;  /* 0x00000005ff087819 */ /* 0x000fc40000011408 */
[----:B------:R-:W-:Y:S02]  /*0c50*/  LEA.HI R2, R2, R5, RZ, 0x3 ;  /* 0x0000000502027211 */ /* 0x000fe400078f18ff */
[----:B------:R-:W-:Y:S02]  /*0c60*/  LOP3.LUT R204, R9, 0x7ffffffc, RZ, 0xc0, !PT ;  /* 0x7ffffffc09cc7812 */ /* 0x000fe400078ec0ff */
[----:B------:R-:W-:Y:S02]  /*0c70*/  LOP3.LUT R6, R2, 0xfffffff8, RZ, 0xc0, !PT ;  /* 0xfffffff802067812 */ /* 0x000fe400078ec0ff */
[CC--:B------:R-:W-:Y:S01]  /*0c80*/  LEA.HI R2, R0.reuse, R215.reuse, RZ, 0x4 ;  /* 0x000000d700027211 */ /* 0x0c0fe200078f20ff */
[----:B------:R-:W-:Y:S01]  /*0c90*/  IMAD.IADD R204, R211, 0x1, -R204 ;  /* 0x00000001d3cc7824 */ /* 0x000fe200078e0acc */
        /* <DEDUP_REMOVED lines=12> */
[----:B------:R-:W-:Y:S02]  /*0d60*/  IMAD R7, R4, 0x40, R7 ;  /* 0x0000004004077824 */ /* 0x000fe400078e0207 */
[----:B------:R-:W-:-:S04]  /*0d70*/  IMAD.IADD R2, R5, 0x1, -R2 ;  /* 0x0000000105027824 */ /* 0x000fc800078e0a02 */
[----:B------:R-:W-:Y:S01]  /*0d80*/  IMAD R213, R2, 0x8, R7 ;  /* 0x0000000802d57824 */ /* 0x000fe200078e0207 */
[----:B------:R-:W-:-:S05]  /*0d90*/  LOP3.LUT R2, R0, 0x1ffffff8, RZ, 0xc0, !PT ;  /* 0x1ffffff800027812 */ /* 0x000fca00078ec0ff */
[----:B------:R-:W-:-:S04]  /*0da0*/  IMAD.IADD R2, R215, 0x1, -R2 ;  /* 0x00000001d7027824 */ /* 0x000fc800078e0a02 */
[----:B------:R-:W-:-:S07]  /*0db0*/  IMAD.SHL.U32 R16, R2, 0x8, RZ ;  /* 0x0000000802107824 */ /* 0x000fce00078e00ff */
.L_x_4903:
        /* <DEDUP_REMOVED lines=23> */
[----:B---3-5:R-:W-:-:S03]  /*0f30*/  IMAD.U32 R4, RZ, RZ, UR8 ;  /* 0x00000008ff047e24 */ /* 0x028fc6000f8e00ff */
        /* <DEDUP_REMOVED lines=17> */
[----:B------:R-:W-:Y:S01]  /*1050*/  IMAD.U32 R18, RZ, RZ, UR9 ;  /* 0x00000009ff127e24 */ /* 0x000fe2000f8e00ff */
[----:B-1--4-:R-:W-:Y:S06]  /*1060*/  @P2 BRA `(.L_x_4850) ;  /* 0x0000000000402947 */ /* 0x012fec0003800000 */
        /* <DEDUP_REMOVED lines=14> */
[----:B------:R-:W-:-:S06]  /*1150*/  UIADD3 UR5, -UR5, UR6, URZ ;  /* 0x0000000605057290 */ /* 0x000fcc000fffe13f */
[----:B------:R-:W-:-:S07]  /*1160*/  IMAD.U32 R18, RZ, RZ, UR5 ;  /* 0x00000005ff127e24 */ /* 0x000fce000f8e00ff */
.L_x_4850:
        /* <DEDUP_REMOVED lines=13> */
.L_x_4851:
        /* <DEDUP_REMOVED lines=15> */
.L_x_4852:
[----:B------:R-:W-:Y:S01]  /*1330*/  R2UR UR5, R17 ;  /* 0x00000000110572ca */ /* 0x000fe200000e0000 */
[----:B------:R-:W-:Y:S01]  /*1340*/  UIADD3 UR7, -UR4, UR8, URZ ;  /* 0x0000000804077290 */ /* 0x000fe2000fffe13f */
[----:B------:R-:W-:Y:S02]  /*1350*/  R2UR UR8, R18 ;  /* 0x00000000120872ca */ /* 0x000fe400000e0000 */
[----:B------:R-:W-:Y:S01]  /*1360*/  CS2R R2, SRZ ;  /* 0x0000000000027805 */ /* 0x000fe2000001ff00 */
[----:B------:R-:W-:Y:S01]  /*1370*/  UMOV UR4, URZ ;  /* 0x0000003f00047c82 */ /* 0x000fe20008000000 */
[----:B------:R-:W-:Y:S02]  /*1380*/  PLOP3.LUT P0, PT, PT, PT, PT, 0x80, 0x0 ;  /* 0x000000000000781c */ /* 0x000fe40003f0f070 */
[----:B------:R-:W-:Y:S01]  /*1390*/  CS2R R118, SRZ ;  /* 0x0000000000767805 */ /* 0x000fe2000001ff00 */
[----:B------:R-:W-:Y:S01]  /*13a0*/  IMAD.U32 R19, RZ, RZ, UR7 ;  /* 0x00000007ff137e24 */ /* 0x000fe2000f8e00ff */
[----:B------:R-:W-:-:S02]  /*13b0*/  CS2R R116, SRZ ;  /* 0x0000000000747805 */ /* 0x000fc4000001ff00 */
[----:B------:R-:W-:Y:S02]  /*13c0*/  CS2R R114, SRZ ;  /* 0x0000000000727805 */ /* 0x000fe4000001ff00 */
[----:B------:R-:W-:Y:S02]  /*13d0*/  CS2R R112, SRZ ;  /* 0x0000000000707805 */ /* 0x000fe4000001ff00 */
[----:B------:R-:W-:Y:S02]  /*13e0*/  CS2R R110, SRZ ;  /* 0x00000000006e7805 */ /* 0x000fe4000001ff00 */
[----:B------:R-:W-:Y:S01]  /*13f0*/  CS2R R108, SRZ ;  /* 0x00000000006c7805 */ /* 0x000fe2000001ff00 */
[----:B------:R-:W-:Y:S01]  /*1400*/  ULEA UR6, UR5, 0xef, 0x7 ;  /* 0x000000ef05067891 */ /* 0x000fe2000f8e383f */
[----:B------:R-:W-:Y:S01]  /*1410*/  CS2R R106, SRZ ;  /* 0x00000000006a7805 */ /* 0x000fe2000001ff00 */
[----:B------:R-:W-:Y:S01]  /*1420*/  UIADD3 UR5, UR7, 0x6f, URZ ;  /* 0x0000006f07057890 */ /* 0x000fe2000fffe03f */
[----:B------:R-:W-:Y:S01]  /*1430*/  CS2R R104, SRZ ;  /* 0x0000000000687805 */ /* 0x000fe2000001ff00 */
[----:B------:R-:W-:Y:S01]  /*1440*/  UIADD3 UR7, UR7, UR6, -UR8 ;  /* 0x0000000607077290 */ /* 0x000fe2000fffe808 */
[----:B------:R-:W-:Y:S01]  /*1450*/  CS2R R102, SRZ ;  /* 0x0000000000667805 */ /* 0x000fe2000001ff00 */
[----:B------:R-:W-:Y:S01]  /*1460*/  UIMAD.WIDE UR4, UR5, -0x6db6db6d, UR4 ;  /* 0x92492493050478a5 */ /* 0x000fe2000f8e0204 */
[----:B------:R-:W-:Y:S01]  /*1470*/  CS2R R100, SRZ ;  /* 0x0000000000647805 */ /* 0x000fe2000001ff00 */
[----:B------:R-:W-:Y:S01]  /*1480*/  UMOV UR6, URZ ;  /* 0x0000003f00067c82 */ /* 0x000fe20008000000 */
[----:B------:R-:W-:Y:S01]  /*1490*/  CS2R R98, SRZ ;  /* 0x0000000000627805 */ /* 0x000fe2000001ff00 */
[----:B------:R-:W-:Y:S01]  /*14a0*/  UIMAD.WIDE UR6, UR7, -0x6db6db6d, UR6 ;  /* 0x92492493070678a5 */ /* 0x000fe2000f8e0206 */
[----:B------:R-:W-:Y:S01]  /*14b0*/  CS2R R96, SRZ ;  /* 0x0000000000607805 */ /* 0x000fe2000001ff00 */
[----:B------:R-:W-:Y:S01]  /*14c0*/  USHF.R.U32.HI UR4, URZ, 0x1f, UR5 ;  /* 0x0000001f3f047899 */ /* 0x000fe20008011605 */
[----:B------:R-:W-:Y:S01]  /*14d0*/  IMAD.MOV.U32 R86, RZ, RZ, RZ ;  /* 0x000000ffff567224 */ /* 0x000fe200078e00ff */
[----:B------:R-:W-:Y:S01]  /*14e0*/  USHF.R.U32.HI UR6, URZ, 0x1f, UR7 ;  /* 0x0000001f3f067899 */ /* 0x000fe20008011607 */
[----:B------:R-:W-:Y:S01]  /*14f0*/  CS2R R90, SRZ ;  /* 0x00000000005a7805 */ /* 0x000fe2000001ff00 */
[----:B------:R-:W-:Y:S01]  /*1500*/  ULEA.HI.SX32 UR4, UR5, UR4, 0x1a ;  /* 0x0000000405047291 */ /* 0x000fe2000f8fd23f */
[----:B------:R-:W-:Y:S01]  /*1510*/  CS2R R92, SRZ ;  /* 0x00000000005c7805 */ /* 0x000fe2000001ff00 */
[----:B------:R-:W-:Y:S01]  /*1520*/  ULEA.HI.SX32 UR6, UR7, UR6, 0x1a ;  /* 0x0000000607067291 */ /* 0x000fe2000f8fd23f */
[----:B------:R-:W-:Y:S01]  /*1530*/  IMAD.MOV.U32 R43, RZ, RZ, RZ ;  /* 0x000000ffff2b7224 */ /* 0x000fe200078e00ff */
[----:B------:R-:W-:-:S02]  /*1540*/  CS2R R88, SRZ ;  /* 0x0000000000587805 */ /* 0x000fc4000001ff00 */
[----:B------:R-:W-:Y:S01]  /*1550*/  CS2R R128, SRZ ;  /* 0x0000000000807805 */ /* 0x000fe2000001ff00 */
[----:B------:R-:W-:Y:S01]  /*1560*/  UISETP.LT.AND UP0, UPT, UR4, UR6, UPT ;  /* 0x000000060400728c */ /* 0x000fe2000bf01270 */
[----:B------:R-:W-:Y:S02]  /*1570*/  CS2R R38, SRZ ;  /* 0x0000000000267805 */ /* 0x000fe4000001ff00 */
[----:B------:R-:W-:Y:S02]  /*1580*/  CS2R R84, SRZ ;  /* 0x0000000000547805 */ /* 0x000fe4000001ff00 */
[----:B------:R-:W-:Y:S01]  /*1590*/  CS2R R46, SRZ ;  /* 0x00000000002e7805 */ /* 0x000fe2000001ff00 */
[----:B------:R-:W-:Y:S01]  /*15a0*/  USEL UR38, UR4, UR6, UP0 ;  /* 0x0000000604267287 */ /* 0x000fe20008000000 */
[----:B------:R-:W-:Y:S02]  /*15b0*/  CS2R R36, SRZ ;  /* 0x0000000000247805 */ /* 0x000fe4000001ff00 */
[----:B------:R-:W-:-:S02]  /*15c0*/  CS2R R78, SRZ ;  /* 0x00000000004e7805 */ /* 0x000fc4000001ff00 */
[----:B------:R-:W-:Y:S01]  /*15d0*/  CS2R R76, SRZ ;  /* 0x00000000004c7805 */ /* 0x000fe2000001ff00 */
[----:B------:R-:W-:Y:S01]  /*15e0*/  UISETP.GE.AND UP0, UPT, UR38, 0x1, UPT ;  /* 0x000000012600788c */ /* 0x000fe2000bf06270 */
[----:B------:R-:W-:Y:S02]  /*15f0*/  CS2R R74, SRZ ;  /* 0x00000000004a7805 */ /* 0x000fe4000001ff00 */
[----:B------:R-:W-:Y:S02]  /*1600*/  CS2R R72, SRZ ;  /* 0x0000000000487805 */ /* 0x000fe4000001ff00 */
[----:B------:R-:W-:Y:S02]  /*1610*/  CS2R R70, SRZ ;  /* 0x0000000000467805 */ /* 0x000fe4000001ff00 */
[----:B------:R-:W-:Y:S02]  /*1620*/  CS2R R68, SRZ ;  /* 0x0000000000447805 */ /* 0x000fe4000001ff00 */
[----:B------:R-:W-:-:S02]  /*1630*/  CS2R R66, SRZ ;  /* 0x0000000000427805 */ /* 0x000fc4000001ff00 */
[----:B------:R-:W-:Y:S02]  /*1640*/  PLOP3.LUT P1, PT, PT, PT, UP0, 0x80, 0x0 ;  /* 0x000000000000781c */ /* 0x000fe40003f2f008 */
        /* <DEDUP_REMOVED lines=13> */
[----:B------:R-:W-:Y:S02]  /*1720*/  MOV R133, RZ ;  /* 0x000000ff00857202 */ /* 0x000fe40000000f00 */
        /* <DEDUP_REMOVED lines=41> */
.L_x_4854:
        /* <DEDUP_REMOVED lines=11> */
.L_x_4991:
[----:B------:R-:W-:Y:S05]  /*1a70*/  @!P0 BRA `(.L_x_4856) ;  /* 0x0000000000048947 */ /* 0x000fea0003800000 */
[----:B------:R-:W-:Y:S01]  /*1a80*/  BPT.TRAP 0x1 ;  /* 0x000000040000795c */ /* 0x000fe20000300000 */
.L_x_4856:
[----:B------:R-:W-:Y:S02]  /*1a90*/  IMAD.U32 R2, RZ, RZ, UR36 ;  /* 0x00000024ff027e24 */ /* 0x000fe4000f8e00ff */
[----:B0-----:R-:W-:-:S03]  /*1aa0*/  IMAD.U32 R3, RZ, RZ, UR61 ;  /* 0x0000003dff037e24 */ /* 0x001fc6000f8e00ff */
[----:B------:R-:W-:Y:S02]  /*1ab0*/  LEA R2, R2, UR60, 0x3 ;  /* 0x0000003c02027c11 */ /* 0x000fe4000f8e18ff */
[----:B------:R-:W-:-:S04]  /*1ac0*/  SHF.L.U32 R3, R3, 0x1f, RZ ;  /* 0x0000001f03037819 */ /* 0x000fc800000006ff */
[----:B------:R0:W1:Y:S01]  /*1ad0*/  SYNCS.PHASECHK.TRANS64.TRYWAIT P2, [R2+URZ+0x36830], R3 ;  /* 0x03683003020075a7 */ /* 0x000062000804017f */
[----:B------:R-:W-:Y:S05]  /*1ae0*/  @!P0 BRA `(.L_x_4857) ;  /* 0x0000000000048947 */ /* 0x000fea0003800000 */
[----:B------:R-:W-:Y:S01]  /*1af0*/  BPT.TRAP 0x1 ;  /* 0x000000040000795c */ /* 0x000fe20000300000 */
.L_x_4857:
[----:B------:R-:W2:Y:S01]  /*1b00*/  S2R R0, SR_TID.X ;  /* 0x0000000000007919 */ /* 0x000ea20000002100 */
[----:B------:R-:W-:Y:S02]  /*1b10*/  MOV R119, RZ ;  /* 0x000000ff00777202 */ /* 0x000fe40000000f00 */
[----:B--2---:R-:W-:Y:S01]  /*1b20*/  LOP3.LUT P1, RZ, R0, 0x7f, RZ, 0xc0, !PT ;  /* 0x0000007f00ff7812 */ /* 0x004fe2000782c0ff */
[----:B-1----:R-:W-:-:S12]  /*1b30*/  @P2 BRA `(.L_x_4858) ;  /* 0x0000000000082947 */ /* 0x002fd80003800000 */
[----:B------:R-:W1:Y:S02]  /*1b40*/  SYNCS.PHASECHK.TRANS64.TRYWAIT P2, [R2+URZ+0x36830], R3 ;  /* 0x03683003020075a7 */ /* 0x000e64000804017f */
[----:B-1----:R-:W-:Y:S05]  /*1b50*/  @!P2 BRA `(.L_x_4859) ;  /* 0x000001500020a947 */ /* 0x002fea0003800000 */
.L_x_4858:
[----:B------:R-:W-:Y:S05]  /*1b60*/  WARPSYNC.ALL ;  /* 0x0000000000007948 */ /* 0x000fea0003800000 */
[----:B------:R-:W-:Y:S01]  /*1b70*/  UIADD3 UR4, UR60, 0x21400, URZ ;  /* 0x000214003c047890 */ /* 0x000fe2000fffe03f */
[----:B------:R-:W-:Y:S01]  /*1b80*/  WARPGROUP.ARRIVE ;  /* 0x00000000000079c5 */ /* 0x000fe20000000000 */
[----:B------:R-:W-:Y:S01]  /*1b90*/  UMOV UR7, 0x40000040 ;  /* 0x4000004000077882 */ /* 0x000fe20000000000 */
[----:B------:R-:W-:Y:S01]  /*1ba0*/  UMOV UR11, 0x40000040 ;  /* 0x40000040000b7882 */ /* 0x000fe20000000000 */
[----:B------:R-:W-:Y:S01]  /*1bb0*/  USHF.R.U32.HI UR4, URZ, 0x4, UR4 ;  /* 0x000000043f047899 */ /* 0x000fe20008011604 */
[----:B------:R-:W-:Y:S01]  /*1bc0*/  R2UR UR39, R19 ;  /* 0x00000000132772ca */ /* 0x000fe200000e0000 */
[----:B------:R-:W-:Y:S01]  /*1bd0*/  UMOV UR15, 0x40000040 ;  /* 0x40000040000f7882 */ /* 0x000fe20000000000 */
[----:B------:R-:W-:Y:S01]  /*1be0*/  UMOV UR19, 0x40000040 ;  /* 0x4000004000137882 */ /* 0x000fe20000000000 */
[----:B------:R-:W-:Y:S01]  /*1bf0*/  ULOP3.LUT UR4, UR4, 0x3fff, URZ, 0xc0, !UPT ;  /* 0x00003fff04047892 */ /* 0x000fe2000f8ec03f */
[----:B01----:R-:W-:Y:S01]  /*1c00*/  @!P1 VIADD R2, R2, 0x36840 ;  /* 0x0003684002029836 */ /* 0x003fe20000000000 */
[----:B------:R-:W-:Y:S01]  /*1c10*/  UMOV UR23, 0x40000040 ;  /* 0x4000004000177882 */ /* 0x000fe20000000000 */
[----:B------:R-:W-:Y:S01]  /*1c20*/  UMOV UR27, 0x40000040 ;  /* 0x40000040001b7882 */ /* 0x000fe20000000000 */
[----:B------:R-:W-:Y:S01]  /*1c30*/  ULOP3.LUT UR5, UR4, 0x10000, URZ, 0xfc, !UPT ;  /* 0x0001000004057892 */ /* 0x000fe2000f8efc3f */
[--C-:B------:R-:W-:Y:S01]  /*1c40*/  IMAD.MOV.U32 R118, RZ, RZ, R119.reuse ;  /* 0x000000ffff767224 */ /* 0x100fe200078e0077 */
[----:B------:R-:W-:Y:S01]  /*1c50*/  ULOP3.LUT UR4, UR37, 0x10000, URZ, 0xfc, !UPT ;  /* 0x0001000025047892 */ /* 0x000fe2000f8efc3f */
[----:B------:R-:W-:Y:S01]  /*1c60*/  R2UR UR37, R17 ;  /* 0x00000000112572ca */ /* 0x000fe200000e0000 */
[----:B------:R-:W-:Y:S01]  /*1c70*/  UIMAD UR6, UR36, 0xa80, UR5 ;  /* 0x00000a80240678a4 */ /* 0x000fe2000f8e0205 */
[----:B------:R-:W-:Y:S01]  /*1c80*/  @!P1 PRMT R2, RZ, 0x654, R2 ;  /* 0x00000654ff029816 */ /* 0x000fe20000000002 */
[----:B------:R-:W-:Y:S01]  /*1c90*/  IMAD.U32 R8, RZ, RZ, UR5 ;  /* 0x00000005ff087e24 */ /* 0x000fe2000f8e00ff */
[----:B------:R-:W-:Y:S01]  /*1ca0*/  UMOV UR5, 0x40000040 ;  /* 0x4000004000057882 */ /* 0x000fe20000000000 */
[----:B------:R-:W-:Y:S01]  /*1cb0*/  UIADD3 UR10, UR6, 0x80, URZ ;  /* 0x00000080060a7890 */ /* 0x000fe2000fffe03f */
[----:B------:R-:W-:Y:S01]  /*1cc0*/  IMAD.MOV.U32 R117, RZ, RZ, R119 ;  /* 0x000000ffff757224 */ /* 0x000fe200078e0077 */
[----:B------:R-:W-:Y:S01]  /*1cd0*/  UMOV UR8, UR4 ;  /* 0x0000000400087c82 */ /* 0x000fe20008000000 */
[----:B------:R-:W-:Y:S01]  /*1ce0*/  UMOV UR9, UR5 ;  /* 0x0000000500097c82 */ /* 0x000fe20008000000 */
[----:B------:R-:W-:-:S02]  /*1cf0*/  UIADD3 UR14, UR6, 0x200, URZ ;  /* 0x00000200060e7890 */ /* 0x000fc4000fffe03f */
[----:B------:R-:W-:Y:S01]  /*1d00*/  HGMMA.64x16x16.F32 R72, gdesc[UR4], RZ, !UPT, gsb0 ;  /* 0x00200000044879f0 */ /* 0x000fe2000c0008ff */
[----:B------:R-:W-:Y:S01]  /*1d10*/  UMOV UR12, UR4 ;  /* 0x00000004000c7c82 */ /* 0x000fe20008000000 */
[----:B------:R-:W-:Y:S01]  /*1d20*/  UMOV UR13, UR5 ;  /* 0x00000005000d7c82 */ /* 0x000fe20008000000 */
[----:B------:R-:W-:Y:S01]  /*1d30*/  UIADD3 UR18, UR6, 0x280, URZ ;  /* 0x0000028006127890 */ /* 0x000fe2000fffe03f */
[----:B------:R-:W-:Y:S01]  /*1d40*/  IMAD.U32 R0, RZ, RZ, UR37 ;  /* 0x00000025ff007e24 */ /* 0x000fe2000f8e00ff */
[----:B------:R-:W-:Y:S01]  /*1d50*/  UMOV UR16, UR4 ;  /* 0x0000000400107c82 */ /* 0x000fe20008000000 */
        /* <DEDUP_REMOVED lines=121> */
[----:B------:R-:W-:Y:S02]  /*24f0*/  R2UR UR11, R18 ;  /* 0x00000000120b72ca */ /* 0x000fe400000e0000 */
        /* <DEDUP_REMOVED lines=347> */
[----:B------:R-:W-:Y:S02]  /*3ab0*/  UIMAD UR7, UR38, -0x70, UR39 ;  /* 0xffffff90260778a4 */ /* 0x000fe4000f8e0227 */
[----:B------:R-:W-:Y:S02]  /*3ac0*/  UIADD3 UR38, UR38, -0x2, URZ ;  /* 0xfffffffe26267890 */ /* 0x000fe4000fffe03f */
[----:B------:R-:W-:Y:S02]  /*3ad0*/  UIADD3 UR10, -UR11, 0x71, UR7 ;  /* 0x000000710b0a7890 */ /* 0x000fe4000fffe107 */
[----:B------:R-:W-:-:S04]  /*3ae0*/  UIADD3 UR7, UR7, 0x70, URZ ;  /* 0x0000007007077890 */ /* 0x000fc8000fffe03f */
[----:B------:R-:W-:Y:S02]  /*3af0*/  IMAD.U32 R5, RZ, RZ, UR10 ;  /* 0x0000000aff057e24 */ /* 0x000fe4000f8e00ff */
[----:B------:R-:W-:Y:S02]  /*3b00*/  IMAD.U32 R3, RZ, RZ, UR7 ;  /* 0x00000007ff037e24 */ /* 0x000fe4000f8e00ff */
[----:B------:R-:W-:Y:S02]  /*3b10*/  IMAD R6, R204, -0x2, R5 ;  /* 0xfffffffecc067824 */ /* 0x000fe400078e0205 */
[----:B------:R-:W-:Y:S02]  /*3b20*/  IMAD R5, R0, 0x80, R205 ;  /* 0x0000008000057824 */ /* 0x000fe400078e02cd */
        /* <DEDUP_REMOVED lines=23> */
[----:B------:R-:W-:Y:S01]  /*3ca0*/  ISETP.GT.AND P2, PT, R0, 0x9, PT ;  /* 0x000000090000780c */ /* 0x000fe20003f44270 */
[----:B------:R-:W-:Y:S01]  /*3cb0*/  HGMMA.64x16x16.F32 R64, gdesc[UR52], R64, gsb0 ;  /* 0x00200000344079f0 */ /* 0x000fe20008000840 */
[----:B------:R-:W-:Y:S01]  /*3cc0*/  UIADD3 UR54, UR6, 0x806, URZ ;  /* 0x0000080606367890 */ /* 0x000fe2000fffe03f */
[----:B------:R-:W-:Y:S01]  /*3cd0*/  FSEL R13, R78, -INF , P4 ;  /* 0xff8000004e0d7808 */ /* 0x000fe20002000000 */
[----:B------:R-:W-:Y:S01]  /*3ce0*/  UMOV UR55, 0x40000040 ;  /* 0x4000004000377882 */ /* 0x000fe20000000000 */
[----:B------:R-:W-:Y:S01]  /*3cf0*/  FMNMX.FTZ R4, R7, R75, !PT ;  /* 0x0000004b07047209 */ /* 0x000fe20007810000 */
[----:B------:R-:W-:Y:S01]  /*3d00*/  IMAD.MOV.U32 R78, RZ, RZ, R119 ;  /* 0x000000ffff4e7224 */ /* 0x000fe200078e0077 */
        /* <DEDUP_REMOVED lines=15> */
[----:B------:R-:W-:Y:S01]  /*3e00*/  UMOV UR55, 0x40000040 ;  /* 0x4000004000377882 */ /* 0x000fe20000000000 */
[----:B------:R-:W-:Y:S02]  /*3e10*/  ISETP.GT.AND P2, PT, R0, 0x19, PT ;  /* 0x000000190000780c */ /* 0x000fe40003f44270 */
[----:B------:R-:W-:Y:S01]  /*3e20*/  FSEL R81, R70, -INF , P3 ;  /* 0xff80000046517808 */ /* 0x000fe20001800000 */
[----:B------:R-:W-:Y:S01]  /*3e30*/  IMAD.MOV.U32 R70, RZ, RZ, R119 ;  /* 0x000000ffff467224 */ /* 0x000fe200078e0077 */
[----:B------:R-:W-:Y:S02]  /*3e40*/  FMNMX.FTZ R4, R67, R4, !PT ;  /* 0x0000000443047209 */ /* 0x000fe40007810000 */
        /* <DEDUP_REMOVED lines=14> */
[----:B------:R-:W-:Y:S01]  /*3f30*/  UMOV UR55, 0x40000040 ;  /* 0x4000004000377882 */ /* 0x000fe20000000000 */
[----:B------:R-:W-:Y:S01]  /*3f40*/  FSEL R85, R62, -INF , P3 ;  /* 0xff8000003e557808 */ /* 0x000fe20001800000 */
[----:B------:R-:W-:Y:S01]  /*3f50*/  IMAD.MOV.U32 R62, RZ, RZ, R119 ;  /* 0x000000ffff3e7224 */ /* 0x000fe200078e0077 */
[----:B------:R-:W-:Y:S02]  /*3f60*/  FMNMX.FTZ R4, R59, R4, !PT ;  /* 0x000000043b047209 */ /* 0x000fe40007810000 */
        /* <DEDUP_REMOVED lines=33> */
[----:B------:R-:W-:Y:S01]  /*4180*/  UMOV UR55, 0x40000040 ;  /* 0x4000004000377882 */ /* 0x000fe20000000000 */
[----:B------:R-:W-:Y:S01]  /*4190*/  ISETP.GT.AND P2, PT, R0, 0x49, PT ;  /* 0x000000490000780c */ /* 0x000fe20003f44270 */
[----:B------:R-:W-:Y:S01]  /*41a0*/  ULDC UR6, c[0x0][0x988] ;  /* 0x0002620000067ab9 */ /* 0x000fe20000000800 */
[----:B------:R-:W-:Y:S02]  /*41b0*/  FSEL R97, R46, -INF , P3 ;  /* 0xff8000002e617808 */ /* 0x000fe40001800000 */
[----:B------:R-:W-:-:S02]  /*41c0*/  FMNMX.FTZ R4, R95, R4, !PT ;  /* 0x000000045f047209 */ /* 0x000fc40007810000 */
[C---:B------:R-:W-:Y:S02]  /*41d0*/  ISETP.GT.AND P3, PT, R0.reuse, 0x50, PT ;  /* 0x000000500000780c */ /* 0x040fe40003f64270 */
[----:B------:R-:W-:Y:S02]  /*41e0*/  FSEL R99, R47, -INF , P2 ;  /* 0xff8000002f637808 */ /* 0x000fe40001000000 */
[----:B------:R-:W-:Y:S02]  /*41f0*/  FMNMX.FTZ R4, R97, R4, !PT ;  /* 0x0000000461047209 */ /* 0x000fe40007810000 */
[----:B------:R-:W-:Y:S02]  /*4200*/  ISETP.GT.AND P2, PT, R0, 0x51, PT ;  /* 0x000000510000780c */ /* 0x000fe40003f44270 */
[----:B------:R-:W-:Y:S01]  /*4210*/  FMNMX.FTZ R4, R99, R4, !PT ;  /* 0x0000000463047209 */ /* 0x000fe20007810000 */
[----:B------:R-:W-:Y:S02]  /*4220*/  WARPGROUP.DEPBAR.LE gsb0, 0x0 ;  /* 0x00008000000079c5 */ /* 0x000fe40000010000 */
[----:B------:R-:W-:Y:S01]  /*4230*/  WARPGROUP.ARRIVE ;  /* 0x00000000000079c5 */ /* 0x000fe20000000000 */
[----:B------:R-:W-:-:S02]  /*4240*/  FSEL R101, R34, -INF , P3 ;  /* 0xff80000022657808 */ /* 0x000fc40001800000 */
[C---:B------:R-:W-:Y:S02]  /*4250*/  ISETP.GT.AND P3, PT, R0.reuse, 0x58, PT ;  /* 0x000000580000780c */ /* 0x040fe40003f64270 */
[----:B------:R-:W-:Y:S01]  /*4260*/  FSEL R103, R35, -INF , P2 ;  /* 0xff80000023677808 */ /* 0x000fe20001000000 */
[----:B------:R-:W-:Y:S01]  /*4270*/  HGMMA.64x16x16.F32 R24, gdesc[UR52], R24, gsb0 ;  /* 0x00200000341879f0 */ /* 0x000fe20008000818 */
[----:B------:R-:W-:Y:S02]  /*4280*/  FMNMX.FTZ R4, R101, R4, !PT ;  /* 0x0000000465047209 */ /* 0x000fe40007810000 */
[----:B------:R-:W-:Y:S02]  /*4290*/  ISETP.GT.AND P2, PT, R0, 0x59, PT ;  /* 0x000000590000780c */ /* 0x000fe40003f44270 */
        /* <DEDUP_REMOVED lines=18> */
[----:B------:R-:W-:Y:S02]  /*43c0*/  ISETP.GT.AND P3, PT, R3, 0x1, PT ;  /* 0x000000010300780c */ /* 0x000fe40003f64270 */
[----:B------:R-:W-:Y:S02]  /*43d0*/  FMNMX.FTZ R9, R115, R4, !PT ;  /* 0x0000000473097209 */ /* 0x000fe40007810000 */
        /* <DEDUP_REMOVED lines=11> */
[----:B-1----:R-:W-:Y:S01]  /*4490*/  FMNMX.FTZ R10, R9, R0, !PT ;  /* 0x00000000090a7209 */ /* 0x002fe20007810000 */
[----:B------:R-:W-:Y:S01]  /*44a0*/  IMAD.U32 R0, RZ, RZ, UR6 ;  /* 0x00000006ff007e24 */ /* 0x000fe2000f8e00ff */
[----:B------:R-:W-:Y:S01]  /*44b0*/  FSEL R9, R76, -INF , P4 ;  /* 0xff8000004c097808 */ /* 0x000fe20002000000 */
[----:B------:R-:W-:Y:S01]  /*44c0*/  UIADD3 UR6, UR39, -UR11, URZ ;  /* 0x8000000b27067290 */ /* 0x000fe2000fffe03f */
[----:B------:R-:W-:Y:S01]  /*44d0*/  FSEL R49, R49, -INF , P3 ;  /* 0xff80000031317808 */ /* 0x000fe20001800000 */
[----:B------:R-:W1:Y:S01]  /*44e0*/  SHFL.BFLY PT, R11, R10, 0x1, 0x1f ;  /* 0x0c201f000a0b7f89 */ /* 0x000e6200000e0000 */
[----:B------:R-:W-:Y:S01]  /*44f0*/  ISETP.GT.AND P3, PT, R3, 0x39, PT ;  /* 0x000000390300780c */ /* 0x000fe20003f64270 */
[----:B------:R-:W-:Y:S01]  /*4500*/  ULEA UR7, UR37, UR6, 0x7 ;  /* 0x0000000625077291 */ /* 0x000fe2000f8e383f */
[----:B------:R-:W-:-:S02]  /*4510*/  IMAD.MOV.U32 R76, RZ, RZ, R119 ;  /* 0x000000ffff4c7224 */ /* 0x000fc400078e0077 */
[----:B------:R-:W-:Y:S01]  /*4520*/  FSEL R53, R53, -INF , P3 ;  /* 0xff80000035357808 */ /* 0x000fe20001800000 */
[----:B------:R-:W-:Y:S01]  /*4530*/  UMOV UR6, URZ ;  /* 0x0000003f00067c82 */ /* 0x000fe20008000000 */
[----:B------:R-:W-:Y:S01]  /*4540*/  ISETP.GT.AND P3, PT, R3, 0x41, PT ;  /* 0x000000410300780c */ /* 0x000fe20003f64270 */
[----:B------:R-:W-:-:S03]  /*4550*/  UIMAD.WIDE UR6, UR7, -0x6db6db6d, UR6 ;  /* 0x92492493070678a5 */ /* 0x000fc6000f8e0206 */
[----:B------:R-:W-:Y:S01]  /*4560*/  FSEL R41, R41, -INF , P3 ;  /* 0xff80000029297808 */ /* 0x000fe20001800000 */
[----:B------:R-:W-:Y:S01]  /*4570*/  USHF.R.U32.HI UR6, URZ, 0x1f, UR7 ;  /* 0x0000001f3f067899 */ /* 0x000fe20008011607 */
[----:B------:R-:W-:-:S03]  /*4580*/  ISETP.GT.AND P3, PT, R3, 0x49, PT ;  /* 0x000000490300780c */ /* 0x000fc60003f64270 */
[----:B------:R-:W-:Y:S01]  /*4590*/  ULEA.HI.SX32 UR6, UR7, UR6, 0x1a ;  /* 0x0000000607067291 */ /* 0x000fe2000f8fd23f */
[----:B------:R-:W-:Y:S02]  /*45a0*/  FSEL R45, R45, -INF , P3 ;  /* 0xff8000002d2d7808 */ /* 0x000fe40001800000 */
[----:B------:R-:W-:Y:S01]  /*45b0*/  ISETP.GT.AND P3, PT, R3, 0x51, PT ;  /* 0x000000510300780c */ /* 0x000fe20003f64270 */
[----:B------:R-:W-:-:S03]  /*45c0*/  UISETP.LT.AND UP0, UPT, URZ, UR6, UPT ;  /* 0x000000063f00728c */ /* 0x000fc6000bf01270 */
[----:B------:R-:W-:Y:S01]  /*45d0*/  FSEL R33, R33, -INF , P3 ;  /* 0xff80000021217808 */ /* 0x000fe20001800000 */
[----:B------:R-:W-:Y:S01]  /*45e0*/  USEL UR10, URZ, UR6, !UP0 ;  /* 0x000000063f0a7287 */ /* 0x000fe2000c000000 */
[----:B-1----:R-:W-:Y:S02]  /*45f0*/  FMNMX.FTZ R4, R10, R11, !PT ;  /* 0x0000000b0a047209 */ /* 0x002fe40007810000 */
[----:B------:R-:W-:Y:S01]  /*4600*/  ISETP.GT.AND P3, PT, R3, 0x59, PT ;  /* 0x000000590300780c */ /* 0x000fe20003f64270 */
[----:B------:R-:W-:Y:S01]  /*4610*/  UISETP.GE.AND UP0, UPT, UR38, UR10, UPT ;  /* 0x0000000a2600728c */ /* 0x000fe2000bf06270 */
[C---:B------:R-:W-:Y:S01]  /*4620*/  FSETP.NEU.FTZ.AND P2, PT, R4.reuse, -INF , PT ;  /* 0xff8000000400780b */ /* 0x040fe20003f5d000 */
[----:B------:R-:W-:Y:S01]  /*4630*/  FMUL.FTZ R11, R4, R0 ;  /* 0x00000000040b7220 */ /* 0x000fe20000410000 */
[----:B------:R-:W-:Y:S02]  /*4640*/  FSEL R37, R37, -INF , P3 ;  /* 0xff80000025257808 */ /* 0x000fe40001800000 */
[----:B------:R-:W-:-:S02]  /*4650*/  ISETP.GT.AND P3, PT, R3, 0x61, PT ;  /* 0x000000610300780c */ /* 0x000fc40003f64270 */
        /* <DEDUP_REMOVED lines=8> */
[----:B------:R-:W-:Y:S01]  /*46e0*/  FMNMX.FTZ R10, R7, R73, !PT ;  /* 0x00000049070a7209 */ /* 0x000fe20007810000 */
[-CC-:B------:R-:W-:Y:S01]  /*46f0*/  FFMA.FTZ R6, R75, R0.reuse, -R30.reuse ;  /* 0x000000004b067223 */ /* 0x180fe2000001081e */
[----:B------:R-:W-:Y:S01]  /*4700*/  FSEL R77, R77, -INF , P2 ;  /* 0xff8000004d4d7808 */ /* 0x000fe20001000000 */
[----:B------:R-:W-:Y:S01]  /*4710*/  MUFU.EX2 R201, R201 ;  /* 0x000000c900c97308 */ /* 0x000fe20000000800 */
[----:B------:R-:W-:Y:S01]  /*4720*/  ISETP.GT.AND P2, PT, R3, 0x10, PT ;  /* 0x000000100300780c */ /* 0x000fe20003f44270 */
[--C-:B------:R-:W-:Y:S01]  /*4730*/  FFMA.FTZ R79, R79, R0, -R30.reuse ;  /* 0x000000004f4f7223 */ /* 0x100fe2000001081e */
[----:B------:R-:W-:Y:S01]  /*4740*/  FMNMX.FTZ R10, R9, R10, !PT ;  /* 0x0000000a090a7209 */ /* 0x000fe20007810000 */
[-CC-:B------:R-:W-:Y:S01]  /*4750*/  FFMA.FTZ R67, R67, R0.reuse, -R30.reuse ;  /* 0x0000000043437223 */ /* 0x180fe2000001081e */
[----:B------:R-:W-:Y:S01]  /*4760*/  FSEL R11, R64, -INF , P2 ;  /* 0xff800000400b7808 */ /* 0x000fe20001000000 */
[--C-:B------:R-:W-:Y:S01]  /*4770*/  FFMA.FTZ R199, R81, R0, -R30.reuse ;  /* 0x0000000051c77223 */ /* 0x100fe2000001081e */
[----:B------:R-:W-:Y:S01]  /*4780*/  FMNMX.FTZ R10, R77, R10, !PT ;  /* 0x0000000a4d0a7209 */ /* 0x000fe20007810000 */
[----:B------:R-:W1:Y:S01]  /*4790*/  MUFU.EX2 R6, R6 ;  /* 0x0000000600067308 */ /* 0x000e620000000800 */
[----:B------:R-:W-:Y:S01]  /*47a0*/  ISETP.GT.AND P2, PT, R3, 0x18, PT ;  /* 0x000000180300780c */ /* 0x000fe20003f44270 */
[--C-:B------:R-:W-:Y:S01]  /*47b0*/  FFMA.FTZ R55, R55, R0, -R30.reuse ;  /* 0x0000000037377223 */ /* 0x100fe2000001081e */
[----:B------:R-:W-:Y:S01]  /*47c0*/  FMNMX.FTZ R10, R11, R10, !PT ;  /* 0x0000000a0b0a7209 */ /* 0x000fe20007810000 */
[-CC-:B------:R-:W-:Y:S01]  /*47d0*/  FFMA.FTZ R71, R71, R0.reuse, -R30.reuse ;  /* 0x0000000047477223 */ /* 0x180fe2000001081e */
[----:B------:R-:W-:Y:S01]  /*47e0*/  FSEL R13, R68, -INF , P2 ;  /* 0xff800000440d7808 */ /* 0x000fe20001000000 */
[--C-:B------:R-:W-:Y:S01]  /*47f0*/  FFMA.FTZ R193, R83, R0, -R30.reuse ;  /* 0x0000000053c17223 */ /* 0x100fe2000001081e */
[----:B------:R-:W-:Y:S01]  /*4800*/  FMNMX.FTZ R12, R65, R10, !PT ;  /* 0x0000000a410c7209 */ /* 0x000fe20007810000 */
[----:B------:R-:W2:Y:S01]  /*4810*/  MUFU.EX2 R203, R203 ;  /* 0x000000cb00cb7308 */ /* 0x000ea20000000800 */
[----:B------:R-:W-:Y:S01]  /*4820*/  ISETP.GT.AND P2, PT, R3, 0x20, PT ;  /* 0x000000200300780c */ /* 0x000fe20003f44270 */
[--C-:B------:R-:W-:Y:S01]  /*4830*/  FFMA.FTZ R59, R59, R0, -R30.reuse ;  /* 0x000000003b3b7223 */ /* 0x100fe2000001081e */
[----:B------:R-:W-:Y:S01]  /*4840*/  FMNMX.FTZ R12, R13, R12, !PT ;  /* 0x0000000c0d0c7209 */ /* 0x000fe20007810000 */
[-CC-:B------:R-:W-:Y:S01]  /*4850*/  FFMA.FTZ R85, R85, R0.reuse, -R30.reuse ;  /* 0x0000000055557223 */ /* 0x180fe2000001081e */
[----:B------:R-:W-:Y:S01]  /*4860*/  FSEL R15, R56, -INF , P2 ;  /* 0xff800000380f7808 */ /* 0x000fe20001000000 */
[--C-:B------:R-:W-:Y:S01]  /*4870*/  FFMA.FTZ R63, R63, R0, -R30.reuse ;  /* 0x000000003f3f7223 */ /* 0x100fe2000001081e */
[----:B------:R-:W-:Y:S01]  /*4880*/  FMNMX.FTZ R12, R69, R12, !PT ;  /* 0x0000000c450c7209 */ /* 0x000fe20007810000 */
[----:B------:R-:W3:Y:S01]  /*4890*/  MUFU.EX2 R10, R79 ;  /* 0x0000004f000a7308 */ /* 0x000ee20000000800 */
[----:B------:R-:W-:Y:S01]  /*48a0*/  ISETP.GT.AND P2, PT, R3, 0x28, PT ;  /* 0x000000280300780c */ /* 0x000fe20003f44270 */
[--C-:B------:R-:W-:Y:S01]  /*48b0*/  FFMA.FTZ R87, R87, R0, -R30.reuse ;  /* 0x0000000057577223 */ /* 0x100fe2000001081e */
[----:B------:R-:W-:Y:S01]  /*48c0*/  FMNMX.FTZ R12, R15, R12, !PT ;  /* 0x0000000c0f0c7209 */ /* 0x000fe20007810000 */
[-CC-:B------:R-:W-:Y:S01]  /*48d0*/  FFMA.FTZ R89, R89, R0.reuse, -R30.reuse ;  /* 0x0000000059597223 */ /* 0x180fe2000001081e */
[----:B------:R-:W-:Y:S01]  /*48e0*/  FSEL R21, R60, -INF , P2 ;  /* 0xff8000003c157808 */ /* 0x000fe20001000000 */
[--C-:B------:R-:W-:Y:S01]  /*48f0*/  FFMA.FTZ R91, R91, R0, -R30.reuse ;  /* 0x000000005b5b7223 */ /* 0x100fe2000001081e */
[----:B------:R-:W-:Y:S01]  /*4900*/  FMNMX.FTZ R14, R57, R12, !PT ;  /* 0x0000000c390e7209 */ /* 0x000fe20007810000 */
[----:B------:R-:W4:Y:S01]  /*4910*/  MUFU.EX2 R197, R197 ;  /* 0x000000c500c57308 */ /* 0x000f220000000800 */
[----:B------:R-:W-:Y:S01]  /*4920*/  ISETP.GT.AND P2, PT, R3, 0x30, PT ;  /* 0x000000300300780c */ /* 0x000fe20003f44270 */
[--C-:B------:R-:W-:Y:S01]  /*4930*/  FFMA.FTZ R93, R93, R0, -R30.reuse ;  /* 0x000000005d5d7223 */ /* 0x100fe2000001081e */
[----:B------:R-:W-:Y:S01]  /*4940*/  FMNMX.FTZ R14, R21, R14, !PT ;  /* 0x0000000e150e7209 */ /* 0x000fe20007810000 */
[-CC-:B------:R-:W-:Y:S01]  /*4950*/  FFMA.FTZ R95, R95, R0.reuse, -R30.reuse ;  /* 0x000000005f5f7223 */ /* 0x180fe2000001081e */
[----:B------:R-:W-:Y:S01]  /*4960*/  FSEL R27, R48, -INF , P2 ;  /* 0xff800000301b7808 */ /* 0x000fe20001000000 */
[--C-:B------:R-:W-:Y:S01]  /*4970*/  FFMA.FTZ R97, R97, R0, -R30.reuse ;  /* 0x0000000061617223 */ /* 0x100fe2000001081e */
[----:B------:R-:W-:Y:S01]  /*4980*/  FMNMX.FTZ R14, R61, R14, !PT ;  /* 0x0000000e3d0e7209 */ /* 0x000fe20007810000 */
[----:B------:R-:W5:Y:S01]  /*4990*/  MUFU.EX2 R12, R67 ;  /* 0x00000043000c7308 */ /* 0x000f620000000800 */
[----:B------:R-:W-:Y:S01]  /*49a0*/  ISETP.GT.AND P2, PT, R3, 0x38, PT ;  /* 0x000000380300780c */ /* 0x000fe20003f44270 */
[--C-:B------:R-:W-:Y:S01]  /*49b0*/  FFMA.FTZ R99, R99, R0, -R30.reuse ;  /* 0x0000000063637223 */ /* 0x100fe2000001081e */
[----:B------:R-:W-:Y:S01]  /*49c0*/  FMNMX.FTZ R14, R27, R14, !PT ;  /* 0x0000000e1b0e7209 */ /* 0x000fe20007810000 */
[-CC-:B------:R-:W-:Y:S01]  /*49d0*/  FFMA.FTZ R101, R101, R0.reuse, -R30.reuse ;  /* 0x0000000065657223 */ /* 0x180fe2000001081e */
[----:B------:R-:W-:Y:S01]  /*49e0*/  FSEL R31, R52, -INF , P2 ;  /* 0xff800000341f7808 */ /* 0x000fe20001000000 */
[--C-:B------:R-:W-:Y:S01]  /*49f0*/  FFMA.FTZ R103, R103, R0, -R30.reuse ;  /* 0x0000000067677223 */ /* 0x100fe2000001081e */
[----:B------:R-:W-:Y:S01]  /*4a00*/  FMNMX.FTZ R20, R49, R14, !PT ;  /* 0x0000000e31147209 */ /* 0x000fe20007810000 */
        /* <DEDUP_REMOVED lines=8> */
[----:B------:R2:W-:Y:S01]  /*4a90*/  MUFU.EX2 R34, R55 ;  /* 0x0000003700227308 */ /* 0x0005e20000000800 */
[----:B------:R-:W-:Y:S01]  /*4aa0*/  ISETP.GT.AND P2, PT, R3, 0x48, PT ;  /* 0x000000480300780c */ /* 0x000fe20003f44270 */
[--C-:B------:R-:W-:Y:S01]  /*4ab0*/  FFMA.FTZ R111, R111, R0, -R30.reuse ;  /* 0x000000006f6f7223 */ /* 0x100fe2000001081e */
[----:B------:R-:W-:Y:S01]  /*4ac0*/  FMNMX.FTZ R20, R35, R20, !PT ;  /* 0x0000001423147209 */ /* 0x000fe20007810000 */
[----:B------:R-:W-:Y:S01]  /*4ad0*/  FFMA.FTZ R113, R113, R0, -R30 ;  /* 0x0000000071717223 */ /* 0x000fe2000001081e */
[----:B------:R-:W-:Y:S01]  /*4ae0*/  FSEL R39, R44, -INF , P2 ;  /* 0xff8000002c277808 */ /* 0x000fe20001000000 */
[----:B-1----:R-:W-:Y:S01]  /*4af0*/  FADD.FTZ R44, R201, R6 ;  /* 0x00000006c92c7221 */ /* 0x002fe20000010000 */
[----:B------:R-:W-:Y:S01]  /*4b00*/  FMNMX.FTZ R26, R41, R20, !PT ;  /* 0x00000014291a7209 */ /* 0x000fe20007810000 */
[----:B------:R-:W-:Y:S01]  /*4b10*/  MUFU.EX2 R14, R71 ;  /* 0x00000047000e7308 */ /* 0x000fe20000000800 */
[----:B------:R-:W-:Y:S01]  /*4b20*/  ISETP.GT.AND P2, PT, R3, 0x50, PT ;  /* 0x000000500300780c */ /* 0x000fe20003f44270 */
[----:B--2---:R-:W-:Y:S01]  /*4b30*/  FADD.FTZ R55, R203, R44 ;  /* 0x0000002ccb377221 */ /* 0x004fe20000010000 */
[----:B------:R-:W-:Y:S01]  /*4b40*/  FMNMX.FTZ R26, R39, R26, !PT ;  /* 0x0000001a271a7209 */ /* 0x000fe20007810000 */
[----:B------:R-:W-:Y:S01]  /*4b50*/  FFMA.FTZ R30, R115, R0, -R30 ;  /* 0x00000000731e7223 */ /* 0x000fe2000001081e */
[----:B------:R-:W-:Y:S01]  /*4b60*/  FSEL R43, R32, -INF , P2 ;  /* 0xff800000202b7808 */ /* 0x000fe20001000000 */
[----:B---3--:R-:W-:Y:S01]  /*4b70*/  FADD.FTZ R44, R10, R55 ;  /* 0x000000370a2c7221 */ /* 0x008fe20000010000 */
[----:B------:R-:W-:Y:S01]  /*4b80*/  FMNMX.FTZ R26, R45, R26, !PT ;  /* 0x0000001a2d1a7209 */ /* 0x000fe20007810000 */
[----:B------:R-:W-:Y:S01]  /*4b90*/  MUFU.EX2 R193, R193 ;  /* 0x000000c100c17308 */ /* 0x000fe20000000800 */
[----:B------:R-:W-:Y:S01]  /*4ba0*/  ISETP.GT.AND P2, PT, R3, 0x58, PT ;  /* 0x000000580300780c */ /* 0x000fe20003f44270 */
[----:B----4-:R-:W-:Y:S01]  /*4bb0*/  FADD.FTZ R55, R197, R44 ;  /* 0x0000002cc5377221 */ /* 0x010fe20000010000 */
[----:B------:R-:W-:Y:S01]  /*4bc0*/  FMNMX.FTZ R26, R43, R26, !PT ;  /* 0x0000001a2b1a7209 */ /* 0x000fe20007810000 */
[----:B------:R-:W-:Y:S01]  /*4bd0*/  IMAD.MOV.U32 R115, RZ, RZ, R119 ;  /* 0x000000ffff737224 */ /* 0x000fe200078e0077 */
[----:B------:R-:W-:Y:S01]  /*4be0*/  FSEL R47, R36, -INF , P2 ;  /* 0xff800000242f7808 */ /* 0x000fe20001000000 */
[----:B-----5:R-:W-:Y:S01]  /*4bf0*/  FADD.FTZ R44, R12, R55 ;  /* 0x000000370c2c7221 */ /* 0x020fe20000010000 */
[----:B------:R-:W-:Y:S01]  /*4c00*/  FMNMX.FTZ R26, R33, R26, !PT ;  /* 0x0000001a211a7209 */ /* 0x000fe20007810000 */
[----:B------:R-:W-:Y:S01]  /*4c10*/  MUFU.EX2 R20, R59 ;  /* 0x0000003b00147308 */ /* 0x000fe20000000800 */
[----:B------:R-:W-:Y:S01]  /*4c20*/  ISETP.GT.AND P2, PT, R3, 0x60, PT ;  /* 0x000000600300780c */ /* 0x000fe20003f44270 */
[--C-:B------:R-:W-:Y:S01]  /*4c30*/  IMAD.MOV.U32 R83, RZ, RZ, R119.reuse ;  /* 0x000000ffff537224 */ /* 0x100fe200078e0077 */
[----:B------:R-:W-:Y:S01]  /*4c40*/  FMNMX.FTZ R26, R47, R26, !PT ;  /* 0x0000001a2f1a7209 */ /* 0x000fe20007810000 */
[--C-:B------:R-:W-:Y:S01]  /*4c50*/  IMAD.MOV.U32 R81, RZ, RZ, R119.reuse ;  /* 0x000000ffff517224 */ /* 0x100fe200078e0077 */
[----:B------:R-:W-:Y:S01]  /*4c60*/  FSEL R51, R24, -INF , P2 ;  /* 0xff80000018337808 */ /* 0x000fe20001000000 */
[--C-:B------:R-:W-:Y:S01]  /*4c70*/  IMAD.MOV.U32 R79, RZ, RZ, R119.reuse ;  /* 0x000000ffff4f7224 */ /* 0x100fe200078e0077 */
[----:B------:R-:W-:Y:S01]  /*4c80*/  FMNMX.FTZ R26, R37, R26, !PT ;  /* 0x0000001a251a7209 */ /* 0x000fe20007810000 */
[----:B------:R-:W-:Y:S01]  /*4c90*/  MUFU.EX2 R85, R85 ;  /* 0x0000005500557308 */ /* 0x000fe20000000800 */
[----:B------:R-:W-:Y:S01]  /*4ca0*/  ISETP.GT.AND P2, PT, R3, 0x68, PT ;  /* 0x000000680300780c */ /* 0x000fe20003f44270 */
[--C-:B------:R-:W-:Y:S01]  /*4cb0*/  IMAD.MOV.U32 R75, RZ, RZ, R119.reuse ;  /* 0x000000ffff4b7224 */ /* 0x100fe200078e0077 */
[----:B------:R-:W-:Y:S01]  /*4cc0*/  FMNMX.FTZ R26, R51, R26, !PT ;  /* 0x0000001a331a7209 */ /* 0x000fe20007810000 */
[--C-:B------:R-:W-:Y:S01]  /*4cd0*/  IMAD.MOV.U32 R72, RZ, RZ, R119.reuse ;  /* 0x000000ffff487224 */ /* 0x100fe200078e0077 */
[----:B------:R-:W-:Y:S01]  /*4ce0*/  ISETP.GT.AND P3, PT, R3, 0x69, PT ;  /* 0x000000690300780c */ /* 0x000fe20003f64270 */
[--C-:B------:R-:W-:Y:S01]  /*4cf0*/  IMAD.MOV.U32 R68, RZ, RZ, R119.reuse ;  /* 0x000000ffff447224 */ /* 0x100fe200078e0077 */
[----:B------:R-:W-:Y:S01]  /*4d00*/  FSEL R3, R28, -INF , P2 ;  /* 0xff8000001c037808 */ /* 0x000fe20001000000 */
[----:B------:R1:W2:Y:S01]  /*4d10*/  MUFU.EX2 R32, R63 ;  /* 0x0000003f00207308 */ /* 0x0002a20000000800 */
[----:B------:R-:W-:Y:S01]  /*4d20*/  FMNMX.FTZ R26, R25, R26, !PT ;  /* 0x0000001a191a7209 */ /* 0x000fe20007810000 */
[--C-:B------:R-:W-:Y:S01]  /*4d30*/  IMAD.MOV.U32 R67, RZ, RZ, R119.reuse ;  /* 0x000000ffff437224 */ /* 0x100fe200078e0077 */
[----:B------:R-:W-:Y:S01]  /*4d40*/  FSEL R29, R29, -INF , P3 ;  /* 0xff8000001d1d7808 */ /* 0x000fe20001800000 */
[--C-:B------:R-:W-:Y:S01]  /*4d50*/  IMAD.MOV.U32 R64, RZ, RZ, R119.reuse ;  /* 0x000000ffff407224 */ /* 0x100fe200078e0077 */
[----:B------:R-:W-:Y:S01]  /*4d60*/  FMNMX.FTZ R26, R3, R26, !PT ;  /* 0x0000001a031a7209 */ /* 0x000fe20007810000 */
[--C-:B------:R-:W-:Y:S01]  /*4d70*/  IMAD.MOV.U32 R60, RZ, RZ, R119.reuse ;  /* 0x000000ffff3c7224 */ /* 0x100fe200078e0077 */
[----:B------:R-:W-:Y:S01]  /*4d80*/  F2FP.F16.F32.PACK_AB R201, R6, R201 ;  /* 0x000000c906c9723e */ /* 0x000fe200000000ff */
[----:B------:R-:W-:Y:S01]  /*4d90*/  MUFU.EX2 R87, R87 ;  /* 0x0000005700577308 */ /* 0x000fe20000000800 */
[----:B------:R-:W-:Y:S01]  /*4da0*/  FMNMX.FTZ R26, R29, R26, !PT ;  /* 0x0000001a1d1a7209 */ /* 0x000fe20007810000 */
[--C-:B-1----:R-:W-:Y:S01]  /*4db0*/  IMAD.MOV.U32 R63, RZ, RZ, R119.reuse ;  /* 0x000000ffff3f7224 */ /* 0x102fe200078e0077 */
[----:B------:R-:W-:Y:S01]  /*4dc0*/  F2FP.F16.F32.PACK_AB R197, R12, R197 ;  /* 0x000000c50cc5723e */ /* 0x000fe200000000ff */
[----:B------:R-:W-:Y:S01]  /*4dd0*/  IMAD.U32 R12, RZ, RZ, UR10 ;  /* 0x0000000aff0c7e24 */ /* 0x000fe2000f8e00ff */
[----:B------:R-:W-:Y:S01]  /*4de0*/  F2FP.F16.F32.PACK_AB R203, R10, R203 ;  /* 0x000000cb0acb723e */ /* 0x000fe200000000ff */
[----:B------:R-:W1:Y:S01]  /*4df0*/  SHFL.BFLY PT, R5, R26, 0x2, 0x1f ;  /* 0x0c401f001a057f89 */ /* 0x000e6200000e0000 */
[----:B------:R-:W-:Y:S01]  /*4e00*/  MOV R71, R119 ;  /* 0x0000007700477202 */ /* 0x000fe20000000f00 */
[----:B------:R3:W4:Y:S01]  /*4e10*/  MUFU.EX2 R28, R89 ;  /* 0x00000059001c7308 */ /* 0x0007220000000800 */
[----:B--2---:R-:W-:Y:S01]  /*4e20*/  F2FP.F16.F32.PACK_AB R195, R32, R85 ;  /* 0x0000005520c3723e */ /* 0x004fe200000000ff */
[--C-:B------:R-:W-:Y:S01]  /*4e30*/  IMAD.MOV.U32 R59, RZ, RZ, R119.reuse ;  /* 0x000000ffff3b7224 */ /* 0x100fe200078e0077 */
[----:B------:R-:W-:Y:S01]  /*4e40*/  MOV R52, R119 ;  /* 0x0000007700347202 */ /* 0x000fe20000000f00 */
[----:B------:R-:W-:-:S02]  /*4e50*/  IMAD.MOV.U32 R56, RZ, RZ, R119 ;  /* 0x000000ffff387224 */ /* 0x000fc400078e0077 */
[--C-:B------:R-:W-:Y:S02]  /*4e60*/  IMAD.MOV.U32 R48, RZ, RZ, R119.reuse ;  /* 0x000000ffff307224 */ /* 0x100fe400078e0077 */
[----:B------:R-:W2:Y:S01]  /*4e70*/  MUFU.EX2 R91, R91 ;  /* 0x0000005b005b7308 */ /* 0x000ea20000000800 */
[----:B---3--:R-:W-:-:S07]  /*4e80*/  IMAD.MOV.U32 R89, RZ, RZ, R119 ;  /* 0x000000ffff597224 */ /* 0x008fce00078e0077 */
[----:B------:R-:W-:Y:S01]  /*4e90*/  MUFU.EX2 R93, R93 ;  /* 0x0000005d005d7308 */ /* 0x000fe20000000800 */
[----:B----4-:R-:W-:Y:S02]  /*4ea0*/  F2FP.F16.F32.PACK_AB R189, R28, R87 ;  /* 0x000000571cbd723e */ /* 0x010fe400000000ff */
[----:B-1----:R-:W-:-:S05]  /*4eb0*/  FMNMX.FTZ R24, R26, R5, !PT ;  /* 0x000000051a187209 */ /* 0x002fca0007810000 */
[----:B------:R1:W3:Y:S01]  /*4ec0*/  MUFU.EX2 R36, R95 ;  /* 0x0000005f00247308 */ /* 0x0002e20000000800 */
[----:B--2---:R-:W-:Y:S01]  /*4ed0*/  F2FP.F16.F32.PACK_AB R191, R34, R91 ;  /* 0x0000005b22bf723e */ /* 0x004fe200000000ff */
[----:B------:R-:W2:Y:S06]  /*4ee0*/  SHFL.BFLY PT, R5, R24, 0x1, 0x1f ;  /* 0x0c201f0018057f89 */ /* 0x000eac00000e0000 */
[----:B------:R-:W-:Y:S01]  /*4ef0*/  MUFU.EX2 R97, R97 ;  /* 0x0000006100617308 */ /* 0x000fe20000000800 */
[----:B-1----:R-:W-:-:S07]  /*4f00*/  IMAD.MOV.U32 R95, RZ, RZ, R119 ;  /* 0x000000ffff5f7224 */ /* 0x002fce00078e0077 */
[----:B------:R1:W4:Y:S01]  /*4f10*/  MUFU.EX2 R38, R99 ;  /* 0x0000006300267308 */ /* 0x0003220000000800 */
[----:B---3--:R-:W-:-:S07]  /*4f20*/  F2FP.F16.F32.PACK_AB R185, R36, R93 ;  /* 0x0000005d24b9723e */ /* 0x008fce00000000ff */
[----:B------:R-:W-:Y:S01]  /*4f30*/  MUFU.EX2 R101, R101 ;  /* 0x0000006500657308 */ /* 0x000fe20000000800 */
[----:B-1----:R-:W-:Y:S01]  /*4f40*/  IMAD.MOV.U32 R99, RZ, RZ, R119 ;  /* 0x000000ffff637224 */ /* 0x002fe200078e0077 */
[----:B--2---:R-:W-:-:S04]  /*4f50*/  FMNMX.FTZ R5, R24, R5, !PT ;  /* 0x0000000518057209 */ /* 0x004fc80007810000 */
[C---:B------:R-:W-:Y:S01]  /*4f60*/  FSETP.NEU.FTZ.AND P2, PT, R5.reuse, -INF , PT ;  /* 0xff8000000500780b */ /* 0x040fe20003f5d000 */
[----:B------:R-:W-:Y:S01]  /*4f70*/  FMUL.FTZ R24, R5, R0 ;  /* 0x0000000005187220 */ /* 0x000fe20000410000 */
[----:B------:R-:W1:Y:S01]  /*4f80*/  MUFU.EX2 R26, R103 ;  /* 0x00000067001a7308 */ /* 0x000e620000000800 */
[----:B----4-:R-:W-:-:S03]  /*4f90*/  F2FP.F16.F32.PACK_AB R187, R38, R97 ;  /* 0x0000006126bb723e */ /* 0x010fc600000000ff */
        /* <DEDUP_REMOVED lines=27> */
[-CC-:B------:R-:W-:Y:S01]  /*5150*/  FFMA.FTZ R33, R33, R0.reuse, -R24.reuse ;  /* 0x0000000021217223 */ /* 0x180fe20000010818 */
[-CC-:B------:R-:W-:Y:S01]  /*5160*/  FFMA.FTZ R47, R47, R0.reuse, -R24.reuse ;  /* 0x000000002f2f7223 */ /* 0x180fe20000010818 */
[-CC-:B------:R-:W-:Y:S01]  /*5170*/  FFMA.FTZ R37, R37, R0.reuse, -R24.reuse ;  /* 0x0000000025257223 */ /* 0x180fe20000010818 */
[-CC-:B------:R-:W-:Y:S01]  /*5180*/  FFMA.FTZ R51, R51, R0.reuse, -R24.reuse ;  /* 0x0000000033337223 */ /* 0x180fe20000010818 */
[-CC-:B------:R-:W-:Y:S01]  /*5190*/  FFMA.FTZ R25, R25, R0.reuse, -R24.reuse ;  /* 0x0000000019197223 */ /* 0x180fe20000010818 */
[-CC-:B------:R-:W-:Y:S01]  /*51a0*/  FFMA.FTZ R3, R3, R0.reuse, -R24.reuse ;  /* 0x0000000003037223 */ /* 0x180fe20000010818 */
[----:B------:R-:W-:Y:S01]  /*51b0*/  FFMA.FTZ R24, R29, R0, -R24 ;  /* 0x000000001d187223 */ /* 0x000fe20000010818 */
[----:B------:R5:W0:Y:S01]  /*51c0*/  MUFU.EX2 R202, R77 ;  /* 0x0000004d00ca7308 */ /* 0x000a220000000800 */
[----:B-1----:R-:W-:Y:S01]  /*51d0*/  F2FP.F16.F32.PACK_AB R181, R26, R101 ;  /* 0x000000651ab5723e */ /* 0x002fe200000000ff */
[----:B------:R-:W-:-:S02]  /*51e0*/  IMAD.MOV.U32 R103, RZ, RZ, R119 ;  /* 0x000000ffff677224 */ /* 0x000fc400078e0077 */
[----:B--2---:R-:W-:-:S04]  /*51f0*/  IMAD.MOV.U32 R73, RZ, RZ, R119 ;  /* 0x000000ffff497224 */ /* 0x004fc800078e0077 */
[----:B------:R-:W1:Y:S01]  /*5200*/  MUFU.EX2 R11, R11 ;  /* 0x0000000b000b7308 */ /* 0x000e620000000800 */
[----:B-----5:R-:W-:-:S07]  /*5210*/  IMAD.MOV.U32 R77, RZ, RZ, R119 ;  /* 0x000000ffff4d7224 */ /* 0x020fce00078e0077 */
[----:B------:R2:W-:Y:S08]  /*5220*/  MUFU.EX2 R188, R49 ;  /* 0x0000003100bc7308 */ /* 0x0005f00000000800 */
[----:B------:R5:W1:Y:S01]  /*5230*/  MUFU.EX2 R196, R65 ;  /* 0x0000004100c47308 */ /* 0x000a620000000800 */
[----:B--2---:R-:W-:Y:S01]  /*5240*/  FADD.FTZ R49, R199, R44 ;  /* 0x0000002cc7317221 */ /* 0x004fe20000010000 */
[----:B---3--:R-:W-:Y:S01]  /*5250*/  FADD.FTZ R44, R7, R200 ;  /* 0x000000c8072c7221 */ /* 0x008fe20000010000 */
[----:B------:R-:W-:-:S02]  /*5260*/  F2FP.F16.F32.PACK_AB R200, R200, R7 ;  /* 0x00000007c8c8723e */ /* 0x000fc400000000ff */
[C---:B------:R-:W-:Y:S01]  /*5270*/  FADD.FTZ R46, R14.reuse, R49 ;  /* 0x000000310e2e7221 */ /* 0x040fe20000010000 */
[----:B----4-:R-:W-:Y:S01]  /*5280*/  FADD.FTZ R49, R9, R44 ;  /* 0x0000002c09317221 */ /* 0x010fe20000010000 */
[----:B------:R-:W-:Y:S01]  /*5290*/  F2FP.F16.F32.PACK_AB R199, R14, R199 ;  /* 0x000000c70ec7723e */ /* 0x000fe200000000ff */
[----:B------:R-:W2:Y:S01]  /*52a0*/  MUFU.EX2 R13, R13 ;  /* 0x0000000d000d7308 */ /* 0x000ea20000000800 */
[----:B------:R-:W-:Y:S01]  /*52b0*/  FADD.FTZ R55, R193, R46 ;  /* 0x0000002ec1377221 */ /* 0x000fe20000010000 */
[----:B0-----:R-:W-:Y:S01]  /*52c0*/  FADD.FTZ R44, R202, R49 ;  /* 0x00000031ca2c7221 */ /* 0x001fe20000010000 */
[C---:B------:R-:W-:Y:S01]  /*52d0*/  F2FP.F16.F32.PACK_AB R193, R20.reuse, R193 ;  /* 0x000000c114c1723e */ /* 0x040fe200000000ff */
[----:B-----5:R-:W-:Y:S02]  /*52e0*/  IMAD.MOV.U32 R65, RZ, RZ, R119 ;  /* 0x000000ffff417224 */ /* 0x020fe400078e0077 */
[----:B------:R-:W-:Y:S01]  /*52f0*/  FADD.FTZ R46, R20, R55 ;  /* 0x00000037142e7221 */ /* 0x000fe20000010000 */
[----:B-1----:R-:W-:Y:S01]  /*5300*/  FADD.FTZ R49, R11, R44 ;  /* 0x0000002c0b317221 */ /* 0x002fe20000010000 */
[----:B------:R-:W-:Y:S01]  /*5310*/  F2FP.F16.F32.PACK_AB R202, R202, R9 ;  /* 0x00000009caca723e */ /* 0x000fe200000000ff */
[----:B------:R0:W1:Y:S01]  /*5320*/  MUFU.EX2 R198, R69 ;  /* 0x0000004500c67308 */ /* 0x0000620000000800 */
[----:B------:R-:W-:-:S02]  /*5330*/  IMAD.MOV.U32 R55, RZ, RZ, R119 ;  /* 0x000000ffff377224 */ /* 0x000fc400078e0077 */
[C---:B------:R-:W-:Y:S01]  /*5340*/  FADD.FTZ R44, R196.reuse, R49 ;  /* 0x00000031c42c7221 */ /* 0x040fe20000010000 */
[----:B------:R-:W-:-:S04]  /*5350*/  F2FP.F16.F32.PACK_AB R196, R196, R11 ;  /* 0x0000000bc4c4723e */ /* 0x000fc800000000ff */
[----:B------:R-:W3:Y:S01]  /*5360*/  MUFU.EX2 R15, R15 ;  /* 0x0000000f000f7308 */ /* 0x000ee20000000800 */
[----:B0-----:R-:W-:-:S07]  /*5370*/  IMAD.MOV.U32 R69, RZ, RZ, R119 ;  /* 0x000000ffff457224 */ /* 0x001fce00078e0077 */
[----:B------:R0:W-:Y:S08]  /*5380*/  MUFU.EX2 R190, R53 ;  /* 0x0000003500be7308 */ /* 0x0001f00000000800 */
[----:B------:R4:W5:Y:S01]  /*5390*/  MUFU.EX2 R192, R57 ;  /* 0x0000003900c07308 */ /* 0x0009620000000800 */
[----:B0-----:R-:W-:Y:S01]  /*53a0*/  FADD.FTZ R53, R85, R46 ;  /* 0x0000002e55357221 */ /* 0x001fe20000010000 */
[----:B------:R-:W-:-:S03]  /*53b0*/  IMAD.MOV.U32 R85, RZ, RZ, R119 ;  /* 0x000000ffff557224 */ /* 0x000fc600078e0077 */
[----:B------:R-:W-:Y:S01]  /*53c0*/  FADD.FTZ R46, R32, R53 ;  /* 0x00000035202e7221 */ /* 0x000fe20000010000 */
[--C-:B------:R-:W-:Y:S02]  /*53d0*/  IMAD.MOV.U32 R53, RZ, RZ, R119.reuse ;  /* 0x000000ffff357224 */ /* 0x100fe400078e0077 */
[----:B------:R-:W0:Y:S01]  /*53e0*/  MUFU.EX2 R21, R21 ;  /* 0x0000001500157308 */ /* 0x000e220000000800 */
[----:B------:R-:W-:Y:S01]  /*53f0*/  FADD.FTZ R49, R87, R46 ;  /* 0x0000002e57317221 */ /* 0x000fe20000010000 */
[--C-:B------:R-:W-:Y:S02]  /*5400*/  IMAD.MOV.U32 R87, RZ, RZ, R119.reuse ;  /* 0x000000ffff577224 */ /* 0x100fe400078e0077 */
[----:B----4-:R-:W-:Y:S02]  /*5410*/  IMAD.MOV.U32 R57, RZ, RZ, R119 ;  /* 0x000000ffff397224 */ /* 0x010fe400078e0077 */
[----:B------:R-:W-:Y:S01]  /*5420*/  FADD.FTZ R2, R28, R49 ;  /* 0x000000311c027221 */ /* 0x000fe20000010000 */
[--C-:B------:R-:W-:Y:S01]  /*5430*/  IMAD.MOV.U32 R46, RZ, RZ, R119.reuse ;  /* 0x000000ffff2e7224 */ /* 0x100fe200078e0077 */
[----:B------:R2:W-:Y:S02]  /*5440*/  MUFU.EX2 R184, R41 ;  /* 0x0000002900b87308 */ /* 0x0005e40000000800 */
[----:B------:R-:W-:Y:S01]  /*5450*/  FADD.FTZ R49, R91, R2 ;  /* 0x000000025b317221 */ /* 0x000fe20000010000 */
[----:B------:R-:W-:-:S02]  /*5460*/  IMAD.MOV.U32 R91, RZ, RZ, R119 ;  /* 0x000000ffff5b7224 */ /* 0x000fc400078e0077 */
[--C-:B------:R-:W-:Y:S02]  /*5470*/  IMAD.MOV.U32 R32, RZ, RZ, R119.reuse ;  /* 0x000000ffff207224 */ /* 0x100fe400078e0077 */
[----:B------:R-:W-:Y:S01]  /*5480*/  IMAD.MOV.U32 R28, RZ, RZ, R119 ;  /* 0x000000ffff1c7224 */ /* 0x000fe200078e0077 */
[----:B------:R4:W0:Y:S01]  /*5490*/  MUFU.EX2 R194, R61 ;  /* 0x0000003d00c27308 */ /* 0x0008220000000800 */
[----:B--2---:R-:W-:-:S04]  /*54a0*/  FADD.FTZ R41, R13, R44 ;  /* 0x0000002c0d297221 */ /* 0x004fc80000010000 */
[C---:B-1----:R-:W-:Y:S01]  /*54b0*/  FADD.FTZ R44, R198.reuse, R41 ;  /* 0x00000029c62c7221 */ /* 0x042fe20000010000 */
[----:B------:R-:W-:Y:S02]  /*54c0*/  F2FP.F16.F32.PACK_AB R198, R198, R13 ;  /* 0x0000000dc6c6723e */ /* 0x000fe400000000ff */
[----:B------:R-:W1:Y:S01]  /*54d0*/  MUFU.EX2 R27, R27 ;  /* 0x0000001b001b7308 */ /* 0x000e620000000800 */
[----:B---3--:R-:W-:Y:S01]  /*54e0*/  FADD.FTZ R41, R15, R44 ;  /* 0x0000002c0f297221 */ /* 0x008fe20000010000 */
[----:B------:R-:W-:Y:S01]  /*54f0*/  FADD.FTZ R44, R34, R49 ;  /* 0x00000031222c7221 */ /* 0x000fe20000010000 */
[----:B----4-:R-:W-:Y:S01]  /*5500*/  IMAD.MOV.U32 R61, RZ, RZ, R119 ;  /* 0x000000ffff3d7224 */ /* 0x010fe200078e0077 */
[----:B------:R-:W-:Y:S01]  /*5510*/  MOV R34, R119 ;  /* 0x0000007700227202 */ /* 0x000fe20000000f00 */
[C---:B-----5:R-:W-:Y:S01]  /*5520*/  FADD.FTZ R2, R192.reuse, R41 ;  /* 0x00000029c0027221 */ /* 0x060fe20000010000 */
[----:B------:R-:W-:Y:S01]  /*5530*/  F2FP.F16.F32.PACK_AB R192, R192, R15 ;  /* 0x0000000fc0c0723e */ /* 0x000fe200000000ff */
[----:B------:R-:W-:Y:S01]  /*5540*/  IMAD.MOV.U32 R49, RZ, RZ, R119 ;  /* 0x000000ffff317224 */ /* 0x000fe200078e0077 */
[----:B------:R-:W2:Y:S01]  /*5550*/  MUFU.EX2 R31, R31 ;  /* 0x0000001f001f7308 */ /* 0x000ea20000000800 */
[----:B0-----:R-:W-:-:S04]  /*5560*/  FADD.FTZ R41, R21, R2 ;  /* 0x0000000215297221 */ /* 0x001fc80000010000 */
[C---:B------:R-:W-:Y:S01]  /*5570*/  FADD.FTZ R2, R194.reuse, R41 ;  /* 0x00000029c2027221 */ /* 0x040fe20000010000 */
[----:B------:R-:W-:Y:S02]  /*5580*/  F2FP.F16.F32.PACK_AB R194, R194, R21 ;  /* 0x00000015c2c2723e */ /* 0x000fe400000000ff */
[----:B------:R0:W-:Y:S01]  /*5590*/  MUFU.EX2 R186, R45 ;  /* 0x0000002d00ba7308 */ /* 0x0001e20000000800 */
[----:B-1----:R-:W-:-:S04]  /*55a0*/  FADD.FTZ R41, R27, R2 ;  /* 0x000000021b297221 */ /* 0x002fc80000010000 */
[C---:B------:R-:W-:Y:S01]  /*55b0*/  FADD.FTZ R2, R188.reuse, R41 ;  /* 0x00000029bc027221 */ /* 0x040fe20000010000 */
[----:B------:R-:W-:Y:S01]  /*55c0*/  F2FP.F16.F32.PACK_AB R188, R188, R27 ;  /* 0x0000001bbcbc723e */ /* 0x000fe200000000ff */
[--C-:B------:R-:W-:Y:S01]  /*55d0*/  IMAD.MOV.U32 R41, RZ, RZ, R119.reuse ;  /* 0x000000ffff297224 */ /* 0x100fe200078e0077 */
[----:B------:R-:W1:Y:S01]  /*55e0*/  MUFU.EX2 R35, R35 ;  /* 0x0000002300237308 */ /* 0x000e620000000800 */
[----:B0-----:R-:W-:Y:S01]  /*55f0*/  FADD.FTZ R45, R93, R44 ;  /* 0x0000002c5d2d7221 */ /* 0x001fe20000010000 */
[--C-:B------:R-:W-:Y:S02]  /*5600*/  IMAD.MOV.U32 R93, RZ, RZ, R119.reuse ;  /* 0x000000ffff5d7224 */ /* 0x100fe400078e0077 */
[----:B------:R-:W-:Y:S02]  /*5610*/  IMAD.MOV.U32 R27, RZ, RZ, R119 ;  /* 0x000000ffff1b7224 */ /* 0x000fe400078e0077 */
[----:B------:R-:W-:Y:S01]  /*5620*/  FADD.FTZ R44, R36, R45 ;  /* 0x0000002d242c7221 */ /* 0x000fe20000010000 */
[--C-:B------:R-:W-:Y:S01]  /*5630*/  IMAD.MOV.U32 R45, RZ, RZ, R119.reuse ;  /* 0x000000ffff2d7224 */ /* 0x100fe200078e0077 */
[----:B------:R-:W0:Y:S02]  /*5640*/  MUFU.EX2 R39, R39 ;  /* 0x0000002700277308 */ /* 0x000e240000000800 */
[----:B------:R-:W-:Y:S01]  /*5650*/  FADD.FTZ R29, R97, R44 ;  /* 0x0000002c611d7221 */ /* 0x000fe20000010000 */
[----:B------:R-:W-:-:S02]  /*5660*/  IMAD.MOV.U32 R97, RZ, RZ, R119 ;  /* 0x000000ffff617224 */ /* 0x000fc400078e0077 */
[----:B------:R-:W-:Y:S02]  /*5670*/  IMAD.MOV.U32 R44, RZ, RZ, R119 ;  /* 0x000000ffff2c7224 */ /* 0x000fe400078e0077 */
[----:B------:R-:W-:Y:S01]  /*5680*/  FADD.FTZ R6, R38, R29 ;  /* 0x0000001d26067221 */ /* 0x000fe20000010000 */
[----:B--2---:R-:W-:Y:S01]  /*5690*/  FADD.FTZ R29, R31, R2 ;  /* 0x000000021f1d7221 */ /* 0x004fe20000010000 */
[--C-:B------:R-:W-:Y:S01]  /*56a0*/  IMAD.MOV.U32 R38, RZ, RZ, R119.reuse ;  /* 0x000000ffff267224 */ /* 0x100fe200078e0077 */
[----:B------:R-:W2:Y:S01]  /*56b0*/  MUFU.EX2 R43, R43 ;  /* 0x0000002b002b7308 */ /* 0x000ea20000000800 */
[----:B------:R-:W-:Y:S02]  /*56c0*/  IMAD.MOV.U32 R36, RZ, RZ, R119 ;  /* 0x000000ffff247224 */ /* 0x000fe400078e0077 */
[C---:B------:R-:W-:Y:S01]  /*56d0*/  FADD.FTZ R2, R190.reuse, R29 ;  /* 0x0000001dbe027221 */ /* 0x040fe20000010000 */
[----:B------:R-:W-:Y:S01]  /*56e0*/  F2FP.F16.F32.PACK_AB R190, R190, R31 ;  /* 0x0000001fbebe723e */ /* 0x000fe200000000ff */
[----:B------:R-:W-:-:S02]  /*56f0*/  IMAD.MOV.U32 R31, RZ, RZ, R119 ;  /* 0x000000ffff1f7224 */ /* 0x000fc400078e0077 */
[----:B-1----:R-:W-:Y:S01]  /*5700*/  FADD.FTZ R29, R35, R2 ;  /* 0x00000002231d7221 */ /* 0x002fe20000010000 */
[----:B------:R1:W3:Y:S03]  /*5710*/  MUFU.EX2 R180, R33 ;  /* 0x0000002100b47308 */ /* 0x0002e60000000800 */
[C---:B------:R-:W-:Y:S01]  /*5720*/  FADD.FTZ R2, R184.reuse, R29 ;  /* 0x0000001db8027221 */ /* 0x040fe20000010000 */
[----:B------:R-:W-:Y:S01]  /*5730*/  F2FP.F16.F32.PACK_AB R184, R184, R35 ;  /* 0x00000023b8b8723e */ /* 0x000fe200000000ff */
[----:B------:R-:W-:Y:S02]  /*5740*/  IMAD.MOV.U32 R35, RZ, RZ, R119 ;  /* 0x000000ffff237224 */ /* 0x000fe400078e0077 */
[----:B0-----:R-:W-:Y:S01]  /*5750*/  FADD.FTZ R29, R39, R2 ;  /* 0x00000002271d7221 */ /* 0x001fe20000010000 */
[----:B------:R-:W-:Y:S01]  /*5760*/  MUFU.EX2 R47, R47 ;  /* 0x0000002f002f7308 */ /* 0x000fe20000000800 */
[----:B-1----:R-:W-:-:S02]  /*5770*/  FADD.FTZ R33, R101, R6 ;  /* 0x0000000665217221 */ /* 0x002fc40000010000 */
[C---:B------:R-:W-:Y:S01]  /*5780*/  FADD.FTZ R2, R186.reuse, R29 ;  /* 0x0000001dba027221 */ /* 0x040fe20000010000 */
[----:B------:R-:W-:Y:S01]  /*5790*/  F2FP.F16.F32.PACK_AB R186, R186, R39 ;  /* 0x00000027baba723e */ /* 0x000fe200000000ff */
[----:B------:R-:W-:Y:S02]  /*57a0*/  IMAD.MOV.U32 R101, RZ, RZ, R119 ;  /* 0x000000ffff657224 */ /* 0x000fe400078e0077 */
[----:B------:R-:W-:Y:S01]  /*57b0*/  FADD.FTZ R6, R26, R33 ;  /* 0x000000211a067221 */ /* 0x000fe20000010000 */
[----:B--2---:R-:W-:Y:S01]  /*57c0*/  FADD.FTZ R29, R43, R2 ;  /* 0x000000022b1d7221 */ /* 0x004fe20000010000 */
[----:B------:R-:W-:Y:S01]  /*57d0*/  IMAD.MOV.U32 R39, RZ, RZ, R119 ;  /* 0x000000ffff277224 */ /* 0x000fe200078e0077 */
[----:B------:R0:W1:Y:S01]  /*57e0*/  MUFU.EX2 R40, R107 ;  /* 0x0000006b00287308 */ /* 0x0000620000000800 */
[----:B------:R-:W-:Y:S01]  /*57f0*/  FADD.FTZ R33, R105, R6 ;  /* 0x0000000669217221 */ /* 0x000fe20000010000 */
[C---:B---3--:R-:W-:Y:S01]  /*5800*/  FADD.FTZ R2, R180.reuse, R29 ;  /* 0x0000001db4027221 */ /* 0x048fe20000010000 */
[----:B------:R-:W-:Y:S01]  /*5810*/  F2FP.F16.F32.PACK_AB R180, R180, R43 ;  /* 0x0000002bb4b4723e */ /* 0x000fe200000000ff */
[----:B------:R-:W-:-:S02]  /*5820*/  IMAD.MOV.U32 R43, RZ, RZ, R119 ;  /* 0x000000ffff2b7224 */ /* 0x000fc400078e0077 */
[--C-:B------:R-:W-:Y:S02]  /*5830*/  IMAD.MOV.U32 R29, RZ, RZ, R119.reuse ;  /* 0x000000ffff1d7224 */ /* 0x100fe400078e0077 */
[----:B------:R2:W-:Y:S01]  /*5840*/  MUFU.EX2 R182, R37 ;  /* 0x0000002500b67308 */ /* 0x0005e20000000800 */
[--C-:B0-----:R-:W-:Y:S02]  /*5850*/  IMAD.MOV.U32 R107, RZ, RZ, R119.reuse ;  /* 0x000000ffff6b7224 */ /* 0x101fe400078e0077 */
[----:B------:R-:W-:-:S05]  /*5860*/  IMAD.MOV.U32 R26, RZ, RZ, R119 ;  /* 0x000000ffff1a7224 */ /* 0x000fca00078e0077 */
[----:B------:R-:W0:Y:S01]  /*5870*/  MUFU.EX2 R109, R109 ;  /* 0x0000006d006d7308 */ /* 0x000e220000000800 */
[C---:B-1----:R-:W-:Y:S01]  /*5880*/  FADD.FTZ R6, R40.reuse, R33 ;  /* 0x0000002128067221 */ /* 0x042fe20000010000 */
[----:B------:R-:W-:Y:S01]  /*5890*/  F2FP.F16.F32.PACK_AB R183, R40, R105 ;  /* 0x0000006928b7723e */ /* 0x000fe200000000ff */
[--C-:B------:R-:W-:Y:S02]  /*58a0*/  IMAD.MOV.U32 R105, RZ, RZ, R119.reuse ;  /* 0x000000ffff697224 */ /* 0x100fe400078e0077 */
[--C-:B------:R-:W-:Y:S02]  /*58b0*/  IMAD.MOV.U32 R40, RZ, RZ, R119.reuse ;  /* 0x000000ffff287224 */ /* 0x100fe400078e0077 */
[----:B--2---:R-:W-:Y:S01]  /*58c0*/  IMAD.MOV.U32 R37, RZ, RZ, R119 ;  /* 0x000000ffff257224 */ /* 0x004fe200078e0077 */
[----:B------:R-:W-:Y:S08]  /*58d0*/  MUFU.EX2 R51, R51 ;  /* 0x0000003300337308 */ /* 0x000ff00000000800 */
[----:B------:R1:W2:Y:S01]  /*58e0*/  MUFU.EX2 R42, R111 ;  /* 0x0000006f002a7308 */ /* 0x0002a20000000800 */
[----:B0-----:R-:W-:-:S07]  /*58f0*/  FADD.FTZ R33, R109, R6 ;  /* 0x000000066d217221 */ /* 0x001fce0000010000 */
[----:B------:R0:W3:Y:S01]  /*5900*/  MUFU.EX2 R176, R25 ;  /* 0x0000001900b07308 */ /* 0x0000e20000000800 */
[----:B-1----:R-:W-:-:S07]  /*5910*/  IMAD.MOV.U32 R111, RZ, RZ, R119 ;  /* 0x000000ffff6f7224 */ /* 0x002fce00078e0077 */
[----:B------:R-:W1:Y:S01]  /*5920*/  MUFU.EX2 R113, R113 ;  /* 0x0000007100717308 */ /* 0x000e620000000800 */
[----:B0-----:R-:W-:Y:S01]  /*5930*/  FADD.FTZ R25, R47, R2 ;  /* 0x000000022f197221 */ /* 0x001fe20000010000 */
[C---:B--2---:R-:W-:Y:S01]  /*5940*/  FADD.FTZ R6, R42.reuse, R33 ;  /* 0x000000212a067221 */ /* 0x044fe20000010000 */
[----:B------:R-:W-:Y:S01]  /*5950*/  F2FP.F16.F32.PACK_AB R177, R42, R109 ;  /* 0x0000006d2ab1723e */ /* 0x000fe200000000ff */
[----:B------:R-:W-:Y:S02]  /*5960*/  IMAD.MOV.U32 R42, RZ, RZ, R119 ;  /* 0x000000ffff2a7224 */ /* 0x000fe400078e0077 */
[C---:B------:R-:W-:Y:S01]  /*5970*/  FADD.FTZ R2, R182.reuse, R25 ;  /* 0x00000019b6027221 */ /* 0x040fe20000010000 */
[----:B------:R-:W-:Y:S01]  /*5980*/  F2FP.F16.F32.PACK_AB R182, R182, R47 ;  /* 0x0000002fb6b6723e */ /* 0x000fe200000000ff */
[--C-:B------:R-:W-:Y:S01]  /*5990*/  IMAD.MOV.U32 R47, RZ, RZ, R119.reuse ;  /* 0x000000ffff2f7224 */ /* 0x100fe200078e0077 */
[----:B------:R-:W0:Y:S01]  /*59a0*/  MUFU.EX2 R3, R3 ;  /* 0x0000000300037308 */ /* 0x000e220000000800 */
[----:B------:R-:W-:Y:S01]  /*59b0*/  FADD.FTZ R7, R51, R2 ;  /* 0x0000000233077221 */ /* 0x000fe20000010000 */
[----:B------:R-:W-:Y:S01]  /*59c0*/  MOV R109, R119 ;  /* 0x00000077006d7202 */ /* 0x000fe20000000f00 */
[----:B------:R-:W-:-:S02]  /*59d0*/  IMAD.MOV.U32 R25, RZ, RZ, R119 ;  /* 0x000000ffff197224 */ /* 0x000fc400078e0077 */
[C---:B---3--:R-:W-:Y:S01]  /*59e0*/  FADD.FTZ R2, R176.reuse, R7 ;  /* 0x00000007b0027221 */ /* 0x048fe20000010000 */
[----:B------:R-:W-:Y:S01]  /*59f0*/  F2FP.F16.F32.PACK_AB R176, R176, R51 ;  /* 0x00000033b0b0723e */ /* 0x000fe200000000ff */
[----:B------:R-:W-:Y:S01]  /*5a00*/  IMAD.MOV.U32 R51, RZ, RZ, R119 ;  /* 0x000000ffff337224 */ /* 0x000fe200078e0077 */
[----:B------:R-:W2:Y:S01]  /*5a10*/  MUFU.EX2 R30, R30 ;  /* 0x0000001e001e7308 */ /* 0x000ea20000000800 */
[----:B-1----:R-:W-:-:S07]  /*5a20*/  FADD.FTZ R33, R113, R6 ;  /* 0x0000000671217221 */ /* 0x002fce0000010000 */
[----:B------:R-:W1:Y:S01]  /*5a30*/  MUFU.EX2 R24, R24 ;  /* 0x0000001800187308 */ /* 0x000e620000000800 */
[----:B0-----:R-:W-:Y:S01]  /*5a40*/  FADD.FTZ R7, R3, R2 ;  /* 0x0000000203077221 */ /* 0x001fe20000010000 */
[----:B------:R-:W-:Y:S02]  /*5a50*/  IMAD.MOV.U32 R2, RZ, RZ, 0x3f800000 ;  /* 0x3f800000ff027424 */ /* 0x000fe400078e00ff */
[C---:B--2---:R-:W-:Y:S01]  /*5a60*/  FADD.FTZ R6, R30.reuse, R33 ;  /* 0x000000211e067221 */ /* 0x044fe20000010000 */
[----:B------:R-:W-:Y:S01]  /*5a70*/  F2FP.F16.F32.PACK_AB R179, R30, R113 ;  /* 0x000000711eb3723e */ /* 0x000fe200000000ff */
[--C-:B------:R-:W-:Y:S02]  /*5a80*/  IMAD.MOV.U32 R113, RZ, RZ, R119.reuse ;  /* 0x000000ffff717224 */ /* 0x100fe400078e0077 */
[--C-:B------:R-:W-:Y:S02]  /*5a90*/  IMAD.MOV.U32 R33, RZ, RZ, R119.reuse ;  /* 0x000000ffff217224 */ /* 0x100fe400078e0077 */
[----:B------:R-:W-:-:S02]  /*5aa0*/  IMAD.MOV.U32 R30, RZ, RZ, R119 ;  /* 0x000000ffff1e7224 */ /* 0x000fc400078e0077 */
[C---:B-1----:R-:W-:Y:S01]  /*5ab0*/  FADD.FTZ R7, R24.reuse, R7 ;  /* 0x0000000718077221 */ /* 0x042fe20000010000 */
[----:B------:R-:W-:Y:S01]  /*5ac0*/  F2FP.F16.F32.PACK_AB R178, R24, R3 ;  /* 0x0000000318b2723e */ /* 0x000fe200000000ff */
[----:B------:R-:W-:Y:S02]  /*5ad0*/  IMAD.MOV.U32 R3, RZ, RZ, 0x3f800000 ;  /* 0x3f800000ff037424 */ /* 0x000fe400078e00ff */
[----:B------:R-:W-:Y:S01]  /*5ae0*/  IMAD.MOV.U32 R24, RZ, RZ, R119 ;  /* 0x000000ffff187224 */ /* 0x000fe200078e0077 */
[----:B------:R-:W-:Y:S06]  /*5af0*/  @!P2 BRA `(.L_x_4860) ;  /* 0x0000004400c4a947 */ /* 0x000fec0003800000 */
[----:B------:R-:W-:Y:S01]  /*5b00*/  IMAD.MOV.U32 R9, RZ, RZ, R4 ;  /* 0x000000ffff097224 */ /* 0x000fe200078e0004 */
[----:B------:R-:W-:Y:S01]  /*5b10*/  CS2R R118, SRZ ;  /* 0x0000000000767805 */ /* 0x000fe2000001ff00 */
[----:B------:R-:W-:Y:S01]  /*5b20*/  IMAD.MOV.U32 R10, RZ, RZ, R5 ;  /* 0x000000ffff0a7224 */ /* 0x000fe200078e0005 */
[----:B------:R-:W-:Y:S01]  /*5b30*/  CS2R R114, SRZ ;  /* 0x0000000000727805 */ /* 0x000fe2000001ff00 */
        /* <DEDUP_REMOVED lines=48> */
[----:B------:R-:W-:-:S06]  /*5e40*/  UMOV UR37, UR36 ;  /* 0x0000002400257c82 */ /* 0x000fcc0008000000 */
.L_x_4869:
[----:B------:R-:W-:Y:S01]  /*5e50*/  R2UR UR7, R11 ;  /* 0x000000000b0772ca */ /* 0x000fe200000e0000 */
[----:B------:R-:W-:-:S04]  /*5e60*/  UIADD3 UR6, UR37, 0x1, URZ ;  /* 0x0000000125067890 */ /* 0x000fc8000fffe03f */
[----:B------:R-:W-:-:S04]  /*5e70*/  UISETP.NE.AND UP0, UPT, UR6, 0x2, UPT ;  /* 0x000000020600788c */ /* 0x000fc8000bf05270 */
[----:B------:R-:W-:Y:S02]  /*5e80*/  USEL UR61, URZ, 0x1, UP0 ;  /* 0x000000013f3d7887 */ /* 0x000fe40008000000 */
[----:B------:R-:W-:Y:S02]  /*5e90*/  USEL UR36, UR6, URZ, UP0 ;  /* 0x0000003f06247287 */ /* 0x000fe40008000000 */
[----:B------:R-:W-:Y:S01]  /*5ea0*/  ULOP3.LUT UR61, UR7, UR61, URZ, 0x3c, !UPT ;  /* 0x0000003d073d7292 */ /* 0x000fe2000f8e3c3f */
[----:B------:R-:W-:Y:S11]  /*5eb0*/  @!P0 BRA `(.L_x_4861) ;  /* 0x0000000000048947 */ /* 0x000ff60003800000 */
[----:B------:R-:W-:Y:S01]  /*5ec0*/  BPT.TRAP 0x1 ;  /* 0x000000040000795c */ /* 0x000fe20000300000 */
.L_x_4861:
[----:B------:R-:W-:Y:S01]  /*5ed0*/  ULEA UR39, UR36, UR60, 0x3 ;  /* 0x0000003c24277291 */ /* 0x000fe2000f8e183f */
[----:B------:R-:W-:-:S05]  /*5ee0*/  IMAD.U32 R0, RZ, RZ, UR61 ;  /* 0x0000003dff007e24 */ /* 0x000fca000f8e00ff */
[----:B------:R-:W-:-:S04]  /*5ef0*/  SHF.L.U32 R0, R0, 0x1f, RZ ;  /* 0x0000001f00007819 */ /* 0x000fc800000006ff */
[----:B------:R0:W1:Y:S01]  /*5f00*/  SYNCS.PHASECHK.TRANS64.TRYWAIT P2, [UR39+0x36830], R0 ;  /* 0x03683000ff0075a7 */ /* 0x0000620008040167 */
[----:B------:R-:W-:Y:S05]  /*5f10*/  @!P0 BRA `(.L_x_4862) ;  /* 0x0000000000048947 */ /* 0x000fea0003800000 */
[----:B------:R-:W-:Y:S01]  /*5f20*/  BPT.TRAP 0x1 ;  /* 0x000000040000795c */ /* 0x000fe20000300000 */
.L_x_4862:
[----:B-1----:R-:W-:Y:S05]  /*5f30*/  @P2 BRA `(.L_x_4863) ;  /* 0x0000000000082947 */ /* 0x002fea0003800000 */
[----:B------:R-:W1:Y:S02]  /*5f40*/  SYNCS.PHASECHK.TRANS64.TRYWAIT P2, [UR39+0x36830], R0 ;  /* 0x03683000ff0075a7 */ /* 0x000e640008040167 */
[----:B-1----:R-:W-:Y:S05]  /*5f50*/  @!P2 BRA `(.L_x_4864) ;  /* 0x0000010c0034a947 */ /* 0x002fea0003800000 */
.L_x_4863:
[----:B------:R-:W-:Y:S01]  /*5f60*/  R2UR UR6, R8 ;  /* 0x00000000080672ca */ /* 0x000fe200000e0000 */
[----:B------:R-:W-:Y:S01]  /*5f70*/  WARPGROUP.ARRIVE ;  /* 0x00000000000079c5 */ /* 0x000fe20000000000 */
[----:B------:R-:W-:Y:S01]  /*5f80*/  UMOV UR7, 0x40000040 ;  /* 0x4000004000077882 */ /* 0x000fe20000000000 */
[----:B------:R-:W-:Y:S01]  /*5f90*/  UMOV UR56, UR4 ;  /* 0x0000000400387c82 */ /* 0x000fe20008000000 */
[----:B------:R-:W-:Y:S01]  /*5fa0*/  UMOV UR57, UR5 ;  /* 0x0000000500397c82 */ /* 0x000fe20008000000 */
        /* <DEDUP_REMOVED lines=15> */
[----:B------:R-:W-:Y:S01]  /*60a0*/  FMUL.FTZ R28, R28, R2 ;  /* 0x000000021c1c7220 */ /* 0x000fe20000410000 */
[----:B------:R-:W-:-:S02]  /*60b0*/  UIADD3 UR14, UR6, 0x102, URZ ;  /* 0x00000102060e7890 */ /* 0x000fc4000fffe03f */
[----:B------:R-:W-:Y:S01]  /*60c0*/  HGMMA.64x16x16.F32 R168, gdesc[UR4], RZ, !UPT, gsb0 ;  /* 0x0020000004a879f0 */ /* 0x000fe2000c0008ff */
        /* <DEDUP_REMOVED lines=114> */
[----:B------:R-:W-:-:S03]  /*67f0*/  FMUL.FTZ R119, R119, R3 ;  /* 0x0000000377777220 */ /* 0x000fc60000410000 */
        /* <DEDUP_REMOVED lines=464> */
.L_x_4865:
[----:B------:R-:W-:Y:S01]  /*8500*/  R2UR UR6, R11 ;  /* 0x000000000b0672ca */ /* 0x000fe200000e0000 */
[----:B------:R-:W-:-:S12]  /*8510*/  ULEA UR10, UR37, UR60, 0x3 ;  /* 0x0000003c250a7291 */ /* 0x000fd8000f8e183f */
[----:B01----:R-:W-:-:S05]  /*8520*/  IMAD.U32 R0, RZ, RZ, UR6 ;  /* 0x00000006ff007e24 */ /* 0x003fca000f8e00ff */
[----:B------:R-:W-:-:S04]  /*8530*/  SHF.L.U32 R0, R0, 0x1f, RZ ;  /* 0x0000001f00007819 */ /* 0x000fc800000006ff */
[----:B------:R0:W1:Y:S01]  /*8540*/  SYNCS.PHASECHK.TRANS64.TRYWAIT P2, [UR10+0x36850], R0 ;  /* 0x03685000ff0075a7 */ /* 0x000062000804014a */
[----:B------:R-:W-:Y:S05]  /*8550*/  @!P0 BRA `(.L_x_4866) ;  /* 0x0000000000048947 */ /* 0x000fea0003800000 */
[----:B------:R-:W-:Y:S01]  /*8560*/  BPT.TRAP 0x1 ;  /* 0x000000040000795c */ /* 0x000fe20000300000 */
.L_x_4866:
[----:B-1----:R-:W-:Y:S05]  /*8570*/  @P2 BRA `(.L_x_4867) ;  /* 0x0000000000082947 */ /* 0x002fea0003800000 */
[----:B------:R-:W1:Y:S02]  /*8580*/  SYNCS.PHASECHK.TRANS64.TRYWAIT P2, [UR10+0x36850], R0 ;  /* 0x03685000ff0075a7 */ /* 0x000e64000804014a */
[----:B-1----:R-:W-:Y:S05]  /*8590*/  @!P2 BRA `(.L_x_4868) ;  /* 0x000000e400bca947 */ /* 0x002fea0003800000 */
.L_x_4867:
[----:B------:R-:W-:Y:S01]  /*85a0*/  UIADD3 UR6, UR60, 0x400, URZ ;  /* 0x000004003c067890 */ /* 0x000fe2000fffe03f */
[----:B------:R-:W-:Y:S01]  /*85b0*/  WARPGROUP.ARRIVE ;  /* 0x00000000000079c5 */ /* 0x000fe20000000000 */
[----:B------:R-:W-:Y:S01]  /*85c0*/  UMOV UR7, 0x40000040 ;  /* 0x4000004000077882 */ /* 0x000fe20000000000 */
[----:B------:R-:W-:Y:S01]  /*85d0*/  R2UR UR18, R17 ;  /* 0x00000000111272ca */ /* 0x000fe200000e0000 */
[----:B------:R-:W-:Y:S01]  /*85e0*/  USHF.R.U32.HI UR6, URZ, 0x4, UR6 ;  /* 0x000000043f067899 */ /* 0x000fe20008011606 */
[----:B------:R-:W-:Y:S02]  /*85f0*/  R2UR UR15, R19 ;  /* 0x00000000130f72ca */ /* 0x000fe400000e0000 */
[----:B------:R-:W-:Y:S01]  /*8600*/  R2UR UR14, R18 ;  /* 0x00000000120e72ca */ /* 0x000fe200000e0000 */
        /* <DEDUP_REMOVED lines=16> */
[----:B------:R-:W-:Y:S01]  /*8710*/  USHF.L.U32 UR6, UR18, 0x7, URZ ;  /* 0x0000000712067899 */ /* 0x000fe2000800063f */
[----:B------:R-:W-:-:S03]  /*8720*/  UMOV UR7, 0x40000040 ;  /* 0x4000004000077882 */ /* 0x000fc60000000000 */
[----:B------:R-:W-:-:S04]  /*8730*/  UIMAD UR6, UR38, -0x70, UR6 ;  /* 0xffffff90260678a4 */ /* 0x000fc8000f8e0206 */
[----:B------:R-:W-:-:S04]  /*8740*/  UIADD3 UR6, UR6, 0x1, UR15 ;  /* 0x0000000106067890 */ /* 0x000fc8000fffe00f */
[----:B------:R-:W-:Y:S01]  /*8750*/  UIADD3 UR6, UR6, -UR14, URZ ;  /* 0x8000000e06067290 */ /* 0x000fe2000fffe03f */
[----:B------:R-:W-:-:S05]  /*8760*/  R2UR UR14, R12 ;  /* 0x000000000c0e72ca */ /* 0x000fca00000e0000 */
[----:B-1----:R-:W-:Y:S01]  /*8770*/  IMAD.U32 R3, RZ, RZ, UR6 ;  /* 0x00000006ff037e24 */ /* 0x002fe2000f8e00ff */
[----:B------:R-:W-:-:S03]  /*8780*/  UIADD3 UR6, UR11, 0x180, URZ ;  /* 0x000001800b067890 */ /* 0x000fc6000fffe03f */
[----:B------:R-:W-:-:S04]  /*8790*/  IMAD R4, R204, -0x2, R3 ;  /* 0xfffffffecc047824 */ /* 0x000fc800078e0203 */
[----:B------:R-:W-:Y:S01]  /*87a0*/  IMAD.IADD R4, R205, 0x1, R4 ;  /* 0x00000001cd047824 */ /* 0x000fe200078e0204 */
[----:B------:R-:W-:Y:S02]  /*87b0*/  UISETP.GT.AND UP0, UPT, UR38, UR14, UPT ;  /* 0x0000000e2600728c */ /* 0x000fe4000bf04270 */
[----:B------:R-:W-:Y:S02]  /*87c0*/  UIADD3 UR38, UR38, -0x1, URZ ;  /* 0xffffffff26267890 */ /* 0x000fe4000fffe03f */
[C---:B------:R-:W-:Y:S02]  /*87d0*/  ISETP.GT.AND P2, PT, R4.reuse, RZ, PT ;  /* 0x000000ff0400720c */ /* 0x040fe40003f44270 */
[----:B------:R-:W-:Y:S02]  /*87e0*/  ISETP.GT.AND P3, PT, R4, 0x1, PT ;  /* 0x000000010400780c */ /* 0x000fe40003f64270 */
[----:B------:R-:W-:Y:S02]  /*87f0*/  FSEL R219, R168, -INF , P2 ;  /* 0xff800000a8db7808 */ /* 0x000fe40001000000 */
[----:B------:R-:W-:-:S02]  /*8800*/  ISETP.GT.AND P2, PT, R4, 0x8, PT ;  /* 0x000000080400780c */ /* 0x000fc40003f44270 */
[----:B------:R-:W-:Y:S02]  /*8810*/  FSEL R217, R169, -INF , P3 ;  /* 0xff800000a9d97808 */ /* 0x000fe40001800000 */
[----:B0-----:R-:W-:Y:S02]  /*8820*/  FMNMX.FTZ R0, R219, R10, !PT ;  /* 0x0000000adb007209 */ /* 0x001fe40007810000 */
[----:B------:R-:W-:Y:S02]  /*8830*/  ISETP.GT.AND P3, PT, R4, 0x9, PT ;  /* 0x000000090400780c */ /* 0x000fe40003f64270 */
[----:B------:R-:W-:Y:S02]  /*8840*/  FSEL R199, R172, -INF , P2 ;  /* 0xff800000acc77808 */ /* 0x000fe40001000000 */
[----:B------:R-:W-:Y:S02]  /*8850*/  FMNMX.FTZ R0, R217, R0, !PT ;  /* 0x00000000d9007209 */ /* 0x000fe40007810000 */
[----:B------:R-:W-:-:S02]  /*8860*/  ISETP.GT.AND P2, PT, R4, 0x10, PT ;  /* 0x000000100400780c */ /* 0x000fc40003f44270 */
[----:B------:R-:W-:Y:S02]  /*8870*/  FMNMX.FTZ R0, R199, R0, !PT ;  /* 0x00000000c7007209 */ /* 0x000fe40007810000 */
[----:B------:R-:W-:Y:S02]  /*8880*/  FSEL R197, R160, -INF , P2 ;  /* 0xff800000a0c57808 */ /* 0x000fe40001000000 */
[----:B------:R-:W-:-:S04]  /*8890*/  ISETP.GT.AND P2, PT, R4, 0x18, PT ;  /* 0x000000180400780c */ /* 0x000fc80003f44270 */
[----:B------:R-:W-:Y:S02]  /*88a0*/  FSEL R203, R164, -INF , P2 ;  /* 0xff800000a4cb7808 */ /* 0x000fe40001000000 */
[C---:B------:R-:W-:Y:S01]  /*88b0*/  ISETP.GT.AND P2, PT, R4.reuse, 0x20, PT ;  /* 0x000000200400780c */ /* 0x040fe20003f44270 */
[----:B------:R-:W-:Y:S02]  /*88c0*/  WARPGROUP.DEPBAR.LE gsb0, 0x0 ;  /* 0x00008000000079c5 */ /* 0x000fe40000010000 */
[----:B------:R-:W-:Y:S01]  /*88d0*/  WARPGROUP.ARRIVE ;  /* 0x00000000000079c5 */ /* 0x000fe20000000000 */
[----:B------:R-:W-:Y:S02]  /*88e0*/  FSEL R195, R173, -INF , P3 ;  /* 0xff800000adc37808 */ /* 0x000fe40001800000 */
[----:B------:R-:W-:Y:S02]  /*88f0*/  ISETP.GT.AND P3, PT, R4, 0x11, PT ;  /* 0x000000110400780c */ /* 0x000fe40003f64270 */
[----:B------:R-:W-:Y:S01]  /*8900*/  FMNMX.FTZ R0, R195, R0, !PT ;  /* 0x00000000c3007209 */ /* 0x000fe20007810000 */
[----:B------:R-:W-:Y:S01]  /*8910*/  HGMMA.64x192x16.F32 R24, R188, gdesc[UR4].tnspB, R24, gsb0 ;  /* 0x42e00004bc187df0 */ /* 0x000fe20008000818 */
[----:B------:R-:W-:Y:S01]  /*8920*/  UIADD3 UR6, UR11, 0x200, URZ ;  /* 0x000002000b067890 */ /* 0x000fe2000fffe03f */
[----:B------:R-:W-:Y:S01]  /*8930*/  FSEL R201, R161, -INF , P3 ;  /* 0xff800000a1c97808 */ /* 0x000fe20001800000 */
[----:B------:R-:W-:Y:S01]  /*8940*/  UMOV UR7, 0x40000040 ;  /* 0x4000004000077882 */ /* 0x000fe20000000000 */
[----:B------:R-:W-:-:S02]  /*8950*/  FMNMX.FTZ R0, R197, R0, !PT ;  /* 0x00000000c5007209 */ /* 0x000fc40007810000 */
[C---:B------:R-:W-:Y:S02]  /*8960*/  ISETP.GT.AND P3, PT, R4.reuse, 0x19, PT ;  /* 0x000000190400780c */ /* 0x040fe40003f64270 */
[----:B------:R-:W-:Y:S02]  /*8970*/  FMNMX.FTZ R0, R201, R0, !PT ;  /* 0x00000000c9007209 */ /* 0x000fe40007810000 */
[----:B------:R-:W-:Y:S02]  /*8980*/  FSEL R169, R165, -INF , P3 ;  /* 0xff800000a5a97808 */ /* 0x000fe40001800000 */
        /* <DEDUP_REMOVED lines=56> */
[----:B------:R-:W-:Y:S01]  /*8d10*/  HGMMA.64x192x16.F32 R24, R184, gdesc[UR4].tnspB, R24, gsb0 ;  /* 0x42e00004b8187df0 */ /* 0x000fe20008000818 */
[----:B------:R-:W-:Y:S01]  /*8d20*/  FMNMX.FTZ R0, R189, R0, !PT ;  /* 0x00000000bd007209 */ /* 0x000fe20007810000 */
[----:B------:R-:W-:Y:S01]  /*8d30*/  UIADD3 UR6, UR11, 0x280, URZ ;  /* 0x000002800b067890 */ /* 0x000fe2000fffe03f */
[----:B------:R-:W-:Y:S01]  /*8d40*/  ISETP.GT.AND P3, PT, R4, 0x69, PT ;  /* 0x000000690400780c */ /* 0x000fe20003f64270 */
[----:B------:R-:W-:Y:S01]  /*8d50*/  UMOV UR7, 0x40000040 ;  /* 0x4000004000077882 */ /* 0x000fe20000000000 */
[----:B------:R-:W-:-:S02]  /*8d60*/  FSEL R193, R124, -INF , P2 ;  /* 0xff8000007cc17808 */ /* 0x000fc40001000000 */
[----:B------:R-:W-:Y:S02]  /*8d70*/  FMNMX.FTZ R0, R191, R0, !PT ;  /* 0x00000000bf007209 */ /* 0x000fe40007810000 */
[----:B------:R-:W-:Y:S02]  /*8d80*/  FSEL R125, R125, -INF , P3 ;  /* 0xff8000007d7d7808 */ /* 0x000fe40001800000 */
[----:B------:R-:W-:Y:S02]  /*8d90*/  FMNMX.FTZ R0, R193, R0, !PT ;  /* 0x00000000c1007209 */ /* 0x000fe40007810000 */
[----:B------:R-:W-:Y:S02]  /*8da0*/  IADD3 R4, R4, 0x8, RZ ;  /* 0x0000000804047810 */ /* 0x000fe40007ffe0ff */
[----:B------:R-:W-:Y:S02]  /*8db0*/  FMNMX.FTZ R14, R125, R0, !PT ;  /* 0x000000007d0e7209 */ /* 0x000fe40007810000 */
[----:B------:R-:W0:Y:S01]  /*8dc0*/  LDC R0, c[0x0][0x988] ;  /* 0x00026200ff007b82 */ /* 0x000e220000000800 */
[----:B------:R-:W-:-:S02]  /*8dd0*/  ISETP.GT.AND P3, PT, R4, RZ, PT ;  /* 0x000000ff0400720c */ /* 0x000fc40003f64270 */
[----:B------:R-:W1:Y:S01]  /*8de0*/  SHFL.BFLY PT, R5, R14, 0x2, 0x1f ;  /* 0x0c401f000e057f89 */ /* 0x000e6200000e0000 */
[----:B------:R-:W-:Y:S02]  /*8df0*/  ISETP.GT.AND P4, PT, R4, 0x1, PT ;  /* 0x000000010400780c */ /* 0x000fe40003f84270 */
[----:B------:R-:W-:Y:S02]  /*8e00*/  FSEL R170, R170, -INF , P3 ;  /* 0xff800000aaaa7808 */ /* 0x000fe40001800000 */
[C---:B------:R-:W-:Y:S02]  /*8e10*/  ISETP.GT.AND P3, PT, R4.reuse, 0x8, PT ;  /* 0x000000080400780c */ /* 0x040fe40003f64270 */
[----:B------:R-:W-:Y:S02]  /*8e20*/  FSEL R171, R171, -INF , P4 ;  /* 0xff800000abab7808 */ /* 0x000fe40002000000 */
[----:B------:R-:W-:Y:S02]  /*8e30*/  ISETP.GT.AND P4, PT, R4, 0x9, PT ;  /* 0x000000090400780c */ /* 0x000fe40003f84270 */
[----:B-1----:R-:W-:-:S02]  /*8e40*/  FMNMX.FTZ R20, R14, R5, !PT ;  /* 0x000000050e147209 */ /* 0x002fc40007810000 */
[----:B------:R-:W-:-:S03]  /*8e50*/  FMNMX.FTZ R14, R170, R9, !PT ;  /* 0x00000009aa0e7209 */ /* 0x000fc60007810000 */
[----:B------:R-:W1:Y:S01]  /*8e60*/  SHFL.BFLY PT, R5, R20, 0x1, 0x1f ;  /* 0x0c201f0014057f89 */ /* 0x000e6200000e0000 */
[----:B------:R-:W-:Y:S02]  /*8e70*/  FMNMX.FTZ R14, R171, R14, !PT ;  /* 0x0000000eab0e7209 */ /* 0x000fe40007810000 */
[----:B-1----:R-:W-:-:S04]  /*8e80*/  FMNMX.FTZ R5, R20, R5, !PT ;  /* 0x0000000514057209 */ /* 0x002fc80007810000 */
[C---:B------:R-:W-:Y:S01]  /*8e90*/  FSETP.NEU.FTZ.AND P2, PT, R5.reuse, -INF , PT ;  /* 0xff8000000500780b */ /* 0x040fe20003f5d000 */
[----:B0-----:R-:W-:-:S05]  /*8ea0*/  FMUL.FTZ R2, R5, R0 ;  /* 0x0000000005027220 */ /* 0x001fca0000410000 */
        /* <DEDUP_REMOVED lines=101> */
[----:B------:R-:W-:Y:S01]  /*9500*/  FSEL R221, R142, -INF , P3 ;  /* 0xff8000008edd7808 */ /* 0x000fe20001800000 */
[----:B------:R-:W-:Y:S01]  /*9510*/  IMAD.U32 R142, RZ, RZ, UR10 ;  /* 0x0000000aff8e7e24 */ /* 0x000fe2000f8e00ff */
[----:B------:R-:W-:-:S02]  /*9520*/  FMNMX.FTZ R14, R139, R14, !PT ;  /* 0x0000000e8b0e7209 */ /* 0x000fc40007810000 */
[----:B------:R-:W-:Y:S01]  /*9530*/  FSEL R143, R143, -INF , P4 ;  /* 0xff8000008f8f7808 */ /* 0x000fe20002000000 */
[----:B------:R-:W-:Y:S01]  /*9540*/  @!P1 VIADD R142, R142, 0x36860 ;  /* 0x000368608e8e9836 */ /* 0x000fe20000000000 */
[C---:B------:R-:W-:Y:S01]  /*9550*/  ISETP.GT.AND P3, PT, R4.reuse, 0x50, PT ;  /* 0x000000500400780c */ /* 0x040fe20003f64270 */
[----:B------:R-:W-:Y:S01]  /*9560*/  MUFU.EX2 R120, R120 ;  /* 0x0000007800787308 */ /* 0x000fe20000000800 */
[----:B------:R-:W-:Y:S02]  /*9570*/  FMNMX.FTZ R14, R221, R14, !PT ;  /* 0x0000000edd0e7209 */ /* 0x000fe40007810000 */
[----:B------:R-:W-:Y:S02]  /*9580*/  ISETP.GT.AND P4, PT, R4, 0x51, PT ;  /* 0x000000510400780c */ /* 0x000fe40003f84270 */
[----:B------:R-:W-:Y:S02]  /*9590*/  FSEL R157, R130, -INF , P3 ;  /* 0xff800000829d7808 */ /* 0x000fe40001800000 */
[----:B------:R-:W-:Y:S01]  /*95a0*/  FMNMX.FTZ R14, R143, R14, !PT ;  /* 0x0000000e8f0e7209 */ /* 0x000fe20007810000 */
[----:B------:R-:W-:Y:S01]  /*95b0*/  MUFU.EX2 R125, R125 ;  /* 0x0000007d007d7308 */ /* 0x000fe20000000800 */
        /* <DEDUP_REMOVED lines=9> */
[----:B------:R-:W-:Y:S02]  /*9650*/  ISETP.GT.AND P4, PT, R4, 0x61, PT ;  /* 0x000000610400780c */ /* 0x000fe40003f84270 */
        /* <DEDUP_REMOVED lines=8> */
[----:B------:R-:W-:Y:S01]  /*96e0*/  FSEL R227, R127, -INF , P4 ;  /* 0xff8000007fe37808 */ /* 0x000fe20002000000 */
[----:B------:R-:W-:Y:S01]  /*96f0*/  FFMA.FTZ R127, R149, R0, -R2 ;  /* 0x00000000957f7223 */ /* 0x000fe20000010802 */
[----:B------:R-:W-:-:S02]  /*9700*/  FMNMX.FTZ R14, R225, R14, !PT ;  /* 0x0000000ee10e7209 */ /* 0x000fc40007810000 */
[----:B------:R-:W-:Y:S02]  /*9710*/  @!P1 PRMT R142, RZ, 0x654, R142 ;  /* 0x00000654ff8e9816 */ /* 0x000fe4000000008e */
[----:B------:R-:W-:Y:S01]  /*9720*/  FMNMX.FTZ R3, R227, R14, !PT ;  /* 0x0000000ee3037209 */ /* 0x000fe20007810000 */
[----:B------:R-:W-:Y:S01]  /*9730*/  FFMA.FTZ R14, R165, R0, -R2 ;  /* 0x00000000a50e7223 */ /* 0x000fe20000010802 */
[----:B------:R-:W-:Y:S03]  /*9740*/  MUFU.EX2 R127, R127 ;  /* 0x0000007f007f7308 */ /* 0x000fe60000000800 */
[----:B------:R-:W0:Y:S05]  /*9750*/  SHFL.BFLY PT, R4, R3, 0x2, 0x1f ;  /* 0x0c401f0003047f89 */ /* 0x000e2a00000e0000 */
[----:B------:R-:W1:Y:S01]  /*9760*/  MUFU.EX2 R14, R14 ;  /* 0x0000000e000e7308 */ /* 0x000e620000000800 */
[----:B0-----:R-:W-:-:S05]  /*9770*/  FMNMX.FTZ R3, R3, R4, !PT ;  /* 0x0000000403037209 */ /* 0x001fca0007810000 */
[----:B------:R-:W0:Y:S02]  /*9780*/  SHFL.BFLY PT, R4, R3, 0x1, 0x1f ;  /* 0x0c201f0003047f89 */ /* 0x000e2400000e0000 */
[----:B0-----:R-:W-:Y:S01]  /*9790*/  FMNMX.FTZ R4, R3, R4, !PT ;  /* 0x0000000403047209 */ /* 0x001fe20007810000 */
[----:B------:R-:W-:Y:S02]  /*97a0*/  WARPGROUP.DEPBAR.LE gsb0, 0x0 ;  /* 0x00008000000079c5 */ /* 0x000fe40000010000 */
[----:B------:R-:W-:Y:S01]  /*97b0*/  WARPGROUP.ARRIVE ;  /* 0x00000000000079c5 */ /* 0x000fe20000000000 */
[----:B------:R-:W-:Y:S01]  /*97c0*/  FSEL R3, R5, RZ, P2 ;  /* 0x000000ff05037208 */ /* 0x000fe20001000000 */
[-C--:B------:R-:W-:Y:S01]  /*97d0*/  FFMA.FTZ R182, R173, R0.reuse, -R2 ;  /* 0x00000000adb67223 */ /* 0x080fe20000010802 */
[C---:B------:R-:W-:Y:S01]  /*97e0*/  FSETP.NEU.FTZ.AND P2, PT, R4.reuse, -INF , PT ;  /* 0xff8000000400780b */ /* 0x040fe20003f5d000 */
[C---:B------:R-:W-:Y:S01]  /*97f0*/  FMUL.FTZ R126, R4.reuse, R0 ;  /* 0x00000000047e7220 */ /* 0x040fe20000410000 */
[----:B-1----:R-:W-:Y:S01]  /*9800*/  F2FP.F16.F32.PACK_AB R180, R129, R14 ;  /* 0x0000000e81b4723e */ /* 0x002fe200000000ff */
[----:B------:R-:W-:Y:S01]  /*9810*/  HGMMA.64x192x16.F32 R24, R176, gdesc[UR4].tnspB, R24, gsb0 ;  /* 0x42e00004b0187df0 */ /* 0x000fe20008000818 */
[----:B------:R-:W-:Y:S01]  /*9820*/  FADD.FTZ R3, -R3, R10 ;  /* 0x0000000a03037221 */ /* 0x000fe20000010100 */
[----:B------:R-:W-:Y:S01]  /*9830*/  FSEL R134, R4, RZ, P2 ;  /* 0x000000ff04867208 */ /* 0x000fe20001000000 */
[----:B------:R-:W-:Y:S01]  /*9840*/  MUFU.EX2 R182, R182 ;  /* 0x000000b600b67308 */ /* 0x000fe20000000800 */
[----:B------:R-:W-:Y:S01]  /*9850*/  FSEL R126, R126, RZ, P2 ;  /* 0x000000ff7e7e7208 */ /* 0x000fe20001000000 */
[----:B------:R-:W-:Y:S01]  /*9860*/  FMUL.FTZ R3, R3, R0 ;  /* 0x0000000003037220 */ /* 0x000fe20000410000 */
[----:B------:R-:W-:-:S03]  /*9870*/  PLOP3.LUT P2, PT, PT, PT, UP0, 0x80, 0x0 ;  /* 0x000000000000781c */ /* 0x000fc60003f4f008 */
[-CC-:B------:R-:W-:Y:S01]  /*9880*/  FFMA.FTZ R10, R170, R0.reuse, -R126.reuse ;  /* 0x00000000aa0a7223 */ /* 0x180fe2000001087e */
[-CC-:B------:R-:W-:Y:S01]  /*9890*/  FFMA.FTZ R141, R171, R0.reuse, -R126.reuse ;  /* 0x00000000ab8d7223 */ /* 0x180fe2000001087e */
[----:B------:R0:W1:Y:S01]  /*98a0*/  MUFU.EX2 R2, R3 ;  /* 0x0000000300027308 */ /* 0x0000620000000800 */
        /* <DEDUP_REMOVED lines=8> */
[----:B0-----:R-:W-:Y:S01]  /*9930*/  FADD.FTZ R3, -R134, R9 ;  /* 0x0000000986037221 */ /* 0x001fe20000010100 */
[----:B------:R-:W-:-:S02]  /*9940*/  IMAD.U32 R9, RZ, RZ, UR39 ;  /* 0x00000027ff097e24 */ /* 0x000fc4000f8e00ff */
[-CC-:B------:R-:W-:Y:S01]  /*9950*/  FFMA.FTZ R130, R155, R0.reuse, -R126.reuse ;  /* 0x000000009b827223 */ /* 0x180fe2000001087e */
[-CC-:B------:R-:W-:Y:S01]  /*9960*/  FFMA.FTZ R195, R203, R0.reuse, -R126.reuse ;  /* 0x00000000cbc37223 */ /* 0x180fe2000001087e */
[-C--:B------:R-:W-:Y:S01]  /*9970*/  FMUL.FTZ R3, R3, R0.reuse ;  /* 0x0000000003037220 */ /* 0x080fe20000410000 */
[-CC-:B------:R-:W-:Y:S01]  /*9980*/  FFMA.FTZ R132, R217, R0.reuse, -R126.reuse ;  /* 0x00000000d9847223 */ /* 0x180fe2000001087e */
[-CC-:B------:R-:W-:Y:S01]  /*9990*/  FFMA.FTZ R189, R169, R0.reuse, -R126.reuse ;  /* 0x00000000a9bd7223 */ /* 0x180fe2000001087e */
[----:B------:R-:W0:Y:S01]  /*99a0*/  MUFU.EX2 R141, R141 ;  /* 0x0000008d008d7308 */ /* 0x000e220000000800 */
[----:B-1----:R-:W-:Y:S01]  /*99b0*/  FFMA.FTZ R7, R2, R7, R121 ;  /* 0x0000000702077223 */ /* 0x002fe20000010079 */
[-CC-:B------:R-:W-:Y:S01]  /*99c0*/  FFMA.FTZ R219, R219, R0.reuse, -R126.reuse ;  /* 0x00000000dbdb7223 */ /* 0x180fe2000001087e */
        /* <DEDUP_REMOVED lines=12> */
[-CC-:B------:R-:W-:Y:S01]  /*9a90*/  FFMA.FTZ R145, R145, R0.reuse, -R126.reuse ;  /* 0x0000000091917223 */ /* 0x180fe2000001087e */
[----:B------:R-:W2:Y:S01]  /*9aa0*/  MUFU.EX2 R122, R122 ;  /* 0x0000007a007a7308 */ /* 0x000ea20000000800 */
[----:B------:R-:W-:Y:S01]  /*9ab0*/  FADD.FTZ R138, R196, R7 ;  /* 0x00000007c48a7221 */ /* 0x000fe20000010000 */
[-CC-:B------:R-:W-:Y:S01]  /*9ac0*/  FFMA.FTZ R123, R123, R0.reuse, -R126.reuse ;  /* 0x000000007b7b7223 */ /* 0x180fe2000001087e */
[----:B------:R-:W-:Y:S01]  /*9ad0*/  FFMA.FTZ R225, R225, R0, -R126 ;  /* 0x00000000e1e17223 */ /* 0x000fe2000001087e */
[----:B0-----:R-:W-:Y:S01]  /*9ae0*/  F2FP.F16.F32.PACK_AB R201, R141, R10 ;  /* 0x0000000a8dc9723e */ /* 0x001fe200000000ff */
[----:B------:R-:W-:Y:S01]  /*9af0*/  FADD.FTZ R7, R167, R138 ;  /* 0x0000008aa7077221 */ /* 0x000fe20000010000 */
[----:B------:R-:W-:-:S02]  /*9b00*/  F2FP.F16.F32.PACK_AB R200, R200, R121 ;  /* 0x00000079c8c8723e */ /* 0x000fc400000000ff */
[----:B------:R-:W0:Y:S01]  /*9b10*/  MUFU.EX2 R149, R149 ;  /* 0x0000009500957308 */ /* 0x000e220000000800 */
[----:B-1----:R-:W-:Y:S01]  /*9b20*/  FFMA.FTZ R138, R3, R6, R10 ;  /* 0x00000006038a7223 */ /* 0x002fe2000001000a */
[----:B------:R-:W-:Y:S01]  /*9b30*/  FADD.FTZ R140, R198, R7 ;  /* 0x00000007c68c7221 */ /* 0x000fe20000010000 */
[----:B------:R-:W-:Y:S01]  /*9b40*/  @!P1 VIADD R6, R9, 0x36840 ;  /* 0x0003684009069836 */ /* 0x000fe20000000000 */
[----:B------:R-:W-:Y:S01]  /*9b50*/  F2FP.F16.F32.PACK_AB R202, R175, R202 ;  /* 0x000000caafca723e */ /* 0x000fe200000000ff */
[----:B------:R-:W-:Y:S01]  /*9b60*/  FADD.FTZ R7, R141, R138 ;  /* 0x0000008a8d077221 */ /* 0x000fe20000010000 */
[----:B------:R-:W-:Y:S01]  /*9b70*/  FADD.FTZ R9, R159, R140 ;  /* 0x0000008c9f097221 */ /* 0x000fe20000010000 */
[----:B------:R-:W-:Y:S01]  /*9b80*/  F2FP.F16.F32.PACK_AB R196, R167, R196 ;  /* 0x000000c4a7c4723e */ /* 0x000fe200000000ff */
[----:B------:R-:W1:Y:S01]  /*9b90*/  MUFU.EX2 R124, R124 ;  /* 0x0000007c007c7308 */ /* 0x000e620000000800 */
[----:B--2---:R-:W-:Y:S01]  /*9ba0*/  FADD.FTZ R138, R122, R7 ;  /* 0x000000077a8a7221 */ /* 0x004fe20000010000 */
[----:B------:R-:W-:Y:S01]  /*9bb0*/  FADD.FTZ R140, R192, R9 ;  /* 0x00000009c08c7221 */ /* 0x000fe20000010000 */
[----:B------:R-:W-:Y:S01]  /*9bc0*/  @!P1 PRMT R6, RZ, 0x654, R6 ;  /* 0x00000654ff069816 */ /* 0x000fe20000000006 */
[----:B------:R-:W-:Y:S01]  /*9bd0*/  IMAD.MOV.U32 R10, RZ, RZ, R5 ;  /* 0x000000ffff0a7224 */ /* 0x000fe200078e0005 */
[----:B------:R-:W-:Y:S01]  /*9be0*/  F2FP.F16.F32.PACK_AB R198, R159, R198 ;  /* 0x000000c69fc6723e */ /* 0x000fe200000000ff */
[C---:B------:R-:W-:Y:S01]  /*9bf0*/  FADD.FTZ R9, R147.reuse, R140 ;  /* 0x0000008c93097221 */ /* 0x040fe20000010000 */
[----:B------:R-:W-:Y:S01]  /*9c00*/  F2FP.F16.F32.PACK_AB R192, R147, R192 ;  /* 0x000000c093c0723e */ /* 0x000fe200000000ff */
[----:B------:R-:W2:Y:S01]  /*9c10*/  MUFU.EX2 R163, R163 ;  /* 0x000000a300a37308 */ /* 0x000ea20000000800 */
[----:B0-----:R-:W-:Y:S01]  /*9c20*/  FADD.FTZ R7, R149, R138 ;  /* 0x0000008a95077221 */ /* 0x001fe20000010000 */
[----:B------:R-:W-:Y:S01]  /*9c30*/  FADD.FTZ R140, R194, R9 ;  /* 0x00000009c28c7221 */ /* 0x000fe20000010000 */
[----:B------:R-:W-:-:S02]  /*9c40*/  F2FP.F16.F32.PACK_AB R194, R15, R194 ;  /* 0x000000c20fc2723e */ /* 0x000fc400000000ff */
[----:B------:R-:W-:Y:S01]  /*9c50*/  F2FP.F16.F32.PACK_AB R203, R149, R122 ;  /* 0x0000007a95cb723e */ /* 0x000fe200000000ff */
[----:B------:R-:W-:Y:S02]  /*9c60*/  FADD.FTZ R9, R15, R140 ;  /* 0x0000008c0f097221 */ /* 0x000fe40000010000 */
[----:B------:R-:W0:Y:S01]  /*9c70*/  MUFU.EX2 R128, R128 ;  /* 0x0000008000807308 */ /* 0x000e220000000800 */
[----:B-1----:R-:W-:Y:S01]  /*9c80*/  FADD.FTZ R138, R124, R7 ;  /* 0x000000077c8a7221 */ /* 0x002fe20000010000 */
[----:B------:R-:W-:Y:S01]  /*9c90*/  FADD.FTZ R144, R188, R9 ;  /* 0x00000009bc907221 */ /* 0x000fe20000010000 */
[----:B------:R-:W-:-:S03]  /*9ca0*/  F2FP.F16.F32.PACK_AB R188, R11, R188 ;  /* 0x000000bc0bbc723e */ /* 0x000fc600000000ff */
[----:B------:R-:W-:Y:S01]  /*9cb0*/  FADD.FTZ R9, R11, R144 ;  /* 0x000000900b097221 */ /* 0x000fe20000010000 */
[----:B------:R-:W-:Y:S01]  /*9cc0*/  IMAD.U32 R11, RZ, RZ, UR61 ;  /* 0x0000003dff0b7e24 */ /* 0x000fe2000f8e00ff */
[----:B------:R-:W-:Y:S01]  /*9cd0*/  MUFU.EX2 R199, R199 ;  /* 0x000000c700c77308 */ /* 0x000fe20000000800 */
[----:B--2---:R-:W-:Y:S01]  /*9ce0*/  FADD.FTZ R7, R163, R138 ;  /* 0x0000008aa3077221 */ /* 0x004fe20000010000 */
[----:B------:R-:W-:Y:S01]  /*9cf0*/  FADD.FTZ R144, R190, R9 ;  /* 0x00000009be907221 */ /* 0x000fe20000010000 */
[----:B------:R-:W-:Y:S01]  /*9d00*/  FFMA.FTZ R138, R143, R0, -R126 ;  /* 0x000000008f8a7223 */ /* 0x000fe2000001087e */
[C---:B------:R-:W-:Y:S02]  /*9d10*/  F2FP.F16.F32.PACK_AB R190, R127.reuse, R190 ;  /* 0x000000be7fbe723e */ /* 0x040fe400000000ff */
[----:B------:R-:W-:Y:S01]  /*9d20*/  FADD.FTZ R9, R127, R144 ;  /* 0x000000907f097221 */ /* 0x000fe20000010000 */
[----:B------:R-:W-:Y:S01]  /*9d30*/  F2FP.F16.F32.PACK_AB R197, R163, R124 ;  /* 0x0000007ca3c5723e */ /* 0x000fe200000000ff */
[----:B------:R-:W-:Y:S01]  /*9d40*/  MUFU.EX2 R193, R193 ;  /* 0x000000c100c17308 */ /* 0x000fe20000000800 */
[----:B0-----:R-:W-:Y:S01]  /*9d50*/  FADD.FTZ R140, R128, R7 ;  /* 0x00000007808c7221 */ /* 0x001fe20000010000 */
        /* <DEDUP_REMOVED lines=18> */
[----:B------:R-:W-:-:S06]  /*9e80*/  FADD.FTZ R14, R120, R9 ;  /* 0x00000009780e7221 */ /* 0x000fcc0000010000 */
        /* <DEDUP_REMOVED lines=8> */
[----:B------:R-:W-:Y:S01]  /*9f10*/  MUFU.EX2 R148, R145 ;  /* 0x0000009100947308 */ /* 0x000fe20000000800 */
[----:B------:R-:W-:-:S02]  /*9f20*/  WARPGROUP.DEPBAR.LE gsb0, 0x0 ;  /* 0x00008000000079c5 */ /* 0x000fc40000010000 */
[----:B------:R1:W-:Y:S01]  /*9f30*/  @!P1 SYNCS.ARRIVE.TRANS64.RED.A1T0 RZ, [R6+URZ], RZ ;  /* 0x000000ff06ff99a7 */ /* 0x0003e2000810043f */
[----:B------:R-:W-:-:S04]  /*9f40*/  F2FP.F16.F32.PACK_AB R176, R137, R20 ;  /* 0x0000001489b0723e */ /* 0x000fc800000000ff */
[----:B------:R-:W2:Y:S01]  /*9f50*/  MUFU.EX2 R123, R123 ;  /* 0x0000007b007b7308 */ /* 0x000ea20000000800 */
[----:B------:R-:W-:Y:S02]  /*9f60*/  F2FP.F16.F32.PACK_AB R178, R125, R120 ;  /* 0x000000787db2723e */ /* 0x000fe400000000ff */
[----:B0-----:R-:W-:Y:S01]  /*9f70*/  F2FP.F16.F32.PACK_AB R183, R135, R146 ;  /* 0x0000009287b7723e */ /* 0x001fe200000000ff */
[----:B------:R0:W-:Y:S04]  /*9f80*/  @!P1 SYNCS.ARRIVE.TRANS64.RED.A1T0 RZ, [R142+URZ], RZ ;  /* 0x000000ff8eff99a7 */ /* 0x0001e8000810043f */
[----:B-1----:R-:W1:Y:S01]  /*9f90*/  MUFU.EX2 R6, R139 ;  /* 0x0000008b00067308 */ /* 0x002e620000000800 */
[----:B0-----:R-:W-:Y:S01]  /*9fa0*/  FADD.FTZ R142, R199, R140 ;  /* 0x0000008cc78e7221 */ /* 0x001fe20000010000 */
[-CC-:B------:R-:W-:Y:S01]  /*9fb0*/  FFMA.FTZ R140, R131, R0.reuse, -R126.reuse ;  /* 0x00000000838c7223 */ /* 0x180fe2000001087e */
[----:B------:R-:W-:-:S05]  /*9fc0*/  FFMA.FTZ R126, R227, R0, -R126 ;  /* 0x00000000e37e7223 */ /* 0x000fca000001087e */
[----:B------:R-:W-:Y:S01]  /*9fd0*/  MUFU.EX2 R20, R225 ;  /* 0x000000e100147308 */ /* 0x000fe20000000800 */
[----:B------:R-:W-:Y:S01]  /*9fe0*/  FADD.FTZ R7, R193, R142 ;  /* 0x0000008ec1077221 */ /* 0x000fe20000010000 */
[----:B------:R-:W-:Y:S02]  /*9ff0*/  F2FP.F16.F32.PACK_AB R199, R199, R128 ;  /* 0x00000080c7c7723e */ /* 0x000fe400000000ff */
[C---:B------:R-:W-:Y:S01]  /*a000*/  F2FP.F16.F32.PACK_AB R193, R130.reuse, R193 ;  /* 0x000000c182c1723e */ /* 0x040fe200000000ff */
[----:B------:R-:W-:Y:S01]  /*a010*/  FADD.FTZ R142, R130, R7 ;  /* 0x00000007828e7221 */ /* 0x000fe20000010000 */
[----:B--2---:R-:W-:Y:S02]  /*a020*/  F2FP.F16.F32.PACK_AB R177, R123, R148 ;  /* 0x000000947bb1723e */ /* 0x004fe400000000ff */
[----:B------:R-:W-:Y:S01]  /*a030*/  MUFU.EX2 R140, R140 ;  /* 0x0000008c008c7308 */ /* 0x000fe20000000800 */
[----:B------:R-:W-:Y:S01]  /*a040*/  FADD.FTZ R7, R195, R142 ;  /* 0x0000008ec3077221 */ /* 0x000fe20000010000 */
[----:B------:R-:W-:-:S03]  /*a050*/  F2FP.F16.F32.PACK_AB R195, R132, R195 ;  /* 0x000000c384c3723e */ /* 0x000fc600000000ff */
[----:B------:R-:W-:-:S03]  /*a060*/  FADD.FTZ R142, R132, R7 ;  /* 0x00000007848e7221 */ /* 0x000fc60000010000 */
[----:B------:R-:W0:Y:S01]  /*a070*/  MUFU.EX2 R126, R126 ;  /* 0x0000007e007e7308 */ /* 0x000e220000000800 */
[----:B------:R-:W-:Y:S01]  /*a080*/  FADD.FTZ R7, R189, R142 ;  /* 0x0000008ebd077221 */ /* 0x000fe20000010000 */
[----:B------:R-:W-:-:S03]  /*a090*/  F2FP.F16.F32.PACK_AB R189, R134, R189 ;  /* 0x000000bd86bd723e */ /* 0x000fc600000000ff */
[----:B------:R-:W-:-:S04]  /*a0a0*/  FADD.FTZ R142, R134, R7 ;  /* 0x00000007868e7221 */ /* 0x000fc80000010000 */
[----:B------:R-:W-:Y:S01]  /*a0b0*/  FADD.FTZ R7, R191, R142 ;  /* 0x0000008ebf077221 */ /* 0x000fe20000010000 */
[----:B------:R-:W-:-:S03]  /*a0c0*/  F2FP.F16.F32.PACK_AB R191, R136, R191 ;  /* 0x000000bf88bf723e */ /* 0x000fc600000000ff */
[----:B------:R-:W-:-:S04]  /*a0d0*/  FADD.FTZ R142, R136, R7 ;  /* 0x00000007888e7221 */ /* 0x000fc80000010000 */
[----:B------:R-:W-:Y:S01]  /*a0e0*/  FADD.FTZ R7, R185, R142 ;  /* 0x0000008eb9077221 */ /* 0x000fe20000010000 */
[----:B-1----:R-:W-:Y:S02]  /*a0f0*/  F2FP.F16.F32.PACK_AB R185, R6, R185 ;  /* 0x000000b906b9723e */ /* 0x002fe400000000ff */
[----:B0-----:R-:W-:Y:S01]  /*a100*/  F2FP.F16.F32.PACK_AB R179, R126, R20 ;  /* 0x000000147eb3723e */ /* 0x001fe200000000ff */
        /* <DEDUP_REMOVED lines=16> */
.L_x_4860:
[----:B------:R-:W-:-:S13]  /*a210*/  ISETP.LE.AND P2, PT, RZ, UR38, PT ;  /* 0x00000026ff007c0c */ /* 0x000fda000bf43270 */
[----:B------:R-:W-:Y:S05]  /*a220*/  @!P2 BRA `(.L_x_4870) ;  /* 0x0000003800f4a947 */ /* 0x000fea0003800000 */
[----:B------:R-:W-:Y:S01]  /*a230*/  IMAD.MOV.U32 R11, RZ, RZ, R4 ;  /* 0x000000ffff0b7224 */ /* 0x000fe200078e0004 */
[----:B------:R-:W-:Y:S01]  /*a240*/  UMOV UR39, UR61 ;  /* 0x0000003d00277c82 */ /* 0x000fe20008000000 */
[----:B------:R-:W-:Y:S01]  /*a250*/  IMAD.MOV.U32 R9, RZ, RZ, R5 ;  /* 0x000000ffff097224 */ /* 0x000fe200078e0005 */
[----:B------:R-:W-:-:S06]  /*a260*/  UMOV UR37, UR36 ;  /* 0x0000002400257c82 */ /* 0x000fcc0008000000 */
.L_x_4879:
[----:B------:R-:W-:-:S04]  /*a270*/  UIADD3 UR36, UR37, 0x1, URZ ;  /* 0x0000000125247890 */ /* 0x000fc8000fffe03f */
[----:B------:R-:W-:-:S04]  /*a280*/  UISETP.NE.AND UP0, UPT, UR36, 0x2, UPT ;  /* 0x000000022400788c */ /* 0x000fc8000bf05270 */
[----:B------:R-:W-:Y:S02]  /*a290*/  USEL UR61, URZ, 0x1, UP0 ;  /* 0x000000013f3d7887 */ /* 0x000fe40008000000 */
[----:B------:R-:W-:Y:S02]  /*a2a0*/  USEL UR36, UR36, URZ, UP0 ;  /* 0x0000003f24247287 */ /* 0x000fe40008000000 */
[----:B------:R-:W-:Y:S01]  /*a2b0*/  ULOP3.LUT UR61, UR39, UR61, URZ, 0x3c, !UPT ;  /* 0x0000003d273d7292 */ /* 0x000fe2000f8e3c3f */
[----:B------:R-:W-:Y:S11]  /*a2c0*/  @!P0 BRA `(.L_x_4871) ;  /* 0x0000000000048947 */ /* 0x000ff60003800000 */
[----:B------:R-:W-:Y:S01]  /*a2d0*/  BPT.TRAP 0x1 ;  /* 0x000000040000795c */ /* 0x000fe20000300000 */
.L_x_4871:
[----:B------:R-:W-:Y:S01]  /*a2e0*/  ULEA UR6, UR36, UR60, 0x3 ;  /* 0x0000003c24067291 */ /* 0x000fe2000f8e183f */
[----:B------:R-:W-:-:S05]  /*a2f0*/  IMAD.U32 R0, RZ, RZ, UR61 ;  /* 0x0000003dff007e24 */ /* 0x000fca000f8e00ff */
[----:B------:R-:W-:-:S04]  /*a300*/  SHF.L.U32 R0, R0, 0x1f, RZ ;  /* 0x0000001f00007819 */ /* 0x000fc800000006ff */
[----:B------:R0:W1:Y:S01]  /*a310*/  SYNCS.PHASECHK.TRANS64.TRYWAIT P2, [UR6+0x36830], R0 ;  /* 0x03683000ff0075a7 */ /* 0x0000620008040146 */
[----:B------:R-:W-:Y:S05]  /*a320*/  @!P0 BRA `(.L_x_4872) ;  /* 0x0000000000048947 */ /* 0x000fea0003800000 */
[----:B------:R-:W-:Y:S01]  /*a330*/  BPT.TRAP 0x1 ;  /* 0x000000040000795c */ /* 0x000fe20000300000 */
.L_x_4872:
[----:B-1----:R-:W-:Y:S05]  /*a340*/  @P2 BRA `(.L_x_4873) ;  /* 0x0000000000082947 */ /* 0x002fea0003800000 */
[----:B------:R-:W1:Y:S02]  /*a350*/  SYNCS.PHASECHK.TRANS64.TRYWAIT P2, [UR6+0x36830], R0 ;  /* 0x03683000ff0075a7 */ /* 0x000e640008040146 */
[----:B-1----:R-:W-:Y:S05]  /*a360*/  @!P2 BRA `(.L_x_4874) ;  /* 0x000000c80060a947 */ /* 0x002fea0003800000 */
.L_x_4873:
        /* <DEDUP_REMOVED lines=602> */
.L_x_4875:
[----:B------:R-:W-:Y:S01]  /*c910*/  ULEA UR11, UR37, UR60, 0x3 ;  /* 0x0000003c250b7291 */ /* 0x000fe2000f8e183f */
[----:B01----:R-:W-:-:S05]  /*c920*/  IMAD.U32 R0, RZ, RZ, UR39 ;  /* 0x00000027ff007e24 */ /* 0x003fca000f8e00ff */
[----:B------:R-:W-:-:S04]  /*c930*/  SHF.L.U32 R0, R0, 0x1f, RZ ;  /* 0x0000001f00007819 */ /* 0x000fc800000006ff */
[----:B------:R0:W1:Y:S01]  /*c940*/  SYNCS.PHASECHK.TRANS64.TRYWAIT P2, [UR11+0x36850], R0 ;  /* 0x03685000ff0075a7 */ /* 0x000062000804014b */
[----:B------:R-:W-:Y:S05]  /*c950*/  @!P0 BRA `(.L_x_4876) ;  /* 0x0000000000048947 */ /* 0x000fea0003800000 */
[----:B------:R-:W-:Y:S01]  /*c960*/  BPT.TRAP 0x1 ;  /* 0x000000040000795c */ /* 0x000fe20000300000 */
.L_x_4876:
[----:B-1----:R-:W-:Y:S05]  /*c970*/  @P2 BRA `(.L_x_4877) ;  /* 0x0000000000082947 */ /* 0x002fea0003800000 */
[----:B------:R-:W1:Y:S02]  /*c980*/  SYNCS.PHASECHK.TRANS64.TRYWAIT P2, [UR11+0x36850], R0 ;  /* 0x03685000ff0075a7 */ /* 0x000e64000804014b */
[----:B-1----:R-:W-:Y:S05]  /*c990*/  @!P2 BRA `(.L_x_4878) ;  /* 0x000000a000eca947 */ /* 0x002fea0003800000 */
.L_x_4877:
[----:B------:R-:W-:Y:S01]  /*c9a0*/  UIADD3 UR6, UR60, 0x400, URZ ;  /* 0x000004003c067890 */ /* 0x000fe2000fffe03f */
[----:B------:R-:W-:Y:S01]  /*c9b0*/  WARPGROUP.ARRIVE ;  /* 0x00000000000079c5 */ /* 0x000fe20000000000 */
[----:B------:R-:W-:Y:S01]  /*c9c0*/  UMOV UR7, 0x40000040 ;  /* 0x4000004000077882 */ /* 0x000fe20000000000 */
[----:B01----:R-:W-:Y:S01]  /*c9d0*/  FMNMX.FTZ R0, R168, R9, !PT ;  /* 0x00000009a8007209 */ /* 0x003fe20007810000 */
[----:B------:R-:W-:Y:S01]  /*c9e0*/  USHF.R.U32.HI UR6, URZ, 0x4, UR6 ;  /* 0x000000043f067899 */ /* 0x000fe20008011606 */
[----:B------:R-:W-:Y:S01]  /*c9f0*/  ISETP.LT.AND P2, PT, RZ, UR38, PT ;  /* 0x00000026ff007c0c */ /* 0x000fe2000bf41270 */
[----:B------:R-:W-:Y:S01]  /*ca00*/  UMOV UR39, UR61 ;  /* 0x0000003d00277c82 */ /* 0x000fe20008000000 */
[----:B------:R-:W-:Y:S01]  /*ca10*/  FMNMX.FTZ R3, R169, R0, !PT ;  /* 0x00000000a9037209 */ /* 0x000fe20007810000 */
[----:B------:R-:W-:-:S03]  /*ca20*/  ULOP3.LUT UR6, UR6, 0x3fff, URZ, 0xc0, !UPT ;  /* 0x00003fff06067892 */ /* 0x000fc6000f8ec03f */
[----:B------:R-:W-:Y:S01]  /*ca30*/  FMNMX.FTZ R0, R172, R3, !PT ;  /* 0x00000003ac007209 */ /* 0x000fe20007810000 */
[----:B------:R-:W-:-:S03]  /*ca40*/  ULOP3.LUT UR6, UR6, 0x3800000, URZ, 0xfc, !UPT ;  /* 0x0380000006067892 */ /* 0x000fc6000f8efc3f */
[----:B------:R-:W-:Y:S01]  /*ca50*/  FMNMX.FTZ R3, R173, R0, !PT ;  /* 0x00000000ad037209 */ /* 0x000fe20007810000 */
[----:B------:R-:W-:-:S03]  /*ca60*/  UIMAD UR10, UR37, 0xa80, UR6 ;  /* 0x00000a80250a78a4 */ /* 0x000fc6000f8e0206 */
[----:B------:R-:W-:Y:S01]  /*ca70*/  FMNMX.FTZ R0, R160, R3, !PT ;  /* 0x00000003a0007209 */ /* 0x000fe20007810000 */
[----:B------:R-:W-:-:S03]  /*ca80*/  UMOV UR37, UR36 ;  /* 0x0000002400257c82 */ /* 0x000fc60008000000 */
[----:B------:R-:W-:Y:S01]  /*ca90*/  UMOV UR6, UR10 ;  /* 0x0000000a00067c82 */ /* 0x000fe20008000000 */
        /* <DEDUP_REMOVED lines=30> */
[----:B------:R-:W1:Y:S01]  /*cc80*/  SHFL.BFLY PT, R5, R10, 0x1, 0x1f ;  /* 0x0c201f000a057f89 */ /* 0x000e6200000e0000 */
[----:B------:R-:W-:-:S04]  /*cc90*/  FMNMX.FTZ R15, R171, R4, !PT ;  /* 0x00000004ab0f7209 */ /* 0x000fc80007810000 */
[----:B------:R-:W-:-:S04]  /*cca0*/  FMNMX.FTZ R4, R174, R15, !PT ;  /* 0x0000000fae047209 */ /* 0x000fc80007810000 */
[----:B------:R-:W-:-:S04]  /*ccb0*/  FMNMX.FTZ R15, R175, R4, !PT ;  /* 0x00000004af0f7209 */ /* 0x000fc80007810000 */
[----:B------:R-:W-:-:S04]  /*ccc0*/  FMNMX.FTZ R4, R162, R15, !PT ;  /* 0x0000000fa2047209 */ /* 0x000fc80007810000 */
[----:B------:R-:W-:-:S04]  /*ccd0*/  FMNMX.FTZ R17, R163, R4, !PT ;  /* 0x00000004a3117209 */ /* 0x000fc80007810000 */
[----:B------:R-:W-:Y:S02]  /*cce0*/  FMNMX.FTZ R4, R166, R17, !PT ;  /* 0x00000011a6047209 */ /* 0x000fe40007810000 */
[----:B-1----:R-:W-:Y:S02]  /*ccf0*/  FMNMX.FTZ R5, R10, R5, !PT ;  /* 0x000000050a057209 */ /* 0x002fe40007810000 */
[----:B------:R-:W-:-:S03]  /*cd00*/  FMNMX.FTZ R17, R167, R4, !PT ;  /* 0x00000004a7117209 */ /* 0x000fc60007810000 */
[----:B------:R-:W-:Y:S01]  /*cd10*/  FADD.FTZ R3, -R5, R9 ;  /* 0x0000000905037221 */ /* 0x000fe20000010100 */
[----:B------:R-:W-:-:S03]  /*cd20*/  FMNMX.FTZ R4, R154, R17, !PT ;  /* 0x000000119a047209 */ /* 0x000fc60007810000 */
[----:B0-----:R-:W-:Y:S01]  /*cd30*/  FMUL.FTZ R2, R3, R0 ;  /* 0x0000000003027220 */ /* 0x001fe20000410000 */
        /* <DEDUP_REMOVED lines=12> */
[----:B------:R0:W-:Y:S01]  /*ce00*/  MUFU.EX2 R19, R10 ;  /* 0x0000000a00137308 */ /* 0x0001e20000000800 */
        /* <DEDUP_REMOVED lines=8> */
[--C-:B0-----:R-:W-:Y:S01]  /*ce90*/  FFMA.FTZ R10, R120, R0, -R3.reuse ;  /* 0x00000000780a7223 */ /* 0x101fe20000010803 */
[----:B------:R-:W-:Y:S01]  /*cea0*/  FMNMX.FTZ R21, R151, R4, !PT ;  /* 0x0000000497157209 */ /* 0x000fe20007810000 */
[-CC-:B------:R-:W-:Y:S01]  /*ceb0*/  FFMA.FTZ R12, R124, R0.reuse, -R3.reuse ;  /* 0x000000007c0c7223 */ /* 0x180fe20000010803 */
[----:B------:R-:W-:Y:S01]  /*cec0*/  FFMA.FTZ R18, R125, R0, -R3 ;  /* 0x000000007d127223 */ /* 0x000fe20000010803 */
[----:B------:R-:W-:Y:S01]  /*ced0*/  MUFU.EX2 R2, R2 ;  /* 0x0000000200027308 */ /* 0x000fe20000000800 */
[----:B------:R-:W-:-:S04]  /*cee0*/  FMNMX.FTZ R4, R138, R21, !PT ;  /* 0x000000158a047209 */ /* 0x000fc80007810000 */
[----:B------:R-:W-:-:S03]  /*cef0*/  FMNMX.FTZ R153, R139, R4, !PT ;  /* 0x000000048b997209 */ /* 0x000fc60007810000 */
[----:B------:R-:W0:Y:S01]  /*cf00*/  MUFU.EX2 R9, R9 ;  /* 0x0000000900097308 */ /* 0x000e220000000800 */
[----:B------:R-:W-:-:S04]  /*cf10*/  FMNMX.FTZ R4, R142, R153, !PT ;  /* 0x000000998e047209 */ /* 0x000fc80007810000 */
[----:B------:R-:W-:-:S03]  /*cf20*/  FMNMX.FTZ R153, R143, R4, !PT ;  /* 0x000000048f997209 */ /* 0x000fc60007810000 */
[----:B------:R-:W-:Y:S01]  /*cf30*/  MUFU.EX2 R13, R13 ;  /* 0x0000000d000d7308 */ /* 0x000fe20000000800 */
[----:B------:R-:W-:-:S04]  /*cf40*/  FMNMX.FTZ R4, R130, R153, !PT ;  /* 0x0000009982047209 */ /* 0x000fc80007810000 */
[----:B------:R-:W-:Y:S01]  /*cf50*/  FMNMX.FTZ R153, R131, R4, !PT ;  /* 0x0000000483997209 */ /* 0x000fe20007810000 */
[----:B------:R-:W-:Y:S02]  /*cf60*/  WARPGROUP.DEPBAR.LE gsb0, 0x0 ;  /* 0x00008000000079c5 */ /* 0x000fe40000010000 */
[----:B------:R-:W-:Y:S01]  /*cf70*/  WARPGROUP.ARRIVE ;  /* 0x00000000000079c5 */ /* 0x000fe20000000000 */
[----:B------:R-:W-:Y:S01]  /*cf80*/  FMNMX.FTZ R4, R134, R153, !PT ;  /* 0x0000009986047209 */ /* 0x000fe20007810000 */
[-CC-:B------:R-:W-:Y:S01]  /*cf90*/  FFMA.FTZ R200, R169, R0.reuse, -R3.reuse ;  /* 0x00000000a9c87223 */ /* 0x180fe20000010803 */
[----:B------:R-:W-:Y:S01]  /*cfa0*/  FFMA.FTZ R202, R172, R0, -R3 ;  /* 0x00000000acca7223 */ /* 0x000fe20000010803 */
[----:B0-----:R-:W-:Y:S01]  /*cfb0*/  FFMA.FTZ R7, R2, R7, R9 ;  /* 0x0000000702077223 */ /* 0x001fe20000010009 */
[----:B------:R-:W-:Y:S01]  /*cfc0*/  FMNMX.FTZ R153, R135, R4, !PT ;  /* 0x0000000487997209 */ /* 0x000fe20007810000 */
[----:B------:R-:W-:Y:S01]  /*cfd0*/  HGMMA.64x192x16.F32 R24, R196, gdesc[UR4].tnspB, R24, gsb0 ;  /* 0x42e00004c4187df0 */ /* 0x000fe20008000818 */
[----:B------:R-:W-:Y:S01]  /*cfe0*/  UIADD3 UR6, UR10, 0x100, URZ ;  /* 0x000001000a067890 */ /* 0x000fe2000fffe03f */
[----:B------:R-:W0:Y:S01]  /*cff0*/  MUFU.EX2 R200, R200 ;  /* 0x000000c800c87308 */ /* 0x000e220000000800 */
[----:B------:R-:W-:Y:S01]  /*d000*/  UMOV UR7, 0x40000040 ;  /* 0x4000004000077882 */ /* 0x000fe20000000000 */
[----:B------:R-:W-:-:S04]  /*d010*/  FMNMX.FTZ R4, R122, R153, !PT ;  /* 0x000000997a047209 */ /* 0x000fc80007810000 */
[----:B------:R-:W-:Y:S02]  /*d020*/  FMNMX.FTZ R153, R123, R4, !PT ;  /* 0x000000047b997209 */ /* 0x000fe40007810000 */
[----:B------:R-:W-:Y:S02]  /*d030*/  MUFU.EX2 R202, R202 ;  /* 0x000000ca00ca7308 */ /* 0x000fe40000000800 */
[----:B------:R-:W-:-:S04]  /*d040*/  FMNMX.FTZ R4, R126, R153, !PT ;  /* 0x000000997e047209 */ /* 0x000fc80007810000 */
[----:B------:R-:W-:Y:S02]  /*d050*/  FMNMX.FTZ R4, R127, R4, !PT ;  /* 0x000000047f047209 */ /* 0x000fe40007810000 */
[----:B------:R-:W-:Y:S01]  /*d060*/  MUFU.EX2 R15, R161 ;  /* 0x000000a1000f7308 */ /* 0x000fe20000000800 */
[C---:B0-----:R-:W-:Y:S01]  /*d070*/  FADD.FTZ R7, R200.reuse, R7 ;  /* 0x00000007c8077221 */ /* 0x041fe20000010000 */
[----:B------:R-:W-:Y:S01]  /*d080*/  F2FP.F16.F32.PACK_AB R200, R200, R9 ;  /* 0x00000009c8c8723e */ /* 0x000fe200000000ff */
[----:B------:R-:W0:Y:S05]  /*d090*/  SHFL.BFLY PT, R153, R4, 0x2, 0x1f ;  /* 0x0c401f0004997f89 */ /* 0x000e2a00000e0000 */
        /* <DEDUP_REMOVED lines=28> */
[----:B------:R-:W-:-:S05]  /*d260*/  FFMA.FTZ R126, R126, R0, -R125 ;  /* 0x000000007e7e7223 */ /* 0x000fca000001087d */
        /* <DEDUP_REMOVED lines=44> */
[----:B------:R-:W-:Y:S01]  /*d530*/  FFMA.FTZ R191, R150, R0, -R125 ;  /* 0x0000000096bf7223 */ /* 0x000fe2000001087d */
        /* <DEDUP_REMOVED lines=16> */
[----:B------:R-:W-:Y:S01]  /*d640*/  @!P1 LEA R136, R136, UR60, 0x3 ;  /* 0x0000003c88889c11 */ /* 0x000fe2000f8e18ff */
[----:B------:R-:W-:Y:S01]  /*d650*/  UMOV UR7, 0x40000040 ;  /* 0x4000004000077882 */ /* 0x000fe20000000000 */
[----:B------:R-:W-:Y:S03]  /*d660*/  MUFU.EX2 R184, R184 ;  /* 0x000000b800b87308 */ /* 0x000fe60000000800 */
[----:B------:R-:W-:-:S05]  /*d670*/  @!P1 VIADD R136, R136, 0x36840 ;  /* 0x0003684088889836 */ /* 0x000fca0000000000 */
[----:B------:R-:W-:Y:S01]  /*d680*/  @!P1 PRMT R140, RZ, 0x654, R136 ;  /* 0x00000654ff8c9816 */ /* 0x000fe20000000088 */
        /* <DEDUP_REMOVED lines=14> */
[----:B------:R-:W-:-:S04]  /*d770*/  UIADD3 UR6, UR38, -0x1, URZ ;  /* 0xffffffff26067890 */ /* 0x000fc8000fffe03f */
[----:B------:R-:W0:Y:S03]  /*d780*/  MUFU.EX2 R3, R3 ;  /* 0x0000000300037308 */ /* 0x000e260000000800 */
[----:B------:R-:W-:-:S05]  /*d790*/  UMOV UR38, UR6 ;  /* 0x0000000600267c82 */ /* 0x000fca0008000000 */
[----:B------:R-:W1:Y:S08]  /*d7a0*/  MUFU.EX2 R18, R175 ;  /* 0x000000af00127308 */ /* 0x000e700000000800 */
[----:B------:R-:W2:Y:S01]  /*d7b0*/  MUFU.EX2 R128, R128 ;  /* 0x0000008000807308 */ /* 0x000ea20000000800 */
[----:B0-----:R-:W-:-:S04]  /*d7c0*/  FFMA.FTZ R6, R3, R6, R14 ;  /* 0x0000000603067223 */ /* 0x001fc8000001000e */
[----:B------:R-:W-:Y:S01]  /*d7d0*/  FADD.FTZ R138, R201, R6 ;  /* 0x00000006c98a7221 */ /* 0x000fe20000010000 */
[-CC-:B------:R-:W-:Y:S01]  /*d7e0*/  FFMA.FTZ R6, R139, R0.reuse, -R125.reuse ;  /* 0x000000008b067223 */ /* 0x180fe2000001087d */
[----:B------:R-:W-:Y:S01]  /*d7f0*/  FFMA.FTZ R125, R127, R0, -R125 ;  /* 0x000000007f7d7223 */ /* 0x000fe2000001087d */
[----:B------:R-:W0:Y:S01]  /*d800*/  MUFU.EX2 R132, R132 ;  /* 0x0000008400847308 */ /* 0x000e220000000800 */
[----:B------:R-:W-:-:S07]  /*d810*/  F2FP.F16.F32.PACK_AB R201, R201, R14 ;  /* 0x0000000ec9c9723e */ /* 0x000fce00000000ff */
[----:B------:R-:W3:Y:S08]  /*d820*/  MUFU.EX2 R6, R6 ;  /* 0x0000000600067308 */ /* 0x000ef00000000800 */
[----:B------:R-:W4:Y:S08]  /*d830*/  MUFU.EX2 R180, R180 ;  /* 0x000000b400b47308 */ /* 0x000f300000000800 */
[----:B------:R-:W5:Y:S08]  /*d840*/  MUFU.EX2 R181, R130 ;  /* 0x0000008200b57308 */ /* 0x000f700000000800 */
[----:B------:R-:W5:Y:S08]  /*d850*/  MUFU.EX2 R182, R182 ;  /* 0x000000b600b67308 */ /* 0x000f700000000800 */
[----:B------:R-:W5:Y:S08]  /*d860*/  MUFU.EX2 R183, R134 ;  /* 0x0000008600b77308 */ /* 0x000f700000000800 */
[----:B------:R-:W-:Y:S01]  /*d870*/  MUFU.EX2 R125, R125 ;  /* 0x0000007d007d7308 */ /* 0x000fe20000000800 */
[----:B------:R-:W-:-:S02]  /*d880*/  WARPGROUP.DEPBAR.LE gsb0, 0x0 ;  /* 0x00008000000079c5 */ /* 0x000fc40000010000 */
[----:B------:R1:W-:Y:S05]  /*d890*/  @!P1 SYNCS.ARRIVE.TRANS64.RED.A1T0 RZ, [R140+URZ], RZ ;  /* 0x000000ff8cff99a7 */ /* 0x0003ea000810043f */
[----:B------:R-:W5:Y:S01]  /*d8a0*/  MUFU.EX2 R177, R122 ;  /* 0x0000007a00b17308 */ /* 0x000f620000000800 */
[----:B------:R-:W-:Y:S02]  /*d8b0*/  F2FP.F16.F32.PACK_AB R178, R11, R12 ;  /* 0x0000000c0bb2723e */ /* 0x000fe400000000ff */
[----:B------:R-:W-:Y:S01]  /*d8c0*/  F2FP.F16.F32.PACK_AB R176, R121, R10 ;  /* 0x0000000a79b0723e */ /* 0x000fe200000000ff */
[----:B-1----:R-:W-:-:S04]  /*d8d0*/  @!P1 VIADD R140, R144, 0x36860 ;  /* 0x00036860908c9836 */ /* 0x002fc80000000000 */
[----:B------:R-:W1:Y:S01]  /*d8e0*/  MUFU.EX2 R179, R126 ;  /* 0x0000007e00b37308 */ /* 0x000e620000000800 */
[----:B------:R-:W-:-:S04]  /*d8f0*/  @!P1 PRMT R140, RZ, 0x654, R140 ;  /* 0x00000654ff8c9816 */ /* 0x000fc8000000008c */
[----:B------:R2:W-:Y:S02]  /*d900*/  @!P1 SYNCS.ARRIVE.TRANS64.RED.A1T0 RZ, [R140+URZ], RZ ;  /* 0x000000ff8cff99a7 */ /* 0x0005e4000810043f */
[----:B--2---:R-:W-:Y:S01]  /*d910*/  FADD.FTZ R140, R202, R7 ;  /* 0x00000007ca8c7221 */ /* 0x004fe20000010000 */
[----:B------:R-:W-:Y:S01]  /*d920*/  FADD.FTZ R7, R203, R138 ;  /* 0x0000008acb077221 */ /* 0x000fe20000010000 */
[C---:B------:R-:W-:Y:S02]  /*d930*/  F2FP.F16.F32.PACK_AB R203, R18.reuse, R203 ;  /* 0x000000cb12cb723e */ /* 0x040fe400000000ff */
[C---:B------:R-:W-:Y:S01]  /*d940*/  FADD.FTZ R139, R13.reuse, R140 ;  /* 0x0000008c0d8b7221 */ /* 0x040fe20000010000 */
[----:B------:R-:W-:Y:S01]  /*d950*/  FADD.FTZ R138, R18, R7 ;  /* 0x00000007128a7221 */ /* 0x000fe20000010000 */
        /* <DEDUP_REMOVED lines=29> */
[C---:B0-----:R-:W-:Y:S01]  /*db30*/  FADD.FTZ R14, R132.reuse, R7 ;  /* 0x00000007840e7221 */ /* 0x041fe20000010000 */
        /* <DEDUP_REMOVED lines=9> */
[----:B---3--:R-:W-:-:S02]  /*dbd0*/  F2FP.F16.F32.PACK_AB R185, R6, R185 ;  /* 0x000000b906b9723e */ /* 0x008fc400000000ff */
[C---:B------:R-:W-:Y:S01]  /*dbe0*/  FADD.FTZ R9, R137.reuse, R18 ;  /* 0x0000001289097221 */ /* 0x040fe20000010000 */
[----:B------:R-:W-:Y:S01]  /*dbf0*/  FADD.FTZ R14, R6, R7 ;  /* 0x00000007060e7221 */ /* 0x000fe20000010000 */
[----:B------:R-:W-:Y:S02]  /*dc00*/  F2FP.F16.F32.PACK_AB R184, R137, R184 ;  /* 0x000000b889b8723e */ /* 0x000fe400000000ff */
[----:B------:R-:W-:Y:S01]  /*dc10*/  FADD.FTZ R18, R186, R9 ;  /* 0x00000009ba127221 */ /* 0x000fe20000010000 */
[----:B------:R-:W-:Y:S01]  /*dc20*/  FADD.FTZ R14, R187, R14 ;  /* 0x0000000ebb0e7221 */ /* 0x000fe20000010000 */
[C---:B------:R-:W-:Y:S01]  /*dc30*/  F2FP.F16.F32.PACK_AB R186, R141.reuse, R186 ;  /* 0x000000ba8dba723e */ /* 0x040fe200000000ff */
[----:B------:R-:W-:Y:S02]  /*dc40*/  IMAD.MOV.U32 R9, RZ, RZ, R5 ;  /* 0x000000ffff097224 */ /* 0x000fe400078e0005 */
[----:B------:R-:W-:Y:S01]  /*dc50*/  FADD.FTZ R7, R141, R18 ;  /* 0x000000128d077221 */ /* 0x000fe20000010000 */
[C---:B------:R-:W-:Y:S01]  /*dc60*/  FADD.FTZ R14, R143.reuse, R14 ;  /* 0x0000000e8f0e7221 */ /* 0x040fe20000010000 */
[----:B------:R-:W-:-:S02]  /*dc70*/  F2FP.F16.F32.PACK_AB R187, R143, R187 ;  /* 0x000000bb8fbb723e */ /* 0x000fc400000000ff */
[----:B----4-:R-:W-:Y:S01]  /*dc80*/  FADD.FTZ R18, R180, R7 ;  /* 0x00000007b4127221 */ /* 0x010fe20000010000 */
[----:B-----5:R-:W-:Y:S01]  /*dc90*/  FADD.FTZ R14, R181, R14 ;  /* 0x0000000eb50e7221 */ /* 0x020fe20000010000 */
        /* <DEDUP_REMOVED lines=12> */
[----:B------:R-:W-:Y:S02]  /*dd60*/  F2FP.F16.F32.PACK_AB R177, R123, R177 ;  /* 0x000000b17bb1723e */ /* 0x000fe400000000ff */
[----:B------:R-:W-:Y:S01]  /*dd70*/  FADD.FTZ R7, R121, R6 ;  /* 0x0000000679077221 */ /* 0x000fe20000010000 */
[----:B------:R-:W-:-:S03]  /*dd80*/  FADD.FTZ R14, R123, R14 ;  /* 0x0000000e7b0e7221 */ /* 0x000fc60000010000 */
[----:B------:R-:W-:Y:S01]  /*dd90*/  FADD.FTZ R6, R12, R7 ;  /* 0x000000070c067221 */ /* 0x000fe20000010000 */
[----:B-1----:R-:W-:Y:S01]  /*dda0*/  FADD.FTZ R14, R179, R14 ;  /* 0x0000000eb30e7221 */ /* 0x002fe20000010000 */
[----:B------:R-:W-:Y:S02]  /*ddb0*/  F2FP.F16.F32.PACK_AB R179, R125, R179 ;  /* 0x000000b37db3723e */ /* 0x000fe400000000ff */
[----:B------:R-:W-:Y:S01]  /*ddc0*/  FADD.FTZ R7, R11, R6 ;  /* 0x000000060b077221 */ /* 0x000fe20000010000 */
[----:B------:R-:W-:Y:S01]  /*ddd0*/  FADD.FTZ R6, R125, R14 ;  /* 0x0000000e7d067221 */ /* 0x000fe20000010000 */
[----:B------:R-:W-:Y:S01]  /*dde0*/  IMAD.MOV.U32 R11, RZ, RZ, R4 ;  /* 0x000000ffff0b7224 */ /* 0x000fe200078e0004 */
[----:B------:R-:W-:Y:S06]  /*ddf0*/  @P2 BRA `(.L_x_4879) ;  /* 0xffffffc4001c2947 */ /* 0x000fec000383ffff */
.L_x_4870:
        /* <DEDUP_REMOVED lines=99> */
.L_x_4880:
[----:B------:R-:W-:Y:S01]  /*e430*/  ULEA UR5, UR36, UR60, 0x3 ;  /* 0x0000003c24057291 */ /* 0x000fe2000f8e183f */
[----:B------:R-:W-:-:S05]  /*e440*/  IMAD.U32 R2, RZ, RZ, UR61 ;  /* 0x0000003dff027e24 */ /* 0x000fca000f8e00ff */
[----:B------:R-:W-:-:S04]  /*e450*/  SHF.L.U32 R2, R2, 0x1f, RZ ;  /* 0x0000001f02027819 */ /* 0x000fc800000006ff */
[----:B------:R0:W1:Y:S01]  /*e460*/  SYNCS.PHASECHK.TRANS64.TRYWAIT P2, [UR5+0x36850], R2 ;  /* 0x03685002ff0075a7 */ /* 0x0000620008040145 */
[----:B------:R-:W-:Y:S05]  /*e470*/  @!P0 BRA `(.L_x_4881) ;  /* 0x0000000000048947 */ /* 0x000fea0003800000 */
[----:B------:R-:W-:Y:S01]  /*e480*/  BPT.TRAP 0x1 ;  /* 0x000000040000795c */ /* 0x000fe20000300000 */
.L_x_4881:
[----:B-1----:R-:W-:Y:S05]  /*e490*/  @P2 BRA `(.L_x_4882) ;  /* 0x0000000000082947 */ /* 0x002fea0003800000 */
[----:B------:R-:W1:Y:S02]  /*e4a0*/  SYNCS.PHASECHK.TRANS64.TRYWAIT P0, [UR5+0x36850], R2 ;  /* 0x03685002ff0075a7 */ /* 0x000e640008000145 */
[----:B-1----:R-:W-:Y:S05]  /*e4b0*/  @!P0 BRA `(.L_x_4883) ;  /* 0x00000088003c8947 */ /* 0x002fea0003800000 */
.L_x_4882:
[----:B------:R-:W-:Y:S01]  /*e4c0*/  UIADD3 UR60, UR60, 0x400, URZ ;  /* 0x000004003c3c7890 */ /* 0x000fe2000fffe03f */
[----:B------:R-:W-:Y:S01]  /*e4d0*/  WARPGROUP.ARRIVE ;  /* 0x00000000000079c5 */ /* 0x000fe20000000000 */
[----:B------:R-:W-:Y:S01]  /*e4e0*/  UMOV UR7, 0x40000040 ;  /* 0x4000004000077882 */ /* 0x000fe20000000000 */
[----:B-1----:R-:W1:Y:S01]  /*e4f0*/  SHFL.BFLY PT, R3, R6, 0x2, 0x1f ;  /* 0x0c401f0006037f89 */ /* 0x002e6200000e0000 */
[----:B------:R-:W-:Y:S01]  /*e500*/  USHF.R.U32.HI UR60, URZ, 0x4, UR60 ;  /* 0x000000043f3c7899 */ /* 0x000fe2000801163c */
[----:B------:R-:W-:Y:S01]  /*e510*/  IMAD.U32 R17, RZ, RZ, UR5 ;  /* 0x00000005ff117e24 */ /* 0x000fe2000f8e00ff */
[----:B------:R-:W-:Y:S01]  /*e520*/  R2UR UR8, R210 ;  /* 0x00000000d20872ca */ /* 0x000fe200000e0000 */
[----:B0-----:R-:W0:Y:S01]  /*e530*/  SHFL.BFLY PT, R2, R7, 0x2, 0x1f ;  /* 0x0c401f0007027f89 */ /* 0x001e2200000e0000 */
[----:B------:R-:W-:Y:S01]  /*e540*/  ULOP3.LUT UR60, UR60, 0x3fff, URZ, 0xc0, !UPT ;  /* 0x00003fff3c3c7892 */ /* 0x000fe2000f8ec03f */
[----:B------:R-:W-:-:S03]  /*e550*/  IMAD.MOV.U32 R11, RZ, RZ, RZ ;  /* 0x000000ffff0b7224 */ /* 0x000fc600078e00ff */
        /* <DEDUP_REMOVED lines=16> */
[----:B------:R-:W-:Y:S01]  /*e660*/  MOV R9, RZ ;  /* 0x000000ff00097202 */ /* 0x000fe20000000f00 */
[----:B-1----:R-:W-:-:S03]  /*e670*/  FADD.FTZ R14, R2, R3 ;  /* 0x00000003020e7221 */ /* 0x002fc60000010000 */
        /* <DEDUP_REMOVED lines=50> */
[-C--:B--2---:R-:W-:Y:S01]  /*e9a0*/  FMUL.FTZ R133, R39, R11.reuse ;  /* 0x0000000b27857220 */ /* 0x084fe20000410000 */
[----:B------:R-:W-:Y:S01]  /*e9b0*/  FMUL.FTZ R129, R43, R11 ;  /* 0x0000000b2b817220 */ /* 0x000fe20000410000 */
[-C--:B0-----:R-:W-:Y:S01]  /*e9c0*/  FMUL.FTZ R120, R32, R9.reuse ;  /* 0x0000000920787220 */ /* 0x081fe20000410000 */
[-C--:B------:R-:W-:Y:S01]  /*e9d0*/  FMUL.FTZ R0, R36, R9.reuse ;  /* 0x0000000924007220 */ /* 0x080fe20000410000 */
[----:B------:R-:W-:Y:S01]  /*e9e0*/  FMUL.FTZ R121, R37, R9 ;  /* 0x0000000925797220 */ /* 0x000fe20000410000 */
        /* <DEDUP_REMOVED lines=91> */
.L_x_4853:
        /* <DEDUP_REMOVED lines=14> */
[----:B------:R-:W-:Y:S01]  /*f080*/  R2UR UR6, R208 ;  /* 0x00000000d00672ca */ /* 0x000fe200000e0000 */
[----:B------:R-:W-:Y:S01]  /*f090*/  UISETP.NE.U32.AND UP0, UPT, UR8, URZ, UPT ;  /* 0x0000003f0800728c */ /* 0x000fe2000bf05070 */
[----:B------:R-:W-:Y:S01]  /*f0a0*/  R2UR UR4, R206 ;  /* 0x00000000ce0472ca */ /* 0x000fe200000e0000 */
[----:B------:R-:W-:Y:S01]  /*f0b0*/  ULDC.64 UR12, c[0x0][0x208] ;  /* 0x00008200000c7ab9 */ /* 0x000fe20000000a00 */
[----:B------:R-:W-:Y:S01]  /*f0c0*/  F2FP.F16.F32.PACK_AB R36, R37, R36 ;  /* 0x000000242524723e */ /* 0x000fe200000000ff */
[----:B------:R-:W-:Y:S01]  /*f0d0*/  UISETP.NE.AND.EX UP0, UPT, UR9, URZ, UPT, UP0 ;  /* 0x0000003f0900728c */ /* 0x000fe2000bf05300 */
[----:B------:R-:W-:Y:S02]  /*f0e0*/  F2FP.F16.F32.PACK_AB R37, R47, R38 ;  /* 0x000000262f25723e */ /* 0x000fe400000000ff */
[----:B------:R-:W-:-:S02]  /*f0f0*/  F2FP.F16.F32.PACK_AB R88, R89, R88 ;  /* 0x000000585958723e */ /* 0x000fc400000000ff */
[----:B------:R-:W-:Y:S02]  /*f100*/  F2FP.F16.F32.PACK_AB R38, R85, R84 ;  /* 0x000000545526723e */ /* 0x000fe400000000ff */
[----:B------:R-:W-:Y:S02]  /*f110*/  F2FP.F16.F32.PACK_AB R39, R128, R39 ;  /* 0x000000278027723e */ /* 0x000fe400000000ff */
[----:B------:R-:W-:Y:S01]  /*f120*/  F2FP.F16.F32.PACK_AB R89, R43, R90 ;  /* 0x0000005a2b59723e */ /* 0x000fe200000000ff */
[----:B------:R-:W-:Y:S01]  /*f130*/  USHF.L.U64.HI UR11, UR4, 0x2, UR6 ;  /* 0x00000002040b7899 */ /* 0x000fe20008010206 */
[----:B------:R-:W-:Y:S01]  /*f140*/  F2FP.F16.F32.PACK_AB R96, R97, R96 ;  /* 0x000000606160723e */ /* 0x000fe200000000ff */
[----:B------:R-:W-:Y:S01]  /*f150*/  USHF.L.U32 UR10, UR4, 0x2, URZ ;  /* 0x00000002040a7899 */ /* 0x000fe2000800063f */
[----:B------:R-:W-:Y:S01]  /*f160*/  F2FP.F16.F32.PACK_AB R90, R93, R92 ;  /* 0x0000005c5d5a723e */ /* 0x000fe200000000ff */
[----:B------:R-:W-:Y:S01]  /*f170*/  ULDC.64 UR6, c[0x0][0xbd8] ;  /* 0x0002f60000067ab9 */ /* 0x000fe20000000a00 */
[----:B------:R-:W-:Y:S01]  /*f180*/  F2FP.F16.F32.PACK_AB R91, R86, R91 ;  /* 0x0000005b565b723e */ /* 0x000fe200000000ff */
[----:B------:R-:W-:Y:S01]  /*f190*/  UISETP.NE.U32.AND UP1, UPT, UR6, URZ, UPT ;  /* 0x0000003f0600728c */ /* 0x000fe2000bf25070 */
[----:B------:R-:W-:Y:S01]  /*f1a0*/  F2FP.F16.F32.PACK_AB R97, R99, R98 ;  /* 0x000000626361723e */ /* 0x000fe200000000ff */
[----:B------:R-:W-:Y:S01]  /*f1b0*/  UIADD3 UR4, UP2, UR10, UR6, URZ ;  /* 0x000000060a047290 */ /* 0x000fe2000ff5e03f */
[----:B------:R-:W-:Y:S01]  /*f1c0*/  F2FP.F16.F32.PACK_AB R104, R105, R104 ;  /* 0x000000686968723e */ /* 0x000fe200000000ff */
[----:B------:R-:W-:Y:S01]  /*f1d0*/  UISETP.NE.AND.EX UP1, UPT, UR7, URZ, UPT, UP1 ;  /* 0x0000003f0700728c */ /* 0x000fe2000bf25310 */
[----:B------:R-:W-:Y:S01]  /*f1e0*/  F2FP.F16.F32.PACK_AB R98, R101, R100 ;  /* 0x000000646562723e */ /* 0x000fe200000000ff */
[----:B------:R-:W-:Y:S01]  /*f1f0*/  @UP0 UIADD3 UR6, UP3, UR10, UR8, URZ ;  /* 0x000000080a060290 */ /* 0x000fe2000ff7e03f */
[----:B------:R-:W-:Y:S01]  /*f200*/  F2FP.F16.F32.PACK_AB R99, R103, R102 ;  /* 0x000000666763723e */ /* 0x000fe200000000ff */
[----:B------:R-:W-:Y:S01]  /*f210*/  UIADD3.X UR8, UR11, UR7, URZ, UP2, !UPT ;  /* 0x000000070b087290 */ /* 0x000fe200097fe43f */
[----:B------:R-:W-:-:S02]  /*f220*/  MOV R18, R42 ;  /* 0x0000002a00127202 */ /* 0x000fc40000000f00 */
[----:B0-----:R-:W-:Y:S01]  /*f230*/  MOV R19, R5 ;  /* 0x0000000500137202 */ /* 0x001fe20000000f00 */
[----:B------:R-:W-:Y:S01]  /*f240*/  @UP0 UIADD3.X UR7, UR11, UR9, URZ, UP3, !UPT ;  /* 0x000000090b070290 */ /* 0x000fe20009ffe43f */
[----:B------:R-:W-:Y:S02]  /*f250*/  F2FP.F16.F32.PACK_AB R105, R107, R106 ;  /* 0x0000006a6b69723e */ /* 0x000fe400000000ff */
[----:B------:R-:W-:Y:S01]  /*f260*/  F2FP.F16.F32.PACK_AB R112, R113, R112 ;  /* 0x000000707170723e */ /* 0x000fe200000000ff */
[----:B------:R-:W-:Y:S01]  /*f270*/  IMAD.WIDE R4, R213, 0x2, R18 ;  /* 0x00000002d5047825 */ /* 0x000fe200078e0212 */
[----:B------:R-:W-:Y:S02]  /*f280*/  F2FP.F16.F32.PACK_AB R106, R109, R108 ;  /* 0x0000006c6d6a723e */ /* 0x000fe400000000ff */
[----:B------:R-:W-:Y:S02]  /*f290*/  F2FP.F16.F32.PACK_AB R107, R111, R110 ;  /* 0x0000006e6f6b723e */ /* 0x000fe400000000ff */
[----:B------:R-:W-:-:S02]  /*f2a0*/  LOP3.LUT R29, R4, 0x380, RZ, 0xc0, !PT ;  /* 0x00000380041d7812 */ /* 0x000fc400078ec0ff */
        /* <DEDUP_REMOVED lines=17> */
[C---:B------:R-:W-:Y:S02]  /*f3c0*/  IADD3 R151, P6, R4.reuse, 0x8040, RZ ;  /* 0x0000804004977810 */ /* 0x040fe40007fde0ff */
[----:B------:R-:W-:Y:S01]  /*f3d0*/  IADD3 R153, P5, R4, 0x8060, RZ ;  /* 0x0000806004997810 */ /* 0x000fe20007fbe0ff */
[--C-:B------:R-:W-:Y:S01]  /*f3e0*/  IMAD.X R31, RZ, RZ, R5.reuse, P1 ;  /* 0x000000ffff1f7224 */ /* 0x100fe200008e0605 */
[----:B------:R-:W-:Y:S01]  /*f3f0*/  LOP3.LUT R4, R29, R4, RZ, 0x3c, !PT ;  /* 0x000000041d047212 */ /* 0x000fe200078e3cff */
[--C-:B------:R-:W-:Y:S01]  /*f400*/  IMAD.X R29, RZ, RZ, R5.reuse, P2 ;  /* 0x000000ffff1d7224 */ /* 0x100fe200010e0605 */
[----:B------:R-:W-:Y:S01]  /*f410*/  LOP3.LUT R8, R81, 0x380, RZ, 0xc0, !PT ;  /* 0x0000038051087812 */ /* 0x000fe200078ec0ff */
[--C-:B------:R-:W-:Y:S01]  /*f420*/  IMAD.X R33, RZ, RZ, R5.reuse, P6 ;  /* 0x000000ffff217224 */ /* 0x100fe200030e0605 */
[----:B------:R-:W-:Y:S01]  /*f430*/  LOP3.LUT R10, R87, 0x380, RZ, 0xc0, !PT ;  /* 0x00000380570a7812 */ /* 0x000fe200078ec0ff */
[----:B------:R-:W-:Y:S01]  /*f440*/  IMAD.X R35, RZ, RZ, R5, P5 ;  /* 0x000000ffff237224 */ /* 0x000fe200028e0605 */
[----:B------:R-:W-:-:S02]  /*f450*/  MOV R134, R4 ;  /* 0x0000000400867202 */ /* 0x000fc40000000f00 */
[----:B------:R-:W-:Y:S02]  /*f460*/  LOP3.LUT R12, R95, 0x380, RZ, 0xc0, !PT ;  /* 0x000003805f0c7812 */ /* 0x000fe400078ec0ff */
[----:B------:R-:W-:Y:S02]  /*f470*/  LOP3.LUT R14, R139, 0x380, RZ, 0xc0, !PT ;  /* 0x000003808b0e7812 */ /* 0x000fe400078ec0ff */
[----:B------:R-:W-:Y:S02]  /*f480*/  F2FP.F16.F32.PACK_AB R5, R32, R137 ;  /* 0x000000892005723e */ /* 0x000fe400000000ff */
[----:B------:R-:W-:Y:S02]  /*f490*/  LOP3.LUT R24, R143, 0x380, RZ, 0xc0, !PT ;  /* 0x000003808f187812 */ /* 0x000fe400078ec0ff */
[----:B------:R-:W-:Y:S02]  /*f4a0*/  LOP3.LUT R26, R145, 0x380, RZ, 0xc0, !PT ;  /* 0x00000380911a7812 */ /* 0x000fe400078ec0ff */
[----:B------:R-:W-:-:S02]  /*f4b0*/  LOP3.LUT R32, R149, 0x380, RZ, 0xc0, !PT ;  /* 0x0000038095207812 */ /* 0x000fc400078ec0ff */
[----:B------:R-:W-:Y:S02]  /*f4c0*/  LOP3.LUT R20, R141, 0x380, RZ, 0xc0, !PT ;  /* 0x000003808d147812 */ /* 0x000fe400078ec0ff */
[----:B------:R-:W-:Y:S02]  /*f4d0*/  LOP3.LUT R28, R147, 0x380, RZ, 0xc0, !PT ;  /* 0x00000380931c7812 */ /* 0x000fe400078ec0ff */
[----:B------:R-:W-:Y:S02]  /*f4e0*/  LOP3.LUT R34, R151, 0x380, RZ, 0xc0, !PT ;  /* 0x0000038097227812 */ /* 0x000fe400078ec0ff */
[----:B------:R-:W-:Y:S02]  /*f4f0*/  SHF.R.U64 R8, R8, 0x3, RZ ;  /* 0x0000000308087819 */ /* 0x000fe400000012ff */
[----:B------:R-:W-:Y:S02]  /*f500*/  SHF.R.U64 R10, R10, 0x3, RZ ;  /* 0x000000030a0a7819 */ /* 0x000fe400000012ff */
[----:B------:R-:W-:-:S02]  /*f510*/  LOP3.LUT R80, R153, 0x380, RZ, 0xc0, !PT ;  /* 0x0000038099507812 */ /* 0x000fc400078ec0ff */
[----:B------:R-:W-:Y:S02]  /*f520*/  SHF.R.U64 R12, R12, 0x3, RZ ;  /* 0x000000030c0c7819 */ /* 0x000fe400000012ff */
[----:B------:R-:W-:Y:S02]  /*f530*/  SHF.R.U64 R14, R14, 0x3, RZ ;  /* 0x000000030e0e7819 */ /* 0x000fe400000012ff */
[----:B------:R-:W-:Y:S02]  /*f540*/  F2FP.F16.F32.PACK_AB R4, R122, R7 ;  /* 0x000000077a04723e */ /* 0x000fe400000000ff */
[----:B------:R-:W-:Y:S02]  /*f550*/  SHF.R.U64 R24, R24, 0x3, RZ ;  /* 0x0000000318187819 */ /* 0x000fe400000012ff */
[----:B------:R-:W-:Y:S02]  /*f560*/  SHF.R.U64 R26, R26, 0x3, RZ ;  /* 0x000000031a1a7819 */ /* 0x000fe400000012ff */
[----:B------:R-:W-:-:S02]  /*f570*/  SHF.R.U64 R32, R32, 0x3, RZ ;  /* 0x0000000320207819 */ /* 0x000fc400000012ff */
[----:B------:R-:W-:Y:S01]  /*f580*/  F2FP.F16.F32.PACK_AB R7, R135, R30 ;  /* 0x0000001e8707723e */ /* 0x000fe200000000ff */
[----:B------:R-:W-:Y:S01]  /*f590*/  BAR.SYNC.DEFER_BLOCKING 0x1, 0x100 ;  /* 0x0044000000007b1d */ /* 0x000fe20000010000 */
[----:B------:R-:W-:Y:S02]  /*f5a0*/  SHF.R.U64 R20, R20, 0x3, RZ ;  /* 0x0000000314147819 */ /* 0x000fe400000012ff */
[----:B------:R-:W-:Y:S02]  /*f5b0*/  SHF.R.U64 R28, R28, 0x3, RZ ;  /* 0x000000031c1c7819 */ /* 0x000fe400000012ff */
[----:B------:R-:W-:Y:S02]  /*f5c0*/  SHF.R.U64 R34, R34, 0x3, RZ ;  /* 0x0000000322227819 */ /* 0x000fe400000012ff */
[----:B------:R-:W-:Y:S02]  /*f5d0*/  LOP3.LUT R8, R8, R81, RZ, 0x3c, !PT ;  /* 0x0000005108087212 */ /* 0x000fe400078e3cff */
[----:B------:R-:W-:-:S02]  /*f5e0*/  LOP3.LUT R10, R10, R87, RZ, 0x3c, !PT ;  /* 0x000000570a0a7212 */ /* 0x000fc400078e3cff */
[----:B------:R-:W-:Y:S02]  /*f5f0*/  SHF.R.U64 R80, R80, 0x3, RZ ;  /* 0x0000000350507819 */ /* 0x000fe400000012ff */
[----:B------:R-:W-:Y:S02]  /*f600*/  LOP3.LUT R12, R12, R95, RZ, 0x3c, !PT ;  /* 0x0000005f0c0c7212 */ /* 0x000fe400078e3cff */
[----:B------:R-:W-:Y:S02]  /*f610*/  LOP3.LUT R14, R14, R139, RZ, 0x3c, !PT ;  /* 0x0000008b0e0e7212 */ /* 0x000fe400078e3cff */
[----:B------:R-:W-:Y:S02]  /*f620*/  LOP3.LUT R24, R24, R143, RZ, 0x3c, !PT ;  /* 0x0000008f18187212 */ /* 0x000fe400078e3cff */
[----:B------:R-:W-:Y:S02]  /*f630*/  LOP3.LUT R26, R26, R145, RZ, 0x3c, !PT ;  /* 0x000000911a1a7212 */ /* 0x000fe400078e3cff */
[----:B------:R-:W-:-:S02]  /*f640*/  LOP3.LUT R30, R32, R149, RZ, 0x3c, !PT ;  /* 0x00000095201e7212 */ /* 0x000fc400078e3cff */
[----:B------:R-:W-:Y:S01]  /*f650*/  LOP3.LUT R20, R20, R141, RZ, 0x3c, !PT ;  /* 0x0000008d14147212 */ /* 0x000fe200078e3cff */
[----:B------:R0:W-:Y:S01]  /*f660*/  STSM.16.M88.4 [R134], R4 ;  /* 0x0000000486007844 */ /* 0x0001e20000000200 */
[----:B------:R-:W-:Y:S02]  /*f670*/  LOP3.LUT R28, R28, R147, RZ, 0x3c, !PT ;  /* 0x000000931c1c7212 */ /* 0x000fe400078e3cff */
[----:B------:R-:W-:Y:S02]  /*f680*/  LOP3.LUT R32, R34, R151, RZ, 0x3c, !PT ;  /* 0x0000009722207212 */ /* 0x000fe400078e3cff */
[----:B------:R-:W-:Y:S02]  /*f690*/  LOP3.LUT R34, R80, R153, RZ, 0x3c, !PT ;  /* 0x0000009950227212 */ /* 0x000fe400078e3cff */
[----:B------:R-:W-:Y:S02]  /*f6a0*/  MOV R132, R8 ;  /* 0x0000000800847202 */ /* 0x000fe40000000f00 */
[----:B------:R-:W-:-:S02]  /*f6b0*/  MOV R125, R10 ;  /* 0x0000000a007d7202 */ /* 0x000fc40000000f00 */
[----:B------:R-:W-:Y:S02]  /*f6c0*/  MOV R122, R12 ;  /* 0x0000000c007a7202 */ /* 0x000fe40000000f00 */
[----:B------:R-:W-:Y:S02]  /*f6d0*/  MOV R95, R14 ;  /* 0x0000000e005f7202 */ /* 0x000fe40000000f00 */
[----:B------:R-:W-:Y:S02]  /*f6e0*/  F2FP.F16.F32.PACK_AB R8, R41, R40 ;  /* 0x000000282908723e */ /* 0x000fe400000000ff */
[----:B0-----:R-:W-:Y:S02]  /*f6f0*/  F2FP.F16.F32.PACK_AB R4, R123, R120 ;  /* 0x000000787b04723e */ /* 0x001fe400000000ff */
[----:B------:R-:W-:Y:S02]  /*f700*/  F2FP.F16.F32.PACK_AB R5, R130, R127 ;  /* 0x0000007f8205723e */ /* 0x000fe400000000ff */
[----:B------:R-:W-:-:S02]  /*f710*/  F2FP.F16.F32.PACK_AB R6, R121, R0 ;  /* 0x000000007906723e */ /* 0x000fc400000000ff */
[----:B------:R-:W-:Y:S02]  /*f720*/  F2FP.F16.F32.PACK_AB R7, R133, R126 ;  /* 0x0000007e8507723e */ /* 0x000fe400000000ff */
[----:B------:R-:W-:Y:S02]  /*f730*/  F2FP.F16.F32.PACK_AB R9, R129, R124 ;  /* 0x0000007c8109723e */ /* 0x000fe400000000ff */
[----:B------:R-:W-:Y:S01]  /*f740*/  F2FP.F16.F32.PACK_AB R10, R45, R44 ;  /* 0x0000002c2d0a723e */ /* 0x000fe200000000ff */
[----:B------:R0:W-:Y:S01]  /*f750*/  STSM.16.M88.4 [R132], R4 ;  /* 0x0000000484007844 */ /* 0x0001e20000000200 */
[----:B------:R-:W-:Y:S02]  /*f760*/  F2FP.F16.F32.PACK_AB R11, R131, R46 ;  /* 0x0000002e830b723e */ /* 0x000fe400000000ff */
[----:B------:R-:W-:Y:S02]  /*f770*/  MOV R87, R24 ;  /* 0x0000001800577202 */ /* 0x000fe40000000f00 */
[----:B------:R-:W-:Y:S01]  /*f780*/  MOV R82, R26 ;  /* 0x0000001a00527202 */ /* 0x000fe20000000f00 */
[----:B------:R1:W-:Y:S01]  /*f790*/  STSM.16.M88.4 [R125], R8 ;  /* 0x000000087d007844 */ /* 0x0003e20000000200 */
[----:B------:R-:W-:-:S02]  /*f7a0*/  F2FP.F16.F32.PACK_AB R12, R49, R48 ;  /* 0x00000030310c723e */ /* 0x000fc400000000ff */
[----:B------:R-:W-:Y:S02]  /*f7b0*/  F2FP.F16.F32.PACK_AB R13, R51, R50 ;  /* 0x00000032330d723e */ /* 0x000fe400000000ff */
[----:B------:R-:W-:Y:S02]  /*f7c0*/  F2FP.F16.F32.PACK_AB R14, R53, R52 ;  /* 0x00000034350e723e */ /* 0x000fe400000000ff */
[----:B------:R-:W-:Y:S02]  /*f7d0*/  F2FP.F16.F32.PACK_AB R15, R55, R54 ;  /* 0x00000036370f723e */ /* 0x000fe400000000ff */
[----:B------:R-:W-:Y:S01]  /*f7e0*/  MOV R94, R20 ;  /* 0x00000014005e7202 */ /* 0x000fe20000000f00 */
[----:B0-----:R-:W-:Y:S01]  /*f7f0*/  IMAD.U32 R5, RZ, RZ, UR8 ;  /* 0x00000008ff057e24 */ /* 0x001fe2000f8e00ff */
[----:B------:R-:W-:Y:S01]  /*f800*/  MOV R81, R28 ;  /* 0x0000001c00517202 */ /* 0x000fe20000000f00 */
[----:B------:R-:W-:Y:S01]  /*f810*/  STSM.16.M88.4 [R122], R12 ;  /* 0x0000000c7a007844 */ /* 0x000fe20000000200 */
        /* <DEDUP_REMOVED lines=21> */
[----:B------:R-:W-:Y:S01]  /*f970*/  PLOP3.LUT P0, PT, PT, PT, UP1, 0x80, 0x0 ;  /* 0x000000000000781c */ /* 0x000fe20003f0f018 */
[----:B------:R2:W-:Y:S01]  /*f980*/  STSM.16.M88.4 [R82], R36 ;  /* 0x0000002452007844 */ /* 0x0005e20000000200 */
[----:B------:R-:W-:-:S02]  /*f990*/  PLOP3.LUT P1, PT, PT, PT, UP0, 0x80, 0x0 ;  /* 0x000000000000781c */ /* 0x000fc40003f2f008 */
[----:B------:R-:W-:Y:S01]  /*f9a0*/  MOV R4, UR4 ;  /* 0x0000000400047c02 */ /* 0x000fe20008000f00 */
[----:B------:R2:W-:Y:S04]  /*f9b0*/  STSM.16.M88.4 [R81], R88 ;  /* 0x0000005851007844 */ /* 0x0005e80000000200 */
[----:B------:R2:W-:Y:S04]  /*f9c0*/  STSM.16.M88.4 [R80], R96 ;  /* 0x0000006050007844 */ /* 0x0005e80000000200 */
[----:B------:R2:W-:Y:S04]  /*f9d0*/  STSM.16.M88.4 [R21], R104 ;  /* 0x0000006815007844 */ /* 0x0005e80000000200 */
[----:B------:R2:W-:Y:S01]  /*f9e0*/  STSM.16.M88.4 [R20], R112 ;  /* 0x0000007014007844 */ /* 0x0005e20000000200 */
[----:B------:R-:W-:Y:S01]  /*f9f0*/  BAR.SYNC.DEFER_BLOCKING 0x1, 0x100 ;  /* 0x0044000000007b1d */ /* 0x000fe20000010000 */
[----:B------:R-:W-:-:S02]  /*fa00*/  IMAD.U32 R6, RZ, RZ, UR6 ;  /* 0x00000006ff067e24 */ /* 0x000fc4000f8e00ff */
[----:B------:R-:W-:-:S03]  /*fa10*/  IMAD.U32 R7, RZ, RZ, UR7 ;  /* 0x00000007ff077e24 */ /* 0x000fc6000f8e00ff */
[----:B------:R-:W3:Y:S04]  /*fa20*/  @P0 LDG.E R0, desc[UR12][R4.64] ;  /* 0x0000000c04000981 */ /* 0x000ee8000c1e1900 */
[----:B------:R-:W4:Y:S01]  /*fa30*/  @P1 LDG.E R6, desc[UR12][R6.64] ;  /* 0x0000000c06061981 */ /* 0x000f22000c1e1900 */
[----:B-1----:R-:W-:Y:S01]  /*fa40*/  IMAD R9, R22, 0x40, R16 ;  /* 0x0000004016097824 */ /* 0x002fe200078e0210 */
[----:B------:R-:W-:Y:S01]  /*fa50*/  UMOV UR4, URZ ;  /* 0x0000003f00047c82 */ /* 0x000fe20008000000 */
[----:B------:R-:W-:Y:S02]  /*fa60*/  ULDC UR10, c[0x0][0xa88] ;  /* 0x0002a200000a7ab9 */ /* 0x000fe40000000800 */
[----:B------:R-:W-:-:S03]  /*fa70*/  IMAD.WIDE R18, R9, 0x2, R18 ;  /* 0x0000000209127825 */ /* 0x000fc600078e0212 */
[----:B0-----:R-:W-:Y:S02]  /*fa80*/  IADD3 R33, P5, R18, 0x1000, RZ ;  /* 0x0000100012217810 */ /* 0x001fe40007fbe0ff */
[----:B---3--:R-:W-:Y:S02]  /*fa90*/  @P0 R2UR UR4, R0 ;  /* 0x00000000000402ca */ /* 0x008fe400000e0000 */
[----:B----4-:R-:W-:Y:S01]  /*faa0*/  @P1 R2UR UR10, R6 ;  /* 0x00000000060a12ca */ /* 0x010fe200000e0000 */
[----:B--2---:R-:W-:-:S14]  /*fab0*/  @P1 BRA `(.L_x_4886) ;  /* 0x00000000001c1947 */ /* 0x004fdc0003800000 */
[----:B------:R-:W-:Y:S05]  /*fac0*/  @!P0 BRA `(.L_x_4886) ;  /* 0x0000000000188947 */ /* 0x000fea0003800000 */
[----:B------:R-:W-:Y:S02]  /*fad0*/  ULDC.64 UR6, c[0x0][0x208] ;  /* 0x0000820000067ab9 */ /* 0x000fe40000000a00 */
[----:B------:R-:W2:Y:S04]  /*fae0*/  LDG.E R6, desc[UR6][R4.64] ;  /* 0x0000000604067981 */ /* 0x000ea8000c1e1900 */
[----:B------:R-:W3:Y:S01]  /*faf0*/  LDG.E R0, desc[UR6][R4.64+0x4] ;  /* 0x0000040604007981 */ /* 0x000ee2000c1e1900 */
[----:B--2---:R-:W-:Y:S02]  /*fb00*/  R2UR UR6, R6 ;  /* 0x00000000060672ca */ /* 0x004fe400000e0000 */
[----:B---3--:R-:W-:-:S13]  /*fb10*/  R2UR UR10, R0 ;  /* 0x00000000000a72ca */ /* 0x008fda00000e0000 */
[----:B------:R-:W-:-:S12]  /*fb20*/  UIADD3 UR10, -UR6, UR10, URZ ;  /* 0x0000000a060a7290 */ /* 0x000fd8000fffe13f */
.L_x_4886:
        /* <DEDUP_REMOVED lines=8> */
[C---:B------:R-:W-:Y:S02]  /*fbb0*/  IADD3 R5, P3, R18.reuse, 0x3000, RZ ;  /* 0x0000300012057810 */ /* 0x040fe40007f7e0ff */
[----:B------:R-:W-:-:S02]  /*fbc0*/  IADD3 R57, P0, R18, 0x4000, RZ ;  /* 0x0000400012397810 */ /* 0x000fc40007f1e0ff */
[----:B------:R-:W-:Y:S01]  /*fbd0*/  LOP3.LUT R4, R5, 0x380, RZ, 0xc0, !PT ;  /* 0x0000038005047812 */ /* 0x000fe200078ec0ff */
[----:B------:R-:W-:Y:S01]  /*fbe0*/  USHF.R.S32.HI UR14, URZ, 0x1f, UR18 ;  /* 0x0000001f3f0e7899 */ /* 0x000fe20008011412 */
[----:B------:R-:W-:Y:S01]  /*fbf0*/  IADD3 R13, P4, R18, 0x2000, RZ ;  /* 0x00002000120d7810 */ /* 0x000fe20007f9e0ff */
[----:B------:R-:W-:Y:S01]  /*fc00*/  USEL UR16, UR16, URZ, !UP1 ;  /* 0x0000003f10107287 */ /* 0x000fe2000c800000 */
[----:B------:R-:W-:Y:S01]  /*fc10*/  SHF.R.U64 R4, R4, 0x3, RZ ;  /* 0x0000000304047819 */ /* 0x000fe200000012ff */
[----:B------:R-:W-:Y:S01]  /*fc20*/  UIMAD UR11, UR14, UR12, URZ ;  /* 0x0000000c0e0b72a4 */ /* 0x000fe2000f8e023f */
[----:B------:R-:W-:Y:S01]  /*fc30*/  IADD3 R45, P1, R18, 0x5000, RZ ;  /* 0x00005000122d7810 */ /* 0x000fe20007f3e0ff */
[----:B------:R-:W-:Y:S01]  /*fc40*/  UIMAD.WIDE.U32 UR6, UR18, UR12, UR8 ;  /* 0x0000000c120672a5 */ /* 0x000fe2000f8e0008 */
[----:B------:R-:W-:Y:S01]  /*fc50*/  IMAD.U32 R6, RZ, RZ, UR17 ;  /* 0x00000011ff067e24 */ /* 0x000fe2000f8e00ff */
[----:B------:R-:W-:Y:S01]  /*fc60*/  UIMAD UR11, UR18, UR13, UR11 ;  /* 0x0000000d120b72a4 */ /* 0x000fe2000f8e020b */
[----:B------:R-:W-:Y:S01]  /*fc70*/  LOP3.LUT R4, R4, R5, RZ, 0x3c, !PT ;  /* 0x0000000504047212 */ /* 0x000fe200078e3cff */
[----:B------:R-:W-:Y:S01]  /*fc80*/  USEL UR15, UR15, URZ, !UP1 ;  /* 0x0000003f0f0f7287 */ /* 0x000fe2000c800000 */
[----:B------:R-:W-:Y:S01]  /*fc90*/  IMAD R6, R6, 0x80, R205 ;  /* 0x0000008006067824 */ /* 0x000fe200078e02cd */
[----:B------:R-:W-:Y:S01]  /*fca0*/  ULDC.64 UR12, c[0x0][0xb78] ;  /* 0x0002de00000c7ab9 */ /* 0x000fe20000000a00 */
[----:B------:R-:W-:Y:S01]  /*fcb0*/  UIADD3 UR7, UR7, UR11, URZ ;  /* 0x0000000b07077290 */ /* 0x000fe2000fffe03f */
[----:B------:R-:W-:Y:S01]  /*fcc0*/  IADD3 R29, P2, R18, 0x6000, RZ ;  /* 0x00006000121d7810 */ /* 0x000fe20007f5e0ff */
[----:B------:R-:W-:Y:S01]  /*fcd0*/  UIMAD UR8, UR16, UR12, URZ ;  /* 0x0000000c100872a4 */ /* 0x000fe2000f8e023f */
[----:B------:R-:W-:Y:S01]  /*fce0*/  SHF.R.S32.HI R0, RZ, 0x1f, R6 ;  /* 0x0000001fff007819 */ /* 0x000fe20000011406 */
[----:B------:R-:W-:Y:S01]  /*fcf0*/  UIMAD.WIDE.U32 UR6, UR15, UR12, UR6 ;  /* 0x0000000c0f0672a5 */ /* 0x000fe2000f8e0006 */
[----:B------:R-:W-:Y:S01]  /*fd00*/  LOP3.LUT R56, R57, 0x380, RZ, 0xc0, !PT ;  /* 0x0000038039387812 */ /* 0x000fe200078ec0ff */
[----:B------:R-:W-:Y:S01]  /*fd10*/  UIMAD UR8, UR15, UR13, UR8 ;  /* 0x0000000d0f0872a4 */ /* 0x000fe2000f8e0208 */
[----:B------:R-:W-:-:S02]  /*fd20*/  LOP3.LUT R32, R33, 0x380, RZ, 0xc0, !PT ;  /* 0x0000038021207812 */ /* 0x000fc400078ec0ff */
[----:B------:R-:W-:Y:S01]  /*fd30*/  LOP3.LUT R12, R13, 0x380, RZ, 0xc0, !PT ;  /* 0x000003800d0c7812 */ /* 0x000fe200078ec0ff */
[----:B------:R-:W-:Y:S01]  /*fd40*/  ULDC.64 UR12, c[0x0][0xaa0] ;  /* 0x0002a800000c7ab9 */ /* 0x000fe20000000a00 */
[----:B------:R-:W-:Y:S01]  /*fd50*/  IADD3 R5, P6, R6, UR6, RZ ;  /* 0x0000000606057c10 */ /* 0x000fe2000ffde0ff */
[----:B------:R-:W-:Y:S01]  /*fd60*/  IMAD.U32 R7, RZ, RZ, UR8 ;  /* 0x00000008ff077e24 */ /* 0x000fe2000f8e00ff */
[----:B------:R-:W-:Y:S02]  /*fd70*/  LOP3.LUT R44, R45, 0x380, RZ, 0xc0, !PT ;  /* 0x000003802d2c7812 */ /* 0x000fe400078ec0ff */
[----:B------:R-:W-:Y:S02]  /*fd80*/  LOP3.LUT R28, R29, 0x380, RZ, 0xc0, !PT ;  /* 0x000003801d1c7812 */ /* 0x000fe400078ec0ff */
[----:B------:R-:W-:Y:S01]  /*fd90*/  IADD3.X R0, R0, UR7, R7, P6, !PT ;  /* 0x0000000700007c10 */ /* 0x000fe2000b7fe407 */
[----:B------:R-:W-:Y:S01]  /*fda0*/  ULDC.64 UR6, c[0x0][0xb40] ;  /* 0x0002d00000067ab9 */ /* 0x000fe20000000a00 */
[----:B------:R-:W-:-:S02]  /*fdb0*/  SHF.R.U64 R56, R56, 0x3, RZ ;  /* 0x0000000338387819 */ /* 0x000fc400000012ff */
[C---:B------:R-:W-:Y:S02]  /*fdc0*/  LEA R20, P6, R5.reuse, UR6, 0x2 ;  /* 0x0000000605147c11 */ /* 0x040fe4000f8c10ff */
[----:B------:R-:W-:Y:S02]  /*fdd0*/  SHF.R.U64 R32, R32, 0x3, RZ ;  /* 0x0000000320207819 */ /* 0x000fe400000012ff */
[----:B------:R-:W-:Y:S02]  /*fde0*/  SHF.R.U64 R12, R12, 0x3, RZ ;  /* 0x000000030c0c7819 */ /* 0x000fe400000012ff */
[----:B------:R-:W-:Y:S02]  /*fdf0*/  SHF.R.U64 R44, R44, 0x3, RZ ;  /* 0x000000032c2c7819 */ /* 0x000fe400000012ff */
[----:B------:R-:W-:Y:S02]  /*fe00*/  SHF.R.U64 R28, R28, 0x3, RZ ;  /* 0x000000031c1c7819 */ /* 0x000fe400000012ff */
[----:B------:R-:W-:Y:S01]  /*fe10*/  LOP3.LUT R56, R56, R57, RZ, 0x3c, !PT ;  /* 0x0000003938387212 */ /* 0x000fe200078e3cff */
[--C-:B------:R-:W-:Y:S01]  /*fe20*/  IMAD.X R57, RZ, RZ, R19.reuse, P0 ;  /* 0x000000ffff397224 */ /* 0x100fe200000e0613 */
[----:B------:R-:W-:Y:S01]  /*fe30*/  LEA.HI.X R21, R5, UR7, R0, 0x2, P6 ;  /* 0x0000000705157c11 */ /* 0x000fe2000b0f1400 */
[----:B------:R-:W-:Y:S01]  /*fe40*/  VIADD R0, R6, 0x8 ;  /* 0x0000000806007836 */ /* 0x000fe20000000000 */
[----:B------:R-:W-:Y:S01]  /*fe50*/  LOP3.LUT P0, RZ, R211, 0x3, RZ, 0xc0, !PT ;  /* 0x00000003d3ff7812 */ /* 0x000fe2000780c0ff */
        /* <DEDUP_REMOVED lines=13> */
[----:B------:R-:W-:Y:S02]  /*ff30*/  ISETP.GE.OR P1, PT, R6, UR10, P0 ;  /* 0x0000000a06007c0c */ /* 0x000fe40008726670 */
[----:B------:R-:W-:Y:S02]  /*ff40*/  IADD3 R7, P2, R18, 0xb000, RZ ;  /* 0x0000b00012077810 */ /* 0x000fe40007f5e0ff */
[----:B------:R-:W-:-:S02]  /*ff50*/  ISETP.GE.OR P0, PT, R0, UR10, P0 ;  /* 0x0000000a00007c0c */ /* 0x000fc40008706670 */
[----:B------:R-:W-:Y:S02]  /*ff60*/  LOP3.LUT R11, R18, 0x380, RZ, 0xc0, !PT ;  /* 0x00000380120b7812 */ /* 0x000fe400078ec0ff */
[----:B------:R-:W-:Y:S02]  /*ff70*/  LOP3.LUT R8, R9, 0x380, RZ, 0xc0, !PT ;  /* 0x0000038009087812 */ /* 0x000fe400078ec0ff */
[----:B------:R-:W-:Y:S02]  /*ff80*/  LOP3.LUT R60, R61, 0x380, RZ, 0xc0, !PT ;  /* 0x000003803d3c7812 */ /* 0x000fe400078ec0ff */
[----:B------:R-:W-:Y:S01]  /*ff90*/  LOP3.LUT R52, R53, 0x380, RZ, 0xc0, !PT ;  /* 0x0000038035347812 */ /* 0x000fe200078ec0ff */
[----:B------:R-:W-:Y:S01]  /*ffa0*/  @!P1 STG.E desc[UR20][R20.64], R3 ;  /* 0x0000000314009986 */ /* 0x000fe2000c101914 */
[----:B------:R-:W-:Y:S02]  /*ffb0*/  LOP3.LUT R36, R37, 0x380, RZ, 0xc0, !PT ;  /* 0x0000038025247812 */ /* 0x000fe400078ec0ff */
[----:B------:R-:W-:Y:S01]  /*ffc0*/  LOP3.LUT R0, R7, 0x380, RZ, 0xc0, !PT ;  /* 0x0000038007007812 */ /* 0x000fe200078ec0ff */
[----:B------:R0:W-:Y:S01]  /*ffd0*/  @!P0 STG.E desc[UR20][R20.64+0x20], R2 ;  /* 0x0000200214008986 */ /* 0x0001e2000c101914 */
[----:B------:R-:W-:-:S02]  /*ffe0*/  SHF.R.U64 R11, R11, 0x3, RZ ;  /* 0x000000030b0b7819 */ /* 0x000fc400000012ff */
[----:B------:R-:W-:Y:S01]  /*fff0*/  SHF.R.U64 R8, R8, 0x3, RZ ;  /* 0x0000000308087819 */ /* 0x000fe200000012ff */
[----:B------:R-:W-:Y:S01]  /*10000*/  UIMAD UR6, UR9, UR12, URZ ;  /* 0x0000000c090672a4 */ /* 0x000fe2000f8e023f */
[----:B------:R-:W-:Y:S01]  /*10010*/  SHF.R.U64 R60, R60, 0x3, RZ ;  /* 0x000000033c3c7819 */ /* 0x000fe200000012ff */
[----:B------:R-:W5:Y:S01]  /*10020*/  LD.E.128 R32, desc[UR20][R32.64] ;  /* 0x0000001420207980 */ /* 0x000f62000c101d00 */
[----:B------:R-:W-:Y:S01]  /*10030*/  SHF.R.U64 R52, R52, 0x3, RZ ;  /* 0x0000000334347819 */ /* 0x000fe200000012ff */
[----:B------:R-:W-:Y:S01]  /*10040*/  ULDC.64 UR8, c[0x0][0xae0] ;  /* 0x0002b80000087ab9 */ /* 0x000fe20000000a00 */
[----:B------:R-:W-:Y:S01]  /*10050*/  SHF.R.U64 R36, R36, 0x3, RZ ;  /* 0x0000000324247819 */ /* 0x000fe200000012ff */
[----:B------:R-:W5:Y:S01]  /*10060*/  LD.E.128 R12, desc[UR20][R12.64] ;  /* 0x000000140c0c7980 */ /* 0x000f62000c101d00 */
[----:B------:R-:W-:Y:S02]  /*10070*/  SHF.R.U64 R0, R0, 0x3, RZ ;  /* 0x0000000300007819 */ /* 0x000fe400000012ff */
[----:B------:R-:W-:-:S02]  /*10080*/  LOP3.LUT R18, R11, R18, RZ, 0x3c, !PT ;  /* 0x000000120b127212 */ /* 0x000fc400078e3cff */
[----:B------:R-:W-:Y:S01]  /*10090*/  IADD3.X R25, RZ, R19, RZ, P2, !PT ;  /* 0x00000013ff197210 */ /* 0x000fe200017fe4ff */
[--C-:B0-----:R-:W-:Y:S01]  /*100a0*/  IMAD.MOV.U32 R2, RZ, RZ, R16.reuse ;  /* 0x000000ffff027224 */ /* 0x101fe200078e0010 */
        /* <DEDUP_REMOVED lines=39> */
[----:B------:R-:W-:Y:S02]  /*10320*/  VIADD R42, R42, 0x36820 ;  /* 0x000368202a2a7836 */ /* 0x000fe40000000000 */
[----:B------:R-:W-:Y:S01]  /*10330*/  IMAD.U32 R21, RZ, RZ, UR6 ;  /* 0x00000006ff157e24 */ /* 0x000fe2000f8e00ff */
[----:B------:R-:W-:Y:S01]  /*10340*/  UIMAD UR4, UR15, UR7, UR4 ;  /* 0x000000070f0472a4 */ /* 0x000fe2000f8e0204 */
[C---:B------:R-:W-:Y:S01]  /*10350*/  VIADD R19, R22.reuse, 0x60 ;  /* 0x0000006016137836 */ /* 0x040fe20000000000 */
[----:B------:R-:W-:Y:S01]  /*10360*/  PRMT R42, RZ, 0x654, R42 ;  /* 0x00000654ff2a7816 */ /* 0x000fe2000000002a */
[----:B------:R-:W-:Y:S01]  /*10370*/  IMAD.WIDE.U32 R20, R21, UR15, R2 ;  /* 0x0000000f15147c25 */ /* 0x000fe2000f8e0002 */
[----:B------:R-:W-:Y:S02]  /*10380*/  SHF.R.S32.HI R23, RZ, 0x1f, R22 ;  /* 0x0000001fff177819 */ /* 0x000fe40000011416 */
[----:B------:R-:W-:Y:S01]  /*10390*/  ISETP.GE.AND P2, PT, R19, UR10, PT ;  /* 0x0000000a13007c0c */ /* 0x000fe2000bf46270 */
[C---:B------:R-:W-:Y:S01]  /*103a0*/  VIADD R18, R22.reuse, 0x40 ;  /* 0x0000004016127836 */ /* 0x040fe20000000000 */
[----:B0-----:R0:W-:Y:S01]  /*103b0*/  SYNCS.ARRIVE.TRANS64.RED.A1T0 RZ, [R42+URZ], RZ ;  /* 0x000000ff2aff79a7 */ /* 0x0011e2000810043f */
[----:B------:R-:W-:Y:S01]  /*103c0*/  VIADD R0, R22, 0x20 ;  /* 0x0000002016007836 */ /* 0x000fe20000000000 */
[----:B------:R-:W-:Y:S01]  /*103d0*/  BSSY B1, `(.L_x_4887) ;  /* 0x000001b000017945 */ /* 0x000fe20003800000 */
[----:B------:R-:W-:-:S02]  /*103e0*/  IMAD.U32 R19, RZ, RZ, UR17 ;  /* 0x00000011ff137e24 */ /* 0x000fc4000f8e00ff */
[----:B------:R-:W-:Y:S01]  /*103f0*/  VIADD R43, R21, UR4 ;  /* 0x00000004152b7c36 */ /* 0x000fe20008000000 */
[----:B------:R-:W-:Y:S01]  /*10400*/  ISETP.GE.AND P1, PT, R18, UR10, PT ;  /* 0x0000000a12007c0c */ /* 0x000fe2000bf26270 */
[----:B------:R-:W-:Y:S01]  /*10410*/  IMAD.WIDE R18, R19, 0x80, R22 ;  /* 0x0000008013127825 */ /* 0x000fe200078e0216 */
[----:B------:R-:W-:Y:S01]  /*10420*/  ISETP.GE.AND P0, PT, R0, UR10, PT ;  /* 0x0000000a00007c0c */ /* 0x000fe2000bf06270 */
        /* <DEDUP_REMOVED lines=10> */
[----:B------:R-:W-:Y:S01]  /*104d0*/  IMAD.MOV.U32 R3, RZ, RZ, R43 ;  /* 0x000000ffff037224 */ /* 0x000fe200078e002b */
[----:B------:R-:W-:Y:S01]  /*104e0*/  ULDC.64 UR8, c[0x0][0x208] ;  /* 0x0000820000087ab9 */ /* 0x000fe20000000a00 */
        /* <DEDUP_REMOVED lines=9> */
.L_x_4888:
[----:B------:R-:W-:Y:S05]  /*10580*/  BSYNC B1 ;  /* 0x0000000000017941 */ /* 0x000fea0003800000 */
.L_x_4887:
[----:B------:R-:W-:Y:S04]  /*10590*/  BSSY B1, `(.L_x_4889) ;  /* 0x0000018000017945 */ /* 0x000fe80003800000 */
[----:B------:R-:W-:Y:S05]  /*105a0*/  @P0 BRA `(.L_x_4890) ;  /* 0x0000000000580947 */ /* 0x000fea0003800000 */
[----:B0-----:R-:W-:Y:S01]  /*105b0*/  IADD3 R41, P0, R18, 0x20, RZ ;  /* 0x0000002012297810 */ /* 0x001fe20007f1e0ff */
        /* <DEDUP_REMOVED lines=21> */
.L_x_4890:
[----:B------:R-:W-:Y:S05]  /*10710*/  BSYNC B1 ;  /* 0x0000000000017941 */ /* 0x000fea0003800000 */
.L_x_4889:
        /* <DEDUP_REMOVED lines=24> */
.L_x_4892:
[----:B------:R-:W-:Y:S05]  /*108a0*/  BSYNC B1 ;  /* 0x0000000000017941 */ /* 0x000fea0003800000 */
.L_x_4891:
[----:B------:R-:W-:Y:S05]  /*108b0*/  @P2 BRA `(.L_x_4893) ;  /* 0x0000000c00902947 */ /* 0x000fea0003800000 */
[----:B--2--5:R-:W-:Y:S01]  /*108c0*/  IADD3 R13, P0, R18, 0x60, RZ ;  /* 0x00000060120d7810 */ /* 0x024fe20007f1e0ff */
        /* <DEDUP_REMOVED lines=24> */
.L_x_4885:
        /* <DEDUP_REMOVED lines=20> */
[----:B------:R-:W-:Y:S01]  /*10b90*/  IMAD.MOV.U32 R7, RZ, RZ, RZ ;  /* 0x000000ffff077224 */ /* 0x000fe200078e00ff */
[----:B------:R-:W-:-:S03]  /*10ba0*/  MOV R2, UR4 ;  /* 0x0000000400027c02 */ /* 0x000fc60008000f00 */
        /* <DEDUP_REMOVED lines=13> */
.L_x_4894:
        /* <DEDUP_REMOVED lines=12> */
[----:B------:R-:W-:-:S04]  /*10d40*/  IMAD.U32 R0, RZ, RZ, UR6 ;  /* 0x00000006ff007e24 */ /* 0x000fc8000f8e00ff */
        /* <DEDUP_REMOVED lines=25> */
.L_x_4896:
[----:B------:R-:W-:Y:S05]  /*10ee0*/  BSYNC B1 ;  /* 0x0000000000017941 */ /* 0x000fea0003800000 */
.L_x_4895:
[----:B------:R-:W-:Y:S01]  /*10ef0*/  R2UR UR11, R209 ;  /* 0x00000000d10b72ca */ /* 0x000fe200000e0000 */
[----:B------:R-:W-:Y:S01]  /*10f00*/  ULDC.64 UR6, c[0x0][0xaa0] ;  /* 0x0002a80000067ab9 */ /* 0x000fe20000000a00 */
[----:B------:R-:W-:Y:S01]  /*10f10*/  R2UR UR14, R207 ;  /* 0x00000000cf0e72ca */ /* 0x000fe200000e0000 */
[----:B------:R-:W-:Y:S01]  /*10f20*/  IMAD.MOV.U32 R2, RZ, RZ, R16 ;  /* 0x000000ffff027224 */ /* 0x000fe200078e0010 */
[----:B------:R-:W-:Y:S01]  /*10f30*/  ULDC.64 UR12, c[0x0][0xae0] ;  /* 0x0002b800000c7ab9 */ /* 0x000fe20000000a00 */
[----:B0-----:R-:W-:Y:S01]  /*10f40*/  IMAD.MOV.U32 R3, RZ, RZ, R9 ;  /* 0x000000ffff037224 */ /* 0x001fe200078e0009 */
[----:B------:R-:W-:Y:S01]  /*10f50*/  BSSY B1, `(.L_x_4897) ;  /* 0x0000031000017945 */ /* 0x000fe20003800000 */
[----:B------:R-:W-:Y:S02]  /*10f60*/  IMAD R0, R6, UR6, RZ ;  /* 0x0000000606007c24 */ /* 0x000fe4000f8e02ff */
[----:B------:R-:W-:Y:S01]  /*10f70*/  IMAD.WIDE.U32 R2, R7, UR6, R2 ;  /* 0x0000000607027c25 */ /* 0x000fe2000f8e0002 */
[----:B------:R-:W-:-:S03]  /*10f80*/  UIMAD UR6, UR8, UR12, URZ ;  /* 0x0000000c080672a4 */ /* 0x000fc6000f8e023f */
[----:B------:R-:W-:Y:S01]  /*10f90*/  IMAD R7, R7, UR7, R0 ;  /* 0x0000000707077c24 */ /* 0x000fe2000f8e0200 */
[----:B------:R-:W-:Y:S01]  /*10fa0*/  UIMAD UR7, UR11, -0x80, UR4 ;  /* 0xffffff800b0778a4 */ /* 0x000fe2000f8e0204 */
[----:B------:R-:W-:Y:S01]  /*10fb0*/  IMAD.U32 R5, RZ, RZ, UR12 ;  /* 0x0000000cff057e24 */ /* 0x000fe2000f8e00ff */
[----:B------:R-:W-:Y:S01]  /*10fc0*/  UIMAD UR6, UR14, UR13, UR6 ;  /* 0x0000000d0e0672a4 */ /* 0x000fe2000f8e0206 */
[----:B------:R-:W-:Y:S01]  /*10fd0*/  IMAD.IADD R3, R3, 0x1, R7 ;  /* 0x0000000103037824 */ /* 0x000fe200078e0207 */
[----:B------:R-:W-:Y:S01]  /*10fe0*/  SHF.R.S32.HI R7, RZ, 0x1f, R22 ;  /* 0x0000001fff077819 */ /* 0x000fe20000011416 */
[----:B------:R-:W-:Y:S01]  /*10ff0*/  ULDC.64 UR12, c[0x0][0xae8] ;  /* 0x0002ba00000c7ab9 */ /* 0x000fe20000000a00 */
[C---:B------:R-:W-:Y:S01]  /*11000*/  ISETP.GE.AND P3, PT, R22.reuse, UR7, PT ;  /* 0x0000000716007c0c */ /* 0x040fe2000bf66270 */
[----:B------:R-:W-:Y:S01]  /*11010*/  IMAD.WIDE.U32 R2, R5, UR14, R2 ;  /* 0x0000000e05027c25 */ /* 0x000fe2000f8e0002 */
[----:B------:R-:W-:Y:S02]  /*11020*/  UIMAD UR4, UR10, UR12, URZ ;  /* 0x0000000c0a0472a4 */ /* 0x000fe4000f8e023f */
[----:B------:R-:W-:Y:S01]  /*11030*/  MOV R5, UR12 ;  /* 0x0000000c00057c02 */ /* 0x000fe20008000f00 */
[C---:B------:R-:W-:Y:S01]  /*11040*/  VIADD R4, R22.reuse, 0x60 ;  /* 0x0000006016047836 */ /* 0x040fe20000000000 */
[----:B------:R-:W-:Y:S01]  /*11050*/  UIMAD UR4, UR9, UR13, UR4 ;  /* 0x0000000d090472a4 */ /* 0x000fe2000f8e0204 */
[----:B------:R-:W-:-:S02]  /*11060*/  VIADD R0, R22, 0x20 ;  /* 0x0000002016007836 */ /* 0x000fc40000000000 */
[----:B------:R-:W-:Y:S01]  /*11070*/  VIADD R3, R3, UR6 ;  /* 0x0000000603037c36 */ /* 0x000fe20008000000 */
[----:B------:R-:W-:Y:S01]  /*11080*/  ISETP.GE.AND P0, PT, R4, UR7, PT ;  /* 0x0000000704007c0c */ /* 0x000fe2000bf06270 */
[----:B------:R-:W-:Y:S01]  /*11090*/  IMAD.U32 R9, RZ, RZ, UR11 ;  /* 0x0000000bff097e24 */ /* 0x000fe2000f8e00ff */
[----:B------:R-:W-:Y:S01]  /*110a0*/  ISETP.GE.AND P2, PT, R0, UR7, PT ;  /* 0x0000000700007c0c */ /* 0x000fe2000bf46270 */
[----:B------:R-:W-:-:S04]  /*110b0*/  IMAD.WIDE.U32 R4, R5, UR9, R2 ;  /* 0x0000000905047c25 */ /* 0x000fc8000f8e0002 */
[----:B------:R-:W-:Y:S02]  /*110c0*/  VIADD R0, R22, 0x40 ;  /* 0x0000004016007836 */ /* 0x000fe40000000000 */
[----:B------:R-:W-:Y:S02]  /*110d0*/  IMAD.MOV.U32 R6, RZ, RZ, R22 ;  /* 0x000000ffff067224 */ /* 0x000fe400078e0016 */
[----:B------:R-:W-:Y:S01]  /*110e0*/  VIADD R11, R5, UR4 ;  /* 0x00000004050b7c36 */ /* 0x000fe20008000000 */
[----:B------:R-:W-:Y:S01]  /*110f0*/  ISETP.GE.AND P1, PT, R0, UR7, PT ;  /* 0x0000000700007c0c */ /* 0x000fe2000bf26270 */
[----:B------:R-:W-:Y:S01]  /*11100*/  IMAD.WIDE R6, R9, 0x80, R6 ;  /* 0x0000008009067825 */ /* 0x000fe200078e0206 */
[----:B------:R-:W-:Y:S11]  /*11110*/  @P3 BRA `(.L_x_4898) ;  /* 0x0000000000503947 */ /* 0x000ff60003800000 */
        /* <DEDUP_REMOVED lines=20> */
.L_x_4898:
[----:B------:R-:W-:Y:S05]  /*11260*/  BSYNC B1 ;  /* 0x0000000000017941 */ /* 0x000fea0003800000 */
.L_x_4897:
        /* <DEDUP_REMOVED lines=24> */
.L_x_4900:
[----:B------:R-:W-:Y:S05]  /*113f0*/  BSYNC B1 ;  /* 0x0000000000017941 */ /* 0x000fea0003800000 */
.L_x_4899:
[----:B------:R-:W-:Y:S04]  /*11400*/  BSSY B1, `(.L_x_4901) ;  /* 0x0000018000017945 */ /* 0x000fe80003800000 */
[----:B------:R-:W-:Y:S05]  /*11410*/  @P1 BRA `(.L_x_4902) ;  /* 0x0000000000581947 */ /* 0x000fea0003800000 */
[----:B01----:R-:W-:Y:S01]  /*11420*/  IADD3 R9, P1, R6, 0x40, RZ ;  /* 0x0000004006097810 */ /* 0x003fe20007f3e0ff */
[C---:B------:R-:W-:Y:S01]  /*11430*/  VIADD R2, R16.reuse, 0x40 ;  /* 0x0000004010027836 */ /* 0x040fe20000000000 */
[----:B------:R-:W-:Y:S01]  /*11440*/  ULDC UR4, c[0x0][0xa8c] ;  /* 0x0002a30000047ab9 */ /* 0x000fe20000000800 */
[----:B------:R-:W-:Y:S01]  /*11450*/  ULDC.64 UR8, c[0x0][0xad8] ;  /* 0x0002b60000087ab9 */ /* 0x000fe20000000a00 */
[----:B------:R-:W-:Y:S01]  /*11460*/  IMAD.MOV.U32 R3, RZ, RZ, R11 ;  /* 0x000000ffff037224 */ /* 0x000fe200078e000b */
[----:B------:R-:W-:Y:S01]  /*11470*/  ISETP.GE.AND P2, PT, R16, UR4, PT ;  /* 0x0000000410007c0c */ /* 0x000fe2000bf46270 */
[----:B------:R-:W-:Y:S01]  /*11480*/  IMAD.X R0, RZ, RZ, R7, P1 ;  /* 0x000000ffff007224 */ /* 0x000fe200008e0607 */
[----:B------:R-:W-:Y:S01]  /*11490*/  ISETP.GE.AND P3, PT, R2, UR4, PT ;  /* 0x0000000402007c0c */ /* 0x000fe2000bf66270 */
[----:B------:R-:W-:Y:S01]  /*114a0*/  VIADD R8, R16, 0x80 ;  /* 0x0000008010087836 */ /* 0x000fe20000000000 */
[----:B------:R-:W-:Y:S01]  /*114b0*/  MOV R2, R4 ;  /* 0x0000000400027202 */ /* 0x000fe20000000f00 */
[----:B------:R-:W-:Y:S01]  /*114c0*/  IMAD R0, R0, UR8, RZ ;  /* 0x0000000800007c24 */ /* 0x000fe2000f8e02ff */
[----:B------:R-:W-:-:S02]  /*114d0*/  ULDC.64 UR10, c[0x0][0x208] ;  /* 0x00008200000a7ab9 */ /* 0x000fc40000000a00 */
        /* <DEDUP_REMOVED lines=10> */
.L_x_4902:
[----:B------:R-:W-:Y:S05]  /*11580*/  BSYNC B1 ;  /* 0x0000000000017941 */ /* 0x000fea0003800000 */
.L_x_4901:
        /* <DEDUP_REMOVED lines=23> */
.L_x_4893:
[----:B------:R-:W-:Y:S05]  /*11700*/  BSYNC B0 ;  /* 0x0000000000007941 */ /* 0x000fea0003800000 */
.L_x_4884:
[----:B------:R-:W-:Y:S02]  /*11710*/  ULDC UR4, c[0x0][0xc14] ;  /* 0x0003050000047ab9 */ /* 0x000fe40000000800 */
[----:B------:R-:W-:-:S13]  /*11720*/  ISETP.GE.AND P0, PT, R83, UR4, PT ;  /* 0x0000000453007c0c */ /* 0x000fda000bf06270 */
[----:B------:R-:W-:Y:S05]  /*11730*/  @!P0 BRA `(.L_x_4903) ;  /* 0xfffffef400a08947 */ /* 0x000fea000383ffff */
[----:B------:R-:W-:Y:S05]  /*11740*/  EXIT ;  /* 0x000000000000794d */ /* 0x000fea0003800000 */
.L_x_4848:
        /* <DEDUP_REMOVED lines=38> */
[----:B-1----:R-:W-:Y:S01]  /*119b0*/  SEL R3, R6, RZ, P0 ;  /* 0x000000ff06037207 */ /* 0x002fe20000000000 */
[----:B------:R-:W-:Y:S01]  /*119c0*/  IMAD.MOV.U32 R6, RZ, RZ, RZ ;  /* 0x000000ffff067224 */ /* 0x000fe200078e00ff */
        /* <DEDUP_REMOVED lines=17> */
[----:B------:R-:W-:Y:S01]  /*11ae0*/  MOV R5, R2 ;  /* 0x0000000200057202 */ /* 0x000fe20000000f00 */
[----:B------:R-:W-:Y:S01]  /*11af0*/  IMAD.MOV.U32 R6, RZ, RZ, RZ ;  /* 0x000000ffff067224 */ /* 0x000fe200078e00ff */
[----:B------:R-:W-:Y:S01]  /*11b00*/  ULDC UR5, c[0x0][0xc14] ;  /* 0x0003050000057ab9 */ /* 0x000fe20000000800 */
[----:B------:R-:W-:Y:S01]  /*11b10*/  ULDC UR7, c[0x0][0xc14] ;  /* 0x0003050000077ab9 */ /* 0x000fe20000000800 */
[----:B------:R-:W-:-:S05]  /*11b20*/  ULDC UR4, c[0x0][0xc10] ;  /* 0x0003040000047ab9 */ /* 0x000fca0000000800 */
.L_x_4908:
        /* <DEDUP_REMOVED lines=16> */
.L_x_4907:
[----:B------:R-:W-:Y:S05]  /*11c30*/  BSYNC B0 ;  /* 0x0000000000007941 */ /* 0x000fea0003800000 */
.L_x_4906:
        /* <DEDUP_REMOVED lines=25> */
.L_x_4904:
        /* <DEDUP_REMOVED lines=21> */
.L_x_4909:
[----:B-1----:R-:W-:Y:S01]  /*11f20*/  IMAD.MOV R2, RZ, RZ, -R3 ;  /* 0x000000ffff027224 */ /* 0x002fe200078e0a03 */
[----:B--2---:R-:W-:Y:S01]  /*11f30*/  IABS R4, R6 ;  /* 0x0000000600047213 */ /* 0x004fe20000000000 */
[----:B---3--:R-:W-:Y:S02]  /*11f40*/  IMAD R16, R16, UR4, R7 ;  /* 0x0000000410107c24 */ /* 0x008fe4000f8e0207 */
[----:B------:R-:W-:Y:S01]  /*11f50*/  IMAD R5, R2, R11, RZ ;  /* 0x0000000b02057224 */ /* 0x000fe200078e02ff */
[----:B------:R-:W-:Y:S01]  /*11f60*/  IADD3 R4, RZ, -R4, RZ ;  /* 0x80000004ff047210 */ /* 0x000fe20007ffe0ff */
[----:B------:R-:W-:-:S04]  /*11f70*/  IMAD.MOV.U32 R2, RZ, RZ, RZ ;  /* 0x000000ffff027224 */ /* 0x000fc800078e00ff */
        /* <DEDUP_REMOVED lines=50> */
.L_x_4905:
[----:B------:R-:W-:Y:S01]  /*122a0*/  MOV R17, RZ ;  /* 0x000000ff00117202 */ /* 0x000fe20000000f00 */
[----:B------:R-:W-:Y:S02]  /*122b0*/  IMAD.U32 R16, RZ, RZ, UR6 ;  /* 0x00000006ff107e24 */ /* 0x000fe4000f8e00ff */
[----:B------:R-:W-:-:S07]  /*122c0*/  IMAD.MOV.U32 R18, RZ, RZ, RZ ;  /* 0x000000ffff127224 */ /* 0x000fce00078e00ff */
.L_x_4910:
        /* <DEDUP_REMOVED lines=20> */
.L_x_4978:
        /* <DEDUP_REMOVED lines=9> */
[----:B------:R-:W-:Y:S01]  /*124a0*/  IMAD.MOV.U32 R6, RZ, RZ, RZ ;  /* 0x000000ffff067224 */ /* 0x000fe200078e00ff */
        /* <DEDUP_REMOVED lines=44> */
.L_x_4912:
        /* <DEDUP_REMOVED lines=14> */
.L_x_4913:
[----:B------:R-:W-:Y:S05]  /*12850*/  @!P0 BRA `(.L_x_4914) ;  /* 0x0000000000108947 */ /* 0x000fea0003800000 */
[----:B------:R-:W-:Y:S02]  /*12860*/  ULDC.64 UR4, c[0x0][0x208] ;  /* 0x0000820000047ab9 */ /* 0x000fe40000000a00 */
[----:B------:R-:W2:Y:S04]  /*12870*/  LDG.E R7, desc[UR4][R4.64] ;  /* 0x0000000404077981 */ /* 0x000ea8000c1e1900 */
[----:B-1----:R-:W2:Y:S02]  /*12880*/  LDG.E R2, desc[UR4][R4.64+0x4] ;  /* 0x0000040404027981 */ /* 0x002ea4000c1e1900 */
[----:B--2---:R-:W-:-:S07]  /*12890*/  IMAD.IADD R7, R2, 0x1, -R7 ;  /* 0x0000000102077824 */ /* 0x004fce00078e0a07 */
.L_x_4914:
[----:B-----5:R-:W-:Y:S01]  /*128a0*/  IMAD.IADD R7, R7, 0x1, -R0 ;  /* 0x0000000107077824 */ /* 0x020fe200078e0a00 */
[----:B-1----:R-:W-:Y:S01]  /*128b0*/  LEA R2, R17, 0xef, 0x7 ;  /* 0x000000ef11027811 */ /* 0x002fe200078e38ff */
[----:B------:R-:W-:Y:S01]  /*128c0*/  IMAD.MOV.U32 R4, RZ, RZ, RZ ;  /* 0x000000ffff047224 */ /* 0x000fe200078e00ff */
[----:B------:R-:W-:Y:S01]  /*128d0*/  BSSY B6, `(.L_x_4915) ;  /* 0x0000327000067945 */ /* 0x000fe20003800000 */
[C---:B------:R-:W-:Y:S01]  /*128e0*/  VIADD R5, R7.reuse, 0x6f ;  /* 0x0000006f07057836 */ /* 0x040fe20000000000 */
[----:B------:R-:W-:Y:S01]  /*128f0*/  IADD3 R3, R7, R2, -R6 ;  /* 0x0000000207037210 */ /* 0x000fe20007ffe806 */
        /* <DEDUP_REMOVED lines=29> */
.L_x_4916:
        /* <DEDUP_REMOVED lines=23> */
.L_x_4918:
        /* <DEDUP_REMOVED lines=20> */
.L_x_4920:
        /* <DEDUP_REMOVED lines=16> */
.L_x_4919:
        /* <DEDUP_REMOVED lines=32> */
.L_x_4921:
        /* <DEDUP_REMOVED lines=16> */
.L_x_4922:
        /* <DEDUP_REMOVED lines=15> */
.L_x_4923:
        /* <DEDUP_REMOVED lines=18> */
.L_x_4994:
[----:B------:R-:W-:Y:S01]  /*13390*/  UMOV UR4, 0xffffffff ;  /* 0xffffffff00047882 */ /* 0x000fe20000000000 */
[----:B0-----:R-:W-:Y:S02]  /*133a0*/  SHF.R.S32.HI R13, RZ, 0x1f, R4 ;  /* 0x0000001fff0d7819 */ /* 0x001fe40000011404 */
[----:B------:R-:W-:Y:S05]  /*133b0*/  BRA.DIV UR4, `(.L_x_4925) ;  /* 0x0000003a04c87947 */ /* 0x000fea000b800000 */
[----:B------:R-:W-:-:S13]  /*133c0*/  ELECT P6, URZ, PT ;  /* 0x00000000003f782f */ /* 0x000fda00038c0000 */
.L_x_4997:
        /* <DEDUP_REMOVED lines=23> */
.L_x_4927:
        /* <DEDUP_REMOVED lines=9> */
.L_x_4998:
        /* <DEDUP_REMOVED lines=11> */
.L_x_4929:
        /* <DEDUP_REMOVED lines=33> */
.L_x_4926:
        /* <DEDUP_REMOVED lines=47> */
.L_x_4999:
[----:B------:R-:W-:Y:S05]  /*13b80*/  BSYNC B0 ;  /* 0x0000000000007941 */ /* 0x000fea0003800000 */
.L_x_4930:
        /* <DEDUP_REMOVED lines=43> */
.L_x_4938:
[----:B0-----:R-:W0:Y:S01]  /*13e40*/  S2R R3, SR_CgaCtaId ;  /* 0x0000000000037919 */ /* 0x001e220000008800 */
[----:B------:R-:W-:-:S04]  /*13e50*/  MOV R2, 0x400 ;  /* 0x0000040000027802 */ /* 0x000fc80000000f00 */
[----:B0-----:R-:W-:Y:S02]  /*13e60*/  LEA R2, R3, R2, 0x18 ;  /* 0x0000000203027211 */ /* 0x001fe400078ec0ff */
[----:B------:R-:W-:-:S03]  /*13e70*/  SHF.L.U32 R3, R12, 0x1f, RZ ;  /* 0x0000001f0c037819 */ /* 0x000fc600000006ff */
[----:B------:R-:W-:-:S04]  /*13e80*/  IMAD R2, R11, 0x8, R2 ;  /* 0x000000080b027824 */ /* 0x000fc800078e0202 */
[----:B------:R-:W0:Y:S02]  /*13e90*/  SYNCS.PHASECHK.TRANS64.TRYWAIT P0, [R2+URZ+0x36840], R3 ;  /* 0x03684003020075a7 */ /* 0x000e24000800017f */
[----:B0-----:R-:W-:Y:S05]  /*13ea0*/  @!P0 BRA `(.L_x_4939) ;  /* 0x0000003000608947 */ /* 0x001fea0003800000 */
.L_x_5000:
        /* <DEDUP_REMOVED lines=11> */
.L_x_4940:
        /* <DEDUP_REMOVED lines=37> */
.L_x_5001:
        /* <DEDUP_REMOVED lines=13> */
.L_x_4942:
        /* <DEDUP_REMOVED lines=36> */
.L_x_4937:
[----:B------:R-:W-:Y:S05]  /*144c0*/  BSYNC B2 ;  /* 0x0000000000027941 */ /* 0x000fea0003800000 */
.L_x_4936:
[----:B------:R-:W2:Y:S04]  /*144d0*/  LDL.LU R2, [R1+0x14] ;  /* 0x0000140001027983 */ /* 0x000ea80000300800 */
[----:B------:R0:W-:Y:S04]  /*144e0*/  STL [R1], R11 ;  /* 0x0000000b01007387 */ /* 0x0001e80000100800 */
[----:B------:R0:W-:Y:S02]  /*144f0*/  STL [R1+0x8], R12 ;  /* 0x0000080c01007387 */ /* 0x0001e40000100800 */
[----:B0-2---:R-:W-:-:S07]  /*14500*/  VIADD R7, R2, 0xfffffffd ;  /* 0xfffffffd02077836 */ /* 0x005fce0000000000 */
.L_x_4935:
[----:B------:R-:W-:Y:S05]  /*14510*/  BSYNC B1 ;  /* 0x0000000000017941 */ /* 0x000fea0003800000 */
.L_x_4934:
[----:B------:R-:W-:-:S13]  /*14520*/  ISETP.NE.AND P0, PT, R10, RZ, PT ;  /* 0x000000ff0a00720c */ /* 0x000fda0003f05270 */
[----:B------:R-:W-:Y:S05]  /*14530*/  @!P0 BRA `(.L_x_4933) ;  /* 0x00000010002c8947 */ /* 0x000fea0003800000 */
[----:B------:R-:W-:-:S07]  /*14540*/  IMAD.MOV.U32 R10, RZ, RZ, R6 ;  /* 0x000000ffff0a7224 */ /* 0x000fce00078e0006 */
.L_x_4957:
        /* <DEDUP_REMOVED lines=33> */
.L_x_4945:
[----:B------:R-:W1:Y:S01]  /*14760*/  S2R R3, SR_CgaCtaId ;  /* 0x0000000000037919 */ /* 0x000e620000008800 */
[----:B------:R-:W-:-:S04]  /*14770*/  MOV R2, 0x400 ;  /* 0x0000040000027802 */ /* 0x000fc80000000f00 */
[----:B-1----:R-:W-:Y:S02]  /*14780*/  LEA R2, R3, R2, 0x18 ;  /* 0x0000000203027211 */ /* 0x002fe400078ec0ff */
[----:B------:R-:W-:-:S03]  /*14790*/  SHF.L.U32 R3, R9, 0x1f, RZ ;  /* 0x0000001f09037819 */ /* 0x000fc600000006ff */
[----:B------:R-:W-:-:S04]  /*147a0*/  IMAD R2, R8, 0x8, R2 ;  /* 0x0000000808027824 */ /* 0x000fc800078e0202 */
[----:B------:R-:W1:Y:S02]  /*147b0*/  SYNCS.PHASECHK.TRANS64.TRYWAIT P0, [R2+URZ+0x36840], R3 ;  /* 0x03684003020075a7 */ /* 0x000e64000800017f */
[----:B-1----:R-:W-:Y:S05]  /*147c0*/  @!P0 BRA `(.L_x_4946) ;  /* 0x0000002800408947 */ /* 0x002fea0003800000 */
.L_x_5002:
        /* <DEDUP_REMOVED lines=11> */
.L_x_4947:
        /* <DEDUP_REMOVED lines=37> */
.L_x_5003:
        /* <DEDUP_REMOVED lines=8> */
.L_x_4949:
        /* <DEDUP_REMOVED lines=35> */
.L_x_4944:
[----:B------:R-:W-:Y:S05]  /*14d80*/  BSYNC B1 ;  /* 0x0000000000017941 */ /* 0x000fea0003800000 */
.L_x_4943:
        /* <DEDUP_REMOVED lines=32> */
.L_x_4952:
[----:B------:R-:W2:Y:S01]  /*14f90*/  S2R R3, SR_CgaCtaId ;  /* 0x0000000000037919 */ /* 0x000ea20000008800 */
[----:B------:R-:W-:-:S04]  /*14fa0*/  MOV R2, 0x400 ;  /* 0x0000040000027802 */ /* 0x000fc80000000f00 */
[----:B--2---:R-:W-:Y:S02]  /*14fb0*/  LEA R2, R3, R2, 0x18 ;  /* 0x0000000203027211 */ /* 0x004fe400078ec0ff */
[----:B------:R-:W-:-:S03]  /*14fc0*/  SHF.L.U32 R3, R14, 0x1f, RZ ;  /* 0x0000001f0e037819 */ /* 0x000fc600000006ff */
[----:B------:R-:W-:-:S04]  /*14fd0*/  IMAD R2, R15, 0x8, R2 ;  /* 0x000000080f027824 */ /* 0x000fc800078e0202 */
[----:B------:R-:W2:Y:S02]  /*14fe0*/  SYNCS.PHASECHK.TRANS64.TRYWAIT P0, [R2+URZ+0x36840], R3 ;  /* 0x03684003020075a7 */ /* 0x000ea4000800017f */
[----:B--2---:R-:W-:Y:S05]  /*14ff0*/  @!P0 BRA `(.L_x_4953) ;  /* 0x00000020005c8947 */ /* 0x004fea0003800000 */
.L_x_5004:
        /* <DEDUP_REMOVED lines=11> */
.L_x_4954:
        /* <DEDUP_REMOVED lines=38> */
.L_x_5005:
        /* <DEDUP_REMOVED lines=8> */
.L_x_4956:
        /* <DEDUP_REMOVED lines=33> */
.L_x_4951:
[----:B------:R-:W-:Y:S05]  /*155a0*/  BSYNC B1 ;  /* 0x0000000000017941 */ /* 0x000fea0003800000 */
.L_x_4950:
[C---:B------:R-:W-:Y:S01]  /*155b0*/  ISETP.GT.AND P0, PT, R7.reuse, 0x1, PT ;  /* 0x000000010700780c */ /* 0x040fe20003f04270 */
[----:B------:R-:W-:-:S04]  /*155c0*/  VIADD R2, R7, 0xfffffffe ;  /* 0xfffffffe07027836 */ /* 0x000fc80000000000 */
[----:B------:R-:W-:-:S08]  /*155d0*/  IMAD.MOV.U32 R7, RZ, RZ, R2 ;  /* 0x000000ffff077224 */ /* 0x000fd000078e0002 */
[----:B------:R-:W-:Y:S05]  /*155e0*/  @P0 BRA `(.L_x_4957) ;  /* 0xffffffec00d80947 */ /* 0x000fea000383ffff */
.L_x_4933:
[----:B------:R-:W-:Y:S05]  /*155f0*/  BSYNC B0 ;  /* 0x0000000000007941 */ /* 0x000fea0003800000 */
.L_x_4932:
        /* <DEDUP_REMOVED lines=18> */
.L_x_4959:
[----:B------:R-:W-:Y:S05]  /*15720*/  BSYNC B0 ;  /* 0x0000000000007941 */ /* 0x000fea0003800000 */
.L_x_4958:
        /* <DEDUP_REMOVED lines=11> */
.L_x_5006:
        /* <DEDUP_REMOVED lines=11> */
.L_x_4963:
        /* <DEDUP_REMOVED lines=33> */
.L_x_4961:
[----:B------:R-:W-:Y:S05]  /*15aa0*/  BSYNC B0 ;  /* 0x0000000000007941 */ /* 0x000fea0003800000 */
.L_x_4960:
        /* <DEDUP_REMOVED lines=9> */
.L_x_4917:
[----:B------:R-:W-:Y:S05]  /*15b40*/  BSYNC B6 ;  /* 0x0000000000067941 */ /* 0x000fea0003800000 */
.L_x_4915:
[----:B------:R-:W-:-:S03]  /*15b50*/  UMOV UR4, 0xffffffff ;  /* 0xffffffff00047882 */ /* 0x000fc60000000000 */
[----:B------:R-:W-:Y:S05]  /*15b60*/  BRA.DIV UR4, `(.L_x_4964) ;  /* 0x0000001604bc7947 */ /* 0x000fea000b800000 */
[----:B------:R2:W3:Y:S04]  /*15b70*/  SHFL.IDX PT, R4, R16, RZ, 0x1f ;  /* 0x00001fff10047589 */ /* 0x0004e800000e0000 */
[----:B------:R-:W4:Y:S02]  /*15b80*/  SHFL.IDX PT, R16, R16, 0x1, 0x1f ;  /* 0x00201f0010107f89 */ /* 0x000f2400000e0000 */
.L_x_5010:
        /* <DEDUP_REMOVED lines=14> */
.L_x_4966:
[----:B------:R-:W-:Y:S05]  /*15c70*/  BSYNC B0 ;  /* 0x0000000000007941 */ /* 0x000fea0003800000 */
.L_x_4965:
        /* <DEDUP_REMOVED lines=23> */
.L_x_5018:
[----:B------:R-:W-:Y:S02]  /*15df0*/  ULDC UR4, c[0x0][0xc10] ;  /* 0x0003040000047ab9 */ /* 0x000fe40000000800 */
[----:B------:R-:W-:-:S04]  /*15e00*/  IMAD.U32 R5, RZ, RZ, UR4 ;  /* 0x00000004ff057e24 */ /* 0x000fc8000f8e00ff */
[----:B-1----:R-:W-:-:S04]  /*15e10*/  IMAD R3, R14, R5, RZ ;  /* 0x000000050e037224 */ /* 0x002fc800078e02ff */
[----:B--2-4-:R-:W-:-:S05]  /*15e20*/  IMAD.IADD R16, R16, 0x1, R3 ;  /* 0x0000000110107824 */ /* 0x014fca00078e0203 */
[----:B---3--:R-:W-:-:S13]  /*15e30*/  ISETP.GT.AND P0, PT, R16, R4, PT ;  /* 0x000000041000720c */ /* 0x008fda0003f04270 */
[----:B------:R-:W-:Y:S05]  /*15e40*/  @P0 BRA `(.L_x_4968) ;  /* 0x0000000000b80947 */ /* 0x000fea0003800000 */
[----:B------:R-:W1:Y:S02]  /*15e50*/  LDC R0, c[0x0][0xc14] ;  /* 0x00030500ff007b82 */ /* 0x000e640000000800 */
.L_x_4973:
        /* <DEDUP_REMOVED lines=15> */
.L_x_4971:
[----:B------:R-:W-:Y:S05]  /*15f50*/  BSYNC B0 ;  /* 0x0000000000007941 */ /* 0x000fea0003800000 */
.L_x_4970:
        /* <DEDUP_REMOVED lines=23> */
.L_x_5026:
[----:B------:R-:W-:Y:S02]  /*160d0*/  ULDC UR4, c[0x0][0xc10] ;  /* 0x0003040000047ab9 */ /* 0x000fe40000000800 */
[----:B------:R-:W-:-:S04]  /*160e0*/  IMAD.U32 R5, RZ, RZ, UR4 ;  /* 0x00000004ff057e24 */ /* 0x000fc8000f8e00ff */
[----:B-1----:R-:W-:-:S04]  /*160f0*/  IMAD R3, R14, R5, RZ ;  /* 0x000000050e037224 */ /* 0x002fc800078e02ff */
[----:B------:R-:W-:-:S05]  /*16100*/  IMAD.IADD R16, R3, 0x1, R16 ;  /* 0x0000000103107824 */ /* 0x000fca00078e0210 */
[----:B------:R-:W-:-:S13]  /*16110*/  ISETP.GT.AND P0, PT, R16, R4, PT ;  /* 0x000000041000720c */ /* 0x000fda0003f04270 */
[----:B------:R-:W-:Y:S05]  /*16120*/  @!P0 BRA `(.L_x_4973) ;  /* 0xfffffffc004c8947 */ /* 0x000fea000383ffff */
.L_x_4968:
        /* <DEDUP_REMOVED lines=8> */
.L_x_5030:
[----:B------:R-:W-:Y:S01]  /*161b0*/  ISETP.NE.AND P0, PT, R3, RZ, PT ;  /* 0x000000ff0300720c */ /* 0x000fe20003f05270 */
[----:B------:R-:W-:-:S12]  /*161c0*/  IMAD.MOV.U32 R7, RZ, RZ, RZ ;  /* 0x000000ffff077224 */ /* 0x000fd800078e00ff */
[----:B------:R-:W-:Y:S05]  /*161d0*/  @!P0 BRA `(.L_x_4975) ;  /* 0x0000000000108947 */ /* 0x000fea0003800000 */
[----:B------:R-:W-:Y:S01]  /*161e0*/  UMOV UR4, 0xffffffff ;  /* 0xffffffff00047882 */ /* 0x000fe20000000000 */
[----:B------:R-:W-:Y:S02]  /*161f0*/  VIADD R12, R6, 0xffffffff ;  /* 0xffffffff060c7836 */ /* 0x000fe40000000000 */
[----:B------:R-:W-:Y:S05]  /*16200*/  BRA.DIV UR4, `(.L_x_4976) ;  /* 0x0000001a04487947 */ /* 0x000fea000b800000 */
[----:B------:R3:W4:Y:S02]  /*16210*/  SHFL.IDX PT, R7, R2, R12, 0x1f ;  /* 0x00001f0c02077589 */ /* 0x00072400000e0000 */
.L_x_4975:
        /* <DEDUP_REMOVED lines=68> */
.L_x_4969:
[----:B------:R-:W-:Y:S01]  /*16660*/  UMOV UR4, URZ ;  /* 0x0000003f00047c82 */ /* 0x000fe20008000000 */
[----:B------:R-:W-:Y:S01]  /*16670*/  UMOV UR5, URZ ;  /* 0x0000003f00057c82 */ /* 0x000fe20008000000 */
[----:B------:R-:W-:Y:S01]  /*16680*/  ULDC UR6, c[0x0][0xc14] ;  /* 0x0003050000067ab9 */ /* 0x000fe20000000800 */
[----:B------:R-:W-:Y:S02]  /*16690*/  IMAD.MOV.U32 R16, RZ, RZ, R4 ;  /* 0x000000ffff107224 */ /* 0x000fe400078e0004 */
[----:B------:R-:W-:Y:S02]  /*166a0*/  IMAD.U32 R17, RZ, RZ, UR4 ;  /* 0x00000004ff117e24 */ /* 0x000fe4000f8e00ff */
[----:B------:R-:W-:Y:S02]  /*166b0*/  IMAD.U32 R18, RZ, RZ, UR5 ;  /* 0x00000005ff127e24 */ /* 0x000fe4000f8e00ff */
[----:B------:R-:W-:-:S07]  /*166c0*/  IMAD.U32 R19, RZ, RZ, UR6 ;  /* 0x00000006ff137e24 */ /* 0x000fce000f8e00ff */
.L_x_4977:
        /* <DEDUP_REMOVED lines=12> */
.L_x_4911:
        /* <DEDUP_REMOVED lines=12> */
.L_x_5033:
[----:B------:R-:W-:Y:S05]  /*16850*/  BSYNC B0 ;  /* 0x0000000000007941 */ /* 0x000fea0003800000 */
.L_x_4979:
[----:B------:R-:W-:-:S03]  /*16860*/  UMOV UR4, 0xffffffff ;  /* 0xffffffff00047882 */ /* 0x000fc60000000000 */
[----:B------:R-:W-:Y:S05]  /*16870*/  BRA.DIV UR4, `(.L_x_4981) ;  /* 0x0000001204e87947 */ /* 0x000fea000b800000 */
[----:B------:R-:W2:Y:S02]  /*16880*/  S2R R2, SR_TID.X ;  /* 0x0000000000027919 */ /* 0x000ea40000002100 */
[----:B--2---:R-:W-:-:S04]  /*16890*/  SHF.R.U32.HI R2, RZ, 0x5, R2 ;  /* 0x00000005ff027819 */ /* 0x004fc80000011602 */
[----:B------:R-:W-:-:S05]  /*168a0*/  LOP3.LUT R2, R2, 0x3, RZ, 0xc0, !PT ;  /* 0x0000000302027812 */ /* 0x000fca00078ec0ff */
[----:B------:R2:W3:Y:S02]  /*168b0*/  SHFL.IDX PT, R14, R2, RZ, 0x1f ;  /* 0x00001fff020e7589 */ /* 0x0004e400000e0000 */
.L_x_5036:
[----:B---3--:R-:W-:Y:S01]  /*168c0*/  ISETP.NE.AND P0, PT, R14, RZ, PT ;  /* 0x000000ff0e00720c */ /* 0x008fe20003f05270 */
[----:B------:R-:W-:-:S12]  /*168d0*/  BSSY B0, `(.L_x_4982) ;  /* 0x0000029000007945 */ /* 0x000fd80003800000 */
[----:B------:R-:W-:Y:S05]  /*168e0*/  @P0 BRA `(.L_x_4983) ;  /* 0x00000000009c0947 */ /* 0x000fea0003800000 */
[----:B------:R-:W-:-:S03]  /*168f0*/  UMOV UR4, 0xffffffff ;  /* 0xffffffff00047882 */ /* 0x000fc60000000000 */
[----:B------:R-:W-:Y:S05]  /*16900*/  BRA.DIV UR4, `(.L_x_4984) ;  /* 0x0000001204f87947 */ /* 0x000fea000b800000 */
[----:B------:R-:W-:-:S13]  /*16910*/  ELECT P6, URZ, PT ;  /* 0x00000000003f782f */ /* 0x000fda00038c0000 */
.L_x_5039:
        /* <DEDUP_REMOVED lines=8> */
.L_x_4985:
        /* <DEDUP_REMOVED lines=14> */
.L_x_5040:
[----:B------:R-:W2:Y:S02]  /*16a80*/  SYNCS.PHASECHK.TRANS64.TRYWAIT P0, [R7+URZ], R2 ;  /* 0x00000002070075a7 */ /* 0x000ea4000800017f */
[----:B--2---:R-:W-:Y:S05]  /*16a90*/  @!P0 BRA `(.L_x_4987) ;  /* 0x0000001000c88947 */ /* 0x004fea0003800000 */
.L_x_5041:
[----:B------:R-:W-:Y:S05]  /*16aa0*/  @!P2 BRA `(.L_x_4988) ;  /* 0x000000000004a947 */ /* 0x000fea0003800000 */
[----:B------:R-:W-:Y:S01]  /*16ab0*/  BPT.TRAP 0x1 ;  /* 0x000000040000795c */ /* 0x000fe20000300000 */
.L_x_4988:
[----:B------:R-:W3:Y:S01]  /*16ac0*/  LDL.LU R4, [R1] ;  /* 0x0000000001047983 */ /* 0x000ee20000300800 */
[----:B------:R-:W-:-:S04]  /*16ad0*/  VIADD R0, R0, 0x36860 ;  /* 0x0003686000007836 */ /* 0x000fc80000000000 */
[----:B---3--:R-:W-:-:S04]  /*16ae0*/  IMAD R4, R4, 0x8, R0 ;  /* 0x0000000804047824 */ /* 0x008fc800078e0200 */
[----:B------:R-:W3:Y:S02]  /*16af0*/  SYNCS.PHASECHK.TRANS64.TRYWAIT P0, [R4+URZ], R5 ;  /* 0x00000005040075a7 */ /* 0x000ee4000800017f */
[----:B---3--:R-:W-:Y:S05]  /*16b00*/  @!P0 BRA `(.L_x_4989) ;  /* 0x0000001000c08947 */ /* 0x008fea0003800000 */
.L_x_5042:
[----:B------:R-:W-:-:S07]  /*16b10*/  IMAD R3, R3, 0x8, R0 ;  /* 0x0000000803037824 */ /* 0x000fce00078e0200 */
.L_x_4990:
[----:B----4-:R4:W0:Y:S02]  /*16b20*/  SYNCS.PHASECHK.TRANS64.TRYWAIT P0, [R3+URZ], R2 ;  /* 0x00000002030075a7 */ /* 0x010824000800017f */
[----:B0-----:R-:W-:Y:S05]  /*16b30*/  @!P0 NANOSLEEP.SYNCS 0x989680 ;  /* 0x009896800000895d */ /* 0x001fea0003900000 */
[----:B------:R-:W0:Y:S02]  /*16b40*/  @!P0 SYNCS.PHASECHK.TRANS64 P0, [R3+URZ], R2 ;  /* 0x00000002030085a7 */ /* 0x000e24000800007f */
[----:B0-----:R-:W-:Y:S05]  /*16b50*/  @!P0 BRA `(.L_x_4990) ;  /* 0xfffffffc00f08947 */ /* 0x001fea000383ffff */
.L_x_4983:
[----:B------:R-:W-:Y:S05]  /*16b60*/  BSYNC B0 ;  /* 0x0000000000007941 */ /* 0x000fea0003800000 */
.L_x_4982:
[----:B------:R-:W-:Y:S05]  /*16b70*/  EXIT ;  /* 0x000000000000794d */ /* 0x000fea0003800000 */
.L_x_4855:
[----:B0-----:R-:W-:-:S04]  /*16b80*/  IMAD.U32 R3, RZ, RZ, UR60 ;  /* 0x0000003cff037e24 */ /* 0x001fc8000f8e00ff */
[----:B------:R0:W1:Y:S03]  /*16b90*/  SYNCS.PHASECHK.TRANS64.TRYWAIT P1, [R3+URZ+0x36800], R0 ;  /* 0x03680000030075a7 */ /* 0x000066000802017f */
[----:B-1----:R-:W-:Y:S05]  /*16ba0*/  @!P1 NANOSLEEP.SYNCS 0x989680 ;  /* 0x009896800000995d */ /* 0x002fea0003900000 */
[----:B------:R-:W1:Y:S02]  /*16bb0*/  @!P1 SYNCS.PHASECHK.TRANS64 P1, [R3+URZ+0x36800], R0 ;  /* 0x03680000030095a7 */ /* 0x000e64000802007f */
[----:B-1----:R-:W-:Y:S05]  /*16bc0*/  @!P1 BRA `(.L_x_4855) ;  /* 0xfffffffc00ec9947 */ /* 0x002fea000383ffff */
[----:B------:R-:W-:Y:S05]  /*16bd0*/  BRA `(.L_x_4991) ;  /* 0xfffffeac00a47947 */ /* 0x000fea000383ffff */
.L_x_4859:
[----:B-1----:R1:W2:Y:S02]  /*16be0*/  SYNCS.PHASECHK.TRANS64.TRYWAIT P2, [R2+URZ+0x36830], R3 ;  /* 0x03683003020075a7 */ /* 0x0022a4000804017f */
[----:B--2---:R-:W-:Y:S05]  /*16bf0*/  @!P2 NANOSLEEP.SYNCS 0x989680 ;  /* 0x009896800000a95d */ /* 0x004fea0003900000 */
[----:B------:R-:W2:Y:S02]  /*16c00*/  @!P2 SYNCS.PHASECHK.TRANS64 P2, [R2+URZ+0x36830], R3 ;  /* 0x036830030200a5a7 */ /* 0x000ea4000804007f */
[----:B--2---:R-:W-:Y:S05]  /*16c10*/  @!P2 BRA `(.L_x_4859) ;  /* 0xfffffffc00f0a947 */ /* 0x004fea000383ffff */
[----:B------:R-:W-:Y:S05]  /*16c20*/  BRA `(.L_x_4858) ;  /* 0xfffffeac00cc7947 */ /* 0x000fea000383ffff */
.L_x_4864:
[----:B-1----:R-:W-:-:S04]  /*16c30*/  IMAD.U32 R5, RZ, RZ, UR39 ;  /* 0x00000027ff057e24 */ /* 0x002fc8000f8e00ff */
[----:B------:R1:W2:Y:S03]  /*16c40*/  SYNCS.PHASECHK.TRANS64.TRYWAIT P2, [R5+URZ+0x36830], R0 ;  /* 0x03683000050075a7 */ /* 0x0002a6000804017f */
[----:B--2---:R-:W-:Y:S05]  /*16c50*/  @!P2 NANOSLEEP.SYNCS 0x989680 ;  /* 0x009896800000a95d */ /* 0x004fea0003900000 */
[----:B------:R-:W2:Y:S02]  /*16c60*/  @!P2 SYNCS.PHASECHK.TRANS64 P2, [R5+URZ+0x36830], R0 ;  /* 0x036830000500a5a7 */ /* 0x000ea4000804007f */
[----:B--2---:R-:W-:Y:S05]  /*16c70*/  @!P2 BRA `(.L_x_4864) ;  /* 0xfffffffc00eca947 */ /* 0x004fea000383ffff */
[----:B------:R-:W-:Y:S05]  /*16c80*/  BRA `(.L_x_4863) ;  /* 0xfffffef000b47947 */ /* 0x000fea000383ffff */
.L_x_4868:
[----:B-1----:R-:W-:-:S04]  /*16c90*/  IMAD.U32 R3, RZ, RZ, UR10 ;  /* 0x0000000aff037e24 */ /* 0x002fc8000f8e00ff */
[----:B------:R1:W2:Y:S03]  /*16ca0*/  SYNCS.PHASECHK.TRANS64.TRYWAIT P2, [R3+URZ+0x36850], R0 ;  /* 0x03685000030075a7 */ /* 0x0002a6000804017f */
[----:B--2---:R-:W-:Y:S05]  /*16cb0*/  @!P2 NANOSLEEP.SYNCS 0x989680 ;  /* 0x009896800000a95d */ /* 0x004fea0003900000 */
[----:B------:R-:W2:Y:S02]  /*16cc0*/  @!P2 SYNCS.PHASECHK.TRANS64 P2, [R3+URZ+0x36850], R0 ;  /* 0x036850000300a5a7 */ /* 0x000ea4000804007f */
[----:B--2---:R-:W-:Y:S05]  /*16cd0*/  @!P2 BRA `(.L_x_4868) ;  /* 0xfffffffc00eca947 */ /* 0x004fea000383ffff */
[----:B------:R-:W-:Y:S05]  /*16ce0*/  BRA `(.L_x_4867) ;  /* 0xffffff18002c7947 */ /* 0x000fea000383ffff */
.L_x_4874:
[----:B-1----:R-:W-:-:S04]  /*16cf0*/  IMAD.U32 R5, RZ, RZ, UR6 ;  /* 0x00000006ff057e24 */ /* 0x002fc8000f8e00ff */
[----:B------:R1:W2:Y:S03]  /*16d00*/  SYNCS.PHASECHK.TRANS64.TRYWAIT P2, [R5+URZ+0x36830], R0 ;  /* 0x03683000050075a7 */ /* 0x0002a6000804017f */
[----:B--2---:R-:W-:Y:S05]  /*16d10*/  @!P2 NANOSLEEP.SYNCS 0x989680 ;  /* 0x009896800000a95d */ /* 0x004fea0003900000 */
[----:B------:R-:W2:Y:S02]  /*16d20*/  @!P2 SYNCS.PHASECHK.TRANS64 P2, [R5+URZ+0x36830], R0 ;  /* 0x036830000500a5a7 */ /* 0x000ea4000804007f */
[----:B--2---:R-:W-:Y:S05]  /*16d30*/  @!P2 BRA `(.L_x_4874) ;  /* 0xfffffffc00eca947 */ /* 0x004fea000383ffff */
[----:B------:R-:W-:Y:S05]  /*16d40*/  BRA `(.L_x_4873) ;  /* 0xffffff3400887947 */ /* 0x000fea000383ffff */
.L_x_4878:
[----:B-1----:R-:W-:-:S04]  /*16d50*/  IMAD.U32 R3, RZ, RZ, UR11 ;  /* 0x0000000bff037e24 */ /* 0x002fc8000f8e00ff */
[----:B------:R1:W2:Y:S03]  /*16d60*/  SYNCS.PHASECHK.TRANS64.TRYWAIT P2, [R3+URZ+0x36850], R0 ;  /* 0x03685000030075a7 */ /* 0x0002a6000804017f */
[----:B--2---:R-:W-:Y:S05]  /*16d70*/  @!P2 NANOSLEEP.SYNCS 0x989680 ;  /* 0x009896800000a95d */ /* 0x004fea0003900000 */
[----:B------:R-:W2:Y:S02]  /*16d80*/  @!P2 SYNCS.PHASECHK.TRANS64 P2, [R3+URZ+0x36850], R0 ;  /* 0x036850000300a5a7 */ /* 0x000ea4000804007f */
[----:B--2---:R-:W-:Y:S05]  /*16d90*/  @!P2 BRA `(.L_x_4878) ;  /* 0xfffffffc00eca947 */ /* 0x004fea000383ffff */
[----:B------:R-:W-:Y:S05]  /*16da0*/  BRA `(.L_x_4877) ;  /* 0xffffff5800fc7947 */ /* 0x000fea000383ffff */
.L_x_4883:
[----:B-1----:R-:W-:-:S04]  /*16db0*/  IMAD.U32 R3, RZ, RZ, UR5 ;  /* 0x00000005ff037e24 */ /* 0x002fc8000f8e00ff */
[----:B------:R1:W2:Y:S03]  /*16dc0*/  SYNCS.PHASECHK.TRANS64.TRYWAIT P0, [R3+URZ+0x36850], R2 ;  /* 0x03685002030075a7 */ /* 0x0002a6000800017f */
[----:B--2---:R-:W-:Y:S05]  /*16dd0*/  @!P0 NANOSLEEP.SYNCS 0x989680 ;  /* 0x009896800000895d */ /* 0x004fea0003900000 */
[----:B------:R-:W2:Y:S02]  /*16de0*/  @!P0 SYNCS.PHASECHK.TRANS64 P0, [R3+URZ+0x36850], R2 ;  /* 0x03685002030085a7 */ /* 0x000ea4000800007f */
[----:B--2---:R-:W-:Y:S05]  /*16df0*/  @!P0 BRA `(.L_x_4883) ;  /* 0xfffffffc00ec8947 */ /* 0x004fea000383ffff */
[----:B------:R-:W-:Y:S05]  /*16e00*/  BRA `(.L_x_4882) ;  /* 0xffffff7400ac7947 */ /* 0x000fea000383ffff */
.L_x_4924:
        /* <DEDUP_REMOVED lines=11> */
.L_x_4993:
[----:B------:R-:W-:Y:S05]  /*16ec0*/  BSYNC B0 ;  /* 0x0000000000007941 */ /* 0x000fea0003800000 */
.L_x_4992:
[----:B------:R-:W-:Y:S05]  /*16ed0*/  BRA `(.L_x_4994) ;  /* 0xffffffc4002c7947 */ /* 0x000fea000383ffff */
.L_x_4925:
[----:B------:R-:W-:Y:S01]  /*16ee0*/  BSSY B0, `(.L_x_4995) ;  /* 0x0000006000007945 */ /* 0x000fe20003800000 */
[----:B------:R-:W-:-:S07]  /*16ef0*/  IMAD.MOV.U32 R15, RZ, RZ, -0x1 ;  /* 0xffffffffff0f7424 */ /* 0x000fce00078e00ff */
[----:B------:R-:W-:Y:S05]  /*16f00*/  WARPSYNC.COLLECTIVE R15, `(.L_x_4996) ;  /* 0x000000000f0c7348 */ /* 0x000fea0003c00000 */
[----:B------:R-:W-:Y:S02]  /*16f10*/  ELECT P6, UR62, PT ;  /* 0x00000000003e782f */ /* 0x000fe400038c0000 */
[----:B------:R-:W-:Y:S01]  /*16f20*/  MOV R14, UR62 ;  /* 0x0000003e000e7c02 */ /* 0x000fe20008000f00 */
[----:B------:R-:W-:Y:S10]  /*16f30*/  ENDCOLLECTIVE ;  /* 0x000000000000791b */ /* 0x000ff40003800000 */
.L_x_4996:
[----:B------:R-:W-:Y:S05]  /*16f40*/  BSYNC B0 ;  /* 0x0000000000007941 */ /* 0x000fea0003800000 */
.L_x_4995:
[----:B------:R-:W-:Y:S05]  /*16f50*/  BRA `(.L_x_4997) ;  /* 0xffffffc4001c7947 */ /* 0x000fea000383ffff */
.L_x_4928:
[----:B0-----:R0:W1:Y:S02]  /*16f60*/  SYNCS.PHASECHK.TRANS64.TRYWAIT P0, [R8+URZ+0x36840], R9 ;  /* 0x03684009080075a7 */ /* 0x001064000800017f */
[----:B-1----:R-:W-:Y:S05]  /*16f70*/  @!P0 NANOSLEEP.SYNCS 0x989680 ;  /* 0x009896800000895d */ /* 0x002fea0003900000 */
[----:B------:R-:W1:Y:S02]  /*16f80*/  @!P0 SYNCS.PHASECHK.TRANS64 P0, [R8+URZ+0x36840], R9 ;  /* 0x03684009080085a7 */ /* 0x000e64000800007f */
[----:B-1----:R-:W-:Y:S05]  /*16f90*/  @!P0 BRA `(.L_x_4928) ;  /* 0xfffffffc00f08947 */ /* 0x002fea000383ffff */
[----:B------:R-:W-:Y:S05]  /*16fa0*/  BRA `(.L_x_4998) ;  /* 0xffffffc400887947 */ /* 0x000fea000383ffff */
.L_x_4931:
        /* <DEDUP_REMOVED lines=8> */
.L_x_4939:
[----:B0-----:R0:W1:Y:S02]  /*17030*/  SYNCS.PHASECHK.TRANS64.TRYWAIT P0, [R2+URZ+0x36840], R3 ;  /* 0x03684003020075a7 */ /* 0x001064000800017f */
[----:B-1----:R-:W-:Y:S05]  /*17040*/  @!P0 NANOSLEEP.SYNCS 0x989680 ;  /* 0x009896800000895d */ /* 0x002fea0003900000 */
[----:B------:R-:W1:Y:S02]  /*17050*/  @!P0 SYNCS.PHASECHK.TRANS64 P0, [R2+URZ+0x36840], R3 ;  /* 0x03684003020085a7 */ /* 0x000e64000800007f */
[----:B-1----:R-:W-:Y:S05]  /*17060*/  @!P0 BRA `(.L_x_4939) ;  /* 0xfffffffc00f08947 */ /* 0x002fea000383ffff */
[----:B------:R-:W-:Y:S05]  /*17070*/  BRA `(.L_x_5000) ;  /* 0xffffffcc008c7947 */ /* 0x000fea000383ffff */
.L_x_4941:
[----:B0-----:R0:W1:Y:S02]  /*17080*/  SYNCS.PHASECHK.TRANS64.TRYWAIT P0, [R3+URZ+0x60], R2 ;  /* 0x00006002030075a7 */ /* 0x001064000800017f */
[----:B-1----:R-:W-:Y:S05]  /*17090*/  @!P0 NANOSLEEP.SYNCS 0x989680 ;  /* 0x009896800000895d */ /* 0x002fea0003900000 */
[----:B------:R-:W1:Y:S02]  /*170a0*/  @!P0 SYNCS.PHASECHK.TRANS64 P0, [R3+URZ+0x60], R2 ;  /* 0x00006002030085a7 */ /* 0x000e64000800007f */
[----:B-1----:R-:W-:Y:S05]  /*170b0*/  @!P0 BRA `(.L_x_4941) ;  /* 0xfffffffc00f08947 */ /* 0x002fea000383ffff */
[----:B------:R-:W-:Y:S05]  /*170c0*/  BRA `(.L_x_5001) ;  /* 0xffffffd000387947 */ /* 0x000fea000383ffff */
.L_x_4946:
[----:B-1----:R1:W2:Y:S02]  /*170d0*/  SYNCS.PHASECHK.TRANS64.TRYWAIT P0, [R2+URZ+0x36840], R3 ;  /* 0x03684003020075a7 */ /* 0x0022a4000800017f */
[----:B--2---:R-:W-:Y:S05]  /*170e0*/  @!P0 NANOSLEEP.SYNCS 0x989680 ;  /* 0x009896800000895d */ /* 0x004fea0003900000 */
[----:B------:R-:W2:Y:S02]  /*170f0*/  @!P0 SYNCS.PHASECHK.TRANS64 P0, [R2+URZ+0x36840], R3 ;  /* 0x03684003020085a7 */ /* 0x000ea4000800007f */
[----:B--2---:R-:W-:Y:S05]  /*17100*/  @!P0 BRA `(.L_x_4946) ;  /* 0xfffffffc00f08947 */ /* 0x004fea000383ffff */
[----:B------:R-:W-:Y:S05]  /*17110*/  BRA `(.L_x_5002) ;  /* 0xffffffd400ac7947 */ /* 0x000fea000383ffff */
.L_x_4948:
[----:B0-----:R0:W1:Y:S02]  /*17120*/  SYNCS.PHASECHK.TRANS64.TRYWAIT P1, [R3+URZ+0x60], R2 ;  /* 0x00006002030075a7 */ /* 0x001064000802017f */
[----:B-1----:R-:W-:Y:S05]  /*17130*/  @!P1 NANOSLEEP.SYNCS 0x989680 ;  /* 0x009896800000995d */ /* 0x002fea0003900000 */
[----:B------:R-:W1:Y:S02]  /*17140*/  @!P1 SYNCS.PHASECHK.TRANS64 P1, [R3+URZ+0x60], R2 ;  /* 0x00006002030095a7 */ /* 0x000e64000802007f */
[----:B-1----:R-:W-:Y:S05]  /*17150*/  @!P1 BRA `(.L_x_4948) ;  /* 0xfffffffc00f09947 */ /* 0x002fea000383ffff */
[----:B------:R-:W-:Y:S05]  /*17160*/  BRA `(.L_x_5003) ;  /* 0xffffffd800587947 */ /* 0x000fea000383ffff */
.L_x_4953:
[----:B--2---:R2:W3:Y:S02]  /*17170*/  SYNCS.PHASECHK.TRANS64.TRYWAIT P0, [R2+URZ+0x36840], R3 ;  /* 0x03684003020075a7 */ /* 0x0044e4000800017f */
[----:B---3--:R-:W-:Y:S05]  /*17180*/  @!P0 NANOSLEEP.SYNCS 0x989680 ;  /* 0x009896800000895d */ /* 0x008fea0003900000 */
[----:B------:R-:W3:Y:S02]  /*17190*/  @!P0 SYNCS.PHASECHK.TRANS64 P0, [R2+URZ+0x36840], R3 ;  /* 0x03684003020085a7 */ /* 0x000ee4000800007f */
[----:B---3--:R-:W-:Y:S05]  /*171a0*/  @!P0 BRA `(.L_x_4953) ;  /* 0xfffffffc00f08947 */ /* 0x008fea000383ffff */
[----:B------:R-:W-:Y:S05]  /*171b0*/  BRA `(.L_x_5004) ;  /* 0xffffffdc00907947 */ /* 0x000fea000383ffff */
.L_x_4955:
[----:B0-----:R0:W1:Y:S02]  /*171c0*/  SYNCS.PHASECHK.TRANS64.TRYWAIT P1, [R2+URZ+0x60], R9 ;  /* 0x00006009020075a7 */ /* 0x001064000802017f */
[----:B-1----:R-:W-:Y:S05]  /*171d0*/  @!P1 NANOSLEEP.SYNCS 0x989680 ;  /* 0x009896800000995d */ /* 0x002fea0003900000 */
[----:B------:R-:W1:Y:S02]  /*171e0*/  @!P1 SYNCS.PHASECHK.TRANS64 P1, [R2+URZ+0x60], R9 ;  /* 0x00006009020095a7 */ /* 0x000e64000802007f */
[----:B-1----:R-:W-:Y:S05]  /*171f0*/  @!P1 BRA `(.L_x_4955) ;  /* 0xfffffffc00f09947 */ /* 0x002fea000383ffff */
[----:B------:R-:W-:Y:S05]  /*17200*/  BRA `(.L_x_5005) ;  /* 0xffffffe000407947 */ /* 0x000fea000383ffff */
.L_x_4962:
[----:B-1----:R1:W2:Y:S02]  /*17210*/  SYNCS.PHASECHK.TRANS64.TRYWAIT P0, [R3+URZ+0x36860], R2 ;  /* 0x03686002030075a7 */ /* 0x0022a4000800017f */
[----:B--2---:R-:W-:Y:S05]  /*17220*/  @!P0 NANOSLEEP.SYNCS 0x989680 ;  /* 0x009896800000895d */ /* 0x004fea0003900000 */
[----:B------:R-:W2:Y:S02]  /*17230*/  @!P0 SYNCS.PHASECHK.TRANS64 P0, [R3+URZ+0x36860], R2 ;  /* 0x03686002030085a7 */ /* 0x000ea4000800007f */
[----:B--2---:R-:W-:Y:S05]  /*17240*/  @!P0 BRA `(.L_x_4962) ;  /* 0xfffffffc00f08947 */ /* 0x004fea000383ffff */
[----:B------:R-:W-:Y:S05]  /*17250*/  BRA `(.L_x_5006) ;  /* 0xffffffe400607947 */ /* 0x000fea000383ffff */
.L_x_4964:
        /* <DEDUP_REMOVED lines=8> */
.L_x_5008:
[----:B------:R-:W-:Y:S05]  /*172e0*/  BSYNC B0 ;  /* 0x0000000000007941 */ /* 0x000fea0003800000 */
.L_x_5007:
        /* <DEDUP_REMOVED lines=8> */
.L_x_5009:
[----:B------:R-:W-:Y:S01]  /*17370*/  IMAD.MOV.U32 R16, RZ, RZ, R14 ;  /* 0x000000ffff107224 */ /* 0x000fe200078e000e */
[----:B------:R-:W-:Y:S06]  /*17380*/  BRA `(.L_x_5010) ;  /* 0xffffffe800007947 */ /* 0x000fec000383ffff */
.L_x_4967:
        /* <DEDUP_REMOVED lines=8> */
.L_x_5012:
[----:B------:R-:W-:Y:S05]  /*17410*/  BSYNC B0 ;  /* 0x0000000000007941 */ /* 0x000fea0003800000 */
.L_x_5011:
        /* <DEDUP_REMOVED lines=10> */
.L_x_5013:
        /* <DEDUP_REMOVED lines=8> */
.L_x_5014:
        /* <DEDUP_REMOVED lines=8> */
.L_x_5015:
        /* <DEDUP_REMOVED lines=8> */
.L_x_5016:
        /* <DEDUP_REMOVED lines=8> */
.L_x_5017:
[----:B------:R-:W-:Y:S05]  /*176c0*/  BRA `(.L_x_5018) ;  /* 0xffffffe400c87947 */ /* 0x000fea000383ffff */
.L_x_4972:
        /* <DEDUP_REMOVED lines=8> */
.L_x_5020:
[----:B------:R-:W-:Y:S05]  /*17750*/  BSYNC B0 ;  /* 0x0000000000007941 */ /* 0x000fea0003800000 */
.L_x_5019:
        /* <DEDUP_REMOVED lines=10> */
.L_x_5021:
        /* <DEDUP_REMOVED lines=8> */
.L_x_5022:
        /* <DEDUP_REMOVED lines=8> */
.L_x_5023:
        /* <DEDUP_REMOVED lines=8> */
.L_x_5024:
        /* <DEDUP_REMOVED lines=8> */
.L_x_5025:
[----:B------:R-:W-:Y:S05]  /*17a00*/  BRA `(.L_x_5026) ;  /* 0xffffffe400b07947 */ /* 0x000fea000383ffff */
.L_x_4974:
[----:B------:R-:W-:Y:S01]  /*17a10*/  BSSY B0, `(.L_x_5027) ;  /* 0x0000006000007945 */ /* 0x000fe20003800000 */
[----:B------:R-:W-:Y:S01]  /*17a20*/  PLOP3.LUT P6, PT, P6, PT, PT, 0x8, 0x0 ;  /* 0x000000000000781c */ /* 0x000fe200037ce170 */
[----:B------:R-:W-:-:S12]  /*17a30*/  IMAD.MOV.U32 R15, RZ, RZ, -0x1 ;  /* 0xffffffffff0f7424 */ /* 0x000fd800078e00ff */
[----:B0-----:R-:W-:Y:S05]  /*17a40*/  WARPSYNC.COLLECTIVE R15, `(.L_x_5028) ;  /* 0x000000000f087348 */ /* 0x001fea0003c00000 */
[----:B------:R-:W-:Y:S01]  /*17a50*/  VOTE.ANY R14, PT, P6 ;  /* 0x00000000000e7806 */ /* 0x000fe200030e0100 */
[----:B0-----:R-:W-:Y:S06]  /*17a60*/  ENDCOLLECTIVE ;  /* 0x000000000000791b */ /* 0x001fec0003800000 */
.L_x_5028:
[----:B------:R-:W-:Y:S05]  /*17a70*/  BSYNC B0 ;  /* 0x0000000000007941 */ /* 0x000fea0003800000 */
.L_x_5027:
        /* <DEDUP_REMOVED lines=9> */
.L_x_5029:
[----:B------:R-:W-:Y:S01]  /*17b10*/  IMAD.MOV.U32 R17, RZ, RZ, R14 ;  /* 0x000000ffff117224 */ /* 0x000fe200078e000e */
[----:B------:R-:W-:Y:S06]  /*17b20*/  BRA `(.L_x_5030) ;  /* 0xffffffe400a07947 */ /* 0x000fec000383ffff */
.L_x_4976:
[----:B------:R-:W-:Y:S01]  /*17b30*/  BSSY B0, `(.L_x_5031) ;  /* 0x0000007000007945 */ /* 0x000fe20003800000 */
[----:B------:R-:W-:Y:S02]  /*17b40*/  IMAD.MOV.U32 R13, RZ, RZ, R2 ;  /* 0x000000ffff0d7224 */ /* 0x000fe400078e0002 */
[----:B------:R-:W-:Y:S02]  /*17b50*/  IMAD.MOV.U32 R11, RZ, RZ, 0x1f ;  /* 0x0000001fff0b7424 */ /* 0x000fe400078e00ff */
[----:B------:R-:W-:-:S07]  /*17b60*/  IMAD.MOV.U32 R15, RZ, RZ, -0x1 ;  /* 0xffffffffff0f7424 */ /* 0x000fce00078e00ff */
[----:B012---:R-:W-:Y:S05]  /*17b70*/  WARPSYNC.COLLECTIVE R15, `(.L_x_5032) ;  /* 0x000000000f087348 */ /* 0x007fea0003c00000 */
[----:B------:R3:W4:Y:S02]  /*17b80*/  SHFL.IDX P6, R14, R13, R12, R11 ;  /* 0x0000000c0d0e7389 */ /* 0x00072400000c000b */
[----:B01234-:R-:W-:Y:S01]  /*17b90*/  ENDCOLLECTIVE ;  /* 0x000000000000791b */ /* 0x01ffe20003800000 */
.L_x_5032:
[----:B------:R-:W-:Y:S05]  /*17ba0*/  BSYNC B0 ;  /* 0x0000000000007941 */ /* 0x000fea0003800000 */
.L_x_5031:
[----:B------:R-:W-:Y:S01]  /*17bb0*/  IMAD.MOV.U32 R7, RZ, RZ, R14 ;  /* 0x000000ffff077224 */ /* 0x000fe200078e000e */
[----:B------:R-:W-:Y:S06]  /*17bc0*/  BRA `(.L_x_4975) ;  /* 0xffffffe400947947 */ /* 0x000fec000383ffff */
.L_x_4980:
[----:B-1----:R1:W2:Y:S02]  /*17bd0*/  SYNCS.PHASECHK.TRANS64.TRYWAIT P0, [R0+URZ+0x36820], R3 ;  /* 0x03682003000075a7 */ /* 0x0022a4000800017f */
[----:B--2---:R-:W-:Y:S05]  /*17be0*/  @!P0 NANOSLEEP.SYNCS 0x989680 ;  /* 0x009896800000895d */ /* 0x004fea0003900000 */
[----:B------:R-:W2:Y:S02]  /*17bf0*/  @!P0 SYNCS.PHASECHK.TRANS64 P0, [R0+URZ+0x36820], R3 ;  /* 0x03682003000085a7 */ /* 0x000ea4000800007f */
[----:B--2---:R-:W-:Y:S05]  /*17c00*/  @!P0 BRA `(.L_x_4980) ;  /* 0xfffffffc00f08947 */ /* 0x004fea000383ffff */
[----:B------:R-:W-:Y:S05]  /*17c10*/  BRA `(.L_x_5033) ;  /* 0xffffffec000c7947 */ /* 0x000fea000383ffff */
.L_x_4981:
        /* <DEDUP_REMOVED lines=11> */
.L_x_5035:
[----:B------:R-:W-:Y:S05]  /*17cd0*/  BSYNC B0 ;  /* 0x0000000000007941 */ /* 0x000fea0003800000 */
.L_x_5034:
[----:B------:R-:W-:Y:S05]  /*17ce0*/  BRA `(.L_x_5036) ;  /* 0xffffffe800f47947 */ /* 0x000fea000383ffff */
.L_x_4984:
[----:B------:R-:W-:Y:S01]  /*17cf0*/  BSSY B1, `(.L_x_5037) ;  /* 0x0000006000017945 */ /* 0x000fe20003800000 */
[----:B------:R-:W-:-:S07]  /*17d00*/  IMAD.MOV.U32 R15, RZ, RZ, -0x1 ;  /* 0xffffffffff0f7424 */ /* 0x000fce00078e00ff */
[----:B012---:R-:W-:Y:S05]  /*17d10*/  WARPSYNC.COLLECTIVE R15, `(.L_x_5038) ;  /* 0x000000000f0c7348 */ /* 0x007fea0003c00000 */
[----:B------:R-:W-:Y:S02]  /*17d20*/  ELECT P6, UR62, PT ;  /* 0x00000000003e782f */ /* 0x000fe400038c0000 */
[----:B------:R-:W-:Y:S01]  /*17d30*/  MOV R14, UR62 ;  /* 0x0000003e000e7c02 */ /* 0x000fe20008000f00 */
[----:B012---:R-:W-:Y:S10]  /*17d40*/  ENDCOLLECTIVE ;  /* 0x000000000000791b */ /* 0x007ff40003800000 */
.L_x_5038:
[----:B------:R-:W-:Y:S05]  /*17d50*/  BSYNC B1 ;  /* 0x0000000000017941 */ /* 0x000fea0003800000 */
.L_x_5037:
[----:B------:R-:W-:Y:S05]  /*17d60*/  BRA `(.L_x_5039) ;  /* 0xffffffe800ec7947 */ /* 0x000fea000383ffff */
.L_x_4986:
[----:B-1----:R1:W2:Y:S02]  /*17d70*/  SYNCS.PHASECHK.TRANS64.TRYWAIT P0, [R6+URZ], R5 ;  /* 0x00000005060075a7 */ /* 0x0022a4000800017f */
[----:B--2---:R-:W-:Y:S05]  /*17d80*/  @!P0 NANOSLEEP.SYNCS 0x989680 ;  /* 0x009896800000895d */ /* 0x004fea0003900000 */
[----:B------:R-:W2:Y:S02]  /*17d90*/  @!P0 SYNCS.PHASECHK.TRANS64 P0, [R6+URZ], R5 ;  /* 0x00000005060085a7 */ /* 0x000ea4000800007f */
[----:B--2---:R-:W-:Y:S05]  /*17da0*/  @!P0 BRA `(.L_x_4986) ;  /* 0xfffffffc00f08947 */ /* 0x004fea000383ffff */
[----:B------:R-:W-:Y:S05]  /*17db0*/  BRA `(.L_x_5040) ;  /* 0xffffffec00307947 */ /* 0x000fea000383ffff */
.L_x_4987:
[----:B--2---:R2:W3:Y:S02]  /*17dc0*/  SYNCS.PHASECHK.TRANS64.TRYWAIT P0, [R7+URZ], R2 ;  /* 0x00000002070075a7 */ /* 0x0044e4000800017f */
[----:B---3--:R-:W-:Y:S05]  /*17dd0*/  @!P0 NANOSLEEP.SYNCS 0x989680 ;  /* 0x009896800000895d */ /* 0x008fea0003900000 */
[----:B------:R-:W3:Y:S02]  /*17de0*/  @!P0 SYNCS.PHASECHK.TRANS64 P0, [R7+URZ], R2 ;  /* 0x00000002070085a7 */ /* 0x000ee4000800007f */
[----:B---3--:R-:W-:Y:S05]  /*17df0*/  @!P0 BRA `(.L_x_4987) ;  /* 0xfffffffc00f08947 */ /* 0x008fea000383ffff */
[----:B------:R-:W-:Y:S05]  /*17e00*/  BRA `(.L_x_5041) ;  /* 0xffffffec00247947 */ /* 0x000fea000383ffff */
.L_x_4989:
[----:B---3--:R3:W4:Y:S02]  /*17e10*/  SYNCS.PHASECHK.TRANS64.TRYWAIT P0, [R4+URZ], R5 ;  /* 0x00000005040075a7 */ /* 0x008724000800017f */
[----:B----4-:R-:W-:Y:S05]  /*17e20*/  @!P0 NANOSLEEP.SYNCS 0x989680 ;  /* 0x009896800000895d */ /* 0x010fea0003900000 */
[----:B------:R-:W4:Y:S02]  /*17e30*/  @!P0 SYNCS.PHASECHK.TRANS64 P0, [R4+URZ], R5 ;  /* 0x00000005040085a7 */ /* 0x000f24000800007f */
[----:B----4-:R-:W-:Y:S05]  /*17e40*/  @!P0 BRA `(.L_x_4989) ;  /* 0xfffffffc00f08947 */ /* 0x010fea000383ffff */
[----:B------:R-:W-:Y:S05]  /*17e50*/  BRA `(.L_x_5042) ;  /* 0xffffffec002c7947 */ /* 0x000fea000383ffff */
.L_x_5043:
        /* <DEDUP_REMOVED lines=10> */
.L_x_12767:


//--------------------- .text._ZN7cutlass13device_kernelIN5flash11enable_sm90INS1_16FlashAttnFwdSm90INS1_25CollectiveMainloopFwdSm90ILi2EN4cute5tupleIJNS5_1CILi1EEES8_S8_EEENS6_IJNS7_ILi128EEENS7_ILi112EEENS7_ILi192EEEEEELi192ENS_6half_tEfNS_4arch4Sm90ELb1ELb0ELb0ELb1ELb0ELb1ELb0ELb1ELb1ELb0ELb0ELb0EEENS1_21CollectiveEpilogueFwdINS6_IJSA_SC_SB_EEES9_SE_SG_Li256ELb1ELb0ELb0ELb0EEENS1_36VarlenDynamicPersistentTileSchedulerILi128ELi112ELi256ELi32ELb0ELb0ELb1ELb1ELb1ELb1EEEEEEEEEvNT_6ParamsE --------------------------
	.section	.text._ZN7cutlass13device_kernelIN5flash11enable_sm90INS1_16FlashAttnFwdSm90INS1_25CollectiveMainloopFwdSm90ILi2EN4cute5tupleIJNS5_1CILi1EEES8_S8_EEENS6_IJNS7_ILi128EEENS7_ILi112EEENS7_ILi192EEEEEELi192ENS_6half_tEfNS_4arch4Sm90ELb1ELb0ELb0ELb1ELb0ELb1ELb0ELb1ELb1ELb0ELb0ELb0EEENS1_21CollectiveEpilogueFwdINS6_IJSA_SC_SB_EEES9_SE_SG_Li256ELb1ELb0ELb0ELb0EEENS1_36VarlenDynamicPersistentTileSchedulerILi128ELi112ELi256ELi32ELb0ELb0ELb1ELb1ELb1ELb1EEEEEEEEEvNT_6ParamsE,"ax",@progbits
	.align	128
.text._ZN7cutlass13device_kernelIN5flash11enable_sm90INS1_16FlashAttnFwdSm90INS1_25CollectiveMainloopFwdSm90ILi2EN4cute5tupleIJNS5_1CILi1EEES8_S8_EEENS6_IJNS7_ILi128EEENS7_ILi112EEENS7_ILi192EEEEEELi192ENS_6half_tEfNS_4arch4Sm90ELb1ELb0ELb0ELb1ELb0ELb1ELb0ELb1ELb1ELb0ELb0ELb0EEENS1_21CollectiveEpilogueFwdINS6_IJSA_SC_SB_EEES9_SE_SG_Li256ELb1ELb0ELb0ELb0EEENS1_36VarlenDynamicPersistentTileSchedulerILi128ELi112ELi256ELi32ELb0ELb0ELb1ELb1ELb1ELb1EEEEEEEEEvNT_6ParamsE:
        .type           _ZN7cutlass13device_kernelIN5flash11enable_sm90INS1_16FlashAttnFwdSm90INS1_25CollectiveMainloopFwdSm90ILi2EN4cute5tupleIJNS5_1CILi1EEES8_S8_EEENS6_IJNS7_ILi128EEENS7_ILi112EEENS7_ILi192EEEEEELi192ENS_6half_tEfNS_4arch4Sm90ELb1ELb0ELb0ELb1ELb0ELb1ELb0ELb1ELb1ELb0ELb0ELb0EEENS1_21CollectiveEpilogueFwdINS6_IJSA_SC_SB_EEES9_SE_SG_Li256ELb1ELb0ELb0ELb0EEENS1_36VarlenDynamicPersistentTileSchedulerILi128ELi112ELi256ELi32ELb0ELb0ELb1ELb1ELb1ELb1EEEEEEEEEvNT_6ParamsE,@function
        .size           _ZN7cutlass13device_kernelIN5flash11enable_sm90INS1_16FlashAttnFwdSm90INS1_25CollectiveMainloopFwdSm90ILi2EN4cute5tupleIJNS5_1CILi1EEES8_S8_EEENS6_IJNS7_ILi128EEENS7_ILi112EEENS7_ILi192EEEEEELi192ENS_6half_tEfNS_4arch4Sm90ELb1ELb0ELb0ELb1ELb0ELb1ELb0ELb1ELb1ELb0ELb0ELb0EEENS1_21CollectiveEpilogueFwdINS6_IJSA_SC_SB_EEES9_SE_SG_Li256ELb1ELb0ELb0ELb0EEENS1_36VarlenDynamicPersistentTileSchedulerILi128ELi112ELi256ELi32ELb0ELb0ELb1ELb1ELb1ELb1EEEEEEEEEvNT_6ParamsE,(.L_x_12768 - _ZN7cutlass13device_kernelIN5flash11enable_sm90INS1_16FlashAttnFwdSm90INS1_25CollectiveMainloopFwdSm90ILi2EN4cute5tupleIJNS5_1CILi1EEES8_S8_EEENS6_IJNS7_ILi128EEENS7_ILi112EEENS7_ILi192EEEEEELi192ENS_6half_tEfNS_4arch4Sm90ELb1ELb0ELb0ELb1ELb0ELb1ELb0ELb1ELb1ELb0ELb0ELb0EEENS1_21CollectiveEpilogueFwdINS6_IJSA_SC_SB_EEES9_SE_SG_Li256ELb1ELb0ELb0ELb0EEENS1_36VarlenDynamicPersistentTileSchedulerILi128ELi112ELi256ELi32ELb0ELb0ELb1ELb1ELb1ELb1EEEEEEEEEvNT_6ParamsE)
        .other          _ZN7cutlass13device_kernelIN5flash11enable_sm90INS1_16FlashAttnFwdSm90INS1_25CollectiveMainloopFwdSm90ILi2EN4cute5tupleIJNS5_1CILi1EEES8_S8_EEENS6_IJNS7_ILi128EEENS7_ILi112EEENS7_ILi192EEEEEELi192ENS_6half_tEfNS_4arch4Sm90ELb1ELb0ELb0ELb1ELb0ELb1ELb0ELb1ELb1ELb0ELb0ELb0EEENS1_21CollectiveEpilogueFwdINS6_IJSA_SC_SB_EEES9_SE_SG_Li256ELb1ELb0ELb0ELb0EEENS1_36VarlenDynamicPersistentTileSchedulerILi128ELi112ELi256ELi32ELb0ELb0ELb1ELb1ELb1ELb1EEEEEEEEEvNT_6ParamsE,@"STO_CUDA_ENTRY STV_DEFAULT"
_ZN7cutlass13device_kernelIN5flash11enable_sm90INS1_16FlashAttnFwdSm90INS1_25CollectiveMainloopFwdSm90ILi2EN4cute5tupleIJNS5_1CILi1EEES8_S8_EEENS6_IJNS7_ILi128EEENS7_ILi112EEENS7_ILi192EEEEEELi192ENS_6half_tEfNS_4arch4Sm90ELb1ELb0ELb0ELb1ELb0ELb1ELb0ELb1ELb1ELb0ELb0ELb0EEENS1_21CollectiveEpilogueFwdINS6_IJSA_SC_SB_EEES9_SE_SG_Li256ELb1ELb0ELb0ELb0EEENS1_36VarlenDynamicPersistentTileSchedulerILi128ELi112ELi256ELi32ELb0ELb0ELb1ELb1ELb1ELb1EEEEEEEEEvNT_6ParamsE:
        /* <DEDUP_REMOVED lines=27> */
.L_x_5045:
[----:B------:R-:W-:Y:S05]  /*01b0*/  BSYNC B0 ;  /* 0x0000000000007941 */ /* 0x000fea0003800000 */
.L_x_5044:
        /* <DEDUP_REMOVED lines=41> */
.L_x_5046:
        /* <DEDUP_REMOVED lines=22> */
.L_x_5047:
        /* <DEDUP_REMOVED lines=18> */
.L_x_5048:
        /* <DEDUP_REMOVED lines=22> */
.L_x_5049:
        /* <DEDUP_REMOVED lines=22> */
.L_x_5050:
        /* <DEDUP_REMOVED lines=10> */
.L_x_5053:
        /* <DEDUP_REMOVED lines=15> */
[----:B------:R-:W2:Y:S01]  /*0b20*/  LDL R0, [R1+0x74] ;  /* 0x0000740001007983 */ /* 0x000ea20000100800 */
[----:B------:R-:W-:Y:S01]  /*0b30*/  IADD3 R234, R4, -0x80, RZ ;  /* 0xffffff8004ea7810 */ /* 0x000fe20007ffe0ff */
[----:B------:R-:W-:Y:S01]  /*0b40*/  IMAD.MOV.U32 R230, RZ, RZ, RZ ;  /* 0x000000ffffe67224 */ /* 0x000fe200078e00ff */
[----:B------:R-:W-:Y:S02]  /*0b50*/  R2UR UR4, R18 ;  /* 0x00000000120472ca */ /* 0x000fe400000e0000 */
[----:B------:R-:W-:Y:S02]  /*0b60*/  CS2R R208, SRZ ;  /* 0x0000000000d07805 */ /* 0x000fe4000001ff00 */
[----:B------:R-:W-:Y:S01]  /*0b70*/  SHF.R.S32.HI R3, RZ, 0x1f, R234 ;  /* 0x0000001fff037819 */ /* 0x000fe200000114ea */
[----:B------:R-:W-:Y:S01]  /*0b80*/  IMAD.MOV.U32 R205, RZ, RZ, RZ ;  /* 0x000000ffffcd7224 */ /* 0x000fe200078e00ff */
[----:B------:R-:W-:Y:S02]  /*0b90*/  MOV R19, RZ ;  /* 0x000000ff00137202 */ /* 0x000fe40000000f00 */
[----:B0-----:R-:W-:-:S02]  /*0ba0*/  LEA.HI R2, R3, R234, RZ, 0x4 ;  /* 0x000000ea03027211 */ /* 0x001fc400078f20ff */
[----:B------:R-:W-:Y:S02]  /*0bb0*/  LEA.HI R222, R3, R234, RZ, 0x3 ;  /* 0x000000ea03de7211 */ /* 0x000fe400078f18ff */
[----:B------:R-:W-:Y:S01]  /*0bc0*/  SHF.R.S32.HI R5, RZ, 0x4, R2 ;  /* 0x00000004ff057819 */ /* 0x000fe20000011402 */
[----:B------:R-:W-:-:S03]  /*0bd0*/  UIADD3 UR4, UR4, 0x15400, URZ ;  /* 0x0001540004047890 */ /* 0x000fc6000fffe03f */
[----:B------:R-:W-:Y:S02]  /*0be0*/  LEA.HI R4, R2, R5, RZ, 0x1 ;  /* 0x0000000502047211 */ /* 0x000fe400078f08ff */
[----:B--2---:R-:W-:Y:S02]  /*0bf0*/  R2UR UR5, R0 ;  /* 0x00000000000572ca */ /* 0x004fe400000e0000 */
[----:B------:R-:W-:-:S04]  /*0c00*/  LEA.HI R0, R3, R234, RZ, 0x7 ;  /* 0x000000ea03007211 */ /* 0x000fc800078f38ff */
[----:B------:R-:W-:Y:S02]  /*0c10*/  LOP3.LUT R237, R0, 0xffffff80, RZ, 0xc0, !PT ;  /* 0xffffff8000ed7812 */ /* 0x000fe400078ec0ff */
[----:B------:R-:W-:-:S03]  /*0c20*/  SHF.R.S32.HI R14, RZ, 0x7, R0 ;  /* 0x00000007ff0e7819 */ /* 0x000fc60000011400 */
[----:B------:R-:W-:Y:S01]  /*0c30*/  IMAD.IADD R237, R234, 0x1, -R237 ;  /* 0x00000001eaed7824 */ /* 0x000fe200078e0aed */
[----:B------:R-:W-:Y:S01]  /*0c40*/  LEA.HI R0, R0, R14, RZ, 0x1 ;  /* 0x0000000e00007211 */ /* 0x000fe200078f08ff */
[----:B------:R-:W-:Y:S01]  /*0c50*/  ULOP3.LUT UR5, UR5, 0x1, URZ, 0xfc, !UPT ;  /* 0x0000000105057892 */ /* 0x000fe2000f8efc3f */
[----:B------:R-:W-:Y:S02]  /*0c60*/  STL [R1+0x6c], R14 ;  /* 0x00006c0e01007387 */ /* 0x000fe40000100800 */
[----:B------:R-:W-:Y:S02]  /*0c70*/  SHF.R.S32.HI R8, RZ, 0x1f, R237 ;  /* 0x0000001fff087819 */ /* 0x000fe400000114ed */
[----:B------:R-:W-:Y:S02]  /*0c80*/  LOP3.LUT R0, R0, 0x3fffffe, RZ, 0xc0, !PT ;  /* 0x03fffffe00007812 */ /* 0x000fe400078ec0ff */
[CC--:B------:R-:W-:Y:S02]  /*0c90*/  LEA.HI R7, R8.reuse, R237.reuse, RZ, 0x2 ;  /* 0x000000ed08077211 */ /* 0x0c0fe400078f10ff */
[----:B------:R-:W-:Y:S01]  /*0ca0*/  LEA.HI R8, R8, R237, RZ, 0x5 ;  /* 0x000000ed08087211 */ /* 0x000fe200078f28ff */
[----:B------:R-:W-:Y:S01]  /*0cb0*/  IMAD.IADD R0, R14, 0x1, -R0 ;  /* 0x000000010e007824 */ /* 0x000fe200078e0a00 */
[----:B------:R-:W-:-:S02]  /*0cc0*/  SHF.R.S32.HI R9, RZ, 0x2, R7 ;  /* 0x00000002ff097819 */ /* 0x000fc40000011407 */
[----:B------:R-:W-:Y:S02]  /*0cd0*/  SHF.R.S32.HI R6, RZ, 0x1f, R7 ;  /* 0x0000001fff067819 */ /* 0x000fe40000011407 */
[----:B------:R-:W-:Y:S02]  /*0ce0*/  SHF.R.S32.HI R8, RZ, 0x5, R8 ;  /* 0x00000005ff087819 */ /* 0x000fe40000011408 */
[----:B------:R-:W-:Y:S02]  /*0cf0*/  LEA.HI R10, R6, R9, RZ, 0x3 ;  /* 0x00000009060a7211 */ /* 0x000fe400078f18ff */
[----:B------:R-:W-:Y:S02]  /*0d00*/  LOP3.LUT R6, R4, 0x1ffffffe, RZ, 0xc0, !PT ;  /* 0x1ffffffe04067812 */ /* 0x000fe400078ec0ff */
[----:B------:R-:W-:Y:S02]  /*0d10*/  LOP3.LUT R10, R10, 0xfffffff8, RZ, 0xc0, !PT ;  /* 0xfffffff80a0a7812 */ /* 0x000fe400078ec0ff */
[-C--:B------:R-:W-:Y:S01]  /*0d20*/  LEA.HI R4, R3, R234.reuse, RZ, 0x5 ;  /* 0x000000ea03047211 */ /* 0x080fe200078f28ff */
[----:B------:R-:W-:Y:S01]  /*0d30*/  IMAD.IADD R6, R5, 0x1, -R6 ;  /* 0x0000000105067824 */ /* 0x000fe200078e0a06 */
[----:B------:R-:W-:Y:S01]  /*0d40*/  LOP3.LUT R5, R222, 0x1ffffff8, RZ, 0xc0, !PT ;  /* 0x1ffffff8de057812 */ /* 0x000fe200078ec0ff */
[----:B------:R-:W-:Y:S01]  /*0d50*/  IMAD.IADD R9, R9, 0x1, -R10 ;  /* 0x0000000109097824 */ /* 0x000fe200078e0a0a */
[----:B------:R-:W-:-:S02]  /*0d60*/  LEA.HI R10, R3, R234, RZ, 0x2 ;  /* 0x000000ea030a7211 */ /* 0x000fc400078f10ff */
[----:B------:R-:W-:Y:S01]  /*0d70*/  LOP3.LUT R3, R2, 0x3fffff0, RZ, 0xc0, !PT ;  /* 0x03fffff002037812 */ /* 0x000fe200078ec0ff */
[----:B------:R-:W-:Y:S01]  /*0d80*/  IMAD.IADD R5, R234, 0x1, -R5 ;  /* 0x00000001ea057824 */ /* 0x000fe200078e0a05 */
[----:B------:R-:W-:Y:S01]  /*0d90*/  LOP3.LUT R11, R10, 0xfffffffc, RZ, 0xc0, !PT ;  /* 0xfffffffc0a0b7812 */ /* 0x000fe200078ec0ff */
[----:B------:R-:W-:Y:S01]  /*0da0*/  IMAD R9, R8, 0x10, R9 ;  /* 0x0000001008097824 */ /* 0x000fe200078e0209 */
[C---:B------:R-:W-:Y:S02]  /*0db0*/  IADD3 R3, R234.reuse, -R3, RZ ;  /* 0x80000003ea037210 */ /* 0x040fe40007ffe0ff */
[--C-:B------:R-:W-:Y:S01]  /*0dc0*/  SHF.R.S32.HI R204, RZ, 0x2, R10.reuse ;  /* 0x00000002ffcc7819 */ /* 0x100fe2000001140a */
[----:B------:R-:W-:Y:S01]  /*0dd0*/  IMAD.IADD R234, R234, 0x1, -R11 ;  /* 0x00000001eaea7824 */ /* 0x000fe200078e0a0b */
[----:B------:R-:W-:Y:S01]  /*0de0*/  SHF.R.S32.HI R13, RZ, 0x1f, R10 ;  /* 0x0000001fff0d7819 */ /* 0x000fe2000001140a */
[----:B------:R-:W-:Y:S01]  /*0df0*/  IMAD R225, R0, 0x40, R9 ;  /* 0x0000004000e17824 */ /* 0x000fe200078e0209 */
[----:B------:R-:W-:Y:S01]  /*0e00*/  SHF.R.S32.HI R4, RZ, 0x5, R4 ;  /* 0x00000005ff047819 */ /* 0x000fe20000011404 */
[----:B------:R-:W-:Y:S01]  /*0e10*/  VIADD R231, R204, 0x40 ;  /* 0x00000040cce77836 */ /* 0x000fe20000000000 */
[----:B------:R-:W-:Y:S01]  /*0e20*/  LEA.HI R13, R13, R204, RZ, 0x3 ;  /* 0x000000cc0d0d7211 */ /* 0x000fe200078f18ff */
[----:B------:R-:W-:Y:S01]  /*0e30*/  IMAD.U32 R0, RZ, RZ, UR5 ;  /* 0x00000005ff007e24 */ /* 0x000fe2000f8e00ff */
[----:B------:R-:W-:Y:S01]  /*0e40*/  SHF.L.U32 R22, R234, 0x3, RZ ;  /* 0x00000003ea167819 */ /* 0x000fe200000006ff */
[----:B------:R-:W-:Y:S01]  /*0e50*/  IMAD R3, R4, 0x10, R3 ;  /* 0x0000001004037824 */ /* 0x000fe200078e0203 */
[----:B------:R-:W-:Y:S01]  /*0e60*/  LOP3.LUT R13, R13, 0xfffffff8, RZ, 0xc0, !PT ;  /* 0xfffffff80d0d7812 */ /* 0x000fe200078ec0ff */
[----:B------:R-:W-:Y:S01]  /*0e70*/  IMAD.SHL.U32 R210, R231, 0x40, RZ ;  /* 0x00000040e7d27824 */ /* 0x000fe200078e00ff */
[----:B------:R-:W-:Y:S01]  /*0e80*/  SHF.R.S32.HI R2, RZ, 0x1f, R231 ;  /* 0x0000001fff027819 */ /* 0x000fe200000114e7 */
[----:B------:R-:W-:Y:S01]  /*0e90*/  VIADD R206, R22, 0x20 ;  /* 0x0000002016ce7836 */ /* 0x000fe20000000000 */
[----:B------:R-:W-:Y:S01]  /*0ea0*/  LEA R10, R3, R6, 0x3 ;  /* 0x00000006030a7211 */ /* 0x000fe200078e18ff */
[----:B------:R-:W-:Y:S01]  /*0eb0*/  IMAD.IADD R221, R204, 0x1, -R13 ;  /* 0x00000001ccdd7824 */ /* 0x000fe200078e0a0d */
[----:B------:R-:W-:Y:S01]  /*0ec0*/  LEA.HI R2, R2, R231, RZ, 0x3 ;  /* 0x000000e702027211 */ /* 0x000fe200078f18ff */
[----:B------:R-:W-:Y:S01]  /*0ed0*/  IMAD.SHL.U32 R217, R4, 0x200, RZ ;  /* 0x0000020004d97824 */ /* 0x000fe200078e00ff */
[----:B------:R-:W-:Y:S01]  /*0ee0*/  SHF.R.S32.HI R3, RZ, 0x1f, R206 ;  /* 0x0000001fff037819 */ /* 0x000fe200000114ce */
[----:B------:R-:W-:Y:S01]  /*0ef0*/  IMAD.SHL.U32 R211, R221, 0x40, RZ ;  /* 0x00000040ddd37824 */ /* 0x000fe200078e00ff */
[----:B------:R-:W-:Y:S01]  /*0f00*/  IADD3 R207, R22, 0x40, RZ ;  /* 0x0000004016cf7810 */ /* 0x000fe20007ffe0ff */
[----:B------:R-:W-:Y:S01]  /*0f10*/  IMAD.SHL.U32 R2, R2, 0x40, RZ ;  /* 0x0000004002027824 */ /* 0x000fe200078e00ff */
[-C--:B------:R-:W-:Y:S01]  /*0f20*/  LEA.HI R4, R3, R206.reuse, RZ, 0x6 ;  /* 0x000000ce03047211 */ /* 0x080fe200078f30ff */
[----:B------:R0:W-:Y:S01]  /*0f30*/  STL [R1+0x4c], R0 ;  /* 0x00004c0001007387 */ /* 0x0001e20000100800 */
[----:B------:R-:W-:Y:S01]  /*0f40*/  LOP3.LUT R211, R211, 0x1c0, RZ, 0xc0, !PT ;  /* 0x000001c0d3d37812 */ /* 0x000fe200078ec0ff */
[----:B------:R-:W-:Y:S01]  /*0f50*/  IMAD.SHL.U32 R16, R234, 0x4, RZ ;  /* 0x00000004ea107824 */ /* 0x000fe200078e00ff */
[----:B------:R-:W-:Y:S01]  /*0f60*/  LEA.HI R3, R3, R206, RZ, 0x3 ;  /* 0x000000ce03037211 */ /* 0x000fe200078f18ff */
[----:B------:R-:W-:Y:S01]  /*0f70*/  IMAD.SHL.U32 R4, R4, 0x80, RZ ;  /* 0x0000008004047824 */ /* 0x000fe200078e00ff */
[----:B------:R-:W-:-:S02]  /*0f80*/  LOP3.LUT R210, R210, 0x1c0, RZ, 0xc0, !PT ;  /* 0x000001c0d2d27812 */ /* 0x000fc400078ec0ff */
[----:B------:R-:W-:Y:S02]  /*0f90*/  SHF.R.S32.HI R6, RZ, 0x1f, R207 ;  /* 0x0000001fff067819 */ /* 0x000fe400000114cf */
[----:B------:R-:W-:Y:S01]  /*0fa0*/  SHF.R.U32.HI R216, RZ, 0x3, R211 ;  /* 0x00000003ffd87819 */ /* 0x000fe200000116d3 */
[----:B0-----:R-:W-:Y:S01]  /*0fb0*/  IMAD.U32 R0, RZ, RZ, UR4 ;  /* 0x00000004ff007e24 */ /* 0x001fe2000f8e00ff */
[--C-:B------:R-:W-:Y:S02]  /*0fc0*/  LOP3.LUT R11, R211, 0x38, R3.reuse, 0xf8, !PT ;  /* 0x00000038d30b7812 */ /* 0x100fe400078ef803 */
[----:B------:R-:W-:Y:S02]  /*0fd0*/  SHF.R.U32.HI R12, RZ, 0x3, R210 ;  /* 0x00000003ff0c7819 */ /* 0x000fe400000116d2 */
[----:B------:R-:W-:Y:S01]  /*0fe0*/  LOP3.LUT R8, R210, 0x38, R3, 0xf8, !PT ;  /* 0x00000038d2087812 */ /* 0x000fe200078ef803 */
[----:B------:R0:W-:Y:S01]  /*0ff0*/  STL [R1+0x68], R0 ;  /* 0x0000680001007387 */ /* 0x0001e20000100800 */
[----:B------:R-:W-:-:S02]  /*1000*/  LOP3.LUT R218, R2, 0xfffffe00, RZ, 0xc0, !PT ;  /* 0xfffffe0002da7812 */ /* 0x000fc400078ec0ff */
[----:B------:R-:W-:Y:S02]  /*1010*/  LOP3.LUT R4, R4, 0xffffe000, RZ, 0xc0, !PT ;  /* 0xffffe00004047812 */ /* 0x000fe400078ec0ff */
[----:B------:R-:W-:Y:S02]  /*1020*/  LOP3.LUT R11, R11, R216, RZ, 0x3c, !PT ;  /* 0x000000d80b0b7212 */ /* 0x000fe400078e3cff */
[-C--:B------:R-:W-:Y:S02]  /*1030*/  LEA.HI R2, R6, R207.reuse, RZ, 0x3 ;  /* 0x000000cf06027211 */ /* 0x080fe400078f18ff */
[----:B------:R-:W-:Y:S01]  /*1040*/  LOP3.LUT R13, R8, R12, RZ, 0x3c, !PT ;  /* 0x0000000c080d7212 */ /* 0x000fe200078e3cff */
[----:B0-----:R-:W-:Y:S01]  /*1050*/  IMAD.SHL.U32 R0, R10, 0x8, RZ ;  /* 0x000000080a007824 */ /* 0x001fe200078e00ff */
[----:B------:R-:W-:Y:S02]  /*1060*/  LEA.HI R6, R6, R207, RZ, 0x6 ;  /* 0x000000cf06067211 */ /* 0x000fe400078f30ff */
[----:B------:R-:W-:-:S02]  /*1070*/  LOP3.LUT R224, R7, 0x7ffffffc, RZ, 0xc0, !PT ;  /* 0x7ffffffc07e07812 */ /* 0x000fc400078ec0ff */
[----:B------:R-:W-:Y:S01]  /*1080*/  LOP3.LUT R7, R210, 0x38, R22, 0xf8, !PT ;  /* 0x00000038d2077812 */ /* 0x000fe200078ef816 */
[----:B------:R0:W-:Y:S01]  /*1090*/  STL [R1+0x70], R0 ;  /* 0x0000700001007387 */ /* 0x0001e20000100800 */
[-C--:B------:R-:W-:Y:S01]  /*10a0*/  IADD3 R11, R11, R4.reuse, R217 ;  /* 0x000000040b0b7210 */ /* 0x080fe20007ffe0d9 */
[----:B------:R-:W-:Y:S01]  /*10b0*/  IMAD.IADD R224, R237, 0x1, -R224 ;  /* 0x00000001ede07824 */ /* 0x000fe200078e0ae0 */
[----:B------:R-:W-:Y:S02]  /*10c0*/  IADD3 R4, R13, R4, R218 ;  /* 0x000000040d047210 */ /* 0x000fe40007ffe0da */
[----:B------:R-:W-:Y:S02]  /*10d0*/  SHF.L.U32 R6, R6, 0x7, RZ ;  /* 0x0000000706067819 */ /* 0x000fe400000006ff */
[--C-:B------:R-:W-:Y:S02]  /*10e0*/  LOP3.LUT R8, R210, 0x38, R2.reuse, 0xf8, !PT ;  /* 0x00000038d2087812 */ /* 0x100fe400078ef802 */
[----:B------:R-:W-:-:S02]  /*10f0*/  LOP3.LUT R13, R211, 0x38, R2, 0xf8, !PT ;  /* 0x00000038d30d7812 */ /* 0x000fc400078ef802 */
[----:B------:R-:W-:Y:S02]  /*1100*/  LOP3.LUT R7, R218, R7, R12, 0xf6, !PT ;  /* 0x00000007da077212 */ /* 0x000fe400078ef60c */
[----:B------:R-:W-:Y:S02]  /*1110*/  SHF.R.S32.HI R236, RZ, 0x3, R3 ;  /* 0x00000003ffec7819 */ /* 0x000fe40000011403 */
[----:B------:R-:W-:Y:S02]  /*1120*/  LOP3.LUT R6, R6, 0xffffe000, RZ, 0xc0, !PT ;  /* 0xffffe00006067812 */ /* 0x000fe400078ec0ff */
[----:B------:R-:W-:Y:S02]  /*1130*/  LOP3.LUT R15, R8, R12, RZ, 0x3c, !PT ;  /* 0x0000000c080f7212 */ /* 0x000fe400078e3cff */
[----:B------:R-:W-:Y:S02]  /*1140*/  SHF.R.S32.HI R3, RZ, 0x3, R2 ;  /* 0x00000003ff037819 */ /* 0x000fe40000011402 */
[----:B------:R-:W-:-:S02]  /*1150*/  LOP3.LUT R13, R13, R216, RZ, 0x3c, !PT ;  /* 0x000000d80d0d7212 */ /* 0x000fc400078e3cff */
[----:B------:R-:W-:Y:S01]  /*1160*/  LEA R2, R7, UR4, 0x1 ;  /* 0x0000000407027c11 */ /* 0x000fe2000f8e08ff */
[----:B------:R1:W-:Y:S01]  /*1170*/  STL [R1+0x5c], R3 ;  /* 0x00005c0301007387 */ /* 0x0003e20000100800 */
[----:B0-----:R-:W-:Y:S02]  /*1180*/  LEA R0, R11, UR4, 0x1 ;  /* 0x000000040b007c11 */ /* 0x001fe4000f8e08ff */
[-C--:B------:R-:W-:Y:S01]  /*1190*/  IADD3 R15, R15, R6.reuse, R218 ;  /* 0x000000060f0f7210 */ /* 0x080fe20007ffe0da */
[----:B------:R0:W-:Y:S01]  /*11a0*/  STL [R1+0x60], R2 ;  /* 0x0000600201007387 */ /* 0x0001e20000100800 */
[----:B------:R-:W-:Y:S02]  /*11b0*/  IADD3 R13, R13, R6, R217 ;  /* 0x000000060d0d7210 */ /* 0x000fe40007ffe0d9 */
[----:B------:R-:W-:Y:S01]  /*11c0*/  SHF.R.S32.HI R222, RZ, 0x3, R222 ;  /* 0x00000003ffde7819 */ /* 0x000fe200000114de */
[----:B------:R2:W-:Y:S01]  /*11d0*/  STL [R1+0x64], R0 ;  /* 0x0000640001007387 */ /* 0x0005e20000100800 */
[----:B------:R-:W-:-:S02]  /*11e0*/  SHF.R.S32.HI R232, RZ, 0x1f, R204 ;  /* 0x0000001fffe87819 */ /* 0x000fc400000114cc */
[----:B-1----:R-:W-:Y:S02]  /*11f0*/  LEA R3, R4, UR4, 0x1 ;  /* 0x0000000404037c11 */ /* 0x002fe4000f8e08ff */
[----:B------:R-:W-:Y:S02]  /*1200*/  SHF.L.U32 R219, R5, 0x3, RZ ;  /* 0x0000000305db7819 */ /* 0x000fe400000006ff */
[----:B0-----:R-:W-:Y:S01]  /*1210*/  LEA R2, R13, UR4, 0x1 ;  /* 0x000000040d027c11 */ /* 0x001fe2000f8e08ff */
[----:B------:R0:W-:Y:S01]  /*1220*/  STL [R1+0x54], R3 ;  /* 0x0000540301007387 */ /* 0x0001e20000100800 */
[----:B--2---:R-:W-:-:S05]  /*1230*/  LEA R0, R15, UR4, 0x1 ;  /* 0x000000040f007c11 */ /* 0x004fca000f8e08ff */
[----:B------:R0:W-:Y:S04]  /*1240*/  STL [R1+0x50], R0 ;  /* 0x0000500001007387 */ /* 0x0001e80000100800 */
[----:B------:R0:W-:Y:S02]  /*1250*/  STL [R1+0x58], R2 ;  /* 0x0000580201007387 */ /* 0x0001e40000100800 */
.L_x_5290:
[----:B0-----:R-:W0:Y:S01]  /*1260*/  LDC.64 R2, c[0x0][0xc60] ;  /* 0x00031800ff027b82 */ /* 0x001e220000000a00 */
[----:B------:R-:W-:Y:S01]  /*1270*/  ULDC.64 UR4, c[0x0][0xa28] ;  /* 0x00028a0000047ab9 */ /* 0x000fe20000000a00 */
[----:B------:R-:W-:Y:S01]  /*1280*/  ULDC.64 UR8, c[0x0][0xa18] ;  /* 0x0002860000087ab9 */ /* 0x000fe20000000a00 */
[----:B------:R-:W-:Y:S01]  /*1290*/  ULDC.64 UR6, c[0x0][0xa08] ;  /* 0x0002820000067ab9 */ /* 0x000fe20000000a00 */
[----:B0-----:R-:W-:-:S05]  /*12a0*/  IMAD.WIDE R2, R215, 0x4, R2 ;  /* 0x00000004d7027825 */ /* 0x001fca00078e0202 */
[----:B--2---:R-:W2:Y:S01]  /*12b0*/  LDG.E R229, desc[UR60][R2.64] ;  /* 0x0000003c02e57981 */ /* 0x004ea2000c1e1900 */
[----:B------:R-:W-:Y:S01]  /*12c0*/  ISETP.NE.U32.AND P2, PT, RZ, UR4, PT ;  /* 0x00000004ff007c0c */ /* 0x000fe2000bf45070 */
[----:B------:R-:W-:Y:S01]  /*12d0*/  IMAD.MOV.U32 R0, RZ, RZ, RZ ;  /* 0x000000ffff007224 */ /* 0x000fe200078e00ff */
[----:B------:R-:W-:Y:S01]  /*12e0*/  ISETP.NE.U32.AND P1, PT, RZ, UR8, PT ;  /* 0x00000008ff007c0c */ /* 0x000fe2000bf25070 */
[----:B-----5:R-:W-:Y:S01]  /*12f0*/  IMAD.MOV.U32 R26, RZ, RZ, RZ ;  /* 0x000000ffff1a7224 */ /* 0x020fe200078e00ff */
        /* <DEDUP_REMOVED lines=12> */
[----:B---34-:R-:W-:Y:S01]  /*13c0*/  @P1 IADD3 R4, P2, R227, UR8, RZ ;  /* 0x00000008e3041c10 */ /* 0x018fe2000ff5e0ff */
[----:B------:R-:W-:Y:S01]  /*13d0*/  IMAD.U32 R215, RZ, RZ, UR4 ;  /* 0x00000004ffd77e24 */ /* 0x000fe2000f8e00ff */
[C---:B------:R-:W-:Y:S01]  /*13e0*/  IADD3.X R7, R228.reuse, UR7, RZ, P4, !PT ;  /* 0x00000007e4077c10 */ /* 0x040fe2000a7fe4ff */
[----:B------:R-:W-:Y:S01]  /*13f0*/  ULDC.64 UR4, c[0x0][0x3f8] ;  /* 0x0000fe0000047ab9 */ /* 0x000fe20000000a00 */
[----:B------:R-:W-:-:S03]  /*1400*/  @P1 IADD3.X R5, R228, UR9, RZ, P2, !PT ;  /* 0x00000009e4051c10 */ /* 0x000fc600097fe4ff */
[----:B------:R0:W5:Y:S01]  /*1410*/  @P0 LDG.E R26, desc[UR60][R6.64] ;  /* 0x0000003c061a0981 */ /* 0x000162000c1e1900 */
[----:B------:R-:W-:Y:S01]  /*1420*/  UISETP.NE.U32.AND UP0, UPT, UR4, URZ, UPT ;  /* 0x0000003f0400728c */ /* 0x000fe2000bf05070 */
[----:B------:R-:W-:Y:S02]  /*1430*/  ULDC.64 UR8, c[0x0][0xa20] ;  /* 0x0002880000087ab9 */ /* 0x000fe40000000a00 */
[----:B------:R0:W5:Y:S01]  /*1440*/  @P1 LDG.E R215, desc[UR60][R4.64] ;  /* 0x0000003c04d71981 */ /* 0x000162000c1e1900 */
[----:B------:R-:W-:Y:S01]  /*1450*/  UISETP.NE.AND.EX UP0, UPT, UR5, URZ, UPT, UP0 ;  /* 0x0000003f0500728c */ /* 0x000fe2000bf05300 */
[----:B------:R-:W-:Y:S01]  /*1460*/  ULDC UR4, c[0x0][0x404] ;  /* 0x0001010000047ab9 */ /* 0x000fe20000000800 */
[----:B------:R-:W-:Y:S02]  /*1470*/  ISETP.NE.U32.AND P2, PT, RZ, UR8, PT ;  /* 0x00000008ff007c0c */ /* 0x000fe4000bf45070 */
[----:B------:R-:W-:Y:S01]  /*1480*/  USEL UR4, UR4, 0x1, UP0 ;  /* 0x0000000104047887 */ /* 0x000fe20008000000 */
[----:B------:R-:W-:Y:S01]  /*1490*/  ULDC UR5, c[0x0][0x2e0] ;  /* 0x0000b80000057ab9 */ /* 0x000fe20000000800 */
[----:B------:R-:W-:-:S02]  /*14a0*/  ISETP.NE.AND.EX P2, PT, RZ, UR9, PT, P2 ;  /* 0x00000009ff007c0c */ /* 0x000fc4000bf45320 */
[----:B------:R-:W-:-:S03]  /*14b0*/  UIMAD UR4, UR4, UR5, URZ ;  /* 0x00000005040472a4 */ /* 0x000fc6000f8e023f */
[----:B------:R-:W-:Y:S01]  /*14c0*/  ULDC UR5, c[0x0][0x338] ;  /* 0x0000ce0000057ab9 */ /* 0x000fe20000000800 */
[----:B------:R-:W-:Y:S01]  /*14d0*/  MOV R233, R213 ;  /* 0x000000d500e97202 */ /* 0x000fe20000000f00 */
[----:B------:R-:W-:Y:S02]  /*14e0*/  IMAD.MOV.U32 R226, RZ, RZ, R214 ;  /* 0x000000ffffe27224 */ /* 0x000fe400078e00d6 */
        /* <DEDUP_REMOVED lines=11> */
.L_x_5055:
[----:B------:R-:W-:Y:S01]  /*15a0*/  MOV R2, UR5 ;  /* 0x0000000500027c02 */ /* 0x000fe20008000f00 */
[----:B------:R-:W-:Y:S01]  /*15b0*/  IMAD.U32 R27, RZ, RZ, UR4 ;  /* 0x00000004ff1b7e24 */ /* 0x000fe2000f8e00ff */
[----:B------:R-:W-:Y:S06]  /*15c0*/  @!P2 BRA `(.L_x_5056) ;  /* 0x000000000010a947 */ /* 0x000fec0003800000 */
[----:B------:R-:W-:-:S04]  /*15d0*/  IADD3 R4, P0, R227, UR8, RZ ;  /* 0x00000008e3047c10 */ /* 0x000fc8000ff1e0ff */
[----:B------:R-:W-:-:S05]  /*15e0*/  IADD3.X R5, R228, UR9, RZ, P0, !PT ;  /* 0x00000009e4057c10 */ /* 0x000fca00087fe4ff */
[----:B------:R0:W5:Y:S01]  /*15f0*/  LDG.E R27, desc[UR60][R4.64] ;  /* 0x0000003c041b7981 */ /* 0x000162000c1e1900 */
[----:B------:R-:W-:Y:S05]  /*1600*/  BRA `(.L_x_5057) ;  /* 0x0000000000107947 */ /* 0x000fea0003800000 */
.L_x_5056:
[----:B------:R-:W-:Y:S05]  /*1610*/  @!P0 BRA `(.L_x_5057) ;  /* 0x00000000000c8947 */ /* 0x000fea0003800000 */
[----:B------:R-:W2:Y:S04]  /*1620*/  LDG.E R4, desc[UR60][R6.64] ;  /* 0x0000003c06047981 */ /* 0x000ea8000c1e1900 */
[----:B------:R-:W2:Y:S02]  /*1630*/  LDG.E R27, desc[UR60][R6.64+0x4] ;  /* 0x0000043c061b7981 */ /* 0x000ea4000c1e1900 */
[----:B--2---:R-:W-:-:S07]  /*1640*/  IMAD.IADD R27, R27, 0x1, -R4 ;  /* 0x000000011b1b7824 */ /* 0x004fce00078e0a04 */
.L_x_5057:
        /* <DEDUP_REMOVED lines=15> */
[----:B0-----:R-:W-:Y:S02]  /*1740*/  MOV R4, RZ ;  /* 0x000000ff00047202 */ /* 0x001fe40000000f00 */
[----:B------:R-:W-:Y:S01]  /*1750*/  PLOP3.LUT P2, PT, PT, PT, PT, 0x80, 0x0 ;  /* 0x000000000000781c */ /* 0x000fe20003f4f070 */
[----:B------:R-:W-:-:S05]  /*1760*/  IMAD.MOV R0, RZ, RZ, -R11 ;  /* 0x000000ffff007224 */ /* 0x000fca00078e0a0b */
[----:B------:R-:W-:-:S04]  /*1770*/  VIMNMX R0, RZ, R0, !PT ;  /* 0x00000000ff007248 */ /* 0x000fc80007fe0100 */
[----:B------:R-:W-:-:S05]  /*1780*/  SHF.R.U32.HI R124, RZ, 0x4, R0 ;  /* 0x00000004ff7c7819 */ /* 0x000fca0000011600 */
[----:B------:R-:W-:-:S04]  /*1790*/  IMAD.WIDE.U32 R124, R124, 0x24924925, RZ ;  /* 0x249249257c7c7825 */ /* 0x000fc800078e00ff */
[----:B------:R-:W-:Y:S02]  /*17a0*/  IMAD.MOV.U32 R24, RZ, RZ, R125 ;  /* 0x000000ffff187224 */ /* 0x000fe400078e007d */
[----:B--2---:R-:W-:Y:S01]  /*17b0*/  @P0 IMAD.IADD R2, R8, 0x1, -R3 ;  /* 0x0000000108020824 */ /* 0x004fe200078e0a03 */
[----:B------:R-:W-:-:S03]  /*17c0*/  LEA R8, R213, 0xef, 0x7 ;  /* 0x000000efd5087811 */ /* 0x000fc600078e38ff */
[----:B------:R-:W-:-:S04]  /*17d0*/  IMAD.IADD R220, R11, 0x1, R2 ;  /* 0x000000010bdc7824 */ /* 0x000fc800078e0202 */
        /* <DEDUP_REMOVED lines=9> */
[----:B------:R-:W-:-:S05]  /*1870*/  VIMNMX R148, R3, R148, PT ;  /* 0x0000009403947248 */ /* 0x000fca0003fe0100 */
[----:B------:R-:W-:-:S05]  /*1880*/  IMAD R3, R148, 0x70, -R11 ;  /* 0x0000007094037824 */ /* 0x000fca00078e0a0b */
[----:B------:R-:W-:-:S04]  /*1890*/  VIMNMX R3, R3, R2, PT ;  /* 0x0000000203037248 */ /* 0x000fc80003fe0100 */
[----:B------:R-:W-:-:S13]  /*18a0*/  ISETP.GT.AND P0, PT, R3, R0, PT ;  /* 0x000000000300720c */ /* 0x000fda0003f04270 */
[----:B------:R-:W-:Y:S01]  /*18b0*/  @P0 MOV R4, RZ ;  /* 0x000000ff00040202 */ /* 0x000fe20000000f00 */
[----:B------:R-:W-:-:S04]  /*18c0*/  @P0 VIADD R5, R3, 0x6f ;  /* 0x0000006f03050836 */ /* 0x000fc80000000000 */
[----:B------:R-:W-:-:S05]  /*18d0*/  @P0 IMAD.HI R4, R5, -0x6db6db6d, R4 ;  /* 0x9249249305040827 */ /* 0x000fca00078e0204 */
        /* <DEDUP_REMOVED lines=24> */
.L_x_5060:
[----:B------:R-:W-:Y:S05]  /*1a60*/  BSYNC B6 ;  /* 0x0000000000067941 */ /* 0x000fea0003800000 */
.L_x_5059:
        /* <DEDUP_REMOVED lines=20> */
.L_x_5062:
[----:B------:R-:W-:Y:S05]  /*1bb0*/  BSYNC B6 ;  /* 0x0000000000067941 */ /* 0x000fea0003800000 */
.L_x_5061:
        /* <DEDUP_REMOVED lines=17> */
[----:B------:R-:W-:Y:S01]  /*1cd0*/  VIADD R0, R22, 0x60 ;  /* 0x0000006016007836 */ /* 0x000fe20000000000 */
[----:B------:R-:W-:Y:S01]  /*1ce0*/  ISETP.GE.AND P2, PT, R206, UR6, PT ;  /* 0x00000006ce007c0c */ /* 0x000fe2000bf46270 */
[----:B------:R-:W0:Y:S01]  /*1cf0*/  LDC R35, c[0x0][0x3d4] ;  /* 0x0000f500ff237b82 */ /* 0x000e220000000800 */
[----:B------:R-:W-:Y:S01]  /*1d00*/  ISETP.GE.AND P1, PT, R22, UR6, PT ;  /* 0x0000000616007c0c */ /* 0x000fe2000bf26270 */
[----:B------:R-:W0:Y:S01]  /*1d10*/  S2R R149, SR_TID.X ;  /* 0x0000000000957919 */ /* 0x000e220000002100 */
[----:B------:R-:W-:Y:S02]  /*1d20*/  SEL R6, RZ, 0xffffffff, P2 ;  /* 0xffffffffff067807 */ /* 0x000fe40001000000 */
[----:B------:R-:W-:Y:S01]  /*1d30*/  SEL R3, RZ, 0x1, P1 ;  /* 0x00000001ff037807 */ /* 0x000fe20000800000 */
[----:B---3--:R-:W-:Y:S01]  /*1d40*/  IMAD.WIDE.U32 R108, R204, R106, R22 ;  /* 0x0000006acc6c7225 */ /* 0x008fe200078e0016 */
[----:B------:R-:W-:-:S02]  /*1d50*/  ISETP.GE.AND P1, PT, R207, UR6, PT ;  /* 0x00000006cf007c0c */ /* 0x000fc4000bf26270 */
[----:B------:R-:W-:Y:S01]  /*1d60*/  ISETP.GE.AND P2, PT, R0, UR6, PT ;  /* 0x0000000600007c0c */ /* 0x000fe2000bf46270 */
[----:B------:R-:W3:Y:S01]  /*1d70*/  @P0 LDC R7, c[0x0][0x42c] ;  /* 0x00010b00ff070b82 */ /* 0x000ee20000000800 */
[----:B------:R-:W-:Y:S01]  /*1d80*/  IMAD.SHL.U32 R4, R6, 0x2, RZ ;  /* 0x0000000206047824 */ /* 0x000fe200078e00ff */
[----:B------:R-:W-:Y:S01]  /*1d90*/  SEL R5, RZ, 0x4, P1 ;  /* 0x00000004ff057807 */ /* 0x000fe20000800000 */
[----:B----4-:R-:W-:Y:S01]  /*1da0*/  IMAD.WIDE.U32 R102, R204, R100, R22 ;  /* 0x00000064cc667225 */ /* 0x010fe200078e0016 */
[----:B------:R-:W-:Y:S02]  /*1db0*/  SEL R6, RZ, 0x8, P2 ;  /* 0x00000008ff067807 */ /* 0x000fe40001000000 */
[----:B------:R-:W-:Y:S01]  /*1dc0*/  LOP3.LUT R4, R4, 0x2, R3, 0xe2, !PT ;  /* 0x0000000204047812 */ /* 0x000fe200078ee203 */
[----:B------:R-:W-:Y:S01]  /*1dd0*/  IMAD R27, R107, 0x70, RZ ;  /* 0x000000706b1b7824 */ /* 0x000fe200078e02ff */
[----:B------:R-:W4:Y:S01]  /*1de0*/  @P0 LDC R9, c[0x0][0x430] ;  /* 0x00010c00ff090b82 */ /* 0x000f220000000800 */
[----:B------:R-:W-:Y:S01]  /*1df0*/  IADD3 R3, R22, 0x80, RZ ;  /* 0x0000008016037810 */ /* 0x000fe20007ffe0ff */
[----:B------:R-:W-:Y:S01]  /*1e00*/  IMAD R133, R101, 0x70, RZ ;  /* 0x0000007065857824 */ /* 0x000fe200078e02ff */
[----:B------:R-:W-:-:S02]  /*1e10*/  LOP3.LUT R5, R6, R4, R5, 0xfe, !PT ;  /* 0x0000000406057212 */ /* 0x000fc400078efe05 */
[----:B------:R-:W-:Y:S02]  /*1e20*/  ISETP.GE.AND P1, PT, R3, UR6, PT ;  /* 0x0000000603007c0c */ /* 0x000fe4000bf26270 */
[----:B------:R-:W-:Y:S02]  /*1e30*/  SHF.R.S32.HI R15, RZ, 0x1f, R121 ;  /* 0x0000001fff0f7819 */ /* 0x000fe40000011479 */
[----:B------:R-:W-:Y:S02]  /*1e40*/  SEL R6, RZ, 0x10, P1 ;  /* 0x00000010ff067807 */ /* 0x000fe40000800000 */
[----:B------:R-:W-:Y:S02]  /*1e50*/  SHF.R.S32.HI R17, RZ, 0x1f, R16 ;  /* 0x0000001fff117819 */ /* 0x000fe40000011410 */
[----:B------:R-:W-:Y:S01]  /*1e60*/  LOP3.LUT R29, R5, R6, RZ, 0xfc, !PT ;  /* 0x00000006051d7212 */ /* 0x000fe200078efcff */
[----:B-1----:R-:W-:Y:S01]  /*1e70*/  IMAD R6, R15, R112, RZ ;  /* 0x000000700f067224 */ /* 0x002fe200078e02ff */
[----:B0-----:R-:W-:Y:S01]  /*1e80*/  ISETP.GE.AND P3, PT, R207, R35, PT ;  /* 0x00000023cf00720c */ /* 0x001fe20003f66270 */
[----:B---3--:R-:W-:Y:S01]  /*1e90*/  @P0 IMAD.HI.U32 R4, R214, R7, RZ ;  /* 0x00000007d6040227 */ /* 0x008fe200078e00ff */
[----:B------:R-:W-:-:S02]  /*1ea0*/  ISETP.GE.AND P1, PT, R206, R35, PT ;  /* 0x00000023ce00720c */ /* 0x000fc40003f26270 */
[----:B------:R-:W-:Y:S01]  /*1eb0*/  LOP3.LUT P2, RZ, R221, 0x4, RZ, 0xc0, !PT ;  /* 0x00000004ddff7812 */ /* 0x000fe2000784c0ff */
[----:B------:R-:W-:Y:S01]  /*1ec0*/  IMAD.WIDE.U32 R110, R204, R106, R16 ;  /* 0x0000006acc6e7225 */ /* 0x000fe200078e0010 */
[----:B------:R-:W-:Y:S02]  /*1ed0*/  SHF.R.U32.HI R30, RZ, 0x3, R210 ;  /* 0x00000003ff1e7819 */ /* 0x000fe400000116d2 */
[----:B------:R-:W-:Y:S01]  /*1ee0*/  SHF.L.U64.HI R135, R112, 0x6, R113 ;  /* 0x0000000670877819 */ /* 0x000fe20000010271 */
[----:B------:R-:W-:Y:S01]  /*1ef0*/  IMAD.WIDE.U32 R104, R204, R100, R16 ;  /* 0x00000064cc687225 */ /* 0x000fe200078e0010 */
[----:B----4-:R-:W-:Y:S02]  /*1f00*/  @P0 SHF.R.U32.HI R214, RZ, R9, R4 ;  /* 0x00000009ffd60219 */ /* 0x010fe40000011604 */
[----:B------:R-:W-:Y:S01]  /*1f10*/  ISETP.NE.U32.AND P0, PT, RZ, UR8, PT ;  /* 0x00000008ff007c0c */ /* 0x000fe2000bf05070 */
[----:B------:R-:W-:Y:S01]  /*1f20*/  IMAD.WIDE.U32 R4, R121, R112, RZ ;  /* 0x0000007079047225 */ /* 0x000fe200078e00ff */
[----:B------:R-:W-:-:S02]  /*1f30*/  SHF.R.S32.HI R8, RZ, 0x1f, R214 ;  /* 0x0000001fff087819 */ /* 0x000fc400000114d6 */
[----:B------:R-:W-:Y:S01]  /*1f40*/  ISETP.NE.AND.EX P0, PT, RZ, UR9, PT, P0 ;  /* 0x00000009ff007c0c */ /* 0x000fe2000bf05300 */
[----:B------:R-:W-:Y:S01]  /*1f50*/  IMAD R9, R121, R113, R6 ;  /* 0x0000007179097224 */ /* 0x000fe200078e0206 */
[----:B------:R-:W-:Y:S01]  /*1f60*/  SHF.L.U32 R136, R112, 0x6, RZ ;  /* 0x0000000670887819 */ /* 0x000fe200000006ff */
[----:B------:R-:W-:Y:S01]  /*1f70*/  IMAD R11, R8, UR4, RZ ;  /* 0x00000004080b7c24 */ /* 0x000fe2000f8e02ff */
[----:B------:R-:W-:Y:S01]  /*1f80*/  SHF.L.U32 R124, R35, 0x1, RZ ;  /* 0x00000001237c7819 */ /* 0x000fe200000006ff */
[C---:B------:R-:W-:Y:S01]  /*1f90*/  IMAD.WIDE.U32 R6, R214.reuse, UR4, R22 ;  /* 0x00000004d6067c25 */ /* 0x040fe2000f8e0016 */
[----:B------:R-:W-:Y:S02]  /*1fa0*/  SHF.R.S32.HI R146, RZ, 0x1f, R231 ;  /* 0x0000001fff927819 */ /* 0x000fe400000114e7 */
[----:B------:R-:W-:Y:S01]  /*1fb0*/  LEA.HI R149, R149, 0x8, RZ, 0x19 ;  /* 0x0000000895957811 */ /* 0x000fe200078fc8ff */
[----:B------:R-:W-:Y:S01]  /*1fc0*/  IMAD R11, R214, UR5, R11 ;  /* 0x00000005d60b7c24 */ /* 0x000fe2000f8e020b */
[----:B------:R-:W-:Y:S01]  /*1fd0*/  ULDC.64 UR4, c[0x0][0x2f8] ;  /* 0x0000be0000047ab9 */ /* 0x000fe20000000a00 */
[----:B------:R-:W-:Y:S01]  /*1fe0*/  IMAD.IADD R5, R5, 0x1, R9 ;  /* 0x0000000105057824 */ /* 0x000fe200078e0209 */
[----:B------:R-:W-:Y:S01]  /*1ff0*/  MOV R114, R6 ;  /* 0x0000000600727202 */ /* 0x000fe20000000f00 */
[----:B------:R-:W-:-:S02]  /*2000*/  IMAD R9, R8, UR4, RZ ;  /* 0x0000000408097c24 */ /* 0x000fc4000f8e02ff */
[----:B------:R-:W-:Y:S02]  /*2010*/  IMAD.IADD R115, R7, 0x1, R11 ;  /* 0x0000000107737824 */ /* 0x000fe400078e020b */
[C---:B------:R-:W-:Y:S02]  /*2020*/  IMAD R9, R214.reuse, UR5, R9 ;  /* 0x00000005d6097c24 */ /* 0x040fe4000f8e0209 */
[----:B------:R-:W-:Y:S01]  /*2030*/  IMAD.WIDE.U32 R4, R214, UR4, R4 ;  /* 0x00000004d6047c25 */ /* 0x000fe2000f8e0004 */
[----:B------:R-:W-:-:S03]  /*2040*/  ULDC.64 UR4, c[0x0][0x300] ;  /* 0x0000c00000047ab9 */ /* 0x000fc60000000a00 */
[----:B------:R-:W-:Y:S02]  /*2050*/  IMAD.IADD R5, R5, 0x1, R9 ;  /* 0x0000000105057824 */ /* 0x000fe400078e0209 */
[----:B------:R-:W-:-:S04]  /*2060*/  IMAD R6, R232, R106, RZ ;  /* 0x0000006ae8067224 */ /* 0x000fc800078e02ff */
[----:B------:R-:W-:-:S04]  /*2070*/  IMAD R11, R204, R107, R6 ;  /* 0x0000006bcc0b7224 */ /* 0x000fc800078e0206 */
[----:B------:R-:W-:Y:S01]  /*2080*/  IMAD.IADD R111, R111, 0x1, R11 ;  /* 0x000000016f6f7824 */ /* 0x000fe200078e020b */
[----:B------:R-:W-:Y:S01]  /*2090*/  IADD3 R109, R11, R109, RZ ;  /* 0x0000006d0b6d7210 */ /* 0x000fe20007ffe0ff */
[----:B-----5:R-:W-:-:S04]  /*20a0*/  IMAD.WIDE.U32 R110, R144, R106, R110 ;  /* 0x0000006a906e7225 */ /* 0x020fc800078e006e */
[----:B------:R-:W-:Y:S01]  /*20b0*/  IMAD.WIDE.U32 R108, R144, R106, R108 ;  /* 0x0000006a906c7225 */ /* 0x000fe200078e006c */
[----:B--2---:R-:W-:-:S04]  /*20c0*/  LOP3.LUT R20, R20, 0xfffffffe, RZ, 0xc0, !PT ;  /* 0xfffffffe14147812 */ /* 0x004fc800078ec0ff */
[----:B------:R-:W-:-:S04]  /*20d0*/  @P3 LOP3.LUT R20, R20, 0x1, RZ, 0xfc, !PT ;  /* 0x0000000114143812 */ /* 0x000fc800078efcff */
[----:B------:R-:W-:-:S04]  /*20e0*/  LOP3.LUT R20, R20, 0xfffffffb, RZ, 0xc0, !PT ;  /* 0xfffffffb14147812 */ /* 0x000fc800078ec0ff */
[----:B------:R-:W-:-:S05]  /*20f0*/  @P2 LOP3.LUT R20, R20, 0x4, RZ, 0xfc, !PT ;  /* 0x0000000414142812 */ /* 0x000fca00078efcff */
[----:B------:R0:W-:Y:S01]  /*2100*/  STL [R1+0x10], R20 ;  /* 0x0000101401007387 */ /* 0x0001e20000100800 */
[----:B------:R-:W-:Y:S02]  /*2110*/  SHF.R.S32.HI R7, RZ, 0x1f, R25 ;  /* 0x0000001fff077819 */ /* 0x000fe40000011419 */
[----:B------:R-:W-:Y:S01]  /*2120*/  SEL R9, R25, RZ, !P0 ;  /* 0x000000ff19097207 */ /* 0x000fe20004000000 */
[----:B------:R-:W-:Y:S01]  /*2130*/  IMAD R25, R113, 0x70, RZ ;  /* 0x0000007071197824 */ /* 0x000fe200078e02ff */
        /* <DEDUP_REMOVED lines=8> */
[----:B------:R-:W-:Y:S02]  /*21c0*/  IMAD R21, R204, R113, R4 ;  /* 0x00000071cc157224 */ /* 0x000fe400078e0204 */
[----:B------:R-:W-:Y:S02]  /*21d0*/  IMAD.IADD R4, R117, 0x1, R13 ;  /* 0x0000000175047824 */ /* 0x000fe400078e020d */
[----:B------:R-:W-:Y:S02]  /*21e0*/  IMAD R8, R8, UR4, RZ ;  /* 0x0000000408087c24 */ /* 0x000fe4000f8e02ff */
[----:B------:R-:W-:Y:S01]  /*21f0*/  IMAD.WIDE.U32 R114, R9, UR4, R114 ;  /* 0x0000000409727c25 */ /* 0x000fe2000f8e0072 */
[----:B------:R-:W-:-:S02]  /*2200*/  IADD3.X R6, R4, R7, R21, P0, !PT ;  /* 0x0000000704067210 */ /* 0x000fc400007fe415 */
[----:B------:R-:W-:Y:S01]  /*2210*/  ISETP.GE.AND P0, PT, R22, R35, PT ;  /* 0x000000231600720c */ /* 0x000fe20003f06270 */
[----:B------:R-:W-:Y:S02]  /*2220*/  IMAD R7, R232, R100, RZ ;  /* 0x00000064e8077224 */ /* 0x000fe400078e02ff */
[----:B------:R-:W-:Y:S01]  /*2230*/  IMAD R39, R9, UR5, R8 ;  /* 0x0000000509277c24 */ /* 0x000fe2000f8e0208 */
[C---:B------:R-:W-:Y:S01]  /*2240*/  SEL R8, R35.reuse, RZ, P3 ;  /* 0x000000ff23087207 */ /* 0x040fe20001800000 */
[----:B------:R-:W-:Y:S01]  /*2250*/  IMAD R11, R204, R101, R7 ;  /* 0x00000065cc0b7224 */ /* 0x000fe200078e0207 */
[C---:B------:R-:W-:Y:S01]  /*2260*/  SEL R7, R35.reuse, RZ, P0 ;  /* 0x000000ff23077207 */ /* 0x040fe20000000000 */
[----:B------:R-:W-:Y:S01]  /*2270*/  IMAD.WIDE.U32 R112, R112, 0x70, RZ ;  /* 0x0000007070707825 */ /* 0x000fe200078e00ff */
[----:B------:R-:W-:Y:S02]  /*2280*/  SEL R9, R35, RZ, P1 ;  /* 0x000000ff23097207 */ /* 0x000fe40000800000 */
[----:B------:R-:W-:Y:S01]  /*2290*/  IADD3 R120, P3, R204, R121, RZ ;  /* 0x00000079cc787210 */ /* 0x000fe20007f7e0ff */
[----:B------:R-:W-:Y:S01]  /*22a0*/  IMAD.IADD R7, R22, 0x1, R7 ;  /* 0x0000000116077824 */ /* 0x000fe200078e0207 */
[----:B------:R-:W-:Y:S01]  /*22b0*/  IADD3 R9, R206, R9, RZ ;  /* 0x00000009ce097210 */ /* 0x000fe20007ffe0ff */
[----:B------:R-:W-:-:S02]  /*22c0*/  IMAD.IADD R12, R207, 0x1, R8 ;  /* 0x00000001cf0c7824 */ /* 0x000fc400078e0208 */
[----:B------:R-:W-:Y:S01]  /*22d0*/  IMAD.IADD R105, R105, 0x1, R11 ;  /* 0x0000000169697824 */ /* 0x000fe200078e020b */
[----:B------:R-:W-:Y:S01]  /*22e0*/  SHF.R.S32.HI R8, RZ, 0x1f, R7 ;  /* 0x0000001fff087819 */ /* 0x000fe20000011407 */
[----:B------:R-:W-:Y:S01]  /*22f0*/  IMAD.IADD R103, R11, 0x1, R103 ;  /* 0x000000010b677824 */ /* 0x000fe200078e0267 */
[----:B------:R-:W-:Y:S01]  /*2300*/  SHF.R.S32.HI R10, RZ, 0x1f, R9 ;  /* 0x0000001fff0a7819 */ /* 0x000fe20000011409 */
[-C--:B------:R-:W-:Y:S01]  /*2310*/  IMAD.WIDE.U32 R104, R144, R100.reuse, R104 ;  /* 0x0000006490687225 */ /* 0x080fe200078e0068 */
[CC--:B------:R-:W-:Y:S02]  /*2320*/  LEA.HI R21, R8.reuse, R7.reuse, RZ, 0x3 ;  /* 0x0000000708157211 */ /* 0x0c0fe400078f18ff */
[----:B------:R-:W-:Y:S01]  /*2330*/  LEA.HI R7, R8, R7, RZ, 0x6 ;  /* 0x0000000708077211 */ /* 0x000fe200078f30ff */
[----:B------:R-:W-:Y:S01]  /*2340*/  IMAD.IADD R132, R113, 0x1, R25 ;  /* 0x0000000171847824 */ /* 0x000fe200078e0219 */
[----:B------:R-:W-:Y:S01]  /*2350*/  SHF.R.S32.HI R13, RZ, 0x1f, R12 ;  /* 0x0000001fff0d7819 */ /* 0x000fe2000001140c */
[----:B------:R-:W-:Y:S01]  /*2360*/  IMAD.WIDE.U32 R102, R144, R100, R102 ;  /* 0x0000006490667225 */ /* 0x000fe200078e0066 */
[----:B------:R-:W-:-:S02]  /*2370*/  SHF.R.S32.HI R8, RZ, 0x6, R7 ;  /* 0x00000006ff087819 */ /* 0x000fc40000011407 */
[----:B------:R-:W-:Y:S01]  /*2380*/  LEA.HI R11, R10, R9, RZ, 0x6 ;  /* 0x000000090a0b7211 */ /* 0x000fe200078f30ff */
[----:B------:R-:W-:Y:S01]  /*2390*/  IMAD.X R121, R232, 0x1, R15, P3 ;  /* 0x00000001e8797824 */ /* 0x000fe200018e060f */
[-C--:B------:R-:W-:Y:S01]  /*23a0*/  LEA.HI R28, R13, R12.reuse, RZ, 0x3 ;  /* 0x0000000c0d1c7211 */ /* 0x080fe200078f18ff */
[C---:B------:R-:W-:Y:S01]  /*23b0*/  IMAD R143, R8.reuse, 0x1c00, R217 ;  /* 0x00001c00088f7824 */ /* 0x040fe200078e02d9 */
[----:B------:R-:W-:Y:S01]  /*23c0*/  LOP3.LUT R7, R211, 0x38, R21, 0xf8, !PT ;  /* 0x00000038d3077812 */ /* 0x000fe200078ef815 */
[----:B------:R-:W-:Y:S01]  /*23d0*/  IMAD R141, R8, 0x1c00, R218 ;  /* 0x00001c00088d7824 */ /* 0x000fe200078e02da */
[----:B------:R-:W-:Y:S01]  /*23e0*/  LEA.HI R12, R13, R12, RZ, 0x6 ;  /* 0x0000000c0d0c7211 */ /* 0x000fe200078f30ff */
[----:B------:R-:W-:Y:S01]  /*23f0*/  IMAD.IADD R38, R115, 0x1, R39 ;  /* 0x0000000173267824 */ /* 0x000fe200078e0227 */
[----:B------:R-:W-:Y:S02]  /*2400*/  SHF.R.S32.HI R11, RZ, 0x6, R11 ;  /* 0x00000006ff0b7819 */ /* 0x000fe4000001140b */
[----:B------:R-:W-:-:S02]  /*2410*/  LOP3.LUT R8, R7, R216, RZ, 0x3c, !PT ;  /* 0x000000d807087212 */ /* 0x000fc400078e3cff */
[----:B------:R-:W-:Y:S01]  /*2420*/  SHF.R.S32.HI R12, RZ, 0x6, R12 ;  /* 0x00000006ff0c7819 */ /* 0x000fe2000001140c */
[--C-:B------:R-:W-:Y:S01]  /*2430*/  IMAD R142, R11, 0x1c00, R217.reuse ;  /* 0x00001c000b8e7824 */ /* 0x100fe200078e02d9 */
[----:B------:R-:W-:Y:S01]  /*2440*/  LOP3.LUT R7, R211, 0x38, R28, 0xf8, !PT ;  /* 0x00000038d3077812 */ /* 0x000fe200078ef81c */
[----:B------:R-:W-:Y:S01]  /*2450*/  IMAD R139, R11, 0x1c00, R218 ;  /* 0x00001c000b8b7824 */ /* 0x000fe200078e02da */
[----:B------:R-:W-:Y:S01]  /*2460*/  SHF.R.S32.HI R11, RZ, 0x1f, R144 ;  /* 0x0000001fff0b7819 */ /* 0x000fe20000011490 */
[----:B------:R-:W-:Y:S01]  /*2470*/  IMAD R140, R12, 0x1c00, R217 ;  /* 0x00001c000c8c7824 */ /* 0x000fe200078e02d9 */
[----:B------:R-:W-:Y:S01]  /*2480*/  LOP3.LUT R7, R7, R216, RZ, 0x3c, !PT ;  /* 0x000000d807077212 */ /* 0x000fe200078e3cff */
[----:B------:R-:W-:Y:S01]  /*2490*/  IMAD.IADD R143, R143, 0x1, R8 ;  /* 0x000000018f8f7824 */ /* 0x000fe200078e0208 */
[----:B------:R-:W-:Y:S01]  /*24a0*/  LEA.HI R26, R10, R9, RZ, 0x3 ;  /* 0x000000090a1a7211 */ /* 0x000fe200078f18ff */
[----:B------:R-:W-:Y:S01]  /*24b0*/  IMAD R138, R12, 0x1c00, R218 ;  /* 0x00001c000c8a7824 */ /* 0x000fe200078e02da */
[----:B------:R-:W-:Y:S01]  /*24c0*/  LOP3.LUT R10, R210, 0x38, R21, 0xf8, !PT ;  /* 0x00000038d20a7812 */ /* 0x000fe200078ef815 */
[----:B------:R-:W-:Y:S01]  /*24d0*/  IMAD.IADD R140, R140, 0x1, R7 ;  /* 0x000000018c8c7824 */ /* 0x000fe200078e0207 */
[--C-:B------:R-:W-:Y:S01]  /*24e0*/  LOP3.LUT R9, R211, 0x38, R26.reuse, 0xf8, !PT ;  /* 0x00000038d3097812 */ /* 0x100fe200078ef81a */
[C---:B------:R-:W-:Y:S01]  /*24f0*/  IMAD R7, R11.reuse, R106, RZ ;  /* 0x0000006a0b077224 */ /* 0x040fe200078e02ff */
[----:B------:R-:W-:Y:S01]  /*2500*/  LOP3.LUT R8, R210, 0x38, R26, 0xf8, !PT ;  /* 0x00000038d2087812 */ /* 0x000fe200078ef81a */
[----:B------:R-:W-:Y:S01]  /*2510*/  IMAD R11, R11, R100, RZ ;  /* 0x000000640b0b7224 */ /* 0x000fe200078e02ff */
[----:B------:R-:W-:Y:S01]  /*2520*/  LOP3.LUT R9, R9, R216, RZ, 0x3c, !PT ;  /* 0x000000d809097212 */ /* 0x000fe200078e3cff */
[----:B------:R-:W-:Y:S01]  /*2530*/  IMAD R33, R144, R107, R7 ;  /* 0x0000006b90217224 */ /* 0x000fe200078e0207 */
[----:B------:R-:W-:Y:S01]  /*2540*/  LOP3.LUT R8, R8, R30, RZ, 0x3c, !PT ;  /* 0x0000001e08087212 */ /* 0x000fe200078e3cff */
[----:B------:R-:W-:Y:S01]  /*2550*/  IMAD R31, R144, R101, R11 ;  /* 0x00000065901f7224 */ /* 0x000fe200078e020b */
[----:B------:R-:W-:Y:S01]  /*2560*/  IADD3 R142, R142, R9, RZ ;  /* 0x000000098e8e7210 */ /* 0x000fe20007ffe0ff */
[----:B------:R-:W-:Y:S01]  /*2570*/  VIADD R11, R22, 0xa0 ;  /* 0x000000a0160b7836 */ /* 0x000fe20000000000 */
[----:B------:R-:W-:Y:S01]  /*2580*/  LOP3.LUT R9, R210, 0x38, R28, 0xf8, !PT ;  /* 0x00000038d2097812 */ /* 0x000fe200078ef81c */
[----:B------:R-:W-:Y:S01]  /*2590*/  IMAD.IADD R139, R139, 0x1, R8 ;  /* 0x000000018b8b7824 */ /* 0x000fe200078e0208 */
[C---:B------:R-:W-:Y:S01]  /*25a0*/  SHF.L.U64.HI R7, R106.reuse, 0x6, R107 ;  /* 0x000000066a077819 */ /* 0x040fe2000001026b */
[C---:B------:R-:W-:Y:S01]  /*25b0*/  IMAD.SHL.U32 R8, R106.reuse, 0x40, RZ ;  /* 0x000000406a087824 */ /* 0x040fe200078e00ff */
[----:B------:R-:W-:Y:S01]  /*25c0*/  ISETP.GE.AND P2, PT, R11, UR6, PT ;  /* 0x000000060b007c0c */ /* 0x000fe2000bf46270 */
[----:B------:R-:W-:Y:S01]  /*25d0*/  IMAD.WIDE.U32 R106, R106, 0x70, RZ ;  /* 0x000000706a6a7825 */ /* 0x000fe200078e00ff */
[----:B------:R-:W-:-:S02]  /*25e0*/  LOP3.LUT R13, R211, 0x18, R22, 0xf8, !PT ;  /* 0x00000018d30d7812 */ /* 0x000fc400078ef816 */
[-C--:B------:R-:W-:Y:S01]  /*25f0*/  LOP3.LUT R10, R10, R30.reuse, RZ, 0x3c, !PT ;  /* 0x0000001e0a0a7212 */ /* 0x080fe200078e3cff */
[----:B------:R-:W-:Y:S01]  /*2600*/  IMAD.IADD R15, R31, 0x1, R103 ;  /* 0x000000011f0f7824 */ /* 0x000fe200078e0267 */
[----:B------:R-:W-:Y:S02]  /*2610*/  LOP3.LUT R9, R9, R30, RZ, 0x3c, !PT ;  /* 0x0000001e09097212 */ /* 0x000fe400078e3cff */
[----:B------:R-:W-:Y:S01]  /*2620*/  SEL R30, RZ, 0x20, P2 ;  /* 0x00000020ff1e7807 */ /* 0x000fe20001000000 */
[----:B------:R-:W-:Y:S01]  /*2630*/  IMAD.IADD R141, R141, 0x1, R10 ;  /* 0x000000018d8d7824 */ /* 0x000fe200078e020a */
[----:B------:R-:W-:Y:S01]  /*2640*/  LOP3.LUT R12, R13, R216, RZ, 0x3c, !PT ;  /* 0x000000d80d0c7212 */ /* 0x000fe200078e3cff */
[----:B------:R-:W-:Y:S01]  /*2650*/  IMAD.IADD R138, R138, 0x1, R9 ;  /* 0x000000018a8a7824 */ /* 0x000fe200078e0209 */
[----:B------:R-:W-:Y:S01]  /*2660*/  IADD3 R134, R107, R27, RZ ;  /* 0x0000001b6b867210 */ /* 0x000fe20007ffe0ff */
[C---:B------:R-:W-:Y:S01]  /*2670*/  IMAD.SHL.U32 R10, R100.reuse, 0x40, RZ ;  /* 0x00000040640a7824 */ /* 0x040fe200078e00ff */
[C---:B------:R-:W-:Y:S01]  /*2680*/  SHF.L.U64.HI R9, R100.reuse, 0x6, R101 ;  /* 0x0000000664097819 */ /* 0x040fe20000010265 */
[----:B------:R-:W-:Y:S01]  /*2690*/  IMAD.WIDE.U32 R100, R100, 0x70, RZ ;  /* 0x0000007064647825 */ /* 0x000fe200078e00ff */
[----:B0-----:R-:W-:-:S02]  /*26a0*/  SHF.R.S32.HI R20, RZ, 0x3, R21 ;  /* 0x00000003ff147819 */ /* 0x001fc40000011415 */
[----:B------:R-:W-:Y:S01]  /*26b0*/  SHF.R.S32.HI R25, RZ, 0x3, R26 ;  /* 0x00000003ff197819 */ /* 0x000fe2000001141a */
[----:B------:R-:W-:Y:S01]  /*26c0*/  IMAD.IADD R137, R217, 0x1, R12 ;  /* 0x00000001d9897824 */ /* 0x000fe200078e020c */
[----:B------:R-:W-:Y:S01]  /*26d0*/  SHF.R.S32.HI R27, RZ, 0x3, R28 ;  /* 0x00000003ff1b7819 */ /* 0x000fe2000001141c */
[----:B------:R-:W-:Y:S01]  /*26e0*/  IMAD.IADD R12, R111, 0x1, R33 ;  /* 0x000000016f0c7824 */ /* 0x000fe200078e0221 */
[----:B------:R-:W-:Y:S01]  /*26f0*/  LOP3.LUT R37, R29, R30, RZ, 0xfc, !PT ;  /* 0x0000001e1d257212 */ /* 0x000fe200078efcff */
[----:B------:R-:W-:Y:S01]  /*2700*/  IMAD.IADD R13, R33, 0x1, R109 ;  /* 0x00000001210d7824 */ /* 0x000fe200078e026d */
[----:B------:R-:W-:Y:S01]  /*2710*/  LOP3.LUT R21, R21, 0xfffffff8, RZ, 0xc0, !PT ;  /* 0xfffffff815157812 */ /* 0x000fe200078ec0ff */
[----:B------:R-:W-:Y:S01]  /*2720*/  IMAD.IADD R133, R101, 0x1, R133 ;  /* 0x0000000165857824 */ /* 0x000fe200078e0285 */
[----:B------:R-:W-:Y:S02]  /*2730*/  LOP3.LUT R26, R26, 0xfffffff8, RZ, 0xc0, !PT ;  /* 0xfffffff81a1a7812 */ /* 0x000fe400078ec0ff */
[----:B------:R-:W-:-:S02]  /*2740*/  LOP3.LUT R28, R28, 0xfffffff8, RZ, 0xc0, !PT ;  /* 0xfffffff81c1c7812 */ /* 0x000fc400078ec0ff */
[----:B------:R-:W-:Y:S02]  /*2750*/  IADD3 R14, R105, R31, RZ ;  /* 0x0000001f690e7210 */ /* 0x000fe40007ffe0ff */
[C---:B------:R-:W-:Y:S02]  /*2760*/  LOP3.LUT R33, R37.reuse, 0x2, RZ, 0xc0, !PT ;  /* 0x0000000225217812 */ /* 0x040fe400078ec0ff */
[C---:B------:R-:W-:Y:S02]  /*2770*/  LOP3.LUT R34, R37.reuse, 0x4, RZ, 0xc0, !PT ;  /* 0x0000000425227812 */ /* 0x040fe400078ec0ff */
[C---:B------:R-:W-:Y:S02]  /*2780*/  LOP3.LUT R35, R37.reuse, 0x8, RZ, 0xc0, !PT ;  /* 0x0000000825237812 */ /* 0x040fe400078ec0ff */
[----:B------:R-:W-:Y:S02]  /*2790*/  LOP3.LUT R36, R37, 0x10, RZ, 0xc0, !PT ;  /* 0x0000001025247812 */ /* 0x000fe400078ec0ff */
[----:B------:R-:W-:-:S02]  /*27a0*/  LOP3.LUT R29, R29, 0x1, RZ, 0xc0, !PT ;  /* 0x000000011d1d7812 */ /* 0x000fc400078ec0ff */
[----:B------:R-:W-:Y:S02]  /*27b0*/  SHF.R.S32.HI R30, RZ, 0x1f, R21 ;  /* 0x0000001fff1e7819 */ /* 0x000fe40000011415 */
[----:B------:R-:W-:Y:S02]  /*27c0*/  SHF.R.S32.HI R31, RZ, 0x1f, R26 ;  /* 0x0000001fff1f7819 */ /* 0x000fe4000001141a */
[----:B------:R-:W-:Y:S02]  /*27d0*/  SHF.R.S32.HI R32, RZ, 0x1f, R28 ;  /* 0x0000001fff207819 */ /* 0x000fe4000001141c */
[----:B------:R-:W-:-:S07]  /*27e0*/  LOP3.LUT R37, R37, 0x20, RZ, 0xc0, !PT ;  /* 0x0000002025257812 */ /* 0x000fce00078ec0ff */
.L_x_5162:
[----:B------:R-:W2:Y:S01]  /*27f0*/  LDL.LU R43, [R1+0x10] ;  /* 0x00001000012b7983 */ /* 0x000ea20000300800 */
[----:B-----5:R-:W-:Y:S01]  /*2800*/  VIADD R49, R24, 0xffffffff ;  /* 0xffffffff18317836 */ /* 0x020fe20000000000 */
[----:B------:R-:W0:Y:S01]  /*2810*/  LDC.64 R122, c[0x0][0x2d8] ;  /* 0x0000b600ff7a7b82 */ /* 0x000e220000000a00 */
[----:B------:R-:W-:Y:S01]  /*2820*/  LOP3.LUT P5, RZ, R221, 0x4, RZ, 0xc0, !PT ;  /* 0x00000004ddff7812 */ /* 0x000fe200078ac0ff */
[----:B------:R-:W-:Y:S05]  /*2830*/  YIELD ;  /* 0x0000000000007946 */ /* 0x000fea0003800000 */
[----:B------:R-:W-:Y:S01]  /*2840*/  SHF.R.S32.HI R48, RZ, 0x1f, R49 ;  /* 0x0000001fff307819 */ /* 0x000fe20000011431 */
[-C--:B------:R-:W-:Y:S01]  /*2850*/  IMAD R39, R132, R49.reuse, RZ ;  /* 0x0000003184277224 */ /* 0x080fe200078e02ff */
[----:B------:R-:W1:Y:S01]  /*2860*/  LDC R119, c[0x0][0x3d4] ;  /* 0x0000f500ff777b82 */ /* 0x000e620000000800 */
[----:B------:R-:W-:Y:S01]  /*2870*/  IMAD.WIDE.U32 R128, R112, R49, RZ ;  /* 0x0000003170807225 */ /* 0x000fe200078e00ff */
[----:B------:R-:W-:Y:S03]  /*2880*/  BSSY B0, `(.L_x_5063) ;  /* 0x0000757000007945 */ /* 0x000fe60003800000 */
[----:B------:R-:W-:Y:S01]  /*2890*/  IMAD R39, R48, R112, R39 ;  /* 0x0000007030277224 */ /* 0x000fe200078e0227 */
[----:B------:R-:W-:-:S02]  /*28a0*/  IADD3 R24, P2, P3, R5, R128, R136 ;  /* 0x0000008005187210 */ /* 0x000fc40007b5e088 */
[----:B------:R-:W-:Y:S02]  /*28b0*/  IADD3 R41, P4, R5, R128, RZ ;  /* 0x0000008005297210 */ /* 0x000fe40007f9e0ff */
[----:B------:R-:W-:Y:S01]  /*28c0*/  IADD3 R92, R129, R39, RZ ;  /* 0x00000027815c7210 */ /* 0x000fe20007ffe0ff */
[----:B------:R-:W-:-:S03]  /*28d0*/  IMAD R39, R19, 0x5400, R137 ;  /* 0x0000540013277824 */ /* 0x000fc600078e0289 */
[----:B------:R-:W-:Y:S01]  /*28e0*/  IADD3.X R40, R6, R92, R135, P2, P3 ;  /* 0x0000005c06287210 */ /* 0x000fe200017e6487 */
[----:B------:R-:W-:Y:S01]  /*28f0*/  IMAD.X R42, R92, 0x1, R6, P4 ;  /* 0x000000015c2a7824 */ /* 0x000fe200020e0606 */
[----:B------:R-:W-:Y:S02]  /*2900*/  ISETP.GT.AND P3, PT, R49, R125, PT ;  /* 0x0000007d3100720c */ /* 0x000fe40003f64270 */
[CC--:B0-----:R-:W-:Y:S02]  /*2910*/  LEA R44, P2, R24.reuse, R122.reuse, 0x1 ;  /* 0x0000007a182c7211 */ /* 0x0c1fe400078408ff */
[----:B------:R-:W-:Y:S02]  /*2920*/  LEA R46, P4, R41, R122, 0x1 ;  /* 0x0000007a292e7211 */ /* 0x000fe400078808ff */
[----:B------:R-:W-:Y:S01]  /*2930*/  LEA.HI.X R45, R24, R123, R40, 0x1, P2 ;  /* 0x0000007b182d7211 */ /* 0x000fe200010f0c28 */
[----:B------:R-:W-:Y:S01]  /*2940*/  IMAD.MOV.U32 R24, RZ, RZ, R49 ;  /* 0x000000ffff187224 */ /* 0x000fe200078e0031 */
[----:B-1----:R-:W-:-:S02]  /*2950*/  ISETP.GE.AND P2, PT, R119, 0x1, PT ;  /* 0x000000017700780c */ /* 0x002fc40003f46270 */
[----:B------:R-:W-:Y:S01]  /*2960*/  LEA.HI.X R47, R41, R123, R42, 0x1, P4 ;  /* 0x0000007b292f7211 */ /* 0x000fe200020f0c2a */
[C---:B------:R-:W-:Y:S02]  /*2970*/  VIADD R41, R39.reuse, 0x20 ;  /* 0x0000002027297836 */ /* 0x040fe40000000000 */
[C---:B------:R-:W-:Y:S01]  /*2980*/  @P5 VIADD R41, R39.reuse, 0xffffffe0 ;  /* 0xffffffe027295836 */ /* 0x040fe20000000000 */
[----:B------:R-:W-:-:S03]  /*2990*/  LEA R39, R39, R118, 0x1 ;  /* 0x0000007627277211 */ /* 0x000fc600078e08ff */
[----:B------:R-:W-:Y:S01]  /*29a0*/  IMAD R96, R41, 0x2, R118 ;  /* 0x0000000229607824 */ /* 0x000fe200078e0276 */
[----:B--2---:R-:W-:-:S04]  /*29b0*/  LOP3.LUT R43, R43, 0xfffffffd, RZ, 0xc0, !PT ;  /* 0xfffffffd2b2b7812 */ /* 0x004fc800078ec0ff */
[----:B------:R-:W-:-:S05]  /*29c0*/  @P3 LOP3.LUT R43, R43, 0x2, RZ, 0xfc, !PT ;  /* 0x000000022b2b3812 */ /* 0x000fca00078efcff */
[----:B------:R0:W-:Y:S01]  /*29d0*/  STL [R1+0x10], R43 ;  /* 0x0000102b01007387 */ /* 0x0001e20000100800 */
[----:B------:R-:W-:Y:S05]  /*29e0*/  @!P2 BRA `(.L_x_5064) ;  /* 0x000000700020a947 */ /* 0x000fea0003800000 */
        /* <DEDUP_REMOVED lines=74> */
.L_x_5067:
[----:B------:R-:W-:Y:S05]  /*2e90*/  BSYNC B1 ;  /* 0x0000000000017941 */ /* 0x000fea0003800000 */
.L_x_5066:
        /* <DEDUP_REMOVED lines=12> */
[----:B-----5:R-:W-:Y:S01]  /*2f60*/  MOV R128, R72 ;  /* 0x0000004800807202 */ /* 0x020fe20000000f00 */
[----:B------:R-:W-:Y:S01]  /*2f70*/  IMAD.MOV.U32 R129, RZ, RZ, R73 ;  /* 0x000000ffff817224 */ /* 0x000fe200078e0049 */
        /* <DEDUP_REMOVED lines=47> */
.L_x_5069:
[----:B------:R-:W-:Y:S05]  /*3270*/  BSYNC B1 ;  /* 0x0000000000017941 */ /* 0x000fea0003800000 */
.L_x_5068:
[----:B01----:R-:W2:Y:S01]  /*3280*/  LDL R40, [R1+0x4c] ;  /* 0x00004c0001287983 */ /* 0x003ea20000100800 */
[----:B------:R-:W-:Y:S01]  /*3290*/  MOV R41, R77 ;  /* 0x0000004d00297202 */ /* 0x000fe20000000f00 */
[----:B------:R-:W-:Y:S01]  /*32a0*/  IMAD.MOV.U32 R42, RZ, RZ, R84 ;  /* 0x000000ffff2a7224 */ /* 0x000fe200078e0054 */
        /* <DEDUP_REMOVED lines=8> */
[----:B------:R-:W-:Y:S01]  /*3330*/  IMAD.MOV.U32 R42, RZ, RZ, R78 ;  /* 0x000000ffff2a7224 */ /* 0x000fe200078e004e */
[----:B------:R-:W-:Y:S02]  /*3340*/  PRMT R159, R43, 0x7610, R159 ;  /* 0x000076102b9f7816 */ /* 0x000fe4000000009f */
[----:B------:R-:W-:-:S04]  /*3350*/  MOV R43, R79 ;  /* 0x0000004f002b7202 */ /* 0x000fc80000000f00 */
[----:B------:R-:W-:Y:S02]  /*3360*/  PRMT R160, R160, 0x5410, R43 ;  /* 0x00005410a0a07816 */ /* 0x000fe4000000002b */
[----:B------:R-:W-:Y:S02]  /*3370*/  MOV R43, R87 ;  /* 0x00000057002b7202 */ /* 0x000fe40000000f00 */
[----:B--2---:R-:W-:Y:S01]  /*3380*/  R2UR UR4, R40 ;  /* 0x00000000280472ca */ /* 0x004fe200000e0000 */
[----:B------:R-:W-:-:S05]  /*3390*/  IMAD.MOV.U32 R40, RZ, RZ, R76 ;  /* 0x000000ffff287224 */ /* 0x000fca00078e004c */
[----:B------:R-:W-:Y:S01]  /*33a0*/  PRMT R161, R161, 0x5410, R40 ;  /* 0x00005410a1a17816 */ /* 0x000fe20000000028 */
[----:B------:R-:W-:-:S03]  /*33b0*/  IMAD.MOV.U32 R40, RZ, RZ, R80 ;  /* 0x000000ffff287224 */ /* 0x000fc600078e0050 */
        /* <DEDUP_REMOVED lines=14> */
[----:B-----5:R-:W-:Y:S01]  /*34a0*/  IMAD.MOV.U32 R42, RZ, RZ, R52 ;  /* 0x000000ffff2a7224 */ /* 0x020fe200078e0034 */
[----:B------:R-:W-:-:S02]  /*34b0*/  MOV R43, R53 ;  /* 0x00000035002b7202 */ /* 0x000fc40000000f00 */
[----:B------:R-:W-:Y:S01]  /*34c0*/  PRMT R153, R40, 0x5410, R41 ;  /* 0x0000541028997816 */ /* 0x000fe20000000029 */
[----:B------:R-:W-:Y:S01]  /*34d0*/  IMAD.MOV.U32 R40, RZ, RZ, R82 ;  /* 0x000000ffff287224 */ /* 0x000fe200078e0052 */
[----:B------:R-:W-:Y:S01]  /*34e0*/  PRMT R90, R42, 0x5410, R43 ;  /* 0x000054102a5a7816 */ /* 0x000fe2000000002b */
[----:B------:R-:W-:Y:S01]  /*34f0*/  IMAD.MOV.U32 R41, RZ, RZ, R83 ;  /* 0x000000ffff297224 */ /* 0x000fe200078e0053 */
[----:B------:R-:W-:Y:S01]  /*3500*/  MOV R43, R61 ;  /* 0x0000003d002b7202 */ /* 0x000fe20000000f00 */
[----:B------:R-:W-:Y:S01]  /*3510*/  IMAD.MOV.U32 R42, RZ, RZ, R60 ;  /* 0x000000ffff2a7224 */ /* 0x000fe200078e003c */
[----:B------:R-:W-:Y:S02]  /*3520*/  PLOP3.LUT P2, PT, PT, PT, UP0, 0x80, 0x0 ;  /* 0x000000000000781c */ /* 0x000fe40003f4f008 */
        /* <DEDUP_REMOVED lines=16> */
[----:B------:R-:W-:-:S02]  /*3630*/  IMAD.MOV.U32 R43, RZ, RZ, R58 ;  /* 0x000000ffff2b7224 */ /* 0x000fc400078e003a */
[----:B------:R-:W-:Y:S01]  /*3640*/  IMAD.MOV.U32 R42, RZ, RZ, R59 ;  /* 0x000000ffff2a7224 */ /* 0x000fe200078e003b */
[----:B------:R-:W-:Y:S01]  /*3650*/  PRMT R128, R40, 0x5410, R41 ;  /* 0x0000541028807816 */ /* 0x000fe20000000029 */
[----:B------:R-:W-:Y:S02]  /*3660*/  IMAD.MOV.U32 R40, RZ, RZ, R64 ;  /* 0x000000ffff287224 */ /* 0x000fe400078e0040 */
[----:B------:R-:W-:Y:S01]  /*3670*/  IMAD.MOV.U32 R41, RZ, RZ, R65 ;  /* 0x000000ffff297224 */ /* 0x000fe200078e0041 */
[----:B------:R-:W-:Y:S01]  /*3680*/  PRMT R129, R43, 0x5410, R42 ;  /* 0x000054102b817816 */ /* 0x000fe2000000002a */
[----:B------:R-:W-:Y:S02]  /*3690*/  IMAD.MOV.U32 R43, RZ, RZ, R66 ;  /* 0x000000ffff2b7224 */ /* 0x000fe400078e0042 */
[----:B------:R-:W-:Y:S01]  /*36a0*/  IMAD.MOV.U32 R42, RZ, RZ, R67 ;  /* 0x000000ffff2a7224 */ /* 0x000fe200078e0043 */
[----:B------:R-:W-:Y:S01]  /*36b0*/  PRMT R145, R40, 0x5410, R41 ;  /* 0x0000541028917816 */ /* 0x000fe20000000029 */
[----:B------:R-:W-:Y:S01]  /*36c0*/  IMAD.MOV.U32 R41, RZ, RZ, R54 ;  /* 0x000000ffff297224 */ /* 0x000fe200078e0036 */
[----:B------:R-:W-:-:S02]  /*36d0*/  MOV R40, R55 ;  /* 0x0000003700287202 */ /* 0x000fc40000000f00 */
[----:B------:R-:W-:Y:S02]  /*36e0*/  PRMT R147, R43, 0x5410, R42 ;  /* 0x000054102b937816 */ /* 0x000fe4000000002a */
[----:B------:R-:W-:Y:S01]  /*36f0*/  PRMT R91, R41, 0x5410, R40 ;  /* 0x00005410295b7816 */ /* 0x000fe20000000028 */
[----:B------:R-:W-:Y:S01]  /*3700*/  IMAD.MOV.U32 R41, RZ, RZ, R62 ;  /* 0x000000ffff297224 */ /* 0x000fe200078e003e */
[----:B------:R-:W-:-:S04]  /*3710*/  MOV R40, R63 ;  /* 0x0000003f00287202 */ /* 0x000fc80000000f00 */
[----:B------:R-:W-:Y:S01]  /*3720*/  PRMT R131, R41, 0x5410, R40 ;  /* 0x0000541029837816 */ /* 0x000fe20000000028 */
[----:B------:R-:W-:Y:S01]  /*3730*/  IMAD.MOV.U32 R41, RZ, RZ, R70 ;  /* 0x000000ffff297224 */ /* 0x000fe200078e0046 */
[----:B------:R-:W-:-:S04]  /*3740*/  MOV R40, R71 ;  /* 0x0000004700287202 */ /* 0x000fc80000000f00 */
[----:B------:R-:W-:Y:S01]  /*3750*/  PRMT R151, R41, 0x5410, R40 ;  /* 0x0000541029977816 */ /* 0x000fe20000000028 */
[----:B------:R-:W-:Y:S06]  /*3760*/  @!P2 BRA `(.L_x_5070) ;  /* 0x000000000004a947 */ /* 0x000fec0003800000 */
[----:B------:R-:W-:Y:S01]  /*3770*/  BPT.TRAP 0x1 ;  /* 0x000000040000795c */ /* 0x000fe20000300000 */
.L_x_5070:
[----:B------:R-:W-:Y:S01]  /*3780*/  IMAD R98, R19, 0x8, R18 ;  /* 0x0000000813627824 */ /* 0x000fe200078e0212 */
[----:B------:R-:W-:Y:S01]  /*3790*/  SHF.L.U32 R99, R209, 0x1f, RZ ;  /* 0x0000001fd1637819 */ /* 0x000fe200000006ff */
[----:B------:R-:W-:Y:S03]  /*37a0*/  BSSY B1, `(.L_x_5071) ;  /* 0x0000003000017945 */ /* 0x000fe60003800000 */
[----:B------:R-:W0:Y:S02]  /*37b0*/  SYNCS.PHASECHK.TRANS64.TRYWAIT P5, [R98+URZ+0x36890], R99 ;  /* 0x03689063620075a7 */ /* 0x000e2400080a017f */
[----:B0-----:R-:W-:Y:S05]  /*37c0*/  @!P5 BRA `(.L_x_5072) ;  /* 0x0000027000f0d947 */ /* 0x001fea0003800000 */
.L_x_5399:
[----:B------:R-:W-:Y:S05]  /*37d0*/  BSYNC B1 ;  /* 0x0000000000017941 */ /* 0x000fea0003800000 */
.L_x_5071:
        /* <DEDUP_REMOVED lines=50> */
.L_x_5078:
[----:B------:R-:W-:Y:S05]  /*3b00*/  BSYNC B3 ;  /* 0x0000000000037941 */ /* 0x000fea0003800000 */
.L_x_5077:
[----:B--2---:R1:W-:Y:S02]  /*3b10*/  STG.E.128 desc[UR60][R46.64], R40 ;  /* 0x000000282e007986 */ /* 0x0043e4000c101d3c */
.L_x_5076:
[----:B------:R-:W-:Y:S05]  /*3b20*/  BSYNC B2 ;  /* 0x0000000000027941 */ /* 0x000fea0003800000 */
.L_x_5075:
        /* <DEDUP_REMOVED lines=9> */
[--C-:B--2---:R-:W-:Y:S01]  /*3bc0*/  HADD2.F32 R126, -RZ, R43.reuse.H0_H0 ;  /* 0x2000002bff7e7230 */ /* 0x104fe20000004100 */
        /* <DEDUP_REMOVED lines=39> */
.L_x_5082:
[----:B------:R-:W-:Y:S05]  /*3e40*/  BSYNC B3 ;  /* 0x0000000000037941 */ /* 0x000fea0003800000 */
.L_x_5081:
[----:B--2---:R2:W-:Y:S02]  /*3e50*/  STG.E.128 desc[UR60][R46.64+0x40], R40 ;  /* 0x000040282e007986 */ /* 0x0045e4000c101d3c */
.L_x_5080:
[----:B------:R-:W-:Y:S05]  /*3e60*/  BSYNC B2 ;  /* 0x0000000000027941 */ /* 0x000fea0003800000 */
.L_x_5079:
        /* <DEDUP_REMOVED lines=9> */
[----:B--2---:R-:W-:Y:S01]  /*3f00*/  HADD2.F32 R92, -RZ, R43.H1_H1 ;  /* 0x3000002bff5c7230 */ /* 0x004fe20000004100 */
[----:B------:R-:W-:Y:S01]  /*3f10*/  SHF.R.U32.HI R87, RZ, 0x10, R87 ;  /* 0x00000010ff577819 */ /* 0x000fe20000011657 */
[----:B------:R-:W-:Y:S01]  /*3f20*/  HADD2.F32 R93, -RZ, R41.H1_H1 ;  /* 0x30000029ff5d7230 */ /* 0x000fe20000004100 */
[--C-:B------:R-:W-:Y:S01]  /*3f30*/  SHF.R.U64 R84, R84, 0x10, R85.reuse ;  /* 0x0000001054547819 */ /* 0x100fe20000001255 */
[----:B------:R-:W-:Y:S01]  /*3f40*/  HADD2.F32 R86, -RZ, R86.H0_H0 ;  /* 0x20000056ff567230 */ /* 0x000fe20000004100 */
[----:B------:R-:W-:Y:S01]  /*3f50*/  SHF.R.U32.HI R85, RZ, 0x10, R85 ;  /* 0x00000010ff557819 */ /* 0x000fe20000011655 */
[----:B------:R-:W-:Y:S02]  /*3f60*/  HADD2.F32 R87, -RZ, R87.H0_H0 ;  /* 0x20000057ff577230 */ /* 0x000fe40000004100 */
[----:B------:R-:W-:Y:S02]  /*3f70*/  HADD2.F32 R94, -RZ, R43.H0_H0 ;  /* 0x2000002bff5e7230 */ /* 0x000fe40000004100 */
[----:B------:R-:W-:Y:S01]  /*3f80*/  FMUL.FTZ R122, R93, R86 ;  /* 0x000000565d7a7220 */ /* 0x000fe20000410000 */
[----:B------:R-:W-:-:S02]  /*3f90*/  HADD2.F32 R41, -RZ, R41.H0_H0 ;  /* 0x20000029ff297230 */ /* 0x000fc40000004100 */
[-C--:B------:R-:W-:Y:S01]  /*3fa0*/  FMUL.FTZ R43, R92, R87.reuse ;  /* 0x000000575c2b7220 */ /* 0x080fe20000410000 */
[----:B------:R-:W-:Y:S02]  /*3fb0*/  HADD2.F32 R85, -RZ, R85.H0_H0 ;  /* 0x20000055ff557230 */ /* 0x000fe40000004100 */
[C---:B------:R-:W-:Y:S01]  /*3fc0*/  FMUL.FTZ R87, R94.reuse, R87 ;  /* 0x000000575e577220 */ /* 0x040fe20000410000 */
[----:B------:R-:W-:Y:S02]  /*3fd0*/  HADD2.F32 R84, -RZ, R84.H0_H0 ;  /* 0x20000054ff547230 */ /* 0x000fe40000004100 */
[C---:B------:R-:W-:Y:S01]  /*3fe0*/  FMUL.FTZ R86, R41.reuse, R86 ;  /* 0x0000005629567220 */ /* 0x040fe20000410000 */
[----:B------:R-:W-:Y:S02]  /*3ff0*/  HADD2.F32 R95, -RZ, R42.H0_H0 ;  /* 0x2000002aff5f7230 */ /* 0x000fe40000004100 */
[-C--:B------:R-:W-:Y:S01]  /*4000*/  FFMA.FTZ R43, R94, R85.reuse, -R43 ;  /* 0x000000555e2b7223 */ /* 0x080fe2000001082b */
[----:B------:R-:W-:Y:S01]  /*4010*/  FFMA.FTZ R92, R92, R85, R87 ;  /* 0x000000555c5c7223 */ /* 0x000fe20000010057 */
[-C--:B------:R-:W-:Y:S01]  /*4020*/  FFMA.FTZ R122, R41, R84.reuse, -R122 ;  /* 0x00000054297a7223 */ /* 0x080fe2000001087a */
[----:B------:R-:W-:Y:S01]  /*4030*/  FFMA.FTZ R93, R93, R84, R86 ;  /* 0x000000545d5d7223 */ /* 0x000fe20000010056 */
[----:B------:R-:W-:-:S02]  /*4040*/  HADD2.F32 R85, -RZ, R40.H1_H1 ;  /* 0x30000028ff557230 */ /* 0x000fc40000004100 */
[----:B------:R-:W-:Y:S01]  /*4050*/  HADD2.F32 R84, -RZ, R166.H0_H0 ;  /* 0x200000a6ff547230 */ /* 0x000fe20000004100 */
[----:B------:R-:W-:Y:S01]  /*4060*/  F2FP.F16.F32.PACK_AB R43, R92, R43 ;  /* 0x0000002b5c2b723e */ /* 0x000fe200000000ff */
[----:B------:R-:W-:Y:S02]  /*4070*/  HADD2.F32 R40, -RZ, R40.H0_H0 ;  /* 0x20000028ff287230 */ /* 0x000fe40000004100 */
[----:B------:R-:W-:Y:S02]  /*4080*/  HADD2.F32 R166, -RZ, R166.H1_H1 ;  /* 0x300000a6ffa67230 */ /* 0x000fe40000004100 */
[-C--:B------:R-:W-:Y:S01]  /*4090*/  FMUL.FTZ R123, R85, R84.reuse ;  /* 0x00000054557b7220 */ /* 0x080fe20000410000 */
[----:B------:R-:W-:Y:S02]  /*40a0*/  HADD2.F32 R87, -RZ, R42.H1_H1 ;  /* 0x3000002aff577230 */ /* 0x000fe40000004100 */
[----:B------:R-:W-:Y:S01]  /*40b0*/  FMUL.FTZ R86, R40, R84 ;  /* 0x0000005428567220 */ /* 0x000fe20000410000 */
[----:B------:R-:W-:-:S02]  /*40c0*/  HADD2.F32 R41, -RZ, R163.H0_H0 ;  /* 0x200000a3ff297230 */ /* 0x000fc40000004100 */
[----:B------:R-:W-:Y:S02]  /*40d0*/  HADD2.F32 R42, -RZ, R163.H1_H1 ;  /* 0x300000a3ff2a7230 */ /* 0x000fe40000004100 */
[-C--:B------:R-:W-:Y:S01]  /*40e0*/  FMUL.FTZ R84, R87, R166.reuse ;  /* 0x000000a657547220 */ /* 0x080fe20000410000 */
        /* <DEDUP_REMOVED lines=8> */
.L_x_5086:
[----:B------:R-:W-:Y:S05]  /*4170*/  BSYNC B3 ;  /* 0x0000000000037941 */ /* 0x000fea0003800000 */
.L_x_5085:
[----:B--2---:R3:W-:Y:S02]  /*4180*/  STG.E.128 desc[UR60][R46.64+0x80], R40 ;  /* 0x000080282e007986 */ /* 0x0047e4000c101d3c */
.L_x_5084:
[----:B------:R-:W-:Y:S05]  /*4190*/  BSYNC B2 ;  /* 0x0000000000027941 */ /* 0x000fea0003800000 */
.L_x_5083:
        /* <DEDUP_REMOVED lines=49> */
.L_x_5090:
[----:B------:R-:W-:Y:S05]  /*44b0*/  BSYNC B3 ;  /* 0x0000000000037941 */ /* 0x000fea0003800000 */
.L_x_5089:
[----:B--2---:R4:W-:Y:S02]  /*44c0*/  STG.E.128 desc[UR60][R46.64+0xc0], R40 ;  /* 0x0000c0282e007986 */ /* 0x0049e4000c101d3c */
.L_x_5088:
[----:B------:R-:W-:Y:S05]  /*44d0*/  BSYNC B2 ;  /* 0x0000000000027941 */ /* 0x000fea0003800000 */
.L_x_5087:
        /* <DEDUP_REMOVED lines=33> */
[----:B------:R-:W-:Y:S02]  /*46f0*/  HADD2.F32 R77, -RZ, R42.H1_H1 ;  /* 0x3000002aff4d7230 */ /* 0x000fe40000004100 */
[----:B------:R-:W-:Y:S02]  /*4700*/  HADD2.F32 R161, -RZ, R161.H0_H0 ;  /* 0x200000a1ffa17230 */ /* 0x000fe40000004100 */
[----:B------:R-:W-:Y:S02]  /*4710*/  HADD2.F32 R79, -RZ, R160.H1_H1 ;  /* 0x300000a0ff4f7230 */ /* 0x000fe40000004100 */
[----:B------:R-:W-:Y:S02]  /*4720*/  HADD2.F32 R76, -RZ, R76.H0_H0 ;  /* 0x2000004cff4c7230 */ /* 0x000fe40000004100 */
[----:B------:R-:W-:Y:S01]  /*4730*/  FMUL.FTZ R81, R43, R161 ;  /* 0x000000a12b517220 */ /* 0x000fe20000410000 */
[----:B------:R-:W-:-:S02]  /*4740*/  HADD2.F32 R42, -RZ, R42.H0_H0 ;  /* 0x2000002aff2a7230 */ /* 0x000fc40000004100 */
[----:B------:R-:W-:Y:S01]  /*4750*/  FMUL.FTZ R83, R77, R79 ;  /* 0x0000004f4d537220 */ /* 0x000fe20000410000 */
[----:B------:R-:W-:Y:S02]  /*4760*/  HADD2.F32 R160, -RZ, R160.H0_H0 ;  /* 0x200000a0ffa07230 */ /* 0x000fe40000004100 */
[C---:B------:R-:W-:Y:S01]  /*4770*/  FMUL.FTZ R80, R76.reuse, R161 ;  /* 0x000000a14c507220 */ /* 0x040fe20000410000 */
[-C--:B------:R-:W-:Y:S01]  /*4780*/  FFMA.FTZ R81, R76, R78.reuse, -R81 ;  /* 0x0000004e4c517223 */ /* 0x080fe20000010851 */
[C---:B------:R-:W-:Y:S02]  /*4790*/  FMUL.FTZ R82, R42.reuse, R79 ;  /* 0x0000004f2a527220 */ /* 0x040fe40000410000 */
[----:B------:R-:W-:Y:S01]  /*47a0*/  FFMA.FTZ R80, R43, R78, R80 ;  /* 0x0000004e2b507223 */ /* 0x000fe20000010050 */
[-C--:B------:R-:W-:Y:S01]  /*47b0*/  FFMA.FTZ R83, R42, R160.reuse, -R83 ;  /* 0x000000a02a537223 */ /* 0x080fe20000010853 */
[----:B------:R-:W-:Y:S01]  /*47c0*/  FFMA.FTZ R82, R77, R160, R82 ;  /* 0x000000a04d527223 */ /* 0x000fe20000010052 */
[----:B------:R-:W-:-:S02]  /*47d0*/  F2FP.F16.F32.PACK_AB R43, R85, R86 ;  /* 0x00000056552b723e */ /* 0x000fc400000000ff */
[----:B------:R-:W-:Y:S02]  /*47e0*/  F2FP.F16.F32.PACK_AB R40, R80, R81 ;  /* 0x000000515028723e */ /* 0x000fe400000000ff */
[----:B------:R-:W-:-:S07]  /*47f0*/  F2FP.F16.F32.PACK_AB R42, R82, R83 ;  /* 0x00000053522a723e */ /* 0x000fce00000000ff */
.L_x_5094:
[----:B------:R-:W-:Y:S05]  /*4800*/  BSYNC B3 ;  /* 0x0000000000037941 */ /* 0x000fea0003800000 */
.L_x_5093:
[----:B--2---:R1:W-:Y:S02]  /*4810*/  STG.E.128 desc[UR60][R46.64+0x100], R40 ;  /* 0x000100282e007986 */ /* 0x0043e4000c101d3c */
.L_x_5092:
[----:B------:R-:W-:Y:S05]  /*4820*/  BSYNC B2 ;  /* 0x0000000000027941 */ /* 0x000fea0003800000 */
.L_x_5091:
        /* <DEDUP_REMOVED lines=48> */
.L_x_5096:
[----:B------:R-:W-:Y:S05]  /*4b30*/  BSYNC B2 ;  /* 0x0000000000027941 */ /* 0x000fea0003800000 */
.L_x_5095:
[----:B--2---:R1:W-:Y:S02]  /*4b40*/  STG.E.128 desc[UR60][R46.64+0x140], R40 ;  /* 0x000140282e007986 */ /* 0x0043e4000c101d3c */
.L_x_5074:
[----:B------:R-:W-:Y:S05]  /*4b50*/  BSYNC B1 ;  /* 0x0000000000017941 */ /* 0x000fea0003800000 */
.L_x_5073:
        /* <DEDUP_REMOVED lines=49> */
.L_x_5101:
[----:B------:R-:W-:Y:S05]  /*4e70*/  BSYNC B2 ;  /* 0x0000000000027941 */ /* 0x000fea0003800000 */
.L_x_5100:
[----:B--2---:R1:W-:Y:S02]  /*4e80*/  STG.E.128 desc[UR60][R44.64], R40 ;  /* 0x000000282c007986 */ /* 0x0043e4000c101d3c */
.L_x_5099:
[----:B------:R-:W-:Y:S05]  /*4e90*/  BSYNC B1 ;  /* 0x0000000000017941 */ /* 0x000fea0003800000 */
.L_x_5098:
        /* <DEDUP_REMOVED lines=49> */
.L_x_5105:
[----:B------:R-:W-:Y:S05]  /*51b0*/  BSYNC B2 ;  /* 0x0000000000027941 */ /* 0x000fea0003800000 */
.L_x_5104:
[----:B--2---:R1:W-:Y:S02]  /*51c0*/  STG.E.128 desc[UR60][R44.64+0x40], R40 ;  /* 0x000040282c007986 */ /* 0x0043e4000c101d3c */
.L_x_5103:
[----:B------:R-:W-:Y:S05]  /*51d0*/  BSYNC B1 ;  /* 0x0000000000017941 */ /* 0x000fea0003800000 */
.L_x_5102:
        /* <DEDUP_REMOVED lines=49> */
.L_x_5109:
[----:B------:R-:W-:Y:S05]  /*54f0*/  BSYNC B2 ;  /* 0x0000000000027941 */ /* 0x000fea0003800000 */
.L_x_5108:
[----:B--2---:R1:W-:Y:S02]  /*5500*/  STG.E.128 desc[UR60][R44.64+0x80], R40 ;  /* 0x000080282c007986 */ /* 0x0043e4000c101d3c */
.L_x_5107:
[----:B------:R-:W-:Y:S05]  /*5510*/  BSYNC B1 ;  /* 0x0000000000017941 */ /* 0x000fea0003800000 */
.L_x_5106:
        /* <DEDUP_REMOVED lines=49> */
.L_x_5113:
[----:B------:R-:W-:Y:S05]  /*5830*/  BSYNC B2 ;  /* 0x0000000000027941 */ /* 0x000fea0003800000 */
.L_x_5112:
[----:B--2---:R1:W-:Y:S02]  /*5840*/  STG.E.128 desc[UR60][R44.64+0xc0], R40 ;  /* 0x0000c0282c007986 */ /* 0x0043e4000c101d3c */
.L_x_5111:
[----:B------:R-:W-:Y:S05]  /*5850*/  BSYNC B1 ;  /* 0x0000000000017941 */ /* 0x000fea0003800000 */
.L_x_5110:
        /* <DEDUP_REMOVED lines=49> */
.L_x_5117:
[----:B------:R-:W-:Y:S05]  /*5b70*/  BSYNC B2 ;  /* 0x0000000000027941 */ /* 0x000fea0003800000 */
.L_x_5116:
[----:B--2---:R1:W-:Y:S02]  /*5b80*/  STG.E.128 desc[UR60][R44.64+0x100], R40 ;  /* 0x000100282c007986 */ /* 0x0043e4000c101d3c */
.L_x_5115:
[----:B------:R-:W-:Y:S05]  /*5b90*/  BSYNC B1 ;  /* 0x0000000000017941 */ /* 0x000fea0003800000 */
.L_x_5114:
        /* <DEDUP_REMOVED lines=48> */
.L_x_5119:
[----:B------:R-:W-:Y:S05]  /*5ea0*/  BSYNC B1 ;  /* 0x0000000000017941 */ /* 0x000fea0003800000 */
.L_x_5118:
[----:B--2---:R1:W-:Y:S01]  /*5eb0*/  STG.E.128 desc[UR60][R44.64+0x140], R40 ;  /* 0x000140282c007986 */ /* 0x0043e2000c101d3c */
[----:B------:R-:W-:Y:S05]  /*5ec0*/  BRA `(.L_x_5097) ;  /* 0x0000003c00c87947 */ /* 0x000fea0003800000 */
.L_x_5065:
        /* <DEDUP_REMOVED lines=47> */
.L_x_5121:
[----:B------:R-:W-:Y:S05]  /*61c0*/  BSYNC B1 ;  /* 0x0000000000017941 */ /* 0x000fea0003800000 */
.L_x_5120:
        /* <DEDUP_REMOVED lines=47> */
.L_x_5123:
[----:B------:R-:W-:Y:S05]  /*64c0*/  BSYNC B1 ;  /* 0x0000000000017941 */ /* 0x000fea0003800000 */
.L_x_5122:
[----:B0-----:R-:W2:Y:S01]  /*64d0*/  LDL R88, [R1+0x4c] ;  /* 0x00004c0001587983 */ /* 0x001ea20000100800 */
[----:B------:R-:W-:Y:S01]  /*64e0*/  IMAD.MOV.U32 R89, RZ, RZ, R41 ;  /* 0x000000ffff597224 */ /* 0x000fe200078e0029 */
[----:B------:R-:W-:Y:S01]  /*64f0*/  MOV R90, R44 ;  /* 0x0000002c005a7202 */ /* 0x000fe20000000f00 */
[----:B------:R-:W-:Y:S01]  /*6500*/  IMAD.MOV.U32 R91, RZ, RZ, R45 ;  /* 0x000000ffff5b7224 */ /* 0x000fe200078e002d */
[----:B------:R-:W-:Y:S02]  /*6510*/  PRMT R172, R93, 0x5410, R94 ;  /* 0x000054105dac7816 */ /* 0x000fe4000000005e */
[----:B------:R-:W-:Y:S02]  /*6520*/  PRMT R177, R90, 0x7610, R177 ;  /* 0x000076105ab17816 */ /* 0x000fe400000000b1 */
[----:B------:R-:W-:Y:S02]  /*6530*/  MOV R90, R48 ;  /* 0x00000030005a7202 */ /* 0x000fe40000000f00 */
[----:B--2---:R-:W-:-:S02]  /*6540*/  R2UR UR4, R88 ;  /* 0x00000000580472ca */ /* 0x004fc400000e0000 */
[----:B------:R-:W-:-:S04]  /*6550*/  MOV R88, R40 ;  /* 0x0000002800587202 */ /* 0x000fc80000000f00 */
[----:B------:R-:W-:Y:S01]  /*6560*/  PRMT R173, R88, 0x5410, R89 ;  /* 0x0000541058ad7816 */ /* 0x000fe20000000059 */
[----:B------:R-:W-:Y:S02]  /*6570*/  IMAD.MOV.U32 R88, RZ, RZ, R46 ;  /* 0x000000ffff587224 */ /* 0x000fe400078e002e */
        /* <DEDUP_REMOVED lines=27> */
[----:B------:R-:W-:Y:S02]  /*6730*/  MOV R90, R60 ;  /* 0x0000003c005a7202 */ /* 0x000fe40000000f00 */
[----:B------:R-:W-:Y:S01]  /*6740*/  PRMT R180, R180, 0x5410, R88 ;  /* 0x00005410b4b47816 */ /* 0x000fe20000000058 */
[----:B-----5:R-:W-:Y:S01]  /*6750*/  IMAD.MOV.U32 R88, RZ, RZ, R66 ;  /* 0x000000ffff587224 */ /* 0x020fe200078e0042 */
        /* <DEDUP_REMOVED lines=40> */
.L_x_5124:
[----:B------:R-:W-:Y:S01]  /*69e0*/  IMAD R98, R19, 0x8, R18 ;  /* 0x0000000813627824 */ /* 0x000fe200078e0212 */
[----:B------:R-:W-:Y:S01]  /*69f0*/  SHF.L.U32 R99, R209, 0x1f, RZ ;  /* 0x0000001fd1637819 */ /* 0x000fe200000006ff */
[----:B------:R-:W0:Y:S01]  /*6a00*/  LDC R145, c[0x0][0x2e4] ;  /* 0x0000b900ff917b82 */ /* 0x000e220000000800 */
[----:B------:R-:W-:Y:S02]  /*6a10*/  BSSY B1, `(.L_x_5125) ;  /* 0x0000004000017945 */ /* 0x000fe40003800000 */
[----:B------:R-:W1:Y:S05]  /*6a20*/  SYNCS.PHASECHK.TRANS64.TRYWAIT P5, [R98+URZ+0x36890], R99 ;  /* 0x03689063620075a7 */ /* 0x000e6a00080a017f */
[----:B------:R-:W2:Y:S01]  /*6a30*/  LDC.64 R126, c[0x0][0x2f0] ;  /* 0x0000bc00ff7e7b82 */ /* 0x000ea20000000a00 */
[----:B-1----:R-:W-:Y:S05]  /*6a40*/  @!P5 BRA `(.L_x_5126) ;  /* 0x000002400064d947 */ /* 0x002fea0003800000 */
.L_x_5400:
[----:B------:R-:W-:Y:S05]  /*6a50*/  BSYNC B1 ;  /* 0x0000000000017941 */ /* 0x000fea0003800000 */
.L_x_5125:
        /* <DEDUP_REMOVED lines=48> */
[----:B0-----:R-:W-:Y:S02]  /*6d60*/  IMAD.MOV.U32 R63, RZ, RZ, R89 ;  /* 0x000000ffff3f7224 */ /* 0x001fe400078e0059 */
[----:B------:R-:W-:Y:S01]  /*6d70*/  IMAD.MOV.U32 R89, RZ, RZ, R92 ;  /* 0x000000ffff597224 */ /* 0x000fe200078e005c */
[----:B------:R-:W-:Y:S01]  /*6d80*/  MOV R92, R90 ;  /* 0x0000005a005c7202 */ /* 0x000fe20000000f00 */
[----:B------:R-:W-:Y:S02]  /*6d90*/  HADD2.F32 R62, -RZ, R62.H0_H0 ;  /* 0x2000003eff3e7230 */ /* 0x000fe40000004100 */
[----:B------:R-:W-:Y:S02]  /*6da0*/  HADD2.F32 R90, -RZ, R63.H0_H0 ;  /* 0x2000003fff5a7230 */ /* 0x000fe40000004100 */
[----:B------:R-:W-:Y:S02]  /*6db0*/  HADD2.F32 R61, -RZ, R61.H0_H0 ;  /* 0x2000003dff3d7230 */ /* 0x000fe40000004100 */
[----:B------:R-:W-:-:S02]  /*6dc0*/  HADD2.F32 R51, -RZ, R51.H0_H0 ;  /* 0x20000033ff337230 */ /* 0x000fc40000004100 */
[C---:B------:R-:W-:Y:S01]  /*6dd0*/  FMUL.FTZ R166, R90.reuse, R166 ;  /* 0x000000a65aa67220 */ /* 0x040fe20000410000 */
[-C--:B------:R-:W-:Y:S01]  /*6de0*/  FFMA.FTZ R90, R90, R165.reuse, -R164 ;  /* 0x000000a55a5a7223 */ /* 0x080fe200000108a4 */
[----:B------:R-:W-:Y:S02]  /*6df0*/  HADD2.F32 R164, -RZ, R60.H0_H0 ;  /* 0x2000003cffa47230 */ /* 0x000fe40000004100 */
[----:B------:R-:W-:Y:S01]  /*6e00*/  FFMA.FTZ R60, R163, R165, R166 ;  /* 0x000000a5a33c7223 */ /* 0x000fe200000100a6 */
[----:B------:R-:W-:Y:S02]  /*6e10*/  HADD2.F32 R163, -RZ, R63.H1_H1 ;  /* 0x3000003fffa37230 */ /* 0x000fe40000004100 */
[----:B------:R-:W-:Y:S02]  /*6e20*/  HADD2.F32 R165, -RZ, R162.H0_H0 ;  /* 0x200000a2ffa57230 */ /* 0x000fe40000004100 */
[----:B------:R-:W-:Y:S01]  /*6e30*/  FMUL.FTZ R162, R93, R164 ;  /* 0x000000a45da27220 */ /* 0x000fe20000410000 */
[----:B------:R-:W-:-:S02]  /*6e40*/  IMAD.MOV.U32 R63, RZ, RZ, R95 ;  /* 0x000000ffff3f7224 */ /* 0x000fc400078e005f */
[C---:B------:R-:W-:Y:S01]  /*6e50*/  FMUL.FTZ R164, R163.reuse, R164 ;  /* 0x000000a4a3a47220 */ /* 0x040fe20000410000 */
[----:B------:R-:W-:Y:S02]  /*6e60*/  IMAD.MOV.U32 R95, RZ, RZ, R94 ;  /* 0x000000ffff5f7224 */ /* 0x000fe400078e005e */
[-C--:B------:R-:W-:Y:S01]  /*6e70*/  FFMA.FTZ R94, R163, R165.reuse, -R162 ;  /* 0x000000a5a35e7223 */ /* 0x080fe200000108a2 */
[----:B------:R-:W-:Y:S02]  /*6e80*/  HADD2.F32 R162, -RZ, R181.H0_H0 ;  /* 0x200000b5ffa27230 */ /* 0x000fe40000004100 */
[----:B------:R-:W-:Y:S01]  /*6e90*/  FFMA.FTZ R93, R93, R165, R164 ;  /* 0x000000a55d5d7223 */ /* 0x000fe200000100a4 */
[----:B------:R-:W-:Y:S02]  /*6ea0*/  HADD2.F32 R163, -RZ, R63.H0_H0 ;  /* 0x2000003fffa37230 */ /* 0x000fe40000004100 */
[----:B------:R-:W-:Y:S01]  /*6eb0*/  HADD2.F32 R164, -RZ, R167.H0_H0 ;  /* 0x200000a7ffa47230 */ /* 0x000fe20000004100 */
[----:B------:R-:W-:Y:S01]  /*6ec0*/  F2FP.F16.F32.PACK_AB R90, R94, R90 ;  /* 0x0000005a5e5a723e */ /* 0x000fe200000000ff */
[----:B------:R-:W-:Y:S01]  /*6ed0*/  HADD2.F32 R165, -RZ, R91.H0_H0 ;  /* 0x2000005bffa57230 */ /* 0x000fe20000004100 */
[----:B------:R-:W-:Y:S01]  /*6ee0*/  F2FP.F16.F32.PACK_AB R93, R93, R60 ;  /* 0x0000003c5d5d723e */ /* 0x000fe200000000ff */
[----:B------:R-:W-:-:S02]  /*6ef0*/  HADD2.F32 R166, -RZ, R63.H1_H1 ;  /* 0x3000003fffa67230 */ /* 0x000fc40000004100 */
[-C--:B------:R-:W-:Y:S01]  /*6f00*/  FMUL.FTZ R63, R163, R162.reuse ;  /* 0x000000a2a33f7220 */ /* 0x080fe20000410000 */
[----:B------:R-:W-:Y:S02]  /*6f10*/  HADD2.F32 R91, -RZ, R91.H1_H1 ;  /* 0x3000005bff5b7230 */ /* 0x000fe40000004100 */
        /* <DEDUP_REMOVED lines=37> */
[----:B------:R-:W-:Y:S01]  /*7170*/  FFMA.FTZ R50, R91, R88, -R50 ;  /* 0x000000585b327223 */ /* 0x000fe20000010832 */
[----:B------:R-:W-:Y:S01]  /*7180*/  FFMA.FTZ R49, R92, R164, -R49 ;  /* 0x000000a45c317223 */ /* 0x000fe20000010831 */
[----:B------:R-:W-:Y:S01]  /*7190*/  FFMA.FTZ R166, R163, R88, R166 ;  /* 0x00000058a3a67223 */ /* 0x000fe200000100a6 */
[----:B------:R-:W-:Y:S01]  /*71a0*/  FFMA.FTZ R51, R95, R164, R51 ;  /* 0x000000a45f337223 */ /* 0x000fe20000010033 */
[----:B------:R-:W-:Y:S01]  /*71b0*/  MOV R89, R90 ;  /* 0x0000005a00597202 */ /* 0x000fe20000000f00 */
[----:B------:R-:W-:Y:S01]  /*71c0*/  IMAD.MOV.U32 R88, RZ, RZ, R48 ;  /* 0x000000ffff587224 */ /* 0x000fe200078e0030 */
[----:B------:R-:W-:Y:S01]  /*71d0*/  F2FP.F16.F32.PACK_AB R49, R49, R50 ;  /* 0x000000323131723e */ /* 0x000fe200000000ff */
[----:B------:R-:W-:Y:S01]  /*71e0*/  IMAD.MOV.U32 R92, RZ, RZ, R167 ;  /* 0x000000ffff5c7224 */ /* 0x000fe200078e00a7 */
[----:B------:R-:W-:Y:S01]  /*71f0*/  F2FP.F16.F32.PACK_AB R51, R51, R166 ;  /* 0x000000a63333723e */ /* 0x000fe200000000ff */
[----:B------:R-:W-:-:S02]  /*7200*/  IMAD.MOV.U32 R91, RZ, RZ, R63 ;  /* 0x000000ffff5b7224 */ /* 0x000fc400078e003f */
[----:B------:R-:W-:Y:S01]  /*7210*/  IMAD.MOV.U32 R90, RZ, RZ, R49 ;  /* 0x000000ffff5a7224 */ /* 0x000fe200078e0031 */
[----:B------:R-:W-:Y:S01]  /*7220*/  MOV R94, R51 ;  /* 0x00000033005e7202 */ /* 0x000fe20000000f00 */
[----:B------:R-:W-:-:S07]  /*7230*/  IMAD.MOV.U32 R95, RZ, RZ, R62 ;  /* 0x000000ffff5f7224 */ /* 0x000fce00078e003e */
.L_x_5132:
[----:B------:R-:W-:Y:S05]  /*7240*/  BSYNC B3 ;  /* 0x0000000000037941 */ /* 0x000fea0003800000 */
.L_x_5131:
        /* <DEDUP_REMOVED lines=10> */
.L_x_5130:
[----:B------:R-:W-:Y:S05]  /*72f0*/  BSYNC B2 ;  /* 0x0000000000027941 */ /* 0x000fea0003800000 */
.L_x_5129:
        /* <DEDUP_REMOVED lines=39> */
[----:B------:R-:W-:Y:S01]  /*7570*/  HADD2.F32 R62, -RZ, R180.H0_H0 ;  /* 0x200000b4ff3e7230 */ /* 0x000fe20000004100 */
        /* <DEDUP_REMOVED lines=17> */
[----:B------:R-:W-:Y:S01]  /*7690*/  HADD2.F32 R49, -RZ, R179.H1_H1 ;  /* 0x300000b3ff317230 */ /* 0x000fe20000004100 */
        /* <DEDUP_REMOVED lines=47> */
[----:B------:R-:W-:Y:S01]  /*7990*/  FFMA.FTZ R93, R61, R48, R93 ;  /* 0x000000303d5d7223 */ /* 0x000fe2000001005d */
[----:B------:R-:W-:Y:S01]  /*79a0*/  FFMA.FTZ R57, R63, R92, R57 ;  /* 0x0000005c3f397223 */ /* 0x000fe20000010039 */
[----:B------:R-:W-:Y:S01]  /*79b0*/  FFMA.FTZ R46, R59, R48, -R46 ;  /* 0x000000303b2e7223 */ /* 0x000fe2000001082e */
[----:B------:R-:W-:Y:S01]  /*79c0*/  FFMA.FTZ R45, R50, R92, -R45 ;  /* 0x0000005c322d7223 */ /* 0x000fe2000001082d */
[----:B------:R-:W-:Y:S02]  /*79d0*/  IMAD.MOV.U32 R48, RZ, RZ, R44 ;  /* 0x000000ffff307224 */ /* 0x000fe400078e002c */
[----:B------:R-:W-:Y:S01]  /*79e0*/  F2FP.F16.F32.PACK_AB R57, R57, R93 ;  /* 0x0000005d3939723e */ /* 0x000fe200000000ff */
[----:B------:R-:W-:Y:S01]  /*79f0*/  IMAD.MOV.U32 R61, RZ, RZ, R56 ;  /* 0x000000ffff3d7224 */ /* 0x000fe200078e0038 */
[----:B------:R-:W-:Y:S01]  /*7a00*/  F2FP.F16.F32.PACK_AB R45, R45, R46 ;  /* 0x0000002e2d2d723e */ /* 0x000fe200000000ff */
[----:B------:R-:W-:-:S02]  /*7a10*/  IMAD.MOV.U32 R63, RZ, RZ, R58 ;  /* 0x000000ffff3f7224 */ /* 0x000fc400078e003a */
[----:B------:R-:W-:Y:S01]  /*7a20*/  IMAD.MOV.U32 R62, RZ, RZ, R57 ;  /* 0x000000ffff3e7224 */ /* 0x000fe200078e0039 */
[----:B------:R-:W-:-:S07]  /*7a30*/  MOV R50, R45 ;  /* 0x0000002d00327202 */ /* 0x000fce0000000f00 */
.L_x_5136:
[----:B------:R-:W-:Y:S05]  /*7a40*/  BSYNC B3 ;  /* 0x0000000000037941 */ /* 0x000fea0003800000 */
.L_x_5135:
        /* <DEDUP_REMOVED lines=10> */
.L_x_5134:
[----:B------:R-:W-:Y:S05]  /*7af0*/  BSYNC B2 ;  /* 0x0000000000027941 */ /* 0x000fea0003800000 */
.L_x_5133:
        /* <DEDUP_REMOVED lines=28> */
[----:B--2---:R-:W-:Y:S01]  /*7cc0*/  HADD2.F32 R62, -RZ, R49.H1_H1 ;  /* 0x30000031ff3e7230 */ /* 0x004fe20000004100 */
[----:B------:R-:W-:Y:S01]  /*7cd0*/  SHF.R.U32.HI R59, RZ, 0x10, R41 ;  /* 0x00000010ff3b7819 */ /* 0x000fe20000011629 */
[----:B------:R-:W-:Y:S01]  /*7ce0*/  HADD2.F32 R60, -RZ, R175.H1_H1 ;  /* 0x300000afff3c7230 */ /* 0x000fe20000004100 */
[--C-:B------:R-:W-:Y:S01]  /*7cf0*/  SHF.R.U64 R41, R52, 0x10, R53.reuse ;  /* 0x0000001034297819 */ /* 0x100fe20000001235 */
[----:B------:R-:W-:Y:S01]  /*7d00*/  HADD2.F32 R61, -RZ, R49.H0_H0 ;  /* 0x20000031ff3d7230 */ /* 0x000fe20000004100 */
[----:B------:R-:W-:Y:S01]  /*7d10*/  SHF.R.U32.HI R52, RZ, 0x10, R53 ;  /* 0x00000010ff347819 */ /* 0x000fe20000011635 */
[----:B0-----:R-:W-:Y:S01]  /*7d20*/  HADD2.F32 R49, -RZ, R45.H0_H0 ;  /* 0x2000002dff317230 */ /* 0x001fe20000004100 */
[--C-:B------:R-:W-:Y:S01]  /*7d30*/  SHF.R.U64 R53, R54, 0x10, R55.reuse ;  /* 0x0000001036357819 */ /* 0x100fe20000001237 */
[----:B------:R-:W-:Y:S01]  /*7d40*/  HADD2.F32 R59, -RZ, R59.H0_H0 ;  /* 0x2000003bff3b7230 */ /* 0x000fe20000004100 */
[----:B------:R-:W-:Y:S01]  /*7d50*/  SHF.R.U32.HI R54, RZ, 0x10, R55 ;  /* 0x00000010ff367819 */ /* 0x000fe20000011637 */
[----:B------:R-:W-:-:S02]  /*7d60*/  HADD2.F32 R63, -RZ, R52.H0_H0 ;  /* 0x20000034ff3f7230 */ /* 0x000fc40000004100 */
[-C--:B------:R-:W-:Y:S01]  /*7d70*/  FMUL.FTZ R88, R61, R60.reuse ;  /* 0x0000003c3d587220 */ /* 0x080fe20000410000 */
[----:B------:R-:W-:Y:S02]  /*7d80*/  HADD2.F32 R52, -RZ, R45.H1_H1 ;  /* 0x3000002dff347230 */ /* 0x000fe40000004100 */
[----:B------:R-:W-:Y:S01]  /*7d90*/  FMUL.FTZ R60, R49, R60 ;  /* 0x0000003c313c7220 */ /* 0x000fe20000410000 */
[----:B------:R-:W-:Y:S02]  /*7da0*/  HADD2.F32 R55, -RZ, R173.H1_H1 ;  /* 0x300000adff377230 */ /* 0x000fe40000004100 */
[-C--:B------:R-:W-:Y:S01]  /*7db0*/  FMUL.FTZ R45, R62, R63.reuse ;  /* 0x0000003f3e2d7220 */ /* 0x080fe20000410000 */
[--C-:B------:R-:W-:Y:S01]  /*7dc0*/  SHF.R.U64 R42, R42, 0x10, R43.reuse ;  /* 0x000000102a2a7819 */ /* 0x100fe2000000122b */
[C---:B------:R-:W-:Y:S01]  /*7dd0*/  FMUL.FTZ R63, R52.reuse, R63 ;  /* 0x0000003f343f7220 */ /* 0x040fe20000410000 */
[----:B------:R-:W-:Y:S01]  /*7de0*/  SHF.R.U32.HI R43, RZ, 0x10, R43 ;  /* 0x00000010ff2b7819 */ /* 0x000fe2000001162b */
[----:B------:R-:W-:Y:S01]  /*7df0*/  FFMA.FTZ R45, R52, R59, -R45 ;  /* 0x0000003b342d7223 */ /* 0x000fe2000001082d */
[----:B------:R-:W-:-:S02]  /*7e00*/  HADD2.F32 R52, -RZ, R51.H0_H0 ;  /* 0x20000033ff347230 */ /* 0x000fc40000004100 */
[----:B------:R-:W-:Y:S01]  /*7e10*/  FFMA.FTZ R63, R62, R59, R63 ;  /* 0x0000003b3e3f7223 */ /* 0x000fe2000001003f */
[----:B------:R-:W-:Y:S02]  /*7e20*/  HADD2.F32 R59, -RZ, R174.H1_H1 ;  /* 0x300000aeff3b7230 */ /* 0x000fe40000004100 */
[-C--:B------:R-:W-:Y:S01]  /*7e30*/  FFMA.FTZ R88, R49, R55.reuse, -R88 ;  /* 0x0000003731587223 */ /* 0x080fe20000010858 */
[----:B------:R-:W-:Y:S02]  /*7e40*/  HADD2.F32 R62, -RZ, R47.H0_H0 ;  /* 0x2000002fff3e7230 */ /* 0x000fe40000004100 */
[----:B------:R-:W-:Y:S01]  /*7e50*/  FFMA.FTZ R60, R61, R55, R60 ;  /* 0x000000373d3c7223 */ /* 0x000fe2000001003c */
[----:B------:R-:W-:Y:S02]  /*7e60*/  HADD2.F32 R51, -RZ, R51.H1_H1 ;  /* 0x30000033ff337230 */ /* 0x000fe40000004100 */
[----:B------:R-:W-:Y:S01]  /*7e70*/  HADD2.F32 R90, -RZ, R54.H0_H0 ;  /* 0x20000036ff5a7230 */ /* 0x000fe20000004100 */
[----:B------:R-:W-:Y:S01]  /*7e80*/  F2FP.F16.F32.PACK_AB R45, R45, R88 ;  /* 0x000000582d2d723e */ /* 0x000fe200000000ff */
[----:B------:R-:W-:-:S02]  /*7e90*/  HADD2.F32 R55, -RZ, R47.H1_H1 ;  /* 0x3000002fff377230 */ /* 0x000fc40000004100 */
[-C--:B------:R-:W-:Y:S01]  /*7ea0*/  FMUL.FTZ R47, R62, R59.reuse ;  /* 0x0000003b3e2f7220 */ /* 0x080fe20000410000 */
[----:B------:R-:W-:Y:S02]  /*7eb0*/  HADD2.F32 R49, -RZ, R172.H1_H1 ;  /* 0x300000acff317230 */ /* 0x000fe40000004100 */
[-C--:B------:R-:W-:Y:S01]  /*7ec0*/  FMUL.FTZ R92, R51, R90.reuse ;  /* 0x0000005a335c7220 */ /* 0x080fe20000410000 */
[----:B------:R-:W-:Y:S02]  /*7ed0*/  HADD2.F32 R54, -RZ, R43.H0_H0 ;  /* 0x2000002bff367230 */ /* 0x000fe40000004100 */
[C---:B------:R-:W-:Y:S01]  /*7ee0*/  FMUL.FTZ R90, R55.reuse, R90 ;  /* 0x0000005a375a7220 */ /* 0x040fe20000410000 */
[C---:B------:R-:W-:Y:S01]  /*7ef0*/  FMUL.FTZ R43, R52.reuse, R59 ;  /* 0x0000003b342b7220 */ /* 0x040fe20000410000 */
[----:B------:R-:W-:Y:S01]  /*7f00*/  FFMA.FTZ R47, R52, R49, R47 ;  /* 0x00000031342f7223 */ /* 0x000fe2000001002f */
[----:B------:R-:W-:Y:S02]  /*7f10*/  HADD2.F32 R41, -RZ, R41.H0_H0 ;  /* 0x20000029ff297230 */ /* 0x000fe40000004100 */
[-C--:B------:R-:W-:Y:S01]  /*7f20*/  FFMA.FTZ R52, R55, R54.reuse, -R92 ;  /* 0x0000003637347223 */ /* 0x080fe2000001085c */
[----:B------:R-:W-:Y:S01]  /*7f30*/  FFMA.FTZ R54, R51, R54, R90 ;  /* 0x0000003633367223 */ /* 0x000fe2000001005a */
[----:B------:R-:W-:-:S02]  /*7f40*/  HADD2.F32 R90, -RZ, R44.H0_H0 ;  /* 0x2000002cff5a7230 */ /* 0x000fc40000004100 */
[----:B------:R-:W-:Y:S01]  /*7f50*/  FFMA.FTZ R43, R62, R49, -R43 ;  /* 0x000000313e2b7223 */ /* 0x000fe2000001082b */
[----:B------:R-:W-:Y:S01]  /*7f60*/  HADD2.F32 R44, -RZ, R44.H1_H1 ;  /* 0x3000002cff2c7230 */ /* 0x000fe20000004100 */
[----:B------:R-:W-:Y:S01]  /*7f70*/  F2FP.F16.F32.PACK_AB R60, R63, R60 ;  /* 0x0000003c3f3c723e */ /* 0x000fe200000000ff */
[----:B------:R-:W-:Y:S02]  /*7f80*/  HADD2.F32 R175, -RZ, R175.H0_H0 ;  /* 0x200000afffaf7230 */ /* 0x000fe40000004100 */
[--C-:B------:R-:W-:Y:S02]  /*7f90*/  HADD2.F32 R62, -RZ, R48.reuse.H0_H0 ;  /* 0x20000030ff3e7230 */ /* 0x100fe40000004100 */
[----:B------:R-:W-:Y:S01]  /*7fa0*/  FMUL.FTZ R59, R44, R41 ;  /* 0x000000292c3b7220 */ /* 0x000fe20000410000 */
[----:B------:R-:W-:Y:S01]  /*7fb0*/  HADD2.F32 R48, -RZ, R48.H1_H1 ;  /* 0x30000030ff307230 */ /* 0x000fe20000004100 */
[----:B------:R-:W-:Y:S01]  /*7fc0*/  F2FP.F16.F32.PACK_AB R43, R52, R43 ;  /* 0x0000002b342b723e */ /* 0x000fe200000000ff */
[----:B------:R-:W-:-:S02]  /*7fd0*/  HADD2.F32 R51, -RZ, R40.H0_H0 ;  /* 0x20000028ff337230 */ /* 0x000fc40000004100 */
[----:B------:R-:W-:Y:S01]  /*7fe0*/  FMUL.FTZ R49, R62, R175 ;  /* 0x000000af3e317220 */ /* 0x000fe20000410000 */
[----:B------:R-:W-:Y:S02]  /*7ff0*/  HADD2.F32 R173, -RZ, R173.H0_H0 ;  /* 0x200000adffad7230 */ /* 0x000fe40000004100 */
[C---:B------:R-:W-:Y:S01]  /*8000*/  FMUL.FTZ R55, R48.reuse, R41 ;  /* 0x0000002930377220 */ /* 0x040fe20000410000 */
[----:B------:R-:W-:Y:S02]  /*8010*/  HADD2.F32 R174, -RZ, R174.H0_H0 ;  /* 0x200000aeffae7230 */ /* 0x000fe40000004100 */
[----:B------:R-:W-:Y:S01]  /*8020*/  FFMA.FTZ R48, R48, R51, R59 ;  /* 0x0000003330307223 */ /* 0x000fe2000001003b */
[----:B------:R-:W-:Y:S02]  /*8030*/  HADD2.F32 R59, -RZ, R53.H0_H0 ;  /* 0x20000035ff3b7230 */ /* 0x000fe40000004100 */
[----:B------:R-:W-:Y:S01]  /*8040*/  FFMA.FTZ R40, R90, R173, -R49 ;  /* 0x000000ad5a287223 */ /* 0x000fe20000010831 */
[----:B------:R-:W-:Y:S01]  /*8050*/  FFMA.FTZ R49, R44, R51, -R55 ;  /* 0x000000332c317223 */ /* 0x000fe20000010837 */
[----:B------:R-:W-:-:S02]  /*8060*/  HADD2.F32 R53, -RZ, R50.H0_H0 ;  /* 0x20000032ff357230 */ /* 0x000fc40000004100 */
[----:B------:R-:W-:Y:S01]  /*8070*/  FMUL.FTZ R175, R90, R175 ;  /* 0x000000af5aaf7220 */ /* 0x000fe20000410000 */
[----:B------:R-:W-:Y:S02]  /*8080*/  HADD2.F32 R51, -RZ, R46.H0_H0 ;  /* 0x2000002eff337230 */ /* 0x000fe40000004100 */
[----:B------:R-:W-:Y:S02]  /*8090*/  HADD2.F32 R50, -RZ, R50.H1_H1 ;  /* 0x30000032ff327230 */ /* 0x000fe40000004100 */
[----:B------:R-:W-:Y:S01]  /*80a0*/  FFMA.FTZ R41, R62, R173, R175 ;  /* 0x000000ad3e297223 */ /* 0x000fe200000100af */
[----:B------:R-:W-:Y:S01]  /*80b0*/  HADD2.F32 R46, -RZ, R46.H1_H1 ;  /* 0x3000002eff2e7230 */ /* 0x000fe20000004100 */
[----:B------:R-:W-:Y:S01]  /*80c0*/  F2FP.F16.F32.PACK_AB R44, R49, R40 ;  /* 0x00000028312c723e */ /* 0x000fe200000000ff */
[----:B------:R-:W-:Y:S02]  /*80d0*/  HADD2.F32 R55, -RZ, R42.H0_H0 ;  /* 0x2000002aff377230 */ /* 0x000fe40000004100 */
[----:B------:R-:W-:Y:S01]  /*80e0*/  FMUL.FTZ R42, R53, R174 ;  /* 0x000000ae352a7220 */ /* 0x000fe20000410000 */
[----:B------:R-:W-:-:S02]  /*80f0*/  HADD2.F32 R172, -RZ, R172.H0_H0 ;  /* 0x200000acffac7230 */ /* 0x000fc40000004100 */
[-C--:B------:R-:W-:Y:S01]  /*8100*/  FMUL.FTZ R61, R50, R59.reuse ;  /* 0x0000003b323d7220 */ /* 0x080fe20000410000 */
[C---:B------:R-:W-:Y:S01]  /*8110*/  FMUL.FTZ R174, R51.reuse, R174 ;  /* 0x000000ae33ae7220 */ /* 0x040fe20000410000 */
        /* <DEDUP_REMOVED lines=8> */
[----:B------:R-:W-:-:S02]  /*81a0*/  MOV R49, R60 ;  /* 0x0000003c00317202 */ /* 0x000fc40000000f00 */
[----:B------:R-:W-:Y:S02]  /*81b0*/  F2FP.F16.F32.PACK_AB R46, R61, R42 ;  /* 0x0000002a3d2e723e */ /* 0x000fe400000000ff */
[----:B------:R-:W-:-:S07]  /*81c0*/  F2FP.F16.F32.PACK_AB R50, R59, R174 ;  /* 0x000000ae3b32723e */ /* 0x000fce00000000ff */
.L_x_5138:
[----:B------:R-:W-:Y:S05]  /*81d0*/  BSYNC B2 ;  /* 0x0000000000027941 */ /* 0x000fea0003800000 */
.L_x_5137:
        /* <DEDUP_REMOVED lines=10> */
.L_x_5128:
[----:B------:R-:W-:Y:S05]  /*8280*/  BSYNC B1 ;  /* 0x0000000000017941 */ /* 0x000fea0003800000 */
.L_x_5127:
        /* <DEDUP_REMOVED lines=13> */
[----:B------:R-:W-:Y:S02]  /*8360*/  LEA.HI R41, R41, R40, RZ, 0x4 ;  /* 0x0000002829297211 */ /* 0x000fe400078f20ff */
[----:B---3--:R-:W-:-:S02]  /*8370*/  SHF.R.U32.HI R46, RZ, 0x3, R210 ;  /* 0x00000003ff2e7819 */ /* 0x008fc400000116d2 */
[----:B------:R-:W-:-:S05]  /*8380*/  LEA.HI.SX32 R44, R41, R20, 0x1c ;  /* 0x00000014292c7211 */ /* 0x000fca00078fe2ff */
        /* <DEDUP_REMOVED lines=27> */
[----:B0-----:R-:W-:Y:S01]  /*8540*/  MOV R45, R43 ;  /* 0x0000002b002d7202 */ /* 0x001fe20000000f00 */
        /* <DEDUP_REMOVED lines=45> */
[----:B------:R-:W-:Y:S01]  /*8820*/  HADD2.F32 R40, -RZ, R40.H1_H1 ;  /* 0x30000028ff287230 */ /* 0x000fe20000004100 */
[----:B------:R-:W-:Y:S01]  /*8830*/  F2FP.F16.F32.PACK_AB R45, R60, R43 ;  /* 0x0000002b3c2d723e */ /* 0x000fe200000000ff */
[----:B------:R-:W-:Y:S02]  /*8840*/  HADD2.F32 R59, -RZ, R52.H0_H0 ;  /* 0x20000034ff3b7230 */ /* 0x000fe40000004100 */
[----:B------:R-:W-:Y:S01]  /*8850*/  FMUL.FTZ R63, R44, R61 ;  /* 0x0000003d2c3f7220 */ /* 0x000fe20000410000 */
[----:B------:R-:W-:-:S02]  /*8860*/  HADD2.F32 R84, -RZ, R171.H0_H0 ;  /* 0x200000abff547230 */ /* 0x000fc40000004100 */
[C---:B------:R-:W-:Y:S01]  /*8870*/  FMUL.FTZ R61, R40.reuse, R61 ;  /* 0x0000003d283d7220 */ /* 0x040fe20000410000 */
[----:B------:R-:W-:Y:S02]  /*8880*/  HADD2.F32 R74, -RZ, R169.H0_H0 ;  /* 0x200000a9ff4a7230 */ /* 0x000fe40000004100 */
[-C--:B------:R-:W-:Y:S01]  /*8890*/  FFMA.FTZ R63, R40, R59.reuse, -R63 ;  /* 0x0000003b283f7223 */ /* 0x080fe2000001083f */
[----:B------:R-:W-:Y:S02]  /*88a0*/  HADD2.F32 R40, -RZ, R42.H0_H0 ;  /* 0x2000002aff287230 */ /* 0x000fe40000004100 */
[----:B------:R-:W-:Y:S01]  /*88b0*/  FFMA.FTZ R73, R44, R59, R61 ;  /* 0x0000003b2c497223 */ /* 0x000fe2000001003d */
        /* <DEDUP_REMOVED lines=8> */
[-C--:B------:R-:W-:Y:S01]  /*8940*/  FMUL.FTZ R75, R44, R59.reuse ;  /* 0x0000003b2c4b7220 */ /* 0x080fe20000410000 */
[----:B------:R-:W-:Y:S02]  /*8950*/  HADD2.F32 R42, -RZ, R42.H1_H1 ;  /* 0x3000002aff2a7230 */ /* 0x000fe40000004100 */
[----:B------:R-:W-:Y:S01]  /*8960*/  FMUL.FTZ R59, R40, R59 ;  /* 0x0000003b283b7220 */ /* 0x000fe20000410000 */
[----:B------:R-:W-:-:S02]  /*8970*/  HADD2.F32 R55, -RZ, R168.H0_H0 ;  /* 0x200000a8ff377230 */ /* 0x000fc40000004100 */
        /* <DEDUP_REMOVED lines=12> */
[----:B------:R-:W-:-:S07]  /*8a40*/  F2FP.F16.F32.PACK_AB R46, R46, R59 ;  /* 0x0000003b2e2e723e */ /* 0x000fce00000000ff */
.L_x_5142:
[----:B------:R-:W-:Y:S05]  /*8a50*/  BSYNC B2 ;  /* 0x0000000000027941 */ /* 0x000fea0003800000 */
.L_x_5141:
[----:B0-----:R4:W-:Y:S04]  /*8a60*/  STG.E.128 desc[UR60][R48.64], R40 ;  /* 0x0000002830007986 */ /* 0x0019e8000c101d3c */
[----:B--2---:R4:W-:Y:S02]  /*8a70*/  @!P3 STG.E.128 desc[UR60][R50.64], R44 ;  /* 0x0000002c3200b986 */ /* 0x0049e4000c101d3c */
.L_x_5140:
[----:B------:R-:W-:Y:S05]  /*8a80*/  BSYNC B1 ;  /* 0x0000000000017941 */ /* 0x000fea0003800000 */
.L_x_5139:
        /* <DEDUP_REMOVED lines=116> */
[----:B------:R-:W-:Y:S01]  /*91d0*/  MOV R41, R43 ;  /* 0x0000002b00297202 */ /* 0x000fe20000000f00 */
[----:B------:R-:W-:Y:S01]  /*91e0*/  IMAD.MOV.U32 R43, RZ, RZ, R69 ;  /* 0x000000ffff2b7224 */ /* 0x000fe200078e0045 */
[----:B------:R-:W-:Y:S02]  /*91f0*/  F2FP.F16.F32.PACK_AB R47, R71, R68 ;  /* 0x00000044472f723e */ /* 0x000fe400000000ff */
[----:B------:R-:W-:Y:S02]  /*9200*/  F2FP.F16.F32.PACK_AB R44, R61, R158 ;  /* 0x0000009e3d2c723e */ /* 0x000fe400000000ff */
[----:B------:R-:W-:Y:S02]  /*9210*/  F2FP.F16.F32.PACK_AB R42, R63, R52 ;  /* 0x000000343f2a723e */ /* 0x000fe400000000ff */
[----:B------:R-:W-:-:S07]  /*9220*/  F2FP.F16.F32.PACK_AB R46, R57, R58 ;  /* 0x0000003a392e723e */ /* 0x000fce00000000ff */
.L_x_5146:
[----:B------:R-:W-:Y:S05]  /*9230*/  BSYNC B2 ;  /* 0x0000000000027941 */ /* 0x000fea0003800000 */
.L_x_5145:
[----:B0-----:R0:W-:Y:S04]  /*9240*/  STG.E.128 desc[UR60][R48.64], R40 ;  /* 0x0000002830007986 */ /* 0x0011e8000c101d3c */
[----:B--2---:R0:W-:Y:S02]  /*9250*/  @!P3 STG.E.128 desc[UR60][R50.64], R44 ;  /* 0x0000002c3200b986 */ /* 0x0041e4000c101d3c */
.L_x_5144:
[----:B------:R-:W-:Y:S05]  /*9260*/  BSYNC B1 ;  /* 0x0000000000017941 */ /* 0x000fea0003800000 */
.L_x_5143:
[----:B------:R-:W-:-:S13]  /*9270*/  ISETP.NE.AND P3, PT, R34, RZ, PT ;  /* 0x000000ff2200720c */ /* 0x000fda0003f65270 */
[----:B------:R-:W-:Y:S05]  /*9280*/  @!P3 BRA `(.L_x_5097) ;  /* 0x0000000800d8b947 */ /* 0x000fea0003800000 */
[----:B0---4-:R-:W2:Y:S01]  /*9290*/  LDL R40, [R1+0x10] ;  /* 0x0000100001287983 */ /* 0x011ea20000100800 */
[----:B------:R-:W-:Y:S01]  /*92a0*/  SHF.R.U32.HI R43, RZ, 0x3, R210 ;  /* 0x00000003ff2b7819 */ /* 0x000fe200000116d2 */
[----:B------:R-:W-:Y:S01]  /*92b0*/  BSSY B1, `(.L_x_5147) ;  /* 0x0000071000017945 */ /* 0x000fe20003800000 */
[----:B------:R-:W-:-:S04]  /*92c0*/  IADD3 R42, P3, P4, R116, R128, R28 ;  /* 0x00000080742a7210 */ /* 0x000fc80007c7e01c */
        /* <DEDUP_REMOVED lines=102> */
[----:B------:R-:W-:Y:S02]  /*9930*/  F2FP.F16.F32.PACK_AB R45, R62, R59 ;  /* 0x0000003b3e2d723e */ /* 0x000fe400000000ff */
        /* <DEDUP_REMOVED lines=8> */
.L_x_5148:
[----:B------:R-:W-:Y:S05]  /*99c0*/  BSYNC B1 ;  /* 0x0000000000017941 */ /* 0x000fea0003800000 */
.L_x_5147:
        /* <DEDUP_REMOVED lines=10> */
.L_x_5064:
[----:B------:R-:W2:Y:S02]  /*9a70*/  LDL R40, [R1+0x4c] ;  /* 0x00004c0001287983 */ /* 0x000ea40000100800 */
[----:B--2---:R-:W-:-:S13]  /*9a80*/  R2UR UR4, R40 ;  /* 0x00000000280472ca */ /* 0x004fda00000e0000 */
[----:B------:R-:W-:-:S06]  /*9a90*/  UISETP.NE.AND UP0, UPT, UR4, 0x3, UPT ;  /* 0x000000030400788c */ /* 0x000fcc000bf05270 */
[----:B------:R-:W-:-:S13]  /*9aa0*/  PLOP3.LUT P2, PT, PT, PT, UP0, 0x80, 0x0 ;  /* 0x000000000000781c */ /* 0x000fda0003f4f008 */
[----:B------:R-:W-:Y:S05]  /*9ab0*/  @!P2 BRA `(.L_x_5149) ;  /* 0x000000000004a947 */ /* 0x000fea0003800000 */
[----:B------:R-:W-:Y:S01]  /*9ac0*/  BPT.TRAP 0x1 ;  /* 0x000000040000795c */ /* 0x000fe20000300000 */
.L_x_5149:
[----:B------:R-:W-:Y:S01]  /*9ad0*/  IMAD R98, R19, 0x8, R18 ;  /* 0x0000000813627824 */ /* 0x000fe200078e0212 */
[----:B------:R-:W-:Y:S01]  /*9ae0*/  SHF.L.U32 R99, R209, 0x1f, RZ ;  /* 0x0000001fd1637819 */ /* 0x000fe200000006ff */
[----:B------:R-:W-:Y:S01]  /*9af0*/  IMAD R97, R24, -0x70, R2 ;  /* 0xffffff9018617824 */ /* 0x000fe200078e0202 */
[----:B------:R-:W-:Y:S02]  /*9b00*/  BSSY B1, `(.L_x_5150) ;  /* 0x0000004000017945 */ /* 0x000fe40003800000 */
[----:B------:R-:W1:Y:S02]  /*9b10*/  SYNCS.PHASECHK.TRANS64.TRYWAIT P3, [R98+URZ+0x36890], R99 ;  /* 0x03689063620075a7 */ /* 0x000e64000806017f */
[----:B------:R-:W-:Y:S01]  /*9b20*/  VIMNMX R97, R97, 0x70, PT ;  /* 0x0000007061617848 */ /* 0x000fe20003fe0100 */
[----:B-1----:R-:W-:Y:S06]  /*9b30*/  @!P3 BRA `(.L_x_5151) ;  /* 0x00000210003cb947 */ /* 0x002fec0003800000 */
.L_x_5401:
[----:B------:R-:W-:Y:S05]  /*9b40*/  BSYNC B1 ;  /* 0x0000000000017941 */ /* 0x000fea0003800000 */
.L_x_5150:
        /* <DEDUP_REMOVED lines=21> */
.L_x_5153:
[----:B------:R-:W-:Y:S05]  /*9ca0*/  BSYNC B1 ;  /* 0x0000000000017941 */ /* 0x000fea0003800000 */
.L_x_5152:
        /* <DEDUP_REMOVED lines=20> */
.L_x_5097:
[----:B------:R-:W-:Y:S05]  /*9df0*/  BSYNC B0 ;  /* 0x0000000000007941 */ /* 0x000fea0003800000 */
.L_x_5063:
        /* <DEDUP_REMOVED lines=17> */
.L_x_5155:
[----:B------:R-:W-:Y:S05]  /*9f10*/  BSYNC B0 ;  /* 0x0000000000007941 */ /* 0x000fea0003800000 */
.L_x_5154:
        /* <DEDUP_REMOVED lines=13> */
.L_x_5402:
[----:B------:R-:W-:Y:S05]  /*9ff0*/  BSYNC B0 ;  /* 0x0000000000007941 */ /* 0x000fea0003800000 */
.L_x_5156:
        /* <DEDUP_REMOVED lines=39> */
.L_x_5159:
[----:B------:R-:W-:Y:S05]  /*a270*/  BSYNC B0 ;  /* 0x0000000000007941 */ /* 0x000fea0003800000 */
.L_x_5158:
[----:B------:R-:W-:Y:S01]  /*a280*/  ISETP.GE.AND P2, PT, R231, R97, PT ;  /* 0x00000061e700720c */ /* 0x000fe20003f46270 */
[----:B------:R-:W-:-:S12]  /*a290*/  BSSY B0, `(.L_x_5160) ;  /* 0x0000023000007945 */ /* 0x000fd80003800000 */
[----:B------:R-:W-:Y:S05]  /*a2a0*/  @P2 BRA `(.L_x_5161) ;  /* 0x0000000000842947 */ /* 0x000fea0003800000 */
[----:B-----5:R-:W-:Y:S01]  /*a2b0*/  R2UR UR7, R51 ;  /* 0x00000000330772ca */ /* 0x020fe200000e0000 */
[----:B-1----:R-:W-:Y:S01]  /*a2c0*/  IMAD.MOV.U32 R40, RZ, RZ, R114 ;  /* 0x000000ffff287224 */ /* 0x002fe200078e0072 */
[----:B------:R-:W-:Y:S02]  /*a2d0*/  R2UR UR4, R50 ;  /* 0x00000000320472ca */ /* 0x000fe400000e0000 */
[----:B------:R-:W-:Y:S02]  /*a2e0*/  IADD3 R43, P2, R44, 0x40, RZ ;  /* 0x000000402c2b7810 */ /* 0x000fe40007f5e0ff */
[----:B------:R-:W-:Y:S02]  /*a2f0*/  R2UR UR6, R49 ;  /* 0x00000000310672ca */ /* 0x000fe400000e0000 */
[----:B------:R-:W-:Y:S01]  /*a300*/  MOV R41, R38 ;  /* 0x0000002600297202 */ /* 0x000fe20000000f00 */
[----:B------:R-:W-:Y:S01]  /*a310*/  IMAD.X R44, RZ, RZ, R45, P2 ;  /* 0x000000ffff2c7224 */ /* 0x000fe200010e062d */
[----:B------:R-:W-:-:S03]  /*a320*/  R2UR UR5, R48 ;  /* 0x00000000300572ca */ /* 0x000fc600000e0000 */
        /* <DEDUP_REMOVED lines=25> */
.L_x_5161:
[----:B------:R-:W-:Y:S05]  /*a4c0*/  BSYNC B0 ;  /* 0x0000000000007941 */ /* 0x000fea0003800000 */
.L_x_5160:
        /* <DEDUP_REMOVED lines=14> */
[----:B-12---:R-:W-:Y:S02]  /*a5b0*/  SEL R40, RZ, 0x1, P3 ;  /* 0x00000001ff287807 */ /* 0x006fe40001800000 */
[----:B------:R-:W-:Y:S02]  /*a5c0*/  SEL R19, R19, RZ, P3 ;  /* 0x000000ff13137207 */ /* 0x000fe40001800000 */
[----:B------:R-:W-:Y:S02]  /*a5d0*/  LOP3.LUT R209, R209, R40, RZ, 0x3c, !PT ;  /* 0x00000028d1d17212 */ /* 0x000fe400078e3cff */
[----:B---3--:R-:W-:-:S13]  /*a5e0*/  LOP3.LUT P4, RZ, R39, 0x2, RZ, 0xc0, !PT ;  /* 0x0000000227ff7812 */ /* 0x008fda000788c0ff */
[----:B0-----:R-:W-:Y:S05]  /*a5f0*/  @P4 BRA `(.L_x_5162) ;  /* 0xffffff80007c4947 */ /* 0x001fea000383ffff */
.L_x_5058:
        /* <DEDUP_REMOVED lines=11> */
[----:B------:R-:W-:Y:S02]  /*a6b0*/  CS2R R54, SRZ ;  /* 0x0000000000367805 */ /* 0x000fe4000001ff00 */
        /* <DEDUP_REMOVED lines=14> */
[----:B------:R-:W-:Y:S02]  /*a7a0*/  MOV R79, RZ ;  /* 0x000000ff004f7202 */ /* 0x000fe40000000f00 */
        /* <DEDUP_REMOVED lines=13> */
[----:B-----5:R-:W-:Y:S02]  /*a880*/  CS2R R50, SRZ ;  /* 0x0000000000327805 */ /* 0x020fe4000001ff00 */
        /* <DEDUP_REMOVED lines=16> */
.L_x_5164:
[----:B------:R-:W-:Y:S05]  /*a990*/  BSYNC B0 ;  /* 0x0000000000007941 */ /* 0x000fea0003800000 */
.L_x_5163:
[----:B------:R-:W-:Y:S01]  /*a9a0*/  CS2R R24, SRZ ;  /* 0x0000000000187805 */ /* 0x000fe2000001ff00 */
        /* <DEDUP_REMOVED lines=30> */
.L_x_5166:
[----:B------:R-:W-:Y:S02]  /*ab90*/  ULDC UR4, c[0x0][0x3d4] ;  /* 0x0000f50000047ab9 */ /* 0x000fe40000000800 */
[----:B------:R-:W-:-:S13]  /*aba0*/  ISETP.LT.AND P0, PT, RZ, UR4, PT ;  /* 0x00000004ff007c0c */ /* 0x000fda000bf01270 */
[----:B------:R-:W-:Y:S05]  /*abb0*/  @P0 BRA `(.L_x_5167) ;  /* 0x00000000003c0947 */ /* 0x000fea0003800000 */
[----:B------:R-:W-:-:S04]  /*abc0*/  LEA.HI R0, R230, R230, RZ, 0x1 ;  /* 0x000000e6e6007211 */ /* 0x000fc800078f08ff */
        /* <DEDUP_REMOVED lines=8> */
.L_x_5170:
[----:B-1----:R1:W2:Y:S02]  /*ac50*/  SYNCS.PHASECHK.TRANS64.TRYWAIT P0, [R18+URZ+0x36800], R3 ;  /* 0x03680003120075a7 */ /* 0x0022a4000800017f */
[----:B--2---:R-:W-:Y:S05]  /*ac60*/  @!P0 NANOSLEEP.SYNCS 0x989680 ;  /* 0x009896800000895d */ /* 0x004fea0003900000 */
[----:B------:R-:W2:Y:S02]  /*ac70*/  @!P0 SYNCS.PHASECHK.TRANS64 P0, [R18+URZ+0x36800], R3 ;  /* 0x03680003120085a7 */ /* 0x000ea4000800007f */
[----:B--2---:R-:W-:Y:S05]  /*ac80*/  @!P0 BRA `(.L_x_5170) ;  /* 0xfffffffc00f08947 */ /* 0x004fea000383ffff */
.L_x_5169:
[----:B------:R-:W-:Y:S05]  /*ac90*/  BSYNC B0 ;  /* 0x0000000000007941 */ /* 0x000fea0003800000 */
.L_x_5168:
[----:B------:R-:W-:Y:S05]  /*aca0*/  BRA `(.L_x_5171) ;  /* 0x0000006c00387947 */ /* 0x000fea0003800000 */
.L_x_5167:
[----:B------:R-:W2:Y:S01]  /*acb0*/  LDL R0, [R1+0x68] ;  /* 0x0000680001007983 */ /* 0x000ea20000100800 */
[----:B------:R-:W0:Y:S01]  /*acc0*/  LDC.64 R70, c[0x0][0x3d8] ;  /* 0x0000f600ff467b82 */ /* 0x000e220000000a00 */
[----:B------:R-:W-:Y:S01]  /*acd0*/  SHF.R.S32.HI R3, RZ, 0x1f, R144 ;  /* 0x0000001fff037819 */ /* 0x000fe20000011490 */
[--C-:B------:R-:W-:Y:S01]  /*ace0*/  IMAD.MOV.U32 R4, RZ, RZ, R16.reuse ;  /* 0x000000ffff047224 */ /* 0x100fe200078e0010 */
[----:B------:R-:W-:Y:S02]  /*acf0*/  SHF.R.S32.HI R5, RZ, 0x1f, R16 ;  /* 0x0000001fff057819 */ /* 0x000fe40000011410 */
[----:B------:R-:W-:-:S03]  /*ad00*/  SHF.R.S32.HI R9, RZ, 0x1f, R22 ;  /* 0x0000001fff097819 */ /* 0x000fc60000011416 */
[----:B------:R-:W1:Y:S01]  /*ad10*/  LDC.64 R10, c[0x0][0x3e8] ;  /* 0x0000fa00ff0a7b82 */ /* 0x000e620000000a00 */
[-C--:B0-----:R-:W-:Y:S02]  /*ad20*/  IMAD R8, R232, R70.reuse, RZ ;  /* 0x00000046e8087224 */ /* 0x081fe400078e02ff */
[----:B------:R-:W-:-:S04]  /*ad30*/  IMAD.WIDE.U32 R56, R144, R70, RZ ;  /* 0x0000004690387225 */ /* 0x000fc800078e00ff */
[----:B------:R-:W-:-:S04]  /*ad40*/  IMAD.WIDE.U32 R6, R204, R70, R4 ;  /* 0x00000046cc067225 */ /* 0x000fc800078e0004 */
[----:B------:R-:W-:Y:S01]  /*ad50*/  IMAD R80, R204, R71, R8 ;  /* 0x00000047cc507224 */ /* 0x000fe200078e0208 */
[----:B------:R-:W-:Y:S01]  /*ad60*/  IADD3 R74, P0, R6, R56, RZ ;  /* 0x00000038064a7210 */ /* 0x000fe20007f1e0ff */
[----:B------:R-:W-:Y:S02]  /*ad70*/  IMAD.MOV.U32 R8, RZ, RZ, R22 ;  /* 0x000000ffff087224 */ /* 0x000fe400078e0016 */
[----:B-1----:R-:W-:-:S04]  /*ad80*/  IMAD.WIDE.U32 R4, R204, R10, R4 ;  /* 0x0000000acc047225 */ /* 0x002fc800078e0004 */
[----:B------:R-:W-:Y:S02]  /*ad90*/  IMAD.SHL.U32 R73, R70, 0x40, RZ ;  /* 0x0000004046497824 */ /* 0x000fe400078e00ff */
[----:B------:R-:W-:Y:S01]  /*ada0*/  IMAD.SHL.U32 R72, R10, 0x40, RZ ;  /* 0x000000400a487824 */ /* 0x000fe200078e00ff */
[----:B--2---:R-:W-:Y:S01]  /*adb0*/  R2UR UR4, R0 ;  /* 0x00000000000472ca */ /* 0x004fe200000e0000 */
[C---:B------:R-:W-:Y:S02]  /*adc0*/  IMAD R0, R3.reuse, R70, RZ ;  /* 0x0000004603007224 */ /* 0x040fe400078e02ff */
[----:B------:R-:W-:Y:S02]  /*add0*/  IMAD R3, R3, R10, RZ ;  /* 0x0000000a03037224 */ /* 0x000fe400078e02ff */
[----:B------:R-:W-:Y:S01]  /*ade0*/  IMAD R75, R144, R71, R0 ;  /* 0x00000047904b7224 */ /* 0x000fe200078e0200 */
[----:B------:R-:W-:Y:S01]  /*adf0*/  SHF.L.U64.HI R71, R70, 0x6, R71 ;  /* 0x0000000646477819 */ /* 0x000fe20000010247 */
[----:B------:R-:W-:-:S02]  /*ae00*/  IMAD R3, R144, R11, R3 ;  /* 0x0000000b90037224 */ /* 0x000fc400078e0203 */
[----:B------:R-:W-:Y:S02]  /*ae10*/  IMAD.IADD R75, R75, 0x1, R57 ;  /* 0x000000014b4b7824 */ /* 0x000fe400078e0239 */
[----:B------:R-:W-:Y:S02]  /*ae20*/  IMAD R0, R232, R10, RZ ;  /* 0x0000000ae8007224 */ /* 0x000fe400078e02ff */
[----:B------:R-:W-:Y:S01]  /*ae30*/  ULOP3.LUT UP0, URZ, UR4, 0x3ff, URZ, 0xc0, !UPT ;  /* 0x000003ff043f7892 */ /* 0x000fe2000f80c03f */
[----:B------:R-:W-:Y:S01]  /*ae40*/  IADD3.X R76, R75, R7, R80, P0, !PT ;  /* 0x000000074b4c7210 */ /* 0x000fe200007fe450 */
[----:B------:R-:W-:Y:S01]  /*ae50*/  IMAD.WIDE.U32 R6, R204, R70, R8 ;  /* 0x00000046cc067225 */ /* 0x000fe200078e0008 */
[----:B------:R-:W-:-:S03]  /*ae60*/  SHF.L.U64.HI R70, R10, 0x6, R11 ;  /* 0x000000060a467819 */ /* 0x000fc6000001020b */
[----:B------:R-:W-:Y:S01]  /*ae70*/  IMAD.WIDE.U32 R144, R144, R10, RZ ;  /* 0x0000000a90907225 */ /* 0x000fe200078e00ff */
[----:B------:R-:W-:-:S03]  /*ae80*/  IADD3 R68, P1, R6, R56, RZ ;  /* 0x0000003806447210 */ /* 0x000fc60007f3e0ff */
[C---:B------:R-:W-:Y:S01]  /*ae90*/  IMAD.WIDE.U32 R8, R204.reuse, R10, R8 ;  /* 0x0000000acc087225 */ /* 0x040fe200078e0008 */
[----:B------:R-:W-:Y:S02]  /*aea0*/  IADD3.X R80, R75, R80, R7, P1, !PT ;  /* 0x000000504b507210 */ /* 0x000fe40000ffe407 */
[----:B------:R-:W-:Y:S01]  /*aeb0*/  PLOP3.LUT P1, PT, PT, PT, UP0, 0x80, 0x0 ;  /* 0x000000000000781c */ /* 0x000fe20003f2f008 */
[----:B------:R-:W-:Y:S01]  /*aec0*/  IMAD R0, R204, R11, R0 ;  /* 0x0000000bcc007224 */ /* 0x000fe200078e0200 */
[----:B------:R-:W-:Y:S02]  /*aed0*/  IADD3 R77, R3, R145, RZ ;  /* 0x00000091034d7210 */ /* 0x000fe40007ffe0ff */
[-C--:B------:R-:W-:Y:S02]  /*aee0*/  IADD3 R79, P0, R4, R144.reuse, RZ ;  /* 0x00000090044f7210 */ /* 0x080fe40007f1e0ff */
[----:B------:R-:W-:Y:S02]  /*aef0*/  IADD3 R69, P2, R8, R144, RZ ;  /* 0x0000009008457210 */ /* 0x000fe40007f5e0ff */
[----:B------:R-:W-:-:S02]  /*af00*/  IADD3.X R78, R77, R5, R0, P0, !PT ;  /* 0x000000054d4e7210 */ /* 0x000fc400007fe400 */
[----:B------:R-:W-:-:S03]  /*af10*/  IADD3.X R82, R77, R0, R9, P2, !PT ;  /* 0x000000004d527210 */ /* 0x000fc600017fe409 */
        /* <DEDUP_REMOVED lines=17> */
.L_x_5172:
[----:B------:R-:W0:Y:S01]  /*b030*/  LDC.64 R10, c[0x0][0x3d8] ;  /* 0x0000f600ff0a7b82 */ /* 0x000e220000000a00 */
[----:B------:R-:W-:Y:S01]  /*b040*/  SHF.R.S32.HI R3, RZ, 0x1f, R213 ;  /* 0x0000001fff037819 */ /* 0x000fe200000114d5 */
[----:B------:R-:W-:Y:S01]  /*b050*/  ULDC.U8 UR4, c[0x0][0x3f0] ;  /* 0x0000fc0000047ab9 */ /* 0x000fe20000000000 */
[----:B------:R-:W-:Y:S01]  /*b060*/  BSSY B0, `(.L_x_5173) ;  /* 0x000068a000007945 */ /* 0x000fe20003800000 */
[----:B------:R-:W-:-:S04]  /*b070*/  ISETP.NE.AND P0, PT, RZ, UR4, PT ;  /* 0x00000004ff007c0c */ /* 0x000fc8000bf05270 */
        /* <DEDUP_REMOVED lines=35> */
[C---:B------:R-:W-:Y:S01]  /*b2b0*/  VIADD R7, R16.reuse, 0x20 ;  /* 0x0000002010077836 */ /* 0x040fe20000000000 */
[----:B------:R-:W-:Y:S01]  /*b2c0*/  IADD3 R6, R16, 0x10, RZ ;  /* 0x0000001010067810 */ /* 0x000fe20007ffe0ff */
[----:B------:R-:W-:Y:S01]  /*b2d0*/  ULDC UR4, c[0x0][0x3d4] ;  /* 0x0000f50000047ab9 */ /* 0x000fe20000000800 */
[----:B------:R-:W-:Y:S01]  /*b2e0*/  IMAD.X R5, R81, 0x1, R76, P1 ;  /* 0x0000000151057824 */ /* 0x000fe200008e064c */
[----:B------:R-:W-:Y:S01]  /*b2f0*/  LEA R4, P3, R0, UR6, 0x1 ;  /* 0x0000000600047c11 */ /* 0x000fe2000f8608ff */
[C---:B------:R-:W-:Y:S01]  /*b300*/  VIADD R9, R16.reuse, 0x30 ;  /* 0x0000003010097836 */ /* 0x040fe20000000000 */
[----:B------:R-:W-:Y:S01]  /*b310*/  ISETP.GE.AND P1, PT, R7, UR4, PT ;  /* 0x0000000407007c0c */ /* 0x000fe2000bf26270 */
[----:B------:R-:W-:Y:S01]  /*b320*/  VIADD R15, R16, 0x50 ;  /* 0x00000050100f7836 */ /* 0x000fe20000000000 */
[----:B------:R-:W-:Y:S01]  /*b330*/  LEA.HI.X R5, R0, UR7, R5, 0x1, P3 ;  /* 0x0000000700057c11 */ /* 0x000fe200098f0c05 */
[----:B------:R-:W-:Y:S01]  /*b340*/  ULDC.64 UR6, c[0x0][0x3e0] ;  /* 0x0000f80000067ab9 */ /* 0x000fe20000000a00 */
[----:B------:R-:W-:-:S02]  /*b350*/  IADD3 R0, P4, R84, R79, RZ ;  /* 0x0000004f54007210 */ /* 0x000fc40007f9e0ff */
[----:B------:R-:W-:Y:S02]  /*b360*/  CS2R R68, SRZ ;  /* 0x0000000000447805 */ /* 0x000fe4000001ff00 */
[----:B------:R-:W-:Y:S02]  /*b370*/  ISETP.GE.AND P2, PT, R6, UR4, PT ;  /* 0x0000000406007c0c */ /* 0x000fe4000bf46270 */
[----:B------:R-:W-:Y:S02]  /*b380*/  CS2R R64, SRZ ;  /* 0x0000000000407805 */ /* 0x000fe4000001ff00 */
[----:B------:R-:W-:Y:S01]  /*b390*/  LEA R6, P6, R0, UR6, 0x1 ;  /* 0x0000000600067c11 */ /* 0x000fe2000f8c08ff */
[----:B------:R-:W-:Y:S01]  /*b3a0*/  IMAD.X R7, R3, 0x1, R78, P4 ;  /* 0x0000000103077824 */ /* 0x000fe200020e064e */
[----:B------:R-:W-:Y:S02]  /*b3b0*/  IADD3 R14, R16, 0x40, RZ ;  /* 0x00000040100e7810 */ /* 0x000fe40007ffe0ff */
[----:B------:R-:W-:-:S02]  /*b3c0*/  CS2R R58, SRZ ;  /* 0x00000000003a7805 */ /* 0x000fc4000001ff00 */
[----:B------:R-:W-:Y:S02]  /*b3d0*/  ISETP.GE.AND P3, PT, R16, UR4, PT ;  /* 0x0000000410007c0c */ /* 0x000fe4000bf66270 */
[----:B------:R-:W-:Y:S02]  /*b3e0*/  CS2R R52, SRZ ;  /* 0x0000000000347805 */ /* 0x000fe4000001ff00 */
[----:B------:R-:W-:Y:S02]  /*b3f0*/  LEA.HI.X R7, R0, UR7, R7, 0x1, P6 ;  /* 0x0000000700077c11 */ /* 0x000fe4000b0f0c07 */
[----:B------:R-:W-:Y:S02]  /*b400*/  CS2R R50, SRZ ;  /* 0x0000000000327805 */ /* 0x000fe4000001ff00 */
[----:B------:R-:W-:Y:S02]  /*b410*/  ISETP.GE.AND P5, PT, R9, UR4, PT ;  /* 0x0000000409007c0c */ /* 0x000fe4000bfa6270 */
[----:B------:R-:W-:-:S02]  /*b420*/  CS2R R44, SRZ ;  /* 0x00000000002c7805 */ /* 0x000fc4000001ff00 */
[----:B------:R-:W-:Y:S02]  /*b430*/  ISETP.GE.AND P4, PT, R14, UR4, PT ;  /* 0x000000040e007c0c */ /* 0x000fe4000bf86270 */
[----:B------:R-:W-:Y:S02]  /*b440*/  CS2R R66, SRZ ;  /* 0x0000000000427805 */ /* 0x000fe4000001ff00 */
[----:B------:R-:W-:Y:S02]  /*b450*/  ISETP.GE.AND P6, PT, R15, UR4, PT ;  /* 0x000000040f007c0c */ /* 0x000fe4000bfc6270 */
        /* <DEDUP_REMOVED lines=17> */
.L_x_5176:
[----:B------:R-:W-:Y:S05]  /*b570*/  BSYNC B1 ;  /* 0x0000000000017941 */ /* 0x000fea0003800000 */
.L_x_5175:
[----:B------:R-:W-:Y:S01]  /*b580*/  ISETP.GE.AND P1, PT, R231, R8, PT ;  /* 0x00000008e700720c */ /* 0x000fe20003f26270 */
[----:B------:R-:W-:Y:S01]  /*b590*/  BSSY B1, `(.L_x_5177) ;  /* 0x000003d000017945 */ /* 0x000fe20003800000 */
[----:B-1----:R-:W-:Y:S02]  /*b5a0*/  LOP3.LUT R5, R211, 0x18, R22, 0xf8, !PT ;  /* 0x00000018d3057812 */ /* 0x002fe400078ef816 */
        /* <DEDUP_REMOVED lines=14> */
[----:B------:R-:W-:Y:S01]  /*b690*/  VIADD R4, R16, 0x10 ;  /* 0x0000001010047836 */ /* 0x000fe20000000000 */
[----:B------:R-:W-:Y:S01]  /*b6a0*/  IADD3 R73, P2, P3, R74, R73, R83 ;  /* 0x000000494a497210 */ /* 0x000fe20007b5e053 */
[----:B------:R-:W-:Y:S01]  /*b6b0*/  ULDC UR4, c[0x0][0x3d4] ;  /* 0x0000f50000047ab9 */ /* 0x000fe20000000800 */
[----:B------:R-:W-:Y:S01]  /*b6c0*/  IADD3.X R3, R78, R70, R3, P4, P5 ;  /* 0x000000464e037210 */ /* 0x000fe200027ea403 */
[----:B------:R-:W-:Y:S01]  /*b6d0*/  ULDC.64 UR6, c[0x0][0x3c8] ;  /* 0x0000f20000067ab9 */ /* 0x000fe20000000a00 */
[----:B------:R-:W-:Y:S01]  /*b6e0*/  IADD3.X R0, R76, R71, R81, P2, P3 ;  /* 0x000000474c007210 */ /* 0x000fe200017e6451 */
[----:B------:R-:W-:Y:S01]  /*b6f0*/  ULDC.64 UR8, c[0x0][0x3e0] ;  /* 0x0000f80000087ab9 */ /* 0x000fe20000000a00 */
[C---:B------:R-:W-:Y:S01]  /*b700*/  ISETP.GE.AND P5, PT, R16.reuse, UR4, PT ;  /* 0x0000000410007c0c */ /* 0x040fe2000bfa6270 */
[C---:B------:R-:W-:Y:S01]  /*b710*/  VIADD R7, R16.reuse, 0x30 ;  /* 0x0000003010077836 */ /* 0x040fe20000000000 */
[----:B------:R-:W-:-:S02]  /*b720*/  IADD3 R5, R16, 0x20, RZ ;  /* 0x0000002010057810 */ /* 0x000fc40007ffe0ff */
[----:B------:R-:W-:Y:S02]  /*b730*/  CS2R R40, SRZ ;  /* 0x0000000000287805 */ /* 0x000fe4000001ff00 */
[----:B------:R-:W-:Y:S02]  /*b740*/  ISETP.GE.AND P2, PT, R4, UR4, PT ;  /* 0x0000000404007c0c */ /* 0x000fe4000bf46270 */
[----:B------:R-:W-:Y:S02]  /*b750*/  CS2R R42, SRZ ;  /* 0x00000000002a7805 */ /* 0x000fe4000001ff00 */
[----:B------:R-:W-:Y:S01]  /*b760*/  LEA R4, P3, R73, UR6, 0x1 ;  /* 0x0000000649047c11 */ /* 0x000fe2000f8608ff */
[----:B------:R-:W-:Y:S01]  /*b770*/  VIADD R8, R16, 0x40 ;  /* 0x0000004010087836 */ /* 0x000fe20000000000 */
[----:B------:R-:W-:Y:S02]  /*b780*/  LEA R6, P6, R72, UR8, 0x1 ;  /* 0x0000000848067c11 */ /* 0x000fe4000f8c08ff */
[----:B------:R-:W-:-:S02]  /*b790*/  ISETP.GE.AND P4, PT, R5, UR4, PT ;  /* 0x0000000405007c0c */ /* 0x000fc4000bf86270 */
[----:B------:R-:W-:Y:S01]  /*b7a0*/  LEA.HI.X R5, R73, UR7, R0, 0x1, P3 ;  /* 0x0000000749057c11 */ /* 0x000fe200098f0c00 */
[----:B------:R-:W-:Y:S01]  /*b7b0*/  VIADD R0, R16, 0x50 ;  /* 0x0000005010007836 */ /* 0x000fe20000000000 */
[----:B------:R-:W-:Y:S02]  /*b7c0*/  ISETP.GE.AND P3, PT, R7, UR4, PT ;  /* 0x0000000407007c0c */ /* 0x000fe4000bf66270 */
[----:B------:R-:W-:Y:S01]  /*b7d0*/  LEA.HI.X R7, R72, UR9, R3, 0x1, P6 ;  /* 0x0000000948077c11 */ /* 0x000fe2000b0f0c03 */
        /* <DEDUP_REMOVED lines=24> */
.L_x_5178:
[----:B------:R-:W-:Y:S05]  /*b960*/  BSYNC B1 ;  /* 0x0000000000017941 */ /* 0x000fea0003800000 */
.L_x_5177:
[----:B------:R-:W-:Y:S01]  /*b970*/  LOP3.LUT P2, RZ, R221, 0x4, RZ, 0xc0, !PT ;  /* 0x00000004ddff7812 */ /* 0x000fe2000784c0ff */
[----:B-----5:R-:W-:Y:S01]  /*b980*/  IMAD.MOV.U32 R3, RZ, RZ, R45 ;  /* 0x000000ffff037224 */ /* 0x020fe200078e002d */
[----:B------:R-:W-:Y:S01]  /*b990*/  IADD3 R57, R217, R14, RZ ;  /* 0x0000000ed9397210 */ /* 0x000fe20007ffe0ff */
[----:B-1----:R-:W-:Y:S01]  /*b9a0*/  IMAD.MOV.U32 R4, RZ, RZ, R50 ;  /* 0x000000ffff047224 */ /* 0x002fe200078e0032 */
[----:B------:R-:W-:Y:S01]  /*b9b0*/  MOV R0, R44 ;  /* 0x0000002c00007202 */ /* 0x000fe20000000f00 */
[----:B------:R-:W-:Y:S01]  /*b9c0*/  IMAD.MOV.U32 R6, RZ, RZ, R56 ;  /* 0x000000ffff067224 */ /* 0x000fe200078e0038 */
[----:B------:R-:W-:Y:S01]  /*b9d0*/  MOV R14, R144 ;  /* 0x00000090000e7202 */ /* 0x000fe20000000f00 */
[----:B------:R-:W-:Y:S01]  /*b9e0*/  IMAD R57, R57, 0x2, R18 ;  /* 0x0000000239397824 */ /* 0x000fe200078e0212 */
[----:B------:R-:W-:Y:S01]  /*b9f0*/  PRMT R72, R0, 0x5410, R3 ;  /* 0x0000541000487816 */ /* 0x000fe20000000003 */
[----:B------:R-:W-:Y:S01]  /*ba00*/  IMAD.MOV.U32 R3, RZ, RZ, R52 ;  /* 0x000000ffff037224 */ /* 0x000fe200078e0034 */
[----:B------:R-:W-:Y:S01]  /*ba10*/  PRMT R74, R4, 0x7610, R74 ;  /* 0x00007610044a7816 */ /* 0x000fe2000000004a */
[C---:B------:R-:W-:Y:S01]  /*ba20*/  VIADD R5, R57.reuse, 0x15400 ;  /* 0x0001540039057836 */ /* 0x040fe20000000000 */
[----:B------:R-:W-:Y:S01]  /*ba30*/  MOV R0, R51 ;  /* 0x0000003300007202 */ /* 0x000fe20000000f00 */
[----:B------:R-:W-:Y:S01]  /*ba40*/  IMAD.MOV.U32 R4, RZ, RZ, R53 ;  /* 0x000000ffff047224 */ /* 0x000fe200078e0035 */
[----:B------:R-:W-:Y:S01]  /*ba50*/  ULDC.64 UR4, c[0x0][0x3c8] ;  /* 0x0000f20000047ab9 */ /* 0x000fe20000000a00 */
        /* <DEDUP_REMOVED lines=20> */
[----:B------:R-:W-:Y:S01]  /*bba0*/  MOV R3, R69 ;  /* 0x0000004500037202 */ /* 0x000fe20000000f00 */
[----:B------:R-:W-:Y:S01]  /*bbb0*/  IMAD.MOV.U32 R71, RZ, RZ, R61 ;  /* 0x000000ffff477224 */ /* 0x000fe200078e003d */
[----:B------:R-:W-:Y:S01]  /*bbc0*/  PRMT R73, R4, 0x5410, R70 ;  /* 0x0000541004497816 */ /* 0x000fe20000000046 */
[----:B------:R-:W-:Y:S01]  /*bbd0*/  IMAD.MOV.U32 R70, RZ, RZ, R54 ;  /* 0x000000ffff467224 */ /* 0x000fe200078e0036 */
[----:B------:R-:W-:Y:S01]  /*bbe0*/  PRMT R84, R3, 0x7610, R84 ;  /* 0x0000761003547816 */ /* 0x000fe20000000054 */
[----:B------:R-:W1:Y:S01]  /*bbf0*/  @P2 LDC R0, c[0x0][0x42c] ;  /* 0x00010b00ff002b82 */ /* 0x000e620000000800 */
[----:B------:R-:W-:Y:S01]  /*bc00*/  IMAD.MOV.U32 R3, RZ, RZ, R48 ;  /* 0x000000ffff037224 */ /* 0x000fe200078e0030 */
[----:B------:R-:W-:Y:S01]  /*bc10*/  MOV R4, R49 ;  /* 0x0000003100047202 */ /* 0x000fe20000000f00 */
[----:B------:R-:W-:Y:S01]  /*bc20*/  IMAD.MOV.U32 R78, RZ, RZ, R25 ;  /* 0x000000ffff4e7224 */ /* 0x000fe200078e0019 */
[----:B------:R-:W-:Y:S01]  /*bc30*/  PRMT R77, R70, 0x7610, R77 ;  /* 0x00007610464d7816 */ /* 0x000fe2000000004d */
[----:B------:R-:W-:Y:S01]  /*bc40*/  IMAD.MOV.U32 R70, RZ, RZ, R60 ;  /* 0x000000ffff467224 */ /* 0x000fe200078e003c */
[----:B------:R-:W-:Y:S01]  /*bc50*/  PRMT R75, R3, 0x5410, R4 ;  /* 0x00005410034b7816 */ /* 0x000fe20000000004 */
[----:B------:R-:W-:-:S02]  /*bc60*/  IMAD R3, R213, 0x80, R204 ;  /* 0x00000080d5037824 */ /* 0x000fc400078e02cc */
[----:B------:R-:W-:Y:S01]  /*bc70*/  IMAD.MOV.U32 R4, RZ, RZ, R55 ;  /* 0x000000ffff047224 */ /* 0x000fe200078e0037 */
[----:B------:R-:W-:Y:S01]  /*bc80*/  PRMT R81, R70, 0x5410, R71 ;  /* 0x0000541046517816 */ /* 0x000fe20000000047 */
[----:B------:R-:W-:Y:S01]  /*bc90*/  IMAD.MOV.U32 R70, RZ, RZ, R66 ;  /* 0x000000ffff467224 */ /* 0x000fe200078e0042 */
[----:B------:R-:W-:Y:S01]  /*bca0*/  LEA R3, R234, R3, 0x6 ;  /* 0x00000003ea037211 */ /* 0x000fe200078e30ff */
[----:B------:R-:W-:Y:S01]  /*bcb0*/  IMAD.MOV.U32 R71, RZ, RZ, R67 ;  /* 0x000000ffff477224 */ /* 0x000fe200078e0043 */
[----:B------:R-:W-:Y:S01]  /*bcc0*/  PRMT R79, R79, 0x5410, R4 ;  /* 0x000054104f4f7816 */ /* 0x000fe20000000004 */
[----:B------:R-:W-:Y:S01]  /*bcd0*/  IMAD.MOV.U32 R4, RZ, RZ, R62 ;  /* 0x000000ffff047224 */ /* 0x000fe200078e003e */
[----:B------:R-:W-:Y:S02]  /*bce0*/  PRMT R87, R70, 0x7610, R87 ;  /* 0x0000761046577816 */ /* 0x000fe40000000057 */
[----:B------:R-:W-:Y:S01]  /*bcf0*/  PRMT R84, R84, 0x5410, R71 ;  /* 0x0000541054547816 */ /* 0x000fe20000000047 */
[----:B------:R-:W-:Y:S01]  /*bd00*/  IMAD.MOV.U32 R71, RZ, RZ, R24 ;  /* 0x000000ffff477224 */ /* 0x000fe200078e0018 */
[----:B------:R-:W-:-:S02]  /*bd10*/  PRMT R83, R83, 0x5410, R4 ;  /* 0x0000541053537816 */ /* 0x000fc40000000004 */
[----:B------:R-:W-:Y:S01]  /*bd20*/  MOV R4, R63 ;  /* 0x0000003f00047202 */ /* 0x000fe20000000f00 */
[----:B-1----:R-:W-:Y:S01]  /*bd30*/  @P2 IMAD.HI.U32 R0, R3, R0, RZ ;  /* 0x0000000003002227 */ /* 0x002fe200078e00ff */
[----:B------:R-:W-:Y:S02]  /*bd40*/  PRMT R71, R71, 0x5410, R78 ;  /* 0x0000541047477816 */ /* 0x000fe4000000004e */
[----:B------:R-:W-:Y:S02]  /*bd50*/  PRMT R82, R82, 0x5410, R4 ;  /* 0x0000541052527816 */ /* 0x000fe40000000004 */
[----:B0-----:R-:W-:Y:S01]  /*bd60*/  @P2 SHF.R.U32.HI R3, RZ, R5, R0 ;  /* 0x00000005ff032219 */ /* 0x001fe20000011600 */
[----:B------:R-:W-:Y:S01]  /*bd70*/  IMAD.MOV.U32 R0, RZ, RZ, R20 ;  /* 0x000000ffff007224 */ /* 0x000fe200078e0014 */
[----:B------:R-:W-:Y:S02]  /*bd80*/  MOV R4, R21 ;  /* 0x0000001500047202 */ /* 0x000fe40000000f00 */
[----:B------:R-:W-:Y:S01]  /*bd90*/  SHF.R.S32.HI R5, RZ, 0x1f, R3 ;  /* 0x0000001fff057819 */ /* 0x000fe20000011403 */
[----:B------:R-:W-:Y:S01]  /*bda0*/  IMAD.WIDE.U32 R6, R3, R10, R6 ;  /* 0x0000000a03067225 */ /* 0x000fe200078e0006 */
[----:B------:R-:W-:-:S03]  /*bdb0*/  PRMT R70, R4, 0x5410, R0 ;  /* 0x0000541004467816 */ /* 0x000fc60000000000 */
[C---:B------:R-:W-:Y:S02]  /*bdc0*/  IMAD R0, R5.reuse, R10, RZ ;  /* 0x0000000a05007224 */ /* 0x040fe400078e02ff */
[-C--:B------:R-:W-:Y:S02]  /*bdd0*/  IMAD R4, R5, R12.reuse, RZ ;  /* 0x0000000c05047224 */ /* 0x080fe400078e02ff */
[----:B------:R-:W-:-:S04]  /*bde0*/  IMAD.WIDE.U32 R14, R3, R12, R14 ;  /* 0x0000000c030e7225 */ /* 0x000fc800078e000e */
[C---:B------:R-:W-:Y:S01]  /*bdf0*/  IMAD R5, R3.reuse, R11, R0 ;  /* 0x0000000b03057224 */ /* 0x040fe200078e0200 */
[----:B------:R-:W-:Y:S01]  /*be00*/  LEA R0, P3, R14, UR6, 0x1 ;  /* 0x000000060e007c11 */ /* 0x000fe2000f8608ff */
[----:B------:R-:W-:Y:S01]  /*be10*/  IMAD R3, R3, R13, R4 ;  /* 0x0000000d03037224 */ /* 0x000fe200078e0204 */
[C---:B------:R-:W-:Y:S01]  /*be20*/  LEA R4, P2, R6.reuse, UR4, 0x1 ;  /* 0x0000000406047c11 */ /* 0x040fe2000f8408ff */
[----:B------:R-:W-:Y:S01]  /*be30*/  IMAD.IADD R5, R7, 0x1, R5 ;  /* 0x0000000107057824 */ /* 0x000fe200078e0205 */
[----:B------:R-:W-:Y:S01]  /*be40*/  UMOV UR4, 0xffffffff ;  /* 0xffffffff00047882 */ /* 0x000fe20000000000 */
[----:B------:R-:W-:Y:S01]  /*be50*/  IMAD.IADD R3, R15, 0x1, R3 ;  /* 0x000000010f037824 */ /* 0x000fe200078e0203 */
[----:B------:R-:W-:Y:S01]  /*be60*/  MOV R11, R31 ;  /* 0x0000001f000b7202 */ /* 0x000fe20000000f00 */
[----:B------:R-:W-:Y:S01]  /*be70*/  IMAD.MOV.U32 R10, RZ, RZ, R30 ;  /* 0x000000ffff0a7224 */ /* 0x000fe200078e001e */
[----:B------:R-:W-:Y:S02]  /*be80*/  LEA.HI.X R5, R6, UR5, R5, 0x1, P2 ;  /* 0x0000000506057c11 */ /* 0x000fe400090f0c05 */
[----:B------:R-:W-:-:S02]  /*be90*/  LEA.HI.X R3, R14, UR7, R3, 0x1, P3 ;  /* 0x000000070e037c11 */ /* 0x000fc400098f0c03 */
[----:B------:R-:W-:Y:S02]  /*bea0*/  PRMT R10, R10, 0x5410, R11 ;  /* 0x000054100a0a7816 */ /* 0x000fe4000000000b */
[----:B------:R-:W-:Y:S01]  /*beb0*/  LEA.HI R6, R230, R230, RZ, 0x1 ;  /* 0x000000e6e6067211 */ /* 0x000fe200078f08ff */
[----:B------:R-:W-:Y:S06]  /*bec0*/  BRA.DIV UR4, `(.L_x_5179) ;  /* 0x000001ee04807947 */ /* 0x000fec000b800000 */
.L_x_5405:
[----:B------:R-:W-:-:S03]  /*bed0*/  UMOV UR4, 0xffffffff ;  /* 0xffffffff00047882 */ /* 0x000fc60000000000 */
[----:B------:R-:W-:Y:S05]  /*bee0*/  BRA.DIV UR4, `(.L_x_5180) ;  /* 0x000001ee04a07947 */ /* 0x000fea000b800000 */
.L_x_5408:
[----:B------:R-:W-:-:S03]  /*bef0*/  UMOV UR4, 0xffffffff ;  /* 0xffffffff00047882 */ /* 0x000fc60000000000 */
[----:B------:R-:W-:Y:S05]  /*bf00*/  BRA.DIV UR4, `(.L_x_5181) ;  /* 0x000001ee04c07947 */ /* 0x000fea000b800000 */
.L_x_5411:
[----:B------:R-:W-:-:S03]  /*bf10*/  UMOV UR4, 0xffffffff ;  /* 0xffffffff00047882 */ /* 0x000fc60000000000 */
[----:B------:R-:W-:Y:S05]  /*bf20*/  BRA.DIV UR4, `(.L_x_5182) ;  /* 0x000001ee04e07947 */ /* 0x000fea000b800000 */
.L_x_5414:
[----:B------:R-:W-:-:S03]  /*bf30*/  UMOV UR4, 0xffffffff ;  /* 0xffffffff00047882 */ /* 0x000fc60000000000 */
[----:B------:R-:W-:Y:S05]  /*bf40*/  BRA.DIV UR4, `(.L_x_5183) ;  /* 0x000001f204007947 */ /* 0x000fea000b800000 */
.L_x_5417:
[----:B------:R-:W-:Y:S01]  /*bf50*/  UMOV UR4, 0xffffffff ;  /* 0xffffffff00047882 */ /* 0x000fe20000000000 */
[----:B------:R-:W-:Y:S02]  /*bf60*/  LOP3.LUT R5, R6, 0xfffffffe, RZ, 0xc0, !PT ;  /* 0xfffffffe06057812 */ /* 0x000fe400078ec0ff */
[----:B------:R-:W-:Y:S05]  /*bf70*/  BRA.DIV UR4, `(.L_x_5184) ;  /* 0x000001f2041c7947 */ /* 0x000fea000b800000 */
.L_x_5420:
[----:B------:R-:W-:Y:S01]  /*bf80*/  UMOV UR4, 0xffffffff ;  /* 0xffffffff00047882 */ /* 0x000fe20000000000 */
[----:B------:R-:W-:Y:S02]  /*bf90*/  IMAD.IADD R5, R230, 0x1, -R5 ;  /* 0x00000001e6057824 */ /* 0x000fe400078e0a05 */
[----:B------:R-:W-:Y:S05]  /*bfa0*/  BRA.DIV UR4, `(.L_x_5185) ;  /* 0x000001f204387947 */ /* 0x000fea000b800000 */
.L_x_5423:
[----:B------:R-:W-:Y:S01]  /*bfb0*/  UMOV UR4, 0xffffffff ;  /* 0xffffffff00047882 */ /* 0x000fe20000000000 */
[----:B------:R-:W-:Y:S02]  /*bfc0*/  SHF.L.U32 R5, R5, 0x1f, RZ ;  /* 0x0000001f05057819 */ /* 0x000fe400000006ff */
[----:B------:R-:W-:Y:S05]  /*bfd0*/  BRA.DIV UR4, `(.L_x_5186) ;  /* 0x000001f204547947 */ /* 0x000fea000b800000 */
.L_x_5426:
[----:B------:R-:W0:Y:S01]  /*bfe0*/  SYNCS.PHASECHK.TRANS64.TRYWAIT P2, [R18+URZ+0x36800], R5 ;  /* 0x03680005120075a7 */ /* 0x000e22000804017f */
[----:B------:R-:W-:Y:S01]  /*bff0*/  IMAD.MOV.U32 R3, RZ, RZ, R33 ;  /* 0x000000ffff037224 */ /* 0x000fe200078e0021 */
[----:B------:R-:W-:Y:S01]  /*c000*/  MOV R0, R32 ;  /* 0x0000002000007202 */ /* 0x000fe20000000f00 */
[----:B------:R-:W-:Y:S01]  /*c010*/  IMAD.MOV.U32 R4, RZ, RZ, R36 ;  /* 0x000000ffff047224 */ /* 0x000fe200078e0024 */
[----:B------:R-:W-:Y:S01]  /*c020*/  BSSY B1, `(.L_x_5187) ;  /* 0x000001a000017945 */ /* 0x000fe20003800000 */
        /* <DEDUP_REMOVED lines=13> */
[----:B------:R-:W-:Y:S02]  /*c100*/  IMAD.MOV.U32 R6, RZ, RZ, R28 ;  /* 0x000000ffff067224 */ /* 0x000fe400078e001c */
        /* <DEDUP_REMOVED lines=11> */
.L_x_5427:
[----:B------:R-:W-:Y:S05]  /*c1c0*/  BSYNC B1 ;  /* 0x0000000000017941 */ /* 0x000fea0003800000 */
.L_x_5187:
[----:B------:R-:W-:Y:S01]  /*c1d0*/  BSSY B1, `(.L_x_5189) ;  /* 0x000011c000017945 */ /* 0x000fe20003800000 */
[----:B------:R-:W-:Y:S02]  /*c1e0*/  PRMT R78, R78, 0x5410, R4 ;  /* 0x000054104e4e7816 */ /* 0x000fe40000000004 */
[----:B------:R-:W-:Y:S01]  /*c1f0*/  PRMT R79, R6, 0x7610, R79 ;  /* 0x00007610064f7816 */ /* 0x000fe2000000004f */
[----:B------:R-:W-:Y:S06]  /*c200*/  @P0 BRA `(.L_x_5190) ;  /* 0x0000001000600947 */ /* 0x000fec0003800000 */
        /* <DEDUP_REMOVED lines=56> */
.L_x_5192:
[----:B------:R-:W-:Y:S05]  /*c590*/  BSYNC B2 ;  /* 0x0000000000027941 */ /* 0x000fea0003800000 */
.L_x_5191:
[----:B------:R-:W-:Y:S04]  /*c5a0*/  BSSY B2, `(.L_x_5193) ;  /* 0x000002c000027945 */ /* 0x000fe80003800000 */
[----:B------:R-:W-:Y:S05]  /*c5b0*/  @P2 BRA `(.L_x_5194) ;  /* 0x0000000000a82947 */ /* 0x000fea0003800000 */
[----:B0-----:R-:W0:Y:S01]  /*c5c0*/  LDS.128 R4, [R56] ;  /* 0x0000000038047984 */ /* 0x001e220000000c00 */
[----:B------:R-:W-:Y:S01]  /*c5d0*/  SHF.R.U32.HI R68, RZ, 0x10, R63 ;  /* 0x00000010ff447819 */ /* 0x000fe2000001163f */
[--C-:B------:R-:W-:Y:S01]  /*c5e0*/  HADD2.F32 R66, -RZ, R83.reuse.H0_H0 ;  /* 0x20000053ff427230 */ /* 0x100fe20000004100 */
[--C-:B------:R-:W-:Y:S01]  /*c5f0*/  SHF.R.U32.HI R67, RZ, 0x10, R65.reuse ;  /* 0x00000010ff437819 */ /* 0x100fe20000011641 */
        /* <DEDUP_REMOVED lines=38> */
.L_x_5194:
[----:B------:R-:W-:Y:S05]  /*c860*/  BSYNC B2 ;  /* 0x0000000000027941 */ /* 0x000fea0003800000 */
.L_x_5193:
[----:B------:R-:W-:Y:S04]  /*c870*/  BSSY B2, `(.L_x_5195) ;  /* 0x000002c000027945 */ /* 0x000fe80003800000 */
[----:B------:R-:W-:Y:S05]  /*c880*/  @P3 BRA `(.L_x_5196) ;  /* 0x0000000000a83947 */ /* 0x000fea0003800000 */
[----:B01----:R-:W0:Y:S01]  /*c890*/  LDS.128 R4, [R57+0x19400] ;  /* 0x0194000039047984 */ /* 0x003e220000000c00 */
        /* <DEDUP_REMOVED lines=41> */
.L_x_5196:
[----:B------:R-:W-:Y:S05]  /*cb30*/  BSYNC B2 ;  /* 0x0000000000027941 */ /* 0x000fea0003800000 */
.L_x_5195:
[----:B------:R-:W-:Y:S04]  /*cb40*/  BSSY B2, `(.L_x_5197) ;  /* 0x000002c000027945 */ /* 0x000fe80003800000 */
[----:B------:R-:W-:Y:S05]  /*cb50*/  @P4 BRA `(.L_x_5198) ;  /* 0x0000000000a84947 */ /* 0x000fea0003800000 */
[----:B012---:R-:W0:Y:S01]  /*cb60*/  LDS.128 R4, [R56+0x4000] ;  /* 0x0040000038047984 */ /* 0x007e220000000c00 */
        /* <DEDUP_REMOVED lines=22> */
[----:B------:R-:W-:Y:S02]  /*ccd0*/  HADD2.F32 R55, -RZ, R79.H1_H1 ;  /* 0x3000004fff377230 */ /* 0x000fe40000004100 */
        /* <DEDUP_REMOVED lines=18> */
.L_x_5198:
[----:B------:R-:W-:Y:S05]  /*ce00*/  BSYNC B2 ;  /* 0x0000000000027941 */ /* 0x000fea0003800000 */
.L_x_5197:
[----:B------:R-:W-:Y:S04]  /*ce10*/  BSSY B2, `(.L_x_5199) ;  /* 0x000002c000027945 */ /* 0x000fe80003800000 */
[----:B------:R-:W-:Y:S05]  /*ce20*/  @P5 BRA `(.L_x_5200) ;  /* 0x0000000000a85947 */ /* 0x000fea0003800000 */
[----:B0123--:R-:W0:Y:S01]  /*ce30*/  LDS.128 R4, [R57+0x1d400] ;  /* 0x01d4000039047984 */ /* 0x00fe220000000c00 */
        /* <DEDUP_REMOVED lines=41> */
.L_x_5200:
[----:B------:R-:W-:Y:S05]  /*d0d0*/  BSYNC B2 ;  /* 0x0000000000027941 */ /* 0x000fea0003800000 */
.L_x_5199:
        /* <DEDUP_REMOVED lines=43> */
.L_x_5190:
[----:B------:R-:W-:Y:S05]  /*d390*/  BSYNC B1 ;  /* 0x0000000000017941 */ /* 0x000fea0003800000 */
.L_x_5189:
        /* <DEDUP_REMOVED lines=57> */
.L_x_5203:
[----:B------:R-:W-:Y:S05]  /*d730*/  BSYNC B1 ;  /* 0x0000000000017941 */ /* 0x000fea0003800000 */
.L_x_5202:
[----:B------:R-:W-:Y:S04]  /*d740*/  BSSY B1, `(.L_x_5204) ;  /* 0x000002c000017945 */ /* 0x000fe80003800000 */
[----:B------:R-:W-:Y:S05]  /*d750*/  @P1 BRA `(.L_x_5205) ;  /* 0x0000000000a81947 */ /* 0x000fea0003800000 */
[----:B0-----:R-:W0:Y:S01]  /*d760*/  LDS.128 R4, [R56+0x2000] ;  /* 0x0020000038047984 */ /* 0x001e220000000c00 */
        /* <DEDUP_REMOVED lines=41> */
.L_x_5205:
[----:B------:R-:W-:Y:S05]  /*da00*/  BSYNC B1 ;  /* 0x0000000000017941 */ /* 0x000fea0003800000 */
.L_x_5204:
[----:B------:R-:W-:Y:S04]  /*da10*/  BSSY B1, `(.L_x_5206) ;  /* 0x000002c000017945 */ /* 0x000fe80003800000 */
[----:B------:R-:W-:Y:S05]  /*da20*/  @P2 BRA `(.L_x_5207) ;  /* 0x0000000000a82947 */ /* 0x000fea0003800000 */
[----:B01----:R-:W0:Y:S01]  /*da30*/  LDS.128 R4, [R57+0x1b400] ;  /* 0x01b4000039047984 */ /* 0x003e220000000c00 */
[----:B------:R-:W-:Y:S01]  /*da40*/  SHF.R.U32.HI R14, RZ, 0x10, R33 ;  /* 0x00000010ff0e7819 */ /* 0x000fe20000011621 */
[----:B------:R-:W-:Y:S01]  /*da50*/  HADD2.F32 R36, -RZ, R13.H0_H0 ;  /* 0x2000000dff247230 */ /* 0x000fe20000004100 */
[----:B------:R-:W-:Y:S02]  /*da60*/  SHF.R.U32.HI R37, RZ, 0x10, R35 ;  /* 0x00000010ff257819 */ /* 0x000fe40000011623 */
[----:B------:R-:W-:Y:S02]  /*da70*/  SHF.R.U64 R43, R32, 0x10, R33 ;  /* 0x00000010202b7819 */ /* 0x000fe40000001221 */
        /* <DEDUP_REMOVED lines=19> */
[----:B------:R-:W-:Y:S02]  /*dbb0*/  HADD2.F32 R5, -RZ, R5.H1_H1 ;  /* 0x30000005ff057230 */ /* 0x000fe40000004100 */
        /* <DEDUP_REMOVED lines=17> */
.L_x_5207:
[----:B------:R-:W-:Y:S05]  /*dcd0*/  BSYNC B1 ;  /* 0x0000000000017941 */ /* 0x000fea0003800000 */
.L_x_5206:
[----:B------:R-:W-:Y:S04]  /*dce0*/  BSSY B1, `(.L_x_5208) ;  /* 0x000002c000017945 */ /* 0x000fe80003800000 */
[----:B------:R-:W-:Y:S05]  /*dcf0*/  @P3 BRA `(.L_x_5209) ;  /* 0x0000000000a83947 */ /* 0x000fea0003800000 */
[----:B012---:R-:W0:Y:S01]  /*dd00*/  LDS.128 R4, [R56+0x6000] ;  /* 0x0060000038047984 */ /* 0x007e220000000c00 */
[--C-:B------:R-:W-:Y:S01]  /*dd10*/  SHF.R.U64 R37, R30, 0x10, R31.reuse ;  /* 0x000000101e257819 */ /* 0x100fe2000000121f */
[----:B------:R-:W-:Y:S01]  /*dd20*/  HADD2.F32 R30, -RZ, R11.H0_H0 ;  /* 0x2000000bff1e7230 */ /* 0x000fe20000004100 */
[----:B------:R-:W-:Y:S02]  /*dd30*/  SHF.R.U32.HI R12, RZ, 0x10, R31 ;  /* 0x00000010ff0c7819 */ /* 0x000fe4000001161f */
[--C-:B------:R-:W-:Y:S02]  /*dd40*/  SHF.R.U32.HI R31, RZ, 0x10, R29.reuse ;  /* 0x00000010ff1f7819 */ /* 0x100fe4000001161d */
        /* <DEDUP_REMOVED lines=37> */
.L_x_5209:
[----:B------:R-:W-:Y:S05]  /*dfa0*/  BSYNC B1 ;  /* 0x0000000000017941 */ /* 0x000fea0003800000 */
.L_x_5208:
[----:B------:R-:W-:Y:S04]  /*dfb0*/  BSSY B1, `(.L_x_5210) ;  /* 0x000002c000017945 */ /* 0x000fe80003800000 */
[----:B------:R-:W-:Y:S05]  /*dfc0*/  @P4 BRA `(.L_x_5211) ;  /* 0x0000000000a84947 */ /* 0x000fea0003800000 */
[----:B0123--:R-:W0:Y:S01]  /*dfd0*/  LDS.128 R4, [R57+0x1f400] ;  /* 0x01f4000039047984 */ /* 0x00fe220000000c00 */
[--C-:B------:R-:W-:Y:S01]  /*dfe0*/  SHF.R.U64 R31, R24, 0x10, R25.reuse ;  /* 0x00000010181f7819 */ /* 0x100fe20000001219 */
[----:B------:R-:W-:Y:S01]  /*dff0*/  HADD2.F32 R14, -RZ, R71.H0_H0 ;  /* 0x20000047ff0e7230 */ /* 0x000fe20000004100 */
[----:B------:R-:W-:Y:S01]  /*e000*/  SHF.R.U32.HI R15, RZ, 0x10, R25 ;  /* 0x00000010ff0f7819 */ /* 0x000fe20000011619 */
[----:B------:R-:W-:Y:S01]  /*e010*/  HADD2.F32 R24, -RZ, R3.H0_H0 ;  /* 0x20000003ff187230 */ /* 0x000fe20000004100 */
[--C-:B------:R-:W-:Y:S01]  /*e020*/  SHF.R.U32.HI R25, RZ, 0x10, R27.reuse ;  /* 0x00000010ff197819 */ /* 0x100fe2000001161b */
[----:B------:R-:W-:Y:S01]  /*e030*/  HADD2.F32 R71, -RZ, R71.H1_H1 ;  /* 0x30000047ff477230 */ /* 0x000fe20000004100 */
        /* <DEDUP_REMOVED lines=19> */
[C---:B------:R-:W-:Y:S01]  /*e170*/  FFMA.FTZ R26, R7.reuse, R14, -R26 ;  /* 0x0000000e071a7223 */ /* 0x040fe2000001081a */
[----:B------:R-:W-:Y:S02]  /*e180*/  HADD2.F32 R4, -RZ, R29.H0_H0 ;  /* 0x2000001dff047230 */ /* 0x000fe40000004100 */
[----:B------:R-:W-:Y:S01]  /*e190*/  FFMA.FTZ R13, R7, R24, R28 ;  /* 0x00000018070d7223 */ /* 0x000fe2000001001c */
[----:B------:R-:W-:Y:S02]  /*e1a0*/  HADD2.F32 R3, -RZ, R31.H0_H0 ;  /* 0x2000001fff037230 */ /* 0x000fe40000004100 */
[-C--:B------:R-:W-:Y:S01]  /*e1b0*/  FMUL.FTZ R15, R11, R12.reuse ;  /* 0x0000000c0b0f7220 */ /* 0x080fe20000410000 */
[C---:B------:R-:W-:Y:S01]  /*e1c0*/  FFMA.FTZ R12, R10.reuse, R12, R25 ;  /* 0x0000000c0a0c7223 */ /* 0x040fe20000010019 */
[C---:B------:R-:W-:Y:S01]  /*e1d0*/  FMUL.FTZ R7, R5.reuse, R4 ;  /* 0x0000000405077220 */ /* 0x040fe20000410000 */
[----:B------:R-:W-:Y:S01]  /*e1e0*/  FMUL.FTZ R11, R5, R3 ;  /* 0x00000003050b7220 */ /* 0x000fe20000410000 */
[----:B------:R-:W-:-:S02]  /*e1f0*/  FFMA.FTZ R15, R10, R71, -R15 ;  /* 0x000000470a0f7223 */ /* 0x000fc4000001080f */
[----:B------:R-:W-:Y:S01]  /*e200*/  FFMA.FTZ R5, R6, R3, -R7 ;  /* 0x0000000306057223 */ /* 0x000fe20000010807 */
[----:B------:R-:W-:Y:S01]  /*e210*/  F2FP.F16.F32.PACK_AB R7, R30, R27 ;  /* 0x0000001b1e07723e */ /* 0x000fe200000000ff */
[----:B------:R-:W-:Y:S01]  /*e220*/  FFMA.FTZ R10, R6, R4, R11 ;  /* 0x00000004060a7223 */ /* 0x000fe2000001000b */
[----:B------:R-:W-:Y:S02]  /*e230*/  F2FP.F16.F32.PACK_AB R4, R13, R26 ;  /* 0x0000001a0d04723e */ /* 0x000fe400000000ff */
[----:B------:R-:W-:Y:S02]  /*e240*/  F2FP.F16.F32.PACK_AB R6, R12, R15 ;  /* 0x0000000f0c06723e */ /* 0x000fe400000000ff */
[----:B------:R-:W-:-:S05]  /*e250*/  F2FP.F16.F32.PACK_AB R5, R10, R5 ;  /* 0x000000050a05723e */ /* 0x000fca00000000ff */
[----:B------:R4:W-:Y:S02]  /*e260*/  STS.128 [R57+0x1f400], R4 ;  /* 0x01f4000439007388 */ /* 0x0009e40000000c00 */
.L_x_5211:
[----:B------:R-:W-:Y:S05]  /*e270*/  BSYNC B1 ;  /* 0x0000000000017941 */ /* 0x000fea0003800000 */
.L_x_5210:
[----:B------:R-:W-:Y:S05]  /*e280*/  @P5 BRA `(.L_x_5201) ;  /* 0x00000034009c5947 */ /* 0x000fea0003800000 */
[----:B01234-:R-:W0:Y:S01]  /*e290*/  LDS.128 R4, [R56+0xa000] ;  /* 0x00a0000038047984 */ /* 0x01fe220000000c00 */
        /* <DEDUP_REMOVED lines=18> */
[C---:B------:R-:W-:Y:S01]  /*e3c0*/  FMUL.FTZ R10, R4.reuse, R13 ;  /* 0x0000000d040a7220 */ /* 0x040fe20000410000 */
        /* <DEDUP_REMOVED lines=8> */
[----:B------:R-:W-:Y:S02]  /*e450*/  HADD2.F32 R0, -RZ, R24.H0_H0 ;  /* 0x20000018ff007230 */ /* 0x000fe40000004100 */
[CC--:B------:R-:W-:Y:S01]  /*e460*/  FMUL.FTZ R12, R8.reuse, R9.reuse ;  /* 0x00000009080c7220 */ /* 0x0c0fe20000410000 */
[----:B------:R-:W-:Y:S01]  /*e470*/  FMUL.FTZ R8, R8, R70 ;  /* 0x0000004608087220 */ /* 0x000fe20000410000 */
[C---:B------:R-:W-:Y:S01]  /*e480*/  FMUL.FTZ R11, R5.reuse, R4 ;  /* 0x00000004050b7220 */ /* 0x040fe20000410000 */
[----:B------:R-:W-:Y:S01]  /*e490*/  FMUL.FTZ R13, R5, R0 ;  /* 0x00000000050d7220 */ /* 0x000fe20000410000 */
[C---:B------:R-:W-:Y:S02]  /*e4a0*/  FFMA.FTZ R12, R7.reuse, R70, -R12 ;  /* 0x00000046070c7223 */ /* 0x040fe4000001080c */
[C---:B------:R-:W-:Y:S01]  /*e4b0*/  FFMA.FTZ R5, R6.reuse, R0, -R11 ;  /* 0x0000000006057223 */ /* 0x040fe2000001080b */
[----:B------:R-:W-:Y:S01]  /*e4c0*/  FFMA.FTZ R9, R7, R9, R8 ;  /* 0x0000000907097223 */ /* 0x000fe20000010008 */
[----:B------:R-:W-:Y:S01]  /*e4d0*/  FFMA.FTZ R0, R6, R4, R13 ;  /* 0x0000000406007223 */ /* 0x000fe2000001000d */
[----:B------:R-:W-:-:S02]  /*e4e0*/  F2FP.F16.F32.PACK_AB R7, R15, R20 ;  /* 0x000000140f07723e */ /* 0x000fc400000000ff */
[----:B------:R-:W-:Y:S02]  /*e4f0*/  F2FP.F16.F32.PACK_AB R4, R3, R10 ;  /* 0x0000000a0304723e */ /* 0x000fe400000000ff */
[----:B------:R-:W-:Y:S02]  /*e500*/  F2FP.F16.F32.PACK_AB R6, R9, R12 ;  /* 0x0000000c0906723e */ /* 0x000fe400000000ff */
[----:B------:R-:W-:-:S05]  /*e510*/  F2FP.F16.F32.PACK_AB R5, R0, R5 ;  /* 0x000000050005723e */ /* 0x000fca00000000ff */
[----:B------:R0:W-:Y:S01]  /*e520*/  STS.128 [R56+0xa000], R4 ;  /* 0x00a0000438007388 */ /* 0x0001e20000000c00 */
[----:B------:R-:W-:Y:S05]  /*e530*/  BRA `(.L_x_5201) ;  /* 0x0000003000f07947 */ /* 0x000fea0003800000 */
.L_x_5174:
[----:B------:R-:W-:Y:S01]  /*e540*/  IMAD.MOV.U32 R9, RZ, RZ, R77 ;  /* 0x000000ffff097224 */ /* 0x000fe200078e004d */
[-C--:B------:R-:W-:Y:S01]  /*e550*/  ISETP.GE.AND P0, PT, R204, R8.reuse, PT ;  /* 0x00000008cc00720c */ /* 0x080fe20003f06270 */
[----:B------:R-:W0:Y:S01]  /*e560*/  LDC R77, c[0x0][0x428] ;  /* 0x00010a00ff4d7b82 */ /* 0x000e220000000800 */
[----:B------:R-:W-:Y:S01]  /*e570*/  BSSY B1, `(.L_x_5212) ;  /* 0x000003d000017945 */ /* 0x000fe20003800000 */
[----:B------:R-:W-:Y:S01]  /*e580*/  ISETP.GE.AND P1, PT, R231, R8, PT ;  /* 0x00000008e700720c */ /* 0x000fe20003f26270 */
[----:B------:R-:W-:Y:S01]  /*e590*/  IMAD.MOV.U32 R15, RZ, RZ, R75 ;  /* 0x000000ffff0f7224 */ /* 0x000fe200078e004b */
[----:B------:R-:W-:Y:S01]  /*e5a0*/  MOV R14, R56 ;  /* 0x00000038000e7202 */ /* 0x000fe20000000f00 */
        /* <DEDUP_REMOVED lines=40> */
[----:B------:R-:W-:Y:S02]  /*e830*/  CS2R R60, SRZ ;  /* 0x00000000003c7805 */ /* 0x000fe4000001ff00 */
[----:B------:R-:W-:-:S02]  /*e840*/  ISETP.GE.AND P2, PT, R22, UR4, PT ;  /* 0x0000000416007c0c */ /* 0x000fc4000bf46270 */
        /* <DEDUP_REMOVED lines=15> */
.L_x_5213:
[----:B------:R-:W-:Y:S05]  /*e940*/  BSYNC B1 ;  /* 0x0000000000017941 */ /* 0x000fea0003800000 */
.L_x_5212:
[----:B------:R-:W-:Y:S01]  /*e950*/  BSSY B1, `(.L_x_5214) ;  /* 0x0000026000017945 */ /* 0x000fe20003800000 */
[----:B-----5:R-:W-:Y:S01]  /*e960*/  IMAD.MOV.U32 R74, RZ, RZ, R4 ;  /* 0x000000ffff4a7224 */ /* 0x020fe200078e0004 */
[----:B------:R-:W-:Y:S01]  /*e970*/  MOV R76, R6 ;  /* 0x00000006004c7202 */ /* 0x000fe20000000f00 */
[----:B------:R-:W-:Y:S01]  /*e980*/  IMAD.MOV.U32 R75, RZ, RZ, R5 ;  /* 0x000000ffff4b7224 */ /* 0x000fe200078e0005 */
[----:B0-----:R-:W-:Y:S01]  /*e990*/  CS2R R66, SRZ ;  /* 0x0000000000427805 */ /* 0x001fe2000001ff00 */
[----:B------:R-:W-:Y:S06]  /*e9a0*/  @P1 BRA `(.L_x_5215) ;  /* 0x0000000000801947 */ /* 0x000fec0003800000 */
[----:B------:R-:W-:Y:S01]  /*e9b0*/  IADD3 R73, P2, P3, R68, R73, R83 ;  /* 0x0000004944497210 */ /* 0x000fe20007b5e053 */
[----:B------:R-:W-:Y:S01]  /*e9c0*/  ULDC.64 UR4, c[0x0][0x3c8] ;  /* 0x0000f20000047ab9 */ /* 0x000fe20000000a00 */
[----:B------:R-:W-:Y:S01]  /*e9d0*/  IADD3 R72, P4, P5, R69, R72, R84 ;  /* 0x0000004845487210 */ /* 0x000fe20007d9e054 */
[----:B------:R-:W-:Y:S01]  /*e9e0*/  ULDC.64 UR6, c[0x0][0x3e0] ;  /* 0x0000f80000067ab9 */ /* 0x000fe20000000a00 */
[----:B------:R-:W-:Y:S02]  /*e9f0*/  IADD3.X R0, R80, R71, R81, P2, P3 ;  /* 0x0000004750007210 */ /* 0x000fe400017e6451 */
        /* <DEDUP_REMOVED lines=27> */
.L_x_5215:
[----:B------:R-:W-:Y:S05]  /*ebb0*/  BSYNC B1 ;  /* 0x0000000000017941 */ /* 0x000fea0003800000 */
.L_x_5214:
[----:B------:R-:W-:Y:S01]  /*ebc0*/  IMAD.MOV.U32 R3, RZ, RZ, R24 ;  /* 0x000000ffff037224 */ /* 0x000fe200078e0018 */
[----:B------:R-:W-:Y:S01]  /*ebd0*/  ISETP.NE.AND P2, PT, R77, 0x1, PT ;  /* 0x000000014d00780c */ /* 0x000fe20003f45270 */
[----:B0-----:R-:W-:Y:S01]  /*ebe0*/  IMAD.MOV.U32 R20, RZ, RZ, R25 ;  /* 0x000000ffff147224 */ /* 0x001fe200078e0019 */
        /* <DEDUP_REMOVED lines=17> */
[----:B-----5:R-:W-:Y:S01]  /*ed00*/  IMAD.MOV.U32 R71, RZ, RZ, R43 ;  /* 0x000000ffff477224 */ /* 0x020fe200078e002b */
[----:B------:R-:W-:Y:S01]  /*ed10*/  PRMT R74, R0, 0x5410, R20 ;  /* 0x00005410004a7816 */ /* 0x000fe20000000014 */
[----:B------:R-:W-:Y:S01]  /*ed20*/  IMAD.MOV.U32 R20, RZ, RZ, R32 ;  /* 0x000000ffff147224 */ /* 0x000fe200078e0020 */
[----:B------:R-:W1:Y:S01]  /*ed30*/  @P2 LDC R0, c[0x0][0x42c] ;  /* 0x00010b00ff002b82 */ /* 0x000e620000000800 */
[----:B------:R-:W-:Y:S01]  /*ed40*/  PRMT R75, R3, 0x7610, R75 ;  /* 0x00007610034b7816 */ /* 0x000fe2000000004b */
[----:B------:R-:W-:Y:S01]  /*ed50*/  IMAD.MOV.U32 R3, RZ, RZ, R31 ;  /* 0x000000ffff037224 */ /* 0x000fe200078e001f */
[----:B------:R-:W-:Y:S01]  /*ed60*/  PRMT R83, R68, 0x7610, R83 ;  /* 0x0000761044537816 */ /* 0x000fe20000000053 */
[----:B------:R-:W-:Y:S01]  /*ed70*/  IMAD.MOV.U32 R68, RZ, RZ, R38 ;  /* 0x000000ffff447224 */ /* 0x000fe200078e0026 */
[----:B------:R-:W-:Y:S01]  /*ed80*/  PRMT R89, R89, 0x5410, R20 ;  /* 0x0000541059597816 */ /* 0x000fe20000000014 */
[----:B------:R-:W-:Y:S01]  /*ed90*/  IMAD.MOV.U32 R20, RZ, RZ, R35 ;  /* 0x000000ffff147224 */ /* 0x000fe200078e0023 */
[----:B------:R-:W-:Y:S01]  /*eda0*/  PRMT R75, R75, 0x5410, R3 ;  /* 0x000054104b4b7816 */ /* 0x000fe20000000003 */
[----:B------:R-:W-:Y:S01]  /*edb0*/  ULDC.64 UR4, c[0x0][0x3c8] ;  /* 0x0000f20000047ab9 */ /* 0x000fe20000000a00 */
[----:B------:R-:W-:Y:S01]  /*edc0*/  MOV R3, R34 ;  /* 0x0000002200037202 */ /* 0x000fe20000000f00 */
[----:B------:R-:W-:Y:S01]  /*edd0*/  ULDC.64 UR6, c[0x0][0x3e0] ;  /* 0x0000f80000067ab9 */ /* 0x000fe20000000a00 */
[----:B------:R-:W-:-:S02]  /*ede0*/  PRMT R87, R87, 0x5410, R20 ;  /* 0x0000541057577816 */ /* 0x000fc40000000014 */
[----:B------:R-:W-:Y:S01]  /*edf0*/  PRMT R88, R3, 0x7610, R88 ;  /* 0x0000761003587816 */ /* 0x000fe20000000058 */
[----:B------:R-:W-:Y:S01]  /*ee00*/  IMAD R3, R213, 0x80, R204 ;  /* 0x00000080d5037824 */ /* 0x000fe200078e02cc */
[----:B------:R-:W-:Y:S02]  /*ee10*/  MOV R20, R37 ;  /* 0x0000002500147202 */ /* 0x000fe40000000f00 */
[----:B------:R-:W-:Y:S01]  /*ee20*/  PRMT R84, R68, 0x5410, R69 ;  /* 0x0000541044547816 */ /* 0x000fe20000000045 */
[----:B------:R-:W-:Y:S01]  /*ee30*/  IMAD R3, R234, 0x40, R3 ;  /* 0x00000040ea037824 */ /* 0x000fe200078e0203 */
[----:B------:R-:W-:Y:S01]  /*ee40*/  PRMT R83, R83, 0x5410, R20 ;  /* 0x0000541053537816 */ /* 0x000fe20000000014 */
[----:B------:R-:W-:Y:S01]  /*ee50*/  IMAD.MOV.U32 R68, RZ, RZ, R62 ;  /* 0x000000ffff447224 */ /* 0x000fe200078e003e */
[----:B------:R-:W-:Y:S01]  /*ee60*/  MOV R20, R60 ;  /* 0x0000003c00147202 */ /* 0x000fe20000000f00 */
        /* <DEDUP_REMOVED lines=8> */
[----:B------:R-:W-:Y:S01]  /*eef0*/  PRMT R76, R76, 0x5410, R20 ;  /* 0x000054104c4c7816 */ /* 0x000fe20000000014 */
[----:B------:R-:W-:Y:S01]  /*ef00*/  IMAD.MOV.U32 R20, RZ, RZ, R41 ;  /* 0x000000ffff147224 */ /* 0x000fe200078e0029 */
[----:B------:R-:W-:Y:S01]  /*ef10*/  SHF.R.S32.HI R21, RZ, 0x1f, R3 ;  /* 0x0000001fff157819 */ /* 0x000fe20000011403 */
[----:B------:R-:W-:Y:S01]  /*ef20*/  IMAD.WIDE.U32 R14, R3, R10, R14 ;  /* 0x0000000a030e7225 */ /* 0x000fe200078e000e */
[----:B------:R-:W-:-:S02]  /*ef30*/  PRMT R70, R68, 0x5410, R71 ;  /* 0x0000541044467816 */ /* 0x000fc40000000047 */
[----:B------:R-:W-:Y:S01]  /*ef40*/  PRMT R69, R0, 0x5410, R20 ;  /* 0x0000541000457816 */ /* 0x000fe20000000014 */
[C---:B------:R-:W-:Y:S01]  /*ef50*/  IMAD R0, R21.reuse, R10, RZ ;  /* 0x0000000a15007224 */ /* 0x040fe200078e02ff */
[----:B------:R-:W-:Y:S01]  /*ef60*/  MOV R10, R44 ;  /* 0x0000002c000a7202 */ /* 0x000fe20000000f00 */
[-C--:B------:R-:W-:Y:S02]  /*ef70*/  IMAD R68, R21, R12.reuse, RZ ;  /* 0x0000000c15447224 */ /* 0x080fe400078e02ff */
[C---:B------:R-:W-:Y:S01]  /*ef80*/  IMAD.WIDE.U32 R20, R3.reuse, R12, R8 ;  /* 0x0000000c03147225 */ /* 0x040fe200078e0008 */
[----:B------:R-:W-:Y:S01]  /*ef90*/  LEA R8, P2, R14, UR4, 0x1 ;  /* 0x000000040e087c11 */ /* 0x000fe2000f8408ff */
[----:B------:R-:W-:Y:S02]  /*efa0*/  UMOV UR4, 0xffffffff ;  /* 0xffffffff00047882 */ /* 0x000fe40000000000 */
[C---:B------:R-:W-:Y:S01]  /*efb0*/  IMAD R9, R3.reuse, R11, R0 ;  /* 0x0000000b03097224 */ /* 0x040fe200078e0200 */
[----:B------:R-:W-:Y:S01]  /*efc0*/  LEA R0, P3, R20, UR6, 0x1 ;  /* 0x0000000614007c11 */ /* 0x000fe2000f8608ff */
[----:B------:R-:W-:-:S02]  /*efd0*/  IMAD R3, R3, R13, R68 ;  /* 0x0000000d03037224 */ /* 0x000fc400078e0244 */
[----:B------:R-:W-:Y:S02]  /*efe0*/  IMAD.IADD R9, R15, 0x1, R9 ;  /* 0x000000010f097824 */ /* 0x000fe400078e0209 */
[----:B------:R-:W-:Y:S02]  /*eff0*/  IMAD.IADD R3, R21, 0x1, R3 ;  /* 0x0000000115037824 */ /* 0x000fe400078e0203 */
[----:B------:R-:W-:Y:S01]  /*f000*/  IMAD.MOV.U32 R11, RZ, RZ, R45 ;  /* 0x000000ffff0b7224 */ /* 0x000fe200078e002d */
[----:B------:R-:W-:Y:S02]  /*f010*/  LEA.HI.X R9, R14, UR5, R9, 0x1, P2 ;  /* 0x000000050e097c11 */ /* 0x000fe400090f0c09 */
[----:B------:R-:W-:Y:S02]  /*f020*/  LEA.HI.X R3, R20, UR7, R3, 0x1, P3 ;  /* 0x0000000714037c11 */ /* 0x000fe400098f0c03 */
[----:B------:R-:W-:Y:S02]  /*f030*/  PRMT R68, R10, 0x5410, R11 ;  /* 0x000054100a447816 */ /* 0x000fe4000000000b */
[----:B------:R-:W-:Y:S01]  /*f040*/  LEA.HI R10, R230, R230, RZ, 0x1 ;  /* 0x000000e6e60a7211 */ /* 0x000fe200078f08ff */
[----:B------:R-:W-:Y:S06]  /*f050*/  BRA.DIV UR4, `(.L_x_5216) ;  /* 0x000001c204707947 */ /* 0x000fec000b800000 */
.L_x_5430:
[----:B------:R-:W-:-:S03]  /*f060*/  UMOV UR4, 0xffffffff ;  /* 0xffffffff00047882 */ /* 0x000fc60000000000 */
[----:B------:R-:W-:Y:S05]  /*f070*/  BRA.DIV UR4, `(.L_x_5217) ;  /* 0x000001c204907947 */ /* 0x000fea000b800000 */
.L_x_5433:
[----:B------:R-:W-:-:S03]  /*f080*/  UMOV UR4, 0xffffffff ;  /* 0xffffffff00047882 */ /* 0x000fc60000000000 */
[----:B------:R-:W-:Y:S05]  /*f090*/  BRA.DIV UR4, `(.L_x_5218) ;  /* 0x000001c204b07947 */ /* 0x000fea000b800000 */
.L_x_5436:
[----:B------:R-:W-:-:S03]  /*f0a0*/  UMOV UR4, 0xffffffff ;  /* 0xffffffff00047882 */ /* 0x000fc60000000000 */
[----:B------:R-:W-:Y:S05]  /*f0b0*/  BRA.DIV UR4, `(.L_x_5219) ;  /* 0x000001c204d07947 */ /* 0x000fea000b800000 */
.L_x_5439:
[----:B------:R-:W-:-:S03]  /*f0c0*/  UMOV UR4, 0xffffffff ;  /* 0xffffffff00047882 */ /* 0x000fc60000000000 */
[----:B------:R-:W-:Y:S05]  /*f0d0*/  BRA.DIV UR4, `(.L_x_5220) ;  /* 0x000001c204f07947 */ /* 0x000fea000b800000 */
.L_x_5442:
[----:B------:R-:W-:Y:S01]  /*f0e0*/  UMOV UR4, 0xffffffff ;  /* 0xffffffff00047882 */ /* 0x000fe20000000000 */
[----:B------:R-:W-:Y:S02]  /*f0f0*/  LOP3.LUT R9, R10, 0xfffffffe, RZ, 0xc0, !PT ;  /* 0xfffffffe0a097812 */ /* 0x000fe400078ec0ff */
[----:B------:R-:W-:Y:S05]  /*f100*/  BRA.DIV UR4, `(.L_x_5221) ;  /* 0x000001c6040c7947 */ /* 0x000fea000b800000 */
.L_x_5445:
[----:B------:R-:W-:Y:S01]  /*f110*/  UMOV UR4, 0xffffffff ;  /* 0xffffffff00047882 */ /* 0x000fe20000000000 */
[----:B------:R-:W-:Y:S02]  /*f120*/  IADD3 R9, R230, -R9, RZ ;  /* 0x80000009e6097210 */ /* 0x000fe40007ffe0ff */
[----:B------:R-:W-:Y:S05]  /*f130*/  BRA.DIV UR4, `(.L_x_5222) ;  /* 0x000001c604287947 */ /* 0x000fea000b800000 */
.L_x_5448:
[----:B------:R-:W-:Y:S01]  /*f140*/  UMOV UR4, 0xffffffff ;  /* 0xffffffff00047882 */ /* 0x000fe20000000000 */
[----:B------:R-:W-:Y:S02]  /*f150*/  SHF.L.U32 R9, R9, 0x1f, RZ ;  /* 0x0000001f09097819 */ /* 0x000fe400000006ff */
[----:B------:R-:W-:Y:S05]  /*f160*/  BRA.DIV UR4, `(.L_x_5223) ;  /* 0x000001c604447947 */ /* 0x000fea000b800000 */
.L_x_5451:
[----:B------:R-:W0:Y:S01]  /*f170*/  SYNCS.PHASECHK.TRANS64.TRYWAIT P2, [R18+URZ+0x36800], R9 ;  /* 0x03680009120075a7 */ /* 0x000e22000804017f */
[----:B------:R-:W-:Y:S01]  /*f180*/  IMAD.MOV.U32 R0, RZ, RZ, R46 ;  /* 0x000000ffff007224 */ /* 0x000fe200078e002e */
[----:B------:R-:W-:Y:S01]  /*f190*/  MOV R10, R49 ;  /* 0x00000031000a7202 */ /* 0x000fe20000000f00 */
[----:B------:R-:W-:Y:S01]  /*f1a0*/  IMAD.MOV.U32 R3, RZ, RZ, R47 ;  /* 0x000000ffff037224 */ /* 0x000fe200078e002f */
[----:B------:R-:W-:Y:S01]  /*f1b0*/  MOV R11, R53 ;  /* 0x00000035000b7202 */ /* 0x000fe20000000f00 */
[----:B------:R-:W-:Y:S01]  /*f1c0*/  IMAD.MOV.U32 R8, RZ, RZ, R48 ;  /* 0x000000ffff087224 */ /* 0x000fe200078e0030 */
[----:B------:R-:W-:Y:S01]  /*f1d0*/  MOV R12, R57 ;  /* 0x00000039000c7202 */ /* 0x000fe20000000f00 */
[----:B------:R-:W-:Y:S01]  /*f1e0*/  BSSY B1, `(.L_x_5224) ;  /* 0x0000016000017945 */ /* 0x000fe20003800000 */
[----:B------:R-:W-:Y:S01]  /*f1f0*/  PRMT R71, R0, 0x5410, R3 ;  /* 0x0000541000477816 */ /* 0x000fe20000000003 */
[----:B------:R-:W-:Y:S01]  /*f200*/  IMAD.MOV.U32 R3, RZ, RZ, R50 ;  /* 0x000000ffff037224 */ /* 0x000fe200078e0032 */
[----:B------:R-:W-:Y:S01]  /*f210*/  PRMT R0, R8, 0x5410, R10 ;  /* 0x0000541008007816 */ /* 0x000fe2000000000a */
[----:B------:R-:W-:-:S02]  /*f220*/  IMAD.MOV.U32 R8, RZ, RZ, R51 ;  /* 0x000000ffff087224 */ /* 0x000fc400078e0033 */
[----:B------:R-:W-:-:S03]  /*f230*/  IMAD.MOV.U32 R10, RZ, RZ, R52 ;  /* 0x000000ffff0a7224 */ /* 0x000fc600078e0034 */
        /* <DEDUP_REMOVED lines=15> */
[----:B0-----:R-:W-:Y:S06]  /*f330*/  @!P2 BRA `(.L_x_5225) ;  /* 0x000001c000f8a947 */ /* 0x001fec0003800000 */
.L_x_5452:
[----:B------:R-:W-:Y:S05]  /*f340*/  BSYNC B1 ;  /* 0x0000000000017941 */ /* 0x000fea0003800000 */
.L_x_5224:
        /* <DEDUP_REMOVED lines=15> */
[----:B------:R-:W-:Y:S02]  /*f440*/  LOP3.LUT R8, R9, R216, RZ, 0x3c, !PT ;  /* 0x000000d809087212 */ /* 0x000fe400078e3cff */
[----:B------:R-:W-:Y:S02]  /*f450*/  LEA.HI R11, R11, R10, RZ, 0x3 ;  /* 0x0000000a0b0b7211 */ /* 0x000fe400078f18ff */
[----:B------:R-:W-:-:S02]  /*f460*/  LOP3.LUT R9, R211, 0x38, R12, 0xf8, !PT ;  /* 0x00000038d3097812 */ /* 0x000fc400078ef80c */
[----:B------:R-:W-:Y:S01]  /*f470*/  IADD3 R85, R217, R8, RZ ;  /* 0x00000008d9557210 */ /* 0x000fe20007ffe0ff */
[----:B------:R-:W-:Y:S01]  /*f480*/  IMAD.SHL.U32 R11, R11, 0x400, RZ ;  /* 0x000004000b0b7824 */ /* 0x000fe200078e00ff */
[----:B------:R-:W-:Y:S02]  /*f490*/  LOP3.LUT R13, R9, R216, RZ, 0x3c, !PT ;  /* 0x000000d8090d7212 */ /* 0x000fe400078e3cff */
[--C-:B------:R-:W-:Y:S01]  /*f4a0*/  SHF.R.U64 R32, R32, 0x10, R33.reuse ;  /* 0x0000001020207819 */ /* 0x100fe20000001221 */
[----:B------:R-:W-:Y:S01]  /*f4b0*/  IMAD R85, R85, 0x2, R18 ;  /* 0x0000000255557824 */ /* 0x000fe200078e0212 */
[----:B------:R-:W-:Y:S02]  /*f4c0*/  LOP3.LUT R12, R11, 0x7fffe000, RZ, 0xc0, !PT ;  /* 0x7fffe0000b0c7812 */ /* 0x000fe400078ec0ff */
[----:B------:R-:W-:Y:S02]  /*f4d0*/  SHF.R.U32.HI R91, RZ, 0x10, R33 ;  /* 0x00000010ff5b7819 */ /* 0x000fe40000011621 */
[----:B------:R-:W-:Y:S01]  /*f4e0*/  IADD3 R13, R13, R12, R217 ;  /* 0x0000000c0d0d7210 */ /* 0x000fe20007ffe0d9 */
[----:B------:R-:W0:Y:S01]  /*f4f0*/  LDS.128 R8, [R85+0x15400] ;  /* 0x0154000055087984 */ /* 0x000e220000000c00 */
[----:B------:R-:W-:-:S02]  /*f500*/  SHF.R.U32.HI R93, RZ, 0x10, R5 ;  /* 0x00000010ff5d7819 */ /* 0x000fc40000011605 */
[----:B------:R-:W-:Y:S01]  /*f510*/  SHF.R.U64 R100, R4, 0x10, R5 ;  /* 0x0000001004647819 */ /* 0x000fe20000001205 */
[----:B------:R-:W-:Y:S01]  /*f520*/  IMAD R86, R13, 0x2, R18 ;  /* 0x000000020d567824 */ /* 0x000fe200078e0212 */
[--C-:B------:R-:W-:Y:S01]  /*f530*/  SHF.R.U64 R102, R34, 0x10, R35.reuse ;  /* 0x0000001022667819 */ /* 0x100fe20000001223 */
[----:B------:R-:W-:Y:S01]  /*f540*/  HADD2.F32 R93, -RZ, R93.H0_H0 ;  /* 0x2000005dff5d7230 */ /* 0x000fe20000004100 */
[----:B------:R-:W-:Y:S02]  /*f550*/  SHF.R.U32.HI R101, RZ, 0x10, R35 ;  /* 0x00000010ff657819 */ /* 0x000fe40000011623 */
[----:B------:R-:W1:Y:S01]  /*f560*/  LDS.128 R12, [R86+0x15400] ;  /* 0x01540000560c7984 */ /* 0x000e620000000c00 */
[--C-:B------:R-:W-:Y:S02]  /*f570*/  SHF.R.U64 R99, R6, 0x10, R7.reuse ;  /* 0x0000001006637819 */ /* 0x100fe40000001207 */
[----:B------:R-:W-:Y:S01]  /*f580*/  SHF.R.U32.HI R97, RZ, 0x10, R7 ;  /* 0x00000010ff617819 */ /* 0x000fe20000011607 */
[----:B0-----:R-:W-:-:S02]  /*f590*/  HADD2.F32 R5, -RZ, R9.H0_H0 ;  /* 0x20000009ff057230 */ /* 0x001fc40000004100 */
[----:B------:R-:W-:Y:S02]  /*f5a0*/  HADD2.F32 R9, -RZ, R9.H1_H1 ;  /* 0x30000009ff097230 */ /* 0x000fe40000004100 */
[----:B------:R-:W-:Y:S02]  /*f5b0*/  HADD2.F32 R4, -RZ, R8.H0_H0 ;  /* 0x20000008ff047230 */ /* 0x000fe40000004100 */
[----:B------:R-:W-:Y:S02]  /*f5c0*/  HADD2.F32 R6, -RZ, R10.H0_H0 ;  /* 0x2000000aff067230 */ /* 0x000fe40000004100 */
[----:B------:R-:W-:Y:S02]  /*f5d0*/  HADD2.F32 R7, -RZ, R11.H0_H0 ;  /* 0x2000000bff077230 */ /* 0x000fe40000004100 */
[--C-:B-1----:R-:W-:Y:S02]  /*f5e0*/  HADD2.F32 R33, -RZ, R13.reuse.H0_H0 ;  /* 0x2000000dff217230 */ /* 0x102fe40000004100 */
[----:B------:R-:W-:-:S02]  /*f5f0*/  HADD2.F32 R34, -RZ, R13.H1_H1 ;  /* 0x3000000dff227230 */ /* 0x000fc40000004100 */
[----:B------:R-:W-:Y:S02]  /*f600*/  HADD2.F32 R13, -RZ, R12.H0_H0 ;  /* 0x2000000cff0d7230 */ /* 0x000fe40000004100 */
[C---:B------:R-:W-:Y:S01]  /*f610*/  FMUL.FTZ R96, R33.reuse, R94 ;  /* 0x0000005e21607220 */ /* 0x040fe20000410000 */
[-C--:B------:R-:W-:Y:S01]  /*f620*/  FMUL.FTZ R98, R33, R92.reuse ;  /* 0x0000005c21627220 */ /* 0x080fe20000410000 */
[----:B------:R-:W-:Y:S02]  /*f630*/  HADD2.F32 R33, -RZ, R91.H0_H0 ;  /* 0x2000005bff217230 */ /* 0x000fe40000004100 */
[----:B------:R-:W-:Y:S01]  /*f640*/  FFMA.FTZ R96, R5, R92, -R96 ;  /* 0x0000005c05607223 */ /* 0x000fe20000010860 */
[--C-:B------:R-:W-:Y:S02]  /*f650*/  HADD2.F32 R91, -RZ, R89.reuse.H0_H0 ;  /* 0x20000059ff5b7230 */ /* 0x100fe40000004100 */
[----:B------:R-:W-:Y:S01]  /*f660*/  FMUL.FTZ R92, R34, R93 ;  /* 0x0000005d225c7220 */ /* 0x000fe20000410000 */
[----:B------:R-:W-:-:S02]  /*f670*/  HADD2.F32 R89, -RZ, R89.H1_H1 ;  /* 0x30000059ff597230 */ /* 0x000fc40000004100 */
[----:B------:R-:W-:Y:S01]  /*f680*/  FFMA.FTZ R98, R5, R94, R98 ;  /* 0x0000005e05627223 */ /* 0x000fe20000010062 */
[-C--:B------:R-:W-:Y:S01]  /*f690*/  FMUL.FTZ R94, R34, R33.reuse ;  /* 0x00000021225e7220 */ /* 0x080fe20000410000 */
[----:B------:R-:W-:Y:S01]  /*f6a0*/  FFMA.FTZ R95, R9, R33, -R92 ;  /* 0x00000021095f7223 */ /* 0x000fe2000001085c */
[C---:B------:R-:W-:Y:S01]  /*f6b0*/  FMUL.FTZ R33, R13.reuse, R91 ;  /* 0x0000005b0d217220 */ /* 0x040fe20000410000 */
[----:B------:R-:W-:Y:S01]  /*f6c0*/  FMUL.FTZ R34, R13, R89 ;  /* 0x000000590d227220 */ /* 0x000fe20000410000 */
[----:B------:R-:W-:Y:S02]  /*f6d0*/  HADD2.F32 R35, -RZ, R14.H0_H0 ;  /* 0x2000000eff237230 */ /* 0x000fe40000004100 */
[----:B------:R-:W-:Y:S01]  /*f6e0*/  FFMA.FTZ R93, R9, R93, R94 ;  /* 0x0000005d095d7223 */ /* 0x000fe2000001005e */
[--C-:B------:R-:W-:Y:S02]  /*f6f0*/  HADD2.F32 R5, -RZ, R88.reuse.H1_H1 ;  /* 0x30000058ff057230 */ /* 0x100fe40000004100 */
[----:B------:R-:W-:Y:S01]  /*f700*/  FFMA.FTZ R33, R4, R89, -R33 ;  /* 0x0000005904217223 */ /* 0x000fe20000010821 */
[----:B------:R-:W-:-:S02]  /*f710*/  HADD2.F32 R88, -RZ, R88.H0_H0 ;  /* 0x20000058ff587230 */ /* 0x000fc40000004100 */
        /* <DEDUP_REMOVED lines=13> */
[----:B------:R-:W-:Y:S02]  /*f7f0*/  HADD2.F32 R11, -RZ, R11.H1_H1 ;  /* 0x3000000bff0b7230 */ /* 0x000fe40000004100 */
        /* <DEDUP_REMOVED lines=32> */
.L_x_5229:
[----:B------:R-:W-:Y:S05]  /*fa00*/  BSYNC B2 ;  /* 0x0000000000027941 */ /* 0x000fea0003800000 */
.L_x_5228:
[----:B------:R-:W-:Y:S04]  /*fa10*/  BSSY B2, `(.L_x_5230) ;  /* 0x0000061000027945 */ /* 0x000fe80003800000 */
[----:B------:R-:W-:Y:S05]  /*fa20*/  @P2 BRA `(.L_x_5231) ;  /* 0x00000004007c2947 */ /* 0x000fea0003800000 */
[----:B------:R-:W2:Y:S01]  /*fa30*/  LDL R92, [R1+0x64] ;  /* 0x00006400015c7983 */ /* 0x000ea20000100800 */
[----:B-1----:R-:W-:Y:S01]  /*fa40*/  LEA.HI R4, R77, R236, RZ, 0x1d ;  /* 0x000000ec4d047211 */ /* 0x002fe200078fe8ff */
[----:B------:R-:W-:Y:S01]  /*fa50*/  HADD2.F32 R34, -RZ, R83.H1_H1 ;  /* 0x30000053ff227230 */ /* 0x000fe20000004100 */
[----:B------:R-:W-:Y:S02]  /*fa60*/  SHF.R.U64 R87, R24, 0x10, R25 ;  /* 0x0000001018577819 */ /* 0x000fe40000001219 */
[----:B------:R-:W-:Y:S02]  /*fa70*/  SHF.R.S32.HI R5, RZ, 0x1f, R4 ;  /* 0x0000001fff057819 */ /* 0x000fe40000011404 */
[----:B------:R-:W-:Y:S02]  /*fa80*/  SHF.L.U32 R6, R4, 0x3, RZ ;  /* 0x0000000304067819 */ /* 0x000fe400000006ff */
[----:B------:R-:W-:Y:S02]  /*fa90*/  LEA.HI R4, R5, R4, RZ, 0x3 ;  /* 0x0000000405047211 */ /* 0x000fe400078f18ff */
[----:B------:R-:W-:-:S02]  /*faa0*/  LOP3.LUT R5, R211, 0x38, R6, 0xf8, !PT ;  /* 0x00000038d3057812 */ /* 0x000fc400078ef806 */
[----:B------:R-:W-:Y:S01]  /*fab0*/  SHF.R.U32.HI R33, RZ, 0x10, R25 ;  /* 0x00000010ff217819 */ /* 0x000fe20000011619 */
[----:B------:R-:W-:Y:S01]  /*fac0*/  IMAD.SHL.U32 R4, R4, 0x400, RZ ;  /* 0x0000040004047824 */ /* 0x000fe200078e00ff */
[----:B0-----:R-:W-:Y:S02]  /*fad0*/  LOP3.LUT R9, R5, R216, RZ, 0x3c, !PT ;  /* 0x000000d805097212 */ /* 0x001fe400078e3cff */
[----:B------:R-:W-:Y:S01]  /*fae0*/  SHF.R.U64 R90, R38, 0x10, R39 ;  /* 0x00000010265a7819 */ /* 0x000fe20000001227 */
[----:B------:R-:W-:Y:S01]  /*faf0*/  HADD2.F32 R38, -RZ, R81.H1_H1 ;  /* 0x30000051ff267230 */ /* 0x000fe20000004100 */
[----:B------:R-:W-:Y:S01]  /*fb00*/  LOP3.LUT R8, R4, 0x7fffe000, RZ, 0xc0, !PT ;  /* 0x7fffe00004087812 */ /* 0x000fe200078ec0ff */
[----:B------:R-:W-:Y:S01]  /*fb10*/  HADD2.F32 R33, -RZ, R33.H0_H0 ;  /* 0x20000021ff217230 */ /* 0x000fe20000004100 */
[----:B------:R-:W-:Y:S02]  /*fb20*/  SHF.R.U64 R91, R36, 0x10, R37 ;  /* 0x00000010245b7819 */ /* 0x000fe40000001225 */
[----:B------:R-:W-:-:S02]  /*fb30*/  IADD3 R9, R9, R8, R217 ;  /* 0x0000000809097210 */ /* 0x000fc40007ffe0d9 */
[----:B------:R-:W-:Y:S02]  /*fb40*/  SHF.R.U32.HI R37, RZ, 0x10, R37 ;  /* 0x00000010ff257819 */ /* 0x000fe40000011625 */
[----:B------:R-:W-:Y:S01]  /*fb50*/  SHF.R.U64 R85, R26, 0x10, R27 ;  /* 0x000000101a557819 */ /* 0x000fe2000000121b */
[----:B------:R-:W-:Y:S01]  /*fb60*/  IMAD R12, R9, 0x2, R18 ;  /* 0x00000002090c7824 */ /* 0x000fe200078e0212 */
[----:B------:R-:W-:Y:S02]  /*fb70*/  SHF.R.U32.HI R89, RZ, 0x10, R39 ;  /* 0x00000010ff597819 */ /* 0x000fe40000011627 */
[----:B------:R-:W-:Y:S02]  /*fb80*/  SHF.R.U32.HI R39, RZ, 0x10, R27 ;  /* 0x00000010ff277819 */ /* 0x000fe4000001161b */
[----:B------:R-:W0:Y:S02]  /*fb90*/  LDS.128 R8, [R12+0x15400] ;  /* 0x015400000c087984 */ /* 0x000e240000000c00 */
[----:B0-----:R-:W-:-:S02]  /*fba0*/  HADD2.F32 R25, -RZ, R9.H0_H0 ;  /* 0x20000009ff197230 */ /* 0x001fc40000004100 */
[----:B------:R-:W-:Y:S02]  /*fbb0*/  HADD2.F32 R26, -RZ, R9.H1_H1 ;  /* 0x30000009ff1a7230 */ /* 0x000fe40000004100 */
[----:B------:R-:W-:Y:S02]  /*fbc0*/  HADD2.F32 R9, -RZ, R8.H0_H0 ;  /* 0x20000008ff097230 */ /* 0x000fe40000004100 */
[C---:B------:R-:W-:Y:S01]  /*fbd0*/  FMUL.FTZ R36, R25.reuse, R38 ;  /* 0x0000002619247220 */ /* 0x040fe20000410000 */
[----:B------:R-:W-:Y:S01]  /*fbe0*/  FMUL.FTZ R86, R25, R34 ;  /* 0x0000002219567220 */ /* 0x000fe20000410000 */
[----:B------:R-:W-:Y:S02]  /*fbf0*/  HADD2.F32 R25, -RZ, R37.H0_H0 ;  /* 0x20000025ff197230 */ /* 0x000fe40000004100 */
[----:B------:R-:W-:Y:S01]  /*fc00*/  FMUL.FTZ R37, R26, R33 ;  /* 0x000000211a257220 */ /* 0x000fe20000410000 */
[----:B------:R-:W-:Y:S02]  /*fc10*/  HADD2.F32 R27, -RZ, R10.H0_H0 ;  /* 0x2000000aff1b7230 */ /* 0x000fe40000004100 */
[----:B------:R-:W-:-:S02]  /*fc20*/  HADD2.F32 R32, -RZ, R11.H0_H0 ;  /* 0x2000000bff207230 */ /* 0x000fc40000004100 */
[----:B------:R-:W-:Y:S02]  /*fc30*/  HADD2.F32 R11, -RZ, R11.H1_H1 ;  /* 0x3000000bff0b7230 */ /* 0x000fe40000004100 */
[----:B------:R-:W-:Y:S02]  /*fc40*/  HADD2.F32 R8, -RZ, R8.H1_H1 ;  /* 0x30000008ff087230 */ /* 0x000fe40000004100 */
[----:B------:R-:W-:Y:S01]  /*fc50*/  HADD2.F32 R10, -RZ, R10.H1_H1 ;  /* 0x3000000aff0a7230 */ /* 0x000fe20000004100 */
[----:B--2---:R-:W0:Y:S02]  /*fc60*/  LDS.128 R4, [R92] ;  /* 0x000000005c047984 */ /* 0x004e240000000c00 */
[--C-:B0-----:R-:W-:Y:S02]  /*fc70*/  HADD2.F32 R13, -RZ, R5.reuse.H0_H0 ;  /* 0x20000005ff0d7230 */ /* 0x101fe40000004100 */
[----:B------:R-:W-:Y:S02]  /*fc80*/  HADD2.F32 R14, -RZ, R5.H1_H1 ;  /* 0x30000005ff0e7230 */ /* 0x000fe40000004100 */
[----:B------:R-:W-:-:S02]  /*fc90*/  HADD2.F32 R5, -RZ, R4.H0_H0 ;  /* 0x20000004ff057230 */ /* 0x000fc40000004100 */
[C---:B------:R-:W-:Y:S01]  /*fca0*/  FFMA.FTZ R35, R13.reuse, R34, -R36 ;  /* 0x000000220d237223 */ /* 0x040fe20000010824 */
[----:B------:R-:W-:Y:S02]  /*fcb0*/  HADD2.F32 R36, -RZ, R81.H0_H0 ;  /* 0x20000051ff247230 */ /* 0x000fe40000004100 */
        /* <DEDUP_REMOVED lines=54> */
.L_x_5231:
[----:B------:R-:W-:Y:S05]  /*10020*/  BSYNC B2 ;  /* 0x0000000000027941 */ /* 0x000fea0003800000 */
.L_x_5230:
[----:B------:R-:W-:Y:S05]  /*10030*/  @P3 BRA `(.L_x_5227) ;  /* 0x0000000400803947 */ /* 0x000fea0003800000 */
[----:B-12---:R-:W2:Y:S04]  /*10040*/  LDL R4, [R1+0x5c] ;  /* 0x00005c0001047983 */ /* 0x006ea80000100800 */
[----:B------:R-:W3:Y:S01]  /*10050*/  LDL R81, [R1+0x58] ;  /* 0x0000580001517983 */ /* 0x000ee20000100800 */
[----:B------:R-:W-:Y:S01]  /*10060*/  SHF.R.U64 R37, R30, 0x10, R31 ;  /* 0x000000101e257819 */ /* 0x000fe2000000121f */
[----:B------:R-:W-:Y:S01]  /*10070*/  HADD2.F32 R30, -RZ, R76.H1_H1 ;  /* 0x3000004cff1e7230 */ /* 0x000fe20000004100 */
[--C-:B------:R-:W-:Y:S01]  /*10080*/  SHF.R.U64 R39, R28, 0x10, R29.reuse ;  /* 0x000000101c277819 */ /* 0x100fe2000000121d */
[--C-:B------:R-:W-:Y:S01]  /*10090*/  HADD2.F32 R32, -RZ, R74.reuse.H1_H1 ;  /* 0x3000004aff207230 */ /* 0x100fe20000004100 */
[----:B------:R-:W-:Y:S01]  /*100a0*/  SHF.R.U32.HI R29, RZ, 0x10, R29 ;  /* 0x00000010ff1d7819 */ /* 0x000fe2000001161d */
[----:B------:R-:W-:Y:S01]  /*100b0*/  HADD2.F32 R74, -RZ, R74.H0_H0 ;  /* 0x2000004aff4a7230 */ /* 0x000fe20000004100 */
[----:B------:R-:W-:Y:S01]  /*100c0*/  SHF.R.U32.HI R33, RZ, 0x10, R31 ;  /* 0x00000010ff217819 */ /* 0x000fe2000001161f */
[----:B------:R-:W-:-:S02]  /*100d0*/  HADD2.F32 R76, -RZ, R76.H0_H0 ;  /* 0x2000004cff4c7230 */ /* 0x000fc40000004100 */
[----:B------:R-:W-:Y:S01]  /*100e0*/  HADD2.F32 R29, -RZ, R29.H0_H0 ;  /* 0x2000001dff1d7230 */ /* 0x000fe20000004100 */
[----:B--2---:R-:W-:-:S04]  /*100f0*/  LEA.HI R77, R77, R4, RZ, 0x1d ;  /* 0x000000044d4d7211 */ /* 0x004fc800078fe8ff */
[----:B------:R-:W-:Y:S01]  /*10100*/  SHF.R.S32.HI R6, RZ, 0x1f, R77 ;  /* 0x0000001fff067819 */ /* 0x000fe2000001144d */
[----:B------:R-:W-:-:S03]  /*10110*/  IMAD.SHL.U32 R4, R77, 0x8, RZ ;  /* 0x000000084d047824 */ /* 0x000fc600078e00ff */
[----:B------:R-:W-:Y:S02]  /*10120*/  LEA.HI R6, R6, R77, RZ, 0x3 ;  /* 0x0000004d06067211 */ /* 0x000fe400078f18ff */
[----:B------:R-:W-:Y:S02]  /*10130*/  LOP3.LUT R5, R211, 0x38, R4, 0xf8, !PT ;  /* 0x00000038d3057812 */ /* 0x000fe400078ef804 */
[----:B------:R-:W-:Y:S02]  /*10140*/  SHF.L.U32 R6, R6, 0xa, RZ ;  /* 0x0000000a06067819 */ /* 0x000fe400000006ff */
[----:B0-----:R-:W-:Y:S02]  /*10150*/  LOP3.LUT R9, R5, R216, RZ, 0x3c, !PT ;  /* 0x000000d805097212 */ /* 0x001fe400078e3cff */
[----:B------:R-:W-:Y:S02]  /*10160*/  LOP3.LUT R8, R6, 0x7fffe000, RZ, 0xc0, !PT ;  /* 0x7fffe00006087812 */ /* 0x000fe400078ec0ff */
[----:B---3--:R-:W0:Y:S01]  /*10170*/  LDS.128 R4, [R81] ;  /* 0x0000000051047984 */ /* 0x008e220000000c00 */
[----:B------:R-:W-:-:S02]  /*10180*/  SHF.R.U64 R77, R60, 0x10, R61 ;  /* 0x000000103c4d7819 */ /* 0x000fc4000000123d */
[----:B------:R-:W-:Y:S02]  /*10190*/  IADD3 R9, R9, R8, R217 ;  /* 0x0000000809097210 */ /* 0x000fe40007ffe0d9 */
[----:B------:R-:W-:Y:S02]  /*101a0*/  SHF.R.U32.HI R61, RZ, 0x10, R61 ;  /* 0x00000010ff3d7819 */ /* 0x000fe4000001163d */
[--C-:B------:R-:W-:Y:S01]  /*101b0*/  SHF.R.U64 R60, R62, 0x10, R63.reuse ;  /* 0x000000103e3c7819 */ /* 0x100fe2000000123f */
        /* <DEDUP_REMOVED lines=19> */
[C---:B------:R-:W-:Y:S01]  /*102f0*/  FMUL.FTZ R30, R9.reuse, R74 ;  /* 0x0000004a091e7220 */ /* 0x040fe20000410000 */
[-C--:B------:R-:W-:Y:S01]  /*10300*/  FMUL.FTZ R13, R26, R25.reuse ;  /* 0x000000191a0d7220 */ /* 0x080fe20000410000 */
[----:B------:R-:W-:Y:S02]  /*10310*/  HADD2.F32 R27, -RZ, R10.H0_H0 ;  /* 0x2000000aff1b7230 */ /* 0x000fe40000004100 */
[----:B------:R-:W-:Y:S01]  /*10320*/  FMUL.FTZ R9, R9, R76 ;  /* 0x0000004c09097220 */ /* 0x000fe20000410000 */
[----:B------:R-:W-:Y:S02]  /*10330*/  HADD2.F32 R26, -RZ, R75.H0_H0 ;  /* 0x2000004bff1a7230 */ /* 0x000fe40000004100 */
[C---:B------:R-:W-:Y:S01]  /*10340*/  FFMA.FTZ R31, R14.reuse, R25, -R31 ;  /* 0x000000190e1f7223 */ /* 0x040fe2000001081f */
        /* <DEDUP_REMOVED lines=10> */
[C---:B------:R-:W-:Y:S01]  /*103f0*/  FFMA.FTZ R27, R15.reuse, R14, -R30 ;  /* 0x0000000e0f1b7223 */ /* 0x040fe2000001081e */
[C---:B------:R-:W-:Y:S01]  /*10400*/  FMUL.FTZ R9, R28.reuse, R75 ;  /* 0x0000004b1c097220 */ /* 0x040fe20000410000 */
[----:B------:R-:W-:Y:S02]  /*10410*/  HADD2.F32 R30, -RZ, R33.H0_H0 ;  /* 0x20000021ff1e7230 */ /* 0x000fe40000004100 */
[-C--:B------:R-:W-:Y:S01]  /*10420*/  FMUL.FTZ R28, R28, R5.reuse ;  /* 0x000000051c1c7220 */ /* 0x080fe20000410000 */
[----:B------:R-:W-:Y:S02]  /*10430*/  HADD2.F32 R14, -RZ, R62.H0_H0 ;  /* 0x2000003eff0e7230 */ /* 0x000fe40000004100 */
[----:B------:R-:W-:Y:S01]  /*10440*/  FFMA.FTZ R32, R15, R26, R32 ;  /* 0x0000001a0f207223 */ /* 0x000fe20000010020 */
[C---:B------:R-:W-:Y:S01]  /*10450*/  FFMA.FTZ R26, R24.reuse, R5, -R9 ;  /* 0x00000005181a7223 */ /* 0x040fe20000010809 */
[----:B------:R-:W-:Y:S01]  /*10460*/  FFMA.FTZ R28, R24, R75, R28 ;  /* 0x0000004b181c7223 */ /* 0x000fe2000001001c */
[C---:B------:R-:W-:Y:S01]  /*10470*/  FMUL.FTZ R38, R11.reuse, R30 ;  /* 0x0000001e0b267220 */ /* 0x040fe20000410000 */
[----:B------:R-:W-:Y:S01]  /*10480*/  FMUL.FTZ R24, R11, R14 ;  /* 0x0000000e0b187220 */ /* 0x000fe20000410000 */
[----:B------:R-:W-:-:S02]  /*10490*/  HADD2.F32 R8, -RZ, R8.H1_H1 ;  /* 0x30000008ff087230 */ /* 0x000fc40000004100 */
[----:B------:R-:W-:Y:S02]  /*104a0*/  HADD2.F32 R10, -RZ, R10.H1_H1 ;  /* 0x3000000aff0a7230 */ /* 0x000fe40000004100 */
[C---:B------:R-:W-:Y:S01]  /*104b0*/  FFMA.FTZ R35, R7.reuse, R14, -R38 ;  /* 0x0000000e07237223 */ /* 0x040fe20000010826 */
[----:B------:R-:W-:Y:S02]  /*104c0*/  HADD2.F32 R11, -RZ, R39.H0_H0 ;  /* 0x20000027ff0b7230 */ /* 0x000fe40000004100 */
[----:B------:R-:W-:Y:S02]  /*104d0*/  HADD2.F32 R13, -RZ, R37.H0_H0 ;  /* 0x20000025ff0d7230 */ /* 0x000fe40000004100 */
[----:B------:R-:W-:Y:S01]  /*104e0*/  FFMA.FTZ R37, R7, R30, R24 ;  /* 0x0000001e07257223 */ /* 0x000fe20000010018 */
        /* <DEDUP_REMOVED lines=21> */
.L_x_5227:
[----:B------:R-:W-:Y:S05]  /*10640*/  BSYNC B1 ;  /* 0x0000000000017941 */ /* 0x000fea0003800000 */
.L_x_5226:
[----:B------:R-:W-:Y:S05]  /*10650*/  @P1 BRA `(.L_x_5201) ;  /* 0x0000001000a81947 */ /* 0x000fea0003800000 */
[----:B------:R-:W4:Y:S01]  /*10660*/  LDC R13, c[0x0][0x3d4] ;  /* 0x0000f500ff0d7b82 */ /* 0x000f220000000800 */
[----:B------:R-:W-:Y:S01]  /*10670*/  BSSY B1, `(.L_x_5232) ;  /* 0x0000065000017945 */ /* 0x000fe20003800000 */
[----:B------:R-:W-:Y:S02]  /*10680*/  SHF.R.U32.HI R61, RZ, 0x3, R210 ;  /* 0x00000003ff3d7819 */ /* 0x000fe400000116d2 */
[-C--:B----4-:R-:W-:Y:S02]  /*10690*/  ISETP.GE.AND P0, PT, R22, R13.reuse, PT ;  /* 0x0000000d1600720c */ /* 0x090fe40003f06270 */
[-C--:B------:R-:W-:Y:S02]  /*106a0*/  ISETP.GE.AND P1, PT, R206, R13.reuse, PT ;  /* 0x0000000dce00720c */ /* 0x080fe40003f26270 */
[----:B------:R-:W-:-:S09]  /*106b0*/  ISETP.GE.AND P2, PT, R207, R13, PT ;  /* 0x0000000dcf00720c */ /* 0x000fd20003f46270 */
[----:B------:R-:W-:Y:S05]  /*106c0*/  @P0 BRA `(.L_x_5233) ;  /* 0x00000004007c0947 */ /* 0x000fea0003800000 */
[----:B------:R-:W4:Y:S01]  /*106d0*/  LDL R62, [R1+0x60] ;  /* 0x00006000013e7983 */ /* 0x000f220000100800 */
[----:B-123--:R-:W-:Y:S01]  /*106e0*/  LEA.HI R4, R13, R234, RZ, 0x1d ;  /* 0x000000ea0d047211 */ /* 0x00efe200078fe8ff */
[----:B------:R-:W-:Y:S01]  /*106f0*/  HADD2.F32 R31, -RZ, R79.H1_H1 ;  /* 0x3000004fff1f7230 */ /* 0x000fe20000004100 */
[----:B------:R-:W-:Y:S01]  /*10700*/  SHF.R.U32.HI R32, RZ, 0x10, R41 ;  /* 0x00000010ff207819 */ /* 0x000fe20000011629 */
        /* <DEDUP_REMOVED lines=11> */
[----:B------:R-:W-:Y:S02]  /*107c0*/  SHF.R.U64 R40, R40, 0x10, R41 ;  /* 0x0000001028287819 */ /* 0x000fe40000001229 */
[----:B------:R-:W-:Y:S02]  /*107d0*/  LOP3.LUT R8, R7, 0x7fffe000, RZ, 0xc0, !PT ;  /* 0x7fffe00007087812 */ /* 0x000fe400078ec0ff */
[----:B------:R-:W-:Y:S02]  /*107e0*/  SHF.R.U64 R41, R54, 0x10, R55 ;  /* 0x0000001036297819 */ /* 0x000fe40000001237 */
[----:B------:R-:W-:-:S02]  /*107f0*/  IADD3 R9, R9, R8, R218 ;  /* 0x0000000809097210 */ /* 0x000fc40007ffe0da */
[----:B------:R-:W-:Y:S02]  /*10800*/  SHF.R.U64 R39, R42, 0x10, R43 ;  /* 0x000000102a277819 */ /* 0x000fe4000000122b */
[----:B------:R-:W-:Y:S02]  /*10810*/  LEA R12, R9, R18, 0x1 ;  /* 0x00000012090c7211 */ /* 0x000fe400078e08ff */
[----:B------:R-:W-:Y:S02]  /*10820*/  SHF.R.U32.HI R54, RZ, 0x10, R55 ;  /* 0x00000010ff367819 */ /* 0x000fe40000011637 */
[----:B------:R-:W-:Y:S01]  /*10830*/  SHF.R.U32.HI R42, RZ, 0x10, R43 ;  /* 0x00000010ff2a7819 */ /* 0x000fe2000001162b */
[----:B------:R-:W0:Y:S02]  /*10840*/  LDS.128 R8, [R12+0x15400] ;  /* 0x015400000c087984 */ /* 0x000e240000000c00 */
[--C-:B0-----:R-:W-:Y:S02]  /*10850*/  HADD2.F32 R26, -RZ, R9.reuse.H0_H0 ;  /* 0x20000009ff1a7230 */ /* 0x101fe40000004100 */
[----:B------:R-:W-:-:S02]  /*10860*/  HADD2.F32 R27, -RZ, R9.H1_H1 ;  /* 0x30000009ff1b7230 */ /* 0x000fc40000004100 */
[----:B------:R-:W-:Y:S02]  /*10870*/  HADD2.F32 R9, -RZ, R8.H0_H0 ;  /* 0x20000008ff097230 */ /* 0x000fe40000004100 */
[C---:B------:R-:W-:Y:S01]  /*10880*/  FMUL.FTZ R35, R26.reuse, R33 ;  /* 0x000000211a237220 */ /* 0x040fe20000410000 */
[----:B------:R-:W-:Y:S01]  /*10890*/  FMUL.FTZ R37, R26, R31 ;  /* 0x0000001f1a257220 */ /* 0x000fe20000410000 */
[----:B------:R-:W-:Y:S02]  /*108a0*/  HADD2.F32 R26, -RZ, R52.H0_H0 ;  /* 0x20000034ff1a7230 */ /* 0x000fe40000004100 */
[C---:B------:R-:W-:Y:S01]  /*108b0*/  FMUL.FTZ R34, R27.reuse, R32 ;  /* 0x000000201b227220 */ /* 0x040fe20000410000 */
[----:B------:R-:W-:Y:S02]  /*108c0*/  HADD2.F32 R28, -RZ, R10.H0_H0 ;  /* 0x2000000aff1c7230 */ /* 0x000fe40000004100 */
[----:B------:R-:W-:Y:S02]  /*108d0*/  HADD2.F32 R29, -RZ, R11.H0_H0 ;  /* 0x2000000bff1d7230 */ /* 0x000fe40000004100 */
[----:B------:R-:W-:Y:S01]  /*108e0*/  FMUL.FTZ R36, R27, R26 ;  /* 0x0000001a1b247220 */ /* 0x000fe20000410000 */
[----:B------:R-:W-:-:S02]  /*108f0*/  HADD2.F32 R27, -RZ, R70.H0_H0 ;  /* 0x20000046ff1b7230 */ /* 0x000fc40000004100 */
[----:B------:R-:W-:Y:S02]  /*10900*/  HADD2.F32 R11, -RZ, R11.H1_H1 ;  /* 0x3000000bff0b7230 */ /* 0x000fe40000004100 */
[----:B------:R-:W-:Y:S02]  /*10910*/  HADD2.F32 R70, -RZ, R70.H1_H1 ;  /* 0x30000046ff467230 */ /* 0x000fe40000004100 */
[----:B------:R-:W-:Y:S02]  /*10920*/  HADD2.F32 R8, -RZ, R8.H1_H1 ;  /* 0x30000008ff087230 */ /* 0x000fe40000004100 */
[----:B------:R-:W-:Y:S01]  /*10930*/  HADD2.F32 R10, -RZ, R10.H1_H1 ;  /* 0x3000000aff0a7230 */ /* 0x000fe20000004100 */
[----:B----4-:R-:W0:Y:S02]  /*10940*/  LDS.128 R4, [R62] ;  /* 0x000000003e047984 */ /* 0x010e240000000c00 */
[--C-:B0-----:R-:W-:Y:S02]  /*10950*/  HADD2.F32 R14, -RZ, R5.reuse.H0_H0 ;  /* 0x20000005ff0e7230 */ /* 0x101fe40000004100 */
[----:B------:R-:W-:-:S02]  /*10960*/  HADD2.F32 R15, -RZ, R5.H1_H1 ;  /* 0x30000005ff0f7230 */ /* 0x000fc40000004100 */
[----:B------:R-:W-:Y:S02]  /*10970*/  HADD2.F32 R5, -RZ, R4.H0_H0 ;  /* 0x20000004ff057230 */ /* 0x000fe40000004100 */
[C---:B------:R-:W-:Y:S01]  /*10980*/  FFMA.FTZ R35, R14.reuse, R31, -R35 ;  /* 0x0000001f0e237223 */ /* 0x040fe20000010823 */
[----:B------:R-:W-:Y:S01]  /*10990*/  FFMA.FTZ R37, R14, R33, R37 ;  /* 0x000000210e257223 */ /* 0x000fe20000010025 */
[----:B------:R-:W-:Y:S02]  /*109a0*/  HADD2.F32 R14, -RZ, R79.H0_H0 ;  /* 0x2000004fff0e7230 */ /* 0x000fe40000004100 */
[----:B------:R-:W-:Y:S01]  /*109b0*/  FFMA.FTZ R34, R15, R26, -R34 ;  /* 0x0000001a0f227223 */ /* 0x000fe20000010822 */
[----:B------:R-:W-:Y:S01]  /*109c0*/  FMUL.FTZ R26, R9, R30 ;  /* 0x0000001e091a7220 */ /* 0x000fe20000410000 */
[----:B------:R-:W-:Y:S02]  /*109d0*/  HADD2.F32 R24, -RZ, R6.H0_H0 ;  /* 0x20000006ff187230 */ /* 0x000fe40000004100 */
[----:B------:R-:W-:Y:S01]  /*109e0*/  FFMA.FTZ R36, R15, R32, R36 ;  /* 0x000000200f247223 */ /* 0x000fe20000010024 */
[----:B------:R-:W-:Y:S01]  /*109f0*/  FMUL.FTZ R33, R9, R14 ;  /* 0x0000000e09217220 */ /* 0x000fe20000410000 */
[----:B------:R-:W-:-:S02]  /*10a00*/  HADD2.F32 R9, -RZ, R80.H0_H0 ;  /* 0x20000050ff097230 */ /* 0x000fc40000004100 */
[C---:B------:R-:W-:Y:S01]  /*10a10*/  FFMA.FTZ R31, R5.reuse, R14, -R26 ;  /* 0x0000000e051f7223 */ /* 0x040fe2000001081a */
[----:B------:R-:W-:Y:S02]  /*10a20*/  HADD2.F32 R26, -RZ, R42.H0_H0 ;  /* 0x2000002aff1a7230 */ /* 0x000fe40000004100 */
[----:B------:R-:W-:Y:S01]  /*10a30*/  FFMA.FTZ R33, R5, R30, R33 ;  /* 0x0000001e05217223 */ /* 0x000fe20000010021 */
[C---:B------:R-:W-:Y:S01]  /*10a40*/  FMUL.FTZ R5, R28.reuse, R27 ;  /* 0x0000001b1c057220 */ /* 0x040fe20000410000 */
[----:B------:R-:W-:Y:S02]  /*10a50*/  HADD2.F32 R14, -RZ, R54.H0_H0 ;  /* 0x20000036ff0e7230 */ /* 0x000fe40000004100 */
[-C--:B------:R-:W-:Y:S01]  /*10a60*/  FMUL.FTZ R15, R28, R9.reuse ;  /* 0x000000091c0f7220 */ /* 0x080fe20000410000 */
[----:B------:R-:W-:Y:S02]  /*10a70*/  HADD2.F32 R80, -RZ, R80.H1_H1 ;  /* 0x30000050ff507230 */ /* 0x000fe40000004100 */
[----:B------:R-:W-:Y:S01]  /*10a80*/  FFMA.FTZ R28, R24, R9, -R5 ;  /* 0x00000009181c7223 */ /* 0x000fe20000010805 */
[----:B------:R-:W-:-:S02]  /*10a90*/  HADD2.F32 R25, -RZ, R7.H0_H0 ;  /* 0x20000007ff197230 */ /* 0x000fc40000004100 */
[----:B------:R-:W-:Y:S01]  /*10aa0*/  FMUL.FTZ R30, R29, R70 ;  /* 0x000000461d1e7220 */ /* 0x000fe20000410000 */
[----:B------:R-:W-:Y:S02]  /*10ab0*/  HADD2.F32 R7, -RZ, R7.H1_H1 ;  /* 0x30000007ff077230 */ /* 0x000fe40000004100 */
[----:B------:R-:W-:Y:S01]  /*10ac0*/  FFMA.FTZ R24, R24, R27, R15 ;  /* 0x0000001b18187223 */ /* 0x000fe2000001000f */
[C---:B------:R-:W-:Y:S01]  /*10ad0*/  FMUL.FTZ R32, R11.reuse, R26 ;  /* 0x0000001a0b207220 */ /* 0x040fe20000410000 */
[----:B------:R-:W-:Y:S01]  /*10ae0*/  FMUL.FTZ R38, R11, R14 ;  /* 0x0000000e0b267220 */ /* 0x000fe20000410000 */
[-C--:B------:R-:W-:Y:S01]  /*10af0*/  FMUL.FTZ R29, R29, R80.reuse ;  /* 0x000000501d1d7220 */ /* 0x080fe20000410000 */
[----:B------:R-:W-:Y:S02]  /*10b00*/  HADD2.F32 R11, -RZ, R40.H0_H0 ;  /* 0x20000028ff0b7230 */ /* 0x000fe40000004100 */
[----:B------:R-:W-:Y:S01]  /*10b10*/  FFMA.FTZ R30, R25, R80, -R30 ;  /* 0x00000050191e7223 */ /* 0x000fe2000001081e */
[----:B------:R-:W-:-:S02]  /*10b20*/  HADD2.F32 R15, -RZ, R39.H0_H0 ;  /* 0x20000027ff0f7230 */ /* 0x000fc40000004100 */
[----:B------:R-:W-:Y:S01]  /*10b30*/  FFMA.FTZ R29, R25, R70, R29 ;  /* 0x00000046191d7223 */ /* 0x000fe2000001001d */
[----:B------:R-:W-:Y:S02]  /*10b40*/  HADD2.F32 R5, -RZ, R60.H0_H0 ;  /* 0x2000003cff057230 */ /* 0x000fe40000004100 */
[C---:B------:R-:W-:Y:S01]  /*10b50*/  FFMA.FTZ R27, R7.reuse, R14, -R32 ;  /* 0x0000000e071b7223 */ /* 0x040fe20000010820 */
[----:B------:R-:W-:Y:S02]  /*10b60*/  HADD2.F32 R9, -RZ, R41.H0_H0 ;  /* 0x20000029ff097230 */ /* 0x000fe40000004100 */
[----:B------:R-:W-:Y:S01]  /*10b70*/  FFMA.FTZ R38, R7, R26, R38 ;  /* 0x0000001a07267223 */ /* 0x000fe20000010026 */
[----:B------:R-:W-:Y:S02]  /*10b80*/  HADD2.F32 R4, -RZ, R4.H1_H1 ;  /* 0x30000004ff047230 */ /* 0x000fe40000004100 */
[----:B------:R-:W-:Y:S01]  /*10b90*/  FMUL.FTZ R7, R8, R11 ;  /* 0x0000000b08077220 */ /* 0x000fe20000410000 */
[----:B------:R-:W-:-:S02]  /*10ba0*/  HADD2.F32 R6, -RZ, R6.H1_H1 ;  /* 0x30000006ff067230 */ /* 0x000fc40000004100 */
        /* <DEDUP_REMOVED lines=17> */
.L_x_5233:
[----:B------:R-:W-:Y:S05]  /*10cc0*/  BSYNC B1 ;  /* 0x0000000000017941 */ /* 0x000fea0003800000 */
.L_x_5232:
[----:B------:R-:W-:Y:S04]  /*10cd0*/  BSSY B1, `(.L_x_5234) ;  /* 0x0000061000017945 */ /* 0x000fe80003800000 */
[----:B------:R-:W-:Y:S05]  /*10ce0*/  @P1 BRA `(.L_x_5235) ;  /* 0x00000004007c1947 */ /* 0x000fea0003800000 */
[----:B------:R-:W5:Y:S01]  /*10cf0*/  LDL R52, [R1+0x54] ;  /* 0x0000540001347983 */ /* 0x000f620000100800 */
[----:B-1234-:R-:W-:Y:S01]  /*10d00*/  LEA.HI R4, R13, R236, RZ, 0x1d ;  /* 0x000000ec0d047211 */ /* 0x01efe200078fe8ff */
[----:B------:R-:W-:Y:S01]  /*10d10*/  HADD2.F32 R31, -RZ, R72.H1_H1 ;  /* 0x30000048ff1f7230 */ /* 0x000fe20000004100 */
        /* <DEDUP_REMOVED lines=9> */
[----:B------:R-:W-:Y:S01]  /*10db0*/  SHF.R.U32.HI R30, RZ, 0x10, R45 ;  /* 0x00000010ff1e7819 */ /* 0x000fe2000001162d */
[----:B------:R-:W-:Y:S01]  /*10dc0*/  IMAD.SHL.U32 R7, R7, 0x400, RZ ;  /* 0x0000040007077824 */ /* 0x000fe200078e00ff */
[----:B0-----:R-:W-:Y:S02]  /*10dd0*/  LOP3.LUT R9, R4, R61, RZ, 0x3c, !PT ;  /* 0x0000003d04097212 */ /* 0x001fe400078e3cff */
[----:B------:R-:W-:Y:S01]  /*10de0*/  SHF.R.U64 R42, R58, 0x10, R59 ;  /* 0x000000103a2a7819 */ /* 0x000fe2000000123b */
[----:B------:R-:W-:Y:S01]  /*10df0*/  HADD2.F32 R30, -RZ, R30.H0_H0 ;  /* 0x2000001eff1e7230 */ /* 0x000fe20000004100 */
[----:B------:R-:W-:Y:S02]  /*10e00*/  LOP3.LUT R8, R7, 0x7fffe000, RZ, 0xc0, !PT ;  /* 0x7fffe00007087812 */ /* 0x000fe400078ec0ff */
        /* <DEDUP_REMOVED lines=14> */
[----:B------:R-:W-:Y:S02]  /*10ef0*/  HADD2.F32 R28, -RZ, R10.H0_H0 ;  /* 0x2000000aff1c7230 */ /* 0x000fe40000004100 */
[----:B------:R-:W-:Y:S02]  /*10f00*/  HADD2.F32 R29, -RZ, R11.H0_H0 ;  /* 0x2000000bff1d7230 */ /* 0x000fe40000004100 */
[----:B------:R-:W-:Y:S01]  /*10f10*/  FMUL.FTZ R34, R27, R26 ;  /* 0x0000001a1b227220 */ /* 0x000fe20000410000 */
[----:B------:R-:W-:Y:S02]  /*10f20*/  HADD2.F32 R27, -RZ, R71.H0_H0 ;  /* 0x20000047ff1b7230 */ /* 0x000fe40000004100 */
[----:B------:R-:W-:Y:S02]  /*10f30*/  HADD2.F32 R11, -RZ, R11.H1_H1 ;  /* 0x3000000bff0b7230 */ /* 0x000fe40000004100 */
[----:B------:R-:W-:-:S02]  /*10f40*/  HADD2.F32 R8, -RZ, R8.H1_H1 ;  /* 0x30000008ff087230 */ /* 0x000fc40000004100 */
[----:B------:R-:W-:Y:S01]  /*10f50*/  HADD2.F32 R10, -RZ, R10.H1_H1 ;  /* 0x3000000aff0a7230 */ /* 0x000fe20000004100 */
[----:B-----5:R-:W0:Y:S02]  /*10f60*/  LDS.128 R4, [R52] ;  /* 0x0000000034047984 */ /* 0x020e240000000c00 */
[--C-:B0-----:R-:W-:Y:S02]  /*10f70*/  HADD2.F32 R14, -RZ, R5.reuse.H0_H0 ;  /* 0x20000005ff0e7230 */ /* 0x101fe40000004100 */
[----:B------:R-:W-:Y:S02]  /*10f80*/  HADD2.F32 R15, -RZ, R5.H1_H1 ;  /* 0x30000005ff0f7230 */ /* 0x000fe40000004100 */
[----:B------:R-:W-:Y:S02]  /*10f90*/  HADD2.F32 R5, -RZ, R4.H0_H0 ;  /* 0x20000004ff057230 */ /* 0x000fe40000004100 */
[C---:B------:R-:W-:Y:S01]  /*10fa0*/  FFMA.FTZ R35, R14.reuse, R31, -R35 ;  /* 0x0000001f0e237223 */ /* 0x040fe20000010823 */
[----:B------:R-:W-:Y:S01]  /*10fb0*/  FFMA.FTZ R37, R14, R33, R37 ;  /* 0x000000210e257223 */ /* 0x000fe20000010025 */
[C---:B------:R-:W-:Y:S01]  /*10fc0*/  FMUL.FTZ R14, R9.reuse, R68 ;  /* 0x00000044090e7220 */ /* 0x040fe20000410000 */
[----:B------:R-:W-:Y:S01]  /*10fd0*/  FMUL.FTZ R31, R9, R72 ;  /* 0x00000048091f7220 */ /* 0x000fe20000410000 */
[----:B------:R-:W-:Y:S01]  /*10fe0*/  FFMA.FTZ R34, R15, R30, R34 ;  /* 0x0000001e0f227223 */ /* 0x000fe20000010022 */
[----:B------:R-:W-:-:S02]  /*10ff0*/  HADD2.F32 R9, -RZ, R73.H0_H0 ;  /* 0x20000049ff097230 */ /* 0x000fc40000004100 */
[----:B------:R-:W-:Y:S01]  /*11000*/  FFMA.FTZ R32, R15, R26, -R32 ;  /* 0x0000001a0f207223 */ /* 0x000fe20000010820 */
[----:B------:R-:W-:Y:S02]  /*11010*/  HADD2.F32 R30, -RZ, R71.H1_H1 ;  /* 0x30000047ff1e7230 */ /* 0x000fe40000004100 */
[C---:B------:R-:W-:Y:S01]  /*11020*/  FFMA.FTZ R72, R5.reuse, R72, -R14 ;  /* 0x0000004805487223 */ /* 0x040fe2000001080e */
[----:B------:R-:W-:Y:S01]  /*11030*/  FFMA.FTZ R31, R5, R68, R31 ;  /* 0x00000044051f7223 */ /* 0x000fe2000001001f */
        /* <DEDUP_REMOVED lines=42> */
.L_x_5235:
[----:B------:R-:W-:Y:S05]  /*112e0*/  BSYNC B1 ;  /* 0x0000000000017941 */ /* 0x000fea0003800000 */
.L_x_5234:
[----:B------:R-:W-:Y:S05]  /*112f0*/  @P2 BRA `(.L_x_5201) ;  /* 0x0000000400802947 */ /* 0x000fea0003800000 */
[----:B01234-:R-:W2:Y:S04]  /*11300*/  LDL R4, [R1+0x5c] ;  /* 0x00005c0001047983 */ /* 0x01fea80000100800 */
[----:B------:R-:W3:Y:S01]  /*11310*/  LDL R39, [R1+0x50] ;  /* 0x0000500001277983 */ /* 0x000ee20000100800 */
[----:B------:R-:W-:Y:S01]  /*11320*/  HADD2.F32 R32, -RZ, R0.H1_H1 ;  /* 0x30000000ff207230 */ /* 0x000fe20000004100 */
[--C-:B------:R-:W-:Y:S01]  /*11330*/  SHF.R.U64 R38, R64, 0x10, R65.reuse ;  /* 0x0000001040267819 */ /* 0x100fe20000001241 */
[--C-:B------:R-:W-:Y:S01]  /*11340*/  HADD2.F32 R30, -RZ, R20.reuse.H1_H1 ;  /* 0x30000014ff1e7230 */ /* 0x100fe20000004100 */
[----:B------:R-:W-:Y:S01]  /*11350*/  SHF.R.U32.HI R64, RZ, 0x10, R65 ;  /* 0x00000010ff407819 */ /* 0x000fe20000011641 */
[----:B------:R-:W-:Y:S01]  /*11360*/  HADD2.F32 R20, -RZ, R20.H0_H0 ;  /* 0x20000014ff147230 */ /* 0x000fe20000004100 */
[----:B------:R-:W-:-:S02]  /*11370*/  SHF.R.U32.HI R29, RZ, 0x10, R49 ;  /* 0x00000010ff1d7819 */ /* 0x000fc40000011631 */
[----:B------:R-:W-:Y:S02]  /*11380*/  SHF.R.U64 R37, R66, 0x10, R67 ;  /* 0x0000001042257819 */ /* 0x000fe40000001243 */
[----:B------:R-:W-:Y:S01]  /*11390*/  SHF.R.U64 R33, R50, 0x10, R51 ;  /* 0x0000001032217819 */ /* 0x000fe20000001233 */
[----:B------:R-:W-:Y:S01]  /*113a0*/  HADD2.F32 R29, -RZ, R29.H0_H0 ;  /* 0x2000001dff1d7230 */ /* 0x000fe20000004100 */
[----:B------:R-:W-:Y:S02]  /*113b0*/  SHF.R.U32.HI R66, RZ, 0x10, R67 ;  /* 0x00000010ff427819 */ /* 0x000fe40000011643 */
[----:B------:R-:W-:Y:S02]  /*113c0*/  SHF.R.U32.HI R50, RZ, 0x10, R51 ;  /* 0x00000010ff327819 */ /* 0x000fe40000011633 */
[----:B------:R-:W-:Y:S02]  /*113d0*/  SHF.R.U64 R35, R48, 0x10, R49 ;  /* 0x0000001030237819 */ /* 0x000fe40000001231 */
[----:B--2---:R-:W-:-:S04]  /*113e0*/  LEA.HI R13, R13, R4, RZ, 0x1d ;  /* 0x000000040d0d7211 */ /* 0x004fc800078fe8ff */
[----:B------:R-:W-:Y:S02]  /*113f0*/  SHF.R.S32.HI R4, RZ, 0x1f, R13 ;  /* 0x0000001fff047819 */ /* 0x000fe4000001140d */
[----:B------:R-:W-:Y:S02]  /*11400*/  SHF.L.U32 R5, R13, 0x3, RZ ;  /* 0x000000030d057819 */ /* 0x000fe400000006ff */
[----:B------:R-:W-:Y:S02]  /*11410*/  LEA.HI R13, R4, R13, RZ, 0x3 ;  /* 0x0000000d040d7211 */ /* 0x000fe400078f18ff */
[----:B------:R-:W-:-:S03]  /*11420*/  LOP3.LUT R4, R210, 0x38, R5, 0xf8, !PT ;  /* 0x00000038d2047812 */ /* 0x000fc600078ef805 */
[----:B------:R-:W-:Y:S01]  /*11430*/  IMAD.SHL.U32 R13, R13, 0x400, RZ ;  /* 0x000004000d0d7824 */ /* 0x000fe200078e00ff */
[----:B------:R-:W-:Y:S02]  /*11440*/  LOP3.LUT R9, R4, R61, RZ, 0x3c, !PT ;  /* 0x0000003d04097212 */ /* 0x000fe400078e3cff */
[----:B---3--:R-:W0:Y:S02]  /*11450*/  LDS.128 R4, [R39] ;  /* 0x0000000027047984 */ /* 0x008e240000000c00 */
[----:B------:R-:W-:-:S04]  /*11460*/  LOP3.LUT R13, R13, 0x7fffe000, RZ, 0xc0, !PT ;  /* 0x7fffe0000d0d7812 */ /* 0x000fc800078ec0ff */
        /* <DEDUP_REMOVED lines=19> */
[----:B------:R-:W-:Y:S02]  /*115a0*/  HADD2.F32 R30, -RZ, R0.H0_H0 ;  /* 0x20000000ff1e7230 */ /* 0x000fe40000004100 */
[----:B------:R-:W-:Y:S01]  /*115b0*/  FFMA.FTZ R36, R13, R32, R36 ;  /* 0x000000200d247223 */ /* 0x000fe20000010024 */
[-C--:B------:R-:W-:Y:S01]  /*115c0*/  FMUL.FTZ R13, R26, R25.reuse ;  /* 0x000000191a0d7220 */ /* 0x080fe20000410000 */
[----:B------:R-:W-:Y:S02]  /*115d0*/  HADD2.F32 R27, -RZ, R10.H0_H0 ;  /* 0x2000000aff1b7230 */ /* 0x000fe40000004100 */
[----:B------:R-:W-:Y:S01]  /*115e0*/  FFMA.FTZ R31, R14, R25, -R31 ;  /* 0x000000190e1f7223 */ /* 0x000fe2000001081f */
[----:B------:R-:W-:Y:S01]  /*115f0*/  FMUL.FTZ R0, R9, R30 ;  /* 0x0000001e09007220 */ /* 0x000fe20000410000 */
[----:B------:R-:W-:-:S02]  /*11600*/  HADD2.F32 R26, -RZ, R3.H0_H0 ;  /* 0x20000003ff1a7230 */ /* 0x000fc40000004100 */
[-C--:B------:R-:W-:Y:S01]  /*11610*/  FMUL.FTZ R9, R9, R20.reuse ;  /* 0x0000001409097220 */ /* 0x080fe20000410000 */
[----:B------:R-:W-:Y:S02]  /*11620*/  HADD2.F32 R28, -RZ, R11.H0_H0 ;  /* 0x2000000bff1c7230 */ /* 0x000fe40000004100 */
[----:B------:R-:W-:Y:S01]  /*11630*/  FFMA.FTZ R20, R5, R20, -R0 ;  /* 0x0000001405147223 */ /* 0x000fe20000010800 */
[----:B------:R-:W-:Y:S01]  /*11640*/  FFMA.FTZ R29, R14, R29, R13 ;  /* 0x0000001d0e1d7223 */ /* 0x000fe2000001000d */
[----:B------:R-:W-:Y:S02]  /*11650*/  HADD2.F32 R0, -RZ, R21.H0_H0 ;  /* 0x20000015ff007230 */ /* 0x000fe40000004100 */
[----:B------:R-:W-:Y:S01]  /*11660*/  FMUL.FTZ R14, R27, R26 ;  /* 0x0000001a1b0e7220 */ /* 0x000fe20000410000 */
[----:B------:R-:W-:Y:S02]  /*11670*/  HADD2.F32 R3, -RZ, R3.H1_H1 ;  /* 0x30000003ff037230 */ /* 0x000fe40000004100 */
[----:B------:R-:W-:Y:S01]  /*11680*/  FFMA.FTZ R30, R5, R30, R9 ;  /* 0x0000001e051e7223 */ /* 0x000fe20000010009 */
[----:B------:R-:W-:-:S02]  /*11690*/  HADD2.F32 R21, -RZ, R21.H1_H1 ;  /* 0x30000015ff157230 */ /* 0x000fc40000004100 */
[-C--:B------:R-:W-:Y:S01]  /*116a0*/  FMUL.FTZ R32, R27, R0.reuse ;  /* 0x000000001b207220 */ /* 0x080fe20000410000 */
[C---:B------:R-:W-:Y:S01]  /*116b0*/  FFMA.FTZ R25, R15.reuse, R0, -R14 ;  /* 0x000000000f197223 */ /* 0x040fe2000001080e */
[C---:B------:R-:W-:Y:S01]  /*116c0*/  FMUL.FTZ R5, R28.reuse, R3 ;  /* 0x000000031c057220 */ /* 0x040fe20000410000 */
[----:B------:R-:W-:Y:S02]  /*116d0*/  HADD2.F32 R11, -RZ, R11.H1_H1 ;  /* 0x3000000bff0b7230 */ /* 0x000fe40000004100 */
[-C--:B------:R-:W-:Y:S01]  /*116e0*/  FMUL.FTZ R28, R28, R21.reuse ;  /* 0x000000151c1c7220 */ /* 0x080fe20000410000 */
[----:B------:R-:W-:Y:S02]  /*116f0*/  HADD2.F32 R14, -RZ, R50.H0_H0 ;  /* 0x20000032ff0e7230 */ /* 0x000fe40000004100 */
[----:B------:R-:W-:Y:S01]  /*11700*/  FFMA.FTZ R32, R15, R26, R32 ;  /* 0x0000001a0f207223 */ /* 0x000fe20000010020 */
[----:B------:R-:W-:Y:S02]  /*11710*/  HADD2.F32 R0, -RZ, R66.H0_H0 ;  /* 0x20000042ff007230 */ /* 0x000fe40000004100 */
[C---:B------:R-:W-:Y:S01]  /*11720*/  FFMA.FTZ R21, R24.reuse, R21, -R5 ;  /* 0x0000001518157223 */ /* 0x040fe20000010805 */
[----:B------:R-:W-:Y:S01]  /*11730*/  FFMA.FTZ R28, R24, R3, R28 ;  /* 0x00000003181c7223 */ /* 0x000fe2000001001c */
[----:B------:R-:W-:Y:S01]  /*11740*/  FMUL.FTZ R26, R11, R14 ;  /* 0x0000000e0b1a7220 */ /* 0x000fe20000410000 */
[----:B------:R-:W-:-:S02]  /*11750*/  HADD2.F32 R8, -RZ, R8.H1_H1 ;  /* 0x30000008ff087230 */ /* 0x000fc40000004100 */
[-C--:B------:R-:W-:Y:S01]  /*11760*/  FMUL.FTZ R24, R11, R0.reuse ;  /* 0x000000000b187220 */ /* 0x080fe20000410000 */
        /* <DEDUP_REMOVED lines=25> */
.L_x_5201:
[----:B------:R-:W-:Y:S05]  /*11900*/  BSYNC B0 ;  /* 0x0000000000007941 */ /* 0x000fea0003800000 */
.L_x_5173:
        /* <DEDUP_REMOVED lines=8> */
.L_x_5171:
[----:B------:R-:W5:Y:S02]  /*11990*/  LDL R0, [R1+0x4c] ;  /* 0x00004c0001007983 */ /* 0x000f640000100800 */
[----:B-----5:R-:W-:-:S13]  /*119a0*/  R2UR UR4, R0 ;  /* 0x00000000000472ca */ /* 0x020fda00000e0000 */
[----:B------:R-:W-:-:S05]  /*119b0*/  IMAD.U32 R0, RZ, RZ, UR4 ;  /* 0x00000004ff007e24 */ /* 0x000fca000f8e00ff */
[----:B------:R-:W-:-:S13]  /*119c0*/  ISETP.NE.AND P0, PT, R0, 0x3, PT ;  /* 0x000000030000780c */ /* 0x000fda0003f05270 */
[----:B------:R-:W-:Y:S05]  /*119d0*/  @!P0 BRA `(.L_x_5236) ;  /* 0x0000000000048947 */ /* 0x000fea0003800000 */
[----:B------:R-:W-:Y:S01]  /*119e0*/  BPT.TRAP 0x1 ;  /* 0x000000040000795c */ /* 0x000fe20000300000 */
.L_x_5236:
[----:B01234-:R-:W-:Y:S02]  /*119f0*/  LEA R6, R205, R18, 0x3 ;  /* 0x00000012cd067211 */ /* 0x01ffe400078e18ff */
[----:B------:R-:W-:-:S04]  /*11a00*/  SHF.L.U32 R3, R208, 0x1f, RZ ;  /* 0x0000001fd0037819 */ /* 0x000fc800000006ff */
[----:B------:R0:W1:Y:S01]  /*11a10*/  SYNCS.PHASECHK.TRANS64.TRYWAIT P2, [R6+URZ+0x36830], R3 ;  /* 0x03683003060075a7 */ /* 0x000062000804017f */
[----:B------:R-:W-:Y:S05]  /*11a20*/  @!P0 BRA `(.L_x_5237) ;  /* 0x0000000000048947 */ /* 0x000fea0003800000 */
[----:B------:R-:W-:Y:S01]  /*11a30*/  BPT.TRAP 0x1 ;  /* 0x000000040000795c */ /* 0x000fe20000300000 */
.L_x_5237:
[----:B------:R-:W2:Y:S01]  /*11a40*/  S2R R0, SR_TID.X ;  /* 0x0000000000007919 */ /* 0x000ea20000002100 */
[----:B------:R-:W-:Y:S01]  /*11a50*/  IMAD.MOV.U32 R119, RZ, RZ, RZ ;  /* 0x000000ffff777224 */ /* 0x000fe200078e00ff */
[----:B--2---:R-:W-:-:S04]  /*11a60*/  LOP3.LUT R0, R0, 0x7f, RZ, 0xc0, !PT ;  /* 0x0000007f00007812 */ /* 0x004fc800078ec0ff */
[----:B------:R-:W-:Y:S01]  /*11a70*/  ISETP.NE.AND P1, PT, R0, RZ, PT ;  /* 0x000000ff0000720c */ /* 0x000fe20003f25270 */
[----:B-1----:R-:W-:-:S12]  /*11a80*/  @P2 BRA `(.L_x_5238) ;  /* 0x0000000000082947 */ /* 0x002fd80003800000 */
[----:B------:R-:W1:Y:S02]  /*11a90*/  SYNCS.PHASECHK.TRANS64.TRYWAIT P2, [R6+URZ+0x36830], R3 ;  /* 0x03683003060075a7 */ /* 0x000e64000804017f */
[----:B-1----:R-:W-:Y:S05]  /*11aa0*/  @!P2 BRA `(.L_x_5239) ;  /* 0x0000019c0030a947 */ /* 0x002fea0003800000 */
.L_x_5238:
[----:B------:R-:W-:Y:S05]  /*11ab0*/  WARPSYNC.ALL ;  /* 0x0000000000007948 */ /* 0x000fea0003800000 */
[----:B------:R-:W-:Y:S01]  /*11ac0*/  VIADD R0, R18, 0x21400 ;  /* 0x0002140012007836 */ /* 0x000fe20000000000 */
[----:B------:R-:W-:Y:S01]  /*11ad0*/  R2UR UR20, R2 ;  /* 0x00000000021472ca */ /* 0x000fe200000e0000 */
[----:B01----:R-:W-:Y:S01]  /*11ae0*/  IMAD.MOV.U32 R3, RZ, RZ, 0x40000040 ;  /* 0x40000040ff037424 */ /* 0x003fe200078e00ff */
[----:B------:R-:W-:Y:S01]  /*11af0*/  WARPGROUP.ARRIVE ;  /* 0x00000000000079c5 */ /* 0x000fe20000000000 */
[----:B------:R-:W-:Y:S01]  /*11b00*/  UMOV UR9, 0x40000040 ;  /* 0x4000004000097882 */ /* 0x000fe20000000000 */
[----:B------:R-:W-:Y:S01]  /*11b10*/  SHF.R.U32.HI R0, RZ, 0x4, R0 ;  /* 0x00000004ff007819 */ /* 0x000fe20000011600 */
[----:B------:R-:W-:Y:S01]  /*11b20*/  IMAD.MOV.U32 R5, RZ, RZ, 0x40000040 ;  /* 0x40000040ff057424 */ /* 0x000fe200078e00ff */
[----:B------:R-:W-:Y:S01]  /*11b30*/  R2UR UR11, R3 ;  /* 0x00000000030b72ca */ /* 0x000fe200000e0000 */
[----:B------:R-:W-:Y:S01]  /*11b40*/  UMOV UR17, UR9 ;  /* 0x0000000900117c82 */ /* 0x000fe20008000000 */
[----:B------:R-:W-:Y:S01]  /*11b50*/  LOP3.LUT R0, R0, 0x3fff, RZ, 0xc0, !PT ;  /* 0x00003fff00007812 */ /* 0x000fe200078ec0ff */
[----:B------:R-:W-:Y:S01]  /*11b60*/  UMOV UR5, UR17 ;  /* 0x0000001100057c82 */ /* 0x000fe20008000000 */
[----:B------:R-:W-:Y:S01]  /*11b70*/  R2UR UR7, R5 ;  /* 0x00000000050772ca */ /* 0x000fe200000e0000 */
[----:B------:R-:W-:Y:S01]  /*11b80*/  IMAD.MOV.U32 R5, RZ, RZ, 0x40000040 ;  /* 0x40000040ff057424 */ /* 0x000fe200078e00ff */
[----:B------:R-:W-:Y:S01]  /*11b90*/  LOP3.LUT R212, R0, 0x10000, RZ, 0xfc, !PT ;  /* 0x0001000000d47812 */ /* 0x000fe200078efcff */
[----:B------:R-:W-:Y:S01]  /*11ba0*/  ULOP3.LUT UR20, UR20, 0x10000, URZ, 0xfc, !UPT ;  /* 0x0001000014147892 */ /* 0x000fe2000f8efc3f */
[----:B------:R-:W-:Y:S01]  /*11bb0*/  IMAD.U32 R11, RZ, RZ, UR9 ;  /* 0x00000009ff0b7e24 */ /* 0x000fe2000f8e00ff */
[----:B------:R-:W-:Y:S01]  /*11bc0*/  UMOV UR13, UR17 ;  /* 0x00000011000d7c82 */ /* 0x000fe20008000000 */
[----:B------:R-:W-:Y:S01]  /*11bd0*/  IMAD.MOV.U32 R9, RZ, RZ, 0x40000040 ;  /* 0x40000040ff097424 */ /* 0x000fe200078e00ff */
[----:B------:R-:W-:Y:S01]  /*11be0*/  UMOV UR25, 0x40000040 ;  /* 0x4000004000197882 */ /* 0x000fe20000000000 */
[----:B------:R-:W-:Y:S01]  /*11bf0*/  IMAD R2, R205, 0xa80, R212 ;  /* 0x00000a80cd027824 */ /* 0x000fe200078e02d4 */
[----:B------:R-:W-:Y:S01]  /*11c00*/  UMOV UR23, UR25 ;  /* 0x0000001900177c82 */ /* 0x000fe20008000000 */
[----:B------:R-:W-:Y:S01]  /*11c10*/  UMOV UR8, UR20 ;  /* 0x0000001400087c82 */ /* 0x000fe20008000000 */
[----:B------:R-:W-:Y:S01]  /*11c20*/  R2UR UR15, R9 ;  /* 0x00000000090f72ca */ /* 0x000fe200000e0000 */
[----:B------:R-:W-:Y:S01]  /*11c30*/  UMOV UR16, UR8 ;  /* 0x0000000800107c82 */ /* 0x000fe20008000000 */
[C---:B------:R-:W-:Y:S01]  /*11c40*/  R2UR UR10, R2.reuse ;  /* 0x00000000020a72ca */ /* 0x040fe200000e0000 */
[----:B------:R-:W-:Y:S01]  /*11c50*/  UMOV UR4, UR16 ;  /* 0x0000001000047c82 */ /* 0x000fe20008000000 */
[C---:B------:R-:W-:Y:S01]  /*11c60*/  IADD3 R4, R2.reuse, 0x80, RZ ;  /* 0x0000008002047810 */ /* 0x040fe20007ffe0ff */
[----:B------:R-:W-:Y:S01]  /*11c70*/  IMAD.U32 R10, RZ, RZ, UR8 ;  /* 0x00000008ff0a7e24 */ /* 0x000fe2000f8e00ff */
[----:B------:R-:W-:Y:S01]  /*11c80*/  UMOV UR12, UR16 ;  /* 0x00000010000c7c82 */ /* 0x000fe20008000000 */
[----:B------:R-:W-:Y:S01]  /*11c90*/  VIADD R8, R2, 0x200 ;  /* 0x0000020002087836 */ /* 0x000fe20000000000 */
[----:B------:R-:W-:Y:S01]  /*11ca0*/  R2UR UR6, R4 ;  /* 0x00000000040672ca */ /* 0x000fe200000e0000 */
[----:B------:R-:W-:Y:S01]  /*11cb0*/  IMAD.MOV.U32 R9, RZ, RZ, 0x40000040 ;  /* 0x40000040ff097424 */ /* 0x000fe200078e00ff */
[----:B------:R-:W-:Y:S01]  /*11cc0*/  IADD3 R4, R2, 0x100, RZ ;  /* 0x0000010002047810 */ /* 0x000fe20007ffe0ff */
[----:B------:R0:W-:Y:S01]  /*11cd0*/  STL.64 [R1+0x38], R10 ;  /* 0x0000380a01007387 */ /* 0x0001e20000100a00 */
[----:B------:R-:W-:Y:S01]  /*11ce0*/  R2UR UR14, R8 ;  /* 0x00000000080e72ca */ /* 0x000fe200000e0000 */
[----:B------:R-:W-:Y:S01]  /*11cf0*/  VIADD R8, R2, 0x300 ;  /* 0x0000030002087836 */ /* 0x000fe20000000000 */
[----:B------:R-:W-:Y:S01]  /*11d00*/  R2UR UR19, R9 ;  /* 0x00000000091372ca */ /* 0x000fe200000e0000 */
[----:B------:R-:W-:Y:S01]  /*11d10*/  HGMMA.64x16x16.F32 R72, gdesc[UR8], RZ, !UPT, gsb0 ;  /* 0x00200000084879f0 */ /* 0x000fe2000c0008ff */
[----:B------:R-:W-:Y:S01]  /*11d20*/  UMOV UR8, UR16 ;  /* 0x0000001000087c82 */ /* 0x000fe20008000000 */
[----:B------:R-:W-:Y:S01]  /*11d30*/  UMOV UR9, UR17 ;  /* 0x0000001100097c82 */ /* 0x000fe20008000000 */
[----:B------:R-:W-:Y:S01]  /*11d40*/  R2UR UR18, R8 ;  /* 0x00000000081272ca */ /* 0x000fe200000e0000 */
[----:B------:R-:W-:Y:S01]  /*11d50*/  VIADD R8, R2, 0x202 ;  /* 0x0000020202087836 */ /* 0x000fe20000000000 */
[----:B------:R-:W-:Y:S01]  /*11d60*/  UIADD3 UR52, UR20, 0x406, URZ ;  /* 0x0000040614347890 */ /* 0x000fe2000fffe03f */
[----:B------:R-:W-:Y:S01]  /*11d70*/  IMAD.MOV.U32 R9, RZ, RZ, 0x40000040 ;  /* 0x40000040ff097424 */ /* 0x000fe200078e00ff */
[----:B------:R-:W-:Y:S01]  /*11d80*/  UMOV UR53, 0x40000040 ;  /* 0x4000004000357882 */ /* 0x000fe20000000000 */
[----:B0-----:R-:W-:Y:S01]  /*11d90*/  IMAD.U32 R11, RZ, RZ, UR25 ;  /* 0x00000019ff0b7e24 */ /* 0x001fe2000f8e00ff */
[----:B------:R-:W-:Y:S01]  /*11da0*/  UIADD3 UR48, UR20, 0x800, URZ ;  /* 0x0000080014307890 */ /* 0x000fe2000fffe03f */
[----:B------:R-:W-:Y:S01]  /*11db0*/  IMAD R0, R148, -0x70, R220 ;  /* 0xffffff9094007824 */ /* 0x000fe200078e02dc */
[----:B------:R-:W-:Y:S01]  /*11dc0*/  UMOV UR49, 0x40000040 ;  /* 0x4000004000317882 */ /* 0x000fe20000000000 */
[----:B------:R-:W-:Y:S01]  /*11dd0*/  UIADD3 UR44, UR20, 0x802, URZ ;  /* 0x00000802142c7890 */ /* 0x000fe2000fffe03f */
[----:B------:R-:W-:Y:S01]  /*11de0*/  VIADD R12, R2, 0x986 ;  /* 0x00000986020c7836 */ /* 0x000fe20000000000 */
[----:B------:R-:W-:Y:S01]  /*11df0*/  UMOV UR45, 0x40000040 ;  /* 0x40000040002d7882 */ /* 0x000fe20000000000 */
[----:B------:R-:W-:Y:S01]  /*11e00*/  UIADD3 UR40, UR20, 0x804, URZ ;  /* 0x0000080414287890 */ /* 0x000fe2000fffe03f */
[----:B------:R-:W-:Y:S01]  /*11e10*/  IMAD.MOV.U32 R13, RZ, RZ, 0x40000040 ;  /* 0x40000040ff0d7424 */ /* 0x000fe200078e00ff */
[----:B------:R-:W-:Y:S01]  /*11e20*/  UMOV UR41, 0x40000040 ;  /* 0x4000004000297882 */ /* 0x000fe20000000000 */
[----:B------:R-:W-:Y:S01]  /*11e30*/  UIADD3 UR36, UR20, 0x806, URZ ;  /* 0x0000080614247890 */ /* 0x000fe2000fffe03f */
[----:B------:R-:W-:Y:S01]  /*11e40*/  VIADD R3, R0, 0x70 ;  /* 0x0000007000037836 */ /* 0x000fe20000000000 */
[----:B------:R-:W-:Y:S01]  /*11e50*/  UMOV UR37, 0x40000040 ;  /* 0x4000004000257882 */ /* 0x000fe20000000000 */
[----:B------:R-:W-:Y:S01]  /*11e60*/  @!P1 VIADD R6, R6, 0x36840 ;  /* 0x0003684006069836 */ /* 0x000fe20000000000 */
[----:B------:R-:W-:Y:S01]  /*11e70*/  BSSY B0, `(.L_x_5240) ;  /* 0x0000a50000007945 */ /* 0x000fe20003800000 */
[--C-:B------:R-:W-:Y:S01]  /*11e80*/  IMAD.MOV.U32 R118, RZ, RZ, R119.reuse ;  /* 0x000000ffff767224 */ /* 0x100fe200078e0077 */
[-C--:B------:R-:W-:Y:S01]  /*11e90*/  MOV R116, R119.reuse ;  /* 0x0000007700747202 */ /* 0x080fe20000000f00 */
        /* <DEDUP_REMOVED lines=30> */
[----:B------:R-:W-:Y:S01]  /*12080*/  R2UR UR6, R4 ;  /* 0x00000000040672ca */ /* 0x000fe200000e0000 */
[----:B------:R-:W-:Y:S01]  /*12090*/  UMOV UR4, UR16 ;  /* 0x0000001000047c82 */ /* 0x000fe20008000000 */
[----:B------:R-:W-:Y:S01]  /*120a0*/  R2UR UR7, R5 ;  /* 0x00000000050772ca */ /* 0x000fe200000e0000 */
[----:B------:R-:W-:Y:S01]  /*120b0*/  UMOV UR5, UR17 ;  /* 0x0000001100057c82 */ /* 0x000fe20008000000 */
[----:B------:R-:W-:Y:S01]  /*120c0*/  VIADD R4, R2, 0x180 ;  /* 0x0000018002047836 */ /* 0x000fe20000000000 */
[----:B------:R-:W-:Y:S01]  /*120d0*/  MOV R5, 0x40000040 ;  /* 0x4000004000057802 */ /* 0x000fe20000000f00 */
[--C-:B------:R-:W-:Y:S02]  /*120e0*/  IMAD.MOV.U32 R86, RZ, RZ, R119.reuse ;  /* 0x000000ffff567224 */ /* 0x100fe400078e0077 */
[----:B------:R-:W-:Y:S01]  /*120f0*/  IMAD.MOV.U32 R82, RZ, RZ, R119 ;  /* 0x000000ffff527224 */ /* 0x000fe200078e0077 */
[----:B------:R-:W-:Y:S01]  /*12100*/  R2UR UR10, R4 ;  /* 0x00000000040a72ca */ /* 0x000fe200000e0000 */
[----:B------:R-:W-:Y:S01]  /*12110*/  VIADD R4, R2, 0x280 ;  /* 0x0000028002047836 */ /* 0x000fe20000000000 */
[----:B------:R-:W-:-:S02]  /*12120*/  R2UR UR11, R5 ;  /* 0x00000000050b72ca */ /* 0x000fc400000e0000 */
        /* <DEDUP_REMOVED lines=9> */
[----:B------:R-:W-:-:S03]  /*121c0*/  IMAD.MOV.U32 R5, RZ, RZ, 0x40000040 ;  /* 0x40000040ff057424 */ /* 0x000fc600078e00ff */
[----:B------:R-:W-:Y:S02]  /*121d0*/  R2UR UR26, R4 ;  /* 0x00000000041a72ca */ /* 0x000fe400000e0000 */
[----:B------:R-:W-:Y:S01]  /*121e0*/  R2UR UR27, R5 ;  /* 0x00000000051b72ca */ /* 0x000fe200000e0000 */
[----:B------:R-:W-:Y:S01]  /*121f0*/  IMAD.MOV.U32 R5, RZ, RZ, 0x40000040 ;  /* 0x40000040ff057424 */ /* 0x000fe200078e00ff */
[----:B------:R-:W-:Y:S01]  /*12200*/  IADD3 R4, R2, 0x82, RZ ;  /* 0x0000008202047810 */ /* 0x000fe20007ffe0ff */
[----:B------:R-:W-:Y:S02]  /*12210*/  WARPGROUP.DEPBAR.LE gsb0, 0x0 ;  /* 0x00008000000079c5 */ /* 0x000fe40000010000 */
[----:B------:R-:W-:-:S06]  /*12220*/  WARPGROUP.ARRIVE ;  /* 0x00000000000079c5 */ /* 0x000fcc0000000000 */
[----:B------:R-:W-:Y:S01]  /*12230*/  HGMMA.64x16x16.F32 R48, gdesc[UR8], RZ, !UPT, gsb0 ;  /* 0x00200000083079f0 */ /* 0x000fe2000c0008ff */
[----:B------:R-:W-:Y:S02]  /*12240*/  UMOV UR9, UR23 ;  /* 0x0000001700097c82 */ /* 0x000fe40008000000 */
[----:B------:R-:W-:Y:S02]  /*12250*/  WARPGROUP.DEPBAR.LE gsb0, 0x0 ;  /* 0x00008000000079c5 */ /* 0x000fe40000010000 */
[----:B------:R-:W-:-:S06]  /*12260*/  WARPGROUP.ARRIVE ;  /* 0x00000000000079c5 */ /* 0x000fcc0000000000 */
[----:B------:R-:W-:Y:S01]  /*12270*/  HGMMA.64x16x16.F32 R40, gdesc[UR12], RZ, !UPT, gsb0 ;  /* 0x002000000c2879f0 */ /* 0x000fe2000c0008ff */
[----:B------:R-:W-:Y:S02]  /*12280*/  UMOV UR13, UR23 ;  /* 0x00000017000d7c82 */ /* 0x000fe40008000000 */
[----:B------:R-:W-:Y:S02]  /*12290*/  WARPGROUP.DEPBAR.LE gsb0, 0x0 ;  /* 0x00008000000079c5 */ /* 0x000fe40000010000 */
[----:B------:R-:W-:-:S06]  /*122a0*/  WARPGROUP.ARRIVE ;  /* 0x00000000000079c5 */ /* 0x000fcc0000000000 */
[----:B------:R-:W-:Y:S01]  /*122b0*/  HGMMA.64x16x16.F32 R32, gdesc[UR4], RZ, !UPT, gsb0 ;  /* 0x00200000042079f0 */ /* 0x000fe2000c0008ff */
        /* <DEDUP_REMOVED lines=8> */
[----:B------:R-:W-:Y:S01]  /*12340*/  R2UR UR10, R4 ;  /* 0x00000000040a72ca */ /* 0x000fe200000e0000 */
[----:B------:R-:W-:Y:S01]  /*12350*/  UMOV UR4, UR22 ;  /* 0x0000001600047c82 */ /* 0x000fe20008000000 */
[----:B------:R-:W-:Y:S01]  /*12360*/  R2UR UR11, R5 ;  /* 0x00000000050b72ca */ /* 0x000fe200000e0000 */
[----:B------:R-:W-:Y:S01]  /*12370*/  UMOV UR8, UR22 ;  /* 0x0000001600087c82 */ /* 0x000fe20008000000 */
[----:B------:R-:W-:Y:S01]  /*12380*/  VIADD R4, R2, 0x182 ;  /* 0x0000018202047836 */ /* 0x000fe20000000000 */
[----:B------:R-:W-:Y:S01]  /*12390*/  MOV R5, 0x40000040 ;  /* 0x4000004000057802 */ /* 0x000fe20000000f00 */
[----:B------:R-:W-:Y:S01]  /*123a0*/  UMOV UR12, UR22 ;  /* 0x00000016000c7c82 */ /* 0x000fe20008000000 */
[----:B------:R-:W-:-:S02]  /*123b0*/  IMAD.U32 R10, RZ, RZ, UR24 ;  /* 0x00000018ff0a7e24 */ /* 0x000fc4000f8e00ff */
[----:B------:R-:W-:Y:S01]  /*123c0*/  R2UR UR14, R4 ;  /* 0x00000000040e72ca */ /* 0x000fe200000e0000 */
[----:B------:R-:W-:Y:S01]  /*123d0*/  VIADD R4, R2, 0x282 ;  /* 0x0000028202047836 */ /* 0x000fe20000000000 */
[----:B------:R-:W-:Y:S01]  /*123e0*/  R2UR UR15, R5 ;  /* 0x00000000050f72ca */ /* 0x000fe200000e0000 */
[----:B------:R0:W-:Y:S01]  /*123f0*/  STL.64 [R1+0x30], R10 ;  /* 0x0000300a01007387 */ /* 0x0001e20000100a00 */
        /* <DEDUP_REMOVED lines=17> */
[----:B------:R-:W-:Y:S01]  /*12510*/  IADD3 R4, R2, 0x84, RZ ;  /* 0x0000008402047810 */ /* 0x000fe20007ffe0ff */
        /* <DEDUP_REMOVED lines=53> */
[----:B------:R-:W-:Y:S02]  /*12870*/  R2UR UR19, R5 ;  /* 0x00000000051372ca */ /* 0x000fe400000e0000 */
[----:B------:R-:W-:Y:S01]  /*12880*/  MOV R5, 0x40000040 ;  /* 0x4000004000057802 */ /* 0x000fe20000000f00 */
        /* <DEDUP_REMOVED lines=48> */
[----:B------:R-:W-:Y:S01]  /*12b90*/  R2UR UR10, R4 ;  /* 0x00000000040a72ca */ /* 0x000fe200000e0000 */
[----:B------:R-:W-:Y:S01]  /*12ba0*/  VIADD R4, R2, 0x186 ;  /* 0x0000018602047836 */ /* 0x000fe20000000000 */
[----:B------:R-:W-:Y:S02]  /*12bb0*/  R2UR UR11, R5 ;  /* 0x00000000050b72ca */ /* 0x000fe400000e0000 */
[----:B------:R-:W-:Y:S02]  /*12bc0*/  MOV R5, 0x40000040 ;  /* 0x4000004000057802 */ /* 0x000fe40000000f00 */
[----:B------:R-:W-:Y:S01]  /*12bd0*/  R2UR UR18, R4 ;  /* 0x00000000041272ca */ /* 0x000fe200000e0000 */
[----:B------:R-:W-:Y:S01]  /*12be0*/  VIADD R4, R2, 0x286 ;  /* 0x0000028602047836 */ /* 0x000fe20000000000 */
[----:B------:R-:W-:Y:S02]  /*12bf0*/  R2UR UR19, R5 ;  /* 0x00000000051372ca */ /* 0x000fe400000e0000 */
[----:B------:R-:W-:Y:S01]  /*12c00*/  MOV R5, 0x40000040 ;  /* 0x4000004000057802 */ /* 0x000fe20000000f00 */
[----:B------:R-:W-:-:S02]  /*12c10*/  WARPGROUP.DEPBAR.LE gsb0, 0x0 ;  /* 0x00008000000079c5 */ /* 0x000fc40000010000 */
[----:B------:R-:W-:-:S06]  /*12c20*/  WARPGROUP.ARRIVE ;  /* 0x00000000000079c5 */ /* 0x000fcc0000000000 */
[----:B------:R-:W-:Y:S01]  /*12c30*/  HGMMA.64x16x16.F32 R24, gdesc[UR12], R24, gsb0 ;  /* 0x002000000c1879f0 */ /* 0x000fe20008000818 */
[----:B------:R-:W-:Y:S01]  /*12c40*/  UMOV UR12, UR24 ;  /* 0x00000018000c7c82 */ /* 0x000fe20008000000 */
[----:B------:R-:W-:Y:S01]  /*12c50*/  UMOV UR13, UR25 ;  /* 0x00000019000d7c82 */ /* 0x000fe20008000000 */
[----:B------:R-:W-:Y:S01]  /*12c60*/  UMOV UR4, UR12 ;  /* 0x0000000c00047c82 */ /* 0x000fe20008000000 */
[----:B------:R-:W-:Y:S01]  /*12c70*/  UMOV UR5, UR13 ;  /* 0x0000000d00057c82 */ /* 0x000fe20008000000 */
[----:B------:R-:W-:Y:S01]  /*12c80*/  UMOV UR8, UR12 ;  /* 0x0000000c00087c82 */ /* 0x000fe20008000000 */
[----:B------:R-:W-:Y:S01]  /*12c90*/  UMOV UR9, UR13 ;  /* 0x0000000d00097c82 */ /* 0x000fe20008000000 */
        /* <DEDUP_REMOVED lines=180> */
[----:B------:R0:W-:Y:S02]  /*137e0*/  STL.64 [R1], R10 ;  /* 0x0000000a01007387 */ /* 0x0001e40000100a00 */
[----:B0-----:R-:W-:Y:S01]  /*137f0*/  IMAD R10, R213, 0x80, R225 ;  /* 0x00000080d50a7824 */ /* 0x001fe200078e02e1 */
        /* <DEDUP_REMOVED lines=74> */
[----:B------:R-:W-:Y:S01]  /*13ca0*/  R2UR UR18, R4 ;  /* 0x00000000041272ca */ /* 0x000fe200000e0000 */
[----:B------:R-:W-:Y:S01]  /*13cb0*/  VIADD R4, R2, 0x606 ;  /* 0x0000060602047836 */ /* 0x000fe20000000000 */
[----:B------:R-:W-:Y:S01]  /*13cc0*/  R2UR UR19, R5 ;  /* 0x00000000051372ca */ /* 0x000fe200000e0000 */
[----:B------:R-:W-:Y:S01]  /*13cd0*/  IMAD.MOV.U32 R5, RZ, RZ, 0x40000040 ;  /* 0x40000040ff057424 */ /* 0x000fe200078e00ff */
        /* <DEDUP_REMOVED lines=138> */
[----:B------:R-:W-:-:S03]  /*14580*/  IMAD.MOV.U32 R5, RZ, RZ, 0x40000040 ;  /* 0x40000040ff057424 */ /* 0x000fc600078e00ff */
[----:B------:R-:W-:Y:S01]  /*14590*/  R2UR UR14, R4 ;  /* 0x00000000040e72ca */ /* 0x000fe200000e0000 */
[----:B------:R-:W-:Y:S01]  /*145a0*/  VIADD R4, R2, 0x704 ;  /* 0x0000070402047836 */ /* 0x000fe20000000000 */
[----:B------:R-:W-:Y:S01]  /*145b0*/  R2UR UR15, R5 ;  /* 0x00000000050f72ca */ /* 0x000fe200000e0000 */
        /* <DEDUP_REMOVED lines=57> */
[----:B------:R-:W-:Y:S02]  /*14950*/  MOV R5, 0x40000040 ;  /* 0x4000004000057802 */ /* 0x000fe40000000f00 */
[----:B------:R-:W-:Y:S01]  /*14960*/  R2UR UR10, R4 ;  /* 0x00000000040a72ca */ /* 0x000fe200000e0000 */
[----:B------:R-:W-:Y:S01]  /*14970*/  VIADD R4, R2, 0x706 ;  /* 0x0000070602047836 */ /* 0x000fe20000000000 */
[----:B------:R-:W-:Y:S01]  /*14980*/  R2UR UR11, R5 ;  /* 0x00000000050b72ca */ /* 0x000fe200000e0000 */
        /* <DEDUP_REMOVED lines=44> */
[----:B------:R-:W-:Y:S02]  /*14c50*/  IADD3 R5, -R215, 0x71, R0 ;  /* 0x00000071d7057810 */ /* 0x000fe40007ffe100 */
[C---:B------:R-:W-:Y:S02]  /*14c60*/  IADD3 R4, R2.reuse, 0x906, RZ ;  /* 0x0000090602047810 */ /* 0x040fe40007ffe0ff */
[----:B------:R-:W-:Y:S01]  /*14c70*/  IADD3 R2, R2, 0xa06, RZ ;  /* 0x00000a0602027810 */ /* 0x000fe20007ffe0ff */
[----:B------:R-:W-:Y:S01]  /*14c80*/  IMAD R81, R224, -0x2, R5 ;  /* 0xfffffffee0517824 */ /* 0x000fe200078e0205 */
[----:B------:R-:W-:Y:S01]  /*14c90*/  R2UR UR10, R4 ;  /* 0x00000000040a72ca */ /* 0x000fe200000e0000 */
[----:B------:R-:W-:-:S05]  /*14ca0*/  IMAD.MOV.U32 R5, RZ, RZ, 0x40000040 ;  /* 0x40000040ff057424 */ /* 0x000fca00078e00ff */
[----:B------:R-:W-:Y:S01]  /*14cb0*/  R2UR UR11, R5 ;  /* 0x00000000050b72ca */ /* 0x000fe200000e0000 */
[----:B------:R-:W-:Y:S02]  /*14cc0*/  WARPGROUP.DEPBAR.LE gsb0, 0x0 ;  /* 0x00008000000079c5 */ /* 0x000fe40000010000 */
[----:B------:R-:W-:-:S06]  /*14cd0*/  WARPGROUP.ARRIVE ;  /* 0x00000000000079c5 */ /* 0x000fcc0000000000 */
[----:B------:R-:W-:Y:S01]  /*14ce0*/  HGMMA.64x16x16.F32 R56, gdesc[UR4], R56, gsb0 ;  /* 0x00200000043879f0 */ /* 0x000fe20008000838 */
[----:B------:R-:W-:Y:S01]  /*14cf0*/  R2UR UR6, R8 ;  /* 0x00000000080672ca */ /* 0x000fe200000e0000 */
[----:B------:R-:W-:Y:S01]  /*14d00*/  UMOV UR4, UR36 ;  /* 0x0000002400047c82 */ /* 0x000fe20008000000 */
[----:B------:R-:W-:Y:S01]  /*14d10*/  R2UR UR7, R9 ;  /* 0x00000000090772ca */ /* 0x000fe200000e0000 */
[----:B------:R-:W-:Y:S01]  /*14d20*/  UMOV UR5, UR37 ;  /* 0x0000002500057c82 */ /* 0x000fe20008000000 */
[----:B------:R-:W-:Y:S01]  /*14d30*/  IMAD R8, R224, -0x2, R3 ;  /* 0xfffffffee0087824 */ /* 0x000fe200078e0203 */
[----:B------:R-:W-:-:S04]  /*14d40*/  IADD3 R3, R81, 0x8, R10 ;  /* 0x0000000851037810 */ /* 0x000fc80007ffe00a */
[----:B------:R-:W-:Y:S01]  /*14d50*/  VIMNMX R0, R8, R3, PT ;  /* 0x0000000308007248 */ /* 0x000fe20003fe0100 */
[----:B------:R-:W-:-:S03]  /*14d60*/  IMAD.MOV.U32 R3, RZ, RZ, 0x40000040 ;  /* 0x40000040ff037424 */ /* 0x000fc600078e00ff */
[C---:B------:R-:W-:Y:S02]  /*14d70*/  ISETP.GT.AND P2, PT, R0.reuse, RZ, PT ;  /* 0x000000ff0000720c */ /* 0x040fe40003f44270 */
[C---:B------:R-:W-:Y:S02]  /*14d80*/  ISETP.GT.AND P3, PT, R0.reuse, 0x1, PT ;  /* 0x000000010000780c */ /* 0x040fe40003f64270 */
[----:B------:R-:W-:Y:S02]  /*14d90*/  ISETP.GT.AND P4, PT, R0, 0x8, PT ;  /* 0x000000080000780c */ /* 0x000fe40003f84270 */
[----:B------:R-:W-:Y:S01]  /*14da0*/  FSEL R83, R74, -INF , P2 ;  /* 0xff8000004a537808 */ /* 0x000fe20001000000 */
[----:B------:R-:W-:Y:S01]  /*14db0*/  IMAD.MOV.U32 R74, RZ, RZ, R119 ;  /* 0x000000ffff4a7224 */ /* 0x000fe200078e0077 */
[----:B------:R-:W-:Y:S02]  /*14dc0*/  FSEL R75, R75, -INF , P3 ;  /* 0xff8000004b4b7808 */ /* 0x000fe40001800000 */
[----:B------:R-:W-:-:S02]  /*14dd0*/  ISETP.GT.AND P2, PT, R0, 0x9, PT ;  /* 0x000000090000780c */ /* 0x000fc40003f44270 */
[----:B------:R-:W-:Y:S01]  /*14de0*/  FSEL R85, R78, -INF , P4 ;  /* 0xff8000004e557808 */ /* 0x000fe20002000000 */
[----:B------:R-:W-:Y:S01]  /*14df0*/  IMAD.MOV.U32 R78, RZ, RZ, R119 ;  /* 0x000000ffff4e7224 */ /* 0x000fe200078e0077 */
[----:B------:R-:W-:Y:S02]  /*14e00*/  FMNMX.FTZ R4, R83, R75, !PT ;  /* 0x0000004b53047209 */ /* 0x000fe40007810000 */
[C---:B------:R-:W-:Y:S02]  /*14e10*/  ISETP.GT.AND P3, PT, R0.reuse, 0x10, PT ;  /* 0x000000100000780c */ /* 0x040fe40003f64270 */
[----:B------:R-:W-:Y:S02]  /*14e20*/  FSEL R79, R79, -INF , P2 ;  /* 0xff8000004f4f7808 */ /* 0x000fe40001000000 */
[----:B------:R-:W-:Y:S02]  /*14e30*/  FMNMX.FTZ R4, R85, R4, !PT ;  /* 0x0000000455047209 */ /* 0x000fe40007810000 */
        /* <DEDUP_REMOVED lines=10> */
[----:B------:R-:W-:Y:S02]  /*14ee0*/  WARPGROUP.DEPBAR.LE gsb0, 0x0 ;  /* 0x00008000000079c5 */ /* 0x000fe40000010000 */
[----:B------:R-:W-:Y:S01]  /*14ef0*/  WARPGROUP.ARRIVE ;  /* 0x00000000000079c5 */ /* 0x000fe20000000000 */
[----:B------:R-:W-:Y:S02]  /*14f00*/  FMNMX.FTZ R4, R89, R4, !PT ;  /* 0x0000000459047209 */ /* 0x000fe40007810000 */
[----:B------:R-:W-:Y:S02]  /*14f10*/  ISETP.GT.AND P4, PT, R0, 0x20, PT ;  /* 0x000000200000780c */ /* 0x000fe40003f84270 */
[----:B------:R-:W-:Y:S01]  /*14f20*/  FSEL R93, R71, -INF , P2 ;  /* 0xff800000475d7808 */ /* 0x000fe20001000000 */
[----:B------:R-:W-:Y:S01]  /*14f30*/  HGMMA.64x16x16.F32 R48, gdesc[UR4], R48, gsb0 ;  /* 0x00200000043079f0 */ /* 0x000fe20008000830 */
[----:B------:R-:W-:Y:S01]  /*14f40*/  R2UR UR6, R12 ;  /* 0x000000000c0672ca */ /* 0x000fe200000e0000 */
[----:B------:R-:W-:Y:S01]  /*14f50*/  UMOV UR4, UR36 ;  /* 0x0000002400047c82 */ /* 0x000fe20008000000 */
[----:B------:R-:W-:Y:S01]  /*14f60*/  R2UR UR7, R13 ;  /* 0x000000000d0772ca */ /* 0x000fe200000e0000 */
[----:B------:R-:W-:Y:S01]  /*14f70*/  UMOV UR5, UR37 ;  /* 0x0000002500057c82 */ /* 0x000fe20008000000 */
[----:B------:R-:W-:-:S02]  /*14f80*/  FMNMX.FTZ R4, R91, R4, !PT ;  /* 0x000000045b047209 */ /* 0x000fc40007810000 */
[----:B------:R-:W-:Y:S02]  /*14f90*/  ISETP.GT.AND P2, PT, R0, 0x21, PT ;  /* 0x000000210000780c */ /* 0x000fe40003f44270 */
[----:B------:R-:W-:Y:S01]  /*14fa0*/  FSEL R95, R58, -INF , P4 ;  /* 0xff8000003a5f7808 */ /* 0x000fe20002000000 */
[----:B------:R-:W-:Y:S01]  /*14fb0*/  IMAD.MOV.U32 R58, RZ, RZ, R119 ;  /* 0x000000ffff3a7224 */ /* 0x000fe200078e0077 */
[----:B------:R-:W-:Y:S02]  /*14fc0*/  FMNMX.FTZ R4, R93, R4, !PT ;  /* 0x000000045d047209 */ /* 0x000fe40007810000 */
[----:B------:R-:W-:Y:S02]  /*14fd0*/  ISETP.GT.AND P3, PT, R0, 0x28, PT ;  /* 0x000000280000780c */ /* 0x000fe40003f64270 */
[----:B------:R-:W-:Y:S02]  /*14fe0*/  FSEL R97, R59, -INF , P2 ;  /* 0xff8000003b617808 */ /* 0x000fe40001000000 */
        /* <DEDUP_REMOVED lines=9> */
[----:B------:R-:W-:Y:S01]  /*15080*/  FMNMX.FTZ R4, R63, R4, !PT ;  /* 0x000000043f047209 */ /* 0x000fe20007810000 */
[----:B------:R-:W-:Y:S02]  /*15090*/  WARPGROUP.DEPBAR.LE gsb0, 0x0 ;  /* 0x00008000000079c5 */ /* 0x000fe40000010000 */
[----:B------:R-:W-:Y:S01]  /*150a0*/  WARPGROUP.ARRIVE ;  /* 0x00000000000079c5 */ /* 0x000fe20000000000 */
[----:B------:R-:W-:Y:S01]  /*150b0*/  FSEL R13, R50, -INF , P3 ;  /* 0xff800000320d7808 */ /* 0x000fe20001800000 */
[----:B------:R-:W-:Y:S01]  /*150c0*/  IMAD.MOV.U32 R50, RZ, RZ, R119 ;  /* 0x000000ffff327224 */ /* 0x000fe200078e0077 */
[----:B------:R-:W-:Y:S02]  /*150d0*/  ISETP.GT.AND P3, PT, R0, 0x38, PT ;  /* 0x000000380000780c */ /* 0x000fe40003f64270 */
[----:B------:R-:W-:Y:S01]  /*150e0*/  FSEL R51, R51, -INF , P2 ;  /* 0xff80000033337808 */ /* 0x000fe20001000000 */
[----:B------:R-:W-:Y:S01]  /*150f0*/  HGMMA.64x16x16.F32 R40, gdesc[UR8], R40, gsb0 ;  /* 0x00200000082879f0 */ /* 0x000fe20008000828 */
[----:B------:R-:W-:-:S02]  /*15100*/  FMNMX.FTZ R4, R13, R4, !PT ;  /* 0x000000040d047209 */ /* 0x000fc40007810000 */
[C---:B------:R-:W-:Y:S02]  /*15110*/  ISETP.GT.AND P2, PT, R0.reuse, 0x39, PT ;  /* 0x000000390000780c */ /* 0x040fe40003f44270 */
[----:B------:R-:W-:Y:S02]  /*15120*/  FMNMX.FTZ R4, R51, R4, !PT ;  /* 0x0000000433047209 */ /* 0x000fe40007810000 */
[----:B------:R-:W-:Y:S02]  /*15130*/  FSEL R55, R55, -INF , P2 ;  /* 0xff80000037377808 */ /* 0x000fe40001000000 */
[----:B------:R-:W-:Y:S01]  /*15140*/  ISETP.GT.AND P2, PT, R0, 0x41, PT ;  /* 0x000000410000780c */ /* 0x000fe20003f44270 */
[----:B------:R-:W-:Y:S02]  /*15150*/  WARPGROUP.DEPBAR.LE gsb0, 0x0 ;  /* 0x00008000000079c5 */ /* 0x000fe40000010000 */
[----:B------:R-:W-:Y:S01]  /*15160*/  WARPGROUP.ARRIVE ;  /* 0x00000000000079c5 */ /* 0x000fe20000000000 */
[----:B------:R-:W-:-:S02]  /*15170*/  FSEL R43, R43, -INF , P2 ;  /* 0xff8000002b2b7808 */ /* 0x000fc40001000000 */
[----:B------:R-:W-:-:S03]  /*15180*/  ISETP.GT.AND P2, PT, R0, 0x49, PT ;  /* 0x000000490000780c */ /* 0x000fc60003f44270 */
[----:B------:R-:W-:Y:S01]  /*15190*/  HGMMA.64x16x16.F32 R32, gdesc[UR4], R32, gsb0 ;  /* 0x00200000042079f0 */ /* 0x000fe20008000820 */
[----:B------:R-:W-:Y:S01]  /*151a0*/  R2UR UR6, R2 ;  /* 0x00000000020672ca */ /* 0x000fe200000e0000 */
[----:B------:R-:W-:Y:S01]  /*151b0*/  UMOV UR4, UR36 ;  /* 0x0000002400047c82 */ /* 0x000fe20008000000 */
[----:B------:R-:W-:Y:S01]  /*151c0*/  R2UR UR7, R3 ;  /* 0x00000000030772ca */ /* 0x000fe200000e0000 */
[----:B------:R-:W-:Y:S01]  /*151d0*/  UMOV UR5, UR37 ;  /* 0x0000002500057c82 */ /* 0x000fe20008000000 */
[----:B------:R-:W-:Y:S01]  /*151e0*/  FSEL R3, R54, -INF , P3 ;  /* 0xff80000036037808 */ /* 0x000fe20001800000 */
[----:B------:R-:W-:Y:S01]  /*151f0*/  IMAD.MOV.U32 R54, RZ, RZ, R119 ;  /* 0x000000ffff367224 */ /* 0x000fe200078e0077 */
[----:B------:R-:W-:Y:S02]  /*15200*/  ISETP.GT.AND P3, PT, R0, 0x40, PT ;  /* 0x000000400000780c */ /* 0x000fe40003f64270 */
[----:B------:R-:W-:Y:S02]  /*15210*/  FMNMX.FTZ R4, R3, R4, !PT ;  /* 0x0000000403047209 */ /* 0x000fe40007810000 */
[----:B------:R-:W-:-:S02]  /*15220*/  FSEL R5, R42, -INF , P3 ;  /* 0xff8000002a057808 */ /* 0x000fc40001800000 */
[----:B------:R-:W-:Y:S02]  /*15230*/  FMNMX.FTZ R4, R55, R4, !PT ;  /* 0x0000000437047209 */ /* 0x000fe40007810000 */
[----:B------:R-:W-:Y:S02]  /*15240*/  ISETP.GT.AND P3, PT, R0, 0x48, PT ;  /* 0x000000480000780c */ /* 0x000fe40003f64270 */
[----:B------:R-:W-:Y:S02]  /*15250*/  FMNMX.FTZ R4, R5, R4, !PT ;  /* 0x0000000405047209 */ /* 0x000fe40007810000 */
[----:B------:R-:W-:Y:S02]  /*15260*/  FSEL R7, R46, -INF , P3 ;  /* 0xff8000002e077808 */ /* 0x000fe40001800000 */
[----:B------:R-:W-:Y:S02]  /*15270*/  FMNMX.FTZ R4, R43, R4, !PT ;  /* 0x000000042b047209 */ /* 0x000fe40007810000 */
[----:B------:R-:W-:-:S02]  /*15280*/  ISETP.GT.AND P3, PT, R0, 0x50, PT ;  /* 0x000000500000780c */ /* 0x000fc40003f64270 */
        /* <DEDUP_REMOVED lines=10> */
[----:B------:R-:W-:Y:S01]  /*15330*/  FMNMX.FTZ R4, R9, R4, !PT ;  /* 0x0000000409047209 */ /* 0x000fe20007810000 */
[----:B------:R-:W-:Y:S01]  /*15340*/  ULDC UR4, c[0x0][0x988] ;  /* 0x0002620000047ab9 */ /* 0x000fe20000000800 */
[----:B------:R-:W-:Y:S02]  /*15350*/  ISETP.GT.AND P2, PT, R0, 0x59, PT ;  /* 0x000000590000780c */ /* 0x000fe40003f44270 */
[----:B------:R-:W-:Y:S02]  /*15360*/  FSEL R11, R38, -INF , P3 ;  /* 0xff800000260b7808 */ /* 0x000fe40001800000 */
[----:B------:R-:W-:-:S02]  /*15370*/  FMNMX.FTZ R4, R35, R4, !PT ;  /* 0x0000000423047209 */ /* 0x000fc40007810000 */
[C---:B------:R-:W-:Y:S02]  /*15380*/  ISETP.GT.AND P3, PT, R0.reuse, 0x60, PT ;  /* 0x000000600000780c */ /* 0x040fe40003f64270 */
[----:B------:R-:W-:Y:S02]  /*15390*/  FSEL R39, R39, -INF , P2 ;  /* 0xff80000027277808 */ /* 0x000fe40001000000 */
[----:B------:R-:W-:Y:S02]  /*153a0*/  FMNMX.FTZ R4, R11, R4, !PT ;  /* 0x000000040b047209 */ /* 0x000fe40007810000 */
[----:B------:R-:W-:Y:S02]  /*153b0*/  ISETP.GT.AND P2, PT, R0, 0x61, PT ;  /* 0x000000610000780c */ /* 0x000fe40003f44270 */
[----:B------:R-:W-:Y:S02]  /*153c0*/  FMNMX.FTZ R4, R39, R4, !PT ;  /* 0x0000000427047209 */ /* 0x000fe40007810000 */
[----:B------:R-:W-:-:S04]  /*153d0*/  VIADDMNMX R34, R10, R81, R8, PT ;  /* 0x000000510a227246 */ /* 0x000fc80003800108 */
[----:B------:R-:W-:Y:S01]  /*153e0*/  ISETP.GT.AND P4, PT, R34, 0x8, PT ;  /* 0x000000082200780c */ /* 0x000fe20003f84270 */
[----:B------:R-:W-:Y:S02]  /*153f0*/  WARPGROUP.DEPBAR.LE gsb0, 0x0 ;  /* 0x00008000000079c5 */ /* 0x000fe40000010000 */
        /* <DEDUP_REMOVED lines=12> */
[----:B------:R-:W-:-:S05]  /*154c0*/  FMNMX.FTZ R2, R31, R4, !PT ;  /* 0x000000041f027209 */ /* 0x000fca0007810000 */
[----:B------:R-:W1:Y:S02]  /*154d0*/  SHFL.BFLY PT, R67, R2, 0x2, 0x1f ;  /* 0x0c401f0002437f89 */ /* 0x000e6400000e0000 */
        /* <DEDUP_REMOVED lines=13> */
[----:B------:R-:W-:Y:S02]  /*155b0*/  FSEL R67, R76, -INF , P4 ;  /* 0xff8000004c437808 */ /* 0x000fe40002000000 */
[C---:B------:R-:W-:Y:S01]  /*155c0*/  FSETP.NEU.FTZ.AND P2, PT, R4.reuse, -INF , PT ;  /* 0xff8000000400780b */ /* 0x040fe20003f5d000 */
[----:B------:R-:W-:Y:S01]  /*155d0*/  FMUL.FTZ R26, R4, R0 ;  /* 0x00000000041a7220 */ /* 0x000fe20000410000 */
[----:B------:R-:W-:-:S02]  /*155e0*/  FSEL R49, R49, -INF , P3 ;  /* 0xff80000031317808 */ /* 0x000fc40001800000 */
[----:B------:R-:W-:Y:S02]  /*155f0*/  ISETP.GT.AND P3, PT, R34, 0x39, PT ;  /* 0x000000392200780c */ /* 0x000fe40003f64270 */
[----:B------:R-:W-:Y:S02]  /*15600*/  FSEL R26, R26, RZ, P2 ;  /* 0x000000ff1a1a7208 */ /* 0x000fe40001000000 */
[----:B------:R-:W-:Y:S02]  /*15610*/  ISETP.GT.AND P2, PT, R34, RZ, PT ;  /* 0x000000ff2200720c */ /* 0x000fe40003f44270 */
[----:B------:R-:W-:Y:S01]  /*15620*/  MOV R76, R119 ;  /* 0x00000077004c7202 */ /* 0x000fe20000000f00 */
[-CC-:B------:R-:W-:Y:S01]  /*15630*/  FFMA.FTZ R8, R75, R0.reuse, -R26.reuse ;  /* 0x000000004b087223 */ /* 0x180fe2000001081a */
[----:B------:R-:W-:Y:S01]  /*15640*/  FSEL R71, R72, -INF , P2 ;  /* 0xff80000048477808 */ /* 0x000fe20001000000 */
[-CC-:B------:R-:W-:Y:S01]  /*15650*/  FFMA.FTZ R14, R79, R0.reuse, -R26.reuse ;  /* 0x000000004f0e7223 */ /* 0x180fe2000001081a */
[C---:B------:R-:W-:Y:S01]  /*15660*/  ISETP.GT.AND P2, PT, R34.reuse, 0x9, PT ;  /* 0x000000092200780c */ /* 0x040fe20003f44270 */
[--C-:B------:R-:W-:Y:S01]  /*15670*/  FFMA.FTZ R201, R83, R0, -R26.reuse ;  /* 0x0000000053c97223 */ /* 0x100fe2000001081a */
[----:B------:R-:W-:Y:S01]  /*15680*/  FMNMX.FTZ R10, R71, R2, !PT ;  /* 0x00000002470a7209 */ /* 0x000fe20007810000 */
[-CC-:B------:R-:W-:Y:S01]  /*15690*/  FFMA.FTZ R203, R85, R0.reuse, -R26.reuse ;  /* 0x0000000055cb7223 */ /* 0x180fe2000001081a */
[----:B------:R-:W-:Y:S01]  /*156a0*/  FSEL R77, R77, -INF , P2 ;  /* 0xff8000004d4d7808 */ /* 0x000fe20001000000 */
[-CC-:B------:R-:W-:Y:S01]  /*156b0*/  FFMA.FTZ R197, R87, R0.reuse, -R26.reuse ;  /* 0x0000000057c57223 */ /* 0x180fe2000001081a */
[----:B------:R-:W-:Y:S01]  /*156c0*/  ISETP.GT.AND P2, PT, R34, 0x10, PT ;  /* 0x000000102200780c */ /* 0x000fe20003f44270 */
[--C-:B------:R-:W-:Y:S01]  /*156d0*/  FFMA.FTZ R199, R91, R0, -R26.reuse ;  /* 0x000000005bc77223 */ /* 0x100fe2000001081a */
[----:B------:R-:W-:Y:S01]  /*156e0*/  FMNMX.FTZ R10, R67, R10, !PT ;  /* 0x0000000a430a7209 */ /* 0x000fe20007810000 */
[-CC-:B------:R-:W-:Y:S01]  /*156f0*/  FFMA.FTZ R89, R89, R0.reuse, -R26.reuse ;  /* 0x0000000059597223 */ /* 0x180fe2000001081a */
[----:B------:R-:W-:Y:S01]  /*15700*/  FSEL R73, R64, -INF , P2 ;  /* 0xff80000040497808 */ /* 0x000fe20001000000 */
[--C-:B------:R-:W-:Y:S01]  /*15710*/  FFMA.FTZ R195, R59, R0, -R26.reuse ;  /* 0x000000003bc37223 */ /* 0x100fe2000001081a */
[----:B------:R-:W-:Y:S01]  /*15720*/  FMNMX.FTZ R10, R77, R10, !PT ;  /* 0x0000000a4d0a7209 */ /* 0x000fe20007810000 */
        /* <DEDUP_REMOVED lines=20> */
[-CC-:B------:R-:W-:Y:S01]  /*15870*/  FFMA.FTZ R93, R93, R0.reuse, -R26.reuse ;  /* 0x000000005d5d7223 */ /* 0x180fe2000001081a */
[----:B------:R-:W-:Y:S01]  /*15880*/  FSEL R81, R60, -INF , P2 ;  /* 0xff8000003c517808 */ /* 0x000fe20001000000 */
[--C-:B------:R-:W-:Y:S01]  /*15890*/  FFMA.FTZ R193, R95, R0, -R26.reuse ;  /* 0x000000005fc17223 */ /* 0x100fe2000001081a */
[----:B------:R-:W-:Y:S01]  /*158a0*/  ISETP.GT.AND P2, PT, R34, 0x30, PT ;  /* 0x000000302200780c */ /* 0x000fe20003f44270 */
[----:B------:R-:W2:Y:S01]  /*158b0*/  MUFU.EX2 R8, R8 ;  /* 0x0000000800087308 */ /* 0x000ea20000000800 */
[----:B-1----:R-:W-:Y:S01]  /*158c0*/  FMNMX.FTZ R14, R57, R12, !PT ;  /* 0x0000000c390e7209 */ /* 0x002fe20007810000 */
[-CC-:B------:R-:W-:Y:S01]  /*158d0*/  FFMA.FTZ R179, R21, R0.reuse, -R26.reuse ;  /* 0x0000000015b37223 */ /* 0x180fe2000001081a */
[----:B------:R-:W-:Y:S01]  /*158e0*/  FSEL R83, R48, -INF , P2 ;  /* 0xff80000030537808 */ /* 0x000fe20001000000 */
[--C-:B------:R-:W-:Y:S01]  /*158f0*/  FFMA.FTZ R97, R97, R0, -R26.reuse ;  /* 0x0000000061617223 */ /* 0x100fe2000001081a */
[----:B------:R-:W-:Y:S01]  /*15900*/  FMNMX.FTZ R14, R81, R14, !PT ;  /* 0x0000000e510e7209 */ /* 0x000fe20007810000 */
[----:B------:R-:W-:Y:S01]  /*15910*/  FFMA.FTZ R27, R27, R0, -R26 ;  /* 0x000000001b1b7223 */ /* 0x000fe2000001081a */
[----:B------:R-:W-:Y:S01]  /*15920*/  ISETP.GT.AND P2, PT, R34, 0x38, PT ;  /* 0x000000382200780c */ /* 0x000fe20003f44270 */
[----:B------:R1:W-:Y:S01]  /*15930*/  MUFU.EX2 R12, R89 ;  /* 0x00000059000c7308 */ /* 0x0003e20000000800 */
[----:B------:R-:W-:Y:S01]  /*15940*/  FMNMX.FTZ R14, R61, R14, !PT ;  /* 0x0000000e3d0e7209 */ /* 0x000fe20007810000 */
[----:B------:R-:W-:Y:S01]  /*15950*/  IMAD.MOV.U32 R95, RZ, RZ, R119 ;  /* 0x000000ffff5f7224 */ /* 0x000fe200078e0077 */
[----:B------:R-:W-:-:S02]  /*15960*/  FSEL R85, R52, -INF , P2 ;  /* 0xff80000034557808 */ /* 0x000fc40001000000 */
[----:B------:R-:W-:Y:S02]  /*15970*/  FMNMX.FTZ R14, R83, R14, !PT ;  /* 0x0000000e530e7209 */ /* 0x000fe40007810000 */
[----:B------:R-:W-:Y:S01]  /*15980*/  FSEL R87, R53, -INF , P3 ;  /* 0xff80000035577808 */ /* 0x000fe20001800000 */
[----:B------:R-:W3:Y:S01]  /*15990*/  MUFU.EX2 R203, R203 ;  /* 0x000000cb00cb7308 */ /* 0x000ee20000000800 */
[----:B------:R-:W-:Y:S02]  /*159a0*/  FMNMX.FTZ R20, R49, R14, !PT ;  /* 0x0000000e31147209 */ /* 0x000fe40007810000 */
[C---:B------:R-:W-:Y:S02]  /*159b0*/  ISETP.GT.AND P2, PT, R34.reuse, 0x40, PT ;  /* 0x000000402200780c */ /* 0x040fe40003f44270 */
[----:B------:R-:W-:Y:S02]  /*159c0*/  FMNMX.FTZ R20, R85, R20, !PT ;  /* 0x0000001455147209 */ /* 0x000fe40007810000 */
[----:B------:R-:W-:Y:S01]  /*159d0*/  ISETP.GT.AND P3, PT, R34, 0x41, PT ;  /* 0x000000412200780c */ /* 0x000fe20003f64270 */
[----:B------:R-:W4:Y:S01]  /*159e0*/  MUFU.EX2 R197, R197 ;  /* 0x000000c500c57308 */ /* 0x000f220000000800 */
[----:B------:R-:W-:-:S02]  /*159f0*/  FSEL R91, R40, -INF , P2 ;  /* 0xff800000285b7808 */ /* 0x000fc40001000000 */
[----:B------:R-:W-:Y:S02]  /*15a00*/  FMNMX.FTZ R20, R87, R20, !PT ;  /* 0x0000001457147209 */ /* 0x000fe40007810000 */
[C---:B------:R-:W-:Y:S02]  /*15a10*/  ISETP.GT.AND P2, PT, R34.reuse, 0x48, PT ;  /* 0x000000482200780c */ /* 0x040fe40003f44270 */
[----:B------:R-:W-:Y:S01]  /*15a20*/  FSEL R53, R41, -INF , P3 ;  /* 0xff80000029357808 */ /* 0x000fe20001800000 */
[----:B------:R-:W5:Y:S01]  /*15a30*/  MUFU.EX2 R199, R199 ;  /* 0x000000c700c77308 */ /* 0x000f620000000800 */
[----:B------:R-:W-:Y:S02]  /*15a40*/  FMNMX.FTZ R20, R91, R20, !PT ;  /* 0x000000145b147209 */ /* 0x000fe40007810000 */
[----:B------:R-:W-:Y:S02]  /*15a50*/  ISETP.GT.AND P3, PT, R34, 0x49, PT ;  /* 0x000000492200780c */ /* 0x000fe40003f64270 */
[----:B-1----:R-:W-:Y:S01]  /*15a60*/  FSEL R89, R44, -INF , P2 ;  /* 0xff8000002c597808 */ /* 0x002fe20001000000 */
[----:B------:R-:W-:Y:S01]  /*15a70*/  IMAD.IADD R44, R220, 0x1, -R215 ;  /* 0x00000001dc2c7824 */ /* 0x000fe200078e0ad7 */
[----:B------:R-:W-:Y:S01]  /*15a80*/  FMNMX.FTZ R30, R53, R20, !PT ;  /* 0x00000014351e7209 */ /* 0x000fe20007810000 */
[----:B------:R1:W0:Y:S01]  /*15a90*/  MUFU.EX2 R14, R93 ;  /* 0x0000005d000e7308 */ /* 0x0002220000000800 */
[----:B------:R-:W-:-:S02]  /*15aa0*/  FSEL R45, R45, -INF , P3 ;  /* 0xff8000002d2d7808 */ /* 0x000fc40001800000 */
[C---:B------:R-:W-:Y:S02]  /*15ab0*/  ISETP.GT.AND P2, PT, R34.reuse, 0x50, PT ;  /* 0x000000502200780c */ /* 0x040fe40003f44270 */
[----:B------:R-:W-:Y:S02]  /*15ac0*/  FMNMX.FTZ R30, R89, R30, !PT ;  /* 0x0000001e591e7209 */ /* 0x000fe40007810000 */
[----:B------:R-:W-:Y:S01]  /*15ad0*/  ISETP.GT.AND P3, PT, R34, 0x51, PT ;  /* 0x000000512200780c */ /* 0x000fe20003f64270 */
[----:B------:R-:W-:Y:S01]  /*15ae0*/  MUFU.EX2 R193, R193 ;  /* 0x000000c100c17308 */ /* 0x000fe20000000800 */
[----:B------:R-:W-:Y:S01]  /*15af0*/  FSEL R41, R32, -INF , P2 ;  /* 0xff80000020297808 */ /* 0x000fe20001000000 */
[----:B-1----:R-:W-:Y:S01]  /*15b00*/  IMAD.MOV.U32 R93, RZ, RZ, R119 ;  /* 0x000000ffff5d7224 */ /* 0x002fe200078e0077 */
[----:B------:R-:W-:Y:S02]  /*15b10*/  FMNMX.FTZ R30, R45, R30, !PT ;  /* 0x0000001e2d1e7209 */ /* 0x000fe40007810000 */
[----:B------:R-:W-:-:S02]  /*15b20*/  ISETP.GT.AND P2, PT, R34, 0x58, PT ;  /* 0x000000582200780c */ /* 0x000fc40003f44270 */
[----:B------:R-:W-:Y:S01]  /*15b30*/  FSEL R33, R33, -INF , P3 ;  /* 0xff80000021217808 */ /* 0x000fe20001800000 */
[----:B------:R1:W-:Y:S01]  /*15b40*/  MUFU.EX2 R20, R97 ;  /* 0x0000006100147308 */ /* 0x0003e20000000800 */
[----:B------:R-:W-:Y:S02]  /*15b50*/  FMNMX.FTZ R30, R41, R30, !PT ;  /* 0x0000001e291e7209 */ /* 0x000fe40007810000 */
[----:B------:R-:W-:Y:S02]  /*15b60*/  ISETP.GT.AND P3, PT, R34, 0x59, PT ;  /* 0x000000592200780c */ /* 0x000fe40003f64270 */
[----:B------:R-:W-:Y:S01]  /*15b70*/  FSEL R59, R36, -INF , P2 ;  /* 0xff800000243b7808 */ /* 0x000fe20001000000 */
[----:B------:R-:W-:Y:S01]  /*15b80*/  FFMA.FTZ R36, R63, R0, -R26 ;  /* 0x000000003f247223 */ /* 0x000fe2000001081a */
[----:B------:R-:W-:Y:S01]  /*15b90*/  FMNMX.FTZ R32, R33, R30, !PT ;  /* 0x0000001e21207209 */ /* 0x000fe20007810000 */
[----:B------:R-:W-:Y:S01]  /*15ba0*/  MUFU.EX2 R195, R195 ;  /* 0x000000c300c37308 */ /* 0x000fe20000000800 */
[----:B------:R-:W-:Y:S01]  /*15bb0*/  FSEL R37, R37, -INF , P3 ;  /* 0xff80000025257808 */ /* 0x000fe20001800000 */
[----:B-1----:R-:W-:Y:S01]  /*15bc0*/  IMAD.MOV.U32 R97, RZ, RZ, R119 ;  /* 0x000000ffff617224 */ /* 0x002fe200078e0077 */
[----:B------:R-:W-:-:S02]  /*15bd0*/  ISETP.GT.AND P2, PT, R34, 0x60, PT ;  /* 0x000000602200780c */ /* 0x000fc40003f44270 */
[----:B------:R-:W-:Y:S02]  /*15be0*/  FMNMX.FTZ R32, R59, R32, !PT ;  /* 0x000000203b207209 */ /* 0x000fe40007810000 */
[----:B------:R-:W-:Y:S01]  /*15bf0*/  ISETP.GT.AND P3, PT, R34, 0x61, PT ;  /* 0x000000612200780c */ /* 0x000fe20003f64270 */
[----:B------:R1:W-:Y:S01]  /*15c00*/  MUFU.EX2 R30, R36 ;  /* 0x00000024001e7308 */ /* 0x0003e20000000800 */
[----:B------:R-:W-:Y:S01]  /*15c10*/  FSEL R63, R24, -INF , P2 ;  /* 0xff800000183f7808 */ /* 0x000fe20001000000 */
[----:B------:R-:W-:Y:S01]  /*15c20*/  FFMA.FTZ R24, R51, R0, -R26 ;  /* 0x0000000033187223 */ /* 0x000fe2000001081a */
[----:B------:R-:W-:Y:S01]  /*15c30*/  FMNMX.FTZ R32, R37, R32, !PT ;  /* 0x0000002025207209 */ /* 0x000fe20007810000 */
[----:B------:R-:W-:Y:S01]  /*15c40*/  IMAD.MOV.U32 R51, RZ, RZ, R119 ;  /* 0x000000ffff337224 */ /* 0x000fe200078e0077 */
[----:B------:R-:W-:Y:S02]  /*15c50*/  ISETP.GT.AND P2, PT, R34, 0x68, PT ;  /* 0x000000682200780c */ /* 0x000fe40003f44270 */
[----:B------:R-:W-:Y:S01]  /*15c60*/  FSEL R25, R25, -INF , P3 ;  /* 0xff80000019197808 */ /* 0x000fe20001800000 */
[----:B------:R-:W-:Y:S01]  /*15c70*/  MUFU.EX2 R189, R189 ;  /* 0x000000bd00bd7308 */ /* 0x000fe20000000800 */
[----:B------:R-:W-:-:S02]  /*15c80*/  FMNMX.FTZ R32, R63, R32, !PT ;  /* 0x000000203f207209 */ /* 0x000fc40007810000 */
[----:B------:R-:W-:Y:S01]  /*15c90*/  ISETP.GT.AND P3, PT, R34, 0x69, PT ;  /* 0x000000692200780c */ /* 0x000fe20003f64270 */
[-CC-:B------:R-:W-:Y:S01]  /*15ca0*/  FFMA.FTZ R34, R47, R0.reuse, -R26.reuse ;  /* 0x000000002f227223 */ /* 0x180fe2000001081a */
[----:B------:R-:W-:Y:S01]  /*15cb0*/  FSEL R13, R28, -INF , P2 ;  /* 0xff8000001c0d7808 */ /* 0x000fe20001000000 */
[----:B------:R-:W-:Y:S01]  /*15cc0*/  FFMA.FTZ R28, R55, R0, -R26 ;  /* 0x00000000371c7223 */ /* 0x000fe2000001081a */
[----:B------:R-:W-:Y:S01]  /*15cd0*/  FMNMX.FTZ R32, R25, R32, !PT ;  /* 0x0000002019207209 */ /* 0x000fe20007810000 */
[----:B------:R-:W-:Y:S01]  /*15ce0*/  MUFU.EX2 R24, R24 ;  /* 0x0000001800187308 */ /* 0x000fe20000000800 */
[----:B------:R-:W-:Y:S01]  /*15cf0*/  FSEL R29, R29, -INF , P3 ;  /* 0xff8000001d1d7808 */ /* 0x000fe20001800000 */
[--C-:B------:R-:W-:Y:S01]  /*15d00*/  IMAD.MOV.U32 R55, RZ, RZ, R119.reuse ;  /* 0x000000ffff377224 */ /* 0x100fe200078e0077 */
[----:B------:R-:W-:Y:S01]  /*15d10*/  FMNMX.FTZ R32, R13, R32, !PT ;  /* 0x000000200d207209 */ /* 0x000fe20007810000 */
[----:B------:R-:W-:Y:S01]  /*15d20*/  IMAD.MOV.U32 R47, RZ, RZ, R119 ;  /* 0x000000ffff2f7224 */ /* 0x000fe200078e0077 */
[----:B------:R-:W-:-:S02]  /*15d30*/  MOV R72, R119 ;  /* 0x0000007700487202 */ /* 0x000fc40000000f00 */
[----:B------:R-:W-:Y:S01]  /*15d40*/  FMNMX.FTZ R3, R29, R32, !PT ;  /* 0x000000201d037209 */ /* 0x000fe20007810000 */
[----:B------:R-:W-:Y:S01]  /*15d50*/  FFMA.FTZ R32, R43, R0, -R26 ;  /* 0x000000002b207223 */ /* 0x000fe2000001081a */
[----:B------:R-:W-:Y:S01]  /*15d60*/  MUFU.EX2 R191, R191 ;  /* 0x000000bf00bf7308 */ /* 0x000fe20000000800 */
[-C--:B------:R-:W-:Y:S01]  /*15d70*/  MOV R68, R119.reuse ;  /* 0x0000007700447202 */ /* 0x080fe20000000f00 */
[----:B------:R-:W-:Y:S01]  /*15d80*/  IMAD.MOV.U32 R43, RZ, RZ, R119 ;  /* 0x000000ffff2b7224 */ /* 0x000fe200078e0077 */
[----:B-1----:R-:W1:Y:S01]  /*15d90*/  SHFL.BFLY PT, R36, R3, 0x2, 0x1f ;  /* 0x0c401f0003247f89 */ /* 0x002e6200000e0000 */
[-C--:B------:R-:W-:Y:S02]  /*15da0*/  MOV R64, R119.reuse ;  /* 0x0000007700407202 */ /* 0x080fe40000000f00 */
[-C--:B------:R-:W-:Y:S02]  /*15db0*/  MOV R60, R119.reuse ;  /* 0x00000077003c7202 */ /* 0x080fe40000000f00 */
[----:B------:R-:W-:Y:S01]  /*15dc0*/  MUFU.EX2 R28, R28 ;  /* 0x0000001c001c7308 */ /* 0x000fe20000000800 */
[----:B------:R-:W-:-:S02]  /*15dd0*/  MOV R56, R119 ;  /* 0x0000007700387202 */ /* 0x000fc40000000f00 */
[-C--:B------:R-:W-:Y:S02]  /*15de0*/  MOV R52, R119.reuse ;  /* 0x0000007700347202 */ /* 0x080fe40000000f00 */
[----:B------:R-:W-:-:S03]  /*15df0*/  MOV R48, R119 ;  /* 0x0000007700307202 */ /* 0x000fc60000000f00 */
[----:B------:R-:W-:Y:S08]  /*15e00*/  MUFU.EX2 R185, R185 ;  /* 0x000000b900b97308 */ /* 0x000ff00000000800 */
[----:B------:R-:W-:Y:S01]  /*15e10*/  MUFU.EX2 R32, R32 ;  /* 0x0000002000207308 */ /* 0x000fe20000000800 */
[----:B-1----:R-:W-:Y:S01]  /*15e20*/  FMNMX.FTZ R7, R3, R36, !PT ;  /* 0x0000002403077209 */ /* 0x002fe20007810000 */
[-CC-:B------:R-:W-:Y:S01]  /*15e30*/  FFMA.FTZ R36, R35, R0.reuse, -R26.reuse ;  /* 0x0000000023247223 */ /* 0x180fe2000001081a */
[----:B------:R-:W-:-:S03]  /*15e40*/  FFMA.FTZ R26, R31, R0, -R26 ;  /* 0x000000001f1a7223 */ /* 0x000fc6000001081a */
[----:B------:R-:W1:Y:S02]  /*15e50*/  SHFL.BFLY PT, R40, R7, 0x1, 0x1f ;  /* 0x0c201f0007287f89 */ /* 0x000e6400000e0000 */
[----:B------:R-:W-:Y:S08]  /*15e60*/  MUFU.EX2 R187, R187 ;  /* 0x000000bb00bb7308 */ /* 0x000ff00000000800 */
[----:B------:R-:W-:Y:S08]  /*15e70*/  MUFU.EX2 R34, R34 ;  /* 0x0000002200227308 */ /* 0x000ff00000000800 */
[----:B------:R-:W-:Y:S01]  /*15e80*/  MUFU.EX2 R181, R181 ;  /* 0x000000b500b57308 */ /* 0x000fe20000000800 */
[----:B-1----:R-:W-:-:S07]  /*15e90*/  FMNMX.FTZ R5, R7, R40, !PT ;  /* 0x0000002807057209 */ /* 0x002fce0007810000 */
[----:B------:R-:W-:Y:S01]  /*15ea0*/  MUFU.EX2 R36, R36 ;  /* 0x0000002400247308 */ /* 0x000fe20000000800 */
[C---:B------:R-:W-:Y:S01]  /*15eb0*/  FSETP.NEU.FTZ.AND P2, PT, R5.reuse, -INF , PT ;  /* 0xff8000000500780b */ /* 0x040fe20003f5d000 */
[----:B------:R-:W-:-:S06]  /*15ec0*/  FMUL.FTZ R3, R5, R0 ;  /* 0x0000000005037220 */ /* 0x000fcc0000410000 */
[----:B------:R1:W-:Y:S01]  /*15ed0*/  MUFU.EX2 R40, R27 ;  /* 0x0000001b00287308 */ /* 0x0003e20000000800 */
[----:B------:R-:W-:-:S05]  /*15ee0*/  FSEL R42, R3, RZ, P2 ;  /* 0x000000ff032a7208 */ /* 0x000fca0001000000 */
[-CC-:B------:R-:W-:Y:S01]  /*15ef0*/  FFMA.FTZ R200, R71, R0.reuse, -R42.reuse ;  /* 0x0000000047c87223 */ /* 0x180fe2000001082a */
[-CC-:B------:R-:W-:Y:S01]  /*15f00*/  FFMA.FTZ R7, R2, R0.reuse, -R42.reuse ;  /* 0x0000000002077223 */ /* 0x180fe2000001082a */
[-C--:B------:R-:W-:Y:S01]  /*15f10*/  FFMA.FTZ R202, R67, R0.reuse, -R42 ;  /* 0x0000000043ca7223 */ /* 0x080fe2000001082a */
[----:B--2---:R-:W-:Y:S01]  /*15f20*/  FADD.FTZ R2, R201, R8 ;  /* 0x00000008c9027221 */ /* 0x004fe20000010000 */
[-CC-:B------:R-:W-:Y:S01]  /*15f30*/  FFMA.FTZ R9, R77, R0.reuse, -R42.reuse ;  /* 0x000000004d097223 */ /* 0x180fe2000001082a */
[-C--:B------:R-:W-:Y:S01]  /*15f40*/  FFMA.FTZ R196, R73, R0.reuse, -R42 ;  /* 0x0000000049c47223 */ /* 0x080fe2000001082a */
[----:B------:R-:W-:Y:S01]  /*15f50*/  MUFU.EX2 R200, R200 ;  /* 0x000000c800c87308 */ /* 0x000fe20000000800 */
[----:B---3--:R-:W-:Y:S01]  /*15f60*/  FADD.FTZ R3, R203, R2 ;  /* 0x00000002cb037221 */ /* 0x008fe20000010000 */
[-CC-:B------:R-:W-:Y:S01]  /*15f70*/  FFMA.FTZ R11, R65, R0.reuse, -R42.reuse ;  /* 0x00000000410b7223 */ /* 0x180fe2000001082a */
[-CC-:B------:R-:W-:Y:S01]  /*15f80*/  FFMA.FTZ R198, R75, R0.reuse, -R42.reuse ;  /* 0x000000004bc67223 */ /* 0x180fe2000001082a */
[--C-:B------:R-:W-:Y:S01]  /*15f90*/  FFMA.FTZ R15, R69, R0, -R42.reuse ;  /* 0x00000000450f7223 */ /* 0x100fe2000001082a */
[----:B------:R-:W-:Y:S01]  /*15fa0*/  FADD.FTZ R2, R10, R3 ;  /* 0x000000030a027221 */ /* 0x000fe20000010000 */
[----:B------:R-:W-:Y:S01]  /*15fb0*/  LEA R3, R213, R44, 0x7 ;  /* 0x0000002cd5037211 */ /* 0x000fe200078e38ff */
[-C--:B------:R-:W-:Y:S01]  /*15fc0*/  FFMA.FTZ R192, R79, R0.reuse, -R42 ;  /* 0x000000004fc07223 */ /* 0x080fe2000001082a */
[----:B------:R-:W2:Y:S01]  /*15fd0*/  MUFU.EX2 R7, R7 ;  /* 0x0000000700077308 */ /* 0x000ea20000000800 */
[----:B----4-:R-:W-:Y:S01]  /*15fe0*/  FADD.FTZ R35, R197, R2 ;  /* 0x00000002c5237221 */ /* 0x010fe20000010000 */
[-CC-:B------:R-:W-:Y:S01]  /*15ff0*/  FFMA.FTZ R21, R57, R0.reuse, -R42.reuse ;  /* 0x0000000039157223 */ /* 0x180fe2000001082a */
[-CC-:B------:R-:W-:Y:S01]  /*16000*/  FFMA.FTZ R194, R81, R0.reuse, -R42.reuse ;  /* 0x0000000051c27223 */ /* 0x180fe2000001082a */
[-CC-:B-1----:R-:W-:Y:S01]  /*16010*/  FFMA.FTZ R27, R61, R0.reuse, -R42.reuse ;  /* 0x000000003d1b7223 */ /* 0x182fe2000001082a */
[----:B------:R-:W-:Y:S01]  /*16020*/  FADD.FTZ R2, R12, R35 ;  /* 0x000000230c027221 */ /* 0x000fe20000010000 */
[-CC-:B------:R-:W-:Y:S01]  /*16030*/  FFMA.FTZ R188, R83, R0.reuse, -R42.reuse ;  /* 0x0000000053bc7223 */ /* 0x180fe2000001082a */
[----:B------:R-:W-:Y:S01]  /*16040*/  FFMA.FTZ R31, R49, R0, -R42 ;  /* 0x00000000311f7223 */ /* 0x000fe2000001082a */
[----:B------:R-:W1:Y:S01]  /*16050*/  MUFU.EX2 R202, R202 ;  /* 0x000000ca00ca7308 */ /* 0x000e620000000800 */
[----:B-----5:R-:W-:Y:S01]  /*16060*/  FADD.FTZ R39, R199, R2 ;  /* 0x00000002c7277221 */ /* 0x020fe20000010000 */
[----:B------:R-:W-:-:S02]  /*16070*/  IMAD.MOV.U32 R2, RZ, RZ, RZ ;  /* 0x000000ffff027224 */ /* 0x000fc400078e00ff */
[-CC-:B------:R-:W-:Y:S01]  /*16080*/  FFMA.FTZ R190, R85, R0.reuse, -R42.reuse ;  /* 0x0000000055be7223 */ /* 0x180fe2000001082a */
[----:B------:R-:W-:Y:S01]  /*16090*/  FFMA.FTZ R87, R87, R0, -R42 ;  /* 0x0000000057577223 */ /* 0x000fe2000001082a */
[----:B0-----:R-:W-:Y:S01]  /*160a0*/  FADD.FTZ R46, R14, R39 ;  /* 0x000000270e2e7221 */ /* 0x001fe20000010000 */
[----:B------:R-:W-:-:S04]  /*160b0*/  IMAD.HI R214, R3, -0x6db6db6d, R2 ;  /* 0x9249249303d67827 */ /* 0x000fc800078e0202 */
[-CC-:B------:R-:W-:Y:S01]  /*160c0*/  FFMA.FTZ R91, R91, R0.reuse, -R42.reuse ;  /* 0x000000005b5b7223 */ /* 0x180fe2000001082a */
[----:B------:R-:W0:Y:S01]  /*160d0*/  MUFU.EX2 R9, R9 ;  /* 0x0000000900097308 */ /* 0x000e220000000800 */
[----:B--2---:R-:W-:Y:S01]  /*160e0*/  FADD.FTZ R35, R200, R7 ;  /* 0x00000007c8237221 */ /* 0x004fe20000010000 */
[-CC-:B------:R-:W-:Y:S01]  /*160f0*/  FFMA.FTZ R53, R53, R0.reuse, -R42.reuse ;  /* 0x0000000035357223 */ /* 0x180fe2000001082a */
[-CC-:B------:R-:W-:Y:S01]  /*16100*/  FFMA.FTZ R89, R89, R0.reuse, -R42.reuse ;  /* 0x0000000059597223 */ /* 0x180fe2000001082a */
[-CC-:B------:R-:W-:Y:S01]  /*16110*/  FFMA.FTZ R45, R45, R0.reuse, -R42.reuse ;  /* 0x000000002d2d7223 */ /* 0x180fe2000001082a */
[-CC-:B------:R-:W-:Y:S01]  /*16120*/  FFMA.FTZ R41, R41, R0.reuse, -R42.reuse ;  /* 0x0000000029297223 */ /* 0x180fe2000001082a */
[-CC-:B------:R-:W-:Y:S01]  /*16130*/  FFMA.FTZ R33, R33, R0.reuse, -R42.reuse ;  /* 0x0000000021217223 */ /* 0x180fe2000001082a */
[-C--:B------:R-:W-:Y:S01]  /*16140*/  FFMA.FTZ R59, R59, R0.reuse, -R42 ;  /* 0x000000003b3b7223 */ /* 0x080fe2000001082a */
[----:B------:R-:W2:Y:S01]  /*16150*/  MUFU.EX2 R196, R196 ;  /* 0x000000c400c47308 */ /* 0x000ea20000000800 */
[----:B-1----:R-:W-:Y:S01]  /*16160*/  FADD.FTZ R44, R202, R35 ;  /* 0x00000023ca2c7221 */ /* 0x002fe20000010000 */
[----:B------:R-:W-:Y:S01]  /*16170*/  FADD.FTZ R35, R193, R46 ;  /* 0x0000002ec1237221 */ /* 0x000fe20000010000 */
[-CC-:B------:R-:W-:Y:S01]  /*16180*/  FFMA.FTZ R37, R37, R0.reuse, -R42.reuse ;  /* 0x0000000025257223 */ /* 0x180fe2000001082a */
[-CC-:B------:R-:W-:Y:S01]  /*16190*/  FFMA.FTZ R63, R63, R0.reuse, -R42.reuse ;  /* 0x000000003f3f7223 */ /* 0x180fe2000001082a */
[-CC-:B------:R-:W-:Y:S01]  /*161a0*/  FFMA.FTZ R25, R25, R0.reuse, -R42.reuse ;  /* 0x0000000019197223 */ /* 0x180fe2000001082a */
[-C--:B------:R-:W-:Y:S01]  /*161b0*/  FFMA.FTZ R13, R13, R0.reuse, -R42 ;  /* 0x000000000d0d7223 */ /* 0x080fe2000001082a */
[----:B------:R-:W-:Y:S01]  /*161c0*/  SHF.R.U32.HI R39, RZ, 0x1f, R214 ;  /* 0x0000001fff277819 */ /* 0x000fe200000116d6 */
[----:B------:R-:W1:Y:S01]  /*161d0*/  MUFU.EX2 R11, R11 ;  /* 0x0000000b000b7308 */ /* 0x000e620000000800 */
[----:B0-----:R-:W-:Y:S01]  /*161e0*/  FADD.FTZ R3, R9, R44 ;  /* 0x0000002c09037221 */ /* 0x001fe20000010000 */
[----:B------:R-:W-:Y:S01]  /*161f0*/  FADD.FTZ R44, R20, R35 ;  /* 0x00000023142c7221 */ /* 0x000fe20000010000 */
[----:B------:R-:W-:Y:S01]  /*16200*/  LEA.HI.SX32 R214, R214, R39, 0x1a ;  /* 0x00000027d6d67211 */ /* 0x000fe200078fd2ff */
[----:B------:R-:W-:Y:S01]  /*16210*/  FFMA.FTZ R29, R29, R0, -R42 ;  /* 0x000000001d1d7223 */ /* 0x000fe2000001082a */
[----:B------:R-:W-:Y:S01]  /*16220*/  F2FP.F16.F32.PACK_AB R203, R10, R203 ;  /* 0x000000cb0acb723e */ /* 0x000fe200000000ff */
[----:B------:R-:W-:Y:S01]  /*16230*/  FADD.FTZ R35, R195, R44 ;  /* 0x0000002cc3237221 */ /* 0x000fe20000010000 */
[----:B------:R-:W-:Y:S01]  /*16240*/  VIADD R10, R148, 0xfffffffe ;  /* 0xfffffffe940a7836 */ /* 0x000fe20000000000 */
[----:B------:R-:W0:Y:S01]  /*16250*/  MUFU.EX2 R198, R198 ;  /* 0x000000c600c67308 */ /* 0x000e220000000800 */
[----:B--2---:R-:W-:Y:S01]  /*16260*/  FADD.FTZ R2, R196, R3 ;  /* 0x00000003c4027221 */ /* 0x004fe20000010000 */
[----:B------:R-:W-:Y:S01]  /*16270*/  FADD.FTZ R44, R30, R35 ;  /* 0x000000231e2c7221 */ /* 0x000fe20000010000 */
[----:B------:R-:W-:Y:S01]  /*16280*/  VIMNMX R214, RZ, R214, !PT ;  /* 0x000000d6ffd67248 */ /* 0x000fe20007fe0100 */
[----:B------:R-:W-:Y:S01]  /*16290*/  IMAD.MOV.U32 R85, RZ, RZ, R119 ;  /* 0x000000ffff557224 */ /* 0x000fe200078e0077 */
[----:B------:R-:W-:Y:S01]  /*162a0*/  F2FP.F16.F32.PACK_AB R200, R7, R200 ;  /* 0x000000c807c8723e */ /* 0x000fe200000000ff */
[----:B------:R-:W-:Y:S01]  /*162b0*/  FADD.FTZ R35, R189, R44 ;  /* 0x0000002cbd237221 */ /* 0x000fe20000010000 */
[----:B------:R-:W-:Y:S01]  /*162c0*/  ISETP.GE.AND P2, PT, R10, R214, PT ;  /* 0x000000d60a00720c */ /* 0x000fe20003f46270 */
[----:B------:R-:W2:Y:S01]  /*162d0*/  MUFU.EX2 R15, R15 ;  /* 0x0000000f000f7308 */ /* 0x000ea20000000800 */
[----:B-1----:R-:W-:Y:S01]  /*162e0*/  FADD.FTZ R3, R11, R2 ;  /* 0x000000020b037221 */ /* 0x002fe20000010000 */
[----:B------:R-:W-:Y:S01]  /*162f0*/  FADD.FTZ R44, R24, R35 ;  /* 0x00000023182c7221 */ /* 0x000fe20000010000 */
[----:B------:R-:W-:Y:S01]  /*16300*/  F2FP.F16.F32.PACK_AB R195, R30, R195 ;  /* 0x000000c31ec3723e */ /* 0x000fe200000000ff */
[----:B------:R-:W-:Y:S01]  /*16310*/  IMAD.MOV.U32 R83, RZ, RZ, R119 ;  /* 0x000000ffff537224 */ /* 0x000fe200078e0077 */
[----:B------:R-:W-:Y:S01]  /*16320*/  F2FP.F16.F32.PACK_AB R189, R24, R189 ;  /* 0x000000bd18bd723e */ /* 0x000fe200000000ff */
[----:B------:R-:W-:Y:S01]  /*16330*/  FADD.FTZ R35, R191, R44 ;  /* 0x0000002cbf237221 */ /* 0x000fe20000010000 */
[----:B------:R-:W-:Y:S01]  /*16340*/  F2FP.F16.F32.PACK_AB R191, R28, R191 ;  /* 0x000000bf1cbf723e */ /* 0x000fe200000000ff */
[----:B------:R-:W1:Y:S01]  /*16350*/  MUFU.EX2 R192, R192 ;  /* 0x000000c000c07308 */ /* 0x000e620000000800 */
[----:B0-----:R-:W-:Y:S01]  /*16360*/  FADD.FTZ R2, R198, R3 ;  /* 0x00000003c6027221 */ /* 0x001fe20000010000 */
[----:B------:R-:W-:Y:S01]  /*16370*/  FADD.FTZ R6, R28, R35 ;  /* 0x000000231c067221 */ /* 0x000fe20000010000 */
[----:B------:R-:W-:Y:S01]  /*16380*/  F2FP.F16.F32.PACK_AB R201, R8, R201 ;  /* 0x000000c908c9723e */ /* 0x000fe200000000ff */
[----:B------:R-:W-:Y:S01]  /*16390*/  IMAD.MOV.U32 R81, RZ, RZ, R119 ;  /* 0x000000ffff517224 */ /* 0x000fe200078e0077 */
[----:B------:R-:W-:Y:S01]  /*163a0*/  F2FP.F16.F32.PACK_AB R197, R12, R197 ;  /* 0x000000c50cc5723e */ /* 0x000fe200000000ff */
[----:B------:R-:W-:Y:S01]  /*163b0*/  FADD.FTZ R35, R185, R6 ;  /* 0x00000006b9237221 */ /* 0x000fe20000010000 */
[C---:B------:R-:W-:Y:S01]  /*163c0*/  F2FP.F16.F32.PACK_AB R185, R32.reuse, R185 ;  /* 0x000000b920b9723e */ /* 0x040fe200000000ff */
[----:B------:R-:W0:Y:S01]  /*163d0*/  MUFU.EX2 R21, R21 ;  /* 0x0000001500157308 */ /* 0x000e220000000800 */
[----:B--2---:R-:W-:Y:S01]  /*163e0*/  FADD.FTZ R3, R15, R2 ;  /* 0x000000020f037221 */ /* 0x004fe20000010000 */
[----:B------:R-:W-:Y:S01]  /*163f0*/  FADD.FTZ R6, R32, R35 ;  /* 0x0000002320067221 */ /* 0x000fe20000010000 */
[----:B------:R-:W-:Y:S01]  /*16400*/  F2FP.F16.F32.PACK_AB R199, R14, R199 ;  /* 0x000000c70ec7723e */ /* 0x000fe200000000ff */
[----:B------:R-:W-:Y:S01]  /*16410*/  IMAD.MOV.U32 R79, RZ, RZ, R119 ;  /* 0x000000ffff4f7224 */ /* 0x000fe200078e0077 */
[----:B------:R-:W-:Y:S01]  /*16420*/  F2FP.F16.F32.PACK_AB R193, R20, R193 ;  /* 0x000000c114c1723e */ /* 0x000fe200000000ff */
[----:B------:R-:W-:Y:S01]  /*16430*/  FADD.FTZ R35, R187, R6 ;  /* 0x00000006bb237221 */ /* 0x000fe20000010000 */
[----:B------:R-:W-:Y:S01]  /*16440*/  F2FP.F16.F32.PACK_AB R187, R34, R187 ;  /* 0x000000bb22bb723e */ /* 0x000fe200000000ff */
[----:B------:R-:W2:Y:S01]  /*16450*/  MUFU.EX2 R194, R194 ;  /* 0x000000c200c27308 */ /* 0x000ea20000000800 */
[----:B-1----:R-:W-:Y:S01]  /*16460*/  FADD.FTZ R2, R192, R3 ;  /* 0x00000003c0027221 */ /* 0x002fe20000010000 */
[----:B------:R-:W-:Y:S01]  /*16470*/  FADD.FTZ R6, R34, R35 ;  /* 0x0000002322067221 */ /* 0x000fe20000010000 */
[----:B------:R-:W-:Y:S01]  /*16480*/  F2FP.F16.F32.PACK_AB R202, R9, R202 ;  /* 0x000000ca09ca723e */ /* 0x000fe200000000ff */
[--C-:B------:R-:W-:Y:S01]  /*16490*/  IMAD.MOV.U32 R77, RZ, RZ, R119.reuse ;  /* 0x000000ffff4d7224 */ /* 0x100fe200078e0077 */
[----:B------:R-:W-:Y:S01]  /*164a0*/  F2FP.F16.F32.PACK_AB R196, R11, R196 ;  /* 0x000000c40bc4723e */ /* 0x000fe200000000ff */
[--C-:B------:R-:W-:Y:S01]  /*164b0*/  IMAD.MOV.U32 R75, RZ, RZ, R119.reuse ;  /* 0x000000ffff4b7224 */ /* 0x100fe200078e0077 */
[----:B------:R-:W-:Y:S01]  /*164c0*/  F2FP.F16.F32.PACK_AB R198, R15, R198 ;  /* 0x000000c60fc6723e */ /* 0x000fe200000000ff */
[----:B------:R-:W1:Y:S01]  /*164d0*/  MUFU.EX2 R27, R27 ;  /* 0x0000001b001b7308 */ /* 0x000e620000000800 */
[C---:B0-----:R-:W-:Y:S01]  /*164e0*/  FADD.FTZ R3, R21.reuse, R2 ;  /* 0x0000000215037221 */ /* 0x041fe20000010000 */
[----:B------:R-:W-:Y:S01]  /*164f0*/  F2FP.F16.F32.PACK_AB R192, R21, R192 ;  /* 0x000000c015c0723e */ /* 0x000fe200000000ff */
[--C-:B------:R-:W-:Y:S01]  /*16500*/  IMAD.MOV.U32 R73, RZ, RZ, R119.reuse ;  /* 0x000000ffff497224 */ /* 0x100fe200078e0077 */
[-C--:B------:R-:W-:Y:S01]  /*16510*/  MOV R44, R119.reuse ;  /* 0x00000077002c7202 */ /* 0x080fe20000000f00 */
[--C-:B------:R-:W-:Y:S01]  /*16520*/  IMAD.MOV.U32 R71, RZ, RZ, R119.reuse ;  /* 0x000000ffff477224 */ /* 0x100fe200078e0077 */
[-C--:B------:R-:W-:Y:S01]  /*16530*/  MOV R32, R119.reuse ;  /* 0x0000007700207202 */ /* 0x080fe20000000f00 */
[----:B------:R-:W-:Y:S01]  /*16540*/  IMAD.MOV.U32 R69, RZ, RZ, R119 ;  /* 0x000000ffff457224 */ /* 0x000fe200078e0077 */
[----:B------:R-:W0:Y:S01]  /*16550*/  MUFU.EX2 R188, R188 ;  /* 0x000000bc00bc7308 */ /* 0x000e220000000800 */
[----:B--2---:R-:W-:Y:S01]  /*16560*/  FADD.FTZ R2, R194, R3 ;  /* 0x00000003c2027221 */ /* 0x004fe20000010000 */
[--C-:B------:R-:W-:Y:S01]  /*16570*/  IMAD.MOV.U32 R67, RZ, RZ, R119.reuse ;  /* 0x000000ffff437224 */ /* 0x100fe200078e0077 */
[-C--:B------:R-:W-:Y:S01]  /*16580*/  MOV R28, R119.reuse ;  /* 0x00000077001c7202 */ /* 0x080fe20000000f00 */
[--C-:B------:R-:W-:Y:S01]  /*16590*/  IMAD.MOV.U32 R65, RZ, RZ, R119.reuse ;  /* 0x000000ffff417224 */ /* 0x100fe200078e0077 */
[----:B------:R-:W-:Y:S01]  /*165a0*/  MOV R24, R119 ;  /* 0x0000007700187202 */ /* 0x000fe20000000f00 */
[----:B------:R-:W-:-:S02]  /*165b0*/  IMAD.MOV.U32 R61, RZ, RZ, R119 ;  /* 0x000000ffff3d7224 */ /* 0x000fc400078e0077 */
[----:B------:R-:W2:Y:S01]  /*165c0*/  MUFU.EX2 R31, R31 ;  /* 0x0000001f001f7308 */ /* 0x000ea20000000800 */
[C---:B-1----:R-:W-:Y:S01]  /*165d0*/  FADD.FTZ R3, R27.reuse, R2 ;  /* 0x000000021b037221 */ /* 0x042fe20000010000 */
[----:B------:R-:W-:Y:S01]  /*165e0*/  F2FP.F16.F32.PACK_AB R194, R27, R194 ;  /* 0x000000c21bc2723e */ /* 0x000fe200000000ff */
[--C-:B------:R-:W-:Y:S02]  /*165f0*/  IMAD.MOV.U32 R57, RZ, RZ, R119.reuse ;  /* 0x000000ffff397224 */ /* 0x100fe400078e0077 */
[--C-:B------:R-:W-:Y:S02]  /*16600*/  IMAD.MOV.U32 R49, RZ, RZ, R119.reuse ;  /* 0x000000ffff317224 */ /* 0x100fe400078e0077 */
[----:B------:R-:W-:Y:S01]  /*16610*/  IMAD.MOV.U32 R46, RZ, RZ, R119 ;  /* 0x000000ffff2e7224 */ /* 0x000fe200078e0077 */
[----:B------:R-:W1:Y:S01]  /*16620*/  MUFU.EX2 R190, R190 ;  /* 0x000000be00be7308 */ /* 0x000e620000000800 */
[----:B0-----:R-:W-:Y:S01]  /*16630*/  FADD.FTZ R2, R188, R3 ;  /* 0x00000003bc027221 */ /* 0x001fe20000010000 */
[----:B------:R-:W-:-:S02]  /*16640*/  IMAD.MOV.U32 R42, RZ, RZ, R119 ;  /* 0x000000ffff2a7224 */ /* 0x000fc400078e0077 */
[--C-:B------:R-:W-:Y:S02]  /*16650*/  IMAD.MOV.U32 R39, RZ, RZ, R119.reuse ;  /* 0x000000ffff277224 */ /* 0x100fe400078e0077 */
[--C-:B------:R-:W-:Y:S02]  /*16660*/  IMAD.MOV.U32 R35, RZ, RZ, R119.reuse ;  /* 0x000000ffff237224 */ /* 0x100fe400078e0077 */
[----:B------:R-:W0:Y:S01]  /*16670*/  MUFU.EX2 R87, R87 ;  /* 0x0000005700577308 */ /* 0x000e220000000800 */
[C---:B--2---:R-:W-:Y:S01]  /*16680*/  FADD.FTZ R3, R31.reuse, R2 ;  /* 0x000000021f037221 */ /* 0x044fe20000010000 */
[----:B------:R-:W-:Y:S01]  /*16690*/  F2FP.F16.F32.PACK_AB R188, R31, R188 ;  /* 0x000000bc1fbc723e */ /* 0x000fe200000000ff */
[--C-:B------:R-:W-:Y:S02]  /*166a0*/  IMAD.MOV.U32 R34, RZ, RZ, R119.reuse ;  /* 0x000000ffff227224 */ /* 0x100fe400078e0077 */
[--C-:B------:R-:W-:Y:S02]  /*166b0*/  IMAD.MOV.U32 R31, RZ, RZ, R119.reuse ;  /* 0x000000ffff1f7224 */ /* 0x100fe400078e0077 */
[----:B------:R-:W-:Y:S01]  /*166c0*/  IMAD.MOV.U32 R30, RZ, RZ, R119 ;  /* 0x000000ffff1e7224 */ /* 0x000fe200078e0077 */
[----:B------:R-:W2:Y:S01]  /*166d0*/  MUFU.EX2 R91, R91 ;  /* 0x0000005b005b7308 */ /* 0x000ea20000000800 */
[----:B-1----:R-:W-:Y:S01]  /*166e0*/  FADD.FTZ R2, R190, R3 ;  /* 0x00000003be027221 */ /* 0x002fe20000010000 */
[----:B------:R-:W-:-:S06]  /*166f0*/  IMAD.MOV.U32 R27, RZ, RZ, R119 ;  /* 0x000000ffff1b7224 */ /* 0x000fcc00078e0077 */
[----:B------:R1:W3:Y:S01]  /*16700*/  MUFU.EX2 R184, R53 ;  /* 0x0000003500b87308 */ /* 0x0002e20000000800 */
[C---:B0-----:R-:W-:Y:S01]  /*16710*/  FADD.FTZ R2, R87.reuse, R2 ;  /* 0x0000000257027221 */ /* 0x041fe20000010000 */
[----:B------:R-:W-:Y:S01]  /*16720*/  F2FP.F16.F32.PACK_AB R190, R87, R190 ;  /* 0x000000be57be723e */ /* 0x000fe200000000ff */
[----:B------:R-:W-:-:S05]  /*16730*/  IMAD.MOV.U32 R87, RZ, RZ, R119 ;  /* 0x000000ffff577224 */ /* 0x000fca00078e0077 */
[----:B------:R-:W0:Y:S01]  /*16740*/  MUFU.EX2 R89, R89 ;  /* 0x0000005900597308 */ /* 0x000e220000000800 */
[----:B--2---:R-:W-:Y:S01]  /*16750*/  FADD.FTZ R3, R91, R2 ;  /* 0x000000025b037221 */ /* 0x004fe20000010000 */
[----:B-1----:R-:W-:-:S06]  /*16760*/  IMAD.MOV.U32 R53, RZ, RZ, R119 ;  /* 0x000000ffff357224 */ /* 0x002fcc00078e0077 */
[----:B------:R1:W2:Y:S01]  /*16770*/  MUFU.EX2 R186, R45 ;  /* 0x0000002d00ba7308 */ /* 0x0002a20000000800 */
[C---:B---3--:R-:W-:Y:S01]  /*16780*/  FADD.FTZ R2, R184.reuse, R3 ;  /* 0x00000003b8027221 */ /* 0x048fe20000010000 */
[----:B------:R-:W-:Y:S01]  /*16790*/  F2FP.F16.F32.PACK_AB R184, R184, R91 ;  /* 0x0000005bb8b8723e */ /* 0x000fe200000000ff */
[----:B------:R-:W-:-:S05]  /*167a0*/  IMAD.MOV.U32 R91, RZ, RZ, R119 ;  /* 0x000000ffff5b7224 */ /* 0x000fca00078e0077 */
        /* <DEDUP_REMOVED lines=8> */
[----:B0-----:R-:W-:Y:S01]  /*16830*/  FADD.FTZ R33, R181, R6 ;  /* 0x00000006b5217221 */ /* 0x001fe20000010000 */
[----:B---3--:R-:W-:Y:S01]  /*16840*/  FADD.FTZ R3, R41, R2 ;  /* 0x0000000229037221 */ /* 0x008fe20000010000 */
[C---:B------:R-:W-:Y:S02]  /*16850*/  F2FP.F16.F32.PACK_AB R181, R36.reuse, R181 ;  /* 0x000000b524b5723e */ /* 0x040fe400000000ff */
[----:B------:R-:W-:Y:S01]  /*16860*/  FADD.FTZ R6, R36, R33 ;  /* 0x0000002124067221 */ /* 0x000fe20000010000 */
[----:B------:R-:W-:Y:S02]  /*16870*/  MOV R36, R119 ;  /* 0x0000007700247202 */ /* 0x000fe40000000f00 */
[----:B------:R-:W0:Y:S01]  /*16880*/  MUFU.EX2 R59, R59 ;  /* 0x0000003b003b7308 */ /* 0x000e220000000800 */
[C---:B-1----:R-:W-:Y:S01]  /*16890*/  FADD.FTZ R2, R180.reuse, R3 ;  /* 0x00000003b4027221 */ /* 0x042fe20000010000 */
[----:B------:R-:W-:Y:S01]  /*168a0*/  F2FP.F16.F32.PACK_AB R180, R180, R41 ;  /* 0x00000029b4b4723e */ /* 0x000fe200000000ff */
[----:B------:R-:W-:-:S05]  /*168b0*/  IMAD.MOV.U32 R41, RZ, RZ, R119 ;  /* 0x000000ffff297224 */ /* 0x000fca00078e0077 */
[----:B------:R-:W1:Y:S01]  /*168c0*/  MUFU.EX2 R38, R38 ;  /* 0x0000002600267308 */ /* 0x000e620000000800 */
[----:B--2---:R-:W-:-:S07]  /*168d0*/  FADD.FTZ R33, R183, R6 ;  /* 0x00000006b7217221 */ /* 0x004fce0000010000 */
[----:B------:R2:W3:Y:S01]  /*168e0*/  MUFU.EX2 R182, R37 ;  /* 0x0000002500b67308 */ /* 0x0004e20000000800 */
[----:B0-----:R-:W-:-:S07]  /*168f0*/  FADD.FTZ R3, R59, R2 ;  /* 0x000000023b037221 */ /* 0x001fce0000010000 */
[----:B------:R-:W0:Y:S01]  /*16900*/  MUFU.EX2 R177, R177 ;  /* 0x000000b100b17308 */ /* 0x000e220000000800 */
[C---:B-1----:R-:W-:Y:S01]  /*16910*/  FADD.FTZ R6, R38.reuse, R33 ;  /* 0x0000002126067221 */ /* 0x042fe20000010000 */
[----:B------:R-:W-:Y:S01]  /*16920*/  F2FP.F16.F32.PACK_AB R183, R38, R183 ;  /* 0x000000b726b7723e */ /* 0x000fe200000000ff */
[--C-:B------:R-:W-:Y:S02]  /*16930*/  IMAD.MOV.U32 R38, RZ, RZ, R119.reuse ;  /* 0x000000ffff267224 */ /* 0x100fe400078e0077 */
[----:B--2---:R-:W-:-:S03]  /*16940*/  IMAD.MOV.U32 R37, RZ, RZ, R119 ;  /* 0x000000ffff257224 */ /* 0x004fc600078e0077 */
[----:B------:R-:W1:Y:S01]  /*16950*/  MUFU.EX2 R63, R63 ;  /* 0x0000003f003f7308 */ /* 0x000e620000000800 */
[C---:B---3--:R-:W-:Y:S01]  /*16960*/  FADD.FTZ R2, R182.reuse, R3 ;  /* 0x00000003b6027221 */ /* 0x048fe20000010000 */
[----:B------:R-:W-:Y:S01]  /*16970*/  F2FP.F16.F32.PACK_AB R182, R182, R59 ;  /* 0x0000003bb6b6723e */ /* 0x000fe200000000ff */
[----:B------:R-:W-:-:S05]  /*16980*/  IMAD.MOV.U32 R59, RZ, RZ, R119 ;  /* 0x000000ffff3b7224 */ /* 0x000fca00078e0077 */
[----:B------:R2:W3:Y:S01]  /*16990*/  MUFU.EX2 R176, R25 ;  /* 0x0000001900b07308 */ /* 0x0004e20000000800 */
[----:B0-----:R-:W-:Y:S01]  /*169a0*/  FADD.FTZ R33, R177, R6 ;  /* 0x00000006b1217221 */ /* 0x001fe20000010000 */
[----:B------:R-:W-:-:S03]  /*169b0*/  F2FP.F16.F32.PACK_AB R177, R40, R177 ;  /* 0x000000b128b1723e */ /* 0x000fc600000000ff */
[----:B------:R-:W-:Y:S01]  /*169c0*/  FADD.FTZ R6, R40, R33 ;  /* 0x0000002128067221 */ /* 0x000fe20000010000 */
[----:B------:R-:W-:Y:S02]  /*169d0*/  MOV R40, R119 ;  /* 0x0000007700287202 */ /* 0x000fe40000000f00 */
[----:B------:R-:W0:Y:S01]  /*169e0*/  MUFU.EX2 R179, R179 ;  /* 0x000000b300b37308 */ /* 0x000e220000000800 */
[----:B-1----:R-:W-:Y:S01]  /*169f0*/  FADD.FTZ R3, R63, R2 ;  /* 0x000000023f037221 */ /* 0x002fe20000010000 */
[----:B--2---:R-:W-:-:S06]  /*16a00*/  IMAD.MOV.U32 R25, RZ, RZ, R119 ;  /* 0x000000ffff197224 */ /* 0x004fcc00078e0077 */
[----:B------:R-:W1:Y:S01]  /*16a10*/  MUFU.EX2 R13, R13 ;  /* 0x0000000d000d7308 */ /* 0x000e620000000800 */
[C---:B---3--:R-:W-:Y:S01]  /*16a20*/  FADD.FTZ R2, R176.reuse, R3 ;  /* 0x00000003b0027221 */ /* 0x048fe20000010000 */
[----:B------:R-:W-:Y:S01]  /*16a30*/  F2FP.F16.F32.PACK_AB R176, R176, R63 ;  /* 0x0000003fb0b0723e */ /* 0x000fe200000000ff */
[----:B------:R-:W-:Y:S01]  /*16a40*/  IMAD.MOV.U32 R63, RZ, RZ, R119 ;  /* 0x000000ffff3f7224 */ /* 0x000fe200078e0077 */
[----:B------:R-:W-:-:S04]  /*16a50*/  MOV R3, 0x3f800000 ;  /* 0x3f80000000037802 */ /* 0x000fc80000000f00 */
[----:B------:R-:W2:Y:S01]  /*16a60*/  MUFU.EX2 R26, R26 ;  /* 0x0000001a001a7308 */ /* 0x000ea20000000800 */
[----:B0-----:R-:W-:-:S07]  /*16a70*/  FADD.FTZ R33, R179, R6 ;  /* 0x00000006b3217221 */ /* 0x001fce0000010000 */
[----:B------:R0:W3:Y:S01]  /*16a80*/  MUFU.EX2 R178, R29 ;  /* 0x0000001d00b27308 */ /* 0x0000e20000000800 */
[----:B-1----:R-:W-:Y:S01]  /*16a90*/  FADD.FTZ R7, R13, R2 ;  /* 0x000000020d077221 */ /* 0x002fe20000010000 */
[----:B------:R-:W-:Y:S02]  /*16aa0*/  IMAD.MOV.U32 R2, RZ, RZ, 0x3f800000 ;  /* 0x3f800000ff027424 */ /* 0x000fe400078e00ff */
[C---:B--2---:R-:W-:Y:S01]  /*16ab0*/  FADD.FTZ R6, R26.reuse, R33 ;  /* 0x000000211a067221 */ /* 0x044fe20000010000 */
[----:B------:R-:W-:Y:S01]  /*16ac0*/  F2FP.F16.F32.PACK_AB R179, R26, R179 ;  /* 0x000000b31ab3723e */ /* 0x000fe200000000ff */
[--C-:B------:R-:W-:Y:S02]  /*16ad0*/  IMAD.MOV.U32 R33, RZ, RZ, R119.reuse ;  /* 0x000000ffff217224 */ /* 0x100fe400078e0077 */
[--C-:B0-----:R-:W-:Y:S02]  /*16ae0*/  IMAD.MOV.U32 R29, RZ, RZ, R119.reuse ;  /* 0x000000ffff1d7224 */ /* 0x101fe400078e0077 */
[----:B------:R-:W-:-:S02]  /*16af0*/  IMAD.MOV.U32 R26, RZ, RZ, R119 ;  /* 0x000000ffff1a7224 */ /* 0x000fc400078e0077 */
[C---:B---3--:R-:W-:Y:S01]  /*16b00*/  FADD.FTZ R7, R178.reuse, R7 ;  /* 0x00000007b2077221 */ /* 0x048fe20000010000 */
[----:B------:R-:W-:Y:S01]  /*16b10*/  F2FP.F16.F32.PACK_AB R178, R178, R13 ;  /* 0x0000000db2b2723e */ /* 0x000fe200000000ff */
[----:B------:R-:W-:Y:S06]  /*16b20*/  @!P2 BRA `(.L_x_5241) ;  /* 0x000000580010a947 */ /* 0x000fec0003800000 */
[----:B------:R-:W-:Y:S01]  /*16b30*/  BSSY B1, `(.L_x_5241) ;  /* 0x0000583000017945 */ /* 0x000fe20003800000 */
        /* <DEDUP_REMOVED lines=53> */
.L_x_5252:
[----:B------:R-:W-:-:S05]  /*16e90*/  VIADD R0, R12, 0x1 ;  /* 0x000000010c007836 */ /* 0x000fca0000000000 */
[----:B------:R-:W-:-:S04]  /*16ea0*/  ISETP.NE.AND P2, PT, R0, 0x2, PT ;  /* 0x000000020000780c */ /* 0x000fc80003f45270 */
[----:B------:R-:W-:Y:S02]  /*16eb0*/  SEL R208, RZ, 0x1, P2 ;  /* 0x00000001ffd07807 */ /* 0x000fe40001000000 */
[----:B------:R-:W-:Y:S02]  /*16ec0*/  SEL R205, R0, RZ, P2 ;  /* 0x000000ff00cd7207 */ /* 0x000fe40001000000 */
[----:B------:R-:W-:Y:S01]  /*16ed0*/  LOP3.LUT R208, R11, R208, RZ, 0x3c, !PT ;  /* 0x000000d00bd07212 */ /* 0x000fe200078e3cff */
[----:B------:R-:W-:Y:S06]  /*16ee0*/  @!P0 BRA `(.L_x_5242) ;  /* 0x0000000000048947 */ /* 0x000fec0003800000 */
[----:B------:R-:W-:Y:S01]  /*16ef0*/  BPT.TRAP 0x1 ;  /* 0x000000040000795c */ /* 0x000fe20000300000 */
.L_x_5242:
[----:B------:R-:W-:Y:S01]  /*16f00*/  IMAD R13, R205, 0x8, R18 ;  /* 0x00000008cd0d7824 */ /* 0x000fe200078e0212 */
[----:B------:R-:W-:-:S04]  /*16f10*/  SHF.L.U32 R4, R208, 0x1f, RZ ;  /* 0x0000001fd0047819 */ /* 0x000fc800000006ff */
[----:B------:R0:W1:Y:S01]  /*16f20*/  SYNCS.PHASECHK.TRANS64.TRYWAIT P2, [R13+URZ+0x36830], R4 ;  /* 0x036830040d0075a7 */ /* 0x000062000804017f */
[----:B------:R-:W-:Y:S05]  /*16f30*/  @!P0 BRA `(.L_x_5243) ;  /* 0x0000000000048947 */ /* 0x000fea0003800000 */
[----:B------:R-:W-:Y:S01]  /*16f40*/  BPT.TRAP 0x1 ;  /* 0x000000040000795c */ /* 0x000fe20000300000 */
.L_x_5243:
[----:B------:R-:W-:Y:S01]  /*16f50*/  IMAD R0, R205, 0xa80, R212 ;  /* 0x00000a80cd007824 */ /* 0x000fe200078e02d4 */
[----:B------:R-:W-:Y:S03]  /*16f60*/  BSSY B2, `(.L_x_5244) ;  /* 0x0000006000027945 */ /* 0x000fe60003800000 */
[C---:B------:R-:W-:Y:S01]  /*16f70*/  VIADD R120, R0.reuse, 0x100 ;  /* 0x0000010000787836 */ /* 0x040fe20000000000 */
[----:B------:R-:W-:Y:S01]  /*16f80*/  IADD3 R20, R0, 0x80, RZ ;  /* 0x0000008000147810 */ /* 0x000fe20007ffe0ff */
[----:B-1----:R-:W-:Y:S06]  /*16f90*/  @P2 BRA `(.L_x_5245) ;  /* 0x0000000000082947 */ /* 0x002fec0003800000 */
[----:B------:R-:W1:Y:S02]  /*16fa0*/  SYNCS.PHASECHK.TRANS64.TRYWAIT P2, [R13+URZ+0x36830], R4 ;  /* 0x036830040d0075a7 */ /* 0x000e64000804017f */
[----:B-1----:R-:W-:Y:S05]  /*16fb0*/  @!P2 BRA `(.L_x_5246) ;  /* 0x000001480000a947 */ /* 0x002fea0003800000 */
.L_x_5245:
[----:B------:R-:W-:Y:S05]  /*16fc0*/  BSYNC B2 ;  /* 0x0000000000027941 */ /* 0x000fea0003800000 */
.L_x_5244:
[----:B------:R-:W2:Y:S04]  /*16fd0*/  LDL.64 R14, [R1+0x30] ;  /* 0x00003000010e7983 */ /* 0x000ea80000100a00 */
[----:B------:R-:W3:Y:S01]  /*16fe0*/  LDL.64 R122, [R1+0x38] ;  /* 0x00003800017a7983 */ /* 0x000ee20000100a00 */
[----:B------:R-:W-:Y:S01]  /*16ff0*/  WARPGROUP.ARRIVE ;  /* 0x00000000000079c5 */ /* 0x000fe20000000000 */
[----:B------:R-:W-:Y:S02]  /*17000*/  MOV R21, 0x40000040 ;  /* 0x4000004000157802 */ /* 0x000fe40000000f00 */
[----:B------:R-:W-:Y:S02]  /*17010*/  R2UR UR6, R20 ;  /* 0x00000000140672ca */ /* 0x000fe400000e0000 */
[C---:B------:R-:W-:Y:S01]  /*17020*/  R2UR UR7, R21.reuse ;  /* 0x00000000150772ca */ /* 0x040fe200000e0000 */
[----:B------:R-:W-:Y:S01]  /*17030*/  IMAD.MOV.U32 R20, RZ, RZ, R120 ;  /* 0x000000ffff147224 */ /* 0x000fe200078e0078 */
[----:B------:R-:W-:-:S04]  /*17040*/  R2UR UR19, R21 ;  /* 0x00000000151372ca */ /* 0x000fc800000e0000 */
[----:B------:R-:W-:Y:S01]  /*17050*/  R2UR UR18, R20 ;  /* 0x00000000141272ca */ /* 0x000fe200000e0000 */
[----:B------:R-:W-:Y:S01]  /*17060*/  VIADD R20, R0, 0x200 ;  /* 0x0000020000147836 */ /* 0x000fe20000000000 */
[----:B------:R-:W-:-:S04]  /*17070*/  R2UR UR15, R21 ;  /* 0x00000000150f72ca */ /* 0x000fc800000e0000 */
[----:B------:R-:W-:Y:S02]  /*17080*/  R2UR UR14, R20 ;  /* 0x00000000140e72ca */ /* 0x000fe400000e0000 */
[----:B--2---:R-:W-:Y:S01]  /*17090*/  R2UR UR42, R14 ;  /* 0x000000000e2a72ca */ /* 0x004fe200000e0000 */
[----:B------:R-:W-:Y:S01]  /*170a0*/  IMAD.MOV.U32 R14, RZ, RZ, R0 ;  /* 0x000000ffff0e7224 */ /* 0x000fe200078e0000 */
[----:B------:R-:W-:Y:S01]  /*170b0*/  R2UR UR43, R15 ;  /* 0x000000000f2b72ca */ /* 0x000fe200000e0000 */
[----:B------:R-:W-:Y:S01]  /*170c0*/  IMAD.MOV.U32 R15, RZ, RZ, 0x40000040 ;  /* 0x40000040ff0f7424 */ /* 0x000fe200078e00ff */
[----:B---3--:R-:W-:Y:S02]  /*170d0*/  R2UR UR28, R122 ;  /* 0x000000007a1c72ca */ /* 0x008fe400000e0000 */
        /* <DEDUP_REMOVED lines=27> */
[----:B------:R-:W-:Y:S01]  /*17290*/  IMAD.MOV.U32 R121, RZ, RZ, 0x40000040 ;  /* 0x40000040ff797424 */ /* 0x000fe200078e00ff */
[----:B------:R-:W-:Y:S02]  /*172a0*/  WARPGROUP.DEPBAR.LE gsb0, 0x0 ;  /* 0x00008000000079c5 */ /* 0x000fe40000010000 */
[----:B------:R-:W-:-:S06]  /*172b0*/  WARPGROUP.ARRIVE ;  /* 0x00000000000079c5 */ /* 0x000fcc0000000000 */
[----:B------:R-:W-:Y:S01]  /*172c0*/  HGMMA.64x16x16.F32 R136, gdesc[UR12], RZ, !UPT, gsb0 ;  /* 0x002000000c8879f0 */ /* 0x000fe2000c0008ff */
[----:B------:R-:W-:Y:S02]  /*172d0*/  IADD3 R120, R0, 0x280, RZ ;  /* 0x0000028000787810 */ /* 0x000fe40007ffe0ff */
        /* <DEDUP_REMOVED lines=14> */
[----:B------:R-:W-:Y:S01]  /*173c0*/  R2UR UR27, R121 ;  /* 0x00000000791b72ca */ /* 0x000fe200000e0000 */
[----:B------:R-:W-:Y:S01]  /*173d0*/  IMAD.MOV.U32 R121, RZ, RZ, 0x40000040 ;  /* 0x40000040ff797424 */ /* 0x000fe200078e00ff */
[----:B--2---:R-:W-:-:S02]  /*173e0*/  R2UR UR38, R122 ;  /* 0x000000007a2672ca */ /* 0x004fc400000e0000 */
[----:B------:R-:W-:Y:S02]  /*173f0*/  R2UR UR46, R120 ;  /* 0x00000000782e72ca */ /* 0x000fe400000e0000 */
[----:B------:R-:W-:Y:S02]  /*17400*/  R2UR UR47, R121 ;  /* 0x00000000792f72ca */ /* 0x000fe400000e0000 */
[----:B------:R-:W-:Y:S01]  /*17410*/  R2UR UR39, R123 ;  /* 0x000000007b2772ca */ /* 0x000fe200000e0000 */
[----:B------:R-:W-:Y:S01]  /*17420*/  UMOV UR56, UR28 ;  /* 0x0000001c00387c82 */ /* 0x000fe20008000000 */
[----:B------:R-:W-:Y:S01]  /*17430*/  UMOV UR57, UR29 ;  /* 0x0000001d00397c82 */ /* 0x000fe20008000000 */
[----:B------:R-:W-:Y:S02]  /*17440*/  WARPGROUP.DEPBAR.LE gsb0, 0x0 ;  /* 0x00008000000079c5 */ /* 0x000fe40000010000 */
[----:B------:R-:W-:-:S06]  /*17450*/  WARPGROUP.ARRIVE ;  /* 0x00000000000079c5 */ /* 0x000fcc0000000000 */
[----:B------:R-:W-:Y:S01]  /*17460*/  HGMMA.64x16x16.F32 R120, gdesc[UR56], RZ, !UPT, gsb0 ;  /* 0x00200000387879f0 */ /* 0x000fe2000c0008ff */
        /* <DEDUP_REMOVED lines=29> */
[----:B------:R-:W-:Y:S01]  /*17640*/  VIADD R14, R0, 0x202 ;  /* 0x00000202000e7836 */ /* 0x000fe20000000000 */
[----:B------:R-:W-:Y:S02]  /*17650*/  WARPGROUP.DEPBAR.LE gsb0, 0x0 ;  /* 0x00008000000079c5 */ /* 0x000fe40000010000 */
[----:B------:R-:W-:-:S06]  /*17660*/  WARPGROUP.ARRIVE ;  /* 0x00000000000079c5 */ /* 0x000fcc0000000000 */
[----:B------:R-:W-:Y:S01]  /*17670*/  HGMMA.64x16x16.F32 R144, gdesc[UR24], R144, gsb0 ;  /* 0x00200000189079f0 */ /* 0x000fe20008000890 */
[----:B------:R-:W-:Y:S01]  /*17680*/  IMAD.MOV.U32 R15, RZ, RZ, 0x40000040 ;  /* 0x40000040ff0f7424 */ /* 0x000fe200078e00ff */
[----:B------:R-:W-:-:S04]  /*17690*/  R2UR UR22, R14 ;  /* 0x000000000e1672ca */ /* 0x000fc800000e0000 */
        /* <DEDUP_REMOVED lines=12> */
[----:B------:R-:W-:Y:S01]  /*17760*/  MOV R5, UR45 ;  /* 0x0000002d00057c02 */ /* 0x000fe20008000f00 */
[----:B------:R-:W-:-:S02]  /*17770*/  WARPGROUP.DEPBAR.LE gsb0, 0x0 ;  /* 0x00008000000079c5 */ /* 0x000fc40000010000 */
[----:B------:R-:W-:Y:S01]  /*17780*/  WARPGROUP.ARRIVE ;  /* 0x00000000000079c5 */ /* 0x000fe20000000000 */
[----:B01----:R-:W-:Y:S01]  /*17790*/  MOV R4, UR44 ;  /* 0x0000002c00047c02 */ /* 0x003fe20008000f00 */
[----:B------:R-:W-:Y:S01]  /*177a0*/  VIADD R14, R0, 0x4 ;  /* 0x00000004000e7836 */ /* 0x000fe20000000000 */
[----:B------:R-:W-:Y:S01]  /*177b0*/  UMOV UR12, UR38 ;  /* 0x00000026000c7c82 */ /* 0x000fe20008000000 */
[----:B------:R-:W-:Y:S01]  /*177c0*/  IMAD.MOV.U32 R15, RZ, RZ, 0x40000040 ;  /* 0x40000040ff0f7424 */ /* 0x000fe200078e00ff */
[----:B------:R-:W-:Y:S02]  /*177d0*/  UMOV UR13, UR39 ;  /* 0x00000027000d7c82 */ /* 0x000fe40008000000 */
[----:B------:R-:W-:Y:S01]  /*177e0*/  HGMMA.64x16x16.F32 R128, gdesc[UR16], R128, gsb0 ;  /* 0x00200000108079f0 */ /* 0x000fe20008000880 */
[----:B------:R-:W-:Y:S01]  /*177f0*/  UMOV UR44, UR42 ;  /* 0x0000002a002c7c82 */ /* 0x000fe20008000000 */
[----:B------:R-:W-:Y:S01]  /*17800*/  UMOV UR45, UR43 ;  /* 0x0000002b002d7c82 */ /* 0x000fe20008000000 */
[----:B------:R-:W-:Y:S01]  /*17810*/  UMOV UR8, UR38 ;  /* 0x0000002600087c82 */ /* 0x000fe20008000000 */
[----:B------:R-:W-:Y:S01]  /*17820*/  UMOV UR9, UR39 ;  /* 0x0000002700097c82 */ /* 0x000fe20008000000 */
[----:B------:R-:W2:Y:S01]  /*17830*/  LDL.64 R20, [R1+0x20] ;  /* 0x0000200001147983 */ /* 0x000ea20000100a00 */
[----:B------:R-:W-:-:S02]  /*17840*/  WARPGROUP.DEPBAR.LE gsb0, 0x0 ;  /* 0x00008000000079c5 */ /* 0x000fc40000010000 */
        /* <DEDUP_REMOVED lines=331> */
[----:B------:R-:W-:Y:S01]  /*18d00*/  R2UR UR45, R5 ;  /* 0x00000000052d72ca */ /* 0x000fe200000e0000 */
[----:B------:R-:W-:Y:S01]  /*18d10*/  IMAD.MOV.U32 R5, RZ, RZ, 0x40000040 ;  /* 0x40000040ff057424 */ /* 0x000fe200078e00ff */
[----:B------:R-:W-:Y:S01]  /*18d20*/  R2UR UR44, R4 ;  /* 0x00000000042c72ca */ /* 0x000fe200000e0000 */
[----:B------:R-:W-:-:S03]  /*18d30*/  VIADD R4, R0, 0x406 ;  /* 0x0000040600047836 */ /* 0x000fc60000000000 */
        /* <DEDUP_REMOVED lines=395> */
.L_x_5247:
[----:B------:R-:W-:Y:S01]  /*1a5f0*/  SHF.L.U32 R0, R11, 0x1f, RZ ;  /* 0x0000001f0b007819 */ /* 0x000fe200000006ff */
[----:B------:R-:W-:-:S04]  /*1a600*/  IMAD R11, R12, 0x8, R18 ;  /* 0x000000080c0b7824 */ /* 0x000fc800078e0212 */
[----:B------:R0:W1:Y:S01]  /*1a610*/  SYNCS.PHASECHK.TRANS64.TRYWAIT P2, [R11+URZ+0x36850], R0 ;  /* 0x036850000b0075a7 */ /* 0x000062000804017f */
[----:B------:R-:W-:Y:S05]  /*1a620*/  @!P0 BRA `(.L_x_5248) ;  /* 0x0000000000048947 */ /* 0x000fea0003800000 */
[----:B------:R-:W-:Y:S01]  /*1a630*/  BPT.TRAP 0x1 ;  /* 0x000000040000795c */ /* 0x000fe20000300000 */
.L_x_5248:
[----:B------:R-:W-:Y:S04]  /*1a640*/  BSSY B2, `(.L_x_5249) ;  /* 0x0000004000027945 */ /* 0x000fe80003800000 */
[----:B-1----:R-:W-:Y:S05]  /*1a650*/  @P2 BRA `(.L_x_5250) ;  /* 0x0000000000082947 */ /* 0x002fea0003800000 */
[----:B------:R-:W1:Y:S02]  /*1a660*/  SYNCS.PHASECHK.TRANS64.TRYWAIT P2, [R11+URZ+0x36850], R0 ;  /* 0x036850000b0075a7 */ /* 0x000e64000804017f */
[----:B-1----:R-:W-:Y:S05]  /*1a670*/  @!P2 BRA `(.L_x_5251) ;  /* 0x000001100064a947 */ /* 0x002fea0003800000 */
.L_x_5250:
[----:B------:R-:W-:Y:S05]  /*1a680*/  BSYNC B2 ;  /* 0x0000000000027941 */ /* 0x000fea0003800000 */
.L_x_5249:
[----:B01----:R-:W-:Y:S01]  /*1a690*/  VIADD R0, R18, 0x400 ;  /* 0x0000040012007836 */ /* 0x003fe20000000000 */
[----:B------:R-:W-:Y:S01]  /*1a6a0*/  WARPGROUP.ARRIVE ;  /* 0x00000000000079c5 */ /* 0x000fe20000000000 */
[----:B------:R-:W-:Y:S01]  /*1a6b0*/  IMAD.MOV.U32 R15, RZ, RZ, 0x40000040 ;  /* 0x40000040ff0f7424 */ /* 0x000fe200078e00ff */
[----:B------:R-:W-:Y:S01]  /*1a6c0*/  ULDC UR4, c[0x0][0x988] ;  /* 0x0002620000047ab9 */ /* 0x000fe20000000800 */
[----:B------:R-:W-:Y:S01]  /*1a6d0*/  IMAD.MOV.U32 R3, RZ, RZ, 0x40000040 ;  /* 0x40000040ff037424 */ /* 0x000fe200078e00ff */
[----:B------:R-:W-:Y:S01]  /*1a6e0*/  SHF.R.U32.HI R0, RZ, 0x4, R0 ;  /* 0x00000004ff007819 */ /* 0x000fe20000011600 */
[----:B------:R-:W-:Y:S01]  /*1a6f0*/  IMAD.MOV.U32 R5, RZ, RZ, 0x40000040 ;  /* 0x40000040ff057424 */ /* 0x000fe200078e00ff */
[----:B------:R-:W-:Y:S01]  /*1a700*/  R2UR UR7, R15 ;  /* 0x000000000f0772ca */ /* 0x000fe200000e0000 */
[----:B------:R-:W-:Y:S01]  /*1a710*/  IMAD.MOV.U32 R21, RZ, RZ, 0x40000040 ;  /* 0x40000040ff157424 */ /* 0x000fe200078e00ff */
[----:B------:R-:W-:Y:S01]  /*1a720*/  LOP3.LUT R0, R0, 0x3fff, RZ, 0xc0, !PT ;  /* 0x00003fff00007812 */ /* 0x000fe200078ec0ff */
[----:B------:R-:W-:-:S02]  /*1a730*/  @!P1 VIADD R13, R13, 0x36840 ;  /* 0x000368400d0d9836 */ /* 0x000fc40000000000 */
[----:B------:R-:W-:Y:S01]  /*1a740*/  @!P1 VIADD R11, R11, 0x36860 ;  /* 0x000368600b0b9836 */ /* 0x000fe20000000000 */
[----:B------:R-:W-:Y:S02]  /*1a750*/  LOP3.LUT R0, R0, 0x3800000, RZ, 0xfc, !PT ;  /* 0x0380000000007812 */ /* 0x000fe400078efcff */
[----:B------:R-:W-:-:S03]  /*1a760*/  @!P1 PRMT R13, RZ, 0x654, R13 ;  /* 0x00000654ff0d9816 */ /* 0x000fc6000000000d */
[----:B------:R-:W-:Y:S02]  /*1a770*/  IMAD R14, R12, 0xa80, R0 ;  /* 0x00000a800c0e7824 */ /* 0x000fe400078e0200 */
[----:B------:R-:W-:Y:S02]  /*1a780*/  IMAD.SHL.U32 R0, R213, 0x80, RZ ;  /* 0x00000080d5007824 */ /* 0x000fe400078e00ff */
[C---:B------:R-:W-:Y:S01]  /*1a790*/  VIADD R4, R14.reuse, 0x200 ;  /* 0x000002000e047836 */ /* 0x040fe20000000000 */
[----:B------:R-:W-:Y:S01]  /*1a7a0*/  R2UR UR6, R14 ;  /* 0x000000000e0672ca */ /* 0x000fe200000e0000 */
[----:B------:R-:W-:Y:S01]  /*1a7b0*/  IMAD R0, R10, -0x70, R0 ;  /* 0xffffff900a007824 */ /* 0x000fe200078e0200 */
[C---:B------:R-:W-:Y:S02]  /*1a7c0*/  IADD3 R2, R14.reuse, 0x80, RZ ;  /* 0x000000800e027810 */ /* 0x040fe40007ffe0ff */
[----:B------:R-:W-:Y:S02]  /*1a7d0*/  IADD3 R20, R14, 0x280, RZ ;  /* 0x000002800e147810 */ /* 0x000fe40007ffe0ff */
[----:B------:R-:W-:-:S05]  /*1a7e0*/  IADD3 R0, R0, 0x1, R220 ;  /* 0x0000000100007810 */ /* 0x000fca0007ffe0dc */
[----:B------:R-:W-:Y:S02]  /*1a7f0*/  IMAD.IADD R0, R0, 0x1, -R215 ;  /* 0x0000000100007824 */ /* 0x000fe400078e0ad7 */
[----:B------:R-:W-:Y:S01]  /*1a800*/  HGMMA.64x192x16.F32 R24, R200, gdesc[UR4].tnspB, R24, gsb0 ;  /* 0x42e00004c8187df0 */ /* 0x000fe20008000818 */
[----:B------:R-:W-:Y:S01]  /*1a810*/  R2UR UR6, R2 ;  /* 0x00000000020672ca */ /* 0x000fe200000e0000 */
[----:B------:R-:W-:Y:S01]  /*1a820*/  VIADD R2, R14, 0x100 ;  /* 0x000001000e027836 */ /* 0x000fe20000000000 */
[----:B------:R-:W-:Y:S01]  /*1a830*/  R2UR UR7, R3 ;  /* 0x00000000030772ca */ /* 0x000fe200000e0000 */
[----:B------:R-:W-:Y:S02]  /*1a840*/  IMAD.MOV.U32 R3, RZ, RZ, 0x40000040 ;  /* 0x40000040ff037424 */ /* 0x000fe400078e00ff */
[----:B------:R-:W-:Y:S01]  /*1a850*/  IMAD R0, R224, -0x2, R0 ;  /* 0xfffffffee0007824 */ /* 0x000fe200078e0200 */
[----:B------:R-:W-:Y:S02]  /*1a860*/  WARPGROUP.DEPBAR.LE gsb0, 0x0 ;  /* 0x00008000000079c5 */ /* 0x000fe40000010000 */
[----:B------:R-:W-:-:S11]  /*1a870*/  WARPGROUP.ARRIVE ;  /* 0x00000000000079c5 */ /* 0x000fd60000000000 */
        /* <DEDUP_REMOVED lines=9> */
[----:B------:R-:W-:Y:S02]  /*1a910*/  R2UR UR7, R3 ;  /* 0x00000000030772ca */ /* 0x000fe400000e0000 */
        /* <DEDUP_REMOVED lines=89> */
[----:B------:R-:W0:Y:S01]  /*1aeb0*/  SHFL.BFLY PT, R0, R3, 0x2, 0x1f ;  /* 0x0c401f0003007f89 */ /* 0x000e2200000e0000 */
        /* <DEDUP_REMOVED lines=11> */
[----:B------:R-:W-:Y:S01]  /*1af70*/  FSEL R166, R166, -INF , P5 ;  /* 0xff800000a6a67808 */ /* 0x000fe20002800000 */
[----:B------:R-:W-:Y:S02]  /*1af80*/  WARPGROUP.DEPBAR.LE gsb0, 0x0 ;  /* 0x00008000000079c5 */ /* 0x000fe40000010000 */
[----:B------:R-:W-:Y:S01]  /*1af90*/  WARPGROUP.ARRIVE ;  /* 0x00000000000079c5 */ /* 0x000fe20000000000 */
[----:B0-----:R-:W-:Y:S01]  /*1afa0*/  FMNMX.FTZ R3, R3, R0, !PT ;  /* 0x0000000003037209 */ /* 0x001fe20007810000 */
[----:B------:R-:W-:Y:S01]  /*1afb0*/  IMAD.U32 R0, RZ, RZ, UR4 ;  /* 0x00000004ff007e24 */ /* 0x000fe2000f8e00ff */
[----:B------:R-:W-:-:S02]  /*1afc0*/  FSEL R167, R167, -INF , P6 ;  /* 0xff800000a7a77808 */ /* 0x000fc40003000000 */
[----:B------:R-:W-:Y:S01]  /*1afd0*/  ISETP.GT.AND P3, PT, R2, 0x20, PT ;  /* 0x000000200200780c */ /* 0x000fe20003f64270 */
[----:B------:R-:W-:Y:S01]  /*1afe0*/  HGMMA.64x192x16.F32 R24, R188, gdesc[UR4].tnspB, R24, gsb0 ;  /* 0x42e00004bc187df0 */ /* 0x000fe20008000818 */
[----:B------:R-:W-:Y:S01]  /*1aff0*/  R2UR UR6, R4 ;  /* 0x00000000040672ca */ /* 0x000fe200000e0000 */
[----:B------:R-:W0:Y:S01]  /*1b000*/  SHFL.BFLY PT, R12, R3, 0x1, 0x1f ;  /* 0x0c201f00030c7f89 */ /* 0x000e2200000e0000 */
[----:B------:R-:W-:Y:S02]  /*1b010*/  R2UR UR7, R5 ;  /* 0x00000000050772ca */ /* 0x000fe400000e0000 */
        /* <DEDUP_REMOVED lines=12> */
[----:B------:R-:W-:Y:S02]  /*1b0e0*/  FMNMX.FTZ R4, R166, R4, !PT ;  /* 0x00000004a6047209 */ /* 0x000fe40007810000 */
[----:B------:R-:W-:Y:S02]  /*1b0f0*/  FSEL R159, R159, -INF , P6 ;  /* 0xff8000009f9f7808 */ /* 0x000fe40003000000 */
[----:B------:R-:W-:-:S02]  /*1b100*/  FMNMX.FTZ R4, R167, R4, !PT ;  /* 0x00000004a7047209 */ /* 0x000fc40007810000 */
[----:B------:R-:W-:Y:S02]  /*1b110*/  ISETP.GT.AND P3, PT, R2, 0x30, PT ;  /* 0x000000300200780c */ /* 0x000fe40003f64270 */
[----:B------:R-:W-:Y:S02]  /*1b120*/  FMNMX.FTZ R4, R154, R4, !PT ;  /* 0x000000049a047209 */ /* 0x000fe40007810000 */
[----:B0-----:R-:W-:Y:S02]  /*1b130*/  FMNMX.FTZ R5, R3, R12, !PT ;  /* 0x0000000c03057209 */ /* 0x001fe40007810000 */
[----:B------:R-:W-:Y:S02]  /*1b140*/  FMNMX.FTZ R4, R155, R4, !PT ;  /* 0x000000049b047209 */ /* 0x000fe40007810000 */
[----:B------:R-:W-:Y:S01]  /*1b150*/  ISETP.GT.AND P4, PT, R2, 0x31, PT ;  /* 0x000000310200780c */ /* 0x000fe20003f84270 */
[----:B------:R-:W-:Y:S01]  /*1b160*/  FMUL.FTZ R3, R5, R0 ;  /* 0x0000000005037220 */ /* 0x000fe20000410000 */
[----:B------:R-:W-:-:S02]  /*1b170*/  FMNMX.FTZ R4, R158, R4, !PT ;  /* 0x000000049e047209 */ /* 0x000fc40007810000 */
[----:B------:R-:W-:Y:S02]  /*1b180*/  FSEL R146, R146, -INF , P3 ;  /* 0xff80000092927808 */ /* 0x000fe40001800000 */
[----:B------:R-:W-:Y:S02]  /*1b190*/  FMNMX.FTZ R4, R159, R4, !PT ;  /* 0x000000049f047209 */ /* 0x000fe40007810000 */
[----:B------:R-:W-:Y:S02]  /*1b1a0*/  ISETP.GT.AND P5, PT, R2, 0x38, PT ;  /* 0x000000380200780c */ /* 0x000fe40003fa4270 */
[----:B------:R-:W-:Y:S02]  /*1b1b0*/  FSEL R147, R147, -INF , P4 ;  /* 0xff80000093937808 */ /* 0x000fe40002000000 */
[----:B------:R-:W-:Y:S02]  /*1b1c0*/  FMNMX.FTZ R4, R146, R4, !PT ;  /* 0x0000000492047209 */ /* 0x000fe40007810000 */
[----:B------:R-:W-:-:S02]  /*1b1d0*/  FSETP.NEU.FTZ.AND P2, PT, R5, -INF , PT ;  /* 0xff8000000500780b */ /* 0x000fc40003f5d000 */
[----:B------:R-:W-:Y:S02]  /*1b1e0*/  ISETP.GT.AND P6, PT, R2, 0x39, PT ;  /* 0x000000390200780c */ /* 0x000fe40003fc4270 */
[----:B------:R-:W-:Y:S02]  /*1b1f0*/  FSEL R150, R150, -INF , P5 ;  /* 0xff80000096967808 */ /* 0x000fe40002800000 */
[----:B------:R-:W-:Y:S02]  /*1b200*/  FMNMX.FTZ R4, R147, R4, !PT ;  /* 0x0000000493047209 */ /* 0x000fe40007810000 */
[----:B------:R-:W-:Y:S02]  /*1b210*/  FSEL R3, R3, RZ, P2 ;  /* 0x000000ff03037208 */ /* 0x000fe40001000000 */
[----:B------:R-:W-:Y:S02]  /*1b220*/  FSEL R151, R151, -INF , P6 ;  /* 0xff80000097977808 */ /* 0x000fe40003000000 */
[----:B------:R-:W-:Y:S01]  /*1b230*/  ISETP.GT.AND P3, PT, R2, 0x40, PT ;  /* 0x000000400200780c */ /* 0x000fe20003f64270 */
[--C-:B------:R-:W-:Y:S01]  /*1b240*/  FFMA.FTZ R192, R152, R0, -R3.reuse ;  /* 0x0000000098c07223 */ /* 0x100fe20000010803 */
[----:B------:R-:W-:Y:S01]  /*1b250*/  FMNMX.FTZ R4, R150, R4, !PT ;  /* 0x0000000496047209 */ /* 0x000fe20007810000 */
[-CC-:B------:R-:W-:Y:S01]  /*1b260*/  FFMA.FTZ R153, R153, R0.reuse, -R3.reuse ;  /* 0x0000000099997223 */ /* 0x180fe20000010803 */
[----:B------:R-:W-:Y:S01]  /*1b270*/  ISETP.GT.AND P4, PT, R2, 0x41, PT ;  /* 0x000000410200780c */ /* 0x000fe20003f84270 */
[-CC-:B------:R-:W-:Y:S01]  /*1b280*/  FFMA.FTZ R145, R145, R0.reuse, -R3.reuse ;  /* 0x0000000091917223 */ /* 0x180fe20000010803 */
[----:B------:R-:W-:Y:S01]  /*1b290*/  FSEL R152, R138, -INF , P3 ;  /* 0xff8000008a987808 */ /* 0x000fe20001800000 */
[--C-:B------:R-:W-:Y:S01]  /*1b2a0*/  FFMA.FTZ R194, R156, R0, -R3.reuse ;  /* 0x000000009cc27223 */ /* 0x100fe20000010803 */
[----:B------:R-:W-:Y:S01]  /*1b2b0*/  FMNMX.FTZ R4, R151, R4, !PT ;  /* 0x0000000497047209 */ /* 0x000fe20007810000 */
[----:B------:R0:W-:Y:S01]  /*1b2c0*/  MUFU.EX2 R138, R153 ;  /* 0x00000099008a7308 */ /* 0x0001e20000000800 */
[----:B------:R-:W-:Y:S01]  /*1b2d0*/  ISETP.GT.AND P5, PT, R2, 0x48, PT ;  /* 0x000000480200780c */ /* 0x000fe20003fa4270 */
[-CC-:B------:R-:W-:Y:S01]  /*1b2e0*/  FFMA.FTZ R200, R168, R0.reuse, -R3.reuse ;  /* 0x00000000a8c87223 */ /* 0x180fe20000010803 */
[----:B------:R-:W-:Y:S01]  /*1b2f0*/  FSEL R139, R139, -INF , P4 ;  /* 0xff8000008b8b7808 */ /* 0x000fe20002000000 */
[--C-:B------:R-:W-:Y:S01]  /*1b300*/  FFMA.FTZ R12, R169, R0, -R3.reuse ;  /* 0x00000000a90c7223 */ /* 0x100fe20000010803 */
[----:B------:R-:W-:Y:S01]  /*1b310*/  FMNMX.FTZ R4, R152, R4, !PT ;  /* 0x0000000498047209 */ /* 0x000fe20007810000 */
[-CC-:B------:R-:W-:Y:S01]  /*1b320*/  FFMA.FTZ R202, R172, R0.reuse, -R3.reuse ;  /* 0x00000000acca7223 */ /* 0x180fe20000010803 */
[----:B------:R-:W-:Y:S01]  /*1b330*/  ISETP.GT.AND P6, PT, R2, 0x49, PT ;  /* 0x000000490200780c */ /* 0x000fe20003fc4270 */
[----:B------:R-:W-:Y:S01]  /*1b340*/  MUFU.EX2 R200, R200 ;  /* 0x000000c800c87308 */ /* 0x000fe20000000800 */
[----:B------:R-:W-:Y:S01]  /*1b350*/  FSEL R142, R142, -INF , P5 ;  /* 0xff8000008e8e7808 */ /* 0x000fe20002800000 */
        /* <DEDUP_REMOVED lines=9> */
[----:B------:R-:W-:Y:S01]  /*1b3f0*/  ISETP.GT.AND P4, PT, R2, 0x51, PT ;  /* 0x000000510200780c */ /* 0x000fe20003f84270 */
[-CC-:B------:R-:W-:Y:S01]  /*1b400*/  FFMA.FTZ R129, R129, R0.reuse, -R3.reuse ;  /* 0x0000000081817223 */ /* 0x180fe20000010803 */
[----:B0-----:R-:W-:Y:S01]  /*1b410*/  FSEL R153, R130, -INF , P3 ;  /* 0xff80000082997808 */ /* 0x001fe20001800000 */
[----:B------:R-:W-:Y:S01]  /*1b420*/  FFMA.FTZ R124, R124, R0, -R3 ;  /* 0x000000007c7c7223 */ /* 0x000fe20000010803 */
[----:B------:R-:W-:Y:S01]  /*1b430*/  FMNMX.FTZ R4, R143, R4, !PT ;  /* 0x000000048f047209 */ /* 0x000fe20007810000 */
[----:B------:R-:W-:Y:S01]  /*1b440*/  MUFU.EX2 R12, R12 ;  /* 0x0000000c000c7308 */ /* 0x000fe20000000800 */
[----:B------:R-:W-:-:S02]  /*1b450*/  ISETP.GT.AND P5, PT, R2, 0x58, PT ;  /* 0x000000580200780c */ /* 0x000fc40003fa4270 */
[----:B------:R-:W-:Y:S02]  /*1b460*/  FSEL R131, R131, -INF , P4 ;  /* 0xff80000083837808 */ /* 0x000fe40002000000 */
[----:B------:R-:W-:Y:S02]  /*1b470*/  FMNMX.FTZ R4, R153, R4, !PT ;  /* 0x0000000499047209 */ /* 0x000fe40007810000 */
[----:B------:R-:W-:Y:S01]  /*1b480*/  ISETP.GT.AND P6, PT, R2, 0x59, PT ;  /* 0x000000590200780c */ /* 0x000fe20003fc4270 */
[----:B------:R-:W-:Y:S01]  /*1b490*/  MUFU.EX2 R130, R157 ;  /* 0x0000009d00827308 */ /* 0x000fe20000000800 */
[----:B------:R-:W-:Y:S02]  /*1b4a0*/  FSEL R134, R134, -INF , P5 ;  /* 0xff80000086867808 */ /* 0x000fe40002800000 */
[----:B------:R-:W-:Y:S02]  /*1b4b0*/  FMNMX.FTZ R4, R131, R4, !PT ;  /* 0x0000000483047209 */ /* 0x000fe40007810000 */
[----:B------:R-:W-:-:S02]  /*1b4c0*/  FSEL R135, R135, -INF , P6 ;  /* 0xff80000087877808 */ /* 0x000fc40003000000 */
[----:B------:R-:W-:Y:S01]  /*1b4d0*/  ISETP.GT.AND P3, PT, R2, 0x60, PT ;  /* 0x000000600200780c */ /* 0x000fe20003f64270 */
[----:B------:R-:W-:Y:S01]  /*1b4e0*/  MUFU.EX2 R202, R202 ;  /* 0x000000ca00ca7308 */ /* 0x000fe20000000800 */
[----:B------:R-:W-:Y:S02]  /*1b4f0*/  FMNMX.FTZ R4, R134, R4, !PT ;  /* 0x0000000486047209 */ /* 0x000fe40007810000 */
[C---:B------:R-:W-:Y:S02]  /*1b500*/  ISETP.GT.AND P4, PT, R2.reuse, 0x61, PT ;  /* 0x000000610200780c */ /* 0x040fe40003f84270 */
[----:B------:R-:W-:Y:S02]  /*1b510*/  FMNMX.FTZ R4, R135, R4, !PT ;  /* 0x0000000487047209 */ /* 0x000fe40007810000 */
[C---:B------:R-:W-:Y:S01]  /*1b520*/  ISETP.GT.AND P5, PT, R2.reuse, 0x68, PT ;  /* 0x000000680200780c */ /* 0x040fe20003fa4270 */
[----:B------:R-:W-:Y:S01]  /*1b530*/  MUFU.EX2 R15, R15 ;  /* 0x0000000f000f7308 */ /* 0x000fe20000000800 */
[----:B------:R-:W-:-:S04]  /*1b540*/  ISETP.GT.AND P6, PT, R2, 0x69, PT ;  /* 0x000000690200780c */ /* 0x000fc80003fc4270 */
[----:B------:R-:W-:Y:S01]  /*1b550*/  FSEL R156, R127, -INF , P6 ;  /* 0xff8000007f9c7808 */ /* 0x000fe20003000000 */
[----:B------:R-:W-:Y:S02]  /*1b560*/  FFMA.FTZ R127, R141, R0, -R3 ;  /* 0x000000008d7f7223 */ /* 0x000fe40000010803 */
        /* <DEDUP_REMOVED lines=11> */
[----:B------:R-:W-:Y:S01]  /*1b620*/  FSEL R144, R122, -INF , P3 ;  /* 0xff8000007a907808 */ /* 0x000fe20001800000 */
[-CC-:B------:R-:W-:Y:S02]  /*1b630*/  FFMA.FTZ R190, R148, R0.reuse, -R3.reuse ;  /* 0x0000000094be7223 */ /* 0x180fe40000010803 */
[----:B------:R0:W-:Y:S01]  /*1b640*/  MUFU.EX2 R122, R145 ;  /* 0x00000091007a7308 */ /* 0x0001e20000000800 */
[----:B------:R-:W-:Y:S01]  /*1b650*/  FSEL R148, R126, -INF , P5 ;  /* 0xff8000007e947808 */ /* 0x000fe20002800000 */
[----:B------:R-:W-:Y:S01]  /*1b660*/  HGMMA.64x192x16.F32 R24, R184, gdesc[UR4].tnspB, R24, gsb0 ;  /* 0x42e00004b8187df0 */ /* 0x000fe20008000818 */
[----:B------:R-:W-:Y:S01]  /*1b670*/  R2UR UR6, R20 ;  /* 0x00000000140672ca */ /* 0x000fe200000e0000 */
[-CC-:B------:R-:W-:Y:S01]  /*1b680*/  FFMA.FTZ R20, R161, R0.reuse, -R3.reuse ;  /* 0x00000000a1147223 */ /* 0x180fe20000010803 */
[----:B------:R-:W-:Y:S01]  /*1b690*/  R2UR UR7, R21 ;  /* 0x00000000150772ca */ /* 0x000fe200000e0000 */
[--C-:B------:R-:W-:Y:S01]  /*1b6a0*/  FFMA.FTZ R21, R165, R0, -R3.reuse ;  /* 0x00000000a5157223 */ /* 0x100fe20000010803 */
[----:B------:R-:W-:Y:S01]  /*1b6b0*/  FMNMX.FTZ R4, R144, R4, !PT ;  /* 0x0000000490047209 */ /* 0x000fe20007810000 */
[-CC-:B------:R-:W-:Y:S01]  /*1b6c0*/  FFMA.FTZ R126, R137, R0.reuse, -R3.reuse ;  /* 0x00000000897e7223 */ /* 0x180fe20000010803 */
[----:B0-----:R-:W-:Y:S01]  /*1b6d0*/  FSEL R145, R123, -INF , P4 ;  /* 0xff8000007b917808 */ /* 0x001fe20002000000 */
[----:B------:R-:W-:Y:S01]  /*1b6e0*/  FFMA.FTZ R123, R149, R0, -R3 ;  /* 0x00000000957b7223 */ /* 0x000fe20000010803 */
[----:B------:R-:W-:Y:S02]  /*1b6f0*/  MUFU.EX2 R20, R20 ;  /* 0x0000001400147308 */ /* 0x000fe40000000800 */
[----:B------:R-:W-:-:S04]  /*1b700*/  FMNMX.FTZ R4, R145, R4, !PT ;  /* 0x0000000491047209 */ /* 0x000fc80007810000 */
[----:B------:R-:W-:Y:S02]  /*1b710*/  FMNMX.FTZ R2, R148, R4, !PT ;  /* 0x0000000494027209 */ /* 0x000fe40007810000 */
[----:B------:R-:W-:Y:S02]  /*1b720*/  MUFU.EX2 R21, R21 ;  /* 0x0000001500157308 */ /* 0x000fe40000000800 */
[----:B------:R-:W-:-:S05]  /*1b730*/  FMNMX.FTZ R2, R156, R2, !PT ;  /* 0x000000029c027209 */ /* 0x000fca0007810000 */
[----:B------:R-:W0:Y:S01]  /*1b740*/  SHFL.BFLY PT, R4, R2, 0x2, 0x1f ;  /* 0x0c401f0002047f89 */ /* 0x000e2200000e0000 */
[----:B------:R-:W-:Y:S08]  /*1b750*/  MUFU.EX2 R188, R188 ;  /* 0x000000bc00bc7308 */ /* 0x000ff00000000800 */
[----:B------:R-:W-:Y:S08]  /*1b760*/  MUFU.EX2 R190, R190 ;  /* 0x000000be00be7308 */ /* 0x000ff00000000800 */
[----:B------:R-:W-:Y:S01]  /*1b770*/  MUFU.EX2 R123, R123 ;  /* 0x0000007b007b7308 */ /* 0x000fe20000000800 */
[----:B0-----:R-:W-:-:S07]  /*1b780*/  FMNMX.FTZ R4, R2, R4, !PT ;  /* 0x0000000402047209 */ /* 0x001fce0007810000 */
[----:B------:R-:W-:Y:S01]  /*1b790*/  MUFU.EX2 R126, R126 ;  /* 0x0000007e007e7308 */ /* 0x000fe20000000800 */
[----:B------:R-:W0:Y:S02]  /*1b7a0*/  SHFL.BFLY PT, R2, R4, 0x1, 0x1f ;  /* 0x0c201f0004027f89 */ /* 0x000e2400000e0000 */
[----:B0-----:R-:W-:Y:S02]  /*1b7b0*/  FMNMX.FTZ R4, R4, R2, !PT ;  /* 0x0000000204047209 */ /* 0x001fe40007810000 */
[----:B------:R-:W-:Y:S02]  /*1b7c0*/  FSEL R2, R5, RZ, P2 ;  /* 0x000000ff05027208 */ /* 0x000fe40001000000 */
[C---:B------:R-:W-:Y:S01]  /*1b7d0*/  FSETP.NEU.FTZ.AND P2, PT, R4.reuse, -INF , PT ;  /* 0xff8000000400780b */ /* 0x040fe20003f5d000 */
[----:B------:R-:W-:Y:S02]  /*1b7e0*/  FMUL.FTZ R157, R4, R0 ;  /* 0x00000000049d7220 */ /* 0x000fe40000410000 */
[----:B------:R-:W-:-:S03]  /*1b7f0*/  FADD.FTZ R2, -R2, R9 ;  /* 0x0000000902027221 */ /* 0x000fc60000010100 */
        /* <DEDUP_REMOVED lines=19> */
[--C-:B------:R-:W-:Y:S01]  /*1b930*/  FFMA.FTZ R148, R148, R0, -R157.reuse ;  /* 0x0000000094947223 */ /* 0x100fe2000001089d */
[----:B------:R-:W-:Y:S01]  /*1b940*/  MUFU.EX2 R203, R203 ;  /* 0x000000cb00cb7308 */ /* 0x000fe20000000800 */
[----:B0-----:R-:W-:Y:S01]  /*1b950*/  FFMA.FTZ R7, R2, R7, R200 ;  /* 0x0000000702077223 */ /* 0x001fe200000100c8 */
[----:B------:R-:W-:Y:S01]  /*1b960*/  F2FP.F16.F32.PACK_AB R200, R12, R200 ;  /* 0x000000c80cc8723e */ /* 0x000fe200000000ff */
[----:B------:R-:W-:-:S02]  /*1b970*/  FFMA.FTZ R156, R156, R0, -R157 ;  /* 0x000000009c9c7223 */ /* 0x000fc4000001089d */
        /* <DEDUP_REMOVED lines=22> */
[----:B------:R-:W-:Y:S01]  /*1bae0*/  MOV R121, 0x40000040 ;  /* 0x4000004000797802 */ /* 0x000fe20000000f00 */
[-C--:B------:R-:W-:Y:S01]  /*1baf0*/  FFMA.FTZ R186, R140, R0.reuse, -R3 ;  /* 0x000000008cba7223 */ /* 0x080fe20000010803 */
[-CC-:B------:R-:W-:Y:S01]  /*1bb00*/  FFMA.FTZ R140, R163, R0.reuse, -R157.reuse ;  /* 0x00000000a38c7223 */ /* 0x180fe2000001089d */
[----:B------:R-:W-:Y:S01]  /*1bb10*/  HGMMA.64x192x16.F32 R24, R180, gdesc[UR4].tnspB, R24, gsb0 ;  /* 0x42e00004b4187df0 */ /* 0x000fe20008000818 */
[----:B------:R-:W-:Y:S01]  /*1bb20*/  R2UR UR7, R121 ;  /* 0x00000000790772ca */ /* 0x000fe200000e0000 */
        /* <DEDUP_REMOVED lines=8> */
[----:B------:R-:W-:Y:S01]  /*1bbb0*/  MUFU.EX2 R156, R156 ;  /* 0x0000009c009c7308 */ /* 0x000fe20000000800 */
[----:B------:R-:W-:-:S02]  /*1bbc0*/  WARPGROUP.DEPBAR.LE gsb0, 0x0 ;  /* 0x00008000000079c5 */ /* 0x000fc40000010000 */
[-CC-:B------:R-:W-:Y:S01]  /*1bbd0*/  FFMA.FTZ R182, R132, R0.reuse, -R3.reuse ;  /* 0x0000000084b67223 */ /* 0x180fe20000010803 */
[-CC-:B------:R-:W-:Y:S01]  /*1bbe0*/  FFMA.FTZ R132, R133, R0.reuse, -R3.reuse ;  /* 0x0000000085847223 */ /* 0x180fe20000010803 */
[-CC-:B------:R-:W-:Y:S01]  /*1bbf0*/  FFMA.FTZ R133, R120, R0.reuse, -R3.reuse ;  /* 0x0000000078857223 */ /* 0x180fe20000010803 */
[----:B------:R-:W-:Y:S01]  /*1bc00*/  VIADD R120, R14, 0x300 ;  /* 0x000003000e787836 */ /* 0x000fe20000000000 */
[----:B------:R-:W-:Y:S01]  /*1bc10*/  WARPGROUP.ARRIVE ;  /* 0x00000000000079c5 */ /* 0x000fe20000000000 */
[-C--:B------:R-:W-:Y:S01]  /*1bc20*/  FFMA.FTZ R3, R125, R0.reuse, -R3 ;  /* 0x000000007d037223 */ /* 0x080fe20000010803 */
[-CC-:B------:R-:W-:Y:S01]  /*1bc30*/  FFMA.FTZ R125, R171, R0.reuse, -R157.reuse ;  /* 0x00000000ab7d7223 */ /* 0x180fe2000001089d */
[-CC-:B------:R-:W-:Y:S01]  /*1bc40*/  FFMA.FTZ R14, R151, R0.reuse, -R157.reuse ;  /* 0x00000000970e7223 */ /* 0x180fe2000001089d */
[----:B------:R-:W-:Y:S01]  /*1bc50*/  R2UR UR6, R120 ;  /* 0x00000000780672ca */ /* 0x000fe200000e0000 */
[----:B------:R0:W-:Y:S01]  /*1bc60*/  MUFU.EX2 R9, R3 ;  /* 0x0000000300097308 */ /* 0x0001e20000000800 */
[-CC-:B------:R-:W-:Y:S01]  /*1bc70*/  FFMA.FTZ R181, R153, R0.reuse, -R157.reuse ;  /* 0x0000000099b57223 */ /* 0x180fe2000001089d */
[----:B------:R-:W-:Y:S01]  /*1bc80*/  FFMA.FTZ R183, R134, R0, -R157 ;  /* 0x0000000086b77223 */ /* 0x000fe2000001089d */
[----:B------:R-:W-:-:S05]  /*1bc90*/  F2FP.F16.F32.PACK_AB R180, R129, R128 ;  /* 0x0000008081b4723e */ /* 0x000fca00000000ff */
[----:B------:R-:W-:Y:S01]  /*1bca0*/  MUFU.EX2 R125, R125 ;  /* 0x0000007d007d7308 */ /* 0x000fe20000000800 */
[----:B0-----:R-:W-:Y:S02]  /*1bcb0*/  FSEL R3, R4, RZ, P2 ;  /* 0x000000ff04037208 */ /* 0x001fe40001000000 */
[C---:B------:R-:W-:Y:S01]  /*1bcc0*/  ISETP.GT.AND P2, PT, R10.reuse, R214, PT ;  /* 0x000000d60a00720c */ /* 0x040fe20003f44270 */
[----:B------:R-:W-:Y:S01]  /*1bcd0*/  HGMMA.64x192x16.F32 R24, R176, gdesc[UR4].tnspB, R24, gsb0 ;  /* 0x42e00004b0187df0 */ /* 0x000fe20008000818 */
[----:B------:R-:W-:Y:S02]  /*1bce0*/  VIADD R10, R10, 0xffffffff ;  /* 0xffffffff0a0a7836 */ /* 0x000fe40000000000 */
[----:B------:R-:W-:Y:S02]  /*1bcf0*/  FADD.FTZ R3, -R3, R8 ;  /* 0x0000000803037221 */ /* 0x000fe40000010100 */
[----:B------:R-:W-:Y:S02]  /*1bd00*/  MUFU.EX2 R8, R147 ;  /* 0x0000009300087308 */ /* 0x000fe40000000800 */
[----:B------:R-:W-:-:S06]  /*1bd10*/  FMUL.FTZ R3, R3, R0 ;  /* 0x0000000003037220 */ /* 0x000fcc0000410000 */
[----:B------:R-:W0:Y:S08]  /*1bd20*/  MUFU.EX2 R3, R3 ;  /* 0x0000000300037308 */ /* 0x000e300000000800 */
[----:B------:R-:W-:Y:S08]  /*1bd30*/  MUFU.EX2 R14, R14 ;  /* 0x0000000e000e7308 */ /* 0x000ff00000000800 */
[----:B------:R-:W-:Y:S01]  /*1bd40*/  MUFU.EX2 R182, R182 ;  /* 0x000000b600b67308 */ /* 0x000fe20000000800 */
[----:B0-----:R-:W-:Y:S01]  /*1bd50*/  FFMA.FTZ R120, R3, R6, R201 ;  /* 0x0000000603787223 */ /* 0x001fe200000100c9 */
[----:B------:R-:W-:Y:S01]  /*1bd60*/  FADD.FTZ R6, R198, R7 ;  /* 0x00000007c6067221 */ /* 0x000fe20000010000 */
[----:B------:R-:W-:-:S02]  /*1bd70*/  F2FP.F16.F32.PACK_AB R198, R21, R198 ;  /* 0x000000c615c6723e */ /* 0x000fc400000000ff */
[----:B------:R-:W-:Y:S01]  /*1bd80*/  FADD.FTZ R120, R125, R120 ;  /* 0x000000787d787221 */ /* 0x000fe20000010000 */
[----:B------:R-:W-:Y:S01]  /*1bd90*/  FADD.FTZ R7, R21, R6 ;  /* 0x0000000615077221 */ /* 0x000fe20000010000 */
[----:B------:R-:W-:Y:S01]  /*1bda0*/  FFMA.FTZ R6, R139, R0, -R157 ;  /* 0x000000008b067223 */ /* 0x000fe2000001089d */
[----:B------:R-:W-:Y:S01]  /*1bdb0*/  MUFU.EX2 R132, R132 ;  /* 0x0000008400847308 */ /* 0x000fe20000000800 */
[----:B------:R-:W-:Y:S01]  /*1bdc0*/  FADD.FTZ R120, R203, R120 ;  /* 0x00000078cb787221 */ /* 0x000fe20000010000 */
[----:B------:R-:W-:Y:S01]  /*1bdd0*/  FADD.FTZ R7, R192, R7 ;  /* 0x00000007c0077221 */ /* 0x000fe20000010000 */
[C---:B------:R-:W-:Y:S02]  /*1bde0*/  F2FP.F16.F32.PACK_AB R192, R138.reuse, R192 ;  /* 0x000000c08ac0723e */ /* 0x040fe400000000ff */
[----:B------:R-:W-:Y:S01]  /*1bdf0*/  FADD.FTZ R120, R137, R120 ;  /* 0x0000007889787221 */ /* 0x000fe20000010000 */
[----:B------:R-:W-:Y:S01]  /*1be00*/  FADD.FTZ R121, R138, R7 ;  /* 0x000000078a797221 */ /* 0x000fe20000010000 */
[----:B------:R-:W-:Y:S01]  /*1be10*/  F2FP.F16.F32.PACK_AB R201, R125, R201 ;  /* 0x000000c97dc9723e */ /* 0x000fe200000000ff */
[----:B------:R-:W-:Y:S01]  /*1be20*/  MUFU.EX2 R6, R6 ;  /* 0x0000000600067308 */ /* 0x000fe20000000800 */
[----:B------:R-:W-:Y:S01]  /*1be30*/  FADD.FTZ R7, R197, R120 ;  /* 0x00000078c5077221 */ /* 0x000fe20000010000 */
[----:B------:R-:W-:Y:S01]  /*1be40*/  FADD.FTZ R121, R194, R121 ;  /* 0x00000079c2797221 */ /* 0x000fe20000010000 */
[----:B------:R-:W-:-:S02]  /*1be50*/  F2FP.F16.F32.PACK_AB R194, R130, R194 ;  /* 0x000000c282c2723e */ /* 0x000fc400000000ff */
[----:B------:R-:W-:Y:S01]  /*1be60*/  FADD.FTZ R120, R140, R7 ;  /* 0x000000078c787221 */ /* 0x000fe20000010000 */
[----:B------:R-:W-:Y:S01]  /*1be70*/  FADD.FTZ R121, R130, R121 ;  /* 0x0000007982797221 */ /* 0x000fe20000010000 */
[----:B------:R-:W-:Y:S01]  /*1be80*/  @!P1 PRMT R7, RZ, 0x654, R11 ;  /* 0x00000654ff079816 */ /* 0x000fe2000000000b */
[----:B------:R-:W-:Y:S01]  /*1be90*/  FFMA.FTZ R11, R143, R0, -R157 ;  /* 0x000000008f0b7223 */ /* 0x000fe2000001089d */
[----:B------:R-:W-:Y:S01]  /*1bea0*/  FADD.FTZ R120, R199, R120 ;  /* 0x00000078c7787221 */ /* 0x000fe20000010000 */
[----:B------:R-:W-:Y:S01]  /*1beb0*/  FADD.FTZ R121, R188, R121 ;  /* 0x00000079bc797221 */ /* 0x000fe20000010000 */
[----:B------:R-:W0:Y:S01]  /*1bec0*/  MUFU.EX2 R133, R133 ;  /* 0x0000008500857308 */ /* 0x000e220000000800 */
[C---:B------:R-:W-:Y:S01]  /*1bed0*/  F2FP.F16.F32.PACK_AB R188, R122.reuse, R188 ;  /* 0x000000bc7abc723e */ /* 0x040fe200000000ff */
[----:B------:R-:W-:Y:S01]  /*1bee0*/  FADD.FTZ R120, R141, R120 ;  /* 0x000000788d787221 */ /* 0x000fe20000010000 */
[----:B------:R-:W-:Y:S01]  /*1bef0*/  FADD.FTZ R121, R122, R121 ;  /* 0x000000797a797221 */ /* 0x000fe20000010000 */
[----:B------:R-:W-:-:S02]  /*1bf00*/  F2FP.F16.F32.PACK_AB R203, R137, R203 ;  /* 0x000000cb89cb723e */ /* 0x000fc400000000ff */
[----:B------:R-:W-:Y:S01]  /*1bf10*/  FADD.FTZ R120, R193, R120 ;  /* 0x00000078c1787221 */ /* 0x000fe20000010000 */
[----:B------:R-:W-:Y:S01]  /*1bf20*/  FADD.FTZ R142, R190, R121 ;  /* 0x00000079be8e7221 */ /* 0x000fe20000010000 */
[----:B------:R-:W1:Y:S01]  /*1bf30*/  MUFU.EX2 R11, R11 ;  /* 0x0000000b000b7308 */ /* 0x000e620000000800 */
[----:B------:R-:W-:Y:S01]  /*1bf40*/  F2FP.F16.F32.PACK_AB R190, R123, R190 ;  /* 0x000000be7bbe723e */ /* 0x000fe200000000ff */
[----:B------:R-:W-:Y:S01]  /*1bf50*/  FADD.FTZ R120, R149, R120 ;  /* 0x0000007895787221 */ /* 0x000fe20000010000 */
[----:B------:R-:W-:Y:S01]  /*1bf60*/  FADD.FTZ R121, R123, R142 ;  /* 0x0000008e7b797221 */ /* 0x000fe20000010000 */
[----:B------:R-:W-:Y:S02]  /*1bf70*/  F2FP.F16.F32.PACK_AB R197, R140, R197 ;  /* 0x000000c58cc5723e */ /* 0x000fe400000000ff */
[----:B------:R-:W-:Y:S01]  /*1bf80*/  F2FP.F16.F32.PACK_AB R199, R141, R199 ;  /* 0x000000c78dc7723e */ /* 0x000fe200000000ff */
[----:B------:R-:W-:Y:S01]  /*1bf90*/  FADD.FTZ R121, R184, R121 ;  /* 0x00000079b8797221 */ /* 0x000fe20000010000 */
[----:B------:R-:W2:Y:S01]  /*1bfa0*/  MUFU.EX2 R181, R181 ;  /* 0x000000b500b57308 */ /* 0x000ea20000000800 */
[----:B------:R-:W-:-:S02]  /*1bfb0*/  F2FP.F16.F32.PACK_AB R184, R126, R184 ;  /* 0x000000b87eb8723e */ /* 0x000fc400000000ff */
[----:B------:R-:W-:Y:S01]  /*1bfc0*/  FADD.FTZ R121, R126, R121 ;  /* 0x000000797e797221 */ /* 0x000fe20000010000 */
[----:B------:R-:W-:-:S04]  /*1bfd0*/  F2FP.F16.F32.PACK_AB R193, R149, R193 ;  /* 0x000000c195c1723e */ /* 0x000fc800000000ff */
[----:B------:R-:W-:Y:S01]  /*1bfe0*/  MUFU.EX2 R183, R183 ;  /* 0x000000b700b77308 */ /* 0x000fe20000000800 */
[----:B------:R-:W-:Y:S02]  /*1bff0*/  WARPGROUP.DEPBAR.LE gsb0, 0x0 ;  /* 0x00008000000079c5 */ /* 0x000fe40000010000 */
[----:B------:R3:W-:Y:S01]  /*1c000*/  @!P1 SYNCS.ARRIVE.TRANS64.RED.A1T0 RZ, [R13+URZ], RZ ;  /* 0x000000ff0dff99a7 */ /* 0x0007e2000810043f */
[--C-:B------:R-:W-:Y:S01]  /*1c010*/  FFMA.FTZ R177, R144, R0, -R157.reuse ;  /* 0x0000000090b17223 */ /* 0x100fe2000001089d */
[----:B------:R-:W-:Y:S02]  /*1c020*/  F2FP.F16.F32.PACK_AB R178, R9, R124 ;  /* 0x0000007c09b2723e */ /* 0x000fe400000000ff */
[----:B0-----:R-:W-:Y:S02]  /*1c030*/  F2FP.F16.F32.PACK_AB R176, R136, R133 ;  /* 0x0000008588b0723e */ /* 0x001fe400000000ff */
[----:B------:R-:W-:Y:S01]  /*1c040*/  F2FP.F16.F32.PACK_AB R179, R156, R148 ;  /* 0x000000949cb3723e */ /* 0x000fe200000000ff */
[----:B------:R-:W-:Y:S01]  /*1c050*/  MUFU.EX2 R177, R177 ;  /* 0x000000b100b17308 */ /* 0x000fe20000000800 */
[----:B------:R0:W-:Y:S01]  /*1c060*/  @!P1 SYNCS.ARRIVE.TRANS64.RED.A1T0 RZ, [R7+URZ], RZ ;  /* 0x000000ff07ff99a7 */ /* 0x0001e2000810043f */
[----:B---3--:R-:W-:-:S06]  /*1c070*/  FFMA.FTZ R13, R131, R0, -R157 ;  /* 0x00000000830d7223 */ /* 0x008fcc000001089d */
[----:B------:R-:W3:Y:S01]  /*1c080*/  MUFU.EX2 R13, R13 ;  /* 0x0000000d000d7308 */ /* 0x000ee20000000800 */
[----:B0-----:R-:W-:Y:S01]  /*1c090*/  FADD.FTZ R7, R195, R120 ;  /* 0x00000078c3077221 */ /* 0x001fe20000010000 */
[----:B------:R-:W-:-:S03]  /*1c0a0*/  F2FP.F16.F32.PACK_AB R195, R154, R195 ;  /* 0x000000c39ac3723e */ /* 0x000fc600000000ff */
[----:B------:R-:W-:-:S04]  /*1c0b0*/  FADD.FTZ R120, R154, R7 ;  /* 0x000000079a787221 */ /* 0x000fc80000010000 */
[----:B------:R-:W-:Y:S01]  /*1c0c0*/  FADD.FTZ R7, R189, R120 ;  /* 0x00000078bd077221 */ /* 0x000fe20000010000 */
[----:B------:R-:W-:Y:S01]  /*1c0d0*/  FADD.FTZ R120, R186, R121 ;  /* 0x00000079ba787221 */ /* 0x000fe20000010000 */
[C---:B------:R-:W-:Y:S02]  /*1c0e0*/  F2FP.F16.F32.PACK_AB R189, R8.reuse, R189 ;  /* 0x000000bd08bd723e */ /* 0x040fe400000000ff */
[----:B------:R-:W-:Y:S01]  /*1c0f0*/  FADD.FTZ R12, R8, R7 ;  /* 0x00000007080c7221 */ /* 0x000fe20000010000 */
[C---:B------:R-:W-:Y:S01]  /*1c100*/  FADD.FTZ R121, R127.reuse, R120 ;  /* 0x000000787f797221 */ /* 0x040fe20000010000 */
[----:B------:R-:W-:Y:S01]  /*1c110*/  F2FP.F16.F32.PACK_AB R186, R127, R186 ;  /* 0x000000ba7fba723e */ /* 0x000fe200000000ff */
[----:B------:R-:W-:Y:S02]  /*1c120*/  IMAD.MOV.U32 R8, RZ, RZ, R4 ;  /* 0x000000ffff087224 */ /* 0x000fe400078e0004 */
[----:B------:R-:W-:Y:S01]  /*1c130*/  FADD.FTZ R7, R191, R12 ;  /* 0x0000000cbf077221 */ /* 0x000fe20000010000 */
[----:B------:R-:W-:Y:S01]  /*1c140*/  FADD.FTZ R120, R128, R121 ;  /* 0x0000007980787221 */ /* 0x000fe20000010000 */
[----:B------:R-:W0:Y:S01]  /*1c150*/  MUFU.EX2 R12, R135 ;  /* 0x00000087000c7308 */ /* 0x000e220000000800 */
[C---:B------:R-:W-:Y:S01]  /*1c160*/  F2FP.F16.F32.PACK_AB R191, R14.reuse, R191 ;  /* 0x000000bf0ebf723e */ /* 0x040fe200000000ff */
        /* <DEDUP_REMOVED lines=10> */
[----:B------:R-:W4:Y:S01]  /*1c210*/  MUFU.EX2 R20, R145 ;  /* 0x0000009100147308 */ /* 0x000f220000000800 */
[C---:B-1----:R-:W-:Y:S01]  /*1c220*/  F2FP.F16.F32.PACK_AB R187, R11.reuse, R187 ;  /* 0x000000bb0bbb723e */ /* 0x042fe200000000ff */
[----:B------:R-:W-:Y:S01]  /*1c230*/  FADD.FTZ R120, R11, R120 ;  /* 0x000000780b787221 */ /* 0x000fe20000010000 */
[----:B------:R-:W-:Y:S01]  /*1c240*/  FADD.FTZ R7, R136, R7 ;  /* 0x0000000788077221 */ /* 0x000fe20000010000 */
[----:B------:R-:W-:-:S02]  /*1c250*/  MOV R11, R208 ;  /* 0x000000d0000b7202 */ /* 0x000fc40000000f00 */
[----:B--2---:R-:W-:Y:S01]  /*1c260*/  FADD.FTZ R120, R181, R120 ;  /* 0x00000078b5787221 */ /* 0x004fe20000010000 */
[----:B------:R-:W-:Y:S01]  /*1c270*/  FADD.FTZ R122, R124, R7 ;  /* 0x000000077c7a7221 */ /* 0x000fe20000010000 */
[C---:B---3--:R-:W-:Y:S02]  /*1c280*/  F2FP.F16.F32.PACK_AB R181, R13.reuse, R181 ;  /* 0x000000b50db5723e */ /* 0x048fe400000000ff */
[----:B------:R-:W-:Y:S01]  /*1c290*/  FADD.FTZ R120, R13, R120 ;  /* 0x000000780d787221 */ /* 0x000fe20000010000 */
[----:B------:R-:W-:-:S03]  /*1c2a0*/  FADD.FTZ R7, R9, R122 ;  /* 0x0000007a09077221 */ /* 0x000fc60000010000 */
[----:B------:R-:W-:Y:S01]  /*1c2b0*/  FADD.FTZ R9, R183, R120 ;  /* 0x00000078b7097221 */ /* 0x000fe20000010000 */
[----:B0-----:R-:W-:-:S03]  /*1c2c0*/  F2FP.F16.F32.PACK_AB R183, R12, R183 ;  /* 0x000000b70cb7723e */ /* 0x001fc600000000ff */
[----:B------:R-:W-:Y:S01]  /*1c2d0*/  FADD.FTZ R120, R12, R9 ;  /* 0x000000090c787221 */ /* 0x000fe20000010000 */
[----:B------:R-:W-:-:S03]  /*1c2e0*/  IMAD.MOV.U32 R12, RZ, RZ, R205 ;  /* 0x000000ffff0c7224 */ /* 0x000fc600078e00cd */
[----:B------:R-:W-:Y:S01]  /*1c2f0*/  FADD.FTZ R9, R177, R120 ;  /* 0x00000078b1097221 */ /* 0x000fe20000010000 */
[----:B----4-:R-:W-:-:S03]  /*1c300*/  F2FP.F16.F32.PACK_AB R177, R20, R177 ;  /* 0x000000b114b1723e */ /* 0x010fc600000000ff */
[----:B------:R-:W-:-:S04]  /*1c310*/  FADD.FTZ R9, R20, R9 ;  /* 0x0000000914097221 */ /* 0x000fc80000010000 */
[----:B------:R-:W-:-:S04]  /*1c320*/  FADD.FTZ R9, R148, R9 ;  /* 0x0000000994097221 */ /* 0x000fc80000010000 */
[----:B------:R-:W-:Y:S01]  /*1c330*/  FADD.FTZ R6, R156, R9 ;  /* 0x000000099c067221 */ /* 0x000fe20000010000 */
[----:B------:R-:W-:Y:S01]  /*1c340*/  IMAD.MOV.U32 R9, RZ, RZ, R5 ;  /* 0x000000ffff097224 */ /* 0x000fe200078e0005 */
[----:B------:R-:W-:Y:S06]  /*1c350*/  @P2 BRA `(.L_x_5252) ;  /* 0xffffffa800cc2947 */ /* 0x000fec000383ffff */
[----:B------:R-:W-:Y:S05]  /*1c360*/  BSYNC B1 ;  /* 0x0000000000017941 */ /* 0x000fea0003800000 */
.L_x_5241:
[----:B------:R-:W-:Y:S05]  /*1c370*/  BSYNC B0 ;  /* 0x0000000000007941 */ /* 0x000fea0003800000 */
.L_x_5240:
[----:B------:R-:W-:Y:S01]  /*1c380*/  ISETP.GE.AND P2, PT, R10, RZ, PT ;  /* 0x000000ff0a00720c */ /* 0x000fe20003f46270 */
[----:B------:R-:W-:-:S12]  /*1c390*/  BSSY B0, `(.L_x_5253) ;  /* 0x00004d8000007945 */ /* 0x000fd80003800000 */
[----:B------:R-:W-:Y:S05]  /*1c3a0*/  @!P2 BRA `(.L_x_5254) ;  /* 0x0000004c0058a947 */ /* 0x000fea0003800000 */
[----:B------:R-:W-:Y:S01]  /*1c3b0*/  MOV R8, R4 ;  /* 0x0000000400087202 */ /* 0x000fe20000000f00 */
[----:B------:R-:W-:Y:S02]  /*1c3c0*/  IMAD.MOV.U32 R9, RZ, RZ, R5 ;  /* 0x000000ffff097224 */ /* 0x000fe400078e0005 */
[----:B------:R-:W-:Y:S02]  /*1c3d0*/  IMAD.MOV.U32 R11, RZ, RZ, R208 ;  /* 0x000000ffff0b7224 */ /* 0x000fe400078e00d0 */
[----:B------:R-:W-:-:S07]  /*1c3e0*/  IMAD.MOV.U32 R12, RZ, RZ, R205 ;  /* 0x000000ffff0c7224 */ /* 0x000fce00078e00cd */
.L_x_5265:
        /* <DEDUP_REMOVED lines=8> */
.L_x_5255:
[----:B------:R-:W-:Y:S01]  /*1c470*/  IMAD R4, R205, 0x8, R18 ;  /* 0x00000008cd047824 */ /* 0x000fe200078e0212 */
[----:B------:R-:W-:-:S04]  /*1c480*/  SHF.L.U32 R5, R208, 0x1f, RZ ;  /* 0x0000001fd0057819 */ /* 0x000fc800000006ff */
[----:B------:R0:W1:Y:S01]  /*1c490*/  SYNCS.PHASECHK.TRANS64.TRYWAIT P2, [R4+URZ+0x36830], R5 ;  /* 0x03683005040075a7 */ /* 0x000062000804017f */
[----:B------:R-:W-:Y:S05]  /*1c4a0*/  @!P0 BRA `(.L_x_5256) ;  /* 0x0000000000048947 */ /* 0x000fea0003800000 */
[----:B------:R-:W-:Y:S01]  /*1c4b0*/  BPT.TRAP 0x1 ;  /* 0x000000040000795c */ /* 0x000fe20000300000 */
.L_x_5256:
[----:B------:R-:W-:Y:S01]  /*1c4c0*/  IMAD R0, R205, 0xa80, R212 ;  /* 0x00000a80cd007824 */ /* 0x000fe200078e02d4 */
[----:B------:R-:W-:Y:S03]  /*1c4d0*/  BSSY B1, `(.L_x_5257) ;  /* 0x0000006000017945 */ /* 0x000fe60003800000 */
[C---:B------:R-:W-:Y:S01]  /*1c4e0*/  VIADD R20, R0.reuse, 0x80 ;  /* 0x0000008000147836 */ /* 0x040fe20000000000 */
[----:B------:R-:W-:Y:S01]  /*1c4f0*/  IADD3 R120, R0, 0x100, RZ ;  /* 0x0000010000787810 */ /* 0x000fe20007ffe0ff */
[----:B-1----:R-:W-:Y:S06]  /*1c500*/  @P2 BRA `(.L_x_5258) ;  /* 0x0000000000082947 */ /* 0x002fec0003800000 */
[----:B------:R-:W1:Y:S02]  /*1c510*/  SYNCS.PHASECHK.TRANS64.TRYWAIT P2, [R4+URZ+0x36830], R5 ;  /* 0x03683005040075a7 */ /* 0x000e64000804017f */
[----:B-1----:R-:W-:Y:S05]  /*1c520*/  @!P2 BRA `(.L_x_5259) ;  /* 0x000000f000cca947 */ /* 0x002fea0003800000 */
.L_x_5258:
[----:B------:R-:W-:Y:S05]  /*1c530*/  BSYNC B1 ;  /* 0x0000000000017941 */ /* 0x000fea0003800000 */
.L_x_5257:
[----:B------:R-:W2:Y:S04]  /*1c540*/  LDL.64 R14, [R1+0x30] ;  /* 0x00003000010e7983 */ /* 0x000ea80000100a00 */
[----:B------:R-:W3:Y:S01]  /*1c550*/  LDL.64 R122, [R1+0x38] ;  /* 0x00003800017a7983 */ /* 0x000ee20000100a00 */
[----:B------:R-:W-:Y:S01]  /*1c560*/  WARPGROUP.ARRIVE ;  /* 0x00000000000079c5 */ /* 0x000fe20000000000 */
[----:B------:R-:W-:Y:S01]  /*1c570*/  IMAD.MOV.U32 R21, RZ, RZ, 0x40000040 ;  /* 0x40000040ff157424 */ /* 0x000fe200078e00ff */
[----:B------:R-:W-:Y:S01]  /*1c580*/  R2UR UR6, R20 ;  /* 0x00000000140672ca */ /* 0x000fe200000e0000 */
[----:B------:R-:W-:Y:S01]  /*1c590*/  IMAD.MOV.U32 R121, RZ, RZ, 0x40000040 ;  /* 0x40000040ff797424 */ /* 0x000fe200078e00ff */
[----:B01----:R-:W-:Y:S01]  /*1c5a0*/  MOV R5, UR45 ;  /* 0x0000002d00057c02 */ /* 0x003fe20008000f00 */
[----:B------:R-:W4:Y:S01]  /*1c5b0*/  LDL.64 R214, [R1+0x18] ;  /* 0x0000180001d67983 */ /* 0x000f220000100a00 */
        /* <DEDUP_REMOVED lines=50> */
[C---:B------:R-:W-:Y:S01]  /*1c8e0*/  VIADD R120, R0.reuse, 0x182 ;  /* 0x0000018200787836 */ /* 0x040fe20000000000 */
[----:B------:R-:W-:Y:S01]  /*1c8f0*/  IADD3 R14, R0, 0x300, RZ ;  /* 0x00000300000e7810 */ /* 0x000fe20007ffe0ff */
[----:B------:R-:W-:Y:S01]  /*1c900*/  IMAD.MOV.U32 R121, RZ, RZ, 0x40000040 ;  /* 0x40000040ff797424 */ /* 0x000fe200078e00ff */
[----:B------:R-:W-:Y:S02]  /*1c910*/  R2UR UR59, R15 ;  /* 0x000000000f3b72ca */ /* 0x000fe400000e0000 */
[----:B------:R-:W-:Y:S02]  /*1c920*/  R2UR UR58, R14 ;  /* 0x000000000e3a72ca */ /* 0x000fe400000e0000 */
[----:B------:R-:W-:Y:S02]  /*1c930*/  R2UR UR26, R120 ;  /* 0x00000000781a72ca */ /* 0x000fe400000e0000 */
[----:B------:R-:W-:-:S02]  /*1c940*/  R2UR UR27, R121 ;  /* 0x00000000791b72ca */ /* 0x000fc400000e0000 */
[----:B------:R-:W-:Y:S02]  /*1c950*/  IADD3 R120, R0, 0x302, RZ ;  /* 0x0000030200787810 */ /* 0x000fe40007ffe0ff */
        /* <DEDUP_REMOVED lines=60> */
[----:B------:R-:W-:Y:S01]  /*1cd20*/  UMOV UR45, UR43 ;  /* 0x0000002b002d7c82 */ /* 0x000fe20008000000 */
        /* <DEDUP_REMOVED lines=18> */
[----:B------:R-:W-:Y:S01]  /*1ce50*/  IMAD.MOV.U32 R15, RZ, RZ, 0x40000040 ;  /* 0x40000040ff0f7424 */ /* 0x000fe200078e00ff */
[----:B------:R-:W-:-:S04]  /*1ce60*/  R2UR UR10, R14 ;  /* 0x000000000e0a72ca */ /* 0x000fc800000e0000 */
        /* <DEDUP_REMOVED lines=719> */
.L_x_5260:
[----:B------:R-:W-:Y:S02]  /*1fb60*/  SHF.L.U32 R0, R11, 0x1f, RZ ;  /* 0x0000001f0b007819 */ /* 0x000fe400000006ff */
[----:B------:R-:W-:-:S04]  /*1fb70*/  LEA R11, R12, R18, 0x3 ;  /* 0x000000120c0b7211 */ /* 0x000fc800078e18ff */
[----:B------:R0:W1:Y:S01]  /*1fb80*/  SYNCS.PHASECHK.TRANS64.TRYWAIT P2, [R11+URZ+0x36850], R0 ;  /* 0x036850000b0075a7 */ /* 0x000062000804017f */
[----:B------:R-:W-:Y:S05]  /*1fb90*/  @!P0 BRA `(.L_x_5261) ;  /* 0x0000000000048947 */ /* 0x000fea0003800000 */
[----:B------:R-:W-:Y:S01]  /*1fba0*/  BPT.TRAP 0x1 ;  /* 0x000000040000795c */ /* 0x000fe20000300000 */
.L_x_5261:
[----:B------:R-:W-:Y:S04]  /*1fbb0*/  BSSY B1, `(.L_x_5262) ;  /* 0x0000004000017945 */ /* 0x000fe80003800000 */
[----:B-1----:R-:W-:Y:S05]  /*1fbc0*/  @P2 BRA `(.L_x_5263) ;  /* 0x0000000000082947 */ /* 0x002fea0003800000 */
[----:B------:R-:W1:Y:S02]  /*1fbd0*/  SYNCS.PHASECHK.TRANS64.TRYWAIT P2, [R11+URZ+0x36850], R0 ;  /* 0x036850000b0075a7 */ /* 0x000e64000804017f */
[----:B-1----:R-:W-:Y:S05]  /*1fbe0*/  @!P2 BRA `(.L_x_5264) ;  /* 0x000000bc0030a947 */ /* 0x002fea0003800000 */
.L_x_5263:
[----:B------:R-:W-:Y:S05]  /*1fbf0*/  BSYNC B1 ;  /* 0x0000000000017941 */ /* 0x000fea0003800000 */
.L_x_5262:
[----:B01----:R-:W-:Y:S01]  /*1fc00*/  VIADD R0, R18, 0x400 ;  /* 0x0000040012007836 */ /* 0x003fe20000000000 */
[----:B------:R-:W-:Y:S01]  /*1fc10*/  WARPGROUP.ARRIVE ;  /* 0x00000000000079c5 */ /* 0x000fe20000000000 */
[----:B------:R-:W-:Y:S01]  /*1fc20*/  IMAD.MOV.U32 R15, RZ, RZ, 0x40000040 ;  /* 0x40000040ff0f7424 */ /* 0x000fe200078e00ff */
[----:B------:R-:W-:Y:S01]  /*1fc30*/  MOV R3, 0x40000040 ;  /* 0x4000004000037802 */ /* 0x000fe20000000f00 */
[----:B------:R-:W-:Y:S01]  /*1fc40*/  IMAD.MOV.U32 R21, RZ, RZ, 0x40000040 ;  /* 0x40000040ff157424 */ /* 0x000fe200078e00ff */
[----:B------:R-:W-:Y:S01]  /*1fc50*/  SHF.R.U32.HI R0, RZ, 0x4, R0 ;  /* 0x00000004ff007819 */ /* 0x000fe20000011600 */
[----:B------:R-:W-:Y:S01]  /*1fc60*/  ULDC UR4, c[0x0][0x988] ;  /* 0x0002620000047ab9 */ /* 0x000fe20000000800 */
[----:B------:R-:W-:Y:S01]  /*1fc70*/  R2UR UR7, R15 ;  /* 0x000000000f0772ca */ /* 0x000fe200000e0000 */
[----:B------:R-:W-:Y:S01]  /*1fc80*/  @!P1 VIADD R11, R11, 0x36860 ;  /* 0x000368600b0b9836 */ /* 0x000fe20000000000 */
[----:B------:R-:W-:Y:S02]  /*1fc90*/  LOP3.LUT R0, R0, 0x3fff, RZ, 0xc0, !PT ;  /* 0x00003fff00007812 */ /* 0x000fe400078ec0ff */
[----:B------:R-:W-:-:S02]  /*1fca0*/  FMNMX.FTZ R4, R170, R8, !PT ;  /* 0x00000008aa047209 */ /* 0x000fc40007810000 */
[----:B------:R-:W-:Y:S02]  /*1fcb0*/  LOP3.LUT R0, R0, 0x3800000, RZ, 0xfc, !PT ;  /* 0x0380000000007812 */ /* 0x000fe400078efcff */
[----:B------:R-:W-:Y:S02]  /*1fcc0*/  FMNMX.FTZ R4, R171, R4, !PT ;  /* 0x00000004ab047209 */ /* 0x000fe40007810000 */
[----:B------:R-:W-:Y:S01]  /*1fcd0*/  @!P1 LEA R13, R13, R18, 0x3 ;  /* 0x000000120d0d9211 */ /* 0x000fe200078e18ff */
[----:B------:R-:W-:Y:S01]  /*1fce0*/  IMAD R14, R12, 0xa80, R0 ;  /* 0x00000a800c0e7824 */ /* 0x000fe200078e0200 */
[----:B------:R-:W-:Y:S02]  /*1fcf0*/  FMNMX.FTZ R0, R168, R9, !PT ;  /* 0x00000009a8007209 */ /* 0x000fe40007810000 */
[----:B------:R-:W-:Y:S01]  /*1fd00*/  FMNMX.FTZ R4, R174, R4, !PT ;  /* 0x00000004ae047209 */ /* 0x000fe20007810000 */
[C---:B------:R-:W-:Y:S01]  /*1fd10*/  VIADD R2, R14.reuse, 0x80 ;  /* 0x000000800e027836 */ /* 0x040fe20000000000 */
[C---:B------:R-:W-:Y:S01]  /*1fd20*/  R2UR UR6, R14.reuse ;  /* 0x000000000e0672ca */ /* 0x040fe200000e0000 */
[----:B------:R-:W-:Y:S01]  /*1fd30*/  VIADD R20, R14, 0x200 ;  /* 0x000002000e147836 */ /* 0x000fe20000000000 */
[----:B------:R-:W-:Y:S01]  /*1fd40*/  FMNMX.FTZ R0, R169, R0, !PT ;  /* 0x00000000a9007209 */ /* 0x000fe20007810000 */
[----:B------:R-:W-:Y:S01]  /*1fd50*/  @!P1 VIADD R13, R13, 0x36840 ;  /* 0x000368400d0d9836 */ /* 0x000fe20000000000 */
[----:B------:R-:W-:-:S02]  /*1fd60*/  FMNMX.FTZ R4, R175, R4, !PT ;  /* 0x00000004af047209 */ /* 0x000fc40007810000 */
[----:B------:R-:W-:Y:S02]  /*1fd70*/  FMNMX.FTZ R0, R172, R0, !PT ;  /* 0x00000000ac007209 */ /* 0x000fe40007810000 */
[----:B------:R-:W-:Y:S02]  /*1fd80*/  FMNMX.FTZ R4, R162, R4, !PT ;  /* 0x00000004a2047209 */ /* 0x000fe40007810000 */
[----:B------:R-:W-:Y:S02]  /*1fd90*/  FMNMX.FTZ R0, R173, R0, !PT ;  /* 0x00000000ad007209 */ /* 0x000fe40007810000 */
[----:B------:R-:W-:Y:S01]  /*1fda0*/  FMNMX.FTZ R4, R163, R4, !PT ;  /* 0x00000004a3047209 */ /* 0x000fe20007810000 */
[----:B------:R-:W-:Y:S01]  /*1fdb0*/  HGMMA.64x192x16.F32 R24, R200, gdesc[UR4].tnspB, R24, gsb0 ;  /* 0x42e00004c8187df0 */ /* 0x000fe20008000818 */
[----:B------:R-:W-:Y:S01]  /*1fdc0*/  R2UR UR6, R2 ;  /* 0x00000000020672ca */ /* 0x000fe200000e0000 */
[----:B------:R-:W-:Y:S01]  /*1fdd0*/  VIADD R2, R14, 0x100 ;  /* 0x000001000e027836 */ /* 0x000fe20000000000 */
[----:B------:R-:W-:Y:S01]  /*1fde0*/  R2UR UR7, R3 ;  /* 0x00000000030772ca */ /* 0x000fe200000e0000 */
[----:B------:R-:W-:Y:S01]  /*1fdf0*/  IMAD.MOV.U32 R3, RZ, RZ, 0x40000040 ;  /* 0x40000040ff037424 */ /* 0x000fe200078e00ff */
        /* <DEDUP_REMOVED lines=45> */
[----:B------:R-:W-:Y:S02]  /*200d0*/  @!P1 PRMT R11, RZ, 0x654, R11 ;  /* 0x00000654ff0b9816 */ /* 0x000fe4000000000b */
[----:B------:R-:W-:Y:S02]  /*200e0*/  FMNMX.FTZ R0, R125, R0, !PT ;  /* 0x000000007d007209 */ /* 0x000fe40007810000 */
[C---:B------:R-:W-:Y:S01]  /*200f0*/  ISETP.GT.AND P2, PT, R10.reuse, RZ, PT ;  /* 0x000000ff0a00720c */ /* 0x040fe20003f44270 */
[----:B------:R-:W-:Y:S01]  /*20100*/  VIADD R10, R10, 0xffffffff ;  /* 0xffffffff0a0a7836 */ /* 0x000fe20000000000 */
[----:B------:R-:W-:-:S02]  /*20110*/  WARPGROUP.DEPBAR.LE gsb0, 0x0 ;  /* 0x00008000000079c5 */ /* 0x000fc40000010000 */
[----:B------:R-:W-:-:S06]  /*20120*/  WARPGROUP.ARRIVE ;  /* 0x00000000000079c5 */ /* 0x000fcc0000000000 */
        /* <DEDUP_REMOVED lines=14> */
[----:B0-----:R-:W-:-:S05]  /*20210*/  FMNMX.FTZ R5, R2, R5, !PT ;  /* 0x0000000502057209 */ /* 0x001fca0007810000 */
[C---:B------:R-:W-:Y:S01]  /*20220*/  FMUL.FTZ R3, R5.reuse, R0 ;  /* 0x0000000005037220 */ /* 0x040fe20000410000 */
[----:B------:R-:W-:-:S03]  /*20230*/  FADD.FTZ R2, -R5, R9 ;  /* 0x0000000905027221 */ /* 0x000fc60000010100 */
        /* <DEDUP_REMOVED lines=13> */
[-C--:B------:R-:W-:Y:S01]  /*20310*/  FFMA.FTZ R124, R124, R0.reuse, -R3 ;  /* 0x000000007c7c7223 */ /* 0x080fe20000010803 */
[----:B------:R-:W-:Y:S01]  /*20320*/  FMUL.FTZ R2, R2, R0 ;  /* 0x0000000002027220 */ /* 0x000fe20000410000 */
[----:B------:R-:W-:Y:S08]  /*20330*/  MUFU.EX2 R200, R200 ;  /* 0x000000c800c87308 */ /* 0x000ff00000000800 */
[----:B------:R-:W1:Y:S01]  /*20340*/  MUFU.EX2 R2, R2 ;  /* 0x0000000200027308 */ /* 0x000e620000000800 */
[----:B0-----:R-:W-:-:S07]  /*20350*/  FMNMX.FTZ R4, R4, R145, !PT ;  /* 0x0000009104047209 */ /* 0x001fce0007810000 */
[----:B------:R-:W0:Y:S08]  /*20360*/  MUFU.EX2 R9, R9 ;  /* 0x0000000900097308 */ /* 0x000e300000000800 */
[----:B------:R-:W2:Y:S08]  /*20370*/  MUFU.EX2 R202, R202 ;  /* 0x000000ca00ca7308 */ /* 0x000eb00000000800 */
[----:B------:R-:W3:Y:S08]  /*20380*/  MUFU.EX2 R168, R168 ;  /* 0x000000a800a87308 */ /* 0x000ef00000000800 */
        /* <DEDUP_REMOVED lines=16> */
[----:B------:R-:W5:Y:S01]  /*20490*/  MUFU.EX2 R192, R192 ;  /* 0x000000c000c07308 */ /* 0x000f620000000800 */
[----:B------:R-:W-:Y:S01]  /*204a0*/  R2UR UR7, R21 ;  /* 0x00000000150772ca */ /* 0x000fe200000e0000 */
[----:B------:R-:W-:Y:S01]  /*204b0*/  IMAD.MOV.U32 R21, RZ, RZ, 0x40000040 ;  /* 0x40000040ff157424 */ /* 0x000fe200078e00ff */
[----:B------:R-:W-:-:S05]  /*204c0*/  IADD3 R20, R14, 0x280, RZ ;  /* 0x000002800e147810 */ /* 0x000fca0007ffe0ff */
        /* <DEDUP_REMOVED lines=9> */
[----:B------:R-:W-:Y:S01]  /*20560*/  MUFU.EX2 R188, R188 ;  /* 0x000000bc00bc7308 */ /* 0x000fe20000000800 */
[----:B------:R-:W-:Y:S01]  /*20570*/  R2UR UR7, R21 ;  /* 0x00000000150772ca */ /* 0x000fe200000e0000 */
[----:B------:R-:W1:Y:S01]  /*20580*/  SHFL.BFLY PT, R20, R4, 0x1, 0x1f ;  /* 0x0c201f0004147f89 */ /* 0x000e6200000e0000 */
[----:B------:R-:W-:-:S05]  /*20590*/  IMAD.MOV.U32 R21, RZ, RZ, 0x40000040 ;  /* 0x40000040ff157424 */ /* 0x000fca00078e00ff */
[----:B------:R-:W-:Y:S08]  /*205a0*/  MUFU.EX2 R190, R190 ;  /* 0x000000be00be7308 */ /* 0x000ff00000000800 */
[----:B------:R-:W-:Y:S01]  /*205b0*/  MUFU.EX2 R144, R144 ;  /* 0x0000009000907308 */ /* 0x000fe20000000800 */
[----:B-1----:R-:W-:Y:S01]  /*205c0*/  FMNMX.FTZ R4, R4, R20, !PT ;  /* 0x0000001404047209 */ /* 0x002fe20007810000 */
[----:B------:R-:W-:-:S04]  /*205d0*/  FFMA.FTZ R20, R125, R0, -R3 ;  /* 0x000000007d147223 */ /* 0x000fc80000010803 */
[----:B------:R-:W-:-:S04]  /*205e0*/  FMUL.FTZ R125, R4, R0 ;  /* 0x00000000047d7220 */ /* 0x000fc80000410000 */
[-CC-:B------:R-:W-:Y:S01]  /*205f0*/  FFMA.FTZ R201, R170, R0.reuse, -R125.reuse ;  /* 0x00000000aac97223 */ /* 0x180fe2000001087d */
[-CC-:B------:R-:W-:Y:S01]  /*20600*/  FFMA.FTZ R203, R174, R0.reuse, -R125.reuse ;  /* 0x00000000aecb7223 */ /* 0x180fe2000001087d */
[-CC-:B------:R-:W-:Y:S01]  /*20610*/  FFMA.FTZ R197, R162, R0.reuse, -R125.reuse ;  /* 0x00000000a2c57223 */ /* 0x180fe2000001087d */
[-CC-:B------:R-:W-:Y:S01]  /*20620*/  FFMA.FTZ R145, R163, R0.reuse, -R125.reuse ;  /* 0x00000000a3917223 */ /* 0x180fe2000001087d */
[-CC-:B------:R-:W-:Y:S01]  /*20630*/  FFMA.FTZ R189, R146, R0.reuse, -R125.reuse ;  /* 0x0000000092bd7223 */ /* 0x180fe2000001087d */
[----:B------:R-:W-:Y:S01]  /*20640*/  FFMA.FTZ R146, R2, R7, R200 ;  /* 0x0000000702927223 */ /* 0x000fe200000100c8 */
        /* <DEDUP_REMOVED lines=9> */
[----:B0-----:R-:W-:Y:S01]  /*206e0*/  F2FP.F16.F32.PACK_AB R200, R9, R200 ;  /* 0x000000c809c8723e */ /* 0x001fe200000000ff */
[-CC-:B------:R-:W-:Y:S01]  /*206f0*/  FFMA.FTZ R135, R135, R0.reuse, -R125.reuse ;  /* 0x0000000087877223 */ /* 0x180fe2000001087d */
[-CC-:B------:R-:W-:Y:S01]  /*20700*/  FFMA.FTZ R122, R122, R0.reuse, -R125.reuse ;  /* 0x000000007a7a7223 */ /* 0x180fe2000001087d */
[-CC-:B------:R-:W-:Y:S01]  /*20710*/  FFMA.FTZ R123, R123, R0.reuse, -R125.reuse ;  /* 0x000000007b7b7223 */ /* 0x180fe2000001087d */
[----:B------:R-:W-:-:S03]  /*20720*/  FFMA.FTZ R126, R126, R0, -R125 ;  /* 0x000000007e7e7223 */ /* 0x000fc6000001087d */
        /* <DEDUP_REMOVED lines=15> */
[-C--:B------:R-:W-:Y:S01]  /*20820*/  FFMA.FTZ R137, R141, R0.reuse, -R3 ;  /* 0x000000008d897223 */ /* 0x080fe20000010803 */
[-CC-:B------:R-:W-:Y:S01]  /*20830*/  FFMA.FTZ R140, R167, R0.reuse, -R125.reuse ;  /* 0x00000000a78c7223 */ /* 0x180fe2000001087d */
[----:B------:R-:W-:Y:S01]  /*20840*/  HGMMA.64x192x16.F32 R24, R180, gdesc[UR4].tnspB, R24, gsb0 ;  /* 0x42e00004b4187df0 */ /* 0x000fe20008000818 */
[----:B------:R-:W-:Y:S01]  /*20850*/  R2UR UR7, R21 ;  /* 0x00000000150772ca */ /* 0x000fe200000e0000 */
[----:B------:R-:W-:Y:S01]  /*20860*/  FADD.FTZ R21, R9, R146 ;  /* 0x0000009209157221 */ /* 0x000fe20000010000 */
[-CC-:B------:R-:W-:Y:S01]  /*20870*/  FFMA.FTZ R141, R155, R0.reuse, -R125.reuse ;  /* 0x000000009b8d7223 */ /* 0x180fe2000001087d */
[-C--:B------:R-:W-:Y:S01]  /*20880*/  FFMA.FTZ R185, R138, R0.reuse, -R125 ;  /* 0x000000008ab97223 */ /* 0x080fe2000001087d */
[----:B------:R-:W-:Y:S01]  /*20890*/  MUFU.EX2 R140, R140 ;  /* 0x0000008c008c7308 */ /* 0x000fe20000000800 */
[----:B--2---:R-:W-:Y:S01]  /*208a0*/  FADD.FTZ R21, R202, R21 ;  /* 0x00000015ca157221 */ /* 0x004fe20000010000 */
[----:B------:R-:W-:Y:S01]  /*208b0*/  FFMA.FTZ R187, R142, R0, -R125 ;  /* 0x000000008ebb7223 */ /* 0x000fe2000001087d */
[----:B---3--:R-:W-:-:S02]  /*208c0*/  F2FP.F16.F32.PACK_AB R202, R168, R202 ;  /* 0x000000caa8ca723e */ /* 0x008fc400000000ff */
[----:B------:R-:W-:-:S03]  /*208d0*/  FADD.FTZ R21, R168, R21 ;  /* 0x00000015a8157221 */ /* 0x000fc60000010000 */
[----:B------:R-:W-:Y:S01]  /*208e0*/  MUFU.EX2 R141, R141 ;  /* 0x0000008d008d7308 */ /* 0x000fe20000000800 */
[----:B----4-:R-:W-:Y:S01]  /*208f0*/  FADD.FTZ R21, R196, R21 ;  /* 0x00000015c4157221 */ /* 0x010fe20000010000 */
[----:B-----5:R-:W-:-:S03]  /*20900*/  F2FP.F16.F32.PACK_AB R196, R160, R196 ;  /* 0x000000c4a0c4723e */ /* 0x020fc600000000ff */
        /* <DEDUP_REMOVED lines=16> */
[-C--:B------:R-:W-:Y:S01]  /*20a10*/  FFMA.FTZ R129, R133, R0.reuse, -R3 ;  /* 0x0000000085817223 */ /* 0x080fe20000010803 */
[----:B------:R-:W-:Y:S01]  /*20a20*/  FADD.FTZ R3, -R4, R8 ;  /* 0x0000000804037221 */ /* 0x000fe20000010100 */
[----:B------:R-:W-:Y:S01]  /*20a30*/  WARPGROUP.ARRIVE ;  /* 0x00000000000079c5 */ /* 0x000fe20000000000 */
[----:B------:R0:W-:Y:S01]  /*20a40*/  MUFU.EX2 R8, R20 ;  /* 0x0000001400087308 */ /* 0x0001e20000000800 */
[-CC-:B------:R-:W-:Y:S01]  /*20a50*/  FFMA.FTZ R132, R171, R0.reuse, -R125.reuse ;  /* 0x00000000ab847223 */ /* 0x180fe2000001087d */
[-C--:B------:R-:W-:Y:S01]  /*20a60*/  FMUL.FTZ R3, R3, R0.reuse ;  /* 0x0000000003037220 */ /* 0x080fe20000410000 */
[-CC-:B------:R-:W-:Y:S01]  /*20a70*/  FFMA.FTZ R133, R175, R0.reuse, -R125.reuse ;  /* 0x00000000af857223 */ /* 0x180fe2000001087d */
[-C--:B------:R-:W-:Y:S01]  /*20a80*/  FFMA.FTZ R181, R130, R0.reuse, -R125 ;  /* 0x0000000082b57223 */ /* 0x080fe2000001087d */
[----:B------:R-:W-:Y:S01]  /*20a90*/  FADD.FTZ R130, R192, R21 ;  /* 0x00000015c0827221 */ /* 0x000fe20000010000 */
[----:B------:R-:W-:Y:S01]  /*20aa0*/  FFMA.FTZ R183, R134, R0, -R125 ;  /* 0x0000000086b77223 */ /* 0x000fe2000001087d */
[----:B------:R-:W-:Y:S01]  /*20ab0*/  F2FP.F16.F32.PACK_AB R192, R153, R192 ;  /* 0x000000c099c0723e */ /* 0x000fe200000000ff */
[----:B------:R-:W1:Y:S01]  /*20ac0*/  MUFU.EX2 R3, R3 ;  /* 0x0000000300037308 */ /* 0x000e620000000800 */
[----:B0-----:R-:W-:-:S02]  /*20ad0*/  VIADD R20, R14, 0x300 ;  /* 0x000003000e147836 */ /* 0x001fc40000000000 */
[----:B------:R-:W-:-:S03]  /*20ae0*/  FFMA.FTZ R14, R147, R0, -R125 ;  /* 0x00000000930e7223 */ /* 0x000fc6000001087d */
[----:B------:R-:W-:Y:S02]  /*20af0*/  R2UR UR6, R20 ;  /* 0x00000000140672ca */ /* 0x000fe400000e0000 */
[----:B------:R-:W0:Y:S01]  /*20b00*/  MUFU.EX2 R132, R132 ;  /* 0x0000008400847308 */ /* 0x000e220000000800 */
[----:B------:R-:W-:-:S07]  /*20b10*/  @!P1 PRMT R20, RZ, 0x654, R13 ;  /* 0x00000654ff149816 */ /* 0x000fce000000000d */
[----:B------:R-:W2:Y:S01]  /*20b20*/  MUFU.EX2 R133, R133 ;  /* 0x0000008500857308 */ /* 0x000ea20000000800 */
[----:B-1----:R-:W-:Y:S01]  /*20b30*/  FFMA.FTZ R7, R3, R6, R201 ;  /* 0x0000000603077223 */ /* 0x002fe200000100c9 */
[----:B------:R-:W-:Y:S01]  /*20b40*/  FFMA.FTZ R6, R139, R0, -R125 ;  /* 0x000000008b067223 */ /* 0x000fe2000001087d */
[----:B------:R-:W-:Y:S05]  /*20b50*/  HGMMA.64x192x16.F32 R24, R176, gdesc[UR4].tnspB, R24, gsb0 ;  /* 0x42e00004b0187df0 */ /* 0x000fea0008000818 */
[----:B------:R-:W1:Y:S01]  /*20b60*/  MUFU.EX2 R14, R14 ;  /* 0x0000000e000e7308 */ /* 0x000e620000000800 */
[----:B0-----:R-:W-:-:S07]  /*20b70*/  F2FP.F16.F32.PACK_AB R201, R132, R201 ;  /* 0x000000c984c9723e */ /* 0x001fce00000000ff */
[----:B------:R-:W0:Y:S08]  /*20b80*/  MUFU.EX2 R13, R151 ;  /* 0x00000097000d7308 */ /* 0x000e300000000800 */
[----:B------:R-:W3:Y:S08]  /*20b90*/  MUFU.EX2 R6, R6 ;  /* 0x0000000600067308 */ /* 0x000ef00000000800 */
[----:B------:R-:W4:Y:S08]  /*20ba0*/  MUFU.EX2 R180, R180 ;  /* 0x000000b400b47308 */ /* 0x000f300000000800 */
        /* <DEDUP_REMOVED lines=8> */
[----:B------:R-:W-:Y:S02]  /*20c30*/  F2FP.F16.F32.PACK_AB R178, R8, R124 ;  /* 0x0000007c08b2723e */ /* 0x000fe400000000ff */
[----:B------:R-:W-:Y:S02]  /*20c40*/  F2FP.F16.F32.PACK_AB R176, R121, R120 ;  /* 0x0000007879b0723e */ /* 0x000fe400000000ff */
[----:B------:R-:W-:Y:S01]  /*20c50*/  F2FP.F16.F32.PACK_AB R177, R123, R122 ;  /* 0x0000007a7bb1723e */ /* 0x000fe200000000ff */
[----:B-----5:R-:W-:Y:S01]  /*20c60*/  FADD.FTZ R20, R132, R7 ;  /* 0x0000000784147221 */ /* 0x020fe20000010000 */
[----:B------:R5:W-:Y:S01]  /*20c70*/  @!P1 SYNCS.ARRIVE.TRANS64.RED.A1T0 RZ, [R11+URZ], RZ ;  /* 0x000000ff0bff99a7 */ /* 0x000be2000810043f */
[-CC-:B------:R-:W-:Y:S01]  /*20c80*/  FFMA.FTZ R7, R143, R0.reuse, -R125.reuse ;  /* 0x000000008f077223 */ /* 0x180fe2000001087d */
[----:B------:R-:W-:Y:S01]  /*20c90*/  FFMA.FTZ R125, R127, R0, -R125 ;  /* 0x000000007f7d7223 */ /* 0x000fe2000001087d */
[----:B------:R-:W-:Y:S01]  /*20ca0*/  FADD.FTZ R20, R203, R20 ;  /* 0x00000014cb147221 */ /* 0x000fe20000010000 */
[----:B--2---:R-:W-:-:S03]  /*20cb0*/  F2FP.F16.F32.PACK_AB R203, R133, R203 ;  /* 0x000000cb85cb723e */ /* 0x004fc600000000ff */
[----:B------:R-:W-:Y:S01]  /*20cc0*/  FADD.FTZ R20, R133, R20 ;  /* 0x0000001485147221 */ /* 0x000fe20000010000 */
[----:B------:R-:W2:Y:S03]  /*20cd0*/  MUFU.EX2 R7, R7 ;  /* 0x0000000700077308 */ /* 0x000ea60000000800 */
[----:B------:R-:W-:Y:S01]  /*20ce0*/  FADD.FTZ R20, R197, R20 ;  /* 0x00000014c5147221 */ /* 0x000fe20000010000 */
[----:B------:R-:W-:-:S03]  /*20cf0*/  F2FP.F16.F32.PACK_AB R197, R145, R197 ;  /* 0x000000c591c5723e */ /* 0x000fc600000000ff */
[----:B------:R-:W-:Y:S01]  /*20d00*/  FADD.FTZ R20, R145, R20 ;  /* 0x0000001491147221 */ /* 0x000fe20000010000 */
[----:B------:R-:W2:Y:S03]  /*20d10*/  MUFU.EX2 R125, R125 ;  /* 0x0000007d007d7308 */ /* 0x000ea60000000800 */
[----:B-----5:R-:W-:Y:S01]  /*20d20*/  FADD.FTZ R11, R199, R20 ;  /* 0x00000014c70b7221 */ /* 0x020fe20000010000 */
        /* <DEDUP_REMOVED lines=17> */
[C---:B-1----:R-:W-:Y:S02]  /*20e40*/  F2FP.F16.F32.PACK_AB R189, R14.reuse, R189 ;  /* 0x000000bd0ebd723e */ /* 0x042fe400000000ff */
[----:B------:R-:W-:Y:S01]  /*20e50*/  FADD.FTZ R20, R14, R11 ;  /* 0x0000000b0e147221 */ /* 0x000fe20000010000 */
[C---:B------:R-:W-:Y:S01]  /*20e60*/  FADD.FTZ R21, R144.reuse, R21 ;  /* 0x0000001590157221 */ /* 0x040fe20000010000 */
[----:B------:R-:W-:-:S02]  /*20e70*/  F2FP.F16.F32.PACK_AB R190, R144, R190 ;  /* 0x000000be90be723e */ /* 0x000fc400000000ff */
[----:B------:R-:W-:Y:S01]  /*20e80*/  FADD.FTZ R20, R191, R20 ;  /* 0x00000014bf147221 */ /* 0x000fe20000010000 */
[----:B------:R-:W-:Y:S01]  /*20e90*/  FADD.FTZ R21, R184, R21 ;  /* 0x00000015b8157221 */ /* 0x000fe20000010000 */
[C---:B0-----:R-:W-:Y:S02]  /*20ea0*/  F2FP.F16.F32.PACK_AB R191, R13.reuse, R191 ;  /* 0x000000bf0dbf723e */ /* 0x041fe400000000ff */
[----:B------:R-:W-:Y:S01]  /*20eb0*/  FADD.FTZ R20, R13, R20 ;  /* 0x000000140d147221 */ /* 0x000fe20000010000 */
[C---:B------:R-:W-:Y:S01]  /*20ec0*/  FADD.FTZ R21, R136.reuse, R21 ;  /* 0x0000001588157221 */ /* 0x040fe20000010000 */
[----:B------:R-:W-:Y:S02]  /*20ed0*/  F2FP.F16.F32.PACK_AB R184, R136, R184 ;  /* 0x000000b888b8723e */ /* 0x000fe400000000ff */
[----:B------:R-:W-:Y:S01]  /*20ee0*/  FADD.FTZ R11, R185, R20 ;  /* 0x00000014b90b7221 */ /* 0x000fe20000010000 */
[----:B------:R-:W-:Y:S01]  /*20ef0*/  FADD.FTZ R130, R186, R21 ;  /* 0x00000015ba827221 */ /* 0x000fe20000010000 */
[----:B---3--:R-:W-:-:S02]  /*20f00*/  F2FP.F16.F32.PACK_AB R185, R6, R185 ;  /* 0x000000b906b9723e */ /* 0x008fc400000000ff */
[----:B------:R-:W-:Y:S01]  /*20f10*/  FADD.FTZ R20, R6, R11 ;  /* 0x0000000b06147221 */ /* 0x000fe20000010000 */
[C---:B------:R-:W-:Y:S01]  /*20f20*/  FADD.FTZ R11, R137.reuse, R130 ;  /* 0x00000082890b7221 */ /* 0x040fe20000010000 */
[----:B------:R-:W-:Y:S02]  /*20f30*/  F2FP.F16.F32.PACK_AB R186, R137, R186 ;  /* 0x000000ba89ba723e */ /* 0x000fe400000000ff */
[----:B------:R-:W-:Y:S01]  /*20f40*/  FADD.FTZ R20, R187, R20 ;  /* 0x00000014bb147221 */ /* 0x000fe20000010000 */
[----:B----4-:R-:W-:Y:S01]  /*20f50*/  FADD.FTZ R11, R180, R11 ;  /* 0x0000000bb40b7221 */ /* 0x010fe20000010000 */
[C---:B--2---:R-:W-:Y:S02]  /*20f60*/  F2FP.F16.F32.PACK_AB R187, R7.reuse, R187 ;  /* 0x000000bb07bb723e */ /* 0x044fe400000000ff */
        /* <DEDUP_REMOVED lines=12> */
[----:B------:R-:W-:-:S02]  /*21030*/  F2FP.F16.F32.PACK_AB R183, R12, R183 ;  /* 0x000000b70cb7723e */ /* 0x000fc400000000ff */
[----:B------:R-:W-:Y:S01]  /*21040*/  FADD.FTZ R11, R12, R11 ;  /* 0x0000000b0c0b7221 */ /* 0x000fe20000010000 */
[----:B------:R-:W-:Y:S01]  /*21050*/  FADD.FTZ R7, R121, R6 ;  /* 0x0000000679077221 */ /* 0x000fe20000010000 */
[----:B------:R-:W-:Y:S02]  /*21060*/  IMAD.MOV.U32 R12, RZ, RZ, R205 ;  /* 0x000000ffff0c7224 */ /* 0x000fe400078e00cd */
[----:B------:R-:W-:Y:S01]  /*21070*/  FADD.FTZ R14, R122, R11 ;  /* 0x0000000b7a0e7221 */ /* 0x000fe20000010000 */
[----:B------:R-:W-:Y:S01]  /*21080*/  FADD.FTZ R7, R124, R7 ;  /* 0x000000077c077221 */ /* 0x000fe20000010000 */
[----:B------:R-:W-:Y:S02]  /*21090*/  MOV R11, R208 ;  /* 0x000000d0000b7202 */ /* 0x000fe40000000f00 */
[----:B------:R-:W-:Y:S01]  /*210a0*/  FADD.FTZ R14, R123, R14 ;  /* 0x0000000e7b0e7221 */ /* 0x000fe20000010000 */
[----:B------:R-:W-:Y:S01]  /*210b0*/  FADD.FTZ R7, R8, R7 ;  /* 0x0000000708077221 */ /* 0x000fe20000010000 */
[----:B------:R-:W-:-:S02]  /*210c0*/  IMAD.MOV.U32 R8, RZ, RZ, R4 ;  /* 0x000000ffff087224 */ /* 0x000fc400078e0004 */
[----:B------:R-:W-:Y:S01]  /*210d0*/  FADD.FTZ R14, R179, R14 ;  /* 0x0000000eb30e7221 */ /* 0x000fe20000010000 */
[----:B------:R-:W-:-:S03]  /*210e0*/  F2FP.F16.F32.PACK_AB R179, R125, R179 ;  /* 0x000000b37db3723e */ /* 0x000fc600000000ff */
[----:B------:R-:W-:Y:S01]  /*210f0*/  FADD.FTZ R6, R125, R14 ;  /* 0x0000000e7d067221 */ /* 0x000fe20000010000 */
[----:B------:R-:W-:Y:S06]  /*21100*/  @P2 BRA `(.L_x_5265) ;  /* 0xffffffb000b82947 */ /* 0x000fec000383ffff */
.L_x_5254:
[----:B------:R-:W-:Y:S05]  /*21110*/  BSYNC B0 ;  /* 0x0000000000007941 */ /* 0x000fea0003800000 */
.L_x_5253:
        /* <DEDUP_REMOVED lines=99> */
.L_x_5266:
[----:B------:R-:W-:Y:S02]  /*21750*/  LEA R11, R205, R18, 0x3 ;  /* 0x00000012cd0b7211 */ /* 0x000fe400078e18ff */
[----:B------:R-:W-:-:S04]  /*21760*/  SHF.L.U32 R2, R208, 0x1f, RZ ;  /* 0x0000001fd0027819 */ /* 0x000fc800000006ff */
[----:B------:R0:W1:Y:S01]  /*21770*/  SYNCS.PHASECHK.TRANS64.TRYWAIT P2, [R11+URZ+0x36850], R2 ;  /* 0x036850020b0075a7 */ /* 0x000062000804017f */
[----:B------:R-:W-:Y:S05]  /*21780*/  @!P0 BRA `(.L_x_5267) ;  /* 0x0000000000048947 */ /* 0x000fea0003800000 */
[----:B------:R-:W-:Y:S01]  /*21790*/  BPT.TRAP 0x1 ;  /* 0x000000040000795c */ /* 0x000fe20000300000 */
.L_x_5267:
        /* <DEDUP_REMOVED lines=9> */
.L_x_5269:
[----:B------:R-:W-:Y:S05]  /*21830*/  BSYNC B0 ;  /* 0x0000000000007941 */ /* 0x000fea0003800000 */
.L_x_5268:
[----:B01----:R-:W-:Y:S01]  /*21840*/  IMAD.MOV.U32 R2, RZ, RZ, R8 ;  /* 0x000000ffff027224 */ /* 0x003fe200078e0008 */
[----:B------:R-:W-:Y:S01]  /*21850*/  WARPGROUP.ARRIVE ;  /* 0x00000000000079c5 */ /* 0x000fe20000000000 */
[----:B------:R-:W-:Y:S01]  /*21860*/  IMAD.MOV.U32 R3, RZ, RZ, 0x40000040 ;  /* 0x40000040ff037424 */ /* 0x000fe200078e00ff */
[----:B------:R-:W-:Y:S01]  /*21870*/  IADD3 R205, R205, 0x1, RZ ;  /* 0x00000001cdcd7810 */ /* 0x000fe20007ffe0ff */
[----:B------:R-:W-:Y:S01]  /*21880*/  @!P1 VIADD R12, R11, 0x36860 ;  /* 0x000368600b0c9836 */ /* 0x000fe20000000000 */
[----:B------:R-:W-:Y:S02]  /*21890*/  R2UR UR6, R2 ;  /* 0x00000000020672ca */ /* 0x000fe400000e0000 */
[----:B------:R-:W-:Y:S01]  /*218a0*/  R2UR UR7, R3 ;  /* 0x00000000030772ca */ /* 0x000fe200000e0000 */
[----:B------:R-:W-:Y:S01]  /*218b0*/  IMAD.MOV.U32 R3, RZ, RZ, 0x40000040 ;  /* 0x40000040ff037424 */ /* 0x000fe200078e00ff */
[----:B------:R-:W-:Y:S02]  /*218c0*/  IADD3 R2, R8, 0x80, RZ ;  /* 0x0000008008027810 */ /* 0x000fe40007ffe0ff */
        /* <DEDUP_REMOVED lines=169> */
.L_x_5165:
        /* <DEDUP_REMOVED lines=61> */
[--C-:B------:R-:W-:Y:S01]  /*22730*/  IMAD.X R9, RZ, RZ, R27.reuse, P2 ;  /* 0x000000ffff097224 */ /* 0x100fe200010e061b */
[----:B------:R-:W-:Y:S01]  /*22740*/  IADD3 R137, P1, R26, 0x40, RZ ;  /* 0x000000401a897810 */ /* 0x000fe20007f3e0ff */
[--C-:B------:R-:W-:Y:S01]  /*22750*/  IMAD.X R21, RZ, RZ, R27.reuse, P0 ;  /* 0x000000ffff157224 */ /* 0x100fe200000e061b */
[----:B------:R-:W-:Y:S02]  /*22760*/  SHF.R.U64 R6, R6, 0x3, RZ ;  /* 0x0000000306067819 */ /* 0x000fe400000012ff */
[----:B------:R-:W-:Y:S01]  /*22770*/  LOP3.LUT R7, R26, 0x380, RZ, 0xc0, !PT ;  /* 0x000003801a077812 */ /* 0x000fe200078ec0ff */
[----:B------:R-:W-:Y:S01]  /*22780*/  IMAD.X R11, RZ, RZ, R27, P1 ;  /* 0x000000ffff0b7224 */ /* 0x000fe200008e061b */
[----:B------:R-:W-:-:S02]  /*22790*/  LOP3.LUT R8, R6, R111, RZ, 0x3c, !PT ;  /* 0x0000006f06087212 */ /* 0x000fc400078e3cff */
[----:B------:R-:W-:Y:S02]  /*227a0*/  LOP3.LUT R6, R143, 0x380, RZ, 0xc0, !PT ;  /* 0x000003808f067812 */ /* 0x000fe400078ec0ff */
[C---:B------:R-:W-:Y:S02]  /*227b0*/  IADD3 R141, P5, R26.reuse, 0x4000, RZ ;  /* 0x000040001a8d7810 */ /* 0x040fe40007fbe0ff */
[C---:B------:R-:W-:Y:S02]  /*227c0*/  IADD3 R139, P6, R26.reuse, 0x60, RZ ;  /* 0x000000601a8b7810 */ /* 0x040fe40007fde0ff */
[----:B------:R-:W-:Y:S01]  /*227d0*/  IADD3 R147, P3, R26, 0x4060, RZ ;  /* 0x000040601a937810 */ /* 0x000fe20007f7e0ff */
[----:B------:R-:W-:Y:S01]  /*227e0*/  IMAD.X R15, RZ, RZ, R27, P5 ;  /* 0x000000ffff0f7224 */ /* 0x000fe200028e061b */
[----:B------:R-:W-:Y:S02]  /*227f0*/  SHF.R.U64 R6, R6, 0x3, RZ ;  /* 0x0000000306067819 */ /* 0x000fe400000012ff */
[----:B------:R-:W-:-:S02]  /*22800*/  IADD3 R151, P1, R26, 0x8020, RZ ;  /* 0x000080201a977810 */ /* 0x000fc40007f3e0ff */
[----:B------:R-:W-:Y:S02]  /*22810*/  SHF.R.U64 R7, R7, 0x3, RZ ;  /* 0x0000000307077819 */ /* 0x000fe400000012ff */
[----:B------:R-:W-:Y:S01]  /*22820*/  IADD3.X R13, RZ, R27, RZ, P6, !PT ;  /* 0x0000001bff0d7210 */ /* 0x000fe200037fe4ff */
[----:B------:R-:W-:Y:S01]  /*22830*/  IMAD.X R43, RZ, RZ, R27, P1 ;  /* 0x000000ffff2b7224 */ /* 0x000fe200008e061b */
[----:B------:R-:W-:Y:S02]  /*22840*/  IADD3 R86, P5, R26, 0x8060, RZ ;  /* 0x000080601a567810 */ /* 0x000fe40007fbe0ff */
[----:B------:R-:W-:Y:S02]  /*22850*/  LOP3.LUT R10, R137, 0x380, RZ, 0xc0, !PT ;  /* 0x00000380890a7812 */ /* 0x000fe400078ec0ff */
[----:B------:R-:W-:Y:S02]  /*22860*/  LOP3.LUT R34, R147, 0x380, RZ, 0xc0, !PT ;  /* 0x0000038093227812 */ /* 0x000fe400078ec0ff */
[----:B------:R-:W-:-:S02]  /*22870*/  LOP3.LUT R20, R6, R143, RZ, 0x3c, !PT ;  /* 0x0000008f06147212 */ /* 0x000fc400078e3cff */
[C---:B------:R-:W-:Y:S02]  /*22880*/  IADD3 R145, P4, R26.reuse, 0x4040, RZ ;  /* 0x000040401a917810 */ /* 0x040fe40007f9e0ff */
[C---:B------:R-:W-:Y:S02]  /*22890*/  IADD3 R149, P2, R26.reuse, 0x8000, RZ ;  /* 0x000080001a957810 */ /* 0x040fe40007f5e0ff */
[----:B------:R-:W-:Y:S01]  /*228a0*/  IADD3 R153, P6, R26, 0x8040, RZ ;  /* 0x000080401a997810 */ /* 0x000fe20007fde0ff */
[--C-:B------:R-:W-:Y:S01]  /*228b0*/  IMAD.X R31, RZ, RZ, R27.reuse, P4 ;  /* 0x000000ffff1f7224 */ /* 0x100fe200020e061b */
[----:B------:R-:W-:Y:S01]  /*228c0*/  LOP3.LUT R6, R151, 0x380, RZ, 0xc0, !PT ;  /* 0x0000038097067812 */ /* 0x000fe200078ec0ff */
[--C-:B------:R-:W-:Y:S01]  /*228d0*/  IMAD.X R39, RZ, RZ, R27.reuse, P2 ;  /* 0x000000ffff277224 */ /* 0x100fe200010e061b */
[----:B------:R-:W-:Y:S01]  /*228e0*/  LOP3.LUT R26, R7, R26, RZ, 0x3c, !PT ;  /* 0x0000001a071a7212 */ /* 0x000fe200078e3cff */
[----:B------:R-:W-:Y:S01]  /*228f0*/  IMAD.X R47, RZ, RZ, R27, P6 ;  /* 0x000000ffff2f7224 */ /* 0x000fe200030e061b */
[----:B------:R-:W-:-:S02]  /*22900*/  LOP3.LUT R12, R139, 0x380, RZ, 0xc0, !PT ;  /* 0x000003808b0c7812 */ /* 0x000fc400078ec0ff */
[----:B------:R-:W-:Y:S02]  /*22910*/  LOP3.LUT R14, R141, 0x380, RZ, 0xc0, !PT ;  /* 0x000003808d0e7812 */ /* 0x000fe400078ec0ff */
[----:B------:R-:W-:Y:S02]  /*22920*/  SHF.R.U64 R10, R10, 0x3, RZ ;  /* 0x000000030a0a7819 */ /* 0x000fe400000012ff */
[----:B------:R-:W-:Y:S02]  /*22930*/  SHF.R.U64 R34, R34, 0x3, RZ ;  /* 0x0000000322227819 */ /* 0x000fe400000012ff */
[----:B------:R-:W-:Y:S02]  /*22940*/  LOP3.LUT R42, R86, 0x380, RZ, 0xc0, !PT ;  /* 0x00000380562a7812 */ /* 0x000fe400078ec0ff */
[----:B------:R-:W-:Y:S02]  /*22950*/  SHF.R.U64 R6, R6, 0x3, RZ ;  /* 0x0000000306067819 */ /* 0x000fe400000012ff */
        /* <DEDUP_REMOVED lines=63> */
[----:B--2---:R-:W-:Y:S01]  /*22d50*/  IMAD.U32 R0, RZ, RZ, UR4 ;  /* 0x00000004ff007e24 */ /* 0x004fe2000f8e00ff */
[----:B------:R-:W-:Y:S01]  /*22d60*/  @P1 IADD3.X R7, R228, UR5, RZ, P2, !PT ;  /* 0x00000005e4071c10 */ /* 0x000fe200097fe4ff */
[----:B------:R2:W5:Y:S01]  /*22d70*/  @P0 LDG.E R20, desc[UR60][R8.64] ;  /* 0x0000003c08140981 */ /* 0x000562000c1e1900 */
[----:B------:R-:W-:-:S03]  /*22d80*/  IADD3 R11, P4, R4, 0x1000, RZ ;  /* 0x00001000040b7810 */ /* 0x000fc60007f9e0ff */
[----:B------:R2:W5:Y:S01]  /*22d90*/  @P1 LDG.E R0, desc[UR60][R6.64] ;  /* 0x0000003c06001981 */ /* 0x000562000c1e1900 */
[----:B------:R-:W-:Y:S01]  /*22da0*/  LOP3.LUT R10, R11, 0x380, RZ, 0xc0, !PT ;  /* 0x000003800b0a7812 */ /* 0x000fe200078ec0ff */
[----:B------:R-:W-:Y:S08]  /*22db0*/  @P1 BRA `(.L_x_5273) ;  /* 0x0000000000101947 */ /* 0x000ff00003800000 */
[----:B------:R-:W-:Y:S05]  /*22dc0*/  @!P0 BRA `(.L_x_5273) ;  /* 0x00000000000c8947 */ /* 0x000fea0003800000 */
[----:B--2---:R-:W2:Y:S04]  /*22dd0*/  LDG.E R7, desc[UR60][R8.64] ;  /* 0x0000003c08077981 */ /* 0x004ea8000c1e1900 */
[----:B-----5:R-:W2:Y:S02]  /*22de0*/  LDG.E R0, desc[UR60][R8.64+0x4] ;  /* 0x0000043c08007981 */ /* 0x020ea4000c1e1900 */
[----:B--2---:R-:W-:-:S07]  /*22df0*/  IADD3 R0, -R7, R0, RZ ;  /* 0x0000000007007210 */ /* 0x004fce0007ffe1ff */
.L_x_5273:
[----:B------:R-:W-:Y:S01]  /*22e00*/  SHF.R.S32.HI R61, RZ, 0x1f, R226 ;  /* 0x0000001fff3d7819 */ /* 0x000fe200000114e2 */
[----:B------:R-:W-:Y:S01]  /*22e10*/  ULDC.64 UR4, c[0x0][0xb70] ;  /* 0x0002dc0000047ab9 */ /* 0x000fe20000000a00 */
[--C-:B-----5:R-:W-:Y:S02]  /*22e20*/  SHF.R.S32.HI R21, RZ, 0x1f, R20.reuse ;  /* 0x0000001fff157819 */ /* 0x120fe40000011414 */
[----:B--2---:R-:W-:Y:S01]  /*22e30*/  SHF.R.U64 R8, R10, 0x3, RZ ;  /* 0x000000030a087819 */ /* 0x004fe200000012ff */
[----:B------:R-:W-:Y:S01]  /*22e40*/  IMAD R7, R61, UR4, RZ ;  /* 0x000000043d077c24 */ /* 0x000fe2000f8e02ff */
[----:B------:R-:W-:Y:S02]  /*22e50*/  SEL R235, R235, RZ, !P0 ;  /* 0x000000ffebeb7207 */ /* 0x000fe40004000000 */
[----:B------:R-:W-:Y:S01]  /*22e60*/  SEL R229, R229, RZ, !P0 ;  /* 0x000000ffe5e57207 */ /* 0x000fe20004000000 */
        /* <DEDUP_REMOVED lines=9> */
[----:B------:R-:W-:Y:S01]  /*22f00*/  IMAD R11, R233, 0x80, R225 ;  /* 0x00000080e90b7824 */ /* 0x000fe200078e02e1 */
[C---:B------:R-:W-:Y:S01]  /*22f10*/  IADD3 R33, P1, R4.reuse, 0x5000, RZ ;  /* 0x0000500004217810 */ /* 0x040fe20007f3e0ff */
[----:B------:R-:W-:Y:S01]  /*22f20*/  IMAD.WIDE.U32 R6, R229, UR4, R6 ;  /* 0x00000004e5067c25 */ /* 0x000fe2000f8e0006 */
[----:B------:R-:W-:Y:S02]  /*22f30*/  LOP3.LUT R28, R29, 0x380, RZ, 0xc0, !PT ;  /* 0x000003801d1c7812 */ /* 0x000fe400078ec0ff */
[----:B------:R-:W-:Y:S01]  /*22f40*/  IADD3 R37, P2, R4, 0x6000, RZ ;  /* 0x0000600004257810 */ /* 0x000fe20007f5e0ff */
[----:B------:R-:W-:Y:S01]  /*22f50*/  IMAD R10, R229, UR5, R9 ;  /* 0x00000005e50a7c24 */ /* 0x000fe2000f8e0209 */
[----:B------:R-:W-:Y:S01]  /*22f60*/  SHF.R.S32.HI R9, RZ, 0x1f, R11 ;  /* 0x0000001fff097819 */ /* 0x000fe2000001140b */
[----:B------:R-:W-:Y:S01]  /*22f70*/  ULDC.64 UR4, c[0x0][0xb40] ;  /* 0x0002d00000047ab9 */ /* 0x000fe20000000a00 */
[----:B------:R-:W-:-:S02]  /*22f80*/  IADD3 R6, P3, R11, R6, RZ ;  /* 0x000000060b067210 */ /* 0x000fc40007f7e0ff */
[----:B------:R-:W-:Y:S02]  /*22f90*/  LOP3.LUT R12, R13, 0x380, RZ, 0xc0, !PT ;  /* 0x000003800d0c7812 */ /* 0x000fe400078ec0ff */
[----:B------:R-:W-:Y:S02]  /*22fa0*/  LOP3.LUT R24, R25, 0x380, RZ, 0xc0, !PT ;  /* 0x0000038019187812 */ /* 0x000fe400078ec0ff */
[----:B------:R-:W-:Y:S02]  /*22fb0*/  LOP3.LUT R32, R33, 0x380, RZ, 0xc0, !PT ;  /* 0x0000038021207812 */ /* 0x000fe400078ec0ff */
[----:B------:R-:W-:Y:S02]  /*22fc0*/  SHF.R.U64 R28, R28, 0x3, RZ ;  /* 0x000000031c1c7819 */ /* 0x000fe400000012ff */
[----:B------:R-:W-:Y:S02]  /*22fd0*/  LOP3.LUT R36, R37, 0x380, RZ, 0xc0, !PT ;  /* 0x0000038025247812 */ /* 0x000fe400078ec0ff */
[----:B------:R-:W-:-:S02]  /*22fe0*/  IADD3.X R9, R9, R7, R10, P3, !PT ;  /* 0x0000000709097210 */ /* 0x000fc40001ffe40a */
[----:B------:R-:W-:Y:S02]  /*22ff0*/  SHF.R.U64 R12, R12, 0x3, RZ ;  /* 0x000000030c0c7819 */ /* 0x000fe400000012ff */
[----:B------:R-:W-:Y:S02]  /*23000*/  SHF.R.U64 R24, R24, 0x3, RZ ;  /* 0x0000000318187819 */ /* 0x000fe400000012ff */
[----:B------:R-:W-:Y:S02]  /*23010*/  SHF.R.U64 R32, R32, 0x3, RZ ;  /* 0x0000000320207819 */ /* 0x000fe400000012ff */
[----:B------:R-:W-:Y:S02]  /*23020*/  LEA R54, P3, R6, UR4, 0x2 ;  /* 0x0000000406367c11 */ /* 0x000fe4000f8610ff */
[----:B------:R-:W-:Y:S01]  /*23030*/  LOP3.LUT R28, R28, R29, RZ, 0x3c, !PT ;  /* 0x0000001d1c1c7212 */ /* 0x000fe200078e3cff */
[----:B------:R-:W-:Y:S01]  /*23040*/  IMAD.X R29, RZ, RZ, R5, P0 ;  /* 0x000000ffff1d7224 */ /* 0x000fe200000e0605 */
[----:B------:R-:W-:-:S02]  /*23050*/  SHF.R.U64 R36, R36, 0x3, RZ ;  /* 0x0000000324247819 */ /* 0x000fc400000012ff */
[----:B------:R-:W-:Y:S02]  /*23060*/  LOP3.LUT P0, RZ, R237, 0x3, RZ, 0xc0, !PT ;  /* 0x00000003edff7812 */ /* 0x000fe4000780c0ff */
[----:B------:R-:W-:Y:S02]  /*23070*/  LOP3.LUT R12, R12, R13, RZ, 0x3c, !PT ;  /* 0x0000000d0c0c7212 */ /* 0x000fe400078e3cff */
[----:B------:R-:W-:Y:S01]  /*23080*/  LOP3.LUT R24, R24, R25, RZ, 0x3c, !PT ;  /* 0x0000001918187212 */ /* 0x000fe200078e3cff */
[--C-:B------:R-:W-:Y:S01]  /*23090*/  IMAD.X R25, RZ, RZ, R5.reuse, P6 ;  /* 0x000000ffff197224 */ /* 0x100fe200030e0605 */
[----:B------:R-:W-:Y:S01]  /*230a0*/  LOP3.LUT R32, R32, R33, RZ, 0x3c, !PT ;  /* 0x0000002120207212 */ /* 0x000fe200078e3cff */
[----:B------:R-:W-:Y:S01]  /*230b0*/  IMAD.X R33, RZ, RZ, R5, P1 ;  /* 0x000000ffff217224 */ /* 0x000fe200008e0605 */
[----:B------:R-:W-:Y:S01]  /*230c0*/  LEA.HI.X R55, R6, UR5, R9, 0x2, P3 ;  /* 0x0000000506377c11 */ /* 0x000fe200098f1409 */
[--C-:B------:R-:W-:Y:S01]  /*230d0*/  IMAD.X R9, RZ, RZ, R5.reuse, P4 ;  /* 0x000000ffff097224 */ /* 0x100fe200020e0605 */
[----:B------:R-:W-:Y:S01]  /*230e0*/  LOP3.LUT R36, R36, R37, RZ, 0x3c, !PT ;  /* 0x0000002524247212 */ /* 0x000fe200078e3cff */
[----:B------:R-:W-:Y:S01]  /*230f0*/  IMAD.X R37, RZ, RZ, R5, P2 ;  /* 0x000000ffff257224 */ /* 0x000fe200010e0605 */
[----:B------:R-:W-:Y:S01]  /*23100*/  IADD3.X R13, RZ, R5, RZ, P5, !PT ;  /* 0x00000005ff0d7210 */ /* 0x000fe20002ffe4ff */
[----:B------:R-:W-:Y:S01]  /*23110*/  ULDC.64 UR4, c[0x0][0xaa0] ;  /* 0x0002a80000047ab9 */ /* 0x000fe20000000a00 */
[----:B------:R-:W-:-:S02]  /*23120*/  IADD3 R7, R11, 0x8, RZ ;  /* 0x000000080b077810 */ /* 0x000fc40007ffe0ff */
[C---:B------:R-:W-:Y:S02]  /*23130*/  IADD3 R41, P3, R4.reuse, 0x7000, RZ ;  /* 0x0000700004297810 */ /* 0x040fe40007f7e0ff */
[C---:B------:R-:W-:Y:S02]  /*23140*/  IADD3 R45, P4, R4.reuse, 0x8000, RZ ;  /* 0x00008000042d7810 */ /* 0x040fe40007f9e0ff */
[C---:B------:R-:W-:Y:S02]  /*23150*/  IADD3 R49, P5, R4.reuse, 0x9000, RZ ;  /* 0x0000900004317810 */ /* 0x040fe40007fbe0ff */
[C---:B------:R-:W-:Y:S02]  /*23160*/  IADD3 R53, P6, R4.reuse, 0xa000, RZ ;  /* 0x0000a00004357810 */ /* 0x040fe40007fde0ff */
[----:B------:R-:W-:Y:S02]  /*23170*/  ISETP.GE.OR P1, PT, R11, R0, P0 ;  /* 0x000000000b00720c */ /* 0x000fe40000726670 */
[----:B------:R-:W-:-:S02]  /*23180*/  LOP3.LUT R6, R4, 0x380, RZ, 0xc0, !PT ;  /* 0x0000038004067812 */ /* 0x000fc400078ec0ff */
[----:B------:R-:W-:Y:S02]  /*23190*/  IADD3 R11, P2, R4, 0xb000, RZ ;  /* 0x0000b000040b7810 */ /* 0x000fe40007f5e0ff */
[----:B------:R-:W-:Y:S02]  /*231a0*/  ISETP.GE.OR P0, PT, R7, R0, P0 ;  /* 0x000000000700720c */ /* 0x000fe40000706670 */
[----:B------:R-:W-:Y:S01]  /*231b0*/  LOP3.LUT R40, R41, 0x380, RZ, 0xc0, !PT ;  /* 0x0000038029287812 */ /* 0x000fe200078ec0ff */
[----:B------:R-:W-:Y:S01]  /*231c0*/  IMAD.X R57, RZ, RZ, R5, P2 ;  /* 0x000000ffff397224 */ /* 0x000fe200010e0605 */
[----:B------:R-:W-:Y:S02]  /*231d0*/  LOP3.LUT R44, R45, 0x380, RZ, 0xc0, !PT ;  /* 0x000003802d2c7812 */ /* 0x000fe400078ec0ff */
[----:B------:R-:W-:Y:S01]  /*231e0*/  LOP3.LUT R48, R49, 0x380, RZ, 0xc0, !PT ;  /* 0x0000038031307812 */ /* 0x000fe200078ec0ff */
[----:B------:R2:W-:Y:S01]  /*231f0*/  @!P1 STG.E desc[UR60][R54.64], R3 ;  /* 0x0000000336009986 */ /* 0x0005e2000c10193c */
        /* <DEDUP_REMOVED lines=16> */
[----:B------:R-:W5:Y:S01]  /*23300*/  LD.E.128 R28, desc[UR60][R28.64] ;  /* 0x0000003c1c1c7980 */ /* 0x000f62000c101d00 */
[----:B------:R-:W-:Y:S01]  /*23310*/  LOP3.LUT R52, R52, R53, RZ, 0x3c, !PT ;  /* 0x0000003534347212 */ /* 0x000fe200078e3cff */
[----:B------:R-:W-:Y:S01]  /*23320*/  IMAD.X R53, RZ, RZ, R5, P6 ;  /* 0x000000ffff357224 */ /* 0x000fe200030e0605 */
        /* <DEDUP_REMOVED lines=14> */
[----:B------:R-:W5:Y:S01]  /*23410*/  LD.E.128 R56, desc[UR60][R56.64] ;  /* 0x0000003c38387980 */ /* 0x000f62000c101d00 */
[C---:B------:R-:W-:Y:S01]  /*23420*/  IMAD.WIDE.U32 R2, R20.reuse, UR4, R2 ;  /* 0x0000000414027c25 */ /* 0x040fe2000f8e0002 */
[----:B------:R-:W-:Y:S01]  /*23430*/  @!PT LDS RZ, [RZ] ;  /* 0x00000000fffff984 */ /* 0x000fe20000000800 */
[----:B------:R-:W-:Y:S01]  /*23440*/  @!PT LDS RZ, [RZ] ;  /* 0x00000000fffff984 */ /* 0x000fe20000000800 */
[----:B------:R-:W-:Y:S01]  /*23450*/  @!PT LDS RZ, [RZ] ;  /* 0x00000000fffff984 */ /* 0x000fe20000000800 */
[----:B------:R-:W-:Y:S01]  /*23460*/  @!PT LDS RZ, [RZ] ;  /* 0x00000000fffff984 */ /* 0x000fe20000000800 */
[----:B------:R2:W-:Y:S06]  /*23470*/  MEMBAR.ALL.CTA ;  /* 0x0000000000007992 */ /* 0x0005ec0000008000 */
[----:B--2---:R-:W2:Y:S01]  /*23480*/  FENCE.VIEW.ASYNC.S ;  /* 0x00000000000073c6 */ /* 0x004ea20000000000 */
[----:B------:R-:W-:Y:S01]  /*23490*/  IMAD R21, R20, UR5, R21 ;  /* 0x0000000514157c24 */ /* 0x000fe2000f8e0215 */
[----:B------:R-:W-:Y:S01]  /*234a0*/  ULDC.64 UR4, c[0x0][0xae0] ;  /* 0x0002b80000047ab9 */ /* 0x000fe20000000a00 */
[----:B------:R-:W-:-:S02]  /*234b0*/  IMAD R63, R233, -0x80, R0 ;  /* 0xffffff80e93f7824 */ /* 0x000fc400078e0200 */
[----:B------:R-:W-:Y:S01]  /*234c0*/  IMAD R61, R61, UR4, RZ ;  /* 0x000000043d3d7c24 */ /* 0x000fe2000f8e02ff */
[----:B------:R-:W-:Y:S01]  /*234d0*/  IADD3 R3, R3, R21, RZ ;  /* 0x0000001503037210 */ /* 0x000fe20007ffe0ff */
[C---:B------:R-:W-:Y:S01]  /*234e0*/  VIADD R0, R222.reuse, 0x40 ;  /* 0x00000040de007836 */ /* 0x040fe20000000000 */
[CC--:B------:R-:W-:Y:S01]  /*234f0*/  ISETP.GE.AND P3, PT, R222.reuse, R63.reuse, PT ;  /* 0x0000003fde00720c */ /* 0x0c0fe20003f66270 */
[----:B------:R-:W-:Y:S02]  /*23500*/  VIADD R20, R222, 0x20 ;  /* 0x00000020de147836 */ /* 0x000fe40000000000 */
[----:B------:R-:W-:Y:S01]  /*23510*/  IMAD R61, R226, UR5, R61 ;  /* 0x00000005e23d7c24 */ /* 0x000fe2000f8e023d */
[----:B------:R-:W-:Y:S01]  /*23520*/  ISETP.GE.AND P1, PT, R0, R63, PT ;  /* 0x0000003f0000720c */ /* 0x000fe20003f26270 */
        /* <DEDUP_REMOVED lines=10> */
[----:B------:R-:W-:Y:S01]  /*235d0*/  SHF.R.S32.HI R223, RZ, 0x1f, R222 ;  /* 0x0000001fffdf7819 */ /* 0x000fe200000114de */
[----:B------:R-:W-:Y:S01]  /*235e0*/  IMAD.WIDE.U32 R60, R229, UR4, R2 ;  /* 0x00000004e53c7c25 */ /* 0x000fe2000f8e0002 */
[----:B--2---:R2:W-:Y:S01]  /*235f0*/  SYNCS.ARRIVE.TRANS64.RED.A1T0 RZ, [R0+URZ], RZ ;  /* 0x000000ff00ff79a7 */ /* 0x0045e2000810043f */
[----:B------:R-:W-:Y:S02]  /*23600*/  BSSY B1, `(.L_x_5274) ;  /* 0x0000017000017945 */ /* 0x000fe40003800000 */
[----:B------:R-:W-:-:S04]  /*23610*/  IMAD.WIDE R20, R233, 0x80, R222 ;  /* 0x00000080e9147825 */ /* 0x000fc800078e02de */
[----:B------:R-:W-:Y:S01]  /*23620*/  IMAD.IADD R65, R61, 0x1, R63 ;  /* 0x000000013d417824 */ /* 0x000fe200078e023f */
[----:B--2---:R-:W-:Y:S06]  /*23630*/  @P3 BRA `(.L_x_5275) ;  /* 0x00000000004c3947 */ /* 0x004fec0003800000 */
        /* <DEDUP_REMOVED lines=19> */
.L_x_5275:
[----:B------:R-:W-:Y:S05]  /*23770*/  BSYNC B1 ;  /* 0x0000000000017941 */ /* 0x000fea0003800000 */
.L_x_5274:
[----:B------:R-:W-:Y:S04]  /*23780*/  BSSY B1, `(.L_x_5276) ;  /* 0x0000017000017945 */ /* 0x000fe80003800000 */
[----:B------:R-:W-:Y:S05]  /*23790*/  @P0 BRA `(.L_x_5277) ;  /* 0x0000000000540947 */ /* 0x000fea0003800000 */
[----:B--2--5:R-:W-:Y:S01]  /*237a0*/  IADD3 R5, P0, R20, 0x20, RZ ;  /* 0x0000002014057810 */ /* 0x024fe20007f1e0ff */
[C---:B------:R-:W-:Y:S01]  /*237b0*/  VIADD R2, R219.reuse, 0x40 ;  /* 0x00000040db027836 */ /* 0x040fe20000000000 */
[----:B------:R-:W-:Y:S01]  /*237c0*/  ULDC UR4, c[0x0][0xa8c] ;  /* 0x0002a30000047ab9 */ /* 0x000fe20000000800 */
[----:B------:R-:W-:Y:S01]  /*237d0*/  ULDC.64 UR6, c[0x0][0xad8] ;  /* 0x0002b60000067ab9 */ /* 0x000fe20000000a00 */
[----:B------:R-:W-:Y:S01]  /*237e0*/  IADD3.X R0, RZ, R21, RZ, P0, !PT ;  /* 0x00000015ff007210 */ /* 0x000fe200007fe4ff */
[C---:B------:R-:W-:Y:S01]  /*237f0*/  VIADD R4, R219.reuse, 0x80 ;  /* 0x00000080db047836 */ /* 0x040fe20000000000 */
[----:B------:R-:W-:Y:S01]  /*23800*/  ISETP.GE.AND P4, PT, R2, UR4, PT ;  /* 0x0000000402007c0c */ /* 0x000fe2000bf86270 */
[----:B------:R-:W-:Y:S01]  /*23810*/  IMAD.MOV.U32 R2, RZ, RZ, R60 ;  /* 0x000000ffff027224 */ /* 0x000fe200078e003c */
[----:B------:R-:W-:Y:S01]  /*23820*/  MOV R3, R65 ;  /* 0x0000004100037202 */ /* 0x000fe20000000f00 */
[----:B------:R-:W-:Y:S01]  /*23830*/  IMAD R0, R0, UR6, RZ ;  /* 0x0000000600007c24 */ /* 0x000fe2000f8e02ff */
[----:B------:R-:W-:-:S02]  /*23840*/  ISETP.GE.AND P3, PT, R219, UR4, PT ;  /* 0x00000004db007c0c */ /* 0x000fc4000bf66270 */
[----:B------:R-:W-:Y:S01]  /*23850*/  ISETP.GE.AND P5, PT, R4, UR4, PT ;  /* 0x0000000404007c0c */ /* 0x000fe2000bfa6270 */
[----:B------:R-:W-:-:S04]  /*23860*/  IMAD.WIDE.U32 R2, R5, UR6, R2 ;  /* 0x0000000605027c25 */ /* 0x000fc8000f8e0002 */
        /* <DEDUP_REMOVED lines=8> */
.L_x_5277:
[----:B------:R-:W-:Y:S05]  /*238f0*/  BSYNC B1 ;  /* 0x0000000000017941 */ /* 0x000fea0003800000 */
.L_x_5276:
[----:B------:R-:W-:Y:S04]  /*23900*/  BSSY B1, `(.L_x_5278) ;  /* 0x0000017000017945 */ /* 0x000fe80003800000 */
[----:B------:R-:W-:Y:S05]  /*23910*/  @P1 BRA `(.L_x_5279) ;  /* 0x0000000000541947 */ /* 0x000fea0003800000 */
[----:B--23-5:R-:W-:Y:S01]  /*23920*/  IADD3 R5, P0, R20, 0x40, RZ ;  /* 0x0000004014057810 */ /* 0x02cfe20007f1e0ff */
        /* <DEDUP_REMOVED lines=20> */
.L_x_5279:
[----:B------:R-:W-:Y:S05]  /*23a70*/  BSYNC B1 ;  /* 0x0000000000017941 */ /* 0x000fea0003800000 */
.L_x_5278:
[----:B------:R-:W-:Y:S05]  /*23a80*/  @P2 BRA `(.L_x_5280) ;  /* 0x0000000c000c2947 */ /* 0x000fea0003800000 */
[----:B--2345:R-:W-:Y:S01]  /*23a90*/  IADD3 R5, P0, R20, 0x60, RZ ;  /* 0x0000006014057810 */ /* 0x03cfe20007f1e0ff */
[----:B------:R-:W-:Y:S01]  /*23aa0*/  ULDC.64 UR4, c[0x0][0xad8] ;  /* 0x0002b60000047ab9 */ /* 0x000fe20000000a00 */
[----:B------:R-:W-:Y:S01]  /*23ab0*/  IMAD.MOV.U32 R2, RZ, RZ, R60 ;  /* 0x000000ffff027224 */ /* 0x000fe200078e003c */
[----:B------:R-:W-:Y:S01]  /*23ac0*/  ULDC.64 UR6, c[0x0][0xa80] ;  /* 0x0002a00000067ab9 */ /* 0x000fe20000000a00 */
[----:B------:R-:W-:Y:S01]  /*23ad0*/  IADD3.X R20, RZ, R21, RZ, P0, !PT ;  /* 0x00000015ff147210 */ /* 0x000fe200007fe4ff */
[----:B------:R-:W-:Y:S02]  /*23ae0*/  IMAD.MOV.U32 R3, RZ, RZ, R65 ;  /* 0x000000ffff037224 */ /* 0x000fe400078e0041 */
        /* <DEDUP_REMOVED lines=17> */
.L_x_5272:
        /* <DEDUP_REMOVED lines=9> */
[----:B------:R2:W5:Y:S09]  /*23c90*/  @P0 LDG.E R7, desc[UR60][R2.64] ;  /* 0x0000003c02070981 */ /* 0x000572000c1e1900 */
[----:B------:R-:W-:Y:S01]  /*23ca0*/  @P1 IADD3 R4, P2, R227, UR4, RZ ;  /* 0x00000004e3041c10 */ /* 0x000fe2000ff5e0ff */
[----:B------:R-:W-:-:S02]  /*23cb0*/  ULDC UR4, c[0x0][0xa88] ;  /* 0x0002a20000047ab9 */ /* 0x000fc40000000800 */
[----:B------:R-:W-:Y:S01]  /*23cc0*/  IMAD.U32 R0, RZ, RZ, UR4 ;  /* 0x00000004ff007e24 */ /* 0x000fe2000f8e00ff */
[----:B------:R-:W-:-:S05]  /*23cd0*/  @P1 IADD3.X R5, R228, UR5, RZ, P2, !PT ;  /* 0x00000005e4051c10 */ /* 0x000fca00097fe4ff */
        /* <DEDUP_REMOVED lines=9> */
.L_x_5281:
        /* <DEDUP_REMOVED lines=28> */
.L_x_5283:
[----:B------:R-:W-:Y:S05]  /*23f30*/  BSYNC B1 ;  /* 0x0000000000017941 */ /* 0x000fea0003800000 */
.L_x_5282:
[----:B------:R-:W-:Y:S01]  /*23f40*/  ULDC.64 UR4, c[0x0][0xaa0] ;  /* 0x0002a80000047ab9 */ /* 0x000fe20000000a00 */
[----:B--2---:R-:W-:Y:S01]  /*23f50*/  MOV R3, R10 ;  /* 0x0000000a00037202 */ /* 0x004fe20000000f00 */
[----:B------:R-:W-:Y:S01]  /*23f60*/  IMAD.MOV.U32 R2, RZ, RZ, R219 ;  /* 0x000000ffff027224 */ /* 0x000fe200078e00db */
[----:B------:R-:W-:Y:S01]  /*23f70*/  BSSY B1, `(.L_x_5284) ;  /* 0x000002e000017945 */ /* 0x000fe20003800000 */
[----:B------:R-:W-:Y:S02]  /*23f80*/  IMAD R4, R6, UR4, RZ ;  /* 0x0000000406047c24 */ /* 0x000fe4000f8e02ff */
[----:B------:R-:W-:-:S04]  /*23f90*/  IMAD.WIDE.U32 R2, R7, UR4, R2 ;  /* 0x0000000407027c25 */ /* 0x000fc8000f8e0002 */
[----:B------:R-:W-:Y:S01]  /*23fa0*/  IMAD R7, R7, UR5, R4 ;  /* 0x0000000507077c24 */ /* 0x000fe2000f8e0204 */
[----:B------:R-:W-:Y:S01]  /*23fb0*/  ULDC.64 UR4, c[0x0][0xae0] ;  /* 0x0002b80000047ab9 */ /* 0x000fe20000000a00 */
[C---:B------:R-:W-:Y:S02]  /*23fc0*/  VIADD R4, R222.reuse, 0x20 ;  /* 0x00000020de047836 */ /* 0x040fe40000000000 */
[----:B------:R-:W-:Y:S02]  /*23fd0*/  IMAD.IADD R3, R3, 0x1, R7 ;  /* 0x0000000103037824 */ /* 0x000fe400078e0207 */
[----:B------:R-:W-:Y:S02]  /*23fe0*/  IMAD R7, R233, -0x80, R0 ;  /* 0xffffff80e9077824 */ /* 0x000fe400078e0200 */
[----:B------:R-:W-:Y:S02]  /*23ff0*/  IMAD R5, R9, UR4, RZ ;  /* 0x0000000409057c24 */ /* 0x000fe4000f8e02ff */
[C---:B------:R-:W-:Y:S01]  /*24000*/  VIADD R0, R222.reuse, 0x40 ;  /* 0x00000040de007836 */ /* 0x040fe20000000000 */
[-C--:B------:R-:W-:Y:S01]  /*24010*/  ISETP.GE.AND P3, PT, R222, R7.reuse, PT ;  /* 0x00000007de00720c */ /* 0x080fe20003f66270 */
[----:B------:R-:W-:Y:S01]  /*24020*/  IMAD R5, R226, UR5, R5 ;  /* 0x00000005e2057c24 */ /* 0x000fe2000f8e0205 */
[-C--:B------:R-:W-:Y:S01]  /*24030*/  ISETP.GE.AND P2, PT, R4, R7.reuse, PT ;  /* 0x000000070400720c */ /* 0x080fe20003f46270 */
[----:B------:R-:W-:Y:S01]  /*24040*/  IMAD.WIDE.U32 R2, R226, UR4, R2 ;  /* 0x00000004e2027c25 */ /* 0x000fe2000f8e0002 */
[----:B------:R-:W-:Y:S01]  /*24050*/  IADD3 R4, R222, 0x60, RZ ;  /* 0x00000060de047810 */ /* 0x000fe20007ffe0ff */
[----:B------:R-:W-:Y:S01]  /*24060*/  ULDC.64 UR4, c[0x0][0xae8] ;  /* 0x0002ba0000047ab9 */ /* 0x000fe20000000a00 */
[-C--:B------:R-:W-:Y:S01]  /*24070*/  ISETP.GE.AND P1, PT, R0, R7.reuse, PT ;  /* 0x000000070000720c */ /* 0x080fe20003f26270 */
[----:B------:R-:W-:Y:S01]  /*24080*/  IMAD.IADD R3, R3, 0x1, R5 ;  /* 0x0000000103037824 */ /* 0x000fe200078e0205 */
[----:B------:R-:W-:Y:S01]  /*24090*/  ISETP.GE.AND P0, PT, R4, R7, PT ;  /* 0x000000070400720c */ /* 0x000fe20003f06270 */
[----:B------:R-:W-:Y:S01]  /*240a0*/  IMAD R0, R235, UR4, RZ ;  /* 0x00000004eb007c24 */ /* 0x000fe2000f8e02ff */
[----:B------:R-:W-:Y:S01]  /*240b0*/  SHF.R.S32.HI R7, RZ, 0x1f, R222 ;  /* 0x0000001fff077819 */ /* 0x000fe200000114de */
[----:B------:R-:W-:-:S04]  /*240c0*/  IMAD.WIDE.U32 R4, R229, UR4, R2 ;  /* 0x00000004e5047c25 */ /* 0x000fc8000f8e0002 */
        /* <DEDUP_REMOVED lines=24> */
.L_x_5285:
[----:B------:R-:W-:Y:S05]  /*24250*/  BSYNC B1 ;  /* 0x0000000000017941 */ /* 0x000fea0003800000 */
.L_x_5284:
[----:B------:R-:W-:Y:S04]  /*24260*/  BSSY B1, `(.L_x_5286) ;  /* 0x0000017000017945 */ /* 0x000fe80003800000 */
[----:B------:R-:W-:Y:S05]  /*24270*/  @P2 BRA `(.L_x_5287) ;  /* 0x0000000000542947 */ /* 0x000fea0003800000 */
[----:B--2---:R-:W-:Y:S01]  /*24280*/  IADD3 R9, P2, R6, 0x20, RZ ;  /* 0x0000002006097810 */ /* 0x004fe20007f5e0ff */
[C---:B------:R-:W-:Y:S01]  /*24290*/  VIADD R2, R219.reuse, 0x40 ;  /* 0x00000040db027836 */ /* 0x040fe20000000000 */
[----:B------:R-:W-:Y:S01]  /*242a0*/  ULDC UR4, c[0x0][0xa8c] ;  /* 0x0002a30000047ab9 */ /* 0x000fe20000000800 */
[----:B------:R-:W-:Y:S01]  /*242b0*/  ULDC.64 UR6, c[0x0][0xad8] ;  /* 0x0002b60000067ab9 */ /* 0x000fe20000000a00 */
[----:B------:R-:W-:Y:S01]  /*242c0*/  IMAD.MOV.U32 R3, RZ, RZ, R11 ;  /* 0x000000ffff037224 */ /* 0x000fe200078e000b */
[C---:B------:R-:W-:Y:S01]  /*242d0*/  ISETP.GE.AND P3, PT, R219.reuse, UR4, PT ;  /* 0x00000004db007c0c */ /* 0x040fe2000bf66270 */
[----:B------:R-:W-:Y:S01]  /*242e0*/  IMAD.X R0, RZ, RZ, R7, P2 ;  /* 0x000000ffff007224 */ /* 0x000fe200010e0607 */
[----:B------:R-:W-:Y:S01]  /*242f0*/  ISETP.GE.AND P4, PT, R2, UR4, PT ;  /* 0x0000000402007c0c */ /* 0x000fe2000bf86270 */
[----:B------:R-:W-:Y:S01]  /*24300*/  VIADD R8, R219, 0x80 ;  /* 0x00000080db087836 */ /* 0x000fe20000000000 */
[----:B------:R-:W-:Y:S01]  /*24310*/  MOV R2, R4 ;  /* 0x0000000400027202 */ /* 0x000fe20000000f00 */
[----:B------:R-:W-:-:S03]  /*24320*/  IMAD R0, R0, UR6, RZ ;  /* 0x0000000600007c24 */ /* 0x000fc6000f8e02ff */
        /* <DEDUP_REMOVED lines=10> */
.L_x_5287:
[----:B------:R-:W-:Y:S05]  /*243d0*/  BSYNC B1 ;  /* 0x0000000000017941 */ /* 0x000fea0003800000 */
.L_x_5286:
[----:B------:R-:W-:Y:S04]  /*243e0*/  BSSY B1, `(.L_x_5288) ;  /* 0x0000017000017945 */ /* 0x000fe80003800000 */
[----:B------:R-:W-:Y:S05]  /*243f0*/  @P1 BRA `(.L_x_5289) ;  /* 0x0000000000541947 */ /* 0x000fea0003800000 */
[----:B--23--:R-:W-:Y:S01]  /*24400*/  IADD3 R9, P1, R6, 0x40, RZ ;  /* 0x0000004006097810 */ /* 0x00cfe20007f3e0ff */
[----:B------:R-:W-:Y:S01]  /*24410*/  ULDC UR4, c[0x0][0xa8c] ;  /* 0x0002a30000047ab9 */ /* 0x000fe20000000800 */
[C---:B------:R-:W-:Y:S01]  /*24420*/  IADD3 R2, R219.reuse, 0x40, RZ ;  /* 0x00000040db027810 */ /* 0x040fe20007ffe0ff */
        /* <DEDUP_REMOVED lines=18> */
.L_x_5289:
[----:B------:R-:W-:Y:S05]  /*24550*/  BSYNC B1 ;  /* 0x0000000000017941 */ /* 0x000fea0003800000 */
.L_x_5288:
        /* <DEDUP_REMOVED lines=22> */
.L_x_5280:
[----:B------:R-:W-:Y:S05]  /*246c0*/  BSYNC B0 ;  /* 0x0000000000007941 */ /* 0x000fea0003800000 */
.L_x_5271:
[----:B------:R-:W-:Y:S02]  /*246d0*/  ULDC UR4, c[0x0][0xc14] ;  /* 0x0003050000047ab9 */ /* 0x000fe40000000800 */
[----:B-1----:R-:W-:-:S13]  /*246e0*/  ISETP.GE.AND P0, PT, R215, UR4, PT ;  /* 0x00000004d7007c0c */ /* 0x002fda000bf06270 */
[----:B------:R-:W-:Y:S05]  /*246f0*/  @!P0 BRA `(.L_x_5290) ;  /* 0xfffffdc800d88947 */ /* 0x000fea000383ffff */
[----:B------:R-:W-:Y:S05]  /*24700*/  BRA `(.L_x_5054) ;  /* 0x0000006400187947 */ /* 0x000fea0003800000 */
.L_x_5052:
        /* <DEDUP_REMOVED lines=9> */
[----:B------:R-:W-:Y:S01]  /*247a0*/  CS2R R16, SRZ ;  /* 0x0000000000107805 */ /* 0x000fe2000001ff00 */
        /* <DEDUP_REMOVED lines=9> */
[C---:B------:R-:W-:Y:S02]  /*24840*/  ISETP.NE.AND P1, PT, R7.reuse, RZ, PT ;  /* 0x000000ff0700720c */ /* 0x040fe40003f25270 */
        /* <DEDUP_REMOVED lines=41> */
.L_x_5295:
[----:B------:R-:W-:Y:S01]  /*24ae0*/  IADD3 R0, R19, 0x1f, RZ ;  /* 0x0000001f13007810 */ /* 0x000fe20007ffe0ff */
[----:B------:R-:W-:-:S03]  /*24af0*/  IMAD.U32 R19, RZ, RZ, UR7 ;  /* 0x00000007ff137e24 */ /* 0x000fc6000f8e00ff */
[----:B------:R-:W-:-:S13]  /*24b00*/  ISETP.GE.AND P0, PT, R0, UR5, PT ;  /* 0x0000000500007c0c */ /* 0x000fda000bf06270 */
[----:B------:R-:W-:Y:S05]  /*24b10*/  @P0 BRA `(.L_x_5292) ;  /* 0x0000000400c80947 */ /* 0x000fea0003800000 */
[----:B------:R-:W0:Y:S01]  /*24b20*/  S2R R6, SR_TID.X ;  /* 0x0000000000067919 */ /* 0x000e220000002100 */
[----:B------:R-:W-:Y:S01]  /*24b30*/  IMAD.MOV.U32 R19, RZ, RZ, R0 ;  /* 0x000000ffff137224 */ /* 0x000fe200078e0000 */
[----:B------:R-:W-:Y:S01]  /*24b40*/  BSSY B0, `(.L_x_5293) ;  /* 0x000000a000007945 */ /* 0x000fe20003800000 */
[----:B------:R-:W-:Y:S02]  /*24b50*/  MOV R17, RZ ;  /* 0x000000ff00117202 */ /* 0x000fe40000000f00 */
        /* <DEDUP_REMOVED lines=8> */
.L_x_5294:
[----:B------:R-:W-:Y:S05]  /*24be0*/  BSYNC B0 ;  /* 0x0000000000007941 */ /* 0x000fea0003800000 */
.L_x_5293:
        /* <DEDUP_REMOVED lines=25> */
.L_x_5291:
[----:B------:R-:W-:-:S04]  /*24d80*/  IMAD.IADD R5, R4, 0x1, -R5 ;  /* 0x0000000104057824 */ /* 0x000fc800078e0a05 */
[----:B------:R-:W-:-:S05]  /*24d90*/  IMAD R2, R0, UR4, R5 ;  /* 0x0000000400027c24 */ /* 0x000fca000f8e0205 */
[----:B------:R-:W-:Y:S02]  /*24da0*/  ISETP.GT.AND P0, PT, R2, UR6, PT ;  /* 0x0000000602007c0c */ /* 0x000fe4000bf04270 */
[----:B------:R-:W0:Y:S11]  /*24db0*/  LDC.64 R2, c[0x0][0xc68] ;  /* 0x00031a00ff027b82 */ /* 0x000e360000000a00 */
[----:B------:R-:W-:-:S04]  /*24dc0*/  VOTE.ANY R7, PT, !P0 ;  /* 0x0000000000077806 */ /* 0x000fc800040e0100 */
[----:B------:R-:W1:Y:S02]  /*24dd0*/  POPC R4, R7 ;  /* 0x0000000700047309 */ /* 0x000e640000000000 */
[----:B-1----:R-:W-:-:S05]  /*24de0*/  IADD3 R19, R4, R19, RZ ;  /* 0x0000001304137210 */ /* 0x002fca0007ffe0ff */
        /* <DEDUP_REMOVED lines=13> */
.L_x_5296:
[----:B-12---:R-:W-:Y:S01]  /*24ec0*/  IMAD.MOV R0, RZ, RZ, -R3 ;  /* 0x000000ffff007224 */ /* 0x006fe200078e0a03 */
[----:B------:R-:W-:Y:S01]  /*24ed0*/  MOV R2, RZ ;  /* 0x000000ff00027202 */ /* 0x000fe20000000f00 */
[----:B---3--:R-:W-:Y:S02]  /*24ee0*/  IMAD R16, R16, UR4, R5 ;  /* 0x0000000410107c24 */ /* 0x008fe4000f8e0205 */
[----:B------:R-:W-:-:S04]  /*24ef0*/  IMAD R5, R0, R9, RZ ;  /* 0x0000000900057224 */ /* 0x000fc800078e02ff */
        /* <DEDUP_REMOVED lines=39> */
[----:B------:R-:W-:Y:S01]  /*25170*/  @!P0 IMAD.IADD R7, R7, 0x1, -R4 ;  /* 0x0000000107078824 */ /* 0x000fe200078e0a04 */
[----:B------:R-:W-:-:S04]  /*25180*/  @!P0 IADD3 R3, R3, 0x1, RZ ;  /* 0x0000000103038810 */ /* 0x000fc80007ffe0ff */
        /* <DEDUP_REMOVED lines=11> */
.L_x_5292:
[----:B------:R-:W-:Y:S01]  /*25240*/  IMAD.MOV.U32 R17, RZ, RZ, RZ ;  /* 0x000000ffff117224 */ /* 0x000fe200078e00ff */
[----:B------:R-:W-:Y:S01]  /*25250*/  MOV R16, UR6 ;  /* 0x0000000600107c02 */ /* 0x000fe20008000f00 */
[----:B------:R-:W-:-:S07]  /*25260*/  IMAD.MOV.U32 R18, RZ, RZ, RZ ;  /* 0x000000ffff127224 */ /* 0x000fce00078e00ff */
.L_x_5297:
        /* <DEDUP_REMOVED lines=8> */
[----:B-1----:R-:W-:Y:S01]  /*252f0*/  IMAD.MOV.U32 R0, RZ, RZ, 0x1 ;  /* 0x00000001ff007424 */ /* 0x002fe200078e00ff */
        /* <DEDUP_REMOVED lines=11> */
[----:B-1----:R-:W-:Y:S01]  /*253b0*/  IMAD.MOV.U32 R0, RZ, RZ, 0x1 ;  /* 0x00000001ff007424 */ /* 0x002fe200078e00ff */
[----:B------:R-:W-:Y:S01]  /*253c0*/  LOP3.LUT R2, R2, 0xffffffbf, RZ, 0xc0, !PT ;  /* 0xffffffbf02027812 */ /* 0x000fe200078ec0ff */
[----:B------:R1:W-:Y:S01]  /*253d0*/  STL [R1+0xc], RZ ;  /* 0x00000cff01007387 */ /* 0x0003e20000100800 */
[----:B------:R-:W-:Y:S01]  /*253e0*/  ULDC.64 UR36, c[0x0][0x198] ;  /* 0x0000660000247ab9 */ /* 0x000fe20000000a00 */
[----:B------:R-:W-:Y:S01]  /*253f0*/  ULDC UR39, c[0x0][0xc] ;  /* 0x0000030000277ab9 */ /* 0x000fe20000000800 */
[----:B------:R-:W-:Y:S01]  /*25400*/  LOP3.LUT R2, R2, 0xfffffffd, RZ, 0xc0, !PT ;  /* 0xfffffffd02027812 */ /* 0x000fe200078ec0ff */
[----:B------:R1:W-:Y:S04]  /*25410*/  STL [R1+0x14], R0 ;  /* 0x0000140001007387 */ /* 0x0003e80000100800 */
[----:B------:R1:W-:Y:S04]  /*25420*/  STL [R1+0x30], RZ ;  /* 0x000030ff01007387 */ /* 0x0003e80000100800 */
[----:B------:R1:W-:Y:S04]  /*25430*/  STL [R1], RZ ;  /* 0x000000ff01007387 */ /* 0x0003e80000100800 */
[----:B------:R1:W-:Y:S01]  /*25440*/  STL [R1+0x8], R0 ;  /* 0x0000080001007387 */ /* 0x0003e20000100800 */
[----:B--2---:R-:W-:-:S02]  /*25450*/  R2UR UR4, R4 ;  /* 0x00000000040472ca */ /* 0x004fc400000e0000 */
[----:B------:R-:W2:Y:S11]  /*25460*/  S2R R4, SR_TID.X ;  /* 0x0000000000047919 */ /* 0x000eb60000002100 */
[----:B------:R-:W-:Y:S01]  /*25470*/  ULOP3.LUT UR38, UR4, 0x2, URZ, 0xfc, !UPT ;  /* 0x0000000204267892 */ /* 0x000fe2000f8efc3f */
[----:B--2---:R-:W-:-:S04]  /*25480*/  LOP3.LUT R4, R4, 0x7f, RZ, 0xc0, !PT ;  /* 0x0000007f04047812 */ /* 0x004fc800078ec0ff */
[C---:B------:R-:W-:Y:S02]  /*25490*/  ISETP.NE.AND P2, PT, R4.reuse, RZ, PT ;  /* 0x000000ff0400720c */ /* 0x040fe40003f45270 */
[----:B------:R-:W-:-:S11]  /*254a0*/  ISETP.NE.OR P0, PT, R4, RZ, !P1 ;  /* 0x000000ff0400720c */ /* 0x000fd60004f05670 */
[----:B------:R-:W-:-:S04]  /*254b0*/  @P2 LOP3.LUT R2, R2, 0x2, RZ, 0xfc, !PT ;  /* 0x0000000202022812 */ /* 0x000fc800078efcff */
[----:B------:R-:W-:-:S05]  /*254c0*/  @P0 LOP3.LUT R2, R2, 0x40, RZ, 0xfc, !PT ;  /* 0x0000004002020812 */ /* 0x000fca00078efcff */
[----:B------:R1:W-:Y:S02]  /*254d0*/  STL [R1+0x10], R2 ;  /* 0x0000100201007387 */ /* 0x0003e40000100800 */
.L_x_5388:
[----:B-12---:R-:W1:Y:S02]  /*254e0*/  LDC.64 R2, c[0x0][0xc60] ;  /* 0x00031800ff027b82 */ /* 0x006e640000000a00 */
[----:B-1----:R-:W-:-:S05]  /*254f0*/  IMAD.WIDE R2, R19, 0x4, R2 ;  /* 0x0000000413027825 */ /* 0x002fca00078e0202 */
[----:B0-----:R-:W2:Y:S01]  /*25500*/  LDG.E R11, desc[UR60][R2.64] ;  /* 0x0000003c020b7981 */ /* 0x001ea2000c1e1900 */
[----:B------:R-:W-:Y:S05]  /*25510*/  YIELD ;  /* 0x0000000000007946 */ /* 0x000fea0003800000 */
[----:B------:R-:W-:Y:S01]  /*25520*/  ULDC.64 UR4, c[0x0][0xa28] ;  /* 0x00028a0000047ab9 */ /* 0x000fe20000000a00 */
[----:B------:R-:W-:Y:S01]  /*25530*/  MOV R0, RZ ;  /* 0x000000ff00007202 */ /* 0x000fe20000000f00 */
[----:B------:R-:W-:Y:S01]  /*25540*/  IMAD.MOV.U32 R10, RZ, RZ, RZ ;  /* 0x000000ffff0a7224 */ /* 0x000fe200078e00ff */
        /* <DEDUP_REMOVED lines=14> */
[----:B------:R-:W-:-:S03]  /*25630*/  ISETP.NE.AND.EX P0, PT, RZ, UR5, PT, P0 ;  /* 0x00000005ff007c0c */ /* 0x000fc6000bf05300 */
        /* <DEDUP_REMOVED lines=9> */
[----:B------:R-:W-:-:S04]  /*256d0*/  IADD3 R6, P1, R13, UR8, RZ ;  /* 0x000000080d067c10 */ /* 0x000fc8000ff3e0ff */
[----:B------:R-:W-:Y:S02]  /*256e0*/  IADD3.X R7, R12, UR9, RZ, P1, !PT ;  /* 0x000000090c077c10 */ /* 0x000fe40008ffe4ff */
[----:B------:R-:W-:-:S03]  /*256f0*/  IADD3 R4, P1, R13, UR10, RZ ;  /* 0x0000000a0d047c10 */ /* 0x000fc6000ff3e0ff */
[----:B------:R-:W2:Y:S01]  /*25700*/  @P2 LDG.E R10, desc[UR60][R2.64] ;  /* 0x0000003c020a2981 */ /* 0x000ea2000c1e1900 */
[----:B------:R-:W-:Y:S02]  /*25710*/  IADD3.X R5, R12, UR11, RZ, P1, !PT ;  /* 0x0000000b0c057c10 */ /* 0x000fe40008ffe4ff */
[----:B------:R-:W-:Y:S01]  /*25720*/  ISETP.NE.U32.AND P1, PT, RZ, UR8, PT ;  /* 0x00000008ff007c0c */ /* 0x000fe2000bf25070 */
[----:B------:R-:W-:-:S03]  /*25730*/  ULDC UR6, c[0x0][0x338] ;  /* 0x0000ce0000067ab9 */ /* 0x000fc60000000800 */
[----:B------:R-:W-:Y:S02]  /*25740*/  ISETP.NE.AND.EX P3, PT, RZ, UR9, PT, P1 ;  /* 0x00000009ff007c0c */ /* 0x000fe4000bf65310 */
[----:B------:R-:W-:-:S04]  /*25750*/  ISETP.NE.U32.AND P1, PT, RZ, UR10, PT ;  /* 0x0000000aff007c0c */ /* 0x000fc8000bf25070 */
[----:B------:R-:W-:Y:S01]  /*25760*/  ISETP.NE.AND.EX P1, PT, RZ, UR11, PT, P1 ;  /* 0x0000000bff007c0c */ /* 0x000fe2000bf25310 */
[----:B--2---:R0:W-:Y:S02]  /*25770*/  STL [R1+0x34], R10 ;  /* 0x0000340a01007387 */ /* 0x0041e40000100800 */
[----:B0-----:R-:W-:Y:S01]  /*25780*/  IMAD.U32 R10, RZ, RZ, UR4 ;  /* 0x00000004ff0a7e24 */ /* 0x001fe2000f8e00ff */
[----:B------:R-:W-:Y:S02]  /*25790*/  ULDC.64 UR4, c[0x0][0x3f8] ;  /* 0x0000fe0000047ab9 */ /* 0x000fe40000000a00 */
[----:B------:R-:W-:-:S03]  /*257a0*/  UISETP.NE.U32.AND UP0, UPT, UR4, URZ, UPT ;  /* 0x0000003f0400728c */ /* 0x000fc6000bf05070 */
[----:B------:R-:W-:Y:S01]  /*257b0*/  ULDC UR4, c[0x0][0x404] ;  /* 0x0001010000047ab9 */ /* 0x000fe20000000800 */
[----:B------:R-:W-:Y:S01]  /*257c0*/  UISETP.NE.AND.EX UP0, UPT, UR5, URZ, UPT, UP0 ;  /* 0x0000003f0500728c */ /* 0x000fe2000bf05300 */
[----:B------:R0:W5:Y:S02]  /*257d0*/  @P0 LDG.E R10, desc[UR60][R8.64] ;  /* 0x0000003c080a0981 */ /* 0x000164000c1e1900 */
[----:B------:R-:W-:Y:S01]  /*257e0*/  ULDC UR5, c[0x0][0x2e0] ;  /* 0x0000b80000057ab9 */ /* 0x000fe20000000800 */
[----:B------:R-:W-:-:S04]  /*257f0*/  USEL UR4, UR4, 0x1, UP0 ;  /* 0x0000000104047887 */ /* 0x000fc80008000000 */
[----:B------:R-:W-:Y:S01]  /*25800*/  UIMAD UR4, UR4, UR5, URZ ;  /* 0x00000005040472a4 */ /* 0x000fe2000f8e023f */
[----:B0-----:R-:W-:-:S05]  /*25810*/  MOV R9, UR6 ;  /* 0x0000000600097c02 */ /* 0x001fca0008000f00 */
[----:B------:R-:W-:Y:S01]  /*25820*/  IMAD.U32 R8, RZ, RZ, UR4 ;  /* 0x00000004ff087e24 */ /* 0x000fe2000f8e00ff */
[----:B------:R-:W-:Y:S06]  /*25830*/  @P0 BRA `(.L_x_5299) ;  /* 0x0000000000100947 */ /* 0x000fec0003800000 */
[----:B------:R-:W-:Y:S05]  /*25840*/  @!P2 BRA `(.L_x_5299) ;  /* 0x00000000000ca947 */ /* 0x000fea0003800000 */
[----:B-----5:R-:W2:Y:S04]  /*25850*/  LDG.E R10, desc[UR60][R2.64] ;  /* 0x0000003c020a7981 */ /* 0x020ea8000c1e1900 */
[----:B------:R-:W2:Y:S02]  /*25860*/  LDG.E R2, desc[UR60][R2.64+0x4] ;  /* 0x0000043c02027981 */ /* 0x000ea4000c1e1900 */
[----:B--2---:R-:W-:-:S07]  /*25870*/  IMAD.IADD R10, R2, 0x1, -R10 ;  /* 0x00000001020a7824 */ /* 0x004fce00078e0a0a */
.L_x_5299:
[----:B------:R-:W-:Y:S01]  /*25880*/  IMAD.MOV.U32 R2, RZ, RZ, RZ ;  /* 0x000000ffff027224 */ /* 0x000fe200078e00ff */
[----:B------:R-:W-:Y:S01]  /*25890*/  MOV R20, RZ ;  /* 0x000000ff00147202 */ /* 0x000fe20000000f00 */
[----:B------:R-:W-:-:S04]  /*258a0*/  ULDC.64 UR4, c[0x0][0xa20] ;  /* 0x0002880000047ab9 */ /* 0x000fc80000000a00 */
[----:B------:R-:W2:Y:S04]  /*258b0*/  @P3 LDG.E R2, desc[UR60][R6.64] ;  /* 0x0000003c06023981 */ /* 0x000ea8000c1e1900 */
[----:B------:R0:W5:Y:S01]  /*258c0*/  @P1 LDG.E R20, desc[UR60][R4.64] ;  /* 0x0000003c04141981 */ /* 0x000162000c1e1900 */
[----:B------:R-:W-:-:S04]  /*258d0*/  ISETP.NE.U32.AND P0, PT, RZ, UR4, PT ;  /* 0x00000004ff007c0c */ /* 0x000fc8000bf05070 */
[----:B------:R-:W-:Y:S01]  /*258e0*/  ISETP.NE.AND.EX P0, PT, RZ, UR5, PT, P0 ;  /* 0x00000005ff007c0c */ /* 0x000fe2000bf05300 */
[----:B--2--5:R-:W-:-:S05]  /*258f0*/  IMAD.IADD R2, R2, 0x1, R0 ;  /* 0x0000000102027824 */ /* 0x024fca00078e0200 */
[----:B------:R0:W-:Y:S07]  /*25900*/  STL [R1+0x4], R2 ;  /* 0x0000040201007387 */ /* 0x0001ee0000100800 */
[----:B------:R-:W-:Y:S05]  /*25910*/  @!P0 BRA `(.L_x_5300) ;  /* 0x0000000000108947 */ /* 0x000fea0003800000 */
[----:B0-----:R-:W-:-:S04]  /*25920*/  IADD3 R2, P0, R13, UR4, RZ ;  /* 0x000000040d027c10 */ /* 0x001fc8000ff1e0ff */
[----:B------:R-:W-:-:S05]  /*25930*/  IADD3.X R3, R12, UR5, RZ, P0, !PT ;  /* 0x000000050c037c10 */ /* 0x000fca00087fe4ff */
[----:B------:R0:W5:Y:S01]  /*25940*/  LDG.E R8, desc[UR60][R2.64] ;  /* 0x0000003c02087981 */ /* 0x000162000c1e1900 */
[----:B------:R-:W-:Y:S05]  /*25950*/  BRA `(.L_x_5301) ;  /* 0x0000000000107947 */ /* 0x000fea0003800000 */
.L_x_5300:
[----:B------:R-:W-:Y:S05]  /*25960*/  @!P3 BRA `(.L_x_5301) ;  /* 0x00000000000cb947 */ /* 0x000fea0003800000 */
[----:B------:R-:W2:Y:S04]  /*25970*/  LDG.E R8, desc[UR60][R6.64] ;  /* 0x0000003c06087981 */ /* 0x000ea8000c1e1900 */
[----:B------:R-:W2:Y:S02]  /*25980*/  LDG.E R6, desc[UR60][R6.64+0x4] ;  /* 0x0000043c06067981 */ /* 0x000ea4000c1e1900 */
[----:B--2---:R-:W-:-:S07]  /*25990*/  IMAD.IADD R8, R6, 0x1, -R8 ;  /* 0x0000000106087824 */ /* 0x004fce00078e0a08 */
.L_x_5301:
[----:B0-----:R-:W2:Y:S01]  /*259a0*/  @P1 LDG.E R2, desc[UR60][R4.64] ;  /* 0x0000003c04021981 */ /* 0x001ea2000c1e1900 */
[----:B-----5:R-:W-:-:S03]  /*259b0*/  IMAD.IADD R0, R8, 0x1, -R0 ;  /* 0x0000000108007824 */ /* 0x020fc600078e0a00 */
[----:B------:R-:W2:Y:S01]  /*259c0*/  @P1 LDG.E R4, desc[UR60][R4.64+0x4] ;  /* 0x0000043c04041981 */ /* 0x000ea2000c1e1900 */
[----:B------:R-:W-:Y:S01]  /*259d0*/  BSSY B0, `(.L_x_5302) ;  /* 0x00000f9000007945 */ /* 0x000fe20003800000 */
[----:B------:R-:W-:Y:S02]  /*259e0*/  PLOP3.LUT P2, PT, PT, PT, PT, 0x80, 0x0 ;  /* 0x000000000000781c */ /* 0x000fe40003f4f070 */
[----:B--2---:R-:W-:Y:S02]  /*259f0*/  @P1 IADD3 R9, -R2, R4, RZ ;  /* 0x0000000402091210 */ /* 0x004fe40007ffe1ff */
[----:B------:R-:W-:-:S03]  /*25a00*/  LEA R2, R17, 0xef, 0x7 ;  /* 0x000000ef11027811 */ /* 0x000fc600078e38ff */
[----:B------:R-:W-:-:S04]  /*25a10*/  IMAD.IADD R4, R0, 0x1, R9 ;  /* 0x0000000100047824 */ /* 0x000fc800078e0209 */
[C---:B------:R-:W-:Y:S01]  /*25a20*/  VIADD R5, R4.reuse, 0x6f ;  /* 0x0000006f04057836 */ /* 0x040fe20000000000 */
[----:B------:R-:W-:Y:S01]  /*25a30*/  IADD3 R3, R4, R2, -R10 ;  /* 0x0000000204037210 */ /* 0x000fe20007ffe80a */
[----:B------:R-:W-:Y:S01]  /*25a40*/  IMAD.MOV.U32 R4, RZ, RZ, RZ ;  /* 0x000000ffff047224 */ /* 0x000fe200078e00ff */
[----:B------:R-:W-:-:S03]  /*25a50*/  MOV R2, RZ ;  /* 0x000000ff00027202 */ /* 0x000fc60000000f00 */
[----:B------:R-:W-:-:S04]  /*25a60*/  IMAD.HI R4, R5, -0x6db6db6d, R4 ;  /* 0x9249249305047827 */ /* 0x000fc800078e0204 */
[----:B------:R-:W-:Y:S01]  /*25a70*/  IMAD.HI R2, R3, -0x6db6db6d, R2 ;  /* 0x9249249303027827 */ /* 0x000fe200078e0202 */
[----:B------:R-:W-:-:S04]  /*25a80*/  SHF.R.U32.HI R3, RZ, 0x1f, R4 ;  /* 0x0000001fff037819 */ /* 0x000fc80000011604 */
[----:B------:R-:W-:Y:S02]  /*25a90*/  LEA.HI.SX32 R4, R4, R3, 0x1a ;  /* 0x0000000304047211 */ /* 0x000fe400078fd2ff */
[----:B------:R-:W-:-:S04]  /*25aa0*/  SHF.R.U32.HI R3, RZ, 0x1f, R2 ;  /* 0x0000001fff037819 */ /* 0x000fc80000011602 */
[----:B------:R-:W-:-:S04]  /*25ab0*/  LEA.HI.SX32 R3, R2, R3, 0x1a ;  /* 0x0000000302037211 */ /* 0x000fc800078fd2ff */
[----:B------:R-:W-:-:S05]  /*25ac0*/  VIMNMX R6, R4, R3, PT ;  /* 0x0000000304067248 */ /* 0x000fca0003fe0100 */
[--C-:B------:R-:W-:Y:S02]  /*25ad0*/  IMAD R2, R6, 0x70, -R0.reuse ;  /* 0x0000007006027824 */ /* 0x100fe400078e0a00 */
[----:B------:R-:W-:-:S03]  /*25ae0*/  IMAD.MOV R0, RZ, RZ, -R0 ;  /* 0x000000ffff007224 */ /* 0x000fc600078e0a00 */
[----:B------:R-:W-:Y:S02]  /*25af0*/  VIMNMX R2, R2, R9, PT ;  /* 0x0000000902027248 */ /* 0x000fe40003fe0100 */
[----:B------:R-:W-:-:S04]  /*25b00*/  VIMNMX R0, RZ, R0, !PT ;  /* 0x00000000ff007248 */ /* 0x000fc80007fe0100 */
[----:B------:R-:W-:Y:S02]  /*25b10*/  ISETP.GT.AND P0, PT, R2, R0, PT ;  /* 0x000000000200720c */ /* 0x000fe40003f04270 */
[----:B------:R-:W-:-:S05]  /*25b20*/  SHF.R.U32.HI R4, RZ, 0x4, R0 ;  /* 0x00000004ff047819 */ /* 0x000fca0000011600 */
[----:B------:R-:W-:-:S06]  /*25b30*/  IMAD.WIDE.U32 R4, R4, 0x24924925, RZ ;  /* 0x2492492504047825 */ /* 0x000fcc00078e00ff */
[----:B------:R-:W-:Y:S01]  /*25b40*/  @P0 VIADD R3, R2, 0x6f ;  /* 0x0000006f02030836 */ /* 0x000fe20000000000 */
[----:B------:R-:W-:Y:S01]  /*25b50*/  @P0 MOV R2, RZ ;  /* 0x000000ff00020202 */ /* 0x000fe20000000f00 */
[----:B------:R-:W-:-:S04]  /*25b60*/  IMAD.MOV.U32 R0, RZ, RZ, R5 ;  /* 0x000000ffff007224 */ /* 0x000fc800078e0005 */
[----:B------:R-:W-:Y:S01]  /*25b70*/  @P0 IMAD.HI R2, R3, -0x6db6db6d, R2 ;  /* 0x9249249303020827 */ /* 0x000fe200078e0202 */
        /* <DEDUP_REMOVED lines=8> */
[----:B0-----:R-:W-:Y:S01]  /*25c00*/  ISETP.NE.AND P0, PT, R2, 0x1, PT ;  /* 0x000000010200780c */ /* 0x001fe20003f05270 */
[----:B------:R-:W-:-:S12]  /*25c10*/  IMAD.MOV.U32 R2, RZ, RZ, R18 ;  /* 0x000000ffff027224 */ /* 0x000fd800078e0012 */
[----:B------:R-:W0:Y:S08]  /*25c20*/  @P0 LDC R3, c[0x0][0x42c] ;  /* 0x00010b00ff030b82 */ /* 0x000e300000000800 */
[----:B------:R-:W1:Y:S01]  /*25c30*/  @P0 LDC R5, c[0x0][0x430] ;  /* 0x00010c00ff050b82 */ /* 0x000e620000000800 */
[----:B0-----:R-:W-:-:S05]  /*25c40*/  @P0 IMAD.HI.U32 R3, R18, R3, RZ ;  /* 0x0000000312030227 */ /* 0x001fca00078e00ff */
[----:B-1----:R-:W-:Y:S02]  /*25c50*/  @P0 SHF.R.U32.HI R2, RZ, R5, R3 ;  /* 0x00000005ff020219 */ /* 0x002fe40000011603 */
[----:B------:R-:W-:Y:S01]  /*25c60*/  SEL R3, R11, RZ, !P1 ;  /* 0x000000ff0b037207 */ /* 0x000fe20004800000 */
[----:B------:R-:W-:Y:S06]  /*25c70*/  BRA.DIV UR4, `(.L_x_5304) ;  /* 0x0000005e04347947 */ /* 0x000fec000b800000 */
.L_x_5455:
[----:B------:R-:W-:-:S03]  /*25c80*/  UMOV UR4, 0xffffffff ;  /* 0xffffffff00047882 */ /* 0x000fc60000000000 */
[----:B------:R-:W-:Y:S05]  /*25c90*/  BRA.DIV UR4, `(.L_x_5305) ;  /* 0x0000005e04607947 */ /* 0x000fea000b800000 */
[----:B------:R-:W-:-:S13]  /*25ca0*/  ELECT P6, URZ, PT ;  /* 0x00000000003f782f */ /* 0x000fda00038c0000 */
.L_x_5458:
        /* <DEDUP_REMOVED lines=12> */
.L_x_5459:
[----:B------:R-:W-:Y:S05]  /*25d70*/  BSYNC B1 ;  /* 0x0000000000017941 */ /* 0x000fea0003800000 */
.L_x_5306:
        /* <DEDUP_REMOVED lines=8> */
.L_x_5460:
        /* <DEDUP_REMOVED lines=11> */
.L_x_5311:
        /* <DEDUP_REMOVED lines=29> */
.L_x_5461:
        /* <DEDUP_REMOVED lines=8> */
.L_x_5313:
        /* <DEDUP_REMOVED lines=24> */
.L_x_5309:
[----:B------:R-:W-:Y:S05]  /*26280*/  BSYNC B1 ;  /* 0x0000000000017941 */ /* 0x000fea0003800000 */
.L_x_5308:
        /* <DEDUP_REMOVED lines=13> */
[C---:B------:R-:W-:Y:S02]  /*26360*/  IMAD R5, R4.reuse, 0x70, R20 ;  /* 0x0000007004057824 */ /* 0x040fe400078e0214 */
[----:B------:R-:W-:-:S03]  /*26370*/  VIADD R4, R4, 0xffffffff ;  /* 0xffffffff04047836 */ /* 0x000fc60000000000 */
[----:B------:R-:W-:-:S07]  /*26380*/  IADD3 R5, R5, -0xe0, RZ ;  /* 0xffffff2005057810 */ /* 0x000fce0007ffe0ff */
.L_x_5320:
        /* <DEDUP_REMOVED lines=9> */
.L_x_5462:
        /* <DEDUP_REMOVED lines=11> */
.L_x_5317:
        /* <DEDUP_REMOVED lines=27> */
.L_x_5463:
        /* <DEDUP_REMOVED lines=8> */
.L_x_5319:
        /* <DEDUP_REMOVED lines=24> */
.L_x_5315:
[----:B------:R-:W-:Y:S05]  /*26880*/  BSYNC B1 ;  /* 0x0000000000017941 */ /* 0x000fea0003800000 */
.L_x_5314:
[----:B01----:R-:W2:Y:S04]  /*26890*/  LDL.LU R6, [R1+0xc] ;  /* 0x00000c0001067983 */ /* 0x003ea80000300800 */
[----:B------:R-:W3:Y:S01]  /*268a0*/  LDL.LU R7, [R1+0x14] ;  /* 0x0000140001077983 */ /* 0x000ee20000300800 */
[----:B------:R-:W-:Y:S02]  /*268b0*/  VIADD R4, R4, 0xffffffff ;  /* 0xffffffff04047836 */ /* 0x000fe40000000000 */
[----:B------:R-:W-:Y:S01]  /*268c0*/  VIADD R5, R5, 0xffffff90 ;  /* 0xffffff9005057836 */ /* 0x000fe20000000000 */
        /* <DEDUP_REMOVED lines=9> */
.L_x_5303:
[----:B------:R-:W-:Y:S05]  /*26960*/  BSYNC B0 ;  /* 0x0000000000007941 */ /* 0x000fea0003800000 */
.L_x_5302:
        /* <DEDUP_REMOVED lines=23> */
.L_x_5322:
        /* <DEDUP_REMOVED lines=16> */
[----:B0-----:R-:W-:Y:S01]  /*26be0*/  IMAD.U32 R7, RZ, RZ, UR9 ;  /* 0x00000009ff077e24 */ /* 0x001fe2000f8e00ff */
[----:B------:R-:W-:Y:S01]  /*26bf0*/  MOV R13, RZ ;  /* 0x000000ff000d7202 */ /* 0x000fe20000000f00 */
[----:B------:R-:W-:-:S02]  /*26c00*/  IMAD.U32 R11, RZ, RZ, UR5 ;  /* 0x00000005ff0b7e24 */ /* 0x000fc4000f8e00ff */
[----:B------:R-:W-:Y:S02]  /*26c10*/  IMAD.MOV.U32 R8, RZ, RZ, 0x70 ;  /* 0x00000070ff087424 */ /* 0x000fe400078e00ff */
[----:B------:R-:W-:-:S07]  /*26c20*/  IMAD.MOV.U32 R12, RZ, RZ, 0x1 ;  /* 0x00000001ff0c7424 */ /* 0x000fce00078e00ff */
[----:B------:R-:W-:-:S07]  /*26c30*/  LEPC R20, `(.L_x_5324) ;  /* 0x000000001014794e */ /* 0x000fce0000000000 */
[----:B-1----:R-:W-:Y:S05]  /*26c40*/  CALL.ABS.NOINC R2 ;  /* 0x0000000002007343 */ /* 0x002fea0003c00000 */
.L_x_5324:
        /* <DEDUP_REMOVED lines=12> */
[----:B0-----:R-:W-:Y:S01]  /*26d10*/  MOV R8, 0x70 ;  /* 0x0000007000087802 */ /* 0x001fe20000000f00 */
[----:B------:R-:W-:Y:S02]  /*26d20*/  IMAD.U32 R7, RZ, RZ, UR9 ;  /* 0x00000009ff077e24 */ /* 0x000fe4000f8e00ff */
[----:B------:R-:W-:-:S02]  /*26d30*/  IMAD.U32 R10, RZ, RZ, UR4 ;  /* 0x00000004ff0a7e24 */ /* 0x000fc4000f8e00ff */
[----:B------:R-:W-:Y:S02]  /*26d40*/  IMAD.U32 R11, RZ, RZ, UR5 ;  /* 0x00000005ff0b7e24 */ /* 0x000fe4000f8e00ff */
[----:B------:R-:W-:Y:S02]  /*26d50*/  IMAD.MOV.U32 R12, RZ, RZ, 0x1 ;  /* 0x00000001ff0c7424 */ /* 0x000fe400078e00ff */
[----:B-1----:R-:W-:-:S07]  /*26d60*/  IMAD.MOV.U32 R13, RZ, RZ, RZ ;  /* 0x000000ffff0d7224 */ /* 0x002fce00078e00ff */
[----:B------:R-:W-:-:S07]  /*26d70*/  LEPC R20, `(.L_x_5326) ;  /* 0x000000001014794e */ /* 0x000fce0000000000 */
[----:B--2---:R-:W-:Y:S05]  /*26d80*/  CALL.ABS.NOINC R2 ;  /* 0x0000000002007343 */ /* 0x004fea0003c00000 */
.L_x_5326:
        /* <DEDUP_REMOVED lines=15> */
[----:B0-----:R-:W-:Y:S05]  /*26e80*/  CALL.ABS.NOINC R2 ;  /* 0x0000000002007343 */ /* 0x001fea0003c00000 */
.L_x_5325:
        /* <DEDUP_REMOVED lines=19> */
[----:B------:R-:W-:Y:S02]  /*26fc0*/  PLOP3.LUT P1, PT, P6, PT, PT, 0x8, 0x0 ;  /* 0x000000000000781c */ /* 0x000fe4000372e170 */
[----:B0-----:R-:W-:Y:S02]  /*26fd0*/  LEA R3, R17, R4, 0x7 ;  /* 0x0000000411037211 */ /* 0x001fe400078e38ff */
[----:B------:R-:W0:Y:S02]  /*26fe0*/  LDC R4, c[0x0][0x428] ;  /* 0x00010a00ff047b82 */ /* 0x000e240000000800 */
[----:B0-----:R-:W-:-:S13]  /*26ff0*/  ISETP.NE.AND P0, PT, R4, 0x1, PT ;  /* 0x000000010400780c */ /* 0x001fda0003f05270 */
[----:B------:R-:W0:Y:S08]  /*27000*/  @P0 LDC R5, c[0x0][0x42c] ;  /* 0x00010b00ff050b82 */ /* 0x000e300000000800 */
[----:B------:R-:W1:Y:S01]  /*27010*/  @P0 LDC R2, c[0x0][0x430] ;  /* 0x00010c00ff020b82 */ /* 0x000e620000000800 */
[----:B0-----:R-:W-:-:S04]  /*27020*/  @P0 IMAD.HI.U32 R4, R18, R5, RZ ;  /* 0x0000000512040227 */ /* 0x001fc800078e00ff */
[----:B------:R-:W-:Y:S01]  /*27030*/  IMAD.MOV.U32 R5, RZ, RZ, R18 ;  /* 0x000000ffff057224 */ /* 0x000fe200078e0012 */
[----:B-1----:R-:W-:Y:S02]  /*27040*/  @P0 SHF.R.U32.HI R5, RZ, R2, R4 ;  /* 0x00000002ff050219 */ /* 0x002fe40000011604 */
[----:B------:R-:W-:-:S04]  /*27050*/  ISETP.NE.U32.AND P0, PT, RZ, UR4, PT ;  /* 0x00000004ff007c0c */ /* 0x000fc8000bf05070 */
[----:B------:R-:W-:-:S04]  /*27060*/  ISETP.NE.AND.EX P0, PT, RZ, UR5, PT, P0 ;  /* 0x00000005ff007c0c */ /* 0x000fc8000bf05300 */
[----:B------:R-:W-:-:S09]  /*27070*/  SEL R2, R6, RZ, !P0 ;  /* 0x000000ff06027207 */ /* 0x000fd20004000000 */
.L_x_5327:
        /* <DEDUP_REMOVED lines=16> */
.L_x_5328:
        /* <DEDUP_REMOVED lines=15> */
.L_x_5329:
        /* <DEDUP_REMOVED lines=18> */
.L_x_5466:
[----:B------:R-:W-:Y:S01]  /*27390*/  UMOV UR4, 0xffffffff ;  /* 0xffffffff00047882 */ /* 0x000fe20000000000 */
[----:B------:R-:W-:Y:S02]  /*273a0*/  SHF.R.S32.HI R17, RZ, 0x1f, R0 ;  /* 0x0000001fff117819 */ /* 0x000fe40000011400 */
[----:B------:R-:W-:Y:S05]  /*273b0*/  BRA.DIV UR4, `(.L_x_5331) ;  /* 0x0000004a04507947 */ /* 0x000fea000b800000 */
[----:B------:R-:W-:-:S13]  /*273c0*/  ELECT P6, URZ, PT ;  /* 0x00000000003f782f */ /* 0x000fda00038c0000 */
.L_x_5469:
        /* <DEDUP_REMOVED lines=21> */
.L_x_5333:
        /* <DEDUP_REMOVED lines=9> */
.L_x_5470:
        /* <DEDUP_REMOVED lines=11> */
.L_x_5335:
        /* <DEDUP_REMOVED lines=33> */
.L_x_5332:
        /* <DEDUP_REMOVED lines=47> */
.L_x_5471:
[----:B------:R-:W-:Y:S05]  /*27b60*/  BSYNC B0 ;  /* 0x0000000000007941 */ /* 0x000fea0003800000 */
.L_x_5336:
[----:B0-----:R-:W2:Y:S01]  /*27b70*/  LDL R3, [R1+0x24] ;  /* 0x0000240001037983 */ /* 0x001ea20000100800 */
[----:B------:R-:W-:Y:S01]  /*27b80*/  BSSY B0, `(.L_x_5338) ;  /* 0x00001aa000007945 */ /* 0x000fe20003800000 */
[----:B--2---:R-:W-:-:S13]  /*27b90*/  ISETP.GE.AND P0, PT, R3, 0x2, PT ;  /* 0x000000020300780c */ /* 0x004fda0003f06270 */
[----:B------:R-:W-:Y:S05]  /*27ba0*/  @!P0 BRA `(.L_x_5339) ;  /* 0x00000018009c8947 */ /* 0x000fea0003800000 */
[C---:B------:R-:W-:Y:S01]  /*27bb0*/  LOP3.LUT R2, R3.reuse, 0x1, RZ, 0xc0, !PT ;  /* 0x0000000103027812 */ /* 0x040fe200078ec0ff */
[----:B------:R-:W-:Y:S03]  /*27bc0*/  BSSY B1, `(.L_x_5340) ;  /* 0x0000091000017945 */ /* 0x000fe60003800000 */
[----:B------:R-:W-:Y:S01]  /*27bd0*/  ISETP.NE.U32.AND P0, PT, R2, 0x1, PT ;  /* 0x000000010200780c */ /* 0x000fe20003f05070 */
[----:B------:R-:W-:-:S05]  /*27be0*/  VIADD R2, R3, 0xfffffffe ;  /* 0xfffffffe03027836 */ /* 0x000fca0000000000 */
[----:B------:R-:W-:-:S07]  /*27bf0*/  MOV R7, R2 ;  /* 0x0000000200077202 */ /* 0x000fce0000000f00 */
        /* <DEDUP_REMOVED lines=25> */
[--C-:B------:R-:W-:Y:S02]  /*27d90*/  IMAD.MOV.U32 R10, RZ, RZ, R3.reuse ;  /* 0x000000ffff0a7224 */ /* 0x100fe400078e0003 */
[----:B------:R-:W-:Y:S02]  /*27da0*/  IMAD.MOV R3, RZ, RZ, -R3 ;  /* 0x000000ffff037224 */ /* 0x000fe400078e0a03 */
[----:B------:R-:W-:-:S04]  /*27db0*/  IMAD.WIDE.U32 R10, R0, UR4, R10 ;  /* 0x00000004000a7c25 */ /* 0x000fc8000f8e000a */
[----:B------:R-:W-:Y:S01]  /*27dc0*/  IMAD R3, R14, R3, R2 ;  /* 0x000000030e037224 */ /* 0x000fe200078e0202 */
[----:B------:R-:W-:Y:S02]  /*27dd0*/  IADD3 R7, R7, R11, RZ ;  /* 0x0000000b07077210 */ /* 0x000fe40007ffe0ff */
[----:B------:R-:W-:-:S04]  /*27de0*/  LEA R8, P0, R10, R8, 0x2 ;  /* 0x000000080a087211 */ /* 0x000fc800078010ff */
[----:B------:R-:W-:-:S05]  /*27df0*/  LEA.HI.X R9, R10, R9, R7, 0x2, P0 ;  /* 0x000000090a097211 */ /* 0x000fca00000f1407 */
[----:B------:R0:W5:Y:S04]  /*27e00*/  LDG.E R7, desc[UR60][R8.64] ;  /* 0x0000003c08077981 */ /* 0x000168000c1e1900 */
.L_x_5344:
[----:B0-----:R-:W0:Y:S01]  /*27e10*/  S2R R9, SR_CgaCtaId ;  /* 0x0000000000097919 */ /* 0x001e220000008800 */
[----:B------:R-:W-:-:S04]  /*27e20*/  MOV R8, 0x400 ;  /* 0x0000040000087802 */ /* 0x000fc80000000f00 */
[----:B0-----:R-:W-:Y:S02]  /*27e30*/  LEA R8, R9, R8, 0x18 ;  /* 0x0000000809087211 */ /* 0x001fe400078ec0ff */
[----:B------:R-:W-:-:S03]  /*27e40*/  SHF.L.U32 R9, R13, 0x1f, RZ ;  /* 0x0000001f0d097819 */ /* 0x000fc600000006ff */
[----:B------:R-:W-:-:S04]  /*27e50*/  IMAD R8, R12, 0x8, R8 ;  /* 0x000000080c087824 */ /* 0x000fc800078e0208 */
[----:B------:R-:W0:Y:S02]  /*27e60*/  SYNCS.PHASECHK.TRANS64.TRYWAIT P0, [R8+URZ+0x36840], R9 ;  /* 0x03684009080075a7 */ /* 0x000e24000800017f */
[----:B0-----:R-:W-:Y:S05]  /*27e70*/  @!P0 BRA `(.L_x_5345) ;  /* 0x0000003c00f48947 */ /* 0x001fea0003800000 */
.L_x_5472:
        /* <DEDUP_REMOVED lines=11> */
.L_x_5346:
        /* <DEDUP_REMOVED lines=37> */
.L_x_5473:
        /* <DEDUP_REMOVED lines=10> */
.L_x_5348:
[----:B------:R-:W2:Y:S02]  /*28220*/  LDL R9, [R1+0x10] ;  /* 0x0000100001097983 */ /* 0x000ea40000100800 */
[----:B--2---:R-:W-:-:S13]  /*28230*/  LOP3.LUT P0, RZ, R9, 0x40, RZ, 0xc0, !PT ;  /* 0x0000004009ff7812 */ /* 0x004fda000780c0ff */
[----:B------:R-:W-:Y:S05]  /*28240*/  @P0 BRA `(.L_x_5349) ;  /* 0x0000000000040947 */ /* 0x000fea0003800000 */
[----:B------:R-:W-:Y:S01]  /*28250*/  BPT.TRAP 0x1 ;  /* 0x000000040000795c */ /* 0x000fe20000300000 */
.L_x_5349:
        /* <DEDUP_REMOVED lines=16> */
[----:B--2---:R-:W-:Y:S01]  /*28360*/  IMAD R4, R10, 0xa800, R11 ;  /* 0x0000a8000a047824 */ /* 0x004fe200078e020b */
[----:B---3--:R-:W-:-:S04]  /*28370*/  R2UR UR5, R9 ;  /* 0x00000000090572ca */ /* 0x008fc800000e0000 */
[----:B------:R-:W-:-:S09]  /*28380*/  R2UR UR15, R4 ;  /* 0x00000000040f72ca */ /* 0x000fd200000e0000 */
[----:B------:R-:W-:-:S04]  /*28390*/  UIMAD UR11, UR11, 0x70, UR5 ;  /* 0x000000700b0b78a4 */ /* 0x000fc8000f8e0205 */
[----:B------:R-:W-:Y:S02]  /*283a0*/  UIADD3 UR8, UR15, 0x400, URZ ;  /* 0x000004000f087890 */ /* 0x000fe4000fffe03f */
[----:B------:R-:W-:Y:S02]  /*283b0*/  UIADD3.X UR5, URZ, UR37, URZ, UP0, !UPT ;  /* 0x000000253f057290 */ /* 0x000fe400087fe43f */
[----:B------:R-:W-:Y:S02]  /*283c0*/  UIADD3 UR14, UR15, 0x3c00, URZ ;  /* 0x00003c000f0e7890 */ /* 0x000fe4000fffe03f */
[----:B------:R-:W-:-:S05]  /*283d0*/  UIADD3 UR15, UR15, 0x7400, URZ ;  /* 0x000074000f0f7890 */ /* 0x000fca000fffe03f */
[----:B------:R0:W-:Y:S01]  /*283e0*/  UTMALDG.4D [UR8], [UR4], desc[UR6] ;  /* 0x00000608040075b4 */ /* 0x0001e20008019000 */
[----:B------:R-:W-:Y:S01]  /*283f0*/  IMAD.MOV.U32 R4, RZ, RZ, R3 ;  /* 0x000000ffff047224 */ /* 0x000fe200078e0003 */
        /* <DEDUP_REMOVED lines=8> */
.L_x_5343:
[----:B------:R-:W-:Y:S05]  /*28480*/  BSYNC B2 ;  /* 0x0000000000027941 */ /* 0x000fea0003800000 */
.L_x_5342:
[----:B------:R-:W2:Y:S04]  /*28490*/  LDL.LU R3, [R1+0x24] ;  /* 0x0000240001037983 */ /* 0x000ea80000300800 */
[----:B------:R0:W-:Y:S04]  /*284a0*/  STL [R1], R12 ;  /* 0x0000000c01007387 */ /* 0x0001e80000100800 */
[----:B------:R0:W-:Y:S02]  /*284b0*/  STL [R1+0x8], R13 ;  /* 0x0000080d01007387 */ /* 0x0001e40000100800 */
[----:B0-2---:R-:W-:-:S07]  /*284c0*/  VIADD R7, R3, 0xfffffffd ;  /* 0xfffffffd03077836 */ /* 0x005fce0000000000 */
.L_x_5341:
[----:B------:R-:W-:Y:S05]  /*284d0*/  BSYNC B1 ;  /* 0x0000000000017941 */ /* 0x000fea0003800000 */
.L_x_5340:
[----:B------:R-:W-:-:S13]  /*284e0*/  ISETP.NE.AND P0, PT, R2, RZ, PT ;  /* 0x000000ff0200720c */ /* 0x000fda0003f05270 */
[----:B------:R-:W-:Y:S05]  /*284f0*/  @!P0 BRA `(.L_x_5339) ;  /* 0x0000001000488947 */ /* 0x000fea0003800000 */
[----:B------:R-:W-:-:S07]  /*28500*/  MOV R11, R6 ;  /* 0x00000006000b7202 */ /* 0x000fce0000000f00 */
.L_x_5366:
        /* <DEDUP_REMOVED lines=30> */
[----:B------:R-:W-:-:S06]  /*286f0*/  LEA.HI.X R11, R2, UR5, R3, 0x2, P0 ;  /* 0x00000005020b7c11 */ /* 0x000fcc00080f1403 */
[----:B------:R0:W5:Y:S03]  /*28700*/  LDG.E R11, desc[UR60][R10.64] ;  /* 0x0000003c0a0b7981 */ /* 0x000166000c1e1900 */
.L_x_5352:
[----:B------:R-:W1:Y:S01]  /*28710*/  S2R R3, SR_CgaCtaId ;  /* 0x0000000000037919 */ /* 0x000e620000008800 */
[----:B------:R-:W-:-:S04]  /*28720*/  MOV R2, 0x400 ;  /* 0x0000040000027802 */ /* 0x000fc80000000f00 */
[----:B-1----:R-:W-:Y:S02]  /*28730*/  LEA R2, R3, R2, 0x18 ;  /* 0x0000000203027211 */ /* 0x002fe400078ec0ff */
[----:B------:R-:W-:Y:S02]  /*28740*/  SHF.L.U32 R3, R9, 0x1f, RZ ;  /* 0x0000001f09037819 */ /* 0x000fe400000006ff */
[----:B------:R-:W-:-:S04]  /*28750*/  LEA R2, R8, R2, 0x3 ;  /* 0x0000000208027211 */ /* 0x000fc800078e18ff */
[----:B------:R-:W1:Y:S02]  /*28760*/  SYNCS.PHASECHK.TRANS64.TRYWAIT P0, [R2+URZ+0x36840], R3 ;  /* 0x03684003020075a7 */ /* 0x000e64000800017f */
[----:B-1----:R-:W-:Y:S05]  /*28770*/  @!P0 BRA `(.L_x_5353) ;  /* 0x0000003400dc8947 */ /* 0x002fea0003800000 */
.L_x_5474:
        /* <DEDUP_REMOVED lines=11> */
.L_x_5354:
        /* <DEDUP_REMOVED lines=37> */
.L_x_5475:
        /* <DEDUP_REMOVED lines=10> */
.L_x_5356:
[----:B------:R-:W2:Y:S02]  /*28b20*/  LDL R3, [R1+0x10] ;  /* 0x0000100001037983 */ /* 0x000ea40000100800 */
[----:B--2---:R-:W-:-:S13]  /*28b30*/  LOP3.LUT P0, RZ, R3, 0x40, RZ, 0xc0, !PT ;  /* 0x0000004003ff7812 */ /* 0x004fda000780c0ff */
[----:B------:R-:W-:Y:S05]  /*28b40*/  @P0 BRA `(.L_x_5357) ;  /* 0x0000000000040947 */ /* 0x000fea0003800000 */
[----:B------:R-:W-:Y:S01]  /*28b50*/  BPT.TRAP 0x1 ;  /* 0x000000040000795c */ /* 0x000fe20000300000 */
.L_x_5357:
        /* <DEDUP_REMOVED lines=35> */
.L_x_5351:
[----:B------:R-:W-:Y:S05]  /*28d90*/  BSYNC B1 ;  /* 0x0000000000017941 */ /* 0x000fea0003800000 */
.L_x_5350:
        /* <DEDUP_REMOVED lines=31> */
.L_x_5360:
[----:B------:R-:W2:Y:S01]  /*28f90*/  S2R R3, SR_CgaCtaId ;  /* 0x0000000000037919 */ /* 0x000ea20000008800 */
[----:B------:R-:W-:-:S04]  /*28fa0*/  MOV R2, 0x400 ;  /* 0x0000040000027802 */ /* 0x000fc80000000f00 */
[----:B--2---:R-:W-:Y:S02]  /*28fb0*/  LEA R2, R3, R2, 0x18 ;  /* 0x0000000203027211 */ /* 0x004fe400078ec0ff */
[----:B------:R-:W-:-:S03]  /*28fc0*/  SHF.L.U32 R3, R14, 0x1f, RZ ;  /* 0x0000001f0e037819 */ /* 0x000fc600000006ff */
[----:B------:R-:W-:-:S04]  /*28fd0*/  IMAD R2, R15, 0x8, R2 ;  /* 0x000000080f027824 */ /* 0x000fc800078e0202 */
[----:B------:R-:W2:Y:S02]  /*28fe0*/  SYNCS.PHASECHK.TRANS64.TRYWAIT P0, [R2+URZ+0x36840], R3 ;  /* 0x03684003020075a7 */ /* 0x000ea4000800017f */
[----:B--2---:R-:W-:Y:S05]  /*28ff0*/  @!P0 BRA `(.L_x_5361) ;  /* 0x0000002c00e48947 */ /* 0x004fea0003800000 */
.L_x_5476:
        /* <DEDUP_REMOVED lines=11> */
.L_x_5362:
        /* <DEDUP_REMOVED lines=36> */
.L_x_5477:
        /* <DEDUP_REMOVED lines=10> */
.L_x_5364:
[----:B------:R-:W2:Y:S02]  /*29390*/  LDL R3, [R1+0x10] ;  /* 0x0000100001037983 */ /* 0x000ea40000100800 */
[----:B--2---:R-:W-:-:S13]  /*293a0*/  LOP3.LUT P0, RZ, R3, 0x40, RZ, 0xc0, !PT ;  /* 0x0000004003ff7812 */ /* 0x004fda000780c0ff */
[----:B------:R-:W-:Y:S05]  /*293b0*/  @P0 BRA `(.L_x_5365) ;  /* 0x0000000000040947 */ /* 0x000fea0003800000 */
[----:B------:R-:W-:Y:S01]  /*293c0*/  BPT.TRAP 0x1 ;  /* 0x000000040000795c */ /* 0x000fe20000300000 */
.L_x_5365:
        /* <DEDUP_REMOVED lines=19> */
[----:B------:R-:W-:Y:S01]  /*29500*/  MOV R4, R10 ;  /* 0x0000000a00047202 */ /* 0x000fe20000000f00 */
        /* <DEDUP_REMOVED lines=13> */
.L_x_5359:
[----:B------:R-:W-:Y:S05]  /*295e0*/  BSYNC B1 ;  /* 0x0000000000017941 */ /* 0x000fea0003800000 */
.L_x_5358:
[C---:B------:R-:W-:Y:S01]  /*295f0*/  ISETP.GT.AND P0, PT, R7.reuse, 0x1, PT ;  /* 0x000000010700780c */ /* 0x040fe20003f04270 */
[----:B------:R-:W-:-:S12]  /*29600*/  VIADD R7, R7, 0xfffffffe ;  /* 0xfffffffe07077836 */ /* 0x000fd80000000000 */
[----:B------:R-:W-:Y:S05]  /*29610*/  @P0 BRA `(.L_x_5366) ;  /* 0xffffffec00bc0947 */ /* 0x000fea000383ffff */
.L_x_5339:
[----:B------:R-:W-:Y:S05]  /*29620*/  BSYNC B0 ;  /* 0x0000000000007941 */ /* 0x000fea0003800000 */
.L_x_5338:
        /* <DEDUP_REMOVED lines=17> */
.L_x_5368:
[----:B------:R-:W-:Y:S05]  /*29740*/  BSYNC B0 ;  /* 0x0000000000007941 */ /* 0x000fea0003800000 */
.L_x_5367:
        /* <DEDUP_REMOVED lines=11> */
.L_x_5478:
        /* <DEDUP_REMOVED lines=10> */
.L_x_5372:
[----:B------:R-:W2:Y:S02]  /*298a0*/  LDL R0, [R1+0x10] ;  /* 0x0000100001007983 */ /* 0x000ea40000100800 */
[----:B--2---:R-:W-:-:S13]  /*298b0*/  LOP3.LUT P0, RZ, R0, 0x40, RZ, 0xc0, !PT ;  /* 0x0000004000ff7812 */ /* 0x004fda000780c0ff */
[----:B------:R-:W-:Y:S05]  /*298c0*/  @P0 BRA `(.L_x_5373) ;  /* 0x0000000000040947 */ /* 0x000fea0003800000 */
[----:B------:R-:W-:Y:S01]  /*298d0*/  BPT.TRAP 0x1 ;  /* 0x000000040000795c */ /* 0x000fe20000300000 */
.L_x_5373:
        /* <DEDUP_REMOVED lines=33> */
.L_x_5370:
[----:B------:R-:W-:Y:S05]  /*29af0*/  BSYNC B0 ;  /* 0x0000000000007941 */ /* 0x000fea0003800000 */
.L_x_5369:
        /* <DEDUP_REMOVED lines=9> */
.L_x_5323:
[----:B------:R-:W-:Y:S05]  /*29b90*/  BSYNC B6 ;  /* 0x0000000000067941 */ /* 0x000fea0003800000 */
.L_x_5321:
[----:B------:R-:W-:-:S03]  /*29ba0*/  UMOV UR4, 0xffffffff ;  /* 0xffffffff00047882 */ /* 0x000fc60000000000 */
[----:B------:R-:W-:Y:S05]  /*29bb0*/  BRA.DIV UR4, `(.L_x_5374) ;  /* 0x0000002604307947 */ /* 0x000fea000b800000 */
[----:B------:R2:W3:Y:S04]  /*29bc0*/  SHFL.IDX PT, R4, R16, RZ, 0x1f ;  /* 0x00001fff10047589 */ /* 0x0004e800000e0000 */
[----:B------:R-:W4:Y:S02]  /*29bd0*/  SHFL.IDX PT, R16, R16, 0x1, 0x1f ;  /* 0x00201f0010107f89 */ /* 0x000f2400000e0000 */
.L_x_5482:
[----:B0-----:R-:W0:Y:S01]  /*29be0*/  S2R R7, SR_TID.X ;  /* 0x0000000000077919 */ /* 0x001e220000002100 */
[----:B------:R-:W-:Y:S01]  /*29bf0*/  ULDC UR4, c[0x0][0xc14] ;  /* 0x0003050000047ab9 */ /* 0x000fe20000000800 */
[----:B------:R-:W-:Y:S01]  /*29c00*/  BSSY B0, `(.L_x_5375) ;  /* 0x000000b000007945 */ /* 0x000fe20003800000 */
[----:B-1----:R-:W-:Y:S02]  /*29c10*/  IMAD.U32 R0, RZ, RZ, UR4 ;  /* 0x00000004ff007e24 */ /* 0x002fe4000f8e00ff */
[----:B------:R-:W-:Y:S01]  /*29c20*/  IMAD.MOV.U32 R17, RZ, RZ, RZ ;  /* 0x000000ffff117224 */ /* 0x000fe200078e00ff */
[----:B0-----:R-:W-:-:S04]  /*29c30*/  LOP3.LUT R7, R7, 0x1f, RZ, 0xc0, !PT ;  /* 0x0000001f07077812 */ /* 0x001fc800078ec0ff */
[C---:B------:R-:W-:Y:S02]  /*29c40*/  ISETP.NE.AND P0, PT, R7.reuse, 0x1f, PT ;  /* 0x0000001f0700780c */ /* 0x040fe40003f05270 */
[----:B------:R-:W-:-:S04]  /*29c50*/  IADD3 R5, R7, R19, RZ ;  /* 0x0000001307057210 */ /* 0x000fc80007ffe0ff */
[----:B------:R-:W-:-:S13]  /*29c60*/  ISETP.GE.OR P0, PT, R5, R0, !P0 ;  /* 0x000000000500720c */ /* 0x000fda0004706670 */
[----:B------:R-:W-:Y:S05]  /*29c70*/  @P0 BRA `(.L_x_5376) ;  /* 0x00000000000c0947 */ /* 0x000fea0003800000 */
[----:B------:R-:W0:Y:S02]  /*29c80*/  LDC.64 R2, c[0x0][0xc58] ;  /* 0x00031600ff027b82 */ /* 0x000e240000000a00 */
[----:B0-----:R-:W-:-:S05]  /*29c90*/  IMAD.WIDE R2, R5, 0x4, R2 ;  /* 0x0000000405027825 */ /* 0x001fca00078e0202 */
[----:B------:R0:W5:Y:S02]  /*29ca0*/  LDG.E R17, desc[UR60][R2.64] ;  /* 0x0000003c02117981 */ /* 0x000164000c1e1900 */
.L_x_5376:
[----:B------:R-:W-:Y:S05]  /*29cb0*/  BSYNC B0 ;  /* 0x0000000000007941 */ /* 0x000fea0003800000 */
.L_x_5375:
        /* <DEDUP_REMOVED lines=23> */
.L_x_5490:
[----:B------:R-:W-:Y:S02]  /*29e30*/  ULDC UR4, c[0x0][0xc10] ;  /* 0x0003040000047ab9 */ /* 0x000fe40000000800 */
[----:B------:R-:W-:-:S04]  /*29e40*/  IMAD.U32 R5, RZ, RZ, UR4 ;  /* 0x00000004ff057e24 */ /* 0x000fc8000f8e00ff */
[----:B-1----:R-:W-:-:S05]  /*29e50*/  IMAD R3, R14, R5, RZ ;  /* 0x000000050e037224 */ /* 0x002fca00078e02ff */
[----:B--2-4-:R-:W-:-:S04]  /*29e60*/  IADD3 R16, R16, R3, RZ ;  /* 0x0000000310107210 */ /* 0x014fc80007ffe0ff */
[----:B---3--:R-:W-:-:S13]  /*29e70*/  ISETP.GT.AND P0, PT, R16, R4, PT ;  /* 0x000000041000720c */ /* 0x008fda0003f04270 */
[----:B------:R-:W-:Y:S05]  /*29e80*/  @P0 BRA `(.L_x_5378) ;  /* 0x0000000000b40947 */ /* 0x000fea0003800000 */
[----:B------:R-:W1:Y:S02]  /*29e90*/  LDC R0, c[0x0][0xc14] ;  /* 0x00030500ff007b82 */ /* 0x000e640000000800 */
.L_x_5383:
[----:B------:R-:W-:-:S05]  /*29ea0*/  VIADD R19, R19, 0x1f ;  /* 0x0000001f13137836 */ /* 0x000fca0000000000 */
[----:B-1----:R-:W-:-:S13]  /*29eb0*/  ISETP.GE.AND P0, PT, R19, R0, PT ;  /* 0x000000001300720c */ /* 0x002fda0003f06270 */
[----:B------:R-:W-:Y:S05]  /*29ec0*/  @P0 BRA `(.L_x_5379) ;  /* 0x0000000400ec0947 */ /* 0x000fea0003800000 */
[----:B------:R-:W1:Y:S01]  /*29ed0*/  S2R R7, SR_TID.X ;  /* 0x0000000000077919 */ /* 0x000e620000002100 */
[----:B------:R-:W-:Y:S01]  /*29ee0*/  BSSY B0, `(.L_x_5380) ;  /* 0x000000a000007945 */ /* 0x000fe20003800000 */
[----:B------:R-:W-:Y:S02]  /*29ef0*/  MOV R17, RZ ;  /* 0x000000ff00117202 */ /* 0x000fe40000000f00 */
[----:B-1----:R-:W-:-:S04]  /*29f00*/  LOP3.LUT R7, R7, 0x1f, RZ, 0xc0, !PT ;  /* 0x0000001f07077812 */ /* 0x002fc800078ec0ff */
[C---:B------:R-:W-:Y:S01]  /*29f10*/  ISETP.NE.AND P1, PT, R7.reuse, 0x1f, PT ;  /* 0x0000001f0700780c */ /* 0x040fe20003f25270 */
[----:B------:R-:W-:-:S05]  /*29f20*/  IMAD.IADD R5, R7, 0x1, R19 ;  /* 0x0000000107057824 */ /* 0x000fca00078e0213 */
[----:B------:R-:W-:-:S13]  /*29f30*/  ISETP.GE.OR P0, PT, R5, R0, !P1 ;  /* 0x000000000500720c */ /* 0x000fda0004f06670 */
[----:B------:R-:W-:Y:S05]  /*29f40*/  @P0 BRA `(.L_x_5381) ;  /* 0x00000000000c0947 */ /* 0x000fea0003800000 */
[----:B0-----:R-:W0:Y:S02]  /*29f50*/  LDC.64 R2, c[0x0][0xc58] ;  /* 0x00031600ff027b82 */ /* 0x001e240000000a00 */
[----:B0-----:R-:W-:-:S05]  /*29f60*/  IMAD.WIDE R2, R5, 0x4, R2 ;  /* 0x0000000405027825 */ /* 0x001fca00078e0202 */
[----:B------:R1:W5:Y:S02]  /*29f70*/  LDG.E R17, desc[UR60][R2.64] ;  /* 0x0000003c02117981 */ /* 0x000364000c1e1900 */
.L_x_5381:
[----:B------:R-:W-:Y:S05]  /*29f80*/  BSYNC B0 ;  /* 0x0000000000007941 */ /* 0x000fea0003800000 */
.L_x_5380:
[----:B------:R-:W-:-:S03]  /*29f90*/  UMOV UR4, 0xffffffff ;  /* 0xffffffff00047882 */ /* 0x000fc60000000000 */
[----:B------:R-:W-:Y:S05]  /*29fa0*/  BRA.DIV UR4, `(.L_x_5382) ;  /* 0x0000002604507947 */ /* 0x000fea000b800000 */
[----:B-----5:R-:W2:Y:S01]  /*29fb0*/  SHFL.UP PT, R14, R17, 0x1, RZ ;  /* 0x04200000110e7989 */ /* 0x020ea200000e00ff */
[C---:B------:R-:W-:Y:S02]  /*29fc0*/  ISETP.NE.AND P0, PT, R7.reuse, RZ, PT ;  /* 0x000000ff0700720c */ /* 0x040fe40003f05270 */
[C---:B------:R-:W-:Y:S02]  /*29fd0*/  ISETP.GE.U32.AND P1, PT, R7.reuse, 0x2, PT ;  /* 0x000000020700780c */ /* 0x040fe40003f26070 */
[----:B--2---:R-:W-:Y:S02]  /*29fe0*/  SEL R14, R14, RZ, P0 ;  /* 0x000000ff0e0e7207 */ /* 0x004fe40000000000 */
[----:B------:R-:W-:-:S03]  /*29ff0*/  ISETP.GE.U32.AND P0, PT, R7, 0x4, PT ;  /* 0x000000040700780c */ /* 0x000fc60003f06070 */
[----:B------:R-:W-:-:S05]  /*2a000*/  IMAD.IADD R13, R17, 0x1, R14 ;  /* 0x00000001110d7824 */ /* 0x000fca00078e020e */
[----:B------:R-:W2:Y:S02]  /*2a010*/  SHFL.UP PT, R14, R13, 0x2, RZ ;  /* 0x044000000d0e7989 */ /* 0x000ea400000e00ff */
[----:B--2---:R-:W-:Y:S02]  /*2a020*/  SEL R14, R14, RZ, P1 ;  /* 0x000000ff0e0e7207 */ /* 0x004fe40000800000 */
[----:B------:R-:W-:-:S03]  /*2a030*/  ISETP.GE.U32.AND P1, PT, R7, 0x8, PT ;  /* 0x000000080700780c */ /* 0x000fc60003f26070 */
[----:B-1----:R-:W-:-:S05]  /*2a040*/  IMAD.IADD R3, R13, 0x1, R14 ;  /* 0x000000010d037824 */ /* 0x002fca00078e020e */
        /* <DEDUP_REMOVED lines=8> */
[----:B-1----:R-:W-:-:S05]  /*2a0d0*/  SEL R7, R14, RZ, P0 ;  /* 0x000000ff0e077207 */ /* 0x002fca0000000000 */
[----:B0-----:R-:W-:-:S05]  /*2a0e0*/  IMAD.IADD R2, R6, 0x1, R7 ;  /* 0x0000000106027824 */ /* 0x001fca00078e0207 */
[----:B------:R0:W1:Y:S02]  /*2a0f0*/  SHFL.IDX PT, R14, R2, 0x1f, 0x1f ;  /* 0x03e01f00020e7f89 */ /* 0x00006400000e0000 */
.L_x_5498:
[----:B------:R-:W-:Y:S02]  /*2a100*/  ULDC UR4, c[0x0][0xc10] ;  /* 0x0003040000047ab9 */ /* 0x000fe40000000800 */
[----:B------:R-:W-:-:S05]  /*2a110*/  MOV R5, UR4 ;  /* 0x0000000400057c02 */ /* 0x000fca0008000f00 */
[----:B-1----:R-:W-:-:S04]  /*2a120*/  IMAD R3, R14, R5, RZ ;  /* 0x000000050e037224 */ /* 0x002fc800078e02ff */
[----:B------:R-:W-:-:S05]  /*2a130*/  IMAD.IADD R16, R3, 0x1, R16 ;  /* 0x0000000103107824 */ /* 0x000fca00078e0210 */
[----:B------:R-:W-:-:S13]  /*2a140*/  ISETP.GT.AND P0, PT, R16, R4, PT ;  /* 0x000000041000720c */ /* 0x000fda0003f04270 */
[----:B------:R-:W-:Y:S05]  /*2a150*/  @!P0 BRA `(.L_x_5383) ;  /* 0xfffffffc00508947 */ /* 0x000fea000383ffff */
.L_x_5378:
        /* <DEDUP_REMOVED lines=8> */
.L_x_5502:
[----:B------:R-:W-:Y:S02]  /*2a1e0*/  ISETP.NE.AND P0, PT, R3, RZ, PT ;  /* 0x000000ff0300720c */ /* 0x000fe40003f05270 */
[----:B------:R-:W-:-:S11]  /*2a1f0*/  MOV R7, RZ ;  /* 0x000000ff00077202 */ /* 0x000fd60000000f00 */
[----:B------:R-:W-:Y:S05]  /*2a200*/  @!P0 BRA `(.L_x_5385) ;  /* 0x0000000000108947 */ /* 0x000fea0003800000 */
[----:B------:R-:W-:Y:S01]  /*2a210*/  UMOV UR4, 0xffffffff ;  /* 0xffffffff00047882 */ /* 0x000fe20000000000 */
[----:B------:R-:W-:Y:S02]  /*2a220*/  VIADD R12, R6, 0xffffffff ;  /* 0xffffffff060c7836 */ /* 0x000fe40000000000 */
[----:B------:R-:W-:Y:S05]  /*2a230*/  BRA.DIV UR4, `(.L_x_5386) ;  /* 0x0000002604c47947 */ /* 0x000fea000b800000 */
[----:B------:R3:W4:Y:S02]  /*2a240*/  SHFL.IDX PT, R7, R2, R12, 0x1f ;  /* 0x00001f0c02077589 */ /* 0x00072400000e0000 */
.L_x_5385:
        /* <DEDUP_REMOVED lines=15> */
[----:B------:R-:W-:Y:S02]  /*2a340*/  IADD3 R2, R4, -R16, RZ ;  /* 0x8000001004027210 */ /* 0x000fe40007ffe0ff */
        /* <DEDUP_REMOVED lines=13> */
[----:B------:R-:W-:Y:S02]  /*2a420*/  @!P0 IADD3 R4, -R4, RZ, RZ ;  /* 0x000000ff04048210 */ /* 0x000fe40007ffe1ff */
[----:B------:R-:W-:-:S13]  /*2a430*/  ISETP.NE.AND P0, PT, R6, RZ, PT ;  /* 0x000000ff0600720c */ /* 0x000fda0003f05270 */
[----:B------:R-:W-:-:S05]  /*2a440*/  @!P0 LOP3.LUT R4, RZ, R6, RZ, 0x33, !PT ;  /* 0x00000006ff048212 */ /* 0x000fca00078e33ff */
[----:B------:R-:W-:Y:S01]  /*2a450*/  IMAD R7, R9, R4, RZ ;  /* 0x0000000409077224 */ /* 0x000fe200078e02ff */
[----:B------:R-:W-:-:S03]  /*2a460*/  IADD3 R4, -R4, RZ, RZ ;  /* 0x000000ff04047210 */ /* 0x000fc60007ffe1ff */
[----:B------:R-:W-:Y:S02]  /*2a470*/  IMAD.MOV R8, RZ, RZ, -R7 ;  /* 0x000000ffff087224 */ /* 0x000fe400078e0a07 */
        /* <DEDUP_REMOVED lines=8> */
[----:B------:R-:W-:Y:S02]  /*2a500*/  IMAD R11, R2, R5, RZ ;  /* 0x00000005020b7224 */ /* 0x000fe400078e02ff */
[----:B------:R-:W-:-:S04]  /*2a510*/  IMAD.MOV.U32 R2, RZ, RZ, RZ ;  /* 0x000000ffff027224 */ /* 0x000fc800078e00ff */
        /* <DEDUP_REMOVED lines=22> */
.L_x_5379:
[----:B------:R-:W-:Y:S01]  /*2a680*/  UMOV UR4, URZ ;  /* 0x0000003f00047c82 */ /* 0x000fe20008000000 */
[----:B------:R-:W-:Y:S01]  /*2a690*/  UMOV UR5, URZ ;  /* 0x0000003f00057c82 */ /* 0x000fe20008000000 */
[----:B------:R-:W-:Y:S01]  /*2a6a0*/  ULDC UR6, c[0x0][0xc14] ;  /* 0x0003050000067ab9 */ /* 0x000fe20000000800 */
[----:B------:R-:W-:Y:S01]  /*2a6b0*/  IMAD.MOV.U32 R16, RZ, RZ, R4 ;  /* 0x000000ffff107224 */ /* 0x000fe200078e0004 */
[----:B------:R-:W-:Y:S01]  /*2a6c0*/  MOV R17, UR4 ;  /* 0x0000000400117c02 */ /* 0x000fe20008000f00 */
[----:B------:R-:W-:Y:S02]  /*2a6d0*/  IMAD.U32 R18, RZ, RZ, UR5 ;  /* 0x00000005ff127e24 */ /* 0x000fe4000f8e00ff */
[----:B------:R-:W-:-:S07]  /*2a6e0*/  IMAD.U32 R19, RZ, RZ, UR6 ;  /* 0x00000006ff137e24 */ /* 0x000fce000f8e00ff */
.L_x_5387:
        /* <DEDUP_REMOVED lines=12> */
.L_x_5298:
        /* <DEDUP_REMOVED lines=12> */
.L_x_5505:
[----:B------:R-:W-:Y:S05]  /*2a870*/  BSYNC B0 ;  /* 0x0000000000007941 */ /* 0x000fea0003800000 */
.L_x_5389:
[----:B------:R-:W-:-:S03]  /*2a880*/  UMOV UR4, 0xffffffff ;  /* 0xffffffff00047882 */ /* 0x000fc60000000000 */
[----:B------:R-:W-:Y:S05]  /*2a890*/  BRA.DIV UR4, `(.L_x_5391) ;  /* 0x0000002204687947 */ /* 0x000fea000b800000 */
[----:B------:R-:W2:Y:S02]  /*2a8a0*/  S2R R2, SR_TID.X ;  /* 0x0000000000027919 */ /* 0x000ea40000002100 */
[----:B--2---:R-:W-:-:S04]  /*2a8b0*/  SHF.R.U32.HI R2, RZ, 0x5, R2 ;  /* 0x00000005ff027819 */ /* 0x004fc80000011602 */
[----:B------:R-:W-:-:S05]  /*2a8c0*/  LOP3.LUT R2, R2, 0x3, RZ, 0xc0, !PT ;  /* 0x0000000302027812 */ /* 0x000fca00078ec0ff */
[----:B------:R2:W3:Y:S02]  /*2a8d0*/  SHFL.IDX PT, R14, R2, RZ, 0x1f ;  /* 0x00001fff020e7589 */ /* 0x0004e400000e0000 */
.L_x_5508:
[----:B---3--:R-:W-:-:S13]  /*2a8e0*/  ISETP.NE.AND P0, PT, R14, RZ, PT ;  /* 0x000000ff0e00720c */ /* 0x008fda0003f05270 */
[----:B------:R-:W-:Y:S05]  /*2a8f0*/  @P0 BRA `(.L_x_5054) ;  /* 0x00000000009c0947 */ /* 0x000fea0003800000 */
[----:B------:R-:W-:-:S03]  /*2a900*/  UMOV UR4, 0xffffffff ;  /* 0xffffffff00047882 */ /* 0x000fc60000000000 */
[----:B------:R-:W-:Y:S05]  /*2a910*/  BRA.DIV UR4, `(.L_x_5392) ;  /* 0x00000022047c7947 */ /* 0x000fea000b800000 */
[----:B------:R-:W-:-:S13]  /*2a920*/  ELECT P6, URZ, PT ;  /* 0x00000000003f782f */ /* 0x000fda00038c0000 */
.L_x_5511:
        /* <DEDUP_REMOVED lines=8> */
.L_x_5393:
        /* <DEDUP_REMOVED lines=10> */
[----:B------:R-:W-:Y:S02]  /*2aa50*/  LOP3.LUT R4, R7, R4, RZ, 0x3c, !PT ;  /* 0x0000000407047212 */ /* 0x000fe400078e3cff */
[----:B------:R-:W-:-:S02]  /*2aa60*/  LEA R7, R3, R2, 0x3 ;  /* 0x0000000203077211 */ /* 0x000fc400078e18ff */
[----:B------:R-:W-:Y:S01]  /*2aa70*/  SHF.L.U32 R2, R4, 0x1f, RZ ;  /* 0x0000001f04027819 */ /* 0x000fe200000006ff */
[----:B-1----:R-:W-:Y:S06]  /*2aa80*/  @!P0 BRA `(.L_x_5394) ;  /* 0x0000002000408947 */ /* 0x002fec0003800000 */
.L_x_5512:
[----:B------:R-:W2:Y:S02]  /*2aa90*/  SYNCS.PHASECHK.TRANS64.TRYWAIT P0, [R7+URZ], R2 ;  /* 0x00000002070075a7 */ /* 0x000ea4000800017f */
[----:B--2---:R-:W-:Y:S05]  /*2aaa0*/  @!P0 BRA `(.L_x_5395) ;  /* 0x00000020004c8947 */ /* 0x004fea0003800000 */
.L_x_5513:
[----:B------:R-:W-:Y:S05]  /*2aab0*/  @!P2 BRA `(.L_x_5396) ;  /* 0x000000000004a947 */ /* 0x000fea0003800000 */
[----:B------:R-:W-:Y:S01]  /*2aac0*/  BPT.TRAP 0x1 ;  /* 0x000000040000795c */ /* 0x000fe20000300000 */
.L_x_5396:
[----:B------:R-:W3:Y:S01]  /*2aad0*/  LDL.LU R4, [R1] ;  /* 0x0000000001047983 */ /* 0x000ee20000300800 */
[----:B------:R-:W-:-:S04]  /*2aae0*/  VIADD R0, R0, 0x36860 ;  /* 0x0003686000007836 */ /* 0x000fc80000000000 */
[----:B---3--:R-:W-:-:S04]  /*2aaf0*/  IMAD R4, R4, 0x8, R0 ;  /* 0x0000000804047824 */ /* 0x008fc800078e0200 */
[----:B------:R-:W3:Y:S02]  /*2ab00*/  SYNCS.PHASECHK.TRANS64.TRYWAIT P0, [R4+URZ], R5 ;  /* 0x00000005040075a7 */ /* 0x000ee4000800017f */
[----:B---3--:R-:W-:Y:S05]  /*2ab10*/  @!P0 BRA `(.L_x_5397) ;  /* 0x0000002000448947 */ /* 0x008fea0003800000 */
.L_x_5514:
[----:B------:R-:W-:-:S07]  /*2ab20*/  LEA R3, R3, R0, 0x3 ;  /* 0x0000000003037211 */ /* 0x000fce00078e18ff */
.L_x_5398:
[----:B----4-:R4:W0:Y:S02]  /*2ab30*/  SYNCS.PHASECHK.TRANS64.TRYWAIT P0, [R3+URZ], R2 ;  /* 0x00000002030075a7 */ /* 0x010824000800017f */
[----:B0-----:R-:W-:Y:S05]  /*2ab40*/  @!P0 NANOSLEEP.SYNCS 0x989680 ;  /* 0x009896800000895d */ /* 0x001fea0003900000 */
[----:B------:R-:W0:Y:S02]  /*2ab50*/  @!P0 SYNCS.PHASECHK.TRANS64 P0, [R3+URZ], R2 ;  /* 0x00000002030085a7 */ /* 0x000e24000800007f */
[----:B0-----:R-:W-:Y:S05]  /*2ab60*/  @!P0 BRA `(.L_x_5398) ;  /* 0xfffffffc00f08947 */ /* 0x001fea000383ffff */
.L_x_5054:
[----:B------:R-:W-:Y:S05]  /*2ab70*/  BSYNC B7 ;  /* 0x0000000000077941 */ /* 0x000fea0003800000 */
.L_x_5051:
[----:B------:R-:W-:Y:S05]  /*2ab80*/  EXIT ;  /* 0x000000000000794d */ /* 0x000fea0003800000 */
.L_x_5072:
[----:B0-----:R0:W1:Y:S02]  /*2ab90*/  SYNCS.PHASECHK.TRANS64.TRYWAIT P5, [R98+URZ+0x36890], R99 ;  /* 0x03689063620075a7 */ /* 0x00106400080a017f */
[----:B-1----:R-:W-:Y:S05]  /*2aba0*/  @!P5 NANOSLEEP.SYNCS 0x989680 ;  /* 0x009896800000d95d */ /* 0x002fea0003900000 */
[----:B------:R-:W1:Y:S02]  /*2abb0*/  @!P5 SYNCS.PHASECHK.TRANS64 P5, [R98+URZ+0x36890], R99 ;  /* 0x036890636200d5a7 */ /* 0x000e6400080a007f */
[----:B-1----:R-:W-:Y:S05]  /*2abc0*/  @!P5 BRA `(.L_x_5072) ;  /* 0xfffffffc00f0d947 */ /* 0x002fea000383ffff */
[----:B------:R-:W-:Y:S05]  /*2abd0*/  BRA `(.L_x_5399) ;  /* 0xfffffd8800fc7947 */ /* 0x000fea000383ffff */
.L_x_5126:
[----:B-1----:R1:W3:Y:S02]  /*2abe0*/  SYNCS.PHASECHK.TRANS64.TRYWAIT P5, [R98+URZ+0x36890], R99 ;  /* 0x03689063620075a7 */ /* 0x0022e400080a017f */
[----:B---3--:R-:W-:Y:S05]  /*2abf0*/  @!P5 NANOSLEEP.SYNCS 0x989680 ;  /* 0x009896800000d95d */ /* 0x008fea0003900000 */
[----:B------:R-:W3:Y:S02]  /*2ac00*/  @!P5 SYNCS.PHASECHK.TRANS64 P5, [R98+URZ+0x36890], R99 ;  /* 0x036890636200d5a7 */ /* 0x000ee400080a007f */
[----:B---3--:R-:W-:Y:S05]  /*2ac10*/  @!P5 BRA `(.L_x_5126) ;  /* 0xfffffffc00f0d947 */ /* 0x008fea000383ffff */
[----:B------:R-:W-:Y:S05]  /*2ac20*/  BRA `(.L_x_5400) ;  /* 0xfffffdbc00887947 */ /* 0x000fea000383ffff */
.L_x_5151:
[----:B-1----:R1:W2:Y:S02]  /*2ac30*/  SYNCS.PHASECHK.TRANS64.TRYWAIT P3, [R98+URZ+0x36890], R99 ;  /* 0x03689063620075a7 */ /* 0x0022a4000806017f */
[----:B--2---:R-:W-:Y:S05]  /*2ac40*/  @!P3 NANOSLEEP.SYNCS 0x989680 ;  /* 0x009896800000b95d */ /* 0x004fea0003900000 */
[----:B------:R-:W2:Y:S02]  /*2ac50*/  @!P3 SYNCS.PHASECHK.TRANS64 P3, [R98+URZ+0x36890], R99 ;  /* 0x036890636200b5a7 */ /* 0x000ea4000806007f */
[----:B--2---:R-:W-:Y:S05]  /*2ac60*/  @!P3 BRA `(.L_x_5151) ;  /* 0xfffffffc00f0b947 */ /* 0x004fea000383ffff */
[----:B------:R-:W-:Y:S05]  /*2ac70*/  BRA `(.L_x_5401) ;  /* 0xfffffdec00b07947 */ /* 0x000fea000383ffff */
.L_x_5157:
[----:B0-----:R0:W1:Y:S02]  /*2ac80*/  SYNCS.PHASECHK.TRANS64.TRYWAIT P2, [R98+URZ+0x368b0], R99 ;  /* 0x0368b063620075a7 */ /* 0x001064000804017f */
[----:B-1----:R-:W-:Y:S05]  /*2ac90*/  @!P2 NANOSLEEP.SYNCS 0x989680 ;  /* 0x009896800000a95d */ /* 0x002fea0003900000 */
[----:B------:R-:W1:Y:S02]  /*2aca0*/  @!P2 SYNCS.PHASECHK.TRANS64 P2, [R98+URZ+0x368b0], R99 ;  /* 0x0368b0636200a5a7 */ /* 0x000e64000804007f */
[----:B-1----:R-:W-:Y:S05]  /*2acb0*/  @!P2 BRA `(.L_x_5157) ;  /* 0xfffffffc00f0a947 */ /* 0x002fea000383ffff */
[----:B------:R-:W-:Y:S05]  /*2acc0*/  BRA `(.L_x_5402) ;  /* 0xfffffdf000c87947 */ /* 0x000fea000383ffff */
.L_x_5179:
        /* <DEDUP_REMOVED lines=8> */
.L_x_5404:
[----:B------:R-:W-:Y:S05]  /*2ad50*/  BSYNC B1 ;  /* 0x0000000000017941 */ /* 0x000fea0003800000 */
.L_x_5403:
[----:B------:R-:W-:Y:S05]  /*2ad60*/  BRA `(.L_x_5405) ;  /* 0xfffffe1000587947 */ /* 0x000fea000383ffff */
.L_x_5180:
        /* <DEDUP_REMOVED lines=8> */
.L_x_5407:
[----:B------:R-:W-:Y:S05]  /*2adf0*/  BSYNC B1 ;  /* 0x0000000000017941 */ /* 0x000fea0003800000 */
.L_x_5406:
[----:B------:R-:W-:Y:S05]  /*2ae00*/  BRA `(.L_x_5408) ;  /* 0xfffffe1000387947 */ /* 0x000fea000383ffff */
.L_x_5181:
        /* <DEDUP_REMOVED lines=8> */
.L_x_5410:
[----:B------:R-:W-:Y:S05]  /*2ae90*/  BSYNC B1 ;  /* 0x0000000000017941 */ /* 0x000fea0003800000 */
.L_x_5409:
[----:B------:R-:W-:Y:S05]  /*2aea0*/  BRA `(.L_x_5411) ;  /* 0xfffffe1000187947 */ /* 0x000fea000383ffff */
.L_x_5182:
        /* <DEDUP_REMOVED lines=8> */
.L_x_5413:
[----:B------:R-:W-:Y:S05]  /*2af30*/  BSYNC B1 ;  /* 0x0000000000017941 */ /* 0x000fea0003800000 */
.L_x_5412:
[----:B------:R-:W-:Y:S05]  /*2af40*/  BRA `(.L_x_5414) ;  /* 0xfffffe0c00f87947 */ /* 0x000fea000383ffff */
.L_x_5183:
        /* <DEDUP_REMOVED lines=8> */
.L_x_5416:
[----:B------:R-:W-:Y:S05]  /*2afd0*/  BSYNC B1 ;  /* 0x0000000000017941 */ /* 0x000fea0003800000 */
.L_x_5415:
[----:B------:R-:W-:Y:S05]  /*2afe0*/  BRA `(.L_x_5417) ;  /* 0xfffffe0c00d87947 */ /* 0x000fea000383ffff */
.L_x_5184:
        /* <DEDUP_REMOVED lines=8> */
.L_x_5419:
[----:B------:R-:W-:Y:S05]  /*2b070*/  BSYNC B1 ;  /* 0x0000000000017941 */ /* 0x000fea0003800000 */
.L_x_5418:
[----:B------:R-:W-:Y:S05]  /*2b080*/  BRA `(.L_x_5420) ;  /* 0xfffffe0c00bc7947 */ /* 0x000fea000383ffff */
.L_x_5185:
        /* <DEDUP_REMOVED lines=8> */
.L_x_5422:
[----:B------:R-:W-:Y:S05]  /*2b110*/  BSYNC B1 ;  /* 0x0000000000017941 */ /* 0x000fea0003800000 */
.L_x_5421:
[----:B------:R-:W-:Y:S05]  /*2b120*/  BRA `(.L_x_5423) ;  /* 0xfffffe0c00a07947 */ /* 0x000fea000383ffff */
.L_x_5186:
        /* <DEDUP_REMOVED lines=8> */
.L_x_5425:
[----:B------:R-:W-:Y:S05]  /*2b1b0*/  BSYNC B1 ;  /* 0x0000000000017941 */ /* 0x000fea0003800000 */
.L_x_5424:
[----:B------:R-:W-:Y:S05]  /*2b1c0*/  BRA `(.L_x_5426) ;  /* 0xfffffe0c00847947 */ /* 0x000fea000383ffff */
.L_x_5188:
[----:B0-----:R0:W1:Y:S02]  /*2b1d0*/  SYNCS.PHASECHK.TRANS64.TRYWAIT P2, [R18+URZ+0x36800], R5 ;  /* 0x03680005120075a7 */ /* 0x001064000804017f */
[----:B-1----:R-:W-:Y:S05]  /*2b1e0*/  @!P2 NANOSLEEP.SYNCS 0x989680 ;  /* 0x009896800000a95d */ /* 0x002fea0003900000 */
[----:B------:R-:W1:Y:S02]  /*2b1f0*/  @!P2 SYNCS.PHASECHK.TRANS64 P2, [R18+URZ+0x36800], R5 ;  /* 0x036800051200a5a7 */ /* 0x000e64000804007f */
[----:B-1----:R-:W-:Y:S05]  /*2b200*/  @!P2 BRA `(.L_x_5188) ;  /* 0xfffffffc00f0a947 */ /* 0x002fea000383ffff */
[----:B------:R-:W-:Y:S05]  /*2b210*/  BRA `(.L_x_5427) ;  /* 0xfffffe0c00e87947 */ /* 0x000fea000383ffff */
.L_x_5216:
        /* <DEDUP_REMOVED lines=8> */
.L_x_5429:
[----:B------:R-:W-:Y:S05]  /*2b2a0*/  BSYNC B1 ;  /* 0x0000000000017941 */ /* 0x000fea0003800000 */
.L_x_5428:
[----:B------:R-:W-:Y:S05]  /*2b2b0*/  BRA `(.L_x_5430) ;  /* 0xfffffe3c00687947 */ /* 0x000fea000383ffff */
.L_x_5217:
        /* <DEDUP_REMOVED lines=8> */
.L_x_5432:
[----:B------:R-:W-:Y:S05]  /*2b340*/  BSYNC B1 ;  /* 0x0000000000017941 */ /* 0x000fea0003800000 */
.L_x_5431:
[----:B------:R-:W-:Y:S05]  /*2b350*/  BRA `(.L_x_5433) ;  /* 0xfffffe3c00487947 */ /* 0x000fea000383ffff */
.L_x_5218:
        /* <DEDUP_REMOVED lines=8> */
.L_x_5435:
[----:B------:R-:W-:Y:S05]  /*2b3e0*/  BSYNC B1 ;  /* 0x0000000000017941 */ /* 0x000fea0003800000 */
.L_x_5434:
[----:B------:R-:W-:Y:S05]  /*2b3f0*/  BRA `(.L_x_5436) ;  /* 0xfffffe3c00287947 */ /* 0x000fea000383ffff */
.L_x_5219:
        /* <DEDUP_REMOVED lines=8> */
.L_x_5438:
[----:B------:R-:W-:Y:S05]  /*2b480*/  BSYNC B1 ;  /* 0x0000000000017941 */ /* 0x000fea0003800000 */
.L_x_5437:
[----:B------:R-:W-:Y:S05]  /*2b490*/  BRA `(.L_x_5439) ;  /* 0xfffffe3c00087947 */ /* 0x000fea000383ffff */
.L_x_5220:
        /* <DEDUP_REMOVED lines=8> */
.L_x_5441:
[----:B------:R-:W-:Y:S05]  /*2b520*/  BSYNC B1 ;  /* 0x0000000000017941 */ /* 0x000fea0003800000 */
.L_x_5440:
[----:B------:R-:W-:Y:S05]  /*2b530*/  BRA `(.L_x_5442) ;  /* 0xfffffe3800e87947 */ /* 0x000fea000383ffff */
.L_x_5221:
        /* <DEDUP_REMOVED lines=8> */
.L_x_5444:
[----:B------:R-:W-:Y:S05]  /*2b5c0*/  BSYNC B1 ;  /* 0x0000000000017941 */ /* 0x000fea0003800000 */
.L_x_5443:
[----:B------:R-:W-:Y:S05]  /*2b5d0*/  BRA `(.L_x_5445) ;  /* 0xfffffe3800cc7947 */ /* 0x000fea000383ffff */
.L_x_5222:
        /* <DEDUP_REMOVED lines=8> */
.L_x_5447:
[----:B------:R-:W-:Y:S05]  /*2b660*/  BSYNC B1 ;  /* 0x0000000000017941 */ /* 0x000fea0003800000 */
.L_x_5446:
[----:B------:R-:W-:Y:S05]  /*2b670*/  BRA `(.L_x_5448) ;  /* 0xfffffe3800b07947 */ /* 0x000fea000383ffff */
.L_x_5223:
        /* <DEDUP_REMOVED lines=8> */
.L_x_5450:
[----:B------:R-:W-:Y:S05]  /*2b700*/  BSYNC B1 ;  /* 0x0000000000017941 */ /* 0x000fea0003800000 */
.L_x_5449:
[----:B------:R-:W-:Y:S05]  /*2b710*/  BRA `(.L_x_5451) ;  /* 0xfffffe3800947947 */ /* 0x000fea000383ffff */
.L_x_5225:
[----:B0-----:R0:W1:Y:S02]  /*2b720*/  SYNCS.PHASECHK.TRANS64.TRYWAIT P2, [R18+URZ+0x36800], R9 ;  /* 0x03680009120075a7 */ /* 0x001064000804017f */
[----:B-1----:R-:W-:Y:S05]  /*2b730*/  @!P2 NANOSLEEP.SYNCS 0x989680 ;  /* 0x009896800000a95d */ /* 0x002fea0003900000 */
[----:B------:R-:W1:Y:S02]  /*2b740*/  @!P2 SYNCS.PHASECHK.TRANS64 P2, [R18+URZ+0x36800], R9 ;  /* 0x036800091200a5a7 */ /* 0x000e64000804007f */
[----:B-1----:R-:W-:Y:S05]  /*2b750*/  @!P2 BRA `(.L_x_5225) ;  /* 0xfffffffc00f0a947 */ /* 0x002fea000383ffff */
[----:B------:R-:W-:Y:S05]  /*2b760*/  BRA `(.L_x_5452) ;  /* 0xfffffe3800f47947 */ /* 0x000fea000383ffff */
.L_x_5239:
[----:B-1----:R1:W2:Y:S02]  /*2b770*/  SYNCS.PHASECHK.TRANS64.TRYWAIT P2, [R6+URZ+0x36830], R3 ;  /* 0x03683003060075a7 */ /* 0x0022a4000804017f */
[----:B--2---:R-:W-:Y:S05]  /*2b780*/  @!P2 NANOSLEEP.SYNCS 0x989680 ;  /* 0x009896800000a95d */ /* 0x004fea0003900000 */
[----:B------:R-:W2:Y:S02]  /*2b790*/  @!P2 SYNCS.PHASECHK.TRANS64 P2, [R6+URZ+0x36830], R3 ;  /* 0x036830030600a5a7 */ /* 0x000ea4000804007f */
[----:B--2---:R-:W-:Y:S05]  /*2b7a0*/  @!P2 BRA `(.L_x_5239) ;  /* 0xfffffffc00f0a947 */ /* 0x004fea000383ffff */
[----:B------:R-:W-:Y:S05]  /*2b7b0*/  BRA `(.L_x_5238) ;  /* 0xfffffe6000bc7947 */ /* 0x000fea000383ffff */
.L_x_5246:
[----:B-1----:R1:W2:Y:S02]  /*2b7c0*/  SYNCS.PHASECHK.TRANS64.TRYWAIT P2, [R13+URZ+0x36830], R4 ;  /* 0x036830040d0075a7 */ /* 0x0022a4000804017f */
[----:B--2---:R-:W-:Y:S05]  /*2b7d0*/  @!P2 NANOSLEEP.SYNCS 0x989680 ;  /* 0x009896800000a95d */ /* 0x004fea0003900000 */
[----:B------:R-:W2:Y:S02]  /*2b7e0*/  @!P2 SYNCS.PHASECHK.TRANS64 P2, [R13+URZ+0x36830], R4 ;  /* 0x036830040d00a5a7 */ /* 0x000ea4000804007f */
[----:B--2---:R-:W-:Y:S05]  /*2b7f0*/  @!P2 BRA `(.L_x_5246) ;  /* 0xfffffffc00f0a947 */ /* 0x004fea000383ffff */
[----:B------:R-:W-:Y:S05]  /*2b800*/  BRA `(.L_x_5245) ;  /* 0xfffffeb400ec7947 */ /* 0x000fea000383ffff */
.L_x_5251:
[----:B-1----:R1:W2:Y:S02]  /*2b810*/  SYNCS.PHASECHK.TRANS64.TRYWAIT P2, [R11+URZ+0x36850], R0 ;  /* 0x036850000b0075a7 */ /* 0x0022a4000804017f */
[----:B--2---:R-:W-:Y:S05]  /*2b820*/  @!P2 NANOSLEEP.SYNCS 0x989680 ;  /* 0x009896800000a95d */ /* 0x004fea0003900000 */
[----:B------:R-:W2:Y:S02]  /*2b830*/  @!P2 SYNCS.PHASECHK.TRANS64 P2, [R11+URZ+0x36850], R0 ;  /* 0x036850000b00a5a7 */ /* 0x000ea4000804007f */
[----:B--2---:R-:W-:Y:S05]  /*2b840*/  @!P2 BRA `(.L_x_5251) ;  /* 0xfffffffc00f0a947 */ /* 0x004fea000383ffff */
[----:B------:R-:W-:Y:S05]  /*2b850*/  BRA `(.L_x_5250) ;  /* 0xfffffeec00887947 */ /* 0x000fea000383ffff */
.L_x_5259:
[----:B-1----:R1:W2:Y:S02]  /*2b860*/  SYNCS.PHASECHK.TRANS64.TRYWAIT P2, [R4+URZ+0x36830], R5 ;  /* 0x03683005040075a7 */ /* 0x0022a4000804017f */
[----:B--2---:R-:W-:Y:S05]  /*2b870*/  @!P2 NANOSLEEP.SYNCS 0x989680 ;  /* 0x009896800000a95d */ /* 0x004fea0003900000 */
[----:B------:R-:W2:Y:S02]  /*2b880*/  @!P2 SYNCS.PHASECHK.TRANS64 P2, [R4+URZ+0x36830], R5 ;  /* 0x036830050400a5a7 */ /* 0x000ea4000804007f */
[----:B--2---:R-:W-:Y:S05]  /*2b890*/  @!P2 BRA `(.L_x_5259) ;  /* 0xfffffffc00f0a947 */ /* 0x004fea000383ffff */
[----:B------:R-:W-:Y:S05]  /*2b8a0*/  BRA `(.L_x_5258) ;  /* 0xffffff0c00207947 */ /* 0x000fea000383ffff */
.L_x_5264:
[----:B-1----:R1:W2:Y:S02]  /*2b8b0*/  SYNCS.PHASECHK.TRANS64.TRYWAIT P2, [R11+URZ+0x36850], R0 ;  /* 0x036850000b0075a7 */ /* 0x0022a4000804017f */
[----:B--2---:R-:W-:Y:S05]  /*2b8c0*/  @!P2 NANOSLEEP.SYNCS 0x989680 ;  /* 0x009896800000a95d */ /* 0x004fea0003900000 */
[----:B------:R-:W2:Y:S02]  /*2b8d0*/  @!P2 SYNCS.PHASECHK.TRANS64 P2, [R11+URZ+0x36850], R0 ;  /* 0x036850000b00a5a7 */ /* 0x000ea4000804007f */
[----:B--2---:R-:W-:Y:S05]  /*2b8e0*/  @!P2 BRA `(.L_x_5264) ;  /* 0xfffffffc00f0a947 */ /* 0x004fea000383ffff */
[----:B------:R-:W-:Y:S05]  /*2b8f0*/  BRA `(.L_x_5263) ;  /* 0xffffff4000bc7947 */ /* 0x000fea000383ffff */
.L_x_5270:
[----:B-1----:R1:W2:Y:S02]  /*2b900*/  SYNCS.PHASECHK.TRANS64.TRYWAIT P0, [R11+URZ+0x36850], R2 ;  /* 0x036850020b0075a7 */ /* 0x0022a4000800017f */
[----:B--2---:R-:W-:Y:S05]  /*2b910*/  @!P0 NANOSLEEP.SYNCS 0x989680 ;  /* 0x009896800000895d */ /* 0x004fea0003900000 */
[----:B------:R-:W2:Y:S02]  /*2b920*/  @!P0 SYNCS.PHASECHK.TRANS64 P0, [R11+URZ+0x36850], R2 ;  /* 0x036850020b0085a7 */ /* 0x000ea4000800007f */
[----:B--2---:R-:W-:Y:S05]  /*2b930*/  @!P0 BRA `(.L_x_5270) ;  /* 0xfffffffc00f08947 */ /* 0x004fea000383ffff */
[----:B------:R-:W-:Y:S05]  /*2b940*/  BRA `(.L_x_5269) ;  /* 0xffffff5c00b87947 */ /* 0x000fea000383ffff */
.L_x_5304:
        /* <DEDUP_REMOVED lines=11> */
.L_x_5454:
[----:B------:R-:W-:Y:S05]  /*2ba00*/  BSYNC B1 ;  /* 0x0000000000017941 */ /* 0x000fea0003800000 */
.L_x_5453:
[----:B------:R-:W-:Y:S05]  /*2ba10*/  BRA `(.L_x_5455) ;  /* 0xffffffa000987947 */ /* 0x000fea000383ffff */
.L_x_5305:
[----:B------:R-:W-:Y:S01]  /*2ba20*/  BSSY B1, `(.L_x_5456) ;  /* 0x0000006000017945 */ /* 0x000fe20003800000 */
[----:B------:R-:W-:-:S07]  /*2ba30*/  MOV R15, 0xffffffff ;  /* 0xffffffff000f7802 */ /* 0x000fce0000000f00 */
[----:B------:R-:W-:Y:S05]  /*2ba40*/  WARPSYNC.COLLECTIVE R15, `(.L_x_5457) ;  /* 0x000000000f0c7348 */ /* 0x000fea0003c00000 */
[----:B------:R-:W-:Y:S02]  /*2ba50*/  ELECT P6, UR62, PT ;  /* 0x00000000003e782f */ /* 0x000fe400038c0000 */
[----:B------:R-:W-:Y:S01]  /*2ba60*/  MOV R14, UR62 ;  /* 0x0000003e000e7c02 */ /* 0x000fe20008000f00 */
[----:B------:R-:W-:Y:S10]  /*2ba70*/  ENDCOLLECTIVE ;  /* 0x000000000000791b */ /* 0x000ff40003800000 */
.L_x_5457:
[----:B------:R-:W-:Y:S05]  /*2ba80*/  BSYNC B1 ;  /* 0x0000000000017941 */ /* 0x000fea0003800000 */
.L_x_5456:
[----:B------:R-:W-:Y:S05]  /*2ba90*/  BRA `(.L_x_5458) ;  /* 0xffffffa000847947 */ /* 0x000fea000383ffff */
.L_x_5307:
[----:B0-----:R0:W1:Y:S02]  /*2baa0*/  SYNCS.PHASECHK.TRANS64.TRYWAIT P0, [R9+URZ+0x36820], R5 ;  /* 0x03682005090075a7 */ /* 0x001064000800017f */
[----:B-1----:R-:W-:Y:S05]  /*2bab0*/  @!P0 NANOSLEEP.SYNCS 0x989680 ;  /* 0x009896800000895d */ /* 0x002fea0003900000 */
[----:B------:R-:W1:Y:S02]  /*2bac0*/  @!P0 SYNCS.PHASECHK.TRANS64 P0, [R9+URZ+0x36820], R5 ;  /* 0x03682005090085a7 */ /* 0x000e64000800007f */
[----:B-1----:R-:W-:Y:S05]  /*2bad0*/  @!P0 BRA `(.L_x_5307) ;  /* 0xfffffffc00f08947 */ /* 0x002fea000383ffff */
[----:B------:R-:W-:Y:S05]  /*2bae0*/  BRA `(.L_x_5459) ;  /* 0xffffffa000a07947 */ /* 0x000fea000383ffff */
.L_x_5310:
[----:B0-----:R0:W1:Y:S02]  /*2baf0*/  SYNCS.PHASECHK.TRANS64.TRYWAIT P0, [R5+URZ+0x368a0], R8 ;  /* 0x0368a008050075a7 */ /* 0x001064000800017f */
[----:B-1----:R-:W-:Y:S05]  /*2bb00*/  @!P0 NANOSLEEP.SYNCS 0x989680 ;  /* 0x009896800000895d */ /* 0x002fea0003900000 */
[----:B------:R-:W1:Y:S02]  /*2bb10*/  @!P0 SYNCS.PHASECHK.TRANS64 P0, [R5+URZ+0x368a0], R8 ;  /* 0x0368a008050085a7 */ /* 0x000e64000800007f */
[----:B-1----:R-:W-:Y:S05]  /*2bb20*/  @!P0 BRA `(.L_x_5310) ;  /* 0xfffffffc00f08947 */ /* 0x002fea000383ffff */
[----:B------:R-:W-:Y:S05]  /*2bb30*/  BRA `(.L_x_5460) ;  /* 0xffffffa000b07947 */ /* 0x000fea000383ffff */
.L_x_5312:
[----:B-1----:R1:W2:Y:S02]  /*2bb40*/  SYNCS.PHASECHK.TRANS64.TRYWAIT P0, [R5+URZ+0x368c0], R8 ;  /* 0x0368c008050075a7 */ /* 0x0022a4000800017f */
[----:B--2---:R-:W-:Y:S05]  /*2bb50*/  @!P0 NANOSLEEP.SYNCS 0x989680 ;  /* 0x009896800000895d */ /* 0x004fea0003900000 */
[----:B------:R-:W2:Y:S02]  /*2bb60*/  @!P0 SYNCS.PHASECHK.TRANS64 P0, [R5+URZ+0x368c0], R8 ;  /* 0x0368c008050085a7 */ /* 0x000ea4000800007f */
[----:B--2---:R-:W-:Y:S05]  /*2bb70*/  @!P0 BRA `(.L_x_5312) ;  /* 0xfffffffc00f08947 */ /* 0x004fea000383ffff */
[----:B------:R-:W-:Y:S05]  /*2bb80*/  BRA `(.L_x_5461) ;  /* 0xffffffa4003c7947 */ /* 0x000fea000383ffff */
.L_x_5316:
[----:B0-----:R0:W1:Y:S02]  /*2bb90*/  SYNCS.PHASECHK.TRANS64.TRYWAIT P0, [R6+URZ+0x368a0], R7 ;  /* 0x0368a007060075a7 */ /* 0x001064000800017f */
[----:B-1----:R-:W-:Y:S05]  /*2bba0*/  @!P0 NANOSLEEP.SYNCS 0x989680 ;  /* 0x009896800000895d */ /* 0x002fea0003900000 */
[----:B------:R-:W1:Y:S02]  /*2bbb0*/  @!P0 SYNCS.PHASECHK.TRANS64 P0, [R6+URZ+0x368a0], R7 ;  /* 0x0368a007060085a7 */ /* 0x000e64000800007f */
[----:B-1----:R-:W-:Y:S05]  /*2bbc0*/  @!P0 BRA `(.L_x_5316) ;  /* 0xfffffffc00f08947 */ /* 0x002fea000383ffff */
[----:B------:R-:W-:Y:S05]  /*2bbd0*/  BRA `(.L_x_5462) ;  /* 0xffffffa800107947 */ /* 0x000fea000383ffff */
.L_x_5318:
[----:B-1----:R1:W2:Y:S02]  /*2bbe0*/  SYNCS.PHASECHK.TRANS64.TRYWAIT P1, [R6+URZ+0x368c0], R7 ;  /* 0x0368c007060075a7 */ /* 0x0022a4000802017f */
[----:B--2---:R-:W-:Y:S05]  /*2bbf0*/  @!P1 NANOSLEEP.SYNCS 0x989680 ;  /* 0x009896800000995d */ /* 0x004fea0003900000 */
[----:B------:R-:W2:Y:S02]  /*2bc00*/  @!P1 SYNCS.PHASECHK.TRANS64 P1, [R6+URZ+0x368c0], R7 ;  /* 0x0368c007060095a7 */ /* 0x000ea4000802007f */
[----:B--2---:R-:W-:Y:S05]  /*2bc10*/  @!P1 BRA `(.L_x_5318) ;  /* 0xfffffffc00f09947 */ /* 0x004fea000383ffff */
[----:B------:R-:W-:Y:S05]  /*2bc20*/  BRA `(.L_x_5463) ;  /* 0xffffffa800947947 */ /* 0x000fea000383ffff */
.L_x_5330:
        /* <DEDUP_REMOVED lines=11> */
.L_x_5465:
[----:B------:R-:W-:Y:S05]  /*2bce0*/  BSYNC B0 ;  /* 0x0000000000007941 */ /* 0x000fea0003800000 */
.L_x_5464:
[----:B------:R-:W-:Y:S05]  /*2bcf0*/  BRA `(.L_x_5466) ;  /* 0xffffffb400a47947 */ /* 0x000fea000383ffff */
.L_x_5331:
[----:B------:R-:W-:Y:S01]  /*2bd00*/  BSSY B0, `(.L_x_5467) ;  /* 0x0000006000007945 */ /* 0x000fe20003800000 */
[----:B------:R-:W-:-:S07]  /*2bd10*/  IMAD.MOV.U32 R15, RZ, RZ, -0x1 ;  /* 0xffffffffff0f7424 */ /* 0x000fce00078e00ff */
[----:B------:R-:W-:Y:S05]  /*2bd20*/  WARPSYNC.COLLECTIVE R15, `(.L_x_5468) ;  /* 0x000000000f0c7348 */ /* 0x000fea0003c00000 */
[----:B------:R-:W-:Y:S02]  /*2bd30*/  ELECT P6, UR62, PT ;  /* 0x00000000003e782f */ /* 0x000fe400038c0000 */
[----:B------:R-:W-:Y:S01]  /*2bd40*/  MOV R14, UR62 ;  /* 0x0000003e000e7c02 */ /* 0x000fe20008000f00 */
[----:B------:R-:W-:Y:S10]  /*2bd50*/  ENDCOLLECTIVE ;  /* 0x000000000000791b */ /* 0x000ff40003800000 */
.L_x_5468:
[----:B------:R-:W-:Y:S05]  /*2bd60*/  BSYNC B0 ;  /* 0x0000000000007941 */ /* 0x000fea0003800000 */
.L_x_5467:
[----:B------:R-:W-:Y:S05]  /*2bd70*/  BRA `(.L_x_5469) ;  /* 0xffffffb400947947 */ /* 0x000fea000383ffff */
.L_x_5334:
[----:B0-----:R0:W1:Y:S02]  /*2bd80*/  SYNCS.PHASECHK.TRANS64.TRYWAIT P0, [R7+URZ+0x36840], R10 ;  /* 0x0368400a070075a7 */ /* 0x001064000800017f */
[----:B-1----:R-:W-:Y:S05]  /*2bd90*/  @!P0 NANOSLEEP.SYNCS 0x989680 ;  /* 0x009896800000895d */ /* 0x002fea0003900000 */
[----:B------:R-:W1:Y:S02]  /*2bda0*/  @!P0 SYNCS.PHASECHK.TRANS64 P0, [R7+URZ+0x36840], R10 ;  /* 0x0368400a070085a7 */ /* 0x000e64000800007f */
[----:B-1----:R-:W-:Y:S05]  /*2bdb0*/  @!P0 BRA `(.L_x_5334) ;  /* 0xfffffffc00f08947 */ /* 0x002fea000383ffff */
[----:B------:R-:W-:Y:S05]  /*2bdc0*/  BRA `(.L_x_5470) ;  /* 0xffffffb400f87947 */ /* 0x000fea000383ffff */
.L_x_5337:
        /* <DEDUP_REMOVED lines=8> */
.L_x_5345:
[----:B0-----:R0:W1:Y:S02]  /*2be50*/  SYNCS.PHASECHK.TRANS64.TRYWAIT P0, [R8+URZ+0x36840], R9 ;  /* 0x03684009080075a7 */ /* 0x001064000800017f */
[----:B-1----:R-:W-:Y:S05]  /*2be60*/  @!P0 NANOSLEEP.SYNCS 0x989680 ;  /* 0x009896800000895d */ /* 0x002fea0003900000 */
[----:B------:R-:W1:Y:S02]  /*2be70*/  @!P0 SYNCS.PHASECHK.TRANS64 P0, [R8+URZ+0x36840], R9 ;  /* 0x03684009080085a7 */ /* 0x000e64000800007f */
[----:B-1----:R-:W-:Y:S05]  /*2be80*/  @!P0 BRA `(.L_x_5345) ;  /* 0xfffffffc00f08947 */ /* 0x002fea000383ffff */
[----:B------:R-:W-:Y:S05]  /*2be90*/  BRA `(.L_x_5472) ;  /* 0xffffffbc00f87947 */ /* 0x000fea000383ffff */
.L_x_5347:
[----:B0-----:R0:W1:Y:S02]  /*2bea0*/  SYNCS.PHASECHK.TRANS64.TRYWAIT P0, [R8+URZ+0x36860], R9 ;  /* 0x03686009080075a7 */ /* 0x001064000800017f */
[----:B-1----:R-:W-:Y:S05]  /*2beb0*/  @!P0 NANOSLEEP.SYNCS 0x989680 ;  /* 0x009896800000895d */ /* 0x002fea0003900000 */
[----:B------:R-:W1:Y:S02]  /*2bec0*/  @!P0 SYNCS.PHASECHK.TRANS64 P0, [R8+URZ+0x36860], R9 ;  /* 0x03686009080085a7 */ /* 0x000e64000800007f */
[----:B-1----:R-:W-:Y:S05]  /*2bed0*/  @!P0 BRA `(.L_x_5347) ;  /* 0xfffffffc00f08947 */ /* 0x002fea000383ffff */
[----:B------:R-:W-:Y:S05]  /*2bee0*/  BRA `(.L_x_5473) ;  /* 0xffffffc000a47947 */ /* 0x000fea000383ffff */
.L_x_5353:
[----:B-1----:R1:W2:Y:S02]  /*2bef0*/  SYNCS.PHASECHK.TRANS64.TRYWAIT P0, [R2+URZ+0x36840], R3 ;  /* 0x03684003020075a7 */ /* 0x0022a4000800017f */
[----:B--2---:R-:W-:Y:S05]  /*2bf00*/  @!P0 NANOSLEEP.SYNCS 0x989680 ;  /* 0x009896800000895d */ /* 0x004fea0003900000 */
[----:B------:R-:W2:Y:S02]  /*2bf10*/  @!P0 SYNCS.PHASECHK.TRANS64 P0, [R2+URZ+0x36840], R3 ;  /* 0x03684003020085a7 */ /* 0x000ea4000800007f */
[----:B--2---:R-:W-:Y:S05]  /*2bf20*/  @!P0 BRA `(.L_x_5353) ;  /* 0xfffffffc00f08947 */ /* 0x004fea000383ffff */
[----:B------:R-:W-:Y:S05]  /*2bf30*/  BRA `(.L_x_5474) ;  /* 0xffffffc800107947 */ /* 0x000fea000383ffff */
.L_x_5355:
[----:B0-----:R0:W1:Y:S02]  /*2bf40*/  SYNCS.PHASECHK.TRANS64.TRYWAIT P0, [R2+URZ+0x36860], R3 ;  /* 0x03686003020075a7 */ /* 0x001064000800017f */
[----:B-1----:R-:W-:Y:S05]  /*2bf50*/  @!P0 NANOSLEEP.SYNCS 0x989680 ;  /* 0x009896800000895d */ /* 0x002fea0003900000 */
[----:B------:R-:W1:Y:S02]  /*2bf60*/  @!P0 SYNCS.PHASECHK.TRANS64 P0, [R2+URZ+0x36860], R3 ;  /* 0x03686003020085a7 */ /* 0x000e64000800007f */
[----:B-1----:R-:W-:Y:S05]  /*2bf70*/  @!P0 BRA `(.L_x_5355) ;  /* 0xfffffffc00f08947 */ /* 0x002fea000383ffff */
[----:B------:R-:W-:Y:S05]  /*2bf80*/  BRA `(.L_x_5475) ;  /* 0xffffffc800bc7947 */ /* 0x000fea000383ffff */
.L_x_5361:
[----:B--2---:R2:W3:Y:S02]  /*2bf90*/  SYNCS.PHASECHK.TRANS64.TRYWAIT P0, [R2+URZ+0x36840], R3 ;  /* 0x03684003020075a7 */ /* 0x0044e4000800017f */
[----:B---3--:R-:W-:Y:S05]  /*2bfa0*/  @!P0 NANOSLEEP.SYNCS 0x989680 ;  /* 0x009896800000895d */ /* 0x008fea0003900000 */
[----:B------:R-:W3:Y:S02]  /*2bfb0*/  @!P0 SYNCS.PHASECHK.TRANS64 P0, [R2+URZ+0x36840], R3 ;  /* 0x03684003020085a7 */ /* 0x000ee4000800007f */
[----:B---3--:R-:W-:Y:S05]  /*2bfc0*/  @!P0 BRA `(.L_x_5361) ;  /* 0xfffffffc00f08947 */ /* 0x008fea000383ffff */
[----:B------:R-:W-:Y:S05]  /*2bfd0*/  BRA `(.L_x_5476) ;  /* 0xffffffd000087947 */ /* 0x000fea000383ffff */
.L_x_5363:
[----:B0-----:R0:W1:Y:S02]  /*2bfe0*/  SYNCS.PHASECHK.TRANS64.TRYWAIT P0, [R2+URZ+0x36860], R9 ;  /* 0x03686009020075a7 */ /* 0x001064000800017f */
[----:B-1----:R-:W-:Y:S05]  /*2bff0*/  @!P0 NANOSLEEP.SYNCS 0x989680 ;  /* 0x009896800000895d */ /* 0x002fea0003900000 */
[----:B------:R-:W1:Y:S02]  /*2c000*/  @!P0 SYNCS.PHASECHK.TRANS64 P0, [R2+URZ+0x36860], R9 ;  /* 0x03686009020085a7 */ /* 0x000e64000800007f */
[----:B-1----:R-:W-:Y:S05]  /*2c010*/  @!P0 BRA `(.L_x_5363) ;  /* 0xfffffffc00f08947 */ /* 0x002fea000383ffff */
[----:B------:R-:W-:Y:S05]  /*2c020*/  BRA `(.L_x_5477) ;  /* 0xffffffd000b07947 */ /* 0x000fea000383ffff */
.L_x_5371:
[----:B-1----:R1:W2:Y:S02]  /*2c030*/  SYNCS.PHASECHK.TRANS64.TRYWAIT P0, [R3+URZ+0x36860], R0 ;  /* 0x03686000030075a7 */ /* 0x0022a4000800017f */
[----:B--2---:R-:W-:Y:S05]  /*2c040*/  @!P0 NANOSLEEP.SYNCS 0x989680 ;  /* 0x009896800000895d */ /* 0x004fea0003900000 */
[----:B------:R-:W2:Y:S02]  /*2c050*/  @!P0 SYNCS.PHASECHK.TRANS64 P0, [R3+URZ+0x36860], R0 ;  /* 0x03686000030085a7 */ /* 0x000ea4000800007f */
[----:B--2---:R-:W-:Y:S05]  /*2c060*/  @!P0 BRA `(.L_x_5371) ;  /* 0xfffffffc00f08947 */ /* 0x004fea000383ffff */
[----:B------:R-:W-:Y:S05]  /*2c070*/  BRA `(.L_x_5478) ;  /* 0xffffffd400e07947 */ /* 0x000fea000383ffff */
.L_x_5374:
        /* <DEDUP_REMOVED lines=8> */
.L_x_5480:
[----:B------:R-:W-:Y:S05]  /*2c100*/  BSYNC B0 ;  /* 0x0000000000007941 */ /* 0x000fea0003800000 */
.L_x_5479:
        /* <DEDUP_REMOVED lines=8> */
.L_x_5481:
[----:B------:R-:W-:Y:S01]  /*2c190*/  MOV R16, R14 ;  /* 0x0000000e00107202 */ /* 0x000fe20000000f00 */
[----:B------:R-:W-:Y:S06]  /*2c1a0*/  BRA `(.L_x_5482) ;  /* 0xffffffd8008c7947 */ /* 0x000fec000383ffff */
.L_x_5377:
        /* <DEDUP_REMOVED lines=8> */
.L_x_5484:
[----:B------:R-:W-:Y:S05]  /*2c230*/  BSYNC B0 ;  /* 0x0000000000007941 */ /* 0x000fea0003800000 */
.L_x_5483:
        /* <DEDUP_REMOVED lines=10> */
.L_x_5485:
        /* <DEDUP_REMOVED lines=8> */
.L_x_5486:
        /* <DEDUP_REMOVED lines=8> */
.L_x_5487:
        /* <DEDUP_REMOVED lines=8> */
.L_x_5488:
        /* <DEDUP_REMOVED lines=8> */
.L_x_5489:
[----:B------:R-:W-:Y:S05]  /*2c4e0*/  BRA `(.L_x_5490) ;  /* 0xffffffd800507947 */ /* 0x000fea000383ffff */
.L_x_5382:
[----:B------:R-:W-:Y:S01]  /*2c4f0*/  BSSY B0, `(.L_x_5491) ;  /* 0x0000008000007945 */ /* 0x000fe20003800000 */
[----:B-----5:R-:W-:Y:S01]  /*2c500*/  IMAD.MOV.U32 R13, RZ, RZ, R17 ;  /* 0x000000ffff0d7224 */ /* 0x020fe200078e0011 */
[----:B------:R-:W-:Y:S01]  /*2c510*/  MOV R11, RZ ;  /* 0x000000ff000b7202 */ /* 0x000fe20000000f00 */
[----:B------:R-:W-:Y:S02]  /*2c520*/  IMAD.MOV.U32 R12, RZ, RZ, 0x1 ;  /* 0x00000001ff0c7424 */ /* 0x000fe400078e00ff */
[----:B------:R-:W-:-:S07]  /*2c530*/  IMAD.MOV.U32 R15, RZ, RZ, -0x1 ;  /* 0xffffffffff0f7424 */ /* 0x000fce00078e00ff */
[----:B01----:R-:W-:Y:S05]  /*2c540*/  WARPSYNC.COLLECTIVE R15, `(.L_x_5492) ;  /* 0x000000000f087348 */ /* 0x003fea0003c00000 */
[----:B------:R2:W3:Y:S02]  /*2c550*/  SHFL.UP P6, R14, R13, R12, R11 ;  /* 0x0400000c0d0e7389 */ /* 0x0004e400000c000b */
[----:B0123--:R-:W-:Y:S01]  /*2c560*/  ENDCOLLECTIVE ;  /* 0x000000000000791b */ /* 0x00ffe20003800000 */
.L_x_5492:
[----:B------:R-:W-:Y:S05]  /*2c570*/  BSYNC B0 ;  /* 0x0000000000007941 */ /* 0x000fea0003800000 */
.L_x_5491:
        /* <DEDUP_REMOVED lines=10> */
.L_x_5493:
        /* <DEDUP_REMOVED lines=8> */
.L_x_5494:
        /* <DEDUP_REMOVED lines=8> */
.L_x_5495:
        /* <DEDUP_REMOVED lines=8> */
.L_x_5496:
        /* <DEDUP_REMOVED lines=8> */
.L_x_5497:
[----:B------:R-:W-:Y:S05]  /*2c820*/  BRA `(.L_x_5498) ;  /* 0xffffffd800347947 */ /* 0x000fea000383ffff */
.L_x_5384:
[----:B------:R-:W-:Y:S01]  /*2c830*/  BSSY B0, `(.L_x_5499) ;  /* 0x0000006000007945 */ /* 0x000fe20003800000 */
[----:B------:R-:W-:Y:S01]  /*2c840*/  PLOP3.LUT P6, PT, P6, PT, PT, 0x8, 0x0 ;  /* 0x000000000000781c */ /* 0x000fe200037ce170 */
[----:B------:R-:W-:-:S12]  /*2c850*/  IMAD.MOV.U32 R15, RZ, RZ, -0x1 ;  /* 0xffffffffff0f7424 */ /* 0x000fd800078e00ff */
[----:B0-----:R-:W-:Y:S05]  /*2c860*/  WARPSYNC.COLLECTIVE R15, `(.L_x_5500) ;  /* 0x000000000f087348 */ /* 0x001fea0003c00000 */
[----:B------:R-:W-:Y:S01]  /*2c870*/  VOTE.ANY R14, PT, P6 ;  /* 0x00000000000e7806 */ /* 0x000fe200030e0100 */
[----:B0-----:R-:W-:Y:S06]  /*2c880*/  ENDCOLLECTIVE ;  /* 0x000000000000791b */ /* 0x001fec0003800000 */
.L_x_5500:
[----:B------:R-:W-:Y:S05]  /*2c890*/  BSYNC B0 ;  /* 0x0000000000007941 */ /* 0x000fea0003800000 */
.L_x_5499:
        /* <DEDUP_REMOVED lines=9> */
.L_x_5501:
[----:B------:R-:W-:Y:S01]  /*2c930*/  IMAD.MOV.U32 R17, RZ, RZ, R14 ;  /* 0x000000ffff117224 */ /* 0x000fe200078e000e */
[----:B------:R-:W-:Y:S06]  /*2c940*/  BRA `(.L_x_5502) ;  /* 0xffffffd800247947 */ /* 0x000fec000383ffff */
.L_x_5386:
[----:B------:R-:W-:Y:S01]  /*2c950*/  BSSY B0, `(.L_x_5503) ;  /* 0x0000007000007945 */ /* 0x000fe20003800000 */
[----:B------:R-:W-:Y:S01]  /*2c960*/  IMAD.MOV.U32 R13, RZ, RZ, R2 ;  /* 0x000000ffff0d7224 */ /* 0x000fe200078e0002 */
[----:B------:R-:W-:Y:S01]  /*2c970*/  MOV R11, 0x1f ;  /* 0x0000001f000b7802 */ /* 0x000fe20000000f00 */
[----:B------:R-:W-:-:S07]  /*2c980*/  IMAD.MOV.U32 R15, RZ, RZ, -0x1 ;  /* 0xffffffffff0f7424 */ /* 0x000fce00078e00ff */
[----:B012---:R-:W-:Y:S05]  /*2c990*/  WARPSYNC.COLLECTIVE R15, `(.L_x_5504) ;  /* 0x000000000f087348 */ /* 0x007fea0003c00000 */
[----:B------:R3:W4:Y:S02]  /*2c9a0*/  SHFL.IDX P6, R14, R13, R12, R11 ;  /* 0x0000000c0d0e7389 */ /* 0x00072400000c000b */
[----:B01234-:R-:W-:Y:S01]  /*2c9b0*/  ENDCOLLECTIVE ;  /* 0x000000000000791b */ /* 0x01ffe20003800000 */
.L_x_5504:
[----:B------:R-:W-:Y:S05]  /*2c9c0*/  BSYNC B0 ;  /* 0x0000000000007941 */ /* 0x000fea0003800000 */
.L_x_5503:
[----:B------:R-:W-:Y:S01]  /*2c9d0*/  IMAD.MOV.U32 R7, RZ, RZ, R14 ;  /* 0x000000ffff077224 */ /* 0x000fe200078e000e */
[----:B------:R-:W-:Y:S06]  /*2c9e0*/  BRA `(.L_x_5385) ;  /* 0xffffffd800187947 */ /* 0x000fec000383ffff */
.L_x_5390:
[----:B-1----:R1:W2:Y:S02]  /*2c9f0*/  SYNCS.PHASECHK.TRANS64.TRYWAIT P0, [R0+URZ+0x36820], R3 ;  /* 0x03682003000075a7 */ /* 0x0022a4000800017f */
[----:B--2---:R-:W-:Y:S05]  /*2ca00*/  @!P0 NANOSLEEP.SYNCS 0x989680 ;  /* 0x009896800000895d */ /* 0x004fea0003900000 */
[----:B------:R-:W2:Y:S02]  /*2ca10*/  @!P0 SYNCS.PHASECHK.TRANS64 P0, [R0+URZ+0x36820], R3 ;  /* 0x03682003000085a7 */ /* 0x000ea4000800007f */
[----:B--2---:R-:W-:Y:S05]  /*2ca20*/  @!P0 BRA `(.L_x_5390) ;  /* 0xfffffffc00f08947 */ /* 0x004fea000383ffff */
[----:B------:R-:W-:Y:S05]  /*2ca30*/  BRA `(.L_x_5505) ;  /* 0xffffffdc008c7947 */ /* 0x000fea000383ffff */
.L_x_5391:
        /* <DEDUP_REMOVED lines=11> */
.L_x_5507:
[----:B------:R-:W-:Y:S05]  /*2caf0*/  BSYNC B0 ;  /* 0x0000000000007941 */ /* 0x000fea0003800000 */
.L_x_5506:
[----:B------:R-:W-:Y:S05]  /*2cb00*/  BRA `(.L_x_5508) ;  /* 0xffffffdc00747947 */ /* 0x000fea000383ffff */
.L_x_5392:
[----:B------:R-:W-:Y:S01]  /*2cb10*/  BSSY B0, `(.L_x_5509) ;  /* 0x0000006000007945 */ /* 0x000fe20003800000 */
[----:B------:R-:W-:-:S07]  /*2cb20*/  IMAD.MOV.U32 R15, RZ, RZ, -0x1 ;  /* 0xffffffffff0f7424 */ /* 0x000fce00078e00ff */
[----:B012---:R-:W-:Y:S05]  /*2cb30*/  WARPSYNC.COLLECTIVE R15, `(.L_x_5510) ;  /* 0x000000000f0c7348 */ /* 0x007fea0003c00000 */
[----:B------:R-:W-:Y:S02]  /*2cb40*/  ELECT P6, UR62, PT ;  /* 0x00000000003e782f */ /* 0x000fe400038c0000 */
[----:B------:R-:W-:Y:S01]  /*2cb50*/  MOV R14, UR62 ;  /* 0x0000003e000e7c02 */ /* 0x000fe20008000f00 */
[----:B012---:R-:W-:Y:S10]  /*2cb60*/  ENDCOLLECTIVE ;  /* 0x000000000000791b */ /* 0x007ff40003800000 */
.L_x_5510:
[----:B------:R-:W-:Y:S05]  /*2cb70*/  BSYNC B0 ;  /* 0x0000000000007941 */ /* 0x000fea0003800000 */
.L_x_5509:
[----:B------:R-:W-:Y:S05]  /*2cb80*/  BRA `(.L_x_5511) ;  /* 0xffffffdc00687947 */ /* 0x000fea000383ffff */
.L_x_5394:
[----:B-1----:R1:W2:Y:S02]  /*2cb90*/  SYNCS.PHASECHK.TRANS64.TRYWAIT P0, [R6+URZ], R5 ;  /* 0x00000005060075a7 */ /* 0x0022a4000800017f */
[----:B--2---:R-:W-:Y:S05]  /*2cba0*/  @!P0 NANOSLEEP.SYNCS 0x989680 ;  /* 0x009896800000895d */ /* 0x004fea0003900000 */
[----:B------:R-:W2:Y:S02]  /*2cbb0*/  @!P0 SYNCS.PHASECHK.TRANS64 P0, [R6+URZ], R5 ;  /* 0x00000005060085a7 */ /* 0x000ea4000800007f */
[----:B--2---:R-:W-:Y:S05]  /*2cbc0*/  @!P0 BRA `(.L_x_5394) ;  /* 0xfffffffc00f08947 */ /* 0x004fea000383ffff */
[----:B------:R-:W-:Y:S05]  /*2cbd0*/  BRA `(.L_x_5512) ;  /* 0xffffffdc00ac7947 */ /* 0x000fea000383ffff */
.L_x_5395:
[----:B--2---:R2:W3:Y:S02]  /*2cbe0*/  SYNCS.PHASECHK.TRANS64.TRYWAIT P0, [R7+URZ], R2 ;  /* 0x00000002070075a7 */ /* 0x0044e4000800017f */
[----:B---3--:R-:W-:Y:S05]  /*2cbf0*/  @!P0 NANOSLEEP.SYNCS 0x989680 ;  /* 0x009896800000895d */ /* 0x008fea0003900000 */
[----:B------:R-:W3:Y:S02]  /*2cc00*/  @!P0 SYNCS.PHASECHK.TRANS64 P0, [R7+URZ], R2 ;  /* 0x00000002070085a7 */ /* 0x000ee4000800007f */
[----:B---3--:R-:W-:Y:S05]  /*2cc10*/  @!P0 BRA `(.L_x_5395) ;  /* 0xfffffffc00f08947 */ /* 0x008fea000383ffff */
[----:B------:R-:W-:Y:S05]  /*2cc20*/  BRA `(.L_x_5513) ;  /* 0xffffffdc00a07947 */ /* 0x000fea000383ffff */
.L_x_5397:
[----:B---3--:R3:W4:Y:S02]  /*2cc30*/  SYNCS.PHASECHK.TRANS64.TRYWAIT P0, [R4+URZ], R5 ;  /* 0x00000005040075a7 */ /* 0x008724000800017f */
[----:B----4-:R-:W-:Y:S05]  /*2cc40*/  @!P0 NANOSLEEP.SYNCS 0x989680 ;  /* 0x009896800000895d */ /* 0x010fea0003900000 */
[----:B------:R-:W4:Y:S02]  /*2cc50*/  @!P0 SYNCS.PHASECHK.TRANS64 P0, [R4+URZ], R5 ;  /* 0x00000005040085a7 */ /* 0x000f24000800007f */
[----:B----4-:R-:W-:Y:S05]  /*2cc60*/  @!P0 BRA `(.L_x_5397) ;  /* 0xfffffffc00f08947 */ /* 0x010fea000383ffff */
[----:B------:R-:W-:Y:S05]  /*2cc70*/  BRA `(.L_x_5514) ;  /* 0xffffffdc00a87947 */ /* 0x000fea000383ffff */
.L_x_5515:
        /* <DEDUP_REMOVED lines=16> */
.L_x_12768:


//--------------------- .text._ZN7cutlass13device_kernelIN5flash11enable_sm90INS1_16FlashAttnFwdSm90INS1_25CollectiveMainloopFwdSm90ILi2EN4cute5tupleIJNS5_1CILi1EEES8_S8_EEENS6_IJNS7_ILi128EEENS7_ILi176EEESA_EEELi128ENS_6half_tEfNS_4arch4Sm90ELb0ELb0ELb0ELb0ELb0ELb0ELb0ELb1ELb1ELb0ELb0ELb0EEENS1_21CollectiveEpilogueFwdINS6_IJSA_SA_SB_EEES9_SD_SF_Li256ELb0ELb0ELb0ELb0EEENS1_29StaticPersistentTileSchedulerILb0EEEEEEEEEvNT_6ParamsE --------------------------
	.section	.text._ZN7cutlass13device_kernelIN5flash11enable_sm90INS1_16FlashAttnFwdSm90INS1_25CollectiveMainloopFwdSm90ILi2EN4cute5tupleIJNS5_1CILi1EEES8_S8_EEENS6_IJNS7_ILi128EEENS7_ILi176EEESA_EEELi128ENS_6half_tEfNS_4arch4Sm90ELb0ELb0ELb0ELb0ELb0ELb0ELb0ELb1ELb1ELb0ELb0ELb0EEENS1_21CollectiveEpilogueFwdINS6_IJSA_SA_SB_EEES9_SD_SF_Li256ELb0ELb0ELb0ELb0EEENS1_29StaticPersistentTileSchedulerILb0EEEEEEEEEvNT_6ParamsE,"ax",@progbits
	.align	128
.text._ZN7cutlass13device_kernelIN5flash11enable_sm90INS1_16FlashAttnFwdSm90INS1_25CollectiveMainloopFwdSm90ILi2EN4cute5tupleIJNS5_1CILi1EEES8_S8_EEENS6_IJNS7_ILi128EEENS7_ILi176EEESA_EEELi128ENS_6half_tEfNS_4arch4Sm90ELb0ELb0ELb0ELb0ELb0ELb0ELb0ELb1ELb1ELb0ELb0ELb0EEENS1_21CollectiveEpilogueFwdINS6_IJSA_SA_SB_EEES9_SD_SF_Li256ELb0ELb0ELb0ELb0EEENS1_29StaticPersistentTileSchedulerILb0EEEEEEEEEvNT_6ParamsE:
        .type           _ZN7cutlass13device_kernelIN5flash11enable_sm90INS1_16FlashAttnFwdSm90INS1_25CollectiveMainloopFwdSm90ILi2EN4cute5tupleIJNS5_1CILi1EEES8_S8_EEENS6_IJNS7_ILi128EEENS7_ILi176EEESA_EEELi128ENS_6half_tEfNS_4arch4Sm90ELb0ELb0ELb0ELb0ELb0ELb0ELb0ELb1ELb1ELb0ELb0ELb0EEENS1_21CollectiveEpilogueFwdINS6_IJSA_SA_SB_EEES9_SD_SF_Li256ELb0ELb0ELb0ELb0EEENS1_29StaticPersistentTileSchedulerILb0EEEEEEEEEvNT_6ParamsE,@function
        .size           _ZN7cutlass13device_kernelIN5flash11enable_sm90INS1_16FlashAttnFwdSm90INS1_25CollectiveMainloopFwdSm90ILi2EN4cute5tupleIJNS5_1CILi1EEES8_S8_EEENS6_IJNS7_ILi128EEENS7_ILi176EEESA_EEELi128ENS_6half_tEfNS_4arch4Sm90ELb0ELb0ELb0ELb0ELb0ELb0ELb0ELb1ELb1ELb0ELb0ELb0EEENS1_21CollectiveEpilogueFwdINS6_IJSA_SA_SB_EEES9_SD_SF_Li256ELb0ELb0ELb0ELb0EEENS1_29StaticPersistentTileSchedulerILb0EEEEEEEEEvNT_6ParamsE,(.L_x_12769 - _ZN7cutlass13device_kernelIN5flash11enable_sm90INS1_16FlashAttnFwdSm90INS1_25CollectiveMainloopFwdSm90ILi2EN4cute5tupleIJNS5_1CILi1EEES8_S8_EEENS6_IJNS7_ILi128EEENS7_ILi176EEESA_EEELi128ENS_6half_tEfNS_4arch4Sm90ELb0ELb0ELb0ELb0ELb0ELb0ELb0ELb1ELb1ELb0ELb0ELb0EEENS1_21CollectiveEpilogueFwdINS6_IJSA_SA_SB_EEES9_SD_SF_Li256ELb0ELb0ELb0ELb0EEENS1_29StaticPersistentTileSchedulerILb0EEEEEEEEEvNT_6ParamsE)
        .other          _ZN7cutlass13device_kernelIN5flash11enable_sm90INS1_16FlashAttnFwdSm90INS1_25CollectiveMainloopFwdSm90ILi2EN4cute5tupleIJNS5_1CILi1EEES8_S8_EEENS6_IJNS7_ILi128EEENS7_ILi176EEESA_EEELi128ENS_6half_tEfNS_4arch4Sm90ELb0ELb0ELb0ELb0ELb0ELb0ELb0ELb1ELb1ELb0ELb0ELb0EEENS1_21CollectiveEpilogueFwdINS6_IJSA_SA_SB_EEES9_SD_SF_Li256ELb0ELb0ELb0ELb0EEENS1_29StaticPersistentTileSchedulerILb0EEEEEEEEEvNT_6ParamsE,@"STO_CUDA_ENTRY STV_DEFAULT"
_ZN7cutlass13device_kernelIN5flash11enable_sm90INS1_16FlashAttnFwdSm90INS1_25CollectiveMainloopFwdSm90ILi2EN4cute5tupleIJNS5_1CILi1EEES8_S8_EEENS6_IJNS7_ILi128EEENS7_ILi176EEESA_EEELi128ENS_6half_tEfNS_4arch4Sm90ELb0ELb0ELb0ELb0ELb0ELb0ELb0ELb1ELb1ELb0ELb0ELb0EEENS1_21CollectiveEpilogueFwdINS6_IJSA_SA_SB_EEES9_SD_SF_Li256ELb0ELb0ELb0ELb0EEENS1_29StaticPersistentTileSchedulerILb0EEEEEEEEEvNT_6ParamsE:
[----:B------:R-:W1:Y:S02]  /*0000*/  LDC R1, c[0x0][0x28] ;  /* 0x00000a00ff017b82 */ /* 0x000e640000000800 */
[----:B-1----:R-:W-:Y:S01]  /*0010*/  VIADD R1, R1, 0xffffffe0 ;  /* 0xffffffe001017836 */ /* 0x002fe20000000000 */
[----:B------:R-:W1:Y:S01]  /*0020*/  S2R R3, SR_TID.X ;  /* 0x0000000000037919 */ /* 0x000e620000002100 */
[----:B------:R-:W-:Y:S01]  /*0030*/  ELECT P0, URZ, PT ;  /* 0x00000000003f782f */ /* 0x000fe20003800000 */
[----:B------:R-:W-:Y:S01]  /*0040*/  BSSY B0, `(.L_x_5516) ;  /* 0x0000014000007945 */ /* 0x000fe20003800000 */
[--C-:B-1----:R-:W-:Y:S02]  /*0050*/  SHF.R.U32.HI R0, RZ, 0x5, R3.reuse ;  /* 0x00000005ff007819 */ /* 0x102fe40000011603 */
[----:B------:R-:W-:-:S03]  /*0060*/  SHF.R.U32.HI R4, RZ, 0x7, R3 ;  /* 0x00000007ff047819 */ /* 0x000fc60000011603 */
        /* <DEDUP_REMOVED lines=17> */
.L_x_5517:
[----:B------:R-:W-:Y:S05]  /*0180*/  BSYNC B0 ;  /* 0x0000000000007941 */ /* 0x000fea0003800000 */
.L_x_5516:
        /* <DEDUP_REMOVED lines=37> */
.L_x_5518:
        /* <DEDUP_REMOVED lines=22> */
.L_x_5519:
        /* <DEDUP_REMOVED lines=18> */
.L_x_5520:
        /* <DEDUP_REMOVED lines=22> */
.L_x_5521:
        /* <DEDUP_REMOVED lines=22> */
.L_x_5522:
        /* <DEDUP_REMOVED lines=8> */
.L_x_5524:
[----:B------:R-:W-:-:S08]  /*09a0*/  NOP ;  /* 0x0000000000007918 */ /* 0x000fd00000000000 */
[----:B------:R-:W2:Y:S02]  /*09b0*/  USETMAXREG.TRY_ALLOC.CTAPOOL UP0, 0xf0 ;  /* 0x000000f0000079c8 */ /* 0x000ea40008000600 */
[----:B--2---:R-:W-:-:S13]  /*09c0*/  PLOP3.LUT P0, PT, PT, PT, UP0, 0x80, 0x0 ;  /* 0x000000000000781c */ /* 0x004fda0003f0f008 */
[----:B------:R-:W-:Y:S05]  /*09d0*/  @!P0 BRA `(.L_x_5524) ;  /* 0xfffffffc00f08947 */ /* 0x000fea000383ffff */
[----:B------:R-:W-:Y:S01]  /*09e0*/  LOP3.LUT R0, R3, 0xffffff80, RZ, 0xc0, !PT ;  /* 0xffffff8003007812 */ /* 0x000fe200078ec0ff */
[----:B------:R-:W2:Y:S08]  /*09f0*/  S2UR UR7, SR_CTAID.X ;  /* 0x00000000000779c3 */ /* 0x000eb00000002500 */
[----:B------:R-:W-:Y:S06]  /*0a00*/  BAR.ARV 0x8, 0x120 ;  /* 0x0204800000007b1d */ /* 0x000fec0000002000 */
[----:B------:R-:W-:-:S02]  /*0a10*/  ISETP.NE.AND P0, PT, R0, 0x80, PT ;  /* 0x000000800000780c */ /* 0x000fc40003f05270 */
[----:B------:R-:W2:Y:S11]  /*0a20*/  LDC R0, c[0x0][0xda4] ;  /* 0x00036900ff007b82 */ /* 0x000eb60000000800 */
[----:B------:R-:W-:Y:S06]  /*0a30*/  @!P0 BAR.ARV 0x9, 0x100 ;  /* 0x0244000000008b1d */ /* 0x000fec0000002000 */
        /* <DEDUP_REMOVED lines=9> */
[----:B------:R-:W-:Y:S01]  /*0ad0*/  IMAD.U32 R19, RZ, RZ, UR7 ;  /* 0x00000007ff137e24 */ /* 0x000fe2000f8e00ff */
[----:B------:R-:W-:Y:S02]  /*0ae0*/  UMOV UR38, URZ ;  /* 0x0000003f00267c82 */ /* 0x000fe40008000000 */
[CC--:B------:R-:W-:Y:S01]  /*0af0*/  LEA.HI R5, R3.reuse, R0.reuse, RZ, 0x7 ;  /* 0x0000000003057211 */ /* 0x0c0fe200078f38ff */
[----:B------:R-:W3:Y:S01]  /*0b00*/  S2UR UR6, SR_SWINHI ;  /* 0x00000000000679c3 */ /* 0x000ee20000002f00 */
[----:B------:R-:W-:-:S02]  /*0b10*/  LEA.HI R6, R3, R0, RZ, 0x4 ;  /* 0x0000000003067211 */ /* 0x000fc400078f20ff */
[----:B------:R-:W-:Y:S02]  /*0b20*/  LOP3.LUT R23, R5, 0xffffff80, RZ, 0xc0, !PT ;  /* 0xffffff8005177812 */ /* 0x000fe400078ec0ff */
[----:B------:R-:W-:Y:S02]  /*0b30*/  SHF.R.S32.HI R7, RZ, 0x4, R6 ;  /* 0x00000004ff077819 */ /* 0x000fe40000011406 */
[----:B------:R-:W-:Y:S01]  /*0b40*/  LEA.HI R223, R3, R0, RZ, 0x5 ;  /* 0x0000000003df7211 */ /* 0x000fe200078f28ff */
[----:B------:R-:W-:Y:S01]  /*0b50*/  IMAD.IADD R23, R0, 0x1, -R23 ;  /* 0x0000000100177824 */ /* 0x000fe200078e0a17 */
[C---:B------:R-:W-:Y:S02]  /*0b60*/  LEA.HI R8, R6.reuse, R7, RZ, 0x1 ;  /* 0x0000000706087211 */ /* 0x040fe400078f08ff */
[----:B------:R-:W-:Y:S02]  /*0b70*/  LOP3.LUT R3, R6, 0x3fffff0, RZ, 0xc0, !PT ;  /* 0x03fffff006037812 */ /* 0x000fe400078ec0ff */
[----:B------:R-:W-:Y:S01]  /*0b80*/  LOP3.LUT R8, R8, 0x1ffffffe, RZ, 0xc0, !PT ;  /* 0x1ffffffe08087812 */ /* 0x000fe200078ec0ff */
[----:B-1----:R-:W-:Y:S01]  /*0b90*/  ULEA UR39, UR4, UR39, 0x18 ;  /* 0x0000002704277291 */ /* 0x002fe2000f8ec03f */
[----:B------:R-:W-:Y:S01]  /*0ba0*/  SHF.R.S32.HI R223, RZ, 0x5, R223 ;  /* 0x00000005ffdf7819 */ /* 0x000fe200000114df */
[----:B------:R-:W-:Y:S01]  /*0bb0*/  IMAD.IADD R0, R0, 0x1, -R3 ;  /* 0x0000000100007824 */ /* 0x000fe200078e0a03 */
[----:B------:R-:W-:Y:S01]  /*0bc0*/  SHF.R.S32.HI R222, RZ, 0x7, R5 ;  /* 0x00000007ffde7819 */ /* 0x000fe20000011405 */
[----:B------:R-:W-:-:S02]  /*0bd0*/  IMAD.IADD R8, R7, 0x1, -R8 ;  /* 0x0000000107087824 */ /* 0x000fc400078e0a08 */
[----:B------:R-:W-:Y:S01]  /*0be0*/  IMAD R3, R223, 0x10, R0 ;  /* 0x00000010df037824 */ /* 0x000fe200078e0200 */
[----:B------:R-:W-:Y:S01]  /*0bf0*/  LEA.HI R5, R5, R222, RZ, 0x1 ;  /* 0x000000de05057211 */ /* 0x000fe200078f08ff */
[----:B------:R-:W-:Y:S01]  /*0c00*/  UMOV UR4, UR39 ;  /* 0x0000002700047c82 */ /* 0x000fe20008000000 */
[----:B---3--:R-:W-:Y:S01]  /*0c10*/  UMOV UR5, UR6 ;  /* 0x0000000600057c82 */ /* 0x008fe20008000000 */
[----:B------:R-:W-:Y:S01]  /*0c20*/  IMAD R3, R3, 0x8, R8 ;  /* 0x0000000803037824 */ /* 0x000fe200078e0208 */
[----:B------:R-:W-:Y:S01]  /*0c30*/  LOP3.LUT R5, R5, 0x3fffffe, RZ, 0xc0, !PT ;  /* 0x03fffffe05057812 */ /* 0x000fe200078ec0ff */
[----:B------:R-:W-:Y:S02]  /*0c40*/  IMAD.U32 R16, RZ, RZ, UR4 ;  /* 0x00000004ff107e24 */ /* 0x000fe4000f8e00ff */
[----:B------:R-:W-:Y:S02]  /*0c50*/  IMAD.U32 R17, RZ, RZ, UR5 ;  /* 0x00000005ff117e24 */ /* 0x000fe4000f8e00ff */
[----:B------:R-:W-:-:S02]  /*0c60*/  IMAD.SHL.U32 R3, R3, 0x8, RZ ;  /* 0x0000000803037824 */ /* 0x000fc400078e00ff */
[----:B------:R-:W-:Y:S02]  /*0c70*/  IMAD.IADD R5, R222, 0x1, -R5 ;  /* 0x00000001de057824 */ /* 0x000fe400078e0a05 */
[----:B------:R-:W-:Y:S01]  /*0c80*/  IMAD.WIDE R16, R3, 0x2, R16 ;  /* 0x0000000203107825 */ /* 0x000fe200078e0210 */
[----:B--2---:R-:W-:Y:S02]  /*0c90*/  R2UR UR8, R2 ;  /* 0x00000000020872ca */ /* 0x004fe400000e0000 */
[----:B------:R-:W-:-:S04]  /*0ca0*/  SHF.R.S32.HI R2, RZ, 0x1f, R23 ;  /* 0x0000001fff027819 */ /* 0x000fc80000011417 */
[CC--:B------:R-:W-:Y:S02]  /*0cb0*/  LEA.HI R4, R2.reuse, R23.reuse, RZ, 0x2 ;  /* 0x0000001702047211 */ /* 0x0c0fe400078f10ff */
[----:B------:R-:W-:Y:S02]  /*0cc0*/  LEA.HI R2, R2, R23, RZ, 0x5 ;  /* 0x0000001702027211 */ /* 0x000fe400078f28ff */
[--C-:B------:R-:W-:Y:S02]  /*0cd0*/  SHF.R.S32.HI R6, RZ, 0x2, R4.reuse ;  /* 0x00000002ff067819 */ /* 0x100fe40000011404 */
[----:B------:R-:W-:Y:S01]  /*0ce0*/  SHF.R.S32.HI R9, RZ, 0x1f, R4 ;  /* 0x0000001fff097819 */ /* 0x000fe20000011404 */
[----:B------:R-:W-:Y:S01]  /*0cf0*/  ULOP3.LUT UR4, UR8, 0x1, URZ, 0xfc, !UPT ;  /* 0x0000000108047892 */ /* 0x000fe2000f8efc3f */
[----:B------:R-:W-:Y:S02]  /*0d00*/  LOP3.LUT R4, R4, 0x7ffffffc, RZ, 0xc0, !PT ;  /* 0x7ffffffc04047812 */ /* 0x000fe400078ec0ff */
[----:B------:R-:W-:-:S02]  /*0d10*/  LEA.HI R9, R9, R6, RZ, 0x3 ;  /* 0x0000000609097211 */ /* 0x000fc400078f18ff */
[----:B------:R-:W-:Y:S01]  /*0d20*/  SHF.R.S32.HI R2, RZ, 0x5, R2 ;  /* 0x00000005ff027819 */ /* 0x000fe20000011402 */
[----:B------:R-:W-:Y:S01]  /*0d30*/  IMAD.IADD R4, R23, 0x1, -R4 ;  /* 0x0000000117047824 */ /* 0x000fe200078e0a04 */
[----:B------:R-:W-:Y:S01]  /*0d40*/  LOP3.LUT R9, R9, 0xfffffff8, RZ, 0xc0, !PT ;  /* 0xfffffff809097812 */ /* 0x000fe200078ec0ff */
[----:B------:R-:W-:Y:S01]  /*0d50*/  IMAD.U32 R226, RZ, RZ, UR4 ;  /* 0x00000004ffe27e24 */ /* 0x000fe2000f8e00ff */
[----:B------:R-:W-:Y:S01]  /*0d60*/  UMOV UR4, URZ ;  /* 0x0000003f00047c82 */ /* 0x000fe20008000000 */
[----:B------:R-:W-:Y:S02]  /*0d70*/  IMAD R225, R4, R225, 0xb0 ;  /* 0x000000b004e17424 */ /* 0x000fe400078e02e1 */
[----:B------:R-:W-:Y:S02]  /*0d80*/  IMAD.IADD R9, R6, 0x1, -R9 ;  /* 0x0000000106097824 */ /* 0x000fe400078e0a09 */
[----:B------:R-:W-:Y:S02]  /*0d90*/  IMAD.U32 R22, RZ, RZ, UR4 ;  /* 0x00000004ff167e24 */ /* 0x000fe4000f8e00ff */
[----:B------:R-:W-:-:S04]  /*0da0*/  IMAD R2, R2, 0x10, R9 ;  /* 0x0000001002027824 */ /* 0x000fc800078e0209 */
[----:B------:R-:W-:-:S07]  /*0db0*/  IMAD R224, R5, 0x40, R2 ;  /* 0x0000004005e07824 */ /* 0x000fce00078e0202 */
.L_x_5547:
[----:B-1----:R-:W1:Y:S01]  /*0dc0*/  SHFL.IDX PT, R0, R222, RZ, 0x1f ;  /* 0x00001fffde007589 */ /* 0x002e6200000e0000 */
        /* <DEDUP_REMOVED lines=8> */
[----:B------:R-:W-:-:S02]  /*0e50*/  UISETP.NE.AND UP2, UPT, UR4, 0x1, UPT ;  /* 0x000000010400788c */ /* 0x000fc4000bf45270 */
[----:B------:R-:W-:Y:S02]  /*0e60*/  UIADD3 UR11, UR39, 0x16400, URZ ;  /* 0x00016400270b7890 */ /* 0x000fe4000fffe03f */
[----:B------:R-:W-:Y:S01]  /*0e70*/  USEL UR37, UR37, 0x1, UP0 ;  /* 0x0000000125257887 */ /* 0x000fe20008000000 */
[----:B------:R-:W-:Y:S01]  /*0e80*/  ULDC UR9, c[0x0][0x2e0] ;  /* 0x0000b80000097ab9 */ /* 0x000fe20000000800 */
[----:B------:R-:W-:Y:S01]  /*0e90*/  ULOP3.LUT UP0, URZ, UR11, 0x9f, URZ, 0xc0, !UPT ;  /* 0x0000009f0b3f7892 */ /* 0x000fe2000f80c03f */
[----:B------:R-:W-:Y:S01]  /*0ea0*/  @UP1 ULDC UR6, c[0x0][0xdac] ;  /* 0x00036b0000061ab9 */ /* 0x000fe20000000800 */
[----:B------:R-:W-:Y:S02]  /*0eb0*/  UIMAD UR37, UR37, UR9, URZ ;  /* 0x00000009252572a4 */ /* 0x000fe4000f8e023f */
[----:B------:R-:W-:Y:S01]  /*0ec0*/  UIMAD.WIDE.U32 UR6, UR12, UR6, URZ ;  /* 0x000000060c0672a5 */ /* 0x000fe2000f8e003f */
[----:B-1----:R-:W-:Y:S01]  /*0ed0*/  R2UR UR14, R0 ;  /* 0x00000000000e72ca */ /* 0x002fe200000e0000 */
[----:B------:R-:W-:Y:S01]  /*0ee0*/  @UP1 ULDC UR10, c[0x0][0xdb0] ;  /* 0x00036c00000a1ab9 */ /* 0x000fe20000000800 */
[----:B------:R-:W-:Y:S01]  /*0ef0*/  PLOP3.LUT P0, PT, PT, PT, UP0, 0x80, 0x0 ;  /* 0x000000000000781c */ /* 0x000fe20003f0f008 */
[----:B------:R-:W-:Y:S01]  /*0f00*/  UMOV UR13, UR12 ;  /* 0x0000000c000d7c82 */ /* 0x000fe20008000000 */
[----:B------:R-:W-:-:S06]  /*0f10*/  @UP1 USHF.R.U32.HI UR13, URZ, UR10, UR7 ;  /* 0x0000000a3f0d1299 */ /* 0x000fcc0008011607 */
[----:B------:R-:W-:Y:S01]  /*0f20*/  IMAD.U32 R221, RZ, RZ, UR13 ;  /* 0x0000000dffdd7e24 */ /* 0x000fe2000f8e00ff */
[----:B------:R-:W-:Y:S02]  /*0f30*/  UMOV UR36, UR13 ;  /* 0x0000000d00247c82 */ /* 0x000fe40008000000 */
[----:B------:R-:W-:Y:S02]  /*0f40*/  ULEA.HI UR4, UR14, UR14, URZ, 0x1 ;  /* 0x0000000e0e047291 */ /* 0x000fe4000f8f083f */
[----:B------:R-:W-:Y:S02]  /*0f50*/  IMAD.U32 R18, RZ, RZ, UR14 ;  /* 0x0000000eff127e24 */ /* 0x000fe4000f8e00ff */
        /* <DEDUP_REMOVED lines=31> */
.L_x_5525:
[----:B------:R-:W-:Y:S02]  /*1150*/  R2UR UR4, R22 ;  /* 0x00000000160472ca */ /* 0x000fe400000e0000 */
[----:B------:R-:W-:-:S11]  /*1160*/  R2UR UR5, R226 ;  /* 0x00000000e20572ca */ /* 0x000fd600000e0000 */
[----:B------:R-:W-:Y:S02]  /*1170*/  ULOP3.LUT UR4, UR4, 0x1, URZ, 0xc0, !UPT ;  /* 0x0000000104047892 */ /* 0x000fe4000f8ec03f */
[----:B------:R-:W-:-:S04]  /*1180*/  IMAD.U32 R2, RZ, RZ, UR5 ;  /* 0x00000005ff027e24 */ /* 0x000fc8000f8e00ff */
[----:B------:R-:W-:Y:S01]  /*1190*/  IMAD.U32 R0, RZ, RZ, UR4 ;  /* 0x00000004ff007e24 */ /* 0x000fe2000f8e00ff */
[----:B------:R-:W-:-:S04]  /*11a0*/  ISETP.NE.AND P0, PT, R2, 0x3, PT ;  /* 0x000000030200780c */ /* 0x000fc80003f05270 */
[----:B------:R-:W-:-:S04]  /*11b0*/  SHF.L.U32 R0, R0, 0x1f, RZ ;  /* 0x0000001f00007819 */ /* 0x000fc800000006ff */
[----:B------:R-:W1:Y:S02]  /*11c0*/  SYNCS.PHASECHK.TRANS64.TRYWAIT P1, [UR39+0x34800], R0 ;  /* 0x03480000ff0075a7 */ /* 0x000e640008020167 */
[----:B-1----:R-:W-:Y:S05]  /*11d0*/  @!P1 BRA `(.L_x_5526) ;  /* 0x000000e000589947 */ /* 0x002fea0003800000 */
.L_x_5604:
[----:B------:R-:W-:Y:S05]  /*11e0*/  @!P0 BRA `(.L_x_5527) ;  /* 0x0000000000048947 */ /* 0x000fea0003800000 */
[----:B------:R-:W-:Y:S01]  /*11f0*/  BPT.TRAP 0x1 ;  /* 0x000000040000795c */ /* 0x000fe20000300000 */
.L_x_5527:
[----:B------:R-:W-:Y:S02]  /*1200*/  IMAD.U32 R12, RZ, RZ, UR38 ;  /* 0x00000026ff0c7e24 */ /* 0x000fe4000f8e00ff */
[----:B-1----:R-:W-:-:S03]  /*1210*/  IMAD.U32 R3, RZ, RZ, UR61 ;  /* 0x0000003dff037e24 */ /* 0x002fc6000f8e00ff */
[----:B------:R-:W-:Y:S02]  /*1220*/  LEA R12, R12, UR39, 0x3 ;  /* 0x000000270c0c7c11 */ /* 0x000fe4000f8e18ff */
[----:B------:R-:W-:-:S04]  /*1230*/  SHF.L.U32 R3, R3, 0x1f, RZ ;  /* 0x0000001f03037819 */ /* 0x000fc800000006ff */
[----:B------:R1:W2:Y:S01]  /*1240*/  SYNCS.PHASECHK.TRANS64.TRYWAIT P2, [R12+URZ+0x34830], R3 ;  /* 0x034830030c0075a7 */ /* 0x0002a2000804017f */
[----:B------:R-:W-:Y:S05]  /*1250*/  @!P0 BRA `(.L_x_5528) ;  /* 0x0000000000048947 */ /* 0x000fea0003800000 */
[----:B------:R-:W-:Y:S01]  /*1260*/  BPT.TRAP 0x1 ;  /* 0x000000040000795c */ /* 0x000fe20000300000 */
.L_x_5528:
[----:B------:R-:W3:Y:S01]  /*1270*/  S2R R0, SR_TID.X ;  /* 0x0000000000007919 */ /* 0x000ee20000002100 */
[----:B------:R-:W-:Y:S01]  /*1280*/  IMAD.MOV.U32 R87, RZ, RZ, RZ ;  /* 0x000000ffff577224 */ /* 0x000fe200078e00ff */
[----:B---3--:R-:W-:-:S04]  /*1290*/  LOP3.LUT R0, R0, 0x7f, RZ, 0xc0, !PT ;  /* 0x0000007f00007812 */ /* 0x008fc800078ec0ff */
[----:B------:R-:W-:Y:S01]  /*12a0*/  ISETP.NE.AND P1, PT, R0, RZ, PT ;  /* 0x000000ff0000720c */ /* 0x000fe20003f25270 */
[----:B--2---:R-:W-:-:S12]  /*12b0*/  @P2 BRA `(.L_x_5529) ;  /* 0x0000000000082947 */ /* 0x004fd80003800000 */
[----:B------:R-:W2:Y:S02]  /*12c0*/  SYNCS.PHASECHK.TRANS64.TRYWAIT P2, [R12+URZ+0x34830], R3 ;  /* 0x034830030c0075a7 */ /* 0x000ea4000804017f */
[----:B--2---:R-:W-:Y:S05]  /*12d0*/  @!P2 BRA `(.L_x_5530) ;  /* 0x000000e00030a947 */ /* 0x004fea0003800000 */
.L_x_5529:
[----:B------:R-:W-:Y:S05]  /*12e0*/  WARPSYNC.ALL ;  /* 0x0000000000007948 */ /* 0x000fea0003800000 */
[----:B------:R-:W-:Y:S01]  /*12f0*/  UIADD3 UR4, UR39, 0x1e400, URZ ;  /* 0x0001e40027047890 */ /* 0x000fe2000fffe03f */
[----:B------:R-:W-:Y:S01]  /*1300*/  WARPGROUP.ARRIVE ;  /* 0x00000000000079c5 */ /* 0x000fe20000000000 */
[----:B------:R-:W-:Y:S01]  /*1310*/  ULOP3.LUT UR21, UR40, 0x10000, URZ, 0xfc, !UPT ;  /* 0x0001000028157892 */ /* 0x000fe2000f8efc3f */
[----:B------:R-:W-:Y:S01]  /*1320*/  VIADD R13, R225, UR37 ;  /* 0x00000025e10d7c36 */ /* 0x000fe20008000000 */
[----:B------:R-:W-:Y:S01]  /*1330*/  USHF.R.U32.HI UR4, URZ, 0x4, UR4 ;  /* 0x000000043f047899 */ /* 0x000fe20008011604 */
[----:B------:R-:W-:Y:S01]  /*1340*/  IMAD.U32 R10, RZ, RZ, UR60 ;  /* 0x0000003cff0a7e24 */ /* 0x000fe2000f8e00ff */
[----:B------:R-:W-:Y:S01]  /*1350*/  UMOV UR7, 0x40000040 ;  /* 0x4000004000077882 */ /* 0x000fe20000000000 */
[----:B------:R-:W-:Y:S01]  /*1360*/  UMOV UR15, 0x40000040 ;  /* 0x40000040000f7882 */ /* 0x000fe20000000000 */
[----:B------:R-:W-:Y:S01]  /*1370*/  ULOP3.LUT UR4, UR4, 0x3fff, URZ, 0xc0, !UPT ;  /* 0x00003fff04047892 */ /* 0x000fe2000f8ec03f */
[----:B------:R-:W-:Y:S01]  /*1380*/  IMAD R13, R10, -0xb0, R13 ;  /* 0xffffff500a0d7824 */ /* 0x000fe200078e020d */
[----:B------:R-:W-:Y:S01]  /*1390*/  UMOV UR11, 0x40000040 ;  /* 0x40000040000b7882 */ /* 0x000fe20000000000 */
[----:B------:R-:W-:Y:S01]  /*13a0*/  UMOV UR19, 0x40000040 ;  /* 0x4000004000137882 */ /* 0x000fe20000000000 */
[----:B------:R-:W-:Y:S01]  /*13b0*/  ULOP3.LUT UR5, UR4, 0x10000, URZ, 0xfc, !UPT ;  /* 0x0001000004057892 */ /* 0x000fe2000f8efc3f */
[----:B------:R-:W-:Y:S01]  /*13c0*/  P2R R21, PR, RZ, 0x2 ;  /* 0x00000002ff157803 */ /* 0x000fe20000000000 */
[----:B------:R-:W-:Y:S01]  /*13d0*/  UMOV UR27, 0x40000040 ;  /* 0x40000040001b7882 */ /* 0x000fe20000000000 */
[----:B------:R-:W-:Y:S01]  /*13e0*/  UMOV UR4, UR21 ;  /* 0x0000001500047c82 */ /* 0x000fe20008000000 */
[----:B------:R-:W-:Y:S01]  /*13f0*/  UIMAD UR20, UR38, 0xb00, UR5 ;  /* 0x00000b00261478a4 */ /* 0x000fe2000f8e0205 */
[----:B------:R-:W-:Y:S01]  /*1400*/  IMAD.U32 R8, RZ, RZ, UR4 ;  /* 0x00000004ff087e24 */ /* 0x000fe2000f8e00ff */
[----:B------:R-:W-:Y:S01]  /*1410*/  UMOV UR44, UR4 ;  /* 0x00000004002c7c82 */ /* 0x000fe20008000000 */
[----:B------:R-:W-:Y:S01]  /*1420*/  IMAD.U32 R0, RZ, RZ, UR5 ;  /* 0x00000005ff007e24 */ /* 0x000fe2000f8e00ff */
[----:B------:R-:W-:Y:S01]  /*1430*/  UMOV UR5, 0x40000040 ;  /* 0x4000004000057882 */ /* 0x000fe20000000000 */
[----:B------:R-:W-:Y:S01]  /*1440*/  UIADD3 UR14, UR20, 0x80, URZ ;  /* 0x00000080140e7890 */ /* 0x000fe2000fffe03f */
[----:B------:R-:W-:Y:S01]  /*1450*/  IMAD.U32 R9, RZ, RZ, UR5 ;  /* 0x00000005ff097e24 */ /* 0x000fe2000f8e00ff */
[----:B------:R-:W-:Y:S01]  /*1460*/  UMOV UR6, UR20 ;  /* 0x0000001400067c82 */ /* 0x000fe20008000000 */
[----:B------:R-:W-:Y:S01]  /*1470*/  UMOV UR45, UR5 ;  /* 0x00000005002d7c82 */ /* 0x000fe20008000000 */
[----:B------:R-:W-:Y:S01]  /*1480*/  HGMMA.64x16x16.F32 R112, gdesc[UR4], RZ, !UPT, gsb0 ;  /* 0x00200000047079f0 */ /* 0x000fe2000c0008ff */
[----:B------:R-:W-:Y:S01]  /*1490*/  UMOV UR12, UR44 ;  /* 0x0000002c000c7c82 */ /* 0x000fe20008000000 */
[----:B------:R-:W-:Y:S01]  /*14a0*/  UMOV UR13, UR45 ;  /* 0x0000002d000d7c82 */ /* 0x000fe20008000000 */
[----:B------:R-:W-:Y:S01]  /*14b0*/  UIADD3 UR6, UR20, 0x100, URZ ;  /* 0x0000010014067890 */ /* 0x000fe2000fffe03f */
[C---:B------:R-:W-:Y:S01]  /*14c0*/  ISETP.GT.AND P2, PT, R13.reuse, RZ, PT ;  /* 0x000000ff0d00720c */ /* 0x040fe20003f44270 */
[----:B------:R-:W-:Y:S01]  /*14d0*/  UMOV UR4, UR44 ;  /* 0x0000002c00047c82 */ /* 0x000fe20008000000 */
[----:B------:R-:W-:Y:S01]  /*14e0*/  UMOV UR5, UR45 ;  /* 0x0000002d00057c82 */ /* 0x000fe20008000000 */
[----:B------:R-:W-:Y:S01]  /*14f0*/  UMOV UR7, 0x40000040 ;  /* 0x4000004000077882 */ /* 0x000fe20000000000 */
[----:B------:R-:W-:Y:S01]  /*1500*/  UIADD3 UR10, UR20, 0x180, URZ ;  /* 0x00000180140a7890 */ /* 0x000fe2000fffe03f */
[C---:B------:R-:W-:Y:S01]  /*1510*/  ISETP.GT.AND P3, PT, R13.reuse, 0x1, PT ;  /* 0x000000010d00780c */ /* 0x040fe20003f64270 */
[----:B------:R-:W-:Y:S01]  /*1520*/  UMOV UR8, UR44 ;  /* 0x0000002c00087c82 */ /* 0x000fe20008000000 */
[----:B------:R-:W-:Y:S01]  /*1530*/  UMOV UR9, UR45 ;  /* 0x0000002d00097c82 */ /* 0x000fe20008000000 */
        /* <DEDUP_REMOVED lines=12> */
[----:B------:R-:W-:Y:S01]  /*1600*/  UMOV UR31, 0x40000040 ;  /* 0x40000040001f7882 */ /* 0x000fe20000000000 */
[----:B------:R-:W-:Y:S01]  /*1610*/  UIADD3 UR34, UR20, 0x400, URZ ;  /* 0x0000040014227890 */ /* 0x000fe2000fffe03f */
[C---:B------:R-:W-:Y:S01]  /*1620*/  ISETP.GT.AND P1, PT, R13.reuse, 0x89, PT ;  /* 0x000000890d00780c */ /* 0x040fe20003f24270 */
[----:B------:R-:W-:Y:S01]  /*1630*/  UMOV UR32, UR44 ;  /* 0x0000002c00207c82 */ /* 0x000fe20008000000 */
[----:B------:R-:W-:Y:S01]  /*1640*/  UMOV UR33, UR45 ;  /* 0x0000002d00217c82 */ /* 0x000fe20008000000 */
[----:B------:R-:W-:Y:S01]  /*1650*/  UMOV UR35, 0x40000040 ;  /* 0x4000004000237882 */ /* 0x000fe20000000000 */
[----:B------:R-:W-:Y:S01]  /*1660*/  UIADD3 UR42, UR20, 0x480, URZ ;  /* 0x00000480142a7890 */ /* 0x000fe2000fffe03f */
[----:B------:R-:W-:Y:S01]  /*1670*/  P2R R15, PR, RZ, 0x1 ;  /* 0x00000001ff0f7803 */ /* 0x000fe20000000000 */
[----:B------:R-:W-:Y:S01]  /*1680*/  UMOV UR40, UR44 ;  /* 0x0000002c00287c82 */ /* 0x000fe20008000000 */
[----:B------:R-:W-:Y:S01]  /*1690*/  UMOV UR41, UR45 ;  /* 0x0000002d00297c82 */ /* 0x000fe20008000000 */
[----:B------:R-:W-:Y:S01]  /*16a0*/  UMOV UR43, 0x40000040 ;  /* 0x40000040002b7882 */ /* 0x000fe20000000000 */
[----:B------:R-:W-:Y:S01]  /*16b0*/  UIADD3 UR22, UR21, 0x2, URZ ;  /* 0x0000000215167890 */ /* 0x000fe2000fffe03f */
[----:B------:R-:W-:Y:S01]  /*16c0*/  ISETP.GT.AND P0, PT, R13, 0x90, PT ;  /* 0x000000900d00780c */ /* 0x000fe20003f04270 */
[----:B------:R-:W-:Y:S01]  /*16d0*/  UIADD3 UR46, UR20, 0x682, URZ ;  /* 0x00000682142e7890 */ /* 0x000fe2000fffe03f */
[--C-:B------:R-:W-:Y:S01]  /*16e0*/  IMAD.MOV.U32 R85, RZ, RZ, R87.reuse ;  /* 0x000000ffff557224 */ /* 0x100fe200078e0057 */
[----:B------:R-:W-:Y:S01]  /*16f0*/  UMOV UR47, 0x40000040 ;  /* 0x40000040002f7882 */ /* 0x000fe20000000000 */
[----:B------:R-:W-:Y:S01]  /*1700*/  UIADD3 UR50, UR20, 0x684, URZ ;  /* 0x0000068414327890 */ /* 0x000fe2000fffe03f */
[--C-:B------:R-:W-:Y:S01]  /*1710*/  IMAD.MOV.U32 R83, RZ, RZ, R87.reuse ;  /* 0x000000ffff537224 */ /* 0x100fe200078e0057 */
[----:B------:R-:W-:Y:S01]  /*1720*/  UMOV UR51, 0x40000040 ;  /* 0x4000004000337882 */ /* 0x000fe20000000000 */
[----:B------:R-:W-:Y:S01]  /*1730*/  UISETP.GE.AND UP0, UPT, UR37, 0xb1, UPT ;  /* 0x000000b12500788c */ /* 0x000fe2000bf06270 */
        /* <DEDUP_REMOVED lines=30> */
[----:B------:R-:W-:Y:S01]  /*1920*/  IMAD.U32 R6, RZ, RZ, UR12 ;  /* 0x0000000cff067e24 */ /* 0x000fe2000f8e00ff */
[----:B------:R-:W-:Y:S01]  /*1930*/  UMOV UR8, UR44 ;  /* 0x0000002c00087c82 */ /* 0x000fe20008000000 */
[----:B------:R-:W-:Y:S01]  /*1940*/  IMAD.U32 R7, RZ, RZ, UR13 ;  /* 0x0000000dff077e24 */ /* 0x000fe2000f8e00ff */
[----:B------:R-:W-:Y:S01]  /*1950*/  UMOV UR9, UR45 ;  /* 0x0000002d00097c82 */ /* 0x000fe20008000000 */
[----:B------:R-:W-:Y:S01]  /*1960*/  UIADD3 UR22, UR21, 0x4, URZ ;  /* 0x0000000415167890 */ /* 0x000fe2000fffe03f */
        /* <DEDUP_REMOVED lines=163> */
[----:B-12---:R-:W-:Y:S01]  /*23a0*/  IMAD.U32 R3, RZ, RZ, UR13 ;  /* 0x0000000dff037e24 */ /* 0x006fe2000f8e00ff */
        /* <DEDUP_REMOVED lines=316> */
[----:B------:R-:W-:Y:S02]  /*3770*/  FSEL R112, R112, -INF , P2 ;  /* 0xff80000070707808 */ /* 0x000fe40001000000 */
[----:B------:R-:W-:Y:S02]  /*3780*/  FSEL R113, R113, -INF , P3 ;  /* 0xff80000071717808 */ /* 0x000fe40001800000 */
[----:B------:R-:W-:Y:S01]  /*3790*/  FSEL R116, R116, -INF , P4 ;  /* 0xff80000074747808 */ /* 0x000fe20002000000 */
[----:B------:R-:W-:Y:S01]  /*37a0*/  HGMMA.64x16x16.F32 R104, gdesc[UR16], R104, gsb0 ;  /* 0x00200000106879f0 */ /* 0x000fe20008000868 */
[----:B------:R-:W-:Y:S01]  /*37b0*/  UIADD3 UR18, UR20, 0x686, URZ ;  /* 0x0000068614127890 */ /* 0x000fe2000fffe03f */
[----:B------:R-:W-:Y:S01]  /*37c0*/  FMNMX.FTZ R11, R112, R113, !PT ;  /* 0x00000071700b7209 */ /* 0x000fe20007810000 */
[----:B------:R-:W-:Y:S01]  /*37d0*/  UMOV UR19, 0x40000040 ;  /* 0x4000004000137882 */ /* 0x000fe20000000000 */
[----:B------:R-:W-:-:S02]  /*37e0*/  FSEL R114, R114, -INF , P2 ;  /* 0xff80000072727808 */ /* 0x000fc40001000000 */
[----:B------:R-:W-:Y:S02]  /*37f0*/  FSEL R120, R117, -INF , P5 ;  /* 0xff80000075787808 */ /* 0x000fe40002800000 */
[----:B------:R-:W-:Y:S02]  /*3800*/  ISETP.GT.AND P2, PT, R13, 0x10, PT ;  /* 0x000000100d00780c */ /* 0x000fe40003f44270 */
[----:B------:R-:W-:Y:S02]  /*3810*/  FMNMX.FTZ R11, R116, R11, !PT ;  /* 0x0000000b740b7209 */ /* 0x000fe40007810000 */
[----:B------:R-:W-:Y:S02]  /*3820*/  FSEL R115, R115, -INF , P3 ;  /* 0xff80000073737808 */ /* 0x000fe40001800000 */
[----:B------:R-:W-:Y:S02]  /*3830*/  ISETP.GT.AND P3, PT, R13, 0x11, PT ;  /* 0x000000110d00780c */ /* 0x000fe40003f64270 */
[----:B------:R-:W-:-:S02]  /*3840*/  FMNMX.FTZ R11, R120, R11, !PT ;  /* 0x0000000b780b7209 */ /* 0x000fc40007810000 */
        /* <DEDUP_REMOVED lines=12> */
[----:B------:R-:W-:Y:S01]  /*3910*/  UMOV UR19, 0x40000040 ;  /* 0x4000004000137882 */ /* 0x000fe20000000000 */
[----:B------:R-:W-:Y:S02]  /*3920*/  FMNMX.FTZ R11, R122, R11, !PT ;  /* 0x0000000b7a0b7209 */ /* 0x000fe40007810000 */
[----:B------:R-:W-:Y:S02]  /*3930*/  FSEL R106, R106, -INF , P2 ;  /* 0xff8000006a6a7808 */ /* 0x000fe40001000000 */
[----:B------:R-:W-:-:S02]  /*3940*/  FSEL R124, R109, -INF , P5 ;  /* 0xff8000006d7c7808 */ /* 0x000fc40002800000 */
[----:B------:R-:W-:Y:S02]  /*3950*/  ISETP.GT.AND P2, PT, R13, 0x20, PT ;  /* 0x000000200d00780c */ /* 0x000fe40003f44270 */
[----:B------:R-:W-:Y:S02]  /*3960*/  FMNMX.FTZ R11, R108, R11, !PT ;  /* 0x0000000b6c0b7209 */ /* 0x000fe40007810000 */
[----:B------:R-:W-:Y:S02]  /*3970*/  FSEL R20, R107, -INF , P3 ;  /* 0xff8000006b147808 */ /* 0x000fe40001800000 */
        /* <DEDUP_REMOVED lines=15> */
[----:B------:R-:W-:Y:S02]  /*3a70*/  FMNMX.FTZ R11, R132, R11, !PT ;  /* 0x0000000b840b7209 */ /* 0x000fe40007810000 */
[----:B------:R-:W-:Y:S02]  /*3a80*/  FSEL R98, R98, -INF , P2 ;  /* 0xff80000062627808 */ /* 0x000fe40001000000 */
[----:B------:R-:W-:Y:S02]  /*3a90*/  FSEL R96, R101, -INF , P5 ;  /* 0xff80000065607808 */ /* 0x000fe40002800000 */
[----:B------:R-:W-:-:S02]  /*3aa0*/  ISETP.GT.AND P2, PT, R13, 0x30, PT ;  /* 0x000000300d00780c */ /* 0x000fc40003f44270 */
[----:B------:R-:W-:Y:S02]  /*3ab0*/  FMNMX.FTZ R11, R130, R11, !PT ;  /* 0x0000000b820b7209 */ /* 0x000fe40007810000 */
[----:B------:R-:W-:Y:S02]  /*3ac0*/  FSEL R82, R99, -INF , P3 ;  /* 0xff80000063527808 */ /* 0x000fe40001800000 */
[C---:B------:R-:W-:Y:S02]  /*3ad0*/  ISETP.GT.AND P3, PT, R13.reuse, 0x31, PT ;  /* 0x000000310d00780c */ /* 0x040fe40003f64270 */
[----:B------:R-:W-:Y:S02]  /*3ae0*/  FMNMX.FTZ R11, R96, R11, !PT ;  /* 0x0000000b600b7209 */ /* 0x000fe40007810000 */
        /* <DEDUP_REMOVED lines=13> */
[----:B------:R-:W-:-:S02]  /*3bc0*/  FMNMX.FTZ R11, R140, R11, !PT ;  /* 0x0000000b8c0b7209 */ /* 0x000fc40007810000 */
[----:B------:R-:W-:Y:S02]  /*3bd0*/  FSEL R90, R90, -INF , P2 ;  /* 0xff8000005a5a7808 */ /* 0x000fe40001000000 */
[----:B------:R-:W-:Y:S02]  /*3be0*/  FSEL R134, R93, -INF , P5 ;  /* 0xff8000005d867808 */ /* 0x000fe40002800000 */
[----:B------:R-:W-:Y:S02]  /*3bf0*/  ISETP.GT.AND P2, PT, R13, 0x40, PT ;  /* 0x000000400d00780c */ /* 0x000fe40003f44270 */
        /* <DEDUP_REMOVED lines=11> */
[----:B------:R-:W-:Y:S01]  /*3cb0*/  FSEL R152, R73, -INF , P3 ;  /* 0xff80000049987808 */ /* 0x000fe20001800000 */
[--C-:B------:R-:W-:Y:S01]  /*3cc0*/  IMAD.MOV.U32 R73, RZ, RZ, R87.reuse ;  /* 0x000000ffff497224 */ /* 0x100fe200078e0057 */
[----:B------:R-:W-:Y:S01]  /*3cd0*/  FMNMX.FTZ R11, R158, R11, !PT ;  /* 0x0000000b9e0b7209 */ /* 0x000fe20007810000 */
[----:B------:R-:W-:Y:S01]  /*3ce0*/  HGMMA.64x16x16.F32 R64, gdesc[UR16], R64, gsb0 ;  /* 0x00200000104079f0 */ /* 0x000fe20008000840 */
[----:B------:R-:W-:Y:S01]  /*3cf0*/  UIADD3 UR18, UR20, 0x886, URZ ;  /* 0x0000088614127890 */ /* 0x000fe2000fffe03f */
[----:B------:R-:W-:Y:S01]  /*3d00*/  FSEL R156, R76, -INF , P4 ;  /* 0xff8000004c9c7808 */ /* 0x000fe20002000000 */
[----:B------:R-:W-:Y:S01]  /*3d10*/  UMOV UR19, 0x40000040 ;  /* 0x4000004000137882 */ /* 0x000fe20000000000 */
[----:B------:R-:W-:Y:S02]  /*3d20*/  FMNMX.FTZ R11, R152, R11, !PT ;  /* 0x0000000b980b7209 */ /* 0x000fe40007810000 */
[----:B------:R-:W-:Y:S02]  /*3d30*/  FSEL R74, R74, -INF , P2 ;  /* 0xff8000004a4a7808 */ /* 0x000fe40001000000 */
[----:B------:R-:W-:Y:S01]  /*3d40*/  FSEL R148, R77, -INF , P5 ;  /* 0xff8000004d947808 */ /* 0x000fe20002800000 */
[----:B------:R-:W-:Y:S01]  /*3d50*/  IMAD.MOV.U32 R77, RZ, RZ, R87 ;  /* 0x000000ffff4d7224 */ /* 0x000fe200078e0057 */
[----:B------:R-:W-:-:S02]  /*3d60*/  ISETP.GT.AND P2, PT, R13, 0x50, PT ;  /* 0x000000500d00780c */ /* 0x000fc40003f44270 */
[----:B------:R-:W-:Y:S02]  /*3d70*/  FMNMX.FTZ R11, R156, R11, !PT ;  /* 0x0000000b9c0b7209 */ /* 0x000fe40007810000 */
[----:B------:R-:W-:Y:S01]  /*3d80*/  FSEL R72, R75, -INF , P3 ;  /* 0xff8000004b487808 */ /* 0x000fe20001800000 */
[----:B------:R-:W-:Y:S01]  /*3d90*/  IMAD.MOV.U32 R75, RZ, RZ, R87 ;  /* 0x000000ffff4b7224 */ /* 0x000fe200078e0057 */
[C---:B------:R-:W-:Y:S02]  /*3da0*/  ISETP.GT.AND P3, PT, R13.reuse, 0x51, PT ;  /* 0x000000510d00780c */ /* 0x040fe40003f64270 */
[----:B------:R-:W-:Y:S02]  /*3db0*/  FMNMX.FTZ R11, R148, R11, !PT ;  /* 0x0000000b940b7209 */ /* 0x000fe40007810000 */
[----:B------:R-:W-:Y:S02]  /*3dc0*/  FSEL R78, R78, -INF , P4 ;  /* 0xff8000004e4e7808 */ /* 0x000fe40002000000 */
[----:B------:R-:W-:-:S02]  /*3dd0*/  ISETP.GT.AND P4, PT, R13, 0x58, PT ;  /* 0x000000580d00780c */ /* 0x000fc40003f84270 */
[----:B------:R-:W-:Y:S01]  /*3de0*/  FSEL R76, R79, -INF , P5 ;  /* 0xff8000004f4c7808 */ /* 0x000fe20002800000 */
[----:B------:R-:W-:Y:S01]  /*3df0*/  IMAD.MOV.U32 R79, RZ, RZ, R87 ;  /* 0x000000ffff4f7224 */ /* 0x000fe200078e0057 */
        /* <DEDUP_REMOVED lines=12> */
[----:B------:R-:W-:Y:S01]  /*3ec0*/  FSEL R160, R69, -INF , P5 ;  /* 0xff80000045a07808 */ /* 0x000fe20002800000 */
[--C-:B------:R-:W-:Y:S01]  /*3ed0*/  IMAD.MOV.U32 R69, RZ, RZ, R87.reuse ;  /* 0x000000ffff457224 */ /* 0x100fe200078e0057 */
[----:B------:R-:W-:Y:S02]  /*3ee0*/  ISETP.GT.AND P2, PT, R13, 0x60, PT ;  /* 0x000000600d00780c */ /* 0x000fe40003f44270 */
[----:B------:R-:W-:Y:S02]  /*3ef0*/  FMNMX.FTZ R11, R166, R11, !PT ;  /* 0x0000000ba60b7209 */ /* 0x000fe40007810000 */
[----:B------:R-:W-:Y:S01]  /*3f00*/  FSEL R68, R71, -INF , P5 ;  /* 0xff80000047447808 */ /* 0x000fe20002800000 */
[----:B------:R-:W-:Y:S01]  /*3f10*/  IMAD.MOV.U32 R71, RZ, RZ, R87 ;  /* 0x000000ffff477224 */ /* 0x000fe200078e0057 */
[----:B------:R-:W-:-:S02]  /*3f20*/  FMNMX.FTZ R11, R160, R11, !PT ;  /* 0x0000000ba00b7209 */ /* 0x000fc40007810000 */
[C---:B------:R-:W-:Y:S02]  /*3f30*/  ISETP.GT.AND P5, PT, R13.reuse, 0x68, PT ;  /* 0x000000680d00780c */ /* 0x040fe40003fa4270 */
        /* <DEDUP_REMOVED lines=15> */
[----:B------:R-:W-:-:S02]  /*4030*/  FMNMX.FTZ R11, R150, R11, !PT ;  /* 0x0000000b960b7209 */ /* 0x000fc40007810000 */
[----:B------:R-:W-:Y:S02]  /*4040*/  FSEL R58, R58, -INF , P2 ;  /* 0xff8000003a3a7808 */ /* 0x000fe40001000000 */
[C---:B------:R-:W-:Y:S02]  /*4050*/  ISETP.GT.AND P2, PT, R13.reuse, 0x71, PT ;  /* 0x000000710d00780c */ /* 0x040fe40003f44270 */
[----:B------:R-:W-:Y:S02]  /*4060*/  FMNMX.FTZ R11, R144, R11, !PT ;  /* 0x0000000b900b7209 */ /* 0x000fe40007810000 */
[----:B------:R-:W-:Y:S02]  /*4070*/  FSEL R62, R62, -INF , P5 ;  /* 0xff8000003e3e7808 */ /* 0x000fe40002800000 */
[----:B------:R-:W-:Y:S01]  /*4080*/  ISETP.GT.AND P5, PT, R13, 0x79, PT ;  /* 0x000000790d00780c */ /* 0x000fe20003fa4270 */
[----:B------:R-:W-:Y:S02]  /*4090*/  WARPGROUP.DEPBAR.LE gsb0, 0x0 ;  /* 0x00008000000079c5 */ /* 0x000fe40000010000 */
[----:B------:R-:W-:Y:S01]  /*40a0*/  WARPGROUP.ARRIVE ;  /* 0x00000000000079c5 */ /* 0x000fe20000000000 */
[----:B------:R-:W-:-:S02]  /*40b0*/  FSEL R100, R48, -INF , P3 ;  /* 0xff80000030647808 */ /* 0x000fc40001800000 */
[----:B------:R-:W-:Y:S02]  /*40c0*/  FSEL R48, R59, -INF , P6 ;  /* 0xff8000003b307808 */ /* 0x000fe40003000000 */
[----:B------:R-:W-:Y:S01]  /*40d0*/  ISETP.GT.AND P6, PT, R13, 0x78, PT ;  /* 0x000000780d00780c */ /* 0x000fe20003fc4270 */
[----:B------:R-:W-:Y:S01]  /*40e0*/  HGMMA.64x16x16.F32 R40, gdesc[UR16], R40, gsb0 ;  /* 0x00200000102879f0 */ /* 0x000fe20008000828 */
[----:B------:R-:W-:Y:S01]  /*40f0*/  UMOV UR18, UR6 ;  /* 0x0000000600127c82 */ /* 0x000fe20008000000 */
[----:B------:R-:W-:Y:S01]  /*4100*/  UMOV UR19, 0x40000040 ;  /* 0x4000004000137882 */ /* 0x000fe20000000000 */
[----:B------:R-:W-:Y:S01]  /*4110*/  FSEL R60, R49, -INF , P2 ;  /* 0xff800000313c7808 */ /* 0x000fe20001000000 */
[----:B------:R-:W-:Y:S01]  /*4120*/  ULDC UR6, c[0x0][0x988] ;  /* 0x0002620000067ab9 */ /* 0x000fe20000000800 */
[----:B------:R-:W-:Y:S02]  /*4130*/  FMNMX.FTZ R11, R100, R11, !PT ;  /* 0x0000000b640b7209 */ /* 0x000fe40007810000 */
[----:B------:R-:W-:-:S02]  /*4140*/  FSEL R56, R52, -INF , P6 ;  /* 0xff80000034387808 */ /* 0x000fc40003000000 */
[----:B------:R-:W-:Y:S02]  /*4150*/  FMNMX.FTZ R11, R60, R11, !PT ;  /* 0x0000000b3c0b7209 */ /* 0x000fe40007810000 */
[----:B------:R-:W-:Y:S02]  /*4160*/  FSEL R52, R63, -INF , P4 ;  /* 0xff8000003f347808 */ /* 0x000fe40002000000 */
[----:B------:R-:W-:Y:S02]  /*4170*/  ISETP.GT.AND P4, PT, R13, 0x80, PT ;  /* 0x000000800d00780c */ /* 0x000fe40003f84270 */
[----:B------:R-:W-:Y:S02]  /*4180*/  FSEL R88, R53, -INF , P5 ;  /* 0xff80000035587808 */ /* 0x000fe40002800000 */
[----:B------:R-:W-:Y:S02]  /*4190*/  FMNMX.FTZ R11, R56, R11, !PT ;  /* 0x0000000b380b7209 */ /* 0x000fe40007810000 */
[----:B------:R-:W-:-:S02]  /*41a0*/  FSEL R50, R50, -INF , P3 ;  /* 0xff80000032327808 */ /* 0x000fc40001800000 */
        /* <DEDUP_REMOVED lines=17> */
[----:B------:R-:W-:Y:S02]  /*42c0*/  FMNMX.FTZ R11, R146, R11, !PT ;  /* 0x0000000b920b7209 */ /* 0x000fe40007810000 */
[C---:B------:R-:W-:Y:S02]  /*42d0*/  ISETP.GT.AND P1, PT, R13.reuse, 0x91, PT ;  /* 0x000000910d00780c */ /* 0x040fe40003f24270 */
[----:B------:R-:W-:Y:S02]  /*42e0*/  FMNMX.FTZ R11, R162, R11, !PT ;  /* 0x0000000ba20b7209 */ /* 0x000fe40007810000 */
[----:B------:R-:W-:Y:S02]  /*42f0*/  FSEL R46, R46, -INF , P2 ;  /* 0xff8000002e2e7808 */ /* 0x000fe40001000000 */
[----:B------:R-:W-:-:S02]  /*4300*/  ISETP.GT.AND P2, PT, R13, 0x99, PT ;  /* 0x000000990d00780c */ /* 0x000fc40003f44270 */
[----:B------:R-:W-:Y:S02]  /*4310*/  FSEL R42, R42, -INF , P4 ;  /* 0xff8000002a2a7808 */ /* 0x000fe40002000000 */
[----:B------:R-:W-:Y:S02]  /*4320*/  ISETP.GT.AND P4, PT, R13, 0xa1, PT ;  /* 0x000000a10d00780c */ /* 0x000fe40003f84270 */
[----:B------:R-:W-:Y:S02]  /*4330*/  FSEL R44, R55, -INF , P5 ;  /* 0xff800000372c7808 */ /* 0x000fe40002800000 */
[----:B------:R-:W-:Y:S01]  /*4340*/  ISETP.GT.AND P5, PT, R13, 0xa8, PT ;  /* 0x000000a80d00780c */ /* 0x000fe20003fa4270 */
[----:B------:R-:W-:Y:S02]  /*4350*/  WARPGROUP.DEPBAR.LE gsb0, 0x0 ;  /* 0x00008000000079c5 */ /* 0x000fe40000010000 */
[----:B------:R-:W-:Y:S01]  /*4360*/  WARPGROUP.ARRIVE ;  /* 0x00000000000079c5 */ /* 0x000fe20000000000 */
[----:B------:R-:W-:-:S02]  /*4370*/  FSEL R170, R32, -INF , P0 ;  /* 0xff80000020aa7808 */ /* 0x000fc40000000000 */
[----:B------:R-:W-:Y:S02]  /*4380*/  ISETP.GT.AND P0, PT, R13, 0x98, PT ;  /* 0x000000980d00780c */ /* 0x000fe40003f04270 */
[----:B------:R-:W-:Y:S01]  /*4390*/  FSEL R174, R33, -INF , P1 ;  /* 0xff80000021ae7808 */ /* 0x000fe20000800000 */
[----:B------:R-:W-:Y:S01]  /*43a0*/  HGMMA.64x16x16.F32 R24, gdesc[UR16], R24, gsb0 ;  /* 0x00200000101879f0 */ /* 0x000fe20008000818 */
[----:B------:R-:W-:Y:S02]  /*43b0*/  FMNMX.FTZ R11, R170, R11, !PT ;  /* 0x0000000baa0b7209 */ /* 0x000fe40007810000 */
[----:B------:R-:W-:Y:S02]  /*43c0*/  FSEL R36, R36, -INF , P0 ;  /* 0xff80000024247808 */ /* 0x000fe40000000000 */
[----:B------:R-:W-:Y:S02]  /*43d0*/  FMNMX.FTZ R11, R174, R11, !PT ;  /* 0x0000000bae0b7209 */ /* 0x000fe40007810000 */
[----:B------:R-:W-:-:S02]  /*43e0*/  FSEL R32, R43, -INF , P3 ;  /* 0xff8000002b207808 */ /* 0x000fc40001800000 */
[----:B------:R-:W-:Y:S02]  /*43f0*/  FSEL R188, R37, -INF , P2 ;  /* 0xff80000025bc7808 */ /* 0x000fe40001000000 */
[----:B------:R-:W-:Y:S02]  /*4400*/  FMNMX.FTZ R11, R36, R11, !PT ;  /* 0x0000000b240b7209 */ /* 0x000fe40007810000 */
[----:B------:R-:W-:Y:S02]  /*4410*/  ISETP.GT.AND P3, PT, R13, 0xa0, PT ;  /* 0x000000a00d00780c */ /* 0x000fe40003f64270 */
[----:B------:R-:W-:Y:S02]  /*4420*/  FMNMX.FTZ R11, R188, R11, !PT ;  /* 0x0000000bbc0b7209 */ /* 0x000fe40007810000 */
[----:B------:R-:W-:Y:S02]  /*4430*/  P2R R33, PR, RZ, 0x4 ;  /* 0x00000004ff217803 */ /* 0x000fe40000000000 */
[----:B------:R-:W-:-:S02]  /*4440*/  P2R R43, PR, RZ, 0x2 ;  /* 0x00000002ff2b7803 */ /* 0x000fc40000000000 */
[----:B------:R-:W-:Y:S02]  /*4450*/  ISETP.GT.AND P1, PT, R13, 0x90, PT ;  /* 0x000000900d00780c */ /* 0x000fe40003f24270 */
[----:B------:R-:W-:Y:S02]  /*4460*/  P2R R41, PR, RZ, 0x1 ;  /* 0x00000001ff297803 */ /* 0x000fe40000000000 */
[----:B------:R-:W-:Y:S02]  /*4470*/  FSEL R34, R34, -INF , P1 ;  /* 0xff80000022227808 */ /* 0x000fe40000800000 */
[----:B------:R-:W-:Y:S02]  /*4480*/  ISETP.NE.AND P1, PT, R43, RZ, PT ;  /* 0x000000ff2b00720c */ /* 0x000fe40003f25270 */
[----:B------:R-:W-:Y:S01]  /*4490*/  ISETP.GT.AND P0, PT, R13, 0x89, PT ;  /* 0x000000890d00780c */ /* 0x000fe20003f04270 */
[----:B------:R-:W-:Y:S02]  /*44a0*/  WARPGROUP.DEPBAR.LE gsb0, 0x0 ;  /* 0x00008000000079c5 */ /* 0x000fe40000010000 */
[----:B------:R-:W-:-:S02]  /*44b0*/  FSEL R190, R24, -INF , P3 ;  /* 0xff80000018be7808 */ /* 0x000fc40001800000 */
[----:B------:R-:W-:Y:S02]  /*44c0*/  FSEL R194, R25, -INF , P4 ;  /* 0xff80000019c27808 */ /* 0x000fe40002000000 */
[----:B------:R-:W-:Y:S02]  /*44d0*/  FMNMX.FTZ R11, R190, R11, !PT ;  /* 0x0000000bbe0b7209 */ /* 0x000fe40007810000 */
[----:B------:R-:W-:Y:S02]  /*44e0*/  FSEL R192, R28, -INF , P5 ;  /* 0xff8000001cc07808 */ /* 0x000fe40002800000 */
[----:B------:R-:W-:Y:S02]  /*44f0*/  FMNMX.FTZ R11, R194, R11, !PT ;  /* 0x0000000bc20b7209 */ /* 0x000fe40007810000 */
[----:B------:R-:W-:Y:S02]  /*4500*/  FSEL R196, R29, -INF , P6 ;  /* 0xff8000001dc47808 */ /* 0x000fe40003000000 */
[----:B------:R-:W-:-:S02]  /*4510*/  FMNMX.FTZ R11, R192, R11, !PT ;  /* 0x0000000bc00b7209 */ /* 0x000fc40007810000 */
[----:B------:R-:W-:Y:S02]  /*4520*/  FSEL R28, R35, -INF , P1 ;  /* 0xff800000231c7808 */ /* 0x000fe40000800000 */
[----:B------:R-:W-:Y:S01]  /*4530*/  FMNMX.FTZ R25, R196, R11, !PT ;  /* 0x0000000bc4197209 */ /* 0x000fe20007810000 */
[----:B------:R-:W-:Y:S01]  /*4540*/  IMAD.U32 R11, RZ, RZ, UR6 ;  /* 0x00000006ff0b7e24 */ /* 0x000fe2000f8e00ff */
[----:B------:R-:W-:Y:S02]  /*4550*/  FSEL R24, R47, -INF , P0 ;  /* 0xff8000002f187808 */ /* 0x000fe40000000000 */
[----:B------:R-:W-:Y:S01]  /*4560*/  ISETP.NE.AND P0, PT, R41, RZ, PT ;  /* 0x000000ff2900720c */ /* 0x000fe20003f05270 */
[----:B------:R-:W1:Y:S01]  /*4570*/  SHFL.BFLY PT, R10, R25, 0x2, 0x1f ;  /* 0x0c401f00190a7f89 */ /* 0x000e6200000e0000 */
[----:B------:R-:W-:Y:S02]  /*4580*/  FSEL R26, R26, -INF , P3 ;  /* 0xff8000001a1a7808 */ /* 0x000fe40001800000 */
[----:B------:R-:W-:-:S02]  /*4590*/  FSEL R38, R38, -INF , P0 ;  /* 0xff80000026267808 */ /* 0x000fc40000000000 */
[----:B------:R-:W-:Y:S02]  /*45a0*/  ISETP.NE.AND P0, PT, R15, RZ, PT ;  /* 0x000000ff0f00720c */ /* 0x000fe40003f05270 */
[----:B------:R-:W-:Y:S02]  /*45b0*/  FSEL R30, R30, -INF , P5 ;  /* 0xff8000001e1e7808 */ /* 0x000fe40002800000 */
[----:B------:R-:W-:-:S13]  /*45c0*/  ISETP.NE.AND P1, PT, R21, RZ, PT ;  /* 0x000000ff1500720c */ /* 0x000fda0003f25270 */
[----:B------:R-:W-:Y:S01]  /*45d0*/  @!P1 VIADD R12, R12, 0x34840 ;  /* 0x000348400c0c9836 */ /* 0x000fe20000000000 */
[----:B-1----:R-:W-:-:S05]  /*45e0*/  FMNMX.FTZ R29, R25, R10, !PT ;  /* 0x0000000a191d7209 */ /* 0x002fca0007810000 */
[----:B------:R-:W1:Y:S02]  /*45f0*/  SHFL.BFLY PT, R10, R29, 0x1, 0x1f ;  /* 0x0c201f001d0a7f89 */ /* 0x000e6400000e0000 */
[----:B-1----:R-:W-:-:S04]  /*4600*/  FMNMX.FTZ R10, R29, R10, !PT ;  /* 0x0000000a1d0a7209 */ /* 0x002fc80007810000 */
[C---:B------:R-:W-:Y:S01]  /*4610*/  FSETP.NEU.FTZ.AND P2, PT, R10.reuse, -INF , PT ;  /* 0xff8000000a00780b */ /* 0x040fe20003f5d000 */
[----:B------:R-:W-:-:S05]  /*4620*/  FMUL.FTZ R37, R10, R11 ;  /* 0x0000000b0a257220 */ /* 0x000fca0000410000 */
[----:B------:R-:W-:Y:S02]  /*4630*/  FSEL R37, R37, RZ, P2 ;  /* 0x000000ff25257208 */ /* 0x000fe40001000000 */
[----:B------:R-:W-:Y:S02]  /*4640*/  ISETP.NE.AND P2, PT, R33, RZ, PT ;  /* 0x000000ff2100720c */ /* 0x000fe40003f45270 */
[----:B------:R-:W-:Y:S01]  /*4650*/  FMNMX.FTZ R33, R114, R115, !PT ;  /* 0x0000007372217209 */ /* 0x000fe20007810000 */
[-CC-:B------:R-:W-:Y:S01]  /*4660*/  FFMA.FTZ R43, R96, R11.reuse, -R37.reuse ;  /* 0x0000000b602b7223 */ /* 0x180fe20000010825 */
        /* <DEDUP_REMOVED lines=39> */
[----:B-1----:R-:W-:Y:S01]  /*48e0*/  FMNMX.FTZ R43, R84, R41, !PT ;  /* 0x00000029542b7209 */ /* 0x002fe20007810000 */
[-CC-:B------:R-:W-:Y:S01]  /*48f0*/  FFMA.FTZ R112, R148, R11.reuse, -R37.reuse ;  /* 0x0000000b94707223 */ /* 0x180fe20000010825 */
[-CC-:B------:R-:W-:Y:S01]  /*4900*/  FFMA.FTZ R172, R172, R11.reuse, -R37.reuse ;  /* 0x0000000bacac7223 */ /* 0x180fe20000010825 */
[--C-:B------:R-:W-:Y:S01]  /*4910*/  FFMA.FTZ R116, R168, R11, -R37.reuse ;  /* 0x0000000ba8747223 */ /* 0x100fe20000010825 */
[----:B------:R-:W-:Y:S01]  /*4920*/  FMNMX.FTZ R43, R90, R43, !PT ;  /* 0x0000002b5a2b7209 */ /* 0x000fe20007810000 */
[-CC-:B------:R-:W-:Y:S01]  /*4930*/  FFMA.FTZ R198, R166, R11.reuse, -R37.reuse ;  /* 0x0000000ba6c67223 */ /* 0x180fe20000010825 */
[----:B------:R-:W-:Y:S01]  /*4940*/  FFMA.FTZ R160, R160, R11, -R37 ;  /* 0x0000000ba0a07223 */ /* 0x000fe20000010825 */
[----:B------:R-:W-:Y:S01]  /*4950*/  MUFU.EX2 R15, R15 ;  /* 0x0000000f000f7308 */ /* 0x000fe20000000800 */
[----:B------:R-:W-:Y:S01]  /*4960*/  FMNMX.FTZ R43, R86, R43, !PT ;  /* 0x0000002b562b7209 */ /* 0x000fe20007810000 */
[----:B--2---:R-:W-:Y:S01]  /*4970*/  FADD.FTZ R65, R176, R13 ;  /* 0x0000000db0417221 */ /* 0x004fe20000010000 */
        /* <DEDUP_REMOVED lines=9> */
[----:B------:R-:W-:Y:S01]  /*4a10*/  F2FP.F16.F32.PACK_AB R176, R13, R176 ;  /* 0x000000b00db0723e */ /* 0x000fe200000000ff */
[--C-:B------:R-:W-:Y:S01]  /*4a20*/  FFMA.FTZ R55, R162, R11, -R37.reuse ;  /* 0x0000000ba2377223 */ /* 0x100fe20000010825 */
[----:B------:R-:W-:Y:S01]  /*4a30*/  FMNMX.FTZ R45, R74, R45, !PT ;  /* 0x0000002d4a2d7209 */ /* 0x000fe20007810000 */
[-CC-:B------:R-:W-:Y:S01]  /*4a40*/  FFMA.FTZ R212, R170, R11.reuse, -R37.reuse ;  /* 0x0000000baad47223 */ /* 0x180fe20000010825 */
[----:B------:R-:W-:Y:S01]  /*4a50*/  MUFU.EX2 R21, R21 ;  /* 0x0000001500157308 */ /* 0x000fe20000000800 */
[--C-:B------:R-:W-:Y:S01]  /*4a60*/  FFMA.FTZ R59, R188, R11, -R37.reuse ;  /* 0x0000000bbc3b7223 */ /* 0x100fe20000010825 */
[----:B------:R-:W-:Y:S01]  /*4a70*/  FMNMX.FTZ R45, R72, R45, !PT ;  /* 0x0000002d482d7209 */ /* 0x000fe20007810000 */
[-CC-:B------:R-:W-:Y:S01]  /*4a80*/  FFMA.FTZ R216, R190, R11.reuse, -R37.reuse ;  /* 0x0000000bbed87223 */ /* 0x180fe20000010825 */
[-CC-:B------:R-:W-:Y:S01]  /*4a90*/  FFMA.FTZ R194, R194, R11.reuse, -R37.reuse ;  /* 0x0000000bc2c27223 */ /* 0x180fe20000010825 */
[----:B------:R-:W-:Y:S01]  /*4aa0*/  FFMA.FTZ R218, R192, R11, -R37 ;  /* 0x0000000bc0da7223 */ /* 0x000fe20000010825 */
[----:B------:R-:W-:-:S02]  /*4ab0*/  FMNMX.FTZ R45, R78, R45, !PT ;  /* 0x0000002d4e2d7209 */ /* 0x000fc40007810000 */
        /* <DEDUP_REMOVED lines=18> */
[----:B------:R-:W1:Y:S02]  /*4be0*/  MUFU.EX2 R96, R96 ;  /* 0x0000006000607308 */ /* 0x000e640000000800 */
[----:B------:R-:W-:-:S04]  /*4bf0*/  FMNMX.FTZ R51, R44, R51, !PT ;  /* 0x000000332c337209 */ /* 0x000fc80007810000 */
[----:B------:R-:W-:Y:S02]  /*4c00*/  FMNMX.FTZ R51, R42, R51, !PT ;  /* 0x000000332a337209 */ /* 0x000fe40007810000 */
[----:B------:R-:W-:Y:S02]  /*4c10*/  MUFU.EX2 R41, R136 ;  /* 0x0000008800297308 */ /* 0x000fe40000000800 */
[----:B------:R-:W-:-:S04]  /*4c20*/  FMNMX.FTZ R53, R32, R51, !PT ;  /* 0x0000003320357209 */ /* 0x000fc80007810000 */
[----:B------:R-:W-:Y:S02]  /*4c30*/  FMNMX.FTZ R53, R46, R53, !PT ;  /* 0x000000352e357209 */ /* 0x000fe40007810000 */
[----:B------:R-:W2:Y:S01]  /*4c40*/  MUFU.EX2 R104, R104 ;  /* 0x0000006800687308 */ /* 0x000ea20000000800 */
[----:B-1----:R-:W-:Y:S02]  /*4c50*/  F2FP.F16.F32.PACK_AB R188, R96, R35 ;  /* 0x0000002360bc723e */ /* 0x002fe400000000ff */
[----:B------:R-:W-:-:S04]  /*4c60*/  FMNMX.FTZ R53, R24, R53, !PT ;  /* 0x0000003518357209 */ /* 0x000fc80007810000 */
[----:B------:R-:W-:Y:S01]  /*4c70*/  FMNMX.FTZ R53, R34, R53, !PT ;  /* 0x0000003522357209 */ /* 0x000fe20007810000 */
[----:B------:R-:W-:Y:S03]  /*4c80*/  MUFU.EX2 R43, R158 ;  /* 0x0000009e002b7308 */ /* 0x000fe60000000800 */
        /* <DEDUP_REMOVED lines=9> */
[----:B------:R-:W-:Y:S01]  /*4d20*/  MUFU.EX2 R112, R112 ;  /* 0x0000007000707308 */ /* 0x000fe20000000800 */
[----:B-1----:R-:W-:Y:S02]  /*4d30*/  F2FP.F16.F32.PACK_AB R192, R108, R43 ;  /* 0x0000002b6cc0723e */ /* 0x002fe400000000ff */
[----:B------:R-:W-:Y:S01]  /*4d40*/  FMNMX.FTZ R56, R60, R53, !PT ;  /* 0x000000353c387209 */ /* 0x000fe20007810000 */
[----:B------:R-:W-:-:S04]  /*4d50*/  FFMA.FTZ R53, R138, R11, -R37 ;  /* 0x0000000b8a357223 */ /* 0x000fc80000010825 */
[----:B------:R-:W1:Y:S01]  /*4d60*/  SHFL.BFLY PT, R57, R56, 0x2, 0x1f ;  /* 0x0c401f0038397f89 */ /* 0x000e6200000e0000 */
[----:B------:R-:W-:Y:S08]  /*4d70*/  MUFU.EX2 R47, R172 ;  /* 0x000000ac002f7308 */ /* 0x000ff00000000800 */
[----:B------:R-:W2:Y:S08]  /*4d80*/  MUFU.EX2 R116, R116 ;  /* 0x0000007400747308 */ /* 0x000eb00000000800 */
[----:B------:R-:W-:Y:S01]  /*4d90*/  MUFU.EX2 R198, R198 ;  /* 0x000000c600c67308 */ /* 0x000fe20000000800 */
[----:B-1----:R-:W-:-:S07]  /*4da0*/  FMNMX.FTZ R61, R56, R57, !PT ;  /* 0x00000039383d7209 */ /* 0x002fce0007810000 */
[----:B------:R-:W-:Y:S01]  /*4db0*/  MUFU.EX2 R49, R160 ;  /* 0x000000a000317308 */ /* 0x000fe20000000800 */
[-CC-:B------:R-:W-:Y:S01]  /*4dc0*/  FFMA.FTZ R57, R174, R11.reuse, -R37.reuse ;  /* 0x0000000bae397223 */ /* 0x180fe20000010825 */
[----:B------:R-:W-:Y:S01]  /*4dd0*/  FFMA.FTZ R37, R196, R11, -R37 ;  /* 0x0000000bc4257223 */ /* 0x000fe20000010825 */
[----:B--2---:R-:W-:Y:S01]  /*4de0*/  F2FP.F16.F32.PACK_AB R196, R116, R47 ;  /* 0x0000002f74c4723e */ /* 0x004fe200000000ff */
[----:B------:R-:W1:Y:S04]  /*4df0*/  SHFL.BFLY PT, R88, R61, 0x1, 0x1f ;  /* 0x0c201f003d587f89 */ /* 0x000e6800000e0000 */
[----:B------:R-:W-:Y:S08]  /*4e00*/  MUFU.EX2 R200, R200 ;  /* 0x000000c800c87308 */ /* 0x000ff00000000800 */
[----:B------:R-:W-:Y:S08]  /*4e10*/  MUFU.EX2 R51, R154 ;  /* 0x0000009a00337308 */ /* 0x000ff00000000800 */
[----:B------:R-:W-:Y:S01]  /*4e20*/  MUFU.EX2 R202, R202 ;  /* 0x000000ca00ca7308 */ /* 0x000fe20000000800 */
[----:B-1----:R-:W-:-:S04]  /*4e30*/  FMNMX.FTZ R88, R61, R88, !PT ;  /* 0x000000583d587209 */ /* 0x002fc80007810000 */
[C---:B------:R-:W-:Y:S01]  /*4e40*/  FSETP.NEU.FTZ.AND P2, PT, R88.reuse, -INF , PT ;  /* 0xff8000005800780b */ /* 0x040fe20003f5d000 */
[----:B------:R-:W-:Y:S02]  /*4e50*/  FMUL.FTZ R63, R88, R11 ;  /* 0x0000000b583f7220 */ /* 0x000fe40000410000 */
[----:B------:R-:W-:Y:S03]  /*4e60*/  MUFU.EX2 R39, R144 ;  /* 0x0000009000277308 */ /* 0x000fe60000000800 */
[----:B------:R-:W-:Y:S02]  /*4e70*/  FSEL R63, R63, RZ, P2 ;  /* 0x000000ff3f3f7208 */ /* 0x000fe40001000000 */
[----:B------:R-:W-:-:S03]  /*4e80*/  PLOP3.LUT P2, PT, PT, PT, UP0, 0x80, 0x0 ;  /* 0x000000000000781c */ /* 0x000fc60003f4f008 */
[----:B------:R-:W-:Y:S01]  /*4e90*/  MUFU.EX2 R204, R204 ;  /* 0x000000cc00cc7308 */ /* 0x000fe20000000800 */
[-C--:B------:R-:W-:Y:S01]  /*4ea0*/  FFMA.FTZ R197, R66, R11.reuse, -R63 ;  /* 0x0000000b42c57223 */ /* 0x080fe2000001083f */
[----:B------:R-:W-:Y:S01]  /*4eb0*/  FADD.FTZ R66, R178, R65 ;  /* 0x00000041b2427221 */ /* 0x000fe20000010000 */
[-CC-:B------:R-:W-:Y:S01]  /*4ec0*/  FFMA.FTZ R177, R114, R11.reuse, -R63.reuse ;  /* 0x0000000b72b17223 */ /* 0x180fe2000001083f */
[-CC-:B------:R-:W-:Y:S01]  /*4ed0*/  FFMA.FTZ R36, R115, R11.reuse, -R63.reuse ;  /* 0x0000000b73247223 */ /* 0x180fe2000001083f */
[-CC-:B------:R-:W-:Y:S01]  /*4ee0*/  FFMA.FTZ R179, R118, R11.reuse, -R63.reuse ;  /* 0x0000000b76b37223 */ /* 0x180fe2000001083f */
[----:B------:R-:W-:Y:S01]  /*4ef0*/  FADD.FTZ R65, R15, R66 ;  /* 0x000000420f417221 */ /* 0x000fe20000010000 */
[-CC-:B------:R-:W-:Y:S01]  /*4f00*/  FFMA.FTZ R14, R14, R11.reuse, -R63.reuse ;  /* 0x0000000b0e0e7223 */ /* 0x180fe2000001083f */
[-C--:B------:R-:W-:Y:S01]  /*4f10*/  FFMA.FTZ R181, R106, R11.reuse, -R63 ;  /* 0x0000000b6ab57223 */ /* 0x080fe2000001083f */
[----:B------:R-:W-:Y:S01]  /*4f20*/  MUFU.EX2 R177, R177 ;  /* 0x000000b100b17308 */ /* 0x000fe20000000800 */
[----:B------:R-:W-:Y:S01]  /*4f30*/  FADD.FTZ R66, R180, R65 ;  /* 0x00000041b4427221 */ /* 0x000fe20000010000 */
[-CC-:B------:R-:W-:Y:S01]  /*4f40*/  FFMA.FTZ R20, R20, R11.reuse, -R63.reuse ;  /* 0x0000000b14147223 */ /* 0x180fe2000001083f */
[-CC-:B------:R-:W-:Y:S01]  /*4f50*/  FFMA.FTZ R183, R110, R11.reuse, -R63.reuse ;  /* 0x0000000b6eb77223 */ /* 0x180fe2000001083f */
[-CC-:B------:R-:W-:Y:S01]  /*4f60*/  FFMA.FTZ R201, R58, R11.reuse, -R63.reuse ;  /* 0x0000000b3ac97223 */ /* 0x180fe2000001083f */
[----:B------:R-:W-:Y:S01]  /*4f70*/  FADD.FTZ R65, R21, R66 ;  /* 0x0000004215417221 */ /* 0x000fe20000010000 */
[-CC-:B------:R-:W-:Y:S01]  /*4f80*/  FFMA.FTZ R66, R68, R11.reuse, -R63.reuse ;  /* 0x0000000b44427223 */ /* 0x180fe2000001083f */
[-C--:B------:R-:W-:Y:S01]  /*4f90*/  FFMA.FTZ R56, R80, R11.reuse, -R63 ;  /* 0x0000000b50387223 */ /* 0x080fe2000001083f */
[----:B------:R-:W1:Y:S01]  /*4fa0*/  MUFU.EX2 R36, R36 ;  /* 0x0000002400247308 */ /* 0x000e620000000800 */
[----:B------:R-:W-:Y:S01]  /*4fb0*/  FADD.FTZ R68, R182, R65 ;  /* 0x00000041b6447221 */ /* 0x000fe20000010000 */
[-CC-:B------:R-:W-:Y:S01]  /*4fc0*/  FFMA.FTZ R185, R98, R11.reuse, -R63.reuse ;  /* 0x0000000b62b97223 */ /* 0x180fe2000001083f */
[-CC-:B------:R-:W-:Y:S01]  /*4fd0*/  FFMA.FTZ R80, R82, R11.reuse, -R63.reuse ;  /* 0x0000000b52507223 */ /* 0x180fe2000001083f */
[-CC-:B------:R-:W-:Y:S01]  /*4fe0*/  FFMA.FTZ R187, R102, R11.reuse, -R63.reuse ;  /* 0x0000000b66bb7223 */ /* 0x180fe2000001083f */
[----:B------:R-:W-:Y:S01]  /*4ff0*/  FADD.FTZ R65, R25, R68 ;  /* 0x0000004419417221 */ /* 0x000fe20000010000 */
[-CC-:B------:R-:W-:Y:S01]  /*5000*/  FFMA.FTZ R82, R84, R11.reuse, -R63.reuse ;  /* 0x0000000b54527223 */ /* 0x180fe2000001083f */
[-C--:B------:R-:W-:Y:S01]  /*5010*/  FFMA.FTZ R203, R62, R11.reuse, -R63 ;  /* 0x0000000b3ecb7223 */ /* 0x080fe2000001083f */
[----:B------:R-:W2:Y:S01]  /*5020*/  MUFU.EX2 R179, R179 ;  /* 0x000000b300b37308 */ /* 0x000ea20000000800 */
[----:B------:R-:W-:Y:S01]  /*5030*/  FADD.FTZ R68, R184, R65 ;  /* 0x00000041b8447221 */ /* 0x000fe20000010000 */
[-CC-:B------:R-:W-:Y:S01]  /*5040*/  FFMA.FTZ R189, R90, R11.reuse, -R63.reuse ;  /* 0x0000000b5abd7223 */ /* 0x180fe2000001083f */
[-CC-:B------:R-:W-:Y:S01]  /*5050*/  FFMA.FTZ R84, R86, R11.reuse, -R63.reuse ;  /* 0x0000000b56547223 */ /* 0x180fe2000001083f */
[-CC-:B------:R-:W-:Y:S01]  /*5060*/  FFMA.FTZ R191, R94, R11.reuse, -R63.reuse ;  /* 0x0000000b5ebf7223 */ /* 0x180fe2000001083f */
[----:B------:R-:W-:Y:S01]  /*5070*/  FADD.FTZ R67, R29, R68 ;  /* 0x000000441d437221 */ /* 0x000fe20000010000 */
[-CC-:B------:R-:W-:Y:S01]  /*5080*/  FFMA.FTZ R86, R92, R11.reuse, -R63.reuse ;  /* 0x0000000b5c567223 */ /* 0x180fe2000001083f */
[-C--:B------:R-:W-:Y:S01]  /*5090*/  FFMA.FTZ R193, R74, R11.reuse, -R63 ;  /* 0x0000000b4ac17223 */ /* 0x080fe2000001083f */
[----:B------:R-:W3:Y:S01]  /*50a0*/  MUFU.EX2 R14, R14 ;  /* 0x0000000e000e7308 */ /* 0x000ee20000000800 */
[----:B-1----:R-:W-:Y:S01]  /*50b0*/  FADD.FTZ R58, R177, R36 ;  /* 0x00000024b13a7221 */ /* 0x002fe20000010000 */
[----:B------:R-:W-:Y:S01]  /*50c0*/  FADD.FTZ R68, R186, R67 ;  /* 0x00000043ba447221 */ /* 0x000fe20000010000 */
[-CC-:B------:R-:W-:Y:S01]  /*50d0*/  FFMA.FTZ R72, R72, R11.reuse, -R63.reuse ;  /* 0x0000000b48487223 */ /* 0x180fe2000001083f */
[-CC-:B------:R-:W-:Y:S01]  /*50e0*/  FFMA.FTZ R205, R50, R11.reuse, -R63.reuse ;  /* 0x0000000b32cd7223 */ /* 0x180fe2000001083f */
[-CC-:B------:R-:W-:Y:S01]  /*50f0*/  FFMA.FTZ R50, R40, R11.reuse, -R63.reuse ;  /* 0x0000000b28327223 */ /* 0x180fe2000001083f */
[----:B------:R-:W-:Y:S01]  /*5100*/  FADD.FTZ R68, R33, R68 ;  /* 0x0000004421447221 */ /* 0x000fe20000010000 */
[----:B------:R-:W-:Y:S01]  /*5110*/  @!P1 PRMT R40, RZ, 0x654, R12 ;  /* 0x00000654ff289816 */ /* 0x000fe2000000000c */
[----:B------:R-:W1:Y:S01]  /*5120*/  MUFU.EX2 R181, R181 ;  /* 0x000000b500b57308 */ /* 0x000e620000000800 */
[----:B--2---:R-:W-:Y:S01]  /*5130*/  FADD.FTZ R65, R179, R58 ;  /* 0x0000003ab3417221 */ /* 0x004fe20000010000 */
[----:B------:R-:W-:Y:S01]  /*5140*/  FADD.FTZ R67, R35, R68 ;  /* 0x0000004423437221 */ /* 0x000fe20000010000 */
[-CC-:B------:R-:W-:Y:S01]  /*5150*/  FFMA.FTZ R195, R78, R11.reuse, -R63.reuse ;  /* 0x0000000b4ec37223 */ /* 0x180fe2000001083f */
[----:B------:R2:W-:Y:S01]  /*5160*/  @!P1 SYNCS.ARRIVE.TRANS64.RED.A1T0 RZ, [R40+URZ], RZ ;  /* 0x000000ff28ff99a7 */ /* 0x0005e2000810043f */
[-C--:B------:R-:W-:Y:S01]  /*5170*/  FFMA.FTZ R74, R76, R11.reuse, -R63 ;  /* 0x0000000b4c4a7223 */ /* 0x080fe2000001083f */
[----:B------:R-:W-:Y:S01]  /*5180*/  FADD.FTZ R62, R96, R67 ;  /* 0x00000043603e7221 */ /* 0x000fe20000010000 */
[-C--:B------:R-:W-:Y:S01]  /*5190*/  FFMA.FTZ R64, R64, R11.reuse, -R63 ;  /* 0x0000000b40407223 */ /* 0x080fe2000001083f */
[----:B------:R-:W4:Y:S01]  /*51a0*/  MUFU.EX2 R20, R20 ;  /* 0x0000001400147308 */ /* 0x000f220000000800 */
[----:B---3--:R-:W-:Y:S01]  /*51b0*/  FADD.FTZ R58, R14, R65 ;  /* 0x000000410e3a7221 */ /* 0x008fe20000010000 */
[----:B------:R-:W-:Y:S01]  /*51c0*/  FADD.FTZ R67, R41, R62 ;  /* 0x0000003e29437221 */ /* 0x000fe20000010000 */
[-CC-:B------:R-:W-:Y:S01]  /*51d0*/  FFMA.FTZ R199, R70, R11.reuse, -R63.reuse ;  /* 0x0000000b46c77223 */ /* 0x180fe2000001083f */
[-CC-:B------:R-:W-:Y:S01]  /*51e0*/  FFMA.FTZ R44, R44, R11.reuse, -R63.reuse ;  /* 0x0000000b2c2c7223 */ /* 0x180fe2000001083f */
[-C--:B------:R-:W-:Y:S01]  /*51f0*/  FFMA.FTZ R48, R48, R11.reuse, -R63 ;  /* 0x0000000b30307223 */ /* 0x080fe2000001083f */
[----:B------:R-:W-:Y:S01]  /*5200*/  FADD.FTZ R62, R104, R67 ;  /* 0x00000043683e7221 */ /* 0x000fe20000010000 */
[-CC-:B------:R-:W-:Y:S01]  /*5210*/  FFMA.FTZ R52, R52, R11.reuse, -R63.reuse ;  /* 0x0000000b34347223 */ /* 0x180fe2000001083f */
[----:B------:R-:W3:Y:S01]  /*5220*/  MUFU.EX2 R183, R183 ;  /* 0x000000b700b77308 */ /* 0x000ee20000000800 */
[----:B-1----:R-:W-:Y:S01]  /*5230*/  FADD.FTZ R65, R181, R58 ;  /* 0x0000003ab5417221 */ /* 0x002fe20000010000 */
[----:B------:R-:W-:Y:S01]  /*5240*/  FADD.FTZ R67, R43, R62 ;  /* 0x0000003e2b437221 */ /* 0x000fe20000010000 */
[-CC-:B------:R-:W-:Y:S01]  /*5250*/  FFMA.FTZ R54, R54, R11.reuse, -R63.reuse ;  /* 0x0000000b36367223 */ /* 0x180fe2000001083f */
[-CC-:B------:R-:W-:Y:S01]  /*5260*/  FFMA.FTZ R42, R42, R11.reuse, -R63.reuse ;  /* 0x0000000b2a2a7223 */ /* 0x180fe2000001083f */
[-C--:B------:R-:W-:Y:S01]  /*5270*/  FFMA.FTZ R32, R32, R11.reuse, -R63 ;  /* 0x0000000b20207223 */ /* 0x080fe2000001083f */
[----:B------:R-:W-:Y:S01]  /*5280*/  FADD.FTZ R62, R108, R67 ;  /* 0x000000436c3e7221 */ /* 0x000fe20000010000 */
[-C--:B------:R-:W-:Y:S01]  /*5290*/  FFMA.FTZ R46, R46, R11.reuse, -R63 ;  /* 0x0000000b2e2e7223 */ /* 0x080fe2000001083f */
[----:B------:R-:W1:Y:S01]  /*52a0*/  MUFU.EX2 R56, R56 ;  /* 0x0000003800387308 */ /* 0x000e620000000800 */
[----:B----4-:R-:W-:Y:S01]  /*52b0*/  FADD.FTZ R58, R20, R65 ;  /* 0x00000041143a7221 */ /* 0x010fe20000010000 */
[----:B------:R-:W-:Y:S01]  /*52c0*/  FADD.FTZ R67, R45, R62 ;  /* 0x0000003e2d437221 */ /* 0x000fe20000010000 */
[-CC-:B------:R-:W-:Y:S01]  /*52d0*/  FFMA.FTZ R24, R24, R11.reuse, -R63.reuse ;  /* 0x0000000b18187223 */ /* 0x180fe2000001083f */
[-CC-:B------:R-:W-:Y:S01]  /*52e0*/  FFMA.FTZ R34, R34, R11.reuse, -R63.reuse ;  /* 0x0000000b22227223 */ /* 0x180fe2000001083f */
[-C--:B------:R-:W-:Y:S01]  /*52f0*/  FFMA.FTZ R28, R28, R11.reuse, -R63 ;  /* 0x0000000b1c1c7223 */ /* 0x080fe2000001083f */
[----:B------:R-:W-:Y:S01]  /*5300*/  FADD.FTZ R62, R112, R67 ;  /* 0x00000043703e7221 */ /* 0x000fe20000010000 */
[-CC-:B------:R-:W-:Y:S01]  /*5310*/  FFMA.FTZ R38, R38, R11.reuse, -R63.reuse ;  /* 0x0000000b26267223 */ /* 0x180fe2000001083f */
[----:B------:R-:W4:Y:S01]  /*5320*/  MUFU.EX2 R185, R185 ;  /* 0x000000b900b97308 */ /* 0x000f220000000800 */
[----:B---3--:R-:W-:Y:S01]  /*5330*/  FADD.FTZ R65, R183, R58 ;  /* 0x0000003ab7417221 */ /* 0x008fe20000010000 */
[----:B------:R-:W-:Y:S01]  /*5340*/  FADD.FTZ R67, R47, R62 ;  /* 0x0000003e2f437221 */ /* 0x000fe20000010000 */
[-CC-:B------:R-:W-:Y:S01]  /*5350*/  FFMA.FTZ R120, R120, R11.reuse, -R63.reuse ;  /* 0x0000000b78787223 */ /* 0x180fe2000001083f */
[-CC-:B------:R-:W-:Y:S01]  /*5360*/  FFMA.FTZ R26, R26, R11.reuse, -R63.reuse ;  /* 0x0000000b1a1a7223 */ /* 0x180fe2000001083f */
[-C--:B------:R-:W-:Y:S01]  /*5370*/  FFMA.FTZ R100, R100, R11.reuse, -R63 ;  /* 0x0000000b64647223 */ /* 0x080fe2000001083f */
[----:B------:R-:W-:Y:S01]  /*5380*/  FADD.FTZ R67, R116, R67 ;  /* 0x0000004374437221 */ /* 0x000fe20000010000 */
[-C--:B------:R-:W-:Y:S01]  /*5390*/  FFMA.FTZ R30, R30, R11.reuse, -R63 ;  /* 0x0000000b1e1e7223 */ /* 0x080fe2000001083f */
[----:B------:R-:W3:Y:S01]  /*53a0*/  MUFU.EX2 R80, R80 ;  /* 0x0000005000507308 */ /* 0x000ee20000000800 */
[----:B-1----:R-:W-:Y:S01]  /*53b0*/  FADD.FTZ R58, R56, R65 ;  /* 0x00000041383a7221 */ /* 0x002fe20000010000 */
[----:B------:R-:W-:Y:S01]  /*53c0*/  FFMA.FTZ R60, R60, R11, -R63 ;  /* 0x0000000b3c3c7223 */ /* 0x000fe2000001083f */
[----:B------:R-:W-:Y:S01]  /*53d0*/  F2FP.F16.F32.PACK_AB R178, R15, R178 ;  /* 0x000000b20fb2723e */ /* 0x000fe200000000ff */
[--C-:B------:R-:W-:Y:S01]  /*53e0*/  IMAD.MOV.U32 R78, RZ, RZ, R87.reuse ;  /* 0x000000ffff4e7224 */ /* 0x100fe200078e0057 */
[----:B------:R-:W-:Y:S01]  /*53f0*/  F2FP.F16.F32.PACK_AB R179, R14, R179 ;  /* 0x000000b30eb3723e */ /* 0x000fe200000000ff */
[--C-:B------:R-:W-:Y:S01]  /*5400*/  IMAD.MOV.U32 R76, RZ, RZ, R87.reuse ;  /* 0x000000ffff4c7224 */ /* 0x100fe200078e0057 */
[----:B------:R-:W-:Y:S01]  /*5410*/  F2FP.F16.F32.PACK_AB R182, R25, R182 ;  /* 0x000000b619b6723e */ /* 0x000fe200000000ff */
[----:B------:R-:W1:Y:S01]  /*5420*/  MUFU.EX2 R187, R187 ;  /* 0x000000bb00bb7308 */ /* 0x000e620000000800 */
[----:B----4-:R-:W-:Y:S01]  /*5430*/  FADD.FTZ R65, R185, R58 ;  /* 0x0000003ab9417221 */ /* 0x010fe20000010000 */
[----:B------:R-:W-:Y:S01]  /*5440*/  F2FP.F16.F32.PACK_AB R184, R29, R184 ;  /* 0x000000b81db8723e */ /* 0x000fe200000000ff */
[--C-:B------:R-:W-:Y:S01]  /*5450*/  IMAD.MOV.U32 R70, RZ, RZ, R87.reuse ;  /* 0x000000ffff467224 */ /* 0x100fe200078e0057 */
[----:B------:R-:W-:Y:S01]  /*5460*/  F2FP.F16.F32.PACK_AB R186, R33, R186 ;  /* 0x000000ba21ba723e */ /* 0x000fe200000000ff */
[--C-:B------:R-:W-:Y:S01]  /*5470*/  IMAD.MOV.U32 R68, RZ, RZ, R87.reuse ;  /* 0x000000ffff447224 */ /* 0x100fe200078e0057 */
[----:B------:R-:W-:Y:S01]  /*5480*/  F2FP.F16.F32.PACK_AB R177, R36, R177 ;  /* 0x000000b124b1723e */ /* 0x000fe200000000ff */
[----:B------:R-:W-:Y:S01]  /*5490*/  IMAD.MOV.U32 R62, RZ, RZ, R87 ;  /* 0x000000ffff3e7224 */ /* 0x000fe200078e0057 */
[----:B------:R-:W4:Y:S01]  /*54a0*/  MUFU.EX2 R82, R82 ;  /* 0x0000005200527308 */ /* 0x000f220000000800 */
[----:B---3--:R-:W-:Y:S01]  /*54b0*/  FADD.FTZ R58, R80, R65 ;  /* 0x00000041503a7221 */ /* 0x008fe20000010000 */
[----:B------:R-:W-:Y:S01]  /*54c0*/  F2FP.F16.F32.PACK_AB R183, R56, R183 ;  /* 0x000000b738b7723e */ /* 0x000fe200000000ff */
[--C-:B------:R-:W-:Y:S01]  /*54d0*/  IMAD.MOV.U32 R56, RZ, RZ, R87.reuse ;  /* 0x000000ffff387224 */ /* 0x100fe200078e0057 */
[----:B------:R-:W-:Y:S01]  /*54e0*/  F2FP.F16.F32.PACK_AB R185, R80, R185 ;  /* 0x000000b950b9723e */ /* 0x000fe200000000ff */
[--C-:B------:R-:W-:Y:S01]  /*54f0*/  IMAD.MOV.U32 R80, RZ, RZ, R87.reuse ;  /* 0x000000ffff507224 */ /* 0x100fe200078e0057 */
[----:B------:R-:W-:Y:S01]  /*5500*/  F2FP.F16.F32.PACK_AB R180, R21, R180 ;  /* 0x000000b415b4723e */ /* 0x000fe200000000ff */
[--C-:B------:R-:W-:Y:S01]  /*5510*/  IMAD.MOV.U32 R47, RZ, RZ, R87.reuse ;  /* 0x000000ffff2f7224 */ /* 0x100fe200078e0057 */
[----:B------:R-:W3:Y:S01]  /*5520*/  MUFU.EX2 R189, R189 ;  /* 0x000000bd00bd7308 */ /* 0x000ee20000000800 */
[----:B-1----:R-:W-:Y:S01]  /*5530*/  FADD.FTZ R65, R187, R58 ;  /* 0x0000003abb417221 */ /* 0x002fe20000010000 */
[----:B------:R-:W-:Y:S01]  /*5540*/  F2FP.F16.F32.PACK_AB R181, R20, R181 ;  /* 0x000000b514b5723e */ /* 0x000fe200000000ff */
[----:B------:R-:W-:-:S02]  /*5550*/  IMAD.MOV.U32 R43, RZ, RZ, R87 ;  /* 0x000000ffff2b7224 */ /* 0x000fc400078e0057 */
[--C-:B------:R-:W-:Y:S02]  /*5560*/  IMAD.MOV.U32 R41, RZ, RZ, R87.reuse ;  /* 0x000000ffff297224 */ /* 0x100fe400078e0057 */
[----:B------:R-:W-:Y:S01]  /*5570*/  IMAD.MOV.U32 R36, RZ, RZ, R87 ;  /* 0x000000ffff247224 */ /* 0x000fe200078e0057 */
[----:B------:R-:W2:Y:S01]  /*5580*/  MUFU.EX2 R84, R84 ;  /* 0x0000005400547308 */ /* 0x000ea20000000800 */
[C---:B----4-:R-:W-:Y:S01]  /*5590*/  FADD.FTZ R58, R82.reuse, R65 ;  /* 0x00000041523a7221 */ /* 0x050fe20000010000 */
[----:B------:R-:W-:Y:S01]  /*55a0*/  F2FP.F16.F32.PACK_AB R187, R82, R187 ;  /* 0x000000bb52bb723e */ /* 0x000fe200000000ff */
[--C-:B------:R-:W-:Y:S02]  /*55b0*/  IMAD.MOV.U32 R82, RZ, RZ, R87.reuse ;  /* 0x000000ffff527224 */ /* 0x100fe400078e0057 */
[--C-:B------:R-:W-:Y:S02]  /*55c0*/  IMAD.MOV.U32 R35, RZ, RZ, R87.reuse ;  /* 0x000000ffff237224 */ /* 0x100fe400078e0057 */
[--C-:B------:R-:W-:Y:S01]  /*55d0*/  IMAD.MOV.U32 R33, RZ, RZ, R87.reuse ;  /* 0x000000ffff217224 */ /* 0x100fe200078e0057 */
[----:B------:R-:W1:Y:S01]  /*55e0*/  MUFU.EX2 R191, R191 ;  /* 0x000000bf00bf7308 */ /* 0x000e620000000800 */
[----:B---3--:R-:W-:Y:S01]  /*55f0*/  FADD.FTZ R65, R189, R58 ;  /* 0x0000003abd417221 */ /* 0x008fe20000010000 */
[----:B------:R-:W-:-:S02]  /*5600*/  IMAD.MOV.U32 R58, RZ, RZ, R87 ;  /* 0x000000ffff3a7224 */ /* 0x000fc400078e0057 */
[--C-:B------:R-:W-:Y:S02]  /*5610*/  IMAD.MOV.U32 R29, RZ, RZ, R87.reuse ;  /* 0x000000ffff1d7224 */ /* 0x100fe400078e0057 */
[----:B------:R-:W-:Y:S02]  /*5620*/  IMAD.MOV.U32 R25, RZ, RZ, R87 ;  /* 0x000000ffff197224 */ /* 0x000fe400078e0057 */
[----:B------:R-:W3:Y:S01]  /*5630*/  MUFU.EX2 R86, R86 ;  /* 0x0000005600567308 */ /* 0x000ee20000000800 */
[C---:B--2---:R-:W-:Y:S01]  /*5640*/  FADD.FTZ R40, R84.reuse, R65 ;  /* 0x0000004154287221 */ /* 0x044fe20000010000 */
[----:B------:R-:W-:Y:S01]  /*5650*/  F2FP.F16.F32.PACK_AB R189, R84, R189 ;  /* 0x000000bd54bd723e */ /* 0x000fe200000000ff */
[----:B------:R-:W-:-:S05]  /*5660*/  IMAD.MOV.U32 R84, RZ, RZ, R87 ;  /* 0x000000ffff547224 */ /* 0x000fca00078e0057 */
[----:B------:R-:W2:Y:S01]  /*5670*/  MUFU.EX2 R193, R193 ;  /* 0x000000c100c17308 */ /* 0x000ea20000000800 */
[----:B-1----:R-:W-:-:S07]  /*5680*/  FADD.FTZ R65, R191, R40 ;  /* 0x00000028bf417221 */ /* 0x002fce0000010000 */
[----:B------:R-:W1:Y:S01]  /*5690*/  MUFU.EX2 R72, R72 ;  /* 0x0000004800487308 */ /* 0x000e620000000800 */
[C---:B---3--:R-:W-:Y:S01]  /*56a0*/  FADD.FTZ R40, R86.reuse, R65 ;  /* 0x0000004156287221 */ /* 0x048fe20000010000 */
[----:B------:R-:W-:Y:S01]  /*56b0*/  F2FP.F16.F32.PACK_AB R191, R86, R191 ;  /* 0x000000bf56bf723e */ /* 0x000fe200000000ff */
[----:B------:R-:W-:-:S05]  /*56c0*/  IMAD.MOV.U32 R86, RZ, RZ, R87 ;  /* 0x000000ffff567224 */ /* 0x000fca00078e0057 */
[----:B------:R-:W3:Y:S01]  /*56d0*/  MUFU.EX2 R195, R195 ;  /* 0x000000c300c37308 */ /* 0x000ee20000000800 */
[----:B--2---:R-:W-:-:S07]  /*56e0*/  FADD.FTZ R65, R193, R40 ;  /* 0x00000028c1417221 */ /* 0x004fce0000010000 */
[----:B------:R2:W-:Y:S01]  /*56f0*/  MUFU.EX2 R12, R50 ;  /* 0x00000032000c7308 */ /* 0x0005e20000000800 */
[C---:B-1----:R-:W-:Y:S01]  /*5700*/  FADD.FTZ R40, R72.reuse, R65 ;  /* 0x0000004148287221 */ /* 0x042fe20000010000 */
[----:B------:R-:W-:Y:S01]  /*5710*/  F2FP.F16.F32.PACK_AB R193, R72, R193 ;  /* 0x000000c148c1723e */ /* 0x000fe200000000ff */
[----:B------:R-:W-:-:S05]  /*5720*/  IMAD.MOV.U32 R72, RZ, RZ, R87 ;  /* 0x000000ffff487224 */ /* 0x000fca00078e0057 */
[----:B------:R-:W1:Y:S01]  /*5730*/  MUFU.EX2 R74, R74 ;  /* 0x0000004a004a7308 */ /* 0x000e620000000800 */
[----:B--2---:R-:W-:Y:S01]  /*5740*/  FADD.FTZ R50, R198, R67 ;  /* 0x00000043c6327221 */ /* 0x004fe20000010000 */
[----:B---3--:R-:W-:Y:S01]  /*5750*/  FADD.FTZ R65, R195, R40 ;  /* 0x00000028c3417221 */ /* 0x008fe20000010000 */
[C---:B------:R-:W-:Y:S02]  /*5760*/  F2FP.F16.F32.PACK_AB R198, R49.reuse, R198 ;  /* 0x000000c631c6723e */ /* 0x040fe400000000ff */
[----:B------:R-:W-:Y:S01]  /*5770*/  FADD.FTZ R67, R49, R50 ;  /* 0x0000003231437221 */ /* 0x000fe20000010000 */
[----:B------:R-:W-:Y:S02]  /*5780*/  IMAD.MOV.U32 R49, RZ, RZ, R87 ;  /* 0x000000ffff317224 */ /* 0x000fe400078e0057 */
[----:B------:R-:W2:Y:S01]  /*5790*/  MUFU.EX2 R197, R197 ;  /* 0x000000c500c57308 */ /* 0x000ea20000000800 */
[----:B------:R-:W-:Y:S01]  /*57a0*/  FADD.FTZ R50, R200, R67 ;  /* 0x00000043c8327221 */ /* 0x000fe20000010000 */
[----:B------:R-:W-:-:S03]  /*57b0*/  F2FP.F16.F32.PACK_AB R200, R51, R200 ;  /* 0x000000c833c8723e */ /* 0x000fc600000000ff */
[----:B------:R-:W-:Y:S01]  /*57c0*/  FADD.FTZ R67, R51, R50 ;  /* 0x0000003233437221 */ /* 0x000fe20000010000 */
[----:B------:R-:W-:Y:S02]  /*57d0*/  IMAD.MOV.U32 R51, RZ, RZ, R87 ;  /* 0x000000ffff337224 */ /* 0x000fe400078e0057 */
[----:B------:R-:W3:Y:S01]  /*57e0*/  MUFU.EX2 R64, R64 ;  /* 0x0000004000407308 */ /* 0x000ee20000000800 */
[C---:B-1----:R-:W-:Y:S01]  /*57f0*/  FADD.FTZ R40, R74.reuse, R65 ;  /* 0x000000414a287221 */ /* 0x042fe20000010000 */
[----:B------:R-:W-:Y:S01]  /*5800*/  F2FP.F16.F32.PACK_AB R195, R74, R195 ;  /* 0x000000c34ac3723e */ /* 0x000fe200000000ff */
[--C-:B------:R-:W-:Y:S02]  /*5810*/  IMAD.MOV.U32 R74, RZ, RZ, R87.reuse ;  /* 0x000000ffff4a7224 */ /* 0x100fe400078e0057 */
[----:B------:R-:W-:-:S03]  /*5820*/  IMAD.MOV.U32 R50, RZ, RZ, R87 ;  /* 0x000000ffff327224 */ /* 0x000fc600078e0057 */
[----:B------:R-:W-:Y:S01]  /*5830*/  MUFU.EX2 R27, R27 ;  /* 0x0000001b001b7308 */ /* 0x000fe20000000800 */
[----:B--2---:R-:W-:-:S07]  /*5840*/  FADD.FTZ R65, R197, R40 ;  /* 0x00000028c5417221 */ /* 0x004fce0000010000 */
[----:B------:R-:W1:Y:S01]  /*5850*/  MUFU.EX2 R199, R199 ;  /* 0x000000c700c77308 */ /* 0x000e620000000800 */
[C---:B---3--:R-:W-:Y:S01]  /*5860*/  FADD.FTZ R40, R64.reuse, R65 ;  /* 0x0000004140287221 */ /* 0x048fe20000010000 */
[----:B------:R-:W-:Y:S01]  /*5870*/  F2FP.F16.F32.PACK_AB R197, R64, R197 ;  /* 0x000000c540c5723e */ /* 0x000fe200000000ff */
[--C-:B------:R-:W-:Y:S02]  /*5880*/  IMAD.MOV.U32 R65, RZ, RZ, R87.reuse ;  /* 0x000000ffff417224 */ /* 0x100fe400078e0057 */
[----:B------:R-:W-:-:S03]  /*5890*/  IMAD.MOV.U32 R64, RZ, RZ, R87 ;  /* 0x000000ffff407224 */ /* 0x000fc600078e0057 */
[----:B------:R-:W2:Y:S08]  /*58a0*/  MUFU.EX2 R206, R206 ;  /* 0x000000ce00ce7308 */ /* 0x000eb00000000800 */
[----:B------:R3:W-:Y:S01]  /*58b0*/  MUFU.EX2 R207, R44 ;  /* 0x0000002c00cf7308 */ /* 0x0007e20000000800 */
[----:B-1----:R-:W-:-:S07]  /*58c0*/  FADD.FTZ R13, R199, R40 ;  /* 0x00000028c70d7221 */ /* 0x002fce0000010000 */
[----:B------:R-:W1:Y:S01]  /*58d0*/  MUFU.EX2 R66, R66 ;  /* 0x0000004200427308 */ /* 0x000e620000000800 */
[----:B---3--:R-:W-:Y:S01]  /*58e0*/  FADD.FTZ R44, R202, R67 ;  /* 0x00000043ca2c7221 */ /* 0x008fe20000010000 */
[----:B------:R-:W-:-:S03]  /*58f0*/  F2FP.F16.F32.PACK_AB R202, R39, R202 ;  /* 0x000000ca27ca723e */ /* 0x000fc600000000ff */
[----:B------:R-:W-:Y:S01]  /*5900*/  FADD.FTZ R67, R39, R44 ;  /* 0x0000002c27437221 */ /* 0x000fe20000010000 */
[----:B------:R-:W-:Y:S02]  /*5910*/  IMAD.MOV.U32 R39, RZ, RZ, R87 ;  /* 0x000000ffff277224 */ /* 0x000fe400078e0057 */
[----:B------:R-:W3:Y:S01]  /*5920*/  MUFU.EX2 R31, R31 ;  /* 0x0000001f001f7308 */ /* 0x000ee20000000800 */
[----:B------:R-:W-:Y:S01]  /*5930*/  FADD.FTZ R44, R204, R67 ;  /* 0x00000043cc2c7221 */ /* 0x000fe20000010000 */
[C---:B------:R-:W-:Y:S01]  /*5940*/  F2FP.F16.F32.PACK_AB R204, R27.reuse, R204 ;  /* 0x000000cc1bcc723e */ /* 0x040fe200000000ff */
[--C-:B------:R-:W-:Y:S02]  /*5950*/  IMAD.MOV.U32 R67, RZ, RZ, R87.reuse ;  /* 0x000000ffff437224 */ /* 0x100fe400078e0057 */
[----:B------:R-:W-:Y:S01]  /*5960*/  FADD.FTZ R63, R27, R44 ;  /* 0x0000002c1b3f7221 */ /* 0x000fe20000010000 */
[----:B------:R-:W-:Y:S02]  /*5970*/  IMAD.MOV.U32 R44, RZ, RZ, R87 ;  /* 0x000000ffff2c7224 */ /* 0x000fe400078e0057 */
[----:B------:R-:W-:Y:S01]  /*5980*/  MUFU.EX2 R201, R201 ;  /* 0x000000c900c97308 */ /* 0x000fe20000000800 */
[----:B--2---:R-:W-:Y:S01]  /*5990*/  FADD.FTZ R40, R206, R63 ;  /* 0x0000003fce287221 */ /* 0x004fe20000010000 */
[----:B-1----:R-:W-:Y:S01]  /*59a0*/  F2FP.F16.F32.PACK_AB R199, R66, R199 ;  /* 0x000000c742c7723e */ /* 0x002fe200000000ff */
[----:B------:R-:W-:-:S02]  /*59b0*/  IMAD.MOV.U32 R63, RZ, RZ, R87 ;  /* 0x000000ffff3f7224 */ /* 0x000fc400078e0057 */
[----:B------:R-:W-:-:S03]  /*59c0*/  IMAD.MOV.U32 R27, RZ, RZ, R87 ;  /* 0x000000ffff1b7224 */ /* 0x000fc600078e0057 */
[----:B------:R-:W1:Y:S01]  /*59d0*/  MUFU.EX2 R208, R208 ;  /* 0x000000d000d07308 */ /* 0x000e620000000800 */
[C---:B---3--:R-:W-:Y:S01]  /*59e0*/  FADD.FTZ R15, R31.reuse, R40 ;  /* 0x000000281f0f7221 */ /* 0x048fe20000010000 */
[----:B------:R-:W-:Y:S01]  /*59f0*/  F2FP.F16.F32.PACK_AB R206, R31, R206 ;  /* 0x000000ce1fce723e */ /* 0x000fe200000000ff */
[----:B------:R-:W-:-:S05]  /*5a00*/  IMAD.MOV.U32 R31, RZ, RZ, R87 ;  /* 0x000000ffff1f7224 */ /* 0x000fca00078e0057 */
[----:B------:R-:W-:Y:S08]  /*5a10*/  MUFU.EX2 R48, R48 ;  /* 0x0000003000307308 */ /* 0x000ff00000000800 */
[----:B------:R-:W2:Y:S01]  /*5a20*/  MUFU.EX2 R53, R53 ;  /* 0x0000003500357308 */ /* 0x000ea20000000800 */
[----:B-1----:R-:W-:-:S07]  /*5a30*/  FADD.FTZ R40, R208, R15 ;  /* 0x0000000fd0287221 */ /* 0x002fce0000010000 */
[----:B------:R-:W1:Y:S08]  /*5a40*/  MUFU.EX2 R203, R203 ;  /* 0x000000cb00cb7308 */ /* 0x000e700000000800 */
[----:B------:R-:W3:Y:S01]  /*5a50*/  MUFU.EX2 R210, R210 ;  /* 0x000000d200d27308 */ /* 0x000ee20000000800 */
[C---:B--2---:R-:W-:Y:S01]  /*5a60*/  FADD.FTZ R15, R53.reuse, R40 ;  /* 0x00000028350f7221 */ /* 0x044fe20000010000 */
[----:B------:R-:W-:Y:S01]  /*5a70*/  F2FP.F16.F32.PACK_AB R208, R53, R208 ;  /* 0x000000d035d0723e */ /* 0x000fe200000000ff */
[----:B------:R-:W-:-:S02]  /*5a80*/  IMAD.MOV.U32 R53, RZ, RZ, R87 ;  /* 0x000000ffff357224 */ /* 0x000fc400078e0057 */
[----:B------:R-:W-:-:S03]  /*5a90*/  IMAD.MOV.U32 R40, RZ, RZ, R87 ;  /* 0x000000ffff287224 */ /* 0x000fc600078e0057 */
[----:B------:R-:W2:Y:S08]  /*5aa0*/  MUFU.EX2 R52, R52 ;  /* 0x0000003400347308 */ /* 0x000eb00000000800 */
[----:B------:R4:W-:Y:S08]  /*5ab0*/  MUFU.EX2 R209, R32 ;  /* 0x0000002000d17308 */ /* 0x0009f00000000800 */
[----:B------:R-:W5:Y:S01]  /*5ac0*/  MUFU.EX2 R55, R55 ;  /* 0x0000003700377308 */ /* 0x000f620000000800 */
[----:B----4-:R-:W-:Y:S01]  /*5ad0*/  FADD.FTZ R32, R66, R13 ;  /* 0x0000000d42207221 */ /* 0x010fe20000010000 */
[----:B------:R-:W-:-:S03]  /*5ae0*/  IMAD.MOV.U32 R66, RZ, RZ, R87 ;  /* 0x000000ffff427224 */ /* 0x000fc600078e0057 */
[----:B------:R-:W-:Y:S01]  /*5af0*/  FADD.FTZ R13, R201, R32 ;  /* 0x00000020c90d7221 */ /* 0x000fe20000010000 */
[C---:B------:R-:W-:Y:S02]  /*5b00*/  F2FP.F16.F32.PACK_AB R201, R48.reuse, R201 ;  /* 0x000000c930c9723e */ /* 0x040fe400000000ff */
[----:B------:R-:W4:Y:S01]  /*5b10*/  MUFU.EX2 R205, R205 ;  /* 0x000000cd00cd7308 */ /* 0x000f220000000800 */
[----:B------:R-:W-:Y:S01]  /*5b20*/  FADD.FTZ R32, R48, R13 ;  /* 0x0000000d30207221 */ /* 0x000fe20000010000 */
[----:B------:R-:W-:-:S03]  /*5b30*/  IMAD.MOV.U32 R48, RZ, RZ, R87 ;  /* 0x000000ffff307224 */ /* 0x000fc600078e0057 */
[----:B-1----:R-:W-:Y:S01]  /*5b40*/  FADD.FTZ R13, R203, R32 ;  /* 0x00000020cb0d7221 */ /* 0x002fe20000010000 */
[----:B---3--:R-:W-:Y:S01]  /*5b50*/  FADD.FTZ R32, R210, R15 ;  /* 0x0000000fd2207221 */ /* 0x008fe20000010000 */
[----:B--2---:R-:W-:Y:S01]  /*5b60*/  F2FP.F16.F32.PACK_AB R203, R52, R203 ;  /* 0x000000cb34cb723e */ /* 0x004fe200000000ff */
[----:B------:R-:W1:Y:S01]  /*5b70*/  MUFU.EX2 R212, R212 ;  /* 0x000000d400d47308 */ /* 0x000e620000000800 */
[C---:B-----5:R-:W-:Y:S01]  /*5b80*/  F2FP.F16.F32.PACK_AB R210, R55.reuse, R210 ;  /* 0x000000d237d2723e */ /* 0x060fe200000000ff */
[----:B------:R-:W-:Y:S01]  /*5b90*/  FADD.FTZ R15, R55, R32 ;  /* 0x00000020370f7221 */ /* 0x000fe20000010000 */
[--C-:B------:R-:W-:Y:S02]  /*5ba0*/  IMAD.MOV.U32 R55, RZ, RZ, R87.reuse ;  /* 0x000000ffff377224 */ /* 0x100fe400078e0057 */
[----:B------:R-:W-:-:S03]  /*5bb0*/  IMAD.MOV.U32 R32, RZ, RZ, R87 ;  /* 0x000000ffff207224 */ /* 0x000fc600078e0057 */
[----:B------:R-:W2:Y:S08]  /*5bc0*/  MUFU.EX2 R57, R57 ;  /* 0x0000003900397308 */ /* 0x000eb00000000800 */
[----:B------:R-:W3:Y:S08]  /*5bd0*/  MUFU.EX2 R54, R54 ;  /* 0x0000003600367308 */ /* 0x000ef00000000800 */
[----:B------:R5:W-:Y:S08]  /*5be0*/  MUFU.EX2 R211, R24 ;  /* 0x0000001800d37308 */ /* 0x000bf00000000800 */
[----:B------:R-:W3:Y:S01]  /*5bf0*/  MUFU.EX2 R42, R42 ;  /* 0x0000002a002a7308 */ /* 0x000ee20000000800 */
[----:B-----5:R-:W-:Y:S01]  /*5c00*/  FADD.FTZ R24, R52, R13 ;  /* 0x0000000d34187221 */ /* 0x020fe20000010000 */
[----:B------:R-:W-:-:S03]  /*5c10*/  IMAD.MOV.U32 R52, RZ, RZ, R87 ;  /* 0x000000ffff347224 */ /* 0x000fc600078e0057 */
[----:B----4-:R-:W-:Y:S01]  /*5c20*/  FADD.FTZ R13, R205, R24 ;  /* 0x00000018cd0d7221 */ /* 0x010fe20000010000 */
[----:B-1----:R-:W-:Y:S01]  /*5c30*/  FADD.FTZ R24, R212, R15 ;  /* 0x0000000fd4187221 */ /* 0x002fe20000010000 */
[C---:B--2---:R-:W-:Y:S01]  /*5c40*/  F2FP.F16.F32.PACK_AB R212, R57.reuse, R212 ;  /* 0x000000d439d4723e */ /* 0x044fe200000000ff */
[----:B------:R-:W1:Y:S01]  /*5c50*/  MUFU.EX2 R46, R46 ;  /* 0x0000002e002e7308 */ /* 0x000e620000000800 */
[C---:B------:R-:W-:Y:S01]  /*5c60*/  FADD.FTZ R13, R12.reuse, R13 ;  /* 0x0000000d0c0d7221 */ /* 0x040fe20000010000 */
[----:B------:R-:W-:Y:S01]  /*5c70*/  FADD.FTZ R15, R57, R24 ;  /* 0x00000018390f7221 */ /* 0x000fe20000010000 */
[----:B------:R-:W-:Y:S01]  /*5c80*/  F2FP.F16.F32.PACK_AB R205, R12, R205 ;  /* 0x000000cd0ccd723e */ /* 0x000fe200000000ff */
[----:B------:R-:W-:Y:S02]  /*5c90*/  IMAD.MOV.U32 R57, RZ, RZ, R87 ;  /* 0x000000ffff397224 */ /* 0x000fe400078e0057 */
[----:B---3--:R-:W-:Y:S02]  /*5ca0*/  FADD.FTZ R24, R54, R13 ;  /* 0x0000000d36187221 */ /* 0x008fe40000010000 */
[----:B------:R-:W2:Y:S02]  /*5cb0*/  MUFU.EX2 R34, R34 ;  /* 0x0000002200227308 */ /* 0x000ea40000000800 */
[C---:B------:R-:W-:Y:S01]  /*5cc0*/  FADD.FTZ R13, R207.reuse, R24 ;  /* 0x00000018cf0d7221 */ /* 0x040fe20000010000 */
[----:B------:R-:W-:Y:S01]  /*5cd0*/  F2FP.F16.F32.PACK_AB R207, R207, R54 ;  /* 0x00000036cfcf723e */ /* 0x000fe200000000ff */
[----:B------:R-:W-:-:S02]  /*5ce0*/  IMAD.MOV.U32 R54, RZ, RZ, R87 ;  /* 0x000000ffff367224 */ /* 0x000fc400078e0057 */
[----:B------:R-:W-:Y:S02]  /*5cf0*/  FADD.FTZ R24, R42, R13 ;  /* 0x0000000d2a187221 */ /* 0x000fe40000010000 */
[----:B------:R-:W3:Y:S02]  /*5d00*/  MUFU.EX2 R213, R28 ;  /* 0x0000001c00d57308 */ /* 0x000ee40000000800 */
[C---:B------:R-:W-:Y:S01]  /*5d10*/  FADD.FTZ R13, R209.reuse, R24 ;  /* 0x00000018d10d7221 */ /* 0x040fe20000010000 */
[----:B------:R-:W-:Y:S01]  /*5d20*/  F2FP.F16.F32.PACK_AB R209, R209, R42 ;  /* 0x0000002ad1d1723e */ /* 0x000fe200000000ff */
[----:B------:R-:W-:Y:S02]  /*5d30*/  IMAD.MOV.U32 R42, RZ, RZ, R87 ;  /* 0x000000ffff2a7224 */ /* 0x000fe400078e0057 */
[----:B-1----:R-:W-:Y:S02]  /*5d40*/  FADD.FTZ R24, R46, R13 ;  /* 0x0000000d2e187221 */ /* 0x002fe40000010000 */
[----:B------:R-:W1:Y:S02]  /*5d50*/  MUFU.EX2 R38, R38 ;  /* 0x0000002600267308 */ /* 0x000e640000000800 */
[C---:B------:R-:W-:Y:S01]  /*5d60*/  FADD.FTZ R13, R211.reuse, R24 ;  /* 0x00000018d30d7221 */ /* 0x040fe20000010000 */
[----:B------:R-:W-:Y:S01]  /*5d70*/  F2FP.F16.F32.PACK_AB R211, R211, R46 ;  /* 0x0000002ed3d3723e */ /* 0x000fe200000000ff */
[----:B------:R-:W-:-:S02]  /*5d80*/  IMAD.MOV.U32 R46, RZ, RZ, R87 ;  /* 0x000000ffff2e7224 */ /* 0x000fc400078e0057 */
[----:B--2---:R-:W-:Y:S01]  /*5d90*/  FADD.FTZ R14, R34, R13 ;  /* 0x0000000d220e7221 */ /* 0x004fe20000010000 */
[--C-:B------:R-:W-:Y:S01]  /*5da0*/  IMAD.MOV.U32 R24, RZ, RZ, R87.reuse ;  /* 0x000000ffff187224 */ /* 0x100fe200078e0057 */
[----:B------:R-:W2:Y:S02]  /*5db0*/  MUFU.EX2 R214, R214 ;  /* 0x000000d600d67308 */ /* 0x000ea40000000800 */
[C---:B---3--:R-:W-:Y:S01]  /*5dc0*/  FADD.FTZ R13, R213.reuse, R14 ;  /* 0x0000000ed50d7221 */ /* 0x048fe20000010000 */
[----:B------:R-:W-:Y:S01]  /*5dd0*/  F2FP.F16.F32.PACK_AB R213, R213, R34 ;  /* 0x00000022d5d5723e */ /* 0x000fe200000000ff */
[----:B------:R-:W-:-:S04]  /*5de0*/  IMAD.MOV.U32 R34, RZ, RZ, R87 ;  /* 0x000000ffff227224 */ /* 0x000fc800078e0057 */
[----:B------:R-:W3:Y:S01]  /*5df0*/  MUFU.EX2 R215, R120 ;  /* 0x0000007800d77308 */ /* 0x000ee20000000800 */
[----:B-1----:R-:W-:-:S07]  /*5e00*/  FADD.FTZ R14, R38, R13 ;  /* 0x0000000d260e7221 */ /* 0x002fce0000010000 */
[----:B------:R-:W1:Y:S01]  /*5e10*/  MUFU.EX2 R59, R59 ;  /* 0x0000003b003b7308 */ /* 0x000e620000000800 */
[----:B--2---:R-:W-:-:S07]  /*5e20*/  FADD.FTZ R28, R214, R15 ;  /* 0x0000000fd61c7221 */ /* 0x004fce0000010000 */
[----:B------:R-:W2:Y:S01]  /*5e30*/  MUFU.EX2 R26, R26 ;  /* 0x0000001a001a7308 */ /* 0x000ea20000000800 */
[C---:B---3--:R-:W-:Y:S01]  /*5e40*/  FADD.FTZ R13, R215.reuse, R14 ;  /* 0x0000000ed70d7221 */ /* 0x048fe20000010000 */
[----:B------:R-:W-:Y:S01]  /*5e50*/  F2FP.F16.F32.PACK_AB R215, R215, R38 ;  /* 0x00000026d7d7723e */ /* 0x000fe200000000ff */
[----:B------:R-:W-:-:S05]  /*5e60*/  IMAD.MOV.U32 R38, RZ, RZ, R87 ;  /* 0x000000ffff267224 */ /* 0x000fca00078e0057 */
[----:B------:R-:W3:Y:S01]  /*5e70*/  MUFU.EX2 R216, R216 ;  /* 0x000000d800d87308 */ /* 0x000ee20000000800 */
[C---:B-1----:R-:W-:Y:S01]  /*5e80*/  FADD.FTZ R15, R59.reuse, R28 ;  /* 0x0000001c3b0f7221 */ /* 0x042fe20000010000 */
[----:B------:R-:W-:Y:S01]  /*5e90*/  F2FP.F16.F32.PACK_AB R214, R59, R214 ;  /* 0x000000d63bd6723e */ /* 0x000fe200000000ff */
[----:B------:R-:W-:-:S05]  /*5ea0*/  IMAD.MOV.U32 R59, RZ, RZ, R87 ;  /* 0x000000ffff3b7224 */ /* 0x000fca00078e0057 */
[----:B------:R-:W1:Y:S01]  /*5eb0*/  MUFU.EX2 R217, R100 ;  /* 0x0000006400d97308 */ /* 0x000e620000000800 */
[----:B--2---:R-:W-:-:S07]  /*5ec0*/  FADD.FTZ R14, R26, R13 ;  /* 0x0000000d1a0e7221 */ /* 0x004fce0000010000 */
[----:B------:R2:W4:Y:S01]  /*5ed0*/  MUFU.EX2 R61, R194 ;  /* 0x000000c2003d7308 */ /* 0x0005220000000800 */
[----:B---3--:R-:W-:-:S07]  /*5ee0*/  FADD.FTZ R28, R216, R15 ;  /* 0x0000000fd81c7221 */ /* 0x008fce0000010000 */
[----:B------:R-:W3:Y:S01]  /*5ef0*/  MUFU.EX2 R30, R30 ;  /* 0x0000001e001e7308 */ /* 0x000ee20000000800 */
[C---:B-1----:R-:W-:Y:S01]  /*5f00*/  FADD.FTZ R13, R217.reuse, R14 ;  /* 0x0000000ed90d7221 */ /* 0x042fe20000010000 */
[----:B--2---:R-:W-:Y:S01]  /*5f10*/  F2FP.F16.F32.PACK_AB R194, R112, R45 ;  /* 0x0000002d70c2723e */ /* 0x004fe200000000ff */
[--C-:B------:R-:W-:Y:S01]  /*5f20*/  IMAD.MOV.U32 R45, RZ, RZ, R87.reuse ;  /* 0x000000ffff2d7224 */ /* 0x100fe200078e0057 */
[----:B------:R-:W-:Y:S01]  /*5f30*/  F2FP.F16.F32.PACK_AB R217, R217, R26 ;  /* 0x0000001ad9d9723e */ /* 0x000fe200000000ff */
[----:B------:R-:W-:-:S03]  /*5f40*/  IMAD.MOV.U32 R26, RZ, RZ, R87 ;  /* 0x000000ffff1a7224 */ /* 0x000fc600078e0057 */
[----:B------:R-:W1:Y:S01]  /*5f50*/  MUFU.EX2 R218, R218 ;  /* 0x000000da00da7308 */ /* 0x000e620000000800 */
[C---:B----4-:R-:W-:Y:S01]  /*5f60*/  FADD.FTZ R15, R61.reuse, R28 ;  /* 0x0000001c3d0f7221 */ /* 0x050fe20000010000 */
[----:B------:R-:W-:Y:S01]  /*5f70*/  F2FP.F16.F32.PACK_AB R216, R61, R216 ;  /* 0x000000d83dd8723e */ /* 0x000fe200000000ff */
[----:B------:R-:W-:-:S05]  /*5f80*/  IMAD.MOV.U32 R61, RZ, RZ, R87 ;  /* 0x000000ffff3d7224 */ /* 0x000fca00078e0057 */
[----:B------:R2:W4:Y:S01]  /*5f90*/  MUFU.EX2 R219, R60 ;  /* 0x0000003c00db7308 */ /* 0x0005220000000800 */
[----:B---3--:R-:W-:-:S07]  /*5fa0*/  FADD.FTZ R14, R30, R13 ;  /* 0x0000000d1e0e7221 */ /* 0x008fce0000010000 */
[----:B------:R-:W3:Y:S01]  /*5fb0*/  MUFU.EX2 R37, R37 ;  /* 0x0000002500257308 */ /* 0x000ee20000000800 */
[----:B-1----:R-:W-:Y:S01]  /*5fc0*/  FADD.FTZ R28, R218, R15 ;  /* 0x0000000fda1c7221 */ /* 0x002fe20000010000 */
[--C-:B--2---:R-:W-:Y:S02]  /*5fd0*/  IMAD.MOV.U32 R60, RZ, RZ, R87.reuse ;  /* 0x000000ffff3c7224 */ /* 0x104fe400078e0057 */
[C---:B----4-:R-:W-:Y:S01]  /*5fe0*/  FADD.FTZ R14, R219.reuse, R14 ;  /* 0x0000000edb0e7221 */ /* 0x050fe20000010000 */
[----:B------:R-:W-:Y:S01]  /*5ff0*/  F2FP.F16.F32.PACK_AB R219, R219, R30 ;  /* 0x0000001edbdb723e */ /* 0x000fe200000000ff */
[--C-:B------:R-:W-:Y:S02]  /*6000*/  IMAD.MOV.U32 R30, RZ, RZ, R87.reuse ;  /* 0x000000ffff1e7224 */ /* 0x100fe400078e0057 */
[C---:B---3--:R-:W-:Y:S01]  /*6010*/  FADD.FTZ R15, R37.reuse, R28 ;  /* 0x0000001c250f7221 */ /* 0x048fe20000010000 */
[----:B------:R-:W-:Y:S01]  /*6020*/  F2FP.F16.F32.PACK_AB R218, R37, R218 ;  /* 0x000000da25da723e */ /* 0x000fe200000000ff */
[----:B------:R-:W-:-:S02]  /*6030*/  IMAD.MOV.U32 R37, RZ, RZ, R87 ;  /* 0x000000ffff257224 */ /* 0x000fc400078e0057 */
[----:B------:R-:W-:Y:S01]  /*6040*/  IMAD.MOV.U32 R28, RZ, RZ, R87 ;  /* 0x000000ffff1c7224 */ /* 0x000fe200078e0057 */
[----:B------:R-:W-:Y:S06]  /*6050*/  @!P2 BRA `(.L_x_5531) ;  /* 0x0000004c007ca947 */ /* 0x000fec0003800000 */
[----:B------:R-:W-:Y:S01]  /*6060*/  IMAD.MOV.U32 R13, RZ, RZ, R88 ;  /* 0x000000ffff0d7224 */ /* 0x000fe200078e0058 */
[----:B------:R-:W-:Y:S01]  /*6070*/  CS2R R86, SRZ ;  /* 0x0000000000567805 */ /* 0x000fe2000001ff00 */
[----:B------:R-:W-:Y:S01]  /*6080*/  IMAD.MOV.U32 R21, RZ, RZ, R10 ;  /* 0x000000ffff157224 */ /* 0x000fe200078e000a */
        /* <DEDUP_REMOVED lines=32> */
[----:B------:R-:W-:Y:S01]  /*6290*/  UMOV UR37, UR61 ;  /* 0x0000003d00257c82 */ /* 0x000fe20008000000 */
[----:B------:R-:W-:-:S10]  /*62a0*/  UMOV UR7, UR38 ;  /* 0x0000002600077c82 */ /* 0x000fd40008000000 */
.L_x_5540:
[----:B------:R-:W-:Y:S01]  /*62b0*/  R2UR UR6, R18 ;  /* 0x00000000120672ca */ /* 0x000fe200000e0000 */
[----:B------:R-:W-:-:S04]  /*62c0*/  UIADD3 UR38, UR7, 0x1, URZ ;  /* 0x0000000107267890 */ /* 0x000fc8000fffe03f */
[----:B------:R-:W-:-:S04]  /*62d0*/  UISETP.NE.AND UP0, UPT, UR38, 0x2, UPT ;  /* 0x000000022600788c */ /* 0x000fc8000bf05270 */
[----:B------:R-:W-:Y:S02]  /*62e0*/  USEL UR61, URZ, 0x1, UP0 ;  /* 0x000000013f3d7887 */ /* 0x000fe40008000000 */
[----:B------:R-:W-:Y:S02]  /*62f0*/  USEL UR38, UR38, URZ, UP0 ;  /* 0x0000003f26267287 */ /* 0x000fe40008000000 */
[----:B------:R-:W-:Y:S01]  /*6300*/  ISETP.NE.AND P3, PT, RZ, UR6, PT ;  /* 0x00000006ff007c0c */ /* 0x000fe2000bf65270 */
[----:B------:R-:W-:-:S12]  /*6310*/  ULOP3.LUT UR61, UR37, UR61, URZ, 0x3c, !UPT ;  /* 0x0000003d253d7292 */ /* 0x000fd8000f8e3c3f */
[----:B------:R-:W-:Y:S05]  /*6320*/  @P3 BRA `(.L_x_5532) ;  /* 0x00000000002c3947 */ /* 0x000fea0003800000 */
[----:B------:R-:W-:Y:S05]  /*6330*/  @!P0 BRA `(.L_x_5533) ;  /* 0x0000000000048947 */ /* 0x000fea0003800000 */
[----:B------:R-:W-:Y:S01]  /*6340*/  BPT.TRAP 0x1 ;  /* 0x000000040000795c */ /* 0x000fe20000300000 */
.L_x_5533:
[----:B------:R-:W-:Y:S01]  /*6350*/  ULEA UR6, UR38, UR39, 0x3 ;  /* 0x0000002726067291 */ /* 0x000fe2000f8e183f */
[----:B------:R-:W-:-:S05]  /*6360*/  IMAD.U32 R10, RZ, RZ, UR61 ;  /* 0x0000003dff0a7e24 */ /* 0x000fca000f8e00ff */
[----:B------:R-:W-:-:S04]  /*6370*/  SHF.L.U32 R10, R10, 0x1f, RZ ;  /* 0x0000001f0a0a7819 */ /* 0x000fc800000006ff */
[----:B------:R1:W2:Y:S01]  /*6380*/  SYNCS.PHASECHK.TRANS64.TRYWAIT P2, [UR6+0x34830], R10 ;  /* 0x0348300aff0075a7 */ /* 0x0002a20008040146 */
[----:B------:R-:W-:Y:S05]  /*6390*/  @!P0 BRA `(.L_x_5534) ;  /* 0x0000000000048947 */ /* 0x000fea0003800000 */
[----:B------:R-:W-:Y:S01]  /*63a0*/  BPT.TRAP 0x1 ;  /* 0x000000040000795c */ /* 0x000fe20000300000 */
.L_x_5534:
[----:B--2---:R-:W-:Y:S05]  /*63b0*/  @P2 BRA `(.L_x_5532) ;  /* 0x0000000000082947 */ /* 0x004fea0003800000 */
[----:B------:R-:W2:Y:S02]  /*63c0*/  SYNCS.PHASECHK.TRANS64.TRYWAIT P2, [UR6+0x34830], R10 ;  /* 0x0348300aff0075a7 */ /* 0x000ea40008040146 */
[----:B--2---:R-:W-:Y:S05]  /*63d0*/  @!P2 BRA `(.L_x_5535) ;  /* 0x000000900004a947 */ /* 0x004fea0003800000 */
.L_x_5532:
[----:B--2---:R-:W2:Y:S01]  /*63e0*/  S2R R11, SR_TID.X ;  /* 0x00000000000b7919 */ /* 0x004ea20000002100 */
[----:B------:R-:W-:Y:S01]  /*63f0*/  R2UR UR6, R0 ;  /* 0x00000000000672ca */ /* 0x000fe200000e0000 */
[----:B------:R-:W-:Y:S01]  /*6400*/  UMOV UR59, 0x40000040 ;  /* 0x40000040003b7882 */ /* 0x000fe20000000000 */
[----:B------:R-:W-:Y:S01]  /*6410*/  R2UR UR18, R8 ;  /* 0x00000000081272ca */ /* 0x000fe200000e0000 */
        /* <DEDUP_REMOVED lines=9> */
[----:B------:R-:W-:Y:S01]  /*64b0*/  R2UR UR14, R6 ;  /* 0x00000000060e72ca */ /* 0x000fe200000e0000 */
[----:B------:R-:W-:Y:S01]  /*64c0*/  UIMAD UR6, UR38, 0xb00, UR6 ;  /* 0x00000b00260678a4 */ /* 0x000fe2000f8e0206 */
[----:B------:R-:W-:Y:S01]  /*64d0*/  R2UR UR15, R7 ;  /* 0x00000000070f72ca */ /* 0x000fe200000e0000 */
[----:B------:R-:W-:Y:S01]  /*64e0*/  UMOV UR56, UR18 ;  /* 0x0000001200387c82 */ /* 0x000fe20008000000 */
[----:B------:R-:W-:Y:S01]  /*64f0*/  UMOV UR20, UR18 ;  /* 0x0000001200147c82 */ /* 0x000fe20008000000 */
[----:B------:R-:W-:Y:S01]  /*6500*/  UMOV UR57, UR19 ;  /* 0x0000001300397c82 */ /* 0x000fe20008000000 */
[----:B------:R-:W-:-:S02]  /*6510*/  UIADD3 UR22, UR6, 0x80, URZ ;  /* 0x0000008006167890 */ /* 0x000fc4000fffe03f */
[----:B------:R-:W-:Y:S01]  /*6520*/  UMOV UR58, UR6 ;  /* 0x00000006003a7c82 */ /* 0x000fe20008000000 */
[----:B------:R-:W-:Y:S01]  /*6530*/  UMOV UR21, UR19 ;  /* 0x0000001300157c82 */ /* 0x000fe20008000000 */
[----:B------:R-:W-:Y:S01]  /*6540*/  UIADD3 UR26, UR6, 0x100, URZ ;  /* 0x00000100061a7890 */ /* 0x000fe2000fffe03f */
[----:B------:R-:W-:Y:S01]  /*6550*/  UMOV UR24, UR18 ;  /* 0x0000001200187c82 */ /* 0x000fe20008000000 */
[----:B------:R-:W-:Y:S01]  /*6560*/  UMOV UR25, UR19 ;  /* 0x0000001300197c82 */ /* 0x000fe20008000000 */
[----:B------:R-:W-:Y:S01]  /*6570*/  UIADD3 UR30, UR6, 0x180, URZ ;  /* 0x00000180061e7890 */ /* 0x000fe2000fffe03f */
[----:B------:R-:W-:Y:S01]  /*6580*/  UMOV UR28, UR18 ;  /* 0x00000012001c7c82 */ /* 0x000fe20008000000 */
[----:B------:R-:W-:Y:S01]  /*6590*/  UMOV UR29, UR19 ;  /* 0x00000013001d7c82 */ /* 0x000fe20008000000 */
[----:B------:R-:W-:Y:S01]  /*65a0*/  UIADD3 UR34, UR6, 0x200, URZ ;  /* 0x0000020006227890 */ /* 0x000fe2000fffe03f */
[----:B--2---:R-:W-:Y:S01]  /*65b0*/  SHF.R.U32.HI R11, RZ, 0x7, R11 ;  /* 0x00000007ff0b7819 */ /* 0x004fe2000001160b */
[----:B------:R-:W-:Y:S01]  /*65c0*/  UMOV UR32, UR18 ;  /* 0x0000001200207c82 */ /* 0x000fe20008000000 */
[----:B------:R-:W-:Y:S01]  /*65d0*/  UMOV UR33, UR19 ;  /* 0x0000001300217c82 */ /* 0x000fe20008000000 */
[----:B------:R-:W-:-:S02]  /*65e0*/  UIADD3 UR42, UR6, 0x280, URZ ;  /* 0x00000280062a7890 */ /* 0x000fc4000fffe03f */
[----:B-1----:R-:W-:Y:S01]  /*65f0*/  VIADD R10, R11, 0x8 ;  /* 0x000000080b0a7836 */ /* 0x002fe20000000000 */
[----:B------:R-:W-:Y:S01]  /*6600*/  UMOV UR40, UR18 ;  /* 0x0000001200287c82 */ /* 0x000fe20008000000 */
[----:B------:R-:W-:Y:S01]  /*6610*/  UMOV UR41, UR19 ;  /* 0x0000001300297c82 */ /* 0x000fe20008000000 */
[----:B------:R-:W-:Y:S02]  /*6620*/  UIADD3 UR46, UR6, 0x300, URZ ;  /* 0x00000300062e7890 */ /* 0x000fe4000fffe03f */
[----:B------:R1:W-:Y:S01]  /*6630*/  BAR.SYNC.DEFER_BLOCKING R10, 0x100 ;  /* 0x0004000a0000751d */ /* 0x0003e20000010000 */
[----:B------:R-:W-:Y:S02]  /*6640*/  UIADD3 UR50, UR6, 0x380, URZ ;  /* 0x0000038006327890 */ /* 0x000fe4000fffe03f */
[----:B------:R-:W-:Y:S02]  /*6650*/  UIADD3 UR54, UR6, 0x400, URZ ;  /* 0x0000040006367890 */ /* 0x000fe4000fffe03f */
[----:B------:R-:W-:Y:S01]  /*6660*/  UIADD3 UR10, UR6, 0x500, URZ ;  /* 0x00000500060a7890 */ /* 0x000fe2000fffe03f */
[----:B------:R-:W-:Y:S01]  /*6670*/  UMOV UR44, UR18 ;  /* 0x00000012002c7c82 */ /* 0x000fe20008000000 */
[----:B------:R-:W-:Y:S01]  /*6680*/  UMOV UR45, UR19 ;  /* 0x00000013002d7c82 */ /* 0x000fe20008000000 */
[----:B------:R-:W-:Y:S01]  /*6690*/  UMOV UR48, UR18 ;  /* 0x0000001200307c82 */ /* 0x000fe20008000000 */
[----:B------:R-:W-:Y:S01]  /*66a0*/  UMOV UR49, UR19 ;  /* 0x0000001300317c82 */ /* 0x000fe20008000000 */
[----:B------:R-:W-:Y:S01]  /*66b0*/  UMOV UR52, UR18 ;  /* 0x0000001200347c82 */ /* 0x000fe20008000000 */
[----:B------:R-:W-:Y:S01]  /*66c0*/  UMOV UR53, UR19 ;  /* 0x0000001300357c82 */ /* 0x000fe20008000000 */
[----:B------:R-:W-:Y:S01]  /*66d0*/  UMOV UR11, 0x40000040 ;  /* 0x40000040000b7882 */ /* 0x000fe20000000000 */
        /* <DEDUP_REMOVED lines=572> */
[----:B-1----:R-:W-:Y:S05]  /*8aa0*/  @P3 BRA `(.L_x_5536) ;  /* 0x00000000002c3947 */ /* 0x002fea0003800000 */
[----:B------:R-:W-:Y:S05]  /*8ab0*/  @!P0 BRA `(.L_x_5537) ;  /* 0x0000000000048947 */ /* 0x000fea0003800000 */
[----:B------:R-:W-:Y:S01]  /*8ac0*/  BPT.TRAP 0x1 ;  /* 0x000000040000795c */ /* 0x000fe20000300000 */
.L_x_5537:
[----:B------:R-:W-:Y:S01]  /*8ad0*/  ULEA UR6, UR7, UR39, 0x3 ;  /* 0x0000002707067291 */ /* 0x000fe2000f8e183f */
[----:B------:R-:W-:-:S05]  /*8ae0*/  IMAD.U32 R10, RZ, RZ, UR37 ;  /* 0x00000025ff0a7e24 */ /* 0x000fca000f8e00ff */
[----:B------:R-:W-:-:S04]  /*8af0*/  SHF.L.U32 R10, R10, 0x1f, RZ ;  /* 0x0000001f0a0a7819 */ /* 0x000fc800000006ff */
[----:B------:R1:W2:Y:S01]  /*8b00*/  SYNCS.PHASECHK.TRANS64.TRYWAIT P2, [UR6+0x34850], R10 ;  /* 0x0348500aff0075a7 */ /* 0x0002a20008040146 */
[----:B------:R-:W-:Y:S05]  /*8b10*/  @!P0 BRA `(.L_x_5538) ;  /* 0x0000000000048947 */ /* 0x000fea0003800000 */
[----:B------:R-:W-:Y:S01]  /*8b20*/  BPT.TRAP 0x1 ;  /* 0x000000040000795c */ /* 0x000fe20000300000 */
.L_x_5538:
[----:B--2---:R-:W-:Y:S05]  /*8b30*/  @P2 BRA `(.L_x_5536) ;  /* 0x0000000000082947 */ /* 0x004fea0003800000 */
[----:B------:R-:W2:Y:S02]  /*8b40*/  SYNCS.PHASECHK.TRANS64.TRYWAIT P2, [UR6+0x34850], R10 ;  /* 0x0348500aff0075a7 */ /* 0x000ea40008040146 */
[----:B--2---:R-:W-:Y:S05]  /*8b50*/  @!P2 BRA `(.L_x_5539) ;  /* 0x00000068003ca947 */ /* 0x004fea0003800000 */
.L_x_5536:
[----:B------:R-:W-:Y:S01]  /*8b60*/  UIADD3 UR6, UR39, 0x400, URZ ;  /* 0x0000040027067890 */ /* 0x000fe2000fffe03f */
[----:B------:R-:W-:Y:S01]  /*8b70*/  WARPGROUP.ARRIVE ;  /* 0x00000000000079c5 */ /* 0x000fe20000000000 */
[----:B------:R-:W-:Y:S01]  /*8b80*/  UMOV UR11, 0x40000040 ;  /* 0x40000040000b7882 */ /* 0x000fe20000000000 */
[----:B-12---:R-:W-:Y:S01]  /*8b90*/  FMNMX.FTZ R10, R168, R21, !PT ;  /* 0x00000015a80a7209 */ /* 0x006fe20007810000 */
[----:B------:R-:W-:-:S03]  /*8ba0*/  USHF.R.U32.HI UR6, URZ, 0x4, UR6 ;  /* 0x000000043f067899 */ /* 0x000fc60008011606 */
[----:B------:R-:W1:Y:S01]  /*8bb0*/  S2R R227, SR_TID.X ;  /* 0x0000000000e37919 */ /* 0x000e620000002100 */
[----:B------:R-:W-:Y:S01]  /*8bc0*/  ISETP.LT.AND P2, PT, RZ, UR60, PT ;  /* 0x0000003cff007c0c */ /* 0x000fe2000bf41270 */
[----:B------:R-:W-:Y:S01]  /*8bd0*/  UMOV UR37, UR61 ;  /* 0x0000003d00257c82 */ /* 0x000fe20008000000 */
[----:B------:R-:W-:Y:S01]  /*8be0*/  ULOP3.LUT UR6, UR6, 0x3fff, URZ, 0xc0, !UPT ;  /* 0x00003fff06067892 */ /* 0x000fe2000f8ec03f */
[----:B------:R-:W-:-:S03]  /*8bf0*/  FMNMX.FTZ R11, R169, R10, !PT ;  /* 0x0000000aa90b7209 */ /* 0x000fc60007810000 */
[----:B------:R-:W-:Y:S01]  /*8c00*/  ULOP3.LUT UR6, UR6, 0x5800000, URZ, 0xfc, !UPT ;  /* 0x0580000006067892 */ /* 0x000fe2000f8efc3f */
[----:B------:R-:W-:-:S03]  /*8c10*/  FMNMX.FTZ R10, R172, R11, !PT ;  /* 0x0000000bac0a7209 */ /* 0x000fc60007810000 */
[----:B------:R-:W-:Y:S01]  /*8c20*/  UIMAD UR6, UR7, 0xb00, UR6 ;  /* 0x00000b00070678a4 */ /* 0x000fe2000f8e0206 */
[----:B------:R-:W-:-:S04]  /*8c30*/  FMNMX.FTZ R11, R173, R10, !PT ;  /* 0x0000000aad0b7209 */ /* 0x000fc80007810000 */
[----:B------:R-:W-:Y:S02]  /*8c40*/  FMNMX.FTZ R10, R160, R11, !PT ;  /* 0x0000000ba00a7209 */ /* 0x000fe40007810000 */
[----:B------:R-:W-:Y:S02]  /*8c50*/  UMOV UR10, UR6 ;  /* 0x00000006000a7c82 */ /* 0x000fe40008000000 */
[----:B------:R-:W-:Y:S01]  /*8c60*/  HGMMA.64x128x16.F32 R24, R176, gdesc[UR8].tnspB, R24, gsb0 ;  /* 0x41e00008b0187df0 */ /* 0x000fe20008000818 */
[----:B------:R-:W-:Y:S01]  /*8c70*/  UIADD3 UR10, UR6, 0x80, URZ ;  /* 0x00000080060a7890 */ /* 0x000fe2000fffe03f */
[----:B------:R-:W-:Y:S01]  /*8c80*/  FMNMX.FTZ R11, R161, R10, !PT ;  /* 0x0000000aa10b7209 */ /* 0x000fe20007810000 */
[----:B------:R-:W-:-:S03]  /*8c90*/  UMOV UR11, 0x40000040 ;  /* 0x40000040000b7882 */ /* 0x000fc60000000000 */
[----:B------:R-:W-:-:S04]  /*8ca0*/  FMNMX.FTZ R10, R164, R11, !PT ;  /* 0x0000000ba40a7209 */ /* 0x000fc80007810000 */
[----:B------:R-:W-:Y:S02]  /*8cb0*/  FMNMX.FTZ R11, R165, R10, !PT ;  /* 0x0000000aa50b7209 */ /* 0x000fe40007810000 */
[----:B-1----:R-:W-:Y:S02]  /*8cc0*/  SHF.R.U32.HI R227, RZ, 0x7, R227 ;  /* 0x00000007ffe37819 */ /* 0x002fe400000116e3 */
        /* <DEDUP_REMOVED lines=36> */
[----:B------:R-:W-:Y:S01]  /*8f10*/  HGMMA.64x128x16.F32 R24, R180, gdesc[UR8].tnspB, R24, gsb0 ;  /* 0x41e00008b4187df0 */ /* 0x000fe20008000818 */
[----:B------:R-:W-:Y:S01]  /*8f20*/  UIADD3 UR10, UR6, 0x100, URZ ;  /* 0x00000100060a7890 */ /* 0x000fe2000fffe03f */
[----:B------:R-:W-:Y:S01]  /*8f30*/  UMOV UR11, 0x40000040 ;  /* 0x40000040000b7882 */ /* 0x000fe20000000000 */
[----:B------:R-:W-:-:S04]  /*8f40*/  FMNMX.FTZ R10, R92, R11, !PT ;  /* 0x0000000b5c0a7209 */ /* 0x000fc80007810000 */
[----:B------:R-:W-:-:S05]  /*8f50*/  FMNMX.FTZ R176, R93, R10, !PT ;  /* 0x0000000a5db07209 */ /* 0x000fca0007810000 */
[----:B------:R-:W1:Y:S02]  /*8f60*/  SHFL.BFLY PT, R11, R176, 0x2, 0x1f ;  /* 0x0c401f00b00b7f89 */ /* 0x000e6400000e0000 */
[----:B-1----:R-:W-:Y:S02]  /*8f70*/  FMNMX.FTZ R177, R176, R11, !PT ;  /* 0x0000000bb0b17209 */ /* 0x002fe40007810000 */
[----:B------:R-:W1:Y:S03]  /*8f80*/  LDC R11, c[0x0][0x988] ;  /* 0x00026200ff0b7b82 */ /* 0x000e660000000800 */
[----:B------:R-:W2:Y:S02]  /*8f90*/  SHFL.BFLY PT, R10, R177, 0x1, 0x1f ;  /* 0x0c201f00b10a7f89 */ /* 0x000ea400000e0000 */
[----:B--2---:R-:W-:-:S05]  /*8fa0*/  FMNMX.FTZ R10, R177, R10, !PT ;  /* 0x0000000ab10a7209 */ /* 0x004fca0007810000 */
[C---:B-1----:R-:W-:Y:S01]  /*8fb0*/  FMUL.FTZ R20, R10.reuse, R11 ;  /* 0x0000000b0a147220 */ /* 0x042fe20000410000 */
[----:B------:R-:W-:-:S03]  /*8fc0*/  FADD.FTZ R12, -R10, R21 ;  /* 0x000000150a0c7221 */ /* 0x000fc60000010100 */
        /* <DEDUP_REMOVED lines=25> */
[----:B------:R-:W1:Y:S08]  /*9160*/  MUFU.EX2 R12, R12 ;  /* 0x0000000c000c7308 */ /* 0x000e700000000800 */
[----:B------:R-:W2:Y:S08]  /*9170*/  MUFU.EX2 R176, R176 ;  /* 0x000000b000b07308 */ /* 0x000eb00000000800 */
[----:B------:R-:W3:Y:S01]  /*9180*/  MUFU.EX2 R178, R178 ;  /* 0x000000b200b27308 */ /* 0x000ee20000000800 */
[----:B-1----:R-:W-:-:S07]  /*9190*/  FFMA.FTZ R15, R12, R15, R21 ;  /* 0x0000000f0c0f7223 */ /* 0x002fce0000010015 */
[----:B------:R-:W-:Y:S01]  /*91a0*/  MUFU.EX2 R169, R169 ;  /* 0x000000a900a97308 */ /* 0x000fe20000000800 */
[C---:B--2---:R-:W-:Y:S01]  /*91b0*/  FADD.FTZ R15, R176.reuse, R15 ;  /* 0x0000000fb00f7221 */ /* 0x044fe20000010000 */
[----:B------:R-:W-:-:S06]  /*91c0*/  F2FP.F16.F32.PACK_AB R176, R176, R21 ;  /* 0x00000015b0b0723e */ /* 0x000fcc00000000ff */
[----:B------:R-:W-:Y:S01]  /*91d0*/  MUFU.EX2 R173, R173 ;  /* 0x000000ad00ad7308 */ /* 0x000fe20000000800 */
[----:B------:R-:W-:Y:S02]  /*91e0*/  WARPGROUP.DEPBAR.LE gsb0, 0x0 ;  /* 0x00008000000079c5 */ /* 0x000fe40000010000 */
[----:B------:R-:W-:Y:S01]  /*91f0*/  WARPGROUP.ARRIVE ;  /* 0x00000000000079c5 */ /* 0x000fe20000000000 */
[-CC-:B------:R-:W-:Y:S01]  /*9200*/  FFMA.FTZ R180, R160, R11.reuse, -R20.reuse ;  /* 0x0000000ba0b47223 */ /* 0x180fe20000010814 */
[----:B------:R-:W-:-:S03]  /*9210*/  FFMA.FTZ R182, R164, R11, -R20 ;  /* 0x0000000ba4b67223 */ /* 0x000fc60000010814 */
[----:B------:R-:W-:Y:S01]  /*9220*/  MUFU.EX2 R161, R161 ;  /* 0x000000a100a17308 */ /* 0x000fe20000000800 */
[----:B------:R-:W-:Y:S01]  /*9230*/  HGMMA.64x128x16.F32 R24, R184, gdesc[UR8].tnspB, R24, gsb0 ;  /* 0x41e00008b8187df0 */ /* 0x000fe20008000818 */
[----:B------:R-:W-:Y:S01]  /*9240*/  UIADD3 UR10, UR6, 0x180, URZ ;  /* 0x00000180060a7890 */ /* 0x000fe2000fffe03f */
[----:B------:R-:W-:-:S05]  /*9250*/  UMOV UR11, 0x40000040 ;  /* 0x40000040000b7882 */ /* 0x000fca0000000000 */
        /* <DEDUP_REMOVED lines=20> */
[--C-:B------:R-:W-:Y:S01]  /*93a0*/  FFMA.FTZ R184, R152, R11, -R20.reuse ;  /* 0x0000000b98b87223 */ /* 0x100fe20000010814 */
[----:B------:R-:W-:Y:S01]  /*93b0*/  FMNMX.FTZ R152, R170, R13, !PT ;  /* 0x0000000daa987209 */ /* 0x000fe20007810000 */
[----:B------:R-:W-:Y:S02]  /*93c0*/  FFMA.FTZ R186, R156, R11, -R20 ;  /* 0x0000000b9cba7223 */ /* 0x000fe40000010814 */
[----:B------:R-:W-:Y:S01]  /*93d0*/  MUFU.EX2 R92, R92 ;  /* 0x0000005c005c7308 */ /* 0x000fe20000000800 */
[----:B------:R-:W-:Y:S01]  /*93e0*/  HGMMA.64x128x16.F32 R24, R188, gdesc[UR8].tnspB, R24, gsb0 ;  /* 0x41e00008bc187df0 */ /* 0x000fe20008000818 */
[----:B------:R-:W-:Y:S01]  /*93f0*/  UIADD3 UR10, UR6, 0x200, URZ ;  /* 0x00000200060a7890 */ /* 0x000fe2000fffe03f */
[----:B------:R-:W-:Y:S01]  /*9400*/  FMNMX.FTZ R153, R171, R152, !PT ;  /* 0x00000098ab997209 */ /* 0x000fe20007810000 */
[----:B------:R-:W-:-:S03]  /*9410*/  UMOV UR11, 0x40000040 ;  /* 0x40000040000b7882 */ /* 0x000fc60000000000 */
[----:B------:R-:W-:Y:S01]  /*9420*/  FMNMX.FTZ R152, R174, R153, !PT ;  /* 0x00000099ae987209 */ /* 0x000fe20007810000 */
[----:B------:R-:W-:Y:S01]  /*9430*/  FFMA.FTZ R153, R157, R11, -R20 ;  /* 0x0000000b9d997223 */ /* 0x000fe20000010814 */
[----:B------:R-:W-:Y:S02]  /*9440*/  MUFU.EX2 R184, R184 ;  /* 0x000000b800b87308 */ /* 0x000fe40000000800 */
[----:B------:R-:W-:-:S04]  /*9450*/  FMNMX.FTZ R157, R175, R152, !PT ;  /* 0x00000098af9d7209 */ /* 0x000fc80007810000 */
[----:B------:R-:W-:Y:S02]  /*9460*/  FMNMX.FTZ R152, R162, R157, !PT ;  /* 0x0000009da2987209 */ /* 0x000fe40007810000 */
[----:B------:R-:W-:Y:S02]  /*9470*/  MUFU.EX2 R186, R186 ;  /* 0x000000ba00ba7308 */ /* 0x000fe40000000800 */
[----:B------:R-:W-:-:S06]  /*9480*/  FMNMX.FTZ R157, R163, R152, !PT ;  /* 0x00000098a39d7209 */ /* 0x000fcc0007810000 */
[----:B------:R-:W-:Y:S01]  /*9490*/  MUFU.EX2 R153, R153 ;  /* 0x0000009900997308 */ /* 0x000fe20000000800 */
[----:B------:R-:W-:Y:S02]  /*94a0*/  WARPGROUP.DEPBAR.LE gsb0, 0x0 ;  /* 0x00008000000079c5 */ /* 0x000fe40000010000 */
[----:B------:R-:W-:Y:S01]  /*94b0*/  WARPGROUP.ARRIVE ;  /* 0x00000000000079c5 */ /* 0x000fe20000000000 */
[--C-:B------:R-:W-:Y:S01]  /*94c0*/  FFMA.FTZ R188, R144, R11, -R20.reuse ;  /* 0x0000000b90bc7223 */ /* 0x100fe20000010814 */
[----:B------:R-:W-:Y:S01]  /*94d0*/  FMNMX.FTZ R144, R166, R157, !PT ;  /* 0x0000009da6907209 */ /* 0x000fe20007810000 */
[----:B------:R-:W-:-:S03]  /*94e0*/  FFMA.FTZ R190, R148, R11, -R20 ;  /* 0x0000000b94be7223 */ /* 0x000fc60000010814 */
[----:B------:R-:W-:Y:S01]  /*94f0*/  HGMMA.64x128x16.F32 R24, R192, gdesc[UR8].tnspB, R24, gsb0 ;  /* 0x41e00008c0187df0 */ /* 0x000fe20008000818 */
[----:B------:R-:W-:Y:S01]  /*9500*/  UIADD3 UR10, UR6, 0x280, URZ ;  /* 0x00000280060a7890 */ /* 0x000fe2000fffe03f */
[----:B------:R-:W-:Y:S01]  /*9510*/  FMNMX.FTZ R157, R167, R144, !PT ;  /* 0x00000090a79d7209 */ /* 0x000fe20007810000 */
[----:B------:R-:W-:Y:S01]  /*9520*/  UMOV UR11, 0x40000040 ;  /* 0x40000040000b7882 */ /* 0x000fe20000000000 */
[----:B------:R-:W-:Y:S02]  /*9530*/  MUFU.EX2 R188, R188 ;  /* 0x000000bc00bc7308 */ /* 0x000fe40000000800 */
[----:B------:R-:W-:-:S04]  /*9540*/  FMNMX.FTZ R144, R154, R157, !PT ;  /* 0x0000009d9a907209 */ /* 0x000fc80007810000 */
[----:B------:R-:W-:Y:S02]  /*9550*/  FMNMX.FTZ R157, R155, R144, !PT ;  /* 0x000000909b9d7209 */ /* 0x000fe40007810000 */
[----:B------:R-:W-:Y:S02]  /*9560*/  MUFU.EX2 R190, R190 ;  /* 0x000000be00be7308 */ /* 0x000fe40000000800 */
[----:B------:R-:W-:-:S04]  /*9570*/  FMNMX.FTZ R144, R158, R157, !PT ;  /* 0x0000009d9e907209 */ /* 0x000fc80007810000 */
[----:B------:R-:W-:-:S04]  /*9580*/  FMNMX.FTZ R157, R159, R144, !PT ;  /* 0x000000909f9d7209 */ /* 0x000fc80007810000 */
[----:B------:R-:W-:-:S04]  /*9590*/  FMNMX.FTZ R144, R146, R157, !PT ;  /* 0x0000009d92907209 */ /* 0x000fc80007810000 */
[----:B------:R-:W-:Y:S01]  /*95a0*/  FMNMX.FTZ R157, R147, R144, !PT ;  /* 0x00000090939d7209 */ /* 0x000fe20007810000 */
        /* <DEDUP_REMOVED lines=21> */
[-CC-:B------:R-:W-:Y:S01]  /*9700*/  FFMA.FTZ R157, R129, R11.reuse, -R20.reuse ;  /* 0x0000000b819d7223 */ /* 0x180fe20000010814 */
[----:B------:R-:W-:Y:S02]  /*9710*/  FFMA.FTZ R198, R132, R11, -R20 ;  /* 0x0000000b84c67223 */ /* 0x000fe40000010814 */
        /* <DEDUP_REMOVED lines=8> */
[----:B------:R-:W-:Y:S01]  /*97a0*/  FMNMX.FTZ R128, R126, R129, !PT ;  /* 0x000000817e807209 */ /* 0x000fe20007810000 */
[----:B------:R-:W-:-:S03]  /*97b0*/  FFMA.FTZ R129, R133, R11, -R20 ;  /* 0x0000000b85817223 */ /* 0x000fc60000010814 */
[----:B------:R-:W-:Y:S02]  /*97c0*/  FMNMX.FTZ R133, R127, R128, !PT ;  /* 0x000000807f857209 */ /* 0x000fe40007810000 */
[----:B------:R-:W-:Y:S02]  /*97d0*/  MUFU.EX2 R198, R198 ;  /* 0x000000c600c67308 */ /* 0x000fe40000000800 */
[----:B------:R-:W-:-:S04]  /*97e0*/  FMNMX.FTZ R128, R114, R133, !PT ;  /* 0x0000008572807209 */ /* 0x000fc80007810000 */
[----:B------:R-:W-:Y:S02]  /*97f0*/  FMNMX.FTZ R133, R115, R128, !PT ;  /* 0x0000008073857209 */ /* 0x000fe40007810000 */
        /* <DEDUP_REMOVED lines=24> */
[----:B------:R-:W-:Y:S01]  /*9980*/  FMNMX.FTZ R133, R103, R112, !PT ;  /* 0x0000007067857209 */ /* 0x000fe20007810000 */
[----:B------:R-:W-:Y:S01]  /*9990*/  UIADD3 UR10, UR6, 0x480, URZ ;  /* 0x00000480060a7890 */ /* 0x000fe2000fffe03f */
[----:B------:R-:W-:Y:S01]  /*99a0*/  MUFU.EX2 R204, R204 ;  /* 0x000000cc00cc7308 */ /* 0x000fe20000000800 */
[----:B------:R-:W-:Y:S01]  /*99b0*/  UMOV UR11, 0x40000040 ;  /* 0x40000040000b7882 */ /* 0x000fe20000000000 */
[----:B------:R-:W-:-:S04]  /*99c0*/  FMNMX.FTZ R112, R90, R133, !PT ;  /* 0x000000855a707209 */ /* 0x000fc80007810000 */
[----:B------:R-:W-:Y:S02]  /*99d0*/  FMNMX.FTZ R133, R91, R112, !PT ;  /* 0x000000705b857209 */ /* 0x000fe40007810000 */
[----:B------:R-:W-:Y:S02]  /*99e0*/  MUFU.EX2 R206, R206 ;  /* 0x000000ce00ce7308 */ /* 0x000fe40000000800 */
[----:B------:R-:W-:-:S04]  /*99f0*/  FMNMX.FTZ R112, R94, R133, !PT ;  /* 0x000000855e707209 */ /* 0x000fc80007810000 */
[----:B------:R-:W-:-:S05]  /*9a00*/  FMNMX.FTZ R112, R95, R112, !PT ;  /* 0x000000705f707209 */ /* 0x000fca0007810000 */
[----:B------:R-:W1:Y:S02]  /*9a10*/  SHFL.BFLY PT, R133, R112, 0x2, 0x1f ;  /* 0x0c401f0070857f89 */ /* 0x000e6400000e0000 */
[----:B-1----:R-:W-:Y:S01]  /*9a20*/  FMNMX.FTZ R133, R112, R133, !PT ;  /* 0x0000008570857209 */ /* 0x002fe20007810000 */
[-CC-:B------:R-:W-:Y:S01]  /*9a30*/  FFMA.FTZ R112, R93, R11.reuse, -R20.reuse ;  /* 0x0000000b5d707223 */ /* 0x180fe20000010814 */
[----:B------:R-:W-:Y:S02]  /*9a40*/  WARPGROUP.DEPBAR.LE gsb0, 0x0 ;  /* 0x00008000000079c5 */ /* 0x000fe40000010000 */
[----:B------:R-:W-:Y:S01]  /*9a50*/  WARPGROUP.ARRIVE ;  /* 0x00000000000079c5 */ /* 0x000fe20000000000 */
[-CC-:B------:R-:W-:Y:S01]  /*9a60*/  FFMA.FTZ R210, R108, R11.reuse, -R20.reuse ;  /* 0x0000000b6cd27223 */ /* 0x180fe20000010814 */
[-CC-:B------:R-:W-:Y:S01]  /*9a70*/  FFMA.FTZ R208, R104, R11.reuse, -R20.reuse ;  /* 0x0000000b68d07223 */ /* 0x180fe20000010814 */
[----:B------:R-:W1:Y:S01]  /*9a80*/  SHFL.BFLY PT, R108, R133, 0x1, 0x1f ;  /* 0x0c201f00856c7f89 */ /* 0x000e6200000e0000 */
[----:B------:R-:W-:-:S02]  /*9a90*/  FFMA.FTZ R104, R88, R11, -R20 ;  /* 0x0000000b58687223 */ /* 0x000fc40000010814 */
[----:B------:R-:W-:Y:S01]  /*9aa0*/  HGMMA.64x128x16.F32 R24, R212, gdesc[UR8].tnspB, R24, gsb0 ;  /* 0x41e00008d4187df0 */ /* 0x000fe20008000818 */
[----:B------:R-:W-:Y:S01]  /*9ab0*/  UIADD3 UR10, UR6, 0x500, URZ ;  /* 0x00000500060a7890 */ /* 0x000fe2000fffe03f */
[----:B------:R-:W-:Y:S01]  /*9ac0*/  MUFU.EX2 R208, R208 ;  /* 0x000000d000d07308 */ /* 0x000fe20000000800 */
[----:B------:R-:W-:Y:S01]  /*9ad0*/  UMOV UR11, 0x40000040 ;  /* 0x40000040000b7882 */ /* 0x000fe20000000000 */
[----:B------:R-:W-:-:S06]  /*9ae0*/  UIADD3 UR6, UR60, -0x1, URZ ;  /* 0xffffffff3c067890 */ /* 0x000fcc000fffe03f */
[----:B------:R-:W-:Y:S01]  /*9af0*/  MUFU.EX2 R210, R210 ;  /* 0x000000d200d27308 */ /* 0x000fe20000000800 */
[----:B------:R-:W-:-:S07]  /*9b00*/  UMOV UR60, UR6 ;  /* 0x00000006003c7c82 */ /* 0x000fce0008000000 */
[----:B------:R-:W-:Y:S01]  /*9b10*/  MUFU.EX2 R104, R104 ;  /* 0x0000006800687308 */ /* 0x000fe20000000800 */
[----:B-1----:R-:W-:Y:S01]  /*9b20*/  FMNMX.FTZ R88, R133, R108, !PT ;  /* 0x0000006c85587209 */ /* 0x002fe20007810000 */
[----:B------:R-:W-:-:S04]  /*9b30*/  IMAD.U32 R133, RZ, RZ, UR38 ;  /* 0x00000026ff857e24 */ /* 0x000fc8000f8e00ff */
[C---:B------:R-:W-:Y:S01]  /*9b40*/  FADD.FTZ R20, -R88.reuse, R13 ;  /* 0x0000000d58147221 */ /* 0x040fe20000010100 */
[-C--:B------:R-:W-:Y:S01]  /*9b50*/  FMUL.FTZ R108, R88, R11.reuse ;  /* 0x0000000b586c7220 */ /* 0x080fe20000410000 */
[----:B------:R1:W-:Y:S01]  /*9b60*/  MUFU.EX2 R13, R112 ;  /* 0x00000070000d7308 */ /* 0x0003e20000000800 */
[----:B------:R-:W-:Y:S01]  /*9b70*/  @!P1 LEA R133, R133, UR39, 0x3 ;  /* 0x0000002785859c11 */ /* 0x000fe2000f8e18ff */
[-C--:B------:R-:W-:Y:S01]  /*9b80*/  FMUL.FTZ R93, R20, R11.reuse ;  /* 0x0000000b145d7220 */ /* 0x080fe20000410000 */
[-CC-:B------:R-:W-:Y:S01]  /*9b90*/  FFMA.FTZ R20, R170, R11.reuse, -R108.reuse ;  /* 0x0000000baa147223 */ /* 0x180fe2000001086c */
[-CC-:B------:R-:W-:Y:S01]  /*9ba0*/  FFMA.FTZ R177, R171, R11.reuse, -R108.reuse ;  /* 0x0000000babb17223 */ /* 0x180fe2000001086c */
[-CC-:B------:R-:W-:Y:S01]  /*9bb0*/  FFMA.FTZ R179, R174, R11.reuse, -R108.reuse ;  /* 0x0000000baeb37223 */ /* 0x180fe2000001086c */
[-CC-:B------:R-:W-:Y:S01]  /*9bc0*/  FFMA.FTZ R181, R162, R11.reuse, -R108.reuse ;  /* 0x0000000ba2b57223 */ /* 0x180fe2000001086c */
[-CC-:B------:R-:W-:Y:S01]  /*9bd0*/  FFMA.FTZ R116, R163, R11.reuse, -R108.reuse ;  /* 0x0000000ba3747223 */ /* 0x180fe2000001086c */
[----:B------:R-:W-:Y:S01]  /*9be0*/  MUFU.EX2 R93, R93 ;  /* 0x0000005d005d7308 */ /* 0x000fe20000000800 */
[-CC-:B-1----:R-:W-:Y:S01]  /*9bf0*/  FFMA.FTZ R112, R175, R11.reuse, -R108.reuse ;  /* 0x0000000baf707223 */ /* 0x182fe2000001086c */
[-CC-:B------:R-:W-:Y:S01]  /*9c00*/  FFMA.FTZ R183, R166, R11.reuse, -R108.reuse ;  /* 0x0000000ba6b77223 */ /* 0x180fe2000001086c */
[-CC-:B------:R-:W-:Y:S01]  /*9c10*/  FFMA.FTZ R201, R122, R11.reuse, -R108.reuse ;  /* 0x0000000b7ac97223 */ /* 0x180fe2000001086c */
[-CC-:B------:R-:W-:Y:S01]  /*9c20*/  FFMA.FTZ R120, R167, R11.reuse, -R108.reuse ;  /* 0x0000000ba7787223 */ /* 0x180fe2000001086c */
[-CC-:B------:R-:W-:Y:S01]  /*9c30*/  FFMA.FTZ R195, R142, R11.reuse, -R108.reuse ;  /* 0x0000000b8ec37223 */ /* 0x180fe2000001086c */
[----:B---3--:R-:W-:Y:S01]  /*9c40*/  FADD.FTZ R142, R178, R15 ;  /* 0x0000000fb28e7221 */ /* 0x008fe20000010000 */
        /* <DEDUP_REMOVED lines=16> */
[-C--:B------:R-:W-:Y:S01]  /*9d50*/  FFMA.FTZ R138, R139, R11.reuse, -R108 ;  /* 0x0000000b8b8a7223 */ /* 0x080fe2000001086c */
[----:B------:R-:W3:Y:S01]  /*9d60*/  MUFU.EX2 R179, R179 ;  /* 0x000000b300b37308 */ /* 0x000ee20000000800 */
[----:B-1----:R-:W-:Y:S01]  /*9d70*/  FFMA.FTZ R14, R93, R14, R20 ;  /* 0x0000000e5d0e7223 */ /* 0x002fe20000010014 */
[-CC-:B------:R-:W-:Y:S01]  /*9d80*/  FFMA.FTZ R115, R115, R11.reuse, -R108.reuse ;  /* 0x0000000b73737223 */ /* 0x180fe2000001086c */
[-CC-:B------:R-:W-:Y:S01]  /*9d90*/  FFMA.FTZ R140, R143, R11.reuse, -R108.reuse ;  /* 0x0000000b8f8c7223 */ /* 0x180fe2000001086c */
[-CC-:B------:R-:W-:Y:S01]  /*9da0*/  FFMA.FTZ R197, R130, R11.reuse, -R108.reuse ;  /* 0x0000000b82c57223 */ /* 0x180fe2000001086c */
[-CC-:B------:R-:W-:Y:S01]  /*9db0*/  FFMA.FTZ R130, R131, R11.reuse, -R108.reuse ;  /* 0x0000000b83827223 */ /* 0x180fe2000001086c */
[-CC-:B------:R-:W-:Y:S01]  /*9dc0*/  FFMA.FTZ R199, R134, R11.reuse, -R108.reuse ;  /* 0x0000000b86c77223 */ /* 0x180fe2000001086c */
[-C--:B------:R-:W-:Y:S01]  /*9dd0*/  FFMA.FTZ R134, R135, R11.reuse, -R108 ;  /* 0x0000000b87867223 */ /* 0x080fe2000001086c */
[----:B------:R-:W1:Y:S01]  /*9de0*/  MUFU.EX2 R112, R112 ;  /* 0x0000007000707308 */ /* 0x000e620000000800 */
[----:B--2---:R-:W-:Y:S01]  /*9df0*/  FADD.FTZ R122, R177, R14 ;  /* 0x0000000eb17a7221 */ /* 0x004fe20000010000 */
[-C--:B------:R-:W-:Y:S01]  /*9e00*/  FFMA.FTZ R14, R123, R11.reuse, -R108 ;  /* 0x0000000b7b0e7223 */ /* 0x080fe2000001086c */
[----:B------:R-:W-:Y:S01]  /*9e10*/  FADD.FTZ R123, R169, R142 ;  /* 0x0000008ea97b7221 */ /* 0x000fe20000010000 */
[-CC-:B------:R-:W-:Y:S01]  /*9e20*/  FFMA.FTZ R203, R126, R11.reuse, -R108.reuse ;  /* 0x0000000b7ecb7223 */ /* 0x180fe2000001086c */
[-CC-:B------:R-:W-:Y:S01]  /*9e30*/  FFMA.FTZ R119, R119, R11.reuse, -R108.reuse ;  /* 0x0000000b77777223 */ /* 0x180fe2000001086c */
[-C--:B------:R-:W-:Y:S01]  /*9e40*/  FFMA.FTZ R107, R107, R11.reuse, -R108 ;  /* 0x0000000b6b6b7223 */ /* 0x080fe2000001086c */
[----:B------:R-:W-:Y:S01]  /*9e50*/  FADD.FTZ R142, R180, R123 ;  /* 0x0000007bb48e7221 */ /* 0x000fe20000010000 */
[----:B------:R-:W2:Y:S01]  /*9e60*/  MUFU.EX2 R181, R181 ;  /* 0x000000b500b57308 */ /* 0x000ea20000000800 */
[----:B---3--:R-:W-:Y:S01]  /*9e70*/  FADD.FTZ R15, R179, R122 ;  /* 0x0000007ab30f7221 */ /* 0x008fe20000010000 */
[-C--:B------:R-:W-:Y:S01]  /*9e80*/  FFMA.FTZ R111, R111, R11.reuse, -R108 ;  /* 0x0000000b6f6f7223 */ /* 0x080fe2000001086c */
[----:B------:R-:W-:Y:S01]  /*9e90*/  FADD.FTZ R123, R173, R142 ;  /* 0x0000008ead7b7221 */ /* 0x000fe20000010000 */
[-CC-:B------:R-:W-:Y:S01]  /*9ea0*/  FFMA.FTZ R99, R99, R11.reuse, -R108.reuse ;  /* 0x0000000b63637223 */ /* 0x180fe2000001086c */
[-CC-:B------:R-:W-:Y:S01]  /*9eb0*/  FFMA.FTZ R102, R102, R11.reuse, -R108.reuse ;  /* 0x0000000b66667223 */ /* 0x180fe2000001086c */
[-CC-:B------:R-:W-:Y:S01]  /*9ec0*/  FFMA.FTZ R103, R103, R11.reuse, -R108.reuse ;  /* 0x0000000b67677223 */ /* 0x180fe2000001086c */
[----:B------:R-:W-:Y:S01]  /*9ed0*/  FADD.FTZ R114, R182, R123 ;  /* 0x0000007bb6727221 */ /* 0x000fe20000010000 */
[----:B------:R-:W3:Y:S01]  /*9ee0*/  MUFU.EX2 R116, R116 ;  /* 0x0000007400747308 */ /* 0x000ee20000000800 */
[----:B-1----:R-:W-:Y:S01]  /*9ef0*/  FADD.FTZ R122, R112, R15 ;  /* 0x0000000f707a7221 */ /* 0x002fe20000010000 */
[-C--:B------:R-:W-:Y:S01]  /*9f00*/  FFMA.FTZ R90, R90, R11.reuse, -R108 ;  /* 0x0000000b5a5a7223 */ /* 0x080fe2000001086c */
[----:B------:R-:W-:Y:S01]  /*9f10*/  FADD.FTZ R123, R161, R114 ;  /* 0x00000072a17b7221 */ /* 0x000fe20000010000 */
[-CC-:B------:R-:W-:Y:S01]  /*9f20*/  FFMA.FTZ R91, R91, R11.reuse, -R108.reuse ;  /* 0x0000000b5b5b7223 */ /* 0x180fe2000001086c */
[-CC-:B------:R-:W-:Y:S01]  /*9f30*/  FFMA.FTZ R94, R94, R11.reuse, -R108.reuse ;  /* 0x0000000b5e5e7223 */ /* 0x180fe2000001086c */
[----:B------:R-:W-:Y:S01]  /*9f40*/  FFMA.FTZ R95, R95, R11, -R108 ;  /* 0x0000000b5f5f7223 */ /* 0x000fe2000001086c */
[----:B------:R-:W-:Y:S01]  /*9f50*/  F2FP.F16.F32.PACK_AB R177, R177, R20 ;  /* 0x00000014b1b1723e */ /* 0x000fe200000000ff */
[----:B------:R-:W1:Y:S01]  /*9f60*/  MUFU.EX2 R183, R183 ;  /* 0x000000b700b77308 */ /* 0x000e620000000800 */
[----:B--2---:R-:W-:Y:S01]  /*9f70*/  FADD.FTZ R15, R181, R122 ;  /* 0x0000007ab50f7221 */ /* 0x004fe20000010000 */
[----:B------:R-:W-:Y:S01]  /*9f80*/  F2FP.F16.F32.PACK_AB R179, R112, R179 ;  /* 0x000000b370b3723e */ /* 0x000fe200000000ff */
[----:B------:R-:W-:Y:S01]  /*9f90*/  @!P1 VIADD R133, R133, 0x34840 ;  /* 0x0003484085859836 */ /* 0x000fe20000000000 */
[----:B------:R-:W-:-:S02]  /*9fa0*/  IADD3 R131, -R227, 0xb, RZ ;  /* 0x0000000be3837810 */ /* 0x000fc40007ffe1ff */
[----:B------:R-:W-:Y:S02]  /*9fb0*/  F2FP.F16.F32.PACK_AB R178, R169, R178 ;  /* 0x000000b2a9b2723e */ /* 0x000fe400000000ff */
[----:B------:R-:W2:Y:S01]  /*9fc0*/  MUFU.EX2 R120, R120 ;  /* 0x0000007800787308 */ /* 0x000ea20000000800 */
[C---:B---3--:R-:W-:Y:S01]  /*9fd0*/  FADD.FTZ R122, R116.reuse, R15 ;  /* 0x0000000f747a7221 */ /* 0x048fe20000010000 */
[----:B------:R-:W-:Y:S02]  /*9fe0*/  F2FP.F16.F32.PACK_AB R181, R116, R181 ;  /* 0x000000b574b5723e */ /* 0x000fe400000000ff */
[----:B------:R-:W-:Y:S02]  /*9ff0*/  @!P1 PRMT R133, RZ, 0x654, R133 ;  /* 0x00000654ff859816 */ /* 0x000fe40000000085 */
[----:B------:R-:W-:Y:S02]  /*a000*/  F2FP.F16.F32.PACK_AB R180, R173, R180 ;  /* 0x000000b4adb4723e */ /* 0x000fe400000000ff */
[----:B------:R-:W3:Y:S01]  /*a010*/  MUFU.EX2 R185, R185 ;  /* 0x000000b900b97308 */ /* 0x000ee20000000800 */
[----:B-1----:R-:W-:Y:S01]  /*a020*/  FADD.FTZ R15, R183, R122 ;  /* 0x0000007ab70f7221 */ /* 0x002fe20000010000 */
[----:B------:R-:W-:Y:S01]  /*a030*/  FADD.FTZ R122, R184, R123 ;  /* 0x0000007bb87a7221 */ /* 0x000fe20000010000 */
[----:B------:R-:W-:-:S02]  /*a040*/  F2FP.F16.F32.PACK_AB R182, R161, R182 ;  /* 0x000000b6a1b6723e */ /* 0x000fc400000000ff */
[C---:B------:R-:W-:Y:S01]  /*a050*/  F2FP.F16.F32.PACK_AB R184, R165.reuse, R184 ;  /* 0x000000b8a5b8723e */ /* 0x040fe200000000ff */
[----:B------:R-:W-:Y:S02]  /*a060*/  FADD.FTZ R123, R165, R122 ;  /* 0x0000007aa57b7221 */ /* 0x000fe40000010000 */
[----:B------:R-:W1:Y:S01]  /*a070*/  MUFU.EX2 R124, R124 ;  /* 0x0000007c007c7308 */ /* 0x000e620000000800 */
[----:B--2---:R-:W-:Y:S01]  /*a080*/  FADD.FTZ R118, R120, R15 ;  /* 0x0000000f78767221 */ /* 0x004fe20000010000 */
[----:B------:R-:W-:Y:S01]  /*a090*/  FADD.FTZ R110, R186, R123 ;  /* 0x0000007bba6e7221 */ /* 0x000fe20000010000 */
[----:B------:R-:W-:Y:S02]  /*a0a0*/  F2FP.F16.F32.PACK_AB R183, R120, R183 ;  /* 0x000000b778b7723e */ /* 0x000fe400000000ff */
[----:B------:R-:W-:-:S03]  /*a0b0*/  F2FP.F16.F32.PACK_AB R186, R153, R186 ;  /* 0x000000ba99ba723e */ /* 0x000fc600000000ff */
[----:B------:R-:W2:Y:S01]  /*a0c0*/  MUFU.EX2 R187, R187 ;  /* 0x000000bb00bb7308 */ /* 0x000ea20000000800 */
[----:B---3--:R-:W-:-:S07]  /*a0d0*/  FADD.FTZ R15, R185, R118 ;  /* 0x00000076b90f7221 */ /* 0x008fce0000010000 */
[----:B------:R-:W3:Y:S01]  /*a0e0*/  MUFU.EX2 R128, R128 ;  /* 0x0000008000807308 */ /* 0x000ee20000000800 */
[----:B-1----:R-:W-:Y:S01]  /*a0f0*/  FADD.FTZ R106, R124, R15 ;  /* 0x0000000f7c6a7221 */ /* 0x002fe20000010000 */
[----:B------:R-:W-:Y:S01]  /*a100*/  FFMA.FTZ R15, R98, R11, -R108 ;  /* 0x0000000b620f7223 */ /* 0x000fe2000001086c */
[----:B------:R-:W-:-:S05]  /*a110*/  F2FP.F16.F32.PACK_AB R185, R124, R185 ;  /* 0x000000b97cb9723e */ /* 0x000fca00000000ff */
[----:B------:R-:W1:Y:S01]  /*a120*/  MUFU.EX2 R189, R189 ;  /* 0x000000bd00bd7308 */ /* 0x000e620000000800 */
[----:B--2---:R-:W-:Y:S01]  /*a130*/  FADD.FTZ R123, R187, R106 ;  /* 0x0000006abb7b7221 */ /* 0x004fe20000010000 */
[----:B------:R-:W-:Y:S02]  /*a140*/  WARPGROUP.DEPBAR.LE gsb0, 0x0 ;  /* 0x00008000000079c5 */ /* 0x000fe40000010000 */
[----:B------:R-:W-:Y:S01]  /*a150*/  WARPGROUP.ARRIVE ;  /* 0x00000000000079c5 */ /* 0x000fe20000000000 */
[----:B------:R-:W-:Y:S02]  /*a160*/  F2FP.F16.F32.PACK_AB R212, R97, R96 ;  /* 0x0000006061d4723e */ /* 0x000fe400000000ff */
[----:B------:R-:W-:Y:S01]  /*a170*/  F2FP.F16.F32.PACK_AB R214, R101, R100 ;  /* 0x0000006465d6723e */ /* 0x000fe200000000ff */
[----:B------:R-:W2:Y:S01]  /*a180*/  MUFU.EX2 R132, R132 ;  /* 0x0000008400847308 */ /* 0x000ea20000000800 */
[C---:B---3--:R-:W-:Y:S01]  /*a190*/  FADD.FTZ R106, R128.reuse, R123 ;  /* 0x0000007b806a7221 */ /* 0x048fe20000010000 */
[----:B------:R-:W-:Y:S01]  /*a1a0*/  HGMMA.64x128x16.F32 R24, R216, gdesc[UR8].tnspB, R24, gsb0 ;  /* 0x41e00008d8187df0 */ /* 0x000fe20008000818 */
[----:B------:R-:W-:-:S05]  /*a1b0*/  F2FP.F16.F32.PACK_AB R187, R128, R187 ;  /* 0x000000bb80bb723e */ /* 0x000fca00000000ff */
[----:B------:R-:W3:Y:S01]  /*a1c0*/  MUFU.EX2 R191, R191 ;  /* 0x000000bf00bf7308 */ /* 0x000ee20000000800 */
[----:B-1----:R-:W-:-:S07]  /*a1d0*/  FADD.FTZ R123, R189, R106 ;  /* 0x0000006abd7b7221 */ /* 0x002fce0000010000 */
[----:B------:R1:W-:Y:S01]  /*a1e0*/  MUFU.EX2 R114, R127 ;  /* 0x0000007f00727308 */ /* 0x0003e20000000800 */
[C---:B--2---:R-:W-:Y:S01]  /*a1f0*/  FADD.FTZ R106, R132.reuse, R123 ;  /* 0x0000007b846a7221 */ /* 0x044fe20000010000 */
[----:B------:R-:W-:-:S06]  /*a200*/  F2FP.F16.F32.PACK_AB R189, R132, R189 ;  /* 0x000000bd84bd723e */ /* 0x000fcc00000000ff */
[----:B------:R-:W2:Y:S01]  /*a210*/  MUFU.EX2 R136, R136 ;  /* 0x0000008800887308 */ /* 0x000ea20000000800 */
[----:B-1----:R-:W-:-:S04]  /*a220*/  FADD.FTZ R127, R153, R110 ;  /* 0x0000006e997f7221 */ /* 0x002fc80000010000 */
[----:B------:R-:W-:Y:S01]  /*a230*/  FADD.FTZ R110, R188, R127 ;  /* 0x0000007fbc6e7221 */ /* 0x000fe20000010000 */
[C---:B------:R-:W-:Y:S02]  /*a240*/  F2FP.F16.F32.PACK_AB R188, R145.reuse, R188 ;  /* 0x000000bc91bc723e */ /* 0x040fe400000000ff */
[----:B------:R-:W1:Y:S01]  /*a250*/  MUFU.EX2 R193, R193 ;  /* 0x000000c100c17308 */ /* 0x000e620000000800 */
[----:B------:R-:W-:-:S04]  /*a260*/  FADD.FTZ R127, R145, R110 ;  /* 0x0000006e917f7221 */ /* 0x000fc80000010000 */
[----:B------:R-:W-:Y:S01]  /*a270*/  FADD.FTZ R110, R190, R127 ;  /* 0x0000007fbe6e7221 */ /* 0x000fe20000010000 */
[C---:B------:R-:W-:Y:S02]  /*a280*/  F2FP.F16.F32.PACK_AB R190, R149.reuse, R190 ;  /* 0x000000be95be723e */ /* 0x040fe400000000ff */
[----:B------:R-:W4:Y:S01]  /*a290*/  MUFU.EX2 R138, R138 ;  /* 0x0000008a008a7308 */ /* 0x000f220000000800 */
[----:B------:R-:W-:-:S04]  /*a2a0*/  FADD.FTZ R123, R149, R110 ;  /* 0x0000006e957b7221 */ /* 0x000fc80000010000 */
[----:B------:R-:W-:Y:S01]  /*a2b0*/  FADD.FTZ R108, R192, R123 ;  /* 0x0000007bc06c7221 */ /* 0x000fe20000010000 */
[----:B------:R-:W-:Y:S02]  /*a2c0*/  F2FP.F16.F32.PACK_AB R192, R137, R192 ;  /* 0x000000c089c0723e */ /* 0x000fe400000000ff */
[----:B------:R-:W5:Y:S08]  /*a2d0*/  MUFU.EX2 R195, R195 ;  /* 0x000000c300c37308 */ /* 0x000f700000000800 */
[----:B------:R3:W-:Y:S08]  /*a2e0*/  MUFU.EX2 R98, R115 ;  /* 0x0000007300627308 */ /* 0x0007f00000000800 */
[----:B------:R-:W5:Y:S01]  /*a2f0*/  MUFU.EX2 R140, R140 ;  /* 0x0000008c008c7308 */ /* 0x000f620000000800 */
[----:B---3--:R-:W-:Y:S01]  /*a300*/  FADD.FTZ R115, R191, R106 ;  /* 0x0000006abf737221 */ /* 0x008fe20000010000 */
[----:B--2---:R-:W-:-:S03]  /*a310*/  F2FP.F16.F32.PACK_AB R191, R136, R191 ;  /* 0x000000bf88bf723e */ /* 0x004fc600000000ff */
[----:B------:R-:W-:Y:S01]  /*a320*/  FADD.FTZ R110, R136, R115 ;  /* 0x00000073886e7221 */ /* 0x000fe20000010000 */
[----:B------:R-:W-:Y:S02]  /*a330*/  FADD.FTZ R115, R137, R108 ;  /* 0x0000006c89737221 */ /* 0x000fe40000010000 */
[----:B------:R-:W2:Y:S01]  /*a340*/  MUFU.EX2 R197, R197 ;  /* 0x000000c500c57308 */ /* 0x000ea20000000800 */
[----:B-1----:R-:W-:Y:S01]  /*a350*/  FADD.FTZ R21, R193, R110 ;  /* 0x0000006ec1157221 */ /* 0x002fe20000010000 */
[----:B------:R-:W-:Y:S01]  /*a360*/  FADD.FTZ R110, R194, R115 ;  /* 0x00000073c26e7221 */ /* 0x000fe20000010000 */
[C---:B----4-:R-:W-:Y:S02]  /*a370*/  F2FP.F16.F32.PACK_AB R193, R138.reuse, R193 ;  /* 0x000000c18ac1723e */ /* 0x050fe400000000ff */
[----:B------:R-:W-:Y:S01]  /*a380*/  FADD.FTZ R108, R138, R21 ;  /* 0x000000158a6c7221 */ /* 0x000fe20000010000 */
[C---:B------:R-:W-:Y:S01]  /*a390*/  FADD.FTZ R115, R141.reuse, R110 ;  /* 0x0000006e8d737221 */ /* 0x040fe20000010000 */
[----:B------:R-:W-:Y:S01]  /*a3a0*/  F2FP.F16.F32.PACK_AB R194, R141, R194 ;  /* 0x000000c28dc2723e */ /* 0x000fe200000000ff */
[----:B------:R-:W1:Y:S01]  /*a3b0*/  MUFU.EX2 R130, R130 ;  /* 0x0000008200827308 */ /* 0x000e620000000800 */
[----:B-----5:R-:W-:Y:S01]  /*a3c0*/  FADD.FTZ R21, R195, R108 ;  /* 0x0000006cc3157221 */ /* 0x020fe20000010000 */
[----:B------:R-:W-:Y:S01]  /*a3d0*/  FADD.FTZ R110, R196, R115 ;  /* 0x00000073c46e7221 */ /* 0x000fe20000010000 */
[----:B------:R-:W-:-:S02]  /*a3e0*/  F2FP.F16.F32.PACK_AB R195, R140, R195 ;  /* 0x000000c38cc3723e */ /* 0x000fc400000000ff */
[----:B------:R-:W-:Y:S01]  /*a3f0*/  FADD.FTZ R108, R140, R21 ;  /* 0x000000158c6c7221 */ /* 0x000fe20000010000 */
[C---:B------:R-:W-:Y:S01]  /*a400*/  FADD.FTZ R115, R157.reuse, R110 ;  /* 0x0000006e9d737221 */ /* 0x040fe20000010000 */
[----:B------:R-:W-:Y:S01]  /*a410*/  F2FP.F16.F32.PACK_AB R196, R157, R196 ;  /* 0x000000c49dc4723e */ /* 0x000fe200000000ff */
[----:B------:R-:W3:Y:S01]  /*a420*/  MUFU.EX2 R199, R199 ;  /* 0x000000c700c77308 */ /* 0x000ee20000000800 */
[----:B--2---:R-:W-:Y:S01]  /*a430*/  FADD.FTZ R21, R197, R108 ;  /* 0x0000006cc5157221 */ /* 0x004fe20000010000 */
[----:B------:R-:W-:Y:S01]  /*a440*/  FADD.FTZ R110, R198, R115 ;  /* 0x00000073c66e7221 */ /* 0x000fe20000010000 */
[----:B------:R-:W-:-:S05]  /*a450*/  F2FP.F16.F32.PACK_AB R198, R129, R198 ;  /* 0x000000c681c6723e */ /* 0x000fca00000000ff */
[----:B------:R-:W2:Y:S01]  /*a460*/  MUFU.EX2 R134, R134 ;  /* 0x0000008600867308 */ /* 0x000ea20000000800 */
[C---:B-1----:R-:W-:Y:S01]  /*a470*/  FADD.FTZ R108, R130.reuse, R21 ;  /* 0x00000015826c7221 */ /* 0x042fe20000010000 */
[----:B------:R-:W-:-:S06]  /*a480*/  F2FP.F16.F32.PACK_AB R197, R130, R197 ;  /* 0x000000c582c5723e */ /* 0x000fcc00000000ff */
[----:B------:R-:W1:Y:S01]  /*a490*/  MUFU.EX2 R201, R201 ;  /* 0x000000c900c97308 */ /* 0x000e620000000800 */
[----:B---3--:R-:W-:-:S07]  /*a4a0*/  FADD.FTZ R21, R199, R108 ;  /* 0x0000006cc7157221 */ /* 0x008fce0000010000 */
[----:B------:R-:W3:Y:S01]  /*a4b0*/  MUFU.EX2 R14, R14 ;  /* 0x0000000e000e7308 */ /* 0x000ee20000000800 */
[----:B--2---:R-:W-:-:S07]  /*a4c0*/  F2FP.F16.F32.PACK_AB R199, R134, R199 ;  /* 0x000000c786c7723e */ /* 0x004fce00000000ff */
[----:B------:R-:W2:Y:S08]  /*a4d0*/  MUFU.EX2 R203, R203 ;  /* 0x000000cb00cb7308 */ /* 0x000eb00000000800 */
[----:B------:R4:W-:Y:S08]  /*a4e0*/  MUFU.EX2 R20, R107 ;  /* 0x0000006b00147308 */ /* 0x0009f00000000800 */
[----:B------:R-:W5:Y:S01]  /*a4f0*/  MUFU.EX2 R205, R205 ;  /* 0x000000cd00cd7308 */ /* 0x000f620000000800 */
[----:B----4-:R-:W-:Y:S01]  /*a500*/  FADD.FTZ R107, R129, R110 ;  /* 0x0000006e816b7221 */ /* 0x010fe20000010000 */
[----:B------:R-:W-:-:S03]  /*a510*/  FADD.FTZ R110, R134, R21 ;  /* 0x00000015866e7221 */ /* 0x000fc60000010000 */
[----:B------:R-:W-:Y:S01]  /*a520*/  FADD.FTZ R112, R200, R107 ;  /* 0x0000006bc8707221 */ /* 0x000fe20000010000 */
[----:B-1----:R-:W-:Y:S01]  /*a530*/  FADD.FTZ R21, R201, R110 ;  /* 0x0000006ec9157221 */ /* 0x002fe20000010000 */
[C---:B---3--:R-:W-:Y:S01]  /*a540*/  F2FP.F16.F32.PACK_AB R201, R14.reuse, R201 ;  /* 0x000000c90ec9723e */ /* 0x048fe200000000ff */
[----:B------:R-:W1:Y:S01]  /*a550*/  MUFU.EX2 R207, R207 ;  /* 0x000000cf00cf7308 */ /* 0x000e620000000800 */
[----:B------:R-:W-:Y:S01]  /*a560*/  FADD.FTZ R107, R121, R112 ;  /* 0x00000070796b7221 */ /* 0x000fe20000010000 */
[----:B------:R-:W-:Y:S01]  /*a570*/  FADD.FTZ R110, R14, R21 ;  /* 0x000000150e6e7221 */ /* 0x000fe20000010000 */
[----:B------:R-:W-:Y:S02]  /*a580*/  WARPGROUP.DEPBAR.LE gsb0, 0x0 ;  /* 0x00008000000079c5 */ /* 0x000fe40000010000 */
[----:B------:R-:W-:Y:S01]  /*a590*/  FADD.FTZ R112, R202, R107 ;  /* 0x0000006bca707221 */ /* 0x000fe20000010000 */
[----:B--2---:R-:W-:Y:S01]  /*a5a0*/  FADD.FTZ R21, R203, R110 ;  /* 0x0000006ecb157221 */ /* 0x004fe20000010000 */
[----:B------:R2:W-:Y:S06]  /*a5b0*/  BAR.ARV R131, 0x100 ;  /* 0x000400830000751d */ /* 0x0005ec0000002000 */
[----:B------:R-:W3:Y:S01]  /*a5c0*/  MUFU.EX2 R106, R119 ;  /* 0x00000077006a7308 */ /* 0x000ee20000000800 */
[----:B------:R-:W-:Y:S01]  /*a5d0*/  FADD.FTZ R107, R125, R112 ;  /* 0x000000707d6b7221 */ /* 0x000fe20000010000 */
[----:B------:R-:W-:Y:S01]  /*a5e0*/  FADD.FTZ R110, R114, R21 ;  /* 0x00000015726e7221 */ /* 0x000fe20000010000 */
[----:B------:R4:W-:Y:S01]  /*a5f0*/  @!P1 SYNCS.ARRIVE.TRANS64.RED.A1T0 RZ, [R133+URZ], RZ ;  /* 0x000000ff85ff99a7 */ /* 0x0009e2000810043f */
[----:B------:R-:W-:Y:S01]  /*a600*/  F2FP.F16.F32.PACK_AB R218, R13, R92 ;  /* 0x0000005c0dda723e */ /* 0x000fe200000000ff */
[----:B------:R-:W-:Y:S01]  /*a610*/  FADD.FTZ R112, R204, R107 ;  /* 0x0000006bcc707221 */ /* 0x000fe20000010000 */
[----:B------:R-:W-:Y:S01]  /*a620*/  F2FP.F16.F32.PACK_AB R200, R121, R200 ;  /* 0x000000c879c8723e */ /* 0x000fe200000000ff */
[----:B------:R-:W-:Y:S01]  /*a630*/  FMUL.FTZ R24, R24, R12 ;  /* 0x0000000c18187220 */ /* 0x000fe20000410000 */
[----:B------:R-:W3:Y:S01]  /*a640*/  MUFU.EX2 R209, R209 ;  /* 0x000000d100d17308 */ /* 0x000ee20000000800 */
[----:B------:R-:W-:Y:S01]  /*a650*/  FADD.FTZ R21, R113, R112 ;  /* 0x0000007071157221 */ /* 0x000fe20000010000 */
[----:B------:R-:W-:Y:S01]  /*a660*/  F2FP.F16.F32.PACK_AB R202, R125, R202 ;  /* 0x000000ca7dca723e */ /* 0x000fe200000000ff */
[----:B----4-:R-:W-:Y:S01]  /*a670*/  IMAD.U32 R133, RZ, RZ, UR7 ;  /* 0x00000007ff857e24 */ /* 0x010fe2000f8e00ff */
[----:B------:R-:W-:Y:S01]  /*a680*/  UMOV UR7, UR38 ;  /* 0x0000002600077c82 */ /* 0x000fe20008000000 */
[----:B------:R-:W-:Y:S01]  /*a690*/  FADD.FTZ R112, R206, R21 ;  /* 0x00000015ce707221 */ /* 0x000fe20000010000 */
[----:B------:R-:W-:Y:S01]  /*a6a0*/  F2FP.F16.F32.PACK_AB R203, R114, R203 ;  /* 0x000000cb72cb723e */ /* 0x000fe200000000ff */
[-C--:B------:R-:W-:Y:S01]  /*a6b0*/  FMUL.FTZ R25, R25, R12.reuse ;  /* 0x0000000c19197220 */ /* 0x080fe20000410000 */
[----:B------:R5:W-:Y:S01]  /*a6c0*/  MUFU.EX2 R116, R15 ;  /* 0x0000000f00747308 */ /* 0x000be20000000800 */
[----:B------:R-:W-:Y:S01]  /*a6d0*/  FADD.FTZ R21, R117, R112 ;  /* 0x0000007075157221 */ /* 0x000fe20000010000 */
[----:B------:R-:W-:Y:S01]  /*a6e0*/  @!P1 LEA R133, R133, UR39, 0x3 ;  /* 0x0000002785859c11 */ /* 0x000fe2000f8e18ff */
[----:B------:R-:W-:Y:S01]  /*a6f0*/  FMUL.FTZ R28, R28, R12 ;  /* 0x0000000c1c1c7220 */ /* 0x000fe20000410000 */
[----:B------:R-:W-:Y:S01]  /*a700*/  F2FP.F16.F32.PACK_AB R204, R113, R204 ;  /* 0x000000cc71cc723e */ /* 0x000fe200000000ff */
[----:B------:R-:W-:Y:S01]  /*a710*/  FMUL.FTZ R29, R29, R12 ;  /* 0x0000000c1d1d7220 */ /* 0x000fe20000410000 */
[----:B------:R-:W-:Y:S01]  /*a720*/  F2FP.F16.F32.PACK_AB R206, R117, R206 ;  /* 0x000000ce75ce723e */ /* 0x000fe200000000ff */
[----:B--2---:R-:W-:Y:S01]  /*a730*/  @!P1 VIADD R131, R133, 0x34860 ;  /* 0x0003486085839836 */ /* 0x004fe20000000000 */
[----:B------:R-:W2:Y:S01]  /*a740*/  MUFU.EX2 R211, R211 ;  /* 0x000000d300d37308 */ /* 0x000ea20000000800 */
[----:B-----5:R-:W-:Y:S01]  /*a750*/  FADD.FTZ R15, R205, R110 ;  /* 0x0000006ecd0f7221 */ /* 0x020fe20000010000 */
[----:B------:R-:W-:Y:S01]  /*a760*/  F2FP.F16.F32.PACK_AB R205, R98, R205 ;  /* 0x000000cd62cd723e */ /* 0x000fe200000000ff */
[----:B------:R-:W-:Y:S01]  /*a770*/  FMUL.FTZ R32, R32, R12 ;  /* 0x0000000c20207220 */ /* 0x000fe20000410000 */
[----:B------:R-:W-:Y:S01]  /*a780*/  @!P1 PRMT R131, RZ, 0x654, R131 ;  /* 0x00000654ff839816 */ /* 0x000fe20000000083 */
[----:B------:R-:W-:Y:S01]  /*a790*/  FADD.FTZ R110, R98, R15 ;  /* 0x0000000f626e7221 */ /* 0x000fe20000010000 */
[----:B------:R-:W-:Y:S01]  /*a7a0*/  F2FP.F16.F32.PACK_AB R216, R89, R104 ;  /* 0x0000006859d8723e */ /* 0x000fe200000000ff */
[-C--:B------:R-:W-:Y:S01]  /*a7b0*/  FMUL.FTZ R33, R33, R12.reuse ;  /* 0x0000000c21217220 */ /* 0x080fe20000410000 */
[----:B------:R-:W4:Y:S01]  /*a7c0*/  MUFU.EX2 R108, R111 ;  /* 0x0000006f006c7308 */ /* 0x000f220000000800 */
[----:B-1----:R-:W-:Y:S01]  /*a7d0*/  FADD.FTZ R15, R207, R110 ;  /* 0x0000006ecf0f7221 */ /* 0x002fe20000010000 */
[----:B------:R1:W-:Y:S01]  /*a7e0*/  @!P1 SYNCS.ARRIVE.TRANS64.RED.A1T0 RZ, [R131+URZ], RZ ;  /* 0x000000ff83ff99a7 */ /* 0x0003e2000810043f */
[----:B---3--:R-:W-:Y:S01]  /*a7f0*/  F2FP.F16.F32.PACK_AB R207, R106, R207 ;  /* 0x000000cf6acf723e */ /* 0x008fe200000000ff */
[-C--:B------:R-:W-:Y:S01]  /*a800*/  FMUL.FTZ R36, R36, R12.reuse ;  /* 0x0000000c24247220 */ /* 0x080fe20000410000 */
[----:B------:R-:W-:Y:S01]  /*a810*/  FADD.FTZ R110, R106, R15 ;  /* 0x0000000f6a6e7221 */ /* 0x000fe20000010000 */
[-C--:B------:R-:W-:Y:S01]  /*a820*/  FMUL.FTZ R37, R37, R12.reuse ;  /* 0x0000000c25257220 */ /* 0x080fe20000410000 */
[-C--:B------:R-:W-:Y:S01]  /*a830*/  FMUL.FTZ R40, R40, R12.reuse ;  /* 0x0000000c28287220 */ /* 0x080fe20000410000 */
[----:B------:R3:W-:Y:S01]  /*a840*/  MUFU.EX2 R118, R102 ;  /* 0x0000006600767308 */ /* 0x0007e20000000800 */
[----:B------:R-:W-:Y:S01]  /*a850*/  FADD.FTZ R15, R209, R110 ;  /* 0x0000006ed10f7221 */ /* 0x000fe20000010000 */
[----:B------:R-:W-:Y:S01]  /*a860*/  F2FP.F16.F32.PACK_AB R209, R20, R209 ;  /* 0x000000d114d1723e */ /* 0x000fe200000000ff */
[-C--:B------:R-:W-:Y:S01]  /*a870*/  FMUL.FTZ R41, R41, R12.reuse ;  /* 0x0000000c29297220 */ /* 0x080fe20000410000 */
[-C--:B------:R-:W-:Y:S01]  /*a880*/  FMUL.FTZ R44, R44, R12.reuse ;  /* 0x0000000c2c2c7220 */ /* 0x080fe20000410000 */
[----:B------:R-:W-:Y:S01]  /*a890*/  FADD.FTZ R14, R20, R15 ;  /* 0x0000000f140e7221 */ /* 0x000fe20000010000 */
[-C--:B------:R-:W-:Y:S01]  /*a8a0*/  FMUL.FTZ R45, R45, R12.reuse ;  /* 0x0000000c2d2d7220 */ /* 0x080fe20000410000 */
[----:B------:R-:W-:Y:S01]  /*a8b0*/  FMUL.FTZ R48, R48, R12 ;  /* 0x0000000c30307220 */ /* 0x000fe20000410000 */
[----:B------:R-:W5:Y:S01]  /*a8c0*/  MUFU.EX2 R99, R99 ;  /* 0x0000006300637308 */ /* 0x000f620000000800 */
[----:B---3--:R-:W-:Y:S01]  /*a8d0*/  FADD.FTZ R102, R208, R21 ;  /* 0x00000015d0667221 */ /* 0x008fe20000010000 */
[----:B--2---:R-:W-:Y:S01]  /*a8e0*/  FADD.FTZ R15, R211, R14 ;  /* 0x0000000ed30f7221 */ /* 0x004fe20000010000 */
[----:B------:R-:W-:Y:S01]  /*a8f0*/  F2FP.F16.F32.PACK_AB R208, R105, R208 ;  /* 0x000000d069d0723e */ /* 0x000fe200000000ff */
[----:B------:R-:W-:Y:S01]  /*a900*/  FMUL.FTZ R49, R49, R12 ;  /* 0x0000000c31317220 */ /* 0x000fe20000410000 */
[----:B------:R-:W-:Y:S01]  /*a910*/  FADD.FTZ R21, R105, R102 ;  /* 0x0000006669157221 */ /* 0x000fe20000010000 */
[C---:B----4-:R-:W-:Y:S01]  /*a920*/  FADD.FTZ R15, R108.reuse, R15 ;  /* 0x0000000f6c0f7221 */ /* 0x050fe20000010000 */
[----:B------:R-:W-:Y:S01]  /*a930*/  F2FP.F16.F32.PACK_AB R211, R108, R211 ;  /* 0x000000d36cd3723e */ /* 0x000fe200000000ff */
[----:B------:R-:W2:Y:S01]  /*a940*/  MUFU.EX2 R103, R103 ;  /* 0x0000006700677308 */ /* 0x000ea20000000800 */
[----:B------:R-:W-:Y:S01]  /*a950*/  FADD.FTZ R102, R210, R21 ;  /* 0x00000015d2667221 */ /* 0x000fe20000010000 */
[----:B------:R-:W-:Y:S01]  /*a960*/  FADD.FTZ R15, R116, R15 ;  /* 0x0000000f740f7221 */ /* 0x000fe20000010000 */
[C---:B------:R-:W-:Y:S01]  /*a970*/  F2FP.F16.F32.PACK_AB R210, R109.reuse, R210 ;  /* 0x000000d26dd2723e */ /* 0x040fe200000000ff */
[-C--:B------:R-:W-:Y:S01]  /*a980*/  FMUL.FTZ R52, R52, R12.reuse ;  /* 0x0000000c34347220 */ /* 0x080fe20000410000 */
[----:B------:R-:W-:Y:S01]  /*a990*/  FADD.FTZ R21, R109, R102 ;  /* 0x000000666d157221 */ /* 0x000fe20000010000 */
[-C--:B------:R-:W-:Y:S01]  /*a9a0*/  FMUL.FTZ R53, R53, R12.reuse ;  /* 0x0000000c35357220 */ /* 0x080fe20000410000 */
[----:B------:R-:W-:Y:S01]  /*a9b0*/  FMUL.FTZ R56, R56, R12 ;  /* 0x0000000c38387220 */ /* 0x000fe20000410000 */
[----:B------:R-:W3:Y:S01]  /*a9c0*/  MUFU.EX2 R90, R90 ;  /* 0x0000005a005a7308 */ /* 0x000ee20000000800 */
[----:B------:R-:W-:Y:S01]  /*a9d0*/  FADD.FTZ R14, R96, R21 ;  /* 0x00000015600e7221 */ /* 0x000fe20000010000 */
[C---:B-----5:R-:W-:Y:S01]  /*a9e0*/  FADD.FTZ R15, R99.reuse, R15 ;  /* 0x0000000f630f7221 */ /* 0x060fe20000010000 */
[----:B------:R-:W-:Y:S01]  /*a9f0*/  F2FP.F16.F32.PACK_AB R213, R99, R116 ;  /* 0x0000007463d5723e */ /* 0x000fe200000000ff */
[-C--:B------:R-:W-:Y:S01]  /*aa00*/  FMUL.FTZ R57, R57, R12.reuse ;  /* 0x0000000c39397220 */ /* 0x080fe20000410000 */
[----:B------:R-:W-:Y:S01]  /*aa10*/  FADD.FTZ R21, R97, R14 ;  /* 0x0000000e61157221 */ /* 0x000fe20000010000 */
[----:B------:R-:W-:Y:S01]  /*aa20*/  FADD.FTZ R15, R118, R15 ;  /* 0x0000000f760f7221 */ /* 0x000fe20000010000 */
[----:B------:R-:W-:Y:S01]  /*aa30*/  FMUL.FTZ R60, R60, R12 ;  /* 0x0000000c3c3c7220 */ /* 0x000fe20000410000 */
[----:B------:R-:W4:Y:S01]  /*aa40*/  MUFU.EX2 R91, R91 ;  /* 0x0000005b005b7308 */ /* 0x000f220000000800 */
[----:B------:R-:W-:Y:S01]  /*aa50*/  FADD.FTZ R14, R100, R21 ;  /* 0x00000015640e7221 */ /* 0x000fe20000010000 */
[C---:B--2---:R-:W-:Y:S01]  /*aa60*/  FADD.FTZ R15, R103.reuse, R15 ;  /* 0x0000000f670f7221 */ /* 0x044fe20000010000 */
[----:B------:R-:W-:Y:S01]  /*aa70*/  F2FP.F16.F32.PACK_AB R215, R103, R118 ;  /* 0x0000007667d7723e */ /* 0x000fe200000000ff */
[-C--:B------:R-:W-:Y:S01]  /*aa80*/  FMUL.FTZ R61, R61, R12.reuse ;  /* 0x0000000c3d3d7220 */ /* 0x080fe20000410000 */
[----:B------:R-:W-:Y:S01]  /*aa90*/  FADD.FTZ R21, R101, R14 ;  /* 0x0000000e65157221 */ /* 0x000fe20000010000 */
[-C--:B------:R-:W-:Y:S01]  /*aaa0*/  FMUL.FTZ R64, R64, R12.reuse ;  /* 0x0000000c40407220 */ /* 0x080fe20000410000 */
[-C--:B------:R-:W-:Y:S01]  /*aab0*/  FMUL.FTZ R65, R65, R12.reuse ;  /* 0x0000000c41417220 */ /* 0x080fe20000410000 */
[----:B------:R-:W2:Y:S01]  /*aac0*/  MUFU.EX2 R94, R94 ;  /* 0x0000005e005e7308 */ /* 0x000ea20000000800 */
[----:B------:R-:W-:Y:S01]  /*aad0*/  FADD.FTZ R14, R104, R21 ;  /* 0x00000015680e7221 */ /* 0x000fe20000010000 */
[----:B---3--:R-:W-:Y:S01]  /*aae0*/  FADD.FTZ R15, R90, R15 ;  /* 0x0000000f5a0f7221 */ /* 0x008fe20000010000 */
[-C--:B------:R-:W-:Y:S01]  /*aaf0*/  FMUL.FTZ R68, R68, R12.reuse ;  /* 0x0000000c44447220 */ /* 0x080fe20000410000 */
[-C--:B------:R-:W-:Y:S01]  /*ab00*/  FMUL.FTZ R69, R69, R12.reuse ;  /* 0x0000000c45457220 */ /* 0x080fe20000410000 */
[----:B------:R-:W-:Y:S01]  /*ab10*/  FADD.FTZ R21, R89, R14 ;  /* 0x0000000e59157221 */ /* 0x000fe20000010000 */
[-C--:B------:R-:W-:Y:S01]  /*ab20*/  FMUL.FTZ R72, R72, R12.reuse ;  /* 0x0000000c48487220 */ /* 0x080fe20000410000 */
[----:B------:R-:W-:Y:S01]  /*ab30*/  FMUL.FTZ R73, R73, R12 ;  /* 0x0000000c49497220 */ /* 0x000fe20000410000 */
[----:B------:R-:W3:Y:S01]  /*ab40*/  MUFU.EX2 R95, R95 ;  /* 0x0000005f005f7308 */ /* 0x000ee20000000800 */
[C---:B----4-:R-:W-:Y:S01]  /*ab50*/  FADD.FTZ R15, R91.reuse, R15 ;  /* 0x0000000f5b0f7221 */ /* 0x050fe20000010000 */
[----:B------:R-:W-:Y:S01]  /*ab60*/  FADD.FTZ R14, R92, R21 ;  /* 0x000000155c0e7221 */ /* 0x000fe20000010000 */
[----:B------:R-:W-:Y:S01]  /*ab70*/  F2FP.F16.F32.PACK_AB R217, R91, R90 ;  /* 0x0000005a5bd9723e */ /* 0x000fe200000000ff */
[-C--:B------:R-:W-:Y:S01]  /*ab80*/  FMUL.FTZ R76, R76, R12.reuse ;  /* 0x0000000c4c4c7220 */ /* 0x080fe20000410000 */
[-C--:B------:R-:W-:Y:S01]  /*ab90*/  FMUL.FTZ R77, R77, R12.reuse ;  /* 0x0000000c4d4d7220 */ /* 0x080fe20000410000 */
[-C--:B------:R-:W-:Y:S01]  /*aba0*/  FMUL.FTZ R80, R80, R12.reuse ;  /* 0x0000000c50507220 */ /* 0x080fe20000410000 */
[-C--:B------:R-:W-:Y:S01]  /*abb0*/  FMUL.FTZ R81, R81, R12.reuse ;  /* 0x0000000c51517220 */ /* 0x080fe20000410000 */
[-C--:B------:R-:W-:Y:S01]  /*abc0*/  FMUL.FTZ R84, R84, R12.reuse ;  /* 0x0000000c54547220 */ /* 0x080fe20000410000 */
[----:B--2---:R-:W-:Y:S01]  /*abd0*/  FADD.FTZ R20, R94, R15 ;  /* 0x0000000f5e147221 */ /* 0x004fe20000010000 */
[----:B------:R-:W-:Y:S01]  /*abe0*/  FADD.FTZ R15, R13, R14 ;  /* 0x0000000e0d0f7221 */ /* 0x000fe20000010000 */
[----:B------:R-:W-:Y:S01]  /*abf0*/  FMUL.FTZ R85, R85, R12 ;  /* 0x0000000c55557220 */ /* 0x000fe20000410000 */
[-C--:B------:R-:W-:Y:S01]  /*ac00*/  FMUL.FTZ R26, R26, R93.reuse ;  /* 0x0000005d1a1a7220 */ /* 0x080fe20000410000 */
[-C--:B------:R-:W-:Y:S01]  /*ac10*/  FMUL.FTZ R27, R27, R93.reuse ;  /* 0x0000005d1b1b7220 */ /* 0x080fe20000410000 */
[-C--:B------:R-:W-:Y:S01]  /*ac20*/  FMUL.FTZ R30, R30, R93.reuse ;  /* 0x0000005d1e1e7220 */ /* 0x080fe20000410000 */
[-C--:B------:R-:W-:Y:S01]  /*ac30*/  FMUL.FTZ R31, R31, R93.reuse ;  /* 0x0000005d1f1f7220 */ /* 0x080fe20000410000 */
[-C--:B------:R-:W-:Y:S01]  /*ac40*/  FMUL.FTZ R34, R34, R93.reuse ;  /* 0x0000005d22227220 */ /* 0x080fe20000410000 */
[C---:B---3--:R-:W-:Y:S01]  /*ac50*/  FADD.FTZ R14, R95.reuse, R20 ;  /* 0x000000145f0e7221 */ /* 0x048fe20000010000 */
        /* <DEDUP_REMOVED lines=28> */
[----:B------:R-:W-:-:S02]  /*ae20*/  IMAD.MOV.U32 R13, RZ, RZ, R88 ;  /* 0x000000ffff0d7224 */ /* 0x000fc400078e0058 */
[----:B------:R-:W-:Y:S01]  /*ae30*/  IMAD.MOV.U32 R21, RZ, RZ, R10 ;  /* 0x000000ffff157224 */ /* 0x000fe200078e000a */
[----:B-1----:R-:W-:Y:S06]  /*ae40*/  @P2 BRA `(.L_x_5540) ;  /* 0xffffffb400182947 */ /* 0x002fec000383ffff */
.L_x_5531:
[----:B------:R-:W-:Y:S06]  /*ae50*/  BAR.ARV 0x8, 0x120 ;  /* 0x0204800000007b1d */ /* 0x000fec0000002000 */
[----:B------:R-:W-:Y:S05]  /*ae60*/  @!P0 BRA `(.L_x_5541) ;  /* 0x0000000000048947 */ /* 0x000fea0003800000 */
[----:B------:R-:W-:Y:S01]  /*ae70*/  BPT.TRAP 0x1 ;  /* 0x000000040000795c */ /* 0x000fe20000300000 */
.L_x_5541:
[----:B------:R-:W-:Y:S01]  /*ae80*/  ULEA UR7, UR38, UR39, 0x3 ;  /* 0x0000002726077291 */ /* 0x000fe2000f8e183f */
[----:B------:R-:W-:-:S05]  /*ae90*/  IMAD.U32 R0, RZ, RZ, UR61 ;  /* 0x0000003dff007e24 */ /* 0x000fca000f8e00ff */
[----:B------:R-:W-:-:S04]  /*aea0*/  SHF.L.U32 R0, R0, 0x1f, RZ ;  /* 0x0000001f00007819 */ /* 0x000fc800000006ff */
[----:B------:R1:W2:Y:S01]  /*aeb0*/  SYNCS.PHASECHK.TRANS64.TRYWAIT P2, [UR7+0x34850], R0 ;  /* 0x03485000ff0075a7 */ /* 0x0002a20008040147 */
[----:B------:R-:W-:Y:S05]  /*aec0*/  @!P0 BRA `(.L_x_5542) ;  /* 0x0000000000048947 */ /* 0x000fea0003800000 */
[----:B------:R-:W-:Y:S01]  /*aed0*/  BPT.TRAP 0x1 ;  /* 0x000000040000795c */ /* 0x000fe20000300000 */
.L_x_5542:
[----:B--2---:R-:W-:Y:S05]  /*aee0*/  @P2 BRA `(.L_x_5543) ;  /* 0x0000000000082947 */ /* 0x004fea0003800000 */
[----:B------:R-:W2:Y:S02]  /*aef0*/  SYNCS.PHASECHK.TRANS64.TRYWAIT P0, [UR7+0x34850], R0 ;  /* 0x03485000ff0075a7 */ /* 0x000ea40008000147 */
[----:B--2---:R-:W-:Y:S05]  /*af00*/  @!P0 BRA `(.L_x_5544) ;  /* 0x0000004400688947 */ /* 0x004fea0003800000 */
.L_x_5543:
[----:B------:R-:W-:Y:S01]  /*af10*/  UIADD3 UR4, UR39, 0x400, URZ ;  /* 0x0000040027047890 */ /* 0x000fe2000fffe03f */
[----:B------:R-:W-:Y:S01]  /*af20*/  WARPGROUP.ARRIVE ;  /* 0x00000000000079c5 */ /* 0x000fe20000000000 */
[----:B------:R-:W-:Y:S01]  /*af30*/  UMOV UR11, 0x40000040 ;  /* 0x40000040000b7882 */ /* 0x000fe20000000000 */
[----:B-12---:R-:W1:Y:S01]  /*af40*/  SHFL.BFLY PT, R0, R15, 0x2, 0x1f ;  /* 0x0c401f000f007f89 */ /* 0x006e6200000e0000 */
[----:B------:R-:W-:Y:S01]  /*af50*/  USHF.R.U32.HI UR4, URZ, 0x4, UR4 ;  /* 0x000000043f047899 */ /* 0x000fe20008011604 */
[C---:B------:R-:W-:Y:S01]  /*af60*/  IADD3 R21, P5, R16.reuse, 0x40, RZ ;  /* 0x0000004010157810 */ /* 0x040fe20007fbe0ff */
[----:B------:R-:W-:Y:S01]  /*af70*/  UIADD3 UR35, -UR36, URZ, URZ ;  /* 0x0000003f24237290 */ /* 0x000fe2000fffe13f */
[----:B------:R-:W2:Y:S01]  /*af80*/  SHFL.BFLY PT, R5, R14, 0x2, 0x1f ;  /* 0x0c401f000e057f89 */ /* 0x000ea200000e0000 */
[----:B------:R-:W-:Y:S01]  /*af90*/  ULOP3.LUT UR4, UR4, 0x3fff, URZ, 0xc0, !UPT ;  /* 0x00003fff04047892 */ /* 0x000fe2000f8ec03f */
[----:B------:R-:W-:Y:S01]  /*afa0*/  LOP3.LUT R20, R21, 0x380, RZ, 0xc0, !PT ;  /* 0x0000038015147812 */ /* 0x000fe200078ec0ff */
[----:B------:R-:W-:Y:S01]  /*afb0*/  ULDC.64 UR8, c[0x0][0xb70] ;  /* 0x0002dc0000087ab9 */ /* 0x000fe20000000a00 */
[C---:B------:R-:W-:Y:S01]  /*afc0*/  IADD3 R91, P4, R16.reuse, 0x20, RZ ;  /* 0x00000020105b7810 */ /* 0x040fe20007f9e0ff */
[----:B------:R-:W-:Y:S01]  /*afd0*/  ULOP3.LUT UR4, UR4, 0x5800000, URZ, 0xfc, !UPT ;  /* 0x0580000004047892 */ /* 0x000fe2000f8efc3f */
[----:B------:R-:W-:-:S02]  /*afe0*/  IADD3 R13, P6, R16, 0x60, RZ ;  /* 0x00000060100d7810 */ /* 0x000fc40007fde0ff */
[----:B------:R-:W-:Y:S01]  /*aff0*/  IADD3 R9, P0, R16, 0x4000, RZ ;  /* 0x0000400010097810 */ /* 0x000fe20007f1e0ff */
[----:B------:R-:W-:Y:S01]  /*b000*/  UIMAD UR4, UR38, 0xb00, UR4 ;  /* 0x00000b00260478a4 */ /* 0x000fe2000f8e0204 */
[----:B------:R-:W-:Y:S02]  /*b010*/  SHF.R.U64 R20, R20, 0x3, RZ ;  /* 0x0000000314147819 */ /* 0x000fe400000012ff */
[----:B------:R-:W-:Y:S01]  /*b020*/  IADD3 R7, P2, R16, 0x4020, RZ ;  /* 0x0000402010077810 */ /* 0x000fe20007f5e0ff */
[----:B------:R-:W-:Y:S01]  /*b030*/  UIADD3 UR6, UR4, 0x80, URZ ;  /* 0x0000008004067890 */ /* 0x000fe2000fffe03f */
[----:B------:R-:W-:Y:S02]  /*b040*/  LOP3.LUT R90, R91, 0x380, RZ, 0xc0, !PT ;  /* 0x000003805b5a7812 */ /* 0x000fe400078ec0ff */
[----:B------:R-:W-:Y:S01]  /*b050*/  UMOV UR10, UR4 ;  /* 0x00000004000a7c82 */ /* 0x000fe20008000000 */
[----:B------:R-:W-:Y:S01]  /*b060*/  LOP3.LUT R12, R13, 0x380, RZ, 0xc0, !PT ;  /* 0x000003800d0c7812 */ /* 0x000fe200078ec0ff */
[----:B------:R-:W-:Y:S01]  /*b070*/  HGMMA.64x128x16.F32 R24, R176, gdesc[UR8].tnspB, R24, gsb0 ;  /* 0x41e00008b0187df0 */ /* 0x000fe20008000818 */
[----:B------:R-:W-:Y:S01]  /*b080*/  UMOV UR11, 0x40000040 ;  /* 0x40000040000b7882 */ /* 0x000fe20000000000 */
[----:B------:R-:W-:Y:S01]  /*b090*/  UMOV UR10, UR6 ;  /* 0x00000006000a7c82 */ /* 0x000fe20008000000 */
[----:B------:R-:W-:Y:S01]  /*b0a0*/  UIADD3 UR6, UR4, 0x100, URZ ;  /* 0x0000010004067890 */ /* 0x000fe2000fffe03f */
[----:B-1----:R-:W-:Y:S01]  /*b0b0*/  FADD.FTZ R0, R0, R15 ;  /* 0x0000000f00007221 */ /* 0x002fe20000010000 */
[----:B------:R-:W-:Y:S01]  /*b0c0*/  LOP3.LUT R8, R9, 0x380, RZ, 0xc0, !PT ;  /* 0x0000038009087812 */ /* 0x000fe200078ec0ff */
[----:B--2---:R-:W-:Y:S01]  /*b0d0*/  FADD.FTZ R18, R5, R14 ;  /* 0x0000000e05127221 */ /* 0x004fe20000010000 */
[----:B------:R-:W-:Y:S01]  /*b0e0*/  LOP3.LUT R20, R20, R21, RZ, 0x3c, !PT ;  /* 0x0000001514147212 */ /* 0x000fe200078e3cff */
[----:B------:R-:W-:Y:S01]  /*b0f0*/  IMAD.X R21, RZ, RZ, R17, P5 ;  /* 0x000000ffff157224 */ /* 0x000fe200028e0611 */
[----:B------:R-:W1:Y:S01]  /*b100*/  SHFL.BFLY PT, R3, R0, 0x1, 0x1f ;  /* 0x0c201f0000037f89 */ /* 0x000e6200000e0000 */
[----:B------:R-:W-:-:S02]  /*b110*/  LOP3.LUT R6, R7, 0x380, RZ, 0xc0, !PT ;  /* 0x0000038007067812 */ /* 0x000fc400078ec0ff */
[----:B------:R-:W-:Y:S01]  /*b120*/  SHF.R.U64 R90, R90, 0x3, RZ ;  /* 0x000000035a5a7819 */ /* 0x000fe200000012ff */
[----:B------:R-:W2:Y:S01]  /*b130*/  SHFL.BFLY PT, R5, R18, 0x1, 0x1f ;  /* 0x0c201f0012057f89 */ /* 0x000ea200000e0000 */
[----:B------:R-:W-:Y:S02]  /*b140*/  SHF.R.U64 R12, R12, 0x3, RZ ;  /* 0x000000030c0c7819 */ /* 0x000fe400000012ff */
[----:B------:R-:W-:Y:S02]  /*b150*/  SHF.R.U64 R8, R8, 0x3, RZ ;  /* 0x0000000308087819 */ /* 0x000fe400000012ff */
[----:B------:R-:W-:Y:S02]  /*b160*/  SHF.R.U64 R6, R6, 0x3, RZ ;  /* 0x0000000306067819 */ /* 0x000fe400000012ff */
[----:B------:R-:W-:Y:S01]  /*b170*/  LOP3.LUT R90, R90, R91, RZ, 0x3c, !PT ;  /* 0x0000005b5a5a7212 */ /* 0x000fe200078e3cff */
[----:B------:R-:W-:Y:S01]  /*b180*/  IMAD.X R91, RZ, RZ, R17, P4 ;  /* 0x000000ffff5b7224 */ /* 0x000fe200020e0611 */
[----:B------:R-:W-:-:S02]  /*b190*/  LOP3.LUT R12, R12, R13, RZ, 0x3c, !PT ;  /* 0x0000000d0c0c7212 */ /* 0x000fc400078e3cff */
[----:B------:R-:W-:Y:S02]  /*b1a0*/  LOP3.LUT R8, R8, R9, RZ, 0x3c, !PT ;  /* 0x0000000908087212 */ /* 0x000fe400078e3cff */
[C---:B------:R-:W-:Y:S02]  /*b1b0*/  IADD3 R13, P4, R16.reuse, 0x4060, RZ ;  /* 0x00004060100d7810 */ /* 0x040fe40007f9e0ff */
[----:B------:R-:W-:Y:S02]  /*b1c0*/  IADD3 R9, P3, R16, 0x4040, RZ ;  /* 0x0000404010097810 */ /* 0x000fe40007f7e0ff */
[----:B------:R-:W-:Y:S01]  /*b1d0*/  LOP3.LUT R6, R6, R7, RZ, 0x3c, !PT ;  /* 0x0000000706067212 */ /* 0x000fe200078e3cff */
[----:B------:R-:W-:Y:S01]  /*b1e0*/  IMAD.X R7, RZ, RZ, R17, P2 ;  /* 0x000000ffff077224 */ /* 0x000fe200010e0611 */
[----:B------:R-:W-:Y:S01]  /*b1f0*/  LOP3.LUT R2, R13, 0x380, RZ, 0xc0, !PT ;  /* 0x000003800d027812 */ /* 0x000fe200078ec0ff */
[----:B-1----:R-:W-:Y:S01]  /*b200*/  FADD.FTZ R89, R0, R3 ;  /* 0x0000000300597221 */ /* 0x002fe20000010000 */
[----:B------:R-:W-:Y:S01]  /*b210*/  LOP3.LUT R4, R9, 0x380, RZ, 0xc0, !PT ;  /* 0x0000038009047812 */ /* 0x000fe200078ec0ff */
[----:B------:R-:W-:Y:S01]  /*b220*/  IMAD.MOV.U32 R0, RZ, RZ, RZ ;  /* 0x000000ffff007224 */ /* 0x000fe200078e00ff */
[----:B------:R-:W-:Y:S01]  /*b230*/  MOV R95, R90 ;  /* 0x0000005a005f7202 */ /* 0x000fe20000000f00 */
[----:B--2---:R-:W-:Y:S01]  /*b240*/  FADD.FTZ R18, R18, R5 ;  /* 0x0000000512127221 */ /* 0x004fe20000010000 */
[----:B------:R-:W-:Y:S01]  /*b250*/  FSETP.NE.FTZ.AND P5, PT, R89, RZ, PT ;  /* 0x000000ff5900720b */ /* 0x000fe20003fb5000 */
[--C-:B------:R-:W-:Y:S01]  /*b260*/  IMAD.X R5, RZ, RZ, R17.reuse, P3 ;  /* 0x000000ffff057224 */ /* 0x100fe200018e0611 */
[----:B------:R-:W-:Y:S01]  /*b270*/  MOV R91, R6 ;  /* 0x00000006005b7202 */ /* 0x000fe20000000f00 */
[----:B------:R-:W-:Y:S01]  /*b280*/  IMAD.X R3, RZ, RZ, R17, P4 ;  /* 0x000000ffff037224 */ /* 0x000fe200020e0611 */
[----:B------:R-:W-:-:S02]  /*b290*/  FSETP.NE.FTZ.AND P3, PT, R18, RZ, PT ;  /* 0x000000ff1200720b */ /* 0x000fc40003f75000 */
[----:B------:R-:W-:Y:S02]  /*b2a0*/  R2UR UR5, R221 ;  /* 0x00000000dd0572ca */ /* 0x000fe400000e0000 */
[----:B------:R-:W-:Y:S02]  /*b2b0*/  SHF.R.U64 R2, R2, 0x3, RZ ;  /* 0x0000000302027819 */ /* 0x000fe400000012ff */
[----:B------:R-:W-:Y:S02]  /*b2c0*/  SHF.R.U64 R4, R4, 0x3, RZ ;  /* 0x0000000304047819 */ /* 0x000fe400000012ff */
[----:B------:R-:W-:Y:S01]  /*b2d0*/  R2UR UR12, R220 ;  /* 0x00000000dc0c72ca */ /* 0x000fe200000e0000 */
[----:B------:R-:W1:Y:S01]  /*b2e0*/  @P5 MUFU.LG2 R6, R89 ;  /* 0x0000005900065308 */ /* 0x000e620000000c00 */
[----:B------:R-:W-:Y:S01]  /*b2f0*/  LOP3.LUT R2, R2, R13, RZ, 0x3c, !PT ;  /* 0x0000000d02027212 */ /* 0x000fe200078e3cff */
[----:B------:R-:W-:Y:S01]  /*b300*/  IMAD.X R13, RZ, RZ, R17, P6 ;  /* 0x000000ffff0d7224 */ /* 0x000fe200030e0611 */
[----:B------:R-:W-:-:S02]  /*b310*/  LOP3.LUT R15, R16, 0x380, RZ, 0xc0, !PT ;  /* 0x00000380100f7812 */ /* 0x000fc400078ec0ff */
[----:B------:R-:W-:Y:S01]  /*b320*/  LOP3.LUT R4, R4, R9, RZ, 0x3c, !PT ;  /* 0x0000000904047212 */ /* 0x000fe200078e3cff */
[--C-:B------:R-:W-:Y:S01]  /*b330*/  IMAD.X R9, RZ, RZ, R17.reuse, P0 ;  /* 0x000000ffff097224 */ /* 0x100fe200000e0611 */
[----:B------:R-:W-:Y:S01]  /*b340*/  SHF.R.U64 R15, R15, 0x3, RZ ;  /* 0x000000030f0f7819 */ /* 0x000fe200000012ff */
[----:B------:R2:W-:Y:S01]  /*b350*/  @P5 MUFU.RCP R0, R89 ;  /* 0x0000005900005308 */ /* 0x0005e20000001000 */
[----:B------:R-:W-:Y:S01]  /*b360*/  MOV R93, R12 ;  /* 0x0000000c005d7202 */ /* 0x000fe20000000f00 */
[----:B------:R-:W-:Y:S01]  /*b370*/  IMAD.MOV.U32 R12, RZ, RZ, RZ ;  /* 0x000000ffff0c7224 */ /* 0x000fe200078e00ff */
[----:B------:R-:W-:Y:S01]  /*b380*/  MOV R90, R4 ;  /* 0x00000004005a7202 */ /* 0x000fe20000000f00 */
[----:B------:R-:W-:Y:S01]  /*b390*/  UIADD3 UR34, -UR5, URZ, URZ ;  /* 0x0000003f05227290 */ /* 0x000fe2000fffe13f */
[----:B------:R-:W-:Y:S01]  /*b3a0*/  LOP3.LUT R14, R15, R16, RZ, 0x3c, !PT ;  /* 0x000000100f0e7212 */ /* 0x000fe200078e3cff */
[----:B------:R-:W-:Y:S01]  /*b3b0*/  IMAD.MOV.U32 R15, RZ, RZ, R17 ;  /* 0x000000ffff0f7224 */ /* 0x000fe200078e0011 */
[----:B------:R-:W-:Y:S01]  /*b3c0*/  MOV R92, R8 ;  /* 0x00000008005c7202 */ /* 0x000fe20000000f00 */
[----:B------:R-:W3:Y:S01]  /*b3d0*/  @P3 MUFU.LG2 R4, R18 ;  /* 0x0000001200043308 */ /* 0x000ee20000000c00 */
[C---:B------:R-:W-:Y:S01]  /*b3e0*/  @P5 FMUL.FTZ R5, R11.reuse, 0.69314718246459960938 ;  /* 0x3f3172180b055820 */ /* 0x040fe20000410000 */
[----:B-1----:R-:W-:Y:S01]  /*b3f0*/  @P5 FMUL.FTZ R6, R6, 0.69314718246459960938 ;  /* 0x3f31721806065820 */ /* 0x002fe20000410000 */
[----:B------:R-:W-:Y:S01]  /*b400*/  IMAD.U32 R8, RZ, RZ, UR7 ;  /* 0x00000007ff087e24 */ /* 0x000fe2000f8e00ff */
[----:B------:R-:W-:Y:S01]  /*b410*/  MOV R96, R14 ;  /* 0x0000000e00607202 */ /* 0x000fe20000000f00 */
[----:B------:R-:W-:Y:S01]  /*b420*/  @P3 FMUL.FTZ R14, R11, 0.69314718246459960938 ;  /* 0x3f3172180b0e3820 */ /* 0x000fe20000410000 */
[----:B------:R-:W-:Y:S01]  /*b430*/  MOV R94, R20 ;  /* 0x00000014005e7202 */ /* 0x000fe20000000f00 */
[----:B------:R-:W-:Y:S01]  /*b440*/  @!P1 VIADD R8, R8, 0x34860 ;  /* 0x0003486008089836 */ /* 0x000fe20000000000 */
[----:B------:R-:W1:Y:S01]  /*b450*/  @P3 MUFU.RCP R12, R18 ;  /* 0x00000012000c3308 */ /* 0x000e620000001000 */
[----:B------:R-:W-:Y:S01]  /*b460*/  LOP3.LUT P0, RZ, R23, 0x3, RZ, 0xc0, !PT ;  /* 0x0000000317ff7812 */ /* 0x000fe2000780c0ff */
[----:B------:R-:W-:Y:S01]  /*b470*/  IMAD.MOV.U32 R21, RZ, RZ, -0x800000 ;  /* 0xff800000ff157424 */ /* 0x000fe200078e00ff */
[----:B--2---:R-:W-:Y:S01]  /*b480*/  MOV R89, R2 ;  /* 0x0000000200597202 */ /* 0x004fe20000000f00 */
[----:B------:R-:W-:Y:S01]  /*b490*/  ULDC UR7, c[0x0][0xa88] ;  /* 0x0002a20000077ab9 */ /* 0x000fe20000000800 */
[----:B------:R-:W-:Y:S01]  /*b4a0*/  @!P1 PRMT R8, RZ, 0x654, R8 ;  /* 0x00000654ff089816 */ /* 0x000fe20000000008 */
[----:B---3--:R-:W-:-:S04]  /*b4b0*/  @P3 FMUL.FTZ R7, R4, 0.69314718246459960938 ;  /* 0x3f31721804073820 */ /* 0x008fc80000410000 */
[----:B------:R-:W-:Y:S01]  /*b4c0*/  @P3 FFMA.FTZ R21, R14, R88, R7 ;  /* 0x000000580e153223 */ /* 0x000fe20000010007 */
[----:B------:R-:W-:Y:S02]  /*b4d0*/  WARPGROUP.DEPBAR.LE gsb0, 0x0 ;  /* 0x00008000000079c5 */ /* 0x000fe40000010000 */
[----:B------:R-:W-:-:S06]  /*b4e0*/  WARPGROUP.ARRIVE ;  /* 0x00000000000079c5 */ /* 0x000fcc0000000000 */
[----:B------:R-:W-:Y:S01]  /*b4f0*/  HGMMA.64x128x16.F32 R24, R180, gdesc[UR8].tnspB, R24, gsb0 ;  /* 0x41e00008b4187df0 */ /* 0x000fe20008000818 */
[----:B------:R-:W-:Y:S01]  /*b500*/  UMOV UR10, UR6 ;  /* 0x00000006000a7c82 */ /* 0x000fe20008000000 */
[----:B------:R-:W-:Y:S01]  /*b510*/  UMOV UR11, 0x40000040 ;  /* 0x40000040000b7882 */ /* 0x000fe20000000000 */
[----:B------:R-:W-:Y:S01]  /*b520*/  UIADD3 UR6, UR4, 0x180, URZ ;  /* 0x0000018004067890 */ /* 0x000fe2000fffe03f */
        /* <DEDUP_REMOVED lines=35> */
[----:B------:R-:W-:Y:S02]  /*b760*/  UIADD3 UR6, UR4, 0x480, URZ ;  /* 0x0000048004067890 */ /* 0x000fe4000fffe03f */
[----:B------:R-:W-:Y:S01]  /*b770*/  UIADD3 UR4, UR4, 0x500, URZ ;  /* 0x0000050004047890 */ /* 0x000fe2000fffe03f */
[----:B------:R-:W-:Y:S02]  /*b780*/  WARPGROUP.DEPBAR.LE gsb0, 0x0 ;  /* 0x00008000000079c5 */ /* 0x000fe40000010000 */
[----:B------:R-:W-:-:S06]  /*b790*/  WARPGROUP.ARRIVE ;  /* 0x00000000000079c5 */ /* 0x000fcc0000000000 */
[----:B------:R-:W-:Y:S01]  /*b7a0*/  HGMMA.64x128x16.F32 R24, R208, gdesc[UR8].tnspB, R24, gsb0 ;  /* 0x41e00008d0187df0 */ /* 0x000fe20008000818 */
[----:B------:R-:W-:Y:S01]  /*b7b0*/  UMOV UR10, UR6 ;  /* 0x00000006000a7c82 */ /* 0x000fe20008000000 */
[----:B------:R-:W-:Y:S01]  /*b7c0*/  UMOV UR11, 0x40000040 ;  /* 0x40000040000b7882 */ /* 0x000fe20000000000 */
[----:B------:R-:W-:Y:S02]  /*b7d0*/  WARPGROUP.DEPBAR.LE gsb0, 0x0 ;  /* 0x00008000000079c5 */ /* 0x000fe40000010000 */
[----:B------:R-:W-:-:S07]  /*b7e0*/  WARPGROUP.ARRIVE ;  /* 0x00000000000079c5 */ /* 0x000fce0000000000 */
[----:B------:R-:W-:Y:S01]  /*b7f0*/  HGMMA.64x128x16.F32 R24, R212, gdesc[UR8].tnspB, R24, gsb0 ;  /* 0x41e00008d4187df0 */ /* 0x000fe20008000818 */
        /* <DEDUP_REMOVED lines=17> */
[----:B------:R-:W-:Y:S01]  /*b910*/  ISETP.GE.OR P2, PT, R9, UR7, P0 ;  /* 0x0000000709007c0c */ /* 0x000fe20008746670 */
[----:B------:R-:W-:Y:S01]  /*b920*/  IMAD.U32 R3, RZ, RZ, UR4 ;  /* 0x00000004ff037e24 */ /* 0x000fe2000f8e00ff */
[----:B------:R-:W-:Y:S01]  /*b930*/  USHF.R.S32.HI UR4, URZ, 0x1f, UR36 ;  /* 0x0000001f3f047899 */ /* 0x000fe20008011424 */
[----:B------:R-:W-:Y:S01]  /*b940*/  ISETP.GE.OR P0, PT, R97, UR7, P0 ;  /* 0x0000000761007c0c */ /* 0x000fe20008706670 */
[----:B------:R-:W-:Y:S02]  /*b950*/  WARPGROUP.DEPBAR.LE gsb0, 0x0 ;  /* 0x00008000000079c5 */ /* 0x000fe40000010000 */
[----:B------:R-:W-:-:S06]  /*b960*/  WARPGROUP.ARRIVE ;  /* 0x00000000000079c5 */ /* 0x000fcc0000000000 */
[----:B------:R-:W-:Y:S01]  /*b970*/  HGMMA.64x128x16.F32 R24, R216, gdesc[UR8].tnspB, R24, gsb0 ;  /* 0x41e00008d8187df0 */ /* 0x000fe20008000818 */
[----:B------:R-:W-:Y:S01]  /*b980*/  R2UR UR10, R19 ;  /* 0x00000000130a72ca */ /* 0x000fe200000e0000 */
[----:B------:R-:W-:Y:S02]  /*b990*/  IMAD.MOV.U32 R19, RZ, RZ, -0x800000 ;  /* 0xff800000ff137424 */ /* 0x000fe400078e00ff */
[----:B------:R-:W-:Y:S01]  /*b9a0*/  @P5 FFMA.FTZ R19, R5, R10, R6 ;  /* 0x0000000a05135223 */ /* 0x000fe20000010006 */
[----:B------:R-:W-:Y:S02]  /*b9b0*/  WARPGROUP.DEPBAR.LE gsb0, 0x0 ;  /* 0x00008000000079c5 */ /* 0x000fe40000010000 */
[-C--:B------:R-:W-:Y:S01]  /*b9c0*/  FMUL.FTZ R10, R33, R0.reuse ;  /* 0x00000000210a7220 */ /* 0x080fe20000410000 */
[-C--:B------:R-:W-:Y:S01]  /*b9d0*/  FMUL.FTZ R11, R32, R0.reuse ;  /* 0x00000000200b7220 */ /* 0x080fe20000410000 */
[-C--:B------:R-:W-:Y:S01]  /*b9e0*/  FMUL.FTZ R32, R53, R0.reuse ;  /* 0x0000000035207220 */ /* 0x080fe20000410000 */
[-C--:B------:R-:W-:Y:S01]  /*b9f0*/  FMUL.FTZ R33, R52, R0.reuse ;  /* 0x0000000034217220 */ /* 0x080fe20000410000 */
[-C--:B------:R-:W-:Y:S01]  /*ba00*/  FMUL.FTZ R52, R73, R0.reuse ;  /* 0x0000000049347220 */ /* 0x080fe20000410000 */
[-C--:B------:R-:W-:Y:S01]  /*ba10*/  FMUL.FTZ R53, R72, R0.reuse ;  /* 0x0000000048357220 */ /* 0x080fe20000410000 */
[----:B------:R2:W-:Y:S01]  /*ba20*/  @!P1 SYNCS.ARRIVE.TRANS64.RED.A1T0 RZ, [R8+URZ], RZ ;  /* 0x000000ff08ff99a7 */ /* 0x0005e2000810043f */
[-C--:B------:R-:W-:Y:S01]  /*ba30*/  FMUL.FTZ R4, R25, R0.reuse ;  /* 0x0000000019047220 */ /* 0x080fe20000410000 */
[----:B------:R-:W-:Y:S01]  /*ba40*/  FMUL.FTZ R5, R24, R0 ;  /* 0x0000000018057220 */ /* 0x000fe20000410000 */
[-C--:B-1----:R-:W-:Y:S01]  /*ba50*/  FMUL.FTZ R6, R27, R12.reuse ;  /* 0x0000000c1b067220 */ /* 0x082fe20000410000 */
[----:B------:R-:W-:Y:S01]  /*ba60*/  FMUL.FTZ R7, R26, R12 ;  /* 0x0000000c1a077220 */ /* 0x000fe20000410000 */
[-C--:B------:R-:W-:Y:S01]  /*ba70*/  FMUL.FTZ R9, R28, R0.reuse ;  /* 0x000000001c097220 */ /* 0x080fe20000410000 */
[-C--:B------:R-:W-:Y:S01]  /*ba80*/  FMUL.FTZ R13, R37, R0.reuse ;  /* 0x00000000250d7220 */ /* 0x080fe20000410000 */
[-C--:B------:R-:W-:Y:S01]  /*ba90*/  FMUL.FTZ R18, R36, R0.reuse ;  /* 0x0000000024127220 */ /* 0x080fe20000410000 */
[----:B------:R-:W1:Y:S01]  /*baa0*/  LDC.64 R72, c[0x0][0xb78] ;  /* 0x0002de00ff487b82 */ /* 0x000e620000000a00 */
        /* <DEDUP_REMOVED lines=27> */
[----:B------:R-:W-:Y:S01]  /*bc60*/  F2FP.F16.F32.PACK_AB R6, R8, R9 ;  /* 0x000000090806723e */ /* 0x000fe200000000ff */
[-C--:B------:R-:W-:Y:S01]  /*bc70*/  FMUL.FTZ R9, R35, R12.reuse ;  /* 0x0000000c23097220 */ /* 0x080fe20000410000 */
[----:B------:R-:W-:Y:S01]  /*bc80*/  F2FP.F16.F32.PACK_AB R8, R10, R11 ;  /* 0x0000000b0a08723e */ /* 0x000fe200000000ff */
[----:B------:R-:W-:Y:S01]  /*bc90*/  FMUL.FTZ R14, R34, R12 ;  /* 0x0000000c220e7220 */ /* 0x000fe20000410000 */
[----:B------:R-:W-:Y:S01]  /*bca0*/  F2FP.F16.F32.PACK_AB R7, R7, R0 ;  /* 0x000000000707723e */ /* 0x000fe200000000ff */
[----:B------:R-:W-:Y:S01]  /*bcb0*/  BAR.SYNC.DEFER_BLOCKING 0x1, 0x100 ;  /* 0x0044000000007b1d */ /* 0x000fe20000010000 */
        /* <DEDUP_REMOVED lines=26> */
[C---:B-1----:R-:W-:Y:S01]  /*be60*/  IMAD R12, R72.reuse, UR4, RZ ;  /* 0x00000004480c7c24 */ /* 0x042fe2000f8e02ff */
[----:B------:R-:W-:Y:S01]  /*be70*/  F2FP.F16.F32.PACK_AB R9, R9, R14 ;  /* 0x0000000e0909723e */ /* 0x000fe200000000ff */
[----:B------:R-:W-:Y:S01]  /*be80*/  IMAD.WIDE.U32 R2, R72, UR36, R2 ;  /* 0x0000002448027c25 */ /* 0x000fe2000f8e0002 */
[----:B------:R-:W-:Y:S01]  /*be90*/  F2FP.F16.F32.PACK_AB R13, R13, R0 ;  /* 0x000000000d0d723e */ /* 0x000fe200000000ff */
[----:B------:R1:W-:Y:S01]  /*bea0*/  STSM.16.M88.4 [R96], R4 ;  /* 0x0000000460007844 */ /* 0x0003e20000000200 */
[----:B------:R-:W-:Y:S01]  /*beb0*/  F2FP.F16.F32.PACK_AB R14, R26, R27 ;  /* 0x0000001b1a0e723e */ /* 0x000fe200000000ff */
[----:B------:R-:W-:Y:S01]  /*bec0*/  IMAD R68, R73, UR36, R12 ;  /* 0x0000002449447c24 */ /* 0x000fe2000f8e020c */
[----:B------:R-:W-:Y:S01]  /*bed0*/  F2FP.F16.F32.PACK_AB R12, R24, R25 ;  /* 0x00000019180c723e */ /* 0x000fe200000000ff */
[----:B------:R-:W-:Y:S01]  /*bee0*/  STSM.16.M88.4 [R95], R8 ;  /* 0x000000085f007844 */ /* 0x000fe20000000200 */
[----:B------:R-:W-:Y:S01]  /*bef0*/  F2FP.F16.F32.PACK_AB R15, R15, R18 ;  /* 0x000000120f0f723e */ /* 0x000fe200000000ff */
[----:B------:R-:W-:Y:S01]  /*bf00*/  ULDC.64 UR4, c[0x0][0xb40] ;  /* 0x0002d00000047ab9 */ /* 0x000fe20000000a00 */
[----:B------:R-:W-:-:S02]  /*bf10*/  F2FP.F16.F32.PACK_AB R36, R36, R37 ;  /* 0x000000252424723e */ /* 0x000fc400000000ff */
[----:B------:R-:W-:Y:S01]  /*bf20*/  F2FP.F16.F32.PACK_AB R24, R28, R29 ;  /* 0x0000001d1c18723e */ /* 0x000fe200000000ff */
[----:B------:R-:W-:Y:S01]  /*bf30*/  STSM.16.M88.4 [R94], R12 ;  /* 0x0000000c5e007844 */ /* 0x000fe20000000200 */
        /* <DEDUP_REMOVED lines=11> */
[----:B-1----:R-:W-:Y:S02]  /*bff0*/  SHF.R.S32.HI R5, RZ, 0x1f, R97 ;  /* 0x0000001fff057819 */ /* 0x002fe40000011461 */
[----:B------:R-:W-:Y:S02]  /*c000*/  IADD3 R0, P1, R97, R2, RZ ;  /* 0x0000000261007210 */ /* 0x000fe40007f3e0ff */
        /* <DEDUP_REMOVED lines=25> */
[----:B------:R2:W-:Y:S01]  /*c1a0*/  @!P0 STG.E desc[UR12][R2.64], R19 ;  /* 0x0000001302008986 */ /* 0x0005e2000c10190c */
[----:B-1----:R-:W-:-:S03]  /*c1b0*/  ISETP.NE.AND P0, PT, R0, 0x7, PT ;  /* 0x000000070000780c */ /* 0x002fc60003f05270 */
[----:B------:R1:W-:Y:S01]  /*c1c0*/  @!P2 STG.E desc[UR12][R2.64+0x20], R21 ;  /* 0x000020150200a986 */ /* 0x0003e2000c10190c */
[----:B--2---:R-:W-:-:S09]  /*c1d0*/  IMAD.U32 R19, RZ, RZ, UR10 ;  /* 0x0000000aff137e24 */ /* 0x004fd2000f8e00ff */
[----:B------:R-:W-:Y:S05]  /*c1e0*/  @P0 BRA `(.L_x_5545) ;  /* 0x0000000000580947 */ /* 0x000fea0003800000 */
[----:B------:R-:W-:Y:S01]  /*c1f0*/  BAR.SYNC.DEFER_BLOCKING 0x1, 0x120 ;  /* 0x0044800000007b1d */ /* 0x000fe20000010000 */
[----:B------:R-:W-:-:S05]  /*c200*/  ELECT P0, URZ, PT ;  /* 0x00000000003f782f */ /* 0x000fca0003800000 */
[----:B------:R-:W-:Y:S08]  /*c210*/  BSSY B0, `(.L_x_5545) ;  /* 0x0000013000007945 */ /* 0x000ff00003800000 */
[----:B------:R-:W-:Y:S05]  /*c220*/  @!P0 BRA `(.L_x_5546) ;  /* 0x0000000000448947 */ /* 0x000fea0003800000 */
[----:B------:R-:W-:Y:S01]  /*c230*/  ULDC.64 UR6, c[0x0][0x198] ;  /* 0x0000660000067ab9 */ /* 0x000fe20000000a00 */
[----:B------:R-:W-:Y:S01]  /*c240*/  UMOV UR33, URZ ;  /* 0x0000003f00217c82 */ /* 0x000fe20008000000 */
[----:B------:R-:W-:Y:S02]  /*c250*/  UIADD3 UR4, UP0, UR6, 0x9f0, URZ ;  /* 0x000009f006047890 */ /* 0x000fe4000ff1e03f */
[----:B------:R-:W-:Y:S02]  /*c260*/  UIADD3 UR6, UR39, 0x4000, URZ ;  /* 0x0000400027067890 */ /* 0x000fe4000fffe03f */
[----:B------:R-:W-:Y:S01]  /*c270*/  UIADD3.X UR5, URZ, UR7, URZ, UP0, !UPT ;  /* 0x000000073f057290 */ /* 0x000fe200087fe43f */
[----:B------:R-:W-:Y:S01]  /*c280*/  UMOV UR37, URZ ;  /* 0x0000003f00257c82 */ /* 0x000fe20008000000 */
[----:B------:R-:W-:Y:S01]  /*c290*/  UMOV UR32, UR39 ;  /* 0x0000002700207c82 */ /* 0x000fe20008000000 */
[----:B------:R-:W-:-:S06]  /*c2a0*/  UMOV UR7, 0x40 ;  /* 0x0000004000077882 */ /* 0x000fcc0000000000 */
[----:B------:R2:W-:Y:S02]  /*c2b0*/  UTMASTG.5D [UR32], [UR4] ;  /* 0x00000020040073b5 */ /* 0x0005e40008020000 */
[----:B--2---:R-:W-:Y:S01]  /*c2c0*/  UMOV UR32, UR6 ;  /* 0x0000000600207c82 */ /* 0x004fe20008000000 */
[----:B------:R-:W-:Y:S01]  /*c2d0*/  UMOV UR33, UR7 ;  /* 0x0000000700217c82 */ /* 0x000fe20008000000 */
[----:B------:R-:W-:Y:S01]  /*c2e0*/  UIADD3 UR6, UR39, 0x34820, URZ ;  /* 0x0003482027067890 */ /* 0x000fe2000fffe03f */
[----:B------:R2:W-:Y:S03]  /*c2f0*/  UTMASTG.5D [UR32], [UR4] ;  /* 0x00000020040073b5 */ /* 0x0005e60008020000 */
[----:B------:R-:W-:Y:S01]  /*c300*/  UPRMT UR6, URZ, 0x654, UR6 ;  /* 0x000006543f067896 */ /* 0x000fe20008000006 */
[----:B------:R0:W-:Y:S01]  /*c310*/  UTMACMDFLUSH ;  /* 0x00000000000079b7 */ /* 0x0001e20000000000 */
[----:B------:R-:W-:-:S07]  /*c320*/  DEPBAR.LE SB0, 0x0 ;  /* 0x000080000000791a */ /* 0x000fce0000000000 */
[----:B--2---:R-:W-:Y:S03]  /*c330*/  SYNCS.ARRIVE.TRANS64.RED.A1T0 RZ, [UR6], RZ ;  /* 0x000000ffffff79a7 */ /* 0x004fe60008100406 */
.L_x_5546:
[----:B------:R-:W-:Y:S05]  /*c340*/  BSYNC B0 ;  /* 0x0000000000007941 */ /* 0x000fea0003800000 */
.L_x_5545:
[----:B------:R-:W2:Y:S01]  /*c350*/  LDC R0, c[0x0][0xda4] ;  /* 0x00036900ff007b82 */ /* 0x000ea20000000800 */
[----:B------:R-:W-:Y:S01]  /*c360*/  R2UR UR5, R19 ;  /* 0x00000000130572ca */ /* 0x000fe200000e0000 */
[----:B------:R-:W-:Y:S01]  /*c370*/  UIADD3 UR38, UR38, 0x1, URZ ;  /* 0x0000000126267890 */ /* 0x000fe2000fffe03f */
[----:B------:R-:W-:-:S03]  /*c380*/  R2UR UR4, R22 ;  /* 0x00000000160472ca */ /* 0x000fc600000e0000 */
[----:B------:R-:W-:-:S04]  /*c390*/  UISETP.NE.AND UP0, UPT, UR38, 0x2, UPT ;  /* 0x000000022600788c */ /* 0x000fc8000bf05270 */
[----:B------:R-:W-:-:S06]  /*c3a0*/  USEL UR38, UR38, URZ, UP0 ;  /* 0x0000003f26267287 */ /* 0x000fcc0008000000 */
[----:B------:R-:W-:-:S06]  /*c3b0*/  UIADD3 UR4, UR4, 0x1, URZ ;  /* 0x0000000104047890 */ /* 0x000fcc000fffe03f */
[----:B------:R-:W-:Y:S01]  /*c3c0*/  IMAD.U32 R22, RZ, RZ, UR4 ;  /* 0x00000004ff167e24 */ /* 0x000fe2000f8e00ff */
[----:B------:R-:W-:Y:S01]  /*c3d0*/  USEL UR4, URZ, 0x1, UP0 ;  /* 0x000000013f047887 */ /* 0x000fe20008000000 */
[----:B--2---:R-:W-:-:S03]  /*c3e0*/  ISETP.LE.AND P0, PT, R0, UR5, PT ;  /* 0x0000000500007c0c */ /* 0x004fc6000bf03270 */
[----:B------:R-:W-:-:S10]  /*c3f0*/  ULOP3.LUT UR61, UR61, UR4, URZ, 0x3c, !UPT ;  /* 0x000000043d3d7292 */ /* 0x000fd4000f8e3c3f */
[----:B------:R-:W-:Y:S05]  /*c400*/  @!P0 BRA `(.L_x_5547) ;  /* 0xffffff48006c8947 */ /* 0x000fea000383ffff */
[----:B------:R-:W-:Y:S05]  /*c410*/  EXIT ;  /* 0x000000000000794d */ /* 0x000fea0003800000 */
.L_x_5523:
        /* <DEDUP_REMOVED lines=20> */
.L_x_5591:
        /* <DEDUP_REMOVED lines=21> */
[----:B-1----:R-:W-:-:S05]  /*c6b0*/  IMAD R8, R4, UR4, RZ ;  /* 0x0000000404087c24 */ /* 0x002fca000f8e02ff */
[----:B------:R2:W-:Y:S01]  /*c6c0*/  STL [R1+0x14], R8 ;  /* 0x0000140801007387 */ /* 0x0005e20000100800 */
[----:B----4-:R-:W-:-:S05]  /*c6d0*/  @P1 IMAD.HI.U32 R2, R6, R2, RZ ;  /* 0x0000000206021227 */ /* 0x010fca00078e00ff */
[----:B------:R-:W-:Y:S02]  /*c6e0*/  @P1 SHF.R.U32.HI R19, RZ, R3, R2 ;  /* 0x00000003ff131219 */ /* 0x000fe40000011602 */
[----:B------:R-:W-:-:S03]  /*c6f0*/  MOV R2, 0x400 ;  /* 0x0000040000027802 */ /* 0x000fc60000000f00 */
[----:B------:R-:W-:Y:S01]  /*c700*/  IMAD.MOV R3, RZ, RZ, -R19 ;  /* 0x000000ffff037224 */ /* 0x000fe200078e0a13 */
[----:B---3--:R-:W-:Y:S01]  /*c710*/  LEA R7, R5, R2, 0x18 ;  /* 0x0000000205077211 */ /* 0x008fe200078ec0ff */
[----:B------:R-:W-:-:S04]  /*c720*/  VIADD R2, R8, 0xaf ;  /* 0x000000af08027836 */ /* 0x000fc80000000000 */
[----:B------:R-:W-:Y:S01]  /*c730*/  VIADD R4, R7, 0x1e400 ;  /* 0x0001e40007047836 */ /* 0x000fe20000000000 */
[----:B------:R2:W-:Y:S01]  /*c740*/  STL [R1+0x4], R7 ;  /* 0x0000040701007387 */ /* 0x0005e20000100800 */
[----:B------:R-:W-:-:S03]  /*c750*/  IMAD.HI R2, R2, 0x2e8ba2e9, RZ ;  /* 0x2e8ba2e902027827 */ /* 0x000fc600078e02ff */
        /* <DEDUP_REMOVED lines=23> */
.L_x_5549:
        /* <DEDUP_REMOVED lines=20> */
.L_x_5551:
        /* <DEDUP_REMOVED lines=16> */
.L_x_5550:
        /* <DEDUP_REMOVED lines=16> */
[----:B------:R-:W-:Y:S01]  /*cc10*/  @P1 SHF.R.U32.HI R0, RZ, R3, R2 ;  /* 0x00000003ff001219 */ /* 0x000fe20000011602 */
[----:B------:R-:W-:Y:S01]  /*cc20*/  IMAD.MOV.U32 R4, RZ, RZ, R19 ;  /* 0x000000ffff047224 */ /* 0x000fe200078e0013 */
[----:B------:R-:W1:Y:S02]  /*cc30*/  @P0 LDC.64 R2, c[0x0][0x9f8] ;  /* 0x00027e00ff020b82 */ /* 0x000e640000000a00 */
        /* <DEDUP_REMOVED lines=11> */
.L_x_5552:
        /* <DEDUP_REMOVED lines=14> */
.L_x_5553:
        /* <DEDUP_REMOVED lines=16> */
.L_x_5607:
[----:B------:R-:W2:Y:S01]  /*ced0*/  LDL R6, [R1+0xc] ;  /* 0x00000c0001067983 */ /* 0x000ea20000100800 */
[----:B------:R-:W-:Y:S01]  /*cee0*/  UMOV UR4, 0xffffffff ;  /* 0xffffffff00047882 */ /* 0x000fe20000000000 */
[----:B------:R-:W-:Y:S01]  /*cef0*/  SHF.R.S32.HI R11, RZ, 0x1f, R4 ;  /* 0x0000001fff0b7819 */ /* 0x000fe20000011404 */
[----:B--2---:R-:W-:Y:S01]  /*cf00*/  VIADD R10, R6, 0xffffffff ;  /* 0xffffffff060a7836 */ /* 0x004fe20000000000 */
[----:B------:R-:W-:Y:S06]  /*cf10*/  BRA.DIV UR4, `(.L_x_5555) ;  /* 0x0000002604b07947 */ /* 0x000fec000b800000 */
[----:B------:R-:W-:-:S13]  /*cf20*/  ELECT P6, URZ, PT ;  /* 0x00000000003f782f */ /* 0x000fda00038c0000 */
.L_x_5610:
[----:B------:R-:W-:Y:S05]  /*cf30*/  @!P6 BRA `(.L_x_5556) ;  /* 0x000000040000e947 */ /* 0x000fea0003800000 */
[----:B------:R-:W-:Y:S02]  /*cf40*/  IMAD.MOV.U32 R18, RZ, RZ, R10 ;  /* 0x000000ffff127224 */ /* 0x000fe400078e000a */
        /* <DEDUP_REMOVED lines=21> */
.L_x_5557:
[----:B------:R-:W2:Y:S01]  /*d0a0*/  S2R R7, SR_CgaCtaId ;  /* 0x0000000000077919 */ /* 0x000ea20000008800 */
[----:B------:R-:W-:-:S04]  /*d0b0*/  MOV R6, 0x400 ;  /* 0x0000040000067802 */ /* 0x000fc80000000f00 */
[----:B--2---:R-:W-:Y:S02]  /*d0c0*/  LEA R6, R7, R6, 0x18 ;  /* 0x0000000607067211 */ /* 0x004fe400078ec0ff */
[----:B------:R-:W-:-:S03]  /*d0d0*/  SHF.L.U32 R7, R17, 0x1f, RZ ;  /* 0x0000001f11077819 */ /* 0x000fc600000006ff */
[----:B------:R-:W-:-:S04]  /*d0e0*/  IMAD R6, R16, 0x8, R6 ;  /* 0x0000000810067824 */ /* 0x000fc800078e0206 */
[----:B------:R-:W2:Y:S02]  /*d0f0*/  SYNCS.PHASECHK.TRANS64.TRYWAIT P1, [R6+URZ+0x34840], R7 ;  /* 0x03484007060075a7 */ /* 0x000ea4000802017f */
[----:B--2---:R-:W-:Y:S05]  /*d100*/  @!P1 BRA `(.L_x_5558) ;  /* 0x0000002400549947 */ /* 0x004fea0003800000 */
.L_x_5611:
        /* <DEDUP_REMOVED lines=11> */
.L_x_5559:
        /* <DEDUP_REMOVED lines=10> */
[----:B------:R-:W-:-:S06]  /*d260*/  UMOV UR15, 0x40 ;  /* 0x00000040000f7882 */ /* 0x000fcc0000000000 */
[----:B------:R-:W-:Y:S02]  /*d270*/  UIADD3 UR9, UR9, 0x34830, URZ ;  /* 0x0003483009097890 */ /* 0x000fe4000fffe03f */
[----:B------:R-:W-:Y:S01]  /*d280*/  UIMAD UR11, UR11, 0xb0, URZ ;  /* 0x000000b00b0b78a4 */ /* 0x000fe2000f8e023f */
[----:B---3--:R-:W-:-:S05]  /*d290*/  LEA R7, R9, R7, 0x18 ;  /* 0x0000000709077211 */ /* 0x008fca00078ec0ff */
[----:B------:R-:W-:-:S05]  /*d2a0*/  IMAD R6, R16, 0xb000, R7 ;  /* 0x0000b00010067824 */ /* 0x000fca00078e0207 */
[----:B------:R-:W-:-:S13]  /*d2b0*/  R2UR UR6, R6 ;  /* 0x00000000060672ca */ /* 0x000fda00000e0000 */
[----:B------:R-:W-:Y:S02]  /*d2c0*/  UIADD3 UR8, UR6, 0x1e400, URZ ;  /* 0x0001e40006087890 */ /* 0x000fe4000fffe03f */
[----:B------:R-:W-:-:S03]  /*d2d0*/  UIADD3 UR14, UR6, 0x23c00, URZ ;  /* 0x00023c00060e7890 */ /* 0x000fc6000fffe03f */
[----:B------:R-:W-:-:S04]  /*d2e0*/  UMOV UR6, 0x0 ;  /* 0x0000000000067882 */ /* 0x000fc80000000000 */
[----:B------:R2:W-:Y:S02]  /*d2f0*/  UTMALDG.4D [UR8], [UR4], desc[UR6] ;  /* 0x00000608040075b4 */ /* 0x0005e40008019000 */
[----:B--2---:R-:W-:Y:S01]  /*d300*/  UMOV UR8, UR14 ;  /* 0x0000000e00087c82 */ /* 0x004fe20008000000 */
[----:B------:R-:W-:Y:S02]  /*d310*/  UMOV UR10, UR15 ;  /* 0x0000000f000a7c82 */ /* 0x000fe40008000000 */
[----:B------:R2:W-:Y:S02]  /*d320*/  UTMALDG.4D [UR8], [UR4], desc[UR6] ;  /* 0x00000608040075b4 */ /* 0x0005e40008019000 */
[----:B--2---:R-:W-:Y:S01]  /*d330*/  NOP ;  /* 0x0000000000007918 */ /* 0x004fe20000000000 */
.L_x_5556:
[----:B------:R-:W2:Y:S04]  /*d340*/  LDL.LU R14, [R1] ;  /* 0x00000000010e7983 */ /* 0x000ea80000300800 */
[----:B-1----:R-:W3:Y:S01]  /*d350*/  LDL R13, [R1+0x18] ;  /* 0x00001800010d7983 */ /* 0x002ee20000100800 */
[----:B------:R-:W-:-:S03]  /*d360*/  MOV R9, 0x400 ;  /* 0x0000040000097802 */ /* 0x000fc60000000f00 */
[----:B------:R-:W4:Y:S01]  /*d370*/  LDL.LU R7, [R1+0x14] ;  /* 0x0000140001077983 */ /* 0x000f220000300800 */
[----:B------:R-:W1:Y:S01]  /*d380*/  S2R R12, SR_CgaCtaId ;  /* 0x00000000000c7919 */ /* 0x000e620000008800 */
[----:B------:R-:W-:Y:S05]  /*d390*/  WARPSYNC.ALL ;  /* 0x0000000000007948 */ /* 0x000fea0003800000 */
[----:B------:R-:W-:-:S13]  /*d3a0*/  ELECT P1, URZ, PT ;  /* 0x00000000003f782f */ /* 0x000fda0003820000 */
[C---:B------:R-:W-:Y:S01]  /*d3b0*/  @P1 R2UR UR13, R19.reuse ;  /* 0x00000000130d12ca */ /* 0x040fe200000e0000 */
[----:B------:R-:W-:Y:S01]  /*d3c0*/  UIADD3 UR4, UP0, UR36, 0x270, URZ ;  /* 0x0000027024047890 */ /* 0x000fe2000ff1e03f */
[C---:B------:R-:W-:Y:S02]  /*d3d0*/  @P1 R2UR UR11, R8.reuse ;  /* 0x00000000080b12ca */ /* 0x040fe400000e0000 */
[----:B------:R-:W-:Y:S02]  /*d3e0*/  @P1 R2UR UR21, R19 ;  /* 0x00000000131512ca */ /* 0x000fe400000e0000 */
[----:B------:R-:W-:Y:S01]  /*d3f0*/  @P1 R2UR UR19, R8 ;  /* 0x00000000081312ca */ /* 0x000fe200000e0000 */
[----:B------:R-:W-:Y:S01]  /*d400*/  UIADD3.X UR5, URZ, UR37, URZ, UP0, !UPT ;  /* 0x000000253f057290 */ /* 0x000fe200087fe43f */
[----:B-1----:R-:W-:-:S04]  /*d410*/  LEA R9, R12, R9, 0x18 ;  /* 0x000000090c097211 */ /* 0x002fc800078ec0ff */
[----:B------:R-:W-:Y:S01]  /*d420*/  R2UR UR16, R9 ;  /* 0x00000000091072ca */ /* 0x000fe200000e0000 */
[----:B------:R-:W-:Y:S01]  /*d430*/  @P1 IMAD.MOV.U32 R6, RZ, RZ, 0x8000 ;  /* 0x00008000ff061424 */ /* 0x000fe200078e00ff */
[----:B------:R-:W-:Y:S11]  /*d440*/  BAR.SYNC.DEFER_BLOCKING 0x8, 0x120 ;  /* 0x0204800000007b1d */ /* 0x000ff60000010000 */
[----:B------:R-:W-:-:S02]  /*d450*/  UIADD3 UR8, UR16, 0x16400, URZ ;  /* 0x0001640010087890 */ /* 0x000fc4000fffe03f */
[----:B------:R-:W-:Y:S02]  /*d460*/  UIADD3 UR9, UR16, 0x34800, URZ ;  /* 0x0003480010097890 */ /* 0x000fe4000fffe03f */
[----:B------:R-:W-:Y:S01]  /*d470*/  UIADD3 UR16, UR16, 0x1a400, URZ ;  /* 0x0001a40010107890 */ /* 0x000fe2000fffe03f */
[----:B------:R-:W-:Y:S01]  /*d480*/  UMOV UR6, 0x0 ;  /* 0x0000000000067882 */ /* 0x000fe20000000000 */
[----:B------:R-:W-:Y:S01]  /*d490*/  UMOV UR7, 0x12f00000 ;  /* 0x12f0000000077882 */ /* 0x000fe20000000000 */
[----:B------:R-:W-:Y:S01]  /*d4a0*/  UMOV UR10, URZ ;  /* 0x0000003f000a7c82 */ /* 0x000fe20008000000 */
[----:B------:R3:W-:Y:S01]  /*d4b0*/  @P1 SYNCS.ARRIVE.TRANS64 RZ, [R9+URZ+0x34800], R6 ;  /* 0x0348000609ff19a7 */ /* 0x0007e2000800003f */
[----:B------:R-:W-:Y:S01]  /*d4c0*/  UMOV UR14, 0x0 ;  /* 0x00000000000e7882 */ /* 0x000fe20000000000 */
[----:B------:R-:W-:Y:S01]  /*d4d0*/  UMOV UR15, 0x12f00000 ;  /* 0x12f00000000f7882 */ /* 0x000fe20000000000 */
[----:B------:R-:W-:Y:S01]  /*d4e0*/  UMOV UR18, 0x40 ;  /* 0x0000004000127882 */ /* 0x000fe20000000000 */
[----:B------:R-:W-:Y:S01]  /*d4f0*/  UMOV UR17, UR9 ;  /* 0x0000000900117c82 */ /* 0x000fe20008000000 */
[----:B------:R-:W-:Y:S01]  /*d500*/  BSSY B0, `(.L_x_5560) ;  /* 0x000000a000007945 */ /* 0x000fe20003800000 */
[----:B--2---:R-:W-:-:S02]  /*d510*/  @P1 R2UR UR12, R14 ;  /* 0x000000000e0c12ca */ /* 0x004fc400000e0000 */
[----:B------:R-:W-:Y:S02]  /*d520*/  @P1 R2UR UR20, R14 ;  /* 0x000000000e1412ca */ /* 0x000fe400000e0000 */
[----:B---3--:R-:W-:-:S04]  /*d530*/  LOP3.LUT R6, R13, 0x1, RZ, 0xc, !PT ;  /* 0x000000010d067812 */ /* 0x008fc800078e0cff */
[----:B------:R-:W-:-:S05]  /*d540*/  SHF.L.U32 R6, R6, 0x1f, RZ ;  /* 0x0000001f06067819 */ /* 0x000fca00000006ff */
[----:B------:R1:W-:Y:S02]  /*d550*/  UTMALDG.4D [UR8], [UR4], desc[UR6] ;  /* 0x00000608040075b4 */ /* 0x0003e40008019000 */
[----:B------:R1:W-:Y:S01]  /*d560*/  UTMALDG.4D [UR16], [UR4], desc[UR14] ;  /* 0x00000e10040075b4 */ /* 0x0003e20008019000 */
[----:B------:R-:W2:Y:S01]  /*d570*/  SYNCS.PHASECHK.TRANS64.TRYWAIT P1, [R9+URZ+0x34820], R6 ;  /* 0x03482006090075a7 */ /* 0x000ea2000802017f */
[----:B----4-:R-:W-:Y:S01]  /*d580*/  ISETP.GE.AND P2, PT, R7, 0xb1, PT ;  /* 0x000000b10700780c */ /* 0x010fe20003f46270 */
[----:B-12---:R-:W-:-:S12]  /*d590*/  @!P1 BRA `(.L_x_5561) ;  /* 0x0000002000449947 */ /* 0x006fd80003800000 */
.L_x_5612:
[----:B------:R-:W-:Y:S05]  /*d5a0*/  BSYNC B0 ;  /* 0x0000000000007941 */ /* 0x000fea0003800000 */
.L_x_5560:
        /* <DEDUP_REMOVED lines=37> */
.L_x_5566:
[----:B-1----:R-:W1:Y:S01]  /*d800*/  S2R R3, SR_CgaCtaId ;  /* 0x0000000000037919 */ /* 0x002e620000008800 */
[----:B------:R-:W-:-:S04]  /*d810*/  MOV R2, 0x400 ;  /* 0x0000040000027802 */ /* 0x000fc80000000f00 */
[----:B-1----:R-:W-:Y:S02]  /*d820*/  LEA R2, R3, R2, 0x18 ;  /* 0x0000000203027211 */ /* 0x002fe400078ec0ff */
[----:B------:R-:W-:-:S03]  /*d830*/  SHF.L.U32 R3, R12, 0x1f, RZ ;  /* 0x0000001f0c037819 */ /* 0x000fc600000006ff */
[----:B------:R-:W-:-:S04]  /*d840*/  IMAD R2, R7, 0x8, R2 ;  /* 0x0000000807027824 */ /* 0x000fc800078e0202 */
[----:B------:R-:W1:Y:S02]  /*d850*/  SYNCS.PHASECHK.TRANS64.TRYWAIT P1, [R2+URZ+0x34840], R3 ;  /* 0x03484003020075a7 */ /* 0x000e64000802017f */
[----:B-1----:R-:W-:Y:S05]  /*d860*/  @!P1 BRA `(.L_x_5567) ;  /* 0x0000001c00b09947 */ /* 0x002fea0003800000 */
.L_x_5613:
        /* <DEDUP_REMOVED lines=11> */
.L_x_5568:
        /* <DEDUP_REMOVED lines=14> */
[----:B--2---:R-:W-:-:S05]  /*da00*/  LEA R3, R9, R3, 0x18 ;  /* 0x0000000309037211 */ /* 0x004fca00078ec0ff */
[----:B------:R-:W-:-:S05]  /*da10*/  IMAD R2, R7, 0xb000, R3 ;  /* 0x0000b00007027824 */ /* 0x000fca00078e0203 */
[----:B------:R-:W-:Y:S01]  /*da20*/  R2UR UR8, R2 ;  /* 0x00000000020872ca */ /* 0x000fe200000e0000 */
[----:B------:R-:W-:Y:S01]  /*da30*/  VIADD R2, R3, 0x34800 ;  /* 0x0003480003027836 */ /* 0x000fe20000000000 */
[----:B------:R-:W-:-:S03]  /*da40*/  SHF.L.U32 R3, R17, 0x1f, RZ ;  /* 0x0000001f11037819 */ /* 0x000fc600000006ff */
[----:B------:R-:W-:-:S08]  /*da50*/  IMAD R2, R16, 0x8, R2 ;  /* 0x0000000810027824 */ /* 0x000fd000078e0202 */
[----:B------:R-:W-:Y:S02]  /*da60*/  UIADD3 UR14, UR8, 0x1e400, URZ ;  /* 0x0001e400080e7890 */ /* 0x000fe4000fffe03f */
[----:B------:R-:W-:-:S05]  /*da70*/  UIADD3 UR15, UR8, 0x23c00, URZ ;  /* 0x00023c00080f7890 */ /* 0x000fca000fffe03f */
[----:B------:R-:W-:Y:S02]  /*da80*/  UMOV UR8, UR14 ;  /* 0x0000000e00087c82 */ /* 0x000fe40008000000 */
[----:B------:R1:W-:Y:S02]  /*da90*/  UTMALDG.4D [UR8], [UR4], desc[UR6] ;  /* 0x00000608040075b4 */ /* 0x0003e40008019000 */
[----:B-1----:R-:W-:Y:S01]  /*daa0*/  UMOV UR8, UR15 ;  /* 0x0000000f00087c82 */ /* 0x002fe20008000000 */
[----:B------:R-:W-:Y:S02]  /*dab0*/  UMOV UR10, UR16 ;  /* 0x00000010000a7c82 */ /* 0x000fe40008000000 */
[----:B------:R1:W-:Y:S01]  /*dac0*/  UTMALDG.4D [UR8], [UR4], desc[UR6] ;  /* 0x00000608040075b4 */ /* 0x0003e20008019000 */
[----:B------:R-:W2:Y:S02]  /*dad0*/  SYNCS.PHASECHK.TRANS64.TRYWAIT P1, [R2+URZ+0x60], R3 ;  /* 0x00006003020075a7 */ /* 0x000ea4000802017f */
[----:B-12---:R-:W-:Y:S05]  /*dae0*/  @!P1 BRA `(.L_x_5569) ;  /* 0x0000001c00249947 */ /* 0x006fea0003800000 */
.L_x_5614:
        /* <DEDUP_REMOVED lines=12> */
.L_x_5570:
        /* <DEDUP_REMOVED lines=12> */
[----:B------:R-:W-:-:S03]  /*dc70*/  IMAD.MOV.U32 R18, RZ, RZ, R6 ;  /* 0x000000ffff127224 */ /* 0x000fc600078e0006 */
        /* <DEDUP_REMOVED lines=8> */
[----:B------:R-:W-:-:S07]  /*dd00*/  UIADD3 UR14, UR14, 0x5c00, URZ ;  /* 0x00005c000e0e7890 */ /* 0x000fce000fffe03f */
[----:B------:R1:W-:Y:S02]  /*dd10*/  UTMALDG.4D [UR8], [UR4], desc[UR6] ;  /* 0x00000608040075b4 */ /* 0x0003e40008019000 */
[----:B-1----:R-:W-:Y:S01]  /*dd20*/  UMOV UR8, UR14 ;  /* 0x0000000e00087c82 */ /* 0x002fe20008000000 */
[----:B------:R-:W-:Y:S02]  /*dd30*/  UMOV UR10, UR15 ;  /* 0x0000000f000a7c82 */ /* 0x000fe40008000000 */
[----:B------:R1:W-:Y:S02]  /*dd40*/  UTMALDG.4D [UR8], [UR4], desc[UR6] ;  /* 0x00000608040075b4 */ /* 0x0003e40008019000 */
[----:B-1----:R-:W-:Y:S01]  /*dd50*/  NOP ;  /* 0x0000000000007918 */ /* 0x002fe20000000000 */
.L_x_5565:
[----:B------:R-:W-:Y:S05]  /*dd60*/  BSYNC B0 ;  /* 0x0000000000007941 */ /* 0x000fea0003800000 */
.L_x_5564:
[----:B------:R-:W2:Y:S01]  /*dd70*/  LDL.LU R2, [R1+0xc] ;  /* 0x00000c0001027983 */ /* 0x000ea20000300800 */
[----:B------:R-:W-:Y:S02]  /*dd80*/  IMAD.MOV.U32 R16, RZ, RZ, R7 ;  /* 0x000000ffff107224 */ /* 0x000fe400078e0007 */
[----:B------:R-:W-:Y:S02]  /*dd90*/  IMAD.MOV.U32 R17, RZ, RZ, R12 ;  /* 0x000000ffff117224 */ /* 0x000fe400078e000c */
[----:B--2---:R-:W-:-:S07]  /*dda0*/  VIADD R6, R2, 0xfffffffd ;  /* 0xfffffffd02067836 */ /* 0x004fce0000000000 */
.L_x_5563:
[----:B------:R-:W-:Y:S01]  /*ddb0*/  IMAD.MOV R13, RZ, RZ, -R13 ;  /* 0x000000ffff0d7224 */ /* 0x000fe200078e0a0d */
[----:B------:R-:W-:Y:S04]  /*ddc0*/  BSSY B0, `(.L_x_5562) ;  /* 0x00000e4000007945 */ /* 0x000fe80003800000 */
[----:B------:R-:W-:-:S13]  /*ddd0*/  ISETP.NE.AND P1, PT, R10, R13, PT ;  /* 0x0000000d0a00720c */ /* 0x000fda0003f25270 */
[----:B------:R-:W-:Y:S05]  /*dde0*/  @!P1 BRA `(.L_x_5571) ;  /* 0x0000000c00849947 */ /* 0x000fea0003800000 */
[----:B------:R-:W-:-:S07]  /*ddf0*/  IMAD.MOV.U32 R8, RZ, RZ, R5 ;  /* 0x000000ffff087224 */ /* 0x000fce00078e0005 */
.L_x_5586:
        /* <DEDUP_REMOVED lines=28> */
.L_x_5574:
[----:B------:R-:W2:Y:S01]  /*dfc0*/  S2R R3, SR_CgaCtaId ;  /* 0x0000000000037919 */ /* 0x000ea20000008800 */
[----:B------:R-:W-:-:S04]  /*dfd0*/  MOV R2, 0x400 ;  /* 0x0000040000027802 */ /* 0x000fc80000000f00 */
[----:B--2---:R-:W-:Y:S02]  /*dfe0*/  LEA R2, R3, R2, 0x18 ;  /* 0x0000000203027211 */ /* 0x004fe400078ec0ff */
[----:B------:R-:W-:-:S03]  /*dff0*/  SHF.L.U32 R3, R10, 0x1f, RZ ;  /* 0x0000001f0a037819 */ /* 0x000fc600000006ff */
[----:B------:R-:W-:-:S04]  /*e000*/  IMAD R2, R7, 0x8, R2 ;  /* 0x0000000807027824 */ /* 0x000fc800078e0202 */
[----:B------:R-:W2:Y:S02]  /*e010*/  SYNCS.PHASECHK.TRANS64.TRYWAIT P1, [R2+URZ+0x34840], R3 ;  /* 0x03484003020075a7 */ /* 0x000ea4000802017f */
[----:B--2---:R-:W-:Y:S05]  /*e020*/  @!P1 BRA `(.L_x_5575) ;  /* 0x0000001400e89947 */ /* 0x004fea0003800000 */
.L_x_5615:
        /* <DEDUP_REMOVED lines=11> */
.L_x_5576:
        /* <DEDUP_REMOVED lines=12> */
[----:B------:R-:W-:-:S04]  /*e1a0*/  SHF.L.U32 R17, R17, 0x1f, RZ ;  /* 0x0000001f11117819 */ /* 0x000fc800000006ff */
        /* <DEDUP_REMOVED lines=16> */
.L_x_5616:
[----:B------:R-:W-:Y:S05]  /*e2b0*/  @P2 BRA `(.L_x_5578) ;  /* 0x00000000001c2947 */ /* 0x000fea0003800000 */
[----:B------:R-:W2:Y:S01]  /*e2c0*/  S2R R9, SR_TID.X ;  /* 0x0000000000097919 */ /* 0x000ea20000002100 */
[----:B------:R-:W-:-:S04]  /*e2d0*/  IMAD.MOV.U32 R3, RZ, RZ, 0xb000 ;  /* 0x0000b000ff037424 */ /* 0x000fc800078e00ff */
[----:B------:R3:W-:Y:S01]  /*e2e0*/  SYNCS.ARRIVE.TRANS64 RZ, [R2+URZ+0x50], R3 ;  /* 0x0000500302ff79a7 */ /* 0x0007e2000800003f */
[----:B--2---:R-:W-:-:S04]  /*e2f0*/  LOP3.LUT R9, R9, 0x1f, RZ, 0xc0, !PT ;  /* 0x0000001f09097812 */ /* 0x004fc800078ec0ff */
[----:B------:R-:W-:-:S13]  /*e300*/  ISETP.NE.AND P1, PT, R9, RZ, PT ;  /* 0x000000ff0900720c */ /* 0x000fda0003f25270 */
[----:B---3--:R-:W-:Y:S05]  /*e310*/  @!P1 BRA `(.L_x_5578) ;  /* 0x0000000000049947 */ /* 0x008fea0003800000 */
[----:B------:R-:W-:Y:S01]  /*e320*/  BPT.TRAP 0x1 ;  /* 0x000000040000795c */ /* 0x000fe20000300000 */
.L_x_5578:
        /* <DEDUP_REMOVED lines=11> */
[----:B------:R-:W-:-:S02]  /*e3e0*/  IMAD.MOV.U32 R18, RZ, RZ, R12 ;  /* 0x000000ffff127224 */ /* 0x000fc400078e000c */
[----:B------:R-:W-:-:S03]  /*e3f0*/  IMAD.MOV.U32 R5, RZ, RZ, R8 ;  /* 0x000000ffff057224 */ /* 0x000fc600078e0008 */
[----:B------:R-:W-:Y:S02]  /*e400*/  UIMAD UR11, UR11, 0xb0, URZ ;  /* 0x000000b00b0b78a4 */ /* 0x000fe4000f8e023f */
[----:B------:R-:W-:Y:S01]  /*e410*/  UIADD3 UR9, UR9, 0x50, URZ ;  /* 0x0000005009097890 */ /* 0x000fe2000fffe03f */
[----:B--2---:R-:W-:-:S05]  /*e420*/  LEA R3, R9, R3, 0x18 ;  /* 0x0000000309037211 */ /* 0x004fca00078ec0ff */
        /* <DEDUP_REMOVED lines=10> */
.L_x_5573:
[----:B------:R-:W-:Y:S05]  /*e4d0*/  BSYNC B1 ;  /* 0x0000000000017941 */ /* 0x000fea0003800000 */
.L_x_5572:
        /* <DEDUP_REMOVED lines=28> */
.L_x_5581:
[----:B------:R-:W2:Y:S01]  /*e6a0*/  S2R R3, SR_CgaCtaId ;  /* 0x0000000000037919 */ /* 0x000ea20000008800 */
[----:B------:R-:W-:-:S04]  /*e6b0*/  MOV R2, 0x400 ;  /* 0x0000040000027802 */ /* 0x000fc80000000f00 */
[----:B--2---:R-:W-:Y:S02]  /*e6c0*/  LEA R2, R3, R2, 0x18 ;  /* 0x0000000203027211 */ /* 0x004fe400078ec0ff */
[----:B------:R-:W-:-:S03]  /*e6d0*/  SHF.L.U32 R3, R17, 0x1f, RZ ;  /* 0x0000001f11037819 */ /* 0x000fc600000006ff */
[----:B------:R-:W-:-:S04]  /*e6e0*/  IMAD R2, R16, 0x8, R2 ;  /* 0x0000000810027824 */ /* 0x000fc800078e0202 */
[----:B------:R-:W2:Y:S02]  /*e6f0*/  SYNCS.PHASECHK.TRANS64.TRYWAIT P1, [R2+URZ+0x34840], R3 ;  /* 0x03484003020075a7 */ /* 0x000ea4000802017f */
[----:B--2---:R-:W-:Y:S05]  /*e700*/  @!P1 BRA `(.L_x_5582) ;  /* 0x0000001000589947 */ /* 0x004fea0003800000 */
.L_x_5617:
        /* <DEDUP_REMOVED lines=11> */
.L_x_5583:
        /* <DEDUP_REMOVED lines=10> */
[----:B------:R-:W-:-:S06]  /*e860*/  UMOV UR16, 0x40 ;  /* 0x0000004000107882 */ /* 0x000fcc0000000000 */
[----:B------:R-:W-:Y:S01]  /*e870*/  UIMAD UR11, UR11, 0xb0, URZ ;  /* 0x000000b00b0b78a4 */ /* 0x000fe2000f8e023f */
[----:B-1----:R-:W-:-:S05]  /*e880*/  LEA R9, R13, R9, 0x18 ;  /* 0x000000090d097211 */ /* 0x002fca00078ec0ff */
[----:B--2---:R-:W-:-:S04]  /*e890*/  VIADD R2, R9, 0x34800 ;  /* 0x0003480009027836 */ /* 0x004fc80000000000 */
        /* <DEDUP_REMOVED lines=16> */
.L_x_5618:
        /* <DEDUP_REMOVED lines=8> */
.L_x_5585:
        /* <DEDUP_REMOVED lines=20> */
[----:B------:R-:W-:-:S07]  /*eb60*/  UIADD3 UR14, UR14, 0x5c00, URZ ;  /* 0x00005c000e0e7890 */ /* 0x000fce000fffe03f */
[----:B------:R1:W-:Y:S02]  /*eb70*/  UTMALDG.4D [UR8], [UR4], desc[UR6] ;  /* 0x00000608040075b4 */ /* 0x0003e40008019000 */
[----:B-1----:R-:W-:Y:S01]  /*eb80*/  UMOV UR8, UR14 ;  /* 0x0000000e00087c82 */ /* 0x002fe20008000000 */
[----:B------:R-:W-:Y:S02]  /*eb90*/  UMOV UR10, UR15 ;  /* 0x0000000f000a7c82 */ /* 0x000fe40008000000 */
[----:B------:R1:W-:Y:S02]  /*eba0*/  UTMALDG.4D [UR8], [UR4], desc[UR6] ;  /* 0x00000608040075b4 */ /* 0x0003e40008019000 */
[----:B-1----:R-:W-:Y:S01]  /*ebb0*/  NOP ;  /* 0x0000000000007918 */ /* 0x002fe20000000000 */
.L_x_5580:
[----:B------:R-:W-:Y:S05]  /*ebc0*/  BSYNC B1 ;  /* 0x0000000000017941 */ /* 0x000fea0003800000 */
.L_x_5579:
[C---:B------:R-:W-:Y:S01]  /*ebd0*/  ISETP.GT.AND P1, PT, R6.reuse, 0x1, PT ;  /* 0x000000010600780c */ /* 0x040fe20003f24270 */
[----:B------:R-:W-:-:S12]  /*ebe0*/  VIADD R6, R6, 0xfffffffe ;  /* 0xfffffffe06067836 */ /* 0x000fd80000000000 */
[----:B------:R-:W-:Y:S05]  /*ebf0*/  @P1 BRA `(.L_x_5586) ;  /* 0xfffffff000801947 */ /* 0x000fea000383ffff */
.L_x_5571:
[----:B------:R-:W-:Y:S05]  /*ec00*/  BSYNC B0 ;  /* 0x0000000000007941 */ /* 0x000fea0003800000 */
.L_x_5562:
        /* <DEDUP_REMOVED lines=12> */
.L_x_5619:
        /* <DEDUP_REMOVED lines=8> */
.L_x_5590:
        /* <DEDUP_REMOVED lines=24> */
.L_x_5588:
[----:B------:R-:W-:Y:S05]  /*eed0*/  BSYNC B0 ;  /* 0x0000000000007941 */ /* 0x000fea0003800000 */
.L_x_5587:
[----:B------:R-:W2:Y:S01]  /*eee0*/  LDL.LU R0, [R1+0x10] ;  /* 0x0000100001007983 */ /* 0x000ea20000300800 */
[----:B------:R-:W-:-:S03]  /*eef0*/  ULDC UR4, c[0x0][0xda4] ;  /* 0x0003690000047ab9 */ /* 0x000fc60000000800 */
[----:B------:R-:W3:Y:S01]  /*ef00*/  LDL.LU R2, [R1+0x18] ;  /* 0x0000180001027983 */ /* 0x000ee20000300800 */
        /* <DEDUP_REMOVED lines=8> */
[----:B--2---:R-:W-:-:S04]  /*ef90*/  SEL R0, RZ, 0x1, P0 ;  /* 0x00000001ff007807 */ /* 0x004fc80000000000 */
[----:B------:R-:W-:-:S05]  /*efa0*/  LOP3.LUT R17, R17, R0, RZ, 0x3c, !PT ;  /* 0x0000000011117212 */ /* 0x000fca00078e3cff */
[----:B---3--:R-:W-:Y:S05]  /*efb0*/  @!P1 BRA `(.L_x_5591) ;  /* 0xffffffd400689947 */ /* 0x008fea000383ffff */
[----:B------:R-:W-:-:S07]  /*efc0*/  LOP3.LUT R2, R2, 0x1, RZ, 0xc, !PT ;  /* 0x0000000102027812 */ /* 0x000fce00078e0cff */
.L_x_5548:
[----:B------:R-:W2:Y:S01]  /*efd0*/  S2R R3, SR_CgaCtaId ;  /* 0x0000000000037919 */ /* 0x000ea20000008800 */
[----:B------:R-:W-:Y:S01]  /*efe0*/  MOV R0, 0x400 ;  /* 0x0000040000007802 */ /* 0x000fe20000000f00 */
[----:B------:R-:W-:Y:S03]  /*eff0*/  BSSY B0, `(.L_x_5592) ;  /* 0x0000005000007945 */ /* 0x000fe60003800000 */
[----:B--2---:R-:W-:Y:S02]  /*f000*/  LEA R0, R3, R0, 0x18 ;  /* 0x0000000003007211 */ /* 0x004fe400078ec0ff */
[----:B------:R-:W-:-:S04]  /*f010*/  SHF.L.U32 R3, R2, 0x1f, RZ ;  /* 0x0000001f02037819 */ /* 0x000fc800000006ff */
[----:B------:R-:W2:Y:S02]  /*f020*/  SYNCS.PHASECHK.TRANS64.TRYWAIT P0, [R0+URZ+0x34820], R3 ;  /* 0x03482003000075a7 */ /* 0x000ea4000800017f */
[----:B--2---:R-:W-:Y:S05]  /*f030*/  @!P0 BRA `(.L_x_5593) ;  /* 0x0000000800488947 */ /* 0x004fea0003800000 */
.L_x_5620:
[----:B------:R-:W-:Y:S05]  /*f040*/  BSYNC B0 ;  /* 0x0000000000007941 */ /* 0x000fea0003800000 */
.L_x_5592:
[----:B------:R-:W-:-:S03]  /*f050*/  UMOV UR4, 0xffffffff ;  /* 0xffffffff00047882 */ /* 0x000fc60000000000 */
[----:B------:R-:W-:Y:S05]  /*f060*/  BRA.DIV UR4, `(.L_x_5594) ;  /* 0x0000000a04507947 */ /* 0x000fea000b800000 */
[----:B------:R-:W3:Y:S02]  /*f070*/  S2R R2, SR_TID.X ;  /* 0x0000000000027919 */ /* 0x000ee40000002100 */
[----:B---3--:R-:W-:-:S04]  /*f080*/  SHF.R.U32.HI R2, RZ, 0x5, R2 ;  /* 0x00000005ff027819 */ /* 0x008fc80000011602 */
[----:B------:R-:W-:-:S05]  /*f090*/  LOP3.LUT R2, R2, 0x3, RZ, 0xc0, !PT ;  /* 0x0000000302027812 */ /* 0x000fca00078ec0ff */
[----:B------:R3:W4:Y:S02]  /*f0a0*/  SHFL.IDX PT, R14, R2, RZ, 0x1f ;  /* 0x00001fff020e7589 */ /* 0x00072400000e0000 */
.L_x_5623:
[----:B----4-:R-:W-:Y:S01]  /*f0b0*/  ISETP.NE.AND P0, PT, R14, RZ, PT ;  /* 0x000000ff0e00720c */ /* 0x010fe20003f05270 */
[----:B------:R-:W-:-:S12]  /*f0c0*/  BSSY B0, `(.L_x_5595) ;  /* 0x0000026000007945 */ /* 0x000fd80003800000 */
[----:B------:R-:W-:Y:S05]  /*f0d0*/  @P0 BRA `(.L_x_5596) ;  /* 0x0000000000900947 */ /* 0x000fea0003800000 */
[----:B------:R-:W-:-:S03]  /*f0e0*/  UMOV UR4, 0xffffffff ;  /* 0xffffffff00047882 */ /* 0x000fc60000000000 */
[----:B------:R-:W-:Y:S05]  /*f0f0*/  BRA.DIV UR4, `(.L_x_5597) ;  /* 0x0000000a04607947 */ /* 0x000fea000b800000 */
[----:B------:R-:W-:-:S13]  /*f100*/  ELECT P6, URZ, PT ;  /* 0x00000000003f782f */ /* 0x000fda00038c0000 */
.L_x_5626:
        /* <DEDUP_REMOVED lines=8> */
.L_x_5598:
[----:B--2---:R-:W-:Y:S01]  /*f190*/  VIADD R3, R0, 0x34840 ;  /* 0x0003484000037836 */ /* 0x004fe20000000000 */
        /* <DEDUP_REMOVED lines=11> */
.L_x_5627:
[----:B------:R-:W2:Y:S02]  /*f250*/  SYNCS.PHASECHK.TRANS64.TRYWAIT P0, [R3+URZ], R2 ;  /* 0x00000002030075a7 */ /* 0x000ea4000800017f */
[----:B--2---:R-:W-:Y:S05]  /*f260*/  @!P0 BRA `(.L_x_5600) ;  /* 0x0000000800388947 */ /* 0x004fea0003800000 */
.L_x_5628:
[----:B------:R-:W-:Y:S05]  /*f270*/  @!P2 BRA `(.L_x_5601) ;  /* 0x000000000004a947 */ /* 0x000fea0003800000 */
[----:B------:R-:W-:Y:S01]  /*f280*/  BPT.TRAP 0x1 ;  /* 0x000000040000795c */ /* 0x000fe20000300000 */
.L_x_5601:
[----:B--2---:R-:W-:-:S04]  /*f290*/  VIADD R3, R0, 0x34860 ;  /* 0x0003486000037836 */ /* 0x004fc80000000000 */
[----:B------:R-:W-:-:S04]  /*f2a0*/  IMAD R16, R16, 0x8, R3 ;  /* 0x0000000810107824 */ /* 0x000fc800078e0203 */
[----:B------:R-:W2:Y:S02]  /*f2b0*/  SYNCS.PHASECHK.TRANS64.TRYWAIT P0, [R16+URZ], R5 ;  /* 0x00000005100075a7 */ /* 0x000ea4000800017f */
[----:B--2---:R-:W-:Y:S05]  /*f2c0*/  @!P0 BRA `(.L_x_5602) ;  /* 0x0000000800348947 */ /* 0x004fea0003800000 */
.L_x_5629:
[----:B------:R-:W-:-:S07]  /*f2d0*/  IMAD R3, R4, 0x8, R3 ;  /* 0x0000000804037824 */ /* 0x000fce00078e0203 */
.L_x_5603:
[----:B---3--:R3:W4:Y:S02]  /*f2e0*/  SYNCS.PHASECHK.TRANS64.TRYWAIT P0, [R3+URZ], R2 ;  /* 0x00000002030075a7 */ /* 0x008724000800017f */
[----:B----4-:R-:W-:Y:S05]  /*f2f0*/  @!P0 NANOSLEEP.SYNCS 0x989680 ;  /* 0x009896800000895d */ /* 0x010fea0003900000 */
[----:B------:R-:W4:Y:S02]  /*f300*/  @!P0 SYNCS.PHASECHK.TRANS64 P0, [R3+URZ], R2 ;  /* 0x00000002030085a7 */ /* 0x000f24000800007f */
[----:B----4-:R-:W-:Y:S05]  /*f310*/  @!P0 BRA `(.L_x_5603) ;  /* 0xfffffffc00f08947 */ /* 0x010fea000383ffff */
.L_x_5596:
[----:B------:R-:W-:Y:S05]  /*f320*/  BSYNC B0 ;  /* 0x0000000000007941 */ /* 0x000fea0003800000 */
.L_x_5595:
[----:B------:R-:W-:Y:S05]  /*f330*/  EXIT ;  /* 0x000000000000794d */ /* 0x000fea0003800000 */
.L_x_5526:
[----:B-1----:R-:W-:-:S04]  /*f340*/  IMAD.U32 R3, RZ, RZ, UR39 ;  /* 0x00000027ff037e24 */ /* 0x002fc8000f8e00ff */
[----:B------:R1:W2:Y:S03]  /*f350*/  SYNCS.PHASECHK.TRANS64.TRYWAIT P1, [R3+URZ+0x34800], R0 ;  /* 0x03480000030075a7 */ /* 0x0002a6000802017f */
[----:B--2---:R-:W-:Y:S05]  /*f360*/  @!P1 NANOSLEEP.SYNCS 0x989680 ;  /* 0x009896800000995d */ /* 0x004fea0003900000 */
[----:B------:R-:W2:Y:S02]  /*f370*/  @!P1 SYNCS.PHASECHK.TRANS64 P1, [R3+URZ+0x34800], R0 ;  /* 0x03480000030095a7 */ /* 0x000ea4000802007f */
[----:B--2---:R-:W-:Y:S05]  /*f380*/  @!P1 BRA `(.L_x_5526) ;  /* 0xfffffffc00ec9947 */ /* 0x004fea000383ffff */
[----:B------:R-:W-:Y:S05]  /*f390*/  BRA `(.L_x_5604) ;  /* 0xffffff1c00907947 */ /* 0x000fea000383ffff */
.L_x_5530:
[----:B--2---:R2:W3:Y:S02]  /*f3a0*/  SYNCS.PHASECHK.TRANS64.TRYWAIT P2, [R12+URZ+0x34830], R3 ;  /* 0x034830030c0075a7 */ /* 0x0044e4000804017f */
[----:B---3--:R-:W-:Y:S05]  /*f3b0*/  @!P2 NANOSLEEP.SYNCS 0x989680 ;  /* 0x009896800000a95d */ /* 0x008fea0003900000 */
[----:B------:R-:W3:Y:S02]  /*f3c0*/  @!P2 SYNCS.PHASECHK.TRANS64 P2, [R12+URZ+0x34830], R3 ;  /* 0x034830030c00a5a7 */ /* 0x000ee4000804007f */
[----:B---3--:R-:W-:Y:S05]  /*f3d0*/  @!P2 BRA `(.L_x_5530) ;  /* 0xfffffffc00f0a947 */ /* 0x008fea000383ffff */
[----:B------:R-:W-:Y:S05]  /*f3e0*/  BRA `(.L_x_5529) ;  /* 0xffffff1c00bc7947 */ /* 0x000fea000383ffff */
.L_x_5535:
[----:B--2---:R-:W-:-:S04]  /*f3f0*/  IMAD.U32 R11, RZ, RZ, UR6 ;  /* 0x00000006ff0b7e24 */ /* 0x004fc8000f8e00ff */
[----:B------:R2:W3:Y:S03]  /*f400*/  SYNCS.PHASECHK.TRANS64.TRYWAIT P2, [R11+URZ+0x34830], R10 ;  /* 0x0348300a0b0075a7 */ /* 0x0004e6000804017f */
[----:B---3--:R-:W-:Y:S05]  /*f410*/  @!P2 NANOSLEEP.SYNCS 0x989680 ;  /* 0x009896800000a95d */ /* 0x008fea0003900000 */
[----:B------:R-:W3:Y:S02]  /*f420*/  @!P2 SYNCS.PHASECHK.TRANS64 P2, [R11+URZ+0x34830], R10 ;  /* 0x0348300a0b00a5a7 */ /* 0x000ee4000804007f */
[----:B---3--:R-:W-:Y:S05]  /*f430*/  @!P2 BRA `(.L_x_5535) ;  /* 0xfffffffc00eca947 */ /* 0x008fea000383ffff */
[----:B------:R-:W-:Y:S05]  /*f440*/  BRA `(.L_x_5532) ;  /* 0xffffff6c00e47947 */ /* 0x000fea000383ffff */
.L_x_5539:
[----:B--2---:R-:W-:-:S04]  /*f450*/  IMAD.U32 R11, RZ, RZ, UR6 ;  /* 0x00000006ff0b7e24 */ /* 0x004fc8000f8e00ff */
[----:B------:R2:W3:Y:S03]  /*f460*/  SYNCS.PHASECHK.TRANS64.TRYWAIT P2, [R11+URZ+0x34850], R10 ;  /* 0x0348500a0b0075a7 */ /* 0x0004e6000804017f */
[----:B---3--:R-:W-:Y:S05]  /*f470*/  @!P2 NANOSLEEP.SYNCS 0x989680 ;  /* 0x009896800000a95d */ /* 0x008fea0003900000 */
[----:B------:R-:W3:Y:S02]  /*f480*/  @!P2 SYNCS.PHASECHK.TRANS64 P2, [R11+URZ+0x34850], R10 ;  /* 0x0348500a0b00a5a7 */ /* 0x000ee4000804007f */
[----:B---3--:R-:W-:Y:S05]  /*f490*/  @!P2 BRA `(.L_x_5539) ;  /* 0xfffffffc00eca947 */ /* 0x008fea000383ffff */
[----:B------:R-:W-:Y:S05]  /*f4a0*/  BRA `(.L_x_5536) ;  /* 0xffffff9400ac7947 */ /* 0x000fea000383ffff */
.L_x_5544:
[----:B--2---:R-:W-:-:S04]  /*f4b0*/  IMAD.U32 R3, RZ, RZ, UR7 ;  /* 0x00000007ff037e24 */ /* 0x004fc8000f8e00ff */
[----:B------:R2:W3:Y:S03]  /*f4c0*/  SYNCS.PHASECHK.TRANS64.TRYWAIT P0, [R3+URZ+0x34850], R0 ;  /* 0x03485000030075a7 */ /* 0x0004e6000800017f */
[----:B---3--:R-:W-:Y:S05]  /*f4d0*/  @!P0 NANOSLEEP.SYNCS 0x989680 ;  /* 0x009896800000895d */ /* 0x008fea0003900000 */
[----:B------:R-:W3:Y:S02]  /*f4e0*/  @!P0 SYNCS.PHASECHK.TRANS64 P0, [R3+URZ+0x34850], R0 ;  /* 0x03485000030085a7 */ /* 0x000ee4000800007f */
[----:B---3--:R-:W-:Y:S05]  /*f4f0*/  @!P0 BRA `(.L_x_5544) ;  /* 0xfffffffc00ec8947 */ /* 0x008fea000383ffff */
[----:B------:R-:W-:Y:S05]  /*f500*/  BRA `(.L_x_5543) ;  /* 0xffffffb800807947 */ /* 0x000fea000383ffff */
.L_x_5554:
        /* <DEDUP_REMOVED lines=11> */
.L_x_5606:
[----:B------:R-:W-:Y:S05]  /*f5c0*/  BSYNC B0 ;  /* 0x0000000000007941 */ /* 0x000fea0003800000 */
.L_x_5605:
[----:B------:R-:W-:Y:S05]  /*f5d0*/  BRA `(.L_x_5607) ;  /* 0xffffffd8003c7947 */ /* 0x000fea000383ffff */
.L_x_5555:
[----:B------:R-:W-:Y:S01]  /*f5e0*/  BSSY B0, `(.L_x_5608) ;  /* 0x0000006000007945 */ /* 0x000fe20003800000 */
[----:B------:R-:W-:-:S07]  /*f5f0*/  IMAD.MOV.U32 R15, RZ, RZ, -0x1 ;  /* 0xffffffffff0f7424 */ /* 0x000fce00078e00ff */
[----:B------:R-:W-:Y:S05]  /*f600*/  WARPSYNC.COLLECTIVE R15, `(.L_x_5609) ;  /* 0x000000000f0c7348 */ /* 0x000fea0003c00000 */
[----:B------:R-:W-:Y:S02]  /*f610*/  ELECT P6, UR62, PT ;  /* 0x00000000003e782f */ /* 0x000fe400038c0000 */
[----:B------:R-:W-:Y:S01]  /*f620*/  MOV R14, UR62 ;  /* 0x0000003e000e7c02 */ /* 0x000fe20008000f00 */
[----:B------:R-:W-:Y:S10]  /*f630*/  ENDCOLLECTIVE ;  /* 0x000000000000791b */ /* 0x000ff40003800000 */
.L_x_5609:
[----:B------:R-:W-:Y:S05]  /*f640*/  BSYNC B0 ;  /* 0x0000000000007941 */ /* 0x000fea0003800000 */
.L_x_5608:
[----:B------:R-:W-:Y:S05]  /*f650*/  BRA `(.L_x_5610) ;  /* 0xffffffd800347947 */ /* 0x000fea000383ffff */
.L_x_5558:
[----:B--2---:R2:W3:Y:S02]  /*f660*/  SYNCS.PHASECHK.TRANS64.TRYWAIT P1, [R6+URZ+0x34840], R7 ;  /* 0x03484007060075a7 */ /* 0x0044e4000802017f */
[----:B---3--:R-:W-:Y:S05]  /*f670*/  @!P1 NANOSLEEP.SYNCS 0x989680 ;  /* 0x009896800000995d */ /* 0x008fea0003900000 */
[----:B------:R-:W3:Y:S02]  /*f680*/  @!P1 SYNCS.PHASECHK.TRANS64 P1, [R6+URZ+0x34840], R7 ;  /* 0x03484007060095a7 */ /* 0x000ee4000802007f */
[----:B---3--:R-:W-:Y:S05]  /*f690*/  @!P1 BRA `(.L_x_5558) ;  /* 0xfffffffc00f09947 */ /* 0x008fea000383ffff */
[----:B------:R-:W-:Y:S05]  /*f6a0*/  BRA `(.L_x_5611) ;  /* 0xffffffd800987947 */ /* 0x000fea000383ffff */
.L_x_5561:
        /* <DEDUP_REMOVED lines=8> */
.L_x_5567:
[----:B-1----:R1:W2:Y:S02]  /*f730*/  SYNCS.PHASECHK.TRANS64.TRYWAIT P1, [R2+URZ+0x34840], R3 ;  /* 0x03484003020075a7 */ /* 0x0022a4000802017f */
[----:B--2---:R-:W-:Y:S05]  /*f740*/  @!P1 NANOSLEEP.SYNCS 0x989680 ;  /* 0x009896800000995d */ /* 0x004fea0003900000 */
[----:B------:R-:W2:Y:S02]  /*f750*/  @!P1 SYNCS.PHASECHK.TRANS64 P1, [R2+URZ+0x34840], R3 ;  /* 0x03484003020095a7 */ /* 0x000ea4000802007f */
[----:B--2---:R-:W-:Y:S05]  /*f760*/  @!P1 BRA `(.L_x_5567) ;  /* 0xfffffffc00f09947 */ /* 0x004fea000383ffff */
[----:B------:R-:W-:Y:S05]  /*f770*/  BRA `(.L_x_5613) ;  /* 0xffffffe0003c7947 */ /* 0x000fea000383ffff */
.L_x_5569:
[----:B-1----:R1:W2:Y:S02]  /*f780*/  SYNCS.PHASECHK.TRANS64.TRYWAIT P1, [R2+URZ+0x60], R3 ;  /* 0x00006003020075a7 */ /* 0x0022a4000802017f */
[----:B--2---:R-:W-:Y:S05]  /*f790*/  @!P1 NANOSLEEP.SYNCS 0x989680 ;  /* 0x009896800000995d */ /* 0x004fea0003900000 */
[----:B------:R-:W2:Y:S02]  /*f7a0*/  @!P1 SYNCS.PHASECHK.TRANS64 P1, [R2+URZ+0x60], R3 ;  /* 0x00006003020095a7 */ /* 0x000ea4000802007f */
[----:B--2---:R-:W-:Y:S05]  /*f7b0*/  @!P1 BRA `(.L_x_5569) ;  /* 0xfffffffc00f09947 */ /* 0x004fea000383ffff */
[----:B------:R-:W-:Y:S05]  /*f7c0*/  BRA `(.L_x_5614) ;  /* 0xffffffe000c87947 */ /* 0x000fea000383ffff */
.L_x_5575:
[----:B--2---:R2:W3:Y:S02]  /*f7d0*/  SYNCS.PHASECHK.TRANS64.TRYWAIT P1, [R2+URZ+0x34840], R3 ;  /* 0x03484003020075a7 */ /* 0x0044e4000802017f */
[----:B---3--:R-:W-:Y:S05]  /*f7e0*/  @!P1 NANOSLEEP.SYNCS 0x989680 ;  /* 0x009896800000995d */ /* 0x008fea0003900000 */
[----:B------:R-:W3:Y:S02]  /*f7f0*/  @!P1 SYNCS.PHASECHK.TRANS64 P1, [R2+URZ+0x34840], R3 ;  /* 0x03484003020095a7 */ /* 0x000ee4000802007f */
[----:B---3--:R-:W-:Y:S05]  /*f800*/  @!P1 BRA `(.L_x_5575) ;  /* 0xfffffffc00f09947 */ /* 0x008fea000383ffff */
[----:B------:R-:W-:Y:S05]  /*f810*/  BRA `(.L_x_5615) ;  /* 0xffffffe800047947 */ /* 0x000fea000383ffff */
.L_x_5577:
[----:B-1----:R1:W2:Y:S02]  /*f820*/  SYNCS.PHASECHK.TRANS64.TRYWAIT P1, [R2+URZ+0x60], R17 ;  /* 0x00006011020075a7 */ /* 0x0022a4000802017f */
[----:B--2---:R-:W-:Y:S05]  /*f830*/  @!P1 NANOSLEEP.SYNCS 0x989680 ;  /* 0x009896800000995d */ /* 0x004fea0003900000 */
[----:B------:R-:W2:Y:S02]  /*f840*/  @!P1 SYNCS.PHASECHK.TRANS64 P1, [R2+URZ+0x60], R17 ;  /* 0x00006011020095a7 */ /* 0x000ea4000802007f */
[----:B--2---:R-:W-:Y:S05]  /*f850*/  @!P1 BRA `(.L_x_5577) ;  /* 0xfffffffc00f09947 */ /* 0x004fea000383ffff */
[----:B------:R-:W-:Y:S05]  /*f860*/  BRA `(.L_x_5616) ;  /* 0xffffffe800907947 */ /* 0x000fea000383ffff */
.L_x_5582:
[----:B--2---:R2:W3:Y:S02]  /*f870*/  SYNCS.PHASECHK.TRANS64.TRYWAIT P1, [R2+URZ+0x34840], R3 ;  /* 0x03484003020075a7 */ /* 0x0044e4000802017f */
[----:B---3--:R-:W-:Y:S05]  /*f880*/  @!P1 NANOSLEEP.SYNCS 0x989680 ;  /* 0x009896800000995d */ /* 0x008fea0003900000 */
[----:B------:R-:W3:Y:S02]  /*f890*/  @!P1 SYNCS.PHASECHK.TRANS64 P1, [R2+URZ+0x34840], R3 ;  /* 0x03484003020095a7 */ /* 0x000ee4000802007f */
[----:B---3--:R-:W-:Y:S05]  /*f8a0*/  @!P1 BRA `(.L_x_5582) ;  /* 0xfffffffc00f09947 */ /* 0x008fea000383ffff */
[----:B------:R-:W-:Y:S05]  /*f8b0*/  BRA `(.L_x_5617) ;  /* 0xffffffec00947947 */ /* 0x000fea000383ffff */
.L_x_5584:
[----:B-1----:R1:W2:Y:S02]  /*f8c0*/  SYNCS.PHASECHK.TRANS64.TRYWAIT P1, [R2+URZ+0x60], R3 ;  /* 0x00006003020075a7 */ /* 0x0022a4000802017f */
[----:B--2---:R-:W-:Y:S05]  /*f8d0*/  @!P1 NANOSLEEP.SYNCS 0x989680 ;  /* 0x009896800000995d */ /* 0x004fea0003900000 */
[----:B------:R-:W2:Y:S02]  /*f8e0*/  @!P1 SYNCS.PHASECHK.TRANS64 P1, [R2+URZ+0x60], R3 ;  /* 0x00006003020095a7 */ /* 0x000ea4000802007f */
[----:B--2---:R-:W-:Y:S05]  /*f8f0*/  @!P1 BRA `(.L_x_5584) ;  /* 0xfffffffc00f09947 */ /* 0x004fea000383ffff */
[----:B------:R-:W-:Y:S05]  /*f900*/  BRA `(.L_x_5618) ;  /* 0xfffffff000247947 */ /* 0x000fea000383ffff */
.L_x_5589:
[----:B--2---:R2:W3:Y:S02]  /*f910*/  SYNCS.PHASECHK.TRANS64.TRYWAIT P0, [R3+URZ+0x34860], R2 ;  /* 0x03486002030075a7 */ /* 0x0044e4000800017f */
[----:B---3--:R-:W-:Y:S05]  /*f920*/  @!P0 NANOSLEEP.SYNCS 0x989680 ;  /* 0x009896800000895d */ /* 0x008fea0003900000 */
[----:B------:R-:W3:Y:S02]  /*f930*/  @!P0 SYNCS.PHASECHK.TRANS64 P0, [R3+URZ+0x34860], R2 ;  /* 0x03486002030085a7 */ /* 0x000ee4000800007f */
[----:B---3--:R-:W-:Y:S05]  /*f940*/  @!P0 BRA `(.L_x_5589) ;  /* 0xfffffffc00f08947 */ /* 0x008fea000383ffff */
[----:B------:R-:W-:Y:S05]  /*f950*/  BRA `(.L_x_5619) ;  /* 0xfffffff000dc7947 */ /* 0x000fea000383ffff */
.L_x_5593:
[----:B--2---:R2:W3:Y:S02]  /*f960*/  SYNCS.PHASECHK.TRANS64.TRYWAIT P0, [R0+URZ+0x34820], R3 ;  /* 0x03482003000075a7 */ /* 0x0044e4000800017f */
[----:B---3--:R-:W-:Y:S05]  /*f970*/  @!P0 NANOSLEEP.SYNCS 0x989680 ;  /* 0x009896800000895d */ /* 0x008fea0003900000 */
[----:B------:R-:W3:Y:S02]  /*f980*/  @!P0 SYNCS.PHASECHK.TRANS64 P0, [R0+URZ+0x34820], R3 ;  /* 0x03482003000085a7 */ /* 0x000ee4000800007f */
[----:B---3--:R-:W-:Y:S05]  /*f990*/  @!P0 BRA `(.L_x_5593) ;  /* 0xfffffffc00f08947 */ /* 0x008fea000383ffff */
[----:B------:R-:W-:Y:S05]  /*f9a0*/  BRA `(.L_x_5620) ;  /* 0xfffffff400a47947 */ /* 0x000fea000383ffff */
.L_x_5594:
[----:B------:R-:W3:Y:S01]  /*f9b0*/  S2R R2, SR_TID.X ;  /* 0x0000000000027919 */ /* 0x000ee20000002100 */
[----:B------:R-:W-:Y:S01]  /*f9c0*/  BSSY B0, `(.L_x_5621) ;  /* 0x000000a000007945 */ /* 0x000fe20003800000 */
[----:B------:R-:W-:Y:S02]  /*f9d0*/  IMAD.MOV.U32 R12, RZ, RZ, RZ ;  /* 0x000000ffff0c7224 */ /* 0x000fe400078e00ff */
        /* <DEDUP_REMOVED lines=8> */
.L_x_5622:
[----:B------:R-:W-:Y:S05]  /*fa60*/  BSYNC B0 ;  /* 0x0000000000007941 */ /* 0x000fea0003800000 */
.L_x_5621:
[----:B------:R-:W-:Y:S05]  /*fa70*/  BRA `(.L_x_5623) ;  /* 0xfffffff4008c7947 */ /* 0x000fea000383ffff */
.L_x_5597:
[----:B------:R-:W-:Y:S01]  /*fa80*/  BSSY B1, `(.L_x_5624) ;  /* 0x0000006000017945 */ /* 0x000fe20003800000 */
[----:B------:R-:W-:-:S07]  /*fa90*/  IMAD.MOV.U32 R15, RZ, RZ, -0x1 ;  /* 0xffffffffff0f7424 */ /* 0x000fce00078e00ff */
[----:B-123--:R-:W-:Y:S05]  /*faa0*/  WARPSYNC.COLLECTIVE R15, `(.L_x_5625) ;  /* 0x000000000f0c7348 */ /* 0x00efea0003c00000 */
[----:B------:R-:W-:Y:S02]  /*fab0*/  ELECT P6, UR62, PT ;  /* 0x00000000003e782f */ /* 0x000fe400038c0000 */
[----:B------:R-:W-:Y:S01]  /*fac0*/  MOV R14, UR62 ;  /* 0x0000003e000e7c02 */ /* 0x000fe20008000f00 */
[----:B-123--:R-:W-:Y:S10]  /*fad0*/  ENDCOLLECTIVE ;  /* 0x000000000000791b */ /* 0x00eff40003800000 */
.L_x_5625:
[----:B------:R-:W-:Y:S05]  /*fae0*/  BSYNC B1 ;  /* 0x0000000000017941 */ /* 0x000fea0003800000 */
.L_x_5624:
[----:B------:R-:W-:Y:S05]  /*faf0*/  BRA `(.L_x_5626) ;  /* 0xfffffff400847947 */ /* 0x000fea000383ffff */
.L_x_5599:
[----:B-1----:R1:W2:Y:S02]  /*fb00*/  SYNCS.PHASECHK.TRANS64.TRYWAIT P0, [R6+URZ], R5 ;  /* 0x00000005060075a7 */ /* 0x0022a4000800017f */
[----:B--2---:R-:W-:Y:S05]  /*fb10*/  @!P0 NANOSLEEP.SYNCS 0x989680 ;  /* 0x009896800000895d */ /* 0x004fea0003900000 */
[----:B------:R-:W2:Y:S02]  /*fb20*/  @!P0 SYNCS.PHASECHK.TRANS64 P0, [R6+URZ], R5 ;  /* 0x00000005060085a7 */ /* 0x000ea4000800007f */
[----:B--2---:R-:W-:Y:S05]  /*fb30*/  @!P0 BRA `(.L_x_5599) ;  /* 0xfffffffc00f08947 */ /* 0x004fea000383ffff */
[----:B------:R-:W-:Y:S05]  /*fb40*/  BRA `(.L_x_5627) ;  /* 0xfffffff400c07947 */ /* 0x000fea000383ffff */
.L_x_5600:
[----:B--2---:R2:W3:Y:S02]  /*fb50*/  SYNCS.PHASECHK.TRANS64.TRYWAIT P0, [R3+URZ], R2 ;  /* 0x00000002030075a7 */ /* 0x0044e4000800017f */
[----:B---3--:R-:W-:Y:S05]  /*fb60*/  @!P0 NANOSLEEP.SYNCS 0x989680 ;  /* 0x009896800000895d */ /* 0x008fea0003900000 */
[----:B------:R-:W3:Y:S02]  /*fb70*/  @!P0 SYNCS.PHASECHK.TRANS64 P0, [R3+URZ], R2 ;  /* 0x00000002030085a7 */ /* 0x000ee4000800007f */
[----:B---3--:R-:W-:Y:S05]  /*fb80*/  @!P0 BRA `(.L_x_5600) ;  /* 0xfffffffc00f08947 */ /* 0x008fea000383ffff */
[----:B------:R-:W-:Y:S05]  /*fb90*/  BRA `(.L_x_5628) ;  /* 0xfffffff400b47947 */ /* 0x000fea000383ffff */
.L_x_5602:
[----:B--2---:R2:W3:Y:S02]  /*fba0*/  SYNCS.PHASECHK.TRANS64.TRYWAIT P0, [R16+URZ], R5 ;  /* 0x00000005100075a7 */ /* 0x0044e4000800017f */
[----:B---3--:R-:W-:Y:S05]  /*fbb0*/  @!P0 NANOSLEEP.SYNCS 0x989680 ;  /* 0x009896800000895d */ /* 0x008fea0003900000 */
[----:B------:R-:W3:Y:S02]  /*fbc0*/  @!P0 SYNCS.PHASECHK.TRANS64 P0, [R16+URZ], R5 ;  /* 0x00000005100085a7 */ /* 0x000ee4000800007f */
[----:B---3--:R-:W-:Y:S05]  /*fbd0*/  @!P0 BRA `(.L_x_5602) ;  /* 0xfffffffc00f08947 */ /* 0x008fea000383ffff */
[----:B------:R-:W-:Y:S05]  /*fbe0*/  BRA `(.L_x_5629) ;  /* 0xfffffff400b87947 */ /* 0x000fea000383ffff */
.L_x_5630:
        /* <DEDUP_REMOVED lines=9> */
.L_x_12769:


//--------------------- .text._ZN7cutlass13device_kernelIN5flash11enable_sm90INS1_16FlashAttnFwdSm90INS1_25CollectiveMainloopFwdSm90ILi2EN4cute5tupleIJNS5_1CILi2EEENS7_ILi1EEES9_EEENS6_IJNS7_ILi128EEENS7_ILi176EEESB_EEELi128ENS_6half_tEfNS_4arch4Sm90ELb0ELb0ELb0ELb0ELb0ELb0ELb0ELb1ELb1ELb0ELb0ELb0EEENS1_21CollectiveEpilogueFwdINS6_IJSB_SB_SC_EEESA_SE_SG_Li256ELb0ELb0ELb0ELb0EEENS1_29StaticPersistentTileSchedulerILb0EEEEEEEEEvNT_6ParamsE --------------------------
	.section	.text._ZN7cutlass13device_kernelIN5flash11enable_sm90INS1_16FlashAttnFwdSm90INS1_25CollectiveMainloopFwdSm90ILi2EN4cute5tupleIJNS5_1CILi2EEENS7_ILi1EEES9_EEENS6_IJNS7_ILi128EEENS7_ILi176EEESB_EEELi128ENS_6half_tEfNS_4arch4Sm90ELb0ELb0ELb0ELb0ELb0ELb0ELb0ELb1ELb1ELb0ELb0ELb0EEENS1_21CollectiveEpilogueFwdINS6_IJSB_SB_SC_EEESA_SE_SG_Li256ELb0ELb0ELb0ELb0EEENS1_29StaticPersistentTileSchedulerILb0EEEEEEEEEvNT_6ParamsE,"ax",@progbits
	.align	128
.text._ZN7cutlass13device_kernelIN5flash11enable_sm90INS1_16FlashAttnFwdSm90INS1_25CollectiveMainloopFwdSm90ILi2EN4cute5tupleIJNS5_1CILi2EEENS7_ILi1EEES9_EEENS6_IJNS7_ILi128EEENS7_ILi176EEESB_EEELi128ENS_6half_tEfNS_4arch4Sm90ELb0ELb0ELb0ELb0ELb0ELb0ELb0ELb1ELb1ELb0ELb0ELb0EEENS1_21CollectiveEpilogueFwdINS6_IJSB_SB_SC_EEESA_SE_SG_Li256ELb0ELb0ELb0ELb0EEENS1_29StaticPersistentTileSchedulerILb0EEEEEEEEEvNT_6ParamsE:
        .type           _ZN7cutlass13device_kernelIN5flash11enable_sm90INS1_16FlashAttnFwdSm90INS1_25CollectiveMainloopFwdSm90ILi2EN4cute5tupleIJNS5_1CILi2EEENS7_ILi1EEES9_EEENS6_IJNS7_ILi128EEENS7_ILi176EEESB_EEELi128ENS_6half_tEfNS_4arch4Sm90ELb0ELb0ELb0ELb0ELb0ELb0ELb0ELb1ELb1ELb0ELb0ELb0EEENS1_21CollectiveEpilogueFwdINS6_IJSB_SB_SC_EEESA_SE_SG_Li256ELb0ELb0ELb0ELb0EEENS1_29StaticPersistentTileSchedulerILb0EEEEEEEEEvNT_6ParamsE,@function
        .size           _ZN7cutlass13device_kernelIN5flash11enable_sm90INS1_16FlashAttnFwdSm90INS1_25CollectiveMainloopFwdSm90ILi2EN4cute5tupleIJNS5_1CILi2EEENS7_ILi1EEES9_EEENS6_IJNS7_ILi128EEENS7_ILi176EEESB_EEELi128ENS_6half_tEfNS_4arch4Sm90ELb0ELb0ELb0ELb0ELb0ELb0ELb0ELb1ELb1ELb0ELb0ELb0EEENS1_21CollectiveEpilogueFwdINS6_IJSB_SB_SC_EEESA_SE_SG_Li256ELb0ELb0ELb0ELb0EEENS1_29StaticPersistentTileSchedulerILb0EEEEEEEEEvNT_6ParamsE,(.L_x_12770 - _ZN7cutlass13device_kernelIN5flash11enable_sm90INS1_16FlashAttnFwdSm90INS1_25CollectiveMainloopFwdSm90ILi2EN4cute5tupleIJNS5_1CILi2EEENS7_ILi1EEES9_EEENS6_IJNS7_ILi128EEENS7_ILi176EEESB_EEELi128ENS_6half_tEfNS_4arch4Sm90ELb0ELb0ELb0ELb0ELb0ELb0ELb0ELb1ELb1ELb0ELb0ELb0EEENS1_21CollectiveEpilogueFwdINS6_IJSB_SB_SC_EEESA_SE_SG_Li256ELb0ELb0ELb0ELb0EEENS1_29StaticPersistentTileSchedulerILb0EEEEEEEEEvNT_6ParamsE)
        .other          _ZN7cutlass13device_kernelIN5flash11enable_sm90INS1_16FlashAttnFwdSm90INS1_25CollectiveMainloopFwdSm90ILi2EN4cute5tupleIJNS5_1CILi2EEENS7_ILi1EEES9_EEENS6_IJNS7_ILi128EEENS7_ILi176EEESB_EEELi128ENS_6half_tEfNS_4arch4Sm90ELb0ELb0ELb0ELb0ELb0ELb0ELb0ELb1ELb1ELb0ELb0ELb0EEENS1_21CollectiveEpilogueFwdINS6_IJSB_SB_SC_EEESA_SE_SG_Li256ELb0ELb0ELb0ELb0EEENS1_29StaticPersistentTileSchedulerILb0EEEEEEEEEvNT_6ParamsE,@"STO_CUDA_ENTRY STV_DEFAULT"
_ZN7cutlass13device_kernelIN5flash11enable_sm90INS1_16FlashAttnFwdSm90INS1_25CollectiveMainloopFwdSm90ILi2EN4cute5tupleIJNS5_1CILi2EEENS7_ILi1EEES9_EEENS6_IJNS7_ILi128EEENS7_ILi176EEESB_EEELi128ENS_6half_tEfNS_4arch4Sm90ELb0ELb0ELb0ELb0ELb0ELb0ELb0ELb1ELb1ELb0ELb0ELb0EEENS1_21CollectiveEpilogueFwdINS6_IJSB_SB_SC_EEESA_SE_SG_Li256ELb0ELb0ELb0ELb0EEENS1_29StaticPersistentTileSchedulerILb0EEEEEEEEEvNT_6ParamsE:
        /* <DEDUP_REMOVED lines=23> */
.L_x_5632:
[----:B------:R-:W-:Y:S05]  /*0170*/  BSYNC B0 ;  /* 0x0000000000007941 */ /* 0x000fea0003800000 */
.L_x_5631:
        /* <DEDUP_REMOVED lines=11> */
[----:B------:R3:W4:Y:S01]  /*0230*/  SHFL.IDX PT, R12, R3, RZ, 0x1f ;  /* 0x00001fff030c7589 */ /* 0x00072200000e0000 */
[----:B-1----:R-:W-:Y:S01]  /*0240*/  ISETP.NE.AND P1, PT, R2, RZ, PT ;  /* 0x000000ff0200720c */ /* 0x002fe20003f25270 */
[----:B--2---:R-:W-:Y:S02]  /*0250*/  @UP0 ULEA UR8, UR8, UR6, 0x18 ;  /* 0x0000000608080291 */ /* 0x004fe4000f8ec03f */
[----:B------:R-:W-:-:S04]  /*0260*/  @UP0 UIADD3 UR6, -UR7, 0x100000, URZ ;  /* 0x0010000007060890 */ /* 0x000fc8000fffe13f */
[----:B------:R-:W-:Y:S02]  /*0270*/  @UP0 USHF.L.U32 UR7, UR6, 0xb, URZ ;  /* 0x0000000b06070899 */ /* 0x000fe4000800063f */
[----:B------:R-:W-:Y:S01]  /*0280*/  @UP0 USHF.L.U32 UR6, UR6, 0x1, URZ ;  /* 0x0000000106060899 */ /* 0x000fe2000800063f */
[----:B------:R-:W-:Y:S01]  /*0290*/  VOTEU.ANY UP0, P0 ;  /* 0x00000000003f7886 */ /* 0x000fe20000000100 */
[----:B------:R-:W1:Y:S04]  /*02a0*/  FENCE.VIEW.ASYNC.S ;  /* 0x00000000000073c6 */ /* 0x000e680000000000 */
[----:B-1----:R3:W1:Y:S06]  /*02b0*/  @UP0 SYNCS.EXCH.64 URZ, [UR8+0x34800], UR4 ;  /* 0x03480004083f05b2 */ /* 0x00266c0008000100 */
[----:B------:R3:W2:Y:S02]  /*02c0*/  @UP1 SYNCS.EXCH.64 URZ, [UR8+0x34820], UR6 ;  /* 0x03482006083f15b2 */ /* 0x0006a40008000100 */
[----:B---34-:R-:W-:Y:S05]  /*02d0*/  @P1 BRA `(.L_x_5633) ;  /* 0x0000000000481947 */ /* 0x018fea0003800000 */
[----:B------:R-:W3:Y:S01]  /*02e0*/  S2UR UR5, SR_CgaCtaId ;  /* 0x00000000000579c3 */ /* 0x000ee20000008800 */
[----:B------:R-:W-:Y:S01]  /*02f0*/  UMOV UR4, 0x400 ;  /* 0x0000040000047882 */ /* 0x000fe20000000000 */
[----:B------:R-:W-:Y:S01]  /*0300*/  UMOV UR6, 0x1 ;  /* 0x0000000100067882 */ /* 0x000fe20000000000 */
[----:B------:R-:W-:Y:S01]  /*0310*/  UMOV UR9, 0x4 ;  /* 0x0000000400097882 */ /* 0x000fe20000000000 */
[----:B------:R-:W-:-:S04]  /*0320*/  UIADD3 UR6, -UR6, 0x100000, URZ ;  /* 0x0010000006067890 */ /* 0x000fc8000fffe13f */
[----:B------:R-:W-:Y:S02]  /*0330*/  USHF.L.U32 UR7, UR6, 0xb, URZ ;  /* 0x0000000b06077899 */ /* 0x000fe4000800063f */
[----:B------:R-:W-:Y:S01]  /*0340*/  USHF.L.U32 UR6, UR6, 0x1, URZ ;  /* 0x0000000106067899 */ /* 0x000fe2000800063f */
[----:B------:R-:W-:Y:S01]  /*0350*/  ELECT P0, URZ, PT ;  /* 0x00000000003f782f */ /* 0x000fe20003800000 */
[----:B---3--:R-:W-:Y:S02]  /*0360*/  ULEA UR8, UR5, UR4, 0x18 ;  /* 0x0000000405087291 */ /* 0x008fe4000f8ec03f */
[----:B------:R-:W-:-:S04]  /*0370*/  UIADD3 UR4, -UR9, 0x100000, URZ ;  /* 0x0010000009047890 */ /* 0x000fc8000fffe13f */
[----:B------:R-:W-:Y:S02]  /*0380*/  USHF.L.U32 UR5, UR4, 0xb, URZ ;  /* 0x0000000b04057899 */ /* 0x000fe4000800063f */
[----:B------:R-:W-:Y:S01]  /*0390*/  USHF.L.U32 UR4, UR4, 0x1, URZ ;  /* 0x0000000104047899 */ /* 0x000fe2000800063f */
[----:B------:R-:W3:Y:S03]  /*03a0*/  FENCE.VIEW.ASYNC.S ;  /* 0x00000000000073c6 */ /* 0x000ee60000000000 */
[----:B---3--:R3:W4:Y:S08]  /*03b0*/  SYNCS.EXCH.64 URZ, [UR8+0x34830], UR6 ;  /* 0x03483006083f75b2 */ /* 0x0087300008000100 */
[----:B------:R3:W1:Y:S01]  /*03c0*/  SYNCS.EXCH.64 URZ, [UR8+0x34840], UR4 ;  /* 0x03484004083f75b2 */ /* 0x0006620008000100 */
[----:B------:R3:W1:Y:S01]  /*03d0*/  SYNCS.EXCH.64 URZ, [UR8+0x34838], UR6 ;  /* 0x03483806083f75b2 */ /* 0x0006620008000100 */
[----:B------:R3:W1:Y:S01]  /*03e0*/  SYNCS.EXCH.64 URZ, [UR8+0x34848], UR4 ;  /* 0x03484804083f75b2 */ /* 0x0006620008000100 */
[----:B------:R-:W-:Y:S01]  /*03f0*/  NOP ;  /* 0x0000000000007918 */ /* 0x000fe20000000000 */
.L_x_5633:
[----:B---3--:R-:W3:Y:S01]  /*0400*/  S2UR UR4, SR_CTAID.Y ;  /* 0x00000000000479c3 */ /* 0x008ee20000002600 */
[----:B------:R-:W5:Y:S01]  /*0410*/  SHFL.IDX PT, R6, R0, RZ, 0x1f ;  /* 0x00001fff00067589 */ /* 0x000f6200000e0000 */
[----:B------:R-:W-:Y:S01]  /*0420*/  ULDC UR5, c[0x0][0x154] ;  /* 0x0000550000057ab9 */ /* 0x000fe20000000800 */
[----:B------:R-:W-:-:S05]  /*0430*/  NOP ;  /* 0x0000000000007918 */ /* 0x000fca0000000000 */
[----:B------:R-:W4:Y:S08]  /*0440*/  S2UR UR6, SR_CTAID.X ;  /* 0x00000000000679c3 */ /* 0x000f300000002500 */
[----:B------:R-:W2:Y:S01]  /*0450*/  LDC R7, c[0x0][0x148] ;  /* 0x00005200ff077b82 */ /* 0x000ea20000000800 */
[----:B---3--:R-:W-:Y:S02]  /*0460*/  I2FP.F32.U32 R3, UR4 ;  /* 0x0000000400037c45 */ /* 0x008fe40008201000 */
[----:B-----5:R-:W-:-:S03]  /*0470*/  ISETP.NE.AND P0, PT, R6, RZ, PT ;  /* 0x000000ff0600720c */ /* 0x020fc60003f05270 */
[----:B------:R-:W-:Y:S01]  /*0480*/  FMUL R5, R3, UR5 ;  /* 0x0000000503057c20 */ /* 0x000fe20008400000 */
[----:B------:R-:W-:Y:S02]  /*0490*/  SHF.R.S32.HI R3, RZ, 0x1f, R10 ;  /* 0x0000001fff037819 */ /* 0x000fe4000001140a */
[----:B----4-:R-:W-:Y:S02]  /*04a0*/  I2FP.F32.U32 R4, UR6 ;  /* 0x0000000600047c45 */ /* 0x010fe40008201000 */
[----:B------:R-:W-:Y:S01]  /*04b0*/  LEA.HI R3, R3, R10, RZ, 0x7 ;  /* 0x0000000a03037211 */ /* 0x000fe200078f38ff */
[----:B------:R-:W3:Y:S02]  /*04c0*/  F2I.U32.TRUNC.NTZ R5, R5 ;  /* 0x0000000500057305 */ /* 0x000ee4000020f000 */
[----:B---3--:R-:W-:-:S04]  /*04d0*/  IMAD.MOV R8, RZ, RZ, -R5 ;  /* 0x000000ffff087224 */ /* 0x008fc800078e0a05 */
[----:B--2---:R-:W-:Y:S01]  /*04e0*/  IMAD R11, R7, R8, UR4 ;  /* 0x00000004070b7e24 */ /* 0x004fe2000f8e0208 */
[----:B------:R-:W-:Y:S02]  /*04f0*/  ULDC UR4, c[0x0][0x150] ;  /* 0x0000540000047ab9 */ /* 0x000fe40000000800 */
[----:B------:R-:W-:Y:S01]  /*0500*/  FMUL R8, R4, UR4 ;  /* 0x0000000404087c20 */ /* 0x000fe20008400000 */
[----:B------:R-:W-:Y:S06]  /*0510*/  @P0 BRA `(.L_x_5634) ;  /* 0x0000000000480947 */ /* 0x000fec0003800000 */
[----:B------:R-:W2:Y:S01]  /*0520*/  S2UR UR5, SR_CgaCtaId ;  /* 0x00000000000579c3 */ /* 0x000ea20000008800 */
        /* <DEDUP_REMOVED lines=12> */
[----:B--2---:R2:W3:Y:S08]  /*05f0*/  SYNCS.EXCH.64 URZ, [UR8+0x34850], UR4 ;  /* 0x03485004083f75b2 */ /* 0x0044f00008000100 */
[----:B------:R2:W4:Y:S01]  /*0600*/  SYNCS.EXCH.64 URZ, [UR8+0x34860], UR6 ;  /* 0x03486006083f75b2 */ /* 0x0005220008000100 */
[----:B------:R2:W1:Y:S01]  /*0610*/  SYNCS.EXCH.64 URZ, [UR8+0x34858], UR4 ;  /* 0x03485804083f75b2 */ /* 0x0004620008000100 */
[----:B------:R2:W1:Y:S01]  /*0620*/  SYNCS.EXCH.64 URZ, [UR8+0x34868], UR6 ;  /* 0x03486806083f75b2 */ /* 0x0004620008000100 */
[----:B------:R-:W-:Y:S01]  /*0630*/  NOP ;  /* 0x0000000000007918 */ /* 0x000fe20000000000 */
.L_x_5634:
        /* <DEDUP_REMOVED lines=37> */
.L_x_5635:
[----:B------:R-:W5:Y:S01]  /*0890*/  SHFL.IDX PT, R13, R0, RZ, 0x1f ;  /* 0x00001fff000d7589 */ /* 0x000f6200000e0000 */
[----:B--2---:R-:W2:Y:S01]  /*08a0*/  S2UR UR4, SR_CTAID.X ;  /* 0x00000000000479c3 */ /* 0x004ea20000002500 */
[----:B------:R-:W-:Y:S01]  /*08b0*/  LOP3.LUT R9, R9, 0x3ffffffc, RZ, 0xc0, !PT ;  /* 0x3ffffffc09097812 */ /* 0x000fe200078ec0ff */
[----:B------:R-:W-:Y:S01]  /*08c0*/  IMAD.IADD R4, R5, 0x1, -R4 ;  /* 0x0000000105047824 */ /* 0x000fe200078e0a04 */
[----:B------:R-:W-:Y:S01]  /*08d0*/  NOP ;  /* 0x0000000000007918 */ /* 0x000fe20000000000 */
[----:B------:R-:W-:Y:S02]  /*08e0*/  IMAD.IADD R7, R2, 0x1, -R7 ;  /* 0x0000000102077824 */ /* 0x000fe400078e0a07 */
[----:B------:R-:W-:Y:S02]  /*08f0*/  IMAD.IADD R9, R6, 0x1, -R9 ;  /* 0x0000000106097824 */ /* 0x000fe400078e0a09 */
[----:B------:R-:W3:Y:S01]  /*0900*/  LDC R6, c[0x0][0x140] ;  /* 0x00005000ff067b82 */ /* 0x000ee20000000800 */
[----:B------:R-:W-:-:S02]  /*0910*/  IMAD R7, R7, 0x4, R4 ;  /* 0x0000000407077824 */ /* 0x000fc400078e0204 */
[----:B------:R-:W-:Y:S02]  /*0920*/  IMAD R9, R9, 0x4, R4 ;  /* 0x0000000409097824 */ /* 0x000fe400078e0204 */
[----:B-1----:R-:W-:Y:S01]  /*0930*/  IMAD.MOV R5, RZ, RZ, -R8 ;  /* 0x000000ffff057224 */ /* 0x002fe200078e0a08 */
[----:B------:R-:W-:Y:S02]  /*0940*/  LEA.HI R2, R7, R7, RZ, 0x1 ;  /* 0x0000000707027211 */ /* 0x000fe400078f08ff */
[----:B------:R-:W-:Y:S02]  /*0950*/  LEA.HI R4, R9, R9, RZ, 0x1 ;  /* 0x0000000909047211 */ /* 0x000fe400078f08ff */
[----:B------:R-:W-:Y:S02]  /*0960*/  LOP3.LUT R2, R2, 0xfffffffe, RZ, 0xc0, !PT ;  /* 0xfffffffe02027812 */ /* 0x000fe400078ec0ff */
[----:B------:R-:W-:Y:S02]  /*0970*/  LOP3.LUT R4, R4, 0xfffffffe, RZ, 0xc0, !PT ;  /* 0xfffffffe04047812 */ /* 0x000fe400078ec0ff */
[----:B-----5:R-:W-:Y:S01]  /*0980*/  ISETP.NE.AND P0, PT, R13, RZ, PT ;  /* 0x000000ff0d00720c */ /* 0x020fe20003f05270 */
[----:B--2---:R-:W-:-:S02]  /*0990*/  IMAD R5, R10, R5, UR4 ;  /* 0x000000040a057e24 */ /* 0x004fc4000f8e0205 */
        /* <DEDUP_REMOVED lines=23> */
.L_x_5636:
[----:B------:R-:W5:Y:S01]  /*0b10*/  SHFL.IDX PT, R5, R0, RZ, 0x1f ;  /* 0x00001fff00057589 */ /* 0x000f6200000e0000 */
[----:B------:R-:W-:Y:S01]  /*0b20*/  IMAD.SHL.U32 R2, R7, 0x4, RZ ;  /* 0x0000000407027824 */ /* 0x000fe200078e00ff */
[----:B------:R-:W-:Y:S01]  /*0b30*/  LOP3.LUT P0, RZ, R3, 0x7, RZ, 0xc0, !PT ;  /* 0x0000000703ff7812 */ /* 0x000fe2000780c0ff */
[----:B------:R-:W-:Y:S01]  /*0b40*/  IMAD.SHL.U32 R4, R9, 0x4, RZ ;  /* 0x0000000409047824 */ /* 0x000fe200078e00ff */
[----:B---3--:R-:W-:Y:S01]  /*0b50*/  ISETP.EQ.U32.AND P1, PT, R6, 0x1, PT ;  /* 0x000000010600780c */ /* 0x008fe20003f22070 */
[----:B------:R-:W-:Y:S01]  /*0b60*/  IMAD.MOV.U32 R22, RZ, RZ, 0x1 ;  /* 0x00000001ff167424 */ /* 0x000fe200078e00ff */
[----:B------:R-:W-:Y:S01]  /*0b70*/  LOP3.LUT R8, R7, 0xc, R2, 0x78, !PT ;  /* 0x0000000c07087812 */ /* 0x000fe200078e7802 */
[----:B------:R-:W-:Y:S01]  /*0b80*/  IMAD.MOV.U32 R19, RZ, RZ, 0x1 ;  /* 0x00000001ff137424 */ /* 0x000fe200078e00ff */
[----:B------:R-:W-:Y:S01]  /*0b90*/  LOP3.LUT R23, R9, 0xc, R4, 0x78, !PT ;  /* 0x0000000c09177812 */ /* 0x000fe200078e7804 */
[----:B------:R-:W-:Y:S01]  /*0ba0*/  NOP ;  /* 0x0000000000007918 */ /* 0x000fe20000000000 */
[----:B------:R-:W-:Y:S01]  /*0bb0*/  @P3 LEA.HI R2, R8, R8, RZ, 0x1 ;  /* 0x0000000808023211 */ /* 0x000fe200078f08ff */
[----:B------:R3:W-:Y:S01]  /*0bc0*/  STL [R1], R8 ;  /* 0x0000000801007387 */ /* 0x0007e20000100800 */
[----:B------:R-:W-:-:S02]  /*0bd0*/  @P5 LEA.HI R4, R23, R23, RZ, 0x1 ;  /* 0x0000001717045211 */ /* 0x000fc400078f08ff */
[----:B------:R-:W-:Y:S02]  /*0be0*/  @P3 SHF.R.S32.HI R2, RZ, 0x1, R2 ;  /* 0x00000001ff023819 */ /* 0x000fe40000011402 */
[----:B------:R-:W-:Y:S02]  /*0bf0*/  @P5 SHF.R.S32.HI R4, RZ, 0x1, R4 ;  /* 0x00000001ff045819 */ /* 0x000fe40000011404 */
[-C--:B------:R-:W-:Y:S02]  /*0c00*/  @P3 ISETP.NE.AND P6, PT, R2, R11.reuse, PT ;  /* 0x0000000b0200320c */ /* 0x080fe40003fc5270 */
[----:B------:R-:W-:Y:S02]  /*0c10*/  @P5 ISETP.NE.AND P4, PT, R4, R11, PT ;  /* 0x0000000b0400520c */ /* 0x000fe40003f85270 */
[----:B------:R-:W-:Y:S02]  /*0c20*/  @P3 SEL R22, RZ, 0x1, P6 ;  /* 0x00000001ff163807 */ /* 0x000fe40003000000 */
[----:B-----5:R-:W-:-:S02]  /*0c30*/  ISETP.NE.AND P3, PT, R5, RZ, PT ;  /* 0x000000ff0500720c */ /* 0x020fc40003f65270 */
[----:B------:R-:W-:Y:S02]  /*0c40*/  ISETP.LT.U32.AND P6, PT, R8, 0x2, !P0 ;  /* 0x000000020800780c */ /* 0x000fe400047c1070 */
[----:B------:R-:W-:Y:S02]  /*0c50*/  ISETP.LT.U32.AND P0, PT, R23, 0x2, !P0 ;  /* 0x000000021700780c */ /* 0x000fe40004701070 */
[----:B------:R-:W-:Y:S02]  /*0c60*/  ISETP.NE.AND P2, PT, R12, RZ, PT ;  /* 0x000000ff0c00720c */ /* 0x000fe40003f45270 */
[----:B------:R-:W-:Y:S02]  /*0c70*/  SEL R3, RZ, 0x1, !P6 ;  /* 0x00000001ff037807 */ /* 0x000fe40007000000 */
[----:B------:R-:W-:Y:S02]  /*0c80*/  SEL R2, RZ, 0x1, !P0 ;  /* 0x00000001ff027807 */ /* 0x000fe40004000000 */
[----:B------:R-:W-:Y:S01]  /*0c90*/  @P5 SEL R19, RZ, 0x1, P4 ;  /* 0x00000001ff135807 */ /* 0x000fe20002000000 */
[----:B---3--:R-:W-:Y:S06]  /*0ca0*/  @P3 BRA `(.L_x_5637) ;  /* 0x0000000000483947 */ /* 0x008fec0003800000 */
        /* <DEDUP_REMOVED lines=18> */
.L_x_5637:
[----:B------:R-:W-:Y:S01]  /*0dd0*/  LOP3.LUT R22, R22, R3, RZ, 0xc0, !PT ;  /* 0x0000000316167212 */ /* 0x000fe200078ec0ff */
[----:B------:R-:W-:Y:S01]  /*0de0*/  NOP ;  /* 0x0000000000007918 */ /* 0x000fe20000000000 */
[----:B------:R-:W-:Y:S01]  /*0df0*/  LOP3.LUT R19, R19, R2, RZ, 0xc0, !PT ;  /* 0x0000000213137212 */ /* 0x000fe200078ec0ff */
[----:B------:R-:W-:Y:S06]  /*0e00*/  @!P1 BRA `(.L_x_5638) ;  /* 0x0000000000089947 */ /* 0x000fec0003800000 */
[----:B-12-4-:R-:W-:Y:S01]  /*0e10*/  UCGABAR_ARV ;  /* 0x00000000000079c7 */ /* 0x016fe20008000000 */
[----:B------:R-:W-:Y:S05]  /*0e20*/  BRA `(.L_x_5639) ;  /* 0x0000000000047947 */ /* 0x000fea0003800000 */
.L_x_5638:
[----:B-12-4-:R-:W-:Y:S01]  /*0e30*/  NOP ;  /* 0x0000000000007918 */ /* 0x016fe20000000000 */
.L_x_5639:
[----:B------:R-:W-:Y:S05]  /*0e40*/  @!P1 BRA `(.L_x_5640) ;  /* 0x00000000000c9947 */ /* 0x000fea0003800000 */
[----:B------:R-:W-:Y:S01]  /*0e50*/  UCGABAR_WAIT ;  /* 0x0000000000007dc7 */ /* 0x000fe20008000000 */
[----:B------:R-:W-:Y:S01]  /*0e60*/  CCTL.IVALL ;  /* 0x00000000ff00798f */ /* 0x000fe20002000000 */
[----:B------:R-:W-:Y:S05]  /*0e70*/  BRA `(.L_x_5641) ;  /* 0x0000000000047947 */ /* 0x000fea0003800000 */
.L_x_5640:
[----:B------:R-:W-:Y:S06]  /*0e80*/  BAR.SYNC.DEFER_BLOCKING 0x0 ;  /* 0x0000000000007b1d */ /* 0x000fec0000010000 */
.L_x_5641:
[----:B------:R-:W-:-:S05]  /*0e90*/  IMAD.MOV.U32 R2, RZ, RZ, 0x1 ;  /* 0x00000001ff027424 */ /* 0x000fca00078e00ff */
[----:B------:R-:W-:-:S05]  /*0ea0*/  SEL R2, R2, 0x2, !P2 ;  /* 0x0000000202027807 */ /* 0x000fca0005000000 */
[----:B------:R1:W-:Y:S01]  /*0eb0*/  STL [R1+0x1c], R2 ;  /* 0x00001c0201007387 */ /* 0x0003e20000100800 */
[----:B------:R-:W-:Y:S05]  /*0ec0*/  @!P2 BRA `(.L_x_5642) ;  /* 0x000000b400e8a947 */ /* 0x000fea0003800000 */
.L_x_5643:
[----:B------:R-:W-:-:S08]  /*0ed0*/  NOP ;  /* 0x0000000000007918 */ /* 0x000fd00000000000 */
[----:B------:R-:W2:Y:S02]  /*0ee0*/  USETMAXREG.TRY_ALLOC.CTAPOOL UP0, 0xf0 ;  /* 0x000000f0000079c8 */ /* 0x000ea40008000600 */
[----:B--2---:R-:W-:-:S13]  /*0ef0*/  PLOP3.LUT P0, PT, PT, PT, UP0, 0x80, 0x0 ;  /* 0x000000000000781c */ /* 0x004fda0003f0f008 */
[----:B------:R-:W-:Y:S05]  /*0f00*/  @!P0 BRA `(.L_x_5643) ;  /* 0xfffffffc00f08947 */ /* 0x000fea000383ffff */
[----:B-1----:R-:W1:Y:S01]  /*0f10*/  S2R R2, SR_TID.X ;  /* 0x0000000000027919 */ /* 0x002e620000002100 */
[----:B------:R-:W2:Y:S08]  /*0f20*/  S2UR UR7, SR_CTAID.X ;  /* 0x00000000000779c3 */ /* 0x000eb00000002500 */
[----:B------:R-:W-:Y:S06]  /*0f30*/  BAR.ARV 0x8, 0x120 ;  /* 0x0204800000007b1d */ /* 0x000fec0000002000 */
[----:B-1----:R-:W-:-:S04]  /*0f40*/  LOP3.LUT R0, R2, 0xffffff80, RZ, 0xc0, !PT ;  /* 0xffffff8002007812 */ /* 0x002fc800078ec0ff */
[----:B------:R-:W-:Y:S02]  /*0f50*/  ISETP.NE.AND P0, PT, R0, 0x80, PT ;  /* 0x000000800000780c */ /* 0x000fe40003f05270 */
[----:B------:R-:W2:Y:S11]  /*0f60*/  LDC R0, c[0x0][0xda4] ;  /* 0x00036900ff007b82 */ /* 0x000eb60000000800 */
[----:B------:R-:W-:Y:S06]  /*0f70*/  @!P0 BAR.ARV 0x9, 0x100 ;  /* 0x0244000000008b1d */ /* 0x000fec0000002000 */
[----:B--2---:R-:W-:-:S13]  /*0f80*/  ISETP.LE.AND P0, PT, R0, UR7, PT ;  /* 0x0000000700007c0c */ /* 0x004fda000bf03270 */
[----:B------:R-:W-:Y:S05]  /*0f90*/  @P0 EXIT ;  /* 0x000000000000094d */ /* 0x000fea0003800000 */
[----:B------:R-:W2:Y:S01]  /*0fa0*/  LDL.LU R8, [R1+0x1c] ;  /* 0x00001c0001087983 */ /* 0x000ea20000300800 */
[----:B------:R-:W-:-:S05]  /*0fb0*/  VIADD R0, R2, 0xffffff80 ;  /* 0xffffff8002007836 */ /* 0x000fca0000000000 */
[----:B------:R-:W-:-:S04]  /*0fc0*/  SHF.R.S32.HI R3, RZ, 0x1f, R0 ;  /* 0x0000001fff037819 */ /* 0x000fc80000011400 */
[----:B------:R-:W-:-:S04]  /*0fd0*/  LEA.HI R2, R3, R0, RZ, 0x7 ;  /* 0x0000000003027211 */ /* 0x000fc800078f38ff */
[----:B------:R-:W-:Y:S01]  /*0fe0*/  LOP3.LUT R5, R2, 0xffffff80, RZ, 0xc0, !PT ;  /* 0xffffff8002057812 */ /* 0x000fe200078ec0ff */
[----:B------:R-:W1:Y:S01]  /*0ff0*/  S2UR UR4, SR_CgaCtaId ;  /* 0x00000000000479c3 */ /* 0x000e620000008800 */
[----:B------:R-:W-:-:S03]  /*1000*/  LEA.HI R6, R3, R0, RZ, 0x4 ;  /* 0x0000000003067211 */ /* 0x000fc600078f20ff */
[----:B------:R-:W-:Y:S01]  /*1010*/  IMAD.IADD R222, R0, 0x1, -R5 ;  /* 0x0000000100de7824 */ /* 0x000fe200078e0a05 */
[----:B------:R-:W-:-:S03]  /*1020*/  LOP3.LUT R7, R6, 0x3fffff0, RZ, 0xc0, !PT ;  /* 0x03fffff006077812 */ /* 0x000fc600078ec0ff */
[----:B------:R-:W3:Y:S01]  /*1030*/  S2UR UR6, SR_SWINHI ;  /* 0x00000000000679c3 */ /* 0x000ee20000002f00 */
        /* <DEDUP_REMOVED lines=16> */
[----:B-1----:R-:W-:Y:S01]  /*1140*/  ULEA UR39, UR4, UR39, 0x18 ;  /* 0x0000002704277291 */ /* 0x002fe2000f8ec03f */
        /* <DEDUP_REMOVED lines=8> */
[----:B---3--:R-:W-:Y:S01]  /*11d0*/  UMOV UR5, UR6 ;  /* 0x0000000600057c82 */ /* 0x008fe20008000000 */
[----:B------:R-:W-:-:S02]  /*11e0*/  IMAD.MOV.U32 R228, RZ, RZ, -0x2 ;  /* 0xfffffffeffe47424 */ /* 0x000fc400078e00ff */
[----:B------:R-:W-:Y:S02]  /*11f0*/  IMAD.U32 R16, RZ, RZ, UR4 ;  /* 0x00000004ff107e24 */ /* 0x000fe4000f8e00ff */
[----:B------:R-:W-:Y:S02]  /*1200*/  IMAD.U32 R17, RZ, RZ, UR5 ;  /* 0x00000005ff117e24 */ /* 0x000fe4000f8e00ff */
[----:B------:R-:W-:Y:S02]  /*1210*/  IMAD.IADD R3, R222, 0x1, -R3 ;  /* 0x00000001de037824 */ /* 0x000fe400078e0a03 */
[----:B------:R-:W-:Y:S02]  /*1220*/  IMAD.SHL.U32 R5, R6, 0x8, RZ ;  /* 0x0000000806057824 */ /* 0x000fe400078e00ff */
[----:B------:R-:W-:Y:S02]  /*1230*/  IMAD R7, R0, 0x10, R7 ;  /* 0x0000001000077824 */ /* 0x000fe400078e0207 */
[----:B------:R-:W-:-:S02]  /*1240*/  IMAD.IADD R2, R225, 0x1, -R2 ;  /* 0x00000001e1027824 */ /* 0x000fc400078e0a02 */
        /* <DEDUP_REMOVED lines=8> */
.L_x_5670:
[----:B------:R-:W1:Y:S01]  /*12d0*/  SHFL.IDX PT, R0, R225, RZ, 0x1f ;  /* 0x00001fffe1007589 */ /* 0x000e6200000e0000 */
[----:B------:R-:W2:Y:S01]  /*12e0*/  LDC R113, c[0x0][0x2e0] ;  /* 0x0000b800ff717b82 */ /* 0x000ea20000000800 */
[----:B------:R-:W-:Y:S01]  /*12f0*/  ULDC UR4, c[0x0][0xda8] ;  /* 0x00036a0000047ab9 */ /* 0x000fe20000000800 */
[----:B------:R-:W-:Y:S01]  /*1300*/  ULDC.64 UR6, c[0x0][0x3f8] ;  /* 0x0000fe0000067ab9 */ /* 0x000fe20000000a00 */
[----:B------:R-:W-:Y:S01]  /*1310*/  R2UR UR10, R220 ;  /* 0x00000000dc0a72ca */ /* 0x000fe200000e0000 */
[----:B------:R-:W-:Y:S02]  /*1320*/  UISETP.NE.AND UP1, UPT, UR4, 0x1, UPT ;  /* 0x000000010400788c */ /* 0x000fe4000bf25270 */
[----:B------:R-:W-:Y:S01]  /*1330*/  UISETP.NE.U32.AND UP0, UPT, UR6, URZ, UPT ;  /* 0x0000003f0600728c */ /* 0x000fe2000bf05070 */
[----:B------:R-:W-:Y:S02]  /*1340*/  ULDC UR5, c[0x0][0xdb4] ;  /* 0x00036d0000057ab9 */ /* 0x000fe40000000800 */
[----:B------:R-:W-:Y:S01]  /*1350*/  ULDC UR6, c[0x0][0x404] ;  /* 0x0001010000067ab9 */ /* 0x000fe20000000800 */
        /* <DEDUP_REMOVED lines=20> */
[----:B------:R-:W-:-:S03]  /*14a0*/  ULEA UR7, UR7, UR8, 0xd ;  /* 0x0000000807077291 */ /* 0x000fc6000f8e683f */
[----:B------:R-:W-:Y:S01]  /*14b0*/  @UP2 ULDC.64 UR8, c[0x0][0xdb8] ;  /* 0x00036e0000082ab9 */ /* 0x000fe20000000a00 */
[----:B------:R-:W-:Y:S01]  /*14c0*/  USHF.R.U32.HI UR7, URZ, 0x4, UR7 ;  /* 0x000000043f077899 */ /* 0x000fe20008011607 */
[----:B------:R-:W-:Y:S01]  /*14d0*/  IMAD.U32 R224, RZ, RZ, UR11 ;  /* 0x0000000bffe07e24 */ /* 0x000fe2000f8e00ff */
[----:B------:R-:W-:Y:S02]  /*14e0*/  UIMAD.WIDE.U32 UR4, UR11, UR8, URZ ;  /* 0x000000080b0472a5 */ /* 0x000fe4000f8e003f */
[----:B------:R-:W-:Y:S01]  /*14f0*/  UMOV UR36, UR11 ;  /* 0x0000000b00247c82 */ /* 0x000fe20008000000 */
[----:B------:R-:W-:Y:S02]  /*1500*/  ULOP3.LUT UR48, UR7, 0x3fff, URZ, 0xc0, !UPT ;  /* 0x00003fff07307892 */ /* 0x000fe4000f8ec03f */
[----:B------:R-:W-:Y:S02]  /*1510*/  @UP2 USHF.R.U32.HI UR36, URZ, UR9, UR5 ;  /* 0x000000093f242299 */ /* 0x000fe40008011605 */
[----:B------:R-:W-:-:S02]  /*1520*/  UMOV UR4, UR10 ;  /* 0x0000000a00047c82 */ /* 0x000fc40008000000 */
[----:B------:R-:W-:Y:S01]  /*1530*/  IMAD.U32 R223, RZ, RZ, UR4 ;  /* 0x00000004ffdf7e24 */ /* 0x000fe2000f8e00ff */
[----:B------:R-:W-:Y:S07]  /*1540*/  @!P0 BRA `(.L_x_5644) ;  /* 0x0000000000408947 */ /* 0x000fee0003800000 */
        /* <DEDUP_REMOVED lines=16> */
.L_x_5644:
[----:B------:R-:W-:Y:S02]  /*1650*/  LOP3.LUT R0, R221, 0x1, RZ, 0xc0, !PT ;  /* 0x00000001dd007812 */ /* 0x000fe400078ec0ff */
[----:B------:R-:W-:Y:S02]  /*1660*/  ISETP.NE.AND P0, PT, R18, 0x3, PT ;  /* 0x000000031200780c */ /* 0x000fe40003f05270 */
[----:B------:R-:W-:-:S04]  /*1670*/  SHF.L.U32 R0, R0, 0x1f, RZ ;  /* 0x0000001f00007819 */ /* 0x000fc800000006ff */
[----:B------:R-:W1:Y:S02]  /*1680*/  SYNCS.PHASECHK.TRANS64.TRYWAIT P1, [UR39+0x34800], R0 ;  /* 0x03480000ff0075a7 */ /* 0x000e640008020167 */
[----:B-1----:R-:W-:Y:S05]  /*1690*/  @!P1 BRA `(.L_x_5645) ;  /* 0x000000e000689947 */ /* 0x002fea0003800000 */
.L_x_5735:
[----:B------:R-:W-:Y:S05]  /*16a0*/  @!P0 BRA `(.L_x_5646) ;  /* 0x0000000000048947 */ /* 0x000fea0003800000 */
[----:B------:R-:W-:Y:S01]  /*16b0*/  BPT.TRAP 0x1 ;  /* 0x000000040000795c */ /* 0x000fe20000300000 */
.L_x_5646:
[----:B------:R-:W-:Y:S02]  /*16c0*/  IMAD.U32 R12, RZ, RZ, UR38 ;  /* 0x00000026ff0c7e24 */ /* 0x000fe4000f8e00ff */
[----:B-1----:R-:W-:-:S03]  /*16d0*/  IMAD.U32 R3, RZ, RZ, UR60 ;  /* 0x0000003cff037e24 */ /* 0x002fc6000f8e00ff */
[----:B------:R-:W-:Y:S02]  /*16e0*/  LEA R12, R12, UR39, 0x3 ;  /* 0x000000270c0c7c11 */ /* 0x000fe4000f8e18ff */
[----:B------:R-:W-:-:S04]  /*16f0*/  SHF.L.U32 R3, R3, 0x1f, RZ ;  /* 0x0000001f03037819 */ /* 0x000fc800000006ff */
[----:B------:R1:W2:Y:S01]  /*1700*/  SYNCS.PHASECHK.TRANS64.TRYWAIT P1, [R12+URZ+0x34830], R3 ;  /* 0x034830030c0075a7 */ /* 0x0002a2000802017f */
[----:B------:R-:W-:Y:S05]  /*1710*/  @!P0 BRA `(.L_x_5647) ;  /* 0x0000000000048947 */ /* 0x000fea0003800000 */
[----:B------:R-:W-:Y:S01]  /*1720*/  BPT.TRAP 0x1 ;  /* 0x000000040000795c */ /* 0x000fe20000300000 */
.L_x_5647:
[----:B--2---:R-:W-:Y:S05]  /*1730*/  @P1 BRA `(.L_x_5648) ;  /* 0x0000000000081947 */ /* 0x004fea0003800000 */
[----:B------:R-:W2:Y:S02]  /*1740*/  SYNCS.PHASECHK.TRANS64.TRYWAIT P1, [R12+URZ+0x34830], R3 ;  /* 0x034830030c0075a7 */ /* 0x000ea4000802017f */
[----:B--2---:R-:W-:Y:S05]  /*1750*/  @!P1 BRA `(.L_x_5649) ;  /* 0x000000e000509947 */ /* 0x004fea0003800000 */
.L_x_5648:
[----:B------:R-:W-:Y:S05]  /*1760*/  WARPSYNC.ALL ;  /* 0x0000000000007948 */ /* 0x000fea0003800000 */
[----:B------:R-:W-:Y:S01]  /*1770*/  UIADD3 UR4, UR39, 0x1e400, URZ ;  /* 0x0001e40027047890 */ /* 0x000fe2000fffe03f */
[----:B------:R-:W-:Y:S01]  /*1780*/  WARPGROUP.ARRIVE ;  /* 0x00000000000079c5 */ /* 0x000fe20000000000 */
[----:B------:R-:W-:Y:S02]  /*1790*/  ULOP3.LUT UR48, UR48, 0x10000, URZ, 0xfc, !UPT ;  /* 0x0001000030307892 */ /* 0x000fe4000f8efc3f */
[----:B------:R-:W-:Y:S01]  /*17a0*/  USHF.R.U32.HI UR4, URZ, 0x4, UR4 ;  /* 0x000000043f047899 */ /* 0x000fe20008011604 */
[----:B------:R-:W-:Y:S01]  /*17b0*/  UMOV UR41, 0x40000040 ;  /* 0x4000004000297882 */ /* 0x000fe20000000000 */
[----:B------:R-:W-:-:S02]  /*17c0*/  UMOV UR43, 0x40000040 ;  /* 0x40000040002b7882 */ /* 0x000fc40000000000 */
[----:B------:R-:W-:Y:S01]  /*17d0*/  ULOP3.LUT UR6, UR4, 0x3fff, URZ, 0xc0, !UPT ;  /* 0x00003fff04067892 */ /* 0x000fe2000f8ec03f */
[----:B------:R-:W-:Y:S01]  /*17e0*/  IMAD.U32 R9, RZ, RZ, UR41 ;  /* 0x00000029ff097e24 */ /* 0x000fe2000f8e00ff */
[----:B------:R-:W-:Y:S01]  /*17f0*/  UMOV UR40, UR48 ;  /* 0x0000003000287c82 */ /* 0x000fe20008000000 */
[----:B------:R-:W-:Y:S01]  /*1800*/  UMOV UR5, UR41 ;  /* 0x0000002900057c82 */ /* 0x000fe20008000000 */
[----:B------:R-:W-:Y:S01]  /*1810*/  ULOP3.LUT UR7, UR6, 0x10000, URZ, 0xfc, !UPT ;  /* 0x0001000006077892 */ /* 0x000fe2000f8efc3f */
[----:B------:R-:W-:Y:S01]  /*1820*/  IMAD.U32 R8, RZ, RZ, UR40 ;  /* 0x00000028ff087e24 */ /* 0x000fe2000f8e00ff */
[----:B------:R-:W-:Y:S01]  /*1830*/  UMOV UR4, UR40 ;  /* 0x0000002800047c82 */ /* 0x000fe20008000000 */
[----:B------:R-:W-:Y:S01]  /*1840*/  UMOV UR8, UR40 ;  /* 0x0000002800087c82 */ /* 0x000fe20008000000 */
[----:B------:R-:W-:Y:S02]  /*1850*/  UIMAD UR37, UR38, 0xb00, UR7 ;  /* 0x00000b00262578a4 */ /* 0x000fe4000f8e0207 */
[----:B------:R-:W-:Y:S01]  /*1860*/  IMAD.U32 R0, RZ, RZ, UR7 ;  /* 0x00000007ff007e24 */ /* 0x000fe2000f8e00ff */
[----:B------:R-:W-:Y:S01]  /*1870*/  UMOV UR7, 0x40000040 ;  /* 0x4000004000077882 */ /* 0x000fe20000000000 */
[----:B------:R-:W-:-:S02]  /*1880*/  UIADD3 UR6, UR37, 0x80, URZ ;  /* 0x0000008025067890 */ /* 0x000fc4000fffe03f */
[----:B------:R-:W-:Y:S02]  /*1890*/  UIADD3 UR10, UR37, 0x100, URZ ;  /* 0x00000100250a7890 */ /* 0x000fe4000fffe03f */
[----:B------:R-:W-:Y:S01]  /*18a0*/  UMOV UR42, UR37 ;  /* 0x00000025002a7c82 */ /* 0x000fe20008000000 */
[----:B------:R-:W-:Y:S01]  /*18b0*/  UMOV UR9, UR41 ;  /* 0x0000002900097c82 */ /* 0x000fe20008000000 */
[----:B------:R-:W-:Y:S01]  /*18c0*/  HGMMA.64x16x16.F32 R104, gdesc[UR40], RZ, !UPT, gsb0 ;  /* 0x00200000286879f0 */ /* 0x000fe2000c0008ff */
[----:B------:R-:W-:Y:S01]  /*18d0*/  UMOV UR11, 0x40000040 ;  /* 0x40000040000b7882 */ /* 0x000fe20000000000 */
[----:B------:R-:W-:Y:S01]  /*18e0*/  UIADD3 UR14, UR37, 0x180, URZ ;  /* 0x00000180250e7890 */ /* 0x000fe2000fffe03f */
[----:B------:R-:W-:Y:S01]  /*18f0*/  UMOV UR12, UR40 ;  /* 0x00000028000c7c82 */ /* 0x000fe20008000000 */
[----:B------:R-:W-:Y:S01]  /*1900*/  UMOV UR13, UR41 ;  /* 0x00000029000d7c82 */ /* 0x000fe20008000000 */
        /* <DEDUP_REMOVED lines=21> */
[----:B------:R-:W-:Y:S01]  /*1a60*/  UMOV UR43, 0x40000040 ;  /* 0x40000040002b7882 */ /* 0x000fe20000000000 */
[----:B------:R-:W-:Y:S01]  /*1a70*/  UIADD3 UR46, UR37, 0x604, URZ ;  /* 0x00000604252e7890 */ /* 0x000fe2000fffe03f */
[----:B------:R-:W-:Y:S01]  /*1a80*/  UMOV UR47, 0x40000040 ;  /* 0x40000040002f7882 */ /* 0x000fe20000000000 */
[----:B------:R-:W-:Y:S01]  /*1a90*/  UIADD3 UR50, UR37, 0x606, URZ ;  /* 0x0000060625327890 */ /* 0x000fe2000fffe03f */
[----:B------:R-:W-:Y:S01]  /*1aa0*/  UMOV UR51, 0x40000040 ;  /* 0x4000004000337882 */ /* 0x000fe20000000000 */
        /* <DEDUP_REMOVED lines=50> */
[----:B------:R-:W-:Y:S02]  /*1dd0*/  UMOV UR41, 0x40000040 ;  /* 0x4000004000297882 */ /* 0x000fe40000000000 */
[----:B------:R-:W-:Y:S01]  /*1de0*/  UMOV UR9, UR41 ;  /* 0x0000002900097c82 */ /* 0x000fe20008000000 */
[----:B------:R-:W-:Y:S01]  /*1df0*/  UMOV UR13, UR41 ;  /* 0x00000029000d7c82 */ /* 0x000fe20008000000 */
[----:B------:R-:W-:Y:S01]  /*1e00*/  UMOV UR17, UR41 ;  /* 0x0000002900117c82 */ /* 0x000fe20008000000 */
[----:B------:R-:W-:Y:S01]  /*1e10*/  UMOV UR21, UR41 ;  /* 0x0000002900157c82 */ /* 0x000fe20008000000 */
[----:B------:R-:W-:Y:S01]  /*1e20*/  UMOV UR25, UR41 ;  /* 0x0000002900197c82 */ /* 0x000fe20008000000 */
[----:B------:R-:W-:Y:S01]  /*1e30*/  UMOV UR29, UR41 ;  /* 0x00000029001d7c82 */ /* 0x000fe20008000000 */
[----:B------:R-:W-:Y:S01]  /*1e40*/  UMOV UR33, UR41 ;  /* 0x0000002900217c82 */ /* 0x000fe20008000000 */
[----:B------:R-:W-:Y:S01]  /*1e50*/  IMAD.U32 R7, RZ, RZ, UR41 ;  /* 0x00000029ff077e24 */ /* 0x000fe2000f8e00ff */
[----:B------:R-:W-:-:S02]  /*1e60*/  WARPGROUP.DEPBAR.LE gsb0, 0x0 ;  /* 0x00008000000079c5 */ /* 0x000fc40000010000 */
[----:B------:R-:W-:-:S06]  /*1e70*/  WARPGROUP.ARRIVE ;  /* 0x00000000000079c5 */ /* 0x000fcc0000000000 */
[----:B------:R-:W-:Y:S01]  /*1e80*/  HGMMA.64x16x16.F32 R24, gdesc[UR4], RZ, !UPT, gsb0 ;  /* 0x00200000041879f0 */ /* 0x000fe2000c0008ff */
[----:B------:R-:W-:Y:S02]  /*1e90*/  UIADD3 UR4, UR48, 0x2, URZ ;  /* 0x0000000230047890 */ /* 0x000fe4000fffe03f */
[----:B------:R-:W-:Y:S01]  /*1ea0*/  UIADD3 UR6, UR37, 0x2, URZ ;  /* 0x0000000225067890 */ /* 0x000fe2000fffe03f */
[----:B------:R-:W-:Y:S01]  /*1eb0*/  UMOV UR5, UR41 ;  /* 0x0000002900057c82 */ /* 0x000fe20008000000 */
[----:B------:R-:W-:-:S03]  /*1ec0*/  UMOV UR7, 0x40000040 ;  /* 0x4000004000077882 */ /* 0x000fc60000000000 */
[----:B------:R-:W-:Y:S02]  /*1ed0*/  UMOV UR40, UR4 ;  /* 0x0000000400287c82 */ /* 0x000fe40008000000 */
        /* <DEDUP_REMOVED lines=15> */
[----:B------:R-:W-:Y:S01]  /*1fd0*/  HGMMA.64x16x16.F32 R104, gdesc[UR40], R104, gsb0 ;  /* 0x00200000286879f0 */ /* 0x000fe20008000868 */
[----:B------:R-:W-:Y:S02]  /*1fe0*/  UMOV UR43, 0x40000040 ;  /* 0x40000040002b7882 */ /* 0x000fe40000000000 */
[----:B------:R-:W-:Y:S02]  /*1ff0*/  WARPGROUP.DEPBAR.LE gsb0, 0x0 ;  /* 0x00008000000079c5 */ /* 0x000fe40000010000 */
[----:B------:R-:W-:-:S06]  /*2000*/  WARPGROUP.ARRIVE ;  /* 0x00000000000079c5 */ /* 0x000fcc0000000000 */
[----:B------:R-:W-:Y:S01]  /*2010*/  HGMMA.64x16x16.F32 R96, gdesc[UR4], R96, gsb0 ;  /* 0x00200000046079f0 */ /* 0x000fe20008000860 */
[----:B------:R-:W-:Y:S02]  /*2020*/  UIADD3 UR4, UR37, 0x202, URZ ;  /* 0x0000020225047890 */ /* 0x000fe4000fffe03f */
[----:B------:R-:W-:Y:S01]  /*2030*/  UIADD3 UR6, UR37, 0x482, URZ ;  /* 0x0000048225067890 */ /* 0x000fe2000fffe03f */
[----:B------:R-:W-:Y:S01]  /*2040*/  UMOV UR5, UR41 ;  /* 0x0000002900057c82 */ /* 0x000fe20008000000 */
[----:B------:R-:W-:-:S03]  /*2050*/  UMOV UR7, 0x40000040 ;  /* 0x4000004000077882 */ /* 0x000fc60000000000 */
[----:B------:R-:W-:Y:S01]  /*2060*/  UMOV UR18, UR4 ;  /* 0x0000000400127c82 */ /* 0x000fe20008000000 */
[----:B------:R-:W-:Y:S01]  /*2070*/  UMOV UR4, UR40 ;  /* 0x0000002800047c82 */ /* 0x000fe20008000000 */
        /* <DEDUP_REMOVED lines=137> */
[----:B-12---:R-:W-:Y:S01]  /*2910*/  IMAD.U32 R3, RZ, RZ, UR41 ;  /* 0x00000029ff037e24 */ /* 0x006fe2000f8e00ff */
        /* <DEDUP_REMOVED lines=115> */
[----:B------:R-:W-:-:S06]  /*3050*/  UMOV UR7, 0x40000040 ;  /* 0x4000004000077882 */ /* 0x000fcc0000000000 */
        /* <DEDUP_REMOVED lines=16> */
[----:B------:R-:W-:Y:S01]  /*3160*/  UMOV UR15, 0x40000040 ;  /* 0x40000040000f7882 */ /* 0x000fe20000000000 */
        /* <DEDUP_REMOVED lines=224> */
.L_x_5650:
[----:B------:R-:W-:Y:S01]  /*3f70*/  IMAD.IADD R11, R228, 0x1, R113 ;  /* 0x00000001e40b7824 */ /* 0x000fe200078e0271 */
[----:B------:R-:W-:Y:S01]  /*3f80*/  P2R R114, PR, RZ, 0x1 ;  /* 0x00000001ff727803 */ /* 0x000fe20000000000 */
[----:B------:R-:W-:Y:S01]  /*3f90*/  ULDC UR6, c[0x0][0x988] ;  /* 0x0002620000067ab9 */ /* 0x000fe20000000800 */
[----:B------:R-:W2:Y:S01]  /*3fa0*/  LDL R116, [R1] ;  /* 0x0000000001747983 */ /* 0x000ea20000100800 */
        /* <DEDUP_REMOVED lines=9> */
[C---:B------:R-:W-:Y:S02]  /*4040*/  ISETP.GT.AND P6, PT, R20.reuse, 0x10, PT ;  /* 0x000000101400780c */ /* 0x040fe40003fc4270 */
        /* <DEDUP_REMOVED lines=22> */
[C---:B------:R-:W-:Y:S02]  /*41b0*/  ISETP.GT.AND P6, PT, R20.reuse, 0x28, PT ;  /* 0x000000281400780c */ /* 0x040fe40003fc4270 */
        /* <DEDUP_REMOVED lines=119> */
[----:B------:R-:W-:Y:S02]  /*4930*/  ISETP.GT.AND P3, PT, R20, 0xa0, PT ;  /* 0x000000a01400780c */ /* 0x000fe40003f64270 */
[----:B------:R-:W-:Y:S02]  /*4940*/  FSEL R41, R54, -INF , P4 ;  /* 0xff80000036297808 */ /* 0x000fe40002000000 */
[----:B------:R-:W-:Y:S02]  /*4950*/  FSEL R187, R24, -INF , P3 ;  /* 0xff80000018bb7808 */ /* 0x000fe40001800000 */
[----:B------:R-:W-:Y:S02]  /*4960*/  FMNMX.FTZ R10, R185, R10, !PT ;  /* 0x0000000ab90a7209 */ /* 0x000fe40007810000 */
[----:B------:R-:W-:-:S02]  /*4970*/  ISETP.GT.AND P4, PT, R20, 0xa1, PT ;  /* 0x000000a11400780c */ /* 0x000fc40003f84270 */
[----:B------:R-:W-:Y:S02]  /*4980*/  FMNMX.FTZ R10, R187, R10, !PT ;  /* 0x0000000abb0a7209 */ /* 0x000fe40007810000 */
[----:B------:R-:W-:Y:S02]  /*4990*/  FSEL R191, R25, -INF , P4 ;  /* 0xff80000019bf7808 */ /* 0x000fe40002000000 */
[----:B------:R-:W-:Y:S02]  /*49a0*/  ISETP.GT.AND P5, PT, R20, 0xa8, PT ;  /* 0x000000a81400780c */ /* 0x000fe40003fa4270 */
[----:B------:R-:W-:Y:S02]  /*49b0*/  FMNMX.FTZ R10, R191, R10, !PT ;  /* 0x0000000abf0a7209 */ /* 0x000fe40007810000 */
[----:B------:R-:W-:Y:S02]  /*49c0*/  FSEL R189, R28, -INF , P5 ;  /* 0xff8000001cbd7808 */ /* 0x000fe40002800000 */
[----:B------:R-:W-:-:S02]  /*49d0*/  ISETP.GT.AND P6, PT, R20, 0xa9, PT ;  /* 0x000000a91400780c */ /* 0x000fc40003fc4270 */
[----:B------:R-:W-:Y:S02]  /*49e0*/  FMNMX.FTZ R10, R189, R10, !PT ;  /* 0x0000000abd0a7209 */ /* 0x000fe40007810000 */
[----:B------:R-:W-:Y:S02]  /*49f0*/  FSEL R193, R29, -INF , P6 ;  /* 0xff8000001dc17808 */ /* 0x000fe40003000000 */
[----:B------:R-:W-:Y:S02]  /*4a00*/  P2R R32, PR, RZ, 0x8 ;  /* 0x00000008ff207803 */ /* 0x000fe40000000000 */
[----:B------:R-:W-:Y:S01]  /*4a10*/  FMNMX.FTZ R24, R193, R10, !PT ;  /* 0x0000000ac1187209 */ /* 0x000fe20007810000 */
[----:B------:R-:W-:Y:S01]  /*4a20*/  IMAD.U32 R10, RZ, RZ, UR6 ;  /* 0x00000006ff0a7e24 */ /* 0x000fe2000f8e00ff */
[----:B------:R-:W-:Y:S02]  /*4a30*/  P2R R40, PR, RZ, 0x1 ;  /* 0x00000001ff287803 */ /* 0x000fe40000000000 */
[----:B------:R-:W-:Y:S01]  /*4a40*/  P2R R36, PR, RZ, 0x2 ;  /* 0x00000002ff247803 */ /* 0x000fe20000000000 */
[----:B------:R-:W1:Y:S01]  /*4a50*/  SHFL.BFLY PT, R11, R24, 0x2, 0x1f ;  /* 0x0c401f00180b7f89 */ /* 0x000e6200000e0000 */
[----:B------:R-:W-:-:S02]  /*4a60*/  P2R R33, PR, RZ, 0x4 ;  /* 0x00000004ff217803 */ /* 0x000fc40000000000 */
[C---:B------:R-:W-:Y:S02]  /*4a70*/  ISETP.GT.AND P2, PT, R20.reuse, 0x88, PT ;  /* 0x000000881400780c */ /* 0x040fe40003f44270 */
[C---:B------:R-:W-:Y:S02]  /*4a80*/  ISETP.GT.AND P1, PT, R20.reuse, 0x89, PT ;  /* 0x000000891400780c */ /* 0x040fe40003f24270 */
[----:B------:R-:W-:Y:S02]  /*4a90*/  ISETP.GT.AND P0, PT, R20, 0x90, PT ;  /* 0x000000901400780c */ /* 0x000fe40003f04270 */
[----:B------:R-:W-:Y:S02]  /*4aa0*/  FSEL R47, R47, -INF , P1 ;  /* 0xff8000002f2f7808 */ /* 0x000fe40000800000 */
[----:B------:R-:W-:Y:S02]  /*4ab0*/  FSEL R29, R34, -INF , P0 ;  /* 0xff800000221d7808 */ /* 0x000fe40000000000 */
[----:B------:R-:W-:-:S02]  /*4ac0*/  ISETP.NE.AND P0, PT, R40, RZ, PT ;  /* 0x000000ff2800720c */ /* 0x000fc40003f05270 */
[----:B------:R-:W-:Y:S02]  /*4ad0*/  ISETP.NE.AND P1, PT, R36, RZ, PT ;  /* 0x000000ff2400720c */ /* 0x000fe40003f25270 */
[----:B------:R-:W-:Y:S02]  /*4ae0*/  FSEL R35, R35, -INF , P0 ;  /* 0xff80000023237808 */ /* 0x000fe40000000000 */
[----:B------:R-:W-:Y:S02]  /*4af0*/  ISETP.NE.AND P0, PT, R114, RZ, PT ;  /* 0x000000ff7200720c */ /* 0x000fe40003f05270 */
[----:B-1----:R-:W-:-:S05]  /*4b00*/  FMNMX.FTZ R28, R24, R11, !PT ;  /* 0x0000000b181c7209 */ /* 0x002fca0007810000 */
[----:B------:R-:W1:Y:S02]  /*4b10*/  SHFL.BFLY PT, R11, R28, 0x1, 0x1f ;  /* 0x0c201f001c0b7f89 */ /* 0x000e6400000e0000 */
[----:B-1----:R-:W-:-:S04]  /*4b20*/  FMNMX.FTZ R11, R28, R11, !PT ;  /* 0x0000000b1c0b7209 */ /* 0x002fc80007810000 */
[C---:B------:R-:W-:Y:S01]  /*4b30*/  FSETP.NEU.FTZ.AND P3, PT, R11.reuse, -INF , PT ;  /* 0xff8000000b00780b */ /* 0x040fe20003f7d000 */
[----:B------:R-:W-:-:S05]  /*4b40*/  FMUL.FTZ R25, R11, R10 ;  /* 0x0000000a0b197220 */ /* 0x000fca0000410000 */
[----:B------:R-:W-:Y:S02]  /*4b50*/  FSEL R20, R25, RZ, P3 ;  /* 0x000000ff19147208 */ /* 0x000fe40001800000 */
[----:B------:R-:W-:Y:S02]  /*4b60*/  FSEL R25, R46, -INF , P2 ;  /* 0xff8000002e197808 */ /* 0x000fe40001000000 */
[----:B------:R-:W-:Y:S01]  /*4b70*/  ISETP.NE.AND P2, PT, R33, RZ, PT ;  /* 0x000000ff2100720c */ /* 0x000fe20003f45270 */
[-CC-:B------:R-:W-:Y:S01]  /*4b80*/  FFMA.FTZ R33, R14, R10.reuse, -R20.reuse ;  /* 0x0000000a0e217223 */ /* 0x180fe20000010814 */
[----:B------:R-:W-:Y:S01]  /*4b90*/  FMNMX.FTZ R14, R15, R107, !PT ;  /* 0x0000006b0f0e7209 */ /* 0x000fe20007810000 */
[-CC-:B------:R-:W-:Y:S01]  /*4ba0*/  FFMA.FTZ R178, R105, R10.reuse, -R20.reuse ;  /* 0x0000000a69b27223 */ /* 0x180fe20000010814 */
[-CC-:B------:R-:W-:Y:S01]  /*4bb0*/  FFMA.FTZ R105, R125, R10.reuse, -R20.reuse ;  /* 0x0000000a7d697223 */ /* 0x180fe20000010814 */
[--C-:B------:R-:W-:Y:S01]  /*4bc0*/  FFMA.FTZ R125, R145, R10, -R20.reuse ;  /* 0x0000000a917d7223 */ /* 0x100fe20000010814 */
[----:B------:R-:W-:Y:S01]  /*4bd0*/  FMNMX.FTZ R14, R21, R14, !PT ;  /* 0x0000000e150e7209 */ /* 0x000fe20007810000 */
[-CC-:B------:R-:W-:Y:S01]  /*4be0*/  FFMA.FTZ R176, R13, R10.reuse, -R20.reuse ;  /* 0x0000000a0db07223 */ /* 0x180fe20000010814 */
[----:B------:R-:W-:Y:S01]  /*4bf0*/  FSEL R145, R38, -INF , P1 ;  /* 0xff80000026917808 */ /* 0x000fe20000800000 */
[--C-:B------:R-:W-:Y:S01]  /*4c00*/  FFMA.FTZ R13, R135, R10, -R20.reuse ;  /* 0x0000000a870d7223 */ /* 0x100fe20000010814 */
[----:B------:R-:W-:Y:S01]  /*4c10*/  FMNMX.FTZ R14, R111, R14, !PT ;  /* 0x0000000e6f0e7209 */ /* 0x000fe20007810000 */
[-CC-:B------:R-:W-:Y:S01]  /*4c20*/  FFMA.FTZ R180, R115, R10.reuse, -R20.reuse ;  /* 0x0000000a73b47223 */ /* 0x180fe20000010814 */
        /* <DEDUP_REMOVED lines=19> */
[----:B------:R1:W-:Y:S01]  /*4d60*/  MUFU.EX2 R39, R13 ;  /* 0x0000000d00277308 */ /* 0x0003e20000000800 */
[----:B------:R-:W-:Y:S01]  /*4d70*/  FSEL R151, R31, -INF , P6 ;  /* 0xff8000001f977808 */ /* 0x000fe20003000000 */
        /* <DEDUP_REMOVED lines=27> */
[-CC-:B------:R-:W-:Y:S01]  /*4f30*/  FFMA.FTZ R200, R157, R10.reuse, -R20.reuse ;  /* 0x0000000a9dc87223 */ /* 0x180fe20000010814 */
[--C-:B------:R-:W-:Y:S01]  /*4f40*/  FFMA.FTZ R202, R155, R10, -R20.reuse ;  /* 0x0000000a9bca7223 */ /* 0x100fe20000010814 */
[----:B------:R-:W-:Y:S01]  /*4f50*/  FMNMX.FTZ R14, R77, R14, !PT ;  /* 0x0000000e4d0e7209 */ /* 0x000fe20007810000 */
[----:B------:R-:W5:Y:S01]  /*4f60*/  MUFU.EX2 R37, R37 ;  /* 0x0000002500257308 */ /* 0x000f620000000800 */
        /* <DEDUP_REMOVED lines=12> */
[----:B------:R-:W-:Y:S01]  /*5030*/  FFMA.FTZ R153, R193, R10, -R20 ;  /* 0x0000000ac1997223 */ /* 0x000fe20000010814 */
[----:B------:R-:W-:-:S02]  /*5040*/  ISETP.GE.AND P2, PT, R113, 0xb1, PT ;  /* 0x000000b17100780c */ /* 0x000fc40003f46270 */
[----:B------:R-:W-:Y:S01]  /*5050*/  FMNMX.FTZ R14, R69, R14, !PT ;  /* 0x0000000e450e7209 */ /* 0x000fe20007810000 */
[----:B------:R-:W2:Y:S03]  /*5060*/  MUFU.EX2 R101, R101 ;  /* 0x0000006500657308 */ /* 0x000ea60000000800 */
[----:B------:R-:W-:-:S04]  /*5070*/  FMNMX.FTZ R14, R67, R14, !PT ;  /* 0x0000000e430e7209 */ /* 0x000fc80007810000 */
        /* <DEDUP_REMOVED lines=33> */
[----:B-1----:R-:W1:Y:S01]  /*5290*/  SHFL.BFLY PT, R13, R14, 0x2, 0x1f ;  /* 0x0c401f000e0d7f89 */ /* 0x002e6200000e0000 */
        /* <DEDUP_REMOVED lines=14> */
[----:B------:R-:W-:-:S03]  /*5380*/  ISETP.NE.AND P1, PT, R22, RZ, PT ;  /* 0x000000ff1600720c */ /* 0x000fc60003f25270 */
[----:B------:R-:W-:Y:S01]  /*5390*/  MUFU.EX2 R143, R143 ;  /* 0x0000008f008f7308 */ /* 0x000fe20000000800 */
[-CC-:B------:R-:W-:Y:S01]  /*53a0*/  FFMA.FTZ R177, R15, R10.reuse, -R14.reuse ;  /* 0x0000000a0fb17223 */ /* 0x180fe2000001080e */
[----:B---3--:R-:W-:Y:S01]  /*53b0*/  FADD.FTZ R15, R176, R33 ;  /* 0x00000021b00f7221 */ /* 0x008fe20000010000 */
[-CC-:B------:R-:W-:Y:S01]  /*53c0*/  FFMA.FTZ R20, R107, R10.reuse, -R14.reuse ;  /* 0x0000000a6b147223 */ /* 0x180fe2000001080e */
[-CC-:B------:R-:W-:Y:S01]  /*53d0*/  FFMA.FTZ R179, R21, R10.reuse, -R14.reuse ;  /* 0x0000000a15b37223 */ /* 0x180fe2000001080e */
[-CC-:B------:R-:W-:Y:S01]  /*53e0*/  FFMA.FTZ R24, R111, R10.reuse, -R14.reuse ;  /* 0x0000000a6f187223 */ /* 0x180fe2000001080e */
[----:B----4-:R-:W-:Y:S01]  /*53f0*/  FADD.FTZ R44, R178, R15 ;  /* 0x0000000fb22c7221 */ /* 0x010fe20000010000 */
[-CC-:B------:R-:W-:Y:S01]  /*5400*/  FFMA.FTZ R181, R97, R10.reuse, -R14.reuse ;  /* 0x0000000a61b57223 */ /* 0x180fe2000001080e */
[----:B------:R-:W-:Y:S01]  /*5410*/  MUFU.EX2 R177, R177 ;  /* 0x000000b100b17308 */ /* 0x000fe20000000800 */
[-C--:B------:R-:W-:Y:S01]  /*5420*/  FFMA.FTZ R26, R99, R10.reuse, -R14 ;  /* 0x0000000a631a7223 */ /* 0x080fe2000001080e */
[----:B-----5:R-:W-:Y:S01]  /*5430*/  FADD.FTZ R15, R37, R44 ;  /* 0x0000002c250f7221 */ /* 0x020fe20000010000 */
[-CC-:B------:R-:W-:Y:S01]  /*5440*/  FFMA.FTZ R183, R89, R10.reuse, -R14.reuse ;  /* 0x0000000a59b77223 */ /* 0x180fe2000001080e */
[-CC-:B------:R-:W-:Y:S01]  /*5450*/  FFMA.FTZ R28, R103, R10.reuse, -R14.reuse ;  /* 0x0000000a671c7223 */ /* 0x180fe2000001080e */
[-CC-:B------:R-:W-:Y:S01]  /*5460*/  FFMA.FTZ R185, R93, R10.reuse, -R14.reuse ;  /* 0x0000000a5db97223 */ /* 0x180fe2000001080e */
[----:B--2---:R-:W-:Y:S01]  /*5470*/  FADD.FTZ R44, R180, R15 ;  /* 0x0000000fb42c7221 */ /* 0x004fe20000010000 */
[-CC-:B------:R-:W-:Y:S01]  /*5480*/  FFMA.FTZ R30, R91, R10.reuse, -R14.reuse ;  /* 0x0000000a5b1e7223 */ /* 0x180fe2000001080e */
[----:B------:R-:W1:Y:S01]  /*5490*/  MUFU.EX2 R20, R20 ;  /* 0x0000001400147308 */ /* 0x000e620000000800 */
[-C--:B------:R-:W-:Y:S01]  /*54a0*/  FFMA.FTZ R187, R81, R10.reuse, -R14 ;  /* 0x0000000a51bb7223 */ /* 0x080fe2000001080e */
[----:B------:R-:W-:Y:S01]  /*54b0*/  FADD.FTZ R15, R101, R44 ;  /* 0x0000002c650f7221 */ /* 0x000fe20000010000 */
[-CC-:B------:R-:W-:Y:S01]  /*54c0*/  FFMA.FTZ R32, R95, R10.reuse, -R14.reuse ;  /* 0x0000000a5f207223 */ /* 0x180fe2000001080e */
[-CC-:B------:R-:W-:Y:S01]  /*54d0*/  FFMA.FTZ R189, R85, R10.reuse, -R14.reuse ;  /* 0x0000000a55bd7223 */ /* 0x180fe2000001080e */
[-CC-:B------:R-:W-:Y:S01]  /*54e0*/  FFMA.FTZ R34, R83, R10.reuse, -R14.reuse ;  /* 0x0000000a53227223 */ /* 0x180fe2000001080e */
[----:B------:R-:W-:Y:S01]  /*54f0*/  FADD.FTZ R46, R182, R15 ;  /* 0x0000000fb62e7221 */ /* 0x000fe20000010000 */
[-CC-:B------:R-:W-:Y:S01]  /*5500*/  FFMA.FTZ R191, R73, R10.reuse, -R14.reuse ;  /* 0x0000000a49bf7223 */ /* 0x180fe2000001080e */
[----:B------:R-:W2:Y:S01]  /*5510*/  MUFU.EX2 R179, R179 ;  /* 0x000000b300b37308 */ /* 0x000ea20000000800 */
[----:B------:R-:W-:Y:S01]  /*5520*/  FFMA.FTZ R36, R87, R10, -R14 ;  /* 0x0000000a57247223 */ /* 0x000fe2000001080e */
[----:B------:R-:W-:Y:S01]  /*5530*/  FADD.FTZ R15, R105, R46 ;  /* 0x0000002e690f7221 */ /* 0x000fe20000010000 */
[----:B------:R-:W-:-:S02]  /*5540*/  @P1 VIADD R12, R12, 0x34840 ;  /* 0x000348400c0c1836 */ /* 0x000fc40000000000 */
[-CC-:B------:R-:W-:Y:S01]  /*5550*/  FFMA.FTZ R193, R77, R10.reuse, -R14.reuse ;  /* 0x0000000a4dc17223 */ /* 0x180fe2000001080e */
[-CC-:B------:R-:W-:Y:S01]  /*5560*/  FFMA.FTZ R38, R75, R10.reuse, -R14.reuse ;  /* 0x0000000a4b267223 */ /* 0x180fe2000001080e */
[----:B------:R-:W-:Y:S01]  /*5570*/  FADD.FTZ R46, R184, R15 ;  /* 0x0000000fb82e7221 */ /* 0x000fe20000010000 */
        /* <DEDUP_REMOVED lines=8> */
[-C--:B------:R-:W-:Y:S01]  /*5600*/  FFMA.FTZ R199, R57, R10.reuse, -R14 ;  /* 0x0000000a39c77223 */ /* 0x080fe2000001080e */
[----:B------:R-:W1:Y:S01]  /*5610*/  MUFU.EX2 R181, R181 ;  /* 0x000000b500b57308 */ /* 0x000e620000000800 */
[----:B--2---:R-:W-:Y:S01]  /*5620*/  FADD.FTZ R15, R179, R48 ;  /* 0x00000030b30f7221 */ /* 0x004fe20000010000 */
[----:B------:R-:W-:Y:S01]  /*5630*/  FADD.FTZ R21, R115, R50 ;  /* 0x0000003273157221 */ /* 0x000fe20000010000 */
[-CC-:B------:R-:W-:Y:S01]  /*5640*/  FFMA.FTZ R44, R71, R10.reuse, -R14.reuse ;  /* 0x0000000a472c7223 */ /* 0x180fe2000001080e */
[-CC-:B------:R-:W-:Y:S01]  /*5650*/  FFMA.FTZ R201, R61, R10.reuse, -R14.reuse ;  /* 0x0000000a3dc97223 */ /* 0x180fe2000001080e */
[-CC-:B------:R-:W-:Y:S01]  /*5660*/  FFMA.FTZ R46, R59, R10.reuse, -R14.reuse ;  /* 0x0000000a3b2e7223 */ /* 0x180fe2000001080e */
[-CC-:B------:R-:W-:Y:S01]  /*5670*/  FFMA.FTZ R203, R49, R10.reuse, -R14.reuse ;  /* 0x0000000a31cb7223 */ /* 0x180fe2000001080e */
[-CC-:B------:R-:W-:Y:S01]  /*5680*/  FFMA.FTZ R205, R53, R10.reuse, -R14.reuse ;  /* 0x0000000a35cd7223 */ /* 0x180fe2000001080e */
[----:B------:R-:W2:Y:S01]  /*5690*/  MUFU.EX2 R26, R26 ;  /* 0x0000001a001a7308 */ /* 0x000ea20000000800 */
[----:B---3--:R-:W-:Y:S01]  /*56a0*/  FADD.FTZ R48, R24, R15 ;  /* 0x0000000f18307221 */ /* 0x008fe20000010000 */
[-CC-:B------:R-:W-:Y:S01]  /*56b0*/  FFMA.FTZ R51, R51, R10.reuse, -R14.reuse ;  /* 0x0000000a33337223 */ /* 0x180fe2000001080e */
[-CC-:B------:R-:W-:Y:S01]  /*56c0*/  FFMA.FTZ R41, R41, R10.reuse, -R14.reuse ;  /* 0x0000000a29297223 */ /* 0x180fe2000001080e */
[-CC-:B------:R-:W-:Y:S01]  /*56d0*/  FFMA.FTZ R55, R55, R10.reuse, -R14.reuse ;  /* 0x0000000a37377223 */ /* 0x180fe2000001080e */
[-CC-:B------:R-:W-:Y:S01]  /*56e0*/  FFMA.FTZ R45, R45, R10.reuse, -R14.reuse ;  /* 0x0000000a2d2d7223 */ /* 0x180fe2000001080e */
[-CC-:B------:R-:W-:Y:S01]  /*56f0*/  FFMA.FTZ R43, R43, R10.reuse, -R14.reuse ;  /* 0x0000000a2b2b7223 */ /* 0x180fe2000001080e */
[-C--:B------:R-:W-:Y:S01]  /*5700*/  FFMA.FTZ R25, R25, R10.reuse, -R14 ;  /* 0x0000000a19197223 */ /* 0x080fe2000001080e */
[----:B------:R-:W3:Y:S01]  /*5710*/  MUFU.EX2 R183, R183 ;  /* 0x000000b700b77308 */ /* 0x000ee20000000800 */
[----:B-1----:R-:W-:Y:S01]  /*5720*/  FADD.FTZ R15, R181, R48 ;  /* 0x00000030b50f7221 */ /* 0x002fe20000010000 */
[----:B------:R-:W-:Y:S01]  /*5730*/  FADD.FTZ R48, R188, R21 ;  /* 0x00000015bc307221 */ /* 0x000fe20000010000 */
[-CC-:B------:R-:W-:Y:S01]  /*5740*/  FFMA.FTZ R47, R47, R10.reuse, -R14.reuse ;  /* 0x0000000a2f2f7223 */ /* 0x180fe2000001080e */
[-CC-:B------:R-:W-:Y:S01]  /*5750*/  FFMA.FTZ R29, R29, R10.reuse, -R14.reuse ;  /* 0x0000000a1d1d7223 */ /* 0x180fe2000001080e */
[-C--:B------:R-:W-:Y:S01]  /*5760*/  FFMA.FTZ R35, R35, R10.reuse, -R14 ;  /* 0x0000000a23237223 */ /* 0x080fe2000001080e */
[----:B------:R-:W-:Y:S01]  /*5770*/  FADD.FTZ R21, R117, R48 ;  /* 0x0000003075157221 */ /* 0x000fe20000010000 */
[-CC-:B------:R-:W-:Y:S01]  /*5780*/  FFMA.FTZ R48, R63, R10.reuse, -R14.reuse ;  /* 0x0000000a3f307223 */ /* 0x180fe2000001080e */
[----:B------:R-:W1:Y:S01]  /*5790*/  MUFU.EX2 R28, R28 ;  /* 0x0000001c001c7308 */ /* 0x000e620000000800 */
[----:B--2---:R-:W-:Y:S01]  /*57a0*/  FADD.FTZ R50, R26, R15 ;  /* 0x0000000f1a327221 */ /* 0x004fe20000010000 */
[----:B------:R-:W-:Y:S01]  /*57b0*/  FADD.FTZ R52, R190, R21 ;  /* 0x00000015be347221 */ /* 0x000fe20000010000 */
[-CC-:B------:R-:W-:Y:S01]  /*57c0*/  FFMA.FTZ R145, R145, R10.reuse, -R14.reuse ;  /* 0x0000000a91917223 */ /* 0x180fe2000001080e */
[-CC-:B------:R-:W-:Y:S01]  /*57d0*/  FFMA.FTZ R135, R135, R10.reuse, -R14.reuse ;  /* 0x0000000a87877223 */ /* 0x180fe2000001080e */
[-C--:B------:R-:W-:Y:S01]  /*57e0*/  FFMA.FTZ R147, R147, R10.reuse, -R14 ;  /* 0x0000000a93937223 */ /* 0x080fe2000001080e */
[----:B------:R-:W-:Y:S01]  /*57f0*/  FADD.FTZ R21, R119, R52 ;  /* 0x0000003477157221 */ /* 0x000fe20000010000 */
[-C--:B------:R-:W-:Y:S01]  /*5800*/  FFMA.FTZ R129, R129, R10.reuse, -R14 ;  /* 0x0000000a81817223 */ /* 0x080fe2000001080e */
[----:B------:R-:W2:Y:S01]  /*5810*/  MUFU.EX2 R185, R185 ;  /* 0x000000b900b97308 */ /* 0x000ea20000000800 */
[----:B---3--:R-:W-:Y:S01]  /*5820*/  FADD.FTZ R15, R183, R50 ;  /* 0x00000032b70f7221 */ /* 0x008fe20000010000 */
[----:B------:R-:W-:Y:S01]  /*5830*/  FADD.FTZ R52, R192, R21 ;  /* 0x00000015c0347221 */ /* 0x000fe20000010000 */
[-CC-:B------:R-:W-:Y:S01]  /*5840*/  FFMA.FTZ R149, R149, R10.reuse, -R14.reuse ;  /* 0x0000000a95957223 */ /* 0x180fe2000001080e */
[----:B------:R-:W-:Y:S01]  /*5850*/  FFMA.FTZ R151, R151, R10, -R14 ;  /* 0x0000000a97977223 */ /* 0x000fe2000001080e */
[----:B------:R-:W-:-:S02]  /*5860*/  F2FP.F16.F32.PACK_AB R177, R20, R177 ;  /* 0x000000b114b1723e */ /* 0x000fc400000000ff */
[----:B------:R-:W-:Y:S02]  /*5870*/  CS2R R86, SRZ ;  /* 0x0000000000567805 */ /* 0x000fe4000001ff00 */
[----:B------:R-:W-:Y:S01]  /*5880*/  F2FP.F16.F32.PACK_AB R179, R24, R179 ;  /* 0x000000b318b3723e */ /* 0x000fe200000000ff */
[----:B------:R-:W3:Y:S01]  /*5890*/  MUFU.EX2 R30, R30 ;  /* 0x0000001e001e7308 */ /* 0x000ee20000000800 */
[----:B-1----:R-:W-:Y:S01]  /*58a0*/  FADD.FTZ R50, R28, R15 ;  /* 0x0000000f1c327221 */ /* 0x002fe20000010000 */
[----:B------:R-:W-:Y:S02]  /*58b0*/  F2FP.F16.F32.PACK_AB R176, R33, R176 ;  /* 0x000000b021b0723e */ /* 0x000fe400000000ff */
[----:B------:R-:W-:Y:S02]  /*58c0*/  CS2R R84, SRZ ;  /* 0x0000000000547805 */ /* 0x000fe4000001ff00 */
[----:B------:R-:W-:Y:S02]  /*58d0*/  F2FP.F16.F32.PACK_AB R178, R37, R178 ;  /* 0x000000b225b2723e */ /* 0x000fe400000000ff */
[----:B------:R-:W-:-:S02]  /*58e0*/  CS2R R82, SRZ ;  /* 0x0000000000527805 */ /* 0x000fc4000001ff00 */
[----:B------:R-:W-:Y:S02]  /*58f0*/  F2FP.F16.F32.PACK_AB R181, R26, R181 ;  /* 0x000000b51ab5723e */ /* 0x000fe400000000ff */
[----:B------:R-:W-:Y:S01]  /*5900*/  CS2R R80, SRZ ;  /* 0x0000000000507805 */ /* 0x000fe2000001ff00 */
[----:B------:R-:W1:Y:S01]  /*5910*/  MUFU.EX2 R187, R187 ;  /* 0x000000bb00bb7308 */ /* 0x000e620000000800 */
[----:B--2---:R-:W-:Y:S01]  /*5920*/  FADD.FTZ R15, R185, R50 ;  /* 0x00000032b90f7221 */ /* 0x004fe20000010000 */
[----:B------:R-:W-:Y:S02]  /*5930*/  F2FP.F16.F32.PACK_AB R183, R28, R183 ;  /* 0x000000b71cb7723e */ /* 0x000fe400000000ff */
[----:B------:R-:W-:Y:S02]  /*5940*/  CS2R R78, SRZ ;  /* 0x00000000004e7805 */ /* 0x000fe4000001ff00 */
[----:B------:R-:W-:Y:S02]  /*5950*/  F2FP.F16.F32.PACK_AB R180, R101, R180 ;  /* 0x000000b465b4723e */ /* 0x000fe400000000ff */
[----:B------:R-:W-:-:S02]  /*5960*/  CS2R R76, SRZ ;  /* 0x00000000004c7805 */ /* 0x000fc4000001ff00 */
[----:B------:R-:W-:Y:S02]  /*5970*/  F2FP.F16.F32.PACK_AB R182, R105, R182 ;  /* 0x000000b669b6723e */ /* 0x000fe400000000ff */
[----:B------:R-:W-:Y:S01]  /*5980*/  CS2R R74, SRZ ;  /* 0x00000000004a7805 */ /* 0x000fe2000001ff00 */
[----:B------:R-:W2:Y:S01]  /*5990*/  MUFU.EX2 R32, R32 ;  /* 0x0000002000207308 */ /* 0x000ea20000000800 */
[C---:B---3--:R-:W-:Y:S01]  /*59a0*/  FADD.FTZ R50, R30.reuse, R15 ;  /* 0x0000000f1e327221 */ /* 0x048fe20000010000 */
[----:B------:R-:W-:Y:S01]  /*59b0*/  FADD.FTZ R15, R125, R52 ;  /* 0x000000347d0f7221 */ /* 0x000fe20000010000 */
[----:B------:R-:W-:Y:S02]  /*59c0*/  F2FP.F16.F32.PACK_AB R185, R30, R185 ;  /* 0x000000b91eb9723e */ /* 0x000fe400000000ff */
[----:B------:R-:W-:Y:S02]  /*59d0*/  CS2R R72, SRZ ;  /* 0x0000000000487805 */ /* 0x000fe4000001ff00 */
[----:B------:R-:W-:Y:S01]  /*59e0*/  F2FP.F16.F32.PACK_AB R184, R109, R184 ;  /* 0x000000b86db8723e */ /* 0x000fe200000000ff */
[----:B------:R-:W-:Y:S01]  /*59f0*/  FADD.FTZ R52, R194, R15 ;  /* 0x0000000fc2347221 */ /* 0x000fe20000010000 */
[----:B------:R-:W-:Y:S01]  /*5a00*/  @P1 PRMT R15, R116, 0x654, R12 ;  /* 0x00000654740f1816 */ /* 0x000fe2000000000c */
[----:B------:R-:W3:Y:S01]  /*5a10*/  MUFU.EX2 R189, R189 ;  /* 0x000000bd00bd7308 */ /* 0x000ee20000000800 */
[----:B-1----:R-:W-:Y:S01]  /*5a20*/  FADD.FTZ R21, R187, R50 ;  /* 0x00000032bb157221 */ /* 0x002fe20000010000 */
[----:B------:R-:W-:Y:S01]  /*5a30*/  F2FP.F16.F32.PACK_AB R186, R115, R186 ;  /* 0x000000ba73ba723e */ /* 0x000fe200000000ff */
[----:B------:R3:W-:Y:S01]  /*5a40*/  @P1 SYNCS.ARRIVE.TRANS64.RED.A1T0 RZ, [R15+URZ], RZ ;  /* 0x000000ff0fff19a7 */ /* 0x0007e2000810043f */
[----:B------:R-:W-:-:S02]  /*5a50*/  F2FP.F16.F32.PACK_AB R188, R117, R188 ;  /* 0x000000bc75bc723e */ /* 0x000fc400000000ff */
[----:B------:R-:W-:Y:S02]  /*5a60*/  CS2R R70, SRZ ;  /* 0x0000000000467805 */ /* 0x000fe4000001ff00 */
[----:B------:R-:W-:Y:S02]  /*5a70*/  F2FP.F16.F32.PACK_AB R190, R119, R190 ;  /* 0x000000be77be723e */ /* 0x000fe400000000ff */
[----:B------:R-:W-:Y:S01]  /*5a80*/  CS2R R68, SRZ ;  /* 0x0000000000447805 */ /* 0x000fe2000001ff00 */
[----:B------:R-:W1:Y:S01]  /*5a90*/  MUFU.EX2 R34, R34 ;  /* 0x0000002200227308 */ /* 0x000e620000000800 */
[C---:B--2---:R-:W-:Y:S01]  /*5aa0*/  FADD.FTZ R50, R32.reuse, R21 ;  /* 0x0000001520327221 */ /* 0x044fe20000010000 */
[----:B------:R-:W-:Y:S01]  /*5ab0*/  FADD.FTZ R21, R133, R52 ;  /* 0x0000003485157221 */ /* 0x000fe20000010000 */
[----:B------:R-:W-:Y:S02]  /*5ac0*/  F2FP.F16.F32.PACK_AB R187, R32, R187 ;  /* 0x000000bb20bb723e */ /* 0x000fe400000000ff */
[----:B------:R-:W-:-:S02]  /*5ad0*/  CS2R R66, SRZ ;  /* 0x0000000000427805 */ /* 0x000fc4000001ff00 */
[----:B------:R-:W-:Y:S01]  /*5ae0*/  F2FP.F16.F32.PACK_AB R192, R125, R192 ;  /* 0x000000c07dc0723e */ /* 0x000fe200000000ff */
[----:B------:R-:W-:Y:S01]  /*5af0*/  FADD.FTZ R52, R196, R21 ;  /* 0x00000015c4347221 */ /* 0x000fe20000010000 */
[----:B------:R-:W-:Y:S01]  /*5b00*/  F2FP.F16.F32.PACK_AB R194, R133, R194 ;  /* 0x000000c285c2723e */ /* 0x000fe200000000ff */
[----:B------:R-:W2:Y:S01]  /*5b10*/  MUFU.EX2 R191, R191 ;  /* 0x000000bf00bf7308 */ /* 0x000ea20000000800 */
[----:B---3--:R-:W-:Y:S01]  /*5b20*/  FADD.FTZ R15, R189, R50 ;  /* 0x00000032bd0f7221 */ /* 0x008fe20000010000 */
[C---:B------:R-:W-:Y:S01]  /*5b30*/  FADD.FTZ R21, R139.reuse, R52 ;  /* 0x000000348b157221 */ /* 0x040fe20000010000 */
[----:B------:R-:W-:Y:S02]  /*5b40*/  F2FP.F16.F32.PACK_AB R196, R139, R196 ;  /* 0x000000c48bc4723e */ /* 0x000fe400000000ff */
[----:B------:R-:W-:Y:S02]  /*5b50*/  CS2R R64, SRZ ;  /* 0x0000000000407805 */ /* 0x000fe4000001ff00 */
[----:B------:R-:W-:Y:S01]  /*5b60*/  CS2R R32, SRZ ;  /* 0x0000000000207805 */ /* 0x000fe2000001ff00 */
[----:B------:R-:W-:Y:S01]  /*5b70*/  FADD.FTZ R54, R198, R21 ;  /* 0x00000015c6367221 */ /* 0x000fe20000010000 */
[C---:B------:R-:W-:Y:S01]  /*5b80*/  F2FP.F16.F32.PACK_AB R198, R141.reuse, R198 ;  /* 0x000000c68dc6723e */ /* 0x040fe200000000ff */
[----:B------:R-:W3:Y:S01]  /*5b90*/  MUFU.EX2 R36, R36 ;  /* 0x0000002400247308 */ /* 0x000ee20000000800 */
[C---:B-1----:R-:W-:Y:S01]  /*5ba0*/  FADD.FTZ R50, R34.reuse, R15 ;  /* 0x0000000f22327221 */ /* 0x042fe20000010000 */
[----:B------:R-:W-:Y:S01]  /*5bb0*/  FADD.FTZ R21, R141, R54 ;  /* 0x000000368d157221 */ /* 0x000fe20000010000 */
[----:B------:R-:W-:-:S03]  /*5bc0*/  F2FP.F16.F32.PACK_AB R189, R34, R189 ;  /* 0x000000bd22bd723e */ /* 0x000fc600000000ff */
[----:B------:R-:W-:Y:S01]  /*5bd0*/  FADD.FTZ R54, R200, R21 ;  /* 0x00000015c8367221 */ /* 0x000fe20000010000 */
[----:B------:R-:W-:Y:S01]  /*5be0*/  F2FP.F16.F32.PACK_AB R200, R143, R200 ;  /* 0x000000c88fc8723e */ /* 0x000fe200000000ff */
[----:B------:R-:W1:Y:S01]  /*5bf0*/  MUFU.EX2 R193, R193 ;  /* 0x000000c100c17308 */ /* 0x000e620000000800 */
[----:B--2---:R-:W-:Y:S01]  /*5c00*/  FADD.FTZ R15, R191, R50 ;  /* 0x00000032bf0f7221 */ /* 0x004fe20000010000 */
[----:B------:R-:W-:-:S06]  /*5c10*/  FADD.FTZ R21, R143, R54 ;  /* 0x000000368f157221 */ /* 0x000fcc0000010000 */
        /* <DEDUP_REMOVED lines=20> */
[----:B-1----:R-:W-:Y:S01]  /*5d60*/  FADD.FTZ R56, R202, R21 ;  /* 0x00000015ca387221 */ /* 0x002fe20000010000 */
[----:B------:R-:W-:-:S03]  /*5d70*/  F2FP.F16.F32.PACK_AB R202, R39, R202 ;  /* 0x000000ca27ca723e */ /* 0x000fc600000000ff */
[----:B------:R-:W-:Y:S01]  /*5d80*/  FADD.FTZ R21, R39, R56 ;  /* 0x0000003827157221 */ /* 0x000fe20000010000 */
[----:B------:R-:W-:Y:S02]  /*5d90*/  CS2R R38, SRZ ;  /* 0x0000000000267805 */ /* 0x000fe4000001ff00 */
        /* <DEDUP_REMOVED lines=22> */
[----:B------:R-:W-:Y:S02]  /*5f00*/  F2FP.F16.F32.PACK_AB R206, R31, R206 ;  /* 0x000000ce1fce723e */ /* 0x000fe400000000ff */
[----:B------:R-:W-:-:S04]  /*5f10*/  CS2R R30, SRZ ;  /* 0x00000000001e7805 */ /* 0x000fc8000001ff00 */
[----:B------:R-:W1:Y:S01]  /*5f20*/  MUFU.EX2 R205, R205 ;  /* 0x000000cd00cd7308 */ /* 0x000e620000000800 */
[C---:B--2---:R-:W-:Y:S01]  /*5f30*/  FADD.FTZ R14, R48.reuse, R15 ;  /* 0x0000000f300e7221 */ /* 0x044fe20000010000 */
[----:B------:R-:W-:Y:S02]  /*5f40*/  F2FP.F16.F32.PACK_AB R203, R48, R203 ;  /* 0x000000cb30cb723e */ /* 0x000fe400000000ff */
[----:B------:R-:W-:-:S04]  /*5f50*/  CS2R R48, SRZ ;  /* 0x0000000000307805 */ /* 0x000fc8000001ff00 */
        /* <DEDUP_REMOVED lines=16> */
[----:B------:R-:W-:-:S06]  /*6060*/  F2FP.F16.F32.PACK_AB R210, R123, R210 ;  /* 0x000000d27bd2723e */ /* 0x000fcc00000000ff */
[----:B------:R-:W3:Y:S01]  /*6070*/  MUFU.EX2 R45, R45 ;  /* 0x0000002d002d7308 */ /* 0x000ee20000000800 */
[C---:B-1----:R-:W-:Y:S01]  /*6080*/  FADD.FTZ R14, R50.reuse, R15 ;  /* 0x0000000f320e7221 */ /* 0x042fe20000010000 */
[----:B------:R-:W-:Y:S02]  /*6090*/  F2FP.F16.F32.PACK_AB R207, R50, R41 ;  /* 0x0000002932cf723e */ /* 0x000fe400000000ff */
[----:B------:R-:W-:Y:S02]  /*60a0*/  CS2R R50, SRZ ;  /* 0x0000000000327805 */ /* 0x000fe4000001ff00 */
[----:B------:R-:W-:Y:S02]  /*60b0*/  CS2R R40, SRZ ;  /* 0x0000000000287805 */ /* 0x000fe4000001ff00 */
[----:B------:R-:W1:Y:S01]  /*60c0*/  MUFU.EX2 R127, R127 ;  /* 0x0000007f007f7308 */ /* 0x000e620000000800 */
[----:B--2---:R-:W-:-:S07]  /*60d0*/  FADD.FTZ R58, R212, R21 ;  /* 0x00000015d43a7221 */ /* 0x004fce0000010000 */
[----:B------:R2:W4:Y:S01]  /*60e0*/  MUFU.EX2 R52, R43 ;  /* 0x0000002b00347308 */ /* 0x0005220000000800 */
[----:B---3--:R-:W-:-:S07]  /*60f0*/  FADD.FTZ R15, R45, R14 ;  /* 0x0000000e2d0f7221 */ /* 0x008fce0000010000 */
[----:B------:R-:W3:Y:S01]  /*6100*/  MUFU.EX2 R214, R214 ;  /* 0x000000d600d67308 */ /* 0x000ee20000000800 */
[C---:B-1----:R-:W-:Y:S01]  /*6110*/  FADD.FTZ R21, R127.reuse, R58 ;  /* 0x0000003a7f157221 */ /* 0x042fe20000010000 */
[----:B------:R-:W-:Y:S02]  /*6120*/  F2FP.F16.F32.PACK_AB R212, R127, R212 ;  /* 0x000000d47fd4723e */ /* 0x000fe400000000ff */
[----:B--2---:R-:W-:-:S04]  /*6130*/  CS2R R42, SRZ ;  /* 0x00000000002a7805 */ /* 0x004fc8000001ff00 */
[----:B------:R-:W1:Y:S01]  /*6140*/  MUFU.EX2 R25, R25 ;  /* 0x0000001900197308 */ /* 0x000e620000000800 */
[C---:B----4-:R-:W-:Y:S01]  /*6150*/  FADD.FTZ R14, R52.reuse, R15 ;  /* 0x0000000f340e7221 */ /* 0x050fe20000010000 */
[----:B------:R-:W-:Y:S02]  /*6160*/  F2FP.F16.F32.PACK_AB R209, R52, R45 ;  /* 0x0000002d34d1723e */ /* 0x000fe400000000ff */
[----:B------:R-:W-:Y:S02]  /*6170*/  CS2R R52, SRZ ;  /* 0x0000000000347805 */ /* 0x000fe4000001ff00 */
[----:B------:R-:W-:Y:S02]  /*6180*/  CS2R R44, SRZ ;  /* 0x00000000002c7805 */ /* 0x000fe4000001ff00 */
[----:B------:R-:W2:Y:S01]  /*6190*/  MUFU.EX2 R131, R131 ;  /* 0x0000008300837308 */ /* 0x000ea20000000800 */
[----:B---3--:R-:W-:-:S07]  /*61a0*/  FADD.FTZ R60, R214, R21 ;  /* 0x00000015d63c7221 */ /* 0x008fce0000010000 */
[----:B------:R3:W4:Y:S01]  /*61b0*/  MUFU.EX2 R54, R47 ;  /* 0x0000002f00367308 */ /* 0x0007220000000800 */
[----:B-1----:R-:W-:-:S07]  /*61c0*/  FADD.FTZ R15, R25, R14 ;  /* 0x0000000e190f7221 */ /* 0x002fce0000010000 */
[----:B------:R-:W1:Y:S01]  /*61d0*/  MUFU.EX2 R216, R216 ;  /* 0x000000d800d87308 */ /* 0x000e620000000800 */
[C---:B--2---:R-:W-:Y:S01]  /*61e0*/  FADD.FTZ R21, R131.reuse, R60 ;  /* 0x0000003c83157221 */ /* 0x044fe20000010000 */
[----:B------:R-:W-:Y:S02]  /*61f0*/  F2FP.F16.F32.PACK_AB R214, R131, R214 ;  /* 0x000000d683d6723e */ /* 0x000fe400000000ff */
[----:B---3--:R-:W-:-:S04]  /*6200*/  CS2R R46, SRZ ;  /* 0x00000000002e7805 */ /* 0x008fc8000001ff00 */
[----:B------:R-:W2:Y:S01]  /*6210*/  MUFU.EX2 R29, R29 ;  /* 0x0000001d001d7308 */ /* 0x000ea20000000800 */
[C---:B----4-:R-:W-:Y:S01]  /*6220*/  FADD.FTZ R62, R54.reuse, R15 ;  /* 0x0000000f363e7221 */ /* 0x050fe20000010000 */
[----:B------:R-:W-:Y:S02]  /*6230*/  F2FP.F16.F32.PACK_AB R211, R54, R25 ;  /* 0x0000001936d3723e */ /* 0x000fe400000000ff */
[----:B------:R-:W-:-:S04]  /*6240*/  CS2R R54, SRZ ;  /* 0x0000000000367805 */ /* 0x000fc8000001ff00 */
[----:B------:R-:W3:Y:S01]  /*6250*/  MUFU.EX2 R137, R137 ;  /* 0x0000008900897308 */ /* 0x000ee20000000800 */
[----:B-1----:R-:W-:-:S07]  /*6260*/  FADD.FTZ R60, R216, R21 ;  /* 0x00000015d83c7221 */ /* 0x002fce0000010000 */
[----:B------:R1:W4:Y:S01]  /*6270*/  MUFU.EX2 R56, R35 ;  /* 0x0000002300387308 */ /* 0x0003220000000800 */
[----:B--2---:R-:W-:Y:S01]  /*6280*/  FADD.FTZ R15, R29, R62 ;  /* 0x0000003e1d0f7221 */ /* 0x004fe20000010000 */
[----:B------:R-:W-:-:S06]  /*6290*/  CS2R R62, SRZ ;  /* 0x00000000003e7805 */ /* 0x000fcc000001ff00 */
[----:B------:R-:W2:Y:S01]  /*62a0*/  MUFU.EX2 R145, R145 ;  /* 0x0000009100917308 */ /* 0x000ea20000000800 */
[C---:B---3--:R-:W-:Y:S01]  /*62b0*/  FADD.FTZ R21, R137.reuse, R60 ;  /* 0x0000003c89157221 */ /* 0x048fe20000010000 */
[----:B------:R-:W-:Y:S02]  /*62c0*/  F2FP.F16.F32.PACK_AB R216, R137, R216 ;  /* 0x000000d889d8723e */ /* 0x000fe400000000ff */
[----:B-1----:R-:W-:-:S04]  /*62d0*/  CS2R R34, SRZ ;  /* 0x0000000000227805 */ /* 0x002fc8000001ff00 */
[----:B------:R-:W1:Y:S01]  /*62e0*/  MUFU.EX2 R58, R135 ;  /* 0x00000087003a7308 */ /* 0x000e620000000800 */
[C---:B----4-:R-:W-:Y:S01]  /*62f0*/  FADD.FTZ R20, R56.reuse, R15 ;  /* 0x0000000f38147221 */ /* 0x050fe20000010000 */
[----:B------:R-:W-:Y:S02]  /*6300*/  F2FP.F16.F32.PACK_AB R213, R56, R29 ;  /* 0x0000001d38d5723e */ /* 0x000fe400000000ff */
[----:B------:R-:W-:Y:S02]  /*6310*/  CS2R R56, SRZ ;  /* 0x0000000000387805 */ /* 0x000fe4000001ff00 */
[----:B------:R-:W-:Y:S02]  /*6320*/  CS2R R28, SRZ ;  /* 0x00000000001c7805 */ /* 0x000fe4000001ff00 */
[----:B------:R-:W3:Y:S01]  /*6330*/  MUFU.EX2 R147, R147 ;  /* 0x0000009300937308 */ /* 0x000ee20000000800 */
[----:B--2---:R-:W-:-:S07]  /*6340*/  FADD.FTZ R15, R145, R20 ;  /* 0x00000014910f7221 */ /* 0x004fce0000010000 */
[----:B------:R-:W2:Y:S01]  /*6350*/  MUFU.EX2 R60, R129 ;  /* 0x00000081003c7308 */ /* 0x000ea20000000800 */
[C---:B-1----:R-:W-:Y:S01]  /*6360*/  FADD.FTZ R24, R58.reuse, R15 ;  /* 0x0000000f3a187221 */ /* 0x042fe20000010000 */
[----:B------:R-:W-:Y:S02]  /*6370*/  F2FP.F16.F32.PACK_AB R215, R58, R145 ;  /* 0x000000913ad7723e */ /* 0x000fe400000000ff */
[----:B------:R-:W-:-:S04]  /*6380*/  CS2R R58, SRZ ;  /* 0x00000000003a7805 */ /* 0x000fc8000001ff00 */
[----:B------:R-:W1:Y:S01]  /*6390*/  MUFU.EX2 R218, R218 ;  /* 0x000000da00da7308 */ /* 0x000e620000000800 */
[----:B---3--:R-:W-:Y:S01]  /*63a0*/  FADD.FTZ R15, R147, R24 ;  /* 0x00000018930f7221 */ /* 0x008fe20000010000 */
[----:B------:R-:W-:-:S06]  /*63b0*/  CS2R R24, SRZ ;  /* 0x0000000000187805 */ /* 0x000fcc000001ff00 */
[----:B------:R-:W3:Y:S01]  /*63c0*/  MUFU.EX2 R149, R149 ;  /* 0x0000009500957308 */ /* 0x000ee20000000800 */
[C---:B--2---:R-:W-:Y:S01]  /*63d0*/  FADD.FTZ R12, R60.reuse, R15 ;  /* 0x0000000f3c0c7221 */ /* 0x044fe20000010000 */
[----:B------:R-:W-:Y:S02]  /*63e0*/  F2FP.F16.F32.PACK_AB R217, R60, R147 ;  /* 0x000000933cd9723e */ /* 0x000fe400000000ff */
[----:B------:R-:W-:-:S04]  /*63f0*/  CS2R R60, SRZ ;  /* 0x00000000003c7805 */ /* 0x000fc8000001ff00 */
[----:B------:R-:W2:Y:S01]  /*6400*/  MUFU.EX2 R153, R153 ;  /* 0x0000009900997308 */ /* 0x000ea20000000800 */
[----:B-1----:R-:W-:-:S07]  /*6410*/  FADD.FTZ R14, R218, R21 ;  /* 0x00000015da0e7221 */ /* 0x002fce0000010000 */
[----:B------:R-:W1:Y:S01]  /*6420*/  MUFU.EX2 R20, R151 ;  /* 0x0000009700147308 */ /* 0x000e620000000800 */
[----:B---3--:R-:W-:Y:S01]  /*6430*/  FADD.FTZ R15, R149, R12 ;  /* 0x0000000c950f7221 */ /* 0x008fe20000010000 */
[C---:B--2---:R-:W-:Y:S01]  /*6440*/  FADD.FTZ R14, R153.reuse, R14 ;  /* 0x0000000e990e7221 */ /* 0x044fe20000010000 */
[----:B------:R-:W-:Y:S02]  /*6450*/  F2FP.F16.F32.PACK_AB R218, R153, R218 ;  /* 0x000000da99da723e */ /* 0x000fe400000000ff */
[C---:B-1----:R-:W-:Y:S01]  /*6460*/  FADD.FTZ R12, R20.reuse, R15 ;  /* 0x0000000f140c7221 */ /* 0x042fe20000010000 */
[----:B------:R-:W-:Y:S01]  /*6470*/  F2FP.F16.F32.PACK_AB R219, R20, R149 ;  /* 0x0000009514db723e */ /* 0x000fe200000000ff */
[----:B------:R-:W-:Y:S06]  /*6480*/  @!P2 BRA `(.L_x_5651) ;  /* 0x0000004c0018a947 */ /* 0x000fec0003800000 */
[----:B------:R-:W-:Y:S01]  /*6490*/  VIADD R20, R112, 0xfffffffe ;  /* 0xfffffffe70147836 */ /* 0x000fe20000000000 */
[----:B------:R-:W-:Y:S01]  /*64a0*/  UMOV UR37, UR60 ;  /* 0x0000003c00257c82 */ /* 0x000fe20008000000 */
[----:B------:R-:W-:Y:S01]  /*64b0*/  IMAD.MOV.U32 R21, RZ, RZ, R13 ;  /* 0x000000ffff157224 */ /* 0x000fe200078e000d */
[----:B------:R-:W-:Y:S01]  /*64c0*/  UMOV UR7, UR38 ;  /* 0x0000002600077c82 */ /* 0x000fe20008000000 */
[----:B------:R-:W-:Y:S02]  /*64d0*/  IMAD.MOV.U32 R15, RZ, RZ, R11 ;  /* 0x000000ffff0f7224 */ /* 0x000fe400078e000b */
[----:B------:R-:W-:-:S07]  /*64e0*/  IMAD.MOV.U32 R87, RZ, RZ, RZ ;  /* 0x000000ffff577224 */ /* 0x000fce00078e00ff */
.L_x_5662:
[----:B------:R-:W-:Y:S01]  /*64f0*/  UIADD3 UR38, UR7, 0x1, URZ ;  /* 0x0000000107267890 */ /* 0x000fe2000fffe03f */
[----:B------:R-:W-:-:S03]  /*6500*/  ISETP.NE.AND P2, PT, RZ, UR61, PT ;  /* 0x0000003dff007c0c */ /* 0x000fc6000bf45270 */
[----:B------:R-:W-:-:S04]  /*6510*/  UISETP.NE.AND UP0, UPT, UR38, 0x2, UPT ;  /* 0x000000022600788c */ /* 0x000fc8000bf05270 */
[----:B------:R-:W-:Y:S02]  /*6520*/  USEL UR60, URZ, 0x1, UP0 ;  /* 0x000000013f3c7887 */ /* 0x000fe40008000000 */
[----:B------:R-:W-:Y:S02]  /*6530*/  USEL UR38, UR38, URZ, UP0 ;  /* 0x0000003f26267287 */ /* 0x000fe40008000000 */
[----:B------:R-:W-:Y:S02]  /*6540*/  ULOP3.LUT UR60, UR37, UR60, URZ, 0x3c, !UPT ;  /* 0x0000003c253c7292 */ /* 0x000fe4000f8e3c3f */
[----:B------:R-:W-:Y:S10]  /*6550*/  @P2 BRA `(.L_x_5652) ;  /* 0x00000000002c2947 */ /* 0x000ff40003800000 */
[----:B------:R-:W-:Y:S05]  /*6560*/  @!P0 BRA `(.L_x_5653) ;  /* 0x0000000000048947 */ /* 0x000fea0003800000 */
[----:B------:R-:W-:Y:S01]  /*6570*/  BPT.TRAP 0x1 ;  /* 0x000000040000795c */ /* 0x000fe20000300000 */
.L_x_5653:
[----:B------:R-:W-:Y:S01]  /*6580*/  ULEA UR6, UR38, UR39, 0x3 ;  /* 0x0000002726067291 */ /* 0x000fe2000f8e183f */
[----:B------:R-:W-:-:S05]  /*6590*/  IMAD.U32 R10, RZ, RZ, UR60 ;  /* 0x0000003cff0a7e24 */ /* 0x000fca000f8e00ff */
[----:B------:R-:W-:-:S04]  /*65a0*/  SHF.L.U32 R10, R10, 0x1f, RZ ;  /* 0x0000001f0a0a7819 */ /* 0x000fc800000006ff */
[----:B------:R1:W2:Y:S01]  /*65b0*/  SYNCS.PHASECHK.TRANS64.TRYWAIT P1, [UR6+0x34830], R10 ;  /* 0x0348300aff0075a7 */ /* 0x0002a20008020146 */
[----:B------:R-:W-:Y:S05]  /*65c0*/  @!P0 BRA `(.L_x_5654) ;  /* 0x0000000000048947 */ /* 0x000fea0003800000 */
[----:B------:R-:W-:Y:S01]  /*65d0*/  BPT.TRAP 0x1 ;  /* 0x000000040000795c */ /* 0x000fe20000300000 */
.L_x_5654:
[----:B--2---:R-:W-:Y:S05]  /*65e0*/  @P1 BRA `(.L_x_5652) ;  /* 0x0000000000081947 */ /* 0x004fea0003800000 */
[----:B------:R-:W2:Y:S02]  /*65f0*/  SYNCS.PHASECHK.TRANS64.TRYWAIT P1, [UR6+0x34830], R10 ;  /* 0x0348300aff0075a7 */ /* 0x000ea40008020146 */
[----:B--2---:R-:W-:Y:S05]  /*6600*/  @!P1 BRA `(.L_x_5655) ;  /* 0x0000009000b89947 */ /* 0x004fea0003800000 */
.L_x_5652:
        /* <DEDUP_REMOVED lines=623> */
.L_x_5657:
[----:B------:R-:W-:Y:S01]  /*8d00*/  ULEA UR6, UR7, UR39, 0x3 ;  /* 0x0000002707067291 */ /* 0x000fe2000f8e183f */
[----:B------:R-:W-:-:S05]  /*8d10*/  IMAD.U32 R10, RZ, RZ, UR37 ;  /* 0x00000025ff0a7e24 */ /* 0x000fca000f8e00ff */
[----:B------:R-:W-:-:S04]  /*8d20*/  SHF.L.U32 R10, R10, 0x1f, RZ ;  /* 0x0000001f0a0a7819 */ /* 0x000fc800000006ff */
[----:B------:R1:W2:Y:S01]  /*8d30*/  SYNCS.PHASECHK.TRANS64.TRYWAIT P1, [UR6+0x34850], R10 ;  /* 0x0348500aff0075a7 */ /* 0x0002a20008020146 */
[----:B------:R-:W-:Y:S05]  /*8d40*/  @!P0 BRA `(.L_x_5658) ;  /* 0x0000000000048947 */ /* 0x000fea0003800000 */
[----:B------:R-:W-:Y:S01]  /*8d50*/  BPT.TRAP 0x1 ;  /* 0x000000040000795c */ /* 0x000fe20000300000 */
.L_x_5658:
[----:B--2---:R-:W-:Y:S05]  /*8d60*/  @P1 BRA `(.L_x_5656) ;  /* 0x0000000000081947 */ /* 0x004fea0003800000 */
[----:B------:R-:W2:Y:S02]  /*8d70*/  SYNCS.PHASECHK.TRANS64.TRYWAIT P1, [UR6+0x34850], R10 ;  /* 0x0348500aff0075a7 */ /* 0x000ea40008020146 */
[----:B--2---:R-:W-:Y:S05]  /*8d80*/  @!P1 BRA `(.L_x_5659) ;  /* 0x0000006800f09947 */ /* 0x004fea0003800000 */
.L_x_5656:
[----:B------:R-:W-:Y:S01]  /*8d90*/  UIADD3 UR6, UR39, 0x400, URZ ;  /* 0x0000040027067890 */ /* 0x000fe2000fffe03f */
[----:B------:R-:W-:Y:S01]  /*8da0*/  WARPGROUP.ARRIVE ;  /* 0x00000000000079c5 */ /* 0x000fe20000000000 */
[----:B------:R-:W-:-:S05]  /*8db0*/  UMOV UR11, 0x40000040 ;  /* 0x40000040000b7882 */ /* 0x000fca0000000000 */
[----:B--2---:R-:W2:Y:S01]  /*8dc0*/  S2R R11, SR_TID.X ;  /* 0x00000000000b7919 */ /* 0x004ea20000002100 */
[----:B------:R-:W-:-:S04]  /*8dd0*/  USHF.R.U32.HI UR6, URZ, 0x4, UR6 ;  /* 0x000000043f067899 */ /* 0x000fc80008011606 */
[----:B------:R-:W-:-:S04]  /*8de0*/  ULOP3.LUT UR6, UR6, 0x3fff, URZ, 0xc0, !UPT ;  /* 0x00003fff06067892 */ /* 0x000fc8000f8ec03f */
[----:B------:R-:W-:-:S04]  /*8df0*/  ULOP3.LUT UR6, UR6, 0x5800000, URZ, 0xfc, !UPT ;  /* 0x0580000006067892 */ /* 0x000fc8000f8efc3f */
[----:B------:R-:W-:-:S07]  /*8e00*/  UIMAD UR6, UR7, 0xb00, UR6 ;  /* 0x00000b00070678a4 */ /* 0x000fce000f8e0206 */
[----:B------:R-:W-:Y:S02]  /*8e10*/  UMOV UR10, UR6 ;  /* 0x00000006000a7c82 */ /* 0x000fe40008000000 */
[----:B------:R-:W-:Y:S01]  /*8e20*/  HGMMA.64x128x16.F32 R24, R176, gdesc[UR8].tnspB, R24, gsb0 ;  /* 0x41e00008b0187df0 */ /* 0x000fe20008000818 */
[----:B------:R-:W-:Y:S01]  /*8e30*/  UIADD3 UR10, UR6, 0x80, URZ ;  /* 0x00000080060a7890 */ /* 0x000fe2000fffe03f */
[----:B------:R-:W-:Y:S01]  /*8e40*/  UMOV UR11, 0x40000040 ;  /* 0x40000040000b7882 */ /* 0x000fe20000000000 */
[----:B--2---:R-:W-:-:S04]  /*8e50*/  SHF.R.U32.HI R11, RZ, 0x7, R11 ;  /* 0x00000007ff0b7819 */ /* 0x004fc8000001160b */
[----:B-1----:R-:W-:Y:S01]  /*8e60*/  IADD3 R10, -R11, 0xb, RZ ;  /* 0x0000000b0b0a7810 */ /* 0x002fe20007ffe1ff */
[----:B------:R-:W-:Y:S02]  /*8e70*/  WARPGROUP.DEPBAR.LE gsb0, 0x0 ;  /* 0x00008000000079c5 */ /* 0x000fe40000010000 */
[----:B------:R-:W-:-:S06]  /*8e80*/  WARPGROUP.ARRIVE ;  /* 0x00000000000079c5 */ /* 0x000fcc0000000000 */
[----:B------:R-:W-:Y:S01]  /*8e90*/  HGMMA.64x128x16.F32 R24, R180, gdesc[UR8].tnspB, R24, gsb0 ;  /* 0x41e00008b4187df0 */ /* 0x000fe20008000818 */
[----:B------:R-:W-:Y:S01]  /*8ea0*/  UIADD3 UR10, UR6, 0x100, URZ ;  /* 0x00000100060a7890 */ /* 0x000fe2000fffe03f */
[----:B------:R-:W-:Y:S01]  /*8eb0*/  UMOV UR11, 0x40000040 ;  /* 0x40000040000b7882 */ /* 0x000fe20000000000 */
[----:B------:R-:W-:Y:S02]  /*8ec0*/  WARPGROUP.DEPBAR.LE gsb0, 0x0 ;  /* 0x00008000000079c5 */ /* 0x000fe40000010000 */
[----:B------:R-:W-:-:S07]  /*8ed0*/  WARPGROUP.ARRIVE ;  /* 0x00000000000079c5 */ /* 0x000fce0000000000 */
        /* <DEDUP_REMOVED lines=41> */
[----:B------:R-:W-:Y:S03]  /*9170*/  HGMMA.64x128x16.F32 R24, R216, gdesc[UR8].tnspB, R24, gsb0 ;  /* 0x41e00008d8187df0 */ /* 0x000fe60008000818 */
[----:B------:R-:W-:Y:S02]  /*9180*/  WARPGROUP.DEPBAR.LE gsb0, 0x0 ;  /* 0x00008000000079c5 */ /* 0x000fe40000010000 */
[----:B------:R1:W-:Y:S06]  /*9190*/  BAR.ARV R10, 0x100 ;  /* 0x0004000a0000751d */ /* 0x0003ec0000002000 */
[----:B------:R-:W-:Y:S05]  /*91a0*/  @!P0 BRA `(.L_x_5660) ;  /* 0x0000000000048947 */ /* 0x000fea0003800000 */
[----:B------:R-:W-:Y:S01]  /*91b0*/  BPT.TRAP 0x1 ;  /* 0x000000040000795c */ /* 0x000fe20000300000 */
.L_x_5660:
[----:B-1----:R-:W-:Y:S01]  /*91c0*/  FMNMX.FTZ R10, R168, R15, !PT ;  /* 0x0000000fa80a7209 */ /* 0x002fe20007810000 */
[----:B------:R-:W2:Y:S01]  /*91d0*/  LDL R229, [R1] ;  /* 0x0000000001e57983 */ /* 0x000ea20000100800 */
        /* <DEDUP_REMOVED lines=89> */
[----:B------:R-:W3:Y:S01]  /*9770*/  SHFL.BFLY PT, R11, R176, 0x2, 0x1f ;  /* 0x0c401f00b00b7f89 */ /* 0x000ee200000e0000 */
[----:B-1----:R-:W-:-:S02]  /*9780*/  FMNMX.FTZ R178, R177, R10, !PT ;  /* 0x0000000ab1b27209 */ /* 0x002fc40007810000 */
[----:B------:R-:W1:Y:S01]  /*9790*/  LDC R10, c[0x0][0x988] ;  /* 0x00026200ff0a7b82 */ /* 0x000e620000000800 */
[----:B---3--:R-:W-:Y:S02]  /*97a0*/  FMNMX.FTZ R180, R176, R11, !PT ;  /* 0x0000000bb0b47209 */ /* 0x008fe40007810000 */
[----:B------:R-:W3:Y:S04]  /*97b0*/  SHFL.BFLY PT, R11, R178, 0x1, 0x1f ;  /* 0x0c201f00b20b7f89 */ /* 0x000ee800000e0000 */
[----:B------:R-:W4:Y:S01]  /*97c0*/  SHFL.BFLY PT, R13, R180, 0x1, 0x1f ;  /* 0x0c201f00b40d7f89 */ /* 0x000f2200000e0000 */
[----:B---3--:R-:W-:Y:S02]  /*97d0*/  FMNMX.FTZ R11, R178, R11, !PT ;  /* 0x0000000bb20b7209 */ /* 0x008fe40007810000 */
[----:B----4-:R-:W-:-:S03]  /*97e0*/  FMNMX.FTZ R13, R180, R13, !PT ;  /* 0x0000000db40d7209 */ /* 0x010fc60007810000 */
        /* <DEDUP_REMOVED lines=12> */
[-C--:B------:R-:W-:Y:S01]  /*98b0*/  FMUL.FTZ R181, R15, R10.reuse ;  /* 0x0000000a0fb57220 */ /* 0x080fe20000410000 */
[-C--:B------:R-:W-:Y:S01]  /*98c0*/  FFMA.FTZ R97, R101, R10.reuse, -R179 ;  /* 0x0000000a65617223 */ /* 0x080fe200000108b3 */
[C---:B------:R-:W-:Y:S01]  /*98d0*/  FADD.FTZ R15, -R13.reuse, R21 ;  /* 0x000000150d0f7221 */ /* 0x040fe20000010100 */
[-C--:B------:R-:W-:Y:S01]  /*98e0*/  FMUL.FTZ R101, R13, R10.reuse ;  /* 0x0000000a0d657220 */ /* 0x080fe20000410000 */
[-CC-:B------:R-:W-:Y:S01]  /*98f0*/  FFMA.FTZ R176, R168, R10.reuse, -R179.reuse ;  /* 0x0000000aa8b07223 */ /* 0x180fe200000108b3 */
[-C--:B------:R-:W-:Y:S01]  /*9900*/  FFMA.FTZ R216, R88, R10.reuse, -R179 ;  /* 0x0000000a58d87223 */ /* 0x080fe200000108b3 */
[-C--:B------:R-:W-:Y:S01]  /*9910*/  FMUL.FTZ R15, R15, R10.reuse ;  /* 0x0000000a0f0f7220 */ /* 0x080fe20000410000 */
[-CC-:B------:R-:W-:Y:S01]  /*9920*/  FFMA.FTZ R88, R170, R10.reuse, -R101.reuse ;  /* 0x0000000aaa587223 */ /* 0x180fe20000010865 */
[-C--:B------:R-:W-:Y:S01]  /*9930*/  FFMA.FTZ R171, R171, R10.reuse, -R101 ;  /* 0x0000000aabab7223 */ /* 0x080fe20000010865 */
        /* <DEDUP_REMOVED lines=35> */
[-CC-:B------:R-:W-:Y:S01]  /*9b70*/  FFMA.FTZ R179, R174, R10.reuse, -R101.reuse ;  /* 0x0000000aaeb37223 */ /* 0x180fe20000010865 */
[----:B------:R-:W5:Y:S01]  /*9b80*/  MUFU.EX2 R177, R177 ;  /* 0x000000b100b17308 */ /* 0x000f620000000800 */
[-CC-:B------:R-:W-:Y:S01]  /*9b90*/  FFMA.FTZ R92, R175, R10.reuse, -R101.reuse ;  /* 0x0000000aaf5c7223 */ /* 0x180fe20000010865 */
[-CC-:B-1----:R-:W-:Y:S01]  /*9ba0*/  FFMA.FTZ R181, R162, R10.reuse, -R101.reuse ;  /* 0x0000000aa2b57223 */ /* 0x182fe20000010865 */
[--C-:B------:R-:W-:Y:S01]  /*9bb0*/  FFMA.FTZ R96, R163, R10, -R101.reuse ;  /* 0x0000000aa3607223 */ /* 0x100fe20000010865 */
[----:B---3--:R-:W-:Y:S01]  /*9bc0*/  FFMA.FTZ R14, R21, R14, R176 ;  /* 0x0000000e150e7223 */ /* 0x008fe200000100b0 */
[----:B----4-:R-:W-:Y:S01]  /*9bd0*/  FFMA.FTZ R12, R15, R12, R88 ;  /* 0x0000000c0f0c7223 */ /* 0x010fe20000010058 */
        /* <DEDUP_REMOVED lines=11> */
[----:B-----5:R-:W-:Y:S01]  /*9c90*/  FADD.FTZ R131, R177, R14 ;  /* 0x0000000eb1837221 */ /* 0x020fe20000010000 */
[-CC-:B------:R-:W-:Y:S01]  /*9ca0*/  FFMA.FTZ R189, R146, R10.reuse, -R101.reuse ;  /* 0x0000000a92bd7223 */ /* 0x180fe20000010865 */
[-CC-:B------:R-:W-:Y:S01]  /*9cb0*/  FFMA.FTZ R203, R126, R10.reuse, -R101.reuse ;  /* 0x0000000a7ecb7223 */ /* 0x180fe20000010865 */
[-CC-:B------:R-:W-:Y:S01]  /*9cc0*/  FFMA.FTZ R126, R127, R10.reuse, -R101.reuse ;  /* 0x0000000a7f7e7223 */ /* 0x180fe20000010865 */
[-CC-:B------:R-:W-:Y:S01]  /*9cd0*/  FFMA.FTZ R112, R147, R10.reuse, -R101.reuse ;  /* 0x0000000a93707223 */ /* 0x180fe20000010865 */
[-CC-:B------:R-:W-:Y:S01]  /*9ce0*/  FFMA.FTZ R191, R150, R10.reuse, -R101.reuse ;  /* 0x0000000a96bf7223 */ /* 0x180fe20000010865 */
[-CC-:B------:R-:W-:Y:S01]  /*9cf0*/  FFMA.FTZ R116, R151, R10.reuse, -R101.reuse ;  /* 0x0000000a97747223 */ /* 0x180fe20000010865 */
[----:B------:R-:W4:Y:S01]  /*9d00*/  MUFU.EX2 R179, R179 ;  /* 0x000000b300b37308 */ /* 0x000f220000000800 */
[----:B-1----:R-:W-:Y:S01]  /*9d10*/  FADD.FTZ R12, R171, R12 ;  /* 0x0000000cab0c7221 */ /* 0x002fe20000010000 */
[-CC-:B------:R-:W-:Y:S01]  /*9d20*/  FFMA.FTZ R205, R114, R10.reuse, -R101.reuse ;  /* 0x0000000a72cd7223 */ /* 0x180fe20000010865 */
[-CC-:B------:R-:W-:Y:S01]  /*9d30*/  FFMA.FTZ R114, R115, R10.reuse, -R101.reuse ;  /* 0x0000000a73727223 */ /* 0x180fe20000010865 */
[-CC-:B------:R-:W-:Y:S01]  /*9d40*/  FFMA.FTZ R193, R138, R10.reuse, -R101.reuse ;  /* 0x0000000a8ac17223 */ /* 0x180fe20000010865 */
[-CC-:B------:R-:W-:Y:S01]  /*9d50*/  FFMA.FTZ R120, R139, R10.reuse, -R101.reuse ;  /* 0x0000000a8b787223 */ /* 0x180fe20000010865 */
[-CC-:B------:R-:W-:Y:S01]  /*9d60*/  FFMA.FTZ R195, R142, R10.reuse, -R101.reuse ;  /* 0x0000000a8ec37223 */ /* 0x180fe20000010865 */
[-C--:B------:R-:W-:Y:S01]  /*9d70*/  FFMA.FTZ R124, R143, R10.reuse, -R101 ;  /* 0x0000000a8f7c7223 */ /* 0x080fe20000010865 */
[----:B------:R-:W1:Y:S01]  /*9d80*/  MUFU.EX2 R173, R173 ;  /* 0x000000ad00ad7308 */ /* 0x000e620000000800 */
[----:B---3--:R-:W-:Y:S01]  /*9d90*/  FADD.FTZ R14, R178, R131 ;  /* 0x00000083b20e7221 */ /* 0x008fe20000010000 */
[-CC-:B------:R-:W-:Y:S01]  /*9da0*/  FFMA.FTZ R197, R130, R10.reuse, -R101.reuse ;  /* 0x0000000a82c57223 */ /* 0x180fe20000010865 */
[-CC-:B------:R-:W-:Y:S01]  /*9db0*/  FFMA.FTZ R207, R118, R10.reuse, -R101.reuse ;  /* 0x0000000a76cf7223 */ /* 0x180fe20000010865 */
[-CC-:B------:R-:W-:Y:S01]  /*9dc0*/  FFMA.FTZ R118, R119, R10.reuse, -R101.reuse ;  /* 0x0000000a77767223 */ /* 0x180fe20000010865 */
[-CC-:B------:R-:W-:Y:S01]  /*9dd0*/  FFMA.FTZ R199, R134, R10.reuse, -R101.reuse ;  /* 0x0000000a86c77223 */ /* 0x180fe20000010865 */
[-CC-:B------:R-:W-:Y:S01]  /*9de0*/  FFMA.FTZ R130, R135, R10.reuse, -R101.reuse ;  /* 0x0000000a87827223 */ /* 0x180fe20000010865 */
[-CC-:B------:R-:W-:Y:S01]  /*9df0*/  FFMA.FTZ R209, R106, R10.reuse, -R101.reuse ;  /* 0x0000000a6ad17223 */ /* 0x180fe20000010865 */
[----:B------:R-:W3:Y:S01]  /*9e00*/  MUFU.EX2 R92, R92 ;  /* 0x0000005c005c7308 */ /* 0x000ee20000000800 */
[----:B----4-:R-:W-:Y:S01]  /*9e10*/  FADD.FTZ R123, R179, R12 ;  /* 0x0000000cb37b7221 */ /* 0x010fe20000010000 */
        /* <DEDUP_REMOVED lines=12> */
[----:B------:R-:W-:-:S02]  /*9ee0*/  FFMA.FTZ R94, R95, R10, -R101 ;  /* 0x0000000a5f5e7223 */ /* 0x000fc40000010865 */
[----:B------:R-:W1:Y:S01]  /*9ef0*/  MUFU.EX2 R181, R181 ;  /* 0x000000b500b57308 */ /* 0x000e620000000800 */
[----:B---3--:R-:W-:-:S07]  /*9f00*/  FADD.FTZ R12, R92, R123 ;  /* 0x0000007b5c0c7221 */ /* 0x008fce0000010000 */
[----:B------:R-:W3:Y:S01]  /*9f10*/  MUFU.EX2 R169, R169 ;  /* 0x000000a900a97308 */ /* 0x000ee20000000800 */
[----:B----4-:R-:W-:-:S07]  /*9f20*/  FADD.FTZ R14, R180, R131 ;  /* 0x00000083b40e7221 */ /* 0x010fce0000010000 */
[----:B------:R-:W4:Y:S01]  /*9f30*/  MUFU.EX2 R96, R96 ;  /* 0x0000006000607308 */ /* 0x000f220000000800 */
[----:B-1----:R-:W-:-:S07]  /*9f40*/  FADD.FTZ R123, R181, R12 ;  /* 0x0000000cb57b7221 */ /* 0x002fce0000010000 */
        /* <DEDUP_REMOVED lines=117> */
[----:B----4-:R-:W-:Y:S01]  /*a6a0*/  FADD.FTZ R14, R210, R103 ;  /* 0x00000067d20e7221 */ /* 0x010fe20000010000 */
[----:B------:R-:W-:-:S05]  /*a6b0*/  IMAD.U32 R103, RZ, RZ, UR38 ;  /* 0x00000026ff677e24 */ /* 0x000fca000f8e00ff */
[----:B------:R-:W-:Y:S01]  /*a6c0*/  @P1 LEA R103, R103, UR39, 0x3 ;  /* 0x0000002767671c11 */ /* 0x000fe2000f8e18ff */
        /* <DEDUP_REMOVED lines=9> */
[----:B---3--:R-:W-:Y:S01]  /*a760*/  FADD.FTZ R91, R213, R12 ;  /* 0x0000000cd55b7221 */ /* 0x008fe20000010000 */
[----:B------:R-:W-:-:S05]  /*a770*/  @P1 VIADD R12, R103, 0x34840 ;  /* 0x00034840670c1836 */ /* 0x000fca0000000000 */
[----:B--2---:R-:W-:Y:S01]  /*a780*/  @P1 PRMT R12, R229, 0x654, R12 ;  /* 0x00000654e50c1816 */ /* 0x004fe2000000000c */
[----:B------:R-:W2:Y:S01]  /*a790*/  MUFU.EX2 R214, R214 ;  /* 0x000000d600d67308 */ /* 0x000ea20000000800 */
[----:B----4-:R-:W-:Y:S02]  /*a7a0*/  FADD.FTZ R99, R105, R14 ;  /* 0x0000000e69637221 */ /* 0x010fe40000010000 */
[----:B------:R3:W-:Y:S05]  /*a7b0*/  @P1 SYNCS.ARRIVE.TRANS64.RED.A1T0 RZ, [R12+URZ], RZ ;  /* 0x000000ff0cff19a7 */ /* 0x0007ea000810043f */
[----:B------:R-:W4:Y:S01]  /*a7c0*/  MUFU.EX2 R215, R215 ;  /* 0x000000d700d77308 */ /* 0x000f220000000800 */
[----:B-1----:R-:W-:-:S07]  /*a7d0*/  FADD.FTZ R14, R98, R91 ;  /* 0x0000005b620e7221 */ /* 0x002fce0000010000 */
[----:B------:R-:W1:Y:S01]  /*a7e0*/  MUFU.EX2 R97, R97 ;  /* 0x0000006100617308 */ /* 0x000e620000000800 */
[----:B--2---:R-:W-:-:S07]  /*a7f0*/  FADD.FTZ R132, R214, R99 ;  /* 0x00000063d6847221 */ /* 0x004fce0000010000 */
[----:B------:R-:W3:Y:S01]  /*a800*/  MUFU.EX2 R102, R102 ;  /* 0x0000006600667308 */ /* 0x000ee20000000800 */
[----:B----4-:R-:W-:-:S07]  /*a810*/  FADD.FTZ R91, R215, R14 ;  /* 0x0000000ed75b7221 */ /* 0x010fce0000010000 */
[----:B------:R-:W2:Y:S01]  /*a820*/  MUFU.EX2 R216, R216 ;  /* 0x000000d800d87308 */ /* 0x000ea20000000800 */
[----:B-1----:R-:W-:-:S07]  /*a830*/  FADD.FTZ R95, R97, R132 ;  /* 0x00000084615f7221 */ /* 0x002fce0000010000 */
[----:B------:R-:W1:Y:S01]  /*a840*/  MUFU.EX2 R217, R217 ;  /* 0x000000d900d97308 */ /* 0x000e620000000800 */
[----:B---3--:R-:W-:-:S07]  /*a850*/  FADD.FTZ R12, R102, R91 ;  /* 0x0000005b660c7221 */ /* 0x008fce0000010000 */
[----:B------:R-:W3:Y:S01]  /*a860*/  MUFU.EX2 R89, R89 ;  /* 0x0000005900597308 */ /* 0x000ee20000000800 */
[----:B--2---:R-:W-:-:S07]  /*a870*/  FADD.FTZ R14, R216, R95 ;  /* 0x0000005fd80e7221 */ /* 0x004fce0000010000 */
        /* <DEDUP_REMOVED lines=9> */
[----:B---3--:R-:W-:Y:S01]  /*a910*/  FADD.FTZ R91, R219, R12 ;  /* 0x0000000cdb5b7221 */ /* 0x008fe20000010000 */
[----:B--2---:R-:W-:-:S03]  /*a920*/  FADD.FTZ R14, R93, R14 ;  /* 0x0000000e5d0e7221 */ /* 0x004fc60000010000 */
[----:B-1----:R-:W-:Y:S01]  /*a930*/  FADD.FTZ R12, R94, R91 ;  /* 0x0000005b5e0c7221 */ /* 0x002fe20000010000 */
[----:B------:R-:W-:Y:S06]  /*a940*/  @!P0 BRA `(.L_x_5661) ;  /* 0x0000000000048947 */ /* 0x000fec0003800000 */
[----:B------:R-:W-:Y:S01]  /*a950*/  BPT.TRAP 0x1 ;  /* 0x000000040000795c */ /* 0x000fe20000300000 */
.L_x_5661:
[----:B------:R-:W-:Y:S01]  /*a960*/  ISETP.NE.AND P1, PT, R19, RZ, PT ;  /* 0x000000ff1300720c */ /* 0x000fe20003f25270 */
[----:B------:R-:W-:Y:S01]  /*a970*/  IMAD.U32 R132, RZ, RZ, UR7 ;  /* 0x00000007ff847e24 */ /* 0x000fe2000f8e00ff */
[----:B------:R-:W-:Y:S01]  /*a980*/  UMOV UR37, UR60 ;  /* 0x0000003c00257c82 */ /* 0x000fe20008000000 */
[----:B------:R-:W-:Y:S01]  /*a990*/  UMOV UR7, UR38 ;  /* 0x0000002600077c82 */ /* 0x000fe20008000000 */
        /* <DEDUP_REMOVED lines=9> */
[----:B------:R-:W-:Y:S01]  /*aa30*/  @P1 LEA R132, R132, UR39, 0x3 ;  /* 0x0000002784841c11 */ /* 0x000fe2000f8e18ff */
        /* <DEDUP_REMOVED lines=9> */
[----:B------:R-:W-:Y:S01]  /*aad0*/  @P1 PRMT R132, R23, 0x654, R132 ;  /* 0x0000065417841816 */ /* 0x000fe20000000084 */
[-C--:B------:R-:W-:Y:S01]  /*aae0*/  FMUL.FTZ R56, R56, R21.reuse ;  /* 0x0000001538387220 */ /* 0x080fe20000410000 */
[-C--:B------:R-:W-:Y:S01]  /*aaf0*/  FMUL.FTZ R57, R57, R21.reuse ;  /* 0x0000001539397220 */ /* 0x080fe20000410000 */
[-C--:B------:R-:W-:Y:S01]  /*ab00*/  FMUL.FTZ R60, R60, R21.reuse ;  /* 0x000000153c3c7220 */ /* 0x080fe20000410000 */
[----:B------:R1:W-:Y:S01]  /*ab10*/  @P1 SYNCS.ARRIVE.TRANS64.RED.A1T0 RZ, [R132+URZ], RZ ;  /* 0x000000ff84ff19a7 */ /* 0x0003e2000810043f */
[----:B------:R-:W-:Y:S01]  /*ab20*/  ISETP.GT.AND P1, PT, R20, RZ, PT ;  /* 0x000000ff1400720c */ /* 0x000fe20003f24270 */
        /* <DEDUP_REMOVED lines=46> */
[----:B------:R-:W-:Y:S01]  /*ae10*/  VIADD R20, R20, 0xffffffff ;  /* 0xffffffff14147836 */ /* 0x000fe20000000000 */
[----:B------:R-:W-:Y:S01]  /*ae20*/  F2FP.F16.F32.PACK_AB R178, R173, R178 ;  /* 0x000000b2adb2723e */ /* 0x000fe200000000ff */
[----:B------:R-:W-:Y:S01]  /*ae30*/  IMAD.MOV.U32 R21, RZ, RZ, R13 ;  /* 0x000000ffff157224 */ /* 0x000fe200078e000d */
[----:B------:R-:W-:Y:S01]  /*ae40*/  F2FP.F16.F32.PACK_AB R179, R92, R179 ;  /* 0x000000b35cb3723e */ /* 0x000fe200000000ff */
[----:B------:R-:W-:Y:S01]  /*ae50*/  IMAD.MOV.U32 R15, RZ, RZ, R11 ;  /* 0x000000ffff0f7224 */ /* 0x000fe200078e000b */
        /* <DEDUP_REMOVED lines=39> */
[----:B------:R-:W-:Y:S01]  /*b0d0*/  F2FP.F16.F32.PACK_AB R219, R94, R219 ;  /* 0x000000db5edb723e */ /* 0x000fe200000000ff */
[----:B-1----:R-:W-:Y:S06]  /*b0e0*/  @P1 BRA `(.L_x_5662) ;  /* 0xffffffb400001947 */ /* 0x002fec000383ffff */
.L_x_5651:
[----:B------:R-:W-:Y:S06]  /*b0f0*/  BAR.ARV 0x8, 0x120 ;  /* 0x0204800000007b1d */ /* 0x000fec0000002000 */
[----:B------:R-:W-:Y:S05]  /*b100*/  @!P0 BRA `(.L_x_5663) ;  /* 0x0000000000048947 */ /* 0x000fea0003800000 */
[----:B------:R-:W-:Y:S01]  /*b110*/  BPT.TRAP 0x1 ;  /* 0x000000040000795c */ /* 0x000fe20000300000 */
.L_x_5663:
[----:B------:R-:W-:Y:S01]  /*b120*/  ULEA UR5, UR38, UR39, 0x3 ;  /* 0x0000002726057291 */ /* 0x000fe2000f8e183f */
[----:B------:R-:W-:-:S05]  /*b130*/  IMAD.U32 R0, RZ, RZ, UR60 ;  /* 0x0000003cff007e24 */ /* 0x000fca000f8e00ff */
[----:B------:R-:W-:-:S04]  /*b140*/  SHF.L.U32 R0, R0, 0x1f, RZ ;  /* 0x0000001f00007819 */ /* 0x000fc800000006ff */
[----:B------:R1:W2:Y:S01]  /*b150*/  SYNCS.PHASECHK.TRANS64.TRYWAIT P1, [UR5+0x34850], R0 ;  /* 0x03485000ff0075a7 */ /* 0x0002a20008020145 */
[----:B------:R-:W-:Y:S05]  /*b160*/  @!P0 BRA `(.L_x_5664) ;  /* 0x0000000000048947 */ /* 0x000fea0003800000 */
[----:B------:R-:W-:Y:S01]  /*b170*/  BPT.TRAP 0x1 ;  /* 0x000000040000795c */ /* 0x000fe20000300000 */
.L_x_5664:
[----:B--2---:R-:W-:Y:S05]  /*b180*/  @P1 BRA `(.L_x_5665) ;  /* 0x0000000000081947 */ /* 0x004fea0003800000 */
[----:B------:R-:W2:Y:S02]  /*b190*/  SYNCS.PHASECHK.TRANS64.TRYWAIT P1, [UR5+0x34850], R0 ;  /* 0x03485000ff0075a7 */ /* 0x000ea40008020145 */
[----:B--2---:R-:W-:Y:S05]  /*b1a0*/  @!P1 BRA `(.L_x_5666) ;  /* 0x0000004800009947 */ /* 0x004fea0003800000 */
.L_x_5665:
[----:B------:R-:W-:Y:S01]  /*b1b0*/  UIADD3 UR4, UR39, 0x400, URZ ;  /* 0x0000040027047890 */ /* 0x000fe2000fffe03f */
[----:B------:R-:W-:Y:S01]  /*b1c0*/  WARPGROUP.ARRIVE ;  /* 0x00000000000079c5 */ /* 0x000fe20000000000 */
[----:B------:R-:W-:Y:S01]  /*b1d0*/  UMOV UR7, 0x40000040 ;  /* 0x4000004000077882 */ /* 0x000fe20000000000 */
[----:B--2---:R-:W2:Y:S01]  /*b1e0*/  SHFL.BFLY PT, R3, R14, 0x2, 0x1f ;  /* 0x0c401f000e037f89 */ /* 0x004ea200000e0000 */
[----:B------:R-:W-:Y:S01]  /*b1f0*/  USHF.R.U32.HI UR4, URZ, 0x4, UR4 ;  /* 0x000000043f047899 */ /* 0x000fe20008011604 */
[----:B------:R-:W-:Y:S02]  /*b200*/  IMAD.MOV.U32 R4, RZ, RZ, RZ ;  /* 0x000000ffff047224 */ /* 0x000fe400078e00ff */
[----:B------:R-:W3:Y:S01]  /*b210*/  SHFL.BFLY PT, R5, R12, 0x2, 0x1f ;  /* 0x0c401f000c057f89 */ /* 0x000ee200000e0000 */
[----:B------:R-:W-:Y:S01]  /*b220*/  ULOP3.LUT UR4, UR4, 0x3fff, URZ, 0xc0, !UPT ;  /* 0x00003fff04047892 */ /* 0x000fe2000f8ec03f */
[----:B------:R-:W-:-:S03]  /*b230*/  IMAD.MOV.U32 R8, RZ, RZ, RZ ;  /* 0x000000ffff087224 */ /* 0x000fc600078e00ff */
[----:B------:R-:W-:-:S04]  /*b240*/  ULOP3.LUT UR4, UR4, 0x5800000, URZ, 0xfc, !UPT ;  /* 0x0580000004047892 */ /* 0x000fc8000f8efc3f */
[----:B------:R-:W-:-:S07]  /*b250*/  UIMAD UR4, UR38, 0xb00, UR4 ;  /* 0x00000b00260478a4 */ /* 0x000fce000f8e0204 */
[----:B------:R-:W-:Y:S02]  /*b260*/  UMOV UR6, UR4 ;  /* 0x0000000400067c82 */ /* 0x000fe40008000000 */
[----:B------:R-:W-:Y:S01]  /*b270*/  HGMMA.64x128x16.F32 R24, R176, gdesc[UR4].tnspB, R24, gsb0 ;  /* 0x41e00004b0187df0 */ /* 0x000fe20008000818 */
[----:B------:R-:W-:Y:S01]  /*b280*/  UIADD3 UR6, UR4, 0x80, URZ ;  /* 0x0000008004067890 */ /* 0x000fe2000fffe03f */
[----:B--2---:R-:W-:Y:S01]  /*b290*/  FADD.FTZ R3, R3, R14 ;  /* 0x0000000e03037221 */ /* 0x004fe20000010000 */
[----:B------:R-:W-:Y:S01]  /*b2a0*/  UMOV UR7, 0x40000040 ;  /* 0x4000004000077882 */ /* 0x000fe20000000000 */
[----:B---3--:R-:W-:-:S03]  /*b2b0*/  FADD.FTZ R5, R5, R12 ;  /* 0x0000000c05057221 */ /* 0x008fc60000010000 */
[----:B-1----:R-:W1:Y:S04]  /*b2c0*/  SHFL.BFLY PT, R0, R3, 0x1, 0x1f ;  /* 0x0c201f0003007f89 */ /* 0x002e6800000e0000 */
[----:B------:R-:W2:Y:S01]  /*b2d0*/  SHFL.BFLY PT, R2, R5, 0x1, 0x1f ;  /* 0x0c201f0005027f89 */ /* 0x000ea200000e0000 */
[----:B-1----:R-:W-:Y:S01]  /*b2e0*/  FADD.FTZ R15, R3, R0 ;  /* 0x00000000030f7221 */ /* 0x002fe20000010000 */
[----:B------:R-:W-:Y:S02]  /*b2f0*/  IMAD.MOV.U32 R0, RZ, RZ, -0x800000 ;  /* 0xff800000ff007424 */ /* 0x000fe400078e00ff */
[----:B--2---:R-:W-:Y:S02]  /*b300*/  FADD.FTZ R20, R5, R2 ;  /* 0x0000000205147221 */ /* 0x004fe40000010000 */
[----:B------:R-:W-:Y:S01]  /*b310*/  FSETP.NE.FTZ.AND P1, PT, R15, RZ, PT ;  /* 0x000000ff0f00720b */ /* 0x000fe20003f35000 */
[----:B------:R-:W-:-:S02]  /*b320*/  IMAD.MOV.U32 R2, RZ, RZ, -0x800000 ;  /* 0xff800000ff027424 */ /* 0x000fc400078e00ff */
        /* <DEDUP_REMOVED lines=61> */
[----:B-1-34-:R-:W-:Y:S05]  /*b700*/  @!P0 BRA `(.L_x_5667) ;  /* 0x0000000000048947 */ /* 0x01afea0003800000 */
[----:B------:R-:W-:Y:S01]  /*b710*/  BPT.TRAP 0x1 ;  /* 0x000000040000795c */ /* 0x000fe20000300000 */
.L_x_5667:
[----:B------:R-:W-:Y:S01]  /*b720*/  ISETP.NE.AND P3, PT, R19, RZ, PT ;  /* 0x000000ff1300720c */ /* 0x000fe20003f65270 */
[-C--:B------:R-:W-:Y:S01]  /*b730*/  FMUL.FTZ R6, R24, R4.reuse ;  /* 0x0000000418067220 */ /* 0x080fe20000410000 */
[----:B------:R-:W-:Y:S01]  /*b740*/  IADD3 R5, P1, R16, 0x40, RZ ;  /* 0x0000004010057810 */ /* 0x000fe20007f3e0ff */
[-C--:B------:R-:W-:Y:S01]  /*b750*/  FMUL.FTZ R25, R25, R4.reuse ;  /* 0x0000000419197220 */ /* 0x080fe20000410000 */
[-C--:B------:R-:W-:Y:S01]  /*b760*/  FMUL.FTZ R29, R29, R4.reuse ;  /* 0x000000041d1d7220 */ /* 0x080fe20000410000 */
[-C--:B------:R-:W-:Y:S01]  /*b770*/  FMUL.FTZ R88, R28, R4.reuse ;  /* 0x000000041c587220 */ /* 0x080fe20000410000 */
[----:B------:R-:W-:Y:S01]  /*b780*/  LOP3.LUT R24, R5, 0x380, RZ, 0xc0, !PT ;  /* 0x0000038005187812 */ /* 0x000fe200078ec0ff */
        /* <DEDUP_REMOVED lines=29> */
[----:B------:R-:W-:Y:S01]  /*b960*/  SHF.R.U64 R24, R24, 0x3, RZ ;  /* 0x0000000318187819 */ /* 0x000fe200000012ff */
[-C--:B------:R-:W-:Y:S01]  /*b970*/  FMUL.FTZ R28, R26, R8.reuse ;  /* 0x000000081a1c7220 */ /* 0x080fe20000410000 */
[----:B------:R-:W-:Y:S01]  /*b980*/  IADD3 R3, P0, R16, 0x20, RZ ;  /* 0x0000002010037810 */ /* 0x000fe20007f1e0ff */
[----:B------:R-:W-:Y:S01]  /*b990*/  @P3 VIADD R4, R4, 0x34860 ;  /* 0x0003486004043836 */ /* 0x000fe20000000000 */
[----:B------:R-:W-:Y:S01]  /*b9a0*/  LOP3.LUT R24, R24, R5, RZ, 0x3c, !PT ;  /* 0x0000000518187212 */ /* 0x000fe200078e3cff */
[-C--:B------:R-:W-:Y:S01]  /*b9b0*/  FMUL.FTZ R27, R27, R8.reuse ;  /* 0x000000081b1b7220 */ /* 0x080fe20000410000 */
[C---:B------:R-:W-:Y:S01]  /*b9c0*/  LOP3.LUT R5, R16.reuse, 0x380, RZ, 0xc0, !PT ;  /* 0x0000038010057812 */ /* 0x040fe200078ec0ff */
[----:B------:R-:W-:Y:S01]  /*b9d0*/  UIADD3 UR35, -UR36, URZ, URZ ;  /* 0x0000003f24237290 */ /* 0x000fe2000fffe13f */
[----:B------:R-:W-:Y:S01]  /*b9e0*/  @P3 PRMT R4, R23, 0x654, R4 ;  /* 0x0000065417043816 */ /* 0x000fe20000000004 */
[----:B------:R-:W-:Y:S01]  /*b9f0*/  ULDC UR4, c[0x0][0xdb4] ;  /* 0x00036d0000047ab9 */ /* 0x000fe20000000800 */
[----:B------:R-:W-:Y:S01]  /*ba00*/  IADD3 R15, P6, R16, 0x4000, RZ ;  /* 0x00004000100f7810 */ /* 0x000fe20007fde0ff */
[-C--:B------:R-:W-:Y:S01]  /*ba10*/  FMUL.FTZ R7, R31, R8.reuse ;  /* 0x000000081f077220 */ /* 0x080fe20000410000 */
[----:B------:R-:W-:Y:S01]  /*ba20*/  SHF.R.U64 R5, R5, 0x3, RZ ;  /* 0x0000000305057819 */ /* 0x000fe200000012ff */
[----:B------:R1:W-:Y:S01]  /*ba30*/  @P3 SYNCS.ARRIVE.TRANS64.RED.A1T0 RZ, [R4+URZ], RZ ;  /* 0x000000ff04ff39a7 */ /* 0x0003e2000810043f */
[----:B------:R-:W-:Y:S01]  /*ba40*/  LOP3.LUT R26, R3, 0x380, RZ, 0xc0, !PT ;  /* 0x00000380031a7812 */ /* 0x000fe200078ec0ff */
[-C--:B------:R-:W-:Y:S01]  /*ba50*/  FMUL.FTZ R30, R30, R8.reuse ;  /* 0x000000081e1e7220 */ /* 0x080fe20000410000 */
[----:B------:R-:W-:Y:S01]  /*ba60*/  LOP3.LUT R14, R15, 0x380, RZ, 0xc0, !PT ;  /* 0x000003800f0e7812 */ /* 0x000fe200078ec0ff */
[-C--:B------:R-:W-:Y:S01]  /*ba70*/  FMUL.FTZ R35, R35, R8.reuse ;  /* 0x0000000823237220 */ /* 0x080fe20000410000 */
[----:B------:R-:W-:Y:S01]  /*ba80*/  SHF.R.U64 R26, R26, 0x3, RZ ;  /* 0x000000031a1a7819 */ /* 0x000fe200000012ff */
[-C--:B------:R-:W-:Y:S01]  /*ba90*/  FMUL.FTZ R34, R34, R8.reuse ;  /* 0x0000000822227220 */ /* 0x080fe20000410000 */
[----:B------:R-:W-:Y:S01]  /*baa0*/  SHF.R.U64 R14, R14, 0x3, RZ ;  /* 0x000000030e0e7819 */ /* 0x000fe200000012ff */
[----:B------:R-:W-:Y:S01]  /*bab0*/  FMUL.FTZ R39, R39, R8 ;  /* 0x0000000827277220 */ /* 0x000fe20000410000 */
[----:B-1----:R-:W-:Y:S01]  /*bac0*/  LOP3.LUT R4, R5, R16, RZ, 0x3c, !PT ;  /* 0x0000001005047212 */ /* 0x002fe200078e3cff */
[--C-:B------:R-:W-:Y:S01]  /*bad0*/  IMAD.MOV.U32 R5, RZ, RZ, R17.reuse ;  /* 0x000000ffff057224 */ /* 0x100fe200078e0011 */
[----:B------:R-:W-:Y:S01]  /*bae0*/  R2UR UR7, R224 ;  /* 0x00000000e00772ca */ /* 0x000fe200000e0000 */
[-C--:B------:R-:W-:Y:S01]  /*baf0*/  FMUL.FTZ R38, R38, R8.reuse ;  /* 0x0000000826267220 */ /* 0x080fe20000410000 */
[----:B------:R-:W-:Y:S01]  /*bb00*/  LOP3.LUT R26, R26, R3, RZ, 0x3c, !PT ;  /* 0x000000031a1a7212 */ /* 0x000fe200078e3cff */
[----:B------:R-:W-:Y:S01]  /*bb10*/  FMUL.FTZ R43, R43, R8 ;  /* 0x000000082b2b7220 */ /* 0x000fe20000410000 */
[----:B------:R-:W-:Y:S01]  /*bb20*/  MOV R3, R4 ;  /* 0x0000000400037202 */ /* 0x000fe20000000f00 */
[----:B------:R-:W-:Y:S01]  /*bb30*/  FMUL.FTZ R42, R42, R8 ;  /* 0x000000082a2a7220 */ /* 0x000fe20000410000 */
[----:B------:R-:W-:Y:S01]  /*bb40*/  F2FP.F16.F32.PACK_AB R5, R27, R28 ;  /* 0x0000001c1b05723e */ /* 0x000fe200000000ff */
[--C-:B------:R-:W-:Y:S01]  /*bb50*/  IMAD.X R27, RZ, RZ, R17.reuse, P0 ;  /* 0x000000ffff1b7224 */ /* 0x100fe200000e0611 */
[----:B------:R-:W-:Y:S01]  /*bb60*/  LOP3.LUT R14, R14, R15, RZ, 0x3c, !PT ;  /* 0x0000000f0e0e7212 */ /* 0x000fe200078e3cff */
[--C-:B------:R-:W-:Y:S01]  /*bb70*/  IMAD.X R15, RZ, RZ, R17.reuse, P6 ;  /* 0x000000ffff0f7224 */ /* 0x100fe200030e0611 */
[----:B------:R-:W-:Y:S01]  /*bb80*/  R2UR UR6, R223 ;  /* 0x00000000df0672ca */ /* 0x000fe200000e0000 */
[----:B------:R-:W-:Y:S01]  /*bb90*/  FMUL.FTZ R47, R47, R8 ;  /* 0x000000082f2f7220 */ /* 0x000fe20000410000 */
[----:B------:R-:W-:Y:S01]  /*bba0*/  F2FP.F16.F32.PACK_AB R4, R25, R6 ;  /* 0x000000061904723e */ /* 0x000fe200000000ff */
[----:B------:R-:W-:Y:S01]  /*bbb0*/  UIMAD UR35, UR4, UR35, UR7 ;  /* 0x00000023042372a4 */ /* 0x000fe2000f8e0207 */
[----:B------:R-:W-:Y:S01]  /*bbc0*/  F2FP.F16.F32.PACK_AB R6, R29, R88 ;  /* 0x000000581d06723e */ /* 0x000fe200000000ff */
[----:B------:R-:W-:Y:S01]  /*bbd0*/  UIADD3 UR34, -UR7, URZ, URZ ;  /* 0x0000003f07227290 */ /* 0x000fe2000fffe13f */
[----:B------:R-:W-:Y:S01]  /*bbe0*/  MOV R29, R26 ;  /* 0x0000001a001d7202 */ /* 0x000fe20000000f00 */
[----:B------:R-:W-:Y:S01]  /*bbf0*/  FMUL.FTZ R46, R46, R8 ;  /* 0x000000082e2e7220 */ /* 0x000fe20000410000 */
[----:B------:R-:W-:Y:S01]  /*bc00*/  MOV R26, R14 ;  /* 0x0000000e001a7202 */ /* 0x000fe20000000f00 */
[-C--:B------:R-:W-:Y:S01]  /*bc10*/  FMUL.FTZ R51, R51, R8.reuse ;  /* 0x0000000833337220 */ /* 0x080fe20000410000 */
[----:B------:R-:W1:Y:S01]  /*bc20*/  LDC.64 R14, c[0x0][0xb78] ;  /* 0x0002de00ff0e7b82 */ /* 0x000e620000000a00 */
[----:B------:R-:W-:Y:S01]  /*bc30*/  IADD3 R9, P3, R16, 0x4060, RZ ;  /* 0x0000406010097810 */ /* 0x000fe20007f7e0ff */
        /* <DEDUP_REMOVED lines=20> */
[----:B------:R-:W-:Y:S01]  /*bd80*/  ULDC UR5, c[0x0][0xda8] ;  /* 0x00036a0000057ab9 */ /* 0x000fe20000000800 */
[----:B------:R-:W-:Y:S01]  /*bd90*/  USHF.R.S32.HI UR4, URZ, 0x1f, UR35 ;  /* 0x0000001f3f047899 */ /* 0x000fe20008011423 */
[----:B------:R-:W-:Y:S01]  /*bda0*/  LOP3.LUT R8, R9, 0x380, RZ, 0xc0, !PT ;  /* 0x0000038009087812 */ /* 0x000fe200078ec0ff */
[----:B------:R-:W-:Y:S01]  /*bdb0*/  ULDC.64 UR8, c[0x0][0xb70] ;  /* 0x0002dc0000087ab9 */ /* 0x000fe20000000a00 */
[----:B------:R-:W-:Y:S01]  /*bdc0*/  LOP3.LUT R20, R21, 0x380, RZ, 0xc0, !PT ;  /* 0x0000038015147812 */ /* 0x000fe200078ec0ff */
[----:B------:R-:W-:Y:S01]  /*bdd0*/  UIMAD UR34, UR5, UR34, UR6 ;  /* 0x00000022052272a4 */ /* 0x000fe2000f8e0206 */
[C---:B------:R-:W-:Y:S01]  /*bde0*/  IADD3 R11, P4, R16.reuse, 0x4040, RZ ;  /* 0x00004040100b7810 */ /* 0x040fe20007f9e0ff */
[----:B------:R-:W-:Y:S01]  /*bdf0*/  UIMAD UR6, UR4, UR8, URZ ;  /* 0x00000008040672a4 */ /* 0x000fe2000f8e023f */
[----:B------:R-:W-:Y:S01]  /*be00*/  IADD3 R13, P5, R16, 0x4020, RZ ;  /* 0x00004020100d7810 */ /* 0x000fe20007fbe0ff */
[----:B------:R-:W-:Y:S01]  /*be10*/  USHF.L.U32 UR34, UR34, 0x7, URZ ;  /* 0x0000000722227899 */ /* 0x000fe2000800063f */
[----:B------:R-:W-:Y:S01]  /*be20*/  SHF.R.U64 R8, R8, 0x3, RZ ;  /* 0x0000000308087819 */ /* 0x000fe200000012ff */
[----:B------:R-:W-:Y:S01]  /*be30*/  UIMAD.WIDE.U32 UR4, UR35, UR8, URZ ;  /* 0x00000008230472a5 */ /* 0x000fe2000f8e003f */
[----:B------:R-:W-:Y:S01]  /*be40*/  SHF.R.U64 R20, R20, 0x3, RZ ;  /* 0x0000000314147819 */ /* 0x000fe200000012ff */
[----:B------:R-:W-:Y:S01]  /*be50*/  UIMAD UR6, UR35, UR9, UR6 ;  /* 0x00000009230672a4 */ /* 0x000fe2000f8e0206 */
[----:B------:R-:W-:Y:S01]  /*be60*/  LOP3.LUT R10, R11, 0x380, RZ, 0xc0, !PT ;  /* 0x000003800b0a7812 */ /* 0x000fe200078ec0ff */
[----:B------:R-:W-:Y:S01]  /*be70*/  USHF.R.S32.HI UR7, URZ, 0x1f, UR36 ;  /* 0x0000001f3f077899 */ /* 0x000fe20008011424 */
[----:B------:R-:W-:Y:S01]  /*be80*/  LOP3.LUT R12, R13, 0x380, RZ, 0xc0, !PT ;  /* 0x000003800d0c7812 */ /* 0x000fe200078ec0ff */
[----:B------:R-:W-:Y:S01]  /*be90*/  UIADD3 UR6, UR5, UR6, URZ ;  /* 0x0000000605067290 */ /* 0x000fe2000fffe03f */
[----:B------:R-:W-:Y:S01]  /*bea0*/  F2FP.F16.F32.PACK_AB R7, R7, R30 ;  /* 0x0000001e0707723e */ /* 0x000fe200000000ff */
[----:B------:R-:W-:Y:S01]  /*beb0*/  BAR.SYNC.DEFER_BLOCKING 0x1, 0x100 ;  /* 0x0044000000007b1d */ /* 0x000fe20000010000 */
[----:B------:R-:W-:Y:S01]  /*bec0*/  LOP3.LUT R8, R8, R9, RZ, 0x3c, !PT ;  /* 0x0000000908087212 */ /* 0x000fe200078e3cff */
[--C-:B------:R-:W-:Y:S01]  /*bed0*/  IMAD.X R9, RZ, RZ, R17.reuse, P3 ;  /* 0x000000ffff097224 */ /* 0x100fe200018e0611 */
[----:B------:R-:W-:Y:S01]  /*bee0*/  LOP3.LUT R20, R20, R21, RZ, 0x3c, !PT ;  /* 0x0000001514147212 */ /* 0x000fe200078e3cff */
[--C-:B------:R-:W-:Y:S01]  /*bef0*/  IMAD.X R21, RZ, RZ, R17.reuse, P2 ;  /* 0x000000ffff157224 */ /* 0x100fe200010e0611 */
[----:B------:R-:W-:Y:S01]  /*bf00*/  SHF.R.U64 R10, R10, 0x3, RZ ;  /* 0x000000030a0a7819 */ /* 0x000fe200000012ff */
[----:B------:R-:W-:Y:S01]  /*bf10*/  VIADD R31, R227, UR34 ;  /* 0x00000022e31f7c36 */ /* 0x000fe20008000000 */
[----:B------:R-:W-:Y:S01]  /*bf20*/  SHF.R.U64 R12, R12, 0x3, RZ ;  /* 0x000000030c0c7819 */ /* 0x000fe200000012ff */
[--C-:B------:R-:W-:Y:S01]  /*bf30*/  IMAD.X R25, RZ, RZ, R17.reuse, P1 ;  /* 0x000000ffff197224 */ /* 0x100fe200008e0611 */
[----:B------:R-:W-:Y:S01]  /*bf40*/  LOP3.LUT R10, R10, R11, RZ, 0x3c, !PT ;  /* 0x0000000b0a0a7212 */ /* 0x000fe200078e3cff */
[--C-:B------:R-:W-:Y:S01]  /*bf50*/  IMAD.X R11, RZ, RZ, R17.reuse, P4 ;  /* 0x000000ffff0b7224 */ /* 0x100fe200020e0611 */
[----:B------:R-:W-:Y:S01]  /*bf60*/  LOP3.LUT R12, R12, R13, RZ, 0x3c, !PT ;  /* 0x0000000d0c0c7212 */ /* 0x000fe200078e3cff */
[----:B------:R-:W-:Y:S01]  /*bf70*/  IMAD.X R13, RZ, RZ, R17, P5 ;  /* 0x000000ffff0d7224 */ /* 0x000fe200028e0611 */
[----:B------:R-:W-:Y:S01]  /*bf80*/  MOV R27, R20 ;  /* 0x00000014001b7202 */ /* 0x000fe20000000f00 */
[----:B------:R-:W-:Y:S01]  /*bf90*/  IMAD.U32 R21, RZ, RZ, UR5 ;  /* 0x00000005ff157e24 */ /* 0x000fe2000f8e00ff */
[----:B------:R-:W-:Y:S01]  /*bfa0*/  LOP3.LUT P0, RZ, R222, 0x3, RZ, 0xc0, !PT ;  /* 0x00000003deff7812 */ /* 0x000fe2000780c0ff */
[----:B------:R-:W-:Y:S01]  /*bfb0*/  IMAD.U32 R20, RZ, RZ, UR4 ;  /* 0x00000004ff147e24 */ /* 0x000fe2000f8e00ff */
[----:B------:R-:W-:Y:S01]  /*bfc0*/  ULDC UR4, c[0x0][0xa88] ;  /* 0x0002a20000047ab9 */ /* 0x000fe20000000800 */
[----:B------:R-:W-:Y:S01]  /*bfd0*/  IMAD.U32 R21, RZ, RZ, UR6 ;  /* 0x00000006ff157e24 */ /* 0x000fe2000f8e00ff */
[----:B------:R-:W-:Y:S01]  /*bfe0*/  MOV R28, R24 ;  /* 0x00000018001c7202 */ /* 0x000fe20000000f00 */
[----:B------:R-:W-:Y:S01]  /*bff0*/  ULDC.64 UR12, c[0x0][0x208] ;  /* 0x00008200000c7ab9 */ /* 0x000fe20000000a00 */
[----:B------:R-:W-:Y:S01]  /*c000*/  MOV R24, R10 ;  /* 0x0000000a00187202 */ /* 0x000fe20000000f00 */
[----:B-1----:R-:W-:Y:S01]  /*c010*/  IMAD.WIDE.U32 R20, R14, UR36, R20 ;  /* 0x000000240e147c25 */ /* 0x002fe2000f8e0014 */
[----:B------:R-:W-:Y:S01]  /*c020*/  MOV R25, R12 ;  /* 0x0000000c00197202 */ /* 0x000fe20000000f00 */
[----:B------:R1:W-:Y:S01]  /*c030*/  STSM.16.M88.4 [R3], R4 ;  /* 0x0000000403007844 */ /* 0x0003e20000000200 */
        /* <DEDUP_REMOVED lines=8> */
[----:B-1----:R-:W-:Y:S01]  /*c0c0*/  MOV R3, R8 ;  /* 0x0000000800037202 */ /* 0x002fe20000000f00 */
[----:B------:R-:W-:Y:S01]  /*c0d0*/  VIADD R9, R31, 0x8 ;  /* 0x000000081f097836 */ /* 0x000fe20000000000 */
[----:B------:R-:W-:Y:S01]  /*c0e0*/  F2FP.F16.F32.PACK_AB R4, R33, R32 ;  /* 0x000000202104723e */ /* 0x000fe200000000ff */
[----:B------:R-:W-:Y:S01]  /*c0f0*/  IMAD R8, R14, UR7, RZ ;  /* 0x000000070e087c24 */ /* 0x000fe2000f8e02ff */
[----:B------:R-:W-:Y:S02]  /*c100*/  F2FP.F16.F32.PACK_AB R5, R35, R34 ;  /* 0x000000222305723e */ /* 0x000fe400000000ff */
[----:B------:R-:W-:Y:S01]  /*c110*/  F2FP.F16.F32.PACK_AB R6, R37, R36 ;  /* 0x000000242506723e */ /* 0x000fe200000000ff */
[----:B------:R-:W-:Y:S01]  /*c120*/  IMAD R30, R15, UR36, R8 ;  /* 0x000000240f1e7c24 */ /* 0x000fe2000f8e0208 */
[----:B------:R-:W-:-:S02]  /*c130*/  F2FP.F16.F32.PACK_AB R7, R39, R38 ;  /* 0x000000262707723e */ /* 0x000fc400000000ff */
[----:B------:R-:W-:Y:S02]  /*c140*/  ISETP.GE.OR P1, PT, R9, UR4, P0 ;  /* 0x0000000409007c0c */ /* 0x000fe40008726670 */
[----:B------:R-:W-:Y:S01]  /*c150*/  F2FP.F16.F32.PACK_AB R8, R41, R40 ;  /* 0x000000282908723e */ /* 0x000fe200000000ff */
[----:B------:R1:W-:Y:S01]  /*c160*/  STSM.16.M88.4 [R29], R4 ;  /* 0x000000041d007844 */ /* 0x0003e20000000200 */
[----:B------:R-:W-:Y:S02]  /*c170*/  F2FP.F16.F32.PACK_AB R9, R43, R42 ;  /* 0x0000002a2b09723e */ /* 0x000fe400000000ff */
[----:B------:R-:W-:Y:S02]  /*c180*/  F2FP.F16.F32.PACK_AB R14, R53, R52 ;  /* 0x00000034350e723e */ /* 0x000fe400000000ff */
[----:B------:R-:W-:Y:S01]  /*c190*/  F2FP.F16.F32.PACK_AB R15, R55, R54 ;  /* 0x00000036370f723e */ /* 0x000fe200000000ff */
[----:B------:R-:W-:Y:S01]  /*c1a0*/  STSM.16.M88.4 [R28], R8 ;  /* 0x000000081c007844 */ /* 0x000fe20000000200 */
[----:B------:R-:W-:-:S02]  /*c1b0*/  F2FP.F16.F32.PACK_AB R67, R71, R70 ;  /* 0x000000464743723e */ /* 0x000fc400000000ff */
[----:B------:R-:W-:Y:S01]  /*c1c0*/  F2FP.F16.F32.PACK_AB R73, R75, R74 ;  /* 0x0000004a4b49723e */ /* 0x000fe200000000ff */
[----:B------:R-:W-:Y:S01]  /*c1d0*/  STSM.16.M88.4 [R27], R12 ;  /* 0x0000000c1b007844 */ /* 0x000fe20000000200 */
[----:B------:R-:W-:Y:S02]  /*c1e0*/  F2FP.F16.F32.PACK_AB R80, R81, R80 ;  /* 0x000000505150723e */ /* 0x000fe400000000ff */
[----:B------:R-:W-:Y:S02]  /*c1f0*/  F2FP.F16.F32.PACK_AB R74, R77, R76 ;  /* 0x0000004c4d4a723e */ /* 0x000fe400000000ff */
[----:B------:R-:W-:Y:S02]  /*c200*/  F2FP.F16.F32.PACK_AB R75, R79, R78 ;  /* 0x0000004e4f4b723e */ /* 0x000fe400000000ff */
[----:B-1----:R-:W-:Y:S02]  /*c210*/  F2FP.F16.F32.PACK_AB R4, R57, R56 ;  /* 0x000000383904723e */ /* 0x002fe400000000ff */
[----:B------:R-:W-:-:S02]  /*c220*/  F2FP.F16.F32.PACK_AB R5, R59, R58 ;  /* 0x0000003a3b05723e */ /* 0x000fc400000000ff */
[----:B------:R-:W-:Y:S02]  /*c230*/  F2FP.F16.F32.PACK_AB R6, R61, R60 ;  /* 0x0000003c3d06723e */ /* 0x000fe400000000ff */
[----:B------:R-:W-:Y:S02]  /*c240*/  F2FP.F16.F32.PACK_AB R7, R63, R62 ;  /* 0x0000003e3f07723e */ /* 0x000fe400000000ff */
[----:B------:R-:W-:Y:S02]  /*c250*/  F2FP.F16.F32.PACK_AB R81, R83, R82 ;  /* 0x000000525351723e */ /* 0x000fe400000000ff */
[----:B------:R-:W-:Y:S01]  /*c260*/  F2FP.F16.F32.PACK_AB R82, R85, R84 ;  /* 0x000000545552723e */ /* 0x000fe200000000ff */
[----:B------:R1:W-:Y:S01]  /*c270*/  STSM.16.M88.4 [R26], R4 ;  /* 0x000000041a007844 */ /* 0x0003e20000000200 */
[----:B------:R-:W-:Y:S02]  /*c280*/  F2FP.F16.F32.PACK_AB R83, R87, R86 ;  /* 0x000000565753723e */ /* 0x000fe400000000ff */
[----:B------:R-:W-:Y:S01]  /*c290*/  SHF.R.S32.HI R29, RZ, 0x1f, R31 ;  /* 0x0000001fff1d7819 */ /* 0x000fe2000001141f */
[----:B------:R-:W-:Y:S01]  /*c2a0*/  STSM.16.M88.4 [R25], R64 ;  /* 0x0000004019007844 */ /* 0x000fe20000000200 */
[----:B------:R-:W-:-:S02]  /*c2b0*/  IADD3 R20, P2, R31, R20, RZ ;  /* 0x000000141f147210 */ /* 0x000fc40007f5e0ff */
[----:B------:R-:W-:Y:S01]  /*c2c0*/  ISETP.GE.OR P0, PT, R31, UR4, P0 ;  /* 0x000000041f007c0c */ /* 0x000fe20008706670 */
[----:B------:R-:W-:Y:S01]  /*c2d0*/  STSM.16.M88.4 [R24], R72 ;  /* 0x0000004818007844 */ /* 0x000fe20000000200 */
[----:B------:R-:W-:Y:S01]  /*c2e0*/  ULDC.64 UR4, c[0x0][0xb40] ;  /* 0x0002d00000047ab9 */ /* 0x000fe20000000a00 */
[----:B------:R-:W-:Y:S02]  /*c2f0*/  IADD3.X R29, R29, R21, R30, P2, !PT ;  /* 0x000000151d1d7210 */ /* 0x000fe400017fe41e */
[----:B------:R-:W-:Y:S01]  /*c300*/  STSM.16.M88.4 [R3], R80 ;  /* 0x0000005003007844 */ /* 0x000fe20000000200 */
[----:B------:R-:W-:Y:S01]  /*c310*/  R2UR UR10, R220 ;  /* 0x00000000dc0a72ca */ /* 0x000fe200000e0000 */
        /* <DEDUP_REMOVED lines=12> */
[----:B------:R2:W-:Y:S01]  /*c3e0*/  @!P0 STG.E desc[UR12][R4.64], R2 ;  /* 0x0000000204008986 */ /* 0x0005e2000c10190c */
[----:B------:R-:W-:-:S03]  /*c3f0*/  IMAD.U32 R220, RZ, RZ, UR10 ;  /* 0x0000000affdc7e24 */ /* 0x000fc6000f8e00ff */
        /* <DEDUP_REMOVED lines=14> */
[----:B------:R-:W-:Y:S01]  /*c4e0*/  UMOV UR7, 0x40 ;  /* 0x0000004000077882 */ /* 0x000fe20000000000 */
[----:B------:R-:W-:-:S05]  /*c4f0*/  UMOV UR8, 0x1 ;  /* 0x0000000100087882 */ /* 0x000fca0000000000 */
[----:B------:R1:W-:Y:S02]  /*c500*/  UTMASTG.5D [UR32], [UR4] ;  /* 0x00000020040073b5 */ /* 0x0003e40008020000 */
[----:B-1----:R-:W-:Y:S01]  /*c510*/  UMOV UR32, UR6 ;  /* 0x0000000600207c82 */ /* 0x002fe20008000000 */
[----:B------:R-:W-:Y:S01]  /*c520*/  UMOV UR33, UR7 ;  /* 0x0000000700217c82 */ /* 0x000fe20008000000 */
[----:B------:R-:W-:Y:S01]  /*c530*/  UIADD3 UR6, UR39, 0x34820, URZ ;  /* 0x0003482027067890 */ /* 0x000fe2000fffe03f */
[----:B------:R1:W-:Y:S03]  /*c540*/  UTMASTG.5D [UR32], [UR4] ;  /* 0x00000020040073b5 */ /* 0x0003e60008020000 */
[----:B------:R-:W-:Y:S02]  /*c550*/  UPRMT UR7, URZ, 0x654, UR6 ;  /* 0x000006543f077896 */ /* 0x000fe40008000006 */
[----:B------:R-:W-:Y:S01]  /*c560*/  UPRMT UR6, UR8, 0x654, UR6 ;  /* 0x0000065408067896 */ /* 0x000fe20008000006 */
[----:B------:R0:W-:Y:S01]  /*c570*/  UTMACMDFLUSH ;  /* 0x00000000000079b7 */ /* 0x0001e20000000000 */
[----:B------:R-:W-:-:S05]  /*c580*/  DEPBAR.LE SB0, 0x0 ;  /* 0x000080000000791a */ /* 0x000fca0000000000 */
[----:B------:R-:W-:Y:S02]  /*c590*/  SYNCS.ARRIVE.TRANS64.RED.A1T0 RZ, [UR7], RZ ;  /* 0x000000ffffff79a7 */ /* 0x000fe40008100407 */
[----:B-1----:R-:W-:Y:S03]  /*c5a0*/  SYNCS.ARRIVE.TRANS64.RED.A1T0 RZ, [UR6], RZ ;  /* 0x000000ffffff79a7 */ /* 0x002fe60008100406 */
.L_x_5669:
[----:B------:R-:W-:Y:S05]  /*c5b0*/  BSYNC B0 ;  /* 0x0000000000007941 */ /* 0x000fea0003800000 */
.L_x_5668:
        /* <DEDUP_REMOVED lines=11> */
.L_x_5642:
        /* <DEDUP_REMOVED lines=33> */
.L_x_5722:
        /* <DEDUP_REMOVED lines=23> */
[----:B------:R-:W-:Y:S02]  /*c9f0*/  @P1 SHF.R.U32.HI R7, RZ, R3, R2 ;  /* 0x00000003ff071219 */ /* 0x000fe40000011602 */
[----:B------:R-:W-:-:S03]  /*ca00*/  MOV R2, 0x400 ;  /* 0x0000040000027802 */ /* 0x000fc60000000f00 */
[----:B------:R-:W-:Y:S01]  /*ca10*/  IMAD.MOV R3, RZ, RZ, -R7 ;  /* 0x000000ffff037224 */ /* 0x000fe200078e0a07 */
[----:B---3--:R-:W-:Y:S01]  /*ca20*/  LEA R8, R5, R2, 0x18 ;  /* 0x0000000205087211 */ /* 0x008fe200078ec0ff */
[----:B------:R-:W-:Y:S01]  /*ca30*/  VIADD R2, R9, 0xaf ;  /* 0x000000af09027836 */ /* 0x000fe20000000000 */
[----:B------:R2:W-:Y:S03]  /*ca40*/  STL [R1], R7 ;  /* 0x0000000701007387 */ /* 0x0005e60000100800 */
[----:B------:R-:W-:Y:S01]  /*ca50*/  VIADD R4, R8, 0x1e400 ;  /* 0x0001e40008047836 */ /* 0x000fe20000000000 */
[----:B------:R2:W-:Y:S01]  /*ca60*/  STL [R1+0x20], R9 ;  /* 0x0000200901007387 */ /* 0x0005e20000100800 */
[----:B------:R-:W-:-:S03]  /*ca70*/  IMAD.HI R2, R2, 0x2e8ba2e9, RZ ;  /* 0x2e8ba2e902027827 */ /* 0x000fc600078e02ff */
[----:B------:R-:W-:Y:S01]  /*ca80*/  LOP3.LUT P0, RZ, R4, 0x3ff, RZ, 0xc0, !PT ;  /* 0x000003ff04ff7812 */ /* 0x000fe2000780c0ff */
[----:B------:R-:W-:Y:S01]  /*ca90*/  IMAD R4, R0, R3, R6 ;  /* 0x0000000300047224 */ /* 0x000fe200078e0206 */
[----:B------:R-:W-:Y:S01]  /*caa0*/  SHF.R.U32.HI R3, RZ, 0x1f, R2 ;  /* 0x0000001fff037819 */ /* 0x000fe20000011602 */
[----:B------:R2:W-:Y:S03]  /*cab0*/  STL [R1+0x8], R8 ;  /* 0x0000080801007387 */ /* 0x0005e60000100800 */
[----:B------:R-:W-:Y:S01]  /*cac0*/  LEA.HI.SX32 R0, R2, R3, 0x1b ;  /* 0x0000000302007211 */ /* 0x000fe200078fdaff */
[----:B------:R2:W-:Y:S04]  /*cad0*/  STL [R1+0x4], R4 ;  /* 0x0000040401007387 */ /* 0x0005e80000100800 */
        /* <DEDUP_REMOVED lines=18> */
.L_x_5672:
        /* <DEDUP_REMOVED lines=20> */
.L_x_5674:
        /* <DEDUP_REMOVED lines=16> */
.L_x_5673:
        /* <DEDUP_REMOVED lines=30> */
.L_x_5675:
        /* <DEDUP_REMOVED lines=15> */
.L_x_5676:
        /* <DEDUP_REMOVED lines=20> */
.L_x_5738:
[----:B------:R-:W2:Y:S01]  /*d250*/  LDL R8, [R1+0x14] ;  /* 0x0000140001087983 */ /* 0x000ea20000100800 */
[----:B------:R-:W-:Y:S01]  /*d260*/  UMOV UR4, 0xffffffff ;  /* 0xffffffff00047882 */ /* 0x000fe20000000000 */
[--C-:B------:R-:W-:Y:S01]  /*d270*/  SHF.R.S32.HI R12, RZ, 0x1f, R6.reuse ;  /* 0x0000001fff0c7819 */ /* 0x100fe20000011406 */
[----:B------:R-:W-:Y:S02]  /*d280*/  IMAD.MOV.U32 R4, RZ, RZ, R6 ;  /* 0x000000ffff047224 */ /* 0x000fe400078e0006 */
[----:B--2---:R-:W-:Y:S01]  /*d290*/  VIADD R8, R8, 0xffffffff ;  /* 0xffffffff08087836 */ /* 0x004fe20000000000 */
[----:B------:R-:W-:Y:S06]  /*d2a0*/  BRA.DIV UR4, `(.L_x_5678) ;  /* 0x0000002a040c7947 */ /* 0x000fec000b800000 */
[----:B------:R-:W-:-:S13]  /*d2b0*/  ELECT P6, URZ, PT ;  /* 0x00000000003f782f */ /* 0x000fda00038c0000 */
.L_x_5741:
        /* <DEDUP_REMOVED lines=22> */
.L_x_5680:
[----:B------:R-:W2:Y:S01]  /*d420*/  S2R R9, SR_CgaCtaId ;  /* 0x0000000000097919 */ /* 0x000ea20000008800 */
[----:B------:R-:W-:-:S04]  /*d430*/  MOV R5, 0x400 ;  /* 0x0000040000057802 */ /* 0x000fc80000000f00 */
[----:B--2---:R-:W-:Y:S02]  /*d440*/  LEA R5, R9, R5, 0x18 ;  /* 0x0000000509057211 */ /* 0x004fe400078ec0ff */
[----:B------:R-:W-:-:S03]  /*d450*/  SHF.L.U32 R9, R17, 0x1f, RZ ;  /* 0x0000001f11097819 */ /* 0x000fc600000006ff */
[----:B------:R-:W-:-:S04]  /*d460*/  IMAD R5, R16, 0x8, R5 ;  /* 0x0000000810057824 */ /* 0x000fc800078e0205 */
[----:B------:R-:W2:Y:S02]  /*d470*/  SYNCS.PHASECHK.TRANS64.TRYWAIT P1, [R5+URZ+0x34840], R9 ;  /* 0x03484009050075a7 */ /* 0x000ea4000802017f */
[----:B--2---:R-:W-:Y:S05]  /*d480*/  @!P1 BRA `(.L_x_5681) ;  /* 0x0000002400b49947 */ /* 0x004fea0003800000 */
.L_x_5742:
        /* <DEDUP_REMOVED lines=9> */
.L_x_5682:
[----:B------:R-:W-:-:S13]  /*d520*/  LOP3.LUT P1, RZ, R19, 0x1, RZ, 0xc0, !PT ;  /* 0x0000000113ff7812 */ /* 0x000fda000782c0ff */
[----:B------:R-:W-:Y:S05]  /*d530*/  @P1 BRA `(.L_x_5683) ;  /* 0x0000000000041947 */ /* 0x000fea0003800000 */
[----:B------:R-:W-:Y:S01]  /*d540*/  BPT.TRAP 0x1 ;  /* 0x000000040000795c */ /* 0x000fe20000300000 */
.L_x_5683:
        /* <DEDUP_REMOVED lines=12> */
[----:B------:R-:W-:-:S04]  /*d610*/  UMOV UR15, 0x40 ;  /* 0x00000040000f7882 */ /* 0x000fc80000000000 */
        /* <DEDUP_REMOVED lines=8> */
[----:B------:R-:W-:-:S03]  /*d6a0*/  UIADD3 UR14, UR6, 0x23c00, URZ ;  /* 0x00023c00060e7890 */ /* 0x000fc6000fffe03f */
[----:B------:R-:W-:-:S04]  /*d6b0*/  UMOV UR6, 0x0 ;  /* 0x0000000000067882 */ /* 0x000fc80000000000 */
[----:B------:R2:W-:Y:S02]  /*d6c0*/  UTMALDG.4D.MULTICAST [UR8], [UR4], UR16, desc[UR6] ;  /* 0x00000608040073b4 */ /* 0x0005e40008019810 */
[----:B--2---:R-:W-:Y:S01]  /*d6d0*/  UMOV UR8, UR14 ;  /* 0x0000000e00087c82 */ /* 0x004fe20008000000 */
[----:B------:R-:W-:Y:S02]  /*d6e0*/  UMOV UR10, UR15 ;  /* 0x0000000f000a7c82 */ /* 0x000fe40008000000 */
[----:B------:R2:W-:Y:S02]  /*d6f0*/  UTMALDG.4D.MULTICAST [UR8], [UR4], UR16, desc[UR6] ;  /* 0x00000608040073b4 */ /* 0x0005e40008019810 */
[----:B--2---:R-:W-:Y:S01]  /*d700*/  NOP ;  /* 0x0000000000007918 */ /* 0x004fe20000000000 */
.L_x_5679:
        /* <DEDUP_REMOVED lines=8> */
[C---:B------:R-:W-:Y:S01]  /*d790*/  @P1 R2UR UR11, R7.reuse ;  /* 0x00000000070b12ca */ /* 0x040fe200000e0000 */
[----:B------:R-:W-:Y:S01]  /*d7a0*/  UIADD3 UR4, UP0, UR36, 0x270, URZ ;  /* 0x0000027024047890 */ /* 0x000fe2000ff1e03f */
[----:B------:R-:W-:-:S03]  /*d7b0*/  @P1 R2UR UR19, R7 ;  /* 0x00000000071312ca */ /* 0x000fc600000e0000 */
        /* <DEDUP_REMOVED lines=19> */
[C---:B---3--:R-:W-:Y:S02]  /*d8f0*/  @P1 R2UR UR12, R14.reuse ;  /* 0x000000000e0c12ca */ /* 0x048fe400000e0000 */
[----:B------:R-:W-:Y:S02]  /*d900*/  @P1 R2UR UR20, R14 ;  /* 0x000000000e1412ca */ /* 0x000fe400000e0000 */
[----:B----4-:R-:W-:-:S04]  /*d910*/  LOP3.LUT R6, R13, 0x1, RZ, 0xc, !PT ;  /* 0x000000010d067812 */ /* 0x010fc800078e0cff */
[----:B------:R-:W-:-:S05]  /*d920*/  SHF.L.U32 R6, R6, 0x1f, RZ ;  /* 0x0000001f06067819 */ /* 0x000fca00000006ff */
[----:B------:R1:W-:Y:S02]  /*d930*/  UTMALDG.4D [UR8], [UR4], desc[UR6] ;  /* 0x00000608040075b4 */ /* 0x0003e40008019000 */
[----:B------:R1:W-:Y:S01]  /*d940*/  UTMALDG.4D [UR16], [UR4], desc[UR14] ;  /* 0x00000e10040075b4 */ /* 0x0003e20008019000 */
[----:B------:R-:W2:Y:S01]  /*d950*/  SYNCS.PHASECHK.TRANS64.TRYWAIT P1, [R10+URZ+0x34820], R6 ;  /* 0x034820060a0075a7 */ /* 0x000ea2000802017f */
[----:B-----5:R-:W-:Y:S01]  /*d960*/  ISETP.GE.AND P2, PT, R9, 0xb1, PT ;  /* 0x000000b10900780c */ /* 0x020fe20003f46270 */
[----:B-12---:R-:W-:-:S12]  /*d970*/  @!P1 BRA `(.L_x_5685) ;  /* 0x00000020008c9947 */ /* 0x006fd80003800000 */
.L_x_5743:
[----:B------:R-:W-:Y:S05]  /*d980*/  BSYNC B0 ;  /* 0x0000000000007941 */ /* 0x000fea0003800000 */
.L_x_5684:
        /* <DEDUP_REMOVED lines=38> */
.L_x_5690:
[----:B-1----:R-:W1:Y:S01]  /*dbf0*/  S2R R3, SR_CgaCtaId ;  /* 0x0000000000037919 */ /* 0x002e620000008800 */
[----:B------:R-:W-:-:S04]  /*dc00*/  MOV R2, 0x400 ;  /* 0x0000040000027802 */ /* 0x000fc80000000f00 */
[----:B-1----:R-:W-:Y:S02]  /*dc10*/  LEA R2, R3, R2, 0x18 ;  /* 0x0000000203027211 */ /* 0x002fe400078ec0ff */
[----:B------:R-:W-:-:S03]  /*dc20*/  SHF.L.U32 R3, R13, 0x1f, RZ ;  /* 0x0000001f0d037819 */ /* 0x000fc600000006ff */
[----:B------:R-:W-:-:S04]  /*dc30*/  IMAD R2, R9, 0x8, R2 ;  /* 0x0000000809027824 */ /* 0x000fc800078e0202 */
[----:B------:R-:W1:Y:S02]  /*dc40*/  SYNCS.PHASECHK.TRANS64.TRYWAIT P1, [R2+URZ+0x34840], R3 ;  /* 0x03484003020075a7 */ /* 0x000e64000802017f */
[----:B-1----:R-:W-:Y:S05]  /*dc50*/  @!P1 BRA `(.L_x_5691) ;  /* 0x0000001c00f49947 */ /* 0x002fea0003800000 */
.L_x_5744:
        /* <DEDUP_REMOVED lines=9> */
.L_x_5692:
[----:B------:R-:W-:-:S13]  /*dcf0*/  LOP3.LUT P1, RZ, R19, 0x1, RZ, 0xc0, !PT ;  /* 0x0000000113ff7812 */ /* 0x000fda000782c0ff */
[----:B------:R-:W-:Y:S05]  /*dd00*/  @P1 BRA `(.L_x_5693) ;  /* 0x0000000000041947 */ /* 0x000fea0003800000 */
[----:B------:R-:W-:Y:S01]  /*dd10*/  BPT.TRAP 0x1 ;  /* 0x000000040000795c */ /* 0x000fe20000300000 */
.L_x_5693:
        /* <DEDUP_REMOVED lines=14> */
[----:B------:R-:W-:-:S02]  /*de00*/  SHF.L.U32 R3, R17, 0x1f, RZ ;  /* 0x0000001f11037819 */ /* 0x000fc400000006ff */
        /* <DEDUP_REMOVED lines=8> */
[----:B------:R-:W-:-:S05]  /*de90*/  UIADD3 UR15, UR8, 0x23c00, URZ ;  /* 0x00023c00080f7890 */ /* 0x000fca000fffe03f */
[----:B------:R-:W-:Y:S02]  /*dea0*/  UMOV UR8, UR14 ;  /* 0x0000000e00087c82 */ /* 0x000fe40008000000 */
[----:B------:R1:W-:Y:S02]  /*deb0*/  UTMALDG.4D.MULTICAST [UR8], [UR4], UR17, desc[UR6] ;  /* 0x00000608040073b4 */ /* 0x0003e40008019811 */
[----:B-1----:R-:W-:Y:S01]  /*dec0*/  UMOV UR8, UR15 ;  /* 0x0000000f00087c82 */ /* 0x002fe20008000000 */
[----:B------:R-:W-:Y:S02]  /*ded0*/  UMOV UR10, UR16 ;  /* 0x00000010000a7c82 */ /* 0x000fe40008000000 */
[----:B------:R1:W-:Y:S01]  /*dee0*/  UTMALDG.4D.MULTICAST [UR8], [UR4], UR17, desc[UR6] ;  /* 0x00000608040073b4 */ /* 0x0003e20008019811 */
[----:B------:R-:W2:Y:S02]  /*def0*/  SYNCS.PHASECHK.TRANS64.TRYWAIT P1, [R2+URZ+0x34860], R3 ;  /* 0x03486003020075a7 */ /* 0x000ea4000802017f */
[----:B-12---:R-:W-:Y:S05]  /*df00*/  @!P1 BRA `(.L_x_5694) ;  /* 0x0000001c005c9947 */ /* 0x006fea0003800000 */
.L_x_5745:
[----:B------:R-:W2:Y:S02]  /*df10*/  S2R R10, SR_TID.X ;  /* 0x00000000000a7919 */ /* 0x000ea40000002100 */
[----:B--2---:R-:W-:-:S13]  /*df20*/  LOP3.LUT P1, RZ, R10, 0x7f, RZ, 0xc0, !PT ;  /* 0x0000007f0aff7812 */ /* 0x004fda000782c0ff */
[----:B-1----:R-:W-:-:S04]  /*df30*/  @!P1 IMAD.MOV.U32 R3, RZ, RZ, 0xb000 ;  /* 0x0000b000ff039424 */ /* 0x002fc800078e00ff */
[----:B------:R1:W-:Y:S01]  /*df40*/  @!P1 SYNCS.ARRIVE.TRANS64 RZ, [R2+URZ+0x34850], R3 ;  /* 0x0348500302ff99a7 */ /* 0x0003e2000800003f */
[----:B------:R-:W-:Y:S05]  /*df50*/  @P2 BRA `(.L_x_5695) ;  /* 0x0000000000042947 */ /* 0x000fea0003800000 */
[----:B------:R-:W-:Y:S01]  /*df60*/  BPT.TRAP 0x1 ;  /* 0x000000040000795c */ /* 0x000fe20000300000 */
.L_x_5695:
[----:B------:R-:W-:-:S13]  /*df70*/  LOP3.LUT P1, RZ, R19, 0x1, RZ, 0xc0, !PT ;  /* 0x0000000113ff7812 */ /* 0x000fda000782c0ff */
[----:B------:R-:W-:Y:S05]  /*df80*/  @P1 BRA `(.L_x_5696) ;  /* 0x0000000000041947 */ /* 0x000fea0003800000 */
[----:B------:R-:W-:Y:S01]  /*df90*/  BPT.TRAP 0x1 ;  /* 0x000000040000795c */ /* 0x000fe20000300000 */
.L_x_5696:
        /* <DEDUP_REMOVED lines=23> */
[----:B------:R-:W-:-:S07]  /*e110*/  UIADD3 UR14, UR14, 0x5c00, URZ ;  /* 0x00005c000e0e7890 */ /* 0x000fce000fffe03f */
[----:B------:R1:W-:Y:S02]  /*e120*/  UTMALDG.4D.MULTICAST [UR8], [UR4], UR16, desc[UR6] ;  /* 0x00000608040073b4 */ /* 0x0003e40008019810 */
[----:B-1----:R-:W-:Y:S01]  /*e130*/  UMOV UR8, UR14 ;  /* 0x0000000e00087c82 */ /* 0x002fe20008000000 */
[----:B------:R-:W-:Y:S02]  /*e140*/  UMOV UR10, UR15 ;  /* 0x0000000f000a7c82 */ /* 0x000fe40008000000 */
[----:B------:R1:W-:Y:S02]  /*e150*/  UTMALDG.4D.MULTICAST [UR8], [UR4], UR16, desc[UR6] ;  /* 0x00000608040073b4 */ /* 0x0003e40008019810 */
[----:B-1----:R-:W-:Y:S01]  /*e160*/  NOP ;  /* 0x0000000000007918 */ /* 0x002fe20000000000 */
.L_x_5689:
[----:B------:R-:W-:Y:S05]  /*e170*/  BSYNC B0 ;  /* 0x0000000000007941 */ /* 0x000fea0003800000 */
.L_x_5688:
[----:B------:R-:W2:Y:S01]  /*e180*/  LDL.LU R2, [R1+0x14] ;  /* 0x0000140001027983 */ /* 0x000ea20000300800 */
[----:B------:R-:W-:Y:S02]  /*e190*/  IMAD.MOV.U32 R16, RZ, RZ, R9 ;  /* 0x000000ffff107224 */ /* 0x000fe400078e0009 */
[----:B------:R-:W-:Y:S02]  /*e1a0*/  IMAD.MOV.U32 R17, RZ, RZ, R13 ;  /* 0x000000ffff117224 */ /* 0x000fe400078e000d */
[----:B--2---:R-:W-:-:S07]  /*e1b0*/  VIADD R6, R2, 0xfffffffd ;  /* 0xfffffffd02067836 */ /* 0x004fce0000000000 */
.L_x_5687:
[----:B------:R-:W-:Y:S01]  /*e1c0*/  IMAD.MOV R3, RZ, RZ, -R14 ;  /* 0x000000ffff037224 */ /* 0x000fe200078e0a0e */
[----:B------:R-:W-:Y:S04]  /*e1d0*/  BSSY B0, `(.L_x_5686) ;  /* 0x00000f1000007945 */ /* 0x000fe80003800000 */
[----:B------:R-:W-:-:S13]  /*e1e0*/  ISETP.NE.AND P1, PT, R8, R3, PT ;  /* 0x000000030800720c */ /* 0x000fda0003f25270 */
[----:B------:R-:W-:Y:S05]  /*e1f0*/  @!P1 BRA `(.L_x_5697) ;  /* 0x0000000c00b89947 */ /* 0x000fea0003800000 */
[----:B------:R-:W-:-:S07]  /*e200*/  IMAD.MOV.U32 R8, RZ, RZ, R5 ;  /* 0x000000ffff087224 */ /* 0x000fce00078e0005 */
.L_x_5716:
        /* <DEDUP_REMOVED lines=28> */
.L_x_5700:
[----:B------:R-:W2:Y:S01]  /*e3d0*/  S2R R3, SR_CgaCtaId ;  /* 0x0000000000037919 */ /* 0x000ea20000008800 */
[----:B------:R-:W-:-:S04]  /*e3e0*/  MOV R2, 0x400 ;  /* 0x0000040000027802 */ /* 0x000fc80000000f00 */
[----:B--2---:R-:W-:Y:S02]  /*e3f0*/  LEA R2, R3, R2, 0x18 ;  /* 0x0000000203027211 */ /* 0x004fe400078ec0ff */
[----:B------:R-:W-:-:S03]  /*e400*/  SHF.L.U32 R3, R10, 0x1f, RZ ;  /* 0x0000001f0a037819 */ /* 0x000fc600000006ff */
[----:B------:R-:W-:-:S04]  /*e410*/  IMAD R2, R7, 0x8, R2 ;  /* 0x0000000807027824 */ /* 0x000fc800078e0202 */
[----:B------:R-:W2:Y:S02]  /*e420*/  SYNCS.PHASECHK.TRANS64.TRYWAIT P1, [R2+URZ+0x34840], R3 ;  /* 0x03484003020075a7 */ /* 0x000ea4000802017f */
[----:B--2---:R-:W-:Y:S05]  /*e430*/  @!P1 BRA `(.L_x_5701) ;  /* 0x0000001800249947 */ /* 0x004fea0003800000 */
.L_x_5746:
        /* <DEDUP_REMOVED lines=9> */
.L_x_5702:
[----:B------:R-:W-:-:S13]  /*e4d0*/  LOP3.LUT P1, RZ, R19, 0x1, RZ, 0xc0, !PT ;  /* 0x0000000113ff7812 */ /* 0x000fda000782c0ff */
[----:B------:R-:W-:Y:S05]  /*e4e0*/  @P1 BRA `(.L_x_5703) ;  /* 0x0000000000041947 */ /* 0x000fea0003800000 */
[----:B------:R-:W-:Y:S01]  /*e4f0*/  BPT.TRAP 0x1 ;  /* 0x000000040000795c */ /* 0x000fe20000300000 */
.L_x_5703:
        /* <DEDUP_REMOVED lines=31> */
.L_x_5747:
[----:B------:R-:W2:Y:S02]  /*e6f0*/  S2R R3, SR_TID.X ;  /* 0x0000000000037919 */ /* 0x000ea40000002100 */
[----:B--2---:R-:W-:-:S13]  /*e700*/  LOP3.LUT P1, RZ, R3, 0x7f, RZ, 0xc0, !PT ;  /* 0x0000007f03ff7812 */ /* 0x004fda000782c0ff */
[----:B------:R-:W-:-:S04]  /*e710*/  @!P1 IMAD.MOV.U32 R3, RZ, RZ, 0xb000 ;  /* 0x0000b000ff039424 */ /* 0x000fc800078e00ff */
[----:B------:R2:W-:Y:S01]  /*e720*/  @!P1 SYNCS.ARRIVE.TRANS64 RZ, [R2+URZ+0x34850], R3 ;  /* 0x0348500302ff99a7 */ /* 0x0005e2000800003f */
[----:B------:R-:W-:Y:S05]  /*e730*/  @P2 BRA `(.L_x_5705) ;  /* 0x0000000000042947 */ /* 0x000fea0003800000 */
[----:B------:R-:W-:Y:S01]  /*e740*/  BPT.TRAP 0x1 ;  /* 0x000000040000795c */ /* 0x000fe20000300000 */
.L_x_5705:
[----:B------:R-:W-:-:S13]  /*e750*/  LOP3.LUT P1, RZ, R19, 0x1, RZ, 0xc0, !PT ;  /* 0x0000000113ff7812 */ /* 0x000fda000782c0ff */
[----:B------:R-:W-:Y:S05]  /*e760*/  @P1 BRA `(.L_x_5706) ;  /* 0x0000000000041947 */ /* 0x000fea0003800000 */
[----:B------:R-:W-:Y:S01]  /*e770*/  BPT.TRAP 0x1 ;  /* 0x000000040000795c */ /* 0x000fe20000300000 */
.L_x_5706:
        /* <DEDUP_REMOVED lines=13> */
[----:B------:R-:W-:-:S02]  /*e850*/  IMAD.MOV.U32 R18, RZ, RZ, R11 ;  /* 0x000000ffff127224 */ /* 0x000fc400078e000b */
[----:B------:R-:W-:-:S03]  /*e860*/  IMAD.MOV.U32 R5, RZ, RZ, R8 ;  /* 0x000000ffff057224 */ /* 0x000fc600078e0008 */
[----:B------:R-:W-:Y:S02]  /*e870*/  UIMAD UR11, UR11, 0xb0, UR5 ;  /* 0x000000b00b0b78a4 */ /* 0x000fe4000f8e0205 */
[----:B------:R-:W-:Y:S02]  /*e880*/  UIADD3 UR9, UR9, 0x34850, URZ ;  /* 0x0003485009097890 */ /* 0x000fe4000fffe03f */
[----:B------:R-:W-:Y:S01]  /*e890*/  UIADD3.X UR5, URZ, UR37, URZ, UP0, !UPT ;  /* 0x000000253f057290 */ /* 0x000fe200087fe43f */
[----:B---3--:R-:W-:-:S05]  /*e8a0*/  LEA R3, R9, R3, 0x18 ;  /* 0x0000000309037211 */ /* 0x008fca00078ec0ff */
[----:B------:R-:W-:-:S05]  /*e8b0*/  IMAD R16, R16, 0x2, R3 ;  /* 0x0000000210107824 */ /* 0x000fca00078e0203 */
[----:B------:R-:W-:-:S13]  /*e8c0*/  R2UR UR6, R16 ;  /* 0x00000000100672ca */ /* 0x000fda00000e0000 */
        /* <DEDUP_REMOVED lines=8> */
.L_x_5699:
[----:B------:R-:W-:Y:S05]  /*e950*/  BSYNC B1 ;  /* 0x0000000000017941 */ /* 0x000fea0003800000 */
.L_x_5698:
        /* <DEDUP_REMOVED lines=28> */
.L_x_5709:
[----:B------:R-:W2:Y:S01]  /*eb20*/  S2R R3, SR_CgaCtaId ;  /* 0x0000000000037919 */ /* 0x000ea20000008800 */
[----:B------:R-:W-:-:S04]  /*eb30*/  MOV R2, 0x400 ;  /* 0x0000040000027802 */ /* 0x000fc80000000f00 */
[----:B--2---:R-:W-:Y:S02]  /*eb40*/  LEA R2, R3, R2, 0x18 ;  /* 0x0000000203027211 */ /* 0x004fe400078ec0ff */
[----:B------:R-:W-:-:S03]  /*eb50*/  SHF.L.U32 R3, R17, 0x1f, RZ ;  /* 0x0000001f11037819 */ /* 0x000fc600000006ff */
[----:B------:R-:W-:-:S04]  /*eb60*/  IMAD R2, R16, 0x8, R2 ;  /* 0x0000000810027824 */ /* 0x000fc800078e0202 */
[----:B------:R-:W2:Y:S02]  /*eb70*/  SYNCS.PHASECHK.TRANS64.TRYWAIT P1, [R2+URZ+0x34840], R3 ;  /* 0x03484003020075a7 */ /* 0x000ea4000802017f */
[----:B--2---:R-:W-:Y:S05]  /*eb80*/  @!P1 BRA `(.L_x_5710) ;  /* 0x0000001000789947 */ /* 0x004fea0003800000 */
.L_x_5748:
        /* <DEDUP_REMOVED lines=9> */
.L_x_5711:
[----:B------:R-:W-:-:S13]  /*ec20*/  LOP3.LUT P1, RZ, R19, 0x1, RZ, 0xc0, !PT ;  /* 0x0000000113ff7812 */ /* 0x000fda000782c0ff */
[----:B------:R-:W-:Y:S05]  /*ec30*/  @P1 BRA `(.L_x_5712) ;  /* 0x0000000000041947 */ /* 0x000fea0003800000 */
[----:B------:R-:W-:Y:S01]  /*ec40*/  BPT.TRAP 0x1 ;  /* 0x000000040000795c */ /* 0x000fe20000300000 */
.L_x_5712:
        /* <DEDUP_REMOVED lines=31> */
.L_x_5749:
[----:B------:R-:W2:Y:S02]  /*ee40*/  S2R R3, SR_TID.X ;  /* 0x0000000000037919 */ /* 0x000ea40000002100 */
[----:B--2---:R-:W-:-:S13]  /*ee50*/  LOP3.LUT P1, RZ, R3, 0x7f, RZ, 0xc0, !PT ;  /* 0x0000007f03ff7812 */ /* 0x004fda000782c0ff */
[----:B------:R-:W-:-:S04]  /*ee60*/  @!P1 IMAD.MOV.U32 R3, RZ, RZ, 0xb000 ;  /* 0x0000b000ff039424 */ /* 0x000fc800078e00ff */
[----:B------:R2:W-:Y:S01]  /*ee70*/  @!P1 SYNCS.ARRIVE.TRANS64 RZ, [R2+URZ+0x34850], R3 ;  /* 0x0348500302ff99a7 */ /* 0x0005e2000800003f */
[----:B------:R-:W-:Y:S05]  /*ee80*/  @P2 BRA `(.L_x_5714) ;  /* 0x0000000000042947 */ /* 0x000fea0003800000 */
[----:B------:R-:W-:Y:S01]  /*ee90*/  BPT.TRAP 0x1 ;  /* 0x000000040000795c */ /* 0x000fe20000300000 */
.L_x_5714:
[----:B------:R-:W-:-:S13]  /*eea0*/  LOP3.LUT P1, RZ, R19, 0x1, RZ, 0xc0, !PT ;  /* 0x0000000113ff7812 */ /* 0x000fda000782c0ff */
[----:B------:R-:W-:Y:S05]  /*eeb0*/  @P1 BRA `(.L_x_5715) ;  /* 0x0000000000041947 */ /* 0x000fea0003800000 */
[----:B------:R-:W-:Y:S01]  /*eec0*/  BPT.TRAP 0x1 ;  /* 0x000000040000795c */ /* 0x000fe20000300000 */
.L_x_5715:
        /* <DEDUP_REMOVED lines=23> */
[----:B------:R-:W-:-:S07]  /*f040*/  UIADD3 UR14, UR14, 0x5c00, URZ ;  /* 0x00005c000e0e7890 */ /* 0x000fce000fffe03f */
[----:B------:R2:W-:Y:S02]  /*f050*/  UTMALDG.4D.MULTICAST [UR8], [UR4], UR16, desc[UR6] ;  /* 0x00000608040073b4 */ /* 0x0005e40008019810 */
[----:B--2---:R-:W-:Y:S01]  /*f060*/  UMOV UR8, UR14 ;  /* 0x0000000e00087c82 */ /* 0x004fe20008000000 */
[----:B------:R-:W-:Y:S02]  /*f070*/  UMOV UR10, UR15 ;  /* 0x0000000f000a7c82 */ /* 0x000fe40008000000 */
[----:B------:R2:W-:Y:S02]  /*f080*/  UTMALDG.4D.MULTICAST [UR8], [UR4], UR16, desc[UR6] ;  /* 0x00000608040073b4 */ /* 0x0005e40008019810 */
[----:B--2---:R-:W-:Y:S01]  /*f090*/  NOP ;  /* 0x0000000000007918 */ /* 0x004fe20000000000 */
.L_x_5708:
[----:B------:R-:W-:Y:S05]  /*f0a0*/  BSYNC B1 ;  /* 0x0000000000017941 */ /* 0x000fea0003800000 */
.L_x_5707:
[C---:B------:R-:W-:Y:S01]  /*f0b0*/  ISETP.GT.AND P1, PT, R6.reuse, 0x1, PT ;  /* 0x000000010600780c */ /* 0x040fe20003f24270 */
[----:B------:R-:W-:-:S12]  /*f0c0*/  VIADD R6, R6, 0xfffffffe ;  /* 0xfffffffe06067836 */ /* 0x000fd80000000000 */
[----:B------:R-:W-:Y:S05]  /*f0d0*/  @P1 BRA `(.L_x_5716) ;  /* 0xfffffff0004c1947 */ /* 0x000fea000383ffff */
.L_x_5697:
[----:B------:R-:W-:Y:S05]  /*f0e0*/  BSYNC B0 ;  /* 0x0000000000007941 */ /* 0x000fea0003800000 */
.L_x_5686:
        /* <DEDUP_REMOVED lines=9> */
.L_x_5750:
        /* <DEDUP_REMOVED lines=9> */
.L_x_5720:
[----:B------:R-:W-:-:S13]  /*f210*/  LOP3.LUT P0, RZ, R19, 0x1, RZ, 0xc0, !PT ;  /* 0x0000000113ff7812 */ /* 0x000fda000780c0ff */
[----:B------:R-:W-:Y:S05]  /*f220*/  @P0 BRA `(.L_x_5721) ;  /* 0x0000000000040947 */ /* 0x000fea0003800000 */
[----:B------:R-:W-:Y:S01]  /*f230*/  BPT.TRAP 0x1 ;  /* 0x000000040000795c */ /* 0x000fe20000300000 */
.L_x_5721:
        /* <DEDUP_REMOVED lines=12> */
[----:B------:R-:W-:-:S06]  /*f300*/  UMOV UR15, 0x40 ;  /* 0x00000040000f7882 */ /* 0x000fcc0000000000 */
[----:B------:R-:W-:Y:S02]  /*f310*/  UIMAD UR11, UR11, 0xb0, UR5 ;  /* 0x000000b00b0b78a4 */ /* 0x000fe4000f8e0205 */
[----:B------:R-:W-:Y:S02]  /*f320*/  UIADD3 UR9, UR9, 0x34850, URZ ;  /* 0x0003485009097890 */ /* 0x000fe4000fffe03f */
[----:B------:R-:W-:Y:S01]  /*f330*/  UIADD3.X UR5, URZ, UR37, URZ, UP0, !UPT ;  /* 0x000000253f057290 */ /* 0x000fe200087fe43f */
[----:B-1----:R-:W-:-:S05]  /*f340*/  LEA R3, R4, R3, 0x18 ;  /* 0x0000000304037211 */ /* 0x002fca00078ec0ff */
[----:B------:R-:W-:-:S05]  /*f350*/  IMAD R21, R21, 0x2, R3 ;  /* 0x0000000215157824 */ /* 0x000fca00078e0203 */
[----:B------:R-:W-:-:S13]  /*f360*/  R2UR UR6, R21 ;  /* 0x00000000150672ca */ /* 0x000fda00000e0000 */
[----:B------:R-:W-:Y:S02]  /*f370*/  UIADD3 UR8, UR6, 0x400, URZ ;  /* 0x0000040006087890 */ /* 0x000fe4000fffe03f */
[----:B------:R-:W-:-:S03]  /*f380*/  UIADD3 UR14, UR6, 0x5c00, URZ ;  /* 0x00005c00060e7890 */ /* 0x000fc6000fffe03f */
[----:B------:R-:W-:-:S04]  /*f390*/  UMOV UR6, 0x0 ;  /* 0x0000000000067882 */ /* 0x000fc80000000000 */
[----:B------:R1:W-:Y:S02]  /*f3a0*/  UTMALDG.4D.MULTICAST [UR8], [UR4], UR16, desc[UR6] ;  /* 0x00000608040073b4 */ /* 0x0003e40008019810 */
[----:B-1----:R-:W-:Y:S01]  /*f3b0*/  UMOV UR8, UR14 ;  /* 0x0000000e00087c82 */ /* 0x002fe20008000000 */
[----:B------:R-:W-:Y:S02]  /*f3c0*/  UMOV UR10, UR15 ;  /* 0x0000000f000a7c82 */ /* 0x000fe40008000000 */
[----:B------:R2:W-:Y:S02]  /*f3d0*/  UTMALDG.4D.MULTICAST [UR8], [UR4], UR16, desc[UR6] ;  /* 0x00000608040073b4 */ /* 0x0005e40008019810 */
[----:B--2---:R-:W-:Y:S01]  /*f3e0*/  NOP ;  /* 0x0000000000007918 */ /* 0x004fe20000000000 */
.L_x_5718:
[----:B------:R-:W-:Y:S05]  /*f3f0*/  BSYNC B0 ;  /* 0x0000000000007941 */ /* 0x000fea0003800000 */
.L_x_5717:
        /* <DEDUP_REMOVED lines=15> */
.L_x_5671:
[----:B------:R-:W1:Y:S01]  /*f4f0*/  S2R R3, SR_CgaCtaId ;  /* 0x0000000000037919 */ /* 0x000e620000008800 */
[----:B------:R-:W-:Y:S01]  /*f500*/  MOV R0, 0x400 ;  /* 0x0000040000007802 */ /* 0x000fe20000000f00 */
[----:B------:R-:W-:Y:S03]  /*f510*/  BSSY B0, `(.L_x_5723) ;  /* 0x0000005000007945 */ /* 0x000fe60003800000 */
[----:B-1----:R-:W-:Y:S02]  /*f520*/  LEA R0, R3, R0, 0x18 ;  /* 0x0000000003007211 */ /* 0x002fe400078ec0ff */
[----:B------:R-:W-:-:S04]  /*f530*/  SHF.L.U32 R3, R2, 0x1f, RZ ;  /* 0x0000001f02037819 */ /* 0x000fc800000006ff */
[----:B------:R-:W1:Y:S02]  /*f540*/  SYNCS.PHASECHK.TRANS64.TRYWAIT P0, [R0+URZ+0x34820], R3 ;  /* 0x03482003000075a7 */ /* 0x000e64000800017f */
[----:B-1----:R-:W-:Y:S05]  /*f550*/  @!P0 BRA `(.L_x_5724) ;  /* 0x0000000800408947 */ /* 0x002fea0003800000 */
.L_x_5751:
[----:B------:R-:W-:Y:S05]  /*f560*/  BSYNC B0 ;  /* 0x0000000000007941 */ /* 0x000fea0003800000 */
.L_x_5723:
[----:B------:R-:W-:-:S03]  /*f570*/  UMOV UR4, 0xffffffff ;  /* 0xffffffff00047882 */ /* 0x000fc60000000000 */
[----:B------:R-:W-:Y:S05]  /*f580*/  BRA.DIV UR4, `(.L_x_5725) ;  /* 0x0000000a04487947 */ /* 0x000fea000b800000 */
[----:B------:R-:W2:Y:S02]  /*f590*/  S2R R2, SR_TID.X ;  /* 0x0000000000027919 */ /* 0x000ea40000002100 */
[----:B--2---:R-:W-:-:S04]  /*f5a0*/  SHF.R.U32.HI R2, RZ, 0x5, R2 ;  /* 0x00000005ff027819 */ /* 0x004fc80000011602 */
[----:B------:R-:W-:-:S05]  /*f5b0*/  LOP3.LUT R2, R2, 0x3, RZ, 0xc0, !PT ;  /* 0x0000000302027812 */ /* 0x000fca00078ec0ff */
[----:B------:R2:W3:Y:S02]  /*f5c0*/  SHFL.IDX PT, R14, R2, RZ, 0x1f ;  /* 0x00001fff020e7589 */ /* 0x0004e400000e0000 */
.L_x_5754:
[----:B---3--:R-:W-:Y:S01]  /*f5d0*/  ISETP.NE.AND P0, PT, R14, RZ, PT ;  /* 0x000000ff0e00720c */ /* 0x008fe20003f05270 */
[----:B------:R-:W-:-:S12]  /*f5e0*/  BSSY B0, `(.L_x_5726) ;  /* 0x0000024000007945 */ /* 0x000fd80003800000 */
[----:B------:R-:W-:Y:S05]  /*f5f0*/  @P0 BRA `(.L_x_5727) ;  /* 0x0000000000880947 */ /* 0x000fea0003800000 */
[----:B------:R-:W-:-:S03]  /*f600*/  UMOV UR4, 0xffffffff ;  /* 0xffffffff00047882 */ /* 0x000fc60000000000 */
[----:B------:R-:W-:Y:S05]  /*f610*/  BRA.DIV UR4, `(.L_x_5728) ;  /* 0x0000000a04587947 */ /* 0x000fea000b800000 */
[----:B------:R-:W-:-:S13]  /*f620*/  ELECT P6, URZ, PT ;  /* 0x00000000003f782f */ /* 0x000fda00038c0000 */
.L_x_5757:
[----:B------:R-:W-:Y:S05]  /*f630*/  @!P6 BRA `(.L_x_5727) ;  /* 0x000000000078e947 */ /* 0x000fea0003800000 */
[----:B--2---:R-:W2:Y:S02]  /*f640*/  LDL.LU R2, [R1+0x1c] ;  /* 0x00001c0001027983 */ /* 0x004ea40000300800 */
[----:B--2---:R-:W-:-:S04]  /*f650*/  LOP3.LUT R2, R2, 0x2, RZ, 0xfc, !PT ;  /* 0x0000000202027812 */ /* 0x004fc800078efcff */
[----:B------:R-:W-:-:S13]  /*f660*/  ISETP.NE.AND P2, PT, R2, 0x3, PT ;  /* 0x000000030200780c */ /* 0x000fda0003f45270 */
[----:B------:R-:W-:Y:S05]  /*f670*/  @!P2 BRA `(.L_x_5729) ;  /* 0x000000000004a947 */ /* 0x000fea0003800000 */
[----:B------:R-:W-:Y:S01]  /*f680*/  BPT.TRAP 0x1 ;  /* 0x000000040000795c */ /* 0x000fe20000300000 */
.L_x_5729:
        /* <DEDUP_REMOVED lines=12> */
.L_x_5758:
[----:B------:R-:W2:Y:S02]  /*f750*/  SYNCS.PHASECHK.TRANS64.TRYWAIT P0, [R3+URZ], R2 ;  /* 0x00000002030075a7 */ /* 0x000ea4000800017f */
[----:B--2---:R-:W-:Y:S05]  /*f760*/  @!P0 BRA `(.L_x_5731) ;  /* 0x0000000800388947 */ /* 0x004fea0003800000 */
.L_x_5759:
[----:B------:R-:W-:Y:S05]  /*f770*/  @!P2 BRA `(.L_x_5732) ;  /* 0x000000000004a947 */ /* 0x000fea0003800000 */
[----:B------:R-:W-:Y:S01]  /*f780*/  BPT.TRAP 0x1 ;  /* 0x000000040000795c */ /* 0x000fe20000300000 */
.L_x_5732:
[----:B--2---:R-:W-:-:S04]  /*f790*/  VIADD R3, R0, 0x34860 ;  /* 0x0003486000037836 */ /* 0x004fc80000000000 */
[----:B------:R-:W-:-:S04]  /*f7a0*/  IMAD R16, R16, 0x8, R3 ;  /* 0x0000000810107824 */ /* 0x000fc800078e0203 */
[----:B------:R-:W2:Y:S02]  /*f7b0*/  SYNCS.PHASECHK.TRANS64.TRYWAIT P0, [R16+URZ], R5 ;  /* 0x00000005100075a7 */ /* 0x000ea4000800017f */
[----:B--2---:R-:W-:Y:S05]  /*f7c0*/  @!P0 BRA `(.L_x_5733) ;  /* 0x0000000800348947 */ /* 0x004fea0003800000 */
.L_x_5760:
[----:B------:R-:W-:-:S07]  /*f7d0*/  IMAD R3, R4, 0x8, R3 ;  /* 0x0000000804037824 */ /* 0x000fce00078e0203 */
.L_x_5734:
[----:B---3--:R3:W4:Y:S02]  /*f7e0*/  SYNCS.PHASECHK.TRANS64.TRYWAIT P0, [R3+URZ], R2 ;  /* 0x00000002030075a7 */ /* 0x008724000800017f */
[----:B----4-:R-:W-:Y:S05]  /*f7f0*/  @!P0 NANOSLEEP.SYNCS 0x989680 ;  /* 0x009896800000895d */ /* 0x010fea0003900000 */
[----:B------:R-:W4:Y:S02]  /*f800*/  @!P0 SYNCS.PHASECHK.TRANS64 P0, [R3+URZ], R2 ;  /* 0x00000002030085a7 */ /* 0x000f24000800007f */
[----:B----4-:R-:W-:Y:S05]  /*f810*/  @!P0 BRA `(.L_x_5734) ;  /* 0xfffffffc00f08947 */ /* 0x010fea000383ffff */
.L_x_5727:
[----:B------:R-:W-:Y:S05]  /*f820*/  BSYNC B0 ;  /* 0x0000000000007941 */ /* 0x000fea0003800000 */
.L_x_5726:
[----:B------:R-:W-:Y:S05]  /*f830*/  EXIT ;  /* 0x000000000000794d */ /* 0x000fea0003800000 */
.L_x_5645:
[----:B-1----:R-:W-:-:S04]  /*f840*/  IMAD.U32 R3, RZ, RZ, UR39 ;  /* 0x00000027ff037e24 */ /* 0x002fc8000f8e00ff */
[----:B------:R1:W2:Y:S03]  /*f850*/  SYNCS.PHASECHK.TRANS64.TRYWAIT P1, [R3+URZ+0x34800], R0 ;  /* 0x03480000030075a7 */ /* 0x0002a6000802017f */
[----:B--2---:R-:W-:Y:S05]  /*f860*/  @!P1 NANOSLEEP.SYNCS 0x989680 ;  /* 0x009896800000995d */ /* 0x004fea0003900000 */
[----:B------:R-:W2:Y:S02]  /*f870*/  @!P1 SYNCS.PHASECHK.TRANS64 P1, [R3+URZ+0x34800], R0 ;  /* 0x03480000030095a7 */ /* 0x000ea4000802007f */
[----:B--2---:R-:W-:Y:S05]  /*f880*/  @!P1 BRA `(.L_x_5645) ;  /* 0xfffffffc00ec9947 */ /* 0x004fea000383ffff */
[----:B------:R-:W-:Y:S05]  /*f890*/  BRA `(.L_x_5735) ;  /* 0xffffff1c00807947 */ /* 0x000fea000383ffff */
.L_x_5649:
[----:B--2---:R2:W3:Y:S02]  /*f8a0*/  SYNCS.PHASECHK.TRANS64.TRYWAIT P1, [R12+URZ+0x34830], R3 ;  /* 0x034830030c0075a7 */ /* 0x0044e4000802017f */
[----:B---3--:R-:W-:Y:S05]  /*f8b0*/  @!P1 NANOSLEEP.SYNCS 0x989680 ;  /* 0x009896800000995d */ /* 0x008fea0003900000 */
[----:B------:R-:W3:Y:S02]  /*f8c0*/  @!P1 SYNCS.PHASECHK.TRANS64 P1, [R12+URZ+0x34830], R3 ;  /* 0x034830030c0095a7 */ /* 0x000ee4000802007f */
[----:B---3--:R-:W-:Y:S05]  /*f8d0*/  @!P1 BRA `(.L_x_5649) ;  /* 0xfffffffc00f09947 */ /* 0x008fea000383ffff */
[----:B------:R-:W-:Y:S05]  /*f8e0*/  BRA `(.L_x_5648) ;  /* 0xffffff1c009c7947 */ /* 0x000fea000383ffff */
.L_x_5655:
[----:B--2---:R-:W-:-:S04]  /*f8f0*/  IMAD.U32 R11, RZ, RZ, UR6 ;  /* 0x00000006ff0b7e24 */ /* 0x004fc8000f8e00ff */
[----:B------:R2:W3:Y:S03]  /*f900*/  SYNCS.PHASECHK.TRANS64.TRYWAIT P1, [R11+URZ+0x34830], R10 ;  /* 0x0348300a0b0075a7 */ /* 0x0004e6000802017f */
[----:B---3--:R-:W-:Y:S05]  /*f910*/  @!P1 NANOSLEEP.SYNCS 0x989680 ;  /* 0x009896800000995d */ /* 0x008fea0003900000 */
[----:B------:R-:W3:Y:S02]  /*f920*/  @!P1 SYNCS.PHASECHK.TRANS64 P1, [R11+URZ+0x34830], R10 ;  /* 0x0348300a0b0095a7 */ /* 0x000ee4000802007f */
[----:B---3--:R-:W-:Y:S05]  /*f930*/  @!P1 BRA `(.L_x_5655) ;  /* 0xfffffffc00ec9947 */ /* 0x008fea000383ffff */
[----:B------:R-:W-:Y:S05]  /*f940*/  BRA `(.L_x_5652) ;  /* 0xffffff6c00307947 */ /* 0x000fea000383ffff */
.L_x_5659:
[----:B--2---:R-:W-:-:S04]  /*f950*/  IMAD.U32 R11, RZ, RZ, UR6 ;  /* 0x00000006ff0b7e24 */ /* 0x004fc8000f8e00ff */
[----:B------:R2:W3:Y:S03]  /*f960*/  SYNCS.PHASECHK.TRANS64.TRYWAIT P1, [R11+URZ+0x34850], R10 ;  /* 0x0348500a0b0075a7 */ /* 0x0004e6000802017f */
[----:B---3--:R-:W-:Y:S05]  /*f970*/  @!P1 NANOSLEEP.SYNCS 0x989680 ;  /* 0x009896800000995d */ /* 0x008fea0003900000 */
[----:B------:R-:W3:Y:S02]  /*f980*/  @!P1 SYNCS.PHASECHK.TRANS64 P1, [R11+URZ+0x34850], R10 ;  /* 0x0348500a0b0095a7 */ /* 0x000ee4000802007f */
[----:B---3--:R-:W-:Y:S05]  /*f990*/  @!P1 BRA `(.L_x_5659) ;  /* 0xfffffffc00ec9947 */ /* 0x008fea000383ffff */
[----:B------:R-:W-:Y:S05]  /*f9a0*/  BRA `(.L_x_5656) ;  /* 0xffffff9000f87947 */ /* 0x000fea000383ffff */
.L_x_5666:
[----:B--2---:R-:W-:-:S04]  /*f9b0*/  IMAD.U32 R3, RZ, RZ, UR5 ;  /* 0x00000005ff037e24 */ /* 0x004fc8000f8e00ff */
[----:B------:R2:W3:Y:S03]  /*f9c0*/  SYNCS.PHASECHK.TRANS64.TRYWAIT P1, [R3+URZ+0x34850], R0 ;  /* 0x03485000030075a7 */ /* 0x0004e6000802017f */
[----:B---3--:R-:W-:Y:S05]  /*f9d0*/  @!P1 NANOSLEEP.SYNCS 0x989680 ;  /* 0x009896800000995d */ /* 0x008fea0003900000 */
[----:B------:R-:W3:Y:S02]  /*f9e0*/  @!P1 SYNCS.PHASECHK.TRANS64 P1, [R3+URZ+0x34850], R0 ;  /* 0x03485000030095a7 */ /* 0x000ee4000802007f */
[----:B---3--:R-:W-:Y:S05]  /*f9f0*/  @!P1 BRA `(.L_x_5666) ;  /* 0xfffffffc00ec9947 */ /* 0x008fea000383ffff */
[----:B------:R-:W-:Y:S05]  /*fa00*/  BRA `(.L_x_5665) ;  /* 0xffffffb400e87947 */ /* 0x000fea000383ffff */
.L_x_5677:
        /* <DEDUP_REMOVED lines=11> */
.L_x_5737:
[----:B------:R-:W-:Y:S05]  /*fac0*/  BSYNC B0 ;  /* 0x0000000000007941 */ /* 0x000fea0003800000 */
.L_x_5736:
[----:B------:R-:W-:Y:S05]  /*fad0*/  BRA `(.L_x_5738) ;  /* 0xffffffd400dc7947 */ /* 0x000fea000383ffff */
.L_x_5678:
[----:B------:R-:W-:Y:S01]  /*fae0*/  BSSY B0, `(.L_x_5739) ;  /* 0x0000006000007945 */ /* 0x000fe20003800000 */
[----:B------:R-:W-:-:S07]  /*faf0*/  IMAD.MOV.U32 R15, RZ, RZ, -0x1 ;  /* 0xffffffffff0f7424 */ /* 0x000fce00078e00ff */
[----:B------:R-:W-:Y:S05]  /*fb00*/  WARPSYNC.COLLECTIVE R15, `(.L_x_5740) ;  /* 0x000000000f0c7348 */ /* 0x000fea0003c00000 */
[----:B------:R-:W-:Y:S02]  /*fb10*/  ELECT P6, UR62, PT ;  /* 0x00000000003e782f */ /* 0x000fe400038c0000 */
[----:B------:R-:W-:Y:S01]  /*fb20*/  MOV R14, UR62 ;  /* 0x0000003e000e7c02 */ /* 0x000fe20008000f00 */
[----:B------:R-:W-:Y:S10]  /*fb30*/  ENDCOLLECTIVE ;  /* 0x000000000000791b */ /* 0x000ff40003800000 */
.L_x_5740:
[----:B------:R-:W-:Y:S05]  /*fb40*/  BSYNC B0 ;  /* 0x0000000000007941 */ /* 0x000fea0003800000 */
.L_x_5739:
[----:B------:R-:W-:Y:S05]  /*fb50*/  BRA `(.L_x_5741) ;  /* 0xffffffd400d87947 */ /* 0x000fea000383ffff */
.L_x_5681:
[----:B--2---:R2:W3:Y:S02]  /*fb60*/  SYNCS.PHASECHK.TRANS64.TRYWAIT P1, [R5+URZ+0x34840], R9 ;  /* 0x03484009050075a7 */ /* 0x0044e4000802017f */
[----:B---3--:R-:W-:Y:S05]  /*fb70*/  @!P1 NANOSLEEP.SYNCS 0x989680 ;  /* 0x009896800000995d */ /* 0x008fea0003900000 */
[----:B------:R-:W3:Y:S02]  /*fb80*/  @!P1 SYNCS.PHASECHK.TRANS64 P1, [R5+URZ+0x34840], R9 ;  /* 0x03484009050095a7 */ /* 0x000ee4000802007f */
[----:B---3--:R-:W-:Y:S05]  /*fb90*/  @!P1 BRA `(.L_x_5681) ;  /* 0xfffffffc00f09947 */ /* 0x008fea000383ffff */
[----:B------:R-:W-:Y:S05]  /*fba0*/  BRA `(.L_x_5742) ;  /* 0xffffffd800387947 */ /* 0x000fea000383ffff */
.L_x_5685:
        /* <DEDUP_REMOVED lines=8> */
.L_x_5691:
[----:B-1----:R1:W2:Y:S02]  /*fc30*/  SYNCS.PHASECHK.TRANS64.TRYWAIT P1, [R2+URZ+0x34840], R3 ;  /* 0x03484003020075a7 */ /* 0x0022a4000802017f */
[----:B--2---:R-:W-:Y:S05]  /*fc40*/  @!P1 NANOSLEEP.SYNCS 0x989680 ;  /* 0x009896800000995d */ /* 0x004fea0003900000 */
[----:B------:R-:W2:Y:S02]  /*fc50*/  @!P1 SYNCS.PHASECHK.TRANS64 P1, [R2+URZ+0x34840], R3 ;  /* 0x03484003020095a7 */ /* 0x000ea4000802007f */
[----:B--2---:R-:W-:Y:S05]  /*fc60*/  @!P1 BRA `(.L_x_5691) ;  /* 0xfffffffc00f09947 */ /* 0x004fea000383ffff */
[----:B------:R-:W-:Y:S05]  /*fc70*/  BRA `(.L_x_5744) ;  /* 0xffffffdc00f87947 */ /* 0x000fea000383ffff */
.L_x_5694:
[----:B-1----:R1:W2:Y:S02]  /*fc80*/  SYNCS.PHASECHK.TRANS64.TRYWAIT P1, [R2+URZ+0x34860], R3 ;  /* 0x03486003020075a7 */ /* 0x0022a4000802017f */
[----:B--2---:R-:W-:Y:S05]  /*fc90*/  @!P1 NANOSLEEP.SYNCS 0x989680 ;  /* 0x009896800000995d */ /* 0x004fea0003900000 */
[----:B------:R-:W2:Y:S02]  /*fca0*/  @!P1 SYNCS.PHASECHK.TRANS64 P1, [R2+URZ+0x34860], R3 ;  /* 0x03486003020095a7 */ /* 0x000ea4000802007f */
[----:B--2---:R-:W-:Y:S05]  /*fcb0*/  @!P1 BRA `(.L_x_5694) ;  /* 0xfffffffc00f09947 */ /* 0x004fea000383ffff */
[----:B------:R-:W-:Y:S05]  /*fcc0*/  BRA `(.L_x_5745) ;  /* 0xffffffe000907947 */ /* 0x000fea000383ffff */
.L_x_5701:
[----:B--2---:R2:W3:Y:S02]  /*fcd0*/  SYNCS.PHASECHK.TRANS64.TRYWAIT P1, [R2+URZ+0x34840], R3 ;  /* 0x03484003020075a7 */ /* 0x0044e4000802017f */
[----:B---3--:R-:W-:Y:S05]  /*fce0*/  @!P1 NANOSLEEP.SYNCS 0x989680 ;  /* 0x009896800000995d */ /* 0x008fea0003900000 */
[----:B------:R-:W3:Y:S02]  /*fcf0*/  @!P1 SYNCS.PHASECHK.TRANS64 P1, [R2+URZ+0x34840], R3 ;  /* 0x03484003020095a7 */ /* 0x000ee4000802007f */
[----:B---3--:R-:W-:Y:S05]  /*fd00*/  @!P1 BRA `(.L_x_5701) ;  /* 0xfffffffc00f09947 */ /* 0x008fea000383ffff */
[----:B------:R-:W-:Y:S05]  /*fd10*/  BRA `(.L_x_5746) ;  /* 0xffffffe400c87947 */ /* 0x000fea000383ffff */
.L_x_5704:
[----:B-1----:R1:W2:Y:S02]  /*fd20*/  SYNCS.PHASECHK.TRANS64.TRYWAIT P1, [R2+URZ+0x34860], R17 ;  /* 0x03486011020075a7 */ /* 0x0022a4000802017f */
[----:B--2---:R-:W-:Y:S05]  /*fd30*/  @!P1 NANOSLEEP.SYNCS 0x989680 ;  /* 0x009896800000995d */ /* 0x004fea0003900000 */
[----:B------:R-:W2:Y:S02]  /*fd40*/  @!P1 SYNCS.PHASECHK.TRANS64 P1, [R2+URZ+0x34860], R17 ;  /* 0x03486011020095a7 */ /* 0x000ea4000802007f */
[----:B--2---:R-:W-:Y:S05]  /*fd50*/  @!P1 BRA `(.L_x_5704) ;  /* 0xfffffffc00f09947 */ /* 0x004fea000383ffff */
[----:B------:R-:W-:Y:S05]  /*fd60*/  BRA `(.L_x_5747) ;  /* 0xffffffe800607947 */ /* 0x000fea000383ffff */
.L_x_5710:
[----:B--2---:R2:W3:Y:S02]  /*fd70*/  SYNCS.PHASECHK.TRANS64.TRYWAIT P1, [R2+URZ+0x34840], R3 ;  /* 0x03484003020075a7 */ /* 0x0044e4000802017f */
[----:B---3--:R-:W-:Y:S05]  /*fd80*/  @!P1 NANOSLEEP.SYNCS 0x989680 ;  /* 0x009896800000995d */ /* 0x008fea0003900000 */
[----:B------:R-:W3:Y:S02]  /*fd90*/  @!P1 SYNCS.PHASECHK.TRANS64 P1, [R2+URZ+0x34840], R3 ;  /* 0x03484003020095a7 */ /* 0x000ee4000802007f */
[----:B---3--:R-:W-:Y:S05]  /*fda0*/  @!P1 BRA `(.L_x_5710) ;  /* 0xfffffffc00f09947 */ /* 0x008fea000383ffff */
[----:B------:R-:W-:Y:S05]  /*fdb0*/  BRA `(.L_x_5748) ;  /* 0xffffffec00747947 */ /* 0x000fea000383ffff */
.L_x_5713:
[----:B-1----:R1:W2:Y:S02]  /*fdc0*/  SYNCS.PHASECHK.TRANS64.TRYWAIT P1, [R2+URZ+0x34860], R10 ;  /* 0x0348600a020075a7 */ /* 0x0022a4000802017f */
[----:B--2---:R-:W-:Y:S05]  /*fdd0*/  @!P1 NANOSLEEP.SYNCS 0x989680 ;  /* 0x009896800000995d */ /* 0x004fea0003900000 */
[----:B------:R-:W2:Y:S02]  /*fde0*/  @!P1 SYNCS.PHASECHK.TRANS64 P1, [R2+URZ+0x34860], R10 ;  /* 0x0348600a020095a7 */ /* 0x000ea4000802007f */
[----:B--2---:R-:W-:Y:S05]  /*fdf0*/  @!P1 BRA `(.L_x_5713) ;  /* 0xfffffffc00f09947 */ /* 0x004fea000383ffff */
[----:B------:R-:W-:Y:S05]  /*fe00*/  BRA `(.L_x_5749) ;  /* 0xfffffff0000c7947 */ /* 0x000fea000383ffff */
.L_x_5719:
[----:B-1----:R1:W2:Y:S02]  /*fe10*/  SYNCS.PHASECHK.TRANS64.TRYWAIT P0, [R2+URZ+0x34860], R3 ;  /* 0x03486003020075a7 */ /* 0x0022a4000800017f */
[----:B--2---:R-:W-:Y:S05]  /*fe20*/  @!P0 NANOSLEEP.SYNCS 0x989680 ;  /* 0x009896800000895d */ /* 0x004fea0003900000 */
[----:B------:R-:W2:Y:S02]  /*fe30*/  @!P0 SYNCS.PHASECHK.TRANS64 P0, [R2+URZ+0x34860], R3 ;  /* 0x03486003020085a7 */ /* 0x000ea4000800007f */
[----:B--2---:R-:W-:Y:S05]  /*fe40*/  @!P0 BRA `(.L_x_5719) ;  /* 0xfffffffc00f08947 */ /* 0x004fea000383ffff */
[----:B------:R-:W-:Y:S05]  /*fe50*/  BRA `(.L_x_5750) ;  /* 0xfffffff000c87947 */ /* 0x000fea000383ffff */
.L_x_5724:
[----:B-1----:R1:W2:Y:S02]  /*fe60*/  SYNCS.PHASECHK.TRANS64.TRYWAIT P0, [R0+URZ+0x34820], R3 ;  /* 0x03482003000075a7 */ /* 0x0022a4000800017f */
[----:B--2---:R-:W-:Y:S05]  /*fe70*/  @!P0 NANOSLEEP.SYNCS 0x989680 ;  /* 0x009896800000895d */ /* 0x004fea0003900000 */
[----:B------:R-:W2:Y:S02]  /*fe80*/  @!P0 SYNCS.PHASECHK.TRANS64 P0, [R0+URZ+0x34820], R3 ;  /* 0x03482003000085a7 */ /* 0x000ea4000800007f */
[----:B--2---:R-:W-:Y:S05]  /*fe90*/  @!P0 BRA `(.L_x_5724) ;  /* 0xfffffffc00f08947 */ /* 0x004fea000383ffff */
[----:B------:R-:W-:Y:S05]  /*fea0*/  BRA `(.L_x_5751) ;  /* 0xfffffff400ac7947 */ /* 0x000fea000383ffff */
.L_x_5725:
        /* <DEDUP_REMOVED lines=11> */
.L_x_5753:
[----:B------:R-:W-:Y:S05]  /*ff60*/  BSYNC B0 ;  /* 0x0000000000007941 */ /* 0x000fea0003800000 */
.L_x_5752:
[----:B------:R-:W-:Y:S05]  /*ff70*/  BRA `(.L_x_5754) ;  /* 0xfffffff400947947 */ /* 0x000fea000383ffff */
.L_x_5728:
[----:B------:R-:W-:Y:S01]  /*ff80*/  BSSY B1, `(.L_x_5755) ;  /* 0x0000006000017945 */ /* 0x000fe20003800000 */
[----:B------:R-:W-:-:S07]  /*ff90*/  IMAD.MOV.U32 R15, RZ, RZ, -0x1 ;  /* 0xffffffffff0f7424 */ /* 0x000fce00078e00ff */
[----:B-12---:R-:W-:Y:S05]  /*ffa0*/  WARPSYNC.COLLECTIVE R15, `(.L_x_5756) ;  /* 0x000000000f0c7348 */ /* 0x006fea0003c00000 */
[----:B------:R-:W-:Y:S02]  /*ffb0*/  ELECT P6, UR62, PT ;  /* 0x00000000003e782f */ /* 0x000fe400038c0000 */
[----:B------:R-:W-:Y:S01]  /*ffc0*/  MOV R14, UR62 ;  /* 0x0000003e000e7c02 */ /* 0x000fe20008000f00 */
[----:B-12---:R-:W-:Y:S10]  /*ffd0*/  ENDCOLLECTIVE ;  /* 0x000000000000791b */ /* 0x006ff40003800000 */
.L_x_5756:
[----:B------:R-:W-:Y:S05]  /*ffe0*/  BSYNC B1 ;  /* 0x0000000000017941 */ /* 0x000fea0003800000 */
.L_x_5755:
[----:B------:R-:W-:Y:S05]  /*fff0*/  BRA `(.L_x_5757) ;  /* 0xfffffff4008c7947 */ /* 0x000fea000383ffff */
.L_x_5730:
[----:B-1----:R1:W2:Y:S02]  /*10000*/  SYNCS.PHASECHK.TRANS64.TRYWAIT P0, [R6+URZ], R5 ;  /* 0x00000005060075a7 */ /* 0x0022a4000800017f */
[----:B--2---:R-:W-:Y:S05]  /*10010*/  @!P0 NANOSLEEP.SYNCS 0x989680 ;  /* 0x009896800000895d */ /* 0x004fea0003900000 */
[----:B------:R-:W2:Y:S02]  /*10020*/  @!P0 SYNCS.PHASECHK.TRANS64 P0, [R6+URZ], R5 ;  /* 0x00000005060085a7 */ /* 0x000ea4000800007f */
[----:B--2---:R-:W-:Y:S05]  /*10030*/  @!P0 BRA `(.L_x_5730) ;  /* 0xfffffffc00f08947 */ /* 0x004fea000383ffff */
[----:B------:R-:W-:Y:S05]  /*10040*/  BRA `(.L_x_5758) ;  /* 0xfffffff400c07947 */ /* 0x000fea000383ffff */
.L_x_5731:
[----:B--2---:R2:W3:Y:S02]  /*10050*/  SYNCS.PHASECHK.TRANS64.TRYWAIT P0, [R3+URZ], R2 ;  /* 0x00000002030075a7 */ /* 0x0044e4000800017f */
[----:B---3--:R-:W-:Y:S05]  /*10060*/  @!P0 NANOSLEEP.SYNCS 0x989680 ;  /* 0x009896800000895d */ /* 0x008fea0003900000 */
[----:B------:R-:W3:Y:S02]  /*10070*/  @!P0 SYNCS.PHASECHK.TRANS64 P0, [R3+URZ], R2 ;  /* 0x00000002030085a7 */ /* 0x000ee4000800007f */
[----:B---3--:R-:W-:Y:S05]  /*10080*/  @!P0 BRA `(.L_x_5731) ;  /* 0xfffffffc00f08947 */ /* 0x008fea000383ffff */
[----:B------:R-:W-:Y:S05]  /*10090*/  BRA `(.L_x_5759) ;  /* 0xfffffff400b47947 */ /* 0x000fea000383ffff */
.L_x_5733:
[----:B--2---:R2:W3:Y:S02]  /*100a0*/  SYNCS.PHASECHK.TRANS64.TRYWAIT P0, [R16+URZ], R5 ;  /* 0x00000005100075a7 */ /* 0x0044e4000800017f */
[----:B---3--:R-:W-:Y:S05]  /*100b0*/  @!P0 NANOSLEEP.SYNCS 0x989680 ;  /* 0x009896800000895d */ /* 0x008fea0003900000 */
[----:B------:R-:W3:Y:S02]  /*100c0*/  @!P0 SYNCS.PHASECHK.TRANS64 P0, [R16+URZ], R5 ;  /* 0x00000005100085a7 */ /* 0x000ee4000800007f */
[----:B---3--:R-:W-:Y:S05]  /*100d0*/  @!P0 BRA `(.L_x_5733) ;  /* 0xfffffffc00f08947 */ /* 0x008fea000383ffff */
[----:B------:R-:W-:Y:S05]  /*100e0*/  BRA `(.L_x_5760) ;  /* 0xfffffff400b87947 */ /* 0x000fea000383ffff */
.L_x_5761:
        /* <DEDUP_REMOVED lines=9> */
.L_x_12770:


//--------------------- .text._ZN7cutlass13device_kernelIN5flash11enable_sm90INS1_16FlashAttnFwdSm90INS1_25CollectiveMainloopFwdSm90ILi2EN4cute5tupleIJNS5_1CILi1EEES8_S8_EEENS6_IJNS7_ILi128EEENS7_ILi176EEESA_EEELi128ENS_6half_tEfNS_4arch4Sm90ELb0ELb0ELb0ELb1ELb0ELb0ELb0ELb1ELb1ELb0ELb0ELb0EEENS1_21CollectiveEpilogueFwdINS6_IJSA_SA_SB_EEES9_SD_SF_Li256ELb1ELb0ELb0ELb0EEENS1_36VarlenDynamicPersistentTileSchedulerILi128ELi176ELi256ELi32ELb0ELb0ELb1ELb0ELb1ELb1EEEEEEEEEvNT_6ParamsE --------------------------
	.section	.text._ZN7cutlass13device_kernelIN5flash11enable_sm90INS1_16FlashAttnFwdSm90INS1_25CollectiveMainloopFwdSm90ILi2EN4cute5tupleIJNS5_1CILi1EEES8_S8_EEENS6_IJNS7_ILi128EEENS7_ILi176EEESA_EEELi128ENS_6half_tEfNS_4arch4Sm90ELb0ELb0ELb0ELb1ELb0ELb0ELb0ELb1ELb1ELb0ELb0ELb0EEENS1_21CollectiveEpilogueFwdINS6_IJSA_SA_SB_EEES9_SD_SF_Li256ELb1ELb0ELb0ELb0EEENS1_36VarlenDynamicPersistentTileSchedulerILi128ELi176ELi256ELi32ELb0ELb0ELb1ELb0ELb1ELb1EEEEEEEEEvNT_6ParamsE,"ax",@progbits
	.align	128
.text._ZN7cutlass13device_kernelIN5flash11enable_sm90INS1_16FlashAttnFwdSm90INS1_25CollectiveMainloopFwdSm90ILi2EN4cute5tupleIJNS5_1CILi1EEES8_S8_EEENS6_IJNS7_ILi128EEENS7_ILi176EEESA_EEELi128ENS_6half_tEfNS_4arch4Sm90ELb0ELb0ELb0ELb1ELb0ELb0ELb0ELb1ELb1ELb0ELb0ELb0EEENS1_21CollectiveEpilogueFwdINS6_IJSA_SA_SB_EEES9_SD_SF_Li256ELb1ELb0ELb0ELb0EEENS1_36VarlenDynamicPersistentTileSchedulerILi128ELi176ELi256ELi32ELb0ELb0ELb1ELb0ELb1ELb1EEEEEEEEEvNT_6ParamsE:
        .type           _ZN7cutlass13device_kernelIN5flash11enable_sm90INS1_16FlashAttnFwdSm90INS1_25CollectiveMainloopFwdSm90ILi2EN4cute5tupleIJNS5_1CILi1EEES8_S8_EEENS6_IJNS7_ILi128EEENS7_ILi176EEESA_EEELi128ENS_6half_tEfNS_4arch4Sm90ELb0ELb0ELb0ELb1ELb0ELb0ELb0ELb1ELb1ELb0ELb0ELb0EEENS1_21CollectiveEpilogueFwdINS6_IJSA_SA_SB_EEES9_SD_SF_Li256ELb1ELb0ELb0ELb0EEENS1_36VarlenDynamicPersistentTileSchedulerILi128ELi176ELi256ELi32ELb0ELb0ELb1ELb0ELb1ELb1EEEEEEEEEvNT_6ParamsE,@function
        .size           _ZN7cutlass13device_kernelIN5flash11enable_sm90INS1_16FlashAttnFwdSm90INS1_25CollectiveMainloopFwdSm90ILi2EN4cute5tupleIJNS5_1CILi1EEES8_S8_EEENS6_IJNS7_ILi128EEENS7_ILi176EEESA_EEELi128ENS_6half_tEfNS_4arch4Sm90ELb0ELb0ELb0ELb1ELb0ELb0ELb0ELb1ELb1ELb0ELb0ELb0EEENS1_21CollectiveEpilogueFwdINS6_IJSA_SA_SB_EEES9_SD_SF_Li256ELb1ELb0ELb0ELb0EEENS1_36VarlenDynamicPersistentTileSchedulerILi128ELi176ELi256ELi32ELb0ELb0ELb1ELb0ELb1ELb1EEEEEEEEEvNT_6ParamsE,(.L_x_12771 - _ZN7cutlass13device_kernelIN5flash11enable_sm90INS1_16FlashAttnFwdSm90INS1_25CollectiveMainloopFwdSm90ILi2EN4cute5tupleIJNS5_1CILi1EEES8_S8_EEENS6_IJNS7_ILi128EEENS7_ILi176EEESA_EEELi128ENS_6half_tEfNS_4arch4Sm90ELb0ELb0ELb0ELb1ELb0ELb0ELb0ELb1ELb1ELb0ELb0ELb0EEENS1_21CollectiveEpilogueFwdINS6_IJSA_SA_SB_EEES9_SD_SF_Li256ELb1ELb0ELb0ELb0EEENS1_36VarlenDynamicPersistentTileSchedulerILi128ELi176ELi256ELi32ELb0ELb0ELb1ELb0ELb1ELb1EEEEEEEEEvNT_6ParamsE)
        .other          _ZN7cutlass13device_kernelIN5flash11enable_sm90INS1_16FlashAttnFwdSm90INS1_25CollectiveMainloopFwdSm90ILi2EN4cute5tupleIJNS5_1CILi1EEES8_S8_EEENS6_IJNS7_ILi128EEENS7_ILi176EEESA_EEELi128ENS_6half_tEfNS_4arch4Sm90ELb0ELb0ELb0ELb1ELb0ELb0ELb0ELb1ELb1ELb0ELb0ELb0EEENS1_21CollectiveEpilogueFwdINS6_IJSA_SA_SB_EEES9_SD_SF_Li256ELb1ELb0ELb0ELb0EEENS1_36VarlenDynamicPersistentTileSchedulerILi128ELi176ELi256ELi32ELb0ELb0ELb1ELb0ELb1ELb1EEEEEEEEEvNT_6ParamsE,@"STO_CUDA_ENTRY STV_DEFAULT"
_ZN7cutlass13device_kernelIN5flash11enable_sm90INS1_16FlashAttnFwdSm90INS1_25CollectiveMainloopFwdSm90ILi2EN4cute5tupleIJNS5_1CILi1EEES8_S8_EEENS6_IJNS7_ILi128EEENS7_ILi176EEESA_EEELi128ENS_6half_tEfNS_4arch4Sm90ELb0ELb0ELb0ELb1ELb0ELb0ELb0ELb1ELb1ELb0ELb0ELb0EEENS1_21CollectiveEpilogueFwdINS6_IJSA_SA_SB_EEES9_SD_SF_Li256ELb1ELb0ELb0ELb0EEENS1_36VarlenDynamicPersistentTileSchedulerILi128ELi176ELi256ELi32ELb0ELb0ELb1ELb0ELb1ELb1EEEEEEEEEvNT_6ParamsE:
        /* <DEDUP_REMOVED lines=20> */
.L_x_5763:
[----:B------:R-:W-:Y:S05]  /*0140*/  BSYNC B0 ;  /* 0x0000000000007941 */ /* 0x000fea0003800000 */
.L_x_5762:
[----:B------:R-:W-:Y:S01]  /*0150*/  VOTEU.ANY UP0, P0 ;  /* 0x00000000003f7886 */ /* 0x000fe20000000100 */
[----:B------:R-:W0:Y:S01]  /*0160*/  SHFL.IDX PT, R2, R0, RZ, 0x1f ;  /* 0x00001fff00027589 */ /* 0x000e2200000e0000 */
[----:B------:R-:W-:Y:S01]  /*0170*/  UMOV UR4, 0x1 ;  /* 0x0000000100047882 */ /* 0x000fe20000000000 */
[----:B------:R-:W-:Y:S01]  /*0180*/  UMOV UR7, 0x100 ;  /* 0x0000010000077882 */ /* 0x000fe20000000000 */
[----:B------:R-:W-:Y:S01]  /*0190*/  SHF.R.U32.HI R3, RZ, 0x7, R3 ;  /* 0x00000007ff037819 */ /* 0x000fe20000011603 */
[----:B------:R-:W1:Y:S01]  /*01a0*/  @UP0 S2UR UR8, SR_CgaCtaId ;  /* 0x00000000000809c3 */ /* 0x000e620000008800 */
[----:B------:R-:W-:Y:S01]  /*01b0*/  @UP0 UMOV UR6, 0x400 ;  /* 0x0000040000060882 */ /* 0x000fe20000000000 */
[----:B------:R-:W-:-:S04]  /*01c0*/  @UP0 UIADD3 UR4, -UR4, 0x100000, URZ ;  /* 0x0010000004040890 */ /* 0x000fc8000fffe13f */
[----:B------:R-:W-:Y:S02]  /*01d0*/  @UP0 USHF.L.U32 UR5, UR4, 0xb, URZ ;  /* 0x0000000b04050899 */ /* 0x000fe4000800063f */
[----:B------:R-:W-:Y:S01]  /*01e0*/  @UP0 USHF.L.U32 UR4, UR4, 0x1, URZ ;  /* 0x0000000104040899 */ /* 0x000fe2000800063f */
[----:B------:R-:W-:Y:S01]  /*01f0*/  VOTEU.ANY UP1, P0 ;  /* 0x00000000003f7886 */ /* 0x000fe20000020100 */
[----:B0-----:R-:W-:Y:S02]  /*0200*/  ISETP.NE.AND P1, PT, R2, RZ, PT ;  /* 0x000000ff0200720c */ /* 0x001fe40003f25270 */
[----:B------:R0:W2:Y:S01]  /*0210*/  SHFL.IDX PT, R2, R3, RZ, 0x1f ;  /* 0x00001fff03027589 */ /* 0x0000a200000e0000 */
[----:B-1----:R-:W-:Y:S02]  /*0220*/  @UP0 ULEA UR8, UR8, UR6, 0x18 ;  /* 0x0000000608080291 */ /* 0x002fe4000f8ec03f */
[----:B------:R-:W-:-:S04]  /*0230*/  @UP0 UIADD3 UR6, -UR7, 0x100000, URZ ;  /* 0x0010000007060890 */ /* 0x000fc8000fffe13f */
[----:B------:R-:W-:Y:S02]  /*0240*/  @UP0 USHF.L.U32 UR7, UR6, 0xb, URZ ;  /* 0x0000000b06070899 */ /* 0x000fe4000800063f */
[----:B------:R-:W-:Y:S01]  /*0250*/  @UP0 USHF.L.U32 UR6, UR6, 0x1, URZ ;  /* 0x0000000106060899 */ /* 0x000fe2000800063f */
[----:B------:R-:W-:Y:S01]  /*0260*/  VOTEU.ANY UP0, P0 ;  /* 0x00000000003f7886 */ /* 0x000fe20000000100 */
[----:B------:R-:W1:Y:S04]  /*0270*/  FENCE.VIEW.ASYNC.S ;  /* 0x00000000000073c6 */ /* 0x000e680000000000 */
[----:B-1----:R0:W1:Y:S06]  /*0280*/  @UP0 SYNCS.EXCH.64 URZ, [UR8+0x34800], UR4 ;  /* 0x03480004083f05b2 */ /* 0x00206c0008000100 */
[----:B------:R0:W3:Y:S02]  /*0290*/  @UP1 SYNCS.EXCH.64 URZ, [UR8+0x34820], UR6 ;  /* 0x03482006083f15b2 */ /* 0x0000e40008000100 */
[----:B0-----:R-:W-:Y:S05]  /*02a0*/  @P1 BRA `(.L_x_5764) ;  /* 0x0000000000481947 */ /* 0x001fea0003800000 */
[----:B------:R-:W0:Y:S01]  /*02b0*/  S2UR UR5, SR_CgaCtaId ;  /* 0x00000000000579c3 */ /* 0x000e220000008800 */
        /* <DEDUP_REMOVED lines=15> */
[----:B------:R0:W0:Y:S01]  /*03b0*/  SYNCS.EXCH.64 URZ, [UR8+0x34848], UR4 ;  /* 0x03484804083f75b2 */ /* 0x0000220008000100 */
[----:B------:R-:W-:Y:S01]  /*03c0*/  NOP ;  /* 0x0000000000007918 */ /* 0x000fe20000000000 */
.L_x_5764:
[----:B------:R-:W5:Y:S01]  /*03d0*/  SHFL.IDX PT, R3, R0, RZ, 0x1f ;  /* 0x00001fff00037589 */ /* 0x000f6200000e0000 */
[----:B------:R-:W-:Y:S01]  /*03e0*/  NOP ;  /* 0x0000000000007918 */ /* 0x000fe20000000000 */
[----:B-----5:R-:W-:-:S13]  /*03f0*/  ISETP.NE.AND P0, PT, R3, RZ, PT ;  /* 0x000000ff0300720c */ /* 0x020fda0003f05270 */
        /* <DEDUP_REMOVED lines=17> */
[----:B------:R0:W0:Y:S01]  /*0510*/  SYNCS.EXCH.64 URZ, [UR8+0x34868], UR6 ;  /* 0x03486806083f75b2 */ /* 0x0000220008000100 */
[----:B------:R-:W-:Y:S01]  /*0520*/  NOP ;  /* 0x0000000000007918 */ /* 0x000fe20000000000 */
.L_x_5765:
[----:B------:R-:W5:Y:S01]  /*0530*/  SHFL.IDX PT, R3, R0, RZ, 0x1f ;  /* 0x00001fff00037589 */ /* 0x000f6200000e0000 */
[----:B------:R-:W-:Y:S01]  /*0540*/  NOP ;  /* 0x0000000000007918 */ /* 0x000fe20000000000 */
[----:B-----5:R-:W-:-:S13]  /*0550*/  ISETP.NE.AND P0, PT, R3, RZ, PT ;  /* 0x000000ff0300720c */ /* 0x020fda0003f05270 */
        /* <DEDUP_REMOVED lines=13> */
[----:B------:R0:W0:Y:S01]  /*0630*/  SYNCS.EXCH.64 URZ, [UR6+0x34888], UR4 ;  /* 0x03488804063f75b2 */ /* 0x0000220008000100 */
[----:B------:R-:W-:Y:S01]  /*0640*/  NOP ;  /* 0x0000000000007918 */ /* 0x000fe20000000000 */
.L_x_5766:
        /* <DEDUP_REMOVED lines=22> */
.L_x_5767:
        /* <DEDUP_REMOVED lines=22> */
.L_x_5768:
[----:B--2---:R-:W-:Y:S01]  /*0910*/  ISETP.NE.AND P0, PT, R2, RZ, PT ;  /* 0x000000ff0200720c */ /* 0x004fe20003f05270 */
[----:B------:R-:W-:Y:S01]  /*0920*/  IMAD.MOV.U32 R2, RZ, RZ, 0x1 ;  /* 0x00000001ff027424 */ /* 0x000fe200078e00ff */
[----:B------:R-:W-:Y:S01]  /*0930*/  NOP ;  /* 0x0000000000007918 */ /* 0x000fe20000000000 */
[----:B------:R-:W-:-:S03]  /*0940*/  ULDC.64 UR60, c[0x0][0x208] ;  /* 0x00008200003c7ab9 */ /* 0x000fc60000000a00 */
[----:B------:R-:W-:-:S05]  /*0950*/  SEL R2, R2, 0x2, !P0 ;  /* 0x0000000202027807 */ /* 0x000fca0004000000 */
[----:B------:R2:W-:Y:S01]  /*0960*/  STL [R1+0x30], R2 ;  /* 0x0000300201007387 */ /* 0x0005e20000100800 */
[----:B01-34-:R-:W-:Y:S06]  /*0970*/  BAR.SYNC.DEFER_BLOCKING 0x0 ;  /* 0x0000000000007b1d */ /* 0x01bfec0000010000 */
[----:B------:R-:W-:Y:S05]  /*0980*/  @!P0 BRA `(.L_x_5769) ;  /* 0x000000d000688947 */ /* 0x000fea0003800000 */
.L_x_5770:
[----:B------:R-:W-:-:S08]  /*0990*/  NOP ;  /* 0x0000000000007918 */ /* 0x000fd00000000000 */
[----:B------:R-:W0:Y:S02]  /*09a0*/  USETMAXREG.TRY_ALLOC.CTAPOOL UP0, 0xf0 ;  /* 0x000000f0000079c8 */ /* 0x000e240008000600 */
[----:B0-----:R-:W-:-:S13]  /*09b0*/  PLOP3.LUT P0, PT, PT, PT, UP0, 0x80, 0x0 ;  /* 0x000000000000781c */ /* 0x001fda0003f0f008 */
[----:B------:R-:W-:Y:S05]  /*09c0*/  @!P0 BRA `(.L_x_5770) ;  /* 0xfffffffc00f08947 */ /* 0x000fea000383ffff */
[----:B--2---:R-:W0:Y:S01]  /*09d0*/  S2R R2, SR_TID.X ;  /* 0x0000000000027919 */ /* 0x004e220000002100 */
[----:B------:R-:W1:Y:S01]  /*09e0*/  S2UR UR5, SR_CgaCtaId ;  /* 0x00000000000579c3 */ /* 0x000e620000008800 */
[----:B------:R-:W-:-:S07]  /*09f0*/  UMOV UR4, 0x400 ;  /* 0x0000040000047882 */ /* 0x000fce0000000000 */
[----:B------:R-:W-:Y:S06]  /*0a00*/  BAR.ARV 0x8, 0x120 ;  /* 0x0204800000007b1d */ /* 0x000fec0000002000 */
[----:B-1----:R-:W-:Y:S01]  /*0a10*/  ULEA UR4, UR5, UR4, 0x18 ;  /* 0x0000000405047291 */ /* 0x002fe2000f8ec03f */
[----:B0-----:R-:W-:-:S04]  /*0a20*/  LOP3.LUT R0, R2, 0xffffff80, RZ, 0xc0, !PT ;  /* 0xffffff8002007812 */ /* 0x001fc800078ec0ff */
[----:B------:R-:W-:-:S13]  /*0a30*/  ISETP.NE.AND P0, PT, R0, 0x80, PT ;  /* 0x000000800000780c */ /* 0x000fda0003f05270 */
[----:B------:R-:W-:Y:S08]  /*0a40*/  @!P0 BAR.ARV 0x9, 0x100 ;  /* 0x0244000000008b1d */ /* 0x000ff00000002000 */
[----:B------:R-:W-:Y:S06]  /*0a50*/  BAR.SYNC.DEFER_BLOCKING 0x5, 0x120 ;  /* 0x0144800000007b1d */ /* 0x000fec0000010000 */
[----:B------:R-:W0:Y:S01]  /*0a60*/  LDS.128 R48, [UR4+0x348d0] ;  /* 0x0348d004ff307984 */ /* 0x000e220008000c00 */
[----:B------:R-:W-:Y:S01]  /*0a70*/  ULDC UR4, c[0x0][0xc14] ;  /* 0x0003050000047ab9 */ /* 0x000fe20000000800 */
[----:B------:R-:W-:Y:S06]  /*0a80*/  BAR.ARV 0x4, 0x120 ;  /* 0x0104800000007b1d */ /* 0x000fec0000002000 */
[----:B0-----:R-:W-:-:S13]  /*0a90*/  ISETP.GE.AND P0, PT, R51, UR4, PT ;  /* 0x0000000433007c0c */ /* 0x001fda000bf06270 */
[----:B------:R-:W-:Y:S05]  /*0aa0*/  @P0 EXIT ;  /* 0x000000000000094d */ /* 0x000fea0003800000 */
[----:B------:R-:W2:Y:S01]  /*0ab0*/  LDL.LU R10, [R1+0x30] ;  /* 0x00003000010a7983 */ /* 0x000ea20000300800 */
[----:B------:R-:W-:-:S05]  /*0ac0*/  VIADD R230, R2, 0xffffff80 ;  /* 0xffffff8002e67836 */ /* 0x000fca0000000000 */
        /* <DEDUP_REMOVED lines=13> */
[CC--:B------:R-:W-:Y:S01]  /*0ba0*/  LEA.HI R0, R3.reuse, R230.reuse, RZ, 0x4 ;  /* 0x000000e603007211 */ /* 0x0c0fe200078f20ff */
[----:B------:R-:W-:Y:S01]  /*0bb0*/  IMAD.IADD R11, R8, 0x1, -R11 ;  /* 0x00000001080b7824 */ /* 0x000fe200078e0a0b */
[-C--:B------:R-:W-:Y:S02]  /*0bc0*/  LEA.HI R2, R3, R230.reuse, RZ, 0x5 ;  /* 0x000000e603027211 */ /* 0x080fe400078f28ff */
[----:B------:R-:W-:Y:S02]  /*0bd0*/  SHF.R.S32.HI R4, RZ, 0x5, R4 ;  /* 0x00000005ff047819 */ /* 0x000fe40000011404 */
[----:B------:R-:W-:Y:S02]  /*0be0*/  LOP3.LUT R5, R5, 0x3fffffe, RZ, 0xc0, !PT ;  /* 0x03fffffe05057812 */ /* 0x000fe400078ec0ff */
[----:B------:R-:W-:Y:S01]  /*0bf0*/  SHF.R.S32.HI R9, RZ, 0x4, R0 ;  /* 0x00000004ff097819 */ /* 0x000fe20000011400 */
[----:B------:R-:W-:Y:S01]  /*0c00*/  IMAD.SHL.U32 R2, R2, 0x20, RZ ;  /* 0x0000002002027824 */ /* 0x000fe200078e00ff */
[----:B------:R-:W-:Y:S01]  /*0c10*/  LOP3.LUT R7, R0, 0x3fffff0, RZ, 0xc0, !PT ;  /* 0x03fffff000077812 */ /* 0x000fe200078ec0ff */
[----:B------:R-:W-:Y:S01]  /*0c20*/  IMAD R4, R4, 0x10, R11 ;  /* 0x0000001004047824 */ /* 0x000fe200078e020b */
[----:B------:R-:W-:Y:S01]  /*0c30*/  LEA.HI R0, R0, R9, RZ, 0x1 ;  /* 0x0000000900007211 */ /* 0x000fe200078f08ff */
[----:B------:R-:W-:Y:S01]  /*0c40*/  IMAD.IADD R5, R226, 0x1, -R5 ;  /* 0x00000001e2057824 */ /* 0x000fe200078e0a05 */
[----:B------:R-:W-:Y:S01]  /*0c50*/  LEA.HI R3, R3, R230, RZ, 0x3 ;  /* 0x000000e603037211 */ /* 0x000fe200078f18ff */
[----:B------:R-:W-:Y:S01]  /*0c60*/  IMAD.IADD R7, R230, 0x1, -R7 ;  /* 0x00000001e6077824 */ /* 0x000fe200078e0a07 */
[----:B------:R-:W-:Y:S01]  /*0c70*/  LOP3.LUT R2, R2, 0xfffffc00, RZ, 0xc0, !PT ;  /* 0xfffffc0002027812 */ /* 0x000fe200078ec0ff */
[----:B------:R-:W-:Y:S01]  /*0c80*/  IMAD R228, R5, 0x40, R4 ;  /* 0x0000004005e47824 */ /* 0x000fe200078e0204 */
[----:B------:R-:W-:-:S02]  /*0c90*/  LOP3.LUT R0, R0, 0x1ffffffe, RZ, 0xc0, !PT ;  /* 0x1ffffffe00007812 */ /* 0x000fc400078ec0ff */
[----:B------:R-:W-:Y:S02]  /*0ca0*/  LOP3.LUT R6, R6, 0x7ffffffc, RZ, 0xc0, !PT ;  /* 0x7ffffffc06067812 */ /* 0x000fe400078ec0ff */
[----:B------:R-:W-:Y:S01]  /*0cb0*/  LOP3.LUT R5, R3, 0x1ffffff8, RZ, 0xc0, !PT ;  /* 0x1ffffff803057812 */ /* 0x000fe200078ec0ff */
[----:B------:R-:W-:Y:S02]  /*0cc0*/  IMAD R7, R7, 0x40, R2 ;  /* 0x0000004007077824 */ /* 0x000fe400078e0202 */
[----:B------:R-:W-:Y:S02]  /*0cd0*/  IMAD.IADD R0, R9, 0x1, -R0 ;  /* 0x0000000109007824 */ /* 0x000fe400078e0a00 */
[----:B------:R-:W-:Y:S02]  /*0ce0*/  IMAD.MOV.U32 R227, RZ, RZ, -0x2 ;  /* 0xfffffffeffe37424 */ /* 0x000fe400078e00ff */
[----:B------:R-:W-:Y:S02]  /*0cf0*/  IMAD.IADD R6, R225, 0x1, -R6 ;  /* 0x00000001e1067824 */ /* 0x000fe400078e0a06 */
[----:B------:R-:W-:Y:S01]  /*0d00*/  IMAD.IADD R5, R230, 0x1, -R5 ;  /* 0x00000001e6057824 */ /* 0x000fe200078e0a05 */
[----:B------:R-:W-:Y:S01]  /*0d10*/  SHF.R.S32.HI R18, RZ, 0x3, R3 ;  /* 0x00000003ff127819 */ /* 0x000fe20000011403 */
[----:B------:R-:W-:-:S02]  /*0d20*/  IMAD R229, R0, 0x8, R7 ;  /* 0x0000000800e57824 */ /* 0x000fc400078e0207 */
[----:B------:R-:W-:Y:S02]  /*0d30*/  IMAD R227, R6, R227, 0xb0 ;  /* 0x000000b006e37424 */ /* 0x000fe400078e02e3 */
[----:B------:R-:W-:Y:S02]  /*0d40*/  IMAD.MOV.U32 R224, RZ, RZ, RZ ;  /* 0x000000ffffe07224 */ /* 0x000fe400078e00ff */
[----:B------:R-:W-:Y:S02]  /*0d50*/  IMAD.MOV.U32 R16, RZ, RZ, RZ ;  /* 0x000000ffff107224 */ /* 0x000fe400078e00ff */
[----:B------:R-:W-:Y:S02]  /*0d60*/  IMAD.MOV.U32 R2, RZ, RZ, RZ ;  /* 0x000000ffff027224 */ /* 0x000fe400078e00ff */
[----:B------:R-:W-:Y:S01]  /*0d70*/  IMAD.SHL.U32 R17, R5, 0x8, RZ ;  /* 0x0000000805117824 */ /* 0x000fe200078e00ff */
[----:B--2---:R-:W-:-:S07]  /*0d80*/  LOP3.LUT R23, R10, 0x1, RZ, 0xfc, !PT ;  /* 0x000000010a177812 */ /* 0x004fce00078efcff */
.L_x_5813:
[----:B0-----:R-:W0:Y:S01]  /*0d90*/  LDC.64 R220, c[0x0][0xc60] ;  /* 0x00031800ffdc7b82 */ /* 0x001e220000000a00 */
[----:B------:R-:W-:Y:S01]  /*0da0*/  ULDC.64 UR4, c[0x0][0xa28] ;  /* 0x00028a0000047ab9 */ /* 0x000fe20000000a00 */
[----:B------:R-:W-:Y:S01]  /*0db0*/  IMAD.MOV.U32 R3, RZ, RZ, RZ ;  /* 0x000000ffff037224 */ /* 0x000fe200078e00ff */
[----:B------:R-:W-:Y:S01]  /*0dc0*/  ULDC.64 UR6, c[0x0][0xa20] ;  /* 0x0002880000067ab9 */ /* 0x000fe20000000a00 */
[----:B0-----:R-:W-:-:S06]  /*0dd0*/  IMAD.WIDE R220, R51, 0x4, R220 ;  /* 0x0000000433dc7825 */ /* 0x001fcc00078e02dc */
[----:B--2---:R-:W2:Y:S01]  /*0de0*/  LDG.E R220, desc[UR60][R220.64] ;  /* 0x0000003cdcdc7981 */ /* 0x004ea2000c1e1900 */
[----:B------:R-:W-:-:S04]  /*0df0*/  ISETP.NE.U32.AND P0, PT, RZ, UR4, PT ;  /* 0x00000004ff007c0c */ /* 0x000fc8000bf05070 */
[----:B------:R-:W-:Y:S02]  /*0e00*/  ISETP.NE.AND.EX P0, PT, RZ, UR5, PT, P0 ;  /* 0x00000005ff007c0c */ /* 0x000fe4000bf05300 */
[----:B--2---:R-:W-:-:S11]  /*0e10*/  SHF.R.S32.HI R223, RZ, 0x1f, R220 ;  /* 0x0000001fffdf7819 */ /* 0x004fd600000114dc */
[----:B---3-5:R-:W-:-:S04]  /*0e20*/  @P0 LEA R4, P1, R220, UR4, 0x2 ;  /* 0x00000004dc040c11 */ /* 0x028fc8000f8210ff */
        /* <DEDUP_REMOVED lines=25> */
.L_x_5771:
[----:B-----5:R-:W-:Y:S01]  /*0fc0*/  IMAD.IADD R80, R80, 0x1, -R3 ;  /* 0x0000000150507824 */ /* 0x020fe200078e0a03 */
[----:B------:R-:W-:Y:S01]  /*0fd0*/  PLOP3.LUT P0, PT, PT, PT, PT, 0x80, 0x0 ;  /* 0x000000000000781c */ /* 0x000fe20003f0f070 */
[----:B------:R-:W-:Y:S01]  /*0fe0*/  IMAD.MOV.U32 R222, RZ, RZ, R49 ;  /* 0x000000ffffde7224 */ /* 0x000fe200078e0031 */
[----:B------:R-:W-:Y:S01]  /*0ff0*/  CS2R R30, SRZ ;  /* 0x00000000001e7805 */ /* 0x000fe2000001ff00 */
[C---:B------:R-:W-:Y:S01]  /*1000*/  VIADD R0, R80.reuse, 0xaf ;  /* 0x000000af50007836 */ /* 0x040fe20000000000 */
[----:B------:R-:W-:Y:S01]  /*1010*/  ISETP.GE.AND P1, PT, R80, 0x1, PT ;  /* 0x000000015000780c */ /* 0x000fe20003f26270 */
[----:B------:R-:W-:Y:S01]  /*1020*/  IMAD.MOV.U32 R221, RZ, RZ, R50 ;  /* 0x000000ffffdd7224 */ /* 0x000fe200078e0032 */
[----:B------:R-:W-:Y:S01]  /*1030*/  CS2R R32, SRZ ;  /* 0x0000000000207805 */ /* 0x000fe2000001ff00 */
[----:B------:R-:W-:Y:S01]  /*1040*/  IMAD.HI R0, R0, 0x2e8ba2e9, RZ ;  /* 0x2e8ba2e900007827 */ /* 0x000fe200078e02ff */
[----:B------:R-:W-:Y:S02]  /*1050*/  CS2R R34, SRZ ;  /* 0x0000000000227805 */ /* 0x000fe4000001ff00 */
[----:B------:R-:W-:-:S02]  /*1060*/  CS2R R36, SRZ ;  /* 0x0000000000247805 */ /* 0x000fc4000001ff00 */
[----:B------:R-:W-:Y:S01]  /*1070*/  CS2R R38, SRZ ;  /* 0x0000000000267805 */ /* 0x000fe2000001ff00 */
[----:B------:R-:W-:Y:S01]  /*1080*/  IMAD.MOV.U32 R87, RZ, RZ, RZ ;  /* 0x000000ffff577224 */ /* 0x000fe200078e00ff */
[----:B------:R-:W-:Y:S02]  /*1090*/  SHF.R.U32.HI R3, RZ, 0x1f, R0 ;  /* 0x0000001fff037819 */ /* 0x000fe40000011600 */
[----:B------:R-:W-:Y:S02]  /*10a0*/  CS2R R40, SRZ ;  /* 0x0000000000287805 */ /* 0x000fe4000001ff00 */
[----:B------:R-:W-:Y:S02]  /*10b0*/  CS2R R42, SRZ ;  /* 0x00000000002a7805 */ /* 0x000fe4000001ff00 */
[----:B------:R-:W-:Y:S02]  /*10c0*/  CS2R R44, SRZ ;  /* 0x00000000002c7805 */ /* 0x000fe4000001ff00 */
[----:B------:R-:W-:Y:S01]  /*10d0*/  LEA.HI.SX32 R120, R0, R3, 0x1b ;  /* 0x0000000300787211 */ /* 0x000fe200078fdaff */
        /* <DEDUP_REMOVED lines=24> */
[----:B------:R-:W-:Y:S01]  /*1260*/  IMAD.MOV.U32 R8, RZ, RZ, RZ ;  /* 0x000000ffff087224 */ /* 0x000fe200078e00ff */
[----:B------:R-:W-:Y:S01]  /*1270*/  CS2R R106, SRZ ;  /* 0x00000000006a7805 */ /* 0x000fe2000001ff00 */
[----:B------:R-:W-:Y:S01]  /*1280*/  IMAD.MOV.U32 R10, RZ, RZ, RZ ;  /* 0x000000ffff0a7224 */ /* 0x000fe200078e00ff */
[----:B------:R-:W-:Y:S06]  /*1290*/  @!P1 BRA `(.L_x_5772) ;  /* 0x000000a800a89947 */ /* 0x000fec0003800000 */
[----:B------:R-:W1:Y:S01]  /*12a0*/  SHFL.IDX PT, R0, R226, RZ, 0x1f ;  /* 0x00001fffe2007589 */ /* 0x000e6200000e0000 */
[----:B------:R-:W2:Y:S01]  /*12b0*/  S2UR UR6, SR_CgaCtaId ;  /* 0x00000000000679c3 */ /* 0x000ea20000008800 */
[----:B------:R-:W-:Y:S01]  /*12c0*/  UMOV UR5, 0x400 ;  /* 0x0000040000057882 */ /* 0x000fe20000000000 */
[----:B-1----:R-:W-:Y:S01]  /*12d0*/  R2UR UR7, R0 ;  /* 0x00000000000772ca */ /* 0x002fe200000e0000 */
[----:B--2---:R-:W-:-:S04]  /*12e0*/  ULEA UR5, UR6, UR5, 0x18 ;  /* 0x0000000506057291 */ /* 0x004fc8000f8ec03f */
[----:B------:R-:W-:-:S04]  /*12f0*/  UIADD3 UR5, UR5, 0x16400, URZ ;  /* 0x0001640005057890 */ /* 0x000fc8000fffe03f */
[----:B------:R-:W-:-:S04]  /*1300*/  ULOP3.LUT UP0, URZ, UR5, 0x9f, URZ, 0xc0, !UPT ;  /* 0x0000009f053f7892 */ /* 0x000fc8000f80c03f */
[----:B------:R-:W-:Y:S02]  /*1310*/  ULEA.HI UR4, UR7, UR7, URZ, 0x1 ;  /* 0x0000000707047291 */ /* 0x000fe4000f8f083f */
[----:B------:R-:W-:Y:S01]  /*1320*/  IMAD.U32 R22, RZ, RZ, UR7 ;  /* 0x00000007ff167e24 */ /* 0x000fe2000f8e00ff */
[----:B------:R-:W-:Y:S01]  /*1330*/  PLOP3.LUT P0, PT, PT, PT, UP0, 0x80, 0x0 ;  /* 0x000000000000781c */ /* 0x000fe20003f0f008 */
        /* <DEDUP_REMOVED lines=9> */
[----:B0-----:R-:W-:Y:S01]  /*13d0*/  IMAD.U32 R4, RZ, RZ, UR4 ;  /* 0x00000004ff047e24 */ /* 0x001fe2000f8e00ff */
        /* <DEDUP_REMOVED lines=12> */
.L_x_5773:
[----:B------:R-:W1:Y:S01]  /*14a0*/  S2UR UR5, SR_CgaCtaId ;  /* 0x00000000000579c3 */ /* 0x000e620000008800 */
[----:B------:R-:W-:Y:S01]  /*14b0*/  LEA.HI R0, R224, R224, RZ, 0x1 ;  /* 0x000000e0e0007211 */ /* 0x000fe200078f08ff */
[----:B------:R-:W-:Y:S01]  /*14c0*/  UMOV UR4, 0x400 ;  /* 0x0000040000047882 */ /* 0x000fe20000000000 */
[----:B------:R-:W-:Y:S01]  /*14d0*/  BSSY B0, `(.L_x_5774) ;  /* 0x0000009000007945 */ /* 0x000fe20003800000 */
[----:B------:R-:W-:Y:S02]  /*14e0*/  ISETP.NE.AND P0, PT, R23, 0x3, PT ;  /* 0x000000031700780c */ /* 0x000fe40003f05270 */
[----:B------:R-:W-:-:S05]  /*14f0*/  LOP3.LUT R3, R0, 0xfffffffe, RZ, 0xc0, !PT ;  /* 0xfffffffe00037812 */ /* 0x000fca00078ec0ff */
[----:B------:R-:W-:-:S05]  /*1500*/  IMAD.IADD R3, R224, 0x1, -R3 ;  /* 0x00000001e0037824 */ /* 0x000fca00078e0a03 */
[----:B------:R-:W-:Y:S01]  /*1510*/  SHF.L.U32 R3, R3, 0x1f, RZ ;  /* 0x0000001f03037819 */ /* 0x000fe200000006ff */
[----:B-1----:R-:W-:-:S06]  /*1520*/  ULEA UR4, UR5, UR4, 0x18 ;  /* 0x0000000405047291 */ /* 0x002fcc000f8ec03f */
[----:B------:R-:W-:-:S04]  /*1530*/  IMAD.U32 R0, RZ, RZ, UR4 ;  /* 0x00000004ff007e24 */ /* 0x000fc8000f8e00ff */
[----:B------:R-:W1:Y:S02]  /*1540*/  SYNCS.PHASECHK.TRANS64.TRYWAIT P1, [R0+URZ+0x34800], R3 ;  /* 0x03480003000075a7 */ /* 0x000e64000802017f */
[----:B-1----:R-:W-:Y:S05]  /*1550*/  @!P1 BRA `(.L_x_5775) ;  /* 0x0000010c00e09947 */ /* 0x002fea0003800000 */
.L_x_5898:
[----:B------:R-:W-:Y:S05]  /*1560*/  BSYNC B0 ;  /* 0x0000000000007941 */ /* 0x000fea0003800000 */
.L_x_5774:
[----:B------:R-:W-:Y:S05]  /*1570*/  @!P0 BRA `(.L_x_5776) ;  /* 0x0000000000048947 */ /* 0x000fea0003800000 */
[----:B------:R-:W-:Y:S01]  /*1580*/  BPT.TRAP 0x1 ;  /* 0x000000040000795c */ /* 0x000fe20000300000 */
.L_x_5776:
[----:B------:R-:W-:Y:S01]  /*1590*/  IMAD R12, R2, 0x8, R0 ;  /* 0x00000008020c7824 */ /* 0x000fe200078e0200 */
[----:B-1----:R-:W-:-:S04]  /*15a0*/  SHF.L.U32 R3, R16, 0x1f, RZ ;  /* 0x0000001f10037819 */ /* 0x002fc800000006ff */
[----:B------:R1:W2:Y:S01]  /*15b0*/  SYNCS.PHASECHK.TRANS64.TRYWAIT P2, [R12+URZ+0x34830], R3 ;  /* 0x034830030c0075a7 */ /* 0x0002a2000804017f */
[----:B------:R-:W-:Y:S05]  /*15c0*/  @!P0 BRA `(.L_x_5777) ;  /* 0x0000000000048947 */ /* 0x000fea0003800000 */
[----:B------:R-:W-:Y:S01]  /*15d0*/  BPT.TRAP 0x1 ;  /* 0x000000040000795c */ /* 0x000fe20000300000 */
.L_x_5777:
[----:B0-----:R-:W0:Y:S01]  /*15e0*/  S2R R4, SR_TID.X ;  /* 0x0000000000047919 */ /* 0x001e220000002100 */
[----:B------:R-:W-:Y:S01]  /*15f0*/  IMAD.MOV.U32 R87, RZ, RZ, RZ ;  /* 0x000000ffff577224 */ /* 0x000fe200078e00ff */
[----:B0-----:R-:W-:Y:S01]  /*1600*/  LOP3.LUT P1, RZ, R4, 0x7f, RZ, 0xc0, !PT ;  /* 0x0000007f04ff7812 */ /* 0x001fe2000782c0ff */
[----:B--2---:R-:W-:-:S12]  /*1610*/  @P2 BRA `(.L_x_5778) ;  /* 0x0000000000082947 */ /* 0x004fd80003800000 */
[----:B------:R-:W0:Y:S02]  /*1620*/  SYNCS.PHASECHK.TRANS64.TRYWAIT P2, [R12+URZ+0x34830], R3 ;  /* 0x034830030c0075a7 */ /* 0x000e24000804017f */
[----:B0-----:R-:W-:Y:S05]  /*1630*/  @!P2 BRA `(.L_x_5779) ;  /* 0x0000010c00bca947 */ /* 0x001fea0003800000 */
.L_x_5778:
[----:B------:R-:W-:Y:S05]  /*1640*/  WARPSYNC.ALL ;  /* 0x0000000000007948 */ /* 0x000fea0003800000 */
[----:B01----:R-:W-:Y:S01]  /*1650*/  VIADD R3, R0, 0x1e400 ;  /* 0x0001e40000037836 */ /* 0x003fe20000000000 */
        /* <DEDUP_REMOVED lines=11> */
[----:B------:R-:W-:Y:S01]  /*1710*/  UMOV UR12, UR40 ;  /* 0x00000028000c7c82 */ /* 0x000fe20008000000 */
[----:B------:R-:W-:Y:S01]  /*1720*/  LOP3.LUT R3, R3, 0x10000, RZ, 0xfc, !PT ;  /* 0x0001000003037812 */ /* 0x000fe200078efcff */
[----:B------:R-:W-:Y:S01]  /*1730*/  IMAD.U32 R8, RZ, RZ, UR4 ;  /* 0x00000004ff087e24 */ /* 0x000fe2000f8e00ff */
[----:B------:R-:W-:Y:S01]  /*1740*/  UMOV UR8, UR40 ;  /* 0x0000002800087c82 */ /* 0x000fe20008000000 */
[----:B------:R-:W-:Y:S01]  /*1750*/  IMAD.U32 R9, RZ, RZ, UR5 ;  /* 0x00000005ff097e24 */ /* 0x000fe2000f8e00ff */
[----:B------:R-:W-:Y:S01]  /*1760*/  UMOV UR9, UR41 ;  /* 0x0000002900097c82 */ /* 0x000fe20008000000 */
[----:B------:R-:W-:Y:S01]  /*1770*/  IMAD R4, R2, 0xb00, R3 ;  /* 0x00000b0002047824 */ /* 0x000fe200078e0203 */
[----:B------:R-:W-:Y:S01]  /*1780*/  UMOV UR11, 0x40000040 ;  /* 0x40000040000b7882 */ /* 0x000fe20000000000 */
[----:B------:R-:W-:Y:S01]  /*1790*/  UMOV UR36, UR40 ;  /* 0x0000002800247c82 */ /* 0x000fe20008000000 */
[----:B------:R-:W-:Y:S01]  /*17a0*/  UMOV UR37, UR41 ;  /* 0x0000002900257c82 */ /* 0x000fe20008000000 */
[----:B------:R-:W-:Y:S01]  /*17b0*/  UMOV UR39, 0x40000040 ;  /* 0x4000004000277882 */ /* 0x000fe20000000000 */
[----:B------:R-:W-:Y:S01]  /*17c0*/  R2UR UR24, R4 ;  /* 0x00000000041872ca */ /* 0x000fe200000e0000 */
[----:B------:R-:W-:Y:S01]  /*17d0*/  UMOV UR32, UR40 ;  /* 0x0000002800207c82 */ /* 0x000fe20008000000 */
[----:B------:R-:W-:Y:S01]  /*17e0*/  UMOV UR33, UR41 ;  /* 0x0000002900217c82 */ /* 0x000fe20008000000 */
[----:B------:R-:W-:Y:S01]  /*17f0*/  UMOV UR35, 0x40000040 ;  /* 0x4000004000237882 */ /* 0x000fe20000000000 */
        /* <DEDUP_REMOVED lines=10> */
[----:B------:R-:W-:Y:S01]  /*18a0*/  UIADD3 UR14, UR24, 0x80, URZ ;  /* 0x00000080180e7890 */ /* 0x000fe2000fffe03f */
[----:B------:R-:W-:Y:S01]  /*18b0*/  HGMMA.64x16x16.F32 R112, gdesc[UR4], RZ, !UPT, gsb0 ;  /* 0x00200000047079f0 */ /* 0x000fe2000c0008ff */
[----:B------:R-:W-:Y:S01]  /*18c0*/  UIADD3 UR6, UR24, 0x100, URZ ;  /* 0x0000010018067890 */ /* 0x000fe2000fffe03f */
[----:B------:R-:W-:Y:S01]  /*18d0*/  IMAD.IADD R11, R227, 0x1, R80 ;  /* 0x00000001e30b7824 */ /* 0x000fe200078e0250 */
[----:B------:R-:W-:Y:S01]  /*18e0*/  UMOV UR4, UR40 ;  /* 0x0000002800047c82 */ /* 0x000fe20008000000 */
[----:B------:R-:W-:Y:S01]  /*18f0*/  UMOV UR5, UR41 ;  /* 0x0000002900057c82 */ /* 0x000fe20008000000 */
[----:B------:R-:W-:Y:S01]  /*1900*/  UMOV UR7, 0x40000040 ;  /* 0x4000004000077882 */ /* 0x000fe20000000000 */
[----:B------:R-:W-:Y:S01]  /*1910*/  UIADD3 UR10, UR24, 0x180, URZ ;  /* 0x00000180180a7890 */ /* 0x000fe2000fffe03f */
[----:B------:R-:W-:Y:S01]  /*1920*/  IMAD R14, R120, -0xb0, R11 ;  /* 0xffffff50780e7824 */ /* 0x000fe200078e020b */
[----:B------:R-:W-:Y:S01]  /*1930*/  UIADD3 UR38, UR24, 0x200, URZ ;  /* 0x0000020018267890 */ /* 0x000fe2000fffe03f */
[----:B------:R-:W-:Y:S01]  /*1940*/  P2R R20, PR, RZ, 0x1 ;  /* 0x00000001ff147803 */ /* 0x000fe20000000000 */
[----:B------:R-:W-:Y:S01]  /*1950*/  UIADD3 UR34, UR24, 0x280, URZ ;  /* 0x0000028018227890 */ /* 0x000fe2000fffe03f */
[----:B------:R-:W-:Y:S01]  /*1960*/  P2R R82, PR, RZ, 0x2 ;  /* 0x00000002ff527803 */ /* 0x000fe20000000000 */
        /* <DEDUP_REMOVED lines=10> */
[----:B------:R-:W-:Y:S01]  /*1a10*/  UMOV UR43, 0x40000040 ;  /* 0x40000040002b7882 */ /* 0x000fe20000000000 */
[----:B------:R-:W-:Y:S01]  /*1a20*/  UIADD3 UR46, UR24, 0xa02, URZ ;  /* 0x00000a02182e7890 */ /* 0x000fe2000fffe03f */
[C---:B------:R-:W-:Y:S01]  /*1a30*/  ISETP.GT.AND P0, PT, R14.reuse, 0x90, PT ;  /* 0x000000900e00780c */ /* 0x040fe20003f04270 */
[----:B------:R-:W-:Y:S01]  /*1a40*/  UMOV UR47, 0x40000040 ;  /* 0x40000040002f7882 */ /* 0x000fe20000000000 */
[----:B------:R-:W-:Y:S01]  /*1a50*/  UIADD3 UR50, UR24, 0x684, URZ ;  /* 0x0000068418327890 */ /* 0x000fe2000fffe03f */
[----:B------:R-:W-:Y:S01]  /*1a60*/  ISETP.GT.AND P1, PT, R14, 0x89, PT ;  /* 0x000000890e00780c */ /* 0x000fe20003f24270 */
[----:B------:R-:W-:Y:S01]  /*1a70*/  UMOV UR51, 0x40000040 ;  /* 0x4000004000337882 */ /* 0x000fe20000000000 */
        /* <DEDUP_REMOVED lines=518> */
[C---:B------:R-:W-:Y:S02]  /*3ae0*/  ISETP.GT.AND P2, PT, R14.reuse, 0x10, PT ;  /* 0x000000100e00780c */ /* 0x040fe40003f44270 */
[----:B------:R-:W-:Y:S02]  /*3af0*/  FMNMX.FTZ R10, R123, R10, !PT ;  /* 0x0000000a7b0a7209 */ /* 0x000fe40007810000 */
[----:B------:R-:W-:Y:S02]  /*3b00*/  FSEL R115, R115, -INF , P3 ;  /* 0xff80000073737808 */ /* 0x000fe40001800000 */
[----:B------:R-:W-:Y:S02]  /*3b10*/  ISETP.GT.AND P3, PT, R14, 0x11, PT ;  /* 0x000000110e00780c */ /* 0x000fe40003f64270 */
[----:B------:R-:W-:-:S02]  /*3b20*/  FMNMX.FTZ R10, R117, R10, !PT ;  /* 0x0000000a750a7209 */ /* 0x000fc40007810000 */
        /* <DEDUP_REMOVED lines=16> */
[C---:B------:R-:W-:Y:S02]  /*3c30*/  ISETP.GT.AND P2, PT, R14.reuse, 0x20, PT ;  /* 0x000000200e00780c */ /* 0x040fe40003f44270 */
[----:B------:R-:W-:Y:S02]  /*3c40*/  FMNMX.FTZ R10, R127, R10, !PT ;  /* 0x0000000a7f0a7209 */ /* 0x000fe40007810000 */
[----:B------:R-:W-:Y:S02]  /*3c50*/  FSEL R107, R107, -INF , P3 ;  /* 0xff8000006b6b7808 */ /* 0x000fe40001800000 */
[----:B------:R-:W-:Y:S02]  /*3c60*/  ISETP.GT.AND P3, PT, R14, 0x21, PT ;  /* 0x000000210e00780c */ /* 0x000fe40003f64270 */
[----:B------:R-:W-:Y:S02]  /*3c70*/  FMNMX.FTZ R10, R109, R10, !PT ;  /* 0x0000000a6d0a7209 */ /* 0x000fe40007810000 */
        /* <DEDUP_REMOVED lines=37> */
[C---:B------:R-:W-:Y:S02]  /*3ed0*/  ISETP.GT.AND P2, PT, R14.reuse, 0x40, PT ;  /* 0x000000400e00780c */ /* 0x040fe40003f44270 */
[----:B------:R-:W-:Y:S02]  /*3ee0*/  FMNMX.FTZ R10, R145, R10, !PT ;  /* 0x0000000a910a7209 */ /* 0x000fe40007810000 */
[----:B------:R-:W-:Y:S02]  /*3ef0*/  FSEL R91, R91, -INF , P3 ;  /* 0xff8000005b5b7808 */ /* 0x000fe40001800000 */
[----:B------:R-:W-:-:S02]  /*3f00*/  ISETP.GT.AND P3, PT, R14, 0x41, PT ;  /* 0x000000410e00780c */ /* 0x000fc40003f64270 */
[----:B------:R-:W-:Y:S02]  /*3f10*/  FMNMX.FTZ R10, R141, R10, !PT ;  /* 0x0000000a8d0a7209 */ /* 0x000fe40007810000 */
[----:B------:R-:W-:Y:S02]  /*3f20*/  FSEL R101, R94, -INF , P4 ;  /* 0xff8000005e657808 */ /* 0x000fe40002000000 */
[C---:B------:R-:W-:Y:S02]  /*3f30*/  ISETP.GT.AND P4, PT, R14.reuse, 0x48, PT ;  /* 0x000000480e00780c */ /* 0x040fe40003f84270 */
        /* <DEDUP_REMOVED lines=16> */
[----:B------:R-:W-:Y:S02]  /*4040*/  ISETP.GT.AND P2, PT, R14, 0x50, PT ;  /* 0x000000500e00780c */ /* 0x000fe40003f44270 */
[----:B------:R-:W-:-:S02]  /*4050*/  FSEL R155, R77, -INF , P5 ;  /* 0xff8000004d9b7808 */ /* 0x000fc40002800000 */
[----:B------:R-:W-:Y:S02]  /*4060*/  FMNMX.FTZ R10, R167, R10, !PT ;  /* 0x0000000aa70a7209 */ /* 0x000fe40007810000 */
[----:B------:R-:W-:Y:S02]  /*4070*/  FSEL R75, R75, -INF , P3 ;  /* 0xff8000004b4b7808 */ /* 0x000fe40001800000 */
[----:B------:R-:W-:Y:S02]  /*4080*/  FSEL R79, R79, -INF , P5 ;  /* 0xff8000004f4f7808 */ /* 0x000fe40002800000 */
[C---:B------:R-:W-:Y:S02]  /*4090*/  ISETP.GT.AND P3, PT, R14.reuse, 0x51, PT ;  /* 0x000000510e00780c */ /* 0x040fe40003f64270 */
[----:B------:R-:W-:Y:S02]  /*40a0*/  FMNMX.FTZ R10, R155, R10, !PT ;  /* 0x0000000a9b0a7209 */ /* 0x000fe40007810000 */
[----:B------:R-:W-:-:S02]  /*40b0*/  ISETP.GT.AND P5, PT, R14, 0x59, PT ;  /* 0x000000590e00780c */ /* 0x000fc40003fa4270 */
[----:B------:R-:W-:Y:S01]  /*40c0*/  FSEL R73, R78, -INF , P4 ;  /* 0xff8000004e497808 */ /* 0x000fe20002000000 */
[--C-:B------:R-:W-:Y:S01]  /*40d0*/  IMAD.MOV.U32 R78, RZ, RZ, R87.reuse ;  /* 0x000000ffff4e7224 */ /* 0x100fe200078e0057 */
[----:B------:R-:W-:Y:S01]  /*40e0*/  ISETP.GT.AND P4, PT, R14, 0x58, PT ;  /* 0x000000580e00780c */ /* 0x000fe20003f84270 */
[----:B------:R-:W-:Y:S02]  /*40f0*/  WARPGROUP.DEPBAR.LE gsb0, 0x0 ;  /* 0x00008000000079c5 */ /* 0x000fe40000010000 */
[----:B------:R-:W-:Y:S01]  /*4100*/  WARPGROUP.ARRIVE ;  /* 0x00000000000079c5 */ /* 0x000fe20000000000 */
[----:B------:R-:W-:Y:S01]  /*4110*/  FSEL R77, R66, -INF , P2 ;  /* 0xff800000424d7808 */ /* 0x000fe20001000000 */
[--C-:B------:R-:W-:Y:S01]  /*4120*/  IMAD.MOV.U32 R66, RZ, RZ, R87.reuse ;  /* 0x000000ffff427224 */ /* 0x100fe200078e0057 */
[----:B------:R-:W-:Y:S01]  /*4130*/  FSEL R181, R64, -INF , P2 ;  /* 0xff80000040b57808 */ /* 0x000fe20001000000 */
[----:B------:R-:W-:Y:S01]  /*4140*/  IMAD.MOV.U32 R64, RZ, RZ, R87 ;  /* 0x000000ffff407224 */ /* 0x000fe200078e0057 */
[----:B------:R-:W-:Y:S01]  /*4150*/  ISETP.GT.AND P2, PT, R14, 0x60, PT ;  /* 0x000000600e00780c */ /* 0x000fe20003f44270 */
        /* <DEDUP_REMOVED lines=8> */
[----:B------:R-:W-:Y:S01]  /*41e0*/  FSEL R175, R68, -INF , P4 ;  /* 0xff80000044af7808 */ /* 0x000fe20002000000 */
[----:B------:R-:W-:Y:S01]  /*41f0*/  IMAD.MOV.U32 R68, RZ, RZ, R87 ;  /* 0x000000ffff447224 */ /* 0x000fe200078e0057 */
[----:B------:R-:W-:Y:S02]  /*4200*/  FMNMX.FTZ R10, R177, R10, !PT ;  /* 0x0000000ab10a7209 */ /* 0x000fe40007810000 */
[----:B------:R-:W-:-:S02]  /*4210*/  FSEL R67, R67, -INF , P3 ;  /* 0xff80000043437808 */ /* 0x000fc40001800000 */
[----:B------:R-:W-:Y:S02]  /*4220*/  FMNMX.FTZ R10, R175, R10, !PT ;  /* 0x0000000aaf0a7209 */ /* 0x000fe40007810000 */
[----:B------:R-:W-:Y:S02]  /*4230*/  ISETP.GT.AND P3, PT, R14, 0x70, PT ;  /* 0x000000700e00780c */ /* 0x000fe40003f64270 */
[----:B------:R-:W-:Y:S02]  /*4240*/  FMNMX.FTZ R10, R171, R10, !PT ;  /* 0x0000000aab0a7209 */ /* 0x000fe40007810000 */
[----:B------:R-:W-:Y:S01]  /*4250*/  FSEL R65, R70, -INF , P4 ;  /* 0xff80000046417808 */ /* 0x000fe20002000000 */
[----:B------:R-:W-:Y:S01]  /*4260*/  IMAD.MOV.U32 R70, RZ, RZ, R87 ;  /* 0x000000ffff467224 */ /* 0x000fe200078e0057 */
[----:B------:R-:W-:Y:S01]  /*4270*/  ISETP.GT.AND P4, PT, R14, 0x69, PT ;  /* 0x000000690e00780c */ /* 0x000fe20003f84270 */
[----:B------:R-:W-:Y:S02]  /*4280*/  WARPGROUP.DEPBAR.LE gsb0, 0x0 ;  /* 0x00008000000079c5 */ /* 0x000fe40000010000 */
[----:B------:R-:W-:Y:S01]  /*4290*/  WARPGROUP.ARRIVE ;  /* 0x00000000000079c5 */ /* 0x000fe20000000000 */
[----:B------:R-:W-:-:S02]  /*42a0*/  FSEL R165, R57, -INF , P6 ;  /* 0xff80000039a57808 */ /* 0x000fc40003000000 */
[----:B------:R-:W-:Y:S02]  /*42b0*/  FSEL R173, R56, -INF , P2 ;  /* 0xff80000038ad7808 */ /* 0x000fe40001000000 */
[----:B------:R-:W-:Y:S01]  /*42c0*/  FSEL R57, R58, -INF , P2 ;  /* 0xff8000003a397808 */ /* 0x000fe20001000000 */
[----:B------:R-:W-:Y:S01]  /*42d0*/  HGMMA.64x16x16.F32 R48, gdesc[UR20], R48, gsb0 ;  /* 0x00200000143079f0 */ /* 0x000fe20008000830 */
[----:B------:R-:W-:Y:S01]  /*42e0*/  UIADD3 UR22, UR24, 0x986, URZ ;  /* 0x0000098618167890 */ /* 0x000fe2000fffe03f */
[----:B------:R-:W-:Y:S01]  /*42f0*/  ISETP.GT.AND P2, PT, R14, 0x71, PT ;  /* 0x000000710e00780c */ /* 0x000fe20003f44270 */
[----:B------:R-:W-:Y:S01]  /*4300*/  UMOV UR23, 0x40000040 ;  /* 0x4000004000177882 */ /* 0x000fe20000000000 */
[----:B------:R-:W-:Y:S02]  /*4310*/  FSEL R159, R60, -INF , P5 ;  /* 0xff8000003c9f7808 */ /* 0x000fe40002800000 */
[----:B------:R-:W-:Y:S02]  /*4320*/  FSEL R59, R59, -INF , P6 ;  /* 0xff8000003b3b7808 */ /* 0x000fe40003000000 */
[----:B------:R-:W-:-:S02]  /*4330*/  ISETP.GT.AND P6, PT, R14, 0x78, PT ;  /* 0x000000780e00780c */ /* 0x000fc40003fc4270 */
[----:B------:R-:W-:Y:S02]  /*4340*/  FMNMX.FTZ R10, R173, R10, !PT ;  /* 0x0000000aad0a7209 */ /* 0x000fe40007810000 */
[----:B------:R-:W-:Y:S02]  /*4350*/  FSEL R153, R61, -INF , P4 ;  /* 0xff8000003d997808 */ /* 0x000fe40002000000 */
[----:B------:R-:W-:Y:S02]  /*4360*/  FMNMX.FTZ R10, R165, R10, !PT ;  /* 0x0000000aa50a7209 */ /* 0x000fe40007810000 */
[----:B------:R-:W-:Y:S02]  /*4370*/  FSEL R63, R63, -INF , P4 ;  /* 0xff8000003f3f7808 */ /* 0x000fe40002000000 */
[----:B------:R-:W-:Y:S02]  /*4380*/  FMNMX.FTZ R10, R159, R10, !PT ;  /* 0x0000000a9f0a7209 */ /* 0x000fe40007810000 */
[----:B------:R-:W-:-:S02]  /*4390*/  ISETP.GT.AND P4, PT, R14, 0x80, PT ;  /* 0x000000800e00780c */ /* 0x000fc40003f84270 */
[----:B------:R-:W-:Y:S01]  /*43a0*/  FMNMX.FTZ R10, R153, R10, !PT ;  /* 0x0000000a990a7209 */ /* 0x000fe20007810000 */
[----:B------:R-:W-:Y:S02]  /*43b0*/  WARPGROUP.DEPBAR.LE gsb0, 0x0 ;  /* 0x00008000000079c5 */ /* 0x000fe40000010000 */
[----:B------:R-:W-:Y:S01]  /*43c0*/  WARPGROUP.ARRIVE ;  /* 0x00000000000079c5 */ /* 0x000fe20000000000 */
[----:B------:R-:W-:Y:S02]  /*43d0*/  FSEL R89, R49, -INF , P2 ;  /* 0xff80000031597808 */ /* 0x000fe40001000000 */
[----:B------:R-:W-:Y:S02]  /*43e0*/  FSEL R49, R62, -INF , P5 ;  /* 0xff8000003e317808 */ /* 0x000fe40002800000 */
[----:B------:R-:W-:Y:S01]  /*43f0*/  ISETP.GT.AND P5, PT, R14, 0x79, PT ;  /* 0x000000790e00780c */ /* 0x000fe20003fa4270 */
[----:B------:R-:W-:Y:S01]  /*4400*/  HGMMA.64x16x16.F32 R40, gdesc[UR20], R40, gsb0 ;  /* 0x00200000142879f0 */ /* 0x000fe20008000828 */
[----:B------:R-:W-:Y:S01]  /*4410*/  UMOV UR22, UR6 ;  /* 0x0000000600167c82 */ /* 0x000fe20008000000 */
[----:B------:R-:W-:Y:S01]  /*4420*/  UMOV UR23, 0x40000040 ;  /* 0x4000004000177882 */ /* 0x000fe20000000000 */
[----:B------:R-:W-:Y:S01]  /*4430*/  FSEL R143, R53, -INF , P5 ;  /* 0xff800000358f7808 */ /* 0x000fe20002800000 */
[----:B------:R-:W-:Y:S01]  /*4440*/  ULDC UR6, c[0x0][0x988] ;  /* 0x0002620000067ab9 */ /* 0x000fe20000000800 */
[----:B------:R-:W-:-:S02]  /*4450*/  FSEL R135, R48, -INF , P3 ;  /* 0xff80000030877808 */ /* 0x000fc40001800000 */
[----:B------:R-:W-:Y:S02]  /*4460*/  FSEL R53, R50, -INF , P3 ;  /* 0xff80000032357808 */ /* 0x000fe40001800000 */
[----:B------:R-:W-:Y:S02]  /*4470*/  ISETP.GT.AND P3, PT, R14, 0x81, PT ;  /* 0x000000810e00780c */ /* 0x000fe40003f64270 */
[----:B------:R-:W-:Y:S02]  /*4480*/  FSEL R133, R52, -INF , P6 ;  /* 0xff80000034857808 */ /* 0x000fe40003000000 */
[----:B------:R-:W-:Y:S02]  /*4490*/  FMNMX.FTZ R10, R135, R10, !PT ;  /* 0x0000000a870a7209 */ /* 0x000fe40007810000 */
[----:B------:R-:W-:Y:S02]  /*44a0*/  FSEL R51, R51, -INF , P2 ;  /* 0xff80000033337808 */ /* 0x000fe40001000000 */
[----:B------:R-:W-:-:S02]  /*44b0*/  FMNMX.FTZ R10, R89, R10, !PT ;  /* 0x0000000a590a7209 */ /* 0x000fc40007810000 */
[C---:B------:R-:W-:Y:S02]  /*44c0*/  ISETP.GT.AND P2, PT, R14.reuse, 0x88, PT ;  /* 0x000000880e00780c */ /* 0x040fe40003f44270 */
[----:B------:R-:W-:Y:S02]  /*44d0*/  FMNMX.FTZ R10, R133, R10, !PT ;  /* 0x0000000a850a7209 */ /* 0x000fe40007810000 */
[----:B------:R-:W-:Y:S02]  /*44e0*/  FSEL R55, R55, -INF , P5 ;  /* 0xff80000037377808 */ /* 0x000fe40002800000 */
[----:B------:R-:W-:Y:S02]  /*44f0*/  FMNMX.FTZ R10, R143, R10, !PT ;  /* 0x0000000a8f0a7209 */ /* 0x000fe40007810000 */
        /* <DEDUP_REMOVED lines=10> */
[----:B------:R-:W-:Y:S02]  /*45a0*/  FSEL R163, R44, -INF , P2 ;  /* 0xff8000002ca37808 */ /* 0x000fe40001000000 */
[----:B------:R-:W-:Y:S02]  /*45b0*/  FMNMX.FTZ R10, R149, R10, !PT ;  /* 0x0000000a950a7209 */ /* 0x000fe40007810000 */
[----:B------:R-:W-:-:S02]  /*45c0*/  FSEL R179, R45, -INF , P1 ;  /* 0xff8000002db37808 */ /* 0x000fc40000800000 */
[----:B------:R-:W-:Y:S02]  /*45d0*/  FMNMX.FTZ R10, R157, R10, !PT ;  /* 0x0000000a9d0a7209 */ /* 0x000fe40007810000 */
[C---:B------:R-:W-:Y:S02]  /*45e0*/  ISETP.GT.AND P1, PT, R14.reuse, 0x91, PT ;  /* 0x000000910e00780c */ /* 0x040fe40003f24270 */
[----:B------:R-:W-:Y:S02]  /*45f0*/  FMNMX.FTZ R10, R163, R10, !PT ;  /* 0x0000000aa30a7209 */ /* 0x000fe40007810000 */
[----:B------:R-:W-:Y:S02]  /*4600*/  FSEL R43, R43, -INF , P3 ;  /* 0xff8000002b2b7808 */ /* 0x000fe40001800000 */
[----:B------:R-:W-:Y:S02]  /*4610*/  FMNMX.FTZ R10, R179, R10, !PT ;  /* 0x0000000ab30a7209 */ /* 0x000fe40007810000 */
[----:B------:R-:W-:-:S02]  /*4620*/  ISETP.GT.AND P3, PT, R14, 0xa0, PT ;  /* 0x000000a00e00780c */ /* 0x000fc40003f64270 */
[----:B------:R-:W-:Y:S02]  /*4630*/  FSEL R45, R42, -INF , P4 ;  /* 0xff8000002a2d7808 */ /* 0x000fe40002000000 */
[----:B------:R-:W-:Y:S02]  /*4640*/  ISETP.GT.AND P4, PT, R14, 0xa1, PT ;  /* 0x000000a10e00780c */ /* 0x000fe40003f84270 */
[----:B------:R-:W-:Y:S01]  /*4650*/  P2R R40, PR, RZ, 0x2 ;  /* 0x00000002ff287803 */ /* 0x000fe20000000000 */
[----:B------:R-:W-:Y:S02]  /*4660*/  WARPGROUP.DEPBAR.LE gsb0, 0x0 ;  /* 0x00008000000079c5 */ /* 0x000fe40000010000 */
[----:B------:R-:W-:Y:S01]  /*4670*/  WARPGROUP.ARRIVE ;  /* 0x00000000000079c5 */ /* 0x000fe20000000000 */
[----:B------:R-:W-:Y:S02]  /*4680*/  FSEL R183, R32, -INF , P0 ;  /* 0xff80000020b77808 */ /* 0x000fe40000000000 */
[----:B------:R-:W-:-:S02]  /*4690*/  ISETP.GT.AND P0, PT, R14, 0x98, PT ;  /* 0x000000980e00780c */ /* 0x000fc40003f04270 */
[----:B------:R-:W-:Y:S01]  /*46a0*/  FSEL R185, R33, -INF , P1 ;  /* 0xff80000021b97808 */ /* 0x000fe20000800000 */
[----:B------:R-:W-:Y:S01]  /*46b0*/  HGMMA.64x16x16.F32 R24, gdesc[UR20], R24, gsb0 ;  /* 0x00200000141879f0 */ /* 0x000fe20008000818 */
[----:B------:R-:W-:Y:S02]  /*46c0*/  FSEL R187, R36, -INF , P0 ;  /* 0xff80000024bb7808 */ /* 0x000fe40000000000 */
[----:B------:R-:W-:Y:S02]  /*46d0*/  P2R R36, PR, RZ, 0x1 ;  /* 0x00000001ff247803 */ /* 0x000fe40000000000 */
[----:B------:R-:W-:Y:S02]  /*46e0*/  ISETP.GT.AND P0, PT, R14, 0x89, PT ;  /* 0x000000890e00780c */ /* 0x000fe40003f04270 */
[----:B------:R-:W-:Y:S02]  /*46f0*/  FMNMX.FTZ R10, R183, R10, !PT ;  /* 0x0000000ab70a7209 */ /* 0x000fe40007810000 */
[----:B------:R-:W-:-:S02]  /*4700*/  FSEL R47, R47, -INF , P0 ;  /* 0xff8000002f2f7808 */ /* 0x000fc40000000000 */
[----:B------:R-:W-:Y:S02]  /*4710*/  ISETP.NE.AND P0, PT, R36, RZ, PT ;  /* 0x000000ff2400720c */ /* 0x000fe40003f05270 */
[----:B------:R-:W-:Y:S02]  /*4720*/  FSEL R33, R46, -INF , P2 ;  /* 0xff8000002e217808 */ /* 0x000fe40001000000 */
[----:B------:R-:W-:Y:S02]  /*4730*/  ISETP.GT.AND P2, PT, R14, 0x99, PT ;  /* 0x000000990e00780c */ /* 0x000fe40003f44270 */
[----:B------:R-:W-:Y:S02]  /*4740*/  FMNMX.FTZ R10, R185, R10, !PT ;  /* 0x0000000ab90a7209 */ /* 0x000fe40007810000 */
[----:B------:R-:W-:Y:S02]  /*4750*/  FSEL R189, R37, -INF , P2 ;  /* 0xff80000025bd7808 */ /* 0x000fe40001000000 */
[----:B------:R-:W-:-:S02]  /*4760*/  FMNMX.FTZ R10, R187, R10, !PT ;  /* 0x0000000abb0a7209 */ /* 0x000fc40007810000 */
[----:B------:R-:W-:Y:S02]  /*4770*/  P2R R32, PR, RZ, 0x4 ;  /* 0x00000004ff207803 */ /* 0x000fe40000000000 */
[----:B------:R-:W-:Y:S02]  /*4780*/  FMNMX.FTZ R10, R189, R10, !PT ;  /* 0x0000000abd0a7209 */ /* 0x000fe40007810000 */
[----:B------:R-:W-:Y:S01]  /*4790*/  ISETP.GT.AND P1, PT, R14, 0x90, PT ;  /* 0x000000900e00780c */ /* 0x000fe20003f24270 */
[----:B------:R-:W-:Y:S02]  /*47a0*/  WARPGROUP.DEPBAR.LE gsb0, 0x0 ;  /* 0x00008000000079c5 */ /* 0x000fe40000010000 */
[----:B------:R-:W-:Y:S02]  /*47b0*/  FSEL R197, R29, -INF , P6 ;  /* 0xff8000001dc57808 */ /* 0x000fe40003000000 */
[----:B------:R-:W-:Y:S02]  /*47c0*/  FSEL R29, R38, -INF , P0 ;  /* 0xff800000261d7808 */ /* 0x000fe40000000000 */
[----:B------:R-:W-:-:S02]  /*47d0*/  ISETP.NE.AND P0, PT, R20, RZ, PT ;  /* 0x000000ff1400720c */ /* 0x000fc40003f05270 */
[----:B------:R-:W-:Y:S02]  /*47e0*/  FMNMX.FTZ R20, R13, R115, !PT ;  /* 0x000000730d147209 */ /* 0x000fe40007810000 */
[----:B------:R-:W-:Y:S02]  /*47f0*/  FSEL R191, R24, -INF , P3 ;  /* 0xff80000018bf7808 */ /* 0x000fe40001800000 */
[----:B------:R-:W-:Y:S02]  /*4800*/  FMNMX.FTZ R20, R15, R20, !PT ;  /* 0x000000140f147209 */ /* 0x000fe40007810000 */
[----:B------:R-:W-:Y:S02]  /*4810*/  FSEL R195, R25, -INF , P4 ;  /* 0xff80000019c37808 */ /* 0x000fe40002000000 */
[----:B------:R-:W-:Y:S02]  /*4820*/  FMNMX.FTZ R20, R119, R20, !PT ;  /* 0x0000001477147209 */ /* 0x000fe40007810000 */
[----:B------:R-:W-:-:S02]  /*4830*/  FMNMX.FTZ R10, R191, R10, !PT ;  /* 0x0000000abf0a7209 */ /* 0x000fc40007810000 */
[----:B------:R-:W-:Y:S02]  /*4840*/  FMNMX.FTZ R20, R21, R20, !PT ;  /* 0x0000001415147209 */ /* 0x000fe40007810000 */
[----:B------:R-:W-:Y:S02]  /*4850*/  FSEL R193, R28, -INF , P5 ;  /* 0xff8000001cc17808 */ /* 0x000fe40002800000 */
[----:B------:R-:W-:Y:S02]  /*4860*/  FMNMX.FTZ R20, R107, R20, !PT ;  /* 0x000000146b147209 */ /* 0x000fe40007810000 */
[----:B------:R-:W-:Y:S02]  /*4870*/  FMNMX.FTZ R10, R195, R10, !PT ;  /* 0x0000000ac30a7209 */ /* 0x000fe40007810000 */
[----:B------:R-:W-:Y:S02]  /*4880*/  FMNMX.FTZ R20, R81, R20, !PT ;  /* 0x0000001451147209 */ /* 0x000fe40007810000 */
[----:B------:R-:W-:-:S02]  /*4890*/  FMNMX.FTZ R10, R193, R10, !PT ;  /* 0x0000000ac10a7209 */ /* 0x000fc40007810000 */
[----:B------:R-:W-:Y:S02]  /*48a0*/  FMNMX.FTZ R20, R111, R20, !PT ;  /* 0x000000146f147209 */ /* 0x000fe40007810000 */
[----:B------:R-:W-:Y:S01]  /*48b0*/  FMNMX.FTZ R24, R197, R10, !PT ;  /* 0x0000000ac5187209 */ /* 0x000fe20007810000 */
[----:B------:R-:W-:Y:S01]  /*48c0*/  IMAD.U32 R10, RZ, RZ, UR6 ;  /* 0x00000006ff0a7e24 */ /* 0x000fe2000f8e00ff */
        /* <DEDUP_REMOVED lines=46> */
[----:B------:R-:W-:Y:S01]  /*4bb0*/  MUFU.EX2 R176, R176 ;  /* 0x000000b000b07308 */ /* 0x000fe20000000800 */
[----:B------:R-:W-:Y:S01]  /*4bc0*/  FMNMX.FTZ R20, R55, R20, !PT ;  /* 0x0000001437147209 */ /* 0x000fe20007810000 */
[-CC-:B------:R-:W-:Y:S01]  /*4bd0*/  FFMA.FTZ R61, R117, R10.reuse, -R14.reuse ;  /* 0x0000000a753d7223 */ /* 0x180fe2000001080e */
[----:B------:R-:W-:Y:S01]  /*4be0*/  FSEL R135, R27, -INF , P4 ;  /* 0xff8000001b877808 */ /* 0x000fe20002000000 */
[--C-:B------:R-:W-:Y:S01]  /*4bf0*/  FFMA.FTZ R27, R89, R10, -R14.reuse ;  /* 0x0000000a591b7223 */ /* 0x100fe2000001080e */
[----:B------:R-:W-:Y:S01]  /*4c00*/  FMNMX.FTZ R20, R45, R20, !PT ;  /* 0x000000142d147209 */ /* 0x000fe20007810000 */
[--C-:B------:R-:W-:Y:S01]  /*4c10*/  FFMA.FTZ R180, R125, R10, -R14.reuse ;  /* 0x0000000a7db47223 */ /* 0x100fe2000001080e */
[----:B------:R-:W-:Y:S01]  /*4c20*/  FSEL R145, R30, -INF , P5 ;  /* 0xff8000001e917808 */ /* 0x000fe20002800000 */
[----:B------:R-:W0:Y:S01]  /*4c30*/  MUFU.EX2 R37, R37 ;  /* 0x0000002500257308 */ /* 0x000e220000000800 */
[----:B------:R-:W-:Y:S01]  /*4c40*/  FMNMX.FTZ R20, R43, R20, !PT ;  /* 0x000000142b147209 */ /* 0x000fe20007810000 */
[-CC-:B------:R-:W-:Y:S01]  /*4c50*/  FFMA.FTZ R182, R127, R10.reuse, -R14.reuse ;  /* 0x0000000a7fb67223 */ /* 0x180fe2000001080e */
[----:B------:R-:W-:Y:S01]  /*4c60*/  FSEL R151, R31, -INF , P6 ;  /* 0xff8000001f977808 */ /* 0x000fe20003000000 */
[--C-:B------:R-:W-:Y:S01]  /*4c70*/  FFMA.FTZ R127, R177, R10, -R14.reuse ;  /* 0x0000000ab17f7223 */ /* 0x100fe2000001080e */
[----:B------:R-:W-:Y:S01]  /*4c80*/  FMNMX.FTZ R20, R33, R20, !PT ;  /* 0x0000001421147209 */ /* 0x000fe20007810000 */
[-CC-:B------:R-:W-:Y:S01]  /*4c90*/  FFMA.FTZ R153, R153, R10.reuse, -R14.reuse ;  /* 0x0000000a99997223 */ /* 0x180fe2000001080e */
[--C-:B------:R-:W-:Y:S01]  /*4ca0*/  FFMA.FTZ R184, R131, R10, -R14.reuse ;  /* 0x0000000a83b87223 */ /* 0x100fe2000001080e */
[----:B------:R-:W1:Y:S01]  /*4cb0*/  MUFU.EX2 R178, R178 ;  /* 0x000000b200b27308 */ /* 0x000e620000000800 */
        /* <DEDUP_REMOVED lines=15> */
[----:B------:R-:W3:Y:S01]  /*4db0*/  MUFU.EX2 R180, R180 ;  /* 0x000000b400b47308 */ /* 0x000ee20000000800 */
        /* <DEDUP_REMOVED lines=19> */
[-CC-:B------:R-:W-:Y:S01]  /*4ef0*/  FFMA.FTZ R147, R189, R10.reuse, -R14.reuse ;  /* 0x0000000abd937223 */ /* 0x180fe2000001080e */
[-CC-:B------:R-:W-:Y:S01]  /*4f00*/  FFMA.FTZ R216, R191, R10.reuse, -R14.reuse ;  /* 0x0000000abfd87223 */ /* 0x180fe2000001080e */
[----:B------:R-:W0:Y:S01]  /*4f10*/  SHFL.BFLY PT, R89, R20, 0x2, 0x1f ;  /* 0x0c401f0014597f89 */ /* 0x000e2200000e0000 */
[-CC-:B------:R-:W-:Y:S01]  /*4f20*/  FFMA.FTZ R149, R195, R10.reuse, -R14.reuse ;  /* 0x0000000ac3957223 */ /* 0x180fe2000001080e */
[----:B------:R1:W-:Y:S01]  /*4f30*/  MUFU.EX2 R39, R153 ;  /* 0x0000009900277308 */ /* 0x0003e20000000800 */
[----:B------:R-:W-:Y:S01]  /*4f40*/  FFMA.FTZ R218, R193, R10, -R14 ;  /* 0x0000000ac1da7223 */ /* 0x000fe2000001080e */
[----:B------:R-:W-:Y:S01]  /*4f50*/  ISETP.NE.AND P1, PT, R82, RZ, PT ;  /* 0x000000ff5200720c */ /* 0x000fe20003f25270 */
[----:B------:R-:W-:-:S05]  /*4f60*/  IMAD.MOV.U32 R82, RZ, RZ, R87 ;  /* 0x000000ffff527224 */ /* 0x000fca00078e0057 */
[----:B------:R-:W5:Y:S01]  /*4f70*/  MUFU.EX2 R105, R105 ;  /* 0x0000006900697308 */ /* 0x000f620000000800 */
[----:B-1----:R-:W-:-:S06]  /*4f80*/  FFMA.FTZ R153, R197, R10, -R14 ;  /* 0x0000000ac5997223 */ /* 0x002fcc000001080e */
[----:B------:R-:W-:Y:S01]  /*4f90*/  @!P1 VIADD R12, R12, 0x34840 ;  /* 0x000348400c0c9836 */ /* 0x000fe20000000000 */
[----:B------:R-:W1:Y:S01]  /*4fa0*/  MUFU.EX2 R184, R184 ;  /* 0x000000b800b87308 */ /* 0x000e620000000800 */
[----:B0-----:R-:W-:-:S07]  /*4fb0*/  FMNMX.FTZ R24, R20, R89, !PT ;  /* 0x0000005914187209 */ /* 0x001fce0007810000 */
[----:B------:R-:W-:Y:S01]  /*4fc0*/  MUFU.EX2 R109, R109 ;  /* 0x0000006d006d7308 */ /* 0x000fe20000000800 */
[----:B------:R-:W0:Y:S07]  /*4fd0*/  SHFL.BFLY PT, R89, R24, 0x1, 0x1f ;  /* 0x0c201f0018597f89 */ /* 0x000e2e00000e0000 */
[----:B------:R-:W-:Y:S08]  /*4fe0*/  MUFU.EX2 R186, R186 ;  /* 0x000000ba00ba7308 */ /* 0x000ff00000000800 */
[----:B------:R-:W-:Y:S08]  /*4ff0*/  MUFU.EX2 R113, R113 ;  /* 0x0000007100717308 */ /* 0x000ff00000000800 */
[----:B------:R-:W-:Y:S01]  /*5000*/  MUFU.EX2 R188, R188 ;  /* 0x000000bc00bc7308 */ /* 0x000fe20000000800 */
[----:B0-----:R-:W-:-:S04]  /*5010*/  FMNMX.FTZ R89, R24, R89, !PT ;  /* 0x0000005918597209 */ /* 0x001fc80007810000 */
[C---:B------:R-:W-:Y:S01]  /*5020*/  FSETP.NEU.FTZ.AND P2, PT, R89.reuse, -INF , PT ;  /* 0xff8000005900780b */ /* 0x040fe20003f5d000 */
[-C--:B------:R-:W-:Y:S02]  /*5030*/  FMUL.FTZ R40, R89, R10.reuse ;  /* 0x0000000a59287220 */ /* 0x080fe40000410000 */
[----:B------:R-:W-:Y:S03]  /*5040*/  MUFU.EX2 R117, R117 ;  /* 0x0000007500757308 */ /* 0x000fe60000000800 */
[----:B------:R-:W-:Y:S02]  /*5050*/  FSEL R40, R40, RZ, P2 ;  /* 0x000000ff28287208 */ /* 0x000fe40001000000 */
[----:B------:R-:W-:Y:S01]  /*5060*/  ISETP.GE.AND P2, PT, R80, 0xb1, PT ;  /* 0x000000b15000780c */ /* 0x000fe20003f46270 */
[----:B------:R-:W-:Y:S02]  /*5070*/  IMAD.MOV.U32 R80, RZ, RZ, R87 ;  /* 0x000000ffff507224 */ /* 0x000fe400078e0057 */
[----:B------:R-:W-:Y:S01]  /*5080*/  MUFU.EX2 R190, R190 ;  /* 0x000000be00be7308 */ /* 0x000fe20000000800 */
[-CC-:B------:R-:W-:Y:S01]  /*5090*/  FFMA.FTZ R177, R13, R10.reuse, -R40.reuse ;  /* 0x0000000a0db17223 */ /* 0x180fe20000010828 */
[----:B------:R-:W-:Y:S01]  /*50a0*/  FADD.FTZ R13, R176, R37 ;  /* 0x00000025b00d7221 */ /* 0x000fe20000010000 */
[-CC-:B------:R-:W-:Y:S01]  /*50b0*/  FFMA.FTZ R14, R115, R10.reuse, -R40.reuse ;  /* 0x0000000a730e7223 */ /* 0x180fe20000010828 */
[-CC-:B------:R-:W-:Y:S01]  /*50c0*/  FFMA.FTZ R179, R15, R10.reuse, -R40.reuse ;  /* 0x0000000a0fb37223 */ /* 0x180fe20000010828 */
[-CC-:B------:R-:W-:Y:S01]  /*50d0*/  FFMA.FTZ R20, R119, R10.reuse, -R40.reuse ;  /* 0x0000000a77147223 */ /* 0x180fe20000010828 */
[----:B------:R-:W-:Y:S01]  /*50e0*/  FADD.FTZ R44, R178, R13 ;  /* 0x0000000db22c7221 */ /* 0x000fe20000010000 */
[-CC-:B------:R-:W-:Y:S01]  /*50f0*/  FFMA.FTZ R181, R21, R10.reuse, -R40.reuse ;  /* 0x0000000a15b57223 */ /* 0x180fe20000010828 */
[----:B------:R-:W-:Y:S01]  /*5100*/  MUFU.EX2 R177, R177 ;  /* 0x000000b100b17308 */ /* 0x000fe20000000800 */
[-C--:B------:R-:W-:Y:S01]  /*5110*/  FFMA.FTZ R24, R107, R10.reuse, -R40 ;  /* 0x0000000a6b187223 */ /* 0x080fe20000010828 */
[----:B--2---:R-:W-:Y:S01]  /*5120*/  FADD.FTZ R13, R61, R44 ;  /* 0x0000002c3d0d7221 */ /* 0x004fe20000010000 */
[-CC-:B------:R-:W-:Y:S01]  /*5130*/  FFMA.FTZ R183, R81, R10.reuse, -R40.reuse ;  /* 0x0000000a51b77223 */ /* 0x180fe20000010828 */
[-CC-:B------:R-:W-:Y:S01]  /*5140*/  FFMA.FTZ R26, R111, R10.reuse, -R40.reuse ;  /* 0x0000000a6f1a7223 */ /* 0x180fe20000010828 */
[-CC-:B------:R-:W-:Y:S01]  /*5150*/  FFMA.FTZ R185, R83, R10.reuse, -R40.reuse ;  /* 0x0000000a53b97223 */ /* 0x180fe20000010828 */
[----:B---3--:R-:W-:Y:S01]  /*5160*/  FADD.FTZ R44, R180, R13 ;  /* 0x0000000db42c7221 */ /* 0x008fe20000010000 */
[-CC-:B------:R-:W-:Y:S01]  /*5170*/  FFMA.FTZ R28, R99, R10.reuse, -R40.reuse ;  /* 0x0000000a631c7223 */ /* 0x180fe20000010828 */
[----:B------:R-:W0:Y:S01]  /*5180*/  MUFU.EX2 R14, R14 ;  /* 0x0000000e000e7308 */ /* 0x000e220000000800 */
[-C--:B------:R-:W-:Y:S01]  /*5190*/  FFMA.FTZ R187, R85, R10.reuse, -R40 ;  /* 0x0000000a55bb7223 */ /* 0x080fe20000010828 */
[----:B----4-:R-:W-:Y:S01]  /*51a0*/  FADD.FTZ R13, R69, R44 ;  /* 0x0000002c450d7221 */ /* 0x010fe20000010000 */
[-CC-:B------:R-:W-:Y:S01]  /*51b0*/  FFMA.FTZ R30, R103, R10.reuse, -R40.reuse ;  /* 0x0000000a671e7223 */ /* 0x180fe20000010828 */
[-CC-:B------:R-:W-:Y:S01]  /*51c0*/  FFMA.FTZ R189, R97, R10.reuse, -R40.reuse ;  /* 0x0000000a61bd7223 */ /* 0x180fe20000010828 */
[-CC-:B------:R-:W-:Y:S01]  /*51d0*/  FFMA.FTZ R32, R91, R10.reuse, -R40.reuse ;  /* 0x0000000a5b207223 */ /* 0x180fe20000010828 */
[----:B-----5:R-:W-:Y:S01]  /*51e0*/  FADD.FTZ R46, R182, R13 ;  /* 0x0000000db62e7221 */ /* 0x020fe20000010000 */
[-CC-:B------:R-:W-:Y:S01]  /*51f0*/  FFMA.FTZ R191, R101, R10.reuse, -R40.reuse ;  /* 0x0000000a65bf7223 */ /* 0x180fe20000010828 */
[----:B------:R-:W2:Y:S01]  /*5200*/  MUFU.EX2 R179, R179 ;  /* 0x000000b300b37308 */ /* 0x000ea20000000800 */
[-C--:B------:R-:W-:Y:S01]  /*5210*/  FFMA.FTZ R34, R95, R10.reuse, -R40 ;  /* 0x0000000a5f227223 */ /* 0x080fe20000010828 */
[----:B------:R-:W-:Y:S01]  /*5220*/  FADD.FTZ R13, R105, R46 ;  /* 0x0000002e690d7221 */ /* 0x000fe20000010000 */
[-CC-:B------:R-:W-:Y:S01]  /*5230*/  FFMA.FTZ R193, R93, R10.reuse, -R40.reuse ;  /* 0x0000000a5dc17223 */ /* 0x180fe20000010828 */
[-CC-:B------:R-:W-:Y:S01]  /*5240*/  FFMA.FTZ R36, R75, R10.reuse, -R40.reuse ;  /* 0x0000000a4b247223 */ /* 0x180fe20000010828 */
[-CC-:B------:R-:W-:Y:S01]  /*5250*/  FFMA.FTZ R195, R73, R10.reuse, -R40.reuse ;  /* 0x0000000a49c37223 */ /* 0x180fe20000010828 */
[----:B-1----:R-:W-:Y:S01]  /*5260*/  FADD.FTZ R46, R184, R13 ;  /* 0x0000000db82e7221 */ /* 0x002fe20000010000 */
[-C--:B------:R-:W-:Y:S01]  /*5270*/  FFMA.FTZ R38, R79, R10.reuse, -R40 ;  /* 0x0000000a4f267223 */ /* 0x080fe20000010828 */
[----:B------:R-:W1:Y:S01]  /*5280*/  MUFU.EX2 R20, R20 ;  /* 0x0000001400147308 */ /* 0x000e620000000800 */
[----:B0-----:R-:W-:Y:S01]  /*5290*/  FADD.FTZ R48, R177, R14 ;  /* 0x0000000eb1307221 */ /* 0x001fe20000010000 */
[----:B------:R-:W-:Y:S01]  /*52a0*/  FADD.FTZ R15, R109, R46 ;  /* 0x0000002e6d0f7221 */ /* 0x000fe20000010000 */
[-CC-:B------:R-:W-:Y:S01]  /*52b0*/  FFMA.FTZ R197, R77, R10.reuse, -R40.reuse ;  /* 0x0000000a4dc57223 */ /* 0x180fe20000010828 */
[-CC-:B------:R-:W-:Y:S01]  /*52c0*/  FFMA.FTZ R42, R67, R10.reuse, -R40.reuse ;  /* 0x0000000a432a7223 */ /* 0x180fe20000010828 */
[-CC-:B------:R-:W-:Y:S01]  /*52d0*/  FFMA.FTZ R199, R65, R10.reuse, -R40.reuse ;  /* 0x0000000a41c77223 */ /* 0x180fe20000010828 */
[----:B------:R-:W-:Y:S01]  /*52e0*/  FADD.FTZ R50, R186, R15 ;  /* 0x0000000fba327221 */ /* 0x000fe20000010000 */
[-C--:B------:R-:W-:Y:S01]  /*52f0*/  FFMA.FTZ R44, R71, R10.reuse, -R40 ;  /* 0x0000000a472c7223 */ /* 0x080fe20000010828 */
[----:B------:R-:W0:Y:S01]  /*5300*/  MUFU.EX2 R181, R181 ;  /* 0x000000b500b57308 */ /* 0x000e220000000800 */
        /* <DEDUP_REMOVED lines=16> */
[----:B0-----:R-:W-:Y:S01]  /*5410*/  FADD.FTZ R13, R181, R48 ;  /* 0x00000030b50d7221 */ /* 0x001fe20000010000 */
[----:B------:R-:W-:Y:S01]  /*5420*/  FADD.FTZ R48, R188, R15 ;  /* 0x0000000fbc307221 */ /* 0x000fe20000010000 */
[-CC-:B------:R-:W-:Y:S01]  /*5430*/  FFMA.FTZ R25, R25, R10.reuse, -R40.reuse ;  /* 0x0000000a19197223 */ /* 0x180fe20000010828 */
[-CC-:B------:R-:W-:Y:S01]  /*5440*/  FFMA.FTZ R35, R35, R10.reuse, -R40.reuse ;  /* 0x0000000a23237223 */ /* 0x180fe20000010828 */
[-C--:B------:R-:W-:Y:S01]  /*5450*/  FFMA.FTZ R29, R29, R10.reuse, -R40 ;  /* 0x0000000a1d1d7223 */ /* 0x080fe20000010828 */
[----:B------:R-:W-:Y:S01]  /*5460*/  FADD.FTZ R15, R117, R48 ;  /* 0x00000030750f7221 */ /* 0x000fe20000010000 */
[-CC-:B------:R-:W-:Y:S01]  /*5470*/  FFMA.FTZ R48, R63, R10.reuse, -R40.reuse ;  /* 0x0000000a3f307223 */ /* 0x180fe20000010828 */
[----:B------:R-:W0:Y:S01]  /*5480*/  MUFU.EX2 R26, R26 ;  /* 0x0000001a001a7308 */ /* 0x000e220000000800 */
[----:B--2---:R-:W-:Y:S01]  /*5490*/  FADD.FTZ R50, R24, R13 ;  /* 0x0000000d18327221 */ /* 0x004fe20000010000 */
[----:B------:R-:W-:Y:S01]  /*54a0*/  FADD.FTZ R52, R190, R15 ;  /* 0x0000000fbe347221 */ /* 0x000fe20000010000 */
[-CC-:B------:R-:W-:Y:S01]  /*54b0*/  FFMA.FTZ R137, R137, R10.reuse, -R40.reuse ;  /* 0x0000000a89897223 */ /* 0x180fe20000010828 */
[-CC-:B------:R-:W-:Y:S01]  /*54c0*/  FFMA.FTZ R139, R139, R10.reuse, -R40.reuse ;  /* 0x0000000a8b8b7223 */ /* 0x180fe20000010828 */
[-CC-:B------:R-:W-:Y:S01]  /*54d0*/  FFMA.FTZ R135, R135, R10.reuse, -R40.reuse ;  /* 0x0000000a87877223 */ /* 0x180fe20000010828 */
[-CC-:B------:R-:W-:Y:S01]  /*54e0*/  FFMA.FTZ R145, R145, R10.reuse, -R40.reuse ;  /* 0x0000000a91917223 */ /* 0x180fe20000010828 */
[----:B------:R-:W-:Y:S01]  /*54f0*/  FFMA.FTZ R151, R151, R10, -R40 ;  /* 0x0000000a97977223 */ /* 0x000fe20000010828 */
[----:B------:R-:W2:Y:S01]  /*5500*/  MUFU.EX2 R121, R121 ;  /* 0x0000007900797308 */ /* 0x000ea20000000800 */
[----:B-1----:R-:W-:Y:S01]  /*5510*/  FADD.FTZ R13, R183, R50 ;  /* 0x00000032b70d7221 */ /* 0x002fe20000010000 */
[----:B------:R-:W-:Y:S01]  /*5520*/  F2FP.F16.F32.PACK_AB R177, R14, R177 ;  /* 0x000000b10eb1723e */ /* 0x000fe200000000ff */
[--C-:B------:R-:W-:Y:S01]  /*5530*/  IMAD.MOV.U32 R85, RZ, RZ, R87.reuse ;  /* 0x000000ffff557224 */ /* 0x100fe200078e0057 */
[----:B------:R-:W-:Y:S01]  /*5540*/  F2FP.F16.F32.PACK_AB R179, R20, R179 ;  /* 0x000000b314b3723e */ /* 0x000fe200000000ff */
[--C-:B------:R-:W-:Y:S01]  /*5550*/  IMAD.MOV.U32 R83, RZ, RZ, R87.reuse ;  /* 0x000000ffff537224 */ /* 0x100fe200078e0057 */
[----:B------:R-:W-:Y:S01]  /*5560*/  F2FP.F16.F32.PACK_AB R176, R37, R176 ;  /* 0x000000b025b0723e */ /* 0x000fe200000000ff */
[----:B------:R-:W-:Y:S01]  /*5570*/  IMAD.MOV.U32 R81, RZ, RZ, R87 ;  /* 0x000000ffff517224 */ /* 0x000fe200078e0057 */
[----:B------:R-:W1:Y:S01]  /*5580*/  MUFU.EX2 R185, R185 ;  /* 0x000000b900b97308 */ /* 0x000e620000000800 */
[----:B0-----:R-:W-:Y:S01]  /*5590*/  FADD.FTZ R50, R26, R13 ;  /* 0x0000000d1a327221 */ /* 0x001fe20000010000 */
[----:B------:R-:W-:Y:S01]  /*55a0*/  F2FP.F16.F32.PACK_AB R178, R61, R178 ;  /* 0x000000b23db2723e */ /* 0x000fe200000000ff */
[--C-:B------:R-:W-:Y:S01]  /*55b0*/  IMAD.MOV.U32 R79, RZ, RZ, R87.reuse ;  /* 0x000000ffff4f7224 */ /* 0x100fe200078e0057 */
[----:B------:R-:W-:Y:S01]  /*55c0*/  F2FP.F16.F32.PACK_AB R180, R69, R180 ;  /* 0x000000b445b4723e */ /* 0x000fe200000000ff */
[--C-:B------:R-:W-:Y:S01]  /*55d0*/  IMAD.MOV.U32 R77, RZ, RZ, R87.reuse ;  /* 0x000000ffff4d7224 */ /* 0x100fe200078e0057 */
[----:B------:R-:W-:Y:S01]  /*55e0*/  F2FP.F16.F32.PACK_AB R181, R24, R181 ;  /* 0x000000b518b5723e */ /* 0x000fe200000000ff */
[--C-:B------:R-:W-:Y:S01]  /*55f0*/  IMAD.MOV.U32 R75, RZ, RZ, R87.reuse ;  /* 0x000000ffff4b7224 */ /* 0x100fe200078e0057 */
[----:B------:R-:W0:Y:S01]  /*5600*/  MUFU.EX2 R192, R192 ;  /* 0x000000c000c07308 */ /* 0x000e220000000800 */
[----:B--2---:R-:W-:Y:S01]  /*5610*/  FADD.FTZ R15, R121, R52 ;  /* 0x00000034790f7221 */ /* 0x004fe20000010000 */
[----:B------:R-:W-:Y:S01]  /*5620*/  F2FP.F16.F32.PACK_AB R183, R26, R183 ;  /* 0x000000b71ab7723e */ /* 0x000fe200000000ff */
[--C-:B------:R-:W-:Y:S01]  /*5630*/  IMAD.MOV.U32 R73, RZ, RZ, R87.reuse ;  /* 0x000000ffff497224 */ /* 0x100fe200078e0057 */
[----:B------:R-:W-:Y:S01]  /*5640*/  F2FP.F16.F32.PACK_AB R182, R105, R182 ;  /* 0x000000b669b6723e */ /* 0x000fe200000000ff */
[--C-:B------:R-:W-:Y:S01]  /*5650*/  IMAD.MOV.U32 R71, RZ, RZ, R87.reuse ;  /* 0x000000ffff477224 */ /* 0x100fe200078e0057 */
[----:B------:R-:W-:Y:S01]  /*5660*/  F2FP.F16.F32.PACK_AB R184, R109, R184 ;  /* 0x000000b86db8723e */ /* 0x000fe200000000ff */
[--C-:B------:R-:W-:Y:S01]  /*5670*/  IMAD.MOV.U32 R69, RZ, RZ, R87.reuse ;  /* 0x000000ffff457224 */ /* 0x100fe200078e0057 */
        /* <DEDUP_REMOVED lines=10> */
[----:B------:R-:W-:-:S02]  /*5720*/  IMAD.MOV.U32 R61, RZ, RZ, R87 ;  /* 0x000000ffff3d7224 */ /* 0x000fc400078e0057 */
[--C-:B------:R-:W-:Y:S02]  /*5730*/  IMAD.MOV.U32 R59, RZ, RZ, R87.reuse ;  /* 0x000000ffff3b7224 */ /* 0x100fe400078e0057 */
[----:B------:R-:W-:Y:S02]  /*5740*/  IMAD.MOV.U32 R57, RZ, RZ, R87 ;  /* 0x000000ffff397224 */ /* 0x000fe400078e0057 */
[----:B------:R-:W0:Y:S01]  /*5750*/  MUFU.EX2 R187, R187 ;  /* 0x000000bb00bb7308 */ /* 0x000e220000000800 */
[C---:B--2---:R-:W-:Y:S01]  /*5760*/  FADD.FTZ R50, R28.reuse, R13 ;  /* 0x0000000d1c327221 */ /* 0x044fe20000010000 */
[----:B------:R-:W-:Y:S01]  /*5770*/  F2FP.F16.F32.PACK_AB R185, R28, R185 ;  /* 0x000000b91cb9723e */ /* 0x000fe200000000ff */
[--C-:B------:R-:W-:Y:S02]  /*5780*/  IMAD.MOV.U32 R53, RZ, RZ, R87.reuse ;  /* 0x000000ffff357224 */ /* 0x100fe400078e0057 */
[--C-:B------:R-:W-:Y:S02]  /*5790*/  IMAD.MOV.U32 R49, RZ, RZ, R87.reuse ;  /* 0x000000ffff317224 */ /* 0x100fe400078e0057 */
[--C-:B------:R-:W-:Y:S01]  /*57a0*/  IMAD.MOV.U32 R41, RZ, RZ, R87.reuse ;  /* 0x000000ffff297224 */ /* 0x100fe200078e0057 */
[----:B------:R-:W2:Y:S01]  /*57b0*/  MUFU.EX2 R194, R194 ;  /* 0x000000c200c27308 */ /* 0x000ea20000000800 */
[C---:B-1----:R-:W-:Y:S01]  /*57c0*/  FADD.FTZ R13, R123.reuse, R52 ;  /* 0x000000347b0d7221 */ /* 0x042fe20000010000 */
[----:B------:R-:W-:Y:S01]  /*57d0*/  F2FP.F16.F32.PACK_AB R192, R123, R192 ;  /* 0x000000c07bc0723e */ /* 0x000fe200000000ff */
[----:B------:R-:W-:-:S02]  /*57e0*/  IMAD.MOV.U32 R37, RZ, RZ, R87 ;  /* 0x000000ffff257224 */ /* 0x000fc400078e0057 */
[--C-:B------:R-:W-:Y:S02]  /*57f0*/  IMAD.MOV.U32 R28, RZ, RZ, R87.reuse ;  /* 0x000000ffff1c7224 */ /* 0x100fe400078e0057 */
[--C-:B------:R-:W-:Y:S01]  /*5800*/  IMAD.MOV.U32 R26, RZ, RZ, R87.reuse ;  /* 0x000000ffff1a7224 */ /* 0x100fe200078e0057 */
[----:B------:R-:W1:Y:S01]  /*5810*/  MUFU.EX2 R30, R30 ;  /* 0x0000001e001e7308 */ /* 0x000e620000000800 */
[----:B0-----:R-:W-:Y:S01]  /*5820*/  FADD.FTZ R15, R187, R50 ;  /* 0x00000032bb0f7221 */ /* 0x001fe20000010000 */
[----:B------:R-:W-:-:S06]  /*5830*/  IMAD.MOV.U32 R24, RZ, RZ, R87 ;  /* 0x000000ffff187224 */ /* 0x000fcc00078e0057 */
[----:B------:R-:W0:Y:S01]  /*5840*/  MUFU.EX2 R189, R189 ;  /* 0x000000bd00bd7308 */ /* 0x000e220000000800 */
[----:B--2---:R-:W-:Y:S01]  /*5850*/  FADD.FTZ R52, R194, R13 ;  /* 0x0000000dc2347221 */ /* 0x004fe20000010000 */
[----:B------:R-:W-:-:S04]  /*5860*/  @!P1 PRMT R13, RZ, 0x654, R12 ;  /* 0x00000654ff0d9816 */ /* 0x000fc8000000000c */
[----:B------:R0:W-:Y:S02]  /*5870*/  @!P1 SYNCS.ARRIVE.TRANS64.RED.A1T0 RZ, [R13+URZ], RZ ;  /* 0x000000ff0dff99a7 */ /* 0x0001e4000810043f */
[----:B------:R-:W2:Y:S01]  /*5880*/  MUFU.EX2 R125, R125 ;  /* 0x0000007d007d7308 */ /* 0x000ea20000000800 */
[C---:B-1----:R-:W-:Y:S01]  /*5890*/  FADD.FTZ R50, R30.reuse, R15 ;  /* 0x0000000f1e327221 */ /* 0x042fe20000010000 */
[----:B------:R-:W-:Y:S01]  /*58a0*/  F2FP.F16.F32.PACK_AB R187, R30, R187 ;  /* 0x000000bb1ebb723e */ /* 0x000fe200000000ff */
[----:B------:R-:W-:-:S05]  /*58b0*/  IMAD.MOV.U32 R30, RZ, RZ, R87 ;  /* 0x000000ffff1e7224 */ /* 0x000fca00078e0057 */
[----:B------:R-:W1:Y:S01]  /*58c0*/  MUFU.EX2 R32, R32 ;  /* 0x0000002000207308 */ /* 0x000e620000000800 */
[----:B0-----:R-:W-:-:S07]  /*58d0*/  FADD.FTZ R13, R189, R50 ;  /* 0x00000032bd0d7221 */ /* 0x001fce0000010000 */
[----:B------:R-:W0:Y:S01]  /*58e0*/  MUFU.EX2 R196, R196 ;  /* 0x000000c400c47308 */ /* 0x000e220000000800 */
[C---:B--2---:R-:W-:Y:S01]  /*58f0*/  FADD.FTZ R15, R125.reuse, R52 ;  /* 0x000000347d0f7221 */ /* 0x044fe20000010000 */
[----:B------:R-:W-:-:S06]  /*5900*/  F2FP.F16.F32.PACK_AB R194, R125, R194 ;  /* 0x000000c27dc2723e */ /* 0x000fcc00000000ff */
[----:B------:R-:W2:Y:S01]  /*5910*/  MUFU.EX2 R191, R191 ;  /* 0x000000bf00bf7308 */ /* 0x000ea20000000800 */
[C---:B-1----:R-:W-:Y:S01]  /*5920*/  FADD.FTZ R50, R32.reuse, R13 ;  /* 0x0000000d20327221 */ /* 0x042fe20000010000 */
[----:B------:R-:W-:Y:S01]  /*5930*/  F2FP.F16.F32.PACK_AB R189, R32, R189 ;  /* 0x000000bd20bd723e */ /* 0x000fe200000000ff */
[----:B------:R-:W-:-:S05]  /*5940*/  IMAD.MOV.U32 R32, RZ, RZ, R87 ;  /* 0x000000ffff207224 */ /* 0x000fca00078e0057 */
[----:B------:R-:W1:Y:S01]  /*5950*/  MUFU.EX2 R127, R127 ;  /* 0x0000007f007f7308 */ /* 0x000e620000000800 */
[----:B0-----:R-:W-:-:S07]  /*5960*/  FADD.FTZ R52, R196, R15 ;  /* 0x0000000fc4347221 */ /* 0x001fce0000010000 */
[----:B------:R-:W0:Y:S01]  /*5970*/  MUFU.EX2 R34, R34 ;  /* 0x0000002200227308 */ /* 0x000e220000000800 */
[----:B--2---:R-:W-:-:S07]  /*5980*/  FADD.FTZ R13, R191, R50 ;  /* 0x00000032bf0d7221 */ /* 0x004fce0000010000 */
[----:B------:R-:W2:Y:S01]  /*5990*/  MUFU.EX2 R198, R198 ;  /* 0x000000c600c67308 */ /* 0x000ea20000000800 */
[C---:B-1----:R-:W-:Y:S01]  /*59a0*/  FADD.FTZ R15, R127.reuse, R52 ;  /* 0x000000347f0f7221 */ /* 0x042fe20000010000 */
[----:B------:R-:W-:-:S06]  /*59b0*/  F2FP.F16.F32.PACK_AB R196, R127, R196 ;  /* 0x000000c47fc4723e */ /* 0x000fcc00000000ff */
[----:B------:R-:W1:Y:S01]  /*59c0*/  MUFU.EX2 R193, R193 ;  /* 0x000000c100c17308 */ /* 0x000e620000000800 */
[C---:B0-----:R-:W-:Y:S01]  /*59d0*/  FADD.FTZ R52, R34.reuse, R13 ;  /* 0x0000000d22347221 */ /* 0x041fe20000010000 */
[----:B------:R-:W-:Y:S01]  /*59e0*/  F2FP.F16.F32.PACK_AB R191, R34, R191 ;  /* 0x000000bf22bf723e */ /* 0x000fe200000000ff */
[----:B------:R-:W-:-:S05]  /*59f0*/  IMAD.MOV.U32 R34, RZ, RZ, R87 ;  /* 0x000000ffff227224 */ /* 0x000fca00078e0057 */
[----:B------:R-:W0:Y:S01]  /*5a00*/  MUFU.EX2 R129, R129 ;  /* 0x0000008100817308 */ /* 0x000e220000000800 */
[----:B--2---:R-:W-:-:S07]  /*5a10*/  FADD.FTZ R54, R198, R15 ;  /* 0x0000000fc6367221 */ /* 0x004fce0000010000 */
[----:B------:R-:W2:Y:S01]  /*5a20*/  MUFU.EX2 R36, R36 ;  /* 0x0000002400247308 */ /* 0x000ea20000000800 */
[----:B-1----:R-:W-:-:S07]  /*5a30*/  FADD.FTZ R13, R193, R52 ;  /* 0x00000034c10d7221 */ /* 0x002fce0000010000 */
[----:B------:R-:W1:Y:S01]  /*5a40*/  MUFU.EX2 R200, R200 ;  /* 0x000000c800c87308 */ /* 0x000e620000000800 */
[C---:B0-----:R-:W-:Y:S01]  /*5a50*/  FADD.FTZ R15, R129.reuse, R54 ;  /* 0x00000036810f7221 */ /* 0x041fe20000010000 */
[----:B------:R-:W-:-:S06]  /*5a60*/  F2FP.F16.F32.PACK_AB R198, R129, R198 ;  /* 0x000000c681c6723e */ /* 0x000fcc00000000ff */
[----:B------:R-:W0:Y:S01]  /*5a70*/  MUFU.EX2 R195, R195 ;  /* 0x000000c300c37308 */ /* 0x000e220000000800 */
[C---:B--2---:R-:W-:Y:S01]  /*5a80*/  FADD.FTZ R52, R36.reuse, R13 ;  /* 0x0000000d24347221 */ /* 0x044fe20000010000 */
[----:B------:R-:W-:Y:S01]  /*5a90*/  F2FP.F16.F32.PACK_AB R193, R36, R193 ;  /* 0x000000c124c1723e */ /* 0x000fe200000000ff */
[----:B------:R-:W-:-:S05]  /*5aa0*/  IMAD.MOV.U32 R36, RZ, RZ, R87 ;  /* 0x000000ffff247224 */ /* 0x000fca00078e0057 */
[----:B------:R-:W2:Y:S01]  /*5ab0*/  MUFU.EX2 R131, R131 ;  /* 0x0000008300837308 */ /* 0x000ea20000000800 */
[----:B-1----:R-:W-:-:S07]  /*5ac0*/  FADD.FTZ R54, R200, R15 ;  /* 0x0000000fc8367221 */ /* 0x002fce0000010000 */
        /* <DEDUP_REMOVED lines=10> */
[----:B0-----:R-:W-:Y:S01]  /*5b70*/  FADD.FTZ R56, R202, R15 ;  /* 0x0000000fca387221 */ /* 0x001fe20000010000 */
[----:B------:R-:W-:-:S03]  /*5b80*/  F2FP.F16.F32.PACK_AB R202, R39, R202 ;  /* 0x000000ca27ca723e */ /* 0x000fc600000000ff */
[----:B------:R-:W-:Y:S01]  /*5b90*/  FADD.FTZ R15, R39, R56 ;  /* 0x00000038270f7221 */ /* 0x000fe20000010000 */
[----:B------:R-:W-:Y:S02]  /*5ba0*/  IMAD.MOV.U32 R39, RZ, RZ, R87 ;  /* 0x000000ffff277224 */ /* 0x000fe400078e0057 */
[----:B------:R-:W0:Y:S01]  /*5bb0*/  MUFU.EX2 R204, R204 ;  /* 0x000000cc00cc7308 */ /* 0x000e220000000800 */
[----:B--2---:R-:W-:-:S07]  /*5bc0*/  FADD.FTZ R13, R197, R54 ;  /* 0x00000036c50d7221 */ /* 0x004fce0000010000 */
        /* <DEDUP_REMOVED lines=10> */
[----:B------:R-:W-:Y:S01]  /*5c70*/  F2FP.F16.F32.PACK_AB R204, R27, R204 ;  /* 0x000000cc1bcc723e */ /* 0x000fe200000000ff */
[----:B------:R-:W-:-:S05]  /*5c80*/  IMAD.MOV.U32 R27, RZ, RZ, R87 ;  /* 0x000000ffff1b7224 */ /* 0x000fca00078e0057 */
        /* <DEDUP_REMOVED lines=10> */
[----:B------:R-:W-:Y:S01]  /*5d30*/  F2FP.F16.F32.PACK_AB R206, R31, R206 ;  /* 0x000000ce1fce723e */ /* 0x000fe200000000ff */
[----:B------:R-:W-:-:S05]  /*5d40*/  IMAD.MOV.U32 R31, RZ, RZ, R87 ;  /* 0x000000ffff1f7224 */ /* 0x000fca00078e0057 */
        /* <DEDUP_REMOVED lines=17> */
[----:B------:R0:W3:Y:S01]  /*5e60*/  MUFU.EX2 R12, R51 ;  /* 0x00000033000c7308 */ /* 0x0000e20000000800 */
[----:B--2---:R-:W-:-:S07]  /*5e70*/  FADD.FTZ R13, R205, R56 ;  /* 0x00000038cd0d7221 */ /* 0x004fce0000010000 */
[----:B------:R-:W2:Y:S01]  /*5e80*/  MUFU.EX2 R212, R212 ;  /* 0x000000d400d47308 */ /* 0x000ea20000000800 */
[C---:B-1----:R-:W-:Y:S01]  /*5e90*/  FADD.FTZ R15, R141.reuse, R58 ;  /* 0x0000003a8d0f7221 */ /* 0x042fe20000010000 */
[----:B------:R-:W-:Y:S01]  /*5ea0*/  F2FP.F16.F32.PACK_AB R210, R141, R210 ;  /* 0x000000d28dd2723e */ /* 0x000fe200000000ff */
[----:B0-----:R-:W-:-:S05]  /*5eb0*/  IMAD.MOV.U32 R51, RZ, RZ, R87 ;  /* 0x000000ffff337224 */ /* 0x001fca00078e0057 */
[----:B------:R-:W0:Y:S01]  /*5ec0*/  MUFU.EX2 R207, R207 ;  /* 0x000000cf00cf7308 */ /* 0x000e220000000800 */
[C---:B---3--:R-:W-:Y:S01]  /*5ed0*/  FADD.FTZ R56, R12.reuse, R13 ;  /* 0x0000000d0c387221 */ /* 0x048fe20000010000 */
[----:B------:R-:W-:-:S06]  /*5ee0*/  F2FP.F16.F32.PACK_AB R205, R12, R205 ;  /* 0x000000cd0ccd723e */ /* 0x000fcc00000000ff */
[----:B------:R-:W1:Y:S01]  /*5ef0*/  MUFU.EX2 R143, R143 ;  /* 0x0000008f008f7308 */ /* 0x000e620000000800 */
[----:B--2---:R-:W-:-:S07]  /*5f00*/  FADD.FTZ R58, R212, R15 ;  /* 0x0000000fd43a7221 */ /* 0x004fce0000010000 */
[----:B------:R2:W3:Y:S01]  /*5f10*/  MUFU.EX2 R50, R55 ;  /* 0x0000003700327308 */ /* 0x0004e20000000800 */
[----:B0-----:R-:W-:-:S07]  /*5f20*/  FADD.FTZ R13, R207, R56 ;  /* 0x00000038cf0d7221 */ /* 0x001fce0000010000 */
[----:B------:R-:W0:Y:S01]  /*5f30*/  MUFU.EX2 R214, R214 ;  /* 0x000000d600d67308 */ /* 0x000e220000000800 */
[C---:B-1----:R-:W-:Y:S01]  /*5f40*/  FADD.FTZ R15, R143.reuse, R58 ;  /* 0x0000003a8f0f7221 */ /* 0x042fe20000010000 */
[----:B------:R-:W-:Y:S01]  /*5f50*/  F2FP.F16.F32.PACK_AB R212, R143, R212 ;  /* 0x000000d48fd4723e */ /* 0x000fe200000000ff */
[----:B--2---:R-:W-:-:S05]  /*5f60*/  IMAD.MOV.U32 R55, RZ, RZ, R87 ;  /* 0x000000ffff377224 */ /* 0x004fca00078e0057 */
[----:B------:R-:W1:Y:S01]  /*5f70*/  MUFU.EX2 R45, R45 ;  /* 0x0000002d002d7308 */ /* 0x000e620000000800 */
[C---:B---3--:R-:W-:Y:S01]  /*5f80*/  FADD.FTZ R58, R50.reuse, R13 ;  /* 0x0000000d323a7221 */ /* 0x048fe20000010000 */
[----:B------:R-:W-:Y:S01]  /*5f90*/  F2FP.F16.F32.PACK_AB R207, R50, R207 ;  /* 0x000000cf32cf723e */ /* 0x000fe200000000ff */
[----:B------:R-:W-:-:S05]  /*5fa0*/  IMAD.MOV.U32 R50, RZ, RZ, R87 ;  /* 0x000000ffff327224 */ /* 0x000fca00078e0057 */
        /* <DEDUP_REMOVED lines=24> */
[--C-:B------:R-:W-:Y:S02]  /*6130*/  IMAD.MOV.U32 R40, RZ, RZ, R87.reuse ;  /* 0x000000ffff287224 */ /* 0x100fe400078e0057 */
[----:B------:R-:W-:-:S03]  /*6140*/  IMAD.MOV.U32 R33, RZ, RZ, R87 ;  /* 0x000000ffff217224 */ /* 0x000fc600078e0057 */
[----:B------:R2:W3:Y:S01]  /*6150*/  MUFU.EX2 R54, R35 ;  /* 0x0000002300367308 */ /* 0x0004e20000000800 */
[----:B0-----:R-:W-:-:S07]  /*6160*/  FADD.FTZ R62, R218, R15 ;  /* 0x0000000fda3e7221 */ /* 0x001fce0000010000 */
[----:B------:R-:W0:Y:S01]  /*6170*/  MUFU.EX2 R29, R29 ;  /* 0x0000001d001d7308 */ /* 0x000e220000000800 */
[----:B-1----:R-:W-:Y:S01]  /*6180*/  FADD.FTZ R15, R25, R60 ;  /* 0x0000003c190f7221 */ /* 0x002fe20000010000 */
[--C-:B------:R-:W-:Y:S02]  /*6190*/  IMAD.MOV.U32 R60, RZ, RZ, R87.reuse ;  /* 0x000000ffff3c7224 */ /* 0x100fe400078e0057 */
[----:B--2---:R-:W-:-:S04]  /*61a0*/  IMAD.MOV.U32 R35, RZ, RZ, R87 ;  /* 0x000000ffff237224 */ /* 0x004fc800078e0057 */
[----:B------:R-:W1:Y:S01]  /*61b0*/  MUFU.EX2 R56, R137 ;  /* 0x0000008900387308 */ /* 0x000e620000000800 */
[C---:B---3--:R-:W-:Y:S01]  /*61c0*/  FADD.FTZ R14, R54.reuse, R15 ;  /* 0x0000000f360e7221 */ /* 0x048fe20000010000 */
[----:B------:R-:W-:Y:S01]  /*61d0*/  F2FP.F16.F32.PACK_AB R213, R54, R25 ;  /* 0x0000001936d5723e */ /* 0x000fe200000000ff */
[--C-:B------:R-:W-:Y:S02]  /*61e0*/  IMAD.MOV.U32 R54, RZ, RZ, R87.reuse ;  /* 0x000000ffff367224 */ /* 0x100fe400078e0057 */
[----:B------:R-:W-:-:S03]  /*61f0*/  IMAD.MOV.U32 R25, RZ, RZ, R87 ;  /* 0x000000ffff197224 */ /* 0x000fc600078e0057 */
        /* <DEDUP_REMOVED lines=12> */
[----:B------:R-:W-:-:S05]  /*62c0*/  IMAD.MOV.U32 R58, RZ, RZ, R87 ;  /* 0x000000ffff3a7224 */ /* 0x000fca00078e0057 */
[----:B------:R-:W0:Y:S01]  /*62d0*/  MUFU.EX2 R14, R151 ;  /* 0x00000097000e7308 */ /* 0x000e220000000800 */
[----:B-1----:R-:W-:Y:S01]  /*62e0*/  FADD.FTZ R15, R145, R12 ;  /* 0x0000000c910f7221 */ /* 0x002fe20000010000 */
[C---:B--2---:R-:W-:Y:S01]  /*62f0*/  FADD.FTZ R13, R153.reuse, R62 ;  /* 0x0000003e990d7221 */ /* 0x044fe20000010000 */
[----:B------:R-:W-:Y:S01]  /*6300*/  F2FP.F16.F32.PACK_AB R218, R153, R218 ;  /* 0x000000da99da723e */ /* 0x000fe200000000ff */
[----:B------:R-:W-:Y:S02]  /*6310*/  IMAD.MOV.U32 R62, RZ, RZ, R87 ;  /* 0x000000ffff3e7224 */ /* 0x000fe400078e0057 */
[C---:B0-----:R-:W-:Y:S01]  /*6320*/  FADD.FTZ R12, R14.reuse, R15 ;  /* 0x0000000f0e0c7221 */ /* 0x041fe20000010000 */
[----:B------:R-:W-:Y:S01]  /*6330*/  F2FP.F16.F32.PACK_AB R219, R14, R145 ;  /* 0x000000910edb723e */ /* 0x000fe200000000ff */
        /* <DEDUP_REMOVED lines=37> */
[----:B------:R-:W-:-:S07]  /*6590*/  CS2R R24, SRZ ;  /* 0x0000000000187805 */ /* 0x000fce000001ff00 */
.L_x_5789:
[----:B------:R-:W-:Y:S01]  /*65a0*/  R2UR UR11, R22 ;  /* 0x00000000160b72ca */ /* 0x000fe200000e0000 */
[----:B------:R-:W-:-:S04]  /*65b0*/  UIADD3 UR6, UR7, 0x1, URZ ;  /* 0x0000000107067890 */ /* 0x000fc8000fffe03f */
[----:B------:R-:W-:-:S04]  /*65c0*/  UISETP.NE.AND UP0, UPT, UR6, 0x2, UPT ;  /* 0x000000020600788c */ /* 0x000fc8000bf05270 */
[----:B------:R-:W-:Y:S02]  /*65d0*/  USEL UR10, URZ, 0x1, UP0 ;  /* 0x000000013f0a7887 */ /* 0x000fe40008000000 */
[----:B------:R-:W-:Y:S02]  /*65e0*/  USEL UR6, UR6, URZ, UP0 ;  /* 0x0000003f06067287 */ /* 0x000fe40008000000 */
[----:B------:R-:W-:Y:S02]  /*65f0*/  ISETP.NE.AND P3, PT, RZ, UR11, PT ;  /* 0x0000000bff007c0c */ /* 0x000fe4000bf65270 */
[----:B------:R-:W-:Y:S02]  /*6600*/  LOP3.LUT R16, R21, UR10, RZ, 0x3c, !PT ;  /* 0x0000000a15107c12 */ /* 0x000fe4000f8e3cff */
[----:B------:R-:W-:-:S09]  /*6610*/  IMAD.U32 R2, RZ, RZ, UR6 ;  /* 0x00000006ff027e24 */ /* 0x000fd2000f8e00ff */
[----:B------:R-:W-:Y:S05]  /*6620*/  @P3 BRA `(.L_x_5781) ;  /* 0x0000000000343947 */ /* 0x000fea0003800000 */
[----:B------:R-:W-:Y:S05]  /*6630*/  @!P0 BRA `(.L_x_5782) ;  /* 0x0000000000048947 */ /* 0x000fea0003800000 */
[----:B------:R-:W-:Y:S01]  /*6640*/  BPT.TRAP 0x1 ;  /* 0x000000040000795c */ /* 0x000fe20000300000 */
.L_x_5782:
[----:B------:R-:W0:Y:S01]  /*6650*/  S2UR UR10, SR_CgaCtaId ;  /* 0x00000000000a79c3 */ /* 0x000e220000008800 */
[----:B------:R-:W-:Y:S01]  /*6660*/  UMOV UR6, 0x400 ;  /* 0x0000040000067882 */ /* 0x000fe20000000000 */
[----:B------:R-:W-:Y:S01]  /*6670*/  SHF.L.U32 R11, R16, 0x1f, RZ ;  /* 0x0000001f100b7819 */ /* 0x000fe200000006ff */
[----:B0-----:R-:W-:-:S06]  /*6680*/  ULEA UR6, UR10, UR6, 0x18 ;  /* 0x000000060a067291 */ /* 0x001fcc000f8ec03f */
[----:B------:R-:W-:-:S04]  /*6690*/  LEA R0, R2, UR6, 0x3 ;  /* 0x0000000602007c11 */ /* 0x000fc8000f8e18ff */
[----:B------:R0:W1:Y:S01]  /*66a0*/  SYNCS.PHASECHK.TRANS64.TRYWAIT P2, [R0+URZ+0x34830], R11 ;  /* 0x0348300b000075a7 */ /* 0x000062000804017f */
[----:B------:R-:W-:Y:S05]  /*66b0*/  @!P0 BRA `(.L_x_5783) ;  /* 0x0000000000048947 */ /* 0x000fea0003800000 */
[----:B------:R-:W-:Y:S01]  /*66c0*/  BPT.TRAP 0x1 ;  /* 0x000000040000795c */ /* 0x000fe20000300000 */
.L_x_5783:
[----:B-1----:R-:W-:Y:S05]  /*66d0*/  @P2 BRA `(.L_x_5781) ;  /* 0x0000000000082947 */ /* 0x002fea0003800000 */
[----:B------:R-:W1:Y:S02]  /*66e0*/  SYNCS.PHASECHK.TRANS64.TRYWAIT P2, [R0+URZ+0x34830], R11 ;  /* 0x0348300b000075a7 */ /* 0x000e64000804017f */
[----:B-1----:R-:W-:Y:S05]  /*66f0*/  @!P2 BRA `(.L_x_5784) ;  /* 0x000000bc00a0a947 */ /* 0x002fea0003800000 */
.L_x_5781:
[----:B------:R-:W2:Y:S01]  /*6700*/  S2R R10, SR_TID.X ;  /* 0x00000000000a7919 */ /* 0x000ea20000002100 */
[----:B01----:R-:W-:Y:S01]  /*6710*/  IMAD R0, R2, 0xb00, R3 ;  /* 0x00000b0002007824 */ /* 0x003fe200078e0203 */
        /* <DEDUP_REMOVED lines=13> */
[----:B------:R-:W-:Y:S01]  /*67f0*/  UMOV UR56, UR14 ;  /* 0x0000000e00387c82 */ /* 0x000fe20008000000 */
[----:B------:R-:W-:Y:S01]  /*6800*/  UMOV UR24, UR14 ;  /* 0x0000000e00187c82 */ /* 0x000fe20008000000 */
[----:B------:R-:W-:Y:S01]  /*6810*/  UMOV UR57, UR15 ;  /* 0x0000000f00397c82 */ /* 0x000fe20008000000 */
[----:B------:R-:W-:Y:S01]  /*6820*/  UMOV UR25, UR15 ;  /* 0x0000000f00197c82 */ /* 0x000fe20008000000 */
[----:B------:R-:W-:Y:S01]  /*6830*/  UMOV UR58, UR6 ;  /* 0x00000006003a7c82 */ /* 0x000fe20008000000 */
[----:B------:R-:W-:Y:S01]  /*6840*/  UIADD3 UR26, UR6, 0x80, URZ ;  /* 0x00000080061a7890 */ /* 0x000fe2000fffe03f */
[----:B------:R-:W-:Y:S01]  /*6850*/  R2UR UR19, R7 ;  /* 0x00000000071372ca */ /* 0x000fe200000e0000 */
        /* <DEDUP_REMOVED lines=11> */
[----:B------:R-:W-:Y:S01]  /*6910*/  VIADD R0, R10, 0x8 ;  /* 0x000000080a007836 */ /* 0x000fe20000000000 */
        /* <DEDUP_REMOVED lines=14> */
[----:B------:R-:W-:Y:S01]  /*6a00*/  UIADD3 UR22, UR6, 0x586, URZ ;  /* 0x0000058606167890 */ /* 0x000fe2000fffe03f */
        /* <DEDUP_REMOVED lines=563> */
[----:B0-----:R-:W-:Y:S05]  /*8d40*/  @P3 BRA `(.L_x_5785) ;  /* 0x0000000000343947 */ /* 0x001fea0003800000 */
[----:B------:R-:W-:Y:S05]  /*8d50*/  @!P0 BRA `(.L_x_5786) ;  /* 0x0000000000048947 */ /* 0x000fea0003800000 */
[----:B------:R-:W-:Y:S01]  /*8d60*/  BPT.TRAP 0x1 ;  /* 0x000000040000795c */ /* 0x000fe20000300000 */
.L_x_5786:
[----:B------:R-:W0:Y:S01]  /*8d70*/  S2UR UR10, SR_CgaCtaId ;  /* 0x00000000000a79c3 */ /* 0x000e220000008800 */
[----:B------:R-:W-:Y:S01]  /*8d80*/  UMOV UR6, 0x400 ;  /* 0x0000040000067882 */ /* 0x000fe20000000000 */
[----:B------:R-:W-:Y:S01]  /*8d90*/  SHF.L.U32 R0, R21, 0x1f, RZ ;  /* 0x0000001f15007819 */ /* 0x000fe200000006ff */
[----:B0-----:R-:W-:-:S04]  /*8da0*/  ULEA UR6, UR10, UR6, 0x18 ;  /* 0x000000060a067291 */ /* 0x001fc8000f8ec03f */
[----:B------:R-:W-:-:S09]  /*8db0*/  ULEA UR6, UR7, UR6, 0x3 ;  /* 0x0000000607067291 */ /* 0x000fd2000f8e183f */
[----:B------:R0:W1:Y:S01]  /*8dc0*/  SYNCS.PHASECHK.TRANS64.TRYWAIT P2, [UR6+0x34850], R0 ;  /* 0x03485000ff0075a7 */ /* 0x0000620008040146 */
[----:B------:R-:W-:Y:S05]  /*8dd0*/  @!P0 BRA `(.L_x_5787) ;  /* 0x0000000000048947 */ /* 0x000fea0003800000 */
[----:B------:R-:W-:Y:S01]  /*8de0*/  BPT.TRAP 0x1 ;  /* 0x000000040000795c */ /* 0x000fe20000300000 */
.L_x_5787:
[----:B-1----:R-:W-:Y:S05]  /*8df0*/  @P2 BRA `(.L_x_5785) ;  /* 0x0000000000082947 */ /* 0x002fea0003800000 */
[----:B------:R-:W1:Y:S02]  /*8e00*/  SYNCS.PHASECHK.TRANS64.TRYWAIT P2, [UR6+0x34850], R0 ;  /* 0x03485000ff0075a7 */ /* 0x000e640008040146 */
[----:B-1----:R-:W-:Y:S05]  /*8e10*/  @!P2 BRA `(.L_x_5788) ;  /* 0x0000009400eca947 */ /* 0x002fea0003800000 */
.L_x_5785:
[----:B------:R-:W2:Y:S01]  /*8e20*/  S2UR UR10, SR_CgaCtaId ;  /* 0x00000000000a79c3 */ /* 0x000ea20000008800 */
[----:B------:R-:W-:Y:S01]  /*8e30*/  UMOV UR6, 0x400 ;  /* 0x0000040000067882 */ /* 0x000fe20000000000 */
[----:B------:R-:W-:Y:S01]  /*8e40*/  WARPGROUP.ARRIVE ;  /* 0x00000000000079c5 */ /* 0x000fe20000000000 */
[----:B------:R-:W-:Y:S01]  /*8e50*/  UMOV UR11, 0x40000040 ;  /* 0x40000040000b7882 */ /* 0x000fe20000000000 */
[----:B------:R-:W-:-:S04]  /*8e60*/  FMNMX.FTZ R10, R168, R20, !PT ;  /* 0x00000014a80a7209 */ /* 0x000fc80007810000 */
[----:B------:R-:W3:Y:S01]  /*8e70*/  S2R R231, SR_TID.X ;  /* 0x0000000000e77919 */ /* 0x000ee20000002100 */
[C---:B------:R-:W-:Y:S01]  /*8e80*/  ISETP.GT.AND P2, PT, R14.reuse, RZ, PT ;  /* 0x000000ff0e00720c */ /* 0x040fe20003f44270 */
[----:B------:R-:W-:Y:S01]  /*8e90*/  VIADD R14, R14, 0xffffffff ;  /* 0xffffffff0e0e7836 */ /* 0x000fe20000000000 */
[----:B-1----:R-:W-:-:S04]  /*8ea0*/  FMNMX.FTZ R11, R169, R10, !PT ;  /* 0x0000000aa90b7209 */ /* 0x002fc80007810000 */
[----:B------:R-:W-:-:S04]  /*8eb0*/  FMNMX.FTZ R10, R172, R11, !PT ;  /* 0x0000000bac0a7209 */ /* 0x000fc80007810000 */
[----:B------:R-:W-:-:S04]  /*8ec0*/  FMNMX.FTZ R11, R173, R10, !PT ;  /* 0x0000000aad0b7209 */ /* 0x000fc80007810000 */
[----:B------:R-:W-:Y:S01]  /*8ed0*/  FMNMX.FTZ R10, R160, R11, !PT ;  /* 0x0000000ba00a7209 */ /* 0x000fe20007810000 */
[----:B--2---:R-:W-:-:S03]  /*8ee0*/  ULEA UR6, UR10, UR6, 0x18 ;  /* 0x000000060a067291 */ /* 0x004fc6000f8ec03f */
[----:B------:R-:W-:-:S04]  /*8ef0*/  FMNMX.FTZ R11, R161, R10, !PT ;  /* 0x0000000aa10b7209 */ /* 0x000fc80007810000 */
[----:B------:R-:W-:Y:S01]  /*8f00*/  FMNMX.FTZ R10, R164, R11, !PT ;  /* 0x0000000ba40a7209 */ /* 0x000fe20007810000 */
[----:B0-----:R-:W-:-:S03]  /*8f10*/  IMAD.U32 R0, RZ, RZ, UR6 ;  /* 0x00000006ff007e24 */ /* 0x001fc6000f8e00ff */
[----:B------:R-:W-:Y:S02]  /*8f20*/  FMNMX.FTZ R11, R165, R10, !PT ;  /* 0x0000000aa50b7209 */ /* 0x000fe40007810000 */
[----:B------:R-:W-:Y:S02]  /*8f30*/  R2UR UR6, R0 ;  /* 0x00000000000672ca */ /* 0x000fe400000e0000 */
[----:B------:R-:W-:Y:S02]  /*8f40*/  FMNMX.FTZ R10, R152, R11, !PT ;  /* 0x0000000b980a7209 */ /* 0x000fe40007810000 */
[----:B---3--:R-:W-:Y:S02]  /*8f50*/  SHF.R.U32.HI R231, RZ, 0x7, R231 ;  /* 0x00000007ffe77819 */ /* 0x008fe400000116e7 */
[----:B------:R-:W-:-:S04]  /*8f60*/  FMNMX.FTZ R11, R153, R10, !PT ;  /* 0x0000000a990b7209 */ /* 0x000fc80007810000 */
[----:B------:R-:W-:-:S03]  /*8f70*/  FMNMX.FTZ R10, R156, R11, !PT ;  /* 0x0000000b9c0a7209 */ /* 0x000fc60007810000 */
[----:B------:R-:W-:Y:S01]  /*8f80*/  UIADD3 UR6, UR6, 0x400, URZ ;  /* 0x0000040006067890 */ /* 0x000fe2000fffe03f */
[----:B------:R-:W-:-:S03]  /*8f90*/  FMNMX.FTZ R11, R157, R10, !PT ;  /* 0x0000000a9d0b7209 */ /* 0x000fc60007810000 */
[----:B------:R-:W-:Y:S01]  /*8fa0*/  USHF.R.U32.HI UR6, URZ, 0x4, UR6 ;  /* 0x000000043f067899 */ /* 0x000fe20008011606 */
[----:B------:R-:W-:-:S03]  /*8fb0*/  FMNMX.FTZ R10, R144, R11, !PT ;  /* 0x0000000b900a7209 */ /* 0x000fc60007810000 */
        /* <DEDUP_REMOVED lines=39> */
[----:B------:R-:W-:Y:S02]  /*9230*/  FMNMX.FTZ R176, R93, R10, !PT ;  /* 0x0000000a5db07209 */ /* 0x000fe40007810000 */
[----:B------:R-:W0:Y:S03]  /*9240*/  LDC R10, c[0x0][0x988] ;  /* 0x00026200ff0a7b82 */ /* 0x000e260000000800 */
[----:B------:R-:W-:Y:S01]  /*9250*/  HGMMA.64x128x16.F32 R24, R180, gdesc[UR8].tnspB, R24, gsb0 ;  /* 0x41e00008b4187df0 */ /* 0x000fe20008000818 */
[----:B------:R-:W-:Y:S01]  /*9260*/  UIADD3 UR10, UR6, 0x100, URZ ;  /* 0x00000100060a7890 */ /* 0x000fe2000fffe03f */
[----:B------:R-:W1:Y:S01]  /*9270*/  SHFL.BFLY PT, R11, R176, 0x2, 0x1f ;  /* 0x0c401f00b00b7f89 */ /* 0x000e6200000e0000 */
[----:B------:R-:W-:Y:S01]  /*9280*/  UMOV UR11, 0x40000040 ;  /* 0x40000040000b7882 */ /* 0x000fe20000000000 */
[----:B-1----:R-:W-:-:S05]  /*9290*/  FMNMX.FTZ R178, R176, R11, !PT ;  /* 0x0000000bb0b27209 */ /* 0x002fca0007810000 */
[----:B------:R-:W1:Y:S02]  /*92a0*/  SHFL.BFLY PT, R11, R178, 0x1, 0x1f ;  /* 0x0c201f00b20b7f89 */ /* 0x000e6400000e0000 */
[----:B-1----:R-:W-:-:S05]  /*92b0*/  FMNMX.FTZ R11, R178, R11, !PT ;  /* 0x0000000bb20b7209 */ /* 0x002fca0007810000 */
[----:B------:R-:W-:-:S04]  /*92c0*/  FADD.FTZ R21, -R11, R20 ;  /* 0x000000140b157221 */ /* 0x000fc80000010100 */
[-C--:B0-----:R-:W-:Y:S01]  /*92d0*/  FMUL.FTZ R20, R21, R10.reuse ;  /* 0x0000000a15147220 */ /* 0x081fe20000410000 */
[----:B------:R-:W-:-:S04]  /*92e0*/  FMUL.FTZ R21, R11, R10 ;  /* 0x0000000a0b157220 */ /* 0x000fc80000410000 */
        /* <DEDUP_REMOVED lines=24> */
[----:B------:R-:W0:Y:S08]  /*9470*/  MUFU.EX2 R177, R177 ;  /* 0x000000b100b17308 */ /* 0x000e300000000800 */
[----:B------:R-:W1:Y:S08]  /*9480*/  MUFU.EX2 R176, R176 ;  /* 0x000000b000b07308 */ /* 0x000e700000000800 */
[----:B------:R-:W-:Y:S01]  /*9490*/  MUFU.EX2 R178, R178 ;  /* 0x000000b200b27308 */ /* 0x000fe20000000800 */
[----:B0-----:R-:W-:-:S07]  /*94a0*/  FFMA.FTZ R13, R20, R13, R177 ;  /* 0x0000000d140d7223 */ /* 0x001fce00000100b1 */
[----:B------:R-:W-:Y:S01]  /*94b0*/  MUFU.EX2 R169, R169 ;  /* 0x000000a900a97308 */ /* 0x000fe20000000800 */
[C---:B-1----:R-:W-:Y:S01]  /*94c0*/  FADD.FTZ R13, R176.reuse, R13 ;  /* 0x0000000db00d7221 */ /* 0x042fe20000010000 */
[----:B------:R-:W-:-:S06]  /*94d0*/  F2FP.F16.F32.PACK_AB R176, R176, R177 ;  /* 0x000000b1b0b0723e */ /* 0x000fcc00000000ff */
[----:B------:R-:W-:Y:S08]  /*94e0*/  MUFU.EX2 R173, R173 ;  /* 0x000000ad00ad7308 */ /* 0x000ff00000000800 */
        /* <DEDUP_REMOVED lines=46> */
[-CC-:B------:R-:W-:Y:S01]  /*97d0*/  FFMA.FTZ R188, R144, R10.reuse, -R21.reuse ;  /* 0x0000000a90bc7223 */ /* 0x180fe20000010815 */
        /* <DEDUP_REMOVED lines=78> */
[----:B------:R-:W-:Y:S01]  /*9cc0*/  UIADD3 UR6, UR6, 0x500, URZ ;  /* 0x0000050006067890 */ /* 0x000fe2000fffe03f */
[----:B------:R-:W-:Y:S01]  /*9cd0*/  MUFU.EX2 R204, R204 ;  /* 0x000000cc00cc7308 */ /* 0x000fe20000000800 */
[----:B------:R-:W-:-:S04]  /*9ce0*/  FMNMX.FTZ R112, R90, R133, !PT ;  /* 0x000000855a707209 */ /* 0x000fc80007810000 */
[----:B------:R-:W-:-:S03]  /*9cf0*/  FMNMX.FTZ R133, R91, R112, !PT ;  /* 0x000000705b857209 */ /* 0x000fc60007810000 */
[----:B------:R-:W-:Y:S01]  /*9d00*/  MUFU.EX2 R206, R206 ;  /* 0x000000ce00ce7308 */ /* 0x000fe20000000800 */
[----:B------:R-:W-:-:S04]  /*9d10*/  FMNMX.FTZ R112, R94, R133, !PT ;  /* 0x000000855e707209 */ /* 0x000fc80007810000 */
[----:B------:R-:W-:-:S05]  /*9d20*/  FMNMX.FTZ R112, R95, R112, !PT ;  /* 0x000000705f707209 */ /* 0x000fca0007810000 */
[----:B------:R-:W0:Y:S01]  /*9d30*/  SHFL.BFLY PT, R133, R112, 0x2, 0x1f ;  /* 0x0c401f0070857f89 */ /* 0x000e2200000e0000 */
[----:B------:R-:W-:Y:S02]  /*9d40*/  WARPGROUP.DEPBAR.LE gsb0, 0x0 ;  /* 0x00008000000079c5 */ /* 0x000fe40000010000 */
[----:B------:R-:W-:Y:S01]  /*9d50*/  WARPGROUP.ARRIVE ;  /* 0x00000000000079c5 */ /* 0x000fe20000000000 */
[-CC-:B------:R-:W-:Y:S01]  /*9d60*/  FFMA.FTZ R208, R104, R10.reuse, -R21.reuse ;  /* 0x0000000a68d07223 */ /* 0x180fe20000010815 */
[----:B0-----:R-:W-:Y:S01]  /*9d70*/  FMNMX.FTZ R104, R112, R133, !PT ;  /* 0x0000008570687209 */ /* 0x001fe20007810000 */
[-CC-:B------:R-:W-:Y:S01]  /*9d80*/  FFMA.FTZ R133, R89, R10.reuse, -R21.reuse ;  /* 0x0000000a59857223 */ /* 0x180fe20000010815 */
[-CC-:B------:R-:W-:Y:S01]  /*9d90*/  FFMA.FTZ R210, R108, R10.reuse, -R21.reuse ;  /* 0x0000000a6cd27223 */ /* 0x180fe20000010815 */
[----:B------:R-:W-:Y:S01]  /*9da0*/  FFMA.FTZ R108, R93, R10, -R21 ;  /* 0x0000000a5d6c7223 */ /* 0x000fe20000010815 */
[----:B------:R-:W-:Y:S01]  /*9db0*/  HGMMA.64x128x16.F32 R24, R212, gdesc[UR8].tnspB, R24, gsb0 ;  /* 0x41e00008d4187df0 */ /* 0x000fe20008000818 */
[----:B------:R-:W-:Y:S01]  /*9dc0*/  UMOV UR10, UR6 ;  /* 0x00000006000a7c82 */ /* 0x000fe20008000000 */
[----:B------:R-:W-:Y:S01]  /*9dd0*/  UMOV UR11, 0x40000040 ;  /* 0x40000040000b7882 */ /* 0x000fe20000000000 */
[----:B------:R-:W0:Y:S01]  /*9de0*/  SHFL.BFLY PT, R179, R104, 0x1, 0x1f ;  /* 0x0c201f0068b37f89 */ /* 0x000e2200000e0000 */
[----:B------:R-:W-:Y:S08]  /*9df0*/  MUFU.EX2 R208, R208 ;  /* 0x000000d000d07308 */ /* 0x000ff00000000800 */
[----:B------:R-:W-:Y:S08]  /*9e00*/  MUFU.EX2 R210, R210 ;  /* 0x000000d200d27308 */ /* 0x000ff00000000800 */
[----:B------:R-:W-:Y:S01]  /*9e10*/  MUFU.EX2 R133, R133 ;  /* 0x0000008500857308 */ /* 0x000fe20000000800 */
[----:B0-----:R-:W-:-:S05]  /*9e20*/  FMNMX.FTZ R89, R104, R179, !PT ;  /* 0x000000b368597209 */ /* 0x001fca0007810000 */
[C---:B------:R-:W-:Y:S01]  /*9e30*/  FADD.FTZ R21, -R89.reuse, R15 ;  /* 0x0000000f59157221 */ /* 0x040fe20000010100 */
[-C--:B------:R-:W-:Y:S01]  /*9e40*/  FMUL.FTZ R181, R89, R10.reuse ;  /* 0x0000000a59b57220 */ /* 0x080fe20000410000 */
[----:B------:R0:W-:Y:S02]  /*9e50*/  MUFU.EX2 R15, R108 ;  /* 0x0000006c000f7308 */ /* 0x0001e40000000800 */
        /* <DEDUP_REMOVED lines=8> */
[----:B------:R-:W-:Y:S01]  /*9ee0*/  FFMA.FTZ R136, R162, R10, -R181 ;  /* 0x0000000aa2887223 */ /* 0x000fe200000108b5 */
[----:B------:R-:W-:-:S02]  /*9ef0*/  @!P1 VIADD R130, R130, 0x34840 ;  /* 0x0003484082829836 */ /* 0x000fc40000000000 */
[-CC-:B------:R-:W-:Y:S01]  /*9f00*/  FFMA.FTZ R120, R131, R10.reuse, -R181.reuse ;  /* 0x0000000a83787223 */ /* 0x180fe200000108b5 */
[----:B------:R-:W-:Y:S01]  /*9f10*/  IADD3 R131, -R231, 0xb, RZ ;  /* 0x0000000be7837810 */ /* 0x000fe20007ffe1ff */
[-CC-:B------:R-:W-:Y:S01]  /*9f20*/  FFMA.FTZ R199, R134, R10.reuse, -R181.reuse ;  /* 0x0000000a86c77223 */ /* 0x180fe200000108b5 */
[-CC-:B------:R-:W-:Y:S01]  /*9f30*/  FFMA.FTZ R163, R163, R10.reuse, -R181.reuse ;  /* 0x0000000aa3a37223 */ /* 0x180fe200000108b5 */
[----:B------:R-:W1:Y:S01]  /*9f40*/  MUFU.EX2 R104, R104 ;  /* 0x0000006800687308 */ /* 0x000e620000000800 */
[-CC-:B------:R-:W-:Y:S01]  /*9f50*/  FFMA.FTZ R116, R139, R10.reuse, -R181.reuse ;  /* 0x0000000a8b747223 */ /* 0x180fe200000108b5 */
[----:B------:R-:W-:Y:S01]  /*9f60*/  @!P1 PRMT R134, RZ, 0x654, R130 ;  /* 0x00000654ff869816 */ /* 0x000fe20000000082 */
[----:B------:R-:W-:Y:S02]  /*9f70*/  IMAD.U32 R139, RZ, RZ, UR7 ;  /* 0x00000007ff8b7e24 */ /* 0x000fe4000f8e00ff */
        /* <DEDUP_REMOVED lines=8> */
[-CC-:B0-----:R-:W-:Y:S01]  /*a000*/  FFMA.FTZ R108, R159, R10.reuse, -R181.reuse ;  /* 0x0000000a9f6c7223 */ /* 0x181fe200000108b5 */
[-CC-:B------:R-:W-:Y:S01]  /*a010*/  FFMA.FTZ R205, R114, R10.reuse, -R181.reuse ;  /* 0x0000000a72cd7223 */ /* 0x180fe200000108b5 */
[-CC-:B------:R-:W-:Y:S01]  /*a020*/  FFMA.FTZ R189, R146, R10.reuse, -R181.reuse ;  /* 0x0000000a92bd7223 */ /* 0x180fe200000108b5 */
[--C-:B------:R-:W-:Y:S01]  /*a030*/  FFMA.FTZ R207, R118, R10, -R181.reuse ;  /* 0x0000000a76cf7223 */ /* 0x100fe200000108b5 */
[----:B------:R-:W0:Y:S01]  /*a040*/  MUFU.EX2 R179, R179 ;  /* 0x000000b300b37308 */ /* 0x000e220000000800 */
[----:B-1----:R-:W-:Y:S01]  /*a050*/  FFMA.FTZ R12, R21, R12, R104 ;  /* 0x0000000c150c7223 */ /* 0x002fe20000010068 */
[-CC-:B------:R-:W-:Y:S01]  /*a060*/  FFMA.FTZ R128, R147, R10.reuse, -R181.reuse ;  /* 0x0000000a93807223 */ /* 0x180fe200000108b5 */
[-CC-:B------:R-:W-:Y:S01]  /*a070*/  FFMA.FTZ R191, R150, R10.reuse, -R181.reuse ;  /* 0x0000000a96bf7223 */ /* 0x180fe200000108b5 */
[-CC-:B------:R-:W-:Y:S01]  /*a080*/  FFMA.FTZ R209, R106, R10.reuse, -R181.reuse ;  /* 0x0000000a6ad17223 */ /* 0x180fe200000108b5 */
[-CC-:B------:R-:W-:Y:S01]  /*a090*/  FFMA.FTZ R112, R151, R10.reuse, -R181.reuse ;  /* 0x0000000a97707223 */ /* 0x180fe200000108b5 */
[-CC-:B------:R-:W-:Y:S01]  /*a0a0*/  FFMA.FTZ R127, R127, R10.reuse, -R181.reuse ;  /* 0x0000000a7f7f7223 */ /* 0x180fe200000108b5 */
[-CC-:B------:R-:W-:Y:S01]  /*a0b0*/  FFMA.FTZ R211, R110, R10.reuse, -R181.reuse ;  /* 0x0000000a6ed37223 */ /* 0x180fe200000108b5 */
[----:B------:R-:W1:Y:S01]  /*a0c0*/  MUFU.EX2 R140, R140 ;  /* 0x0000008c008c7308 */ /* 0x000e620000000800 */
[----:B--2---:R-:W-:Y:S01]  /*a0d0*/  FADD.FTZ R122, R93, R12 ;  /* 0x0000000c5d7a7221 */ /* 0x004fe20000010000 */
[-CC-:B------:R-:W-:Y:S01]  /*a0e0*/  FFMA.FTZ R12, R123, R10.reuse, -R181.reuse ;  /* 0x0000000a7b0c7223 */ /* 0x180fe200000108b5 */
[-CC-:B------:R-:W-:Y:S01]  /*a0f0*/  FFMA.FTZ R193, R138, R10.reuse, -R181.reuse ;  /* 0x0000000a8ac17223 */ /* 0x180fe200000108b5 */
[-CC-:B------:R-:W-:Y:S01]  /*a100*/  FFMA.FTZ R195, R142, R10.reuse, -R181.reuse ;  /* 0x0000000a8ec37223 */ /* 0x180fe200000108b5 */
[-CC-:B------:R-:W-:Y:S01]  /*a110*/  FFMA.FTZ R115, R115, R10.reuse, -R181.reuse ;  /* 0x0000000a73737223 */ /* 0x180fe200000108b5 */
[-CC-:B------:R-:W-:Y:S01]  /*a120*/  FFMA.FTZ R124, R143, R10.reuse, -R181.reuse ;  /* 0x0000000a8f7c7223 */ /* 0x180fe200000108b5 */
[--C-:B------:R-:W-:Y:S01]  /*a130*/  FFMA.FTZ R135, R135, R10, -R181.reuse ;  /* 0x0000000a87877223 */ /* 0x100fe200000108b5 */
[----:B------:R-:W2:Y:S01]  /*a140*/  MUFU.EX2 R136, R136 ;  /* 0x0000008800887308 */ /* 0x000ea20000000800 */
[----:B------:R-:W-:Y:S01]  /*a150*/  F2FP.F16.F32.PACK_AB R177, R93, R104 ;  /* 0x000000685db1723e */ /* 0x000fe200000000ff */
        /* <DEDUP_REMOVED lines=10> */
[----:B------:R-:W-:Y:S01]  /*a200*/  FFMA.FTZ R95, R95, R10, -R181 ;  /* 0x0000000a5f5f7223 */ /* 0x000fe200000108b5 */
[----:B------:R-:W-:-:S03]  /*a210*/  R2UR UR7, R2 ;  /* 0x00000000020772ca */ /* 0x000fc600000e0000 */
[----:B------:R-:W4:Y:S08]  /*a220*/  MUFU.EX2 R183, R183 ;  /* 0x000000b700b77308 */ /* 0x000f300000000800 */
[----:B------:R-:W5:Y:S08]  /*a230*/  MUFU.EX2 R144, R144 ;  /* 0x0000009000907308 */ /* 0x000f700000000800 */
[----:B------:R-:W5:Y:S08]  /*a240*/  MUFU.EX2 R185, R185 ;  /* 0x000000b900b97308 */ /* 0x000f700000000800 */
[----:B------:R-:W5:Y:S08]  /*a250*/  MUFU.EX2 R132, R132 ;  /* 0x0000008400847308 */ /* 0x000f700000000800 */
[----:B------:R-:W5:Y:S08]  /*a260*/  MUFU.EX2 R187, R187 ;  /* 0x000000bb00bb7308 */ /* 0x000f700000000800 */
[----:B------:R-:W5:Y:S01]  /*a270*/  MUFU.EX2 R108, R108 ;  /* 0x0000006c006c7308 */ /* 0x000f620000000800 */
[----:B------:R-:W-:-:S02]  /*a280*/  WARPGROUP.DEPBAR.LE gsb0, 0x0 ;  /* 0x00008000000079c5 */ /* 0x000fc40000010000 */
[----:B------:R-:W-:Y:S01]  /*a290*/  WARPGROUP.ARRIVE ;  /* 0x00000000000079c5 */ /* 0x000fe20000000000 */
[----:B------:R-:W-:-:S04]  /*a2a0*/  F2FP.F16.F32.PACK_AB R212, R97, R96 ;  /* 0x0000006061d4723e */ /* 0x000fc800000000ff */
[----:B------:R-:W5:Y:S01]  /*a2b0*/  MUFU.EX2 R189, R189 ;  /* 0x000000bd00bd7308 */ /* 0x000f620000000800 */
[----:B------:R-:W-:Y:S01]  /*a2c0*/  F2FP.F16.F32.PACK_AB R214, R101, R100 ;  /* 0x0000006465d6723e */ /* 0x000fe200000000ff */
[----:B------:R-:W-:Y:S06]  /*a2d0*/  HGMMA.64x128x16.F32 R24, R216, gdesc[UR8].tnspB, R24, gsb0 ;  /* 0x41e00008d8187df0 */ /* 0x000fec0008000818 */
        /* <DEDUP_REMOVED lines=14> */
[----:B------:R-:W-:Y:S08]  /*a3c0*/  MUFU.EX2 R104, R107 ;  /* 0x0000006b00687308 */ /* 0x000ff00000000800 */
[----:B------:R-:W-:Y:S08]  /*a3d0*/  MUFU.EX2 R205, R205 ;  /* 0x000000cd00cd7308 */ /* 0x000ff00000000800 */
[----:B------:R-:W-:Y:S08]  /*a3e0*/  MUFU.EX2 R207, R207 ;  /* 0x000000cf00cf7308 */ /* 0x000ff00000000800 */
[----:B------:R-:W-:Y:S01]  /*a3f0*/  MUFU.EX2 R209, R209 ;  /* 0x000000d100d17308 */ /* 0x000fe20000000800 */
[----:B------:R-:W-:-:S02]  /*a400*/  WARPGROUP.DEPBAR.LE gsb0, 0x0 ;  /* 0x00008000000079c5 */ /* 0x000fc40000010000 */
[----:B------:R0:W-:Y:S06]  /*a410*/  BAR.ARV R131, 0x100 ;  /* 0x000400830000751d */ /* 0x0001ec0000002000 */
[----:B------:R1:W-:Y:S01]  /*a420*/  @!P1 SYNCS.ARRIVE.TRANS64.RED.A1T0 RZ, [R134+URZ], RZ ;  /* 0x000000ff86ff99a7 */ /* 0x0003e2000810043f */
[----:B------:R-:W-:Y:S01]  /*a430*/  MUFU.EX2 R211, R211 ;  /* 0x000000d300d37308 */ /* 0x000fe20000000800 */
[----:B------:R-:W-:Y:S01]  /*a440*/  F2FP.F16.F32.PACK_AB R216, R133, R88 ;  /* 0x0000005885d8723e */ /* 0x000fe200000000ff */
[----:B------:R-:W-:Y:S01]  /*a450*/  FMUL.FTZ R24, R24, R20 ;  /* 0x0000001418187220 */ /* 0x000fe20000410000 */
[----:B------:R-:W-:Y:S01]  /*a460*/  F2FP.F16.F32.PACK_AB R218, R15, R92 ;  /* 0x0000005c0fda723e */ /* 0x000fe200000000ff */
[-C--:B------:R-:W-:Y:S01]  /*a470*/  FMUL.FTZ R25, R25, R20.reuse ;  /* 0x0000001419197220 */ /* 0x080fe20000410000 */
[-C--:B------:R-:W-:Y:S01]  /*a480*/  FMUL.FTZ R28, R28, R20.reuse ;  /* 0x000000141c1c7220 */ /* 0x080fe20000410000 */
[-C--:B------:R-:W-:Y:S01]  /*a490*/  FMUL.FTZ R29, R29, R20.reuse ;  /* 0x000000141d1d7220 */ /* 0x080fe20000410000 */
[----:B-1----:R-:W-:Y:S01]  /*a4a0*/  @!P1 IMAD R134, R139, 0x8, R0 ;  /* 0x000000088b869824 */ /* 0x002fe200078e0200 */
[----:B------:R-:W-:Y:S01]  /*a4b0*/  MUFU.EX2 R99, R99 ;  /* 0x0000006300637308 */ /* 0x000fe20000000800 */
[-C--:B------:R-:W-:Y:S01]  /*a4c0*/  FMUL.FTZ R32, R32, R20.reuse ;  /* 0x0000001420207220 */ /* 0x080fe20000410000 */
[----:B------:R-:W-:Y:S01]  /*a4d0*/  FMUL.FTZ R33, R33, R20 ;  /* 0x0000001421217220 */ /* 0x000fe20000410000 */
[----:B0-----:R-:W-:-:S02]  /*a4e0*/  @!P1 VIADD R131, R134, 0x34860 ;  /* 0x0003486086839836 */ /* 0x001fc40000000000 */
[----:B------:R-:W-:Y:S01]  /*a4f0*/  FADD.FTZ R134, R178, R13 ;  /* 0x0000000db2867221 */ /* 0x000fe20000010000 */
[----:B------:R-:W-:Y:S01]  /*a500*/  FADD.FTZ R13, R179, R122 ;  /* 0x0000007ab30d7221 */ /* 0x000fe20000010000 */
[-C--:B------:R-:W-:Y:S01]  /*a510*/  FMUL.FTZ R36, R36, R20.reuse ;  /* 0x0000001424247220 */ /* 0x080fe20000410000 */
[-C--:B------:R-:W-:Y:S01]  /*a520*/  FMUL.FTZ R37, R37, R20.reuse ;  /* 0x0000001425257220 */ /* 0x080fe20000410000 */
[----:B------:R-:W-:Y:S01]  /*a530*/  FADD.FTZ R123, R169, R134 ;  /* 0x00000086a97b7221 */ /* 0x000fe20000010000 */
[----:B------:R-:W-:Y:S01]  /*a540*/  FADD.FTZ R13, R140, R13 ;  /* 0x0000000d8c0d7221 */ /* 0x000fe20000010000 */
[----:B------:R-:W-:Y:S01]  /*a550*/  MUFU.EX2 R103, R103 ;  /* 0x0000006700677308 */ /* 0x000fe20000000800 */
[----:B------:R-:W-:Y:S01]  /*a560*/  @!P1 PRMT R131, RZ, 0x654, R131 ;  /* 0x00000654ff839816 */ /* 0x000fe20000000083 */
[----:B------:R-:W-:Y:S01]  /*a570*/  FADD.FTZ R122, R180, R123 ;  /* 0x0000007bb47a7221 */ /* 0x000fe20000010000 */
[----:B--2---:R-:W-:Y:S01]  /*a580*/  FADD.FTZ R126, R136, R13 ;  /* 0x0000000d887e7221 */ /* 0x004fe20000010000 */
[-C--:B------:R-:W-:Y:S01]  /*a590*/  FMUL.FTZ R40, R40, R20.reuse ;  /* 0x0000001428287220 */ /* 0x080fe20000410000 */
[----:B------:R0:W-:Y:S01]  /*a5a0*/  @!P1 SYNCS.ARRIVE.TRANS64.RED.A1T0 RZ, [R131+URZ], RZ ;  /* 0x000000ff83ff99a7 */ /* 0x0001e2000810043f */
[----:B------:R-:W-:Y:S01]  /*a5b0*/  FADD.FTZ R13, R173, R122 ;  /* 0x0000007aad0d7221 */ /* 0x000fe20000010000 */
[----:B---3--:R-:W-:Y:S01]  /*a5c0*/  FADD.FTZ R126, R163, R126 ;  /* 0x0000007ea37e7221 */ /* 0x008fe20000010000 */
[----:B------:R-:W-:Y:S01]  /*a5d0*/  MUFU.EX2 R90, R90 ;  /* 0x0000005a005a7308 */ /* 0x000fe20000000800 */
[-C--:B------:R-:W-:Y:S01]  /*a5e0*/  FMUL.FTZ R41, R41, R20.reuse ;  /* 0x0000001429297220 */ /* 0x080fe20000410000 */
[----:B------:R-:W-:Y:S01]  /*a5f0*/  FADD.FTZ R114, R182, R13 ;  /* 0x0000000db6727221 */ /* 0x000fe20000010000 */
[----:B----4-:R-:W-:Y:S01]  /*a600*/  FADD.FTZ R13, R183, R126 ;  /* 0x0000007eb70d7221 */ /* 0x010fe20000010000 */
[-C--:B------:R-:W-:Y:S01]  /*a610*/  FMUL.FTZ R44, R44, R20.reuse ;  /* 0x000000142c2c7220 */ /* 0x080fe20000410000 */
[-C--:B------:R-:W-:Y:S01]  /*a620*/  FMUL.FTZ R45, R45, R20.reuse ;  /* 0x000000142d2d7220 */ /* 0x080fe20000410000 */
[----:B------:R-:W-:Y:S01]  /*a630*/  FADD.FTZ R123, R161, R114 ;  /* 0x00000072a17b7221 */ /* 0x000fe20000010000 */
[----:B-----5:R-:W-:Y:S01]  /*a640*/  FADD.FTZ R118, R144, R13 ;  /* 0x0000000d90767221 */ /* 0x020fe20000010000 */
[----:B------:R1:W2:Y:S01]  /*a650*/  MUFU.EX2 R114, R127 ;  /* 0x0000007f00727308 */ /* 0x0002a20000000800 */
[-C--:B------:R-:W-:Y:S01]  /*a660*/  FMUL.FTZ R48, R48, R20.reuse ;  /* 0x0000001430307220 */ /* 0x080fe20000410000 */
[----:B------:R-:W-:Y:S01]  /*a670*/  FADD.FTZ R122, R184, R123 ;  /* 0x0000007bb87a7221 */ /* 0x000fe20000010000 */
[----:B------:R-:W-:Y:S01]  /*a680*/  FADD.FTZ R13, R185, R118 ;  /* 0x00000076b90d7221 */ /* 0x000fe20000010000 */
[-C--:B------:R-:W-:Y:S01]  /*a690*/  FMUL.FTZ R49, R49, R20.reuse ;  /* 0x0000001431317220 */ /* 0x080fe20000410000 */
[----:B------:R-:W-:Y:S01]  /*a6a0*/  FMUL.FTZ R52, R52, R20 ;  /* 0x0000001434347220 */ /* 0x000fe20000410000 */
[----:B------:R-:W-:Y:S01]  /*a6b0*/  FADD.FTZ R123, R165, R122 ;  /* 0x0000007aa57b7221 */ /* 0x000fe20000010000 */
[----:B------:R-:W-:Y:S01]  /*a6c0*/  FADD.FTZ R106, R132, R13 ;  /* 0x0000000d846a7221 */ /* 0x000fe20000010000 */
[----:B------:R-:W-:Y:S01]  /*a6d0*/  FFMA.FTZ R13, R98, R10, -R181 ;  /* 0x0000000a620d7223 */ /* 0x000fe200000108b5 */
[----:B------:R-:W-:Y:S01]  /*a6e0*/  MUFU.EX2 R217, R91 ;  /* 0x0000005b00d97308 */ /* 0x000fe20000000800 */
[----:B------:R-:W-:Y:S01]  /*a6f0*/  FADD.FTZ R110, R186, R123 ;  /* 0x0000007bba6e7221 */ /* 0x000fe20000010000 */
[----:B------:R-:W-:Y:S01]  /*a700*/  FADD.FTZ R123, R187, R106 ;  /* 0x0000006abb7b7221 */ /* 0x000fe20000010000 */
[C---:B------:R-:W-:Y:S01]  /*a710*/  F2FP.F16.F32.PACK_AB R187, R108.reuse, R187 ;  /* 0x000000bb6cbb723e */ /* 0x040fe200000000ff */
[-C--:B------:R-:W-:Y:S01]  /*a720*/  FMUL.FTZ R53, R53, R20.reuse ;  /* 0x0000001435357220 */ /* 0x080fe20000410000 */
[----:B-1----:R-:W-:Y:S01]  /*a730*/  FADD.FTZ R127, R153, R110 ;  /* 0x0000006e997f7221 */ /* 0x002fe20000010000 */
[----:B------:R-:W-:Y:S01]  /*a740*/  FADD.FTZ R106, R108, R123 ;  /* 0x0000007b6c6a7221 */ /* 0x000fe20000010000 */
[-C--:B------:R-:W-:Y:S01]  /*a750*/  FMUL.FTZ R56, R56, R20.reuse ;  /* 0x0000001438387220 */ /* 0x080fe20000410000 */
[----:B------:R1:W3:Y:S01]  /*a760*/  MUFU.EX2 R98, R115 ;  /* 0x0000007300627308 */ /* 0x0002e20000000800 */
[----:B------:R-:W-:Y:S01]  /*a770*/  FADD.FTZ R110, R188, R127 ;  /* 0x0000007fbc6e7221 */ /* 0x000fe20000010000 */
[----:B------:R-:W-:Y:S01]  /*a780*/  FADD.FTZ R123, R189, R106 ;  /* 0x0000006abd7b7221 */ /* 0x000fe20000010000 */
[-C--:B------:R-:W-:Y:S01]  /*a790*/  FMUL.FTZ R57, R57, R20.reuse ;  /* 0x0000001439397220 */ /* 0x080fe20000410000 */
[-C--:B------:R-:W-:Y:S01]  /*a7a0*/  FMUL.FTZ R60, R60, R20.reuse ;  /* 0x000000143c3c7220 */ /* 0x080fe20000410000 */
[----:B------:R-:W-:Y:S01]  /*a7b0*/  FADD.FTZ R127, R145, R110 ;  /* 0x0000006e917f7221 */ /* 0x000fe20000010000 */
[----:B------:R-:W-:Y:S01]  /*a7c0*/  FADD.FTZ R106, R128, R123 ;  /* 0x0000007b806a7221 */ /* 0x000fe20000010000 */
[-C--:B------:R-:W-:Y:S01]  /*a7d0*/  FMUL.FTZ R61, R61, R20.reuse ;  /* 0x000000143d3d7220 */ /* 0x080fe20000410000 */
[----:B------:R4:W-:Y:S01]  /*a7e0*/  MUFU.EX2 R122, R13 ;  /* 0x0000000d007a7308 */ /* 0x0009e20000000800 */
[----:B------:R-:W-:Y:S01]  /*a7f0*/  FADD.FTZ R110, R190, R127 ;  /* 0x0000007fbe6e7221 */ /* 0x000fe20000010000 */
[----:B-1----:R-:W-:Y:S01]  /*a800*/  FADD.FTZ R115, R191, R106 ;  /* 0x0000006abf737221 */ /* 0x002fe20000010000 */
[----:B------:R-:W-:Y:S01]  /*a810*/  F2FP.F16.F32.PACK_AB R191, R112, R191 ;  /* 0x000000bf70bf723e */ /* 0x000fe200000000ff */
[-C--:B------:R-:W-:Y:S01]  /*a820*/  FMUL.FTZ R64, R64, R20.reuse ;  /* 0x0000001440407220 */ /* 0x080fe20000410000 */
[----:B------:R-:W-:Y:S01]  /*a830*/  FADD.FTZ R123, R149, R110 ;  /* 0x0000006e957b7221 */ /* 0x000fe20000010000 */
[----:B------:R-:W-:Y:S01]  /*a840*/  FADD.FTZ R110, R112, R115 ;  /* 0x00000073706e7221 */ /* 0x000fe20000010000 */
[-C--:B------:R-:W-:Y:S01]  /*a850*/  FMUL.FTZ R65, R65, R20.reuse ;  /* 0x0000001441417220 */ /* 0x080fe20000410000 */
[----:B------:R-:W1:Y:S01]  /*a860*/  MUFU.EX2 R106, R119 ;  /* 0x00000077006a7308 */ /* 0x000e620000000800 */
[----:B------:R-:W-:Y:S01]  /*a870*/  FADD.FTZ R118, R192, R123 ;  /* 0x0000007bc0767221 */ /* 0x000fe20000010000 */
[----:B------:R-:W-:Y:S01]  /*a880*/  FADD.FTZ R115, R193, R110 ;  /* 0x0000006ec1737221 */ /* 0x000fe20000010000 */
[----:B------:R-:W-:Y:S01]  /*a890*/  F2FP.F16.F32.PACK_AB R193, R116, R193 ;  /* 0x000000c174c1723e */ /* 0x000fe200000000ff */
[-C--:B------:R-:W-:Y:S01]  /*a8a0*/  FMUL.FTZ R68, R68, R20.reuse ;  /* 0x0000001444447220 */ /* 0x080fe20000410000 */
[----:B------:R-:W-:Y:S01]  /*a8b0*/  FADD.FTZ R123, R137, R118 ;  /* 0x00000076897b7221 */ /* 0x000fe20000010000 */
[----:B------:R-:W-:Y:S01]  /*a8c0*/  FADD.FTZ R110, R116, R115 ;  /* 0x00000073746e7221 */ /* 0x000fe20000010000 */
[-C--:B------:R-:W-:Y:S01]  /*a8d0*/  FMUL.FTZ R69, R69, R20.reuse ;  /* 0x0000001445457220 */ /* 0x080fe20000410000 */
[----:B------:R5:W-:Y:S01]  /*a8e0*/  MUFU.EX2 R116, R102 ;  /* 0x0000006600747308 */ /* 0x000be20000000800 */
[----:B------:R-:W-:Y:S01]  /*a8f0*/  FADD.FTZ R118, R194, R123 ;  /* 0x0000007bc2767221 */ /* 0x000fe20000010000 */
[----:B------:R-:W-:Y:S01]  /*a900*/  FADD.FTZ R93, R195, R110 ;  /* 0x0000006ec35d7221 */ /* 0x000fe20000010000 */
[-C--:B------:R-:W-:Y:S01]  /*a910*/  FMUL.FTZ R72, R72, R20.reuse ;  /* 0x0000001448487220 */ /* 0x080fe20000410000 */
[-C--:B------:R-:W-:Y:S01]  /*a920*/  FMUL.FTZ R73, R73, R20.reuse ;  /* 0x0000001449497220 */ /* 0x080fe20000410000 */
[----:B------:R-:W-:Y:S01]  /*a930*/  FADD.FTZ R115, R141, R118 ;  /* 0x000000768d737221 */ /* 0x000fe20000010000 */
[----:B------:R-:W-:Y:S01]  /*a940*/  FADD.FTZ R110, R124, R93 ;  /* 0x0000005d7c6e7221 */ /* 0x000fe20000010000 */
[-C--:B------:R-:W-:Y:S01]  /*a950*/  FMUL.FTZ R76, R76, R20.reuse ;  /* 0x000000144c4c7220 */ /* 0x080fe20000410000 */
[----:B------:R-:W-:Y:S01]  /*a960*/  MUFU.EX2 R94, R94 ;  /* 0x0000005e005e7308 */ /* 0x000fe20000000800 */
        /* <DEDUP_REMOVED lines=11> */
[----:B------:R-:W-:Y:S01]  /*aa20*/  FMUL.FTZ R85, R85, R20 ;  /* 0x0000001455557220 */ /* 0x000fe20000410000 */
[----:B------:R-:W-:Y:S01]  /*aa30*/  FADD.FTZ R107, R129, R118 ;  /* 0x00000076816b7221 */ /* 0x000fe20000010000 */
[----:B------:R-:W-:Y:S01]  /*aa40*/  FADD.FTZ R118, R130, R93 ;  /* 0x0000005d82767221 */ /* 0x000fe20000010000 */
[----:B------:R-:W-:Y:S01]  /*aa50*/  FMUL.FTZ R26, R26, R21 ;  /* 0x000000151a1a7220 */ /* 0x000fe20000410000 */
[----:B------:R-:W0:Y:S01]  /*aa60*/  MUFU.EX2 R110, R111 ;  /* 0x0000006f006e7308 */ /* 0x000e220000000800 */
[----:B------:R-:W-:Y:S01]  /*aa70*/  FADD.FTZ R108, R200, R107 ;  /* 0x0000006bc86c7221 */ /* 0x000fe20000010000 */
[----:B------:R-:W-:Y:S01]  /*aa80*/  FADD.FTZ R93, R201, R118 ;  /* 0x00000076c95d7221 */ /* 0x000fe20000010000 */
[C---:B------:R-:W-:Y:S01]  /*aa90*/  F2FP.F16.F32.PACK_AB R201, R12.reuse, R201 ;  /* 0x000000c90cc9723e */ /* 0x040fe200000000ff */
[-C--:B------:R-:W-:Y:S01]  /*aaa0*/  FMUL.FTZ R27, R27, R21.reuse ;  /* 0x000000151b1b7220 */ /* 0x080fe20000410000 */
[----:B------:R-:W-:Y:S01]  /*aab0*/  FADD.FTZ R107, R121, R108 ;  /* 0x0000006c796b7221 */ /* 0x000fe20000010000 */
[----:B------:R-:W-:Y:S01]  /*aac0*/  FADD.FTZ R108, R12, R93 ;  /* 0x0000005d0c6c7221 */ /* 0x000fe20000010000 */
[-C--:B------:R-:W-:Y:S01]  /*aad0*/  FMUL.FTZ R30, R30, R21.reuse ;  /* 0x000000151e1e7220 */ /* 0x080fe20000410000 */
[-C--:B------:R-:W-:Y:S01]  /*aae0*/  FMUL.FTZ R31, R31, R21.reuse ;  /* 0x000000151f1f7220 */ /* 0x080fe20000410000 */
[----:B------:R-:W-:Y:S01]  /*aaf0*/  FADD.FTZ R118, R202, R107 ;  /* 0x0000006bca767221 */ /* 0x000fe20000010000 */
[----:B------:R-:W-:Y:S01]  /*ab00*/  FADD.FTZ R93, R203, R108 ;  /* 0x0000006ccb5d7221 */ /* 0x000fe20000010000 */
[-C--:B------:R-:W-:Y:S01]  /*ab10*/  FMUL.FTZ R34, R34, R21.reuse ;  /* 0x0000001522227220 */ /* 0x080fe20000410000 */
[-C--:B------:R-:W-:Y:S01]  /*ab20*/  FMUL.FTZ R35, R35, R21.reuse ;  /* 0x0000001523237220 */ /* 0x080fe20000410000 */
[----:B------:R-:W-:Y:S01]  /*ab30*/  FADD.FTZ R107, R125, R118 ;  /* 0x000000767d6b7221 */ /* 0x000fe20000010000 */
[----:B--2---:R-:W-:Y:S01]  /*ab40*/  FADD.FTZ R108, R114, R93 ;  /* 0x0000005d726c7221 */ /* 0x004fe20000010000 */
[-C--:B------:R-:W-:Y:S01]  /*ab50*/  FMUL.FTZ R38, R38, R21.reuse ;  /* 0x0000001526267220 */ /* 0x080fe20000410000 */
[-C--:B------:R-:W-:Y:S01]  /*ab60*/  FMUL.FTZ R39, R39, R21.reuse ;  /* 0x0000001527277220 */ /* 0x080fe20000410000 */
[----:B------:R-:W-:Y:S01]  /*ab70*/  FADD.FTZ R112, R204, R107 ;  /* 0x0000006bcc707221 */ /* 0x000fe20000010000 */
[----:B----4-:R-:W-:Y:S01]  /*ab80*/  FADD.FTZ R13, R205, R108 ;  /* 0x0000006ccd0d7221 */ /* 0x010fe20000010000 */
[-C--:B------:R-:W-:Y:S01]  /*ab90*/  FMUL.FTZ R42, R42, R21.reuse ;  /* 0x000000152a2a7220 */ /* 0x080fe20000410000 */
[-C--:B------:R-:W-:Y:S01]  /*aba0*/  FMUL.FTZ R43, R43, R21.reuse ;  /* 0x000000152b2b7220 */ /* 0x080fe20000410000 */
[----:B------:R-:W-:Y:S01]  /*abb0*/  FADD.FTZ R93, R113, R112 ;  /* 0x00000070715d7221 */ /* 0x000fe20000010000 */
[----:B---3--:R-:W-:Y:S01]  /*abc0*/  FADD.FTZ R108, R98, R13 ;  /* 0x0000000d626c7221 */ /* 0x008fe20000010000 */
[-C--:B------:R-:W-:Y:S01]  /*abd0*/  FMUL.FTZ R46, R46, R21.reuse ;  /* 0x000000152e2e7220 */ /* 0x080fe20000410000 */
[-C--:B------:R-:W-:Y:S01]  /*abe0*/  FMUL.FTZ R47, R47, R21.reuse ;  /* 0x000000152f2f7220 */ /* 0x080fe20000410000 */
[----:B------:R-:W-:Y:S01]  /*abf0*/  FADD.FTZ R112, R206, R93 ;  /* 0x0000005dce707221 */ /* 0x000fe20000010000 */
[----:B------:R-:W-:Y:S01]  /*ac00*/  FADD.FTZ R13, R207, R108 ;  /* 0x0000006ccf0d7221 */ /* 0x000fe20000010000 */
[-C--:B------:R-:W-:Y:S01]  /*ac10*/  FMUL.FTZ R50, R50, R21.reuse ;  /* 0x0000001532327220 */ /* 0x080fe20000410000 */
[-C--:B------:R-:W-:Y:S01]  /*ac20*/  FMUL.FTZ R51, R51, R21.reuse ;  /* 0x0000001533337220 */ /* 0x080fe20000410000 */
[----:B------:R-:W-:Y:S01]  /*ac30*/  FADD.FTZ R93, R117, R112 ;  /* 0x00000070755d7221 */ /* 0x000fe20000010000 */
[----:B-1----:R-:W-:Y:S01]  /*ac40*/  FADD.FTZ R108, R106, R13 ;  /* 0x0000000d6a6c7221 */ /* 0x002fe20000010000 */
[-C--:B------:R-:W-:Y:S01]  /*ac50*/  FMUL.FTZ R54, R54, R21.reuse ;  /* 0x0000001536367220 */ /* 0x080fe20000410000 */
[-C--:B------:R-:W-:Y:S01]  /*ac60*/  FMUL.FTZ R55, R55, R21.reuse ;  /* 0x0000001537377220 */ /* 0x080fe20000410000 */
[----:B-----5:R-:W-:Y:S01]  /*ac70*/  FADD.FTZ R102, R208, R93 ;  /* 0x0000005dd0667221 */ /* 0x020fe20000010000 */
        /* <DEDUP_REMOVED lines=12> */
[----:B0-----:R-:W-:Y:S01]  /*ad40*/  FADD.FTZ R13, R110, R13 ;  /* 0x0000000d6e0d7221 */ /* 0x001fe20000010000 */
        /* <DEDUP_REMOVED lines=17> */
[----:B------:R-:W-:Y:S01]  /*ae60*/  FMUL.FTZ R87, R87, R21 ;  /* 0x0000001557577220 */ /* 0x000fe20000410000 */
[----:B------:R-:W-:Y:S01]  /*ae70*/  FADD.FTZ R12, R88, R91 ;  /* 0x0000005b580c7221 */ /* 0x000fe20000010000 */
[----:B------:R-:W-:Y:S01]  /*ae80*/  FADD.FTZ R13, R90, R13 ;  /* 0x0000000d5a0d7221 */ /* 0x000fe20000010000 */
[----:B------:R-:W-:Y:S01]  /*ae90*/  F2FP.F16.F32.PACK_AB R178, R169, R178 ;  /* 0x000000b2a9b2723e */ /* 0x000fe200000000ff */
[----:B------:R-:W-:-:S02]  /*aea0*/  IMAD.MOV.U32 R21, RZ, RZ, R16 ;  /* 0x000000ffff157224 */ /* 0x000fc400078e0010 */
[----:B------:R-:W-:Y:S01]  /*aeb0*/  FADD.FTZ R91, R133, R12 ;  /* 0x0000000c855b7221 */ /* 0x000fe20000010000 */
[----:B------:R-:W-:Y:S01]  /*aec0*/  FADD.FTZ R13, R217, R13 ;  /* 0x0000000dd90d7221 */ /* 0x000fe20000010000 */
[----:B------:R-:W-:Y:S01]  /*aed0*/  F2FP.F16.F32.PACK_AB R180, R173, R180 ;  /* 0x000000b4adb4723e */ /* 0x000fe200000000ff */
[----:B------:R-:W-:Y:S02]  /*aee0*/  IMAD.MOV.U32 R20, RZ, RZ, R11 ;  /* 0x000000ffff147224 */ /* 0x000fe400078e000b */
[----:B------:R-:W-:Y:S01]  /*aef0*/  FADD.FTZ R12, R92, R91 ;  /* 0x0000005b5c0c7221 */ /* 0x000fe20000010000 */
[----:B------:R-:W-:Y:S01]  /*af00*/  FADD.FTZ R88, R94, R13 ;  /* 0x0000000d5e587221 */ /* 0x000fe20000010000 */
[----:B------:R-:W-:Y:S02]  /*af10*/  F2FP.F16.F32.PACK_AB R179, R140, R179 ;  /* 0x000000b38cb3723e */ /* 0x000fe400000000ff */
[----:B------:R-:W-:Y:S01]  /*af20*/  FADD.FTZ R13, R15, R12 ;  /* 0x0000000c0f0d7221 */ /* 0x000fe20000010000 */
[----:B------:R-:W-:Y:S01]  /*af30*/  F2FP.F16.F32.PACK_AB R181, R163, R136 ;  /* 0x00000088a3b5723e */ /* 0x000fe200000000ff */
[----:B------:R-:W-:Y:S01]  /*af40*/  FADD.FTZ R12, R95, R88 ;  /* 0x000000585f0c7221 */ /* 0x000fe20000010000 */
        /* <DEDUP_REMOVED lines=31> */
[----:B------:R-:W-:Y:S06]  /*b140*/  @P2 BRA `(.L_x_5789) ;  /* 0xffffffb400142947 */ /* 0x000fec000383ffff */
.L_x_5780:
[----:B------:R-:W-:Y:S06]  /*b150*/  BAR.ARV 0x8, 0x120 ;  /* 0x0204800000007b1d */ /* 0x000fec0000002000 */
[----:B------:R-:W-:Y:S05]  /*b160*/  @!P0 BRA `(.L_x_5790) ;  /* 0x0000000000048947 */ /* 0x000fea0003800000 */
[----:B------:R-:W-:Y:S01]  /*b170*/  BPT.TRAP 0x1 ;  /* 0x000000040000795c */ /* 0x000fe20000300000 */
.L_x_5790:
[----:B------:R-:W-:Y:S01]  /*b180*/  IMAD R8, R2, 0x8, R0 ;  /* 0x0000000802087824 */ /* 0x000fe200078e0200 */
[----:B------:R-:W-:-:S04]  /*b190*/  SHF.L.U32 R3, R16, 0x1f, RZ ;  /* 0x0000001f10037819 */ /* 0x000fc800000006ff */
[----:B------:R0:W1:Y:S01]  /*b1a0*/  SYNCS.PHASECHK.TRANS64.TRYWAIT P2, [R8+URZ+0x34850], R3 ;  /* 0x03485003080075a7 */ /* 0x000062000804017f */
[----:B------:R-:W-:Y:S05]  /*b1b0*/  @!P0 BRA `(.L_x_5791) ;  /* 0x0000000000048947 */ /* 0x000fea0003800000 */
[----:B------:R-:W-:Y:S01]  /*b1c0*/  BPT.TRAP 0x1 ;  /* 0x000000040000795c */ /* 0x000fe20000300000 */
.L_x_5791:
[----:B-1----:R-:W-:Y:S05]  /*b1d0*/  @P2 BRA `(.L_x_5792) ;  /* 0x0000000000082947 */ /* 0x002fea0003800000 */
[----:B------:R-:W1:Y:S02]  /*b1e0*/  SYNCS.PHASECHK.TRANS64.TRYWAIT P0, [R8+URZ+0x34850], R3 ;  /* 0x03485003080075a7 */ /* 0x000e64000800017f */
[----:B-1----:R-:W-:Y:S05]  /*b1f0*/  @!P0 BRA `(.L_x_5793) ;  /* 0x00000074000c8947 */ /* 0x002fea0003800000 */
.L_x_5792:
[----:B------:R-:W-:Y:S05]  /*b200*/  WARPSYNC.ALL ;  /* 0x0000000000007948 */ /* 0x000fea0003800000 */
[----:B------:R-:W-:Y:S01]  /*b210*/  VIADD R0, R0, 0x400 ;  /* 0x0000040000007836 */ /* 0x000fe20000000000 */
[----:B------:R-:W-:Y:S01]  /*b220*/  WARPGROUP.ARRIVE ;  /* 0x00000000000079c5 */ /* 0x000fe20000000000 */
[----:B------:R-:W-:Y:S01]  /*b230*/  IMAD.MOV.U32 R7, RZ, RZ, 0x40000040 ;  /* 0x40000040ff077424 */ /* 0x000fe200078e00ff */
[----:B01----:R-:W-:Y:S01]  /*b240*/  SHFL.BFLY PT, R3, R12, 0x2, 0x1f ;  /* 0x0c401f000c037f89 */ /* 0x003fe200000e0000 */
[----:B------:R-:W-:Y:S01]  /*b250*/  IMAD.MOV.U32 R9, RZ, RZ, RZ ;  /* 0x000000ffff097224 */ /* 0x000fe200078e00ff */
[----:B------:R-:W-:Y:S01]  /*b260*/  SHF.R.U32.HI R0, RZ, 0x4, R0 ;  /* 0x00000004ff007819 */ /* 0x000fe20000011600 */
[----:B------:R-:W-:-:S03]  /*b270*/  VIADD R224, R224, 0x1 ;  /* 0x00000001e0e07836 */ /* 0x000fc60000000000 */
[----:B------:R-:W-:-:S04]  /*b280*/  LOP3.LUT R0, R0, 0x3fff, RZ, 0xc0, !PT ;  /* 0x00003fff00007812 */ /* 0x000fc800078ec0ff */
[----:B------:R-:W-:Y:S02]  /*b290*/  LOP3.LUT R5, R0, 0x5800000, RZ, 0xfc, !PT ;  /* 0x0580000000057812 */ /* 0x000fe400078efcff */
[----:B------:R-:W0:Y:S03]  /*b2a0*/  SHFL.BFLY PT, R0, R13, 0x2, 0x1f ;  /* 0x0c401f000d007f89 */ /* 0x000e2600000e0000 */
[----:B------:R-:W-:Y:S02]  /*b2b0*/  IMAD R4, R2, 0xb00, R5 ;  /* 0x00000b0002047824 */ /* 0x000fe400078e0205 */
[----:B------:R-:W-:Y:S02]  /*b2c0*/  IMAD.MOV.U32 R5, RZ, RZ, 0x40000040 ;  /* 0x40000040ff057424 */ /* 0x000fe400078e00ff */
[C---:B------:R-:W-:Y:S01]  /*b2d0*/  VIADD R6, R4.reuse, 0x80 ;  /* 0x0000008004067836 */ /* 0x040fe20000000000 */
[----:B------:R-:W-:-:S02]  /*b2e0*/  R2UR UR6, R4 ;  /* 0x00000000040672ca */ /* 0x000fc400000e0000 */
[----:B------:R-:W-:Y:S01]  /*b2f0*/  R2UR UR7, R5 ;  /* 0x00000000050772ca */ /* 0x000fe200000e0000 */
[----:B------:R-:W-:-:S12]  /*b300*/  IMAD.MOV.U32 R5, RZ, RZ, 0x40000040 ;  /* 0x40000040ff057424 */ /* 0x000fd800078e00ff */
[----:B------:R-:W-:Y:S01]  /*b310*/  HGMMA.64x128x16.F32 R24, R176, gdesc[UR4].tnspB, R24, gsb0 ;  /* 0x41e00004b0187df0 */ /* 0x000fe20008000818 */
[----:B------:R-:W-:Y:S01]  /*b320*/  R2UR UR6, R6 ;  /* 0x00000000060672ca */ /* 0x000fe200000e0000 */
[----:B------:R-:W-:Y:S01]  /*b330*/  VIADD R6, R4, 0x100 ;  /* 0x0000010004067836 */ /* 0x000fe20000000000 */
[----:B------:R-:W-:Y:S01]  /*b340*/  R2UR UR7, R7 ;  /* 0x00000000070772ca */ /* 0x000fe200000e0000 */
[----:B------:R-:W-:Y:S02]  /*b350*/  IMAD.MOV.U32 R7, RZ, RZ, 0x40000040 ;  /* 0x40000040ff077424 */ /* 0x000fe400078e00ff */
[----:B0-----:R-:W-:Y:S01]  /*b360*/  FADD.FTZ R0, R0, R13 ;  /* 0x0000000d00007221 */ /* 0x001fe20000010000 */
[----:B------:R-:W-:Y:S02]  /*b370*/  VIADD R13, R2, 0x1 ;  /* 0x00000001020d7836 */ /* 0x000fe40000000000 */
[----:B------:R-:W-:-:S03]  /*b380*/  IMAD.MOV.U32 R2, RZ, RZ, RZ ;  /* 0x000000ffff027224 */ /* 0x000fc600078e00ff */
[----:B------:R-:W-:Y:S01]  /*b390*/  ISETP.NE.AND P2, PT, R13, 0x2, PT ;  /* 0x000000020d00780c */ /* 0x000fe20003f45270 */
[----:B------:R-:W-:Y:S02]  /*b3a0*/  WARPGROUP.DEPBAR.LE gsb0, 0x0 ;  /* 0x00008000000079c5 */ /* 0x000fe40000010000 */
[----:B------:R-:W-:-:S06]  /*b3b0*/  WARPGROUP.ARRIVE ;  /* 0x00000000000079c5 */ /* 0x000fcc0000000000 */
[----:B------:R-:W-:Y:S01]  /*b3c0*/  HGMMA.64x128x16.F32 R24, R180, gdesc[UR4].tnspB, R24, gsb0 ;  /* 0x41e00004b4187df0 */ /* 0x000fe20008000818 */
[----:B------:R-:W-:Y:S01]  /*b3d0*/  R2UR UR6, R6 ;  /* 0x00000000060672ca */ /* 0x000fe200000e0000 */
[----:B------:R-:W-:Y:S01]  /*b3e0*/  VIADD R6, R4, 0x180 ;  /* 0x0000018004067836 */ /* 0x000fe20000000000 */
[----:B------:R-:W-:Y:S01]  /*b3f0*/  R2UR UR7, R7 ;  /* 0x00000000070772ca */ /* 0x000fe200000e0000 */
[----:B------:R-:W-:Y:S01]  /*b400*/  IMAD.MOV.U32 R7, RZ, RZ, 0x40000040 ;  /* 0x40000040ff077424 */ /* 0x000fe200078e00ff */
[----:B------:R-:W-:Y:S02]  /*b410*/  WARPGROUP.DEPBAR.LE gsb0, 0x0 ;  /* 0x00008000000079c5 */ /* 0x000fe40000010000 */
[----:B------:R-:W-:-:S09]  /*b420*/  WARPGROUP.ARRIVE ;  /* 0x00000000000079c5 */ /* 0x000fd20000000000 */
        /* <DEDUP_REMOVED lines=37> */
[C---:B------:R-:W-:Y:S01]  /*b680*/  VIADD R6, R4.reuse, 0x480 ;  /* 0x0000048004067836 */ /* 0x040fe20000000000 */
[----:B------:R-:W-:Y:S01]  /*b690*/  R2UR UR7, R7 ;  /* 0x00000000070772ca */ /* 0x000fe200000e0000 */
[----:B------:R-:W-:Y:S02]  /*b6a0*/  IMAD.MOV.U32 R7, RZ, RZ, 0x40000040 ;  /* 0x40000040ff077424 */ /* 0x000fe400078e00ff */
[----:B------:R-:W-:Y:S01]  /*b6b0*/  VIADD R4, R4, 0x500 ;  /* 0x0000050004047836 */ /* 0x000fe20000000000 */
[----:B------:R-:W-:Y:S02]  /*b6c0*/  WARPGROUP.DEPBAR.LE gsb0, 0x0 ;  /* 0x00008000000079c5 */ /* 0x000fe40000010000 */
[----:B------:R-:W-:-:S07]  /*b6d0*/  WARPGROUP.ARRIVE ;  /* 0x00000000000079c5 */ /* 0x000fce0000000000 */
[----:B------:R-:W-:Y:S01]  /*b6e0*/  HGMMA.64x128x16.F32 R24, R208, gdesc[UR4].tnspB, R24, gsb0 ;  /* 0x41e00004d0187df0 */ /* 0x000fe20008000818 */
[----:B------:R-:W-:Y:S02]  /*b6f0*/  R2UR UR6, R6 ;  /* 0x00000000060672ca */ /* 0x000fe400000e0000 */
[----:B------:R-:W-:Y:S01]  /*b700*/  R2UR UR7, R7 ;  /* 0x00000000070772ca */ /* 0x000fe200000e0000 */
[----:B------:R-:W-:-:S05]  /*b710*/  @!P1 VIADD R7, R8, 0x34860 ;  /* 0x0003486008079836 */ /* 0x000fca0000000000 */
[----:B------:R-:W-:Y:S01]  /*b720*/  @!P1 PRMT R7, RZ, 0x654, R7 ;  /* 0x00000654ff079816 */ /* 0x000fe20000000007 */
[----:B------:R-:W-:Y:S02]  /*b730*/  WARPGROUP.DEPBAR.LE gsb0, 0x0 ;  /* 0x00008000000079c5 */ /* 0x000fe40000010000 */
[----:B------:R-:W-:-:S06]  /*b740*/  WARPGROUP.ARRIVE ;  /* 0x00000000000079c5 */ /* 0x000fcc0000000000 */
[----:B------:R-:W-:Y:S01]  /*b750*/  HGMMA.64x128x16.F32 R24, R212, gdesc[UR4].tnspB, R24, gsb0 ;  /* 0x41e00004d4187df0 */ /* 0x000fe20008000818 */
[----:B------:R-:W-:Y:S01]  /*b760*/  R2UR UR6, R4 ;  /* 0x00000000040672ca */ /* 0x000fe200000e0000 */
[----:B------:R-:W-:Y:S01]  /*b770*/  FADD.FTZ R4, R3, R12 ;  /* 0x0000000c03047221 */ /* 0x000fe20000010000 */
[----:B------:R-:W-:Y:S01]  /*b780*/  R2UR UR7, R5 ;  /* 0x00000000050772ca */ /* 0x000fe200000e0000 */
[----:B------:R-:W0:Y:S04]  /*b790*/  SHFL.BFLY PT, R3, R0, 0x1, 0x1f ;  /* 0x0c201f0000037f89 */ /* 0x000e2800000e0000 */
[----:B------:R-:W1:Y:S01]  /*b7a0*/  SHFL.BFLY PT, R5, R4, 0x1, 0x1f ;  /* 0x0c201f0004057f89 */ /* 0x000e6200000e0000 */
[----:B0-----:R-:W-:Y:S01]  /*b7b0*/  FADD.FTZ R14, R0, R3 ;  /* 0x00000003000e7221 */ /* 0x001fe20000010000 */
[----:B------:R-:W-:Y:S01]  /*b7c0*/  SEL R3, RZ, 0x1, P2 ;  /* 0x00000001ff037807 */ /* 0x000fe20001000000 */
[----:B------:R-:W-:-:S02]  /*b7d0*/  IMAD.MOV.U32 R0, RZ, RZ, -0x800000 ;  /* 0xff800000ff007424 */ /* 0x000fc400078e00ff */
[----:B-1----:R-:W-:Y:S01]  /*b7e0*/  FADD.FTZ R15, R4, R5 ;  /* 0x00000005040f7221 */ /* 0x002fe20000010000 */
[----:B------:R-:W-:Y:S02]  /*b7f0*/  FSETP.NE.FTZ.AND P0, PT, R14, RZ, PT ;  /* 0x000000ff0e00720b */ /* 0x000fe40003f15000 */
        /* <DEDUP_REMOVED lines=16> */
[----:B------:R-:W-:Y:S03]  /*b900*/  HGMMA.64x128x16.F32 R24, R216, gdesc[UR4].tnspB, R24, gsb0 ;  /* 0x41e00004d8187df0 */ /* 0x000fe60008000818 */
[----:B------:R-:W-:Y:S02]  /*b910*/  WARPGROUP.DEPBAR.LE gsb0, 0x0 ;  /* 0x00008000000079c5 */ /* 0x000fe40000010000 */
        /* <DEDUP_REMOVED lines=65> */
[----:B------:R-:W-:-:S07]  /*bd30*/  SEL R2, R13, RZ, P2 ;  /* 0x000000ff0d027207 */ /* 0x000fce0001000000 */
.L_x_5772:
[----:B0-----:R-:W0:Y:S01]  /*bd40*/  S2R R5, SR_CgaCtaId ;  /* 0x0000000000057919 */ /* 0x001e220000008800 */
        /* <DEDUP_REMOVED lines=20> */
[----:B------:R-:W-:-:S02]  /*be90*/  MOV R20, R22 ;  /* 0x0000001600147202 */ /* 0x000fc40000000f00 */
[----:B--2---:R-:W-:-:S03]  /*bea0*/  MOV R21, R5 ;  /* 0x0000000500157202 */ /* 0x004fc60000000f00 */
        /* <DEDUP_REMOVED lines=13> */
[----:B------:R-:W-:Y:S02]  /*bf80*/  LOP3.LUT R12, R63, 0x380, RZ, 0xc0, !PT ;  /* 0x000003803f0c7812 */ /* 0x000fe400078ec0ff */
[----:B-1----:R-:W-:Y:S02]  /*bf90*/  LOP3.LUT R48, R75, 0x380, RZ, 0xc0, !PT ;  /* 0x000003804b307812 */ /* 0x002fe400078ec0ff */
[----:B------:R-:W-:Y:S01]  /*bfa0*/  SHF.R.U64 R14, R14, 0x3, RZ ;  /* 0x000000030e0e7819 */ /* 0x000fe200000012ff */
[----:B------:R-:W-:Y:S01]  /*bfb0*/  BAR.SYNC.DEFER_BLOCKING 0x1, 0x100 ;  /* 0x0044000000007b1d */ /* 0x000fe20000010000 */
[C---:B------:R-:W-:Y:S02]  /*bfc0*/  IADD3 R79, P2, R4.reuse, 0x4020, RZ ;  /* 0x00004020044f7810 */ /* 0x040fe40007f5e0ff */
[C---:B------:R-:W-:Y:S02]  /*bfd0*/  IADD3 R83, P1, R4.reuse, 0x4040, RZ ;  /* 0x0000404004537810 */ /* 0x040fe40007f3e0ff */
[----:B------:R-:W-:Y:S01]  /*bfe0*/  IADD3 R109, P0, R4, 0x4060, RZ ;  /* 0x00004060046d7810 */ /* 0x000fe20007f1e0ff */
[----:B------:R-:W-:Y:S01]  /*bff0*/  IMAD.X R11, RZ, RZ, R5, P2 ;  /* 0x000000ffff0b7224 */ /* 0x000fe200010e0605 */
[----:B------:R-:W-:-:S02]  /*c000*/  SHF.R.U64 R28, R28, 0x3, RZ ;  /* 0x000000031c1c7819 */ /* 0x000fc400000012ff */
[----:B------:R-:W-:Y:S01]  /*c010*/  LOP3.LUT R4, R9, R4, RZ, 0x3c, !PT ;  /* 0x0000000409047212 */ /* 0x000fe200078e3cff */
[--C-:B------:R-:W-:Y:S01]  /*c020*/  IMAD.X R9, RZ, RZ, R5.reuse, P1 ;  /* 0x000000ffff097224 */ /* 0x100fe200008e0605 */
[----:B------:R-:W-:Y:S01]  /*c030*/  SHF.R.U64 R12, R12, 0x3, RZ ;  /* 0x000000030c0c7819 */ /* 0x000fe200000012ff */
[----:B------:R-:W-:Y:S01]  /*c040*/  IMAD.X R29, RZ, RZ, R5, P0 ;  /* 0x000000ffff1d7224 */ /* 0x000fe200000e0605 */
[----:B------:R-:W-:Y:S02]  /*c050*/  SHF.R.U64 R48, R48, 0x3, RZ ;  /* 0x0000000330307819 */ /* 0x000fe400000012ff */
[----:B------:R-:W-:Y:S02]  /*c060*/  LOP3.LUT R24, R14, R67, RZ, 0x3c, !PT ;  /* 0x000000430e187212 */ /* 0x000fe400078e3cff */
[----:B------:R-:W-:Y:S02]  /*c070*/  LOP3.LUT R14, R28, R71, RZ, 0x3c, !PT ;  /* 0x000000471c0e7212 */ /* 0x000fe400078e3cff */
[----:B------:R-:W-:-:S02]  /*c080*/  MOV R71, R4 ;  /* 0x0000000400477202 */ /* 0x000fc40000000f00 */
[----:B------:R-:W-:Y:S02]  /*c090*/  LOP3.LUT R26, R12, R63, RZ, 0x3c, !PT ;  /* 0x0000003f0c1a7212 */ /* 0x000fe400078e3cff */
[----:B------:R-:W-:Y:S02]  /*c0a0*/  F2FP.F16.F32.PACK_AB R5, R10, R85 ;  /* 0x000000550a05723e */ /* 0x000fe400000000ff */
[----:B------:R-:W-:Y:S02]  /*c0b0*/  LOP3.LUT R12, R48, R75, RZ, 0x3c, !PT ;  /* 0x0000004b300c7212 */ /* 0x000fe400078e3cff */
[----:B------:R-:W-:Y:S01]  /*c0c0*/  LOP3.LUT R10, R79, 0x380, RZ, 0xc0, !PT ;  /* 0x000003804f0a7812 */ /* 0x000fe200078ec0ff */
[----:B------:R-:W1:Y:S01]  /*c0d0*/  LDC.64 R74, c[0x0][0xbd8] ;  /* 0x0002f600ff4a7b82 */ /* 0x000e620000000a00 */
[----:B------:R-:W-:Y:S02]  /*c0e0*/  LOP3.LUT R28, R83, 0x380, RZ, 0xc0, !PT ;  /* 0x00000380531c7812 */ /* 0x000fe400078ec0ff */
[----:B------:R-:W-:-:S02]  /*c0f0*/  LOP3.LUT R48, R109, 0x380, RZ, 0xc0, !PT ;  /* 0x000003806d307812 */ /* 0x000fc400078ec0ff */
[----:B------:R-:W-:Y:S02]  /*c100*/  SHF.R.U64 R10, R10, 0x3, RZ ;  /* 0x000000030a0a7819 */ /* 0x000fe400000012ff */
[----:B------:R-:W-:Y:S02]  /*c110*/  SHF.R.U64 R28, R28, 0x3, RZ ;  /* 0x000000031c1c7819 */ /* 0x000fe400000012ff */
[----:B------:R-:W-:Y:S02]  /*c120*/  SHF.R.U64 R48, R48, 0x3, RZ ;  /* 0x0000000330307819 */ /* 0x000fe400000012ff */
[----:B------:R-:W-:Y:S02]  /*c130*/  F2FP.F16.F32.PACK_AB R4, R106, R107 ;  /* 0x0000006b6a04723e */ /* 0x000fe400000000ff */
[----:B------:R-:W-:Y:S02]  /*c140*/  LOP3.LUT R10, R10, R79, RZ, 0x3c, !PT ;  /* 0x0000004f0a0a7212 */ /* 0x000fe400078e3cff */
[----:B------:R-:W-:Y:S01]  /*c150*/  LOP3.LUT R8, R28, R83, RZ, 0x3c, !PT ;  /* 0x000000531c087212 */ /* 0x000fe200078e3cff */
[----:B------:R2:W-:Y:S01]  /*c160*/  STSM.16.M88.4 [R71], R4 ;  /* 0x0000000447007844 */ /* 0x0005e20000000200 */
[----:B------:R-:W-:-:S02]  /*c170*/  LOP3.LUT R28, R48, R109, RZ, 0x3c, !PT ;  /* 0x0000006d301c7212 */ /* 0x000fc400078e3cff */
[----:B------:R-:W-:Y:S02]  /*c180*/  MOV R62, R10 ;  /* 0x0000000a003e7202 */ /* 0x000fe40000000f00 */
[----:B------:R-:W-:Y:S02]  /*c190*/  MOV R48, R8 ;  /* 0x0000000800307202 */ /* 0x000fe40000000f00 */
[----:B------:R-:W-:Y:S02]  /*c1a0*/  MOV R70, R26 ;  /* 0x0000001a00467202 */ /* 0x000fe40000000f00 */
[----:B------:R-:W-:Y:S02]  /*c1b0*/  F2FP.F16.F32.PACK_AB R8, R103, R104 ;  /* 0x000000686708723e */ /* 0x000fe400000000ff */
[----:B------:R-:W-:Y:S02]  /*c1c0*/  F2FP.F16.F32.PACK_AB R9, R81, R102 ;  /* 0x000000665109723e */ /* 0x000fe400000000ff */
[----:B------:R-:W-:-:S02]  /*c1d0*/  F2FP.F16.F32.PACK_AB R10, R100, R101 ;  /* 0x00000065640a723e */ /* 0x000fc400000000ff */
[----:B------:R-:W-:Y:S02]  /*c1e0*/  F2FP.F16.F32.PACK_AB R11, R77, R98 ;  /* 0x000000624d0b723e */ /* 0x000fe400000000ff */
[----:B------:R-:W-:Y:S02]  /*c1f0*/  MOV R67, R24 ;  /* 0x0000001800437202 */ /* 0x000fe40000000f00 */
[----:B--2---:R-:W-:Y:S01]  /*c200*/  F2FP.F16.F32.PACK_AB R4, R96, R99 ;  /* 0x000000636004723e */ /* 0x004fe200000000ff */
[----:B------:R-:W-:Y:S01]  /*c210*/  STSM.16.M88.4 [R70], R8 ;  /* 0x0000000846007844 */ /* 0x000fe20000000200 */
[----:B------:R-:W-:Y:S02]  /*c220*/  F2FP.F16.F32.PACK_AB R5, R73, R84 ;  /* 0x000000544905723e */ /* 0x000fe400000000ff */
[----:B------:R-:W-:Y:S02]  /*c230*/  F2FP.F16.F32.PACK_AB R6, R94, R97 ;  /* 0x000000615e06723e */ /* 0x000fe400000000ff */
[----:B------:R-:W-:-:S02]  /*c240*/  F2FP.F16.F32.PACK_AB R7, R69, R76 ;  /* 0x0000004c4507723e */ /* 0x000fc400000000ff */
[----:B------:R-:W-:Y:S02]  /*c250*/  MOV R66, R14 ;  /* 0x0000000e00427202 */ /* 0x000fe40000000f00 */
[----:B------:R-:W-:Y:S01]  /*c260*/  MOV R63, R12 ;  /* 0x0000000c003f7202 */ /* 0x000fe20000000f00 */
[----:B------:R2:W-:Y:S01]  /*c270*/  STSM.16.M88.4 [R67], R4 ;  /* 0x0000000443007844 */ /* 0x0005e20000000200 */
[----:B------:R-:W-:Y:S02]  /*c280*/  F2FP.F16.F32.PACK_AB R12, R92, R95 ;  /* 0x0000005f5c0c723e */ /* 0x000fe400000000ff */
[----:B------:R-:W-:Y:S02]  /*c290*/  F2FP.F16.F32.PACK_AB R13, R65, R72 ;  /* 0x00000048410d723e */ /* 0x000fe400000000ff */
[----:B------:R-:W-:Y:S02]  /*c2a0*/  F2FP.F16.F32.PACK_AB R14, R90, R93 ;  /* 0x0000005d5a0e723e */ /* 0x000fe400000000ff */
[----:B------:R-:W-:Y:S01]  /*c2b0*/  F2FP.F16.F32.PACK_AB R15, R61, R68 ;  /* 0x000000443d0f723e */ /* 0x000fe200000000ff */
[----:B------:R-:W-:Y:S01]  /*c2c0*/  IMAD.MOV.U32 R61, RZ, RZ, RZ ;  /* 0x000000ffff3d7224 */ /* 0x000fe200078e00ff */
[----:B------:R-:W-:-:S02]  /*c2d0*/  F2FP.F16.F32.PACK_AB R24, R88, R91 ;  /* 0x0000005b5818723e */ /* 0x000fc400000000ff */
[----:B------:R-:W-:Y:S01]  /*c2e0*/  F2FP.F16.F32.PACK_AB R25, R59, R64 ;  /* 0x000000403b19723e */ /* 0x000fe200000000ff */
[----:B------:R3:W-:Y:S01]  /*c2f0*/  STSM.16.M88.4 [R66], R12 ;  /* 0x0000000c42007844 */ /* 0x0007e20000000200 */
[----:B------:R-:W-:Y:S02]  /*c300*/  F2FP.F16.F32.PACK_AB R26, R60, R89 ;  /* 0x000000593c1a723e */ /* 0x000fe400000000ff */
[----:B------:R-:W-:Y:S01]  /*c310*/  F2FP.F16.F32.PACK_AB R27, R55, R58 ;  /* 0x0000003a371b723e */ /* 0x000fe200000000ff */
[----:B--2---:R-:W-:Y:S01]  /*c320*/  IMAD.SHL.U32 R5, R220, 0x4, RZ ;  /* 0x00000004dc057824 */ /* 0x004fe200078e00ff */
[----:B------:R-:W-:Y:S02]  /*c330*/  F2FP.F16.F32.PACK_AB R58, R52, R53 ;  /* 0x00000035343a723e */ /* 0x000fe400000000ff */
[----:B------:R-:W-:Y:S01]  /*c340*/  F2FP.F16.F32.PACK_AB R59, R43, R46 ;  /* 0x0000002e2b3b723e */ /* 0x000fe200000000ff */
[----:B------:R3:W-:Y:S01]  /*c350*/  STSM.16.M88.4 [R63], R24 ;  /* 0x000000183f007844 */ /* 0x0007e20000000200 */
[----:B------:R-:W-:-:S02]  /*c360*/  SHF.L.U64.HI R8, R220, 0x2, R223 ;  /* 0x00000002dc087819 */ /* 0x000fc400000102df */
[----:B-1----:R-:W-:Y:S01]  /*c370*/  IADD3 R6, P1, R5, R74, RZ ;  /* 0x0000004a05067210 */ /* 0x002fe20007f3e0ff */
[----:B------:R3:W-:Y:S01]  /*c380*/  STSM.16.M88.4 [R62], R56 ;  /* 0x000000383e007844 */ /* 0x0007e20000000200 */
[----:B------:R-:W-:Y:S02]  /*c390*/  F2FP.F16.F32.PACK_AB R46, R40, R41 ;  /* 0x00000029282e723e */ /* 0x000fe400000000ff */
[----:B------:R-:W-:Y:S01]  /*c3a0*/  MOV R28, R28 ;  /* 0x0000001c001c7202 */ /* 0x000fe20000000f00 */
[----:B------:R-:W-:Y:S01]  /*c3b0*/  IMAD.X R7, R8, 0x1, R75, P1 ;  /* 0x0000000108077824 */ /* 0x000fe200008e064b */
[----:B------:R-:W-:Y:S01]  /*c3c0*/  ISETP.NE.U32.AND P1, PT, RZ, UR4, PT ;  /* 0x00000004ff007c0c */ /* 0x000fe2000bf25070 */
[----:B------:R3:W-:Y:S01]  /*c3d0*/  STSM.16.M88.4 [R48], R44 ;  /* 0x0000002c30007844 */ /* 0x0007e20000000200 */
[----:B------:R-:W1:Y:S01]  /*c3e0*/  LDC R55, c[0x0][0xa88] ;  /* 0x0002a200ff377b82 */ /* 0x000e620000000800 */
[----:B------:R-:W-:Y:S02]  /*c3f0*/  ISETP.NE.U32.AND P0, PT, R74, RZ, PT ;  /* 0x000000ff4a00720c */ /* 0x000fe40003f05070 */
[----:B------:R3:W-:Y:S05]  /*c400*/  STSM.16.M88.4 [R28], R36 ;  /* 0x000000241c007844 */ /* 0x0007ea0000000200 */
[----:B------:R-:W-:Y:S01]  /*c410*/  BAR.SYNC.DEFER_BLOCKING 0x1, 0x100 ;  /* 0x0044000000007b1d */ /* 0x000fe20000010000 */
[----:B------:R-:W-:-:S02]  /*c420*/  ISETP.NE.AND.EX P1, PT, RZ, UR5, PT, P1 ;  /* 0x00000005ff007c0c */ /* 0x000fc4000bf25310 */
[----:B------:R-:W-:-:S11]  /*c430*/  ISETP.NE.AND.EX P0, PT, R75, RZ, PT, P0 ;  /* 0x000000ff4b00720c */ /* 0x000fd60003f05300 */
[----:B------:R-:W-:-:S04]  /*c440*/  @P1 IADD3 R4, P2, R5, UR4, RZ ;  /* 0x0000000405041c10 */ /* 0x000fc8000ff5e0ff */
[----:B------:R-:W-:Y:S01]  /*c450*/  @P1 IADD3.X R5, R8, UR5, RZ, P2, !PT ;  /* 0x0000000508051c10 */ /* 0x000fe200097fe4ff */
[----:B------:R3:W5:Y:S01]  /*c460*/  @P0 LDG.E R61, desc[UR60][R6.64] ;  /* 0x0000003c063d0981 */ /* 0x000762000c1e1900 */
[----:B------:R-:W-:-:S03]  /*c470*/  IMAD R9, R18, 0x40, R17 ;  /* 0x0000004012097824 */ /* 0x000fc600078e0211 */
[----:B-1----:R3:W5:Y:S01]  /*c480*/  @P1 LDG.E R55, desc[UR60][R4.64] ;  /* 0x0000003c04371981 */ /* 0x002762000c1e1900 */
[----:B------:R-:W-:Y:S01]  /*c490*/  IMAD.WIDE R20, R9, 0x2, R20 ;  /* 0x0000000209147825 */ /* 0x000fe200078e0214 */
[----:B------:R-:W-:Y:S06]  /*c4a0*/  @P1 BRA `(.L_x_5796) ;  /* 0x0000000000101947 */ /* 0x000fec0003800000 */
[----:B------:R-:W-:Y:S05]  /*c4b0*/  @!P0 BRA `(.L_x_5796) ;  /* 0x00000000000c8947 */ /* 0x000fea0003800000 */
[----:B---3--:R-:W2:Y:S04]  /*c4c0*/  LDG.E R4, desc[UR60][R6.64] ;  /* 0x0000003c06047981 */ /* 0x008ea8000c1e1900 */
[----:B-----5:R-:W2:Y:S02]  /*c4d0*/  LDG.E R55, desc[UR60][R6.64+0x4] ;  /* 0x0000043c06377981 */ /* 0x020ea4000c1e1900 */
[----:B--2---:R-:W-:-:S07]  /*c4e0*/  IMAD.IADD R55, R55, 0x1, -R4 ;  /* 0x0000000137377824 */ /* 0x004fce00078e0a04 */
.L_x_5796:
[----:B------:R-:W-:Y:S01]  /*c4f0*/  SHF.R.S32.HI R19, RZ, 0x1f, R221 ;  /* 0x0000001fff137819 */ /* 0x000fe200000114dd */
[----:B------:R-:W-:Y:S01]  /*c500*/  ULDC.64 UR4, c[0x0][0xb70] ;  /* 0x0002dc0000047ab9 */ /* 0x000fe20000000a00 */
[--C-:B---3-5:R-:W-:Y:S01]  /*c510*/  SHF.R.S32.HI R45, RZ, 0x1f, R61.reuse ;  /* 0x0000001fff2d7819 */ /* 0x128fe2000001143d */
[----:B------:R-:W-:Y:S01]  /*c520*/  IMAD.MOV.U32 R44, RZ, RZ, R61 ;  /* 0x000000ffff2c7224 */ /* 0x000fe200078e003d */
[----:B------:R-:W-:Y:S01]  /*c530*/  SEL R223, R223, RZ, !P0 ;  /* 0x000000ffdfdf7207 */ /* 0x000fe20004000000 */
[----:B------:R-:W-:Y:S01]  /*c540*/  IMAD R4, R19, UR4, RZ ;  /* 0x0000000413047c24 */ /* 0x000fe2000f8e02ff */
[----:B------:R-:W-:Y:S01]  /*c550*/  SEL R57, R220, RZ, !P0 ;  /* 0x000000ffdc397207 */ /* 0x000fe20004000000 */
[----:B------:R-:W-:Y:S01]  /*c560*/  IMAD R11, R222, 0x80, R228 ;  /* 0x00000080de0b7824 */ /* 0x000fe200078e02e4 */
[C---:B------:R-:W-:Y:S01]  /*c570*/  IADD3 R9, P1, R20.reuse, 0x3000, RZ ;  /* 0x0000300014097810 */ /* 0x040fe20007f3e0ff */
[C---:B------:R-:W-:Y:S01]  /*c580*/  IMAD R7, R221.reuse, UR5, R4 ;  /* 0x00000005dd077c24 */ /* 0x040fe2000f8e0204 */
[C---:B------:R-:W-:Y:S01]  /*c590*/  IADD3 R13, P2, R20.reuse, 0x2000, RZ ;  /* 0x00002000140d7810 */ /* 0x040fe20007f5e0ff */
[----:B------:R-:W-:Y:S01]  /*c5a0*/  IMAD.WIDE.U32 R4, R221, UR4, R44 ;  /* 0x00000004dd047c25 */ /* 0x000fe2000f8e002c */
[----:B------:R-:W-:Y:S01]  /*c5b0*/  ULDC.64 UR4, c[0x0][0xb78] ;  /* 0x0002de0000047ab9 */ /* 0x000fe20000000a00 */
[----:B------:R-:W-:-:S02]  /*c5c0*/  IADD3 R29, P3, R20, 0x1000, RZ ;  /* 0x00001000141d7810 */ /* 0x000fc40007f7e0ff */
[----:B------:R-:W-:Y:S01]  /*c5d0*/  IMAD.IADD R5, R5, 0x1, R7 ;  /* 0x0000000105057824 */ /* 0x000fe200078e0207 */
[----:B------:R-:W-:Y:S01]  /*c5e0*/  LOP3.LUT R6, R9, 0x380, RZ, 0xc0, !PT ;  /* 0x0000038009067812 */ /* 0x000fe200078ec0ff */
[----:B------:R-:W-:Y:S01]  /*c5f0*/  IMAD R7, R223, UR4, RZ ;  /* 0x00000004df077c24 */ /* 0x000fe2000f8e02ff */
[----:B------:R-:W-:Y:S01]  /*c600*/  LOP3.LUT R12, R13, 0x380, RZ, 0xc0, !PT ;  /* 0x000003800d0c7812 */ /* 0x000fe200078ec0ff */
[----:B------:R-:W-:Y:S01]  /*c610*/  IMAD.WIDE.U32 R4, R57, UR4, R4 ;  /* 0x0000000439047c25 */ /* 0x000fe2000f8e0004 */
[----:B------:R-:W-:Y:S02]  /*c620*/  LOP3.LUT R28, R29, 0x380, RZ, 0xc0, !PT ;  /* 0x000003801d1c7812 */ /* 0x000fe400078ec0ff */
[----:B------:R-:W-:Y:S01]  /*c630*/  SHF.R.U64 R6, R6, 0x3, RZ ;  /* 0x0000000306067819 */ /* 0x000fe200000012ff */
[----:B------:R-:W-:Y:S01]  /*c640*/  IMAD R10, R57, UR5, R7 ;  /* 0x00000005390a7c24 */ /* 0x000fe2000f8e0207 */
[----:B------:R-:W-:Y:S01]  /*c650*/  SHF.R.S32.HI R7, RZ, 0x1f, R11 ;  /* 0x0000001fff077819 */ /* 0x000fe2000001140b */
[----:B------:R-:W-:Y:S01]  /*c660*/  ULDC.64 UR4, c[0x0][0xb40] ;  /* 0x0002d00000047ab9 */ /* 0x000fe20000000a00 */
[----:B------:R-:W-:-:S02]  /*c670*/  IADD3 R8, P0, R11, R4, RZ ;  /* 0x000000040b087210 */ /* 0x000fc40007f1e0ff */
[----:B------:R-:W-:Y:S02]  /*c680*/  SHF.R.U64 R12, R12, 0x3, RZ ;  /* 0x000000030c0c7819 */ /* 0x000fe400000012ff */
[----:B------:R-:W-:Y:S01]  /*c690*/  IADD3.X R7, R7, R5, R10, P0, !PT ;  /* 0x0000000507077210 */ /* 0x000fe200007fe40a */
[----:B------:R-:W-:Y:S01]  /*c6a0*/  IMAD.X R5, RZ, RZ, R21, P1 ;  /* 0x000000ffff057224 */ /* 0x000fe200008e0615 */
[----:B------:R-:W-:Y:S02]  /*c6b0*/  LEA R52, P0, R8, UR4, 0x2 ;  /* 0x0000000408347c11 */ /* 0x000fe4000f8010ff */
[----:B------:R-:W-:Y:S02]  /*c6c0*/  SHF.R.U64 R28, R28, 0x3, RZ ;  /* 0x000000031c1c7819 */ /* 0x000fe400000012ff */
[----:B------:R-:W-:Y:S01]  /*c6d0*/  LOP3.LUT R4, R6, R9, RZ, 0x3c, !PT ;  /* 0x0000000906047212 */ /* 0x000fe200078e3cff */
[----:B------:R-:W-:Y:S01]  /*c6e0*/  VIADD R6, R11, 0x8 ;  /* 0x000000080b067836 */ /* 0x000fe20000000000 */
[----:B------:R-:W-:Y:S01]  /*c6f0*/  LEA.HI.X R53, R8, UR5, R7, 0x2, P0 ;  /* 0x0000000508357c11 */ /* 0x000fe200080f1407 */
[----:B------:R-:W-:Y:S01]  /*c700*/  ULDC.64 UR4, c[0x0][0xaa0] ;  /* 0x0002a80000047ab9 */ /* 0x000fe20000000a00 */
[----:B------:R-:W-:Y:S01]  /*c710*/  LOP3.LUT R12, R12, R13, RZ, 0x3c, !PT ;  /* 0x0000000d0c0c7212 */ /* 0x000fe200078e3cff */
[----:B------:R-:W-:Y:S01]  /*c720*/  IMAD.X R13, RZ, RZ, R21, P2 ;  /* 0x000000ffff0d7224 */ /* 0x000fe200010e0615 */
[----:B------:R-:W-:-:S02]  /*c730*/  LOP3.LUT P0, RZ, R225, 0x3, RZ, 0xc0, !PT ;  /* 0x00000003e1ff7812 */ /* 0x000fc4000780c0ff */
[C---:B------:R-:W-:Y:S02]  /*c740*/  IADD3 R41, P6, R20.reuse, 0x4000, RZ ;  /* 0x0000400014297810 */ /* 0x040fe40007fde0ff */
[C---:B------:R-:W-:Y:S02]  /*c750*/  IADD3 R33, P5, R20.reuse, 0x5000, RZ ;  /* 0x0000500014217810 */ /* 0x040fe40007fbe0ff */
[----:B------:R-:W-:Y:S02]  /*c760*/  IADD3 R25, P4, R20, 0x6000, RZ ;  /* 0x0000600014197810 */ /* 0x000fe40007f9e0ff */
[----:B------:R-:W-:Y:S01]  /*c770*/  LOP3.LUT R28, R28, R29, RZ, 0x3c, !PT ;  /* 0x0000001d1c1c7212 */ /* 0x000fe200078e3cff */
[----:B------:R-:W-:Y:S01]  /*c780*/  IMAD.X R29, RZ, RZ, R21, P3 ;  /* 0x000000ffff1d7224 */ /* 0x000fe200018e0615 */
[----:B------:R-:W-:Y:S02]  /*c790*/  IADD3 R7, P2, R20, 0x7000, RZ ;  /* 0x0000700014077810 */ /* 0x000fe40007f5e0ff */
[----:B------:R-:W-:-:S02]  /*c7a0*/  ISETP.GE.OR P3, PT, R11, R55, P0 ;  /* 0x000000370b00720c */ /* 0x000fc40000766670 */
[----:B------:R-:W-:Y:S02]  /*c7b0*/  LOP3.LUT R40, R41, 0x380, RZ, 0xc0, !PT ;  /* 0x0000038029287812 */ /* 0x000fe400078ec0ff */
[----:B------:R-:W-:Y:S02]  /*c7c0*/  LOP3.LUT R32, R33, 0x380, RZ, 0xc0, !PT ;  /* 0x0000038021207812 */ /* 0x000fe400078ec0ff */
[----:B------:R-:W-:Y:S02]  /*c7d0*/  LOP3.LUT R24, R25, 0x380, RZ, 0xc0, !PT ;  /* 0x0000038019187812 */ /* 0x000fe400078ec0ff */
[----:B------:R-:W-:Y:S02]  /*c7e0*/  LOP3.LUT R9, R20, 0x380, RZ, 0xc0, !PT ;  /* 0x0000038014097812 */ /* 0x000fe400078ec0ff */
[----:B------:R-:W-:Y:S02]  /*c7f0*/  ISETP.GE.OR P0, PT, R6, R55, P0 ;  /* 0x000000370600720c */ /* 0x000fe40000706670 */
[----:B------:R-:W-:Y:S01]  /*c800*/  LOP3.LUT R6, R7, 0x380, RZ, 0xc0, !PT ;  /* 0x0000038007067812 */ /* 0x000fe200078ec0ff */
[----:B------:R1:W-:Y:S01]  /*c810*/  @!P3 STG.E desc[UR60][R52.64], R0 ;  /* 0x000000003400b986 */ /* 0x0003e2000c10193c */
[----:B------:R-:W-:-:S02]  /*c820*/  SHF.R.U64 R40, R40, 0x3, RZ ;  /* 0x0000000328287819 */ /* 0x000fc400000012ff */
[----:B------:R-:W-:Y:S02]  /*c830*/  SHF.R.U64 R32, R32, 0x3, RZ ;  /* 0x0000000320207819 */ /* 0x000fe400000012ff */
[----:B------:R-:W-:Y:S02]  /*c840*/  SHF.R.U64 R24, R24, 0x3, RZ ;  /* 0x0000000318187819 */ /* 0x000fe400000012ff */
[----:B------:R-:W-:Y:S02]  /*c850*/  SHF.R.U64 R9, R9, 0x3, RZ ;  /* 0x0000000309097819 */ /* 0x000fe400000012ff */
[----:B------:R-:W-:Y:S01]  /*c860*/  SHF.R.U64 R6, R6, 0x3, RZ ;  /* 0x0000000306067819 */ /* 0x000fe200000012ff */
[----:B------:R2:W-:Y:S01]  /*c870*/  @!P0 STG.E desc[UR60][R52.64+0x20], R3 ;  /* 0x0000200334008986 */ /* 0x0005e2000c10193c */
        /* <DEDUP_REMOVED lines=10> */
[----:B------:R-:W-:-:S03]  /*c920*/  SHF.R.S32.HI R47, RZ, 0x1f, R17 ;  /* 0x0000001fff2f7819 */ /* 0x000fc60000011411 */
[----:B------:R3:W5:Y:S01]  /*c930*/  LD.E.128 R36, desc[UR60][R20.64] ;  /* 0x0000003c14247980 */ /* 0x000762000c101d00 */
[----:B------:R-:W-:-:S03]  /*c940*/  IMAD.MOV.U32 R46, RZ, RZ, R17 ;  /* 0x000000ffff2e7224 */ /* 0x000fc600078e0011 */
[----:B------:R-:W5:Y:S04]  /*c950*/  LD.E.128 R12, desc[UR60][R12.64] ;  /* 0x0000003c0c0c7980 */ /* 0x000f68000c101d00 */
[----:B------:R-:W5:Y:S04]  /*c960*/  LD.E.128 R4, desc[UR60][R4.64] ;  /* 0x0000003c04047980 */ /* 0x000f68000c101d00 */
[----:B------:R-:W5:Y:S04]  /*c970*/  LD.E.128 R40, desc[UR60][R40.64] ;  /* 0x0000003c28287980 */ /* 0x000f68000c101d00 */
[----:B------:R-:W5:Y:S04]  /*c980*/  LD.E.128 R32, desc[UR60][R32.64] ;  /* 0x0000003c20207980 */ /* 0x000f68000c101d00 */
[----:B------:R-:W5:Y:S04]  /*c990*/  LD.E.128 R24, desc[UR60][R24.64] ;  /* 0x0000003c18187980 */ /* 0x000f68000c101d00 */
[----:B------:R-:W5:Y:S01]  /*c9a0*/  LD.E.128 R8, desc[UR60][R8.64] ;  /* 0x0000003c08087980 */ /* 0x000f62000c101d00 */
[----:B-1----:R-:W-:Y:S01]  /*c9b0*/  IMAD R0, R45, UR4, RZ ;  /* 0x000000042d007c24 */ /* 0x002fe2000f8e02ff */
[----:B------:R-:W-:Y:S01]  /*c9c0*/  @!PT LDS RZ, [RZ] ;  /* 0x00000000fffff984 */ /* 0x000fe20000000800 */
[----:B------:R-:W-:Y:S01]  /*c9d0*/  @!PT LDS RZ, [RZ] ;  /* 0x00000000fffff984 */ /* 0x000fe20000000800 */
[----:B------:R-:W-:Y:S01]  /*c9e0*/  @!PT LDS RZ, [RZ] ;  /* 0x00000000fffff984 */ /* 0x000fe20000000800 */
[----:B------:R-:W-:Y:S01]  /*c9f0*/  @!PT LDS RZ, [RZ] ;  /* 0x00000000fffff984 */ /* 0x000fe20000000800 */
[----:B------:R1:W-:Y:S06]  /*ca00*/  MEMBAR.ALL.CTA ;  /* 0x0000000000007992 */ /* 0x0003ec0000008000 */
[----:B-1----:R-:W1:Y:S01]  /*ca10*/  FENCE.VIEW.ASYNC.S ;  /* 0x00000000000073c6 */ /* 0x002e620000000000 */
[----:B---3--:R-:W-:-:S04]  /*ca20*/  IMAD.WIDE.U32 R20, R61, UR4, R46 ;  /* 0x000000043d147c25 */ /* 0x008fc8000f8e002e */
[----:B------:R-:W-:Y:S01]  /*ca30*/  IMAD R61, R61, UR5, R0 ;  /* 0x000000053d3d7c24 */ /* 0x000fe2000f8e0200 */
[----:B------:R-:W-:Y:S01]  /*ca40*/  ULDC.64 UR4, c[0x0][0xae0] ;  /* 0x0002b80000047ab9 */ /* 0x000fe20000000a00 */
[----:B------:R-:W-:Y:S02]  /*ca50*/  IMAD R55, R222, -0x80, R55 ;  /* 0xffffff80de377824 */ /* 0x000fe400078e0237 */
[----:B------:R-:W-:Y:S02]  /*ca60*/  IMAD.IADD R21, R21, 0x1, R61 ;  /* 0x0000000115157824 */ /* 0x000fe400078e023d */
[----:B------:R-:W-:Y:S01]  /*ca70*/  IMAD R44, R19, UR4, RZ ;  /* 0x00000004132c7c24 */ /* 0x000fe2000f8e02ff */
[C---:B------:R-:W-:Y:S01]  /*ca80*/  ISETP.GE.AND P2, PT, R18.reuse, R55, PT ;  /* 0x000000371200720c */ /* 0x040fe20003f46270 */
[----:B------:R-:W-:Y:S02]  /*ca90*/  VIADD R0, R18, 0x20 ;  /* 0x0000002012007836 */ /* 0x000fe40000000000 */
[----:B------:R-:W-:-:S02]  /*caa0*/  IMAD R45, R221, UR5, R44 ;  /* 0x00000005dd2d7c24 */ /* 0x000fc4000f8e022c */
[----:B------:R-:W-:Y:S01]  /*cab0*/  IMAD.WIDE.U32 R20, R221, UR4, R20 ;  /* 0x00000004dd147c25 */ /* 0x000fe2000f8e0014 */
[----:B------:R-:W-:-:S03]  /*cac0*/  ULDC.64 UR4, c[0x0][0xae8] ;  /* 0x0002ba0000047ab9 */ /* 0x000fc60000000a00 */
[----:B0-----:R-:W-:Y:S02]  /*cad0*/  VIADD R22, R22, 0x34820 ;  /* 0x0003482016167836 */ /* 0x001fe40000000000 */
[----:B------:R-:W-:Y:S01]  /*cae0*/  VIADD R19, R18, 0x60 ;  /* 0x0000006012137836 */ /* 0x000fe20000000000 */
[-C--:B------:R-:W-:Y:S01]  /*caf0*/  ISETP.GE.AND P4, PT, R0, R55.reuse, PT ;  /* 0x000000370000720c */ /* 0x080fe20003f86270 */
[----:B--2---:R-:W-:Y:S01]  /*cb00*/  VIADD R3, R18, 0x40 ;  /* 0x0000004012037836 */ /* 0x004fe20000000000 */
[----:B------:R-:W-:Y:S01]  /*cb10*/  PRMT R22, RZ, 0x654, R22 ;  /* 0x00000654ff167816 */ /* 0x000fe20000000016 */
[----:B------:R-:W-:Y:S02]  /*cb20*/  IMAD.IADD R21, R21, 0x1, R45 ;  /* 0x0000000115157824 */ /* 0x000fe400078e022d */
[----:B------:R-:W-:Y:S01]  /*cb30*/  IMAD R0, R223, UR4, RZ ;  /* 0x00000004df007c24 */ /* 0x000fe2000f8e02ff */
[-C--:B------:R-:W-:Y:S01]  /*cb40*/  ISETP.GE.AND P1, PT, R19, R55.reuse, PT ;  /* 0x000000371300720c */ /* 0x080fe20003f26270 */
[----:B------:R-:W-:Y:S01]  /*cb50*/  IMAD.WIDE.U32 R46, R57, UR4, R20 ;  /* 0x00000004392e7c25 */ /* 0x000fe2000f8e0014 */
[----:B------:R-:W-:Y:S01]  /*cb60*/  ISETP.GE.AND P0, PT, R3, R55, PT ;  /* 0x000000370300720c */ /* 0x000fe20003f06270 */
[----:B-1----:R0:W-:Y:S01]  /*cb70*/  SYNCS.ARRIVE.TRANS64.RED.A1T0 RZ, [R22+URZ], RZ ;  /* 0x000000ff16ff79a7 */ /* 0x0021e2000810043f */
[----:B------:R-:W-:Y:S01]  /*cb80*/  SHF.R.S32.HI R19, RZ, 0x1f, R18 ;  /* 0x0000001fff137819 */ /* 0x000fe20000011412 */
[----:B------:R-:W-:Y:S01]  /*cb90*/  IMAD R3, R57, UR5, R0 ;  /* 0x0000000539037c24 */ /* 0x000fe2000f8e0200 */
[----:B------:R-:W-:Y:S01]  /*cba0*/  BSSY B1, `(.L_x_5797) ;  /* 0x0000014000017945 */ /* 0x000fe20003800000 */
[----:B------:R-:W-:-:S04]  /*cbb0*/  IMAD.WIDE R44, R222, 0x80, R18 ;  /* 0x00000080de2c7825 */ /* 0x000fc800078e0212 */
[----:B------:R-:W-:Y:S01]  /*cbc0*/  IMAD.IADD R55, R47, 0x1, R3 ;  /* 0x000000012f377824 */ /* 0x000fe200078e0203 */
[----:B0-----:R-:W-:Y:S06]  /*cbd0*/  @P2 BRA `(.L_x_5798) ;  /* 0x0000000000402947 */ /* 0x001fec0003800000 */
[----:B------:R-:W-:Y:S01]  /*cbe0*/  ULDC.64 UR4, c[0x0][0xad8] ;  /* 0x0002b60000047ab9 */ /* 0x000fe20000000a00 */
[----:B------:R-:W-:Y:S01]  /*cbf0*/  IMAD.MOV.U32 R20, RZ, RZ, R46 ;  /* 0x000000ffff147224 */ /* 0x000fe200078e002e */
[----:B------:R-:W-:Y:S01]  /*cc00*/  ULDC.64 UR6, c[0x0][0xa80] ;  /* 0x0002a00000067ab9 */ /* 0x000fe20000000a00 */
[----:B------:R-:W-:Y:S02]  /*cc10*/  IMAD.MOV.U32 R21, RZ, RZ, R55 ;  /* 0x000000ffff157224 */ /* 0x000fe400078e0037 */
[----:B------:R-:W-:Y:S02]  /*cc20*/  IMAD R3, R45, UR4, RZ ;  /* 0x000000042d037c24 */ /* 0x000fe4000f8e02ff */
[----:B------:R-:W-:Y:S02]  /*cc30*/  VIADD R0, R17, 0x40 ;  /* 0x0000004011007836 */ /* 0x000fe40000000000 */
[----:B------:R-:W-:Y:S01]  /*cc40*/  IMAD.WIDE.U32 R20, R44, UR4, R20 ;  /* 0x000000042c147c25 */ /* 0x000fe2000f8e0014 */
[----:B------:R-:W-:-:S02]  /*cc50*/  ULDC UR4, c[0x0][0xa8c] ;  /* 0x0002a30000047ab9 */ /* 0x000fc40000000800 */
[----:B------:R-:W-:Y:S01]  /*cc60*/  ISETP.GE.AND P2, PT, R17, UR4, PT ;  /* 0x0000000411007c0c */ /* 0x000fe2000bf46270 */
[----:B------:R-:W-:Y:S01]  /*cc70*/  IMAD R3, R44, UR5, R3 ;  /* 0x000000052c037c24 */ /* 0x000fe2000f8e0203 */
[----:B------:R-:W-:Y:S02]  /*cc80*/  ISETP.GE.AND P3, PT, R0, UR4, PT ;  /* 0x0000000400007c0c */ /* 0x000fe4000bf66270 */
[----:B------:R-:W-:Y:S01]  /*cc90*/  LEA R52, P5, R20, UR6, 0x1 ;  /* 0x0000000614347c11 */ /* 0x000fe2000f8a08ff */
[----:B------:R-:W-:-:S05]  /*cca0*/  IMAD.IADD R3, R21, 0x1, R3 ;  /* 0x0000000115037824 */ /* 0x000fca00078e0203 */
[----:B------:R-:W-:-:S05]  /*ccb0*/  LEA.HI.X R53, R20, UR7, R3, 0x1, P5 ;  /* 0x0000000714357c11 */ /* 0x000fca000a8f0c03 */
[----:B-----5:R0:W-:Y:S04]  /*ccc0*/  @!P2 STG.E.128 desc[UR60][R52.64], R36 ;  /* 0x000000243400a986 */ /* 0x0201e8000c101d3c */
[----:B------:R0:W-:Y:S02]  /*ccd0*/  @!P3 STG.E.128 desc[UR60][R52.64+0x80], R40 ;  /* 0x000080283400b986 */ /* 0x0001e4000c101d3c */
.L_x_5798:
[----:B------:R-:W-:Y:S05]  /*cce0*/  BSYNC B1 ;  /* 0x0000000000017941 */ /* 0x000fea0003800000 */
.L_x_5797:
[----:B------:R-:W-:Y:S04]  /*ccf0*/  BSSY B1, `(.L_x_5799) ;  /* 0x0000014000017945 */ /* 0x000fe80003800000 */
[----:B------:R-:W-:Y:S05]  /*cd00*/  @P4 BRA `(.L_x_5800) ;  /* 0x0000000000484947 */ /* 0x000fea0003800000 */
[----:B------:R-:W-:Y:S01]  /*cd10*/  IADD3 R3, P2, R44, 0x20, RZ ;  /* 0x000000202c037810 */ /* 0x000fe20007f5e0ff */
[----:B------:R-:W-:Y:S01]  /*cd20*/  ULDC.64 UR4, c[0x0][0xad8] ;  /* 0x0002b60000047ab9 */ /* 0x000fe20000000a00 */
[----:B------:R-:W-:Y:S01]  /*cd30*/  IMAD.MOV.U32 R20, RZ, RZ, R46 ;  /* 0x000000ffff147224 */ /* 0x000fe200078e002e */
[----:B------:R-:W-:Y:S01]  /*cd40*/  ULDC.64 UR6, c[0x0][0xa80] ;  /* 0x0002a00000067ab9 */ /* 0x000fe20000000a00 */
[----:B------:R-:W-:Y:S02]  /*cd50*/  IMAD.MOV.U32 R21, RZ, RZ, R55 ;  /* 0x000000ffff157224 */ /* 0x000fe400078e0037 */
[----:B------:R-:W-:Y:S02]  /*cd60*/  IMAD.X R0, RZ, RZ, R45, P2 ;  /* 0x000000ffff007224 */ /* 0x000fe400010e062d */
[----:B------:R-:W-:Y:S02]  /*cd70*/  VIADD R22, R17, 0x40 ;  /* 0x0000004011167836 */ /* 0x000fe40000000000 */
[----:B------:R-:W-:-:S02]  /*cd80*/  IMAD R0, R0, UR4, RZ ;  /* 0x0000000400007c24 */ /* 0x000fc4000f8e02ff */
[----:B------:R-:W-:Y:S01]  /*cd90*/  IMAD.WIDE.U32 R20, R3, UR4, R20 ;  /* 0x0000000403147c25 */ /* 0x000fe2000f8e0014 */
[----:B------:R-:W-:Y:S02]  /*cda0*/  ULDC UR4, c[0x0][0xa8c] ;  /* 0x0002a30000047ab9 */ /* 0x000fe40000000800 */
[----:B------:R-:W-:Y:S01]  /*cdb0*/  ISETP.GE.AND P3, PT, R17, UR4, PT ;  /* 0x0000000411007c0c */ /* 0x000fe2000bf66270 */
[----:B------:R-:W-:Y:S01]  /*cdc0*/  IMAD R3, R3, UR5, R0 ;  /* 0x0000000503037c24 */ /* 0x000fe2000f8e0200 */
[----:B------:R-:W-:Y:S02]  /*cdd0*/  ISETP.GE.AND P4, PT, R22, UR4, PT ;  /* 0x0000000416007c0c */ /* 0x000fe4000bf86270 */
[----:B0----5:R-:W-:Y:S01]  /*cde0*/  LEA R36, P2, R20, UR6, 0x1 ;  /* 0x0000000614247c11 */ /* 0x021fe2000f8408ff */
[----:B------:R-:W-:-:S05]  /*cdf0*/  IMAD.IADD R3, R21, 0x1, R3 ;  /* 0x0000000115037824 */ /* 0x000fca00078e0203 */
[----:B------:R-:W-:-:S05]  /*ce00*/  LEA.HI.X R37, R20, UR7, R3, 0x1, P2 ;  /* 0x0000000714257c11 */ /* 0x000fca00090f0c03 */
[----:B------:R1:W-:Y:S04]  /*ce10*/  @!P3 STG.E.128 desc[UR60][R36.64], R28 ;  /* 0x0000001c2400b986 */ /* 0x0003e8000c101d3c */
[----:B------:R1:W-:Y:S02]  /*ce20*/  @!P4 STG.E.128 desc[UR60][R36.64+0x80], R32 ;  /* 0x000080202400c986 */ /* 0x0003e4000c101d3c */
.L_x_5800:
[----:B------:R-:W-:Y:S05]  /*ce30*/  BSYNC B1 ;  /* 0x0000000000017941 */ /* 0x000fea0003800000 */
.L_x_5799:
        /* <DEDUP_REMOVED lines=15> */
[----:B-1---5:R-:W-:Y:S01]  /*cf30*/  LEA R28, P0, R20, UR6, 0x1 ;  /* 0x00000006141c7c11 */ /* 0x022fe2000f8008ff */
[----:B------:R-:W-:-:S05]  /*cf40*/  IMAD.IADD R3, R21, 0x1, R3 ;  /* 0x0000000115037824 */ /* 0x000fca00078e0203 */
[----:B------:R-:W-:-:S05]  /*cf50*/  LEA.HI.X R29, R20, UR7, R3, 0x1, P0 ;  /* 0x00000007141d7c11 */ /* 0x000fca00080f0c03 */
[----:B------:R2:W-:Y:S04]  /*cf60*/  @!P2 STG.E.128 desc[UR60][R28.64], R12 ;  /* 0x0000000c1c00a986 */ /* 0x0005e8000c101d3c */
[----:B------:R2:W-:Y:S02]  /*cf70*/  @!P3 STG.E.128 desc[UR60][R28.64+0x80], R24 ;  /* 0x000080181c00b986 */ /* 0x0005e4000c101d3c */
.L_x_5802:
[----:B------:R-:W-:Y:S05]  /*cf80*/  BSYNC B1 ;  /* 0x0000000000017941 */ /* 0x000fea0003800000 */
.L_x_5801:
[----:B------:R-:W-:Y:S05]  /*cf90*/  @P1 BRA `(.L_x_5803) ;  /* 0x0000000800d01947 */ /* 0x000fea0003800000 */
[----:B------:R-:W-:Y:S01]  /*cfa0*/  IADD3 R3, P0, R44, 0x60, RZ ;  /* 0x000000602c037810 */ /* 0x000fe20007f1e0ff */
[----:B------:R-:W-:Y:S01]  /*cfb0*/  ULDC.64 UR6, c[0x0][0xad8] ;  /* 0x0002b60000067ab9 */ /* 0x000fe20000000a00 */
[----:B--2--5:R-:W-:Y:S01]  /*cfc0*/  IMAD.MOV.U32 R12, RZ, RZ, R46 ;  /* 0x000000ffff0c7224 */ /* 0x024fe200078e002e */
[----:B------:R-:W-:Y:S01]  /*cfd0*/  ULDC UR4, c[0x0][0xa8c] ;  /* 0x0002a30000047ab9 */ /* 0x000fe20000000800 */
[----:B------:R-:W-:Y:S01]  /*cfe0*/  IMAD.MOV.U32 R13, RZ, RZ, R55 ;  /* 0x000000ffff0d7224 */ /* 0x000fe200078e0037 */
[----:B------:R-:W-:Y:S01]  /*cff0*/  ISETP.GE.AND P1, PT, R17, UR4, PT ;  /* 0x0000000411007c0c */ /* 0x000fe2000bf26270 */
[----:B------:R-:W-:Y:S02]  /*d000*/  IMAD.X R44, RZ, RZ, R45, P0 ;  /* 0x000000ffff2c7224 */ /* 0x000fe400000e062d */
[----:B------:R-:W-:-:S04]  /*d010*/  IMAD.WIDE.U32 R12, R3, UR6, R12 ;  /* 0x00000006030c7c25 */ /* 0x000fc8000f8e000c */
[----:B------:R-:W-:Y:S02]  /*d020*/  IMAD R44, R44, UR6, RZ ;  /* 0x000000062c2c7c24 */ /* 0x000fe4000f8e02ff */
[----:B------:R-:W-:Y:S02]  /*d030*/  VIADD R0, R17, 0x40 ;  /* 0x0000004011007836 */ /* 0x000fe40000000000 */
[----:B------:R-:W-:Y:S01]  /*d040*/  IMAD R3, R3, UR7, R44 ;  /* 0x0000000703037c24 */ /* 0x000fe2000f8e022c */
[----:B------:R-:W-:Y:S02]  /*d050*/  ULDC.64 UR6, c[0x0][0xa80] ;  /* 0x0002a00000067ab9 */ /* 0x000fe40000000a00 */
[----:B------:R-:W-:Y:S01]  /*d060*/  LEA R14, P0, R12, UR6, 0x1 ;  /* 0x000000060c0e7c11 */ /* 0x000fe2000f8008ff */
[----:B------:R-:W-:-:S05]  /*d070*/  IMAD.IADD R3, R13, 0x1, R3 ;  /* 0x000000010d037824 */ /* 0x000fca00078e0203 */
[----:B------:R-:W-:Y:S02]  /*d080*/  LEA.HI.X R15, R12, UR7, R3, 0x1, P0 ;  /* 0x000000070c0f7c11 */ /* 0x000fe400080f0c03 */
[----:B------:R-:W-:-:S03]  /*d090*/  ISETP.GE.AND P0, PT, R0, UR4, PT ;  /* 0x0000000400007c0c */ /* 0x000fc6000bf06270 */
[----:B------:R3:W-:Y:S10]  /*d0a0*/  @!P1 STG.E.128 desc[UR60][R14.64], R4 ;  /* 0x000000040e009986 */ /* 0x0007f4000c101d3c */
[----:B------:R-:W-:Y:S05]  /*d0b0*/  @P0 BRA `(.L_x_5803) ;  /* 0x0000000800880947 */ /* 0x000fea0003800000 */
[----:B------:R4:W-:Y:S01]  /*d0c0*/  STG.E.128 desc[UR60][R14.64+0x80], R8 ;  /* 0x000080080e007986 */ /* 0x0009e2000c101d3c */
[----:B------:R-:W-:Y:S05]  /*d0d0*/  BRA `(.L_x_5803) ;  /* 0x0000000800807947 */ /* 0x000fea0003800000 */
.L_x_5795:
        /* <DEDUP_REMOVED lines=22> */
.L_x_5804:
        /* <DEDUP_REMOVED lines=29> */
.L_x_5806:
[----:B------:R-:W-:Y:S05]  /*d410*/  BSYNC B1 ;  /* 0x0000000000017941 */ /* 0x000fea0003800000 */
.L_x_5805:
        /* <DEDUP_REMOVED lines=10> */
[----:B------:R-:W-:Y:S01]  /*d4c0*/  IMAD.IADD R5, R5, 0x1, R9 ;  /* 0x0000000105057824 */ /* 0x000fe200078e0209 */
[C---:B------:R-:W-:Y:S01]  /*d4d0*/  ISETP.GE.AND P2, PT, R18.reuse, R7, PT ;  /* 0x000000071200720c */ /* 0x040fe20003f46270 */
[----:B------:R-:W-:Y:S01]  /*d4e0*/  VIADD R6, R18, 0x20 ;  /* 0x0000002012067836 */ /* 0x000fe20000000000 */
[----:B------:R-:W-:Y:S01]  /*d4f0*/  SHF.R.S32.HI R9, RZ, 0x1f, R18 ;  /* 0x0000001fff097819 */ /* 0x000fe20000011412 */
[----:B------:R-:W-:-:S02]  /*d500*/  IMAD R3, R221, UR5, R0 ;  /* 0x00000005dd037c24 */ /* 0x000fc4000f8e0200 */
[----:B------:R-:W-:Y:S01]  /*d510*/  VIADD R0, R18, 0x40 ;  /* 0x0000004012007836 */ /* 0x000fe20000000000 */
[-C--:B------:R-:W-:Y:S01]  /*d520*/  ISETP.GE.AND P3, PT, R6, R7.reuse, PT ;  /* 0x000000070600720c */ /* 0x080fe20003f66270 */
[----:B------:R-:W-:Y:S01]  /*d530*/  IMAD.WIDE.U32 R4, R221, UR4, R4 ;  /* 0x00000004dd047c25 */ /* 0x000fe2000f8e0004 */
[----:B------:R-:W-:Y:S02]  /*d540*/  ULDC.64 UR4, c[0x0][0xae8] ;  /* 0x0002ba0000047ab9 */ /* 0x000fe40000000a00 */
[-C--:B------:R-:W-:Y:S01]  /*d550*/  ISETP.GE.AND P1, PT, R0, R7.reuse, PT ;  /* 0x000000070000720c */ /* 0x080fe20003f26270 */
[----:B------:R-:W-:Y:S02]  /*d560*/  VIADD R6, R18, 0x60 ;  /* 0x0000006012067836 */ /* 0x000fe40000000000 */
[----:B------:R-:W-:Y:S02]  /*d570*/  IMAD.IADD R5, R5, 0x1, R3 ;  /* 0x0000000105057824 */ /* 0x000fe400078e0203 */
[----:B------:R-:W-:Y:S01]  /*d580*/  IMAD R0, R223, UR4, RZ ;  /* 0x00000004df007c24 */ /* 0x000fe2000f8e02ff */
[----:B------:R-:W-:Y:S01]  /*d590*/  ISETP.GE.AND P0, PT, R6, R7, PT ;  /* 0x000000070600720c */ /* 0x000fe20003f06270 */
[----:B------:R-:W-:-:S04]  /*d5a0*/  IMAD.WIDE.U32 R6, R11, UR4, R4 ;  /* 0x000000040b067c25 */ /* 0x000fc8000f8e0004 */
[----:B------:R-:W-:Y:S02]  /*d5b0*/  IMAD R3, R11, UR5, R0 ;  /* 0x000000050b037c24 */ /* 0x000fe4000f8e0200 */
[----:B------:R-:W-:Y:S02]  /*d5c0*/  IMAD.MOV.U32 R8, RZ, RZ, R18 ;  /* 0x000000ffff087224 */ /* 0x000fe400078e0012 */
[----:B------:R-:W-:Y:S02]  /*d5d0*/  IMAD.IADD R11, R7, 0x1, R3 ;  /* 0x00000001070b7824 */ /* 0x000fe400078e0203 */
[----:B------:R-:W-:Y:S01]  /*d5e0*/  IMAD.WIDE R8, R222, 0x80, R8 ;  /* 0x00000080de087825 */ /* 0x000fe200078e0208 */
[----:B------:R-:W-:Y:S06]  /*d5f0*/  @P2 BRA `(.L_x_5808) ;  /* 0x0000000000402947 */ /* 0x000fec0003800000 */
        /* <DEDUP_REMOVED lines=14> */
[----:B------:R2:W-:Y:S04]  /*d6e0*/  @!P4 STG.E.128 desc[UR60][R12.64], RZ ;  /* 0x000000ff0c00c986 */ /* 0x0005e8000c101d3c */
[----:B------:R2:W-:Y:S02]  /*d6f0*/  @!P5 STG.E.128 desc[UR60][R12.64+0x80], RZ ;  /* 0x000080ff0c00d986 */ /* 0x0005e4000c101d3c */
.L_x_5808:
[----:B------:R-:W-:Y:S05]  /*d700*/  BSYNC B1 ;  /* 0x0000000000017941 */ /* 0x000fea0003800000 */
.L_x_5807:
        /* <DEDUP_REMOVED lines=15> */
[----:B--2---:R-:W-:Y:S01]  /*d800*/  LEA R12, P2, R4, UR6, 0x1 ;  /* 0x00000006040c7c11 */ /* 0x004fe2000f8408ff */
[----:B------:R-:W-:-:S05]  /*d810*/  IMAD.IADD R3, R5, 0x1, R3 ;  /* 0x0000000105037824 */ /* 0x000fca00078e0203 */
[----:B------:R-:W-:-:S05]  /*d820*/  LEA.HI.X R13, R4, UR7, R3, 0x1, P2 ;  /* 0x00000007040d7c11 */ /* 0x000fca00090f0c03 */
[----:B------:R3:W-:Y:S04]  /*d830*/  @!P3 STG.E.128 desc[UR60][R12.64], RZ ;  /* 0x000000ff0c00b986 */ /* 0x0007e8000c101d3c */
[----:B------:R3:W-:Y:S02]  /*d840*/  @!P4 STG.E.128 desc[UR60][R12.64+0x80], RZ ;  /* 0x000080ff0c00c986 */ /* 0x0007e4000c101d3c */
.L_x_5810:
[----:B------:R-:W-:Y:S05]  /*d850*/  BSYNC B1 ;  /* 0x0000000000017941 */ /* 0x000fea0003800000 */
.L_x_5809:
        /* <DEDUP_REMOVED lines=15> */
[----:B--23--:R-:W-:Y:S01]  /*d950*/  LEA R12, P1, R4, UR6, 0x1 ;  /* 0x00000006040c7c11 */ /* 0x00cfe2000f8208ff */
[----:B------:R-:W-:-:S05]  /*d960*/  IMAD.IADD R3, R5, 0x1, R3 ;  /* 0x0000000105037824 */ /* 0x000fca00078e0203 */
[----:B------:R-:W-:-:S05]  /*d970*/  LEA.HI.X R13, R4, UR7, R3, 0x1, P1 ;  /* 0x00000007040d7c11 */ /* 0x000fca00088f0c03 */
[----:B------:R4:W-:Y:S04]  /*d980*/  @!P2 STG.E.128 desc[UR60][R12.64], RZ ;  /* 0x000000ff0c00a986 */ /* 0x0009e8000c101d3c */
[----:B------:R4:W-:Y:S02]  /*d990*/  @!P3 STG.E.128 desc[UR60][R12.64+0x80], RZ ;  /* 0x000080ff0c00b986 */ /* 0x0009e4000c101d3c */
.L_x_5812:
[----:B------:R-:W-:Y:S05]  /*d9a0*/  BSYNC B1 ;  /* 0x0000000000017941 */ /* 0x000fea0003800000 */
.L_x_5811:
        /* <DEDUP_REMOVED lines=19> */
.L_x_5803:
[----:B------:R-:W-:Y:S05]  /*dae0*/  BSYNC B0 ;  /* 0x0000000000007941 */ /* 0x000fea0003800000 */
.L_x_5794:
[----:B------:R-:W-:Y:S02]  /*daf0*/  ULDC UR4, c[0x0][0xc14] ;  /* 0x0003050000047ab9 */ /* 0x000fe40000000800 */
[----:B-1----:R-:W-:-:S13]  /*db00*/  ISETP.GE.AND P0, PT, R51, UR4, PT ;  /* 0x0000000433007c0c */ /* 0x002fda000bf06270 */
[----:B------:R-:W-:Y:S05]  /*db10*/  @!P0 BRA `(.L_x_5813) ;  /* 0xffffff30009c8947 */ /* 0x000fea000383ffff */
[----:B------:R-:W-:Y:S05]  /*db20*/  EXIT ;  /* 0x000000000000794d */ /* 0x000fea0003800000 */
.L_x_5769:
[----:B------:R-:W-:-:S08]  /*db30*/  NOP ;  /* 0x0000000000007918 */ /* 0x000fd00000000000 */
[----:B--2---:R-:W0:-:S00]  /*db40*/  USETMAXREG.DEALLOC.CTAPOOL 0x18 ;  /* 0x00000018000079c8 */ /* 0x004e0000080e0500 */
        /* <DEDUP_REMOVED lines=59> */
.L_x_5818:
        /* <DEDUP_REMOVED lines=16> */
.L_x_5817:
[----:B------:R-:W-:Y:S05]  /*e000*/  BSYNC B0 ;  /* 0x0000000000007941 */ /* 0x000fea0003800000 */
.L_x_5816:
        /* <DEDUP_REMOVED lines=26> */
.L_x_5814:
        /* <DEDUP_REMOVED lines=16> */
.L_x_5819:
        /* <DEDUP_REMOVED lines=25> */
.L_x_5815:
[----:B------:R-:W-:Y:S02]  /*e440*/  IMAD.MOV.U32 R17, RZ, RZ, RZ ;  /* 0x000000ffff117224 */ /* 0x000fe400078e00ff */
[----:B------:R-:W-:Y:S02]  /*e450*/  IMAD.U32 R16, RZ, RZ, UR6 ;  /* 0x00000006ff107e24 */ /* 0x000fe4000f8e00ff */
[----:B------:R-:W-:-:S07]  /*e460*/  IMAD.MOV.U32 R18, RZ, RZ, RZ ;  /* 0x000000ffff127224 */ /* 0x000fce00078e00ff */
.L_x_5820:
        /* <DEDUP_REMOVED lines=20> */
.L_x_5885:
        /* <DEDUP_REMOVED lines=51> */
.L_x_5822:
        /* <DEDUP_REMOVED lines=29> */
.L_x_5824:
        /* <DEDUP_REMOVED lines=23> */
.L_x_5826:
        /* <DEDUP_REMOVED lines=20> */
.L_x_5828:
        /* <DEDUP_REMOVED lines=16> */
.L_x_5827:
        /* <DEDUP_REMOVED lines=31> */
.L_x_5829:
        /* <DEDUP_REMOVED lines=16> */
.L_x_5830:
        /* <DEDUP_REMOVED lines=16> */
.L_x_5901:
[----:B------:R-:W2:Y:S01]  /*f250*/  LDL R7, [R1+0x18] ;  /* 0x0000180001077983 */ /* 0x000ea20000100800 */
[----:B------:R-:W-:Y:S01]  /*f260*/  UMOV UR4, 0xffffffff ;  /* 0xffffffff00047882 */ /* 0x000fe20000000000 */
[----:B------:R-:W-:Y:S01]  /*f270*/  SHF.R.S32.HI R12, RZ, 0x1f, R0 ;  /* 0x0000001fff0c7819 */ /* 0x000fe20000011400 */
[----:B--2---:R-:W-:Y:S01]  /*f280*/  VIADD R7, R7, 0xffffffff ;  /* 0xffffffff07077836 */ /* 0x004fe20000000000 */
[----:B------:R-:W-:Y:S06]  /*f290*/  BRA.DIV UR4, `(.L_x_5832) ;  /* 0x00000036042c7947 */ /* 0x000fec000b800000 */
[----:B------:R-:W-:-:S13]  /*f2a0*/  ELECT P6, URZ, PT ;  /* 0x00000000003f782f */ /* 0x000fda00038c0000 */
.L_x_5904:
        /* <DEDUP_REMOVED lines=24> */
.L_x_5834:
        /* <DEDUP_REMOVED lines=9> */
.L_x_5905:
        /* <DEDUP_REMOVED lines=11> */
.L_x_5836:
        /* <DEDUP_REMOVED lines=21> */
[----:B------:R-:W-:-:S03]  /*f6c0*/  UIADD3 UR14, UR6, 0x23c00, URZ ;  /* 0x00023c00060e7890 */ /* 0x000fc6000fffe03f */
[----:B------:R-:W-:-:S04]  /*f6d0*/  UMOV UR6, 0x0 ;  /* 0x0000000000067882 */ /* 0x000fc80000000000 */
[----:B------:R0:W-:Y:S02]  /*f6e0*/  UTMALDG.4D [UR8], [UR4], desc[UR6] ;  /* 0x00000608040075b4 */ /* 0x0001e40008019000 */
[----:B0-----:R-:W-:Y:S01]  /*f6f0*/  UMOV UR8, UR14 ;  /* 0x0000000e00087c82 */ /* 0x001fe20008000000 */
[----:B------:R-:W-:Y:S02]  /*f700*/  UMOV UR10, UR15 ;  /* 0x0000000f000a7c82 */ /* 0x000fe40008000000 */
[----:B------:R0:W-:Y:S02]  /*f710*/  UTMALDG.4D [UR8], [UR4], desc[UR6] ;  /* 0x00000608040075b4 */ /* 0x0001e40008019000 */
[----:B0-----:R-:W-:Y:S01]  /*f720*/  NOP ;  /* 0x0000000000007918 */ /* 0x001fe20000000000 */
.L_x_5833:
        /* <DEDUP_REMOVED lines=9> */
[----:B------:R-:W-:Y:S01]  /*f7c0*/  @P0 R2UR UR11, R17 ;  /* 0x00000000110b02ca */ /* 0x000fe200000e0000 */
[----:B------:R-:W-:Y:S01]  /*f7d0*/  UIADD3.X UR5, URZ, UR37, URZ, UP0, !UPT ;  /* 0x000000253f057290 */ /* 0x000fe200087fe43f */
[----:B------:R-:W-:Y:S01]  /*f7e0*/  BSSY B0, `(.L_x_5837) ;  /* 0x000001b000007945 */ /* 0x000fe20003800000 */
[----:B------:R-:W-:Y:S01]  /*f7f0*/  UMOV UR7, 0x12f00000 ;  /* 0x12f0000000077882 */ /* 0x000fe20000000000 */
[----:B------:R-:W-:Y:S01]  /*f800*/  UMOV UR10, URZ ;  /* 0x0000003f000a7c82 */ /* 0x000fe20008000000 */
[----:B------:R-:W-:Y:S01]  /*f810*/  UMOV UR14, 0x0 ;  /* 0x00000000000e7882 */ /* 0x000fe20000000000 */
[----:B------:R-:W-:Y:S01]  /*f820*/  UMOV UR15, 0x12f00000 ;  /* 0x12f00000000f7882 */ /* 0x000fe20000000000 */
[----:B------:R-:W-:Y:S01]  /*f830*/  @P0 IMAD.MOV.U32 R8, RZ, RZ, 0x8000 ;  /* 0x00008000ff080424 */ /* 0x000fe200078e00ff */
[----:B0-----:R-:W-:Y:S01]  /*f840*/  LEA R9, R10, R9, 0x18 ;  /* 0x000000090a097211 */ /* 0x001fe200078ec0ff */
[----:B------:R-:W-:Y:S03]  /*f850*/  BAR.SYNC.DEFER_BLOCKING 0x8, 0x120 ;  /* 0x0204800000007b1d */ /* 0x000fe60000010000 */
[----:B------:R-:W-:-:S13]  /*f860*/  R2UR UR16, R9 ;  /* 0x00000000091072ca */ /* 0x000fda00000e0000 */
[----:B------:R-:W-:Y:S02]  /*f870*/  UIADD3 UR8, UR16, 0x16400, URZ ;  /* 0x0001640010087890 */ /* 0x000fe4000fffe03f */
[----:B------:R-:W-:Y:S01]  /*f880*/  UIADD3 UR9, UR16, 0x34800, URZ ;  /* 0x0003480010097890 */ /* 0x000fe2000fffe03f */
[----:B------:R0:W-:Y:S08]  /*f890*/  @P0 SYNCS.ARRIVE.TRANS64 RZ, [R9+URZ+0x34800], R8 ;  /* 0x0348000809ff09a7 */ /* 0x0001f0000800003f */
        /* <DEDUP_REMOVED lines=15> */
.L_x_5906:
[----:B------:R-:W-:Y:S05]  /*f990*/  BSYNC B0 ;  /* 0x0000000000007941 */ /* 0x000fea0003800000 */
.L_x_5837:
        /* <DEDUP_REMOVED lines=44> */
.L_x_5845:
[----:B0-----:R-:W0:Y:S01]  /*fc60*/  S2R R3, SR_CgaCtaId ;  /* 0x0000000000037919 */ /* 0x001e220000008800 */
[----:B------:R-:W-:-:S04]  /*fc70*/  MOV R2, 0x400 ;  /* 0x0000040000027802 */ /* 0x000fc80000000f00 */
[----:B0-----:R-:W-:Y:S02]  /*fc80*/  LEA R2, R3, R2, 0x18 ;  /* 0x0000000203027211 */ /* 0x001fe400078ec0ff */
[----:B------:R-:W-:-:S03]  /*fc90*/  SHF.L.U32 R3, R15, 0x1f, RZ ;  /* 0x0000001f0f037819 */ /* 0x000fc600000006ff */
[----:B------:R-:W-:-:S04]  /*fca0*/  IMAD R2, R13, 0x8, R2 ;  /* 0x000000080d027824 */ /* 0x000fc800078e0202 */
[----:B------:R-:W0:Y:S02]  /*fcb0*/  SYNCS.PHASECHK.TRANS64.TRYWAIT P0, [R2+URZ+0x34840], R3 ;  /* 0x03484003020075a7 */ /* 0x000e24000800017f */
[----:B0-----:R-:W-:Y:S05]  /*fcc0*/  @!P0 BRA `(.L_x_5846) ;  /* 0x0000002800f48947 */ /* 0x001fea0003800000 */
.L_x_5907:
        /* <DEDUP_REMOVED lines=11> */
.L_x_5847:
[----:B------:R-:W2:Y:S01]  /*fd80*/  LDL R17, [R1+0x4] ;  /* 0x0000040001117983 */ /* 0x000ea20000100800 */
[----:B0-----:R-:W-:-:S03]  /*fd90*/  MOV R3, 0x400 ;  /* 0x0000040000037802 */ /* 0x001fc60000000f00 */
[----:B------:R-:W3:Y:S04]  /*fda0*/  LDL.LU R10, [R1+0x8] ;  /* 0x00000800010a7983 */ /* 0x000ee80000300800 */
[----:B------:R-:W4:Y:S01]  /*fdb0*/  LDL R9, [R1] ;  /* 0x0000000001097983 */ /* 0x000f220000100800 */
[----:B------:R-:W0:Y:S01]  /*fdc0*/  S2R R11, SR_CgaCtaId ;  /* 0x00000000000b7919 */ /* 0x000e220000008800 */
[----:B------:R-:W-:Y:S02]  /*fdd0*/  R2UR UR14, R2 ;  /* 0x00000000020e72ca */ /* 0x000fe400000e0000 */
[----:B------:R-:W-:Y:S01]  /*fde0*/  R2UR UR11, R6 ;  /* 0x00000000060b72ca */ /* 0x000fe200000e0000 */
[----:B------:R-:W-:Y:S01]  /*fdf0*/  UIADD3 UR4, UP0, UR36, 0x370, URZ ;  /* 0x0000037024047890 */ /* 0x000fe2000ff1e03f */
[----:B------:R-:W-:-:S02]  /*fe00*/  R2UR UR12, R4 ;  /* 0x00000000040c72ca */ /* 0x000fc400000e0000 */
[----:B-----5:R-:W-:Y:S01]  /*fe10*/  R2UR UR13, R8 ;  /* 0x00000000080d72ca */ /* 0x020fe200000e0000 */
[----:B------:R-:W-:Y:S01]  /*fe20*/  UIADD3.X UR5, URZ, UR37, URZ, UP0, !UPT ;  /* 0x000000253f057290 */ /* 0x000fe200087fe43f */
[----:B0-----:R-:W-:-:S05]  /*fe30*/  LEA R3, R11, R3, 0x18 ;  /* 0x000000030b037211 */ /* 0x001fca00078ec0ff */
[----:B------:R-:W-:-:S05]  /*fe40*/  IMAD R2, R13, 0xb000, R3 ;  /* 0x0000b0000d027824 */ /* 0x000fca00078e0203 */
[----:B------:R-:W-:Y:S01]  /*fe50*/  R2UR UR8, R2 ;  /* 0x00000000020872ca */ /* 0x000fe200000e0000 */
[----:B------:R-:W-:Y:S01]  /*fe60*/  VIADD R3, R3, 0x34800 ;  /* 0x0003480003037836 */ /* 0x000fe20000000000 */
[----:B------:R-:W-:Y:S01]  /*fe70*/  UMOV UR10, URZ ;  /* 0x0000003f000a7c82 */ /* 0x000fe20008000000 */
[----:B------:R-:W-:Y:S01]  /*fe80*/  UMOV UR6, 0x0 ;  /* 0x0000000000067882 */ /* 0x000fe20000000000 */
[----:B------:R-:W-:Y:S01]  /*fe90*/  UMOV UR7, 0x14f00000 ;  /* 0x14f0000000077882 */ /* 0x000fe20000000000 */
[----:B------:R-:W-:-:S08]  /*fea0*/  UMOV UR16, 0x40 ;  /* 0x0000004000107882 */ /* 0x000fd00000000000 */
[----:B------:R-:W-:Y:S01]  /*feb0*/  UIADD3 UR15, UR8, 0x23c00, URZ ;  /* 0x00023c00080f7890 */ /* 0x000fe2000fffe03f */
[----:B--2---:R-:W-:-:S13]  /*fec0*/  R2UR UR9, R17 ;  /* 0x00000000110972ca */ /* 0x004fda00000e0000 */
[----:B------:R-:W-:Y:S02]  /*fed0*/  UIMAD UR11, UR11, 0xb0, UR9 ;  /* 0x000000b00b0b78a4 */ /* 0x000fe4000f8e0209 */
[----:B------:R-:W-:Y:S02]  /*fee0*/  UIADD3 UR9, UR14, 0x34830, URZ ;  /* 0x000348300e097890 */ /* 0x000fe4000fffe03f */
[----:B------:R-:W-:Y:S01]  /*fef0*/  UIADD3 UR14, UR8, 0x1e400, URZ ;  /* 0x0001e400080e7890 */ /* 0x000fe2000fffe03f */
[----:B---3--:R-:W-:Y:S01]  /*ff00*/  SHF.L.U32 R2, R10, 0x1f, RZ ;  /* 0x0000001f0a027819 */ /* 0x008fe200000006ff */
[----:B----4-:R-:W-:-:S05]  /*ff10*/  IMAD R3, R9, 0x8, R3 ;  /* 0x0000000809037824 */ /* 0x010fca00078e0203 */
[----:B------:R-:W-:Y:S02]  /*ff20*/  UMOV UR8, UR14 ;  /* 0x0000000e00087c82 */ /* 0x000fe40008000000 */
[----:B------:R0:W-:Y:S02]  /*ff30*/  UTMALDG.4D [UR8], [UR4], desc[UR6] ;  /* 0x00000608040075b4 */ /* 0x0001e40008019000 */
[----:B0-----:R-:W-:Y:S01]  /*ff40*/  UMOV UR8, UR15 ;  /* 0x0000000f00087c82 */ /* 0x001fe20008000000 */
[----:B------:R-:W-:Y:S02]  /*ff50*/  UMOV UR10, UR16 ;  /* 0x00000010000a7c82 */ /* 0x000fe40008000000 */
[----:B------:R0:W-:Y:S01]  /*ff60*/  UTMALDG.4D [UR8], [UR4], desc[UR6] ;  /* 0x00000608040075b4 */ /* 0x0001e20008019000 */
[----:B------:R-:W1:Y:S02]  /*ff70*/  SYNCS.PHASECHK.TRANS64.TRYWAIT P0, [R3+URZ+0x60], R2 ;  /* 0x00006002030075a7 */ /* 0x000e64000800017f */
[----:B01----:R-:W-:Y:S05]  /*ff80*/  @!P0 BRA `(.L_x_5848) ;  /* 0x0000002800588947 */ /* 0x003fea0003800000 */
.L_x_5908:
        /* <DEDUP_REMOVED lines=13> */
.L_x_5849:
        /* <DEDUP_REMOVED lines=25> */
[----:B------:R-:W-:-:S07]  /*101f0*/  UIADD3 UR14, UR14, 0x5c00, URZ ;  /* 0x00005c000e0e7890 */ /* 0x000fce000fffe03f */
[----:B------:R1:W-:Y:S02]  /*10200*/  UTMALDG.4D [UR8], [UR4], desc[UR6] ;  /* 0x00000608040075b4 */ /* 0x0003e40008019000 */
[----:B-1----:R-:W-:Y:S01]  /*10210*/  UMOV UR8, UR14 ;  /* 0x0000000e00087c82 */ /* 0x002fe20008000000 */
[----:B------:R-:W-:Y:S02]  /*10220*/  UMOV UR10, UR15 ;  /* 0x0000000f000a7c82 */ /* 0x000fe40008000000 */
[----:B------:R0:W-:Y:S02]  /*10230*/  UTMALDG.4D [UR8], [UR4], desc[UR6] ;  /* 0x00000608040075b4 */ /* 0x0001e40008019000 */
[----:B0-----:R-:W-:Y:S01]  /*10240*/  NOP ;  /* 0x0000000000007918 */ /* 0x001fe20000000000 */
.L_x_5844:
[----:B------:R-:W-:Y:S05]  /*10250*/  BSYNC B2 ;  /* 0x0000000000027941 */ /* 0x000fea0003800000 */
.L_x_5843:
[----:B------:R-:W2:Y:S04]  /*10260*/  LDL.LU R2, [R1+0x18] ;  /* 0x0000180001027983 */ /* 0x000ea80000300800 */
[----:B------:R0:W-:Y:S04]  /*10270*/  STL [R1], R13 ;  /* 0x0000000d01007387 */ /* 0x0001e80000100800 */
[----:B------:R0:W-:Y:S02]  /*10280*/  STL [R1+0x8], R15 ;  /* 0x0000080f01007387 */ /* 0x0001e40000100800 */
[----:B0-2---:R-:W-:-:S07]  /*10290*/  VIADD R6, R2, 0xfffffffd ;  /* 0xfffffffd02067836 */ /* 0x005fce0000000000 */
.L_x_5842:
[----:B------:R-:W-:Y:S05]  /*102a0*/  BSYNC B1 ;  /* 0x0000000000017941 */ /* 0x000fea0003800000 */
.L_x_5841:
[----:B------:R-:W-:-:S05]  /*102b0*/  IMAD.MOV R14, RZ, RZ, -R14 ;  /* 0x000000ffff0e7224 */ /* 0x000fca00078e0a0e */
[----:B------:R-:W-:-:S13]  /*102c0*/  ISETP.NE.AND P0, PT, R7, R14, PT ;  /* 0x0000000e0700720c */ /* 0x000fda0003f05270 */
[----:B------:R-:W-:Y:S05]  /*102d0*/  @!P0 BRA `(.L_x_5840) ;  /* 0x0000000c00d88947 */ /* 0x000fea0003800000 */
[----:B------:R-:W-:-:S07]  /*102e0*/  IMAD.MOV.U32 R10, RZ, RZ, R5 ;  /* 0x000000ffff0a7224 */ /* 0x000fce00078e0005 */
.L_x_5864:
        /* <DEDUP_REMOVED lines=32> */
.L_x_5852:
[----:B------:R-:W1:Y:S01]  /*104f0*/  S2R R3, SR_CgaCtaId ;  /* 0x0000000000037919 */ /* 0x000e620000008800 */
[----:B------:R-:W-:-:S04]  /*10500*/  MOV R2, 0x400 ;  /* 0x0000040000027802 */ /* 0x000fc80000000f00 */
[----:B-1----:R-:W-:Y:S02]  /*10510*/  LEA R2, R3, R2, 0x18 ;  /* 0x0000000203027211 */ /* 0x002fe400078ec0ff */
[----:B------:R-:W-:-:S03]  /*10520*/  SHF.L.U32 R3, R8, 0x1f, RZ ;  /* 0x0000001f08037819 */ /* 0x000fc600000006ff */
[----:B------:R-:W-:-:S04]  /*10530*/  IMAD R2, R7, 0x8, R2 ;  /* 0x0000000807027824 */ /* 0x000fc800078e0202 */
[----:B------:R-:W1:Y:S02]  /*10540*/  SYNCS.PHASECHK.TRANS64.TRYWAIT P0, [R2+URZ+0x34840], R3 ;  /* 0x03484003020075a7 */ /* 0x000e64000800017f */
[----:B-1----:R-:W-:Y:S05]  /*10550*/  @!P0 BRA `(.L_x_5853) ;  /* 0x0000002000f88947 */ /* 0x002fea0003800000 */
.L_x_5909:
        /* <DEDUP_REMOVED lines=11> */
.L_x_5854:
[----:B------:R-:W2:Y:S01]  /*10610*/  LDL R15, [R1+0x4] ;  /* 0x00000400010f7983 */ /* 0x000ea20000100800 */
[----:B------:R-:W-:-:S03]  /*10620*/  MOV R13, 0x400 ;  /* 0x00000400000d7802 */ /* 0x000fc60000000f00 */
[----:B-1----:R-:W3:Y:S04]  /*10630*/  LDL.LU R3, [R1+0x8] ;  /* 0x0000080001037983 */ /* 0x002ee80000300800 */
        /* <DEDUP_REMOVED lines=30> */
.L_x_5910:
        /* <DEDUP_REMOVED lines=8> */
.L_x_5856:
        /* <DEDUP_REMOVED lines=23> */
[----:B------:R-:W-:-:S03]  /*10a10*/  UIADD3 UR14, UR6, 0x5c00, URZ ;  /* 0x00005c00060e7890 */ /* 0x000fc6000fffe03f */
[----:B------:R-:W-:-:S04]  /*10a20*/  UMOV UR6, 0x0 ;  /* 0x0000000000067882 */ /* 0x000fc80000000000 */
[----:B------:R1:W-:Y:S02]  /*10a30*/  UTMALDG.4D [UR8], [UR4], desc[UR6] ;  /* 0x00000608040075b4 */ /* 0x0003e40008019000 */
[----:B-1----:R-:W-:Y:S01]  /*10a40*/  UMOV UR8, UR14 ;  /* 0x0000000e00087c82 */ /* 0x002fe20008000000 */
[----:B------:R-:W-:Y:S02]  /*10a50*/  UMOV UR10, UR15 ;  /* 0x0000000f000a7c82 */ /* 0x000fe40008000000 */
[----:B------:R0:W-:Y:S02]  /*10a60*/  UTMALDG.4D [UR8], [UR4], desc[UR6] ;  /* 0x00000608040075b4 */ /* 0x0001e40008019000 */
[----:B0-----:R-:W-:Y:S01]  /*10a70*/  NOP ;  /* 0x0000000000007918 */ /* 0x001fe20000000000 */
.L_x_5851:
[----:B------:R-:W-:Y:S05]  /*10a80*/  BSYNC B1 ;  /* 0x0000000000017941 */ /* 0x000fea0003800000 */
.L_x_5850:
        /* <DEDUP_REMOVED lines=31> */
.L_x_5859:
[----:B------:R-:W2:Y:S01]  /*10c80*/  S2R R3, SR_CgaCtaId ;  /* 0x0000000000037919 */ /* 0x000ea20000008800 */
[----:B------:R-:W-:-:S04]  /*10c90*/  MOV R2, 0x400 ;  /* 0x0000040000027802 */ /* 0x000fc80000000f00 */
[----:B--2---:R-:W-:Y:S02]  /*10ca0*/  LEA R2, R3, R2, 0x18 ;  /* 0x0000000203027211 */ /* 0x004fe400078ec0ff */
[----:B------:R-:W-:-:S03]  /*10cb0*/  SHF.L.U32 R3, R13, 0x1f, RZ ;  /* 0x0000001f0d037819 */ /* 0x000fc600000006ff */
[----:B------:R-:W-:-:S04]  /*10cc0*/  IMAD R2, R14, 0x8, R2 ;  /* 0x000000080e027824 */ /* 0x000fc800078e0202 */
[----:B------:R-:W2:Y:S02]  /*10cd0*/  SYNCS.PHASECHK.TRANS64.TRYWAIT P0, [R2+URZ+0x34840], R3 ;  /* 0x03484003020075a7 */ /* 0x000ea4000800017f */
[----:B--2---:R-:W-:Y:S05]  /*10ce0*/  @!P0 BRA `(.L_x_5860) ;  /* 0x0000001c003c8947 */ /* 0x004fea0003800000 */
.L_x_5911:
        /* <DEDUP_REMOVED lines=11> */
.L_x_5861:
        /* <DEDUP_REMOVED lines=24> */
[----:B------:R-:W-:Y:S01]  /*10f20*/  UIADD3 UR15, UR8, 0x23c00, URZ ;  /* 0x00023c00080f7890 */ /* 0x000fe2000fffe03f */
[----:B------:R-:W-:-:S04]  /*10f30*/  IMAD R2, R7, 0x8, R2 ;  /* 0x0000000807027824 */ /* 0x000fc800078e0202 */
[----:B------:R-:W-:Y:S02]  /*10f40*/  UMOV UR8, UR14 ;  /* 0x0000000e00087c82 */ /* 0x000fe40008000000 */
[----:B------:R0:W-:Y:S02]  /*10f50*/  UTMALDG.4D [UR8], [UR4], desc[UR6] ;  /* 0x00000608040075b4 */ /* 0x0001e40008019000 */
[----:B0-----:R-:W-:Y:S01]  /*10f60*/  UMOV UR8, UR15 ;  /* 0x0000000f00087c82 */ /* 0x001fe20008000000 */
[----:B------:R-:W-:Y:S02]  /*10f70*/  UMOV UR10, UR16 ;  /* 0x00000010000a7c82 */ /* 0x000fe40008000000 */
[----:B------:R0:W-:Y:S01]  /*10f80*/  UTMALDG.4D [UR8], [UR4], desc[UR6] ;  /* 0x00000608040075b4 */ /* 0x0001e20008019000 */
[----:B------:R-:W1:Y:S02]  /*10f90*/  SYNCS.PHASECHK.TRANS64.TRYWAIT P1, [R2+URZ+0x60], R8 ;  /* 0x00006008020075a7 */ /* 0x000e64000802017f */
[----:B01----:R-:W-:Y:S05]  /*10fa0*/  @!P1 BRA `(.L_x_5862) ;  /* 0x0000001800a09947 */ /* 0x003fea0003800000 */
.L_x_5912:
        /* <DEDUP_REMOVED lines=8> */
.L_x_5863:
        /* <DEDUP_REMOVED lines=26> */
[----:B------:R-:W-:Y:S02]  /*111d0*/  UMOV UR10, UR15 ;  /* 0x0000000f000a7c82 */ /* 0x000fe40008000000 */
[----:B------:R1:W-:Y:S02]  /*111e0*/  UTMALDG.4D [UR8], [UR4], desc[UR6] ;  /* 0x00000608040075b4 */ /* 0x0003e40008019000 */
[----:B-1----:R-:W-:Y:S01]  /*111f0*/  NOP ;  /* 0x0000000000007918 */ /* 0x002fe20000000000 */
.L_x_5858:
[----:B------:R-:W-:Y:S05]  /*11200*/  BSYNC B1 ;  /* 0x0000000000017941 */ /* 0x000fea0003800000 */
.L_x_5857:
[C---:B------:R-:W-:Y:S01]  /*11210*/  ISETP.GT.AND P0, PT, R6.reuse, 0x1, PT ;  /* 0x000000010600780c */ /* 0x040fe20003f04270 */
[----:B------:R-:W-:-:S12]  /*11220*/  VIADD R6, R6, 0xfffffffe ;  /* 0xfffffffe06067836 */ /* 0x000fd80000000000 */
[----:B------:R-:W-:Y:S05]  /*11230*/  @P0 BRA `(.L_x_5864) ;  /* 0xfffffff0002c0947 */ /* 0x000fea000383ffff */
.L_x_5840:
[----:B------:R-:W-:Y:S05]  /*11240*/  BSYNC B0 ;  /* 0x0000000000007941 */ /* 0x000fea0003800000 */
.L_x_5839:
        /* <DEDUP_REMOVED lines=17> */
.L_x_5866:
[----:B------:R-:W-:Y:S05]  /*11360*/  BSYNC B0 ;  /* 0x0000000000007941 */ /* 0x000fea0003800000 */
.L_x_5865:
        /* <DEDUP_REMOVED lines=11> */
.L_x_5913:
        /* <DEDUP_REMOVED lines=11> */
.L_x_5870:
        /* <DEDUP_REMOVED lines=24> */
[----:B-1----:R-:W-:Y:S01]  /*11650*/  UMOV UR8, UR14 ;  /* 0x0000000e00087c82 */ /* 0x002fe20008000000 */
[----:B------:R-:W-:Y:S02]  /*11660*/  UMOV UR10, UR15 ;  /* 0x0000000f000a7c82 */ /* 0x000fe40008000000 */
[----:B------:R1:W-:Y:S02]  /*11670*/  UTMALDG.4D [UR8], [UR4], desc[UR6] ;  /* 0x00000608040075b4 */ /* 0x0003e40008019000 */
[----:B-1----:R-:W-:Y:S01]  /*11680*/  NOP ;  /* 0x0000000000007918 */ /* 0x002fe20000000000 */
.L_x_5868:
[----:B------:R-:W-:Y:S05]  /*11690*/  BSYNC B0 ;  /* 0x0000000000007941 */ /* 0x000fea0003800000 */
.L_x_5867:
        /* <DEDUP_REMOVED lines=9> */
.L_x_5825:
[----:B------:R-:W-:Y:S05]  /*11730*/  BSYNC B6 ;  /* 0x0000000000067941 */ /* 0x000fea0003800000 */
.L_x_5823:
[----:B------:R-:W-:-:S03]  /*11740*/  UMOV UR4, 0xffffffff ;  /* 0xffffffff00047882 */ /* 0x000fc60000000000 */
[----:B------:R-:W-:Y:S05]  /*11750*/  BRA.DIV UR4, `(.L_x_5871) ;  /* 0x0000001204dc7947 */ /* 0x000fea000b800000 */
[----:B------:R2:W3:Y:S04]  /*11760*/  SHFL.IDX PT, R4, R16, RZ, 0x1f ;  /* 0x00001fff10047589 */ /* 0x0004e800000e0000 */
[----:B------:R2:W4:Y:S02]  /*11770*/  SHFL.IDX PT, R5, R16, 0x1, 0x1f ;  /* 0x00201f0010057f89 */ /* 0x00052400000e0000 */
.L_x_5917:
        /* <DEDUP_REMOVED lines=13> */
.L_x_5873:
[----:B------:R-:W-:Y:S05]  /*11850*/  BSYNC B0 ;  /* 0x0000000000007941 */ /* 0x000fea0003800000 */
.L_x_5872:
        /* <DEDUP_REMOVED lines=23> */
.L_x_5925:
[----:B------:R-:W-:Y:S02]  /*119d0*/  ULDC UR4, c[0x0][0xc10] ;  /* 0x0003040000047ab9 */ /* 0x000fe40000000800 */
[----:B--2---:R-:W-:-:S04]  /*119e0*/  IMAD.U32 R16, RZ, RZ, UR4 ;  /* 0x00000004ff107e24 */ /* 0x004fc8000f8e00ff */
[----:B-1----:R-:W-:-:S04]  /*119f0*/  IMAD R6, R14, R16, RZ ;  /* 0x000000100e067224 */ /* 0x002fc800078e02ff */
[----:B----4-:R-:W-:-:S05]  /*11a00*/  IMAD.IADD R5, R5, 0x1, R6 ;  /* 0x0000000105057824 */ /* 0x010fca00078e0206 */
[----:B---3--:R-:W-:-:S13]  /*11a10*/  ISETP.GT.AND P0, PT, R5, R4, PT ;  /* 0x000000040500720c */ /* 0x008fda0003f04270 */
[----:B------:R-:W-:Y:S05]  /*11a20*/  @P0 BRA `(.L_x_5875) ;  /* 0x0000000000b40947 */ /* 0x000fea0003800000 */
[----:B------:R-:W1:Y:S02]  /*11a30*/  LDC R0, c[0x0][0xc14] ;  /* 0x00030500ff007b82 */ /* 0x000e640000000800 */
.L_x_5880:
        /* <DEDUP_REMOVED lines=14> */
.L_x_5878:
[----:B------:R-:W-:Y:S05]  /*11b20*/  BSYNC B0 ;  /* 0x0000000000007941 */ /* 0x000fea0003800000 */
.L_x_5877:
        /* <DEDUP_REMOVED lines=23> */
.L_x_5933:
[----:B------:R-:W-:Y:S02]  /*11ca0*/  ULDC UR4, c[0x0][0xc10] ;  /* 0x0003040000047ab9 */ /* 0x000fe40000000800 */
[----:B------:R-:W-:-:S04]  /*11cb0*/  IMAD.U32 R16, RZ, RZ, UR4 ;  /* 0x00000004ff107e24 */ /* 0x000fc8000f8e00ff */
[----:B-1----:R-:W-:-:S04]  /*11cc0*/  IMAD R6, R14, R16, RZ ;  /* 0x000000100e067224 */ /* 0x002fc800078e02ff */
[----:B------:R-:W-:-:S05]  /*11cd0*/  IMAD.IADD R5, R6, 0x1, R5 ;  /* 0x0000000106057824 */ /* 0x000fca00078e0205 */
[----:B------:R-:W-:-:S13]  /*11ce0*/  ISETP.GT.AND P0, PT, R5, R4, PT ;  /* 0x000000040500720c */ /* 0x000fda0003f04270 */
[----:B------:R-:W-:Y:S05]  /*11cf0*/  @!P0 BRA `(.L_x_5880) ;  /* 0xfffffffc00508947 */ /* 0x000fea000383ffff */
.L_x_5875:
        /* <DEDUP_REMOVED lines=8> */
.L_x_5937:
[----:B------:R-:W-:Y:S01]  /*11d80*/  ISETP.NE.AND P0, PT, R7, RZ, PT ;  /* 0x000000ff0700720c */ /* 0x000fe20003f05270 */
[----:B------:R-:W-:-:S12]  /*11d90*/  IMAD.MOV.U32 R14, RZ, RZ, RZ ;  /* 0x000000ffff0e7224 */ /* 0x000fd800078e00ff */
[----:B------:R-:W-:Y:S05]  /*11da0*/  @!P0 BRA `(.L_x_5882) ;  /* 0x0000000000108947 */ /* 0x000fea0003800000 */
[----:B------:R-:W-:Y:S01]  /*11db0*/  UMOV UR4, 0xffffffff ;  /* 0xffffffff00047882 */ /* 0x000fe20000000000 */
[----:B------:R-:W-:Y:S02]  /*11dc0*/  VIADD R12, R5, 0xffffffff ;  /* 0xffffffff050c7836 */ /* 0x000fe40000000000 */
[----:B------:R-:W-:Y:S05]  /*11dd0*/  BRA.DIV UR4, `(.L_x_5883) ;  /* 0x0000001604707947 */ /* 0x000fea000b800000 */
[----:B------:R3:W4:Y:S02]  /*11de0*/  SHFL.IDX PT, R14, R2, R12, 0x1f ;  /* 0x00001f0c020e7589 */ /* 0x00072400000e0000 */
.L_x_5882:
        /* <DEDUP_REMOVED lines=31> */
.L_x_5876:
[----:B------:R-:W-:Y:S01]  /*11fe0*/  UMOV UR4, URZ ;  /* 0x0000003f00047c82 */ /* 0x000fe20008000000 */
[----:B------:R-:W-:Y:S01]  /*11ff0*/  UMOV UR5, URZ ;  /* 0x0000003f00057c82 */ /* 0x000fe20008000000 */
[----:B------:R-:W-:Y:S01]  /*12000*/  ULDC UR6, c[0x0][0xc14] ;  /* 0x0003050000067ab9 */ /* 0x000fe20000000800 */
[----:B------:R-:W-:Y:S02]  /*12010*/  IMAD.MOV.U32 R16, RZ, RZ, R4 ;  /* 0x000000ffff107224 */ /* 0x000fe400078e0004 */
[----:B------:R-:W-:Y:S02]  /*12020*/  IMAD.U32 R17, RZ, RZ, UR4 ;  /* 0x00000004ff117e24 */ /* 0x000fe4000f8e00ff */
[----:B------:R-:W-:Y:S02]  /*12030*/  IMAD.U32 R18, RZ, RZ, UR5 ;  /* 0x00000005ff127e24 */ /* 0x000fe4000f8e00ff */
[----:B------:R-:W-:-:S07]  /*12040*/  IMAD.U32 R19, RZ, RZ, UR6 ;  /* 0x00000006ff137e24 */ /* 0x000fce000f8e00ff */
.L_x_5884:
        /* <DEDUP_REMOVED lines=12> */
.L_x_5821:
        /* <DEDUP_REMOVED lines=12> */
.L_x_5940:
[----:B------:R-:W-:Y:S05]  /*121d0*/  BSYNC B0 ;  /* 0x0000000000007941 */ /* 0x000fea0003800000 */
.L_x_5886:
[----:B------:R-:W-:-:S03]  /*121e0*/  UMOV UR4, 0xffffffff ;  /* 0xffffffff00047882 */ /* 0x000fc60000000000 */
[----:B------:R-:W-:Y:S05]  /*121f0*/  BRA.DIV UR4, `(.L_x_5888) ;  /* 0x0000001204a07947 */ /* 0x000fea000b800000 */
[----:B------:R-:W1:Y:S02]  /*12200*/  S2R R2, SR_TID.X ;  /* 0x0000000000027919 */ /* 0x000e640000002100 */
[----:B-1----:R-:W-:-:S04]  /*12210*/  SHF.R.U32.HI R2, RZ, 0x5, R2 ;  /* 0x00000005ff027819 */ /* 0x002fc80000011602 */
[----:B------:R-:W-:-:S05]  /*12220*/  LOP3.LUT R2, R2, 0x3, RZ, 0xc0, !PT ;  /* 0x0000000302027812 */ /* 0x000fca00078ec0ff */
[----:B------:R1:W2:Y:S02]  /*12230*/  SHFL.IDX PT, R14, R2, RZ, 0x1f ;  /* 0x00001fff020e7589 */ /* 0x0002a400000e0000 */
.L_x_5943:
[----:B--2---:R-:W-:Y:S01]  /*12240*/  ISETP.NE.AND P0, PT, R14, RZ, PT ;  /* 0x000000ff0e00720c */ /* 0x004fe20003f05270 */
[----:B------:R-:W-:-:S12]  /*12250*/  BSSY B0, `(.L_x_5889) ;  /* 0x0000027000007945 */ /* 0x000fd80003800000 */
[----:B------:R-:W-:Y:S05]  /*12260*/  @P0 BRA `(.L_x_5890) ;  /* 0x0000000000940947 */ /* 0x000fea0003800000 */
[----:B------:R-:W-:-:S03]  /*12270*/  UMOV UR4, 0xffffffff ;  /* 0xffffffff00047882 */ /* 0x000fc60000000000 */
[----:B------:R-:W-:Y:S05]  /*12280*/  BRA.DIV UR4, `(.L_x_5891) ;  /* 0x0000001204b07947 */ /* 0x000fea000b800000 */
[----:B------:R-:W-:-:S13]  /*12290*/  ELECT P6, URZ, PT ;  /* 0x00000000003f782f */ /* 0x000fda00038c0000 */
.L_x_5946:
[----:B------:R-:W-:Y:S05]  /*122a0*/  @!P6 BRA `(.L_x_5890) ;  /* 0x000000000084e947 */ /* 0x000fea0003800000 */
[----:B-1----:R-:W2:Y:S02]  /*122b0*/  LDL.LU R2, [R1+0x30] ;  /* 0x0000300001027983 */ /* 0x002ea40000300800 */
[----:B--2---:R-:W-:-:S04]  /*122c0*/  LOP3.LUT R2, R2, 0x2, RZ, 0xfc, !PT ;  /* 0x0000000202027812 */ /* 0x004fc800078efcff */
[----:B------:R-:W-:-:S13]  /*122d0*/  ISETP.NE.AND P2, PT, R2, 0x3, PT ;  /* 0x000000030200780c */ /* 0x000fda0003f45270 */
[----:B------:R-:W-:Y:S05]  /*122e0*/  @!P2 BRA `(.L_x_5892) ;  /* 0x000000000004a947 */ /* 0x000fea0003800000 */
[----:B------:R-:W-:Y:S01]  /*122f0*/  BPT.TRAP 0x1 ;  /* 0x000000040000795c */ /* 0x000fe20000300000 */
.L_x_5892:
        /* <DEDUP_REMOVED lines=14> */
.L_x_5947:
[----:B------:R-:W1:Y:S02]  /*123e0*/  SYNCS.PHASECHK.TRANS64.TRYWAIT P0, [R7+URZ], R2 ;  /* 0x00000002070075a7 */ /* 0x000e64000800017f */
[----:B-1----:R-:W-:Y:S05]  /*123f0*/  @!P0 BRA `(.L_x_5894) ;  /* 0x0000001000888947 */ /* 0x002fea0003800000 */
.L_x_5948:
[----:B------:R-:W-:Y:S05]  /*12400*/  @!P2 BRA `(.L_x_5895) ;  /* 0x000000000004a947 */ /* 0x000fea0003800000 */
[----:B------:R-:W-:Y:S01]  /*12410*/  BPT.TRAP 0x1 ;  /* 0x000000040000795c */ /* 0x000fe20000300000 */
.L_x_5895:
[----:B------:R-:W2:Y:S01]  /*12420*/  LDL.LU R4, [R1] ;  /* 0x0000000001047983 */ /* 0x000ea20000300800 */
[----:B------:R-:W-:-:S04]  /*12430*/  VIADD R0, R0, 0x34860 ;  /* 0x0003486000007836 */ /* 0x000fc80000000000 */
[----:B--2---:R-:W-:-:S04]  /*12440*/  IMAD R4, R4, 0x8, R0 ;  /* 0x0000000804047824 */ /* 0x004fc800078e0200 */
[----:B------:R-:W2:Y:S02]  /*12450*/  SYNCS.PHASECHK.TRANS64.TRYWAIT P0, [R4+URZ], R5 ;  /* 0x00000005040075a7 */ /* 0x000ea4000800017f */
[----:B--2---:R-:W-:Y:S05]  /*12460*/  @!P0 BRA `(.L_x_5896) ;  /* 0x0000001000808947 */ /* 0x004fea0003800000 */
.L_x_5949:
[----:B------:R-:W-:-:S07]  /*12470*/  IMAD R3, R3, 0x8, R0 ;  /* 0x0000000803037824 */ /* 0x000fce00078e0200 */
.L_x_5897:
[----:B---3--:R3:W4:Y:S02]  /*12480*/  SYNCS.PHASECHK.TRANS64.TRYWAIT P0, [R3+URZ], R2 ;  /* 0x00000002030075a7 */ /* 0x008724000800017f */
[----:B----4-:R-:W-:Y:S05]  /*12490*/  @!P0 NANOSLEEP.SYNCS 0x989680 ;  /* 0x009896800000895d */ /* 0x010fea0003900000 */
[----:B------:R-:W4:Y:S02]  /*124a0*/  @!P0 SYNCS.PHASECHK.TRANS64 P0, [R3+URZ], R2 ;  /* 0x00000002030085a7 */ /* 0x000f24000800007f */
[----:B----4-:R-:W-:Y:S05]  /*124b0*/  @!P0 BRA `(.L_x_5897) ;  /* 0xfffffffc00f08947 */ /* 0x010fea000383ffff */
.L_x_5890:
[----:B------:R-:W-:Y:S05]  /*124c0*/  BSYNC B0 ;  /* 0x0000000000007941 */ /* 0x000fea0003800000 */
.L_x_5889:
[----:B------:R-:W-:Y:S05]  /*124d0*/  EXIT ;  /* 0x000000000000794d */ /* 0x000fea0003800000 */
.L_x_5775:
[----:B-1----:R1:W2:Y:S02]  /*124e0*/  SYNCS.PHASECHK.TRANS64.TRYWAIT P1, [R0+URZ+0x34800], R3 ;  /* 0x03480003000075a7 */ /* 0x0022a4000802017f */
[----:B--2---:R-:W-:Y:S05]  /*124f0*/  @!P1 NANOSLEEP.SYNCS 0x989680 ;  /* 0x009896800000995d */ /* 0x004fea0003900000 */
[----:B------:R-:W2:Y:S02]  /*12500*/  @!P1 SYNCS.PHASECHK.TRANS64 P1, [R0+URZ+0x34800], R3 ;  /* 0x03480003000095a7 */ /* 0x000ea4000802007f */
[----:B--2---:R-:W-:Y:S05]  /*12510*/  @!P1 BRA `(.L_x_5775) ;  /* 0xfffffffc00f09947 */ /* 0x004fea000383ffff */
[----:B------:R-:W-:Y:S05]  /*12520*/  BRA `(.L_x_5898) ;  /* 0xfffffef0000c7947 */ /* 0x000fea000383ffff */
.L_x_5779:
[----:B0-----:R0:W2:Y:S02]  /*12530*/  SYNCS.PHASECHK.TRANS64.TRYWAIT P2, [R12+URZ+0x34830], R3 ;  /* 0x034830030c0075a7 */ /* 0x0010a4000804017f */
[----:B--2---:R-:W-:Y:S05]  /*12540*/  @!P2 NANOSLEEP.SYNCS 0x989680 ;  /* 0x009896800000a95d */ /* 0x004fea0003900000 */
[----:B------:R-:W2:Y:S02]  /*12550*/  @!P2 SYNCS.PHASECHK.TRANS64 P2, [R12+URZ+0x34830], R3 ;  /* 0x034830030c00a5a7 */ /* 0x000ea4000804007f */
[----:B--2---:R-:W-:Y:S05]  /*12560*/  @!P2 BRA `(.L_x_5779) ;  /* 0xfffffffc00f0a947 */ /* 0x004fea000383ffff */
[----:B------:R-:W-:Y:S05]  /*12570*/  BRA `(.L_x_5778) ;  /* 0xfffffef000307947 */ /* 0x000fea000383ffff */
.L_x_5784:
[----:B-1----:R1:W2:Y:S02]  /*12580*/  SYNCS.PHASECHK.TRANS64.TRYWAIT P2, [R0+URZ+0x34830], R11 ;  /* 0x0348300b000075a7 */ /* 0x0022a4000804017f */
[----:B--2---:R-:W-:Y:S05]  /*12590*/  @!P2 NANOSLEEP.SYNCS 0x989680 ;  /* 0x009896800000a95d */ /* 0x004fea0003900000 */
[----:B------:R-:W2:Y:S02]  /*125a0*/  @!P2 SYNCS.PHASECHK.TRANS64 P2, [R0+URZ+0x34830], R11 ;  /* 0x0348300b0000a5a7 */ /* 0x000ea4000804007f */
[----:B--2---:R-:W-:Y:S05]  /*125b0*/  @!P2 BRA `(.L_x_5784) ;  /* 0xfffffffc00f0a947 */ /* 0x004fea000383ffff */
[----:B------:R-:W-:Y:S05]  /*125c0*/  BRA `(.L_x_5781) ;  /* 0xffffff40004c7947 */ /* 0x000fea000383ffff */
.L_x_5788:
[----:B-1----:R-:W-:-:S04]  /*125d0*/  IMAD.U32 R11, RZ, RZ, UR6 ;  /* 0x00000006ff0b7e24 */ /* 0x002fc8000f8e00ff */
[----:B------:R1:W2:Y:S03]  /*125e0*/  SYNCS.PHASECHK.TRANS64.TRYWAIT P2, [R11+URZ+0x34850], R0 ;  /* 0x034850000b0075a7 */ /* 0x0002a6000804017f */
[----:B--2---:R-:W-:Y:S05]  /*125f0*/  @!P2 NANOSLEEP.SYNCS 0x989680 ;  /* 0x009896800000a95d */ /* 0x004fea0003900000 */
[----:B------:R-:W2:Y:S02]  /*12600*/  @!P2 SYNCS.PHASECHK.TRANS64 P2, [R11+URZ+0x34850], R0 ;  /* 0x034850000b00a5a7 */ /* 0x000ea4000804007f */
[----:B--2---:R-:W-:Y:S05]  /*12610*/  @!P2 BRA `(.L_x_5788) ;  /* 0xfffffffc00eca947 */ /* 0x004fea000383ffff */
[----:B------:R-:W-:Y:S05]  /*12620*/  BRA `(.L_x_5785) ;  /* 0xffffff6400fc7947 */ /* 0x000fea000383ffff */
.L_x_5793:
[----:B-1----:R1:W2:Y:S02]  /*12630*/  SYNCS.PHASECHK.TRANS64.TRYWAIT P0, [R8+URZ+0x34850], R3 ;  /* 0x03485003080075a7 */ /* 0x0022a4000800017f */
[----:B--2---:R-:W-:Y:S05]  /*12640*/  @!P0 NANOSLEEP.SYNCS 0x989680 ;  /* 0x009896800000895d */ /* 0x004fea0003900000 */
[----:B------:R-:W2:Y:S02]  /*12650*/  @!P0 SYNCS.PHASECHK.TRANS64 P0, [R8+URZ+0x34850], R3 ;  /* 0x03485003080085a7 */ /* 0x000ea4000800007f */
[----:B--2---:R-:W-:Y:S05]  /*12660*/  @!P0 BRA `(.L_x_5793) ;  /* 0xfffffffc00f08947 */ /* 0x004fea000383ffff */
[----:B------:R-:W-:Y:S05]  /*12670*/  BRA `(.L_x_5792) ;  /* 0xffffff8800e07947 */ /* 0x000fea000383ffff */
.L_x_5831:
        /* <DEDUP_REMOVED lines=11> */
.L_x_5900:
[----:B------:R-:W-:Y:S05]  /*12730*/  BSYNC B0 ;  /* 0x0000000000007941 */ /* 0x000fea0003800000 */
.L_x_5899:
[----:B------:R-:W-:Y:S05]  /*12740*/  BRA `(.L_x_5901) ;  /* 0xffffffc800c07947 */ /* 0x000fea000383ffff */
.L_x_5832:
[----:B------:R-:W-:Y:S01]  /*12750*/  BSSY B0, `(.L_x_5902) ;  /* 0x0000006000007945 */ /* 0x000fe20003800000 */
[----:B------:R-:W-:-:S07]  /*12760*/  IMAD.MOV.U32 R15, RZ, RZ, -0x1 ;  /* 0xffffffffff0f7424 */ /* 0x000fce00078e00ff */
[----:B------:R-:W-:Y:S05]  /*12770*/  WARPSYNC.COLLECTIVE R15, `(.L_x_5903) ;  /* 0x000000000f0c7348 */ /* 0x000fea0003c00000 */
[----:B------:R-:W-:Y:S02]  /*12780*/  ELECT P6, UR62, PT ;  /* 0x00000000003e782f */ /* 0x000fe400038c0000 */
[----:B------:R-:W-:Y:S01]  /*12790*/  MOV R14, UR62 ;  /* 0x0000003e000e7c02 */ /* 0x000fe20008000f00 */
[----:B------:R-:W-:Y:S10]  /*127a0*/  ENDCOLLECTIVE ;  /* 0x000000000000791b */ /* 0x000ff40003800000 */
.L_x_5903:
[----:B------:R-:W-:Y:S05]  /*127b0*/  BSYNC B0 ;  /* 0x0000000000007941 */ /* 0x000fea0003800000 */
.L_x_5902:
[----:B------:R-:W-:Y:S05]  /*127c0*/  BRA `(.L_x_5904) ;  /* 0xffffffc800b87947 */ /* 0x000fea000383ffff */
.L_x_5835:
[----:B0-----:R0:W1:Y:S02]  /*127d0*/  SYNCS.PHASECHK.TRANS64.TRYWAIT P0, [R8+URZ+0x34840], R9 ;  /* 0x03484009080075a7 */ /* 0x001064000800017f */
[----:B-1----:R-:W-:Y:S05]  /*127e0*/  @!P0 NANOSLEEP.SYNCS 0x989680 ;  /* 0x009896800000895d */ /* 0x002fea0003900000 */
[----:B------:R-:W1:Y:S02]  /*127f0*/  @!P0 SYNCS.PHASECHK.TRANS64 P0, [R8+URZ+0x34840], R9 ;  /* 0x03484009080085a7 */ /* 0x000e64000800007f */
[----:B-1----:R-:W-:Y:S05]  /*12800*/  @!P0 BRA `(.L_x_5835) ;  /* 0xfffffffc00f08947 */ /* 0x002fea000383ffff */
[----:B------:R-:W-:Y:S05]  /*12810*/  BRA `(.L_x_5905) ;  /* 0xffffffcc00287947 */ /* 0x000fea000383ffff */
.L_x_5838:
        /* <DEDUP_REMOVED lines=8> */
.L_x_5846:
[----:B0-----:R0:W1:Y:S02]  /*128a0*/  SYNCS.PHASECHK.TRANS64.TRYWAIT P0, [R2+URZ+0x34840], R3 ;  /* 0x03484003020075a7 */ /* 0x001064000800017f */
[----:B-1----:R-:W-:Y:S05]  /*128b0*/  @!P0 NANOSLEEP.SYNCS 0x989680 ;  /* 0x009896800000895d */ /* 0x002fea0003900000 */
[----:B------:R-:W1:Y:S02]  /*128c0*/  @!P0 SYNCS.PHASECHK.TRANS64 P0, [R2+URZ+0x34840], R3 ;  /* 0x03484003020085a7 */ /* 0x000e64000800007f */
[----:B-1----:R-:W-:Y:S05]  /*128d0*/  @!P0 BRA `(.L_x_5846) ;  /* 0xfffffffc00f08947 */ /* 0x002fea000383ffff */
[----:B------:R-:W-:Y:S05]  /*128e0*/  BRA `(.L_x_5907) ;  /* 0xffffffd000f87947 */ /* 0x000fea000383ffff */
.L_x_5848:
[----:B0-----:R0:W1:Y:S02]  /*128f0*/  SYNCS.PHASECHK.TRANS64.TRYWAIT P0, [R3+URZ+0x60], R2 ;  /* 0x00006002030075a7 */ /* 0x001064000800017f */
[----:B-1----:R-:W-:Y:S05]  /*12900*/  @!P0 NANOSLEEP.SYNCS 0x989680 ;  /* 0x009896800000895d */ /* 0x002fea0003900000 */
[----:B------:R-:W1:Y:S02]  /*12910*/  @!P0 SYNCS.PHASECHK.TRANS64 P0, [R3+URZ+0x60], R2 ;  /* 0x00006002030085a7 */ /* 0x000e64000800007f */
[----:B-1----:R-:W-:Y:S05]  /*12920*/  @!P0 BRA `(.L_x_5848) ;  /* 0xfffffffc00f08947 */ /* 0x002fea000383ffff */
[----:B------:R-:W-:Y:S05]  /*12930*/  BRA `(.L_x_5908) ;  /* 0xffffffd400947947 */ /* 0x000fea000383ffff */
.L_x_5853:
[----:B-1----:R1:W2:Y:S02]  /*12940*/  SYNCS.PHASECHK.TRANS64.TRYWAIT P0, [R2+URZ+0x34840], R3 ;  /* 0x03484003020075a7 */ /* 0x0022a4000800017f */
[----:B--2---:R-:W-:Y:S05]  /*12950*/  @!P0 NANOSLEEP.SYNCS 0x989680 ;  /* 0x009896800000895d */ /* 0x004fea0003900000 */
[----:B------:R-:W2:Y:S02]  /*12960*/  @!P0 SYNCS.PHASECHK.TRANS64 P0, [R2+URZ+0x34840], R3 ;  /* 0x03484003020085a7 */ /* 0x000ea4000800007f */
[----:B--2---:R-:W-:Y:S05]  /*12970*/  @!P0 BRA `(.L_x_5853) ;  /* 0xfffffffc00f08947 */ /* 0x004fea000383ffff */
[----:B------:R-:W-:Y:S05]  /*12980*/  BRA `(.L_x_5909) ;  /* 0xffffffd800f47947 */ /* 0x000fea000383ffff */
.L_x_5855:
[----:B0-----:R0:W1:Y:S02]  /*12990*/  SYNCS.PHASECHK.TRANS64.TRYWAIT P1, [R2+URZ+0x60], R3 ;  /* 0x00006003020075a7 */ /* 0x001064000802017f */
[----:B-1----:R-:W-:Y:S05]  /*129a0*/  @!P1 NANOSLEEP.SYNCS 0x989680 ;  /* 0x009896800000995d */ /* 0x002fea0003900000 */
[----:B------:R-:W1:Y:S02]  /*129b0*/  @!P1 SYNCS.PHASECHK.TRANS64 P1, [R2+URZ+0x60], R3 ;  /* 0x00006003020095a7 */ /* 0x000e64000802007f */
[----:B-1----:R-:W-:Y:S05]  /*129c0*/  @!P1 BRA `(.L_x_5855) ;  /* 0xfffffffc00f09947 */ /* 0x002fea000383ffff */
[----:B------:R-:W-:Y:S05]  /*129d0*/  BRA `(.L_x_5910) ;  /* 0xffffffdc00907947 */ /* 0x000fea000383ffff */
.L_x_5860:
[----:B--2---:R2:W3:Y:S02]  /*129e0*/  SYNCS.PHASECHK.TRANS64.TRYWAIT P0, [R2+URZ+0x34840], R3 ;  /* 0x03484003020075a7 */ /* 0x0044e4000800017f */
[----:B---3--:R-:W-:Y:S05]  /*129f0*/  @!P0 NANOSLEEP.SYNCS 0x989680 ;  /* 0x009896800000895d */ /* 0x008fea0003900000 */
[----:B------:R-:W3:Y:S02]  /*12a00*/  @!P0 SYNCS.PHASECHK.TRANS64 P0, [R2+URZ+0x34840], R3 ;  /* 0x03484003020085a7 */ /* 0x000ee4000800007f */
[----:B---3--:R-:W-:Y:S05]  /*12a10*/  @!P0 BRA `(.L_x_5860) ;  /* 0xfffffffc00f08947 */ /* 0x008fea000383ffff */
[----:B------:R-:W-:Y:S05]  /*12a20*/  BRA `(.L_x_5911) ;  /* 0xffffffe000b07947 */ /* 0x000fea000383ffff */
.L_x_5862:
[----:B0-----:R0:W1:Y:S02]  /*12a30*/  SYNCS.PHASECHK.TRANS64.TRYWAIT P1, [R2+URZ+0x60], R8 ;  /* 0x00006008020075a7 */ /* 0x001064000802017f */
[----:B-1----:R-:W-:Y:S05]  /*12a40*/  @!P1 NANOSLEEP.SYNCS 0x989680 ;  /* 0x009896800000995d */ /* 0x002fea0003900000 */
[----:B------:R-:W1:Y:S02]  /*12a50*/  @!P1 SYNCS.PHASECHK.TRANS64 P1, [R2+URZ+0x60], R8 ;  /* 0x00006008020095a7 */ /* 0x000e64000802007f */
[----:B-1----:R-:W-:Y:S05]  /*12a60*/  @!P1 BRA `(.L_x_5862) ;  /* 0xfffffffc00f09947 */ /* 0x002fea000383ffff */
[----:B------:R-:W-:Y:S05]  /*12a70*/  BRA `(.L_x_5912) ;  /* 0xffffffe4004c7947 */ /* 0x000fea000383ffff */
.L_x_5869:
[----:B-1----:R1:W2:Y:S02]  /*12a80*/  SYNCS.PHASECHK.TRANS64.TRYWAIT P0, [R3+URZ+0x34860], R0 ;  /* 0x03486000030075a7 */ /* 0x0022a4000800017f */
[----:B--2---:R-:W-:Y:S05]  /*12a90*/  @!P0 NANOSLEEP.SYNCS 0x989680 ;  /* 0x009896800000895d */ /* 0x004fea0003900000 */
[----:B------:R-:W2:Y:S02]  /*12aa0*/  @!P0 SYNCS.PHASECHK.TRANS64 P0, [R3+URZ+0x34860], R0 ;  /* 0x03486000030085a7 */ /* 0x000ea4000800007f */
[----:B--2---:R-:W-:Y:S05]  /*12ab0*/  @!P0 BRA `(.L_x_5869) ;  /* 0xfffffffc00f08947 */ /* 0x004fea000383ffff */
[----:B------:R-:W-:Y:S05]  /*12ac0*/  BRA `(.L_x_5913) ;  /* 0xffffffe800547947 */ /* 0x000fea000383ffff */
.L_x_5871:
        /* <DEDUP_REMOVED lines=8> */
.L_x_5915:
[----:B------:R-:W-:Y:S05]  /*12b50*/  BSYNC B0 ;  /* 0x0000000000007941 */ /* 0x000fea0003800000 */
.L_x_5914:
        /* <DEDUP_REMOVED lines=8> */
.L_x_5916:
[----:B------:R-:W-:Y:S01]  /*12be0*/  IMAD.MOV.U32 R5, RZ, RZ, R14 ;  /* 0x000000ffff057224 */ /* 0x000fe200078e000e */
[----:B------:R-:W-:Y:S06]  /*12bf0*/  BRA `(.L_x_5917) ;  /* 0xffffffe800e07947 */ /* 0x000fec000383ffff */
.L_x_5874:
        /* <DEDUP_REMOVED lines=8> */
.L_x_5919:
[----:B------:R-:W-:Y:S05]  /*12c80*/  BSYNC B0 ;  /* 0x0000000000007941 */ /* 0x000fea0003800000 */
.L_x_5918:
        /* <DEDUP_REMOVED lines=10> */
.L_x_5920:
        /* <DEDUP_REMOVED lines=8> */
.L_x_5921:
        /* <DEDUP_REMOVED lines=8> */
.L_x_5922:
        /* <DEDUP_REMOVED lines=8> */
.L_x_5923:
        /* <DEDUP_REMOVED lines=8> */
.L_x_5924:
[----:B------:R-:W-:Y:S05]  /*12f30*/  BRA `(.L_x_5925) ;  /* 0xffffffe800a47947 */ /* 0x000fea000383ffff */
.L_x_5879:
        /* <DEDUP_REMOVED lines=8> */
.L_x_5927:
[----:B------:R-:W-:Y:S05]  /*12fc0*/  BSYNC B0 ;  /* 0x0000000000007941 */ /* 0x000fea0003800000 */
.L_x_5926:
        /* <DEDUP_REMOVED lines=10> */
.L_x_5928:
        /* <DEDUP_REMOVED lines=8> */
.L_x_5929:
        /* <DEDUP_REMOVED lines=8> */
.L_x_5930:
        /* <DEDUP_REMOVED lines=8> */
.L_x_5931:
        /* <DEDUP_REMOVED lines=8> */
.L_x_5932:
[----:B------:R-:W-:Y:S05]  /*13270*/  BRA `(.L_x_5933) ;  /* 0xffffffe800887947 */ /* 0x000fea000383ffff */
.L_x_5881:
[----:B------:R-:W-:Y:S01]  /*13280*/  BSSY B0, `(.L_x_5934) ;  /* 0x0000006000007945 */ /* 0x000fe20003800000 */
[----:B------:R-:W-:Y:S01]  /*13290*/  PLOP3.LUT P6, PT, P6, PT, PT, 0x8, 0x0 ;  /* 0x000000000000781c */ /* 0x000fe200037ce170 */
[----:B------:R-:W-:-:S12]  /*132a0*/  IMAD.MOV.U32 R15, RZ, RZ, -0x1 ;  /* 0xffffffffff0f7424 */ /* 0x000fd800078e00ff */
[----:B0-----:R-:W-:Y:S05]  /*132b0*/  WARPSYNC.COLLECTIVE R15, `(.L_x_5935) ;  /* 0x000000000f087348 */ /* 0x001fea0003c00000 */
[----:B------:R-:W-:Y:S01]  /*132c0*/  VOTE.ANY R14, PT, P6 ;  /* 0x00000000000e7806 */ /* 0x000fe200030e0100 */
[----:B0-----:R-:W-:Y:S06]  /*132d0*/  ENDCOLLECTIVE ;  /* 0x000000000000791b */ /* 0x001fec0003800000 */
.L_x_5935:
[----:B------:R-:W-:Y:S05]  /*132e0*/  BSYNC B0 ;  /* 0x0000000000007941 */ /* 0x000fea0003800000 */
.L_x_5934:
        /* <DEDUP_REMOVED lines=9> */
.L_x_5936:
[----:B------:R-:W-:Y:S01]  /*13380*/  IMAD.MOV.U32 R17, RZ, RZ, R14 ;  /* 0x000000ffff117224 */ /* 0x000fe200078e000e */
[----:B------:R-:W-:Y:S06]  /*13390*/  BRA `(.L_x_5937) ;  /* 0xffffffe800787947 */ /* 0x000fec000383ffff */
.L_x_5883:
[----:B------:R-:W-:Y:S01]  /*133a0*/  BSSY B0, `(.L_x_5938) ;  /* 0x0000007000007945 */ /* 0x000fe20003800000 */
[----:B------:R-:W-:Y:S02]  /*133b0*/  IMAD.MOV.U32 R13, RZ, RZ, R2 ;  /* 0x000000ffff0d7224 */ /* 0x000fe400078e0002 */
[----:B------:R-:W-:Y:S02]  /*133c0*/  IMAD.MOV.U32 R11, RZ, RZ, 0x1f ;  /* 0x0000001fff0b7424 */ /* 0x000fe400078e00ff */
[----:B------:R-:W-:-:S07]  /*133d0*/  IMAD.MOV.U32 R15, RZ, RZ, -0x1 ;  /* 0xffffffffff0f7424 */ /* 0x000fce00078e00ff */
[----:B012---:R-:W-:Y:S05]  /*133e0*/  WARPSYNC.COLLECTIVE R15, `(.L_x_5939) ;  /* 0x000000000f087348 */ /* 0x007fea0003c00000 */
[----:B------:R3:W4:Y:S02]  /*133f0*/  SHFL.IDX P6, R14, R13, R12, R11 ;  /* 0x0000000c0d0e7389 */ /* 0x00072400000c000b */
[----:B01234-:R-:W-:Y:S01]  /*13400*/  ENDCOLLECTIVE ;  /* 0x000000000000791b */ /* 0x01ffe20003800000 */
.L_x_5939:
[----:B------:R-:W-:Y:S05]  /*13410*/  BSYNC B0 ;  /* 0x0000000000007941 */ /* 0x000fea0003800000 */
.L_x_5938:
[----:B------:R-:W-:Y:S05]  /*13420*/  BRA `(.L_x_5882) ;  /* 0xffffffe800707947 */ /* 0x000fea000383ffff */
.L_x_5887:
[----:B0-----:R0:W1:Y:S02]  /*13430*/  SYNCS.PHASECHK.TRANS64.TRYWAIT P0, [R0+URZ+0x34820], R3 ;  /* 0x03482003000075a7 */ /* 0x001064000800017f */
[----:B-1----:R-:W-:Y:S05]  /*13440*/  @!P0 NANOSLEEP.SYNCS 0x989680 ;  /* 0x009896800000895d */ /* 0x002fea0003900000 */
[----:B------:R-:W1:Y:S02]  /*13450*/  @!P0 SYNCS.PHASECHK.TRANS64 P0, [R0+URZ+0x34820], R3 ;  /* 0x03482003000085a7 */ /* 0x000e64000800007f */
[----:B-1----:R-:W-:Y:S05]  /*13460*/  @!P0 BRA `(.L_x_5887) ;  /* 0xfffffffc00f08947 */ /* 0x002fea000383ffff */
[----:B------:R-:W-:Y:S05]  /*13470*/  BRA `(.L_x_5940) ;  /* 0xffffffec00547947 */ /* 0x000fea000383ffff */
.L_x_5888:
        /* <DEDUP_REMOVED lines=11> */
.L_x_5942:
[----:B------:R-:W-:Y:S05]  /*13530*/  BSYNC B0 ;  /* 0x0000000000007941 */ /* 0x000fea0003800000 */
.L_x_5941:
[----:B------:R-:W-:Y:S05]  /*13540*/  BRA `(.L_x_5943) ;  /* 0xffffffec003c7947 */ /* 0x000fea000383ffff */
.L_x_5891:
[----:B------:R-:W-:Y:S01]  /*13550*/  BSSY B1, `(.L_x_5944) ;  /* 0x0000006000017945 */ /* 0x000fe20003800000 */
[----:B------:R-:W-:-:S07]  /*13560*/  IMAD.MOV.U32 R15, RZ, RZ, -0x1 ;  /* 0xffffffffff0f7424 */ /* 0x000fce00078e00ff */
[----:B01----:R-:W-:Y:S05]  /*13570*/  WARPSYNC.COLLECTIVE R15, `(.L_x_5945) ;  /* 0x000000000f0c7348 */ /* 0x003fea0003c00000 */
[----:B------:R-:W-:Y:S02]  /*13580*/  ELECT P6, UR62, PT ;  /* 0x00000000003e782f */ /* 0x000fe400038c0000 */
[----:B------:R-:W-:Y:S01]  /*13590*/  MOV R14, UR62 ;  /* 0x0000003e000e7c02 */ /* 0x000fe20008000f00 */
[----:B01----:R-:W-:Y:S10]  /*135a0*/  ENDCOLLECTIVE ;  /* 0x000000000000791b */ /* 0x003ff40003800000 */
.L_x_5945:
[----:B------:R-:W-:Y:S05]  /*135b0*/  BSYNC B1 ;  /* 0x0000000000017941 */ /* 0x000fea0003800000 */
.L_x_5944:
[----:B------:R-:W-:Y:S05]  /*135c0*/  BRA `(.L_x_5946) ;  /* 0xffffffec00347947 */ /* 0x000fea000383ffff */
.L_x_5893:
[----:B0-----:R0:W1:Y:S02]  /*135d0*/  SYNCS.PHASECHK.TRANS64.TRYWAIT P0, [R6+URZ], R5 ;  /* 0x00000005060075a7 */ /* 0x001064000800017f */
[----:B-1----:R-:W-:Y:S05]  /*135e0*/  @!P0 NANOSLEEP.SYNCS 0x989680 ;  /* 0x009896800000895d */ /* 0x002fea0003900000 */
[----:B------:R-:W1:Y:S02]  /*135f0*/  @!P0 SYNCS.PHASECHK.TRANS64 P0, [R6+URZ], R5 ;  /* 0x00000005060085a7 */ /* 0x000e64000800007f */
[----:B-1----:R-:W-:Y:S05]  /*13600*/  @!P0 BRA `(.L_x_5893) ;  /* 0xfffffffc00f08947 */ /* 0x002fea000383ffff */
[----:B------:R-:W-:Y:S05]  /*13610*/  BRA `(.L_x_5947) ;  /* 0xffffffec00707947 */ /* 0x000fea000383ffff */
.L_x_5894:
[----:B-1----:R1:W2:Y:S02]  /*13620*/  SYNCS.PHASECHK.TRANS64.TRYWAIT P0, [R7+URZ], R2 ;  /* 0x00000002070075a7 */ /* 0x0022a4000800017f */
[----:B--2---:R-:W-:Y:S05]  /*13630*/  @!P0 NANOSLEEP.SYNCS 0x989680 ;  /* 0x009896800000895d */ /* 0x004fea0003900000 */
[----:B------:R-:W2:Y:S02]  /*13640*/  @!P0 SYNCS.PHASECHK.TRANS64 P0, [R7+URZ], R2 ;  /* 0x00000002070085a7 */ /* 0x000ea4000800007f */
[----:B--2---:R-:W-:Y:S05]  /*13650*/  @!P0 BRA `(.L_x_5894) ;  /* 0xfffffffc00f08947 */ /* 0x004fea000383ffff */
[----:B------:R-:W-:Y:S05]  /*13660*/  BRA `(.L_x_5948) ;  /* 0xffffffec00647947 */ /* 0x000fea000383ffff */
.L_x_5896:
[----:B--2---:R2:W3:Y:S02]  /*13670*/  SYNCS.PHASECHK.TRANS64.TRYWAIT P0, [R4+URZ], R5 ;  /* 0x00000005040075a7 */ /* 0x0044e4000800017f */
[----:B---3--:R-:W-:Y:S05]  /*13680*/  @!P0 NANOSLEEP.SYNCS 0x989680 ;  /* 0x009896800000895d */ /* 0x008fea0003900000 */
[----:B------:R-:W3:Y:S02]  /*13690*/  @!P0 SYNCS.PHASECHK.TRANS64 P0, [R4+URZ], R5 ;  /* 0x00000005040085a7 */ /* 0x000ee4000800007f */
[----:B---3--:R-:W-:Y:S05]  /*136a0*/  @!P0 BRA `(.L_x_5896) ;  /* 0xfffffffc00f08947 */ /* 0x008fea000383ffff */
[----:B------:R-:W-:Y:S05]  /*136b0*/  BRA `(.L_x_5949) ;  /* 0xffffffec006c7947 */ /* 0x000fea000383ffff */
.L_x_5950:
        /* <DEDUP_REMOVED lines=12> */
.L_x_12771:


//--------------------- .text._ZN7cutlass13device_kernelIN5flash11enable_sm90INS1_16FlashAttnFwdSm90INS1_25CollectiveMainloopFwdSm90ILi2EN4cute5tupleIJNS5_1CILi1EEES8_S8_EEENS6_IJNS7_ILi128EEENS7_ILi176EEESA_EEELi128ENS_6half_tEfNS_4arch4Sm90ELb0ELb0ELb0ELb1ELb0ELb1ELb0ELb1ELb1ELb0ELb0ELb0EEENS1_21CollectiveEpilogueFwdINS6_IJSA_SA_SB_EEES9_SD_SF_Li256ELb1ELb0ELb0ELb0EEENS1_36VarlenDynamicPersistentTileSchedulerILi128ELi176ELi256ELi32ELb0ELb0ELb1ELb0ELb1ELb1EEEEEEEEEvNT_6ParamsE --------------------------
	.section	.text._ZN7cutlass13device_kernelIN5flash11enable_sm90INS1_16FlashAttnFwdSm90INS1_25CollectiveMainloopFwdSm90ILi2EN4cute5tupleIJNS5_1CILi1EEES8_S8_EEENS6_IJNS7_ILi128EEENS7_ILi176EEESA_EEELi128ENS_6half_tEfNS_4arch4Sm90ELb0ELb0ELb0ELb1ELb0ELb1ELb0ELb1ELb1ELb0ELb0ELb0EEENS1_21CollectiveEpilogueFwdINS6_IJSA_SA_SB_EEES9_SD_SF_Li256ELb1ELb0ELb0ELb0EEENS1_36VarlenDynamicPersistentTileSchedulerILi128ELi176ELi256ELi32ELb0ELb0ELb1ELb0ELb1ELb1EEEEEEEEEvNT_6ParamsE,"ax",@progbits
	.align	128
.text._ZN7cutlass13device_kernelIN5flash11enable_sm90INS1_16FlashAttnFwdSm90INS1_25CollectiveMainloopFwdSm90ILi2EN4cute5tupleIJNS5_1CILi1EEES8_S8_EEENS6_IJNS7_ILi128EEENS7_ILi176EEESA_EEELi128ENS_6half_tEfNS_4arch4Sm90ELb0ELb0ELb0ELb1ELb0ELb1ELb0ELb1ELb1ELb0ELb0ELb0EEENS1_21CollectiveEpilogueFwdINS6_IJSA_SA_SB_EEES9_SD_SF_Li256ELb1ELb0ELb0ELb0EEENS1_36VarlenDynamicPersistentTileSchedulerILi128ELi176ELi256ELi32ELb0ELb0ELb1ELb0ELb1ELb1EEEEEEEEEvNT_6ParamsE:
        .type           _ZN7cutlass13device_kernelIN5flash11enable_sm90INS1_16FlashAttnFwdSm90INS1_25CollectiveMainloopFwdSm90ILi2EN4cute5tupleIJNS5_1CILi1EEES8_S8_EEENS6_IJNS7_ILi128EEENS7_ILi176EEESA_EEELi128ENS_6half_tEfNS_4arch4Sm90ELb0ELb0ELb0ELb1ELb0ELb1ELb0ELb1ELb1ELb0ELb0ELb0EEENS1_21CollectiveEpilogueFwdINS6_IJSA_SA_SB_EEES9_SD_SF_Li256ELb1ELb0ELb0ELb0EEENS1_36VarlenDynamicPersistentTileSchedulerILi128ELi176ELi256ELi32ELb0ELb0ELb1ELb0ELb1ELb1EEEEEEEEEvNT_6ParamsE,@function
        .size           _ZN7cutlass13device_kernelIN5flash11enable_sm90INS1_16FlashAttnFwdSm90INS1_25CollectiveMainloopFwdSm90ILi2EN4cute5tupleIJNS5_1CILi1EEES8_S8_EEENS6_IJNS7_ILi128EEENS7_ILi176EEESA_EEELi128ENS_6half_tEfNS_4arch4Sm90ELb0ELb0ELb0ELb1ELb0ELb1ELb0ELb1ELb1ELb0ELb0ELb0EEENS1_21CollectiveEpilogueFwdINS6_IJSA_SA_SB_EEES9_SD_SF_Li256ELb1ELb0ELb0ELb0EEENS1_36VarlenDynamicPersistentTileSchedulerILi128ELi176ELi256ELi32ELb0ELb0ELb1ELb0ELb1ELb1EEEEEEEEEvNT_6ParamsE,(.L_x_12772 - _ZN7cutlass13device_kernelIN5flash11enable_sm90INS1_16FlashAttnFwdSm90INS1_25CollectiveMainloopFwdSm90ILi2EN4cute5tupleIJNS5_1CILi1EEES8_S8_EEENS6_IJNS7_ILi128EEENS7_ILi176EEESA_EEELi128ENS_6half_tEfNS_4arch4Sm90ELb0ELb0ELb0ELb1ELb0ELb1ELb0ELb1ELb1ELb0ELb0ELb0EEENS1_21CollectiveEpilogueFwdINS6_IJSA_SA_SB_EEES9_SD_SF_Li256ELb1ELb0ELb0ELb0EEENS1_36VarlenDynamicPersistentTileSchedulerILi128ELi176ELi256ELi32ELb0ELb0ELb1ELb0ELb1ELb1EEEEEEEEEvNT_6ParamsE)
        .other          _ZN7cutlass13device_kernelIN5flash11enable_sm90INS1_16FlashAttnFwdSm90INS1_25CollectiveMainloopFwdSm90ILi2EN4cute5tupleIJNS5_1CILi1EEES8_S8_EEENS6_IJNS7_ILi128EEENS7_ILi176EEESA_EEELi128ENS_6half_tEfNS_4arch4Sm90ELb0ELb0ELb0ELb1ELb0ELb1ELb0ELb1ELb1ELb0ELb0ELb0EEENS1_21CollectiveEpilogueFwdINS6_IJSA_SA_SB_EEES9_SD_SF_Li256ELb1ELb0ELb0ELb0EEENS1_36VarlenDynamicPersistentTileSchedulerILi128ELi176ELi256ELi32ELb0ELb0ELb1ELb0ELb1ELb1EEEEEEEEEvNT_6ParamsE,@"STO_CUDA_ENTRY STV_DEFAULT"
_ZN7cutlass13device_kernelIN5flash11enable_sm90INS1_16FlashAttnFwdSm90INS1_25CollectiveMainloopFwdSm90ILi2EN4cute5tupleIJNS5_1CILi1EEES8_S8_EEENS6_IJNS7_ILi128EEENS7_ILi176EEESA_EEELi128ENS_6half_tEfNS_4arch4Sm90ELb0ELb0ELb0ELb1ELb0ELb1ELb0ELb1ELb1ELb0ELb0ELb0EEENS1_21CollectiveEpilogueFwdINS6_IJSA_SA_SB_EEES9_SD_SF_Li256ELb1ELb0ELb0ELb0EEENS1_36VarlenDynamicPersistentTileSchedulerILi128ELi176ELi256ELi32ELb0ELb0ELb1ELb0ELb1ELb1EEEEEEEEEvNT_6ParamsE:
[----:B------:R-:W0:Y:S02]  /*0000*/  LDC R1, c[0x0][0x28] ;  /* 0x00000a00ff017b82 */ /* 0x000e240000000800 */
[----:B0-----:R-:W-:Y:S01]  /*0010*/  VIADD R1, R1, 0xffffff60 ;  /* 0xffffff6001017836 */ /* 0x001fe20000000000 */
[----:B------:R-:W0:Y:S01]  /*0020*/  S2R R3, SR_TID.X ;  /* 0x0000000000037919 */ /* 0x000e220000002100 */
[----:B------:R-:W-:Y:S01]  /*0030*/  ELECT P0, URZ, PT ;  /* 0x00000000003f782f */ /* 0x000fe20003800000 */
[----:B------:R-:W-:Y:S01]  /*0040*/  BSSY B0, `(.L_x_5951) ;  /* 0x0000017000007945 */ /* 0x000fe20003800000 */
[--C-:B0-----:R-:W-:Y:S02]  /*0050*/  SHF.R.U32.HI R0, RZ, 0x5, R3.reuse ;  /* 0x00000005ff007819 */ /* 0x101fe40000011603 */
[----:B------:R-:W-:-:S03]  /*0060*/  SHF.R.U32.HI R4, RZ, 0x7, R3 ;  /* 0x00000007ff047819 */ /* 0x000fc60000011603 */
[----:B------:R-:W0:Y:S02]  /*0070*/  SHFL.IDX PT, R2, R0, RZ, 0x1f ;  /* 0x00001fff00027589 */ /* 0x000e2400000e0000 */
[----:B0-----:R-:W-:-:S13]  /*0080*/  ISETP.EQ.AND P0, PT, R2, RZ, P0 ;  /* 0x000000ff0200720c */ /* 0x001fda0000702270 */
        /* <DEDUP_REMOVED lines=18> */
.L_x_5952:
[----:B------:R-:W-:Y:S05]  /*01b0*/  BSYNC B0 ;  /* 0x0000000000007941 */ /* 0x000fea0003800000 */
.L_x_5951:
        /* <DEDUP_REMOVED lines=41> */
.L_x_5953:
        /* <DEDUP_REMOVED lines=22> */
.L_x_5954:
        /* <DEDUP_REMOVED lines=18> */
.L_x_5955:
        /* <DEDUP_REMOVED lines=22> */
.L_x_5956:
        /* <DEDUP_REMOVED lines=22> */
.L_x_5957:
[----:B------:R-:W-:Y:S01]  /*0990*/  PLOP3.LUT P0, PT, PT, PT, UP0, 0x80, 0x0 ;  /* 0x000000000000781c */ /* 0x000fe20003f0f008 */
[----:B------:R-:W-:Y:S01]  /*09a0*/  UMOV UR60, 0x1 ;  /* 0x00000001003c7882 */ /* 0x000fe20000000000 */
[----:B------:R-:W-:Y:S01]  /*09b0*/  NOP ;  /* 0x0000000000007918 */ /* 0x000fe20000000000 */
[----:B------:R-:W-:Y:S01]  /*09c0*/  USEL UR60, UR60, 0x2, !UP0 ;  /* 0x000000023c3c7887 */ /* 0x000fe2000c000000 */
[----:B------:R-:W-:Y:S01]  /*09d0*/  BSSY B7, `(.L_x_5958) ;  /* 0x0002332000077945 */ /* 0x000fe20003800000 */
[----:B012-4-:R-:W-:Y:S08]  /*09e0*/  BAR.SYNC.DEFER_BLOCKING 0x0 ;  /* 0x0000000000007b1d */ /* 0x017ff00000010000 */
[----:B------:R-:W-:Y:S05]  /*09f0*/  @!P0 BRA `(.L_x_5959) ;  /* 0x000001d800108947 */ /* 0x000fea0003800000 */
.L_x_5960:
[----:B------:R-:W-:-:S08]  /*0a00*/  NOP ;  /* 0x0000000000007918 */ /* 0x000fd00000000000 */
[----:B------:R-:W0:Y:S02]  /*0a10*/  USETMAXREG.TRY_ALLOC.CTAPOOL UP0, 0xf0 ;  /* 0x000000f0000079c8 */ /* 0x000e240008000600 */
[----:B0-----:R-:W-:-:S13]  /*0a20*/  PLOP3.LUT P0, PT, PT, PT, UP0, 0x80, 0x0 ;  /* 0x000000000000781c */ /* 0x001fda0003f0f008 */
[----:B------:R-:W-:Y:S05]  /*0a30*/  @!P0 BRA `(.L_x_5960) ;  /* 0xfffffffc00f08947 */ /* 0x000fea000383ffff */
[----:B------:R-:W2:Y:S01]  /*0a40*/  LDL.LU R0, [R1] ;  /* 0x0000000001007983 */ /* 0x000ea20000300800 */
[----:B------:R-:W-:Y:S01]  /*0a50*/  SHF.R.U32.HI R2, RZ, 0x7, R3 ;  /* 0x00000007ff027819 */ /* 0x000fe20000011603 */
[----:B------:R-:W0:Y:S01]  /*0a60*/  S2UR UR5, SR_CgaCtaId ;  /* 0x00000000000579c3 */ /* 0x000e220000008800 */
[----:B------:R-:W-:-:S07]  /*0a70*/  UMOV UR4, 0x400 ;  /* 0x0000040000047882 */ /* 0x000fce0000000000 */
[----:B------:R-:W-:Y:S06]  /*0a80*/  BAR.ARV 0x8, 0x120 ;  /* 0x0204800000007b1d */ /* 0x000fec0000002000 */
[----:B------:R-:W-:-:S13]  /*0a90*/  ISETP.NE.AND P0, PT, R2, 0x1, PT ;  /* 0x000000010200780c */ /* 0x000fda0003f05270 */
[----:B------:R-:W-:Y:S06]  /*0aa0*/  @!P0 BAR.ARV 0x9, 0x100 ;  /* 0x0244000000008b1d */ /* 0x000fec0000002000 */
[----:B0-----:R-:W-:Y:S02]  /*0ab0*/  ULEA UR4, UR5, UR4, 0x18 ;  /* 0x0000000405047291 */ /* 0x001fe4000f8ec03f */
[----:B------:R-:W-:Y:S04]  /*0ac0*/  BAR.SYNC.DEFER_BLOCKING 0x5, 0x120 ;  /* 0x0144800000007b1d */ /* 0x000fe80000010000 */
[----:B------:R-:W-:-:S02]  /*0ad0*/  IMAD.U32 R2, RZ, RZ, UR4 ;  /* 0x00000004ff027e24 */ /* 0x000fc4000f8e00ff */
[----:B------:R-:W-:-:S03]  /*0ae0*/  ULDC UR4, c[0x0][0xc14] ;  /* 0x0003050000047ab9 */ /* 0x000fc60000000800 */
[----:B------:R-:W0:Y:S01]  /*0af0*/  LDS.128 R156, [R2+0x348d0] ;  /* 0x0348d000029c7984 */ /* 0x000e220000000c00 */
[----:B------:R-:W-:Y:S06]  /*0b00*/  BAR.ARV 0x4, 0x120 ;  /* 0x0104800000007b1d */ /* 0x000fec0000002000 */
[----:B--2---:R-:W-:-:S04]  /*0b10*/  LOP3.LUT R0, R0, 0xffffffdf, RZ, 0xc0, !PT ;  /* 0xffffffdf00007812 */ /* 0x004fc800078ec0ff */
[----:B------:R-:W-:Y:S02]  /*0b20*/  @P0 LOP3.LUT R0, R0, 0x20, RZ, 0xfc, !PT ;  /* 0x0000002000000812 */ /* 0x000fe400078efcff */
[----:B0-----:R-:W-:-:S03]  /*0b30*/  ISETP.GE.AND P0, PT, R159, UR4, PT ;  /* 0x000000049f007c0c */ /* 0x001fc6000bf06270 */
[----:B------:R0:W-:Y:S10]  /*0b40*/  STL [R1], R0 ;  /* 0x0000000001007387 */ /* 0x0001f40000100800 */
[----:B0-----:R-:W-:Y:S05]  /*0b50*/  @P0 BRA `(.L_x_5961) ;  /* 0x0000023000640947 */ /* 0x001fea0003800000 */
[----:B------:R-:W-:Y:S01]  /*0b60*/  VIADD R7, R3, 0xffffff80 ;  /* 0xffffff8003077836 */ /* 0x000fe20000000000 */
[----:B------:R-:W-:Y:S01]  /*0b70*/  R2UR UR4, R2 ;  /* 0x00000000020472ca */ /* 0x000fe200000e0000 */
[----:B------:R-:W-:Y:S01]  /*0b80*/  ULOP3.LUT UR5, UR60, 0x1, URZ, 0xfc, !UPT ;  /* 0x000000013c057892 */ /* 0x000fe2000f8efc3f */
[----:B------:R-:W-:Y:S01]  /*0b90*/  IMAD.MOV.U32 R220, RZ, RZ, RZ ;  /* 0x000000ffffdc7224 */ /* 0x000fe200078e00ff */
[----:B------:R-:W-:Y:S02]  /*0ba0*/  CS2R R228, SRZ ;  /* 0x0000000000e47805 */ /* 0x000fe4000001ff00 */
[----:B------:R-:W-:-:S04]  /*0bb0*/  SHF.R.S32.HI R0, RZ, 0x1f, R7 ;  /* 0x0000001fff007819 */ /* 0x000fc80000011407 */
[----:B------:R-:W-:-:S04]  /*0bc0*/  LEA.HI R3, R0, R7, RZ, 0x7 ;  /* 0x0000000700037211 */ /* 0x000fc800078f38ff */
[----:B------:R-:W-:Y:S01]  /*0bd0*/  LOP3.LUT R4, R3, 0xffffff80, RZ, 0xc0, !PT ;  /* 0xffffff8003047812 */ /* 0x000fe200078ec0ff */
[----:B------:R-:W-:Y:S01]  /*0be0*/  UIADD3 UR4, UR4, 0x16400, URZ ;  /* 0x0001640004047890 */ /* 0x000fe2000fffe03f */
        /* <DEDUP_REMOVED lines=8> */
[--C-:B------:R-:W-:Y:S02]  /*0c70*/  SHF.R.S32.HI R6, RZ, 0x2, R5.reuse ;  /* 0x00000002ff067819 */ /* 0x100fe40000011405 */
[----:B------:R-:W-:-:S02]  /*0c80*/  SHF.R.S32.HI R5, RZ, 0x1f, R5 ;  /* 0x0000001fff057819 */ /* 0x000fc40000011405 */
[----:B------:R-:W-:Y:S02]  /*0c90*/  SHF.R.S32.HI R4, RZ, 0x5, R4 ;  /* 0x00000005ff047819 */ /* 0x000fe40000011404 */
[----:B------:R-:W-:-:S04]  /*0ca0*/  LEA.HI R5, R5, R6, RZ, 0x3 ;  /* 0x0000000605057211 */ /* 0x000fc800078f18ff */
[----:B------:R-:W-:-:S04]  /*0cb0*/  LOP3.LUT R5, R5, 0xfffffff8, RZ, 0xc0, !PT ;  /* 0xfffffff805057812 */ /* 0x000fc800078ec0ff */
[----:B------:R-:W-:-:S05]  /*0cc0*/  IADD3 R5, R6, -R5, RZ ;  /* 0x8000000506057210 */ /* 0x000fca0007ffe0ff */
[----:B------:R-:W-:-:S04]  /*0cd0*/  IMAD R4, R4, 0x10, R5 ;  /* 0x0000001004047824 */ /* 0x000fc800078e0205 */
[----:B------:R-:W-:Y:S01]  /*0ce0*/  IMAD R3, R3, 0x40, R4 ;  /* 0x0000004003037824 */ /* 0x000fe200078e0204 */
[----:B------:R-:W-:-:S04]  /*0cf0*/  MOV R4, UR5 ;  /* 0x0000000500047c02 */ /* 0x000fc80008000f00 */
[----:B------:R0:W-:Y:S04]  /*0d00*/  STL [R1+0x90], R3 ;  /* 0x0000900301007387 */ /* 0x0001e80000100800 */
[----:B------:R-:W-:Y:S04]  /*0d10*/  STL [R1+0x84], RZ ;  /* 0x000084ff01007387 */ /* 0x000fe80000100800 */
[----:B------:R-:W-:Y:S01]  /*0d20*/  STL [R1+0x4], RZ ;  /* 0x000004ff01007387 */ /* 0x000fe20000100800 */
[CC--:B0-----:R-:W-:Y:S02]  /*0d30*/  LEA.HI R3, R0.reuse, R7.reuse, RZ, 0x6 ;  /* 0x0000000700037211 */ /* 0x0c1fe400078f30ff */
[----:B------:R-:W-:-:S03]  /*0d40*/  LEA.HI R0, R0, R7, RZ, 0x3 ;  /* 0x0000000700007211 */ /* 0x000fc600078f18ff */
[----:B------:R-:W-:Y:S01]  /*0d50*/  IMAD.SHL.U32 R4, R3, 0x8, RZ ;  /* 0x0000000803047824 */ /* 0x000fe200078e00ff */
[----:B------:R-:W-:Y:S02]  /*0d60*/  LOP3.LUT R3, R0, 0xfffffff8, RZ, 0xc0, !PT ;  /* 0xfffffff800037812 */ /* 0x000fe400078ec0ff */
[----:B------:R-:W-:Y:S02]  /*0d70*/  SHF.R.S32.HI R22, RZ, 0x3, R0 ;  /* 0x00000003ff167819 */ /* 0x000fe40000011400 */
[----:B------:R-:W-:Y:S01]  /*0d80*/  LOP3.LUT R14, R4, 0xfffffe00, RZ, 0xc0, !PT ;  /* 0xfffffe00040e7812 */ /* 0x000fe200078ec0ff */
[----:B------:R-:W-:Y:S01]  /*0d90*/  IMAD.IADD R3, R7, 0x1, -R3 ;  /* 0x0000000107037824 */ /* 0x000fe200078e0a03 */
[C---:B------:R-:W-:Y:S01]  /*0da0*/  IADD3 R223, R22.reuse, 0x20, RZ ;  /* 0x0000002016df7810 */ /* 0x040fe20007ffe0ff */
[----:B------:R-:W-:Y:S01]  /*0db0*/  IMAD.U32 R4, RZ, RZ, UR4 ;  /* 0x00000004ff047e24 */ /* 0x000fe2000f8e00ff */
[----:B------:R-:W-:Y:S01]  /*0dc0*/  SHF.R.S32.HI R23, RZ, 0x1f, R22 ;  /* 0x0000001fff177819 */ /* 0x000fe20000011416 */
[C---:B------:R-:W-:Y:S01]  /*0dd0*/  IMAD.SHL.U32 R0, R22.reuse, 0x40, RZ ;  /* 0x0000004016007824 */ /* 0x040fe200078e00ff */
[C---:B------:R-:W-:Y:S01]  /*0de0*/  SHF.L.U32 R16, R3.reuse, 0x3, RZ ;  /* 0x0000000303107819 */ /* 0x040fe200000006ff */
[----:B------:R-:W-:Y:S01]  /*0df0*/  VIADD R222, R22, 0x40 ;  /* 0x0000004016de7836 */ /* 0x000fe20000000000 */
[----:B------:R0:W-:Y:S01]  /*0e00*/  STL [R1+0x8c], R4 ;  /* 0x00008c0401007387 */ /* 0x0001e20000100800 */
[----:B------:R-:W-:Y:S01]  /*0e10*/  IMAD.SHL.U32 R18, R3, 0x4, RZ ;  /* 0x0000000403127824 */ /* 0x000fe200078e00ff */
[----:B------:R-:W-:Y:S01]  /*0e20*/  LOP3.LUT R3, R0, 0x1c0, RZ, 0xc0, !PT ;  /* 0x000001c000037812 */ /* 0x000fe200078ec0ff */
[C---:B------:R-:W-:Y:S01]  /*0e30*/  VIADD R225, R22.reuse, 0x80 ;  /* 0x0000008016e17836 */ /* 0x040fe20000000000 */
[----:B------:R1:W-:Y:S01]  /*0e40*/  STL [R1+0x3c], R0 ;  /* 0x00003c0001007387 */ /* 0x0003e20000100800 */
[C---:B------:R-:W-:Y:S01]  /*0e50*/  VIADD R224, R22.reuse, 0x60 ;  /* 0x0000006016e07836 */ /* 0x040fe20000000000 */
[----:B------:R-:W-:Y:S01]  /*0e60*/  SHF.R.S32.HI R15, RZ, 0x1f, R222 ;  /* 0x0000001fff0f7819 */ /* 0x000fe200000114de */
[----:B------:R-:W-:Y:S01]  /*0e70*/  VIADD R226, R22, 0xa0 ;  /* 0x000000a016e27836 */ /* 0x000fe20000000000 */
[----:B------:R-:W-:Y:S01]  /*0e80*/  SHF.L.U32 R10, R225, 0x6, RZ ;  /* 0x00000006e10a7819 */ /* 0x000fe200000006ff */
[----:B------:R-:W-:Y:S01]  /*0e90*/  IMAD.SHL.U32 R5, R222, 0x40, RZ ;  /* 0x00000040de057824 */ /* 0x000fe200078e00ff */
[----:B------:R-:W-:Y:S01]  /*0ea0*/  SHF.R.S32.HI R20, RZ, 0x1f, R224 ;  /* 0x0000001fff147819 */ /* 0x000fe200000114e0 */
[----:B0-----:R-:W-:Y:S01]  /*0eb0*/  IMAD.SHL.U32 R4, R223, 0x40, RZ ;  /* 0x00000040df047824 */ /* 0x001fe200078e00ff */
[----:B------:R-:W-:Y:S01]  /*0ec0*/  LOP3.LUT R10, R10, 0x1c0, RZ, 0xc0, !PT ;  /* 0x000001c00a0a7812 */ /* 0x000fe200078ec0ff */
[----:B------:R-:W-:Y:S01]  /*0ed0*/  IMAD.SHL.U32 R11, R226, 0x40, RZ ;  /* 0x00000040e20b7824 */ /* 0x000fe200078e00ff */
[--C-:B-1----:R-:W-:Y:S01]  /*0ee0*/  SHF.R.S32.HI R0, RZ, 0x1f, R223.reuse ;  /* 0x0000001fff007819 */ /* 0x102fe200000114df */
[----:B------:R-:W-:Y:S01]  /*0ef0*/  IMAD.SHL.U32 R8, R224, 0x40, RZ ;  /* 0x00000040e0087824 */ /* 0x000fe200078e00ff */
[----:B------:R-:W-:Y:S01]  /*0f00*/  LOP3.LUT R4, R4, 0x1c0, RZ, 0xc0, !PT ;  /* 0x000001c004047812 */ /* 0x000fe200078ec0ff */
[----:B------:R-:W-:Y:S01]  /*0f10*/  VIADD R221, R18, 0x20 ;  /* 0x0000002012dd7836 */ /* 0x000fe20000000000 */
[----:B------:R-:W-:Y:S01]  /*0f20*/  SHF.R.S32.HI R6, RZ, 0x1f, R223 ;  /* 0x0000001fff067819 */ /* 0x000fe200000114df */
[----:B------:R0:W-:Y:S01]  /*0f30*/  STL [R1+0x78], R0 ;  /* 0x0000780001007387 */ /* 0x0001e20000100800 */
[----:B------:R-:W-:Y:S01]  /*0f40*/  LOP3.LUT R5, R5, 0x1c0, RZ, 0xc0, !PT ;  /* 0x000001c005057812 */ /* 0x000fe200078ec0ff */
[----:B------:R-:W-:Y:S01]  /*0f50*/  VIADD R227, R16, 0x40 ;  /* 0x0000004010e37836 */ /* 0x000fe20000000000 */
[----:B------:R-:W-:Y:S01]  /*0f60*/  LOP3.LUT R8, R8, 0x1c0, RZ, 0xc0, !PT ;  /* 0x000001c008087812 */ /* 0x000fe200078ec0ff */
[----:B------:R1:W-:Y:S01]  /*0f70*/  STL [R1+0x74], R15 ;  /* 0x0000740f01007387 */ /* 0x0003e20000100800 */
[----:B------:R-:W-:-:S02]  /*0f80*/  SHF.R.S32.HI R7, RZ, 0x1f, R222 ;  /* 0x0000001fff077819 */ /* 0x000fc400000114de */
[----:B------:R-:W-:Y:S01]  /*0f90*/  LEA.HI R6, R6, R223, RZ, 0x3 ;  /* 0x000000df06067211 */ /* 0x000fe200078f18ff */
[----:B------:R-:W-:Y:S01]  /*0fa0*/  STL [R1+0x70], R20 ;  /* 0x0000701401007387 */ /* 0x000fe20000100800 */
[----:B------:R-:W-:Y:S02]  /*0fb0*/  SHF.R.S32.HI R9, RZ, 0x1f, R224 ;  /* 0x0000001fff097819 */ /* 0x000fe400000114e0 */
[----:B0-----:R-:W-:Y:S01]  /*0fc0*/  LOP3.LUT R0, R3, 0x38, R16, 0xf8, !PT ;  /* 0x0000003803007812 */ /* 0x001fe200078ef810 */
[----:B------:R-:W-:Y:S01]  /*0fd0*/  IMAD.SHL.U32 R6, R6, 0x40, RZ ;  /* 0x0000004006067824 */ /* 0x000fe200078e00ff */
[----:B------:R-:W-:Y:S02]  /*0fe0*/  SHF.R.S32.HI R13, RZ, 0x1f, R226 ;  /* 0x0000001fff0d7819 */ /* 0x000fe400000114e2 */
[----:B-1----:R-:W-:Y:S02]  /*0ff0*/  SHF.R.U32.HI R15, RZ, 0x3, R3 ;  /* 0x00000003ff0f7819 */ /* 0x002fe40000011603 */
[----:B------:R-:W-:-:S02]  /*1000*/  LOP3.LUT R3, R11, 0x1c0, RZ, 0xc0, !PT ;  /* 0x000001c00b037812 */ /* 0x000fc400078ec0ff */
[----:B------:R-:W-:Y:S01]  /*1010*/  LOP3.LUT R0, R14, R0, R15, 0xf6, !PT ;  /* 0x000000000e007212 */ /* 0x000fe200078ef60f */
[----:B------:R-:W-:Y:S01]  /*1020*/  STL [R1+0x64], R15 ;  /* 0x0000640f01007387 */ /* 0x000fe20000100800 */
[----:B------:R-:W-:Y:S02]  /*1030*/  LEA.HI R7, R7, R222, RZ, 0x3 ;  /* 0x000000de07077211 */ /* 0x000fe400078f18ff */
[----:B------:R-:W-:Y:S01]  /*1040*/  SHF.R.S32.HI R12, RZ, 0x1f, R225 ;  /* 0x0000001fff0c7819 */ /* 0x000fe200000114e1 */
[----:B------:R-:W-:Y:S01]  /*1050*/  STL [R1+0x38], R4 ;  /* 0x0000380401007387 */ /* 0x000fe20000100800 */
[----:B------:R-:W-:Y:S02]  /*1060*/  LEA.HI R9, R9, R224, RZ, 0x3 ;  /* 0x000000e009097211 */ /* 0x000fe400078f18ff */
[----:B------:R-:W-:Y:S01]  /*1070*/  LEA.HI R13, R13, R226, RZ, 0x3 ;  /* 0x000000e20d0d7211 */ /* 0x000fe200078f18ff */
[----:B------:R-:W-:Y:S01]  /*1080*/  STL [R1+0x44], R10 ;  /* 0x0000440a01007387 */ /* 0x000fe20000100800 */
[----:B------:R-:W-:Y:S01]  /*1090*/  SHF.L.U32 R7, R7, 0x6, RZ ;  /* 0x0000000607077819 */ /* 0x000fe200000006ff */
[----:B------:R-:W-:Y:S01]  /*10a0*/  IMAD.SHL.U32 R9, R9, 0x40, RZ ;  /* 0x0000004009097824 */ /* 0x000fe200078e00ff */
[----:B------:R-:W-:Y:S01]  /*10b0*/  LEA.HI R12, R12, R225, RZ, 0x3 ;  /* 0x000000e10c0c7211 */ /* 0x000fe200078f18ff */
[----:B------:R-:W-:Y:S01]  /*10c0*/  STL [R1+0x34], R5 ;  /* 0x0000340501007387 */ /* 0x000fe20000100800 */
[----:B------:R-:W-:Y:S01]  /*10d0*/  IMAD.SHL.U32 R13, R13, 0x40, RZ ;  /* 0x000000400d0d7824 */ /* 0x000fe200078e00ff */
[----:B------:R-:W-:-:S02]  /*10e0*/  SHF.R.S32.HI R17, RZ, 0x1f, R16 ;  /* 0x0000001fff117819 */ /* 0x000fc40000011410 */
[----:B------:R0:W-:Y:S01]  /*10f0*/  STL [R1+0x40], R3 ;  /* 0x0000400301007387 */ /* 0x0001e20000100800 */
[----:B------:R-:W-:-:S03]  /*1100*/  IMAD.SHL.U32 R12, R12, 0x40, RZ ;  /* 0x000000400c0c7824 */ /* 0x000fc600078e00ff */
[----:B------:R-:W-:Y:S04]  /*1110*/  STL [R1+0x30], R8 ;  /* 0x0000300801007387 */ /* 0x000fe80000100800 */
[----:B------:R1:W-:Y:S01]  /*1120*/  STL [R1+0x60], R0 ;  /* 0x0000600001007387 */ /* 0x0003e20000100800 */
[----:B0-----:R-:W-:Y:S02]  /*1130*/  SHF.R.U32.HI R3, RZ, 0x3, R4 ;  /* 0x00000003ff037819 */ /* 0x001fe40000011604 */
[----:B------:R-:W-:-:S03]  /*1140*/  SHF.R.U32.HI R4, RZ, 0x3, R8 ;  /* 0x00000003ff047819 */ /* 0x000fc60000011608 */
[----:B------:R0:W-:Y:S01]  /*1150*/  STL [R1+0x5c], R3 ;  /* 0x00005c0301007387 */ /* 0x0001e20000100800 */
[----:B-1----:R-:W-:-:S05]  /*1160*/  SHF.R.U32.HI R0, RZ, 0x3, R5 ;  /* 0x00000003ff007819 */ /* 0x002fca0000011605 */
[----:B------:R1:W-:Y:S01]  /*1170*/  STL [R1+0x58], R0 ;  /* 0x0000580001007387 */ /* 0x0003e20000100800 */
[----:B0-----:R-:W-:-:S03]  /*1180*/  LOP3.LUT R3, R6, 0xfffffe00, RZ, 0xc0, !PT ;  /* 0xfffffe0006037812 */ /* 0x001fc600078ec0ff */
[----:B------:R0:W-:Y:S04]  /*1190*/  STL [R1+0x50], R4 ;  /* 0x0000500401007387 */ /* 0x0001e80000100800 */
[----:B------:R2:W-:Y:S01]  /*11a0*/  STL [R1+0x4c], R3 ;  /* 0x00004c0301007387 */ /* 0x0005e20000100800 */
[----:B-1----:R-:W-:Y:S02]  /*11b0*/  LOP3.LUT R0, R7, 0xfffffe00, RZ, 0xc0, !PT ;  /* 0xfffffe0007007812 */ /* 0x002fe400078ec0ff */
[----:B0-----:R-:W-:-:S03]  /*11c0*/  LOP3.LUT R4, R9, 0xfffffe00, RZ, 0xc0, !PT ;  /* 0xfffffe0009047812 */ /* 0x001fc600078ec0ff */
[----:B------:R0:W-:Y:S01]  /*11d0*/  STL [R1+0x48], R0 ;  /* 0x0000480001007387 */ /* 0x0001e20000100800 */
[----:B--2---:R-:W-:-:S03]  /*11e0*/  LOP3.LUT R3, R12, 0xfffffe00, RZ, 0xc0, !PT ;  /* 0xfffffe000c037812 */ /* 0x004fc600078ec0ff */
[----:B------:R1:W-:Y:S01]  /*11f0*/  STL [R1+0x54], R4 ;  /* 0x0000540401007387 */ /* 0x0003e20000100800 */
[----:B0-----:R-:W-:-:S05]  /*1200*/  LOP3.LUT R0, R13, 0xfffffe00, RZ, 0xc0, !PT ;  /* 0xfffffe000d007812 */ /* 0x001fca00078ec0ff */
[----:B------:R1:W-:Y:S04]  /*1210*/  STL [R1+0x68], R0 ;  /* 0x0000680001007387 */ /* 0x0003e80000100800 */
[----:B------:R1:W-:Y:S02]  /*1220*/  STL [R1+0x6c], R3 ;  /* 0x00006c0301007387 */ /* 0x0003e40000100800 */
.L_x_6179:
[----:B01---5:R-:W0:Y:S01]  /*1230*/  LDC.64 R4, c[0x0][0xc60] ;  /* 0x00031800ff047b82 */ /* 0x023e220000000a00 */
[----:B------:R-:W-:Y:S01]  /*1240*/  ULDC.64 UR4, c[0x0][0x208] ;  /* 0x0000820000047ab9 */ /* 0x000fe20000000a00 */
[----:B0-----:R-:W-:-:S05]  /*1250*/  IMAD.WIDE R4, R159, 0x4, R4 ;  /* 0x000000049f047825 */ /* 0x001fca00078e0204 */
[----:B--2---:R-:W2:Y:S01]  /*1260*/  LDG.E R10, desc[UR4][R4.64] ;  /* 0x00000004040a7981 */ /* 0x004ea2000c1e1900 */
[----:B------:R-:W-:Y:S05]  /*1270*/  YIELD ;  /* 0x0000000000007946 */ /* 0x000fea0003800000 */
[----:B------:R-:W-:Y:S01]  /*1280*/  ULDC.64 UR4, c[0x0][0xa28] ;  /* 0x00028a0000047ab9 */ /* 0x000fe20000000a00 */
[----:B------:R-:W-:Y:S01]  /*1290*/  ULDC.64 UR8, c[0x0][0xa18] ;  /* 0x0002860000087ab9 */ /* 0x000fe20000000a00 */
[----:B------:R-:W-:Y:S01]  /*12a0*/  ISETP.NE.U32.AND P1, PT, RZ, UR4, PT ;  /* 0x00000004ff007c0c */ /* 0x000fe2000bf25070 */
[----:B------:R-:W-:Y:S01]  /*12b0*/  ULDC.64 UR6, c[0x0][0xa08] ;  /* 0x0002820000067ab9 */ /* 0x000fe20000000a00 */
[----:B------:R-:W-:Y:S01]  /*12c0*/  MOV R3, RZ ;  /* 0x000000ff00037202 */ /* 0x000fe20000000f00 */
[----:B------:R-:W-:Y:S01]  /*12d0*/  ULDC.64 UR10, c[0x0][0x208] ;  /* 0x00008200000a7ab9 */ /* 0x000fe20000000a00 */
[----:B------:R-:W-:Y:S01]  /*12e0*/  ISETP.NE.AND.EX P1, PT, RZ, UR5, PT, P1 ;  /* 0x00000005ff007c0c */ /* 0x000fe2000bf25310 */
[----:B------:R-:W-:Y:S01]  /*12f0*/  IMAD.MOV.U32 R29, RZ, RZ, RZ ;  /* 0x000000ffff1d7224 */ /* 0x000fe200078e00ff */
[----:B------:R-:W-:-:S04]  /*1300*/  ISETP.NE.U32.AND P0, PT, RZ, UR6, PT ;  /* 0x00000006ff007c0c */ /* 0x000fc8000bf05070 */
[----:B------:R-:W-:Y:S02]  /*1310*/  ISETP.NE.AND.EX P0, PT, RZ, UR7, PT, P0 ;  /* 0x00000007ff007c0c */ /* 0x000fe4000bf05300 */
[----:B--2---:R-:W-:Y:S01]  /*1320*/  SHF.R.S32.HI R0, RZ, 0x1f, R10 ;  /* 0x0000001fff007819 */ /* 0x004fe2000001140a */
[----:B------:R0:W-:Y:S04]  /*1330*/  STL [R1+0x7c], R10 ;  /* 0x00007c0a01007387 */ /* 0x0001e80000100800 */
[C---:B---34-:R-:W-:Y:S01]  /*1340*/  @P1 LEA R6, P2, R10.reuse, UR4, 0x2 ;  /* 0x000000040a061c11 */ /* 0x058fe2000f8410ff */
[C---:B------:R-:W-:Y:S01]  /*1350*/  IMAD.SHL.U32 R28, R10.reuse, 0x4, RZ ;  /* 0x000000040a1c7824 */ /* 0x040fe200078e00ff */
[C-C-:B------:R-:W-:Y:S02]  /*1360*/  SHF.L.U64.HI R30, R10.reuse, 0x2, R0.reuse ;  /* 0x000000020a1e7819 */ /* 0x140fe40000010200 */
[----:B------:R-:W-:-:S02]  /*1370*/  @P1 LEA.HI.X R7, R10, UR5, R0, 0x2, P2 ;  /* 0x000000050a071c11 */ /* 0x000fc400090f1400 */
[----:B------:R-:W-:Y:S01]  /*1380*/  ISETP.NE.U32.AND P2, PT, RZ, UR8, PT ;  /* 0x00000008ff007c0c */ /* 0x000fe2000bf45070 */
[----:B------:R-:W-:Y:S01]  /*1390*/  ULDC UR4, c[0x0][0x288] ;  /* 0x0000a20000047ab9 */ /* 0x000fe20000000800 */
[----:B------:R-:W-:Y:S01]  /*13a0*/  IADD3 R8, P3, R28, UR6, RZ ;  /* 0x000000061c087c10 */ /* 0x000fe2000ff7e0ff */
[----:B------:R-:W-:Y:S01]  /*13b0*/  IMAD.U32 R156, RZ, RZ, UR4 ;  /* 0x00000004ff9c7e24 */ /* 0x000fe2000f8e00ff */
[----:B------:R-:W-:Y:S01]  /*13c0*/  ISETP.NE.AND.EX P2, PT, RZ, UR9, PT, P2 ;  /* 0x00000009ff007c0c */ /* 0x000fe2000bf45320 */
[----:B------:R-:W-:Y:S01]  /*13d0*/  ULDC.64 UR4, c[0x0][0x3f8] ;  /* 0x0000fe0000047ab9 */ /* 0x000fe20000000a00 */
[----:B------:R0:W5:Y:S01]  /*13e0*/  @P1 LDG.E R3, desc[UR10][R6.64] ;  /* 0x0000000a06031981 */ /* 0x000162000c1e1900 */
[----:B------:R-:W-:Y:S01]  /*13f0*/  UISETP.NE.U32.AND UP0, UPT, UR4, URZ, UPT ;  /* 0x0000003f0400728c */ /* 0x000fe2000bf05070 */
[----:B------:R-:W-:Y:S02]  /*1400*/  IADD3.X R9, R30, UR7, RZ, P3, !PT ;  /* 0x000000071e097c10 */ /* 0x000fe40009ffe4ff */
[----:B------:R-:W-:Y:S01]  /*1410*/  ULDC UR4, c[0x0][0x404] ;  /* 0x0001010000047ab9 */ /* 0x000fe20000000800 */
[----:B------:R-:W-:-:S02]  /*1420*/  UISETP.NE.AND.EX UP0, UPT, UR5, URZ, UPT, UP0 ;  /* 0x0000003f0500728c */ /* 0x000fc4000bf05300 */
[----:B------:R0:W5:Y:S01]  /*1430*/  @P0 LDG.E R29, desc[UR10][R8.64] ;  /* 0x0000000a081d0981 */ /* 0x000162000c1e1900 */
[----:B------:R-:W-:Y:S01]  /*1440*/  ULDC UR5, c[0x0][0x2e0] ;  /* 0x0000b80000057ab9 */ /* 0x000fe20000000800 */
[----:B------:R-:W-:Y:S02]  /*1450*/  USEL UR4, UR4, 0x1, UP0 ;  /* 0x0000000104047887 */ /* 0x000fe40008000000 */
[----:B------:R-:W-:Y:S02]  /*1460*/  @P2 IADD3 R4, P1, R28, UR8, RZ ;  /* 0x000000081c042c10 */ /* 0x000fe4000ff3e0ff */
[----:B------:R-:W-:Y:S02]  /*1470*/  UIMAD UR4, UR4, UR5, URZ ;  /* 0x00000005040472a4 */ /* 0x000fe4000f8e023f */
[----:B------:R-:W-:Y:S01]  /*1480*/  @P2 IADD3.X R5, R30, UR9, RZ, P1, !PT ;  /* 0x000000091e052c10 */ /* 0x000fe20008ffe4ff */
[----:B------:R-:W-:Y:S02]  /*1490*/  ULDC UR5, c[0x0][0x338] ;  /* 0x0000ce0000057ab9 */ /* 0x000fe40000000800 */
[----:B------:R-:W-:Y:S01]  /*14a0*/  IMAD.U32 R25, RZ, RZ, UR5 ;  /* 0x00000005ff197e24 */ /* 0x000fe2000f8e00ff */
[----:B------:R-:W-:Y:S01]  /*14b0*/  MOV R26, UR4 ;  /* 0x00000004001a7c02 */ /* 0x000fe20008000f00 */
[----:B------:R0:W5:Y:S01]  /*14c0*/  @P2 LDG.E R156, desc[UR10][R4.64] ;  /* 0x0000000a049c2981 */ /* 0x000162000c1e1900 */
[----:B------:R-:W-:Y:S01]  /*14d0*/  IMAD.MOV.U32 R27, RZ, RZ, R10 ;  /* 0x000000ffff1b7224 */ /* 0x000fe200078e000a */
[----:B------:R-:W-:Y:S06]  /*14e0*/  @P2 BRA `(.L_x_5962) ;  /* 0x0000000000282947 */ /* 0x000fec0003800000 */
        /* <DEDUP_REMOVED lines=10> */
.L_x_5962:
[----:B------:R-:W-:Y:S01]  /*1590*/  ULDC.64 UR4, c[0x0][0xa20] ;  /* 0x0002880000047ab9 */ /* 0x000fe20000000a00 */
[----:B------:R1:W-:Y:S01]  /*15a0*/  STL [R1+0x88], R157 ;  /* 0x0000889d01007387 */ /* 0x0003e20000100800 */
[----:B------:R-:W-:-:S03]  /*15b0*/  ISETP.NE.U32.AND P1, PT, RZ, UR4, PT ;  /* 0x00000004ff007c0c */ /* 0x000fc6000bf25070 */
[----:B------:R1:W-:Y:S01]  /*15c0*/  STL [R1+0x80], R158 ;  /* 0x0000809e01007387 */ /* 0x0003e20000100800 */
[----:B------:R-:W-:-:S13]  /*15d0*/  ISETP.NE.AND.EX P1, PT, RZ, UR5, PT, P1 ;  /* 0x00000005ff007c0c */ /* 0x000fda000bf25310 */
[----:B-1----:R-:W-:Y:S05]  /*15e0*/  @!P1 BRA `(.L_x_5963) ;  /* 0x0000000000149947 */ /* 0x002fea0003800000 */
[----:B0-----:R-:W-:Y:S01]  /*15f0*/  IADD3 R4, P0, R28, UR4, RZ ;  /* 0x000000041c047c10 */ /* 0x001fe2000ff1e0ff */
[----:B------:R-:W-:-:S03]  /*1600*/  ULDC.64 UR6, c[0x0][0x208] ;  /* 0x0000820000067ab9 */ /* 0x000fc60000000a00 */
[----:B------:R-:W-:-:S05]  /*1610*/  IADD3.X R5, R30, UR5, RZ, P0, !PT ;  /* 0x000000051e057c10 */ /* 0x000fca00087fe4ff */
[----:B------:R1:W5:Y:S01]  /*1620*/  LDG.E R26, desc[UR6][R4.64] ;  /* 0x00000006041a7981 */ /* 0x000362000c1e1900 */
[----:B------:R-:W-:Y:S05]  /*1630*/  BRA `(.L_x_5964) ;  /* 0x0000000000147947 */ /* 0x000fea0003800000 */
.L_x_5963:
[----:B------:R-:W-:Y:S05]  /*1640*/  @!P0 BRA `(.L_x_5964) ;  /* 0x0000000000108947 */ /* 0x000fea0003800000 */
[----:B------:R-:W-:Y:S02]  /*1650*/  ULDC.64 UR4, c[0x0][0x208] ;  /* 0x0000820000047ab9 */ /* 0x000fe40000000a00 */
[----:B0-----:R-:W2:Y:S04]  /*1660*/  LDG.E R5, desc[UR4][R8.64] ;  /* 0x0000000408057981 */ /* 0x001ea8000c1e1900 */
[----:B------:R-:W2:Y:S02]  /*1670*/  LDG.E R26, desc[UR4][R8.64+0x4] ;  /* 0x00000404081a7981 */ /* 0x000ea4000c1e1900 */
[----:B--2---:R-:W-:-:S07]  /*1680*/  IMAD.IADD R26, R26, 0x1, -R5 ;  /* 0x000000011a1a7824 */ /* 0x004fce00078e0a05 */
.L_x_5964:
[----:B------:R-:W-:Y:S01]  /*1690*/  ULDC.64 UR4, c[0x0][0xa10] ;  /* 0x0002840000047ab9 */ /* 0x000fe20000000a00 */
[----:B------:R-:W-:Y:S01]  /*16a0*/  ULDC.64 UR6, c[0x0][0x208] ;  /* 0x0000820000067ab9 */ /* 0x000fe20000000a00 */
[----:B------:R-:W-:-:S04]  /*16b0*/  ISETP.NE.U32.AND P0, PT, RZ, UR4, PT ;  /* 0x00000004ff007c0c */ /* 0x000fc8000bf05070 */
[----:B------:R-:W-:Y:S01]  /*16c0*/  ISETP.NE.AND.EX P0, PT, RZ, UR5, PT, P0 ;  /* 0x00000005ff007c0c */ /* 0x000fe2000bf05300 */
[----:B0----5:R-:W-:Y:S01]  /*16d0*/  IMAD.IADD R8, R26, 0x1, -R3 ;  /* 0x000000011a087824 */ /* 0x021fe200078e0a03 */
[----:B------:R-:W-:-:S11]  /*16e0*/  ULDC.64 UR4, c[0x0][0xa30] ;  /* 0x00028c0000047ab9 */ /* 0x000fd60000000a00 */
[----:B-1----:R-:W0:Y:S02]  /*16f0*/  @P0 LDC.64 R4, c[0x0][0xa10] ;  /* 0x00028400ff040b82 */ /* 0x002e240000000a00 */
[----:B0-----:R-:W-:-:S05]  /*1700*/  @P0 IMAD.WIDE R4, R27, 0x4, R4 ;  /* 0x000000041b040825 */ /* 0x001fca00078e0204 */
[----:B------:R-:W2:Y:S04]  /*1710*/  @P0 LDG.E R0, desc[UR6][R4.64] ;  /* 0x0000000604000981 */ /* 0x000ea8000c1e1900 */
[----:B------:R0:W2:Y:S01]  /*1720*/  @P0 LDG.E R9, desc[UR6][R4.64+0x4] ;  /* 0x0000040604090981 */ /* 0x0000a2000c1e1900 */
[----:B------:R-:W-:Y:S01]  /*1730*/  ISETP.NE.U32.AND P1, PT, RZ, UR4, PT ;  /* 0x00000004ff007c0c */ /* 0x000fe2000bf25070 */
[----:B------:R-:W-:-:S03]  /*1740*/  IMAD.MOV.U32 R155, RZ, RZ, R26 ;  /* 0x000000ffff9b7224 */ /* 0x000fc600078e001a */
[----:B------:R-:W-:Y:S01]  /*1750*/  ISETP.NE.AND.EX P1, PT, RZ, UR5, PT, P1 ;  /* 0x00000005ff007c0c */ /* 0x000fe2000bf25310 */
[----:B0-----:R-:W-:-:S05]  /*1760*/  IMAD.MOV R4, RZ, RZ, -R8 ;  /* 0x000000ffff047224 */ /* 0x001fca00078e0a08 */
[----:B------:R-:W-:-:S07]  /*1770*/  VIMNMX R4, RZ, R4, !PT ;  /* 0x00000004ff047248 */ /* 0x000fce0007fe0100 */
[----:B------:R-:W-:-:S04]  /*1780*/  @P1 IADD3 R6, P2, R28, UR4, RZ ;  /* 0x000000041c061c10 */ /* 0x000fc8000ff5e0ff */
[----:B------:R-:W-:-:S05]  /*1790*/  @P1 IADD3.X R7, R30, UR5, RZ, P2, !PT ;  /* 0x000000051e071c10 */ /* 0x000fca00097fe4ff */
[----:B------:R0:W5:Y:S01]  /*17a0*/  @P1 LDG.E R155, desc[UR6][R6.64] ;  /* 0x00000006069b1981 */ /* 0x000162000c1e1900 */
[----:B--2---:R-:W-:-:S05]  /*17b0*/  @P0 IADD3 R25, -R0, R9, RZ ;  /* 0x0000000900190210 */ /* 0x004fca0007ffe1ff */
[----:B------:R-:W-:-:S04]  /*17c0*/  IMAD.IADD R160, R8, 0x1, R25 ;  /* 0x0000000108a07824 */ /* 0x000fc800078e0219 */
[----:B------:R-:W-:-:S04]  /*17d0*/  VIADD R0, R160, 0xaf ;  /* 0x000000afa0007836 */ /* 0x000fc80000000000 */
        /* <DEDUP_REMOVED lines=12> */
[----:B------:R-:W-:Y:S02]  /*18a0*/  @P0 LEA.HI.SX32 R24, R0, R3, 0x1b ;  /* 0x0000000300180211 */ /* 0x000fe400078fdaff */
[----:B------:R-:W-:Y:S02]  /*18b0*/  PLOP3.LUT P0, PT, PT, PT, PT, 0x80, 0x0 ;  /* 0x000000000000781c */ /* 0x000fe40003f0f070 */
        /* <DEDUP_REMOVED lines=22> */
.L_x_5967:
[----:B------:R-:W-:Y:S05]  /*1a20*/  BSYNC B6 ;  /* 0x0000000000067941 */ /* 0x000fea0003800000 */
.L_x_5966:
        /* <DEDUP_REMOVED lines=20> */
.L_x_5969:
[----:B------:R-:W-:Y:S05]  /*1b70*/  BSYNC B6 ;  /* 0x0000000000067941 */ /* 0x000fea0003800000 */
.L_x_5968:
[----:B------:R-:W2:Y:S01]  /*1b80*/  LDL.LU R21, [R1] ;  /* 0x0000000001157983 */ /* 0x000ea20000300800 */
[----:B------:R-:W-:Y:S01]  /*1b90*/  ULDC.64 UR4, c[0x0][0x9f8] ;  /* 0x00027e0000047ab9 */ /* 0x000fe20000000a00 */
[----:B------:R-:W-:Y:S01]  /*1ba0*/  ULDC.64 UR6, c[0x0][0x208] ;  /* 0x0000820000067ab9 */ /* 0x000fe20000000a00 */
[----:B------:R-:W-:Y:S01]  /*1bb0*/  ISETP.NE.U32.AND P0, PT, RZ, UR4, PT ;  /* 0x00000004ff007c0c */ /* 0x000fe2000bf05070 */
[----:B------:R-:W0:Y:S01]  /*1bc0*/  LDC R11, c[0x0][0x3d4] ;  /* 0x0000f500ff0b7b82 */ /* 0x000e220000000800 */
[----:B------:R-:W3:Y:S02]  /*1bd0*/  LDL R36, [R1+0x34] ;  /* 0x0000340001247983 */ /* 0x000ee40000100800 */
[----:B------:R-:W-:Y:S02]  /*1be0*/  ISETP.NE.AND.EX P0, PT, RZ, UR5, PT, P0 ;  /* 0x00000005ff007c0c */ /* 0x000fe4000bf05300 */
[----:B------:R-:W4:Y:S03]  /*1bf0*/  LDL R37, [R1+0x38] ;  /* 0x0000380001257983 */ /* 0x000f260000100800 */
[----:B------:R-:W1:Y:S01]  /*1c00*/  LDC R0, c[0x0][0x428] ;  /* 0x00010a00ff007b82 */ /* 0x000e620000000800 */
[----:B------:R-:W4:Y:S07]  /*1c10*/  LDL R35, [R1+0x5c] ;  /* 0x00005c0001237983 */ /* 0x000f2e0000100800 */
[----:B------:R-:W-:Y:S01]  /*1c20*/  @P0 IADD3 R4, P1, R28, UR4, RZ ;  /* 0x000000041c040c10 */ /* 0x000fe2000ff3e0ff */
[----:B------:R-:W-:Y:S01]  /*1c30*/  IMAD.IADD R123, R29, 0x1, R26 ;  /* 0x000000011d7b7824 */ /* 0x000fe200078e021a */
[----:B------:R-:W1:Y:S01]  /*1c40*/  S2R R20, SR_TID.X ;  /* 0x0000000000147919 */ /* 0x000e620000002100 */
[----:B------:R-:W1:Y:S01]  /*1c50*/  LDC.64 R96, c[0x0][0x2f0] ;  /* 0x0000bc00ff607b82 */ /* 0x000e620000000a00 */
[----:B------:R-:W-:Y:S01]  /*1c60*/  @P0 IADD3.X R5, R30, UR5, RZ, P1, !PT ;  /* 0x000000051e050c10 */ /* 0x000fe20008ffe4ff */
[----:B------:R-:W-:-:S04]  /*1c70*/  ULDC.64 UR4, c[0x0][0x2f8] ;  /* 0x0000be0000047ab9 */ /* 0x000fc80000000a00 */
[----:B------:R1:W3:Y:S01]  /*1c80*/  @P0 LDG.E R27, desc[UR6][R4.64] ;  /* 0x00000006041b0981 */ /* 0x0002e2000c1e1900 */
[----:B0-----:R-:W-:Y:S01]  /*1c90*/  ISETP.GE.AND P2, PT, R16, R11, PT ;  /* 0x0000000b1000720c */ /* 0x001fe20003f46270 */
[----:B------:R-:W-:Y:S01]  /*1ca0*/  ULDC.64 UR6, c[0x0][0xa08] ;  /* 0x0002820000067ab9 */ /* 0x000fe20000000a00 */
[----:B------:R-:W-:Y:S01]  /*1cb0*/  SHF.R.S32.HI R13, RZ, 0x1f, R123 ;  /* 0x0000001fff0d7819 */ /* 0x000fe2000001147b */
[----:B------:R-:W0:Y:S01]  /*1cc0*/  LDC.64 R106, c[0x0][0x3d8] ;  /* 0x0000f600ff6a7b82 */ /* 0x000e220000000a00 */
[----:B------:R-:W-:Y:S02]  /*1cd0*/  SHF.R.S32.HI R19, RZ, 0x1f, R18 ;  /* 0x0000001fff137819 */ /* 0x000fe40000011412 */
[----:B-1----:R-:W-:-:S05]  /*1ce0*/  ISETP.NE.AND P0, PT, R0, 0x1, PT ;  /* 0x000000010000780c */ /* 0x002fca0003f05270 */
[----:B------:R-:W1:Y:S01]  /*1cf0*/  LDC.64 R112, c[0x0][0x3e8] ;  /* 0x0000fa00ff707b82 */ /* 0x000e620000000a00 */
[----:B------:R-:W-:-:S07]  /*1d00*/  IMAD R6, R13, R96, RZ ;  /* 0x000000600d067224 */ /* 0x000fce00078e02ff */
[----:B------:R-:W1:Y:S01]  /*1d10*/  @P0 LDC R3, c[0x0][0x42c] ;  /* 0x00010b00ff030b82 */ /* 0x000e620000000800 */
[----:B------:R-:W-:Y:S01]  /*1d20*/  IMAD.WIDE.U32 R4, R123, R96, RZ ;  /* 0x000000607b047225 */ /* 0x000fe200078e00ff */
[----:B------:R-:W-:-:S06]  /*1d30*/  SHF.R.U32.HI R20, RZ, 0x7, R20 ;  /* 0x00000007ff147819 */ /* 0x000fcc0000011614 */
[----:B------:R-:W1:Y:S01]  /*1d40*/  @P0 LDC R7, c[0x0][0x430] ;  /* 0x00010c00ff070b82 */ /* 0x000e620000000800 */
[----:B------:R-:W-:Y:S01]  /*1d50*/  ISETP.NE.AND P6, PT, R20, 0x1, PT ;  /* 0x000000011400780c */ /* 0x000fe20003fc5270 */
[----:B0-----:R-:W-:-:S04]  /*1d60*/  IMAD.WIDE.U32 R102, R22, R106, R18 ;  /* 0x0000006a16667225 */ /* 0x001fc800078e0012 */
[----:B-1----:R-:W-:-:S04]  /*1d70*/  @P0 IMAD.HI.U32 R0, R158, R3, RZ ;  /* 0x000000039e000227 */ /* 0x002fc800078e00ff */
[----:B------:R-:W-:Y:S01]  /*1d80*/  IMAD R3, R123, R97, R6 ;  /* 0x000000617b037224 */ /* 0x000fe200078e0206 */
[----:B------:R-:W-:-:S03]  /*1d90*/  @P0 SHF.R.U32.HI R158, RZ, R7, R0 ;  /* 0x00000007ff9e0219 */ /* 0x000fc60000011600 */
[----:B------:R-:W-:Y:S01]  /*1da0*/  IMAD.IADD R5, R5, 0x1, R3 ;  /* 0x0000000105057824 */ /* 0x000fe200078e0203 */
[----:B------:R-:W-:Y:S02]  /*1db0*/  ISETP.NE.U32.AND P0, PT, RZ, UR6, PT ;  /* 0x00000006ff007c0c */ /* 0x000fe4000bf05070 */
[----:B------:R-:W-:Y:S01]  /*1dc0*/  SHF.R.S32.HI R6, RZ, 0x1f, R158 ;  /* 0x0000001fff067819 */ /* 0x000fe2000001149e */
[----:B------:R-:W-:Y:S01]  /*1dd0*/  IMAD.WIDE.U32 R4, R158, UR4, R4 ;  /* 0x000000049e047c25 */ /* 0x000fe2000f8e0004 */
[----:B------:R-:W-:-:S03]  /*1de0*/  ISETP.NE.AND.EX P0, PT, RZ, UR7, PT, P0 ;  /* 0x00000007ff007c0c */ /* 0x000fc6000bf05300 */
[----:B------:R-:W-:-:S04]  /*1df0*/  IMAD R3, R6, UR4, RZ ;  /* 0x0000000406037c24 */ /* 0x000fc8000f8e02ff */
[----:B------:R-:W-:Y:S01]  /*1e00*/  IMAD R3, R158, UR5, R3 ;  /* 0x000000059e037c24 */ /* 0x000fe2000f8e0203 */
[----:B------:R-:W-:-:S03]  /*1e10*/  ULDC.64 UR4, c[0x0][0x300] ;  /* 0x0000c00000047ab9 */ /* 0x000fc60000000a00 */
[----:B------:R-:W-:Y:S01]  /*1e20*/  IMAD.IADD R5, R5, 0x1, R3 ;  /* 0x0000000105057824 */ /* 0x000fe200078e0203 */
[----:B--2---:R-:W-:-:S04]  /*1e30*/  LOP3.LUT R21, R21, 0xfffffffe, RZ, 0xc0, !PT ;  /* 0xfffffffe15157812 */ /* 0x004fc800078ec0ff */
[----:B------:R-:W-:-:S05]  /*1e40*/  @P2 LOP3.LUT R21, R21, 0x1, RZ, 0xfc, !PT ;  /* 0x0000000115152812 */ /* 0x000fca00078efcff */
[----:B------:R0:W-:Y:S04]  /*1e50*/  STL [R1], R21 ;  /* 0x0000001501007387 */ /* 0x0001e80000100800 */
[----:B------:R-:W2:Y:S04]  /*1e60*/  LDL R31, [R1+0x58] ;  /* 0x00005800011f7983 */ /* 0x000ea80000100800 */
[----:B------:R-:W2:Y:S04]  /*1e70*/  LDL R33, [R1+0x48] ;  /* 0x0000480001217983 */ /* 0x000ea80000100800 */
[----:B------:R-:W2:Y:S04]  /*1e80*/  LDL R34, [R1+0x4c] ;  /* 0x00004c0001227983 */ /* 0x000ea80000100800 */
[----:B------:R-:W2:Y:S01]  /*1e90*/  LDL R29, [R1+0x3c] ;  /* 0x00003c00011d7983 */ /* 0x000ea20000100800 */
[----:B---3--:R-:W-:-:S03]  /*1ea0*/  SHF.R.S32.HI R0, RZ, 0x1f, R27 ;  /* 0x0000001fff007819 */ /* 0x008fc6000001141b */
[----:B------:R-:W3:Y:S01]  /*1eb0*/  LDL R26, [R1+0x54] ;  /* 0x00005400011a7983 */ /* 0x000ee20000100800 */
[----:B------:R-:W-:Y:S02]  /*1ec0*/  SEL R9, R27, RZ, !P0 ;  /* 0x000000ff1b097207 */ /* 0x000fe40004000000 */
[----:B------:R-:W-:Y:S01]  /*1ed0*/  SEL R8, R0, RZ, !P0 ;  /* 0x000000ff00087207 */ /* 0x000fe20004000000 */
[----:B------:R-:W3:Y:S02]  /*1ee0*/  LDL R27, [R1+0x44] ;  /* 0x00004400011b7983 */ /* 0x000ee40000100800 */
[----:B------:R-:W-:Y:S02]  /*1ef0*/  IMAD.WIDE.U32 R98, R9, UR4, R4 ;  /* 0x0000000409627c25 */ /* 0x000fe4000f8e0004 */
[----:B0-----:R-:W3:Y:S02]  /*1f00*/  LDL R21, [R1+0x6c] ;  /* 0x00006c0001157983 */ /* 0x001ee40000100800 */
[----:B------:R-:W-:-:S02]  /*1f10*/  IMAD R0, R8, UR4, RZ ;  /* 0x0000000408007c24 */ /* 0x000fc4000f8e02ff */
[----:B------:R-:W3:Y:S02]  /*1f20*/  LDL R14, [R1+0x68] ;  /* 0x00006800010e7983 */ /* 0x000ee40000100800 */
[----:B------:R-:W-:Y:S01]  /*1f30*/  IMAD R15, R9, UR5, R0 ;  /* 0x00000005090f7c24 */ /* 0x000fe2000f8e0200 */
[----:B------:R-:W-:Y:S05]  /*1f40*/  @!P6 WARPSYNC.ALL ;  /* 0x000000000000e948 */ /* 0x000fea0003800000 */
[----:B------:R-:W3:Y:S01]  /*1f50*/  LDL R12, [R1+0x64] ;  /* 0x00006400010c7983 */ /* 0x000ee20000100800 */
[----:B------:R-:W-:Y:S01]  /*1f60*/  ULDC.64 UR4, c[0x0][0x320] ;  /* 0x0000c80000047ab9 */ /* 0x000fe20000000a00 */
[----:B------:R-:W-:-:S02]  /*1f70*/  IMAD R0, R23, R106, RZ ;  /* 0x0000006a17007224 */ /* 0x000fc400078e02ff */
[----:B------:R-:W3:Y:S01]  /*1f80*/  LDL R30, [R1+0x40] ;  /* 0x00004000011e7983 */ /* 0x000ee20000100800 */
[----:B------:R-:W-:Y:S02]  /*1f90*/  IMAD R3, R6, UR4, RZ ;  /* 0x0000000406037c24 */ /* 0x000fe4000f8e02ff */
[C---:B------:R-:W-:Y:S01]  /*1fa0*/  IMAD.WIDE.U32 R4, R158.reuse, UR4, R16 ;  /* 0x000000049e047c25 */ /* 0x040fe2000f8e0010 */
[----:B------:R-:W3:Y:S03]  /*1fb0*/  LDL R32, [R1+0x30] ;  /* 0x0000300001207983 */ /* 0x000ee60000100800 */
[----:B------:R-:W-:Y:S01]  /*1fc0*/  IMAD R3, R158, UR5, R3 ;  /* 0x000000059e037c24 */ /* 0x000fe2000f8e0203 */
[----:B------:R-:W3:Y:S01]  /*1fd0*/  LDL R28, [R1+0x50] ;  /* 0x00005000011c7983 */ /* 0x000ee20000100800 */
[----:B------:R-:W-:Y:S01]  /*1fe0*/  ULDC.64 UR4, c[0x0][0x328] ;  /* 0x0000ca0000047ab9 */ /* 0x000fe20000000a00 */
[----:B------:R-:W-:-:S02]  /*1ff0*/  IMAD R7, R22, R107, R0 ;  /* 0x0000006b16077224 */ /* 0x000fc400078e0200 */
[----:B------:R-:W-:Y:S01]  /*2000*/  IMAD.IADD R101, R5, 0x1, R3 ;  /* 0x0000000105657824 */ /* 0x000fe200078e0203 */
[----:B------:R-:W-:Y:S01]  /*2010*/  SEL R3, R11, RZ, P2 ;  /* 0x000000ff0b037207 */ /* 0x000fe20001000000 */
[----:B------:R-:W-:-:S04]  /*2020*/  IMAD R0, R8, UR4, RZ ;  /* 0x0000000408007c24 */ /* 0x000fc8000f8e02ff */
[----:B------:R-:W-:Y:S01]  /*2030*/  IMAD.IADD R3, R16, 0x1, R3 ;  /* 0x0000000110037824 */ /* 0x000fe200078e0203 */
[----:B------:R-:W-:Y:S01]  /*2040*/  MOV R100, R4 ;  /* 0x0000000400647202 */ /* 0x000fe20000000f00 */
[----:B------:R-:W-:Y:S02]  /*2050*/  IMAD R41, R9, UR5, R0 ;  /* 0x0000000509297c24 */ /* 0x000fe4000f8e0200 */
[----:B------:R-:W-:Y:S01]  /*2060*/  IMAD.WIDE.U32 R4, R22, R106, R16 ;  /* 0x0000006a16047225 */ /* 0x000fe200078e0010 */
[----:B------:R-:W-:-:S03]  /*2070*/  SHF.R.S32.HI R0, RZ, 0x1f, R3 ;  /* 0x0000001fff007819 */ /* 0x000fc60000011403 */
[-C--:B------:R-:W-:Y:S01]  /*2080*/  IMAD R6, R23, R112.reuse, RZ ;  /* 0x0000007017067224 */ /* 0x080fe200078e02ff */
[----:B------:R-:W-:Y:S01]  /*2090*/  LEA.HI R10, R0, R3, RZ, 0x3 ;  /* 0x00000003000a7211 */ /* 0x000fe200078f18ff */
[----:B------:R-:W-:Y:S02]  /*20a0*/  IMAD.IADD R103, R103, 0x1, R7 ;  /* 0x0000000167677824 */ /* 0x000fe400078e0207 */
[----:B------:R-:W-:Y:S02]  /*20b0*/  IMAD.IADD R5, R7, 0x1, R5 ;  /* 0x0000000107057824 */ /* 0x000fe400078e0205 */
[C---:B------:R-:W-:Y:S02]  /*20c0*/  IMAD R7, R22.reuse, R113, R6 ;  /* 0x0000007116077224 */ /* 0x040fe400078e0206 */
[----:B------:R-:W-:Y:S01]  /*20d0*/  IMAD.WIDE.U32 R110, R22, R112, R16 ;  /* 0x00000070166e7225 */ /* 0x000fe200078e0010 */
[----:B------:R-:W-:-:S03]  /*20e0*/  LOP3.LUT R6, R36, 0x38, R10, 0xf8, !PT ;  /* 0x0000003824067812 */ /* 0x000fc600078ef80a */
[----:B------:R-:W-:Y:S01]  /*20f0*/  IMAD.WIDE.U32 R108, R22, R112, R18 ;  /* 0x00000070166c7225 */ /* 0x000fe200078e0012 */
[----:B------:R-:W-:-:S03]  /*2100*/  IADD3 R111, R7, R111, RZ ;  /* 0x0000006f076f7210 */ /* 0x000fc60007ffe0ff */
[----:B------:R-:W-:Y:S01]  /*2110*/  IMAD.IADD R109, R109, 0x1, R7 ;  /* 0x000000016d6d7824 */ /* 0x000fe200078e0207 */
[----:B------:R-:W-:-:S04]  /*2120*/  LEA.HI R0, R0, R3, RZ, 0x6 ;  /* 0x0000000300007211 */ /* 0x000fc800078f30ff */
[----:B------:R-:W-:Y:S02]  /*2130*/  SHF.R.S32.HI R3, RZ, 0x6, R0 ;  /* 0x00000006ff037819 */ /* 0x000fe40000011400 */
[----:B----4-:R-:W-:-:S04]  /*2140*/  LOP3.LUT R0, R37, 0x38, R10, 0xf8, !PT ;  /* 0x0000003825007812 */ /* 0x010fc800078ef80a */
[----:B------:R-:W-:Y:S01]  /*2150*/  LOP3.LUT R0, R0, R35, RZ, 0x3c, !PT ;  /* 0x0000002300007212 */ /* 0x000fe200078e3cff */
[----:B------:R-:W-:Y:S01]  /*2160*/  IMAD.WIDE.U32 R100, R9, UR4, R100 ;  /* 0x0000000409647c25 */ /* 0x000fe2000f8e0064 */
[----:B-----5:R-:W-:Y:S01]  /*2170*/  SHF.R.S32.HI R9, RZ, 0x1f, R155 ;  /* 0x0000001fff097819 */ /* 0x020fe2000001149b */
[----:B------:R-:W-:Y:S01]  /*2180*/  ULDC UR4, c[0x0][0x2e4] ;  /* 0x0000b90000047ab9 */ /* 0x000fe20000000800 */
[C---:B------:R-:W-:Y:S02]  /*2190*/  SHF.L.U64.HI R115, R96.reuse, 0x5, R97 ;  /* 0x0000000560737819 */ /* 0x040fe40000010261 */
[----:B------:R-:W-:-:S05]  /*21a0*/  SHF.L.U32 R114, R96, 0x5, RZ ;  /* 0x0000000560727819 */ /* 0x000fca00000006ff */
[C---:B------:R-:W-:Y:S01]  /*21b0*/  IMAD.WIDE.U32 R116, R22.reuse, R96, R114 ;  /* 0x0000006016747225 */ /* 0x040fe200078e0072 */
[----:B------:R-:W-:Y:S02]  /*21c0*/  IADD3 R122, P0, R22, R123, RZ ;  /* 0x0000007b167a7210 */ /* 0x000fe40007f1e0ff */
[----:B------:R-:W-:-:S03]  /*21d0*/  IADD3 R127, P1, R114, R116, RZ ;  /* 0x00000074727f7210 */ /* 0x000fc60007f3e0ff */
[----:B------:R-:W-:Y:S01]  /*21e0*/  IMAD.X R123, R23, 0x1, R13, P0 ;  /* 0x00000001177b7824 */ /* 0x000fe200000e060d */
[----:B------:R-:W-:Y:S01]  /*21f0*/  IADD3 R130, P0, R127, R114, RZ ;  /* 0x000000727f827210 */ /* 0x000fe20007f1e0ff */
[----:B------:R-:W-:Y:S01]  /*2200*/  IMAD.WIDE.U32 R118, R22, R96, R16 ;  /* 0x0000006016767225 */ /* 0x000fe200078e0010 */
[----:B------:R-:W-:-:S03]  /*2210*/  SHF.L.U64.HI R144, R96, 0x6, R97 ;  /* 0x0000000660907819 */ /* 0x000fc60000010261 */
[----:B------:R-:W-:Y:S01]  /*2220*/  IMAD.IADD R15, R99, 0x1, R15 ;  /* 0x00000001630f7824 */ /* 0x000fe200078e020f */
[----:B------:R-:W-:Y:S01]  /*2230*/  SHF.L.U64.HI R139, R96, 0x7, R97 ;  /* 0x00000007608b7819 */ /* 0x000fe20000010261 */
[-C--:B------:R-:W-:Y:S01]  /*2240*/  IMAD.WIDE.U32 R104, R155, R106.reuse, R4 ;  /* 0x0000006a9b687225 */ /* 0x080fe200078e0004 */
[C-C-:B------:R-:W-:Y:S02]  /*2250*/  SHF.L.U64.HI R38, R106.reuse, 0x5, R107.reuse ;  /* 0x000000056a267819 */ /* 0x140fe4000001026b */
[C-C-:B------:R-:W-:Y:S01]  /*2260*/  SHF.L.U64.HI R37, R106.reuse, 0x6, R107.reuse ;  /* 0x000000066a257819 */ /* 0x140fe2000001026b */
[----:B------:R-:W-:Y:S01]  /*2270*/  IMAD R39, R97, 0xb0, RZ ;  /* 0x000000b061277824 */ /* 0x000fe200078e02ff */
[----:B------:R-:W-:Y:S01]  /*2280*/  SHF.L.U64.HI R36, R106, 0x7, R107 ;  /* 0x000000076a247819 */ /* 0x000fe2000001026b */
[----:B------:R-:W-:Y:S01]  /*2290*/  IMAD R143, R107, 0xb0, RZ ;  /* 0x000000b06b8f7824 */ /* 0x000fe200078e02ff */
[----:B------:R-:W-:Y:S01]  /*22a0*/  SHF.L.U64.HI R120, R112, 0x7, R113 ;  /* 0x0000000770787819 */ /* 0x000fe20000010271 */
[----:B------:R-:W-:Y:S01]  /*22b0*/  IMAD.SHL.U32 R35, R106, 0x20, RZ ;  /* 0x000000206a237824 */ /* 0x000fe200078e00ff */
[----:B------:R-:W-:Y:S01]  /*22c0*/  IADD3 R13, P2, R98, 0x40, RZ ;  /* 0x00000040620d7810 */ /* 0x000fe20007f5e0ff */
[----:B------:R-:W-:-:S04]  /*22d0*/  IMAD.WIDE.U32 R102, R155, R106, R102 ;  /* 0x0000006a9b667225 */ /* 0x000fc800078e0066 */
[----:B------:R-:W-:Y:S02]  /*22e0*/  IMAD R5, R113, 0xb0, RZ ;  /* 0x000000b071057824 */ /* 0x000fe400078e02ff */
[----:B------:R-:W-:Y:S02]  /*22f0*/  IMAD.SHL.U32 R121, R112, 0x80, RZ ;  /* 0x0000008070797824 */ /* 0x000fe400078e00ff */
[----:B------:R-:W-:-:S04]  /*2300*/  IMAD.WIDE.U32 R108, R155, R112, R108 ;  /* 0x000000709b6c7225 */ /* 0x000fc800078e006c */
[----:B------:R-:W-:-:S04]  /*2310*/  IMAD.WIDE.U32 R110, R155, R112, R110 ;  /* 0x000000709b6e7225 */ /* 0x000fc800078e006e */
[----:B------:R-:W-:Y:S01]  /*2320*/  VIADD R161, R20, 0x8 ;  /* 0x0000000814a17836 */ /* 0x000fe20000000000 */
[----:B------:R-:W-:Y:S01]  /*2330*/  LOP3.LUT R20, R10, 0xfffffff8, RZ, 0xc0, !PT ;  /* 0xfffffff80a147812 */ /* 0x000fe200078ec0ff */
[----:B------:R-:W-:Y:S01]  /*2340*/  IMAD.WIDE.U32 R158, R96, 0xb0, RZ ;  /* 0x000000b0609e7825 */ /* 0x000fe200078e00ff */
[----:B------:R-:W-:Y:S02]  /*2350*/  SHF.R.S32.HI R146, RZ, 0x1f, R225 ;  /* 0x0000001fff927819 */ /* 0x000fe400000114e1 */
[----:B------:R-:W-:Y:S02]  /*2360*/  SHF.R.S32.HI R145, RZ, 0x1f, R226 ;  /* 0x0000001fff917819 */ /* 0x000fe400000114e2 */
[----:B------:R-:W-:Y:S02]  /*2370*/  IADD3 R39, R159, R39, RZ ;  /* 0x000000279f277210 */ /* 0x000fe40007ffe0ff */
[----:B--2---:R-:W-:Y:S02]  /*2380*/  LOP3.LUT R7, R6, R31, RZ, 0x3c, !PT ;  /* 0x0000001f06077212 */ /* 0x004fe400078e3cff */
[----:B------:R-:W0:Y:S01]  /*2390*/  S2R R31, SR_TID.X ;  /* 0x00000000001f7919 */ /* 0x000e220000002100 */
[----:B------:R-:W-:-:S04]  /*23a0*/  IMAD R150, R3, 0x2c00, R33 ;  /* 0x00002c0003967824 */ /* 0x000fc800078e0221 */
[----:B------:R-:W-:Y:S02]  /*23b0*/  IMAD.IADD R150, R150, 0x1, R7 ;  /* 0x0000000196967824 */ /* 0x000fe400078e0207 */
[----:B------:R-:W-:Y:S01]  /*23c0*/  IMAD R151, R3, 0x2c00, R34 ;  /* 0x00002c0003977824 */ /* 0x000fe200078e0222 */
[----:B---3--:R-:W-:Y:S02]  /*23d0*/  SHF.R.U32.HI R138, RZ, 0x3, R27 ;  /* 0x00000003ff8a7819 */ /* 0x008fe4000001161b */
[----:B------:R-:W-:Y:S01]  /*23e0*/  LOP3.LUT R7, R27, 0x38, R10, 0xf8, !PT ;  /* 0x000000381b077812 */ /* 0x000fe200078ef80a */
[----:B0-----:R-:W-:-:S05]  /*23f0*/  VIADD R31, R31, 0xffffff80 ;  /* 0xffffff801f1f7836 */ /* 0x001fca0000000000 */
[----:B------:R-:W-:-:S04]  /*2400*/  SHF.R.S32.HI R27, RZ, 0x1f, R31 ;  /* 0x0000001fff1b7819 */ /* 0x000fc8000001141f */
[----:B------:R-:W-:Y:S01]  /*2410*/  LEA.HI R27, R27, R31, RZ, 0x6 ;  /* 0x0000001f1b1b7211 */ /* 0x000fe200078f30ff */
[----:B------:R-:W-:Y:S01]  /*2420*/  IMAD.IADD R151, R151, 0x1, R0 ;  /* 0x0000000197977824 */ /* 0x000fe200078e0200 */
[----:B------:R-:W-:-:S03]  /*2430*/  LOP3.LUT R0, R10, 0x38, RZ, 0xc0, !PT ;  /* 0x000000380a007812 */ /* 0x000fc600078ec0ff */
[----:B------:R-:W-:Y:S01]  /*2440*/  IMAD.SHL.U32 R27, R27, 0x8, RZ ;  /* 0x000000081b1b7824 */ /* 0x000fe200078e00ff */
[----:B------:R-:W-:-:S04]  /*2450*/  LOP3.LUT R0, R0, 0x1c0, R29, 0xf8, !PT ;  /* 0x000001c000007812 */ /* 0x000fc800078ef81d */
[----:B------:R-:W-:Y:S01]  /*2460*/  LOP3.LUT R27, R27, 0xfffffe00, RZ, 0xc0, !PT ;  /* 0xfffffe001b1b7812 */ /* 0x000fe200078ec0ff */
[C---:B------:R-:W-:Y:S02]  /*2470*/  IMAD R149, R3.reuse, 0x2c00, R26 ;  /* 0x00002c0003957824 */ /* 0x040fe400078e021a */
[C---:B------:R-:W-:Y:S02]  /*2480*/  IMAD R148, R3.reuse, 0x2c00, R21 ;  /* 0x00002c0003947824 */ /* 0x040fe400078e0215 */
[C---:B------:R-:W-:Y:S02]  /*2490*/  IMAD R154, R3.reuse, 0x2c00, R27 ;  /* 0x00002c00039a7824 */ /* 0x040fe400078e021b */
[----:B------:R-:W-:Y:S01]  /*24a0*/  IMAD R147, R3, 0x2c00, R14 ;  /* 0x00002c0003937824 */ /* 0x000fe200078e020e */
[----:B------:R-:W-:Y:S01]  /*24b0*/  LOP3.LUT R3, R0, R12, RZ, 0x3c, !PT ;  /* 0x0000000c00037212 */ /* 0x000fe200078e3cff */
[----:B------:R-:W-:-:S04]  /*24c0*/  IMAD R0, R9, R106, RZ ;  /* 0x0000006a09007224 */ /* 0x000fc800078e02ff */
[----:B------:R-:W-:Y:S02]  /*24d0*/  IMAD R27, R155, R107, R0 ;  /* 0x0000006b9b1b7224 */ /* 0x000fe400078e0200 */
[----:B------:R-:W-:-:S04]  /*24e0*/  IMAD R0, R9, R112, RZ ;  /* 0x0000007009007224 */ /* 0x000fc800078e02ff */
[----:B------:R-:W-:Y:S02]  /*24f0*/  IMAD R21, R155, R113, R0 ;  /* 0x000000719b157224 */ /* 0x000fe400078e0200 */
[----:B------:R-:W-:Y:S02]  /*2500*/  IMAD R0, R23, R96, RZ ;  /* 0x0000006017007224 */ /* 0x000fe400078e02ff */
[----:B------:R-:W-:Y:S02]  /*2510*/  IMAD.IADD R154, R154, 0x1, R3 ;  /* 0x000000019a9a7824 */ /* 0x000fe400078e0203 */
[----:B------:R-:W-:-:S04]  /*2520*/  IMAD R3, R22, R97, R0 ;  /* 0x0000006116037224 */ /* 0x000fc800078e0200 */
[----:B------:R-:W-:-:S04]  /*2530*/  IMAD.IADD R125, R3, 0x1, R117 ;  /* 0x00000001037d7824 */ /* 0x000fc800078e0275 */
[----:B------:R-:W-:-:S05]  /*2540*/  IMAD.X R126, R125, 0x1, R115, P1 ;  /* 0x000000017d7e7824 */ /* 0x000fca00008e0673 */
[-C--:B------:R-:W-:Y:S02]  /*2550*/  IADD3.X R128, R126, R115.reuse, RZ, P0, !PT ;  /* 0x000000737e807210 */ /* 0x080fe400007fe4ff */
[----:B------:R-:W-:Y:S01]  /*2560*/  IADD3 R136, P0, R130, R114, RZ ;  /* 0x0000007282887210 */ /* 0x000fe20007f1e0ff */
[----:B------:R-:W-:Y:S01]  /*2570*/  IMAD.IADD R124, R119, 0x1, R3 ;  /* 0x00000001777c7824 */ /* 0x000fe200078e0203 */
[----:B------:R-:W-:Y:S02]  /*2580*/  SHF.R.U32.HI R137, RZ, 0x3, R30 ;  /* 0x00000003ff897819 */ /* 0x000fe4000001161e */
[----:B------:R-:W-:Y:S02]  /*2590*/  IADD3.X R131, R128, R115, RZ, P0, !PT ;  /* 0x0000007380837210 */ /* 0x000fe400007fe4ff */
[----:B------:R-:W-:Y:S02]  /*25a0*/  LOP3.LUT R8, R30, 0x38, R10, 0xf8, !PT ;  /* 0x000000381e087812 */ /* 0x000fe400078ef80a */
[----:B------:R-:W-:-:S02]  /*25b0*/  IADD3 R14, P0, R98, R118, RZ ;  /* 0x00000076620e7210 */ /* 0x000fc40007f1e0ff */
[----:B------:R-:W-:Y:S01]  /*25c0*/  LOP3.LUT R6, R32, 0x38, R10, 0xf8, !PT ;  /* 0x0000003820067812 */ /* 0x000fe200078ef80a */
[----:B------:R-:W-:Y:S01]  /*25d0*/  IMAD.SHL.U32 R33, R106, 0x80, RZ ;  /* 0x000000806a217824 */ /* 0x000fe200078e00ff */
[----:B------:R-:W-:Y:S01]  /*25e0*/  LOP3.LUT R7, R7, R138, RZ, 0x3c, !PT ;  /* 0x0000008a07077212 */ /* 0x000fe200078e3cff */
[----:B------:R-:W-:Y:S01]  /*25f0*/  IMAD.SHL.U32 R30, R112, 0x20, RZ ;  /* 0x00000020701e7824 */ /* 0x000fe200078e00ff */
[----:B------:R-:W-:Y:S01]  /*2600*/  LOP3.LUT R8, R8, R137, RZ, 0x3c, !PT ;  /* 0x0000008908087212 */ /* 0x000fe200078e3cff */
[----:B------:R-:W-:Y:S01]  /*2610*/  IMAD.SHL.U32 R29, R112, 0x40, RZ ;  /* 0x00000040701d7824 */ /* 0x000fe200078e00ff */
[----:B------:R-:W-:Y:S01]  /*2620*/  LOP3.LUT R6, R6, R28, RZ, 0x3c, !PT ;  /* 0x0000001c06067212 */ /* 0x000fe200078e3cff */
[----:B------:R-:W-:Y:S01]  /*2630*/  IMAD.SHL.U32 R97, R11, 0x2, RZ ;  /* 0x000000020b617824 */ /* 0x000fe200078e00ff */
[----:B------:R-:W-:Y:S01]  /*2640*/  SHF.L.U32 R34, R106, 0x6, RZ ;  /* 0x000000066a227819 */ /* 0x000fe200000006ff */
[----:B------:R-:W-:Y:S01]  /*2650*/  IMAD.X R12, R124, 0x1, R15, P0 ;  /* 0x000000017c0c7824 */ /* 0x000fe200000e060f */
[--C-:B------:R-:W-:Y:S01]  /*2660*/  SHF.L.U64.HI R32, R112, 0x5, R113.reuse ;  /* 0x0000000570207819 */ /* 0x100fe20000010271 */
[----:B------:R-:W-:Y:S01]  /*2670*/  IMAD.WIDE.U32 R106, R106, 0xb0, RZ ;  /* 0x000000b06a6a7825 */ /* 0x000fe200078e00ff */
[----:B------:R-:W-:-:S02]  /*2680*/  SHF.L.U64.HI R31, R112, 0x6, R113 ;  /* 0x00000006701f7819 */ /* 0x000fc40000010271 */
[----:B------:R-:W-:Y:S01]  /*2690*/  IADD3 R141, P3, R136, R114, RZ ;  /* 0x00000072888d7210 */ /* 0x000fe20007f7e0ff */
[----:B------:R-:W-:Y:S01]  /*26a0*/  IMAD.WIDE.U32 R112, R112, 0xb0, RZ ;  /* 0x000000b070707825 */ /* 0x000fe200078e00ff */
[----:B------:R-:W-:Y:S02]  /*26b0*/  IADD3 R11, P4, R14, 0x40, RZ ;  /* 0x000000400e0b7810 */ /* 0x000fe40007f9e0ff */
[----:B------:R-:W-:Y:S01]  /*26c0*/  IADD3 R149, R149, R6, RZ ;  /* 0x0000000695957210 */ /* 0x000fe20007ffe0ff */
[----:B------:R-:W-:Y:S01]  /*26d0*/  IMAD.IADD R148, R148, 0x1, R7 ;  /* 0x0000000194947824 */ /* 0x000fe200078e0207 */
[----:B------:R-:W-:Y:S01]  /*26e0*/  ISETP.GE.AND P0, PT, R16, UR4, PT ;  /* 0x0000000410007c0c */ /* 0x000fe2000bf06270 */
[----:B------:R-:W-:Y:S01]  /*26f0*/  IMAD.IADD R147, R147, 0x1, R8 ;  /* 0x0000000193937824 */ /* 0x000fe200078e0208 */
[----:B------:R-:W-:Y:S01]  /*2700*/  ISETP.GE.AND P1, PT, R227, UR4, PT ;  /* 0x00000004e3007c0c */ /* 0x000fe2000bf26270 */
[----:B------:R-:W-:Y:S01]  /*2710*/  IMAD.IADD R28, R103, 0x1, R27 ;  /* 0x00000001671c7824 */ /* 0x000fe200078e021b */
[----:B------:R-:W-:Y:S01]  /*2720*/  SHF.R.S32.HI R10, RZ, 0x3, R10 ;  /* 0x00000003ff0a7819 */ /* 0x000fe2000001140a */
[----:B------:R-:W-:Y:S01]  /*2730*/  IMAD.IADD R26, R109, 0x1, R21 ;  /* 0x000000016d1a7824 */ /* 0x000fe200078e0215 */
[----:B------:R-:W-:Y:S01]  /*2740*/  SHF.R.S32.HI R9, RZ, 0x1f, R20 ;  /* 0x0000001fff097819 */ /* 0x000fe20000011414 */
[----:B------:R-:W-:Y:S01]  /*2750*/  IMAD.IADD R143, R107, 0x1, R143 ;  /* 0x000000016b8f7824 */ /* 0x000fe200078e028f */
[----:B------:R-:W-:Y:S01]  /*2760*/  IADD3.X R7, RZ, R12, RZ, P4, !PT ;  /* 0x0000000cff077210 */ /* 0x000fe200027fe4ff */
[----:B------:R-:W-:-:S02]  /*2770*/  IMAD.IADD R142, R113, 0x1, R5 ;  /* 0x00000001718e7824 */ /* 0x000fc400078e0205 */
[----:B------:R-:W-:Y:S02]  /*2780*/  IMAD.IADD R27, R27, 0x1, R105 ;  /* 0x000000011b1b7824 */ /* 0x000fe400078e0269 */
[----:B------:R-:W-:Y:S02]  /*2790*/  IMAD.IADD R21, R21, 0x1, R111 ;  /* 0x0000000115157824 */ /* 0x000fe400078e026f */
[----:B------:R-:W-:Y:S02]  /*27a0*/  IMAD.X R140, R131, 0x1, R115, P3 ;  /* 0x00000001838c7824 */ /* 0x000fe400018e0673 */
[----:B------:R-:W-:Y:S02]  /*27b0*/  IMAD.X R8, RZ, RZ, R15, P2 ;  /* 0x000000ffff087224 */ /* 0x000fe400010e060f */
[----:B------:R-:W-:Y:S01]  /*27c0*/  IMAD.IADD R6, R101, 0x1, R41 ;  /* 0x0000000165067824 */ /* 0x000fe200078e0229 */
[----:B------:R-:W-:Y:S06]  /*27d0*/  @!P6 BAR.SYNC.DEFER_BLOCKING 0x9, 0x100 ;  /* 0x024400000000eb1d */ /* 0x000fec0000010000 */
.L_x_6093:
[----:B------:R-:W2:Y:S01]  /*27e0*/  LDL R0, [R1+0x60] ;  /* 0x0000600001007983 */ /* 0x000ea20000100800 */
[----:B------:R-:W0:Y:S03]  /*27f0*/  LDC R80, c[0x0][0x3d4] ;  /* 0x0000f500ff507b82 */ /* 0x000e260000000800 */
[----:B---34-:R-:W3:Y:S01]  /*2800*/  LDL.LU R46, [R1] ;  /* 0x00000000012e7983 */ /* 0x018ee20000300800 */
[----:B------:R-:W-:Y:S01]  /*2810*/  VIADD R24, R24, 0xffffffff ;  /* 0xffffffff18187836 */ /* 0x000fe20000000000 */
[----:B------:R-:W-:Y:S05]  /*2820*/  YIELD ;  /* 0x0000000000007946 */ /* 0x000fea0003800000 */
[----:B------:R-:W-:Y:S01]  /*2830*/  ISETP.GT.AND P3, PT, R24, R129, PT ;  /* 0x000000811800720c */ /* 0x000fe20003f64270 */
[----:B------:R-:W-:Y:S01]  /*2840*/  BSSY B0, `(.L_x_5970) ;  /* 0x000089d000007945 */ /* 0x000fe20003800000 */
[----:B0-----:R-:W-:Y:S01]  /*2850*/  ISETP.GE.AND P2, PT, R80, 0x1, PT ;  /* 0x000000015000780c */ /* 0x001fe20003f46270 */
[----:B--2---:R-:W-:Y:S01]  /*2860*/  IMAD R5, R220, 0x5800, R0 ;  /* 0x00005800dc057824 */ /* 0x004fe200078e0200 */
[----:B---3--:R-:W-:-:S03]  /*2870*/  LOP3.LUT R46, R46, 0xffffffef, RZ, 0xc0, !PT ;  /* 0xffffffef2e2e7812 */ /* 0x008fc600078ec0ff */
[----:B------:R-:W-:-:S06]  /*2880*/  IMAD R5, R5, 0x2, R2 ;  /* 0x0000000205057824 */ /* 0x000fcc00078e0202 */
[----:B------:R-:W-:-:S05]  /*2890*/  @P3 LOP3.LUT R46, R46, 0x10, RZ, 0xfc, !PT ;  /* 0x000000102e2e3812 */ /* 0x000fca00078efcff */
[----:B------:R0:W-:Y:S01]  /*28a0*/  STL [R1], R46 ;  /* 0x0000002e01007387 */ /* 0x0001e20000100800 */
[----:B-1----:R-:W-:Y:S05]  /*28b0*/  @!P2 BRA `(.L_x_5971) ;  /* 0x000000800008a947 */ /* 0x002fea0003800000 */
[----:B------:R-:W-:Y:S01]  /*28c0*/  ULDC.U8 UR4, c[0x0][0x3f0] ;  /* 0x0000fc0000047ab9 */ /* 0x000fe20000000000 */
[----:B------:R-:W-:Y:S01]  /*28d0*/  SHF.R.S32.HI R3, RZ, 0x1f, R24 ;  /* 0x0000001fff037819 */ /* 0x000fe20000011418 */
[-C--:B------:R-:W-:Y:S01]  /*28e0*/  IMAD R4, R143, R24.reuse, RZ ;  /* 0x000000188f047224 */ /* 0x080fe200078e02ff */
[----:B------:R-:W-:Y:S01]  /*28f0*/  ISETP.NE.AND P2, PT, RZ, UR4, PT ;  /* 0x00000004ff007c0c */ /* 0x000fe2000bf45270 */
[-C--:B------:R-:W-:Y:S02]  /*2900*/  IMAD R0, R39, R24.reuse, RZ ;  /* 0x0000001827007224 */ /* 0x080fe400078e02ff */
[----:B------:R-:W-:Y:S02]  /*2910*/  IMAD R40, R142, R24, RZ ;  /* 0x000000188e287224 */ /* 0x000fe400078e02ff */
[----:B------:R-:W-:Y:S02]  /*2920*/  IMAD R43, R3, R106, R4 ;  /* 0x0000006a032b7224 */ /* 0x000fe400078e0204 */
[----:B------:R-:W-:-:S02]  /*2930*/  IMAD R4, R24, -0xb0, R25 ;  /* 0xffffff5018047824 */ /* 0x000fc400078e0219 */
[----:B------:R-:W-:-:S03]  /*2940*/  IMAD.WIDE.U32 R92, R106, R24, RZ ;  /* 0x000000186a5c7225 */ /* 0x000fc600078e00ff */
[----:B------:R-:W-:Y:S01]  /*2950*/  VIMNMX R4, R4, 0xb0, PT ;  /* 0x000000b004047848 */ /* 0x000fe20003fe0100 */
[C---:B------:R-:W-:Y:S02]  /*2960*/  IMAD R41, R3.reuse, R158, R0 ;  /* 0x0000009e03297224 */ /* 0x040fe400078e0200 */
[----:B------:R-:W-:Y:S01]  /*2970*/  IMAD R45, R3, R112, R40 ;  /* 0x00000070032d7224 */ /* 0x000fe200078e0228 */
[----:B------:R-:W-:Y:S01]  /*2980*/  IADD3 R3, R93, R43, RZ ;  /* 0x0000002b5d037210 */ /* 0x000fe20007ffe0ff */
[----:B------:R-:W-:-:S04]  /*2990*/  IMAD.WIDE.U32 R132, R158, R24, RZ ;  /* 0x000000189e847225 */ /* 0x000fc800078e00ff */
        /* <DEDUP_REMOVED lines=10> */
[----:B------:R-:W-:-:S03]  /*2a40*/  CS2R R152, SRZ ;  /* 0x0000000000987805 */ /* 0x000fc6000001ff00 */
[----:B------:R-:W-:Y:S05]  /*2a50*/  @P3 BRA `(.L_x_5974) ;  /* 0x0000000000543947 */ /* 0x000fea0003800000 */
        /* <DEDUP_REMOVED lines=21> */
.L_x_5974:
[----:B------:R-:W-:Y:S05]  /*2bb0*/  BSYNC B1 ;  /* 0x0000000000017941 */ /* 0x000fea0003800000 */
.L_x_5973:
[----:B------:R-:W-:Y:S01]  /*2bc0*/  ISETP.GE.AND P4, PT, R223, R4, PT ;  /* 0x00000004df00720c */ /* 0x000fe20003f86270 */
[----:B-1---5:R-:W-:Y:S01]  /*2bd0*/  IMAD.MOV.U32 R40, RZ, RZ, R86 ;  /* 0x000000ffff287224 */ /* 0x022fe200078e0056 */
[----:B------:R-:W-:Y:S01]  /*2be0*/  MOV R41, R87 ;  /* 0x0000005700297202 */ /* 0x000fe20000000f00 */
[----:B------:R-:W-:Y:S01]  /*2bf0*/  IMAD.MOV.U32 R42, RZ, RZ, R134 ;  /* 0x000000ffff2a7224 */ /* 0x000fe200078e0086 */
[----:B------:R-:W-:Y:S01]  /*2c00*/  BSSY B1, `(.L_x_5975) ;  /* 0x0000024000017945 */ /* 0x000fe20003800000 */
[----:B------:R-:W-:Y:S01]  /*2c10*/  IMAD.MOV.U32 R43, RZ, RZ, R135 ;  /* 0x000000ffff2b7224 */ /* 0x000fe200078e0087 */
[----:B------:R-:W-:Y:S01]  /*2c20*/  PRMT R186, R40, 0x5410, R41 ;  /* 0x0000541028ba7816 */ /* 0x000fe20000000029 */
[----:B------:R-:W-:Y:S01]  /*2c30*/  IMAD.MOV.U32 R40, RZ, RZ, R94 ;  /* 0x000000ffff287224 */ /* 0x000fe200078e005e */
[----:B------:R-:W-:Y:S01]  /*2c40*/  CS2R R82, SRZ ;  /* 0x0000000000527805 */ /* 0x000fe2000001ff00 */
[----:B------:R-:W-:Y:S01]  /*2c50*/  IMAD.MOV.U32 R41, RZ, RZ, R95 ;  /* 0x000000ffff297224 */ /* 0x000fe200078e005f */
[----:B------:R-:W-:Y:S01]  /*2c60*/  PRMT R187, R42, 0x5410, R43 ;  /* 0x000054102abb7816 */ /* 0x000fe2000000002b */
[----:B------:R-:W-:Y:S01]  /*2c70*/  IMAD.MOV.U32 R43, RZ, RZ, R153 ;  /* 0x000000ffff2b7224 */ /* 0x000fe200078e0099 */
[----:B------:R-:W-:-:S02]  /*2c80*/  MOV R42, R152 ;  /* 0x00000098002a7202 */ /* 0x000fc40000000f00 */
[----:B------:R-:W-:Y:S02]  /*2c90*/  CS2R R78, SRZ ;  /* 0x00000000004e7805 */ /* 0x000fe4000001ff00 */
[----:B------:R-:W-:Y:S02]  /*2ca0*/  PRMT R188, R40, 0x5410, R41 ;  /* 0x0000541028bc7816 */ /* 0x000fe40000000029 */
[----:B------:R-:W-:Y:S02]  /*2cb0*/  CS2R R84, SRZ ;  /* 0x0000000000547805 */ /* 0x000fe4000001ff00 */
[----:B------:R-:W-:Y:S02]  /*2cc0*/  PRMT R179, R42, 0x7610, R179 ;  /* 0x000076102ab37816 */ /* 0x000fe400000000b3 */
[----:B------:R-:W-:Y:S01]  /*2cd0*/  PRMT R189, R43, 0x7610, R189 ;  /* 0x000076102bbd7816 */ /* 0x000fe200000000bd */
        /* <DEDUP_REMOVED lines=22> */
.L_x_5976:
[----:B------:R-:W-:Y:S05]  /*2e40*/  BSYNC B1 ;  /* 0x0000000000017941 */ /* 0x000fea0003800000 */
.L_x_5975:
[----:B------:R-:W-:Y:S01]  /*2e50*/  ISETP.GE.AND P2, PT, R222, R4, PT ;  /* 0x00000004de00720c */ /* 0x000fe20003f46270 */
[----:B------:R-:W-:Y:S01]  /*2e60*/  IMAD.MOV.U32 R45, RZ, RZ, R46 ;  /* 0x000000ffff2d7224 */ /* 0x000fe200078e002e */
[----:B-1---5:R-:W-:Y:S01]  /*2e70*/  MOV R42, R82 ;  /* 0x00000052002a7202 */ /* 0x022fe20000000f00 */
[----:B------:R-:W-:Y:S01]  /*2e80*/  IMAD.MOV.U32 R40, RZ, RZ, R76 ;  /* 0x000000ffff287224 */ /* 0x000fe200078e004c */
[----:B------:R-:W-:Y:S01]  /*2e90*/  BSSY B1, `(.L_x_5977) ;  /* 0x0000029000017945 */ /* 0x000fe20003800000 */
[----:B------:R-:W-:Y:S01]  /*2ea0*/  IMAD.MOV.U32 R41, RZ, RZ, R77 ;  /* 0x000000ffff297224 */ /* 0x000fe200078e004d */
[----:B------:R-:W-:Y:S01]  /*2eb0*/  LOP3.LUT R45, R45, 0xfffffffb, RZ, 0xc0, !PT ;  /* 0xfffffffb2d2d7812 */ /* 0x000fe200078ec0ff */
[----:B------:R-:W-:Y:S01]  /*2ec0*/  IMAD.MOV.U32 R43, RZ, RZ, R83 ;  /* 0x000000ffff2b7224 */ /* 0x000fe200078e0053 */
[----:B------:R-:W-:Y:S02]  /*2ed0*/  CS2R R60, SRZ ;  /* 0x00000000003c7805 */ /* 0x000fe4000001ff00 */
[----:B------:R-:W-:-:S02]  /*2ee0*/  CS2R R68, SRZ ;  /* 0x0000000000447805 */ /* 0x000fc4000001ff00 */
[----:B------:R-:W-:Y:S01]  /*2ef0*/  PRMT R182, R41, 0x5410, R40 ;  /* 0x0000541029b67816 */ /* 0x000fe20000000028 */
[----:B------:R-:W-:Y:S01]  /*2f00*/  IMAD.MOV.U32 R40, RZ, RZ, R78 ;  /* 0x000000ffff287224 */ /* 0x000fe200078e004e */
[----:B------:R-:W-:Y:S01]  /*2f10*/  PRMT R184, R43, 0x5410, R42 ;  /* 0x000054102bb87816 */ /* 0x000fe2000000002a */
[----:B------:R-:W-:Y:S01]  /*2f20*/  IMAD.MOV.U32 R41, RZ, RZ, R79 ;  /* 0x000000ffff297224 */ /* 0x000fe200078e004f */
[----:B------:R-:W-:Y:S01]  /*2f30*/  @P2 LOP3.LUT R45, R45, 0x4, RZ, 0xfc, !PT ;  /* 0x000000042d2d2812 */ /* 0x000fe200078efcff */
[----:B------:R-:W-:Y:S01]  /*2f40*/  IMAD.MOV.U32 R42, RZ, RZ, R84 ;  /* 0x000000ffff2a7224 */ /* 0x000fe200078e0054 */
[----:B------:R-:W-:Y:S02]  /*2f50*/  MOV R43, R85 ;  /* 0x00000055002b7202 */ /* 0x000fe40000000f00 */
[----:B------:R-:W-:Y:S02]  /*2f60*/  CS2R R72, SRZ ;  /* 0x0000000000487805 */ /* 0x000fe4000001ff00 */
[----:B------:R-:W-:Y:S01]  /*2f70*/  PRMT R183, R41, 0x5410, R40 ;  /* 0x0000541029b77816 */ /* 0x000fe20000000028 */
[----:B------:R1:W-:Y:S01]  /*2f80*/  STL [R1], R45 ;  /* 0x0000002d01007387 */ /* 0x0003e20000100800 */
[----:B------:R-:W-:-:S02]  /*2f90*/  PRMT R185, R42, 0x5410, R43 ;  /* 0x000054102ab97816 */ /* 0x000fc4000000002b */
[----:B------:R-:W-:Y:S02]  /*2fa0*/  CS2R R70, SRZ ;  /* 0x0000000000467805 */ /* 0x000fe4000001ff00 */
[----:B------:R-:W-:Y:S01]  /*2fb0*/  CS2R R74, SRZ ;  /* 0x00000000004a7805 */ /* 0x000fe2000001ff00 */
        /* <DEDUP_REMOVED lines=22> */
.L_x_5978:
[----:B------:R-:W-:Y:S05]  /*3120*/  BSYNC B1 ;  /* 0x0000000000017941 */ /* 0x000fea0003800000 */
.L_x_5977:
[----:B------:R-:W-:Y:S01]  /*3130*/  ISETP.GE.AND P2, PT, R224, R4, PT ;  /* 0x00000004e000720c */ /* 0x000fe20003f46270 */
[----:B------:R-:W-:Y:S01]  /*3140*/  IMAD.MOV.U32 R47, RZ, RZ, R45 ;  /* 0x000000ffff2f7224 */ /* 0x000fe200078e002d */
[----:B--2--5:R-:W-:Y:S01]  /*3150*/  MOV R43, R73 ;  /* 0x00000049002b7202 */ /* 0x024fe20000000f00 */
        /* <DEDUP_REMOVED lines=13> */
[----:B------:R-:W-:Y:S01]  /*3230*/  CS2R R66, SRZ ;  /* 0x0000000000427805 */ /* 0x000fe2000001ff00 */
[----:B------:R-:W-:Y:S01]  /*3240*/  IMAD.MOV.U32 R43, RZ, RZ, R75 ;  /* 0x000000ffff2b7224 */ /* 0x000fe200078e004b */
[----:B------:R-:W-:Y:S01]  /*3250*/  PRMT R89, R40, 0x5410, R41 ;  /* 0x0000541028597816 */ /* 0x000fe20000000029 */
[----:B------:R2:W-:Y:S03]  /*3260*/  STL [R1], R47 ;  /* 0x0000002f01007387 */ /* 0x0005e60000100800 */
[----:B------:R-:W-:Y:S01]  /*3270*/  PRMT R165, R43, 0x5410, R42 ;  /* 0x000054102ba57816 */ /* 0x000fe2000000002a */
[----:B------:R-:W-:Y:S06]  /*3280*/  @P2 BRA `(.L_x_5980) ;  /* 0x00000000007c2947 */ /* 0x000fec0003800000 */
[----:B------:R-:W3:Y:S01]  /*3290*/  LDC.64 R40, c[0x0][0x3d8] ;  /* 0x0000f600ff287b82 */ /* 0x000ee20000000a00 */
[----:B------:R-:W-:Y:S01]  /*32a0*/  MOV R42, R92 ;  /* 0x0000005c002a7202 */ /* 0x000fe20000000f00 */
[----:B------:R-:W-:Y:S01]  /*32b0*/  IMAD.MOV.U32 R43, RZ, RZ, R3 ;  /* 0x000000ffff2b7224 */ /* 0x000fe200078e0003 */
[----:B------:R-:W-:Y:S01]  /*32c0*/  ULDC.64 UR4, c[0x0][0x3c8] ;  /* 0x0000f20000047ab9 */ /* 0x000fe20000000a00 */
[----:B------:R-:W-:Y:S02]  /*32d0*/  CS2R R64, SRZ ;  /* 0x0000000000407805 */ /* 0x000fe4000001ff00 */
[----:B------:R-:W-:Y:S01]  /*32e0*/  CS2R R66, SRZ ;  /* 0x0000000000427805 */ /* 0x000fe2000001ff00 */
[----:B------:R-:W-:Y:S01]  /*32f0*/  ULDC.64 UR6, c[0x0][0x208] ;  /* 0x0000820000067ab9 */ /* 0x000fe20000000a00 */
[----:B---3--:R-:W-:-:S04]  /*3300*/  IMAD.WIDE.U32 R42, R40, 0x60, R42 ;  /* 0x00000060282a7825 */ /* 0x008fc800078e002a */
[----:B------:R-:W-:Y:S01]  /*3310*/  IMAD R41, R41, 0x60, RZ ;  /* 0x0000006029297824 */ /* 0x000fe200078e02ff */
[----:B-1----:R-:W-:Y:S01]  /*3320*/  IADD3 R45, P2, R102, R42, RZ ;  /* 0x0000002a662d7210 */ /* 0x002fe20007f5e0ff */
[----:B------:R-:W-:-:S03]  /*3330*/  IMAD.MOV.U32 R42, RZ, RZ, R90 ;  /* 0x000000ffff2a7224 */ /* 0x000fc600078e005a */
[----:B0-----:R-:W-:Y:S01]  /*3340*/  IADD3.X R46, R28, R43, R41, P2, !PT ;  /* 0x0000002b1c2e7210 */ /* 0x001fe200017fe429 */
[----:B------:R-:W-:Y:S01]  /*3350*/  IMAD.MOV.U32 R43, RZ, RZ, R0 ;  /* 0x000000ffff2b7224 */ /* 0x000fe200078e0000 */
[----:B------:R-:W0:Y:S02]  /*3360*/  LDC.64 R40, c[0x0][0x3e8] ;  /* 0x0000fa00ff287b82 */ /* 0x000e240000000a00 */
[----:B0-----:R-:W-:-:S04]  /*3370*/  IMAD.WIDE.U32 R42, R40, 0x60, R42 ;  /* 0x00000060282a7825 */ /* 0x001fc800078e002a */
[----:B------:R-:W-:Y:S01]  /*3380*/  IMAD R41, R41, 0x60, RZ ;  /* 0x0000006029297824 */ /* 0x000fe200078e02ff */
[----:B------:R-:W-:-:S04]  /*3390*/  IADD3 R44, P2, R108, R42, RZ ;  /* 0x0000002a6c2c7210 */ /* 0x000fc80007f5e0ff */
[----:B------:R-:W-:Y:S02]  /*33a0*/  IADD3.X R43, R26, R43, R41, P2, !PT ;  /* 0x0000002b1a2b7210 */ /* 0x000fe400017fe429 */
        /* <DEDUP_REMOVED lines=13> */
.L_x_5980:
[----:B------:R-:W-:Y:S05]  /*3480*/  BSYNC B1 ;  /* 0x0000000000017941 */ /* 0x000fea0003800000 */
.L_x_5979:
[----:B------:R-:W-:Y:S01]  /*3490*/  ISETP.GE.AND P2, PT, R225, R4, PT ;  /* 0x00000004e100720c */ /* 0x000fe20003f46270 */
[----:B------:R-:W-:Y:S01]  /*34a0*/  IMAD.MOV.U32 R169, RZ, RZ, R47 ;  /* 0x000000ffffa97224 */ /* 0x000fe200078e002f */
[----:B---3-5:R-:W-:Y:S01]  /*34b0*/  MOV R40, R60 ;  /* 0x0000003c00287202 */ /* 0x028fe20000000f00 */
[----:B------:R-:W-:Y:S01]  /*34c0*/  IMAD.MOV.U32 R41, RZ, RZ, R61 ;  /* 0x000000ffff297224 */ /* 0x000fe200078e003d */
[----:B------:R-:W-:Y:S01]  /*34d0*/  BSSY B1, `(.L_x_5981) ;  /* 0x000002c000017945 */ /* 0x000fe20003800000 */
[----:B------:R-:W-:Y:S01]  /*34e0*/  IMAD.MOV.U32 R42, RZ, RZ, R64 ;  /* 0x000000ffff2a7224 */ /* 0x000fe200078e0040 */
[----:B------:R-:W-:Y:S01]  /*34f0*/  LOP3.LUT R169, R169, 0xfffffffd, RZ, 0xc0, !PT ;  /* 0xfffffffda9a97812 */ /* 0x000fe200078ec0ff */
[----:B------:R-:W-:Y:S01]  /*3500*/  IMAD.MOV.U32 R43, RZ, RZ, R65 ;  /* 0x000000ffff2b7224 */ /* 0x000fe200078e0041 */
[----:B------:R-:W-:Y:S01]  /*3510*/  PRMT R164, R41, 0x5410, R40 ;  /* 0x0000541029a47816 */ /* 0x000fe20000000028 */
[----:B------:R-:W-:Y:S01]  /*3520*/  IMAD.MOV.U32 R40, RZ, RZ, R62 ;  /* 0x000000ffff287224 */ /* 0x000fe200078e003e */
[----:B------:R-:W-:-:S02]  /*3530*/  MOV R41, R63 ;  /* 0x0000003f00297202 */ /* 0x000fc40000000f00 */
[----:B-1----:R-:W-:Y:S02]  /*3540*/  CS2R R44, SRZ ;  /* 0x00000000002c7805 */ /* 0x002fe4000001ff00 */
[----:B------:R-:W-:Y:S01]  /*3550*/  PRMT R168, R43, 0x5410, R42 ;  /* 0x000054102ba87816 */ /* 0x000fe2000000002a */
[----:B------:R-:W-:Y:S01]  /*3560*/  IMAD.MOV.U32 R42, RZ, RZ, R66 ;  /* 0x000000ffff2a7224 */ /* 0x000fe200078e0042 */
[----:B------:R-:W-:Y:S01]  /*3570*/  @P2 LOP3.LUT R169, R169, 0x2, RZ, 0xfc, !PT ;  /* 0x00000002a9a92812 */ /* 0x000fe200078efcff */
[----:B------:R-:W-:Y:S01]  /*3580*/  IMAD.MOV.U32 R43, RZ, RZ, R67 ;  /* 0x000000ffff2b7224 */ /* 0x000fe200078e0043 */
[----:B------:R-:W-:Y:S02]  /*3590*/  PRMT R163, R41, 0x5410, R40 ;  /* 0x0000541029a37816 */ /* 0x000fe40000000028 */
[----:B------:R-:W-:Y:S02]  /*35a0*/  CS2R R52, SRZ ;  /* 0x0000000000347805 */ /* 0x000fe4000001ff00 */
[----:B------:R-:W-:Y:S01]  /*35b0*/  CS2R R56, SRZ ;  /* 0x0000000000387805 */ /* 0x000fe2000001ff00 */
[----:B------:R1:W-:Y:S01]  /*35c0*/  STL [R1], R169 ;  /* 0x000000a901007387 */ /* 0x0003e20000100800 */
[----:B------:R-:W-:-:S02]  /*35d0*/  PRMT R167, R43, 0x5410, R42 ;  /* 0x000054102ba77816 */ /* 0x000fc4000000002a */
[----:B------:R-:W-:Y:S02]  /*35e0*/  CS2R R54, SRZ ;  /* 0x0000000000367805 */ /* 0x000fe4000001ff00 */
[----:B------:R-:W-:Y:S02]  /*35f0*/  CS2R R58, SRZ ;  /* 0x00000000003a7805 */ /* 0x000fe4000001ff00 */
[----:B------:R-:W-:Y:S02]  /*3600*/  CS2R R48, SRZ ;  /* 0x0000000000307805 */ /* 0x000fe4000001ff00 */
[----:B0-2---:R-:W-:Y:S02]  /*3610*/  CS2R R46, SRZ ;  /* 0x00000000002e7805 */ /* 0x005fe4000001ff00 */
[----:B------:R-:W-:Y:S01]  /*3620*/  CS2R R50, SRZ ;  /* 0x0000000000327805 */ /* 0x000fe2000001ff00 */
[----:B-1----:R-:W-:Y:S06]  /*3630*/  @P2 BRA `(.L_x_5982) ;  /* 0x0000000000542947 */ /* 0x002fec0003800000 */
        /* <DEDUP_REMOVED lines=21> */
.L_x_5982:
[----:B------:R-:W-:Y:S05]  /*3790*/  BSYNC B1 ;  /* 0x0000000000017941 */ /* 0x000fea0003800000 */
.L_x_5981:
[----:B------:R-:W-:Y:S01]  /*37a0*/  ISETP.GE.AND P5, PT, R226, R4, PT ;  /* 0x00000004e200720c */ /* 0x000fe20003fa6270 */
[----:B------:R-:W-:-:S12]  /*37b0*/  BSSY B1, `(.L_x_5983) ;  /* 0x000001f000017945 */ /* 0x000fd80003800000 */
[----:B------:R-:W-:Y:S05]  /*37c0*/  @P5 BRA `(.L_x_5984) ;  /* 0x0000000000745947 */ /* 0x000fea0003800000 */
[----:B0-----:R-:W0:Y:S01]  /*37d0*/  LDC.64 R40, c[0x0][0x3d8] ;  /* 0x0000f600ff287b82 */ /* 0x001e220000000a00 */
[----:B------:R-:W-:Y:S01]  /*37e0*/  IMAD.MOV.U32 R93, RZ, RZ, R3 ;  /* 0x000000ffff5d7224 */ /* 0x000fe200078e0003 */
[----:B------:R-:W-:Y:S01]  /*37f0*/  ULDC.64 UR4, c[0x0][0x3c8] ;  /* 0x0000f20000047ab9 */ /* 0x000fe20000000a00 */
[----:B------:R-:W-:Y:S01]  /*3800*/  IMAD.MOV.U32 R91, RZ, RZ, R0 ;  /* 0x000000ffff5b7224 */ /* 0x000fe200078e0000 */
[----:B------:R-:W-:Y:S02]  /*3810*/  CS2R R48, SRZ ;  /* 0x0000000000307805 */ /* 0x000fe4000001ff00 */
[----:B------:R-:W-:Y:S01]  /*3820*/  CS2R R50, SRZ ;  /* 0x0000000000327805 */ /* 0x000fe2000001ff00 */
[----:B------:R-:W-:Y:S01]  /*3830*/  ULDC.64 UR6, c[0x0][0x208] ;  /* 0x0000820000067ab9 */ /* 0x000fe20000000a00 */
[----:B0-----:R-:W-:-:S04]  /*3840*/  IMAD.WIDE.U32 R92, R40, 0xa0, R92 ;  /* 0x000000a0285c7825 */ /* 0x001fc800078e005c */
[----:B------:R-:W-:Y:S01]  /*3850*/  IMAD R41, R41, 0xa0, RZ ;  /* 0x000000a029297824 */ /* 0x000fe200078e02ff */
[----:B------:R-:W-:-:S04]  /*3860*/  IADD3 R3, P2, R102, R92, RZ ;  /* 0x0000005c66037210 */ /* 0x000fc80007f5e0ff */
[----:B------:R-:W-:Y:S02]  /*3870*/  IADD3.X R92, R28, R93, R41, P2, !PT ;  /* 0x0000005d1c5c7210 */ /* 0x000fe400017fe429 */
        /* <DEDUP_REMOVED lines=18> */
.L_x_5984:
[----:B------:R-:W-:Y:S05]  /*39a0*/  BSYNC B1 ;  /* 0x0000000000017941 */ /* 0x000fea0003800000 */
.L_x_5983:
[----:B------:R-:W-:Y:S01]  /*39b0*/  ULOP3.LUT UR4, UR60, 0x1, URZ, 0xfc, !UPT ;  /* 0x000000013c047892 */ /* 0x000fe2000f8efc3f */
[----:B-----5:R-:W-:Y:S01]  /*39c0*/  IMAD.MOV.U32 R3, RZ, RZ, R53 ;  /* 0x000000ffff037224 */ /* 0x020fe200078e0035 */
[----:B------:R-:W-:Y:S01]  /*39d0*/  MOV R0, R52 ;  /* 0x0000003400007202 */ /* 0x000fe20000000f00 */
[----:B01----:R-:W-:Y:S01]  /*39e0*/  IMAD.MOV.U32 R40, RZ, RZ, R56 ;  /* 0x000000ffff287224 */ /* 0x003fe200078e0038 */
[----:B------:R-:W-:Y:S01]  /*39f0*/  UISETP.NE.AND UP0, UPT, UR4, 0x3, UPT ;  /* 0x000000030400788c */ /* 0x000fe2000bf05270 */
[----:B------:R-:W-:Y:S01]  /*3a00*/  IMAD.MOV.U32 R41, RZ, RZ, R57 ;  /* 0x000000ffff297224 */ /* 0x000fe200078e0039 */
[----:B------:R-:W-:Y:S01]  /*3a10*/  PRMT R172, R3, 0x5410, R0 ;  /* 0x0000541003ac7816 */ /* 0x000fe20000000000 */
[----:B------:R-:W-:Y:S01]  /*3a20*/  IMAD.MOV.U32 R0, RZ, RZ, R54 ;  /* 0x000000ffff007224 */ /* 0x000fe200078e0036 */
[----:B------:R-:W-:Y:S02]  /*3a30*/  MOV R3, R55 ;  /* 0x0000003700037202 */ /* 0x000fe40000000f00 */
[----:B------:R-:W-:Y:S01]  /*3a40*/  PRMT R177, R40, 0x5410, R41 ;  /* 0x0000541028b17816 */ /* 0x000fe20000000029 */
[----:B------:R-:W-:Y:S01]  /*3a50*/  IMAD.MOV.U32 R40, RZ, RZ, R58 ;  /* 0x000000ffff287224 */ /* 0x000fe200078e003a */
[----:B------:R-:W-:Y:S01]  /*3a60*/  PLOP3.LUT P2, PT, PT, PT, UP0, 0x80, 0x0 ;  /* 0x000000000000781c */ /* 0x000fe20003f4f008 */
        /* <DEDUP_REMOVED lines=13> */
[----:B------:R-:W-:-:S05]  /*3b40*/  IMAD.MOV.U32 R40, RZ, RZ, R47 ;  /* 0x000000ffff287224 */ /* 0x000fca00078e002f */
[----:B------:R-:W-:Y:S01]  /*3b50*/  PRMT R93, R41, 0x5410, R40 ;  /* 0x00005410295d7816 */ /* 0x000fe20000000028 */
[----:B------:R-:W-:Y:S06]  /*3b60*/  @!P2 BRA `(.L_x_5985) ;  /* 0x000000000004a947 */ /* 0x000fec0003800000 */
[----:B------:R-:W-:Y:S01]  /*3b70*/  BPT.TRAP 0x1 ;  /* 0x000000040000795c */ /* 0x000fe20000300000 */
.L_x_5985:
[----:B------:R-:W-:Y:S01]  /*3b80*/  IMAD R3, R220, 0x8, R2 ;  /* 0x00000008dc037824 */ /* 0x000fe200078e0202 */
[----:B------:R-:W-:Y:S01]  /*3b90*/  SHF.L.U32 R0, R229, 0x1f, RZ ;  /* 0x0000001fe5007819 */ /* 0x000fe200000006ff */
[----:B------:R-:W-:Y:S03]  /*3ba0*/  BSSY B1, `(.L_x_5986) ;  /* 0x0000003000017945 */ /* 0x000fe60003800000 */
[----:B------:R-:W0:Y:S02]  /*3bb0*/  SYNCS.PHASECHK.TRANS64.TRYWAIT P6, [R3+URZ+0x34890], R0 ;  /* 0x03489000030075a7 */ /* 0x000e2400080c017f */
[----:B0-----:R-:W-:Y:S05]  /*3bc0*/  @!P6 BRA `(.L_x_5987) ;  /* 0x000002000050e947 */ /* 0x001fea0003800000 */
.L_x_6285:
[----:B------:R-:W-:Y:S05]  /*3bd0*/  BSYNC B1 ;  /* 0x0000000000017941 */ /* 0x000fea0003800000 */
.L_x_5986:
[----:B------:R-:W-:Y:S04]  /*3be0*/  BSSY B1, `(.L_x_5988) ;  /* 0x0000074000017945 */ /* 0x000fe80003800000 */
[----:B------:R-:W-:Y:S05]  /*3bf0*/  @P3 BRA `(.L_x_5989) ;  /* 0x0000000400c83947 */ /* 0x000fea0003800000 */
[----:B------:R-:W-:Y:S01]  /*3c00*/  IADD3 R173, P3, R118, R132, RZ ;  /* 0x0000008476ad7210 */ /* 0x000fe20007f7e0ff */
[----:B------:R-:W-:Y:S04]  /*3c10*/  BSSY B2, `(.L_x_5990) ;  /* 0x000003b000027945 */ /* 0x000fe80003800000 */
[----:B------:R-:W-:Y:S01]  /*3c20*/  IMAD.X R174, R88, 0x1, R124, P3 ;  /* 0x0000000158ae7824 */ /* 0x000fe200018e067c */
[----:B------:R-:W-:Y:S07]  /*3c30*/  @P0 BRA `(.L_x_5991) ;  /* 0x0000000000e00947 */ /* 0x000fee0003800000 */
[----:B------:R1:W2:Y:S01]  /*3c40*/  LDS.128 R40, [R5+0x1e400] ;  /* 0x01e4000005287984 */ /* 0x0002a20000000c00 */
[----:B------:R-:W-:Y:S01]  /*3c50*/  IADD3 R91, P3, R173, R98, RZ ;  /* 0x00000062ad5b7210 */ /* 0x000fe20007f7e0ff */
[----:B------:R-:W-:Y:S04]  /*3c60*/  BSSY B3, `(.L_x_5992) ;  /* 0x0000030000037945 */ /* 0x000fe80003800000 */
[----:B------:R-:W-:Y:S01]  /*3c70*/  IMAD.X R176, R174, 0x1, R15, P3 ;  /* 0x00000001aeb07824 */ /* 0x000fe200018e060f */
[----:B------:R-:W-:-:S13]  /*3c80*/  ISETP.GE.AND P3, PT, R18, R80, PT ;  /* 0x000000501200720c */ /* 0x000fda0003f66270 */
[----:B-1----:R-:W-:Y:S05]  /*3c90*/  @P3 BRA `(.L_x_5993) ;  /* 0x0000000000b03947 */ /* 0x002fea0003800000 */
[----:B------:R-:W-:Y:S01]  /*3ca0*/  SHF.R.U64 R152, R152, 0x10, R153 ;  /* 0x0000001098987819 */ /* 0x000fe20000001299 */
[----:B--2---:R-:W-:Y:S01]  /*3cb0*/  IMAD.MOV.U32 R175, RZ, RZ, R41 ;  /* 0x000000ffffaf7224 */ /* 0x004fe200078e0029 */
[--C-:B------:R-:W-:Y:S01]  /*3cc0*/  SHF.R.U64 R90, R134, 0x10, R135.reuse ;  /* 0x00000010865a7819 */ /* 0x100fe20000001287 */
[----:B------:R-:W-:Y:S01]  /*3cd0*/  HADD2.F32 R179, -RZ, R179.H0_H0 ;  /* 0x200000b3ffb37230 */ /* 0x000fe20000004100 */
[----:B------:R-:W-:Y:S01]  /*3ce0*/  SHF.R.U32.HI R135, RZ, 0x10, R135 ;  /* 0x00000010ff877819 */ /* 0x000fe20000011687 */
[----:B------:R-:W-:Y:S02]  /*3cf0*/  HADD2.F32 R152, -RZ, R152.H0_H0 ;  /* 0x20000098ff987230 */ /* 0x000fe40000004100 */
[--C-:B------:R-:W-:Y:S02]  /*3d00*/  HADD2.F32 R41, -RZ, R175.reuse.H1_H1 ;  /* 0x300000afff297230 */ /* 0x100fe40000004100 */
[----:B------:R-:W-:Y:S02]  /*3d10*/  HADD2.F32 R175, -RZ, R175.H0_H0 ;  /* 0x200000afffaf7230 */ /* 0x000fe40000004100 */
[----:B------:R-:W-:-:S02]  /*3d20*/  HADD2.F32 R90, -RZ, R90.H0_H0 ;  /* 0x2000005aff5a7230 */ /* 0x000fc40000004100 */
[-C--:B------:R-:W-:Y:S01]  /*3d30*/  FMUL.FTZ R134, R41, R152.reuse ;  /* 0x0000009829867220 */ /* 0x080fe20000410000 */
[----:B------:R-:W-:-:S03]  /*3d40*/  FMUL.FTZ R152, R175, R152 ;  /* 0x00000098af987220 */ /* 0x000fc60000410000 */
[-C--:B------:R-:W-:Y:S01]  /*3d50*/  FFMA.FTZ R134, R175, R90.reuse, -R134 ;  /* 0x0000005aaf867223 */ /* 0x080fe20000010886 */
[----:B------:R-:W-:Y:S02]  /*3d60*/  HADD2.F32 R175, -RZ, R187.H0_H0 ;  /* 0x200000bbffaf7230 */ /* 0x000fe40000004100 */
[----:B------:R-:W-:Y:S01]  /*3d70*/  FFMA.FTZ R41, R41, R90, R152 ;  /* 0x0000005a29297223 */ /* 0x000fe20000010098 */
[----:B------:R-:W-:Y:S01]  /*3d80*/  SHF.R.U32.HI R152, RZ, 0x10, R153 ;  /* 0x00000010ff987819 */ /* 0x000fe20000011699 */
[----:B------:R-:W-:Y:S01]  /*3d90*/  IMAD.MOV.U32 R153, RZ, RZ, R43 ;  /* 0x000000ffff997224 */ /* 0x000fe200078e002b */
[----:B------:R-:W-:Y:S02]  /*3da0*/  MOV R90, R40 ;  /* 0x00000028005a7202 */ /* 0x000fe40000000f00 */
[----:B------:R-:W-:Y:S01]  /*3db0*/  F2FP.F16.F32.PACK_AB R41, R41, R134 ;  /* 0x000000862929723e */ /* 0x000fe200000000ff */
[----:B------:R-:W-:Y:S02]  /*3dc0*/  HADD2.F32 R40, -RZ, R152.H0_H0 ;  /* 0x20000098ff287230 */ /* 0x000fe40000004100 */
[----:B------:R-:W-:-:S02]  /*3dd0*/  HADD2.F32 R43, -RZ, R153.H1_H1 ;  /* 0x30000099ff2b7230 */ /* 0x000fc40000004100 */
[----:B------:R-:W-:Y:S02]  /*3de0*/  HADD2.F32 R153, -RZ, R153.H0_H0 ;  /* 0x20000099ff997230 */ /* 0x000fe40000004100 */
[----:B------:R-:W-:Y:S02]  /*3df0*/  HADD2.F32 R152, -RZ, R135.H0_H0 ;  /* 0x20000087ff987230 */ /* 0x000fe40000004100 */
[-C--:B------:R-:W-:Y:S01]  /*3e00*/  FMUL.FTZ R178, R43, R40.reuse ;  /* 0x000000282bb27220 */ /* 0x080fe20000410000 */
[----:B------:R-:W-:-:S03]  /*3e10*/  FMUL.FTZ R180, R153, R40 ;  /* 0x0000002899b47220 */ /* 0x000fc60000410000 */
[-C--:B------:R-:W-:Y:S01]  /*3e20*/  FFMA.FTZ R40, R153, R152.reuse, -R178 ;  /* 0x0000009899287223 */ /* 0x080fe200000108b2 */
[----:B------:R-:W-:Y:S02]  /*3e30*/  IMAD.MOV.U32 R153, RZ, RZ, R42 ;  /* 0x000000ffff997224 */ /* 0x000fe400078e002a */
[----:B------:R-:W-:Y:S01]  /*3e40*/  FFMA.FTZ R43, R43, R152, R180 ;  /* 0x000000982b2b7223 */ /* 0x000fe200000100b4 */
[--C-:B------:R-:W-:Y:S02]  /*3e50*/  HADD2.F32 R42, -RZ, R90.reuse.H1_H1 ;  /* 0x3000005aff2a7230 */ /* 0x100fe40000004100 */
[----:B------:R-:W-:Y:S02]  /*3e60*/  HADD2.F32 R152, -RZ, R90.H0_H0 ;  /* 0x2000005aff987230 */ /* 0x000fe40000004100 */
[----:B------:R-:W-:Y:S02]  /*3e70*/  HADD2.F32 R90, -RZ, R153.H1_H1 ;  /* 0x30000099ff5a7230 */ /* 0x000fe40000004100 */
[-C--:B------:R-:W-:Y:S01]  /*3e80*/  FMUL.FTZ R135, R42, R179.reuse ;  /* 0x000000b32a877220 */ /* 0x080fe20000410000 */
[----:B------:R-:W-:Y:S01]  /*3e90*/  F2FP.F16.F32.PACK_AB R43, R43, R40 ;  /* 0x000000282b2b723e */ /* 0x000fe200000000ff */
[----:B------:R-:W-:-:S02]  /*3ea0*/  FMUL.FTZ R179, R152, R179 ;  /* 0x000000b398b37220 */ /* 0x000fc40000410000 */
[-C--:B------:R-:W-:Y:S01]  /*3eb0*/  FFMA.FTZ R135, R152, R175.reuse, -R135 ;  /* 0x000000af98877223 */ /* 0x080fe20000010887 */
[----:B------:R-:W-:Y:S02]  /*3ec0*/  HADD2.F32 R152, -RZ, R153.H0_H0 ;  /* 0x20000099ff987230 */ /* 0x000fe40000004100 */
[----:B------:R-:W-:Y:S01]  /*3ed0*/  FFMA.FTZ R42, R42, R175, R179 ;  /* 0x000000af2a2a7223 */ /* 0x000fe200000100b3 */
[----:B------:R-:W-:Y:S02]  /*3ee0*/  HADD2.F32 R179, -RZ, R189.H0_H0 ;  /* 0x200000bdffb37230 */ /* 0x000fe40000004100 */
[----:B------:R-:W-:Y:S02]  /*3ef0*/  HADD2.F32 R153, -RZ, R187.H1_H1 ;  /* 0x300000bbff997230 */ /* 0x000fe40000004100 */
[----:B------:R-:W-:Y:S01]  /*3f00*/  F2FP.F16.F32.PACK_AB R40, R42, R135 ;  /* 0x000000872a28723e */ /* 0x000fe200000000ff */
[-C--:B------:R-:W-:Y:S01]  /*3f10*/  FMUL.FTZ R175, R90, R179.reuse ;  /* 0x000000b35aaf7220 */ /* 0x080fe20000410000 */
[----:B------:R-:W-:-:S03]  /*3f20*/  FMUL.FTZ R179, R152, R179 ;  /* 0x000000b398b37220 */ /* 0x000fc60000410000 */
[-C--:B------:R-:W-:Y:S01]  /*3f30*/  FFMA.FTZ R175, R152, R153.reuse, -R175 ;  /* 0x0000009998af7223 */ /* 0x080fe200000108af */
[----:B------:R-:W-:-:S05]  /*3f40*/  FFMA.FTZ R90, R90, R153, R179 ;  /* 0x000000995a5a7223 */ /* 0x000fca00000100b3 */
[----:B------:R-:W-:-:S07]  /*3f50*/  F2FP.F16.F32.PACK_AB R42, R90, R175 ;  /* 0x000000af5a2a723e */ /* 0x000fce00000000ff */
.L_x_5993:
[----:B------:R-:W-:Y:S05]  /*3f60*/  BSYNC B3 ;  /* 0x0000000000037941 */ /* 0x000fea0003800000 */
.L_x_5992:
[----:B------:R-:W-:Y:S01]  /*3f70*/  ULDC.64 UR4, c[0x0][0x2d8] ;  /* 0x0000b60000047ab9 */ /* 0x000fe20000000a00 */
[----:B------:R-:W-:Y:S01]  /*3f80*/  ULDC.64 UR6, c[0x0][0x208] ;  /* 0x0000820000067ab9 */ /* 0x000fe20000000a00 */
[----:B------:R-:W-:-:S04]  /*3f90*/  LEA R90, P3, R91, UR4, 0x1 ;  /* 0x000000045b5a7c11 */ /* 0x000fc8000f8608ff */
[----:B------:R-:W-:-:S05]  /*3fa0*/  LEA.HI.X R91, R91, UR5, R176, 0x1, P3 ;  /* 0x000000055b5b7c11 */ /* 0x000fca00098f0cb0 */
[----:B--2---:R1:W-:Y:S04]  /*3fb0*/  STG.E.128 desc[UR6][R90.64], R40 ;  /* 0x000000285a007986 */ /* 0x0043e8000c101d06 */
.L_x_5991:
[----:B------:R-:W-:Y:S05]  /*3fc0*/  BSYNC B2 ;  /* 0x0000000000027941 */ /* 0x000fea0003800000 */
.L_x_5990:
[----:B------:R-:W-:Y:S05]  /*3fd0*/  @P1 BRA `(.L_x_5989) ;  /* 0x0000000000d01947 */ /* 0x000fea0003800000 */
[----:B-1----:R1:W2:Y:S01]  /*3fe0*/  LDS.128 R40, [R5+0x23c00] ;  /* 0x023c000005287984 */ /* 0x0022a20000000c00 */
[----:B------:R-:W-:Y:S01]  /*3ff0*/  IADD3 R173, P3, R173, R13, RZ ;  /* 0x0000000dadad7210 */ /* 0x000fe20007f7e0ff */
[----:B------:R-:W-:Y:S04]  /*4000*/  BSSY B2, `(.L_x_5994) ;  /* 0x000002c000027945 */ /* 0x000fe80003800000 */
[----:B------:R-:W-:Y:S01]  /*4010*/  IMAD.X R174, R174, 0x1, R8, P3 ;  /* 0x00000001aeae7824 */ /* 0x000fe200018e0608 */
[----:B------:R-:W-:-:S13]  /*4020*/  ISETP.GE.AND P3, PT, R221, R80, PT ;  /* 0x00000050dd00720c */ /* 0x000fda0003f66270 */
[----:B-1----:R-:W-:Y:S05]  /*4030*/  @P3 BRA `(.L_x_5995) ;  /* 0x0000000000a03947 */ /* 0x002fea0003800000 */
[----:B------:R-:W-:Y:S01]  /*4040*/  SHF.R.U64 R90, R94, 0x10, R95 ;  /* 0x000000105e5a7819 */ /* 0x000fe2000000125f */
[--C-:B--2---:R-:W-:Y:S01]  /*4050*/  HADD2.F32 R134, -RZ, R41.reuse.H0_H0 ;  /* 0x20000029ff867230 */ /* 0x104fe20000004100 */
[----:B------:R-:W-:Y:S02]  /*4060*/  SHF.R.U64 R86, R86, 0x10, R87 ;  /* 0x0000001056567819 */ /* 0x000fe40000001257 */
[----:B------:R-:W-:Y:S01]  /*4070*/  SHF.R.U32.HI R94, RZ, 0x10, R95 ;  /* 0x00000010ff5e7819 */ /* 0x000fe2000001165f */
[----:B------:R-:W-:Y:S01]  /*4080*/  HADD2.F32 R91, -RZ, R90.H0_H0 ;  /* 0x2000005aff5b7230 */ /* 0x000fe20000004100 */
[----:B------:R-:W-:Y:S01]  /*4090*/  SHF.R.U32.HI R87, RZ, 0x10, R87 ;  /* 0x00000010ff577819 */ /* 0x000fe20000011657 */
[----:B------:R-:W-:Y:S02]  /*40a0*/  HADD2.F32 R90, -RZ, R41.H1_H1 ;  /* 0x30000029ff5a7230 */ /* 0x000fe40000004100 */
[----:B------:R-:W-:Y:S02]  /*40b0*/  HADD2.F32 R135, -RZ, R86.H0_H0 ;  /* 0x20000056ff877230 */ /* 0x000fe40000004100 */
[----:B------:R-:W-:-:S02]  /*40c0*/  HADD2.F32 R95, -RZ, R94.H0_H0 ;  /* 0x2000005eff5f7230 */ /* 0x000fc40000004100 */
[-C--:B------:R-:W-:Y:S01]  /*40d0*/  FMUL.FTZ R41, R90, R91.reuse ;  /* 0x0000005b5a297220 */ /* 0x080fe20000410000 */
[----:B------:R-:W-:Y:S02]  /*40e0*/  HADD2.F32 R94, -RZ, R43.H1_H1 ;  /* 0x3000002bff5e7230 */ /* 0x000fe40000004100 */
[C---:B------:R-:W-:Y:S01]  /*40f0*/  FMUL.FTZ R91, R134.reuse, R91 ;  /* 0x0000005b865b7220 */ /* 0x040fe20000410000 */
[----:B------:R-:W-:Y:S02]  /*4100*/  HADD2.F32 R153, -RZ, R87.H0_H0 ;  /* 0x20000057ff997230 */ /* 0x000fe40000004100 */
[----:B------:R-:W-:Y:S01]  /*4110*/  FFMA.FTZ R41, R134, R135, -R41 ;  /* 0x0000008786297223 */ /* 0x000fe20000010829 */
[----:B------:R-:W-:Y:S02]  /*4120*/  HADD2.F32 R134, -RZ, R43.H0_H0 ;  /* 0x2000002bff867230 */ /* 0x000fe40000004100 */
[----:B------:R-:W-:Y:S01]  /*4130*/  FMUL.FTZ R43, R94, R95 ;  /* 0x0000005f5e2b7220 */ /* 0x000fe20000410000 */
[----:B------:R-:W-:Y:S01]  /*4140*/  FFMA.FTZ R86, R90, R135, R91 ;  /* 0x000000875a567223 */ /* 0x000fe2000001005b */
[----:B------:R-:W-:-:S02]  /*4150*/  HADD2.F32 R87, -RZ, R188.H0_H0 ;  /* 0x200000bcff577230 */ /* 0x000fc40000004100 */
[C---:B------:R-:W-:Y:S01]  /*4160*/  FMUL.FTZ R95, R134.reuse, R95 ;  /* 0x0000005f865f7220 */ /* 0x040fe20000410000 */
[----:B------:R-:W-:Y:S02]  /*4170*/  HADD2.F32 R90, -RZ, R40.H1_H1 ;  /* 0x30000028ff5a7230 */ /* 0x000fe40000004100 */
[-C--:B------:R-:W-:Y:S01]  /*4180*/  FFMA.FTZ R43, R134, R153.reuse, -R43 ;  /* 0x00000099862b7223 */ /* 0x080fe2000001082b */
[----:B------:R-:W-:Y:S02]  /*4190*/  HADD2.F32 R91, -RZ, R186.H0_H0 ;  /* 0x200000baff5b7230 */ /* 0x000fe40000004100 */
[----:B------:R-:W-:Y:S01]  /*41a0*/  FFMA.FTZ R94, R94, R153, R95 ;  /* 0x000000995e5e7223 */ /* 0x000fe2000001005f */
[----:B------:R-:W-:Y:S02]  /*41b0*/  HADD2.F32 R134, -RZ, R40.H0_H0 ;  /* 0x20000028ff867230 */ /* 0x000fe40000004100 */
[----:B------:R-:W-:Y:S01]  /*41c0*/  FMUL.FTZ R135, R90, R87 ;  /* 0x000000575a877220 */ /* 0x000fe20000410000 */
[----:B------:R-:W-:Y:S01]  /*41d0*/  HADD2.F32 R40, -RZ, R188.H1_H1 ;  /* 0x300000bcff287230 */ /* 0x000fe20000004100 */
[----:B------:R-:W-:Y:S01]  /*41e0*/  F2FP.F16.F32.PACK_AB R41, R86, R41 ;  /* 0x000000295629723e */ /* 0x000fe200000000ff */
[----:B------:R-:W-:-:S02]  /*41f0*/  HADD2.F32 R95, -RZ, R42.H1_H1 ;  /* 0x3000002aff5f7230 */ /* 0x000fc40000004100 */
[C---:B------:R-:W-:Y:S01]  /*4200*/  FMUL.FTZ R87, R134.reuse, R87 ;  /* 0x0000005786577220 */ /* 0x040fe20000410000 */
[----:B------:R-:W-:Y:S02]  /*4210*/  HADD2.F32 R153, -RZ, R42.H0_H0 ;  /* 0x2000002aff997230 */ /* 0x000fe40000004100 */
[-C--:B------:R-:W-:Y:S01]  /*4220*/  FFMA.FTZ R135, R134, R91.reuse, -R135 ;  /* 0x0000005b86877223 */ /* 0x080fe20000010887 */
[----:B------:R-:W-:Y:S02]  /*4230*/  HADD2.F32 R134, -RZ, R186.H1_H1 ;  /* 0x300000baff867230 */ /* 0x000fe40000004100 */
[-C--:B------:R-:W-:Y:S01]  /*4240*/  FMUL.FTZ R42, R95, R40.reuse ;  /* 0x000000285f2a7220 */ /* 0x080fe20000410000 */
[----:B------:R-:W-:Y:S01]  /*4250*/  FFMA.FTZ R90, R90, R91, R87 ;  /* 0x0000005b5a5a7223 */ /* 0x000fe20000010057 */
[C---:B------:R-:W-:Y:S01]  /*4260*/  FMUL.FTZ R40, R153.reuse, R40 ;  /* 0x0000002899287220 */ /* 0x040fe20000410000 */
[----:B------:R-:W-:Y:S01]  /*4270*/  F2FP.F16.F32.PACK_AB R43, R94, R43 ;  /* 0x0000002b5e2b723e */ /* 0x000fe200000000ff */
[----:B------:R-:W-:-:S02]  /*4280*/  FFMA.FTZ R42, R153, R134, -R42 ;  /* 0x00000086992a7223 */ /* 0x000fc4000001082a */
[----:B------:R-:W-:Y:S01]  /*4290*/  FFMA.FTZ R95, R95, R134, R40 ;  /* 0x000000865f5f7223 */ /* 0x000fe20000010028 */
[----:B------:R-:W-:-:S04]  /*42a0*/  F2FP.F16.F32.PACK_AB R40, R90, R135 ;  /* 0x000000875a28723e */ /* 0x000fc800000000ff */
[----:B------:R-:W-:-:S07]  /*42b0*/  F2FP.F16.F32.PACK_AB R42, R95, R42 ;  /* 0x0000002a5f2a723e */ /* 0x000fce00000000ff */
.L_x_5995:
[----:B------:R-:W-:Y:S05]  /*42c0*/  BSYNC B2 ;  /* 0x0000000000027941 */ /* 0x000fea0003800000 */
.L_x_5994:
[----:B------:R-:W-:Y:S01]  /*42d0*/  ULDC.64 UR4, c[0x0][0x2d8] ;  /* 0x0000b60000047ab9 */ /* 0x000fe20000000a00 */
[----:B------:R-:W-:Y:S01]  /*42e0*/  ULDC.64 UR6, c[0x0][0x208] ;  /* 0x0000820000067ab9 */ /* 0x000fe20000000a00 */
[----:B------:R-:W-:-:S04]  /*42f0*/  LEA R86, P3, R173, UR4, 0x1 ;  /* 0x00000004ad567c11 */ /* 0x000fc8000f8608ff */
[----:B------:R-:W-:-:S05]  /*4300*/  LEA.HI.X R87, R173, UR5, R174, 0x1, P3 ;  /* 0x00000005ad577c11 */ /* 0x000fca00098f0cae */
[----:B--2---:R2:W-:Y:S04]  /*4310*/  STG.E.128 desc[UR6][R86.64], R40 ;  /* 0x0000002856007986 */ /* 0x0045e8000c101d06 */
.L_x_5989:
[----:B------:R-:W-:Y:S05]  /*4320*/  BSYNC B1 ;  /* 0x0000000000017941 */ /* 0x000fea0003800000 */
.L_x_5988:
[----:B------:R-:W-:Y:S04]  /*4330*/  BSSY B1, `(.L_x_5996) ;  /* 0x0000072000017945 */ /* 0x000fe80003800000 */
[----:B------:R-:W-:Y:S05]  /*4340*/  @P4 BRA `(.L_x_5997) ;  /* 0x0000000400c04947 */ /* 0x000fea0003800000 */
[----:B--2---:R-:W-:Y:S01]  /*4350*/  IADD3 R86, P3, P4, R116, R132, R16 ;  /* 0x0000008474567210 */ /* 0x004fe20007c7e010 */
[----:B------:R-:W-:Y:S03]  /*4360*/  BSSY B2, `(.L_x_5998) ;  /* 0x0000038000027945 */ /* 0x000fe60003800000 */
[----:B------:R-:W-:Y:S01]  /*4370*/  IADD3.X R87, R125, R88, R17, P3, P4 ;  /* 0x000000587d577210 */ /* 0x000fe20001fe8411 */
[----:B------:R-:W-:Y:S08]  /*4380*/  @P0 BRA `(.L_x_5999) ;  /* 0x0000000000d40947 */ /* 0x000ff00003800000 */
[----:B-1----:R1:W2:Y:S01]  /*4390*/  LDS.128 R40, [R5+0x1f400] ;  /* 0x01f4000005287984 */ /* 0x0022a20000000c00 */
[----:B------:R-:W-:Y:S01]  /*43a0*/  IADD3 R90, P3, R86, R98, RZ ;  /* 0x00000062565a7210 */ /* 0x000fe20007f7e0ff */
[----:B------:R-:W-:Y:S04]  /*43b0*/  BSSY B3, `(.L_x_6000) ;  /* 0x000002d000037945 */ /* 0x000fe80003800000 */
[----:B------:R-:W-:Y:S01]  /*43c0*/  IMAD.X R91, R87, 0x1, R15, P3 ;  /* 0x00000001575b7824 */ /* 0x000fe200018e060f */
[----:B------:R-:W-:-:S13]  /*43d0*/  ISETP.GE.AND P3, PT, R18, R80, PT ;  /* 0x000000501200720c */ /* 0x000fda0003f66270 */
[----:B-1----:R-:W-:Y:S05]  /*43e0*/  @P3 BRA `(.L_x_6001) ;  /* 0x0000000000a43947 */ /* 0x002fea0003800000 */
[--C-:B------:R-:W-:Y:S01]  /*43f0*/  SHF.R.U64 R94, R82, 0x10, R83.reuse ;  /* 0x00000010525e7819 */ /* 0x100fe20000001253 */
[--C-:B--2---:R-:W-:Y:S01]  /*4400*/  HADD2.F32 R134, -RZ, R43.reuse.H0_H0 ;  /* 0x2000002bff867230 */ /* 0x104fe20000004100 */
[----:B------:R-:W-:Y:S01]  /*4410*/  SHF.R.U32.HI R82, RZ, 0x10, R83 ;  /* 0x00000010ff527819 */ /* 0x000fe20000011653 */
[----:B------:R-:W-:Y:S01]  /*4420*/  HADD2.F32 R153, -RZ, R184.H0_H0 ;  /* 0x200000b8ff997230 */ /* 0x000fe20000004100 */
        /* <DEDUP_REMOVED lines=27> */
[----:B------:R-:W-:-:S02]  /*45e0*/  HADD2.F32 R94, -RZ, R184.H1_H1 ;  /* 0x300000b8ff5e7230 */ /* 0x000fc40000004100 */
        /* <DEDUP_REMOVED lines=9> */
.L_x_6001:
[----:B------:R-:W-:Y:S05]  /*4680*/  BSYNC B3 ;  /* 0x0000000000037941 */ /* 0x000fea0003800000 */
.L_x_6000:
[----:B------:R-:W-:Y:S01]  /*4690*/  ULDC.64 UR4, c[0x0][0x2d8] ;  /* 0x0000b60000047ab9 */ /* 0x000fe20000000a00 */
[----:B------:R-:W-:Y:S01]  /*46a0*/  ULDC.64 UR6, c[0x0][0x208] ;  /* 0x0000820000067ab9 */ /* 0x000fe20000000a00 */
[----:B------:R-:W-:-:S04]  /*46b0*/  LEA R82, P3, R90, UR4, 0x1 ;  /* 0x000000045a527c11 */ /* 0x000fc8000f8608ff */
[----:B------:R-:W-:-:S05]  /*46c0*/  LEA.HI.X R83, R90, UR5, R91, 0x1, P3 ;  /* 0x000000055a537c11 */ /* 0x000fca00098f0c5b */
[----:B--2---:R2:W-:Y:S04]  /*46d0*/  STG.E.128 desc[UR6][R82.64], R40 ;  /* 0x0000002852007986 */ /* 0x0045e8000c101d06 */
.L_x_5999:
[----:B------:R-:W-:Y:S05]  /*46e0*/  BSYNC B2 ;  /* 0x0000000000027941 */ /* 0x000fea0003800000 */
.L_x_5998:
[----:B------:R-:W-:Y:S05]  /*46f0*/  @P1 BRA `(.L_x_5997) ;  /* 0x0000000000d41947 */ /* 0x000fea0003800000 */
[----:B-12---:R1:W2:Y:S01]  /*4700*/  LDS.128 R40, [R5+0x24c00] ;  /* 0x024c000005287984 */ /* 0x0062a20000000c00 */
[----:B------:R-:W-:Y:S01]  /*4710*/  IADD3 R86, P3, R86, R13, RZ ;  /* 0x0000000d56567210 */ /* 0x000fe20007f7e0ff */
[----:B------:R-:W-:Y:S04]  /*4720*/  BSSY B2, `(.L_x_6002) ;  /* 0x000002d000027945 */ /* 0x000fe80003800000 */
[----:B------:R-:W-:Y:S01]  /*4730*/  IMAD.X R87, R87, 0x1, R8, P3 ;  /* 0x0000000157577824 */ /* 0x000fe200018e0608 */
[----:B------:R-:W-:-:S13]  /*4740*/  ISETP.GE.AND P3, PT, R221, R80, PT ;  /* 0x00000050dd00720c */ /* 0x000fda0003f66270 */
[----:B-1----:R-:W-:Y:S05]  /*4750*/  @P3 BRA `(.L_x_6003) ;  /* 0x0000000000a43947 */ /* 0x002fea0003800000 */
[----:B------:R-:W-:Y:S02]  /*4760*/  SHF.R.U64 R82, R76, 0x10, R77 ;  /* 0x000000104c527819 */ /* 0x000fe4000000124d */
[----:B------:R-:W-:Y:S01]  /*4770*/  SHF.R.U64 R83, R78, 0x10, R79 ;  /* 0x000000104e537819 */ /* 0x000fe2000000124f */
[----:B--2---:R-:W-:Y:S01]  /*4780*/  HADD2.F32 R78, -RZ, R41.H0_H0 ;  /* 0x20000029ff4e7230 */ /* 0x004fe20000004100 */
[----:B------:R-:W-:Y:S01]  /*4790*/  SHF.R.U32.HI R76, RZ, 0x10, R77 ;  /* 0x00000010ff4c7819 */ /* 0x000fe2000001164d */
[----:B------:R-:W-:Y:S01]  /*47a0*/  IMAD.MOV.U32 R77, RZ, RZ, R43 ;  /* 0x000000ffff4d7224 */ /* 0x000fe200078e002b */
[----:B------:R-:W-:Y:S01]  /*47b0*/  SHF.R.U32.HI R90, RZ, 0x10, R79 ;  /* 0x00000010ff5a7819 */ /* 0x000fe2000001164f */
[----:B------:R-:W-:Y:S02]  /*47c0*/  HADD2.F32 R43, -RZ, R82.H0_H0 ;  /* 0x20000052ff2b7230 */ /* 0x000fe40000004100 */
[----:B------:R-:W-:Y:S02]  /*47d0*/  HADD2.F32 R83, -RZ, R83.H0_H0 ;  /* 0x20000053ff537230 */ /* 0x000fe40000004100 */
[----:B------:R-:W-:-:S02]  /*47e0*/  HADD2.F32 R82, -RZ, R41.H1_H1 ;  /* 0x30000029ff527230 */ /* 0x000fc40000004100 */
[----:B------:R-:W-:Y:S02]  /*47f0*/  HADD2.F32 R90, -RZ, R90.H0_H0 ;  /* 0x2000005aff5a7230 */ /* 0x000fe40000004100 */
[--C-:B------:R-:W-:Y:S02]  /*4800*/  HADD2.F32 R79, -RZ, R77.reuse.H1_H1 ;  /* 0x3000004dff4f7230 */ /* 0x100fe40000004100 */
[-C--:B------:R-:W-:Y:S01]  /*4810*/  FMUL.FTZ R41, R82, R83.reuse ;  /* 0x0000005352297220 */ /* 0x080fe20000410000 */
[----:B------:R-:W-:Y:S02]  /*4820*/  HADD2.F32 R77, -RZ, R77.H0_H0 ;  /* 0x2000004dff4d7230 */ /* 0x000fe40000004100 */
[C---:B------:R-:W-:Y:S01]  /*4830*/  FMUL.FTZ R83, R78.reuse, R83 ;  /* 0x000000534e537220 */ /* 0x040fe20000410000 */
[----:B------:R-:W-:Y:S02]  /*4840*/  HADD2.F32 R84, -RZ, R76.H0_H0 ;  /* 0x2000004cff547230 */ /* 0x000fe40000004100 */
[-C--:B------:R-:W-:Y:S01]  /*4850*/  FMUL.FTZ R94, R79, R90.reuse ;  /* 0x0000005a4f5e7220 */ /* 0x080fe20000410000 */
[-C--:B------:R-:W-:Y:S01]  /*4860*/  FFMA.FTZ R41, R78, R43.reuse, -R41 ;  /* 0x0000002b4e297223 */ /* 0x080fe20000010829 */
[C---:B------:R-:W-:Y:S01]  /*4870*/  FMUL.FTZ R90, R77.reuse, R90 ;  /* 0x0000005a4d5a7220 */ /* 0x040fe20000410000 */
[----:B------:R-:W-:Y:S01]  /*4880*/  FFMA.FTZ R76, R82, R43, R83 ;  /* 0x0000002b524c7223 */ /* 0x000fe20000010053 */
[----:B------:R-:W-:Y:S01]  /*4890*/  FFMA.FTZ R43, R77, R84, -R94 ;  /* 0x000000544d2b7223 */ /* 0x000fe2000001085e */
[----:B------:R-:W-:-:S02]  /*48a0*/  HADD2.F32 R77, -RZ, R40.H1_H1 ;  /* 0x30000028ff4d7230 */ /* 0x000fc40000004100 */
[----:B------:R-:W-:Y:S01]  /*48b0*/  FFMA.FTZ R78, R79, R84, R90 ;  /* 0x000000544f4e7223 */ /* 0x000fe2000001005a */
[--C-:B------:R-:W-:Y:S01]  /*48c0*/  HADD2.F32 R83, -RZ, R183.reuse.H1_H1 ;  /* 0x300000b7ff537230 */ /* 0x100fe20000004100 */
[----:B------:R-:W-:Y:S01]  /*48d0*/  F2FP.F16.F32.PACK_AB R41, R76, R41 ;  /* 0x000000294c29723e */ /* 0x000fe200000000ff */
[----:B------:R-:W-:Y:S02]  /*48e0*/  HADD2.F32 R40, -RZ, R40.H0_H0 ;  /* 0x20000028ff287230 */ /* 0x000fe40000004100 */
[--C-:B------:R-:W-:Y:S02]  /*48f0*/  HADD2.F32 R79, -RZ, R42.reuse.H1_H1 ;  /* 0x3000002aff4f7230 */ /* 0x100fe40000004100 */
[-C--:B------:R-:W-:Y:S01]  /*4900*/  FMUL.FTZ R85, R77, R83.reuse ;  /* 0x000000534d557220 */ /* 0x080fe20000410000 */
[----:B------:R-:W-:Y:S02]  /*4910*/  HADD2.F32 R183, -RZ, R183.H0_H0 ;  /* 0x200000b7ffb77230 */ /* 0x000fe40000004100 */
        /* <DEDUP_REMOVED lines=13> */
.L_x_6003:
[----:B------:R-:W-:Y:S05]  /*49f0*/  BSYNC B2 ;  /* 0x0000000000027941 */ /* 0x000fea0003800000 */
.L_x_6002:
[----:B------:R-:W-:Y:S01]  /*4a00*/  ULDC.64 UR4, c[0x0][0x2d8] ;  /* 0x0000b60000047ab9 */ /* 0x000fe20000000a00 */
[----:B------:R-:W-:Y:S01]  /*4a10*/  ULDC.64 UR6, c[0x0][0x208] ;  /* 0x0000820000067ab9 */ /* 0x000fe20000000a00 */
[----:B------:R-:W-:-:S04]  /*4a20*/  LEA R76, P3, R86, UR4, 0x1 ;  /* 0x00000004564c7c11 */ /* 0x000fc8000f8608ff */
[----:B------:R-:W-:-:S05]  /*4a30*/  LEA.HI.X R77, R86, UR5, R87, 0x1, P3 ;  /* 0x00000005564d7c11 */ /* 0x000fca00098f0c57 */
[----:B--2---:R3:W-:Y:S04]  /*4a40*/  STG.E.128 desc[UR6][R76.64], R40 ;  /* 0x000000284c007986 */ /* 0x0047e8000c101d06 */
.L_x_5997:
[----:B------:R-:W-:Y:S05]  /*4a50*/  BSYNC B1 ;  /* 0x0000000000017941 */ /* 0x000fea0003800000 */
.L_x_5996:
[----:B-1----:R-:W4:Y:S01]  /*4a60*/  LDL R91, [R1] ;  /* 0x00000000015b7983 */ /* 0x002f220000100800 */
[----:B------:R-:W-:Y:S01]  /*4a70*/  BSSY B1, `(.L_x_6004) ;  /* 0x0000074000017945 */ /* 0x000fe20003800000 */
[----:B----4-:R-:W-:-:S13]  /*4a80*/  LOP3.LUT P3, RZ, R91, 0x4, RZ, 0xc0, !PT ;  /* 0x000000045bff7812 */ /* 0x010fda000786c0ff */
[----:B------:R-:W-:Y:S05]  /*4a90*/  @P3 BRA `(.L_x_6005) ;  /* 0x0000000400c43947 */ /* 0x000fea0003800000 */
[----:B---3--:R-:W-:Y:S01]  /*4aa0*/  IADD3 R77, P3, P4, R127, R132, R16 ;  /* 0x000000847f4d7210 */ /* 0x008fe20007c7e010 */
[----:B------:R-:W-:Y:S03]  /*4ab0*/  BSSY B2, `(.L_x_6006) ;  /* 0x0000039000027945 */ /* 0x000fe60003800000 */
[----:B------:R-:W-:Y:S01]  /*4ac0*/  IADD3.X R76, R126, R88, R17, P3, P4 ;  /* 0x000000587e4c7210 */ /* 0x000fe20001fe8411 */
[----:B------:R-:W-:Y:S08]  /*4ad0*/  @P0 BRA `(.L_x_6007) ;  /* 0x0000000000d80947 */ /* 0x000ff00003800000 */
[----:B--2---:R1:W2:Y:S01]  /*4ae0*/  LDS.128 R40, [R5+0x20400] ;  /* 0x0204000005287984 */ /* 0x0042a20000000c00 */
[----:B------:R-:W-:Y:S01]  /*4af0*/  IADD3 R78, P3, R77, R98, RZ ;  /* 0x000000624d4e7210 */ /* 0x000fe20007f7e0ff */
[----:B------:R-:W-:Y:S04]  /*4b00*/  BSSY B3, `(.L_x_6008) ;  /* 0x000002e000037945 */ /* 0x000fe80003800000 */
[----:B------:R-:W-:Y:S01]  /*4b10*/  IMAD.X R79, R76, 0x1, R15, P3 ;  /* 0x000000014c4f7824 */ /* 0x000fe200018e060f */
[----:B------:R-:W-:-:S13]  /*4b20*/  ISETP.GE.AND P3, PT, R18, R80, PT ;  /* 0x000000501200720c */ /* 0x000fda0003f66270 */
[----:B-1----:R-:W-:Y:S05]  /*4b30*/  @P3 BRA `(.L_x_6009) ;  /* 0x0000000000a83947 */ /* 0x002fea0003800000 */
[--C-:B------:R-:W-:Y:S01]  /*4b40*/  SHF.R.U64 R85, R72, 0x10, R73.reuse ;  /* 0x0000001048557819 */ /* 0x100fe20000001249 */
[----:B--2---:R-:W-:Y:S01]  /*4b50*/  IMAD.MOV.U32 R72, RZ, RZ, R40 ;  /* 0x000000ffff487224 */ /* 0x004fe200078e0028 */
[----:B------:R-:W-:Y:S01]  /*4b60*/  SHF.R.U32.HI R82, RZ, 0x10, R73 ;  /* 0x00000010ff527819 */ /* 0x000fe20000011649 */
[--C-:B------:R-:W-:Y:S01]  /*4b70*/  HADD2.F32 R40, -RZ, R41.reuse.H0_H0 ;  /* 0x20000029ff287230 */ /* 0x100fe20000004100 */
[--C-:B------:R-:W-:Y:S02]  /*4b80*/  SHF.R.U64 R83, R74, 0x10, R75.reuse ;  /* 0x000000104a537819 */ /* 0x100fe4000000124b */
[----:B------:R-:W-:Y:S01]  /*4b90*/  MOV R73, R43 ;  /* 0x0000002b00497202 */ /* 0x000fe20000000f00 */
[----:B------:R-:W-:Y:S01]  /*4ba0*/  HADD2.F32 R43, -RZ, R41.H1_H1 ;  /* 0x30000029ff2b7230 */ /* 0x000fe20000004100 */
[----:B------:R-:W-:Y:S01]  /*4bb0*/  SHF.R.U32.HI R84, RZ, 0x10, R75 ;  /* 0x00000010ff547819 */ /* 0x000fe2000001164b */
        /* <DEDUP_REMOVED lines=15> */
[----:B------:R-:W-:Y:S01]  /*4cb0*/  HADD2.F32 R165, -RZ, R165.H0_H0 ;  /* 0x200000a5ffa57230 */ /* 0x000fe20000004100 */
[----:B------:R-:W-:Y:S01]  /*4cc0*/  F2FP.F16.F32.PACK_AB R41, R41, R40 ;  /* 0x000000282929723e */ /* 0x000fe200000000ff */
[----:B------:R-:W-:Y:S01]  /*4cd0*/  HADD2.F32 R73, -RZ, R72.H1_H1 ;  /* 0x30000048ff497230 */ /* 0x000fe20000004100 */
[----:B------:R-:W-:Y:S01]  /*4ce0*/  F2FP.F16.F32.PACK_AB R43, R84, R43 ;  /* 0x0000002b542b723e */ /* 0x000fe200000000ff */
[----:B------:R-:W-:Y:S02]  /*4cf0*/  HADD2.F32 R74, -RZ, R42.H1_H1 ;  /* 0x3000002aff4a7230 */ /* 0x000fe40000004100 */
[----:B------:R-:W-:Y:S02]  /*4d00*/  HADD2.F32 R72, -RZ, R72.H0_H0 ;  /* 0x20000048ff487230 */ /* 0x000fe40000004100 */
[----:B------:R-:W-:Y:S01]  /*4d10*/  FMUL.FTZ R85, R73, R82 ;  /* 0x0000005249557220 */ /* 0x000fe20000410000 */
[----:B------:R-:W-:Y:S02]  /*4d20*/  HADD2.F32 R42, -RZ, R42.H0_H0 ;  /* 0x2000002aff2a7230 */ /* 0x000fe40000004100 */
[----:B------:R-:W-:Y:S01]  /*4d30*/  FMUL.FTZ R87, R74, R165 ;  /* 0x000000a54a577220 */ /* 0x000fe20000410000 */
[----:B------:R-:W-:-:S02]  /*4d40*/  HADD2.F32 R75, -RZ, R166.H1_H1 ;  /* 0x300000a6ff4b7230 */ /* 0x000fc40000004100 */
[----:B------:R-:W-:Y:S01]  /*4d50*/  FMUL.FTZ R82, R72, R82 ;  /* 0x0000005248527220 */ /* 0x000fe20000410000 */
        /* <DEDUP_REMOVED lines=8> */
.L_x_6009:
[----:B------:R-:W-:Y:S05]  /*4de0*/  BSYNC B3 ;  /* 0x0000000000037941 */ /* 0x000fea0003800000 */
.L_x_6008:
[----:B------:R-:W-:Y:S01]  /*4df0*/  ULDC.64 UR4, c[0x0][0x2d8] ;  /* 0x0000b60000047ab9 */ /* 0x000fe20000000a00 */
[----:B------:R-:W-:Y:S01]  /*4e00*/  ULDC.64 UR6, c[0x0][0x208] ;  /* 0x0000820000067ab9 */ /* 0x000fe20000000a00 */
[----:B------:R-:W-:-:S04]  /*4e10*/  LEA R72, P3, R78, UR4, 0x1 ;  /* 0x000000044e487c11 */ /* 0x000fc8000f8608ff */
[----:B------:R-:W-:-:S05]  /*4e20*/  LEA.HI.X R73, R78, UR5, R79, 0x1, P3 ;  /* 0x000000054e497c11 */ /* 0x000fca00098f0c4f */
[----:B--2---:R1:W-:Y:S04]  /*4e30*/  STG.E.128 desc[UR6][R72.64], R40 ;  /* 0x0000002848007986 */ /* 0x0043e8000c101d06 */
.L_x_6007:
[----:B------:R-:W-:Y:S05]  /*4e40*/  BSYNC B2 ;  /* 0x0000000000027941 */ /* 0x000fea0003800000 */
.L_x_6006:
[----:B------:R-:W-:Y:S05]  /*4e50*/  @P1 BRA `(.L_x_6005) ;  /* 0x0000000000d41947 */ /* 0x000fea0003800000 */
[----:B-12---:R1:W2:Y:S01]  /*4e60*/  LDS.128 R40, [R5+0x25c00] ;  /* 0x025c000005287984 */ /* 0x0062a20000000c00 */
        /* <DEDUP_REMOVED lines=16> */
[-C--:B------:R-:W-:Y:S01]  /*4f70*/  FMUL.FTZ R78, R42, R71.reuse ;  /* 0x000000472a4e7220 */ /* 0x080fe20000410000 */
[----:B------:R-:W-:Y:S02]  /*4f80*/  HADD2.F32 R43, -RZ, R43.H0_H0 ;  /* 0x2000002bff2b7230 */ /* 0x000fe40000004100 */
[----:B------:R-:W-:Y:S01]  /*4f90*/  FMUL.FTZ R71, R41, R71 ;  /* 0x0000004729477220 */ /* 0x000fe20000410000 */
[----:B------:R-:W-:Y:S02]  /*4fa0*/  HADD2.F32 R72, -RZ, R72.H0_H0 ;  /* 0x20000048ff487230 */ /* 0x000fe40000004100 */
[----:B------:R-:W-:Y:S01]  /*4fb0*/  FMUL.FTZ R82, R69, R74 ;  /* 0x0000004a45527220 */ /* 0x000fe20000410000 */
[----:B------:R-:W-:Y:S01]  /*4fc0*/  FFMA.FTZ R78, R41, R70, -R78 ;  /* 0x00000046294e7223 */ /* 0x000fe2000001084e */
[----:B------:R-:W-:Y:S01]  /*4fd0*/  FMUL.FTZ R74, R43, R74 ;  /* 0x0000004a2b4a7220 */ /* 0x000fe20000410000 */
[----:B------:R-:W-:-:S02]  /*4fe0*/  HADD2.F32 R41, -RZ, R40.H1_H1 ;  /* 0x30000028ff297230 */ /* 0x000fc40000004100 */
[----:B------:R-:W-:Y:S01]  /*4ff0*/  FFMA.FTZ R73, R42, R70, R71 ;  /* 0x000000462a497223 */ /* 0x000fe20000010047 */
[----:B------:R-:W-:Y:S02]  /*5000*/  HADD2.F32 R40, -RZ, R40.H0_H0 ;  /* 0x20000028ff287230 */ /* 0x000fe40000004100 */
[-C--:B------:R-:W-:Y:S01]  /*5010*/  FFMA.FTZ R75, R69, R72.reuse, R74 ;  /* 0x00000048454b7223 */ /* 0x080fe2000001004a */
[--C-:B------:R-:W-:Y:S02]  /*5020*/  HADD2.F32 R69, -RZ, R89.reuse.H0_H0 ;  /* 0x20000059ff457230 */ /* 0x100fe40000004100 */
[----:B------:R-:W-:Y:S01]  /*5030*/  FFMA.FTZ R82, R43, R72, -R82 ;  /* 0x000000482b527223 */ /* 0x000fe20000010852 */
[----:B------:R-:W-:Y:S02]  /*5040*/  HADD2.F32 R89, -RZ, R89.H1_H1 ;  /* 0x30000059ff597230 */ /* 0x000fe40000004100 */
[--C-:B------:R-:W-:Y:S02]  /*5050*/  HADD2.F32 R42, -RZ, R68.reuse.H1_H1 ;  /* 0x30000044ff2a7230 */ /* 0x100fe40000004100 */
[----:B------:R-:W-:Y:S01]  /*5060*/  FMUL.FTZ R71, R41, R69 ;  /* 0x0000004529477220 */ /* 0x000fe20000410000 */
[----:B------:R-:W-:-:S02]  /*5070*/  HADD2.F32 R68, -RZ, R68.H0_H0 ;  /* 0x20000044ff447230 */ /* 0x000fc40000004100 */
[----:B------:R-:W-:Y:S01]  /*5080*/  FMUL.FTZ R70, R40, R69 ;  /* 0x0000004528467220 */ /* 0x000fe20000410000 */
        /* <DEDUP_REMOVED lines=12> */
.L_x_6011:
[----:B------:R-:W-:Y:S05]  /*5150*/  BSYNC B2 ;  /* 0x0000000000027941 */ /* 0x000fea0003800000 */
.L_x_6010:
[----:B------:R-:W-:Y:S01]  /*5160*/  ULDC.64 UR4, c[0x0][0x2d8] ;  /* 0x0000b60000047ab9 */ /* 0x000fe20000000a00 */
[----:B------:R-:W-:Y:S01]  /*5170*/  ULDC.64 UR6, c[0x0][0x208] ;  /* 0x0000820000067ab9 */ /* 0x000fe20000000a00 */
[----:B------:R-:W-:-:S04]  /*5180*/  LEA R68, P3, R77, UR4, 0x1 ;  /* 0x000000044d447c11 */ /* 0x000fc8000f8608ff */
[----:B------:R-:W-:-:S05]  /*5190*/  LEA.HI.X R69, R77, UR5, R76, 0x1, P3 ;  /* 0x000000054d457c11 */ /* 0x000fca00098f0c4c */
[----:B--2---:R4:W-:Y:S04]  /*51a0*/  STG.E.128 desc[UR6][R68.64], R40 ;  /* 0x0000002844007986 */ /* 0x0049e8000c101d06 */
.L_x_6005:
[----:B------:R-:W-:Y:S05]  /*51b0*/  BSYNC B1 ;  /* 0x0000000000017941 */ /* 0x000fea0003800000 */
.L_x_6004:
[----:B------:R-:W-:Y:S01]  /*51c0*/  LOP3.LUT P3, RZ, R91, 0x8, RZ, 0xc0, !PT ;  /* 0x000000085bff7812 */ /* 0x000fe2000786c0ff */
[----:B------:R-:W-:-:S12]  /*51d0*/  BSSY B1, `(.L_x_6012) ;  /* 0x0000072000017945 */ /* 0x000fd80003800000 */
[----:B------:R-:W-:Y:S05]  /*51e0*/  @P3 BRA `(.L_x_6013) ;  /* 0x0000000400c03947 */ /* 0x000fea0003800000 */
[----:B----4-:R-:W-:Y:S01]  /*51f0*/  IADD3 R69, P3, P4, R130, R132, R16 ;  /* 0x0000008482457210 */ /* 0x010fe20007c7e010 */
[----:B------:R-:W-:Y:S03]  /*5200*/  BSSY B2, `(.L_x_6014) ;  /* 0x0000038000027945 */ /* 0x000fe60003800000 */
[----:B------:R-:W-:Y:S01]  /*5210*/  IADD3.X R68, R128, R88, R17, P3, P4 ;  /* 0x0000005880447210 */ /* 0x000fe20001fe8411 */
[----:B------:R-:W-:Y:S08]  /*5220*/  @P0 BRA `(.L_x_6015) ;  /* 0x0000000000d40947 */ /* 0x000ff00003800000 */
[----:B-123--:R1:W2:Y:S01]  /*5230*/  LDS.128 R40, [R5+0x21400] ;  /* 0x0214000005287984 */ /* 0x00e2a20000000c00 */
        /* <DEDUP_REMOVED lines=23> */
[----:B------:R-:W-:-:S02]  /*53b0*/  HADD2.F32 R66, -RZ, R167.H1_H1 ;  /* 0x300000a7ff427230 */ /* 0x000fc40000004100 */
[C---:B------:R-:W-:Y:S01]  /*53c0*/  FMUL.FTZ R74, R43.reuse, R74 ;  /* 0x0000004a2b4a7220 */ /* 0x040fe20000410000 */
[----:B------:R-:W-:Y:S02]  /*53d0*/  HADD2.F32 R167, -RZ, R167.H0_H0 ;  /* 0x200000a7ffa77230 */ /* 0x000fe40000004100 */
        /* <DEDUP_REMOVED lines=20> */
.L_x_6017:
[----:B------:R-:W-:Y:S05]  /*5520*/  BSYNC B3 ;  /* 0x0000000000037941 */ /* 0x000fea0003800000 */
.L_x_6016:
[----:B------:R-:W-:Y:S01]  /*5530*/  ULDC.64 UR4, c[0x0][0x2d8] ;  /* 0x0000b60000047ab9 */ /* 0x000fe20000000a00 */
[----:B------:R-:W-:Y:S01]  /*5540*/  ULDC.64 UR6, c[0x0][0x208] ;  /* 0x0000820000067ab9 */ /* 0x000fe20000000a00 */
[----:B------:R-:W-:-:S04]  /*5550*/  LEA R64, P3, R70, UR4, 0x1 ;  /* 0x0000000446407c11 */ /* 0x000fc8000f8608ff */
[----:B------:R-:W-:-:S05]  /*5560*/  LEA.HI.X R65, R70, UR5, R71, 0x1, P3 ;  /* 0x0000000546417c11 */ /* 0x000fca00098f0c47 */
[----:B--2---:R4:W-:Y:S04]  /*5570*/  STG.E.128 desc[UR6][R64.64], R40 ;  /* 0x0000002840007986 */ /* 0x0049e8000c101d06 */
.L_x_6015:
[----:B------:R-:W-:Y:S05]  /*5580*/  BSYNC B2 ;  /* 0x0000000000027941 */ /* 0x000fea0003800000 */
.L_x_6014:
[----:B------:R-:W-:Y:S05]  /*5590*/  @P1 BRA `(.L_x_6013) ;  /* 0x0000000000d41947 */ /* 0x000fea0003800000 */
[----:B-1234-:R1:W2:Y:S01]  /*55a0*/  LDS.128 R40, [R5+0x26c00] ;  /* 0x026c000005287984 */ /* 0x01e2a20000000c00 */
[----:B------:R-:W-:Y:S01]  /*55b0*/  IADD3 R69, P3, R69, R13, RZ ;  /* 0x0000000d45457210 */ /* 0x000fe20007f7e0ff */
[----:B------:R-:W-:Y:S03]  /*55c0*/  BSSY B2, `(.L_x_6018) ;  /* 0x000002d000027945 */ /* 0x000fe60003800000 */
[----:B------:R-:W-:Y:S02]  /*55d0*/  IADD3.X R68, R68, R8, RZ, P3, !PT ;  /* 0x0000000844447210 */ /* 0x000fe40001ffe4ff */
        /* <DEDUP_REMOVED lines=43> */
.L_x_6019:
[----:B------:R-:W-:Y:S05]  /*5890*/  BSYNC B2 ;  /* 0x0000000000027941 */ /* 0x000fea0003800000 */
.L_x_6018:
[----:B------:R-:W-:Y:S01]  /*58a0*/  ULDC.64 UR4, c[0x0][0x2d8] ;  /* 0x0000b60000047ab9 */ /* 0x000fe20000000a00 */
[----:B------:R-:W-:Y:S01]  /*58b0*/  ULDC.64 UR6, c[0x0][0x208] ;  /* 0x0000820000067ab9 */ /* 0x000fe20000000a00 */
[----:B------:R-:W-:-:S04]  /*58c0*/  LEA R60, P3, R69, UR4, 0x1 ;  /* 0x00000004453c7c11 */ /* 0x000fc8000f8608ff */
[----:B------:R-:W-:-:S05]  /*58d0*/  LEA.HI.X R61, R69, UR5, R68, 0x1, P3 ;  /* 0x00000005453d7c11 */ /* 0x000fca00098f0c44 */
[----:B--2---:R1:W-:Y:S04]  /*58e0*/  STG.E.128 desc[UR6][R60.64], R40 ;  /* 0x000000283c007986 */ /* 0x0043e8000c101d06 */
.L_x_6013:
[----:B------:R-:W-:Y:S05]  /*58f0*/  BSYNC B1 ;  /* 0x0000000000017941 */ /* 0x000fea0003800000 */
.L_x_6012:
[----:B------:R-:W-:Y:S01]  /*5900*/  LOP3.LUT P3, RZ, R91, 0x2, RZ, 0xc0, !PT ;  /* 0x000000025bff7812 */ /* 0x000fe2000786c0ff */
[----:B------:R-:W-:-:S12]  /*5910*/  BSSY B1, `(.L_x_6020) ;  /* 0x0000072000017945 */ /* 0x000fd80003800000 */
[----:B------:R-:W-:Y:S05]  /*5920*/  @P3 BRA `(.L_x_6021) ;  /* 0x0000000400c03947 */ /* 0x000fea0003800000 */
[----:B------:R-:W-:Y:S01]  /*5930*/  IADD3 R67, P3, P4, R136, R132, R16 ;  /* 0x0000008488437210 */ /* 0x000fe20007c7e010 */
[----:B------:R-:W-:Y:S03]  /*5940*/  BSSY B2, `(.L_x_6022) ;  /* 0x0000038000027945 */ /* 0x000fe60003800000 */
[----:B----4-:R-:W-:Y:S01]  /*5950*/  IADD3.X R69, R131, R88, R17, P3, P4 ;  /* 0x0000005883457210 */ /* 0x010fe20001fe8411 */
        /* <DEDUP_REMOVED lines=48> */
.L_x_6025:
[----:B------:R-:W-:Y:S05]  /*5c60*/  BSYNC B3 ;  /* 0x0000000000037941 */ /* 0x000fea0003800000 */
.L_x_6024:
[----:B------:R-:W-:Y:S01]  /*5c70*/  ULDC.64 UR4, c[0x0][0x2d8] ;  /* 0x0000b60000047ab9 */ /* 0x000fe20000000a00 */
[----:B------:R-:W-:Y:S01]  /*5c80*/  ULDC.64 UR6, c[0x0][0x208] ;  /* 0x0000820000067ab9 */ /* 0x000fe20000000a00 */
[----:B------:R-:W-:-:S04]  /*5c90*/  LEA R56, P3, R65, UR4, 0x1 ;  /* 0x0000000441387c11 */ /* 0x000fc8000f8608ff */
[----:B------:R-:W-:-:S05]  /*5ca0*/  LEA.HI.X R57, R65, UR5, R68, 0x1, P3 ;  /* 0x0000000541397c11 */ /* 0x000fca00098f0c44 */
[----:B--2---:R4:W-:Y:S04]  /*5cb0*/  STG.E.128 desc[UR6][R56.64], R40 ;  /* 0x0000002838007986 */ /* 0x0049e8000c101d06 */
.L_x_6023:
[----:B------:R-:W-:Y:S05]  /*5cc0*/  BSYNC B2 ;  /* 0x0000000000027941 */ /* 0x000fea0003800000 */
.L_x_6022:
[----:B------:R-:W-:Y:S05]  /*5cd0*/  @P1 BRA `(.L_x_6021) ;  /* 0x0000000000d41947 */ /* 0x000fea0003800000 */
[----:B-1234-:R1:W2:Y:S01]  /*5ce0*/  LDS.128 R40, [R5+0x27c00] ;  /* 0x027c000005287984 */ /* 0x01e2a20000000c00 */
[----:B------:R-:W-:Y:S01]  /*5cf0*/  IADD3 R63, P3, R67, R13, RZ ;  /* 0x0000000d433f7210 */ /* 0x000fe20007f7e0ff */
[----:B------:R-:W-:Y:S04]  /*5d00*/  BSSY B2, `(.L_x_6026) ;  /* 0x000002d000027945 */ /* 0x000fe80003800000 */
[----:B------:R-:W-:Y:S01]  /*5d10*/  IMAD.X R64, R69, 0x1, R8, P3 ;  /* 0x0000000145407824 */ /* 0x000fe200018e0608 */
        /* <DEDUP_REMOVED lines=43> */
.L_x_6027:
[----:B------:R-:W-:Y:S05]  /*5fd0*/  BSYNC B2 ;  /* 0x0000000000027941 */ /* 0x000fea0003800000 */
.L_x_6026:
[----:B------:R-:W-:Y:S01]  /*5fe0*/  ULDC.64 UR4, c[0x0][0x2d8] ;  /* 0x0000b60000047ab9 */ /* 0x000fe20000000a00 */
[----:B------:R-:W-:Y:S01]  /*5ff0*/  ULDC.64 UR6, c[0x0][0x208] ;  /* 0x0000820000067ab9 */ /* 0x000fe20000000a00 */
[----:B------:R-:W-:-:S04]  /*6000*/  LEA R52, P3, R63, UR4, 0x1 ;  /* 0x000000043f347c11 */ /* 0x000fc8000f8608ff */
[----:B------:R-:W-:-:S05]  /*6010*/  LEA.HI.X R53, R63, UR5, R64, 0x1, P3 ;  /* 0x000000053f357c11 */ /* 0x000fca00098f0c40 */
[----:B--2---:R1:W-:Y:S04]  /*6020*/  STG.E.128 desc[UR6][R52.64], R40 ;  /* 0x0000002834007986 */ /* 0x0043e8000c101d06 */
.L_x_6021:
[----:B------:R-:W-:Y:S05]  /*6030*/  BSYNC B1 ;  /* 0x0000000000017941 */ /* 0x000fea0003800000 */
.L_x_6020:
[----:B------:R-:W-:Y:S05]  /*6040*/  @P5 BRA `(.L_x_6028) ;  /* 0x0000005000705947 */ /* 0x000fea0003800000 */
[----:B------:R-:W-:Y:S01]  /*6050*/  IADD3 R132, P3, P4, R141, R132, R16 ;  /* 0x000000848d847210 */ /* 0x000fe20007c7e010 */
[----:B------:R-:W-:Y:S03]  /*6060*/  BSSY B1, `(.L_x_6029) ;  /* 0x0000038000017945 */ /* 0x000fe60003800000 */
[----:B------:R-:W-:Y:S01]  /*6070*/  IADD3.X R88, R140, R88, R17, P3, P4 ;  /* 0x000000588c587210 */ /* 0x000fe20001fe8411 */
[----:B------:R-:W-:Y:S08]  /*6080*/  @P0 BRA `(.L_x_6030) ;  /* 0x0000000000d40947 */ /* 0x000ff00003800000 */
[----:B-1234-:R1:W2:Y:S01]  /*6090*/  LDS.128 R40, [R5+0x23400] ;  /* 0x0234000005287984 */ /* 0x01e2a20000000c00 */
[----:B------:R-:W-:Y:S01]  /*60a0*/  ISETP.GE.AND P4, PT, R18, R80, PT ;  /* 0x000000501200720c */ /* 0x000fe20003f86270 */
[----:B------:R-:W-:Y:S01]  /*60b0*/  BSSY B2, `(.L_x_6031) ;  /* 0x000002c000027945 */ /* 0x000fe20003800000 */
[----:B------:R-:W-:-:S11]  /*60c0*/  IADD3 R59, P3, R132, R98, RZ ;  /* 0x00000062843b7210 */ /* 0x000fd60007f7e0ff */
        /* <DEDUP_REMOVED lines=42> */
.L_x_6032:
[----:B------:R-:W-:Y:S05]  /*6370*/  BSYNC B2 ;  /* 0x0000000000027941 */ /* 0x000fea0003800000 */
.L_x_6031:
[----:B------:R-:W-:Y:S01]  /*6380*/  ULDC.64 UR4, c[0x0][0x2d8] ;  /* 0x0000b60000047ab9 */ /* 0x000fe20000000a00 */
[----:B------:R-:W-:Y:S01]  /*6390*/  IMAD.X R50, R88, 0x1, R15, P3 ;  /* 0x0000000158327824 */ /* 0x000fe200018e060f */
[----:B------:R-:W-:Y:S01]  /*63a0*/  LEA R48, P3, R59, UR4, 0x1 ;  /* 0x000000043b307c11 */ /* 0x000fe2000f8608ff */
[----:B------:R-:W-:-:S03]  /*63b0*/  ULDC.64 UR6, c[0x0][0x208] ;  /* 0x0000820000067ab9 */ /* 0x000fc60000000a00 */
[----:B------:R-:W-:-:S05]  /*63c0*/  LEA.HI.X R49, R59, UR5, R50, 0x1, P3 ;  /* 0x000000053b317c11 */ /* 0x000fca00098f0c32 */
[----:B--2---:R1:W-:Y:S04]  /*63d0*/  STG.E.128 desc[UR6][R48.64], R40 ;  /* 0x0000002830007986 */ /* 0x0043e8000c101d06 */
.L_x_6030:
[----:B------:R-:W-:Y:S05]  /*63e0*/  BSYNC B1 ;  /* 0x0000000000017941 */ /* 0x000fea0003800000 */
.L_x_6029:
[----:B------:R-:W-:Y:S05]  /*63f0*/  @P1 BRA `(.L_x_6028) ;  /* 0x0000004c00841947 */ /* 0x000fea0003800000 */
        /* <DEDUP_REMOVED lines=46> */
.L_x_6034:
[----:B------:R-:W-:Y:S05]  /*66e0*/  BSYNC B1 ;  /* 0x0000000000017941 */ /* 0x000fea0003800000 */
.L_x_6033:
[----:B------:R-:W-:Y:S01]  /*66f0*/  ULDC.64 UR4, c[0x0][0x2d8] ;  /* 0x0000b60000047ab9 */ /* 0x000fe20000000a00 */
[----:B------:R-:W-:Y:S01]  /*6700*/  IMAD.X R88, R88, 0x1, R8, P3 ;  /* 0x0000000158587824 */ /* 0x000fe200018e0608 */
[----:B------:R-:W-:Y:S01]  /*6710*/  LEA R44, P3, R55, UR4, 0x1 ;  /* 0x00000004372c7c11 */ /* 0x000fe2000f8608ff */
[----:B------:R-:W-:-:S03]  /*6720*/  ULDC.64 UR6, c[0x0][0x208] ;  /* 0x0000820000067ab9 */ /* 0x000fc60000000a00 */
[----:B------:R-:W-:-:S05]  /*6730*/  LEA.HI.X R45, R55, UR5, R88, 0x1, P3 ;  /* 0x00000005372d7c11 */ /* 0x000fca00098f0c58 */
[----:B--2---:R1:W-:Y:S01]  /*6740*/  STG.E.128 desc[UR6][R44.64], R40 ;  /* 0x000000282c007986 */ /* 0x0043e2000c101d06 */
[----:B------:R-:W-:Y:S05]  /*6750*/  BRA `(.L_x_6028) ;  /* 0x0000004800ac7947 */ /* 0x000fea0003800000 */
.L_x_5972:
[----:B------:R-:W-:Y:S01]  /*6760*/  ISETP.GE.AND P4, PT, R223, R4, PT ;  /* 0x00000004df00720c */ /* 0x000fe20003f86270 */
[----:B------:R-:W-:-:S03]  /*6770*/  ULDC.64 UR4, c[0x0][0x208] ;  /* 0x0000820000047ab9 */ /* 0x000fc60000000a00 */
[----:B------:R-:W-:-:S13]  /*6780*/  ISETP.GE.OR P4, PT, R16, R80, P4 ;  /* 0x000000501000720c */ /* 0x000fda0002786670 */
[----:B0-----:R-:W-:Y:S01]  /*6790*/  @!P4 IADD3 R46, P2, P3, R104, R92, R35 ;  /* 0x0000005c682ec210 */ /* 0x001fe20007b5e023 */
[----:B------:R-:W0:Y:S03]  /*67a0*/  @!P4 LDC.64 R56, c[0x0][0x3c8] ;  /* 0x0000f200ff38cb82 */ /* 0x000e260000000a00 */
[----:B------:R-:W-:Y:S02]  /*67b0*/  @!P4 IADD3.X R47, R27, R3, R38, P2, P3 ;  /* 0x000000031b2fc210 */ /* 0x000fe400017e6426 */
[----:B------:R-:W-:-:S03]  /*67c0*/  @!P4 IADD3 R44, P2, P3, R110, R90, R30 ;  /* 0x0000005a6e2cc210 */ /* 0x000fc60007b5e01e */
[----:B------:R-:W1:Y:S01]  /*67d0*/  @!P4 LDC.64 R58, c[0x0][0x3e0] ;  /* 0x0000f800ff3acb82 */ /* 0x000e620000000a00 */
[----:B------:R-:W-:Y:S02]  /*67e0*/  @!P4 IADD3.X R45, R21, R0, R32, P2, P3 ;  /* 0x00000000152dc210 */ /* 0x000fe400017e6420 */
[----:B------:R-:W-:-:S04]  /*67f0*/  ISETP.GE.AND P3, PT, R222, R4, PT ;  /* 0x00000004de00720c */ /* 0x000fc80003f66270 */
[----:B------:R-:W-:-:S13]  /*6800*/  ISETP.GE.OR P3, PT, R16, R80, P3 ;  /* 0x000000501000720c */ /* 0x000fda0001f66670 */
[----:B------:R-:W-:Y:S01]  /*6810*/  @!P3 IADD3 R42, P2, P5, R104, R34, R92 ;  /* 0x00000022682ab210 */ /* 0x000fe20007d5e05c */
[----:B------:R-:W2:Y:S03]  /*6820*/  @!P3 LDC.64 R64, c[0x0][0x3c8] ;  /* 0x0000f200ff40bb82 */ /* 0x000ea60000000a00 */
[----:B------:R-:W-:Y:S02]  /*6830*/  @!P3 IADD3.X R43, R27, R37, R3, P2, P5 ;  /* 0x000000251b2bb210 */ /* 0x000fe400017ea403 */
[----:B------:R-:W-:-:S03]  /*6840*/  @!P3 IADD3 R40, P2, P5, R110, R29, R90 ;  /* 0x0000001d6e28b210 */ /* 0x000fc60007d5e05a */
[----:B------:R-:W3:Y:S01]  /*6850*/  @!P3 LDC.64 R66, c[0x0][0x3e0] ;  /* 0x0000f800ff42bb82 */ /* 0x000ee20000000a00 */
[----:B------:R-:W-:Y:S02]  /*6860*/  @!P3 IADD3.X R41, R21, R31, R0, P2, P5 ;  /* 0x0000001f1529b210 */ /* 0x000fe400017ea400 */
[----:B------:R-:W-:-:S04]  /*6870*/  ISETP.GE.AND P2, PT, R225, R4, PT ;  /* 0x00000004e100720c */ /* 0x000fc80003f46270 */
[----:B------:R-:W-:-:S13]  /*6880*/  ISETP.GE.OR P2, PT, R16, R80, P2 ;  /* 0x000000501000720c */ /* 0x000fda0001746670 */
[----:B------:R-:W-:Y:S01]  /*6890*/  @!P2 IADD3 R70, P5, P6, R104, R33, R92 ;  /* 0x000000216846a210 */ /* 0x000fe20007ebe05c */
[----:B------:R-:W4:Y:S03]  /*68a0*/  @!P2 LDC.64 R72, c[0x0][0x3c8] ;  /* 0x0000f200ff48ab82 */ /* 0x000f260000000a00 */
[----:B------:R-:W-:Y:S02]  /*68b0*/  @!P2 IADD3.X R71, R27, R36, R3, P5, P6 ;  /* 0x000000241b47a210 */ /* 0x000fe40002fec403 */
[----:B------:R-:W-:-:S03]  /*68c0*/  @!P2 IADD3 R68, P5, P6, R110, R121, R90 ;  /* 0x000000796e44a210 */ /* 0x000fc60007ebe05a */
[----:B------:R-:W4:Y:S01]  /*68d0*/  @!P2 LDC.64 R74, c[0x0][0x3e0] ;  /* 0x0000f800ff4aab82 */ /* 0x000f220000000a00 */
[----:B------:R-:W-:Y:S02]  /*68e0*/  @!P2 IADD3.X R69, R21, R120, R0, P5, P6 ;  /* 0x000000781545a210 */ /* 0x000fe40002fec400 */
[----:B------:R-:W-:-:S04]  /*68f0*/  ISETP.GE.AND P5, PT, R22, R4, PT ;  /* 0x000000041600720c */ /* 0x000fc80003fa6270 */
[----:B------:R-:W-:-:S13]  /*6900*/  ISETP.GE.OR P5, PT, R16, R80, P5 ;  /* 0x000000501000720c */ /* 0x000fda0002fa6670 */
[----:B------:R-:W0:Y:S01]  /*6910*/  @!P5 LDC.64 R48, c[0x0][0x3c8] ;  /* 0x0000f200ff30db82 */ /* 0x000e220000000a00 */
[----:B------:R-:W-:-:S04]  /*6920*/  @!P5 IADD3 R50, P6, R104, R92, RZ ;  /* 0x0000005c6832d210 */ /* 0x000fc80007fde0ff */
[----:B------:R-:W-:Y:S02]  /*6930*/  @!P5 IADD3.X R51, R3, R27, RZ, P6, !PT ;  /* 0x0000001b0333d210 */ /* 0x000fe400037fe4ff */
[----:B0-----:R-:W-:-:S04]  /*6940*/  @!P5 LEA R48, P6, R50, R48, 0x1 ;  /* 0x000000303230d211 */ /* 0x001fc800078c08ff */
[----:B------:R-:W-:Y:S02]  /*6950*/  @!P5 LEA.HI.X R49, R50, R49, R51, 0x1, P6 ;  /* 0x000000313231d211 */ /* 0x000fe400030f0c33 */
[----:B------:R-:W0:Y:S01]  /*6960*/  @!P5 LDC.64 R50, c[0x0][0x3e0] ;  /* 0x0000f800ff32db82 */ /* 0x000e220000000a00 */
[----:B------:R-:W-:-:S05]  /*6970*/  @!P5 IADD3 R52, P6, R110, R90, RZ ;  /* 0x0000005a6e34d210 */ /* 0x000fca0007fde0ff */
[----:B------:R-:W-:Y:S01]  /*6980*/  @!P5 IMAD.X R53, R0, 0x1, R21, P6 ;  /* 0x000000010035d824 */ /* 0x000fe200030e0615 */
[----:B0-----:R-:W-:-:S04]  /*6990*/  @!P5 LEA R50, P6, R52, R50, 0x1 ;  /* 0x000000323432d211 */ /* 0x001fc800078c08ff */
[----:B------:R-:W-:Y:S02]  /*69a0*/  @!P5 LEA.HI.X R51, R52, R51, R53, 0x1, P6 ;  /* 0x000000333433d211 */ /* 0x000fe400030f0c35 */
[----:B------:R-:W-:-:S04]  /*69b0*/  @!P4 LEA R56, P6, R46, R56, 0x1 ;  /* 0x000000382e38c211 */ /* 0x000fc800078c08ff */
[----:B------:R-:W-:Y:S02]  /*69c0*/  @!P4 LEA.HI.X R57, R46, R57, R47, 0x1, P6 ;  /* 0x000000392e39c211 */ /* 0x000fe400030f0c2f */
[----:B------:R-:W-:Y:S02]  /*69d0*/  CS2R R46, SRZ ;  /* 0x00000000002e7805 */ /* 0x000fe4000001ff00 */
[----:B-1----:R-:W-:-:S04]  /*69e0*/  @!P4 LEA R58, P6, R44, R58, 0x1 ;  /* 0x0000003a2c3ac211 */ /* 0x002fc800078c08ff */
[----:B------:R-:W-:Y:S02]  /*69f0*/  @!P4 LEA.HI.X R59, R44, R59, R45, 0x1, P6 ;  /* 0x0000003b2c3bc211 */ /* 0x000fe400030f0c2d */
[----:B------:R-:W-:Y:S02]  /*6a00*/  CS2R R44, SRZ ;  /* 0x00000000002c7805 */ /* 0x000fe4000001ff00 */
[----:B--2---:R-:W-:-:S04]  /*6a10*/  @!P3 LEA R64, P6, R42, R64, 0x1 ;  /* 0x000000402a40b211 */ /* 0x004fc800078c08ff */
[----:B------:R-:W-:Y:S02]  /*6a20*/  @!P3 LEA.HI.X R65, R42, R65, R43, 0x1, P6 ;  /* 0x000000412a41b211 */ /* 0x000fe400030f0c2b */
[----:B------:R-:W-:Y:S02]  /*6a30*/  CS2R R42, SRZ ;  /* 0x00000000002a7805 */ /* 0x000fe4000001ff00 */
[C---:B---3--:R-:W-:Y:S01]  /*6a40*/  @!P3 LEA R66, P6, R40.reuse, R66, 0x1 ;  /* 0x000000422842b211 */ /* 0x048fe200078c08ff */
[----:B------:R0:W5:Y:S03]  /*6a50*/  @!P5 LDG.E.128 R44, desc[UR4][R50.64] ;  /* 0x00000004322cd981 */ /* 0x000166000c1e1d00 */
[----:B------:R-:W-:Y:S02]  /*6a60*/  @!P3 LEA.HI.X R67, R40, R67, R41, 0x1, P6 ;  /* 0x000000432843b211 */ /* 0x000fe400030f0c29 */
[----:B------:R-:W-:-:S02]  /*6a70*/  CS2R R40, SRZ ;  /* 0x0000000000287805 */ /* 0x000fc4000001ff00 */
[----:B------:R-:W-:Y:S02]  /*6a80*/  CS2R R54, SRZ ;  /* 0x0000000000367805 */ /* 0x000fe4000001ff00 */
[----:B------:R-:W-:Y:S02]  /*6a90*/  CS2R R52, SRZ ;  /* 0x0000000000347805 */ /* 0x000fe4000001ff00 */
[----:B------:R1:W5:Y:S01]  /*6aa0*/  @!P5 LDG.E.128 R40, desc[UR4][R48.64] ;  /* 0x000000043028d981 */ /* 0x000362000c1e1d00 */
[----:B0-----:R-:W-:Y:S02]  /*6ab0*/  CS2R R50, SRZ ;  /* 0x0000000000327805 */ /* 0x001fe4000001ff00 */
[----:B------:R-:W-:Y:S02]  /*6ac0*/  CS2R R62, SRZ ;  /* 0x00000000003e7805 */ /* 0x000fe4000001ff00 */
[----:B------:R-:W-:Y:S01]  /*6ad0*/  CS2R R60, SRZ ;  /* 0x00000000003c7805 */ /* 0x000fe2000001ff00 */
[----:B------:R0:W5:Y:S05]  /*6ae0*/  @!P4 LDG.E.128 R52, desc[UR4][R58.64] ;  /* 0x000000043a34c981 */ /* 0x00016a000c1e1d00 */
[----:B------:R-:W5:Y:S01]  /*6af0*/  @!P3 LDG.E.128 R60, desc[UR4][R66.64] ;  /* 0x00000004423cb981 */ /* 0x000f62000c1e1d00 */
[----:B-1----:R-:W-:-:S02]  /*6b00*/  CS2R R48, SRZ ;  /* 0x0000000000307805 */ /* 0x002fc4000001ff00 */
[----:B0-----:R-:W-:-:S04]  /*6b10*/  CS2R R58, SRZ ;  /* 0x00000000003a7805 */ /* 0x001fc8000001ff00 */
[----:B------:R0:W5:Y:S02]  /*6b20*/  @!P4 LDG.E.128 R48, desc[UR4][R56.64] ;  /* 0x000000043830c981 */ /* 0x000164000c1e1d00 */
[----:B0-----:R-:W-:-:S06]  /*6b30*/  CS2R R56, SRZ ;  /* 0x0000000000387805 */ /* 0x001fcc000001ff00 */
[----:B------:R0:W5:Y:S01]  /*6b40*/  @!P3 LDG.E.128 R56, desc[UR4][R64.64] ;  /* 0x000000044038b981 */ /* 0x000162000c1e1d00 */
[----:B----4-:R-:W-:-:S04]  /*6b50*/  @!P2 LEA R72, P3, R70, R72, 0x1 ;  /* 0x000000484648a211 */ /* 0x010fc800078608ff */
[----:B------:R-:W-:Y:S02]  /*6b60*/  @!P2 LEA.HI.X R73, R70, R73, R71, 0x1, P3 ;  /* 0x000000494649a211 */ /* 0x000fe400018f0c47 */
[----:B------:R-:W-:-:S04]  /*6b70*/  @!P2 LEA R74, P3, R68, R74, 0x1 ;  /* 0x0000004a444aa211 */ /* 0x000fc800078608ff */
[----:B------:R-:W-:Y:S02]  /*6b80*/  @!P2 LEA.HI.X R75, R68, R75, R69, 0x1, P3 ;  /* 0x0000004b444ba211 */ /* 0x000fe400018f0c45 */
[----:B------:R-:W-:-:S04]  /*6b90*/  ISETP.GE.AND P3, PT, R224, R4, PT ;  /* 0x00000004e000720c */ /* 0x000fc80003f66270 */
[----:B------:R-:W-:Y:S02]  /*6ba0*/  ISETP.GE.OR P3, PT, R16, R80, P3 ;  /* 0x000000501000720c */ /* 0x000fe40001f66670 */
[----:B------:R-:W-:Y:S02]  /*6bb0*/  CS2R R66, SRZ ;  /* 0x0000000000427805 */ /* 0x000fe4000001ff00 */
[----:B0-----:R-:W-:Y:S02]  /*6bc0*/  CS2R R64, SRZ ;  /* 0x0000000000407805 */ /* 0x001fe4000001ff00 */
[----:B------:R-:W-:Y:S02]  /*6bd0*/  CS2R R70, SRZ ;  /* 0x0000000000467805 */ /* 0x000fe4000001ff00 */
[----:B------:R-:W-:Y:S01]  /*6be0*/  CS2R R68, SRZ ;  /* 0x0000000000447805 */ /* 0x000fe2000001ff00 */
[----:B------:R-:W-:Y:S01]  /*6bf0*/  BSSY B1, `(.L_x_6035) ;  /* 0x0000021000017945 */ /* 0x000fe20003800000 */
[----:B------:R0:W5:Y:S04]  /*6c00*/  @!P2 LDG.E.128 R64, desc[UR4][R72.64] ;  /* 0x000000044840a981 */ /* 0x000168000c1e1d00 */
[----:B------:R1:W5:Y:S01]  /*6c10*/  @!P2 LDG.E.128 R68, desc[UR4][R74.64] ;  /* 0x000000044a44a981 */ /* 0x000362000c1e1d00 */
[----:B------:R-:W-:-:S02]  /*6c20*/  ISETP.GE.AND P2, PT, R226, R4, PT ;  /* 0x00000004e200720c */ /* 0x000fc40003f46270 */
[----:B------:R-:W-:Y:S02]  /*6c30*/  CS2R R78, SRZ ;  /* 0x00000000004e7805 */ /* 0x000fe4000001ff00 */
[----:B------:R-:W-:Y:S02]  /*6c40*/  CS2R R76, SRZ ;  /* 0x00000000004c7805 */ /* 0x000fe4000001ff00 */
[----:B------:R-:W-:Y:S02]  /*6c50*/  ISETP.GE.OR P2, PT, R16, R80, P2 ;  /* 0x000000501000720c */ /* 0x000fe40001746670 */
[----:B0-----:R-:W-:Y:S02]  /*6c60*/  CS2R R72, SRZ ;  /* 0x0000000000487805 */ /* 0x001fe4000001ff00 */
[----:B-1----:R-:W-:Y:S01]  /*6c70*/  CS2R R74, SRZ ;  /* 0x00000000004a7805 */ /* 0x002fe2000001ff00 */
[----:B------:R-:W-:Y:S08]  /*6c80*/  @P3 BRA `(.L_x_6036) ;  /* 0x00000000005c3947 */ /* 0x000ff00003800000 */
[----:B------:R-:W0:Y:S01]  /*6c90*/  LDC.64 R76, c[0x0][0x3d8] ;  /* 0x0000f600ff4c7b82 */ /* 0x000e220000000a00 */
[----:B------:R-:W-:Y:S01]  /*6ca0*/  IMAD.MOV.U32 R74, RZ, RZ, R92 ;  /* 0x000000ffff4a7224 */ /* 0x000fe200078e005c */
[----:B------:R-:W-:Y:S01]  /*6cb0*/  MOV R79, R0 ;  /* 0x00000000004f7202 */ /* 0x000fe20000000f00 */
[----:B------:R-:W-:Y:S01]  /*6cc0*/  IMAD.MOV.U32 R75, RZ, RZ, R3 ;  /* 0x000000ffff4b7224 */ /* 0x000fe200078e0003 */
[----:B------:R-:W-:Y:S01]  /*6cd0*/  ULDC.64 UR4, c[0x0][0x3c8] ;  /* 0x0000f20000047ab9 */ /* 0x000fe20000000a00 */
[----:B------:R-:W-:Y:S01]  /*6ce0*/  IMAD.MOV.U32 R78, RZ, RZ, R90 ;  /* 0x000000ffff4e7224 */ /* 0x000fe200078e005a */
[----:B------:R-:W-:Y:S01]  /*6cf0*/  ULDC.64 UR6, c[0x0][0x3e0] ;  /* 0x0000f80000067ab9 */ /* 0x000fe20000000a00 */
[----:B------:R-:W-:Y:S01]  /*6d00*/  ULDC.64 UR8, c[0x0][0x208] ;  /* 0x0000820000087ab9 */ /* 0x000fe20000000a00 */
[----:B------:R-:W1:Y:S01]  /*6d10*/  LDC.64 R72, c[0x0][0x3e8] ;  /* 0x0000fa00ff487b82 */ /* 0x000e620000000a00 */
[----:B0-----:R-:W-:-:S04]  /*6d20*/  IMAD.WIDE.U32 R74, R76, 0x60, R74 ;  /* 0x000000604c4a7825 */ /* 0x001fc800078e004a */
[----:B------:R-:W-:Y:S01]  /*6d30*/  IMAD R77, R77, 0x60, RZ ;  /* 0x000000604d4d7824 */ /* 0x000fe200078e02ff */
[----:B------:R-:W-:Y:S01]  /*6d40*/  IADD3 R76, P3, R104, R74, RZ ;  /* 0x0000004a684c7210 */ /* 0x000fe20007f7e0ff */
[----:B-1----:R-:W-:-:S03]  /*6d50*/  IMAD.WIDE.U32 R78, R72, 0x60, R78 ;  /* 0x00000060484e7825 */ /* 0x002fc600078e004e */
[----:B------:R-:W-:Y:S01]  /*6d60*/  IADD3.X R75, R27, R75, R77, P3, !PT ;  /* 0x0000004b1b4b7210 */ /* 0x000fe20001ffe44d */
[----:B------:R-:W-:Y:S01]  /*6d70*/  IMAD R73, R73, 0x60, RZ ;  /* 0x0000006049497824 */ /* 0x000fe200078e02ff */
[----:B------:R-:W-:-:S04]  /*6d80*/  IADD3 R74, P3, R110, R78, RZ ;  /* 0x0000004e6e4a7210 */ /* 0x000fc80007f7e0ff */
[----:B------:R-:W-:Y:S02]  /*6d90*/  IADD3.X R79, R21, R79, R73, P3, !PT ;  /* 0x0000004f154f7210 */ /* 0x000fe40001ffe449 */
[----:B------:R-:W-:-:S04]  /*6da0*/  LEA R72, P3, R76, UR4, 0x1 ;  /* 0x000000044c487c11 */ /* 0x000fc8000f8608ff */
[----:B------:R-:W-:Y:S02]  /*6db0*/  LEA.HI.X R73, R76, UR5, R75, 0x1, P3 ;  /* 0x000000054c497c11 */ /* 0x000fe400098f0c4b */
[----:B------:R-:W-:-:S04]  /*6dc0*/  LEA R76, P3, R74, UR6, 0x1 ;  /* 0x000000064a4c7c11 */ /* 0x000fc8000f8608ff */
[----:B------:R-:W-:Y:S02]  /*6dd0*/  LEA.HI.X R77, R74, UR7, R79, 0x1, P3 ;  /* 0x000000074a4d7c11 */ /* 0x000fe400098f0c4f */
[----:B------:R-:W5:Y:S04]  /*6de0*/  LDG.E.128 R72, desc[UR8][R72.64] ;  /* 0x0000000848487981 */ /* 0x000f68000c1e1d00 */
[----:B------:R-:W5:Y:S03]  /*6df0*/  LDG.E.128 R76, desc[UR8][R76.64] ;  /* 0x000000084c4c7981 */ /* 0x000f66000c1e1d00 */
.L_x_6036:
[----:B------:R-:W-:Y:S05]  /*6e00*/  BSYNC B1 ;  /* 0x0000000000017941 */ /* 0x000fea0003800000 */
.L_x_6035:
[----:B------:R-:W-:Y:S01]  /*6e10*/  BSSY B1, `(.L_x_6037) ;  /* 0x000001d000017945 */ /* 0x000fe20003800000 */
[----:B------:R-:W-:Y:S02]  /*6e20*/  ISETP.GE.AND P3, PT, R16, R80, PT ;  /* 0x000000501000720c */ /* 0x000fe40003f66270 */
[----:B------:R-:W-:Y:S02]  /*6e30*/  CS2R R82, SRZ ;  /* 0x0000000000527805 */ /* 0x000fe4000001ff00 */
[----:B------:R-:W-:Y:S02]  /*6e40*/  CS2R R80, SRZ ;  /* 0x0000000000507805 */ /* 0x000fe4000001ff00 */
[----:B------:R-:W-:Y:S01]  /*6e50*/  CS2R R86, SRZ ;  /* 0x0000000000567805 */ /* 0x000fe2000001ff00 */
[----:B-----5:R-:W-:Y:S01]  /*6e60*/  IMAD.MOV.U32 R89, RZ, RZ, R74 ;  /* 0x000000ffff597224 */ /* 0x020fe200078e004a */
[----:B------:R-:W-:Y:S01]  /*6e70*/  CS2R R84, SRZ ;  /* 0x0000000000547805 */ /* 0x000fe2000001ff00 */
[----:B------:R-:W-:Y:S06]  /*6e80*/  @P2 BRA `(.L_x_6038) ;  /* 0x0000000000542947 */ /* 0x000fec0003800000 */
[----:B------:R-:W0:Y:S01]  /*6e90*/  LDC.64 R82, c[0x0][0x3d8] ;  /* 0x0000f600ff527b82 */ /* 0x000e220000000a00 */
[----:B------:R-:W-:Y:S01]  /*6ea0*/  IMAD.MOV.U32 R93, RZ, RZ, R3 ;  /* 0x000000ffff5d7224 */ /* 0x000fe200078e0003 */
[----:B------:R-:W-:Y:S01]  /*6eb0*/  ULDC.64 UR4, c[0x0][0x3c8] ;  /* 0x0000f20000047ab9 */ /* 0x000fe20000000a00 */
[----:B------:R-:W-:Y:S01]  /*6ec0*/  IMAD.MOV.U32 R91, RZ, RZ, R0 ;  /* 0x000000ffff5b7224 */ /* 0x000fe200078e0000 */
[----:B------:R-:W-:Y:S01]  /*6ed0*/  ULDC.64 UR6, c[0x0][0x3e0] ;  /* 0x0000f80000067ab9 */ /* 0x000fe20000000a00 */
[----:B------:R-:W-:-:S03]  /*6ee0*/  ULDC.64 UR8, c[0x0][0x208] ;  /* 0x0000820000087ab9 */ /* 0x000fc60000000a00 */
        /* <DEDUP_REMOVED lines=12> */
[----:B------:R-:W-:Y:S01]  /*6fb0*/  LEA.HI.X R85, R0, UR7, R91, 0x1, P2 ;  /* 0x0000000700557c11 */ /* 0x000fe200090f0c5b */
[----:B------:R-:W5:Y:S05]  /*6fc0*/  LDG.E.128 R80, desc[UR8][R80.64] ;  /* 0x0000000850507981 */ /* 0x000f6a000c1e1d00 */
[----:B------:R-:W5:Y:S03]  /*6fd0*/  LDG.E.128 R84, desc[UR8][R84.64] ;  /* 0x0000000854547981 */ /* 0x000f66000c1e1d00 */
.L_x_6038:
[----:B------:R-:W-:Y:S05]  /*6fe0*/  BSYNC B1 ;  /* 0x0000000000017941 */ /* 0x000fea0003800000 */
.L_x_6037:
[----:B------:R-:W-:Y:S01]  /*6ff0*/  PRMT R171, R89, 0x7610, R171 ;  /* 0x0000761059ab7816 */ /* 0x000fe200000000ab */
[----:B------:R-:W-:Y:S01]  /*7000*/  IMAD.MOV.U32 R0, RZ, RZ, R75 ;  /* 0x000000ffff007224 */ /* 0x000fe200078e004b */
        /* <DEDUP_REMOVED lines=8> */
[----:B------:R-:W-:Y:S01]  /*7090*/  PRMT R173, R90, 0x7610, R173 ;  /* 0x000076105aad7816 */ /* 0x000fe200000000ad */
[----:B-----5:R-:W-:Y:S01]  /*70a0*/  IMAD.MOV.U32 R90, RZ, RZ, R82 ;  /* 0x000000ffff5a7224 */ /* 0x020fe200078e0052 */
        /* <DEDUP_REMOVED lines=52> */
[----:B------:R-:W-:Y:S01]  /*73f0*/  PLOP3.LUT P2, PT, PT, PT, UP0, 0x80, 0x0 ;  /* 0x000000000000781c */ /* 0x000fe20003f4f008 */
        /* <DEDUP_REMOVED lines=21> */
[----:B------:R-:W-:Y:S02]  /*7550*/  PRMT R167, R3, 0x5410, R89 ;  /* 0x0000541003a77816 */ /* 0x000fe40000000059 */
[----:B------:R-:W-:Y:S01]  /*7560*/  PRMT R170, R170, 0x5410, R0 ;  /* 0x00005410aaaa7816 */ /* 0x000fe20000000000 */
[----:B------:R-:W-:Y:S06]  /*7570*/  @!P2 BRA `(.L_x_6039) ;  /* 0x000000000004a947 */ /* 0x000fec0003800000 */
[----:B------:R-:W-:Y:S01]  /*7580*/  BPT.TRAP 0x1 ;  /* 0x000000040000795c */ /* 0x000fe20000300000 */
.L_x_6039:
[----:B------:R-:W-:Y:S01]  /*7590*/  IMAD R3, R220, 0x8, R2 ;  /* 0x00000008dc037824 */ /* 0x000fe200078e0202 */
[----:B------:R-:W-:Y:S01]  /*75a0*/  SHF.L.U32 R0, R229, 0x1f, RZ ;  /* 0x0000001fe5007819 */ /* 0x000fe200000006ff */
[----:B------:R-:W0:Y:S01]  /*75b0*/  LDC R152, c[0x0][0x2e4] ;  /* 0x0000b900ff987b82 */ /* 0x000e220000000800 */
[----:B------:R-:W-:Y:S01]  /*75c0*/  BSSY B1, `(.L_x_6040) ;  /* 0x0000006000017945 */ /* 0x000fe20003800000 */
[----:B------:R-:W-:Y:S01]  /*75d0*/  IMAD.MOV.U32 R133, RZ, RZ, R88 ;  /* 0x000000ffff857224 */ /* 0x000fe200078e0058 */
[----:B------:R-:W1:Y:S05]  /*75e0*/  SYNCS.PHASECHK.TRANS64.TRYWAIT P4, [R3+URZ+0x34890], R0 ;  /* 0x03489000030075a7 */ /* 0x000e6a000808017f */
[----:B------:R-:W2:Y:S01]  /*75f0*/  LDC.64 R134, c[0x0][0x2f0] ;  /* 0x0000bc00ff867b82 */ /* 0x000ea20000000a00 */
[----:B0-----:R-:W-:Y:S01]  /*7600*/  IMAD.IADD R153, R152, 0x1, -R97 ;  /* 0x0000000198997824 */ /* 0x001fe200078e0a61 */
[----:B-1----:R-:W-:Y:S06]  /*7610*/  @!P4 BRA `(.L_x_6041) ;  /* 0x000001c400d0c947 */ /* 0x002fec0003800000 */
.L_x_6286:
[----:B------:R-:W-:Y:S05]  /*7620*/  BSYNC B1 ;  /* 0x0000000000017941 */ /* 0x000fea0003800000 */
.L_x_6040:
[----:B------:R-:W-:Y:S01]  /*7630*/  ISETP.GE.OR P4, PT, R22, R4, P0 ;  /* 0x000000041600720c */ /* 0x000fe20000786670 */
[----:B------:R-:W-:-:S12]  /*7640*/  BSSY B1, `(.L_x_6042) ;  /* 0x000008a000017945 */ /* 0x000fd80003800000 */
[----:B------:R-:W-:Y:S05]  /*7650*/  @P4 BRA `(.L_x_6043) ;  /* 0x0000000800204947 */ /* 0x000fea0003800000 */
[----:B------:R-:W3:Y:S04]  /*7660*/  LDL R88, [R1] ;  /* 0x0000000001587983 */ /* 0x000ee80000100800 */
[----:B------:R-:W4:Y:S04]  /*7670*/  LDL R92, [R1+0x3c] ;  /* 0x00003c00015c7983 */ /* 0x000f280000100800 */
[----:B------:R-:W5:Y:S01]  /*7680*/  LDL R90, [R1+0x64] ;  /* 0x00006400015a7983 */ /* 0x000f620000100800 */
[----:B------:R-:W-:Y:S01]  /*7690*/  BSSY B2, `(.L_x_6044) ;  /* 0x0000072000027945 */ /* 0x000fe20003800000 */
[----:B------:R-:W1:Y:S02]  /*76a0*/  S2R R93, SR_TID.X ;  /* 0x00000000005d7919 */ /* 0x000e640000002100 */
[----:B-1----:R-:W-:-:S05]  /*76b0*/  VIADD R93, R93, 0xffffff80 ;  /* 0xffffff805d5d7836 */ /* 0x002fca0000000000 */
[----:B------:R-:W-:-:S04]  /*76c0*/  SHF.R.S32.HI R91, RZ, 0x1f, R93 ;  /* 0x0000001fff5b7819 */ /* 0x000fc8000001145d */
[----:B------:R-:W-:-:S05]  /*76d0*/  LEA.HI R91, R91, R93, RZ, 0x6 ;  /* 0x0000005d5b5b7211 */ /* 0x000fca00078f30ff */
[----:B------:R-:W-:-:S05]  /*76e0*/  IMAD.SHL.U32 R91, R91, 0x8, RZ ;  /* 0x000000085b5b7824 */ /* 0x000fca00078e00ff */
[----:B------:R-:W-:Y:S02]  /*76f0*/  LOP3.LUT R91, R91, 0xfffffe00, RZ, 0xc0, !PT ;  /* 0xfffffe005b5b7812 */ /* 0x000fe400078ec0ff */
[----:B---3--:R-:W-:-:S04]  /*7700*/  LOP3.LUT P5, RZ, R88, 0x1, RZ, 0xc0, !PT ;  /* 0x0000000158ff7812 */ /* 0x008fc800078ac0ff */
[----:B------:R-:W-:-:S04]  /*7710*/  SEL R88, R97, R153, !P5 ;  /* 0x0000009961587207 */ /* 0x000fc80006800000 */
[----:B------:R-:W-:-:S04]  /*7720*/  SHF.R.S32.HI R89, RZ, 0x1f, R88 ;  /* 0x0000001fff597819 */ /* 0x000fc80000011458 */
[----:B------:R-:W-:-:S04]  /*7730*/  LEA.HI R89, R89, R88, RZ, 0x4 ;  /* 0x0000005859597211 */ /* 0x000fc800078f20ff */
[----:B------:R-:W-:-:S04]  /*7740*/  LEA.HI.SX32 R88, R89, R10, 0x1c ;  /* 0x0000000a59587211 */ /* 0x000fc800078fe2ff */
[----:B------:R-:W-:Y:S02]  /*7750*/  SHF.R.S32.HI R89, RZ, 0x1f, R88 ;  /* 0x0000001fff597819 */ /* 0x000fe40000011458 */
[----:B------:R-:W-:Y:S02]  /*7760*/  SHF.L.U32 R175, R88, 0x3, RZ ;  /* 0x0000000358af7819 */ /* 0x000fe400000006ff */
[----:B------:R-:W-:Y:S02]  /*7770*/  LEA.HI R88, R89, R88, RZ, 0x3 ;  /* 0x0000005859587211 */ /* 0x000fe400078f18ff */
[----:B------:R-:W-:Y:S02]  /*7780*/  LOP3.LUT R89, R175, 0x38, RZ, 0xc0, !PT ;  /* 0x00000038af597812 */ /* 0x000fe400078ec0ff */
[----:B------:R-:W-:Y:S02]  /*7790*/  SHF.R.S32.HI R88, RZ, 0x3, R88 ;  /* 0x00000003ff587819 */ /* 0x000fe40000011458 */
[----:B----4-:R-:W-:-:S03]  /*77a0*/  LOP3.LUT R89, R89, 0x1c0, R92, 0xf8, !PT ;  /* 0x000001c059597812 */ /* 0x010fc600078ef85c */
[----:B------:R-:W-:Y:S01]  /*77b0*/  IMAD R88, R88, 0x2c00, R91 ;  /* 0x00002c0058587824 */ /* 0x000fe200078e025b */
[----:B-----5:R-:W-:Y:S01]  /*77c0*/  LOP3.LUT R89, R89, R90, RZ, 0x3c, !PT ;  /* 0x0000005a59597212 */ /* 0x020fe200078e3cff */
[----:B------:R-:W-:-:S04]  /*77d0*/  IMAD R91, R220, 0x5800, R154 ;  /* 0x00005800dc5b7824 */ /* 0x000fc800078e029a */
[----:B------:R-:W-:Y:S02]  /*77e0*/  IMAD.IADD R89, R88, 0x1, R89 ;  /* 0x0000000158597824 */ /* 0x000fe400078e0259 */
[----:B------:R-:W-:Y:S02]  /*77f0*/  IMAD R88, R91, 0x2, R2 ;  /* 0x000000025b587824 */ /* 0x000fe400078e0202 */
[----:B------:R-:W-:-:S04]  /*7800*/  IMAD R89, R220, 0x5800, R89 ;  /* 0x00005800dc597824 */ /* 0x000fc800078e0259 */
[----:B------:R-:W-:Y:S02]  /*7810*/  IMAD R92, R89, 0x2, R2 ;  /* 0x00000002595c7824 */ /* 0x000fe400078e0202 */
[----:B------:R-:W1:Y:S04]  /*7820*/  LDS.128 R88, [R88+0x1e400] ;  /* 0x01e4000058587984 */ /* 0x000e680000000c00 */
[----:B------:R-:W3:Y:S01]  /*7830*/  LDS.128 R92, [R92+0x1e400] ;  /* 0x01e400005c5c7984 */ /* 0x000ee20000000c00 */
[----:B------:R-:W-:Y:S05]  /*7840*/  @P3 BRA `(.L_x_6045) ;  /* 0x0000000400583947 */ /* 0x000fea0003800000 */
[----:B---3--:R-:W-:Y:S01]  /*7850*/  MOV R178, R93 ;  /* 0x0000005d00b27202 */ /* 0x008fe20000000f00 */
[----:B-1----:R-:W-:Y:S01]  /*7860*/  IMAD.MOV.U32 R93, RZ, RZ, R89 ;  /* 0x000000ffff5d7224 */ /* 0x002fe200078e0059 */
[----:B------:R-:W-:Y:S01]  /*7870*/  SHF.R.U64 R44, R44, 0x10, R45 ;  /* 0x000000102c2c7819 */ /* 0x000fe2000000122d */
[----:B------:R-:W-:Y:S01]  /*7880*/  HADD2.F32 R179, -RZ, R179.H0_H0 ;  /* 0x200000b3ffb37230 */ /* 0x000fe20000004100 */
[----:B------:R-:W-:Y:S01]  /*7890*/  SHF.R.U64 R40, R40, 0x10, R41 ;  /* 0x0000001028287819 */ /* 0x000fe20000001229 */
[----:B------:R-:W-:Y:S01]  /*78a0*/  HADD2.F32 R174, -RZ, R178.H0_H0 ;  /* 0x200000b2ffae7230 */ /* 0x000fe20000004100 */
[----:B------:R-:W-:Y:S01]  /*78b0*/  SHF.R.U64 R46, R46, 0x10, R47 ;  /* 0x000000102e2e7819 */ /* 0x000fe2000000122f */
[--C-:B------:R-:W-:Y:S01]  /*78c0*/  HADD2.F32 R176, -RZ, R93.reuse.H0_H0 ;  /* 0x2000005dffb07230 */ /* 0x100fe20000004100 */
[----:B------:R-:W-:Y:S01]  /*78d0*/  SHF.R.U64 R42, R42, 0x10, R43 ;  /* 0x000000102a2a7819 */ /* 0x000fe2000000122b */
[----:B------:R-:W-:Y:S02]  /*78e0*/  HADD2.F32 R89, -RZ, R180.H0_H0 ;  /* 0x200000b4ff597230 */ /* 0x000fe40000004100 */
[-C--:B------:R-:W-:Y:S01]  /*78f0*/  FMUL.FTZ R181, R174, R179.reuse ;  /* 0x000000b3aeb57220 */ /* 0x080fe20000410000 */
[----:B------:R-:W-:Y:S01]  /*7900*/  SHF.R.U32.HI R180, RZ, 0x10, R45 ;  /* 0x00000010ffb47819 */ /* 0x000fe2000001162d */
[----:B------:R-:W-:Y:S01]  /*7910*/  FMUL.FTZ R179, R176, R179 ;  /* 0x000000b3b0b37220 */ /* 0x000fe20000410000 */
[----:B------:R-:W-:-:S02]  /*7920*/  HADD2.F32 R93, -RZ, R93.H1_H1 ;  /* 0x3000005dff5d7230 */ /* 0x000fc40000004100 */
[-C--:B------:R-:W-:Y:S01]  /*7930*/  FFMA.FTZ R176, R176, R89.reuse, -R181 ;  /* 0x00000059b0b07223 */ /* 0x080fe200000108b5 */
[----:B------:R-:W-:Y:S02]  /*7940*/  HADD2.F32 R45, -RZ, R95.H0_H0 ;  /* 0x2000005fff2d7230 */ /* 0x000fe40000004100 */
[----:B------:R-:W-:Y:S01]  /*7950*/  FFMA.FTZ R174, R174, R89, R179 ;  /* 0x00000059aeae7223 */ /* 0x000fe200000100b3 */
[----:B------:R-:W-:Y:S01]  /*7960*/  HADD2.F32 R89, -RZ, R178.H1_H1 ;  /* 0x300000b2ff597230 */ /* 0x000fe20000004100 */
[----:B------:R-:W-:Y:S01]  /*7970*/  SHF.R.U32.HI R178, RZ, 0x10, R41 ;  /* 0x00000010ffb27819 */ /* 0x000fe20000011629 */
[----:B------:R-:W-:Y:S02]  /*7980*/  HADD2.F32 R180, -RZ, R180.H0_H0 ;  /* 0x200000b4ffb47230 */ /* 0x000fe40000004100 */
[----:B------:R-:W-:Y:S02]  /*7990*/  HADD2.F32 R41, -RZ, R91.H0_H0 ;  /* 0x2000005bff297230 */ /* 0x000fe40000004100 */
[----:B------:R-:W-:-:S02]  /*79a0*/  HADD2.F32 R178, -RZ, R178.H0_H0 ;  /* 0x200000b2ffb27230 */ /* 0x000fc40000004100 */
[-C--:B------:R-:W-:Y:S01]  /*79b0*/  FMUL.FTZ R182, R89, R180.reuse ;  /* 0x000000b459b67220 */ /* 0x080fe20000410000 */
[C---:B------:R-:W-:Y:S01]  /*79c0*/  FMUL.FTZ R180, R93.reuse, R180 ;  /* 0x000000b45db47220 */ /* 0x040fe20000410000 */
[----:B------:R-:W-:Y:S02]  /*79d0*/  HADD2.F32 R91, -RZ, R91.H1_H1 ;  /* 0x3000005bff5b7230 */ /* 0x000fe40000004100 */
[-C--:B------:R-:W-:Y:S01]  /*79e0*/  FFMA.FTZ R93, R93, R178.reuse, -R182 ;  /* 0x000000b25d5d7223 */ /* 0x080fe200000108b6 */
[----:B------:R-:W-:Y:S01]  /*79f0*/  FFMA.FTZ R89, R89, R178, R180 ;  /* 0x000000b259597223 */ /* 0x000fe200000100b4 */
[--C-:B------:R-:W-:Y:S02]  /*7a00*/  HADD2.F32 R180, -RZ, R184.reuse.H1_H1 ;  /* 0x300000b8ffb47230 */ /* 0x100fe40000004100 */
[----:B------:R-:W-:Y:S01]  /*7a10*/  HADD2.F32 R178, -RZ, R184.H0_H0 ;  /* 0x200000b8ffb27230 */ /* 0x000fe20000004100 */
[----:B------:R-:W-:Y:S01]  /*7a20*/  F2FP.F16.F32.PACK_AB R93, R93, R176 ;  /* 0x000000b05d5d723e */ /* 0x000fe200000000ff */
[----:B------:R-:W-:-:S02]  /*7a30*/  HADD2.F32 R44, -RZ, R44.H0_H0 ;  /* 0x2000002cff2c7230 */ /* 0x000fc40000004100 */
[-C--:B------:R-:W-:Y:S01]  /*7a40*/  FMUL.FTZ R182, R45, R180.reuse ;  /* 0x000000b42db67220 */ /* 0x080fe20000410000 */
[----:B------:R-:W-:Y:S01]  /*7a50*/  FMUL.FTZ R180, R41, R180 ;  /* 0x000000b429b47220 */ /* 0x000fe20000410000 */
[----:B------:R-:W-:Y:S01]  /*7a60*/  HADD2.F32 R40, -RZ, R40.H0_H0 ;  /* 0x20000028ff287230 */ /* 0x000fe20000004100 */
[----:B------:R-:W-:Y:S01]  /*7a70*/  F2FP.F16.F32.PACK_AB R174, R89, R174 ;  /* 0x000000ae59ae723e */ /* 0x000fe200000000ff */
[-C--:B------:R-:W-:Y:S01]  /*7a80*/  FFMA.FTZ R41, R41, R178.reuse, -R182 ;  /* 0x000000b229297223 */ /* 0x080fe200000108b6 */
[----:B------:R-:W-:Y:S01]  /*7a90*/  FFMA.FTZ R180, R45, R178, R180 ;  /* 0x000000b22db47223 */ /* 0x000fe200000100b4 */
[----:B------:R-:W-:Y:S01]  /*7aa0*/  SHF.R.U32.HI R178, RZ, 0x10, R47 ;  /* 0x00000010ffb27819 */ /* 0x000fe2000001162f */
[----:B------:R-:W-:Y:S01]  /*7ab0*/  HADD2.F32 R45, -RZ, R95.H1_H1 ;  /* 0x3000005fff2d7230 */ /* 0x000fe20000004100 */
[----:B------:R-:W-:Y:S01]  /*7ac0*/  SHF.R.U32.HI R182, RZ, 0x10, R43 ;  /* 0x00000010ffb67819 */ /* 0x000fe2000001162b */
[----:B------:R-:W-:Y:S02]  /*7ad0*/  HADD2.F32 R95, -RZ, R88.H0_H0 ;  /* 0x20000058ff5f7230 */ /* 0x000fe40000004100 */
[----:B------:R-:W-:-:S02]  /*7ae0*/  HADD2.F32 R178, -RZ, R178.H0_H0 ;  /* 0x200000b2ffb27230 */ /* 0x000fc40000004100 */
[----:B------:R-:W-:Y:S02]  /*7af0*/  HADD2.F32 R182, -RZ, R182.H0_H0 ;  /* 0x200000b6ffb67230 */ /* 0x000fe40000004100 */
[--C-:B------:R-:W-:Y:S02]  /*7b00*/  HADD2.F32 R181, -RZ, R191.reuse.H0_H0 ;  /* 0x200000bfffb57230 */ /* 0x100fe40000004100 */
[-C--:B------:R-:W-:Y:S01]  /*7b10*/  FMUL.FTZ R184, R45, R178.reuse ;  /* 0x000000b22db87220 */ /* 0x080fe20000410000 */
[C---:B------:R-:W-:Y:S01]  /*7b20*/  FMUL.FTZ R186, R91.reuse, R178 ;  /* 0x000000b25bba7220 */ /* 0x040fe20000410000 */
[----:B------:R-:W-:Y:S02]  /*7b30*/  HADD2.F32 R47, -RZ, R190.H0_H0 ;  /* 0x200000beff2f7230 */ /* 0x000fe40000004100 */
[-C--:B------:R-:W-:Y:S01]  /*7b40*/  FFMA.FTZ R178, R91, R182.reuse, -R184 ;  /* 0x000000b65bb27223 */ /* 0x080fe200000108b8 */
[----:B------:R-:W-:Y:S01]  /*7b50*/  FFMA.FTZ R45, R45, R182, R186 ;  /* 0x000000b62d2d7223 */ /* 0x000fe200000100ba */
[----:B------:R-:W-:-:S02]  /*7b60*/  HADD2.F32 R186, -RZ, R191.H1_H1 ;  /* 0x300000bfffba7230 */ /* 0x000fc40000004100 */
[----:B------:R-:W-:Y:S01]  /*7b70*/  HADD2.F32 R91, -RZ, R92.H0_H0 ;  /* 0x2000005cff5b7230 */ /* 0x000fe20000004100 */
[----:B------:R-:W-:Y:S01]  /*7b80*/  F2FP.F16.F32.PACK_AB R41, R178, R41 ;  /* 0x00000029b229723e */ /* 0x000fe200000000ff */
[----:B------:R-:W-:Y:S01]  /*7b90*/  HADD2.F32 R182, -RZ, R190.H1_H1 ;  /* 0x300000beffb67230 */ /* 0x000fe20000004100 */
[----:B------:R-:W-:Y:S01]  /*7ba0*/  F2FP.F16.F32.PACK_AB R45, R45, R180 ;  /* 0x000000b42d2d723e */ /* 0x000fe200000000ff */
[----:B------:R-:W-:Y:S02]  /*7bb0*/  HADD2.F32 R46, -RZ, R46.H0_H0 ;  /* 0x2000002eff2e7230 */ /* 0x000fe40000004100 */
[-C--:B------:R-:W-:Y:S01]  /*7bc0*/  FMUL.FTZ R184, R91, R186.reuse ;  /* 0x000000ba5bb87220 */ /* 0x080fe20000410000 */
[C---:B------:R-:W-:Y:S01]  /*7bd0*/  FMUL.FTZ R186, R95.reuse, R186 ;  /* 0x000000ba5fba7220 */ /* 0x040fe20000410000 */
[----:B------:R-:W-:Y:S02]  /*7be0*/  HADD2.F32 R43, -RZ, R94.H1_H1 ;  /* 0x3000005eff2b7230 */ /* 0x000fe40000004100 */
[-C--:B------:R-:W-:Y:S01]  /*7bf0*/  FFMA.FTZ R184, R95, R182.reuse, -R184 ;  /* 0x000000b65fb87223 */ /* 0x080fe200000108b8 */
[----:B------:R-:W-:Y:S01]  /*7c00*/  FFMA.FTZ R186, R91, R182, R186 ;  /* 0x000000b65bba7223 */ /* 0x000fe200000100ba */
[----:B------:R-:W-:-:S02]  /*7c10*/  HADD2.F32 R91, -RZ, R92.H1_H1 ;  /* 0x3000005cff5b7230 */ /* 0x000fc40000004100 */
[----:B------:R-:W-:Y:S02]  /*7c20*/  HADD2.F32 R95, -RZ, R88.H1_H1 ;  /* 0x30000058ff5f7230 */ /* 0x000fe40000004100 */
[----:B------:R-:W-:Y:S02]  /*7c30*/  HADD2.F32 R42, -RZ, R42.H0_H0 ;  /* 0x2000002aff2a7230 */ /* 0x000fe40000004100 */
[-C--:B------:R-:W-:Y:S01]  /*7c40*/  FMUL.FTZ R88, R91, R44.reuse ;  /* 0x0000002c5b587220 */ /* 0x080fe20000410000 */
[----:B------:R-:W-:Y:S02]  /*7c50*/  IMAD.MOV.U32 R89, RZ, RZ, R93 ;  /* 0x000000ffff597224 */ /* 0x000fe400078e005d */
[C---:B------:R-:W-:Y:S01]  /*7c60*/  FMUL.FTZ R44, R95.reuse, R44 ;  /* 0x0000002c5f2c7220 */ /* 0x040fe20000410000 */
[----:B------:R-:W-:Y:S02]  /*7c70*/  IMAD.MOV.U32 R93, RZ, RZ, R174 ;  /* 0x000000ffff5d7224 */ /* 0x000fe400078e00ae */
[-C--:B------:R-:W-:Y:S01]  /*7c80*/  FFMA.FTZ R95, R95, R40.reuse, -R88 ;  /* 0x000000285f5f7223 */ /* 0x080fe20000010858 */
[----:B------:R-:W-:Y:S01]  /*7c90*/  FFMA.FTZ R91, R91, R40, R44 ;  /* 0x000000285b5b7223 */ /* 0x000fe2000001002c */
[----:B------:R-:W-:-:S02]  /*7ca0*/  HADD2.F32 R40, -RZ, R94.H0_H0 ;  /* 0x2000005eff287230 */ /* 0x000fc40000004100 */
[--C-:B------:R-:W-:Y:S01]  /*7cb0*/  HADD2.F32 R44, -RZ, R90.reuse.H0_H0 ;  /* 0x2000005aff2c7230 */ /* 0x100fe20000004100 */
[----:B------:R-:W-:Y:S02]  /*7cc0*/  F2FP.F16.F32.PACK_AB R88, R95, R184 ;  /* 0x000000b85f58723e */ /* 0x000fe400000000ff */
[-C--:B------:R-:W-:Y:S01]  /*7cd0*/  FMUL.FTZ R179, R40, R181.reuse ;  /* 0x000000b528b37220 */ /* 0x080fe20000410000 */
[----:B------:R-:W-:Y:S01]  /*7ce0*/  F2FP.F16.F32.PACK_AB R92, R91, R186 ;  /* 0x000000ba5b5c723e */ /* 0x000fe200000000ff */
[C---:B------:R-:W-:Y:S01]  /*7cf0*/  FMUL.FTZ R181, R44.reuse, R181 ;  /* 0x000000b52cb57220 */ /* 0x040fe20000410000 */
[----:B------:R-:W-:Y:S02]  /*7d00*/  IMAD.MOV.U32 R91, RZ, RZ, R41 ;  /* 0x000000ffff5b7224 */ /* 0x000fe400078e0029 */
[----:B------:R-:W-:Y:S01]  /*7d10*/  FFMA.FTZ R179, R44, R47, -R179 ;  /* 0x0000002f2cb37223 */ /* 0x000fe200000108b3 */
[----:B------:R-:W-:Y:S01]  /*7d20*/  MOV R95, R45 ;  /* 0x0000002d005f7202 */ /* 0x000fe20000000f00 */
[----:B------:R-:W-:Y:S01]  /*7d30*/  FFMA.FTZ R181, R40, R47, R181 ;  /* 0x0000002f28b57223 */ /* 0x000fe200000100b5 */
[----:B------:R-:W-:-:S02]  /*7d40*/  HADD2.F32 R47, -RZ, R90.H1_H1 ;  /* 0x3000005aff2f7230 */ /* 0x000fc40000004100 */
[----:B------:R-:W-:-:S03]  /*7d50*/  FMUL.FTZ R40, R43, R46 ;  /* 0x0000002e2b287220 */ /* 0x000fc60000410000 */
[C---:B------:R-:W-:Y:S01]  /*7d60*/  FMUL.FTZ R46, R47.reuse, R46 ;  /* 0x0000002e2f2e7220 */ /* 0x040fe20000410000 */
[----:B------:R-:W-:-:S03]  /*7d70*/  FFMA.FTZ R40, R47, R42, -R40 ;  /* 0x0000002a2f287223 */ /* 0x000fc60000010828 */
[----:B------:R-:W-:Y:S02]  /*7d80*/  FFMA.FTZ R46, R43, R42, R46 ;  /* 0x0000002a2b2e7223 */ /* 0x000fe4000001002e */
[----:B------:R-:W-:-:S03]  /*7d90*/  F2FP.F16.F32.PACK_AB R90, R40, R179 ;  /* 0x000000b3285a723e */ /* 0x000fc600000000ff */
[----:B------:R-:W-:-:S07]  /*7da0*/  F2FP.F16.F32.PACK_AB R94, R46, R181 ;  /* 0x000000b52e5e723e */ /* 0x000fce00000000ff */
.L_x_6045:
[----:B------:R-:W-:Y:S05]  /*7db0*/  BSYNC B2 ;  /* 0x0000000000027941 */ /* 0x000fea0003800000 */
.L_x_6044:
[-C--:B--2---:R-:W-:Y:S01]  /*7dc0*/  IMAD R42, R23, R134.reuse, RZ ;  /* 0x00000086172a7224 */ /* 0x084fe200078e02ff */
[----:B------:R-:W-:Y:S01]  /*7dd0*/  ULDC.64 UR4, c[0x0][0x2d8] ;  /* 0x0000b60000047ab9 */ /* 0x000fe20000000a00 */
[----:B------:R-:W-:Y:S01]  /*7de0*/  IMAD.WIDE.U32 R40, R22, R134, R132 ;  /* 0x0000008616287225 */ /* 0x000fe200078e0084 */
[----:B------:R-:W-:-:S03]  /*7df0*/  ULDC.64 UR6, c[0x0][0x208] ;  /* 0x0000820000067ab9 */ /* 0x000fc60000000a00 */
[----:B------:R-:W-:-:S04]  /*7e00*/  IMAD R43, R22, R135, R42 ;  /* 0x00000087162b7224 */ /* 0x000fc800078e022a */
[----:B------:R-:W-:Y:S01]  /*7e10*/  IMAD.IADD R44, R43, 0x1, R41 ;  /* 0x000000012b2c7824 */ /* 0x000fe200078e0229 */
[----:B------:R-:W-:-:S04]  /*7e20*/  IADD3 R41, P4, P5, R98, R40, R20 ;  /* 0x0000002862297210 */ /* 0x000fc80007d9e014 */
[----:B------:R-:W-:Y:S02]  /*7e30*/  IADD3.X R42, R15, R44, R9, P4, P5 ;  /* 0x0000002c0f2a7210 */ /* 0x000fe400027ea409 */
[----:B------:R-:W-:-:S13]  /*7e40*/  ISETP.GE.AND P4, PT, R175, R152, PT ;  /* 0x00000098af00720c */ /* 0x000fda0003f86270 */
[--C-:B------:R-:W-:Y:S02]  /*7e50*/  @!P4 SHF.R.S32.HI R43, RZ, 0x1f, R175.reuse ;  /* 0x0000001fff2bc819 */ /* 0x100fe400000114af */
[----:B------:R-:W-:-:S04]  /*7e60*/  @!P4 IADD3 R175, P5, P6, R98, R40, R175 ;  /* 0x0000002862afc210 */ /* 0x000fc80007ebe0af */
[----:B------:R-:W-:Y:S02]  /*7e70*/  @!P4 IADD3.X R44, R15, R44, R43, P5, P6 ;  /* 0x0000002c0f2cc210 */ /* 0x000fe40002fec42b */
[----:B------:R-:W-:-:S04]  /*7e80*/  LEA R40, P5, R41, UR4, 0x1 ;  /* 0x0000000429287c11 */ /* 0x000fc8000f8a08ff */
[----:B------:R-:W-:Y:S02]  /*7e90*/  LEA.HI.X R41, R41, UR5, R42, 0x1, P5 ;  /* 0x0000000529297c11 */ /* 0x000fe4000a8f0c2a */
[----:B------:R-:W-:-:S03]  /*7ea0*/  @!P4 LEA R42, P5, R175, UR4, 0x1 ;  /* 0x00000004af2acc11 */ /* 0x000fc6000f8a08ff */
[----:B-1----:R1:W-:Y:S01]  /*7eb0*/  STG.E.128 desc[UR6][R40.64], R88 ;  /* 0x0000005828007986 */ /* 0x0023e2000c101d06 */
[----:B------:R-:W-:-:S05]  /*7ec0*/  @!P4 LEA.HI.X R43, R175, UR5, R44, 0x1, P5 ;  /* 0x00000005af2bcc11 */ /* 0x000fca000a8f0c2c */
[----:B---3--:R1:W-:Y:S04]  /*7ed0*/  @!P4 STG.E.128 desc[UR6][R42.64], R92 ;  /* 0x0000005c2a00c986 */ /* 0x0083e8000c101d06 */
.L_x_6043:
[----:B------:R-:W-:Y:S05]  /*7ee0*/  BSYNC B1 ;  /* 0x0000000000017941 */ /* 0x000fea0003800000 */
.L_x_6042:
[----:B------:R-:W-:Y:S01]  /*7ef0*/  ISETP.GE.OR P4, PT, R223, R4, P0 ;  /* 0x00000004df00720c */ /* 0x000fe20000786670 */
[----:B------:R-:W-:-:S12]  /*7f00*/  BSSY B1, `(.L_x_6046) ;  /* 0x0000088000017945 */ /* 0x000fd80003800000 */
[----:B------:R-:W-:Y:S05]  /*7f10*/  @P4 BRA `(.L_x_6047) ;  /* 0x0000000800184947 */ /* 0x000fea0003800000 */
[----:B-1----:R-:W3:Y:S04]  /*7f20*/  LDL R40, [R1+0x78] ;  /* 0x0000780001287983 */ /* 0x002ee80000100800 */
[----:B------:R-:W4:Y:S04]  /*7f30*/  LDL R41, [R1] ;  /* 0x0000000001297983 */ /* 0x000f280000100800 */
[----:B------:R-:W5:Y:S04]  /*7f40*/  LDL R44, [R1+0x38] ;  /* 0x00003800012c7983 */ /* 0x000f680000100800 */
[----:B------:R-:W5:Y:S04]  /*7f50*/  LDL R42, [R1+0x5c] ;  /* 0x00005c00012a7983 */ /* 0x000f680000100800 */
[----:B------:R-:W5:Y:S01]  /*7f60*/  LDL R43, [R1+0x4c] ;  /* 0x00004c00012b7983 */ /* 0x000f620000100800 */
[----:B--2---:R-:W-:Y:S01]  /*7f70*/  IMAD.WIDE.U32 R88, R223, R134, R132 ;  /* 0x00000086df587225 */ /* 0x004fe200078e0084 */
[----:B------:R-:W-:Y:S02]  /*7f80*/  BSSY B2, `(.L_x_6048) ;  /* 0x0000073000027945 */ /* 0x000fe40003800000 */
[----:B------:R-:W-:Y:S01]  /*7f90*/  IADD3 R90, P4, P5, R98, R88, R20 ;  /* 0x00000058625a7210 */ /* 0x000fe20007d9e014 */
[----:B---3--:R-:W-:Y:S01]  /*7fa0*/  IMAD R40, R40, R134, RZ ;  /* 0x0000008628287224 */ /* 0x008fe200078e02ff */
[----:B----4-:R-:W-:-:S03]  /*7fb0*/  LOP3.LUT P6, RZ, R41, 0x1, RZ, 0xc0, !PT ;  /* 0x0000000129ff7812 */ /* 0x010fc600078cc0ff */
[----:B------:R-:W-:Y:S01]  /*7fc0*/  IMAD R41, R223, R135, R40 ;  /* 0x00000087df297224 */ /* 0x000fe200078e0228 */
[----:B------:R-:W-:-:S03]  /*7fd0*/  SEL R40, R97, R153, !P6 ;  /* 0x0000009961287207 */ /* 0x000fc60007000000 */
[----:B------:R-:W-:Y:S01]  /*7fe0*/  IMAD.IADD R92, R89, 0x1, R41 ;  /* 0x00000001595c7824 */ /* 0x000fe200078e0229 */
[----:B------:R-:W-:-:S04]  /*7ff0*/  SHF.R.S32.HI R41, RZ, 0x1f, R40 ;  /* 0x0000001fff297819 */ /* 0x000fc80000011428 */
[----:B------:R-:W-:-:S04]  /*8000*/  LEA.HI R41, R41, R40, RZ, 0x4 ;  /* 0x0000002829297211 */ /* 0x000fc800078f20ff */
[----:B------:R-:W-:-:S04]  /*8010*/  LEA.HI.SX32 R93, R41, R10, 0x1c ;  /* 0x0000000a295d7211 */ /* 0x000fc800078fe2ff */
[----:B------:R-:W-:-:S04]  /*8020*/  SHF.R.S32.HI R40, RZ, 0x1f, R93 ;  /* 0x0000001fff287819 */ /* 0x000fc8000001145d */
[----:B------:R-:W-:Y:S01]  /*8030*/  LEA.HI R41, R40, R93, RZ, 0x3 ;  /* 0x0000005d28297211 */ /* 0x000fe200078f18ff */
[----:B------:R-:W-:-:S03]  /*8040*/  IMAD.SHL.U32 R93, R93, 0x8, RZ ;  /* 0x000000085d5d7824 */ /* 0x000fc600078e00ff */
[----:B------:R-:W-:Y:S02]  /*8050*/  SHF.R.S32.HI R41, RZ, 0x3, R41 ;  /* 0x00000003ff297819 */ /* 0x000fe40000011429 */
[----:B-----5:R-:W-:-:S03]  /*8060*/  LOP3.LUT R40, R44, 0x38, R93, 0xf8, !PT ;  /* 0x000000382c287812 */ /* 0x020fc600078ef85d */
[----:B------:R-:W-:Y:S01]  /*8070*/  IMAD R41, R41, 0x2c00, R43 ;  /* 0x00002c0029297824 */ /* 0x000fe200078e022b */
[----:B------:R-:W-:Y:S01]  /*8080*/  LOP3.LUT R40, R40, R42, RZ, 0x3c, !PT ;  /* 0x0000002a28287212 */ /* 0x000fe200078e3cff */
[----:B------:R-:W-:-:S04]  /*8090*/  IMAD R43, R220, 0x5800, R151 ;  /* 0x00005800dc2b7824 */ /* 0x000fc800078e0297 */
[----:B------:R-:W-:-:S04]  /*80a0*/  IMAD.IADD R41, R41, 0x1, R40 ;  /* 0x0000000129297824 */ /* 0x000fc800078e0228 */
[----:B------:R-:W-:Y:S01]  /*80b0*/  IMAD R41, R220, 0x5800, R41 ;  /* 0x00005800dc297824 */ /* 0x000fe200078e0229 */
[----:B------:R-:W-:-:S03]  /*80c0*/  LEA R40, R43, R2, 0x1 ;  /* 0x000000022b287211 */ /* 0x000fc600078e08ff */
[----:B------:R-:W-:-:S03]  /*80d0*/  IMAD R44, R41, 0x2, R2 ;  /* 0x00000002292c7824 */ /* 0x000fc600078e0202 */
[----:B------:R-:W1:Y:S04]  /*80e0*/  LDS.128 R40, [R40+0x1e400] ;  /* 0x01e4000028287984 */ /* 0x000e680000000c00 */
[----:B------:R-:W2:Y:S01]  /*80f0*/  LDS.128 R44, [R44+0x1e400] ;  /* 0x01e400002c2c7984 */ /* 0x000ea20000000c00 */
[----:B------:R-:W-:Y:S01]  /*8100*/  IADD3.X R91, R15, R92, R9, P4, P5 ;  /* 0x0000005c0f5b7210 */ /* 0x000fe200027ea409 */
[----:B------:R-:W-:Y:S06]  /*8110*/  @P3 BRA `(.L_x_6049) ;  /* 0x0000000400643947 */ /* 0x000fec0003800000 */
[----:B--2---:R-:W-:Y:S01]  /*8120*/  IMAD.MOV.U32 R95, RZ, RZ, R45 ;  /* 0x000000ffff5f7224 */ /* 0x004fe200078e002d */
[----:B------:R-:W-:Y:S01]  /*8130*/  SHF.R.U32.HI R178, RZ, 0x10, R53 ;  /* 0x00000010ffb27819 */ /* 0x000fe20000011635 */
[----:B-1----:R-:W-:Y:S01]  /*8140*/  IMAD.MOV.U32 R45, RZ, RZ, R41 ;  /* 0x000000ffff2d7224 */ /* 0x002fe200078e0029 */
[----:B------:R-:W-:Y:S01]  /*8150*/  SHF.R.U32.HI R176, RZ, 0x10, R49 ;  /* 0x00000010ffb07819 */ /* 0x000fe20000011631 */
[----:B------:R-:W-:Y:S01]  /*8160*/  HADD2.F32 R175, -RZ, R194.H1_H1 ;  /* 0x300000c2ffaf7230 */ /* 0x000fe20000004100 */
[----:B------:R-:W-:Y:S01]  /*8170*/  SHF.R.U64 R52, R52, 0x10, R53 ;  /* 0x0000001034347819 */ /* 0x000fe20000001235 */
[----:B------:R-:W-:Y:S01]  /*8180*/  HADD2.F32 R94, -RZ, R95.H0_H0 ;  /* 0x2000005fff5e7230 */ /* 0x000fe20000004100 */
[----:B------:R-:W-:Y:S01]  /*8190*/  SHF.R.U64 R48, R48, 0x10, R49 ;  /* 0x0000001030307819 */ /* 0x000fe20000001231 */
[----:B------:R-:W-:Y:S01]  /*81a0*/  HADD2.F32 R174, -RZ, R45.H0_H0 ;  /* 0x2000002dffae7230 */ /* 0x000fe20000004100 */
[----:B------:R-:W-:Y:S01]  /*81b0*/  SHF.R.U64 R50, R50, 0x10, R51 ;  /* 0x0000001032327819 */ /* 0x000fe20000001233 */
[----:B------:R-:W-:-:S02]  /*81c0*/  HADD2.F32 R41, -RZ, R193.H0_H0 ;  /* 0x200000c1ff297230 */ /* 0x000fc40000004100 */
[-C--:B------:R-:W-:Y:S01]  /*81d0*/  FMUL.FTZ R179, R94, R175.reuse ;  /* 0x000000af5eb37220 */ /* 0x080fe20000410000 */
[----:B------:R-:W-:Y:S02]  /*81e0*/  HADD2.F32 R178, -RZ, R178.H0_H0 ;  /* 0x200000b2ffb27230 */ /* 0x000fe40000004100 */
[C---:B------:R-:W-:Y:S01]  /*81f0*/  FMUL.FTZ R175, R174.reuse, R175 ;  /* 0x000000afaeaf7220 */ /* 0x040fe20000410000 */
[----:B------:R-:W-:Y:S02]  /*8200*/  HADD2.F32 R45, -RZ, R45.H1_H1 ;  /* 0x3000002dff2d7230 */ /* 0x000fe40000004100 */
[-C--:B------:R-:W-:Y:S01]  /*8210*/  FFMA.FTZ R174, R174, R41.reuse, -R179 ;  /* 0x00000029aeae7223 */ /* 0x080fe200000108b3 */
[----:B------:R-:W-:Y:S02]  /*8220*/  HADD2.F32 R176, -RZ, R176.H0_H0 ;  /* 0x200000b0ffb07230 */ /* 0x000fe40000004100 */
[----:B------:R-:W-:Y:S01]  /*8230*/  FFMA.FTZ R94, R94, R41, R175 ;  /* 0x000000295e5e7223 */ /* 0x000fe200000100af */
[----:B------:R-:W-:Y:S01]  /*8240*/  HADD2.F32 R41, -RZ, R95.H1_H1 ;  /* 0x3000005fff297230 */ /* 0x000fe20000004100 */
[----:B------:R-:W-:Y:S01]  /*8250*/  SHF.R.U64 R54, R54, 0x10, R55 ;  /* 0x0000001036367819 */ /* 0x000fe20000001237 */
[----:B------:R-:W-:-:S02]  /*8260*/  IMAD.MOV.U32 R95, RZ, RZ, R47 ;  /* 0x000000ffff5f7224 */ /* 0x000fc400078e002f */
[----:B------:R-:W-:Y:S02]  /*8270*/  HADD2.F32 R47, -RZ, R43.H0_H0 ;  /* 0x2000002bff2f7230 */ /* 0x000fe40000004100 */
[-C--:B------:R-:W-:Y:S01]  /*8280*/  FMUL.FTZ R180, R41, R178.reuse ;  /* 0x000000b229b47220 */ /* 0x080fe20000410000 */
[C---:B------:R-:W-:Y:S01]  /*8290*/  FMUL.FTZ R178, R45.reuse, R178 ;  /* 0x000000b22db27220 */ /* 0x040fe20000410000 */
[----:B------:R-:W-:Y:S02]  /*82a0*/  HADD2.F32 R175, -RZ, R95.H0_H0 ;  /* 0x2000005fffaf7230 */ /* 0x000fe40000004100 */
[-C--:B------:R-:W-:Y:S01]  /*82b0*/  FFMA.FTZ R45, R45, R176.reuse, -R180 ;  /* 0x000000b02d2d7223 */ /* 0x080fe200000108b4 */
[----:B------:R-:W-:Y:S01]  /*82c0*/  FFMA.FTZ R41, R41, R176, R178 ;  /* 0x000000b029297223 */ /* 0x000fe200000100b2 */
[----:B------:R-:W-:Y:S02]  /*82d0*/  HADD2.F32 R178, -RZ, R193.H1_H1 ;  /* 0x300000c1ffb27230 */ /* 0x000fe40000004100 */
[----:B------:R-:W-:Y:S01]  /*82e0*/  HADD2.F32 R176, -RZ, R192.H0_H0 ;  /* 0x200000c0ffb07230 */ /* 0x000fe20000004100 */
[----:B------:R-:W-:Y:S01]  /*82f0*/  F2FP.F16.F32.PACK_AB R45, R45, R174 ;  /* 0x000000ae2d2d723e */ /* 0x000fe200000000ff */
[----:B------:R-:W-:-:S02]  /*8300*/  HADD2.F32 R95, -RZ, R95.H1_H1 ;  /* 0x3000005fff5f7230 */ /* 0x000fc40000004100 */
[-C--:B------:R-:W-:Y:S01]  /*8310*/  FMUL.FTZ R180, R175, R178.reuse ;  /* 0x000000b2afb47220 */ /* 0x080fe20000410000 */
[----:B------:R-:W-:Y:S01]  /*8320*/  FMUL.FTZ R178, R47, R178 ;  /* 0x000000b22fb27220 */ /* 0x000fe20000410000 */
[----:B------:R-:W-:Y:S01]  /*8330*/  HADD2.F32 R43, -RZ, R43.H1_H1 ;  /* 0x3000002bff2b7230 */ /* 0x000fe20000004100 */
[----:B------:R-:W-:Y:S01]  /*8340*/  F2FP.F16.F32.PACK_AB R94, R41, R94 ;  /* 0x0000005e295e723e */ /* 0x000fe200000000ff */
[-C--:B------:R-:W-:Y:S01]  /*8350*/  FFMA.FTZ R47, R47, R176.reuse, -R180 ;  /* 0x000000b02f2f7223 */ /* 0x080fe200000108b4 */
[----:B------:R-:W-:Y:S01]  /*8360*/  FFMA.FTZ R178, R175, R176, R178 ;  /* 0x000000b0afb27223 */ /* 0x000fe200000100b2 */
[----:B------:R-:W-:Y:S01]  /*8370*/  SHF.R.U32.HI R176, RZ, 0x10, R55 ;  /* 0x00000010ffb07819 */ /* 0x000fe20000011637 */
[----:B------:R-:W-:Y:S01]  /*8380*/  HADD2.F32 R184, -RZ, R194.H0_H0 ;  /* 0x200000c2ffb87230 */ /* 0x000fe20000004100 */
[----:B------:R-:W-:Y:S01]  /*8390*/  SHF.R.U32.HI R180, RZ, 0x10, R51 ;  /* 0x00000010ffb47819 */ /* 0x000fe20000011633 */
[----:B------:R-:W-:Y:S02]  /*83a0*/  HADD2.F32 R53, -RZ, R40.H0_H0 ;  /* 0x20000028ff357230 */ /* 0x000fe40000004100 */
[----:B------:R-:W-:-:S02]  /*83b0*/  HADD2.F32 R176, -RZ, R176.H0_H0 ;  /* 0x200000b0ffb07230 */ /* 0x000fc40000004100 */
[----:B------:R-:W-:Y:S02]  /*83c0*/  HADD2.F32 R180, -RZ, R180.H0_H0 ;  /* 0x200000b4ffb47230 */ /* 0x000fe40000004100 */
[----:B------:R-:W-:Y:S02]  /*83d0*/  HADD2.F32 R52, -RZ, R52.H0_H0 ;  /* 0x20000034ff347230 */ /* 0x000fe40000004100 */
[-C--:B------:R-:W-:Y:S01]  /*83e0*/  FMUL.FTZ R182, R95, R176.reuse ;  /* 0x000000b05fb67220 */ /* 0x080fe20000410000 */
[C---:B------:R-:W-:Y:S01]  /*83f0*/  FMUL.FTZ R176, R43.reuse, R176 ;  /* 0x000000b02bb07220 */ /* 0x040fe20000410000 */
[----:B------:R-:W-:Y:S02]  /*8400*/  HADD2.F32 R49, -RZ, R40.H1_H1 ;  /* 0x30000028ff317230 */ /* 0x000fe40000004100 */
[-C--:B------:R-:W-:Y:S01]  /*8410*/  FFMA.FTZ R182, R43, R180.reuse, -R182 ;  /* 0x000000b42bb67223 */ /* 0x080fe200000108b6 */
[----:B------:R-:W-:Y:S02]  /*8420*/  HADD2.F32 R43, -RZ, R44.H0_H0 ;  /* 0x2000002cff2b7230 */ /* 0x000fe40000004100 */
[----:B------:R-:W-:Y:S01]  /*8430*/  FFMA.FTZ R95, R95, R180, R176 ;  /* 0x000000b45f5f7223 */ /* 0x000fe200000100b0 */
[----:B------:R-:W-:-:S02]  /*8440*/  HADD2.F32 R176, -RZ, R192.H1_H1 ;  /* 0x300000c0ffb07230 */ /* 0x000fc40000004100 */
[----:B------:R-:W-:Y:S02]  /*8450*/  HADD2.F32 R48, -RZ, R48.H0_H0 ;  /* 0x20000030ff307230 */ /* 0x000fe40000004100 */
[-C--:B------:R-:W-:Y:S01]  /*8460*/  FMUL.FTZ R180, R43, R184.reuse ;  /* 0x000000b82bb47220 */ /* 0x080fe20000410000 */
[C---:B------:R-:W-:Y:S01]  /*8470*/  FMUL.FTZ R184, R53.reuse, R184 ;  /* 0x000000b835b87220 */ /* 0x040fe20000410000 */
[----:B------:R-:W-:Y:S01]  /*8480*/  HADD2.F32 R51, -RZ, R46.H0_H0 ;  /* 0x2000002eff337230 */ /* 0x000fe20000004100 */
[----:B------:R-:W-:Y:S01]  /*8490*/  F2FP.F16.F32.PACK_AB R47, R182, R47 ;  /* 0x0000002fb62f723e */ /* 0x000fe200000000ff */
[-C--:B------:R-:W-:Y:S01]  /*84a0*/  FFMA.FTZ R180, R53, R176.reuse, -R180 ;  /* 0x000000b035b47223 */ /* 0x080fe200000108b4 */
[----:B------:R-:W-:Y:S01]  /*84b0*/  FFMA.FTZ R184, R43, R176, R184 ;  /* 0x000000b02bb87223 */ /* 0x000fe200000100b8 */
[----:B------:R-:W-:Y:S01]  /*84c0*/  HADD2.F32 R43, -RZ, R44.H1_H1 ;  /* 0x3000002cff2b7230 */ /* 0x000fe20000004100 */
[----:B------:R-:W-:Y:S01]  /*84d0*/  F2FP.F16.F32.PACK_AB R95, R95, R178 ;  /* 0x000000b25f5f723e */ /* 0x000fe200000000ff */
[----:B------:R-:W-:-:S02]  /*84e0*/  HADD2.F32 R53, -RZ, R42.H0_H0 ;  /* 0x2000002aff357230 */ /* 0x000fc40000004100 */
[--C-:B------:R-:W-:Y:S02]  /*84f0*/  HADD2.F32 R44, -RZ, R189.reuse.H0_H0 ;  /* 0x200000bdff2c7230 */ /* 0x100fe40000004100 */
[-C--:B------:R-:W-:Y:S01]  /*8500*/  FMUL.FTZ R40, R43, R52.reuse ;  /* 0x000000342b287220 */ /* 0x080fe20000410000 */
[C---:B------:R-:W-:Y:S01]  /*8510*/  FMUL.FTZ R52, R49.reuse, R52 ;  /* 0x0000003431347220 */ /* 0x040fe20000410000 */
[----:B------:R-:W-:Y:S02]  /*8520*/  HADD2.F32 R54, -RZ, R54.H0_H0 ;  /* 0x20000036ff367230 */ /* 0x000fe40000004100 */
[-C--:B------:R-:W-:Y:S01]  /*8530*/  FFMA.FTZ R49, R49, R48.reuse, -R40 ;  /* 0x0000003031317223 */ /* 0x080fe20000010828 */
[----:B------:R-:W-:Y:S02]  /*8540*/  HADD2.F32 R40, -RZ, R189.H1_H1 ;  /* 0x300000bdff287230 */ /* 0x000fe40000004100 */
[----:B------:R-:W-:Y:S01]  /*8550*/  FFMA.FTZ R43, R43, R48, R52 ;  /* 0x000000302b2b7223 */ /* 0x000fe20000010034 */
[----:B------:R-:W-:-:S02]  /*8560*/  HADD2.F32 R55, -RZ, R42.H1_H1 ;  /* 0x3000002aff377230 */ /* 0x000fc40000004100 */
[----:B------:R-:W-:Y:S02]  /*8570*/  HADD2.F32 R50, -RZ, R50.H0_H0 ;  /* 0x20000032ff327230 */ /* 0x000fe40000004100 */
[-C--:B------:R-:W-:Y:S01]  /*8580*/  FMUL.FTZ R48, R51, R40.reuse ;  /* 0x0000002833307220 */ /* 0x080fe20000410000 */
[----:B------:R-:W-:Y:S01]  /*8590*/  FMUL.FTZ R40, R53, R40 ;  /* 0x0000002835287220 */ /* 0x000fe20000410000 */
[----:B------:R-:W-:Y:S01]  /*85a0*/  F2FP.F16.F32.PACK_AB R43, R43, R184 ;  /* 0x000000b82b2b723e */ /* 0x000fe200000000ff */
[----:B------:R-:W-:Y:S02]  /*85b0*/  IMAD.MOV.U32 R41, RZ, RZ, R45 ;  /* 0x000000ffff297224 */ /* 0x000fe400078e002d */
[-C--:B------:R-:W-:Y:S01]  /*85c0*/  FFMA.FTZ R48, R53, R44.reuse, -R48 ;  /* 0x0000002c35307223 */ /* 0x080fe20000010830 */
[----:B------:R-:W-:Y:S02]  /*85d0*/  HADD2.F32 R53, -RZ, R46.H1_H1 ;  /* 0x3000002eff357230 */ /* 0x000fe40000004100 */
[----:B------:R-:W-:Y:S01]  /*85e0*/  FFMA.FTZ R40, R51, R44, R40 ;  /* 0x0000002c33287223 */ /* 0x000fe20000010028 */
[----:B------:R-:W-:Y:S01]  /*85f0*/  F2FP.F16.F32.PACK_AB R44, R49, R180 ;  /* 0x000000b4312c723e */ /* 0x000fe200000000ff */
[----:B------:R-:W-:-:S02]  /*8600*/  IMAD.MOV.U32 R45, RZ, RZ, R94 ;  /* 0x000000ffff2d7224 */ /* 0x000fc400078e005e */
[-C--:B------:R-:W-:Y:S01]  /*8610*/  FMUL.FTZ R42, R53, R54.reuse ;  /* 0x00000036352a7220 */ /* 0x080fe20000410000 */
[----:B------:R-:W-:-:S03]  /*8620*/  FMUL.FTZ R54, R55, R54 ;  /* 0x0000003637367220 */ /* 0x000fc60000410000 */
[-C--:B------:R-:W-:Y:S01]  /*8630*/  FFMA.FTZ R55, R55, R50.reuse, -R42 ;  /* 0x0000003237377223 */ /* 0x080fe2000001082a */
[----:B------:R-:W-:-:S04]  /*8640*/  FFMA.FTZ R53, R53, R50, R54 ;  /* 0x0000003235357223 */ /* 0x000fc80000010036 */
[----:B------:R-:W-:Y:S02]  /*8650*/  F2FP.F16.F32.PACK_AB R42, R55, R48 ;  /* 0x00000030372a723e */ /* 0x000fe400000000ff */
[----:B------:R-:W-:Y:S02]  /*8660*/  F2FP.F16.F32.PACK_AB R46, R53, R40 ;  /* 0x00000028352e723e */ /* 0x000fe400000000ff */
[----:B------:R-:W-:Y:S01]  /*8670*/  MOV R40, R44 ;  /* 0x0000002c00287202 */ /* 0x000fe20000000f00 */
[----:B------:R-:W-:Y:S02]  /*8680*/  IMAD.MOV.U32 R44, RZ, RZ, R43 ;  /* 0x000000ffff2c7224 */ /* 0x000fe400078e002b */
[----:B------:R-:W-:Y:S01]  /*8690*/  IMAD.MOV.U32 R43, RZ, RZ, R47 ;  /* 0x000000ffff2b7224 */ /* 0x000fe200078e002f */
[----:B------:R-:W-:-:S07]  /*86a0*/  MOV R47, R95 ;  /* 0x0000005f002f7202 */ /* 0x000fce0000000f00 */
.L_x_6049:
[----:B------:R-:W-:Y:S05]  /*86b0*/  BSYNC B2 ;  /* 0x0000000000027941 */ /* 0x000fea0003800000 */
.L_x_6048:
[----:B------:R-:W-:Y:S01]  /*86c0*/  ISETP.GE.AND P4, PT, R93, R152, PT ;  /* 0x000000985d00720c */ /* 0x000fe20003f86270 */
[----:B------:R-:W-:Y:S01]  /*86d0*/  ULDC.64 UR4, c[0x0][0x2d8] ;  /* 0x0000b60000047ab9 */ /* 0x000fe20000000a00 */
[----:B------:R-:W-:-:S11]  /*86e0*/  ULDC.64 UR6, c[0x0][0x208] ;  /* 0x0000820000067ab9 */ /* 0x000fd60000000a00 */
        /* <DEDUP_REMOVED lines=8> */
[----:B--2---:R3:W-:Y:S04]  /*8770*/  @!P4 STG.E.128 desc[UR6][R50.64], R44 ;  /* 0x0000002c3200c986 */ /* 0x0047e8000c101d06 */
.L_x_6047:
[----:B------:R-:W-:Y:S05]  /*8780*/  BSYNC B1 ;  /* 0x0000000000017941 */ /* 0x000fea0003800000 */
.L_x_6046:
[----:B------:R-:W-:Y:S01]  /*8790*/  ISETP.GE.OR P4, PT, R222, R4, P0 ;  /* 0x00000004de00720c */ /* 0x000fe20000786670 */
[----:B------:R-:W-:-:S12]  /*87a0*/  BSSY B1, `(.L_x_6050) ;  /* 0x0000080000017945 */ /* 0x000fd80003800000 */
[----:B------:R-:W-:Y:S05]  /*87b0*/  @P4 BRA `(.L_x_6051) ;  /* 0x0000000400f84947 */ /* 0x000fea0003800000 */
[----:B-1-3--:R-:W3:Y:S04]  /*87c0*/  LDL R40, [R1+0x74] ;  /* 0x0000740001287983 */ /* 0x00aee80000100800 */
        /* <DEDUP_REMOVED lines=15> */
[----:B------:R-:W-:Y:S01]  /*88c0*/  SHF.R.S32.HI R40, RZ, 0x1f, R41 ;  /* 0x0000001fff287819 */ /* 0x000fe20000011429 */
[----:B------:R-:W-:-:S03]  /*88d0*/  IMAD.SHL.U32 R53, R41, 0x8, RZ ;  /* 0x0000000829357824 */ /* 0x000fc600078e00ff */
[----:B------:R-:W-:-:S04]  /*88e0*/  LEA.HI R40, R40, R41, RZ, 0x3 ;  /* 0x0000002928287211 */ /* 0x000fc800078f18ff */
[----:B------:R-:W-:Y:S02]  /*88f0*/  SHF.R.S32.HI R41, RZ, 0x3, R40 ;  /* 0x00000003ff297819 */ /* 0x000fe40000011428 */
[----:B-----5:R-:W-:-:S03]  /*8900*/  LOP3.LUT R40, R44, 0x38, R53, 0xf8, !PT ;  /* 0x000000382c287812 */ /* 0x020fc600078ef835 */
[----:B------:R-:W-:Y:S01]  /*8910*/  IMAD R41, R41, 0x2c00, R43 ;  /* 0x00002c0029297824 */ /* 0x000fe200078e022b */
[----:B------:R-:W-:-:S05]  /*8920*/  LOP3.LUT R40, R40, R42, RZ, 0x3c, !PT ;  /* 0x0000002a28287212 */ /* 0x000fca00078e3cff */
[----:B------:R-:W-:Y:S02]  /*8930*/  IMAD.IADD R43, R41, 0x1, R40 ;  /* 0x00000001292b7824 */ /* 0x000fe400078e0228 */
[C---:B------:R-:W-:Y:S02]  /*8940*/  IMAD R41, R220.reuse, 0x5800, R150 ;  /* 0x00005800dc297824 */ /* 0x040fe400078e0296 */
[----:B------:R-:W-:Y:S02]  /*8950*/  IMAD R43, R220, 0x5800, R43 ;  /* 0x00005800dc2b7824 */ /* 0x000fe400078e022b */
[----:B------:R-:W-:-:S03]  /*8960*/  IMAD R41, R41, 0x2, R2 ;  /* 0x0000000229297824 */ /* 0x000fc600078e0202 */
[----:B------:R-:W-:-:S03]  /*8970*/  LEA R44, R43, R2, 0x1 ;  /* 0x000000022b2c7211 */ /* 0x000fc600078e08ff */
[----:B------:R-:W1:Y:S04]  /*8980*/  LDS.128 R40, [R41+0x1e400] ;  /* 0x01e4000029287984 */ /* 0x000e680000000c00 */
[----:B------:R-:W2:Y:S01]  /*8990*/  LDS.128 R44, [R44+0x1e400] ;  /* 0x01e400002c2c7984 */ /* 0x000ea20000000c00 */
[----:B------:R-:W-:Y:S01]  /*89a0*/  IADD3.X R51, R15, R52, R9, P4, P5 ;  /* 0x000000340f337210 */ /* 0x000fe200027ea409 */
[----:B------:R-:W-:Y:S06]  /*89b0*/  @P3 BRA `(.L_x_6053) ;  /* 0x0000000400443947 */ /* 0x000fec0003800000 */
[--C-:B------:R-:W-:Y:S01]  /*89c0*/  SHF.R.U64 R55, R60, 0x10, R61.reuse ;  /* 0x000000103c377819 */ /* 0x100fe2000000123d */
[----:B------:R-:W-:Y:S01]  /*89d0*/  HADD2.F32 R89, -RZ, R188.H1_H1 ;  /* 0x300000bcff597230 */ /* 0x000fe20000004100 */
[----:B------:R-:W-:Y:S01]  /*89e0*/  SHF.R.U32.HI R60, RZ, 0x10, R61 ;  /* 0x00000010ff3c7819 */ /* 0x000fe2000001163d */
[----:B--2---:R-:W-:Y:S01]  /*89f0*/  IMAD.MOV.U32 R61, RZ, RZ, R45 ;  /* 0x000000ffff3d7224 */ /* 0x004fe200078e002d */
[--C-:B------:R-:W-:Y:S01]  /*8a00*/  SHF.R.U64 R54, R56, 0x10, R57.reuse ;  /* 0x0000001038367819 */ /* 0x100fe20000001239 */
[----:B-1----:R-:W-:Y:S01]  /*8a10*/  HADD2.F32 R90, -RZ, R41.H0_H0 ;  /* 0x20000029ff5a7230 */ /* 0x002fe20000004100 */
[----:B------:R-:W-:Y:S01]  /*8a20*/  SHF.R.U32.HI R56, RZ, 0x10, R57 ;  /* 0x00000010ff387819 */ /* 0x000fe20000011639 */
[----:B------:R-:W-:Y:S01]  /*8a30*/  HADD2.F32 R91, -RZ, R60.H0_H0 ;  /* 0x2000003cff5b7230 */ /* 0x000fe20000004100 */
[--C-:B------:R-:W-:Y:S01]  /*8a40*/  SHF.R.U64 R57, R58, 0x10, R59.reuse ;  /* 0x000000103a397819 */ /* 0x100fe2000000123b */
[--C-:B------:R-:W-:Y:S01]  /*8a50*/  HADD2.F32 R88, -RZ, R61.reuse.H0_H0 ;  /* 0x2000003dff587230 */ /* 0x100fe20000004100 */
[----:B------:R-:W-:Y:S01]  /*8a60*/  SHF.R.U32.HI R58, RZ, 0x10, R59 ;  /* 0x00000010ff3a7819 */ /* 0x000fe2000001163b */
[----:B------:R-:W-:Y:S01]  /*8a70*/  HADD2.F32 R61, -RZ, R61.H1_H1 ;  /* 0x3000003dff3d7230 */ /* 0x000fe20000004100 */
[--C-:B------:R-:W-:Y:S01]  /*8a80*/  SHF.R.U64 R59, R62, 0x10, R63.reuse ;  /* 0x000000103e3b7819 */ /* 0x100fe2000000123f */
[----:B------:R-:W-:Y:S01]  /*8a90*/  HADD2.F32 R60, -RZ, R41.H1_H1 ;  /* 0x30000029ff3c7230 */ /* 0x000fe20000004100 */
[----:B------:R-:W-:Y:S01]  /*8aa0*/  SHF.R.U32.HI R62, RZ, 0x10, R63 ;  /* 0x00000010ff3e7819 */ /* 0x000fe2000001163f */
[----:B------:R-:W-:-:S02]  /*8ab0*/  HADD2.F32 R63, -RZ, R56.H0_H0 ;  /* 0x20000038ff3f7230 */ /* 0x000fc40000004100 */
[C---:B------:R-:W-:Y:S01]  /*8ac0*/  FMUL.FTZ R93, R61.reuse, R91 ;  /* 0x0000005b3d5d7220 */ /* 0x040fe20000410000 */
[----:B------:R-:W-:Y:S02]  /*8ad0*/  HADD2.F32 R45, -RZ, R185.H1_H1 ;  /* 0x300000b9ff2d7230 */ /* 0x000fe40000004100 */
[----:B------:R-:W-:Y:S01]  /*8ae0*/  FMUL.FTZ R41, R88, R89 ;  /* 0x0000005958297220 */ /* 0x000fe20000410000 */
[----:B------:R-:W-:Y:S01]  /*8af0*/  FMUL.FTZ R92, R60, R91 ;  /* 0x0000005b3c5c7220 */ /* 0x000fe20000410000 */
[----:B------:R-:W-:Y:S01]  /*8b00*/  FMUL.FTZ R89, R90, R89 ;  /* 0x000000595a597220 */ /* 0x000fe20000410000 */
[----:B------:R-:W-:Y:S01]  /*8b10*/  FFMA.FTZ R56, R60, R63, -R93 ;  /* 0x0000003f3c387223 */ /* 0x000fe2000001085d */
[----:B------:R-:W-:Y:S01]  /*8b20*/  FFMA.FTZ R41, R90, R45, -R41 ;  /* 0x0000002d5a297223 */ /* 0x000fe20000010829 */
[----:B------:R-:W-:Y:S01]  /*8b30*/  FFMA.FTZ R60, R61, R63, R92 ;  /* 0x0000003f3d3c7223 */ /* 0x000fe2000001005c */
[--C-:B------:R-:W-:Y:S02]  /*8b40*/  HADD2.F32 R90, -RZ, R47.reuse.H0_H0 ;  /* 0x2000002fff5a7230 */ /* 0x100fe40000004100 */
[----:B------:R-:W-:Y:S01]  /*8b50*/  FFMA.FTZ R45, R88, R45, R89 ;  /* 0x0000002d582d7223 */ /* 0x000fe20000010059 */
[----:B------:R-:W-:Y:S01]  /*8b60*/  HADD2.F32 R61, -RZ, R47.H1_H1 ;  /* 0x3000002fff3d7230 */ /* 0x000fe20000004100 */
[----:B------:R-:W-:Y:S01]  /*8b70*/  F2FP.F16.F32.PACK_AB R41, R56, R41 ;  /* 0x000000293829723e */ /* 0x000fe200000000ff */
[----:B------:R-:W-:-:S02]  /*8b80*/  HADD2.F32 R47, -RZ, R62.H0_H0 ;  /* 0x2000003eff2f7230 */ /* 0x000fc40000004100 */
[----:B------:R-:W-:Y:S01]  /*8b90*/  HADD2.F32 R91, -RZ, R187.H1_H1 ;  /* 0x300000bbff5b7230 */ /* 0x000fe20000004100 */
[----:B------:R-:W-:Y:S01]  /*8ba0*/  F2FP.F16.F32.PACK_AB R45, R60, R45 ;  /* 0x0000002d3c2d723e */ /* 0x000fe200000000ff */
[--C-:B------:R-:W-:Y:S02]  /*8bb0*/  HADD2.F32 R62, -RZ, R43.reuse.H1_H1 ;  /* 0x3000002bff3e7230 */ /* 0x100fe40000004100 */
[----:B------:R-:W-:Y:S01]  /*8bc0*/  FMUL.FTZ R93, R61, R47 ;  /* 0x0000002f3d5d7220 */ /* 0x000fe20000410000 */
[----:B------:R-:W-:Y:S02]  /*8bd0*/  HADD2.F32 R88, -RZ, R43.H0_H0 ;  /* 0x2000002bff587230 */ /* 0x000fe40000004100 */
[----:B------:R-:W-:Y:S01]  /*8be0*/  FMUL.FTZ R43, R90, R91 ;  /* 0x0000005b5a2b7220 */ /* 0x000fe20000410000 */
[----:B------:R-:W-:Y:S02]  /*8bf0*/  HADD2.F32 R89, -RZ, R58.H0_H0 ;  /* 0x2000003aff597230 */ /* 0x000fe40000004100 */
[----:B------:R-:W-:Y:S01]  /*8c00*/  FMUL.FTZ R92, R62, R47 ;  /* 0x0000002f3e5c7220 */ /* 0x000fe20000410000 */
[----:B------:R-:W-:-:S02]  /*8c10*/  HADD2.F32 R63, -RZ, R183.H1_H1 ;  /* 0x300000b7ff3f7230 */ /* 0x000fc40000004100 */
[----:B------:R-:W-:Y:S01]  /*8c20*/  FMUL.FTZ R91, R88, R91 ;  /* 0x0000005b585b7220 */ /* 0x000fe20000410000 */
[----:B------:R-:W-:Y:S02]  /*8c30*/  HADD2.F32 R188, -RZ, R188.H0_H0 ;  /* 0x200000bcffbc7230 */ /* 0x000fe40000004100 */
        /* <DEDUP_REMOVED lines=9> */
[----:B------:R-:W-:-:S02]  /*8cd0*/  HADD2.F32 R88, -RZ, R44.H1_H1 ;  /* 0x3000002cff587230 */ /* 0x000fc40000004100 */
[----:B------:R-:W-:Y:S02]  /*8ce0*/  HADD2.F32 R61, -RZ, R40.H1_H1 ;  /* 0x30000028ff3d7230 */ /* 0x000fe40000004100 */
[-C--:B------:R-:W-:Y:S01]  /*8cf0*/  FMUL.FTZ R40, R63, R188.reuse ;  /* 0x000000bc3f287220 */ /* 0x080fe20000410000 */
[----:B------:R-:W-:Y:S02]  /*8d00*/  HADD2.F32 R90, -RZ, R185.H0_H0 ;  /* 0x200000b9ff5a7230 */ /* 0x000fe40000004100 */
[----:B------:R-:W-:Y:S01]  /*8d10*/  FMUL.FTZ R44, R55, R188 ;  /* 0x000000bc372c7220 */ /* 0x000fe20000410000 */
[----:B------:R-:W-:Y:S02]  /*8d20*/  HADD2.F32 R54, -RZ, R54.H0_H0 ;  /* 0x20000036ff367230 */ /* 0x000fe40000004100 */
[-C--:B------:R-:W-:Y:S01]  /*8d30*/  FMUL.FTZ R92, R88, R89.reuse ;  /* 0x00000059585c7220 */ /* 0x080fe20000410000 */
[----:B------:R-:W-:Y:S01]  /*8d40*/  FMUL.FTZ R89, R61, R89 ;  /* 0x000000593d597220 */ /* 0x000fe20000410000 */
[-C--:B------:R-:W-:Y:S01]  /*8d50*/  FFMA.FTZ R40, R55, R90.reuse, -R40 ;  /* 0x0000005a37287223 */ /* 0x080fe20000010828 */
[----:B------:R-:W-:Y:S01]  /*8d60*/  FFMA.FTZ R44, R63, R90, R44 ;  /* 0x0000005a3f2c7223 */ /* 0x000fe2000001002c */
[----:B------:R-:W-:Y:S01]  /*8d70*/  FFMA.FTZ R55, R61, R54, -R92 ;  /* 0x000000363d377223 */ /* 0x000fe2000001085c */
[----:B------:R-:W-:-:S02]  /*8d80*/  HADD2.F32 R63, -RZ, R59.H0_H0 ;  /* 0x2000003bff3f7230 */ /* 0x000fc40000004100 */
[----:B------:R-:W-:Y:S01]  /*8d90*/  FFMA.FTZ R61, R88, R54, R89 ;  /* 0x00000036583d7223 */ /* 0x000fe20000010059 */
[----:B------:R-:W-:Y:S02]  /*8da0*/  HADD2.F32 R59, -RZ, R46.H0_H0 ;  /* 0x2000002eff3b7230 */ /* 0x000fe40000004100 */
[----:B------:R-:W-:Y:S01]  /*8db0*/  HADD2.F32 R54, -RZ, R42.H0_H0 ;  /* 0x2000002aff367230 */ /* 0x000fe20000004100 */
[----:B------:R-:W-:Y:S01]  /*8dc0*/  F2FP.F16.F32.PACK_AB R40, R55, R40 ;  /* 0x000000283728723e */ /* 0x000fe200000000ff */
[----:B------:R-:W-:Y:S01]  /*8dd0*/  HADD2.F32 R46, -RZ, R46.H1_H1 ;  /* 0x3000002eff2e7230 */ /* 0x000fe20000004100 */
[----:B------:R-:W-:Y:S01]  /*8de0*/  F2FP.F16.F32.PACK_AB R44, R61, R44 ;  /* 0x0000002c3d2c723e */ /* 0x000fe200000000ff */
[----:B------:R-:W-:Y:S02]  /*8df0*/  HADD2.F32 R187, -RZ, R187.H0_H0 ;  /* 0x200000bbffbb7230 */ /* 0x000fe40000004100 */
[----:B------:R-:W-:Y:S02]  /*8e00*/  HADD2.F32 R42, -RZ, R42.H1_H1 ;  /* 0x3000002aff2a7230 */ /* 0x000fe40000004100 */
        /* <DEDUP_REMOVED lines=9> */
[----:B------:R-:W-:-:S04]  /*8ea0*/  FFMA.FTZ R63, R46, R57, R63 ;  /* 0x000000392e3f7223 */ /* 0x000fc8000001003f */
[----:B------:R-:W-:Y:S02]  /*8eb0*/  F2FP.F16.F32.PACK_AB R42, R42, R89 ;  /* 0x000000592a2a723e */ /* 0x000fe400000000ff */
[----:B------:R-:W-:-:S07]  /*8ec0*/  F2FP.F16.F32.PACK_AB R46, R63, R88 ;  /* 0x000000583f2e723e */ /* 0x000fce00000000ff */
.L_x_6053:
[----:B------:R-:W-:Y:S05]  /*8ed0*/  BSYNC B2 ;  /* 0x0000000000027941 */ /* 0x000fea0003800000 */
.L_x_6052:
        /* <DEDUP_REMOVED lines=12> */
.L_x_6051:
[----:B------:R-:W-:Y:S05]  /*8fa0*/  BSYNC B1 ;  /* 0x0000000000017941 */ /* 0x000fea0003800000 */
.L_x_6050:
[----:B------:R-:W-:Y:S01]  /*8fb0*/  ISETP.GE.OR P4, PT, R224, R4, P0 ;  /* 0x00000004e000720c */ /* 0x000fe20000786670 */
[----:B------:R-:W-:-:S12]  /*8fc0*/  BSSY B1, `(.L_x_6054) ;  /* 0x0000083000017945 */ /* 0x000fd80003800000 */
[----:B------:R-:W-:Y:S05]  /*8fd0*/  @P4 BRA `(.L_x_6055) ;  /* 0x0000000800044947 */ /* 0x000fea0003800000 */
[----:B-1-34-:R-:W3:Y:S04]  /*8fe0*/  LDL R40, [R1+0x70] ;  /* 0x0000700001287983 */ /* 0x01aee80000100800 */
        /* <DEDUP_REMOVED lines=24> */
[----:B------:R-:W-:-:S03]  /*9170*/  IMAD R43, R220, 0x5800, R43 ;  /* 0x00005800dc2b7824 */ /* 0x000fc600078e022b */
[----:B------:R-:W-:Y:S01]  /*9180*/  LEA R41, R41, R2, 0x1 ;  /* 0x0000000229297211 */ /* 0x000fe200078e08ff */
[----:B------:R-:W-:-:S05]  /*9190*/  IMAD R44, R43, 0x2, R2 ;  /* 0x000000022b2c7824 */ /* 0x000fca00078e0202 */
[----:B------:R-:W1:Y:S04]  /*91a0*/  LDS.128 R40, [R41+0x1e400] ;  /* 0x01e4000029287984 */ /* 0x000e680000000c00 */
[----:B------:R-:W2:Y:S01]  /*91b0*/  LDS.128 R44, [R44+0x1e400] ;  /* 0x01e400002c2c7984 */ /* 0x000ea20000000c00 */
[----:B------:R-:W-:Y:S01]  /*91c0*/  IADD3.X R51, R15, R52, R9, P4, P5 ;  /* 0x000000340f337210 */ /* 0x000fe200027ea409 */
[----:B------:R-:W-:Y:S06]  /*91d0*/  @P3 BRA `(.L_x_6057) ;  /* 0x0000000400503947 */ /* 0x000fec0003800000 */
[----:B------:R-:W-:Y:S01]  /*91e0*/  SHF.R.U32.HI R63, RZ, 0x10, R77 ;  /* 0x00000010ff3f7819 */ /* 0x000fe2000001164d */
[----:B--2---:R-:W-:Y:S01]  /*91f0*/  IMAD.MOV.U32 R58, RZ, RZ, R45 ;  /* 0x000000ffff3a7224 */ /* 0x004fe200078e002d */
[----:B------:R-:W-:Y:S01]  /*9200*/  SHF.R.U64 R54, R72, 0x10, R73 ;  /* 0x0000001048367819 */ /* 0x000fe20000001249 */
[----:B------:R-:W-:Y:S01]  /*9210*/  IMAD.MOV.U32 R59, RZ, RZ, R47 ;  /* 0x000000ffff3b7224 */ /* 0x000fe200078e002f */
[----:B------:R-:W-:Y:S01]  /*9220*/  SHF.R.U32.HI R61, RZ, 0x10, R73 ;  /* 0x00000010ff3d7819 */ /* 0x000fe20000011649 */
[----:B------:R-:W-:Y:S01]  /*9230*/  HADD2.F32 R63, -RZ, R63.H0_H0 ;  /* 0x2000003fff3f7230 */ /* 0x000fe20000004100 */
[----:B------:R-:W-:Y:S01]  /*9240*/  SHF.R.U64 R56, R76, 0x10, R77 ;  /* 0x000000104c387819 */ /* 0x000fe2000000124d */
[--C-:B------:R-:W-:Y:S01]  /*9250*/  HADD2.F32 R47, -RZ, R58.reuse.H0_H0 ;  /* 0x2000003aff2f7230 */ /* 0x100fe20000004100 */
[--C-:B------:R-:W-:Y:S01]  /*9260*/  SHF.R.U64 R57, R78, 0x10, R79.reuse ;  /* 0x000000104e397819 */ /* 0x100fe2000000124f */
[----:B------:R-:W-:Y:S01]  /*9270*/  HADD2.F32 R60, -RZ, R58.H1_H1 ;  /* 0x3000003aff3c7230 */ /* 0x000fe20000004100 */
[----:B------:R-:W-:Y:S01]  /*9280*/  SHF.R.U32.HI R78, RZ, 0x10, R79 ;  /* 0x00000010ff4e7819 */ /* 0x000fe2000001164f */
[----:B-1----:R-:W-:Y:S01]  /*9290*/  IMAD.MOV.U32 R45, RZ, RZ, R43 ;  /* 0x000000ffff2d7224 */ /* 0x002fe200078e002b */
[----:B------:R-:W-:Y:S01]  /*92a0*/  SHF.R.U64 R55, R74, 0x10, R75 ;  /* 0x000000104a377819 */ /* 0x000fe2000000124b */
[----:B------:R-:W-:-:S02]  /*92b0*/  HADD2.F32 R72, -RZ, R177.H1_H1 ;  /* 0x300000b1ff487230 */ /* 0x000fc40000004100 */
[-C--:B------:R-:W-:Y:S01]  /*92c0*/  FMUL.FTZ R73, R60, R63.reuse ;  /* 0x0000003f3c497220 */ /* 0x080fe20000410000 */
[--C-:B------:R-:W-:Y:S01]  /*92d0*/  HADD2.F32 R58, -RZ, R41.reuse.H1_H1 ;  /* 0x30000029ff3a7230 */ /* 0x100fe20000004100 */
[----:B------:R-:W-:Y:S01]  /*92e0*/  SHF.R.U32.HI R74, RZ, 0x10, R75 ;  /* 0x00000010ff4a7819 */ /* 0x000fe2000001164b */
[----:B------:R-:W-:Y:S02]  /*92f0*/  HADD2.F32 R43, -RZ, R41.H0_H0 ;  /* 0x20000029ff2b7230 */ /* 0x000fe40000004100 */
[-C--:B------:R-:W-:Y:S01]  /*9300*/  FMUL.FTZ R76, R47, R72.reuse ;  /* 0x000000482f4c7220 */ /* 0x080fe20000410000 */
[----:B------:R-:W-:Y:S02]  /*9310*/  HADD2.F32 R62, -RZ, R172.H1_H1 ;  /* 0x300000acff3e7230 */ /* 0x000fe40000004100 */
[----:B------:R-:W-:Y:S01]  /*9320*/  FMUL.FTZ R63, R58, R63 ;  /* 0x0000003f3a3f7220 */ /* 0x000fe20000410000 */
[----:B------:R-:W-:Y:S02]  /*9330*/  HADD2.F32 R61, -RZ, R61.H0_H0 ;  /* 0x2000003dff3d7230 */ /* 0x000fe40000004100 */
[----:B------:R-:W-:Y:S01]  /*9340*/  FMUL.FTZ R72, R43, R72 ;  /* 0x000000482b487220 */ /* 0x000fe20000410000 */
[----:B------:R-:W-:-:S02]  /*9350*/  HADD2.F32 R78, -RZ, R78.H0_H0 ;  /* 0x2000004eff4e7230 */ /* 0x000fc40000004100 */
[-C--:B------:R-:W-:Y:S01]  /*9360*/  FFMA.FTZ R41, R43, R62.reuse, -R76 ;  /* 0x0000003e2b297223 */ /* 0x080fe2000001084c */
[----:B------:R-:W-:Y:S02]  /*9370*/  HADD2.F32 R76, -RZ, R173.H1_H1 ;  /* 0x300000adff4c7230 */ /* 0x000fe40000004100 */
[-C--:B------:R-:W-:Y:S01]  /*9380*/  FFMA.FTZ R58, R58, R61.reuse, -R73 ;  /* 0x0000003d3a3a7223 */ /* 0x080fe20000010849 */
[----:B------:R-:W-:Y:S01]  /*9390*/  FFMA.FTZ R60, R60, R61, R63 ;  /* 0x0000003d3c3c7223 */ /* 0x000fe2000001003f */
[----:B------:R-:W-:Y:S01]  /*93a0*/  FFMA.FTZ R43, R47, R62, R72 ;  /* 0x0000003e2f2b7223 */ /* 0x000fe20000010048 */
[--C-:B------:R-:W-:Y:S02]  /*93b0*/  HADD2.F32 R61, -RZ, R59.reuse.H0_H0 ;  /* 0x2000003bff3d7230 */ /* 0x100fe40000004100 */
[----:B------:R-:W-:Y:S01]  /*93c0*/  HADD2.F32 R59, -RZ, R59.H1_H1 ;  /* 0x3000003bff3b7230 */ /* 0x000fe20000004100 */
[----:B------:R-:W-:Y:S01]  /*93d0*/  F2FP.F16.F32.PACK_AB R41, R58, R41 ;  /* 0x000000293a29723e */ /* 0x000fe200000000ff */
[----:B------:R-:W-:-:S02]  /*93e0*/  HADD2.F32 R47, -RZ, R45.H0_H0 ;  /* 0x2000002dff2f7230 */ /* 0x000fc40000004100 */
[----:B------:R-:W-:Y:S01]  /*93f0*/  FMUL.FTZ R88, R61, R76 ;  /* 0x0000004c3d587220 */ /* 0x000fe20000410000 */
[----:B------:R-:W-:Y:S02]  /*9400*/  HADD2.F32 R62, -RZ, R45.H1_H1 ;  /* 0x3000002dff3e7230 */ /* 0x000fe40000004100 */
[----:B------:R-:W-:Y:S01]  /*9410*/  FMUL.FTZ R63, R59, R78 ;  /* 0x0000004e3b3f7220 */ /* 0x000fe20000410000 */
[----:B------:R-:W-:Y:S02]  /*9420*/  HADD2.F32 R72, -RZ, R171.H1_H1 ;  /* 0x300000abff487230 */ /* 0x000fe40000004100 */
[----:B------:R-:W-:Y:S01]  /*9430*/  FMUL.FTZ R76, R47, R76 ;  /* 0x0000004c2f4c7220 */ /* 0x000fe20000410000 */
[----:B------:R-:W-:Y:S02]  /*9440*/  HADD2.F32 R74, -RZ, R74.H0_H0 ;  /* 0x2000004aff4a7230 */ /* 0x000fe40000004100 */
        /* <DEDUP_REMOVED lines=12> */
[----:B------:R-:W-:Y:S01]  /*9510*/  FMUL.FTZ R73, R59, R177 ;  /* 0x000000b13b497220 */ /* 0x000fe20000410000 */
[----:B------:R-:W-:Y:S01]  /*9520*/  HADD2.F32 R40, -RZ, R40.H1_H1 ;  /* 0x30000028ff287230 */ /* 0x000fe20000004100 */
[----:B------:R-:W-:Y:S01]  /*9530*/  F2FP.F16.F32.PACK_AB R47, R72, R47 ;  /* 0x0000002f482f723e */ /* 0x000fe200000000ff */
[----:B------:R-:W-:Y:S02]  /*9540*/  HADD2.F32 R172, -RZ, R172.H0_H0 ;  /* 0x200000acffac7230 */ /* 0x000fe40000004100 */
[-C--:B------:R-:W-:Y:S01]  /*9550*/  FMUL.FTZ R75, R44, R63.reuse ;  /* 0x0000003f2c4b7220 */ /* 0x080fe20000410000 */
[----:B------:R-:W-:Y:S02]  /*9560*/  HADD2.F32 R61, -RZ, R54.H0_H0 ;  /* 0x20000036ff3d7230 */ /* 0x000fe40000004100 */
[----:B------:R-:W-:Y:S01]  /*9570*/  FMUL.FTZ R63, R40, R63 ;  /* 0x0000003f283f7220 */ /* 0x000fe20000410000 */
[C---:B------:R-:W-:Y:S01]  /*9580*/  FMUL.FTZ R54, R56.reuse, R177 ;  /* 0x000000b138367220 */ /* 0x040fe20000410000 */
[----:B------:R-:W-:Y:S01]  /*9590*/  FFMA.FTZ R73, R56, R172, -R73 ;  /* 0x000000ac38497223 */ /* 0x000fe20000010849 */
[----:B------:R-:W-:-:S02]  /*95a0*/  HADD2.F32 R173, -RZ, R173.H0_H0 ;  /* 0x200000adffad7230 */ /* 0x000fc40000004100 */
[-C--:B------:R-:W-:Y:S01]  /*95b0*/  FFMA.FTZ R63, R44, R61.reuse, R63 ;  /* 0x0000003d2c3f7223 */ /* 0x080fe2000001003f */
[----:B------:R-:W-:Y:S01]  /*95c0*/  FFMA.FTZ R56, R40, R61, -R75 ;  /* 0x0000003d28387223 */ /* 0x000fe2000001084b */
[----:B------:R-:W-:Y:S02]  /*95d0*/  HADD2.F32 R44, -RZ, R46.H0_H0 ;  /* 0x2000002eff2c7230 */ /* 0x000fe40000004100 */
[----:B------:R-:W-:Y:S01]  /*95e0*/  FFMA.FTZ R54, R59, R172, R54 ;  /* 0x000000ac3b367223 */ /* 0x000fe20000010036 */
[----:B------:R-:W-:Y:S01]  /*95f0*/  HADD2.F32 R57, -RZ, R57.H0_H0 ;  /* 0x20000039ff397230 */ /* 0x000fe20000004100 */
[----:B------:R-:W-:Y:S01]  /*9600*/  MOV R43, R62 ;  /* 0x0000003e002b7202 */ /* 0x000fe20000000f00 */
        /* <DEDUP_REMOVED lines=17> */
.L_x_6057:
[----:B------:R-:W-:Y:S05]  /*9720*/  BSYNC B2 ;  /* 0x0000000000027941 */ /* 0x000fea0003800000 */
.L_x_6056:
        /* <DEDUP_REMOVED lines=12> */
.L_x_6055:
[----:B------:R-:W-:Y:S05]  /*97f0*/  BSYNC B1 ;  /* 0x0000000000017941 */ /* 0x000fea0003800000 */
.L_x_6054:
[----:B------:R-:W-:Y:S01]  /*9800*/  ISETP.GE.OR P4, PT, R225, R4, P0 ;  /* 0x00000004e100720c */ /* 0x000fe20000786670 */
[----:B------:R-:W-:-:S12]  /*9810*/  BSSY B1, `(.L_x_6058) ;  /* 0x0000084000017945 */ /* 0x000fd80003800000 */
[----:B------:R-:W-:Y:S05]  /*9820*/  @P4 BRA `(.L_x_6059) ;  /* 0x0000000800084947 */ /* 0x000fea0003800000 */
[----:B-1-34-:R-:W3:Y:S04]  /*9830*/  LDL R40, [R1] ;  /* 0x0000000001287983 */ /* 0x01aee80000100800 */
[----:B------:R-:W4:Y:S04]  /*9840*/  LDL R43, [R1+0x44] ;  /* 0x00004400012b7983 */ /* 0x000f280000100800 */
[----:B------:R-:W5:Y:S01]  /*9850*/  LDL R42, [R1+0x6c] ;  /* 0x00006c00012a7983 */ /* 0x000f620000100800 */
[----:B--2---:R-:W-:Y:S01]  /*9860*/  IMAD.WIDE.U32 R48, R225, R134, R132 ;  /* 0x00000086e1307225 */ /* 0x004fe200078e0084 */
[----:B------:R-:W-:Y:S02]  /*9870*/  BSSY B2, `(.L_x_6060) ;  /* 0x0000071000027945 */ /* 0x000fe40003800000 */
[----:B------:R-:W-:-:S02]  /*9880*/  IADD3 R50, P4, P5, R98, R48, R20 ;  /* 0x0000003062327210 */ /* 0x000fc40007d9e014 */
[----:B---3--:R-:W-:Y:S01]  /*9890*/  LOP3.LUT P6, RZ, R40, 0x1, RZ, 0xc0, !PT ;  /* 0x0000000128ff7812 */ /* 0x008fe200078cc0ff */
[----:B------:R-:W-:-:S04]  /*98a0*/  IMAD R40, R146, R134, RZ ;  /* 0x0000008692287224 */ /* 0x000fc800078e02ff */
[----:B------:R-:W-:Y:S01]  /*98b0*/  IMAD R41, R225, R135, R40 ;  /* 0x00000087e1297224 */ /* 0x000fe200078e0228 */
[----:B------:R-:W-:-:S03]  /*98c0*/  SEL R40, R97, R153, !P6 ;  /* 0x0000009961287207 */ /* 0x000fc60007000000 */
[----:B------:R-:W-:Y:S01]  /*98d0*/  IMAD.IADD R52, R49, 0x1, R41 ;  /* 0x0000000131347824 */ /* 0x000fe200078e0229 */
[----:B------:R-:W-:-:S04]  /*98e0*/  SHF.R.S32.HI R41, RZ, 0x1f, R40 ;  /* 0x0000001fff297819 */ /* 0x000fc80000011428 */
[----:B------:R-:W-:Y:S02]  /*98f0*/  LEA.HI R41, R41, R40, RZ, 0x4 ;  /* 0x0000002829297211 */ /* 0x000fe400078f20ff */
[----:B------:R-:W-:Y:S02]  /*9900*/  IADD3.X R51, R15, R52, R9, P4, P5 ;  /* 0x000000340f337210 */ /* 0x000fe400027ea409 */
[----:B------:R-:W-:-:S04]  /*9910*/  LEA.HI.SX32 R41, R41, R10, 0x1c ;  /* 0x0000000a29297211 */ /* 0x000fc800078fe2ff */
[----:B------:R-:W-:Y:S01]  /*9920*/  SHF.R.S32.HI R40, RZ, 0x1f, R41 ;  /* 0x0000001fff287819 */ /* 0x000fe20000011429 */
[----:B------:R-:W-:-:S03]  /*9930*/  IMAD.SHL.U32 R53, R41, 0x8, RZ ;  /* 0x0000000829357824 */ /* 0x000fc600078e00ff */
[----:B------:R-:W-:Y:S02]  /*9940*/  LEA.HI R40, R40, R41, RZ, 0x3 ;  /* 0x0000002928287211 */ /* 0x000fe400078f18ff */
[----:B----4-:R-:W-:Y:S02]  /*9950*/  LOP3.LUT R41, R43, 0x38, R53, 0xf8, !PT ;  /* 0x000000382b297812 */ /* 0x010fe400078ef835 */
[----:B------:R-:W-:Y:S02]  /*9960*/  SHF.R.S32.HI R40, RZ, 0x3, R40 ;  /* 0x00000003ff287819 */ /* 0x000fe40000011428 */
[----:B------:R-:W-:-:S03]  /*9970*/  LOP3.LUT R41, R41, R138, RZ, 0x3c, !PT ;  /* 0x0000008a29297212 */ /* 0x000fc600078e3cff */
[----:B-----5:R-:W-:-:S04]  /*9980*/  IMAD R40, R40, 0x2c00, R42 ;  /* 0x00002c0028287824 */ /* 0x020fc800078e022a */
[----:B------:R-:W-:Y:S02]  /*9990*/  IMAD.IADD R43, R40, 0x1, R41 ;  /* 0x00000001282b7824 */ /* 0x000fe400078e0229 */
[C---:B------:R-:W-:Y:S02]  /*99a0*/  IMAD R41, R220.reuse, 0x5800, R148 ;  /* 0x00005800dc297824 */ /* 0x040fe400078e0294 */
[----:B------:R-:W-:Y:S02]  /*99b0*/  IMAD R43, R220, 0x5800, R43 ;  /* 0x00005800dc2b7824 */ /* 0x000fe400078e022b */
[----:B------:R-:W-:-:S03]  /*99c0*/  IMAD R41, R41, 0x2, R2 ;  /* 0x0000000229297824 */ /* 0x000fc600078e0202 */
[----:B------:R-:W-:-:S03]  /*99d0*/  LEA R44, R43, R2, 0x1 ;  /* 0x000000022b2c7211 */ /* 0x000fc600078e08ff */
[----:B------:R-:W1:Y:S04]  /*99e0*/  LDS.128 R40, [R41+0x1e400] ;  /* 0x01e4000029287984 */ /* 0x000e680000000c00 */
[----:B------:R-:W2:Y:S01]  /*99f0*/  LDS.128 R44, [R44+0x1e400] ;  /* 0x01e400002c2c7984 */ /* 0x000ea20000000c00 */
[----:B------:R-:W-:Y:S05]  /*9a00*/  @P3 BRA `(.L_x_6061) ;  /* 0x00000004005c3947 */ /* 0x000fea0003800000 */
[----:B-1----:R-:W-:Y:S01]  /*9a10*/  IMAD.MOV.U32 R58, RZ, RZ, R40 ;  /* 0x000000ffff3a7224 */ /* 0x002fe200078e0028 */
[----:B------:R-:W-:Y:S01]  /*9a20*/  SHF.R.U64 R56, R64, 0x10, R65 ;  /* 0x0000001040387819 */ /* 0x000fe20000001241 */
[----:B--2---:R-:W-:Y:S01]  /*9a30*/  IMAD.MOV.U32 R40, RZ, RZ, R45 ;  /* 0x000000ffff287224 */ /* 0x004fe200078e002d */
[----:B------:R-:W-:Y:S01]  /*9a40*/  SHF.R.U32.HI R64, RZ, 0x10, R69 ;  /* 0x00000010ff407819 */ /* 0x000fe20000011645 */
[----:B------:R-:W-:Y:S01]  /*9a50*/  IMAD.MOV.U32 R59, RZ, RZ, R44 ;  /* 0x000000ffff3b7224 */ /* 0x000fe200078e002c */
[----:B------:R-:W-:Y:S01]  /*9a60*/  MOV R60, R47 ;  /* 0x0000002f003c7202 */ /* 0x000fe20000000f00 */
[----:B------:R-:W-:Y:S01]  /*9a70*/  HADD2.F32 R63, -RZ, R170.H1_H1 ;  /* 0x300000aaff3f7230 */ /* 0x000fe20000004100 */
[----:B------:R-:W-:Y:S01]  /*9a80*/  SHF.R.U32.HI R62, RZ, 0x10, R65 ;  /* 0x00000010ff3e7819 */ /* 0x000fe20000011641 */
[--C-:B------:R-:W-:Y:S01]  /*9a90*/  HADD2.F32 R44, -RZ, R40.reuse.H0_H0 ;  /* 0x20000028ff2c7230 */ /* 0x100fe20000004100 */
[----:B------:R-:W-:Y:S01]  /*9aa0*/  SHF.R.U64 R54, R66, 0x10, R67 ;  /* 0x0000001042367819 */ /* 0x000fe20000001243 */
[----:B------:R-:W-:Y:S01]  /*9ab0*/  HADD2.F32 R47, -RZ, R40.H1_H1 ;  /* 0x30000028ff2f7230 */ /* 0x000fe20000004100 */
[----:B------:R-:W-:Y:S01]  /*9ac0*/  SHF.R.U32.HI R65, RZ, 0x10, R71 ;  /* 0x00000010ff417819 */ /* 0x000fe20000011647 */
        /* <DEDUP_REMOVED lines=12> */
[----:B------:R-:W-:Y:S01]  /*9b90*/  FMUL.FTZ R64, R43, R64 ;  /* 0x000000402b407220 */ /* 0x000fe20000410000 */
[-C--:B------:R-:W-:Y:S01]  /*9ba0*/  FFMA.FTZ R40, R40, R61.reuse, -R41 ;  /* 0x0000003d28287223 */ /* 0x080fe20000010829 */
[----:B------:R-:W-:Y:S01]  /*9bb0*/  FFMA.FTZ R41, R44, R61, R63 ;  /* 0x0000003d2c297223 */ /* 0x000fe2000001003f */
[----:B------:R-:W-:-:S02]  /*9bc0*/  HADD2.F32 R61, -RZ, R60.H0_H0 ;  /* 0x2000003cff3d7230 */ /* 0x000fc40000004100 */
[-C--:B------:R-:W-:Y:S01]  /*9bd0*/  FFMA.FTZ R44, R47, R62.reuse, R64 ;  /* 0x0000003e2f2c7223 */ /* 0x080fe20000010040 */
[----:B------:R-:W-:Y:S02]  /*9be0*/  HADD2.F32 R64, -RZ, R167.H1_H1 ;  /* 0x300000a7ff407230 */ /* 0x000fe40000004100 */
[----:B------:R-:W-:Y:S01]  /*9bf0*/  FFMA.FTZ R43, R43, R62, -R66 ;  /* 0x0000003e2b2b7223 */ /* 0x000fe20000010842 */
[----:B------:R-:W-:Y:S02]  /*9c00*/  HADD2.F32 R47, -RZ, R45.H0_H0 ;  /* 0x2000002dff2f7230 */ /* 0x000fe40000004100 */
[----:B------:R-:W-:Y:S02]  /*9c10*/  HADD2.F32 R60, -RZ, R60.H1_H1 ;  /* 0x3000003cff3c7230 */ /* 0x000fe40000004100 */
[-C--:B------:R-:W-:Y:S01]  /*9c20*/  FMUL.FTZ R66, R61, R64.reuse ;  /* 0x000000403d427220 */ /* 0x080fe20000410000 */
[----:B------:R-:W-:Y:S02]  /*9c30*/  HADD2.F32 R65, -RZ, R65.H0_H0 ;  /* 0x20000041ff417230 */ /* 0x000fe40000004100 */
[----:B------:R-:W-:Y:S01]  /*9c40*/  FMUL.FTZ R64, R47, R64 ;  /* 0x000000402f407220 */ /* 0x000fe20000410000 */
[----:B------:R-:W-:Y:S01]  /*9c50*/  HADD2.F32 R45, -RZ, R45.H1_H1 ;  /* 0x3000002dff2d7230 */ /* 0x000fe20000004100 */
[----:B------:R-:W-:Y:S01]  /*9c60*/  F2FP.F16.F32.PACK_AB R43, R43, R40 ;  /* 0x000000282b2b723e */ /* 0x000fe200000000ff */
[----:B------:R-:W-:-:S02]  /*9c70*/  HADD2.F32 R62, -RZ, R169.H1_H1 ;  /* 0x300000a9ff3e7230 */ /* 0x000fc40000004100 */
[CC--:B------:R-:W-:Y:S01]  /*9c80*/  FMUL.FTZ R68, R60.reuse, R65.reuse ;  /* 0x000000413c447220 */ /* 0x0c0fe20000410000 */
[----:B------:R-:W-:Y:S02]  /*9c90*/  HADD2.F32 R63, -RZ, R67.H0_H0 ;  /* 0x20000043ff3f7230 */ /* 0x000fe40000004100 */
[----:B------:R-:W-:Y:S01]  /*9ca0*/  FMUL.FTZ R69, R45, R65 ;  /* 0x000000412d457220 */ /* 0x000fe20000410000 */
[----:B------:R-:W-:Y:S02]  /*9cb0*/  HADD2.F32 R57, -RZ, R57.H0_H0 ;  /* 0x20000039ff397230 */ /* 0x000fe40000004100 */
[-C--:B------:R-:W-:Y:S01]  /*9cc0*/  FFMA.FTZ R65, R47, R62.reuse, -R66 ;  /* 0x0000003e2f417223 */ /* 0x080fe20000010842 */
[----:B------:R-:W-:Y:S01]  /*9cd0*/  FFMA.FTZ R67, R61, R62, R64 ;  /* 0x0000003e3d437223 */ /* 0x000fe20000010040 */
[-C--:B------:R-:W-:Y:S01]  /*9ce0*/  FFMA.FTZ R68, R45, R63.reuse, -R68 ;  /* 0x0000003f2d447223 */ /* 0x080fe20000010844 */
[----:B------:R-:W-:Y:S02]  /*9cf0*/  HADD2.F32 R62, -RZ, R167.H0_H0 ;  /* 0x200000a7ff3e7230 */ /* 0x000fe40000004100 */
[----:B------:R-:W-:Y:S01]  /*9d00*/  FFMA.FTZ R70, R60, R63, R69 ;  /* 0x0000003f3c467223 */ /* 0x000fe20000010045 */
[----:B------:R-:W-:-:S02]  /*9d10*/  HADD2.F32 R47, -RZ, R59.H0_H0 ;  /* 0x2000003bff2f7230 */ /* 0x000fc40000004100 */
[--C-:B------:R-:W-:Y:S01]  /*9d20*/  HADD2.F32 R45, -RZ, R58.reuse.H0_H0 ;  /* 0x2000003aff2d7230 */ /* 0x100fe20000004100 */
[----:B------:R-:W-:Y:S01]  /*9d30*/  F2FP.F16.F32.PACK_AB R65, R68, R65 ;  /* 0x000000414441723e */ /* 0x000fe200000000ff */
[----:B------:R-:W-:Y:S02]  /*9d40*/  HADD2.F32 R60, -RZ, R169.H0_H0 ;  /* 0x200000a9ff3c7230 */ /* 0x000fe40000004100 */
[-C--:B------:R-:W-:Y:S01]  /*9d50*/  FMUL.FTZ R64, R47, R62.reuse ;  /* 0x0000003e2f407220 */ /* 0x080fe20000410000 */
[----:B------:R-:W-:Y:S02]  /*9d60*/  HADD2.F32 R59, -RZ, R59.H1_H1 ;  /* 0x3000003bff3b7230 */ /* 0x000fe40000004100 */
[C---:B------:R-:W-:Y:S01]  /*9d70*/  FMUL.FTZ R62, R45.reuse, R62 ;  /* 0x0000003e2d3e7220 */ /* 0x040fe20000410000 */
[----:B------:R-:W-:Y:S02]  /*9d80*/  HADD2.F32 R58, -RZ, R58.H1_H1 ;  /* 0x3000003aff3a7230 */ /* 0x000fe40000004100 */
[----:B------:R-:W-:Y:S01]  /*9d90*/  FFMA.FTZ R64, R45, R60, -R64 ;  /* 0x0000003c2d407223 */ /* 0x000fe20000010840 */
[----:B------:R-:W-:-:S02]  /*9da0*/  HADD2.F32 R168, -RZ, R168.H0_H0 ;  /* 0x200000a8ffa87230 */ /* 0x000fc40000004100 */
[----:B------:R-:W-:Y:S01]  /*9db0*/  FFMA.FTZ R62, R47, R60, R62 ;  /* 0x0000003c2f3e7223 */ /* 0x000fe2000001003e */
[-C--:B------:R-:W-:Y:S01]  /*9dc0*/  FMUL.FTZ R61, R59, R57.reuse ;  /* 0x000000393b3d7220 */ /* 0x080fe20000410000 */
[----:B------:R-:W-:Y:S01]  /*9dd0*/  FMUL.FTZ R66, R58, R57 ;  /* 0x000000393a427220 */ /* 0x000fe20000410000 */
[----:B------:R-:W-:Y:S02]  /*9de0*/  HADD2.F32 R47, -RZ, R46.H0_H0 ;  /* 0x2000002eff2f7230 */ /* 0x000fe40000004100 */
[----:B------:R-:W-:Y:S02]  /*9df0*/  HADD2.F32 R57, -RZ, R55.H0_H0 ;  /* 0x20000037ff397230 */ /* 0x000fe40000004100 */
[----:B------:R-:W-:Y:S02]  /*9e00*/  HADD2.F32 R45, -RZ, R42.H0_H0 ;  /* 0x2000002aff2d7230 */ /* 0x000fe40000004100 */
[----:B------:R-:W-:Y:S02]  /*9e10*/  HADD2.F32 R46, -RZ, R46.H1_H1 ;  /* 0x3000002eff2e7230 */ /* 0x000fe40000004100 */
[----:B------:R-:W-:-:S02]  /*9e20*/  HADD2.F32 R42, -RZ, R42.H1_H1 ;  /* 0x3000002aff2a7230 */ /* 0x000fc40000004100 */
[----:B------:R-:W-:Y:S02]  /*9e30*/  HADD2.F32 R55, -RZ, R54.H0_H0 ;  /* 0x20000036ff377230 */ /* 0x000fe40000004100 */
[-C--:B------:R-:W-:Y:S01]  /*9e40*/  FMUL.FTZ R54, R47, R168.reuse ;  /* 0x000000a82f367220 */ /* 0x080fe20000410000 */
[----:B------:R-:W-:Y:S02]  /*9e50*/  HADD2.F32 R56, -RZ, R56.H0_H0 ;  /* 0x20000038ff387230 */ /* 0x000fe40000004100 */
[-C--:B------:R-:W-:Y:S01]  /*9e60*/  FMUL.FTZ R63, R46, R57.reuse ;  /* 0x000000392e3f7220 */ /* 0x080fe20000410000 */
[----:B------:R-:W-:Y:S02]  /*9e70*/  HADD2.F32 R170, -RZ, R170.H0_H0 ;  /* 0x200000aaffaa7230 */ /* 0x000fe40000004100 */
[----:B------:R-:W-:Y:S01]  /*9e80*/  FMUL.FTZ R168, R45, R168 ;  /* 0x000000a82da87220 */ /* 0x000fe20000410000 */
[----:B------:R-:W-:Y:S01]  /*9e90*/  FMUL.FTZ R57, R42, R57 ;  /* 0x000000392a397220 */ /* 0x000fe20000410000 */
[-C--:B------:R-:W-:Y:S01]  /*9ea0*/  FFMA.FTZ R61, R58, R56.reuse, -R61 ;  /* 0x000000383a3d7223 */ /* 0x080fe2000001083d */
[----:B------:R-:W-:Y:S01]  /*9eb0*/  FFMA.FTZ R59, R59, R56, R66 ;  /* 0x000000383b3b7223 */ /* 0x000fe20000010042 */
[-C--:B------:R-:W-:Y:S01]  /*9ec0*/  FFMA.FTZ R54, R45, R170.reuse, -R54 ;  /* 0x000000aa2d367223 */ /* 0x080fe20000010836 */
[----:B------:R-:W-:Y:S01]  /*9ed0*/  FFMA.FTZ R168, R47, R170, R168 ;  /* 0x000000aa2fa87223 */ /* 0x000fe200000100a8 */
[-C--:B------:R-:W-:Y:S01]  /*9ee0*/  FFMA.FTZ R63, R42, R55.reuse, -R63 ;  /* 0x000000372a3f7223 */ /* 0x080fe2000001083f */
[----:B------:R-:W-:Y:S01]  /*9ef0*/  FFMA.FTZ R57, R46, R55, R57 ;  /* 0x000000372e397223 */ /* 0x000fe20000010039 */
[----:B------:R-:W-:Y:S01]  /*9f00*/  F2FP.F16.F32.PACK_AB R45, R44, R41 ;  /* 0x000000292c2d723e */ /* 0x000fe200000000ff */
[----:B------:R-:W-:Y:S01]  /*9f10*/  IMAD.MOV.U32 R41, RZ, RZ, R43 ;  /* 0x000000ffff297224 */ /* 0x000fe200078e002b */
[----:B------:R-:W-:Y:S01]  /*9f20*/  F2FP.F16.F32.PACK_AB R47, R70, R67 ;  /* 0x00000043462f723e */ /* 0x000fe200000000ff */
[----:B------:R-:W-:Y:S01]  /*9f30*/  IMAD.MOV.U32 R43, RZ, RZ, R65 ;  /* 0x000000ffff2b7224 */ /* 0x000fe200078e0041 */
[----:B------:R-:W-:-:S02]  /*9f40*/  F2FP.F16.F32.PACK_AB R40, R61, R64 ;  /* 0x000000403d28723e */ /* 0x000fc400000000ff */
[----:B------:R-:W-:Y:S02]  /*9f50*/  F2FP.F16.F32.PACK_AB R44, R59, R62 ;  /* 0x0000003e3b2c723e */ /* 0x000fe400000000ff */
[----:B------:R-:W-:Y:S02]  /*9f60*/  F2FP.F16.F32.PACK_AB R42, R63, R54 ;  /* 0x000000363f2a723e */ /* 0x000fe400000000ff */
[----:B------:R-:W-:-:S07]  /*9f70*/  F2FP.F16.F32.PACK_AB R46, R57, R168 ;  /* 0x000000a8392e723e */ /* 0x000fce00000000ff */
.L_x_6061:
[----:B------:R-:W-:Y:S05]  /*9f80*/  BSYNC B2 ;  /* 0x0000000000027941 */ /* 0x000fea0003800000 */
.L_x_6060:
        /* <DEDUP_REMOVED lines=12> */
.L_x_6059:
[----:B------:R-:W-:Y:S05]  /*a050*/  BSYNC B1 ;  /* 0x0000000000017941 */ /* 0x000fea0003800000 */
.L_x_6058:
[C---:B------:R-:W-:Y:S01]  /*a060*/  ISETP.GE.OR P4, PT, R226.reuse, R4, P0 ;  /* 0x00000004e200720c */ /* 0x040fe20000786670 */
[-C--:B-1234-:R-:W-:Y:S02]  /*a070*/  IMAD R40, R145, R134.reuse, RZ ;  /* 0x0000008691287224 */ /* 0x09efe400078e02ff */
[----:B------:R-:W-:-:S04]  /*a080*/  IMAD.WIDE.U32 R132, R226, R134, R132 ;  /* 0x00000086e2847225 */ /* 0x000fc800078e0084 */
[----:B------:R-:W-:-:S06]  /*a090*/  IMAD R135, R226, R135, R40 ;  /* 0x00000087e2877224 */ /* 0x000fcc00078e0228 */
[----:B------:R-:W-:Y:S05]  /*a0a0*/  @P4 BRA `(.L_x_6028) ;  /* 0x0000001000584947 */ /* 0x000fea0003800000 */
[----:B------:R-:W2:Y:S01]  /*a0b0*/  LDL R41, [R1] ;  /* 0x0000000001297983 */ /* 0x000ea20000100800 */
[----:B------:R-:W1:Y:S03]  /*a0c0*/  LDC.64 R48, c[0x0][0x2d8] ;  /* 0x0000b600ff307b82 */ /* 0x000e660000000a00 */
[----:B------:R-:W3:Y:S04]  /*a0d0*/  LDL R43, [R1+0x40] ;  /* 0x00004000012b7983 */ /* 0x000ee80000100800 */
[----:B------:R-:W4:Y:S01]  /*a0e0*/  LDL R42, [R1+0x68] ;  /* 0x00006800012a7983 */ /* 0x000f220000100800 */
[----:B------:R-:W-:Y:S01]  /*a0f0*/  IMAD.IADD R52, R133, 0x1, R135 ;  /* 0x0000000185347824 */ /* 0x000fe200078e0287 */
[----:B------:R-:W-:Y:S01]  /*a100*/  IADD3 R40, P4, P5, R98, R132, R20 ;  /* 0x0000008462287210 */ /* 0x000fe20007d9e014 */
[----:B------:R-:W-:Y:S01]  /*a110*/  BSSY B1, `(.L_x_6062) ;  /* 0x0000070000017945 */ /* 0x000fe20003800000 */
[----:B--2---:R-:W-:-:S02]  /*a120*/  LOP3.LUT P6, RZ, R41, 0x1, RZ, 0xc0, !PT ;  /* 0x0000000129ff7812 */ /* 0x004fc400078cc0ff */
[----:B------:R-:W-:Y:S02]  /*a130*/  IADD3.X R41, R15, R52, R9, P4, P5 ;  /* 0x000000340f297210 */ /* 0x000fe400027ea409 */
[C---:B-1----:R-:W-:Y:S02]  /*a140*/  LEA R50, P4, R40.reuse, R48, 0x1 ;  /* 0x0000003028327211 */ /* 0x042fe400078808ff */
[----:B------:R-:W-:Y:S02]  /*a150*/  SEL R153, R97, R153, !P6 ;  /* 0x0000009961997207 */ /* 0x000fe40007000000 */
[----:B------:R-:W-:Y:S02]  /*a160*/  LEA.HI.X R51, R40, R49, R41, 0x1, P4 ;  /* 0x0000003128337211 */ /* 0x000fe400020f0c29 */
[----:B------:R-:W-:-:S04]  /*a170*/  SHF.R.S32.HI R40, RZ, 0x1f, R153 ;  /* 0x0000001fff287819 */ /* 0x000fc80000011499 */
[----:B------:R-:W-:-:S04]  /*a180*/  LEA.HI R153, R40, R153, RZ, 0x4 ;  /* 0x0000009928997211 */ /* 0x000fc800078f20ff */
[----:B------:R-:W-:-:S04]  /*a190*/  LEA.HI.SX32 R153, R153, R10, 0x1c ;  /* 0x0000000a99997211 */ /* 0x000fc800078fe2ff */
[----:B------:R-:W-:Y:S01]  /*a1a0*/  SHF.R.S32.HI R40, RZ, 0x1f, R153 ;  /* 0x0000001fff287819 */ /* 0x000fe20000011499 */
[----:B------:R-:W-:-:S03]  /*a1b0*/  IMAD.SHL.U32 R53, R153, 0x8, RZ ;  /* 0x0000000899357824 */ /* 0x000fc600078e00ff */
[----:B------:R-:W-:-:S04]  /*a1c0*/  LEA.HI R40, R40, R153, RZ, 0x3 ;  /* 0x0000009928287211 */ /* 0x000fc800078f18ff */
[----:B------:R-:W-:Y:S02]  /*a1d0*/  SHF.R.S32.HI R41, RZ, 0x3, R40 ;  /* 0x00000003ff297819 */ /* 0x000fe40000011428 */
[----:B---3--:R-:W-:-:S03]  /*a1e0*/  LOP3.LUT R40, R43, 0x38, R53, 0xf8, !PT ;  /* 0x000000382b287812 */ /* 0x008fc600078ef835 */
[----:B----4-:R-:W-:Y:S01]  /*a1f0*/  IMAD R41, R41, 0x2c00, R42 ;  /* 0x00002c0029297824 */ /* 0x010fe200078e022a */
[----:B------:R-:W-:-:S04]  /*a200*/  LOP3.LUT R40, R40, R137, RZ, 0x3c, !PT ;  /* 0x0000008928287212 */ /* 0x000fc800078e3cff */
[----:B------:R-:W-:Y:S01]  /*a210*/  IADD3 R43, R41, R40, RZ ;  /* 0x00000028292b7210 */ /* 0x000fe20007ffe0ff */
[----:B------:R-:W-:-:S04]  /*a220*/  IMAD R41, R220, 0x5800, R147 ;  /* 0x00005800dc297824 */ /* 0x000fc800078e0293 */
[----:B------:R-:W-:Y:S02]  /*a230*/  IMAD R43, R220, 0x5800, R43 ;  /* 0x00005800dc2b7824 */ /* 0x000fe400078e022b */
[--C-:B------:R-:W-:Y:S02]  /*a240*/  IMAD R41, R41, 0x2, R2.reuse ;  /* 0x0000000229297824 */ /* 0x100fe400078e0202 */
[----:B------:R-:W-:-:S04]  /*a250*/  IMAD R44, R43, 0x2, R2 ;  /* 0x000000022b2c7824 */ /* 0x000fc800078e0202 */
[----:B------:R-:W1:Y:S04]  /*a260*/  LDS.128 R40, [R41+0x1e400] ;  /* 0x01e4000029287984 */ /* 0x000e680000000c00 */
[----:B------:R-:W2:Y:S01]  /*a270*/  LDS.128 R44, [R44+0x1e400] ;  /* 0x01e400002c2c7984 */ /* 0x000ea20000000c00 */
[----:B------:R-:W-:Y:S05]  /*a280*/  @P3 BRA `(.L_x_6063) ;  /* 0x0000000400603947 */ /* 0x000fea0003800000 */
[----:B------:R-:W-:Y:S01]  /*a290*/  SHF.R.U32.HI R60, RZ, 0x10, R85 ;  /* 0x00000010ff3c7819 */ /* 0x000fe20000011655 */
[----:B--2---:R-:W-:Y:S01]  /*a2a0*/  IMAD.MOV.U32 R55, RZ, RZ, R44 ;  /* 0x000000ffff377224 */ /* 0x004fe200078e002c */
[----:B------:R-:W-:Y:S01]  /*a2b0*/  MOV R56, R46 ;  /* 0x0000002e00387202 */ /* 0x000fe20000000f00 */
[----:B-1----:R-:W-:Y:S01]  /*a2c0*/  IMAD.MOV.U32 R44, RZ, RZ, R42 ;  /* 0x000000ffff2c7224 */ /* 0x002fe200078e002a */
        /* <DEDUP_REMOVED lines=74> */
[----:B------:R-:W-:-:S02]  /*a770*/  F2FP.F16.F32.PACK_AB R40, R57, R46 ;  /* 0x0000002e3928723e */ /* 0x000fc400000000ff */
[----:B------:R-:W-:Y:S02]  /*a780*/  F2FP.F16.F32.PACK_AB R43, R67, R64 ;  /* 0x00000040432b723e */ /* 0x000fe400000000ff */
[----:B------:R-:W-:Y:S01]  /*a790*/  F2FP.F16.F32.PACK_AB R46, R44, R55 ;  /* 0x000000372c2e723e */ /* 0x000fe200000000ff */
[----:B------:R-:W-:Y:S01]  /*a7a0*/  IMAD.MOV.U32 R44, RZ, RZ, R58 ;  /* 0x000000ffff2c7224 */ /* 0x000fe200078e003a */
[----:B------:R-:W-:Y:S01]  /*a7b0*/  F2FP.F16.F32.PACK_AB R64, R45, R42 ;  /* 0x0000002a2d40723e */ /* 0x000fe200000000ff */
[----:B------:R-:W-:Y:S01]  /*a7c0*/  IMAD.MOV.U32 R45, RZ, RZ, R59 ;  /* 0x000000ffff2d7224 */ /* 0x000fe200078e003b */
[----:B------:R-:W-:Y:S01]  /*a7d0*/  F2FP.F16.F32.PACK_AB R41, R62, R61 ;  /* 0x0000003d3e29723e */ /* 0x000fe200000000ff */
[----:B------:R-:W-:Y:S01]  /*a7e0*/  IMAD.MOV.U32 R42, RZ, RZ, R46 ;  /* 0x000000ffff2a7224 */ /* 0x000fe200078e002e */
[----:B------:R-:W-:Y:S01]  /*a7f0*/  MOV R47, R65 ;  /* 0x00000041002f7202 */ /* 0x000fe20000000f00 */
[----:B------:R-:W-:-:S07]  /*a800*/  IMAD.MOV.U32 R46, RZ, RZ, R64 ;  /* 0x000000ffff2e7224 */ /* 0x000fce00078e0040 */
.L_x_6063:
[----:B------:R-:W-:Y:S05]  /*a810*/  BSYNC B1 ;  /* 0x0000000000017941 */ /* 0x000fea0003800000 */
.L_x_6062:
[----:B------:R-:W-:Y:S01]  /*a820*/  ISETP.GE.AND P3, PT, R53, R152, PT ;  /* 0x000000983500720c */ /* 0x000fe20003f66270 */
[----:B------:R-:W-:Y:S02]  /*a830*/  ULDC.64 UR4, c[0x0][0x208] ;  /* 0x0000820000047ab9 */ /* 0x000fe40000000a00 */
[----:B-1----:R1:W-:Y:S10]  /*a840*/  STG.E.128 desc[UR4][R50.64], R40 ;  /* 0x0000002832007986 */ /* 0x0023f4000c101d04 */
[----:B------:R-:W-:Y:S05]  /*a850*/  @P3 BRA `(.L_x_6028) ;  /* 0x00000008006c3947 */ /* 0x000fea0003800000 */
[--C-:B-1----:R-:W-:Y:S01]  /*a860*/  SHF.R.S32.HI R40, RZ, 0x1f, R53.reuse ;  /* 0x0000001fff287819 */ /* 0x102fe20000011435 */
[----:B------:R-:W-:Y:S01]  /*a870*/  ULDC.64 UR4, c[0x0][0x208] ;  /* 0x0000820000047ab9 */ /* 0x000fe20000000a00 */
[----:B------:R-:W-:-:S04]  /*a880*/  IADD3 R53, P3, P4, R98, R132, R53 ;  /* 0x0000008462357210 */ /* 0x000fc80007c7e035 */
[----:B------:R-:W-:Y:S02]  /*a890*/  IADD3.X R52, R15, R52, R40, P3, P4 ;  /* 0x000000340f347210 */ /* 0x000fe40001fe8428 */
[----:B------:R-:W-:-:S04]  /*a8a0*/  LEA R48, P3, R53, R48, 0x1 ;  /* 0x0000003035307211 */ /* 0x000fc800078608ff */
[----:B------:R-:W-:-:S05]  /*a8b0*/  LEA.HI.X R49, R53, R49, R52, 0x1, P3 ;  /* 0x0000003135317211 */ /* 0x000fca00018f0c34 */
[----:B--2---:R1:W-:Y:S01]  /*a8c0*/  STG.E.128 desc[UR4][R48.64], R44 ;  /* 0x0000002c30007986 */ /* 0x0043e2000c101d04 */
[----:B------:R-:W-:Y:S05]  /*a8d0*/  BRA `(.L_x_6028) ;  /* 0x00000008004c7947 */ /* 0x000fea0003800000 */
.L_x_5971:
[----:B------:R-:W-:-:S04]  /*a8e0*/  ULOP3.LUT UR4, UR60, 0x1, URZ, 0xfc, !UPT ;  /* 0x000000013c047892 */ /* 0x000fc8000f8efc3f */
[----:B------:R-:W-:-:S06]  /*a8f0*/  UISETP.NE.AND UP0, UPT, UR4, 0x3, UPT ;  /* 0x000000030400788c */ /* 0x000fcc000bf05270 */
[----:B------:R-:W-:-:S13]  /*a900*/  PLOP3.LUT P2, PT, PT, PT, UP0, 0x80, 0x0 ;  /* 0x000000000000781c */ /* 0x000fda0003f4f008 */
[----:B------:R-:W-:Y:S05]  /*a910*/  @!P2 BRA `(.L_x_6064) ;  /* 0x000000000004a947 */ /* 0x000fea0003800000 */
[----:B------:R-:W-:Y:S01]  /*a920*/  BPT.TRAP 0x1 ;  /* 0x000000040000795c */ /* 0x000fe20000300000 */
.L_x_6064:
[----:B------:R-:W-:Y:S01]  /*a930*/  IMAD R3, R220, 0x8, R2 ;  /* 0x00000008dc037824 */ /* 0x000fe200078e0202 */
[----:B------:R-:W-:Y:S01]  /*a940*/  SHF.L.U32 R0, R229, 0x1f, RZ ;  /* 0x0000001fe5007819 */ /* 0x000fe200000006ff */
[----:B------:R-:W-:Y:S01]  /*a950*/  IMAD R4, R24, -0xb0, R25 ;  /* 0xffffff5018047824 */ /* 0x000fe200078e0219 */
[----:B------:R-:W-:Y:S01]  /*a960*/  BSSY B1, `(.L_x_6065) ;  /* 0x0000006000017945 */ /* 0x000fe20003800000 */
[----:B------:R-:W-:Y:S01]  /*a970*/  SHF.R.S32.HI R41, RZ, 0x1f, R24 ;  /* 0x0000001fff297819 */ /* 0x000fe20000011418 */
[----:B------:R-:W1:Y:S01]  /*a980*/  SYNCS.PHASECHK.TRANS64.TRYWAIT P3, [R3+URZ+0x34890], R0 ;  /* 0x03489000030075a7 */ /* 0x000e62000806017f */
[----:B------:R-:W-:Y:S01]  /*a990*/  IMAD R40, R39, R24, RZ ;  /* 0x0000001827287224 */ /* 0x000fe200078e02ff */
[----:B------:R-:W-:Y:S01]  /*a9a0*/  VIMNMX R4, R4, 0xb0, PT ;  /* 0x000000b004047848 */ /* 0x000fe20003fe0100 */
[----:B-1----:R-:W-:Y:S06]  /*a9b0*/  @!P3 BRA `(.L_x_6066) ;  /* 0x0000019000fcb947 */ /* 0x002fec0003800000 */
.L_x_6287:
[----:B------:R-:W-:Y:S05]  /*a9c0*/  BSYNC B1 ;  /* 0x0000000000017941 */ /* 0x000fea0003800000 */
.L_x_6065:
[----:B------:R-:W-:Y:S01]  /*a9d0*/  ISETP.GE.AND P3, PT, R22, R4, PT ;  /* 0x000000041600720c */ /* 0x000fe20003f66270 */
[----:B------:R-:W-:Y:S01]  /*a9e0*/  IMAD R41, R41, R158, R40 ;  /* 0x0000009e29297224 */ /* 0x000fe200078e0228 */
[----:B------:R-:W-:Y:S01]  /*a9f0*/  BSSY B1, `(.L_x_6067) ;  /* 0x0000013000017945 */ /* 0x000fe20003800000 */
[----:B------:R-:W-:-:S04]  /*aa00*/  IMAD.WIDE.U32 R48, R158, R24, RZ ;  /* 0x000000189e307225 */ /* 0x000fc800078e00ff */
[----:B------:R-:W-:-:S06]  /*aa10*/  IMAD.IADD R58, R41, 0x1, R49 ;  /* 0x00000001293a7824 */ /* 0x000fcc00078e0231 */
[----:B------:R-:W-:Y:S05]  /*aa20*/  @P3 BRA `(.L_x_6068) ;  /* 0x00000000003c3947 */ /* 0x000fea0003800000 */
[----:B------:R-:W2:Y:S01]  /*aa30*/  @!P0 LDC.64 R50, c[0x0][0x2d8] ;  /* 0x0000b600ff328b82 */ /* 0x000ea20000000a00 */
[----:B------:R-:W3:Y:S01]  /*aa40*/  @!P0 LDS.128 R40, [R5+0x1e400] ;  /* 0x01e4000005288984 */ /* 0x000ee20000000c00 */
[----:B------:R-:W-:Y:S01]  /*aa50*/  @!P0 IADD3 R54, P3, R14, R48, RZ ;  /* 0x000000300e368210 */ /* 0x000fe20007f7e0ff */
[----:B------:R-:W-:Y:S02]  /*aa60*/  ULDC.64 UR4, c[0x0][0x208] ;  /* 0x0000820000047ab9 */ /* 0x000fe40000000a00 */
[----:B0-----:R-:W0:Y:S02]  /*aa70*/  @!P1 LDS.128 R44, [R5+0x23c00] ;  /* 0x023c0000052c9984 */ /* 0x001e240000000c00 */
[----:B------:R-:W-:Y:S01]  /*aa80*/  @!P0 IMAD.X R55, R58, 0x1, R12, P3 ;  /* 0x000000013a378824 */ /* 0x000fe200018e060c */
[----:B------:R-:W4:Y:S01]  /*aa90*/  @!P1 LDC.64 R52, c[0x0][0x2d8] ;  /* 0x0000b600ff349b82 */ /* 0x000f220000000a00 */
[----:B--2---:R-:W-:-:S04]  /*aaa0*/  @!P0 LEA R50, P3, R54, R50, 0x1 ;  /* 0x0000003236328211 */ /* 0x004fc800078608ff */
[----:B------:R-:W-:Y:S02]  /*aab0*/  @!P0 LEA.HI.X R51, R54, R51, R55, 0x1, P3 ;  /* 0x0000003336338211 */ /* 0x000fe400018f0c37 */
[----:B------:R-:W-:-:S05]  /*aac0*/  @!P1 IADD3 R54, P3, R11, R48, RZ ;  /* 0x000000300b369210 */ /* 0x000fca0007f7e0ff */
[----:B------:R-:W-:Y:S01]  /*aad0*/  @!P1 IMAD.X R55, R58, 0x1, R7, P3 ;  /* 0x000000013a379824 */ /* 0x000fe200018e0607 */
[----:B----4-:R-:W-:-:S04]  /*aae0*/  @!P1 LEA R52, P3, R54, R52, 0x1 ;  /* 0x0000003436349211 */ /* 0x010fc800078608ff */
[----:B------:R-:W-:Y:S01]  /*aaf0*/  @!P1 LEA.HI.X R53, R54, R53, R55, 0x1, P3 ;  /* 0x0000003536359211 */ /* 0x000fe200018f0c37 */
[----:B---3--:R2:W-:Y:S04]  /*ab00*/  @!P0 STG.E.128 desc[UR4][R50.64], R40 ;  /* 0x0000002832008986 */ /* 0x0085e8000c101d04 */
[----:B0-----:R2:W-:Y:S04]  /*ab10*/  @!P1 STG.E.128 desc[UR4][R52.64], R44 ;  /* 0x0000002c34009986 */ /* 0x0015e8000c101d04 */
.L_x_6068:
[----:B------:R-:W-:Y:S05]  /*ab20*/  BSYNC B1 ;  /* 0x0000000000017941 */ /* 0x000fea0003800000 */
.L_x_6067:
[----:B------:R-:W-:Y:S01]  /*ab30*/  ISETP.GE.AND P3, PT, R223, R4, PT ;  /* 0x00000004df00720c */ /* 0x000fe20003f66270 */
[----:B------:R-:W-:-:S12]  /*ab40*/  BSSY B1, `(.L_x_6069) ;  /* 0x0000013000017945 */ /* 0x000fd80003800000 */
[----:B------:R-:W-:Y:S05]  /*ab50*/  @P3 BRA `(.L_x_6070) ;  /* 0x0000000000443947 */ /* 0x000fea0003800000 */
[----:B--2---:R-:W2:Y:S01]  /*ab60*/  @!P0 LDC.64 R50, c[0x0][0x2d8] ;  /* 0x0000b600ff328b82 */ /* 0x004ea20000000a00 */
[----:B------:R-:W3:Y:S01]  /*ab70*/  @!P0 LDS.128 R40, [R5+0x1f400] ;  /* 0x01f4000005288984 */ /* 0x000ee20000000c00 */
[----:B------:R-:W-:Y:S01]  /*ab80*/  IADD3 R56, P3, R114, R48, RZ ;  /* 0x0000003072387210 */ /* 0x000fe20007f7e0ff */
[----:B------:R-:W-:Y:S02]  /*ab90*/  ULDC.64 UR4, c[0x0][0x208] ;  /* 0x0000820000047ab9 */ /* 0x000fe40000000a00 */
[----:B0-----:R-:W0:Y:S01]  /*aba0*/  @!P1 LDS.128 R44, [R5+0x24c00] ;  /* 0x024c0000052c9984 */ /* 0x001e220000000c00 */
[----:B------:R-:W-:Y:S02]  /*abb0*/  IADD3.X R57, R58, R115, RZ, P3, !PT ;  /* 0x000000733a397210 */ /* 0x000fe40001ffe4ff */
[----:B------:R-:W4:Y:S01]  /*abc0*/  @!P1 LDC.64 R52, c[0x0][0x2d8] ;  /* 0x0000b600ff349b82 */ /* 0x000f220000000a00 */
[----:B------:R-:W-:-:S05]  /*abd0*/  @!P0 IADD3 R54, P3, R56, R14, RZ ;  /* 0x0000000e38368210 */ /* 0x000fca0007f7e0ff */
[----:B------:R-:W-:Y:S01]  /*abe0*/  @!P0 IMAD.X R55, R57, 0x1, R12, P3 ;  /* 0x0000000139378824 */ /* 0x000fe200018e060c */
        /* <DEDUP_REMOVED lines=8> */
.L_x_6070:
[----:B------:R-:W-:Y:S05]  /*ac70*/  BSYNC B1 ;  /* 0x0000000000017941 */ /* 0x000fea0003800000 */
.L_x_6069:
[----:B------:R-:W-:Y:S01]  /*ac80*/  ISETP.GE.AND P3, PT, R222, R4, PT ;  /* 0x00000004de00720c */ /* 0x000fe20003f66270 */
[----:B------:R-:W-:-:S12]  /*ac90*/  BSSY B1, `(.L_x_6071) ;  /* 0x0000013000017945 */ /* 0x000fd80003800000 */
[----:B------:R-:W-:Y:S05]  /*aca0*/  @P3 BRA `(.L_x_6072) ;  /* 0x0000000000443947 */ /* 0x000fea0003800000 */
[----:B--23--:R-:W2:Y:S01]  /*acb0*/  @!P0 LDC.64 R50, c[0x0][0x2d8] ;  /* 0x0000b600ff328b82 */ /* 0x00cea20000000a00 */
[----:B------:R-:W3:Y:S01]  /*acc0*/  @!P0 LDS.128 R40, [R5+0x20400] ;  /* 0x0204000005288984 */ /* 0x000ee20000000c00 */
[----:B------:R-:W-:Y:S01]  /*acd0*/  LEA R56, P3, R96, R48, 0x6 ;  /* 0x0000003060387211 */ /* 0x000fe200078630ff */
[----:B------:R-:W-:Y:S02]  /*ace0*/  ULDC.64 UR4, c[0x0][0x208] ;  /* 0x0000820000047ab9 */ /* 0x000fe40000000a00 */
[----:B0-----:R-:W0:Y:S02]  /*acf0*/  @!P1 LDS.128 R44, [R5+0x25c00] ;  /* 0x025c0000052c9984 */ /* 0x001e240000000c00 */
[----:B------:R-:W-:Y:S01]  /*ad00*/  IMAD.X R57, R58, 0x1, R144, P3 ;  /* 0x000000013a397824 */ /* 0x000fe200018e0690 */
[----:B------:R-:W4:Y:S01]  /*ad10*/  @!P1 LDC.64 R52, c[0x0][0x2d8] ;  /* 0x0000b600ff349b82 */ /* 0x000f220000000a00 */
[----:B------:R-:W-:-:S05]  /*ad20*/  @!P0 IADD3 R54, P3, R56, R14, RZ ;  /* 0x0000000e38368210 */ /* 0x000fca0007f7e0ff */
[----:B------:R-:W-:Y:S01]  /*ad30*/  @!P0 IMAD.X R55, R57, 0x1, R12, P3 ;  /* 0x0000000139378824 */ /* 0x000fe200018e060c */
[----:B--2---:R-:W-:-:S04]  /*ad40*/  @!P0 LEA R50, P3, R54, R50, 0x1 ;  /* 0x0000003236328211 */ /* 0x004fc800078608ff */
[----:B------:R-:W-:Y:S02]  /*ad50*/  @!P0 LEA.HI.X R51, R54, R51, R55, 0x1, P3 ;  /* 0x0000003336338211 */ /* 0x000fe400018f0c37 */
[----:B------:R-:W-:-:S04]  /*ad60*/  @!P1 IADD3 R54, P3, R56, R11, RZ ;  /* 0x0000000b38369210 */ /* 0x000fc80007f7e0ff */
[----:B------:R-:W-:Y:S02]  /*ad70*/  @!P1 IADD3.X R55, R57, R7, RZ, P3, !PT ;  /* 0x0000000739379210 */ /* 0x000fe40001ffe4ff */
[----:B----4-:R-:W-:-:S04]  /*ad80*/  @!P1 LEA R52, P3, R54, R52, 0x1 ;  /* 0x0000003436349211 */ /* 0x010fc800078608ff */
[----:B------:R-:W-:Y:S01]  /*ad90*/  @!P1 LEA.HI.X R53, R54, R53, R55, 0x1, P3 ;  /* 0x0000003536359211 */ /* 0x000fe200018f0c37 */
[----:B---3--:R4:W-:Y:S04]  /*ada0*/  @!P0 STG.E.128 desc[UR4][R50.64], R40 ;  /* 0x0000002832008986 */ /* 0x0089e8000c101d04 */
[----:B0-----:R4:W-:Y:S04]  /*adb0*/  @!P1 STG.E.128 desc[UR4][R52.64], R44 ;  /* 0x0000002c34009986 */ /* 0x0019e8000c101d04 */
.L_x_6072:
[----:B------:R-:W-:Y:S05]  /*adc0*/  BSYNC B1 ;  /* 0x0000000000017941 */ /* 0x000fea0003800000 */
.L_x_6071:
[----:B------:R-:W-:Y:S01]  /*add0*/  ISETP.GE.AND P3, PT, R224, R4, PT ;  /* 0x00000004e000720c */ /* 0x000fe20003f66270 */
[----:B------:R-:W-:-:S12]  /*ade0*/  BSSY B1, `(.L_x_6073) ;  /* 0x0000017000017945 */ /* 0x000fd80003800000 */
[----:B------:R-:W-:Y:S05]  /*adf0*/  @P3 BRA `(.L_x_6074) ;  /* 0x0000000000543947 */ /* 0x000fea0003800000 */
[----:B------:R-:W5:Y:S01]  /*ae00*/  LDC.64 R54, c[0x0][0x2f0] ;  /* 0x0000bc00ff367b82 */ /* 0x000f620000000a00 */
[----:B--234-:R-:W2:Y:S01]  /*ae10*/  @!P0 LDS.128 R40, [R5+0x21400] ;  /* 0x0214000005288984 */ /* 0x01cea20000000c00 */
[----:B------:R-:W-:Y:S01]  /*ae20*/  IMAD.MOV.U32 R56, RZ, RZ, R48 ;  /* 0x000000ffff387224 */ /* 0x000fe200078e0030 */
[----:B------:R-:W-:Y:S01]  /*ae30*/  ULDC.64 UR4, c[0x0][0x208] ;  /* 0x0000820000047ab9 */ /* 0x000fe20000000a00 */
[----:B------:R-:W-:Y:S01]  /*ae40*/  IMAD.MOV.U32 R57, RZ, RZ, R58 ;  /* 0x000000ffff397224 */ /* 0x000fe200078e003a */
[----:B0-----:R-:W0:Y:S03]  /*ae50*/  @!P1 LDS.128 R44, [R5+0x26c00] ;  /* 0x026c0000052c9984 */ /* 0x001e260000000c00 */
[----:B------:R-:W3:Y:S08]  /*ae60*/  @!P0 LDC.64 R50, c[0x0][0x2d8] ;  /* 0x0000b600ff328b82 */ /* 0x000ef00000000a00 */
[----:B------:R-:W4:Y:S01]  /*ae70*/  @!P1 LDC.64 R52, c[0x0][0x2d8] ;  /* 0x0000b600ff349b82 */ /* 0x000f220000000a00 */
[----:B-----5:R-:W-:-:S04]  /*ae80*/  IMAD.WIDE.U32 R56, R54, 0x60, R56 ;  /* 0x0000006036387825 */ /* 0x020fc800078e0038 */
[----:B------:R-:W-:Y:S01]  /*ae90*/  IMAD R55, R55, 0x60, RZ ;  /* 0x0000006037377824 */ /* 0x000fe200078e02ff */
[----:B------:R-:W-:-:S03]  /*aea0*/  @!P0 IADD3 R54, P3, R14, R56, RZ ;  /* 0x000000380e368210 */ /* 0x000fc60007f7e0ff */
[----:B------:R-:W-:-:S04]  /*aeb0*/  IMAD.IADD R57, R57, 0x1, R55 ;  /* 0x0000000139397824 */ /* 0x000fc800078e0237 */
[----:B------:R-:W-:Y:S01]  /*aec0*/  @!P0 IMAD.X R55, R57, 0x1, R12, P3 ;  /* 0x0000000139378824 */ /* 0x000fe200018e060c */
[----:B---3--:R-:W-:-:S04]  /*aed0*/  @!P0 LEA R50, P3, R54, R50, 0x1 ;  /* 0x0000003236328211 */ /* 0x008fc800078608ff */
[----:B------:R-:W-:Y:S02]  /*aee0*/  @!P0 LEA.HI.X R51, R54, R51, R55, 0x1, P3 ;  /* 0x0000003336338211 */ /* 0x000fe400018f0c37 */
[----:B------:R-:W-:-:S03]  /*aef0*/  @!P1 IADD3 R56, P3, R11, R56, RZ ;  /* 0x000000380b389210 */ /* 0x000fc60007f7e0ff */
[----:B--2---:R2:W-:Y:S01]  /*af00*/  @!P0 STG.E.128 desc[UR4][R50.64], R40 ;  /* 0x0000002832008986 */ /* 0x0045e2000c101d04 */
[----:B------:R-:W-:Y:S02]  /*af10*/  @!P1 IADD3.X R54, R57, R7, RZ, P3, !PT ;  /* 0x0000000739369210 */ /* 0x000fe40001ffe4ff */
[----:B----4-:R-:W-:-:S04]  /*af20*/  @!P1 LEA R52, P3, R56, R52, 0x1 ;  /* 0x0000003438349211 */ /* 0x010fc800078608ff */
[----:B------:R-:W-:-:S05]  /*af30*/  @!P1 LEA.HI.X R53, R56, R53, R54, 0x1, P3 ;  /* 0x0000003538359211 */ /* 0x000fca00018f0c36 */
[----:B0-----:R2:W-:Y:S04]  /*af40*/  @!P1 STG.E.128 desc[UR4][R52.64], R44 ;  /* 0x0000002c34009986 */ /* 0x0015e8000c101d04 */
.L_x_6074:
[----:B------:R-:W-:Y:S05]  /*af50*/  BSYNC B1 ;  /* 0x0000000000017941 */ /* 0x000fea0003800000 */
.L_x_6073:
[----:B------:R-:W-:Y:S01]  /*af60*/  ISETP.GE.AND P3, PT, R225, R4, PT ;  /* 0x00000004e100720c */ /* 0x000fe20003f66270 */
[----:B------:R-:W-:-:S12]  /*af70*/  BSSY B1, `(.L_x_6075) ;  /* 0x0000013000017945 */ /* 0x000fd80003800000 */
[----:B------:R-:W-:Y:S05]  /*af80*/  @P3 BRA `(.L_x_6076) ;  /* 0x0000000000443947 */ /* 0x000fea0003800000 */
[----:B--234-:R-:W2:Y:S01]  /*af90*/  @!P0 LDC.64 R50, c[0x0][0x2d8] ;  /* 0x0000b600ff328b82 */ /* 0x01cea20000000a00 */
        /* <DEDUP_REMOVED lines=16> */
.L_x_6076:
[----:B------:R-:W-:Y:S05]  /*b0a0*/  BSYNC B1 ;  /* 0x0000000000017941 */ /* 0x000fea0003800000 */
.L_x_6075:
[----:B------:R-:W-:-:S13]  /*b0b0*/  ISETP.GE.AND P3, PT, R226, R4, PT ;  /* 0x00000004e200720c */ /* 0x000fda0003f66270 */
[----:B------:R-:W-:Y:S05]  /*b0c0*/  @P3 BRA `(.L_x_6028) ;  /* 0x0000000000503947 */ /* 0x000fea0003800000 */
[----:B------:R-:W5:Y:S01]  /*b0d0*/  LDC.64 R54, c[0x0][0x2f0] ;  /* 0x0000bc00ff367b82 */ /* 0x000f620000000a00 */
[----:B--234-:R-:W2:Y:S01]  /*b0e0*/  @!P0 LDS.128 R40, [R5+0x23400] ;  /* 0x0234000005288984 */ /* 0x01cea20000000c00 */
[----:B------:R-:W-:Y:S01]  /*b0f0*/  IMAD.MOV.U32 R49, RZ, RZ, R58 ;  /* 0x000000ffff317224 */ /* 0x000fe200078e003a */
[----:B------:R-:W-:Y:S02]  /*b100*/  ULDC.64 UR4, c[0x0][0x208] ;  /* 0x0000820000047ab9 */ /* 0x000fe40000000a00 */
[----:B0-----:R-:W0:Y:S03]  /*b110*/  @!P1 LDS.128 R44, [R5+0x28c00] ;  /* 0x028c0000052c9984 */ /* 0x001e260000000c00 */
[----:B------:R-:W3:Y:S08]  /*b120*/  @!P0 LDC.64 R50, c[0x0][0x2d8] ;  /* 0x0000b600ff328b82 */ /* 0x000ef00000000a00 */
[----:B------:R-:W4:Y:S01]  /*b130*/  @!P1 LDC.64 R52, c[0x0][0x2d8] ;  /* 0x0000b600ff349b82 */ /* 0x000f220000000a00 */
[----:B-----5:R-:W-:-:S04]  /*b140*/  IMAD.WIDE.U32 R48, R54, 0xa0, R48 ;  /* 0x000000a036307825 */ /* 0x020fc800078e0030 */
[----:B------:R-:W-:-:S05]  /*b150*/  IMAD R55, R55, 0xa0, RZ ;  /* 0x000000a037377824 */ /* 0x000fca00078e02ff */
[----:B------:R-:W-:Y:S02]  /*b160*/  IADD3 R55, R49, R55, RZ ;  /* 0x0000003731377210 */ /* 0x000fe40007ffe0ff */
[----:B------:R-:W-:-:S05]  /*b170*/  @!P0 IADD3 R49, P3, R14, R48, RZ ;  /* 0x000000300e318210 */ /* 0x000fca0007f7e0ff */
[----:B------:R-:W-:Y:S01]  /*b180*/  @!P0 IMAD.X R54, R55, 0x1, R12, P3 ;  /* 0x0000000137368824 */ /* 0x000fe200018e060c */
[----:B---3--:R-:W-:-:S04]  /*b190*/  @!P0 LEA R50, P3, R49, R50, 0x1 ;  /* 0x0000003231328211 */ /* 0x008fc800078608ff */
[----:B------:R-:W-:Y:S02]  /*b1a0*/  @!P0 LEA.HI.X R51, R49, R51, R54, 0x1, P3 ;  /* 0x0000003331338211 */ /* 0x000fe400018f0c36 */
[----:B------:R-:W-:-:S03]  /*b1b0*/  @!P1 IADD3 R48, P3, R11, R48, RZ ;  /* 0x000000300b309210 */ /* 0x000fc60007f7e0ff */
[----:B--2---:R2:W-:Y:S02]  /*b1c0*/  @!P0 STG.E.128 desc[UR4][R50.64], R40 ;  /* 0x0000002832008986 */ /* 0x0045e4000c101d04 */
[----:B------:R-:W-:Y:S01]  /*b1d0*/  @!P1 IMAD.X R49, R55, 0x1, R7, P3 ;  /* 0x0000000137319824 */ /* 0x000fe200018e0607 */
[----:B----4-:R-:W-:-:S04]  /*b1e0*/  @!P1 LEA R52, P3, R48, R52, 0x1 ;  /* 0x0000003430349211 */ /* 0x010fc800078608ff */
[----:B------:R-:W-:-:S05]  /*b1f0*/  @!P1 LEA.HI.X R53, R48, R53, R49, 0x1, P3 ;  /* 0x0000003530359211 */ /* 0x000fca00018f0c31 */
[----:B0-----:R2:W-:Y:S04]  /*b200*/  @!P1 STG.E.128 desc[UR4][R52.64], R44 ;  /* 0x0000002c34009986 */ /* 0x0015e8000c101d04 */
.L_x_6028:
[----:B------:R-:W-:Y:S05]  /*b210*/  BSYNC B0 ;  /* 0x0000000000007941 */ /* 0x000fea0003800000 */
.L_x_5970:
        /* <DEDUP_REMOVED lines=17> */
.L_x_6078:
[----:B------:R-:W-:Y:S05]  /*b330*/  BSYNC B0 ;  /* 0x0000000000007941 */ /* 0x000fea0003800000 */
.L_x_6077:
[----:B------:R-:W2:Y:S01]  /*b340*/  SYNCS.PHASECHK.TRANS64.TRYWAIT P2, [R3+URZ+0x348b0], R0 ;  /* 0x0348b000030075a7 */ /* 0x000ea2000804017f */
[----:B------:R-:W-:Y:S01]  /*b350*/  ULDC UR61, c[0x0][0x2e4] ;  /* 0x0000b900003d7ab9 */ /* 0x000fe20000000800 */
[----:B------:R-:W-:Y:S01]  /*b360*/  ULDC.64 UR38, c[0x0][0x318] ;  /* 0x0000c60000267ab9 */ /* 0x000fe20000000a00 */
[----:B------:R-:W-:Y:S01]  /*b370*/  ULDC.64 UR36, c[0x0][0x308] ;  /* 0x0000c20000247ab9 */ /* 0x000fe20000000a00 */
[----:B------:R-:W-:Y:S04]  /*b380*/  BSSY B0, `(.L_x_6079) ;  /* 0x0000002000007945 */ /* 0x000fe80003800000 */
[----:B--2---:R-:W-:Y:S05]  /*b390*/  @!P2 BRA `(.L_x_6080) ;  /* 0x000001880098a947 */ /* 0x004fea0003800000 */
.L_x_6288:
[----:B------:R-:W-:Y:S05]  /*b3a0*/  BSYNC B0 ;  /* 0x0000000000007941 */ /* 0x000fea0003800000 */
.L_x_6079:
[----:B------:R-:W-:Y:S01]  /*b3b0*/  ISETP.GE.AND P2, PT, R22, R4, PT ;  /* 0x000000041600720c */ /* 0x000fe20003f46270 */
[----:B------:R-:W-:Y:S01]  /*b3c0*/  BSSY B0, `(.L_x_6081) ;  /* 0x0000012000007945 */ /* 0x000fe20003800000 */
[----:B------:R-:W-:-:S11]  /*b3d0*/  IMAD.WIDE R44, R24, 0xb0, R122 ;  /* 0x000000b0182c7825 */ /* 0x000fd600078e027a */
[----:B------:R-:W-:Y:S05]  /*b3e0*/  @P2 BRA `(.L_x_6082) ;  /* 0x00000000003c2947 */ /* 0x000fea0003800000 */
[----:B------:R-:W-:Y:S01]  /*b3f0*/  MOV R41, R6 ;  /* 0x0000000600297202 */ /* 0x000fe20000000f00 */
[----:B------:R-:W-:Y:S01]  /*b400*/  IMAD R43, R45, UR38, RZ ;  /* 0x000000262d2b7c24 */ /* 0x000fe2000f8e02ff */
[----:B------:R-:W-:Y:S01]  /*b410*/  ULDC.64 UR4, c[0x0][0x208] ;  /* 0x0000820000047ab9 */ /* 0x000fe20000000a00 */
[----:B-1----:R-:W-:Y:S02]  /*b420*/  IMAD.MOV.U32 R40, RZ, RZ, R100 ;  /* 0x000000ffff287224 */ /* 0x002fe400078e0064 */
[C---:B------:R-:W-:Y:S02]  /*b430*/  IMAD R43, R44.reuse, UR39, R43 ;  /* 0x000000272c2b7c24 */ /* 0x040fe4000f8e022b */
[----:B------:R-:W-:-:S04]  /*b440*/  IMAD.WIDE.U32 R40, R44, UR38, R40 ;  /* 0x000000262c287c25 */ /* 0x000fc8000f8e0028 */
[----:B------:R-:W-:Y:S01]  /*b450*/  IMAD.IADD R41, R41, 0x1, R43 ;  /* 0x0000000129297824 */ /* 0x000fe200078e022b */
[----:B0-----:R-:W-:-:S04]  /*b460*/  LEA R46, P2, R40, UR36, 0x1 ;  /* 0x00000024282e7c11 */ /* 0x001fc8000f8408ff */
[----:B------:R-:W-:Y:S02]  /*b470*/  LEA.HI.X R47, R40, UR37, R41, 0x1, P2 ;  /* 0x00000025282f7c11 */ /* 0x000fe400090f0c29 */
[----:B------:R-:W-:-:S13]  /*b480*/  ISETP.GE.AND P2, PT, R16, UR61, PT ;  /* 0x0000003d10007c0c */ /* 0x000fda000bf46270 */
[----:B------:R-:W0:Y:S04]  /*b490*/  @!P2 LDS.128 R40, [R5+0x400] ;  /* 0x000400000528a984 */ /* 0x000e280000000c00 */
[----:B0-----:R-:W-:Y:S01]  /*b4a0*/  @!P2 STG.E.128 desc[UR4][R46.64], R40 ;  /* 0x000000282e00a986 */ /* 0x001fe2000c101d04 */
[----:B------:R-:W-:-:S13]  /*b4b0*/  ISETP.GE.AND P2, PT, R227, UR61, PT ;  /* 0x0000003de3007c0c */ /* 0x000fda000bf46270 */
[----:B------:R-:W0:Y:S04]  /*b4c0*/  @!P2 LDS.128 R40, [R5+0x5c00] ;  /* 0x005c00000528a984 */ /* 0x000e280000000c00 */
[----:B0-----:R3:W-:Y:S02]  /*b4d0*/  @!P2 STG.E.128 desc[UR4][R46.64+0x80], R40 ;  /* 0x000080282e00a986 */ /* 0x0017e4000c101d04 */
.L_x_6082:
[----:B------:R-:W-:Y:S05]  /*b4e0*/  BSYNC B0 ;  /* 0x0000000000007941 */ /* 0x000fea0003800000 */
.L_x_6081:
[----:B------:R-:W-:Y:S01]  /*b4f0*/  ISETP.GE.AND P2, PT, R223, R4, PT ;  /* 0x00000004df00720c */ /* 0x000fe20003f46270 */
[----:B------:R-:W-:-:S12]  /*b500*/  BSSY B0, `(.L_x_6083) ;  /* 0x0000013000007945 */ /* 0x000fd80003800000 */
[----:B------:R-:W-:Y:S05]  /*b510*/  @P2 BRA `(.L_x_6084) ;  /* 0x0000000000442947 */ /* 0x000fea0003800000 */
[----:B---3--:R-:W-:Y:S01]  /*b520*/  IADD3 R43, P2, R44, 0x20, RZ ;  /* 0x000000202c2b7810 */ /* 0x008fe20007f5e0ff */
[----:B-1----:R-:W-:Y:S01]  /*b530*/  IMAD.MOV.U32 R40, RZ, RZ, R100 ;  /* 0x000000ffff287224 */ /* 0x002fe200078e0064 */
[----:B------:R-:W-:Y:S01]  /*b540*/  ULDC.64 UR4, c[0x0][0x208] ;  /* 0x0000820000047ab9 */ /* 0x000fe20000000a00 */
[----:B------:R-:W-:Y:S02]  /*b550*/  IMAD.MOV.U32 R41, RZ, RZ, R6 ;  /* 0x000000ffff297224 */ /* 0x000fe400078e0006 */
[----:B0-2---:R-:W-:Y:S02]  /*b560*/  IMAD.X R0, RZ, RZ, R45, P2 ;  /* 0x000000ffff007224 */ /* 0x005fe400010e062d */
[----:B------:R-:W-:-:S04]  /*b570*/  IMAD.WIDE.U32 R40, R43, UR38, R40 ;  /* 0x000000262b287c25 */ /* 0x000fc8000f8e0028 */
[----:B------:R-:W-:Y:S01]  /*b580*/  IMAD R0, R0, UR38, RZ ;  /* 0x0000002600007c24 */ /* 0x000fe2000f8e02ff */
[----:B------:R-:W-:-:S03]  /*b590*/  LEA R46, P2, R40, UR36, 0x1 ;  /* 0x00000024282e7c11 */ /* 0x000fc6000f8408ff */
[----:B------:R-:W-:-:S05]  /*b5a0*/  IMAD R43, R43, UR39, R0 ;  /* 0x000000272b2b7c24 */ /* 0x000fca000f8e0200 */
[----:B------:R-:W-:-:S04]  /*b5b0*/  IADD3 R41, R41, R43, RZ ;  /* 0x0000002b29297210 */ /* 0x000fc80007ffe0ff */
[----:B------:R-:W-:Y:S02]  /*b5c0*/  LEA.HI.X R47, R40, UR37, R41, 0x1, P2 ;  /* 0x00000025282f7c11 */ /* 0x000fe400090f0c29 */
[----:B------:R-:W-:-:S13]  /*b5d0*/  ISETP.GE.AND P2, PT, R16, UR61, PT ;  /* 0x0000003d10007c0c */ /* 0x000fda000bf46270 */
[----:B------:R-:W0:Y:S04]  /*b5e0*/  @!P2 LDS.128 R40, [R5+0x1400] ;  /* 0x001400000528a984 */ /* 0x000e280000000c00 */
[----:B0-----:R-:W-:Y:S01]  /*b5f0*/  @!P2 STG.E.128 desc[UR4][R46.64], R40 ;  /* 0x000000282e00a986 */ /* 0x001fe2000c101d04 */
[----:B------:R-:W-:-:S13]  /*b600*/  ISETP.GE.AND P2, PT, R227, UR61, PT ;  /* 0x0000003de3007c0c */ /* 0x000fda000bf46270 */
[----:B------:R-:W0:Y:S04]  /*b610*/  @!P2 LDS.128 R40, [R5+0x6c00] ;  /* 0x006c00000528a984 */ /* 0x000e280000000c00 */
[----:B0-----:R4:W-:Y:S02]  /*b620*/  @!P2 STG.E.128 desc[UR4][R46.64+0x80], R40 ;  /* 0x000080282e00a986 */ /* 0x0019e4000c101d04 */
.L_x_6084:
[----:B------:R-:W-:Y:S05]  /*b630*/  BSYNC B0 ;  /* 0x0000000000007941 */ /* 0x000fea0003800000 */
.L_x_6083:
[----:B------:R-:W-:Y:S01]  /*b640*/  ISETP.GE.AND P2, PT, R222, R4, PT ;  /* 0x00000004de00720c */ /* 0x000fe20003f46270 */
[----:B------:R-:W-:-:S12]  /*b650*/  BSSY B0, `(.L_x_6085) ;  /* 0x0000013000007945 */ /* 0x000fd80003800000 */
[----:B------:R-:W-:Y:S05]  /*b660*/  @P2 BRA `(.L_x_6086) ;  /* 0x0000000000442947 */ /* 0x000fea0003800000 */
[----:B---34-:R-:W-:Y:S01]  /*b670*/  IADD3 R43, P2, R44, 0x40, RZ ;  /* 0x000000402c2b7810 */ /* 0x018fe20007f5e0ff */
[----:B-1----:R-:W-:Y:S01]  /*b680*/  IMAD.MOV.U32 R40, RZ, RZ, R100 ;  /* 0x000000ffff287224 */ /* 0x002fe200078e0064 */
[----:B------:R-:W-:Y:S01]  /*b690*/  ULDC.64 UR4, c[0x0][0x208] ;  /* 0x0000820000047ab9 */ /* 0x000fe20000000a00 */
[----:B------:R-:W-:Y:S02]  /*b6a0*/  IMAD.MOV.U32 R41, RZ, RZ, R6 ;  /* 0x000000ffff297224 */ /* 0x000fe400078e0006 */
[----:B0-2---:R-:W-:Y:S02]  /*b6b0*/  IMAD.X R0, RZ, RZ, R45, P2 ;  /* 0x000000ffff007224 */ /* 0x005fe400010e062d */
[----:B------:R-:W-:-:S04]  /*b6c0*/  IMAD.WIDE.U32 R40, R43, UR38, R40 ;  /* 0x000000262b287c25 */ /* 0x000fc8000f8e0028 */
[----:B------:R-:W-:Y:S01]  /*b6d0*/  IMAD R0, R0, UR38, RZ ;  /* 0x0000002600007c24 */ /* 0x000fe2000f8e02ff */
[----:B------:R-:W-:-:S03]  /*b6e0*/  LEA R46, P2, R40, UR36, 0x1 ;  /* 0x00000024282e7c11 */ /* 0x000fc6000f8408ff */
[----:B------:R-:W-:-:S04]  /*b6f0*/  IMAD R43, R43, UR39, R0 ;  /* 0x000000272b2b7c24 */ /* 0x000fc8000f8e0200 */
[----:B------:R-:W-:-:S05]  /*b700*/  IMAD.IADD R41, R41, 0x1, R43 ;  /* 0x0000000129297824 */ /* 0x000fca00078e022b */
[----:B------:R-:W-:Y:S02]  /*b710*/  LEA.HI.X R47, R40, UR37, R41, 0x1, P2 ;  /* 0x00000025282f7c11 */ /* 0x000fe400090f0c29 */
[----:B------:R-:W-:-:S13]  /*b720*/  ISETP.GE.AND P2, PT, R16, UR61, PT ;  /* 0x0000003d10007c0c */ /* 0x000fda000bf46270 */
[----:B------:R-:W0:Y:S04]  /*b730*/  @!P2 LDS.128 R40, [R5+0x2400] ;  /* 0x002400000528a984 */ /* 0x000e280000000c00 */
[----:B0-----:R-:W-:Y:S01]  /*b740*/  @!P2 STG.E.128 desc[UR4][R46.64], R40 ;  /* 0x000000282e00a986 */ /* 0x001fe2000c101d04 */
[----:B------:R-:W-:-:S13]  /*b750*/  ISETP.GE.AND P2, PT, R227, UR61, PT ;  /* 0x0000003de3007c0c */ /* 0x000fda000bf46270 */
[----:B------:R-:W0:Y:S04]  /*b760*/  @!P2 LDS.128 R40, [R5+0x7c00] ;  /* 0x007c00000528a984 */ /* 0x000e280000000c00 */
[----:B0-----:R0:W-:Y:S02]  /*b770*/  @!P2 STG.E.128 desc[UR4][R46.64+0x80], R40 ;  /* 0x000080282e00a986 */ /* 0x0011e4000c101d04 */
.L_x_6086:
[----:B------:R-:W-:Y:S05]  /*b780*/  BSYNC B0 ;  /* 0x0000000000007941 */ /* 0x000fea0003800000 */
.L_x_6085:
[----:B------:R-:W-:Y:S01]  /*b790*/  ISETP.GE.AND P2, PT, R224, R4, PT ;  /* 0x00000004e000720c */ /* 0x000fe20003f46270 */
[----:B------:R-:W-:-:S12]  /*b7a0*/  BSSY B0, `(.L_x_6087) ;  /* 0x0000013000007945 */ /* 0x000fd80003800000 */
[----:B------:R-:W-:Y:S05]  /*b7b0*/  @P2 BRA `(.L_x_6088) ;  /* 0x0000000000442947 */ /* 0x000fea0003800000 */
[----:B0--34-:R-:W-:Y:S01]  /*b7c0*/  IADD3 R43, P2, R44, 0x60, RZ ;  /* 0x000000602c2b7810 */ /* 0x019fe20007f5e0ff */
[----:B-1----:R-:W-:Y:S01]  /*b7d0*/  IMAD.MOV.U32 R40, RZ, RZ, R100 ;  /* 0x000000ffff287224 */ /* 0x002fe200078e0064 */
[----:B------:R-:W-:Y:S01]  /*b7e0*/  ULDC.64 UR4, c[0x0][0x208] ;  /* 0x0000820000047ab9 */ /* 0x000fe20000000a00 */
[----:B------:R-:W-:Y:S01]  /*b7f0*/  IMAD.MOV.U32 R41, RZ, RZ, R6 ;  /* 0x000000ffff297224 */ /* 0x000fe200078e0006 */
[----:B--2---:R-:W-:Y:S01]  /*b800*/  IADD3.X R0, RZ, R45, RZ, P2, !PT ;  /* 0x0000002dff007210 */ /* 0x004fe200017fe4ff */
        /* <DEDUP_REMOVED lines=12> */
.L_x_6088:
[----:B------:R-:W-:Y:S05]  /*b8d0*/  BSYNC B0 ;  /* 0x0000000000007941 */ /* 0x000fea0003800000 */
.L_x_6087:
[----:B------:R-:W-:Y:S01]  /*b8e0*/  ISETP.GE.AND P2, PT, R225, R4, PT ;  /* 0x00000004e100720c */ /* 0x000fe20003f46270 */
[----:B------:R-:W-:-:S12]  /*b8f0*/  BSSY B0, `(.L_x_6089) ;  /* 0x0000013000007945 */ /* 0x000fd80003800000 */
[----:B------:R-:W-:Y:S05]  /*b900*/  @P2 BRA `(.L_x_6090) ;  /* 0x0000000000442947 */ /* 0x000fea0003800000 */
[----:B0--34-:R-:W-:Y:S01]  /*b910*/  IADD3 R43, P2, R44, 0x80, RZ ;  /* 0x000000802c2b7810 */ /* 0x019fe20007f5e0ff */
[----:B------:R-:W-:Y:S01]  /*b920*/  IMAD.MOV.U32 R41, RZ, RZ, R6 ;  /* 0x000000ffff297224 */ /* 0x000fe200078e0006 */
[----:B-1----:R-:W-:Y:S01]  /*b930*/  MOV R40, R100 ;  /* 0x0000006400287202 */ /* 0x002fe20000000f00 */
[----:B------:R-:W-:Y:S02]  /*b940*/  ULDC.64 UR4, c[0x0][0x208] ;  /* 0x0000820000047ab9 */ /* 0x000fe40000000a00 */
[----:B--2---:R-:W-:Y:S02]  /*b950*/  IMAD.X R0, RZ, RZ, R45, P2 ;  /* 0x000000ffff007224 */ /* 0x004fe400010e062d */
        /* <DEDUP_REMOVED lines=12> */
.L_x_6090:
[----:B------:R-:W-:Y:S05]  /*ba20*/  BSYNC B0 ;  /* 0x0000000000007941 */ /* 0x000fea0003800000 */
.L_x_6089:
[----:B------:R-:W-:Y:S01]  /*ba30*/  ISETP.GE.AND P2, PT, R226, R4, PT ;  /* 0x00000004e200720c */ /* 0x000fe20003f46270 */
[----:B------:R-:W-:-:S12]  /*ba40*/  BSSY B0, `(.L_x_6091) ;  /* 0x0000013000007945 */ /* 0x000fd80003800000 */
[----:B------:R-:W-:Y:S05]  /*ba50*/  @P2 BRA `(.L_x_6092) ;  /* 0x0000000000442947 */ /* 0x000fea0003800000 */
[----:B0--34-:R-:W-:Y:S01]  /*ba60*/  IADD3 R43, P2, R44, 0xa0, RZ ;  /* 0x000000a02c2b7810 */ /* 0x019fe20007f5e0ff */
[----:B-1----:R-:W-:Y:S01]  /*ba70*/  IMAD.MOV.U32 R40, RZ, RZ, R100 ;  /* 0x000000ffff287224 */ /* 0x002fe200078e0064 */
        /* <DEDUP_REMOVED lines=15> */
.L_x_6092:
[----:B------:R-:W-:Y:S05]  /*bb70*/  BSYNC B0 ;  /* 0x0000000000007941 */ /* 0x000fea0003800000 */
.L_x_6091:
[----:B0-2---:R-:W2:Y:S01]  /*bb80*/  LDL R0, [R1] ;  /* 0x0000000001007983 */ /* 0x005ea20000100800 */
[----:B------:R-:W-:Y:S02]  /*bb90*/  VIADD R220, R220, 0x1 ;  /* 0x00000001dcdc7836 */ /* 0x000fe40000000000 */
[----:B------:R-:W-:Y:S01]  /*bba0*/  @!P3 VIADD R3, R3, 0x348c0 ;  /* 0x000348c00303b836 */ /* 0x000fe20000000000 */
        /* <DEDUP_REMOVED lines=9> */
[----:B------:R-:W-:Y:S02]  /*bc40*/  SEL R220, R220, RZ, P2 ;  /* 0x000000ffdcdc7207 */ /* 0x000fe40001000000 */
[----:B------:R0:W-:Y:S01]  /*bc50*/  @!P3 SYNCS.ARRIVE.TRANS64.RED.A1T0 RZ, [R3+URZ], RZ ;  /* 0x000000ff03ffb9a7 */ /* 0x0001e2000810043f */
[----:B--2---:R-:W-:Y:S02]  /*bc60*/  LOP3.LUT P4, RZ, R0, 0x10, RZ, 0xc0, !PT ;  /* 0x0000001000ff7812 */ /* 0x004fe4000788c0ff */
[----:B------:R-:W-:-:S04]  /*bc70*/  SEL R0, RZ, 0x1, P2 ;  /* 0x00000001ff007807 */ /* 0x000fc80001000000 */
[----:B------:R-:W-:-:S07]  /*bc80*/  LOP3.LUT R229, R229, R0, RZ, 0x3c, !PT ;  /* 0x00000000e5e57212 */ /* 0x000fce00078e3cff */
[----:B0-----:R-:W-:Y:S05]  /*bc90*/  @P4 BRA `(.L_x_6093) ;  /* 0xffffff6800d04947 */ /* 0x001fea000383ffff */
[----:B------:R-:W0:Y:S01]  /*bca0*/  S2R R4, SR_TID.X ;  /* 0x0000000000047919 */ /* 0x000e220000002100 */
[----:B------:R-:W-:Y:S02]  /*bcb0*/  PLOP3.LUT P0, PT, PT, PT, PT, 0x8, 0x0 ;  /* 0x000000000000781c */ /* 0x000fe40003f0e170 */
[----:B0-----:R-:W-:-:S04]  /*bcc0*/  SHF.R.U32.HI R4, RZ, 0x7, R4 ;  /* 0x00000007ff047819 */ /* 0x001fc80000011604 */
[----:B------:R-:W-:-:S13]  /*bcd0*/  ISETP.NE.AND P4, PT, R4, 0x1, PT ;  /* 0x000000010400780c */ /* 0x000fda0003f85270 */
[----:B------:R-:W-:Y:S06]  /*bce0*/  @!P4 BAR.ARV 0x9, 0x100 ;  /* 0x024400000000cb1d */ /* 0x000fec0000002000 */
.L_x_5965:
[----:B------:R-:W-:Y:S01]  /*bcf0*/  ISETP.GE.AND P2, PT, R160, 0x1, PT ;  /* 0x00000001a000780c */ /* 0x000fe20003f46270 */
[----:B------:R-:W-:Y:S01]  /*bd00*/  IMAD.MOV.U32 R0, RZ, RZ, RZ ;  /* 0x000000ffff007224 */ /* 0x000fe200078e00ff */
[----:B------:R-:W-:Y:S01]  /*bd10*/  PLOP3.LUT P1, PT, PT, PT, PT, 0x80, 0x0 ;  /* 0x000000000000781c */ /* 0x000fe20003f2f070 */
[----:B------:R-:W-:Y:S01]  /*bd20*/  IMAD.MOV.U32 R87, RZ, RZ, RZ ;  /* 0x000000ffff577224 */ /* 0x000fe200078e00ff */
[----:B------:R-:W-:Y:S02]  /*bd30*/  MOV R3, RZ ;  /* 0x000000ff00037202 */ /* 0x000fe40000000f00 */
[----:B---34-:R-:W-:Y:S02]  /*bd40*/  CS2R R42, SRZ ;  /* 0x00000000002a7805 */ /* 0x018fe4000001ff00 */
[----:B------:R-:W-:Y:S01]  /*bd50*/  CS2R R36, SRZ ;  /* 0x0000000000247805 */ /* 0x000fe2000001ff00 */
[----:B------:R-:W-:Y:S01]  /*bd60*/  IMAD.MOV.U32 R39, RZ, RZ, RZ ;  /* 0x000000ffff277224 */ /* 0x000fe200078e00ff */
[----:B------:R-:W-:-:S02]  /*bd70*/  CS2R R46, SRZ ;  /* 0x00000000002e7805 */ /* 0x000fc4000001ff00 */
[----:B------:R-:W-:Y:S02]  /*bd80*/  CS2R R44, SRZ ;  /* 0x00000000002c7805 */ /* 0x000fe4000001ff00 */
[----:B-1----:R-:W-:Y:S02]  /*bd90*/  CS2R R40, SRZ ;  /* 0x0000000000287805 */ /* 0x002fe4000001ff00 */
        /* <DEDUP_REMOVED lines=25> */
[----:B------:R-:W-:Y:S01]  /*bf30*/  MOV R7, RZ ;  /* 0x000000ff00077202 */ /* 0x000fe20000000f00 */
[----:B------:R-:W-:Y:S01]  /*bf40*/  IMAD.MOV.U32 R106, RZ, RZ, RZ ;  /* 0x000000ffff6a7224 */ /* 0x000fe200078e00ff */
[----:B------:R-:W-:Y:S06]  /*bf50*/  @P0 BRA `(.L_x_6094) ;  /* 0x00000000000c0947 */ /* 0x000fec0003800000 */
[----:B------:R-:W0:Y:S01]  /*bf60*/  FENCE.VIEW.ASYNC.G ;  /* 0x00000000000073c6 */ /* 0x000e220000000100 */
[----:B------:R-:W-:Y:S05]  /*bf70*/  WARPSYNC.ALL ;  /* 0x0000000000007948 */ /* 0x000fea0003800000 */
[----:B0-----:R-:W-:Y:S06]  /*bf80*/  BAR.ARV 0xc, 0x120 ;  /* 0x0304800000007b1d */ /* 0x001fec0000002000 */
.L_x_6094:
[----:B------:R-:W-:Y:S02]  /*bf90*/  IMAD.MOV.U32 R103, RZ, RZ, RZ ;  /* 0x000000ffff677224 */ /* 0x000fe400078e00ff */
[----:B------:R-:W-:Y:S01]  /*bfa0*/  IMAD.MOV.U32 R6, RZ, RZ, RZ ;  /* 0x000000ffff067224 */ /* 0x000fe200078e00ff */
[----:B------:R-:W-:Y:S06]  /*bfb0*/  @!P2 BRA `(.L_x_6095) ;  /* 0x0000010000a8a947 */ /* 0x000fec0003800000 */
[----:B------:R-:W-:-:S03]  /*bfc0*/  UMOV UR4, 0xffffffff ;  /* 0xffffffff00047882 */ /* 0x000fc60000000000 */
[----:B------:R-:W-:Y:S05]  /*bfd0*/  BRA.DIV UR4, `(.L_x_6096) ;  /* 0x0000017e049c7947 */ /* 0x000fea000b800000 */
[----:B------:R-:W0:Y:S02]  /*bfe0*/  S2R R3, SR_TID.X ;  /* 0x0000000000037919 */ /* 0x000e240000002100 */
[----:B0-----:R-:W-:-:S05]  /*bff0*/  VIADD R3, R3, 0xffffff80 ;  /* 0xffffff8003037836 */ /* 0x001fca0000000000 */
[----:B------:R-:W-:-:S04]  /*c000*/  SHF.R.S32.HI R0, RZ, 0x1f, R3 ;  /* 0x0000001fff007819 */ /* 0x000fc80000011403 */
[----:B------:R-:W-:-:S04]  /*c010*/  LEA.HI R0, R0, R3, RZ, 0x7 ;  /* 0x0000000300007211 */ /* 0x000fc800078f38ff */
[----:B------:R-:W-:-:S06]  /*c020*/  SHF.R.S32.HI R0, RZ, 0x7, R0 ;  /* 0x00000007ff007819 */ /* 0x000fcc0000011400 */
[----:B------:R-:W0:Y:S04]  /*c030*/  SHFL.IDX PT, R0, R0, RZ, 0x1f ;  /* 0x00001fff00007589 */ /* 0x000e2800000e0000 */
[----:B0-----:R0:W-:Y:S02]  /*c040*/  STL [R1+0x28], R0 ;  /* 0x0000280001007387 */ /* 0x0011e40000100800 */
.L_x_6291:
[----:B0-----:R-:W2:Y:S04]  /*c050*/  LDL R0, [R1+0x8c] ;  /* 0x00008c0001007983 */ /* 0x001ea80000100800 */
[----:B------:R-:W3:Y:S01]  /*c060*/  LDL R3, [R1+0x28] ;  /* 0x0000280001037983 */ /* 0x000ee20000100800 */
[----:B--2---:R-:W-:Y:S02]  /*c070*/  R2UR UR4, R0 ;  /* 0x00000000000472ca */ /* 0x004fe400000e0000 */
[----:B---3--:R-:W-:-:S04]  /*c080*/  LEA.HI R0, R3, R3, RZ, 0x1 ;  /* 0x0000000303007211 */ /* 0x008fc800078f08ff */
[----:B------:R-:W-:-:S07]  /*c090*/  LOP3.LUT R0, R0, 0x1e, RZ, 0xc0, !PT ;  /* 0x0000001e00007812 */ /* 0x000fce00078ec0ff */
[----:B------:R-:W-:Y:S01]  /*c0a0*/  ULOP3.LUT UP0, URZ, UR4, 0x9f, URZ, 0xc0, !UPT ;  /* 0x0000009f043f7892 */ /* 0x000fe2000f80c03f */
[----:B------:R-:W-:-:S05]  /*c0b0*/  IADD3 R0, R3, -R0, RZ ;  /* 0x8000000003007210 */ /* 0x000fca0007ffe0ff */
        /* <DEDUP_REMOVED lines=9> */
[----:B-1----:R0:W1:Y:S01]  /*c150*/  LDC.64 R14, c[0x4][R0] ;  /* 0x01000000000e7b82 */ /* 0x0020620000000a00 */
        /* <DEDUP_REMOVED lines=11> */
.L_x_6097:
        /* <DEDUP_REMOVED lines=8> */
[----:B------:R0:W2:Y:S03]  /*c290*/  SYNCS.PHASECHK.TRANS64.TRYWAIT P0, [R2+URZ+0x34800], R3 ;  /* 0x03480003020075a7 */ /* 0x0000a6000800017f */
[----:B--2---:R-:W-:Y:S05]  /*c2a0*/  @!P0 NANOSLEEP.SYNCS 0x989680 ;  /* 0x009896800000895d */ /* 0x004fea0003900000 */
[----:B------:R-:W2:Y:S01]  /*c2b0*/  @!P0 SYNCS.PHASECHK.TRANS64 P0, [R2+URZ+0x34800], R3 ;  /* 0x03480003020085a7 */ /* 0x000ea2000800007f */
[----:B------:R-:W-:Y:S04]  /*c2c0*/  BSSY B0, `(.L_x_6099) ;  /* 0x0000006000007945 */ /* 0x000fe80003800000 */
[----:B--2---:R-:W-:Y:S05]  /*c2d0*/  @P0 BRA `(.L_x_6100) ;  /* 0x0000000000100947 */ /* 0x004fea0003800000 */
.L_x_6101:
[----:B--2---:R2:W3:Y:S02]  /*c2e0*/  SYNCS.PHASECHK.TRANS64.TRYWAIT P0, [R2+URZ+0x34800], R3 ;  /* 0x03480003020075a7 */ /* 0x0044e4000800017f */
[----:B---3--:R-:W-:Y:S05]  /*c2f0*/  @!P0 NANOSLEEP.SYNCS 0x989680 ;  /* 0x009896800000895d */ /* 0x008fea0003900000 */
[----:B------:R-:W3:Y:S02]  /*c300*/  @!P0 SYNCS.PHASECHK.TRANS64 P0, [R2+URZ+0x34800], R3 ;  /* 0x03480003020085a7 */ /* 0x000ee4000800007f */
[----:B---3--:R-:W-:Y:S05]  /*c310*/  @!P0 BRA `(.L_x_6101) ;  /* 0xfffffffc00f08947 */ /* 0x008fea000383ffff */
.L_x_6100:
[----:B------:R-:W-:Y:S05]  /*c320*/  BSYNC B0 ;  /* 0x0000000000007941 */ /* 0x000fea0003800000 */
.L_x_6099:
[----:B------:R-:W-:Y:S05]  /*c330*/  BRA `(.L_x_6102) ;  /* 0x0000003800887947 */ /* 0x000fea0003800000 */
.L_x_6098:
[----:B------:R-:W2:Y:S01]  /*c340*/  LDL R33, [R1+0x8c] ;  /* 0x00008c0001217983 */ /* 0x000ea20000100800 */
[----:B-----5:R-:W-:Y:S01]  /*c350*/  SHF.R.S32.HI R0, RZ, 0x1f, R155 ;  /* 0x0000001fff007819 */ /* 0x020fe2000001149b */
[----:B------:R-:W-:Y:S01]  /*c360*/  ULDC.64 UR4, c[0x0][0x3d8] ;  /* 0x0000f60000047ab9 */ /* 0x000fe20000000a00 */
[----:B------:R-:W-:Y:S01]  /*c370*/  ULDC.64 UR6, c[0x0][0x3e8] ;  /* 0x0000fa0000067ab9 */ /* 0x000fe20000000a00 */
[----:B------:R-:W-:Y:S01]  /*c380*/  IMAD.WIDE.U32 R4, R155, UR4, RZ ;  /* 0x000000049b047c25 */ /* 0x000fe2000f8e00ff */
[----:B------:R-:W-:-:S03]  /*c390*/  SHF.R.S32.HI R10, RZ, 0x1f, R18 ;  /* 0x0000001fff0a7819 */ /* 0x000fc60000011412 */
[C---:B------:R-:W-:Y:S02]  /*c3a0*/  IMAD R6, R0.reuse, UR4, RZ ;  /* 0x0000000400067c24 */ /* 0x040fe4000f8e02ff */
[----:B------:R-:W-:Y:S02]  /*c3b0*/  IMAD R0, R0, UR6, RZ ;  /* 0x0000000600007c24 */ /* 0x000fe4000f8e02ff */
[C---:B------:R-:W-:Y:S01]  /*c3c0*/  IMAD R9, R155.reuse, UR5, R6 ;  /* 0x000000059b097c24 */ /* 0x040fe2000f8e0206 */
[----:B------:R-:W-:Y:S01]  /*c3d0*/  ULDC.64 UR4, c[0x0][0x3c8] ;  /* 0x0000f20000047ab9 */ /* 0x000fe20000000a00 */
[----:B------:R-:W-:Y:S01]  /*c3e0*/  IMAD R27, R155, UR7, R0 ;  /* 0x000000079b1b7c24 */ /* 0x000fe2000f8e0200 */
[----:B------:R-:W-:Y:S01]  /*c3f0*/  IADD3 R0, P0, R18, R4, RZ ;  /* 0x0000000412007210 */ /* 0x000fe20007f1e0ff */
[----:B------:R-:W-:Y:S01]  /*c400*/  IMAD.IADD R9, R9, 0x1, R5 ;  /* 0x0000000109097824 */ /* 0x000fe200078e0205 */
[----:B------:R-:W-:Y:S01]  /*c410*/  LEA R24, P1, R4, UR4, 0x1 ;  /* 0x0000000404187c11 */ /* 0x000fe2000f8208ff */
[----:B------:R-:W-:Y:S01]  /*c420*/  IMAD.WIDE.U32 R6, R155, UR6, RZ ;  /* 0x000000069b067c25 */ /* 0x000fe2000f8e00ff */
[----:B------:R-:W-:Y:S01]  /*c430*/  LEA R28, P2, R0, UR4, 0x1 ;  /* 0x00000004001c7c11 */ /* 0x000fe2000f8408ff */
[----:B------:R-:W-:Y:S01]  /*c440*/  ULDC.64 UR6, c[0x0][0x3e0] ;  /* 0x0000f80000067ab9 */ /* 0x000fe20000000a00 */
[--C-:B------:R-:W-:Y:S01]  /*c450*/  LEA.HI.X R25, R4, UR5, R9.reuse, 0x1, P1 ;  /* 0x0000000504197c11 */ /* 0x100fe200088f0c09 */
[----:B------:R-:W-:Y:S01]  /*c460*/  IMAD.X R3, R10, 0x1, R9, P0 ;  /* 0x000000010a037824 */ /* 0x000fe200000e0609 */
[----:B------:R-:W-:Y:S01]  /*c470*/  IADD3 R8, P4, R18, R6, RZ ;  /* 0x0000000612087210 */ /* 0x000fe20007f9e0ff */
[----:B------:R-:W-:Y:S01]  /*c480*/  IMAD.IADD R27, R27, 0x1, R7 ;  /* 0x000000011b1b7824 */ /* 0x000fe200078e0207 */
[----:B------:R-:W-:-:S02]  /*c490*/  IADD3 R5, P0, R16, R4, RZ ;  /* 0x0000000410057210 */ /* 0x000fc40007f1e0ff */
[----:B------:R-:W-:Y:S01]  /*c4a0*/  LEA.HI.X R29, R0, UR5, R3, 0x1, P2 ;  /* 0x00000005001d7c11 */ /* 0x000fe200090f0c03 */
[--C-:B------:R-:W-:Y:S01]  /*c4b0*/  IMAD.X R7, R10, 0x1, R27.reuse, P4 ;  /* 0x000000010a077824 */ /* 0x100fe200020e061b */
[----:B------:R-:W-:Y:S02]  /*c4c0*/  IADD3 R0, P3, R16, R6, RZ ;  /* 0x0000000610007210 */ /* 0x000fe40007f7e0ff */
[C---:B------:R-:W-:Y:S02]  /*c4d0*/  IADD3.X R4, R17.reuse, R9, RZ, P0, !PT ;  /* 0x0000000911047210 */ /* 0x040fe400007fe4ff */
[----:B------:R-:W-:Y:S01]  /*c4e0*/  LEA R26, P2, R6, UR6, 0x1 ;  /* 0x00000006061a7c11 */ /* 0x000fe2000f8408ff */
[----:B------:R-:W-:Y:S01]  /*c4f0*/  IMAD.X R3, R17, 0x1, R27, P3 ;  /* 0x0000000111037824 */ /* 0x000fe200018e061b */
[----:B------:R-:W-:Y:S02]  /*c500*/  LEA R30, P5, R8, UR6, 0x1 ;  /* 0x00000006081e7c11 */ /* 0x000fe4000f8a08ff */
[----:B------:R-:W-:-:S02]  /*c510*/  LEA R34, P4, R5, UR4, 0x1 ;  /* 0x0000000405227c11 */ /* 0x000fc4000f8808ff */
[----:B------:R-:W-:Y:S02]  /*c520*/  LEA R36, P0, R0, UR6, 0x1 ;  /* 0x0000000600247c11 */ /* 0x000fe4000f8008ff */
[----:B------:R-:W-:Y:S02]  /*c530*/  LEA.HI.X R31, R8, UR7, R7, 0x1, P5 ;  /* 0x00000007081f7c11 */ /* 0x000fe4000a8f0c07 */
[----:B------:R-:W-:Y:S02]  /*c540*/  LEA.HI.X R27, R6, UR7, R27, 0x1, P2 ;  /* 0x00000007061b7c11 */ /* 0x000fe400090f0c1b */
[----:B------:R-:W-:Y:S02]  /*c550*/  LEA.HI.X R35, R5, UR5, R4, 0x1, P4 ;  /* 0x0000000505237c11 */ /* 0x000fe4000a0f0c04 */
        /* <DEDUP_REMOVED lines=20> */
[----:B-1----:R-:W-:Y:S05]  /*c6a0*/  CALL.ABS.NOINC R14 ;  /* 0x000000000e007343 */ /* 0x002fea0003c00000 */
.L_x_6103:
[----:B------:R-:W2:Y:S01]  /*c6b0*/  LDL R20, [R1+0x60] ;  /* 0x0000600001147983 */ /* 0x000ea20000100800 */
[----:B------:R-:W-:Y:S01]  /*c6c0*/  ULDC.U8 UR4, c[0x0][0x3f0] ;  /* 0x0000fc0000047ab9 */ /* 0x000fe20000000000 */
[----:B------:R-:W-:Y:S01]  /*c6d0*/  R2UR UR5, R33 ;  /* 0x00000000210572ca */ /* 0x000fe200000e0000 */
[----:B------:R-:W-:Y:S01]  /*c6e0*/  BSSY B0, `(.L_x_6104) ;  /* 0x000035f000007945 */ /* 0x000fe20003800000 */
[----:B------:R-:W-:-:S11]  /*c6f0*/  ISETP.NE.AND P0, PT, RZ, UR4, PT ;  /* 0x00000004ff007c0c */ /* 0x000fd6000bf05270 */
[----:B--2---:R-:W-:Y:S02]  /*c700*/  LEA R0, R20, UR5, 0x1 ;  /* 0x0000000514007c11 */ /* 0x004fe4000f8e08ff */
[----:B------:R-:W-:Y:S05]  /*c710*/  @!P0 BRA `(.L_x_6105) ;  /* 0x0000001800648947 */ /* 0x000fea0003800000 */
[----:B------:R-:W2:Y:S01]  /*c720*/  LDL R20, [R1+0x84] ;  /* 0x0000840001147983 */ /* 0x000ea20000100800 */
[----:B------:R-:W-:Y:S01]  /*c730*/  IMAD R3, R157, -0x80, R156 ;  /* 0xffffff809d037824 */ /* 0x000fe200078e029c */
[----:B------:R-:W-:Y:S01]  /*c740*/  BSSY B1, `(.L_x_6106) ;  /* 0x0000018000017945 */ /* 0x000fe20003800000 */
[----:B------:R-:W-:Y:S02]  /*c750*/  CS2R R6, SRZ ;  /* 0x0000000000067805 */ /* 0x000fe4000001ff00 */
[----:B------:R-:W-:Y:S02]  /*c760*/  CS2R R8, SRZ ;  /* 0x0000000000087805 */ /* 0x000fe4000001ff00 */
[----:B------:R-:W-:-:S04]  /*c770*/  VIMNMX R3, R3, 0x80, PT ;  /* 0x0000008003037848 */ /* 0x000fc80003fe0100 */
[----:B------:R-:W-:Y:S02]  /*c780*/  ISETP.GE.AND P1, PT, R22, R3, PT ;  /* 0x000000031600720c */ /* 0x000fe40003f26270 */
[----:B--2---:R-:W-:-:S04]  /*c790*/  LEA.HI R4, R20, R20, RZ, 0x1 ;  /* 0x0000001414047211 */ /* 0x004fc800078f08ff */
[----:B------:R-:W-:-:S05]  /*c7a0*/  LOP3.LUT R4, R4, 0xfffffffe, RZ, 0xc0, !PT ;  /* 0xfffffffe04047812 */ /* 0x000fca00078ec0ff */
[----:B------:R-:W-:Y:S01]  /*c7b0*/  IMAD.IADD R33, R20, 0x1, -R4 ;  /* 0x0000000114217824 */ /* 0x000fe200078e0a04 */
[----:B------:R-:W-:Y:S02]  /*c7c0*/  CS2R R4, SRZ ;  /* 0x0000000000047805 */ /* 0x000fe4000001ff00 */
[----:B------:R-:W-:Y:S02]  /*c7d0*/  CS2R R20, SRZ ;  /* 0x0000000000147805 */ /* 0x000fe4000001ff00 */
[----:B------:R-:W-:Y:S01]  /*c7e0*/  SHF.L.U32 R33, R33, 0x1f, RZ ;  /* 0x0000001f21217819 */ /* 0x000fe200000006ff */
[----:B------:R-:W-:Y:S06]  /*c7f0*/  @P1 BRA `(.L_x_6107) ;  /* 0x0000000000301947 */ /* 0x000fec0003800000 */
[----:B------:R-:W-:Y:S01]  /*c800*/  ULDC UR4, c[0x0][0x3d4] ;  /* 0x0000f50000047ab9 */ /* 0x000fe20000000800 */
[----:B------:R-:W-:Y:S02]  /*c810*/  CS2R R8, SRZ ;  /* 0x0000000000087805 */ /* 0x000fe4000001ff00 */
[----:B------:R-:W-:Y:S02]  /*c820*/  ISETP.GE.AND P0, PT, R18, UR4, PT ;  /* 0x0000000412007c0c */ /* 0x000fe4000bf06270 */
[----:B------:R-:W-:Y:S02]  /*c830*/  CS2R R20, SRZ ;  /* 0x0000000000147805 */ /* 0x000fe4000001ff00 */
[----:B------:R-:W-:Y:S02]  /*c840*/  ISETP.GE.AND P2, PT, R221, UR4, PT ;  /* 0x00000004dd007c0c */ /* 0x000fe4000bf46270 */
[----:B------:R-:W-:Y:S02]  /*c850*/  CS2R R4, SRZ ;  /* 0x0000000000047805 */ /* 0x000fe4000001ff00 */
[----:B------:R-:W-:Y:S01]  /*c860*/  CS2R R6, SRZ ;  /* 0x0000000000067805 */ /* 0x000fe2000001ff00 */
[----:B------:R-:W-:-:S04]  /*c870*/  ULDC.64 UR6, c[0x0][0x208] ;  /* 0x0000820000067ab9 */ /* 0x000fc80000000a00 */
[----:B------:R0:W5:Y:S04]  /*c880*/  @!P0 LDG.E.64 R8, desc[UR6][R28.64] ;  /* 0x000000061c088981 */ /* 0x000168000c1e1b00 */
[----:B------:R0:W5:Y:S04]  /*c890*/  @!P2 LDG.E.64 R20, desc[UR6][R28.64+0x40] ;  /* 0x000040061c14a981 */ /* 0x000168000c1e1b00 */
[----:B------:R0:W5:Y:S04]  /*c8a0*/  @!P0 LDG.E.64 R4, desc[UR6][R30.64] ;  /* 0x000000061e048981 */ /* 0x000168000c1e1b00 */
[----:B------:R0:W5:Y:S02]  /*c8b0*/  @!P2 LDG.E.64 R6, desc[UR6][R30.64+0x40] ;  /* 0x000040061e06a981 */ /* 0x000164000c1e1b00 */
.L_x_6107:
[----:B------:R-:W-:Y:S05]  /*c8c0*/  BSYNC B1 ;  /* 0x0000000000017941 */ /* 0x000fea0003800000 */
.L_x_6106:
[----:B------:R-:W-:-:S03]  /*c8d0*/  UMOV UR4, 0xffffffff ;  /* 0xffffffff00047882 */ /* 0x000fc60000000000 */
[----:B------:R-:W-:Y:S05]  /*c8e0*/  BRA.DIV UR4, `(.L_x_6108) ;  /* 0x0000017604987947 */ /* 0x000fea000b800000 */
.L_x_6294:
[----:B------:R-:W-:-:S03]  /*c8f0*/  UMOV UR4, 0xffffffff ;  /* 0xffffffff00047882 */ /* 0x000fc60000000000 */
[----:B------:R-:W-:Y:S05]  /*c900*/  BRA.DIV UR4, `(.L_x_6109) ;  /* 0x0000017604b87947 */ /* 0x000fea000b800000 */
.L_x_6297:
[----:B------:R-:W-:-:S03]  /*c910*/  UMOV UR4, 0xffffffff ;  /* 0xffffffff00047882 */ /* 0x000fc60000000000 */
[----:B------:R-:W-:Y:S05]  /*c920*/  BRA.DIV UR4, `(.L_x_6110) ;  /* 0x0000017604d87947 */ /* 0x000fea000b800000 */
.L_x_6300:
[----:B------:R-:W-:-:S03]  /*c930*/  UMOV UR4, 0xffffffff ;  /* 0xffffffff00047882 */ /* 0x000fc60000000000 */
[----:B------:R-:W-:Y:S05]  /*c940*/  BRA.DIV UR4, `(.L_x_6111) ;  /* 0x0000017604f87947 */ /* 0x000fea000b800000 */
.L_x_6303:
[----:B------:R-:W2:Y:S01]  /*c950*/  SYNCS.PHASECHK.TRANS64.TRYWAIT P0, [R2+URZ+0x34800], R33 ;  /* 0x03480021020075a7 */ /* 0x000ea2000800017f */
[----:B-----5:R-:W-:Y:S01]  /*c960*/  IMAD.MOV.U32 R12, RZ, RZ, R8 ;  /* 0x000000ffff0c7224 */ /* 0x020fe200078e0008 */
[--C-:B------:R-:W-:Y:S01]  /*c970*/  SHF.R.U64 R13, R8, 0x10, R9.reuse ;  /* 0x00000010080d7819 */ /* 0x100fe20000001209 */
[--C-:B------:R-:W-:Y:S01]  /*c980*/  IMAD.MOV.U32 R11, RZ, RZ, R9.reuse ;  /* 0x000000ffff0b7224 */ /* 0x100fe200078e0009 */
[----:B------:R-:W-:Y:S01]  /*c990*/  SHF.R.U32.HI R15, RZ, 0x10, R9 ;  /* 0x00000010ff0f7819 */ /* 0x000fe20000011609 */
[----:B------:R-:W-:Y:S01]  /*c9a0*/  IMAD.MOV.U32 R8, RZ, RZ, R20 ;  /* 0x000000ffff087224 */ /* 0x000fe200078e0014 */
[--C-:B------:R-:W-:Y:S01]  /*c9b0*/  SHF.R.U64 R24, R4, 0x10, R5.reuse ;  /* 0x0000001004187819 */ /* 0x100fe20000001205 */
[----:B-1----:R-:W-:Y:S01]  /*c9c0*/  IMAD.MOV.U32 R14, RZ, RZ, R4 ;  /* 0x000000ffff0e7224 */ /* 0x002fe200078e0004 */
[--C-:B------:R-:W-:Y:S01]  /*c9d0*/  SHF.R.U32.HI R25, RZ, 0x10, R5.reuse ;  /* 0x00000010ff197819 */ /* 0x100fe20000011605 */
[----:B------:R-:W-:Y:S01]  /*c9e0*/  IMAD.MOV.U32 R10, RZ, RZ, R5 ;  /* 0x000000ffff0a7224 */ /* 0x000fe200078e0005 */
[----:B------:R-:W-:Y:S01]  /*c9f0*/  MOV R9, R21 ;  /* 0x0000001500097202 */ /* 0x000fe20000000f00 */
[----:B------:R-:W-:Y:S01]  /*ca00*/  IMAD.MOV.U32 R4, RZ, RZ, R6 ;  /* 0x000000ffff047224 */ /* 0x000fe200078e0006 */
[----:B------:R-:W-:Y:S01]  /*ca10*/  SHF.R.U64 R20, R20, 0x10, R21 ;  /* 0x0000001014147819 */ /* 0x000fe20000001215 */
[----:B------:R-:W-:Y:S01]  /*ca20*/  IMAD.MOV.U32 R5, RZ, RZ, R7 ;  /* 0x000000ffff057224 */ /* 0x000fe200078e0007 */
[----:B------:R-:W-:Y:S01]  /*ca30*/  SHF.R.U32.HI R21, RZ, 0x10, R21 ;  /* 0x00000010ff157819 */ /* 0x000fe20000011615 */
[----:B------:R-:W-:Y:S01]  /*ca40*/  BSSY B1, `(.L_x_6112) ;  /* 0x000000b000017945 */ /* 0x000fe20003800000 */
[----:B------:R-:W-:-:S02]  /*ca50*/  SHF.R.U64 R6, R6, 0x10, R7 ;  /* 0x0000001006067819 */ /* 0x000fc40000001207 */
[----:B------:R-:W-:Y:S02]  /*ca60*/  PRMT R13, R13, 0x5410, R15 ;  /* 0x000054100d0d7816 */ /* 0x000fe4000000000f */
[----:B------:R-:W-:Y:S02]  /*ca70*/  PRMT R8, R8, 0x5410, R9 ;  /* 0x0000541008087816 */ /* 0x000fe40000000009 */
[----:B------:R-:W-:Y:S02]  /*ca80*/  PRMT R14, R14, 0x5410, R10 ;  /* 0x000054100e0e7816 */ /* 0x000fe4000000000a */
[----:B------:R-:W-:Y:S02]  /*ca90*/  SHF.R.U32.HI R7, RZ, 0x10, R7 ;  /* 0x00000010ff077819 */ /* 0x000fe40000011607 */
[----:B------:R-:W-:Y:S02]  /*caa0*/  PRMT R12, R12, 0x5410, R11 ;  /* 0x000054100c0c7816 */ /* 0x000fe4000000000b */
[----:B------:R-:W-:-:S02]  /*cab0*/  PRMT R9, R20, 0x5410, R21 ;  /* 0x0000541014097816 */ /* 0x000fc40000000015 */
[----:B------:R-:W-:Y:S02]  /*cac0*/  PRMT R15, R24, 0x5410, R25 ;  /* 0x00005410180f7816 */ /* 0x000fe40000000019 */
[----:B------:R-:W-:Y:S01]  /*cad0*/  PRMT R10, R4, 0x5410, R5 ;  /* 0x00005410040a7816 */ /* 0x000fe20000000005 */
[----:B--2---:R-:W-:Y:S06]  /*cae0*/  @!P0 BRA `(.L_x_6113) ;  /* 0x0000017400b88947 */ /* 0x004fec0003800000 */
.L_x_6304:
[----:B------:R-:W-:Y:S05]  /*caf0*/  BSYNC B1 ;  /* 0x0000000000017941 */ /* 0x000fea0003800000 */
.L_x_6112:
[----:B------:R-:W-:Y:S01]  /*cb00*/  BSSY B1, `(.L_x_6114) ;  /* 0x0000056000017945 */ /* 0x000fe20003800000 */
[----:B------:R-:W-:-:S03]  /*cb10*/  PRMT R11, R6, 0x5410, R7 ;  /* 0x00005410060b7816 */ /* 0x000fc60000000007 */
[----:B------:R-:W-:Y:S05]  /*cb20*/  @P1 BRA `(.L_x_6115) ;  /* 0x00000004004c1947 */ /* 0x000fea0003800000 */
[----:B------:R-:W2:Y:S01]  /*cb30*/  LDC R4, c[0x0][0x3d4] ;  /* 0x0000f500ff047b82 */ /* 0x000ea20000000800 */
[----:B------:R-:W-:Y:S01]  /*cb40*/  BSSY B2, `(.L_x_6116) ;  /* 0x000002a000027945 */ /* 0x000fe20003800000 */
[-C--:B--2---:R-:W-:Y:S02]  /*cb50*/  ISETP.GE.AND P0, PT, R18, R4.reuse, PT ;  /* 0x000000041200720c */ /* 0x084fe40003f06270 */
[----:B------:R-:W-:-:S11]  /*cb60*/  ISETP.GE.AND P1, PT, R221, R4, PT ;  /* 0x00000004dd00720c */ /* 0x000fd60003f26270 */
[----:B------:R-:W-:Y:S05]  /*cb70*/  @P0 BRA `(.L_x_6117) ;  /* 0x0000000000980947 */ /* 0x000fea0003800000 */
[----:B------:R-:W2:Y:S01]  /*cb80*/  LDS.128 R4, [R0] ;  /* 0x0000000000047984 */ /* 0x000ea20000000c00 */
[----:B0-----:R-:W-:Y:S02]  /*cb90*/  HADD2.F32 R29, -RZ, R14.H0_H0 ;  /* 0x2000000eff1d7230 */ /* 0x001fe40000004100 */
[----:B------:R-:W-:Y:S02]  /*cba0*/  HADD2.F32 R27, -RZ, R12.H0_H0 ;  /* 0x2000000cff1b7230 */ /* 0x000fe40000004100 */
[----:B------:R-:W-:Y:S02]  /*cbb0*/  HADD2.F32 R26, -RZ, R13.H0_H0 ;  /* 0x2000000dff1a7230 */ /* 0x000fe40000004100 */
[----:B------:R-:W-:Y:S02]  /*cbc0*/  HADD2.F32 R28, -RZ, R15.H0_H0 ;  /* 0x2000000fff1c7230 */ /* 0x000fe40000004100 */
[--C-:B--2---:R-:W-:Y:S02]  /*cbd0*/  HADD2.F32 R20, -RZ, R4.reuse.H0_H0 ;  /* 0x20000004ff147230 */ /* 0x104fe40000004100 */
        /* <DEDUP_REMOVED lines=23> */
[-C--:B-1----:R-:W-:Y:S01]  /*cd50*/  FMUL.FTZ R33, R7, R4.reuse ;  /* 0x0000000407217220 */ /* 0x082fe20000410000 */
        /* <DEDUP_REMOVED lines=8> */
.L_x_6117:
[----:B------:R-:W-:Y:S05]  /*cde0*/  BSYNC B2 ;  /* 0x0000000000027941 */ /* 0x000fea0003800000 */
.L_x_6116:
[----:B------:R-:W-:Y:S05]  /*cdf0*/  @P1 BRA `(.L_x_6115) ;  /* 0x0000000000981947 */ /* 0x000fea0003800000 */
[----:B--2---:R-:W2:Y:S01]  /*ce00*/  LDS.128 R4, [R0+0x4000] ;  /* 0x0040000000047984 */ /* 0x004ea20000000c00 */
        /* <DEDUP_REMOVED lines=37> */
.L_x_6115:
[----:B------:R-:W-:Y:S05]  /*d060*/  BSYNC B1 ;  /* 0x0000000000017941 */ /* 0x000fea0003800000 */
.L_x_6114:
[----:B------:R-:W-:Y:S01]  /*d070*/  ISETP.GE.AND P0, PT, R223, R3, PT ;  /* 0x00000003df00720c */ /* 0x000fe20003f06270 */
[----:B------:R-:W-:-:S12]  /*d080*/  BSSY B1, `(.L_x_6118) ;  /* 0x0000055000017945 */ /* 0x000fd80003800000 */
[----:B------:R-:W-:Y:S05]  /*d090*/  @P0 BRA `(.L_x_6119) ;  /* 0x00000004004c0947 */ /* 0x000fea0003800000 */
[----:B--23--:R-:W2:Y:S01]  /*d0a0*/  LDC R4, c[0x0][0x3d4] ;  /* 0x0000f500ff047b82 */ /* 0x00cea20000000800 */
[----:B------:R-:W-:Y:S01]  /*d0b0*/  BSSY B2, `(.L_x_6120) ;  /* 0x000002a000027945 */ /* 0x000fe20003800000 */
[-C--:B--2---:R-:W-:Y:S02]  /*d0c0*/  ISETP.GE.AND P0, PT, R18, R4.reuse, PT ;  /* 0x000000041200720c */ /* 0x084fe40003f06270 */
[----:B------:R-:W-:-:S11]  /*d0d0*/  ISETP.GE.AND P1, PT, R221, R4, PT ;  /* 0x00000004dd00720c */ /* 0x000fd60003f26270 */
[----:B------:R-:W-:Y:S05]  /*d0e0*/  @P0 BRA `(.L_x_6121) ;  /* 0x0000000000980947 */ /* 0x000fea0003800000 */
[----:B------:R-:W2:Y:S01]  /*d0f0*/  LDS.128 R4, [R0+0x1000] ;  /* 0x0010000000047984 */ /* 0x000ea20000000c00 */
[----:B0-----:R-:W-:Y:S02]  /*d100*/  HADD2.F32 R28, -RZ, R12.H0_H0 ;  /* 0x2000000cff1c7230 */ /* 0x001fe40000004100 */
[--C-:B------:R-:W-:Y:S02]  /*d110*/  HADD2.F32 R30, -RZ, R14.reuse.H0_H0 ;  /* 0x2000000eff1e7230 */ /* 0x100fe40000004100 */
[----:B-1----:R-:W-:Y:S02]  /*d120*/  HADD2.F32 R33, -RZ, R15.H0_H0 ;  /* 0x2000000fff217230 */ /* 0x002fe40000004100 */
[----:B------:R-:W-:Y:S02]  /*d130*/  HADD2.F32 R31, -RZ, R13.H0_H0 ;  /* 0x2000000dff1f7230 */ /* 0x000fe40000004100 */
[----:B------:R-:W-:Y:S02]  /*d140*/  HADD2.F32 R34, -RZ, R14.H1_H1 ;  /* 0x3000000eff227230 */ /* 0x000fe40000004100 */
[----:B------:R-:W-:-:S02]  /*d150*/  HADD2.F32 R35, -RZ, R15.H1_H1 ;  /* 0x3000000fff237230 */ /* 0x000fc40000004100 */
[--C-:B--2---:R-:W-:Y:S02]  /*d160*/  HADD2.F32 R20, -RZ, R4.reuse.H0_H0 ;  /* 0x20000004ff147230 */ /* 0x104fe40000004100 */
        /* <DEDUP_REMOVED lines=30> */
.L_x_6121:
[----:B------:R-:W-:Y:S05]  /*d350*/  BSYNC B2 ;  /* 0x0000000000027941 */ /* 0x000fea0003800000 */
.L_x_6120:
[----:B------:R-:W-:Y:S05]  /*d360*/  @P1 BRA `(.L_x_6119) ;  /* 0x0000000000981947 */ /* 0x000fea0003800000 */
[----:B--2---:R-:W2:Y:S01]  /*d370*/  LDS.128 R4, [R0+0x5000] ;  /* 0x0050000000047984 */ /* 0x004ea20000000c00 */
        /* <DEDUP_REMOVED lines=37> */
.L_x_6119:
[----:B------:R-:W-:Y:S05]  /*d5d0*/  BSYNC B1 ;  /* 0x0000000000017941 */ /* 0x000fea0003800000 */
.L_x_6118:
[----:B------:R-:W-:Y:S01]  /*d5e0*/  ISETP.GE.AND P0, PT, R222, R3, PT ;  /* 0x00000003de00720c */ /* 0x000fe20003f06270 */
[----:B------:R-:W-:-:S12]  /*d5f0*/  BSSY B1, `(.L_x_6122) ;  /* 0x0000055000017945 */ /* 0x000fd80003800000 */
[----:B------:R-:W-:Y:S05]  /*d600*/  @P0 BRA `(.L_x_6123) ;  /* 0x00000004004c0947 */ /* 0x000fea0003800000 */
[----:B--234-:R-:W2:Y:S01]  /*d610*/  LDC R4, c[0x0][0x3d4] ;  /* 0x0000f500ff047b82 */ /* 0x01cea20000000800 */
        /* <DEDUP_REMOVED lines=42> */
.L_x_6125:
[----:B------:R-:W-:Y:S05]  /*d8c0*/  BSYNC B2 ;  /* 0x0000000000027941 */ /* 0x000fea0003800000 */
.L_x_6124:
        /* <DEDUP_REMOVED lines=39> */
.L_x_6123:
[----:B------:R-:W-:Y:S05]  /*db40*/  BSYNC B1 ;  /* 0x0000000000017941 */ /* 0x000fea0003800000 */
.L_x_6122:
[----:B------:R-:W-:-:S13]  /*db50*/  ISETP.GE.AND P0, PT, R224, R3, PT ;  /* 0x00000003e000720c */ /* 0x000fda0003f06270 */
[----:B------:R-:W-:Y:S05]  /*db60*/  @P0 BRA `(.L_x_6126) ;  /* 0x0000002000580947 */ /* 0x000fea0003800000 */
[----:B------:R-:W5:Y:S01]  /*db70*/  LDC R3, c[0x0][0x3d4] ;  /* 0x0000f500ff037b82 */ /* 0x000f620000000800 */
[----:B------:R-:W-:Y:S01]  /*db80*/  BSSY B1, `(.L_x_6127) ;  /* 0x000002a000017945 */ /* 0x000fe20003800000 */
[-C--:B-----5:R-:W-:Y:S02]  /*db90*/  ISETP.GE.AND P0, PT, R18, R3.reuse, PT ;  /* 0x000000031200720c */ /* 0x0a0fe40003f06270 */
[----:B------:R-:W-:-:S11]  /*dba0*/  ISETP.GE.AND P1, PT, R221, R3, PT ;  /* 0x00000003dd00720c */ /* 0x000fd60003f26270 */
[----:B------:R-:W-:Y:S05]  /*dbb0*/  @P0 BRA `(.L_x_6128) ;  /* 0x0000000000980947 */ /* 0x000fea0003800000 */
[----:B0-234-:R-:W0:Y:S01]  /*dbc0*/  LDS.128 R4, [R0+0x3000] ;  /* 0x0030000000047984 */ /* 0x01de220000000c00 */
        /* <DEDUP_REMOVED lines=23> */
[----:B------:R-:W-:Y:S02]  /*dd40*/  HADD2.F32 R25, -RZ, R12.H1_H1 ;  /* 0x3000000cff197230 */ /* 0x000fe40000004100 */
[-C--:B------:R-:W-:Y:S01]  /*dd50*/  FMUL.FTZ R12, R29, R6.reuse ;  /* 0x000000061d0c7220 */ /* 0x080fe20000410000 */
[----:B------:R-:W-:Y:S02]  /*dd60*/  HADD2.F32 R26, -RZ, R13.H1_H1 ;  /* 0x3000000dff1a7230 */ /* 0x000fe40000004100 */
[----:B------:R-:W-:Y:S01]  /*dd70*/  FMUL.FTZ R13, R28, R7 ;  /* 0x000000071c0d7220 */ /* 0x000fe20000410000 */
[----:B------:R-:W-:Y:S01]  /*dd80*/  F2FP.F16.F32.PACK_AB R5, R20, R5 ;  /* 0x000000051405723e */ /* 0x000fe200000000ff */
[C---:B------:R-:W-:Y:S01]  /*dd90*/  FMUL.FTZ R14, R25.reuse, R6 ;  /* 0x00000006190e7220 */ /* 0x040fe20000410000 */
[----:B------:R-:W-:Y:S01]  /*dda0*/  FFMA.FTZ R6, R25, R21, -R12 ;  /* 0x0000001519067223 */ /* 0x000fe2000001080c */
[C---:B------:R-:W-:Y:S01]  /*ddb0*/  FMUL.FTZ R15, R26.reuse, R7 ;  /* 0x000000071a0f7220 */ /* 0x040fe20000410000 */
[----:B------:R-:W-:Y:S01]  /*ddc0*/  FFMA.FTZ R7, R26, R24, -R13 ;  /* 0x000000181a077223 */ /* 0x000fe2000001080d */
[----:B------:R-:W-:-:S02]  /*ddd0*/  FFMA.FTZ R21, R29, R21, R14 ;  /* 0x000000151d157223 */ /* 0x000fc4000001000e */
[----:B------:R-:W-:-:S03]  /*dde0*/  FFMA.FTZ R24, R28, R24, R15 ;  /* 0x000000181c187223 */ /* 0x000fc6000001000f */
[----:B------:R-:W-:Y:S02]  /*ddf0*/  F2FP.F16.F32.PACK_AB R6, R21, R6 ;  /* 0x000000061506723e */ /* 0x000fe400000000ff */
[----:B------:R-:W-:-:S05]  /*de00*/  F2FP.F16.F32.PACK_AB R7, R24, R7 ;  /* 0x000000071807723e */ /* 0x000fca00000000ff */
[----:B------:R0:W-:Y:S02]  /*de10*/  STS.128 [R0+0x3000], R4 ;  /* 0x0030000400007388 */ /* 0x0001e40000000c00 */
.L_x_6128:
[----:B------:R-:W-:Y:S05]  /*de20*/  BSYNC B1 ;  /* 0x0000000000017941 */ /* 0x000fea0003800000 */
.L_x_6127:
        /* <DEDUP_REMOVED lines=38> */
[----:B------:R0:W-:Y:S01]  /*e090*/  STS.128 [R0+0x7000], R4 ;  /* 0x0070000400007388 */ /* 0x0001e20000000c00 */
[----:B------:R-:W-:Y:S05]  /*e0a0*/  BRA `(.L_x_6126) ;  /* 0x0000001c00087947 */ /* 0x000fea0003800000 */
.L_x_6105:
[----:B------:R-:W0:Y:S01]  /*e0b0*/  LDC R3, c[0x0][0x3d4] ;  /* 0x0000f500ff037b82 */ /* 0x000e220000000800 */
[----:B------:R-:W-:Y:S01]  /*e0c0*/  IMAD R156, R157, -0x80, R156 ;  /* 0xffffff809d9c7824 */ /* 0x000fe200078e029c */
[----:B------:R-:W-:Y:S02]  /*e0d0*/  CS2R R4, SRZ ;  /* 0x0000000000047805 */ /* 0x000fe4000001ff00 */
[----:B------:R-:W-:Y:S02]  /*e0e0*/  CS2R R6, SRZ ;  /* 0x0000000000067805 */ /* 0x000fe4000001ff00 */
[----:B------:R-:W-:Y:S02]  /*e0f0*/  CS2R R28, SRZ ;  /* 0x00000000001c7805 */ /* 0x000fe4000001ff00 */
[----:B------:R-:W-:Y:S02]  /*e100*/  CS2R R30, SRZ ;  /* 0x00000000001e7805 */ /* 0x000fe4000001ff00 */
[----:B------:R-:W-:Y:S01]  /*e110*/  VIMNMX R21, R156, 0x80, PT ;  /* 0x000000809c157848 */ /* 0x000fe20003fe0100 */
[----:B------:R-:W-:Y:S01]  /*e120*/  ULDC.64 UR4, c[0x0][0x208] ;  /* 0x0000820000047ab9 */ /* 0x000fe20000000a00 */
[----:B0-----:R-:W-:-:S04]  /*e130*/  ISETP.GE.AND P0, PT, R16, R3, PT ;  /* 0x000000031000720c */ /* 0x001fc80003f06270 */
[----:B------:R-:W-:-:S13]  /*e140*/  ISETP.GE.OR P1, PT, R22, R21, P0 ;  /* 0x000000151600720c */ /* 0x000fda0000726670 */
[----:B------:R0:W5:Y:S04]  /*e150*/  @!P1 LDG.E.128 R4, desc[UR4][R34.64] ;  /* 0x0000000422049981 */ /* 0x000168000c1e1d00 */
[----:B------:R0:W5:Y:S01]  /*e160*/  @!P1 LDG.E.128 R28, desc[UR4][R36.64] ;  /* 0x00000004241c9981 */ /* 0x000162000c1e1d00 */
[----:B------:R-:W-:-:S03]  /*e170*/  UMOV UR4, 0xffffffff ;  /* 0xffffffff00047882 */ /* 0x000fc60000000000 */
[----:B------:R-:W-:Y:S05]  /*e180*/  BRA.DIV UR4, `(.L_x_6129) ;  /* 0x0000016204247947 */ /* 0x000fea000b800000 */
.L_x_6307:
[----:B------:R-:W2:Y:S01]  /*e190*/  LDL R9, [R1+0x84] ;  /* 0x0000840001097983 */ /* 0x000ea20000100800 */
[----:B------:R-:W-:Y:S01]  /*e1a0*/  UMOV UR4, 0xffffffff ;  /* 0xffffffff00047882 */ /* 0x000fe20000000000 */
[----:B--2---:R-:W-:Y:S02]  /*e1b0*/  LEA.HI R8, R9, R9, RZ, 0x1 ;  /* 0x0000000909087211 */ /* 0x004fe400078f08ff */
[----:B------:R-:W-:Y:S05]  /*e1c0*/  BRA.DIV UR4, `(.L_x_6130) ;  /* 0x00000162043c7947 */ /* 0x000fea000b800000 */
.L_x_6310:
[----:B------:R-:W-:Y:S01]  /*e1d0*/  UMOV UR4, 0xffffffff ;  /* 0xffffffff00047882 */ /* 0x000fe20000000000 */
[----:B------:R-:W-:Y:S02]  /*e1e0*/  LOP3.LUT R8, R8, 0xfffffffe, RZ, 0xc0, !PT ;  /* 0xfffffffe08087812 */ /* 0x000fe400078ec0ff */
[----:B------:R-:W-:Y:S05]  /*e1f0*/  BRA.DIV UR4, `(.L_x_6131) ;  /* 0x0000016204587947 */ /* 0x000fea000b800000 */
.L_x_6313:
[----:B------:R-:W-:Y:S01]  /*e200*/  UMOV UR4, 0xffffffff ;  /* 0xffffffff00047882 */ /* 0x000fe20000000000 */
[----:B------:R-:W-:Y:S02]  /*e210*/  IADD3 R8, R9, -R8, RZ ;  /* 0x8000000809087210 */ /* 0x000fe40007ffe0ff */
[----:B------:R-:W-:Y:S05]  /*e220*/  BRA.DIV UR4, `(.L_x_6132) ;  /* 0x0000016204747947 */ /* 0x000fea000b800000 */
.L_x_6316:
[----:B------:R-:W-:Y:S01]  /*e230*/  SHF.L.U32 R9, R8, 0x1f, RZ ;  /* 0x0000001f08097819 */ /* 0x000fe200000006ff */
[----:B------:R-:W2:Y:S01]  /*e240*/  S2R R10, SR_TID.X ;  /* 0x00000000000a7919 */ /* 0x000ea20000002100 */
[----:B-----5:R-:W-:Y:S01]  /*e250*/  IMAD.MOV.U32 R13, RZ, RZ, R4 ;  /* 0x000000ffff0d7224 */ /* 0x020fe200078e0004 */
[----:B-1----:R-:W-:Y:S01]  /*e260*/  SHF.R.U64 R14, R4, 0x10, R5 ;  /* 0x00000010040e7819 */ /* 0x002fe20000001205 */
[----:B------:R-:W1:Y:S01]  /*e270*/  SYNCS.PHASECHK.TRANS64.TRYWAIT P4, [R2+URZ+0x34800], R9 ;  /* 0x03480009020075a7 */ /* 0x000e62000808017f */
[----:B------:R-:W-:Y:S01]  /*e280*/  IMAD.MOV.U32 R15, RZ, RZ, R6 ;  /* 0x000000ffff0f7224 */ /* 0x000fe200078e0006 */
[-C--:B------:R-:W-:Y:S01]  /*e290*/  ISETP.GE.OR P1, PT, R22, R21.reuse, P0 ;  /* 0x000000151600720c */ /* 0x080fe20000726670 */
[----:B------:R-:W-:Y:S01]  /*e2a0*/  IMAD.MOV.U32 R4, RZ, RZ, R7 ;  /* 0x000000ffff047224 */ /* 0x000fe200078e0007 */
[-C--:B------:R-:W-:Y:S01]  /*e2b0*/  ISETP.GE.OR P2, PT, R223, R21.reuse, P0 ;  /* 0x00000015df00720c */ /* 0x080fe20000746670 */
[----:B------:R-:W-:Y:S01]  /*e2c0*/  IMAD.MOV.U32 R8, RZ, RZ, R5 ;  /* 0x000000ffff087224 */ /* 0x000fe200078e0005 */
[-C--:B------:R-:W-:Y:S01]  /*e2d0*/  ISETP.GE.OR P3, PT, R222, R21.reuse, P0 ;  /* 0x00000015de00720c */ /* 0x080fe20000766670 */
[----:B------:R-:W-:Y:S01]  /*e2e0*/  IMAD.MOV.U32 R25, RZ, RZ, R30 ;  /* 0x000000ffff197224 */ /* 0x000fe200078e001e */
[----:B------:R-:W-:Y:S01]  /*e2f0*/  PRMT R15, R15, 0x5410, R4 ;  /* 0x000054100f0f7816 */ /* 0x000fe20000000004 */
[----:B------:R-:W-:Y:S01]  /*e300*/  IMAD.MOV.U32 R4, RZ, RZ, R29 ;  /* 0x000000ffff047224 */ /* 0x000fe200078e001d */
[----:B------:R-:W-:Y:S01]  /*e310*/  ISETP.GE.OR P0, PT, R224, R21, P0 ;  /* 0x00000015e000720c */ /* 0x000fe20000706670 */
[----:B------:R-:W-:Y:S01]  /*e320*/  BSSY B1, `(.L_x_6133) ;  /* 0x0000016000017945 */ /* 0x000fe20003800000 */
[----:B------:R-:W-:-:S02]  /*e330*/  MOV R21, R28 ;  /* 0x0000001c00157202 */ /* 0x000fc40000000f00 */
[----:B------:R-:W-:Y:S02]  /*e340*/  SHF.R.U32.HI R5, RZ, 0x10, R5 ;  /* 0x00000010ff057819 */ /* 0x000fe40000011605 */
[--C-:B------:R-:W-:Y:S02]  /*e350*/  SHF.R.U64 R20, R6, 0x10, R7.reuse ;  /* 0x0000001006147819 */ /* 0x100fe40000001207 */
[----:B------:R-:W-:Y:S02]  /*e360*/  SHF.R.U32.HI R6, RZ, 0x10, R7 ;  /* 0x00000010ff067819 */ /* 0x000fe40000011607 */
[----:B------:R-:W-:Y:S02]  /*e370*/  PRMT R21, R21, 0x5410, R4 ;  /* 0x0000541015157816 */ /* 0x000fe40000000004 */
[----:B------:R-:W-:Y:S01]  /*e380*/  PRMT R14, R14, 0x5410, R5 ;  /* 0x000054100e0e7816 */ /* 0x000fe20000000005 */
[----:B------:R-:W-:Y:S01]  /*e390*/  IMAD.MOV.U32 R5, RZ, RZ, R31 ;  /* 0x000000ffff057224 */ /* 0x000fe200078e001f */
[----:B------:R-:W-:-:S02]  /*e3a0*/  PRMT R20, R20, 0x5410, R6 ;  /* 0x0000541014147816 */ /* 0x000fc40000000006 */
[--C-:B------:R-:W-:Y:S02]  /*e3b0*/  SHF.R.U64 R24, R28, 0x10, R29.reuse ;  /* 0x000000101c187819 */ /* 0x100fe4000000121d */
[----:B------:R-:W-:Y:S01]  /*e3c0*/  SHF.R.U32.HI R6, RZ, 0x10, R29 ;  /* 0x00000010ff067819 */ /* 0x000fe2000001161d */
[----:B--2---:R-:W-:Y:S01]  /*e3d0*/  VIADD R10, R10, 0xffffff80 ;  /* 0xffffff800a0a7836 */ /* 0x004fe20000000000 */
[--C-:B------:R-:W-:Y:S02]  /*e3e0*/  SHF.R.U64 R26, R30, 0x10, R31.reuse ;  /* 0x000000101e1a7819 */ /* 0x100fe4000000121f */
[----:B------:R-:W-:Y:S02]  /*e3f0*/  SHF.R.U32.HI R7, RZ, 0x10, R31 ;  /* 0x00000010ff077819 */ /* 0x000fe4000001161f */
[----:B------:R-:W-:Y:S02]  /*e400*/  SHF.R.S32.HI R4, RZ, 0x1f, R10 ;  /* 0x0000001fff047819 */ /* 0x000fe4000001140a */
[----:B------:R-:W-:-:S02]  /*e410*/  PRMT R13, R13, 0x5410, R8 ;  /* 0x000054100d0d7816 */ /* 0x000fc40000000008 */
[----:B------:R-:W-:Y:S02]  /*e420*/  LEA.HI R4, R4, R10, RZ, 0x3 ;  /* 0x0000000a04047211 */ /* 0x000fe400078f18ff */
[----:B------:R-:W-:Y:S02]  /*e430*/  PRMT R24, R24, 0x5410, R6 ;  /* 0x0000541018187816 */ /* 0x000fe40000000006 */
[----:B------:R-:W-:Y:S02]  /*e440*/  PRMT R25, R25, 0x5410, R5 ;  /* 0x0000541019197816 */ /* 0x000fe40000000005 */
[----:B------:R-:W-:Y:S02]  /*e450*/  PRMT R26, R26, 0x5410, R7 ;  /* 0x000054101a1a7816 */ /* 0x000fe40000000007 */
[----:B------:R-:W-:Y:S01]  /*e460*/  LOP3.LUT R4, R4, 0xfffffff8, RZ, 0xc0, !PT ;  /* 0xfffffff804047812 */ /* 0x000fe200078ec0ff */
[----:B-1----:R-:W-:Y:S06]  /*e470*/  @!P4 BRA `(.L_x_6134) ;  /* 0x000001600008c947 */ /* 0x002fec0003800000 */
.L_x_6317:
[----:B------:R-:W-:Y:S05]  /*e480*/  BSYNC B1 ;  /* 0x0000000000017941 */ /* 0x000fea0003800000 */
.L_x_6133:
[----:B------:R-:W2:Y:S01]  /*e490*/  S2R R8, SR_TID.X ;  /* 0x0000000000087919 */ /* 0x000ea20000002100 */
[----:B------:R-:W-:Y:S01]  /*e4a0*/  BSSY B1, `(.L_x_6135) ;  /* 0x0000061000017945 */ /* 0x000fe20003800000 */
[----:B--2---:R-:W-:-:S05]  /*e4b0*/  IADD3 R8, R8, -0x80, RZ ;  /* 0xffffff8008087810 */ /* 0x004fca0007ffe0ff */
[----:B------:R-:W-:Y:S01]  /*e4c0*/  IMAD.IADD R12, R8, 0x1, -R4 ;  /* 0x00000001080c7824 */ /* 0x000fe200078e0a04 */
[----:B------:R-:W-:Y:S06]  /*e4d0*/  @P1 BRA `(.L_x_6136) ;  /* 0x0000000400741947 */ /* 0x000fec0003800000 */
[----:B------:R-:W2:Y:S04]  /*e4e0*/  LDL R10, [R1+0x3c] ;  /* 0x00003c00010a7983 */ /* 0x000ea80000100800 */
[----:B------:R-:W1:Y:S01]  /*e4f0*/  LDL R6, [R1+0x64] ;  /* 0x0000640001067983 */ /* 0x000e620000100800 */
[----:B------:R-:W-:Y:S01]  /*e500*/  LEA.HI R4, R3, R12, RZ, 0x1d ;  /* 0x0000000c03047211 */ /* 0x000fe200078fe8ff */
[----:B0-----:R-:W-:Y:S02]  /*e510*/  HADD2.F32 R37, -RZ, R13.H0_H0 ;  /* 0x2000000dff257230 */ /* 0x001fe40000004100 */
[----:B------:R-:W-:Y:S01]  /*e520*/  HADD2.F32 R38, -RZ, R21.H0_H0 ;  /* 0x20000015ff267230 */ /* 0x000fe20000004100 */
[----:B------:R-:W-:Y:S01]  /*e530*/  SHF.R.S32.HI R7, RZ, 0x1f, R4 ;  /* 0x0000001fff077819 */ /* 0x000fe20000011404 */
[----:B------:R-:W-:-:S02]  /*e540*/  IMAD.SHL.U32 R5, R4, 0x8, RZ ;  /* 0x0000000804057824 */ /* 0x000fc400078e00ff */
[----:B------:R-:W-:Y:S01]  /*e550*/  HADD2.F32 R39, -RZ, R24.H0_H0 ;  /* 0x20000018ff277230 */ /* 0x000fe20000004100 */
[----:B------:R-:W-:Y:S02]  /*e560*/  LEA.HI R7, R7, R4, RZ, 0x3 ;  /* 0x0000000407077211 */ /* 0x000fe400078f18ff */
[----:B------:R-:W-:-:S03]  /*e570*/  LOP3.LUT R5, R5, 0x38, RZ, 0xc0, !PT ;  /* 0x0000003805057812 */ /* 0x000fc600078ec0ff */
[----:B------:R-:W-:Y:S01]  /*e580*/  IMAD.SHL.U32 R7, R7, 0x400, RZ ;  /* 0x0000040007077824 */ /* 0x000fe200078e00ff */
[----:B--2---:R-:W-:Y:S02]  /*e590*/  LOP3.LUT R5, R5, 0x1c0, R10, 0xf8, !PT ;  /* 0x000001c005057812 */ /* 0x004fe400078ef80a */
[----:B------:R-:W-:Y:S02]  /*e5a0*/  SHF.R.S32.HI R10, RZ, 0x1f, R8 ;  /* 0x0000001fff0a7819 */ /* 0x000fe40000011408 */
[----:B-1----:R-:W-:Y:S02]  /*e5b0*/  LOP3.LUT R9, R5, R6, RZ, 0x3c, !PT ;  /* 0x0000000605097212 */ /* 0x002fe400078e3cff */
[----:B------:R-:W-:Y:S02]  /*e5c0*/  LEA.HI R10, R10, R8, RZ, 0x6 ;  /* 0x000000080a0a7211 */ /* 0x000fe400078f30ff */
[----:B------:R-:W-:Y:S02]  /*e5d0*/  LOP3.LUT R8, R7, 0x7fffe000, RZ, 0xc0, !PT ;  /* 0x7fffe00007087812 */ /* 0x000fe400078ec0ff */
[----:B------:R-:W0:Y:S01]  /*e5e0*/  LDS.128 R4, [R0] ;  /* 0x0000000000047984 */ /* 0x000e220000000c00 */
[----:B------:R-:W-:-:S05]  /*e5f0*/  IMAD.SHL.U32 R10, R10, 0x8, RZ ;  /* 0x000000080a0a7824 */ /* 0x000fca00078e00ff */
[----:B------:R-:W-:-:S04]  /*e600*/  LOP3.LUT R10, R10, 0xfffffe00, RZ, 0xc0, !PT ;  /* 0xfffffe000a0a7812 */ /* 0x000fc800078ec0ff */
        /* <DEDUP_REMOVED lines=20> */
[----:B------:R-:W-:Y:S02]  /*e750*/  HADD2.F32 R37, -RZ, R21.H1_H1 ;  /* 0x30000015ff257230 */ /* 0x000fe40000004100 */
[-C--:B------:R-:W-:Y:S01]  /*e760*/  FMUL.FTZ R47, R8, R33.reuse ;  /* 0x00000021082f7220 */ /* 0x080fe20000410000 */
[----:B------:R-:W-:Y:S02]  /*e770*/  HADD2.F32 R28, -RZ, R13.H1_H1 ;  /* 0x3000000dff1c7230 */ /* 0x000fe40000004100 */
[----:B------:R-:W-:Y:S01]  /*e780*/  FFMA.FTZ R40, R4, R33, -R45 ;  /* 0x0000002104287223 */ /* 0x000fe2000001082d */
[----:B------:R-:W-:Y:S02]  /*e790*/  HADD2.F32 R9, -RZ, R9.H1_H1 ;  /* 0x30000009ff097230 */ /* 0x000fe40000004100 */
[----:B------:R-:W-:Y:S01]  /*e7a0*/  FMUL.FTZ R8, R34, R37 ;  /* 0x0000002522087220 */ /* 0x000fe20000410000 */
[----:B------:R-:W-:-:S02]  /*e7b0*/  HADD2.F32 R38, -RZ, R24.H1_H1 ;  /* 0x30000018ff267230 */ /* 0x000fc40000004100 */
[-C--:B------:R-:W-:Y:S01]  /*e7c0*/  FMUL.FTZ R42, R34, R28.reuse ;  /* 0x0000001c222a7220 */ /* 0x080fe20000410000 */
[----:B------:R-:W-:Y:S01]  /*e7d0*/  FFMA.FTZ R34, R4, R39, R47 ;  /* 0x0000002704227223 */ /* 0x000fe2000001002f */
[----:B------:R-:W-:Y:S02]  /*e7e0*/  HADD2.F32 R4, -RZ, R14.H1_H1 ;  /* 0x3000000eff047230 */ /* 0x000fe40000004100 */
[C---:B------:R-:W-:Y:S01]  /*e7f0*/  FFMA.FTZ R33, R29.reuse, R28, -R8 ;  /* 0x0000001c1d217223 */ /* 0x040fe20000010808 */
[----:B------:R-:W-:Y:S02]  /*e800*/  HADD2.F32 R35, -RZ, R10.H0_H0 ;  /* 0x2000000aff237230 */ /* 0x000fe40000004100 */
[----:B------:R-:W-:Y:S01]  /*e810*/  FFMA.FTZ R42, R29, R37, R42 ;  /* 0x000000251d2a7223 */ /* 0x000fe2000001002a */
[----:B------:R-:W-:Y:S02]  /*e820*/  HADD2.F32 R8, -RZ, R15.H0_H0 ;  /* 0x2000000fff087230 */ /* 0x000fe40000004100 */
[----:B------:R-:W-:Y:S01]  /*e830*/  FMUL.FTZ R44, R9, R38 ;  /* 0x00000026092c7220 */ /* 0x000fe20000410000 */
[----:B------:R-:W-:-:S02]  /*e840*/  HADD2.F32 R28, -RZ, R25.H0_H0 ;  /* 0x20000019ff1c7230 */ /* 0x000fc40000004100 */
[----:B------:R-:W-:Y:S01]  /*e850*/  FMUL.FTZ R46, R9, R4 ;  /* 0x00000004092e7220 */ /* 0x000fe20000410000 */
[----:B------:R-:W-:Y:S02]  /*e860*/  HADD2.F32 R10, -RZ, R10.H1_H1 ;  /* 0x3000000aff0a7230 */ /* 0x000fe40000004100 */
[C---:B------:R-:W-:Y:S01]  /*e870*/  FMUL.FTZ R39, R35.reuse, R8 ;  /* 0x0000000823277220 */ /* 0x040fe20000410000 */
[----:B------:R-:W-:Y:S02]  /*e880*/  HADD2.F32 R29, -RZ, R26.H0_H0 ;  /* 0x2000001aff1d7230 */ /* 0x000fe40000004100 */
[----:B------:R-:W-:Y:S01]  /*e890*/  FMUL.FTZ R37, R35, R28 ;  /* 0x0000001c23257220 */ /* 0x000fe20000410000 */
[C---:B------:R-:W-:Y:S01]  /*e8a0*/  FFMA.FTZ R44, R5.reuse, R4, -R44 ;  /* 0x00000004052c7223 */ /* 0x040fe2000001082c */
[----:B------:R-:W-:Y:S02]  /*e8b0*/  HADD2.F32 R9, -RZ, R20.H0_H0 ;  /* 0x20000014ff097230 */ /* 0x000fe40000004100 */
[----:B------:R-:W-:Y:S01]  /*e8c0*/  FFMA.FTZ R35, R5, R38, R46 ;  /* 0x0000002605237223 */ /* 0x000fe2000001002e */
[----:B------:R-:W-:Y:S01]  /*e8d0*/  FMUL.FTZ R5, R10, R29 ;  /* 0x0000001d0a057220 */ /* 0x000fe20000410000 */
[----:B------:R-:W-:Y:S01]  /*e8e0*/  FFMA.FTZ R39, R30, R28, R39 ;  /* 0x0000001c1e277223 */ /* 0x000fe20000010027 */
[----:B------:R-:W-:-:S02]  /*e8f0*/  HADD2.F32 R36, -RZ, R11.H0_H0 ;  /* 0x2000000bff247230 */ /* 0x000fc40000004100 */
[-C--:B------:R-:W-:Y:S01]  /*e900*/  FMUL.FTZ R45, R10, R9.reuse ;  /* 0x000000090a2d7220 */ /* 0x080fe20000410000 */
[----:B------:R-:W-:Y:S01]  /*e910*/  FFMA.FTZ R28, R6, R9, -R5 ;  /* 0x00000009061c7223 */ /* 0x000fe20000010805 */
[----:B------:R-:W-:Y:S02]  /*e920*/  HADD2.F32 R11, -RZ, R11.H1_H1 ;  /* 0x3000000bff0b7230 */ /* 0x000fe40000004100 */
[----:B------:R-:W-:Y:S01]  /*e930*/  FFMA.FTZ R37, R30, R8, -R37 ;  /* 0x000000081e257223 */ /* 0x000fe20000010825 */
[----:B------:R-:W-:Y:S02]  /*e940*/  HADD2.F32 R5, -RZ, R25.H1_H1 ;  /* 0x30000019ff057230 */ /* 0x000fe40000004100 */
[----:B------:R-:W-:Y:S01]  /*e950*/  FFMA.FTZ R30, R6, R29, R45 ;  /* 0x0000001d061e7223 */ /* 0x000fe2000001002d */
[----:B------:R-:W-:Y:S02]  /*e960*/  HADD2.F32 R10, -RZ, R26.H1_H1 ;  /* 0x3000001aff0a7230 */ /* 0x000fe40000004100 */
[----:B------:R-:W-:-:S02]  /*e970*/  HADD2.F32 R4, -RZ, R15.H1_H1 ;  /* 0x3000000fff047230 */ /* 0x000fc40000004100 */
[CC--:B------:R-:W-:Y:S01]  /*e980*/  FMUL.FTZ R6, R36.reuse, R5.reuse ;  /* 0x0000000524067220 */ /* 0x0c0fe20000410000 */
[----:B------:R-:W-:Y:S02]  /*e990*/  HADD2.F32 R8, -RZ, R20.H1_H1 ;  /* 0x30000014ff087230 */ /* 0x000fe40000004100 */
[C---:B------:R-:W-:Y:S01]  /*e9a0*/  FMUL.FTZ R38, R11.reuse, R10 ;  /* 0x0000000a0b267220 */ /* 0x040fe20000410000 */
[----:B------:R-:W-:Y:S02]  /*e9b0*/  FMUL.FTZ R36, R36, R4 ;  /* 0x0000000424247220 */ /* 0x000fe40000410000 */
        /* <DEDUP_REMOVED lines=15> */
.L_x_6136:
[----:B------:R-:W-:Y:S05]  /*eab0*/  BSYNC B1 ;  /* 0x0000000000017941 */ /* 0x000fea0003800000 */
.L_x_6135:
[----:B------:R-:W-:Y:S04]  /*eac0*/  BSSY B1, `(.L_x_6137) ;  /* 0x0000060000017945 */ /* 0x000fe80003800000 */
[----:B------:R-:W-:Y:S05]  /*ead0*/  @P2 BRA `(.L_x_6138) ;  /* 0x0000000400782947 */ /* 0x000fea0003800000 */
[----:B--2---:R-:W2:Y:S04]  /*eae0*/  LDL R0, [R1+0x8c] ;  /* 0x00008c0001007983 */ /* 0x004ea80000100800 */
[----:B-1----:R-:W3:Y:S04]  /*eaf0*/  LDL R9, [R1+0x38] ;  /* 0x0000380001097983 */ /* 0x002ee80000100800 */
[----:B------:R-:W4:Y:S04]  /*eb00*/  LDL R7, [R1+0x5c] ;  /* 0x00005c0001077983 */ /* 0x000f280000100800 */
[----:B------:R-:W4:Y:S01]  /*eb10*/  LDL R8, [R1+0x4c] ;  /* 0x00004c0001087983 */ /* 0x000f220000100800 */
[----:B0-----:R-:W-:-:S02]  /*eb20*/  HADD2.F32 R37, -RZ, R13.H0_H0 ;  /* 0x2000000dff257230 */ /* 0x001fc40000004100 */
[--C-:B------:R-:W-:Y:S02]  /*eb30*/  HADD2.F32 R39, -RZ, R21.reuse.H0_H0 ;  /* 0x20000015ff277230 */ /* 0x100fe40000004100 */
[----:B------:R-:W-:Y:S02]  /*eb40*/  HADD2.F32 R44, -RZ, R24.H0_H0 ;  /* 0x20000018ff2c7230 */ /* 0x000fe40000004100 */
[----:B------:R-:W-:Y:S02]  /*eb50*/  HADD2.F32 R40, -RZ, R14.H0_H0 ;  /* 0x2000000eff287230 */ /* 0x000fe40000004100 */
[----:B------:R-:W-:Y:S02]  /*eb60*/  HADD2.F32 R46, -RZ, R21.H1_H1 ;  /* 0x30000015ff2e7230 */ /* 0x000fe40000004100 */
[----:B------:R-:W-:Y:S02]  /*eb70*/  HADD2.F32 R42, -RZ, R13.H1_H1 ;  /* 0x3000000dff2a7230 */ /* 0x000fe40000004100 */
[----:B------:R-:W-:-:S02]  /*eb80*/  HADD2.F32 R43, -RZ, R24.H1_H1 ;  /* 0x30000018ff2b7230 */ /* 0x000fc40000004100 */
[----:B------:R-:W-:Y:S02]  /*eb90*/  HADD2.F32 R41, -RZ, R15.H0_H0 ;  /* 0x2000000fff297230 */ /* 0x000fe40000004100 */
[----:B------:R-:W-:Y:S01]  /*eba0*/  HADD2.F32 R45, -RZ, R25.H0_H0 ;  /* 0x20000019ff2d7230 */ /* 0x000fe20000004100 */
[----:B--2---:R-:W-:Y:S02]  /*ebb0*/  R2UR UR4, R0 ;  /* 0x00000000000472ca */ /* 0x004fe400000e0000 */
[----:B------:R-:W-:Y:S02]  /*ebc0*/  LEA.HI R0, R3, R12, RZ, 0x1d ;  /* 0x0000000c03007211 */ /* 0x000fe400078fe8ff */
[----:B---3--:R-:W-:Y:S02]  /*ebd0*/  LOP3.LUT R6, R9, 0x38, R16, 0xf8, !PT ;  /* 0x0000003809067812 */ /* 0x008fe400078ef810 */
[----:B------:R-:W-:Y:S01]  /*ebe0*/  SHF.R.S32.HI R5, RZ, 0x1f, R0 ;  /* 0x0000001fff057819 */ /* 0x000fe20000011400 */
[----:B------:R-:W-:-:S03]  /*ebf0*/  IMAD.SHL.U32 R4, R0, 0x8, RZ ;  /* 0x0000000800047824 */ /* 0x000fc600078e00ff */
[----:B------:R-:W-:Y:S02]  /*ec00*/  LEA.HI R5, R5, R0, RZ, 0x3 ;  /* 0x0000000005057211 */ /* 0x000fe400078f18ff */
[----:B------:R-:W-:Y:S02]  /*ec10*/  LOP3.LUT R0, R9, 0x38, R4, 0xf8, !PT ;  /* 0x0000003809007812 */ /* 0x000fe400078ef804 */
[----:B----4-:R-:W-:Y:S01]  /*ec20*/  LOP3.LUT R6, R8, R6, R7, 0xf6, !PT ;  /* 0x0000000608067212 */ /* 0x010fe200078ef607 */
[----:B------:R-:W-:Y:S01]  /*ec30*/  IMAD.SHL.U32 R5, R5, 0x400, RZ ;  /* 0x0000040005057824 */ /* 0x000fe200078e00ff */
[----:B------:R-:W-:Y:S02]  /*ec40*/  LOP3.LUT R0, R0, R7, RZ, 0x3c, !PT ;  /* 0x0000000700007212 */ /* 0x000fe400078e3cff */
[----:B------:R-:W-:Y:S02]  /*ec50*/  LEA R47, R6, UR4, 0x1 ;  /* 0x00000004062f7c11 */ /* 0x000fe4000f8e08ff */
[----:B------:R-:W-:-:S03]  /*ec60*/  LOP3.LUT R9, R5, 0x7fffe000, RZ, 0xc0, !PT ;  /* 0x7fffe00005097812 */ /* 0x000fc600078ec0ff */
[----:B------:R-:W0:Y:S01]  /*ec70*/  LDS.128 R4, [R47] ;  /* 0x000000002f047984 */ /* 0x000e220000000c00 */
        /* <DEDUP_REMOVED lines=19> */
[----:B------:R-:W-:-:S02]  /*edb0*/  HADD2.F32 R39, -RZ, R14.H1_H1 ;  /* 0x3000000eff277230 */ /* 0x000fc40000004100 */
[-C--:B------:R-:W-:Y:S01]  /*edc0*/  FMUL.FTZ R37, R46, R33.reuse ;  /* 0x000000212e257220 */ /* 0x080fe20000410000 */
[-C--:B------:R-:W-:Y:S01]  /*edd0*/  FFMA.FTZ R31, R40, R4.reuse, -R31 ;  /* 0x00000004281f7223 */ /* 0x080fe2000001081f */
[----:B------:R-:W-:Y:S01]  /*ede0*/  FMUL.FTZ R33, R42, R33 ;  /* 0x000000212a217220 */ /* 0x000fe20000410000 */
[----:B------:R-:W-:Y:S01]  /*edf0*/  FFMA.FTZ R27, R44, R4, R27 ;  /* 0x000000042c1b7223 */ /* 0x000fe2000001001b */
[--C-:B------:R-:W-:Y:S02]  /*ee00*/  HADD2.F32 R34, -RZ, R10.reuse.H0_H0 ;  /* 0x2000000aff227230 */ /* 0x100fe40000004100 */
[-C--:B------:R-:W-:Y:S01]  /*ee10*/  FMUL.FTZ R4, R43, R9.reuse ;  /* 0x000000092b047220 */ /* 0x080fe20000410000 */
[----:B------:R-:W-:Y:S02]  /*ee20*/  HADD2.F32 R10, -RZ, R10.H1_H1 ;  /* 0x3000000aff0a7230 */ /* 0x000fe40000004100 */
[----:B------:R-:W-:Y:S01]  /*ee30*/  FMUL.FTZ R8, R39, R9 ;  /* 0x0000000927087220 */ /* 0x000fe20000410000 */
[----:B------:R-:W-:-:S02]  /*ee40*/  HADD2.F32 R44, -RZ, R26.H0_H0 ;  /* 0x2000001aff2c7230 */ /* 0x000fc40000004100 */
[-C--:B------:R-:W-:Y:S01]  /*ee50*/  FFMA.FTZ R37, R42, R28.reuse, -R37 ;  /* 0x0000001c2a257223 */ /* 0x080fe20000010825 */
[----:B------:R-:W-:Y:S01]  /*ee60*/  FFMA.FTZ R33, R46, R28, R33 ;  /* 0x0000001c2e217223 */ /* 0x000fe20000010021 */
[-C--:B------:R-:W-:Y:S01]  /*ee70*/  FFMA.FTZ R28, R39, R5.reuse, -R4 ;  /* 0x00000005271c7223 */ /* 0x080fe20000010804 */
[----:B------:R-:W-:Y:S02]  /*ee80*/  HADD2.F32 R42, -RZ, R20.H0_H0 ;  /* 0x20000014ff2a7230 */ /* 0x000fe40000004100 */
[-C--:B------:R-:W-:Y:S01]  /*ee90*/  FMUL.FTZ R4, R45, R34.reuse ;  /* 0x000000222d047220 */ /* 0x080fe20000410000 */
[----:B------:R-:W-:Y:S01]  /*eea0*/  FMUL.FTZ R40, R41, R34 ;  /* 0x0000002229287220 */ /* 0x000fe20000410000 */
[----:B------:R-:W-:Y:S01]  /*eeb0*/  FFMA.FTZ R34, R43, R5, R8 ;  /* 0x000000052b227223 */ /* 0x000fe20000010008 */
[-C--:B------:R-:W-:Y:S01]  /*eec0*/  FMUL.FTZ R5, R44, R10.reuse ;  /* 0x0000000a2c057220 */ /* 0x080fe20000410000 */
[----:B------:R-:W-:Y:S01]  /*eed0*/  FMUL.FTZ R9, R42, R10 ;  /* 0x0000000a2a097220 */ /* 0x000fe20000410000 */
[----:B------:R-:W-:-:S02]  /*eee0*/  HADD2.F32 R35, -RZ, R11.H0_H0 ;  /* 0x2000000bff237230 */ /* 0x000fc40000004100 */
[-C--:B------:R-:W-:Y:S01]  /*eef0*/  FFMA.FTZ R39, R41, R29.reuse, -R4 ;  /* 0x0000001d29277223 */ /* 0x080fe20000010804 */
[-C--:B------:R-:W-:Y:S01]  /*ef00*/  FFMA.FTZ R10, R42, R6.reuse, -R5 ;  /* 0x000000062a0a7223 */ /* 0x080fe20000010805 */
[----:B------:R-:W-:Y:S02]  /*ef10*/  HADD2.F32 R42, -RZ, R25.H1_H1 ;  /* 0x30000019ff2a7230 */ /* 0x000fe40000004100 */
[----:B------:R-:W-:Y:S01]  /*ef20*/  FFMA.FTZ R40, R45, R29, R40 ;  /* 0x0000001d2d287223 */ /* 0x000fe20000010028 */
[----:B------:R-:W-:Y:S02]  /*ef30*/  HADD2.F32 R8, -RZ, R15.H1_H1 ;  /* 0x3000000fff087230 */ /* 0x000fe40000004100 */
[----:B------:R-:W-:Y:S01]  /*ef40*/  FFMA.FTZ R29, R44, R6, R9 ;  /* 0x000000062c1d7223 */ /* 0x000fe20000010009 */
[----:B------:R-:W-:Y:S02]  /*ef50*/  HADD2.F32 R11, -RZ, R11.H1_H1 ;  /* 0x3000000bff0b7230 */ /* 0x000fe40000004100 */
[----:B------:R-:W-:Y:S01]  /*ef60*/  FMUL.FTZ R5, R42, R35 ;  /* 0x000000232a057220 */ /* 0x000fe20000410000 */
[----:B------:R-:W-:-:S02]  /*ef70*/  HADD2.F32 R43, -RZ, R26.H1_H1 ;  /* 0x3000001aff2b7230 */ /* 0x000fc40000004100 */
[----:B------:R-:W-:Y:S01]  /*ef80*/  FMUL.FTZ R35, R8, R35 ;  /* 0x0000002308237220 */ /* 0x000fe20000410000 */
[----:B------:R-:W-:Y:S01]  /*ef90*/  HADD2.F32 R41, -RZ, R20.H1_H1 ;  /* 0x30000014ff297230 */ /* 0x000fe20000004100 */
[----:B------:R-:W-:Y:S01]  /*efa0*/  F2FP.F16.F32.PACK_AB R9, R34, R33 ;  /* 0x000000212209723e */ /* 0x000fe200000000ff */
[--C-:B------:R-:W-:Y:S02]  /*efb0*/  HADD2.F32 R30, -RZ, R7.reuse.H0_H0 ;  /* 0x20000007ff1e7230 */ /* 0x100fe40000004100 */
[-C--:B------:R-:W-:Y:S01]  /*efc0*/  FMUL.FTZ R4, R43, R11.reuse ;  /* 0x0000000b2b047220 */ /* 0x080fe20000410000 */
[----:B------:R-:W-:Y:S02]  /*efd0*/  HADD2.F32 R7, -RZ, R7.H1_H1 ;  /* 0x30000007ff077230 */ /* 0x000fe40000004100 */
[C---:B------:R-:W-:Y:S01]  /*efe0*/  FMUL.FTZ R6, R41.reuse, R11 ;  /* 0x0000000b29067220 */ /* 0x040fe20000410000 */
[-C--:B------:R-:W-:Y:S01]  /*eff0*/  FFMA.FTZ R11, R8, R30.reuse, -R5 ;  /* 0x0000001e080b7223 */ /* 0x080fe20000010805 */
[----:B------:R-:W-:Y:S01]  /*f000*/  FFMA.FTZ R35, R42, R30, R35 ;  /* 0x0000001e2a237223 */ /* 0x000fe20000010023 */
[-C--:B------:R-:W-:Y:S01]  /*f010*/  FFMA.FTZ R30, R41, R7.reuse, -R4 ;  /* 0x00000007291e7223 */ /* 0x080fe20000010804 */
        /* <DEDUP_REMOVED lines=10> */
.L_x_6138:
[----:B------:R-:W-:Y:S05]  /*f0c0*/  BSYNC B1 ;  /* 0x0000000000017941 */ /* 0x000fea0003800000 */
.L_x_6137:
[----:B------:R-:W-:Y:S04]  /*f0d0*/  BSSY B1, `(.L_x_6139) ;  /* 0x0000060000017945 */ /* 0x000fe80003800000 */
[----:B------:R-:W-:Y:S05]  /*f0e0*/  @P3 BRA `(.L_x_6140) ;  /* 0x0000000400783947 */ /* 0x000fea0003800000 */
[----:B--23--:R-:W2:Y:S04]  /*f0f0*/  LDL R0, [R1+0x8c] ;  /* 0x00008c0001007983 */ /* 0x00cea80000100800 */
[----:B-1----:R-:W3:Y:S04]  /*f100*/  LDL R9, [R1+0x34] ;  /* 0x0000340001097983 */ /* 0x002ee80000100800 */
[----:B------:R-:W4:Y:S04]  /*f110*/  LDL R7, [R1+0x58] ;  /* 0x0000580001077983 */ /* 0x000f280000100800 */
[----:B------:R-:W5:Y:S01]  /*f120*/  LDL R8, [R1+0x48] ;  /* 0x0000480001087983 */ /* 0x000f620000100800 */
        /* <DEDUP_REMOVED lines=16> */
[----:B------:R-:W-:Y:S02]  /*f230*/  SHF.L.U32 R5, R5, 0xa, RZ ;  /* 0x0000000a05057819 */ /* 0x000fe400000006ff */
[----:B----4-:R-:W-:Y:S02]  /*f240*/  LOP3.LUT R0, R0, R7, RZ, 0x3c, !PT ;  /* 0x0000000700007212 */ /* 0x010fe400078e3cff */
[----:B------:R-:W-:Y:S02]  /*f250*/  LOP3.LUT R9, R5, 0x7fffe000, RZ, 0xc0, !PT ;  /* 0x7fffe00005097812 */ /* 0x000fe400078ec0ff */
[----:B-----5:R-:W-:-:S02]  /*f260*/  LOP3.LUT R6, R8, R6, R7, 0xf6, !PT ;  /* 0x0000000608067212 */ /* 0x020fc400078ef607 */
[----:B------:R-:W-:Y:S02]  /*f270*/  IADD3 R9, R0, R9, R8 ;  /* 0x0000000900097210 */ /* 0x000fe40007ffe008 */
[----:B------:R-:W-:-:S03]  /*f280*/  LEA R47, R6, UR4, 0x1 ;  /* 0x00000004062f7c11 */ /* 0x000fc6000f8e08ff */
[----:B------:R-:W-:Y:S02]  /*f290*/  IMAD R0, R9, 0x2, R2 ;  /* 0x0000000209007824 */ /* 0x000fe400078e0202 */
[----:B------:R-:W0:Y:S04]  /*f2a0*/  LDS.128 R4, [R47] ;  /* 0x000000002f047984 */ /* 0x000e280000000c00 */
[----:B------:R-:W1:Y:S01]  /*f2b0*/  LDS.128 R8, [R0+0x16400] ;  /* 0x0164000000087984 */ /* 0x000e620000000c00 */
[--C-:B0-----:R-:W-:Y:S02]  /*f2c0*/  HADD2.F32 R27, -RZ, R4.reuse.H0_H0 ;  /* 0x20000004ff1b7230 */ /* 0x101fe40000004100 */
[----:B------:R-:W-:Y:S02]  /*f2d0*/  HADD2.F32 R4, -RZ, R4.H1_H1 ;  /* 0x30000004ff047230 */ /* 0x000fe40000004100 */
[----:B-1----:R-:W-:-:S02]  /*f2e0*/  HADD2.F32 R31, -RZ, R8.H0_H0 ;  /* 0x20000008ff1f7230 */ /* 0x002fc40000004100 */
        /* <DEDUP_REMOVED lines=11> */
[--C-:B------:R-:W-:Y:S02]  /*f3a0*/  HADD2.F32 R28, -RZ, R5.reuse.H0_H0 ;  /* 0x20000005ff1c7230 */ /* 0x100fe40000004100 */
[-C--:B------:R-:W-:Y:S01]  /*f3b0*/  FFMA.FTZ R31, R40, R4.reuse, -R31 ;  /* 0x00000004281f7223 */ /* 0x080fe2000001081f */
[----:B------:R-:W-:Y:S02]  /*f3c0*/  HADD2.F32 R5, -RZ, R5.H1_H1 ;  /* 0x30000005ff057230 */ /* 0x000fe40000004100 */
[----:B------:R-:W-:Y:S01]  /*f3d0*/  FMUL.FTZ R33, R42, R33 ;  /* 0x000000212a217220 */ /* 0x000fe20000410000 */
[----:B------:R-:W-:Y:S01]  /*f3e0*/  FFMA.FTZ R27, R44, R4, R27 ;  /* 0x000000042c1b7223 */ /* 0x000fe2000001001b */
[--C-:B------:R-:W-:Y:S02]  /*f3f0*/  HADD2.F32 R34, -RZ, R10.reuse.H0_H0 ;  /* 0x2000000aff227230 */ /* 0x100fe40000004100 */
[----:B------:R-:W-:Y:S01]  /*f400*/  FMUL.FTZ R4, R43, R9 ;  /* 0x000000092b047220 */ /* 0x000fe20000410000 */
[----:B------:R-:W-:-:S02]  /*f410*/  HADD2.F32 R10, -RZ, R10.H1_H1 ;  /* 0x3000000aff0a7230 */ /* 0x000fc40000004100 */
[C---:B------:R-:W-:Y:S01]  /*f420*/  FMUL.FTZ R8, R39.reuse, R9 ;  /* 0x0000000927087220 */ /* 0x040fe20000410000 */
[----:B------:R-:W-:Y:S02]  /*f430*/  HADD2.F32 R44, -RZ, R26.H0_H0 ;  /* 0x2000001aff2c7230 */ /* 0x000fe40000004100 */
[-C--:B------:R-:W-:Y:S01]  /*f440*/  FFMA.FTZ R37, R42, R28.reuse, -R37 ;  /* 0x0000001c2a257223 */ /* 0x080fe20000010825 */
[----:B------:R-:W-:Y:S01]  /*f450*/  FFMA.FTZ R33, R46, R28, R33 ;  /* 0x0000001c2e217223 */ /* 0x000fe20000010021 */
[----:B------:R-:W-:Y:S01]  /*f460*/  FFMA.FTZ R28, R39, R5, -R4 ;  /* 0x00000005271c7223 */ /* 0x000fe20000010804 */
[----:B------:R-:W-:Y:S02]  /*f470*/  HADD2.F32 R29, -RZ, R6.H0_H0 ;  /* 0x20000006ff1d7230 */ /* 0x000fe40000004100 */
[-C--:B------:R-:W-:Y:S01]  /*f480*/  FMUL.FTZ R4, R45, R34.reuse ;  /* 0x000000222d047220 */ /* 0x080fe20000410000 */
[----:B------:R-:W-:Y:S02]  /*f490*/  HADD2.F32 R42, -RZ, R20.H0_H0 ;  /* 0x20000014ff2a7230 */ /* 0x000fe40000004100 */
[----:B------:R-:W-:Y:S01]  /*f4a0*/  FMUL.FTZ R40, R41, R34 ;  /* 0x0000002229287220 */ /* 0x000fe20000410000 */
[----:B------:R-:W-:-:S02]  /*f4b0*/  HADD2.F32 R6, -RZ, R6.H1_H1 ;  /* 0x30000006ff067230 */ /* 0x000fc40000004100 */
[----:B------:R-:W-:Y:S01]  /*f4c0*/  FFMA.FTZ R34, R43, R5, R8 ;  /* 0x000000052b227223 */ /* 0x000fe20000010008 */
[-C--:B------:R-:W-:Y:S01]  /*f4d0*/  FMUL.FTZ R5, R44, R10.reuse ;  /* 0x0000000a2c057220 */ /* 0x080fe20000410000 */
[C---:B------:R-:W-:Y:S01]  /*f4e0*/  FMUL.FTZ R9, R42.reuse, R10 ;  /* 0x0000000a2a097220 */ /* 0x040fe20000410000 */
[----:B------:R-:W-:Y:S02]  /*f4f0*/  HADD2.F32 R35, -RZ, R11.H0_H0 ;  /* 0x2000000bff237230 */ /* 0x000fe40000004100 */
[-C--:B------:R-:W-:Y:S01]  /*f500*/  FFMA.FTZ R39, R41, R29.reuse, -R4 ;  /* 0x0000001d29277223 */ /* 0x080fe20000010804 */
[----:B------:R-:W-:Y:S01]  /*f510*/  FFMA.FTZ R10, R42, R6, -R5 ;  /* 0x000000062a0a7223 */ /* 0x000fe20000010805 */
[----:B------:R-:W-:Y:S02]  /*f520*/  HADD2.F32 R42, -RZ, R25.H1_H1 ;  /* 0x30000019ff2a7230 */ /* 0x000fe40000004100 */
[----:B------:R-:W-:Y:S01]  /*f530*/  FFMA.FTZ R40, R45, R29, R40 ;  /* 0x0000001d2d287223 */ /* 0x000fe20000010028 */
[----:B------:R-:W-:-:S02]  /*f540*/  HADD2.F32 R8, -RZ, R15.H1_H1 ;  /* 0x3000000fff087230 */ /* 0x000fc40000004100 */
[----:B------:R-:W-:Y:S01]  /*f550*/  FFMA.FTZ R29, R44, R6, R9 ;  /* 0x000000062c1d7223 */ /* 0x000fe20000010009 */
[----:B------:R-:W-:Y:S02]  /*f560*/  HADD2.F32 R11, -RZ, R11.H1_H1 ;  /* 0x3000000bff0b7230 */ /* 0x000fe40000004100 */
[-C--:B------:R-:W-:Y:S01]  /*f570*/  FMUL.FTZ R5, R42, R35.reuse ;  /* 0x000000232a057220 */ /* 0x080fe20000410000 */
[----:B------:R-:W-:Y:S02]  /*f580*/  HADD2.F32 R43, -RZ, R26.H1_H1 ;  /* 0x3000001aff2b7230 */ /* 0x000fe40000004100 */
[----:B------:R-:W-:Y:S01]  /*f590*/  FMUL.FTZ R35, R8, R35 ;  /* 0x0000002308237220 */ /* 0x000fe20000410000 */
[----:B------:R-:W-:Y:S01]  /*f5a0*/  HADD2.F32 R41, -RZ, R20.H1_H1 ;  /* 0x30000014ff297230 */ /* 0x000fe20000004100 */
[----:B------:R-:W-:Y:S01]  /*f5b0*/  F2FP.F16.F32.PACK_AB R9, R34, R33 ;  /* 0x000000212209723e */ /* 0x000fe200000000ff */
[--C-:B------:R-:W-:Y:S02]  /*f5c0*/  HADD2.F32 R30, -RZ, R7.reuse.H0_H0 ;  /* 0x20000007ff1e7230 */ /* 0x100fe40000004100 */
[----:B------:R-:W-:Y:S01]  /*f5d0*/  FMUL.FTZ R4, R43, R11 ;  /* 0x0000000b2b047220 */ /* 0x000fe20000410000 */
[----:B------:R-:W-:-:S02]  /*f5e0*/  HADD2.F32 R7, -RZ, R7.H1_H1 ;  /* 0x30000007ff077230 */ /* 0x000fc40000004100 */
[C---:B------:R-:W-:Y:S01]  /*f5f0*/  FMUL.FTZ R6, R41.reuse, R11 ;  /* 0x0000000b29067220 */ /* 0x040fe20000410000 */
        /* <DEDUP_REMOVED lines=11> */
[----:B------:R-:W-:-:S05]  /*f6b0*/  F2FP.F16.F32.PACK_AB R11, R42, R35 ;  /* 0x000000232a0b723e */ /* 0x000fca00000000ff */
[----:B------:R4:W-:Y:S02]  /*f6c0*/  STS.128 [R0+0x16400], R8 ;  /* 0x0164000800007388 */ /* 0x0009e40000000c00 */
.L_x_6140:
[----:B------:R-:W-:Y:S05]  /*f6d0*/  BSYNC B1 ;  /* 0x0000000000017941 */ /* 0x000fea0003800000 */
.L_x_6139:
[----:B------:R-:W-:Y:S05]  /*f6e0*/  @P0 BRA `(.L_x_6126) ;  /* 0x0000000400780947 */ /* 0x000fea0003800000 */
[----:B--234-:R-:W2:Y:S04]  /*f6f0*/  LDL R0, [R1+0x8c] ;  /* 0x00008c0001007983 */ /* 0x01cea80000100800 */
[----:B------:R-:W3:Y:S04]  /*f700*/  LDL R7, [R1+0x30] ;  /* 0x0000300001077983 */ /* 0x000ee80000100800 */
[----:B------:R-:W4:Y:S04]  /*f710*/  LDL R6, [R1+0x50] ;  /* 0x0000500001067983 */ /* 0x000f280000100800 */
[----:B------:R-:W5:Y:S01]  /*f720*/  LDL R8, [R1+0x54] ;  /* 0x0000540001087983 */ /* 0x000f620000100800 */
[----:B------:R-:W-:Y:S01]  /*f730*/  LEA.HI R3, R3, R12, RZ, 0x1d ;  /* 0x0000000c03037211 */ /* 0x000fe200078fe8ff */
[----:B0-----:R-:W-:-:S02]  /*f740*/  HADD2.F32 R36, -RZ, R21.H0_H0 ;  /* 0x20000015ff247230 */ /* 0x001fc40000004100 */
[----:B------:R-:W-:Y:S01]  /*f750*/  HADD2.F32 R34, -RZ, R13.H0_H0 ;  /* 0x2000000dff227230 */ /* 0x000fe20000004100 */
[----:B------:R-:W-:Y:S01]  /*f760*/  SHF.R.S32.HI R4, RZ, 0x1f, R3 ;  /* 0x0000001fff047819 */ /* 0x000fe20000011403 */
[--C-:B------:R-:W-:Y:S02]  /*f770*/  HADD2.F32 R38, -RZ, R24.reuse.H0_H0 ;  /* 0x20000018ff267230 */ /* 0x100fe40000004100 */
[----:B------:R-:W-:Y:S01]  /*f780*/  HADD2.F32 R40, -RZ, R21.H1_H1 ;  /* 0x30000015ff287230 */ /* 0x000fe20000004100 */
[----:B------:R-:W-:Y:S01]  /*f790*/  LEA.HI R4, R4, R3, RZ, 0x3 ;  /* 0x0000000304047211 */ /* 0x000fe200078f18ff */
[----:B------:R-:W-:Y:S02]  /*f7a0*/  HADD2.F32 R41, -RZ, R24.H1_H1 ;  /* 0x30000018ff297230 */ /* 0x000fe40000004100 */
[----:B------:R-:W-:Y:S02]  /*f7b0*/  HADD2.F32 R39, -RZ, R15.H0_H0 ;  /* 0x2000000fff277230 */ /* 0x000fe40000004100 */
[----:B------:R-:W-:-:S02]  /*f7c0*/  IMAD.SHL.U32 R4, R4, 0x400, RZ ;  /* 0x0000040004047824 */ /* 0x000fc400078e00ff */
[----:B------:R-:W-:Y:S01]  /*f7d0*/  HADD2.F32 R43, -RZ, R25.H0_H0 ;  /* 0x20000019ff2b7230 */ /* 0x000fe20000004100 */
[----:B--2---:R-:W-:Y:S01]  /*f7e0*/  R2UR UR4, R0 ;  /* 0x00000000000472ca */ /* 0x004fe200000e0000 */
[----:B------:R-:W-:Y:S01]  /*f7f0*/  IMAD.SHL.U32 R0, R3, 0x8, RZ ;  /* 0x0000000803007824 */ /* 0x000fe200078e00ff */
[----:B------:R-:W-:Y:S02]  /*f800*/  LOP3.LUT R3, R4, 0x7fffe000, RZ, 0xc0, !PT ;  /* 0x7fffe00004037812 */ /* 0x000fe400078ec0ff */
[C---:B---3--:R-:W-:Y:S02]  /*f810*/  LOP3.LUT R5, R7.reuse, 0x38, R16, 0xf8, !PT ;  /* 0x0000003807057812 */ /* 0x048fe400078ef810 */
[----:B------:R-:W-:-:S04]  /*f820*/  LOP3.LUT R0, R7, 0x38, R0, 0xf8, !PT ;  /* 0x0000003807007812 */ /* 0x000fc800078ef800 */
[----:B----4-:R-:W-:Y:S02]  /*f830*/  LOP3.LUT R0, R0, R6, RZ, 0x3c, !PT ;  /* 0x0000000600007212 */ /* 0x010fe400078e3cff */
[----:B-----5:R-:W-:Y:S02]  /*f840*/  LOP3.LUT R5, R8, R5, R6, 0xf6, !PT ;  /* 0x0000000508057212 */ /* 0x020fe400078ef606 */
[----:B------:R-:W-:Y:S02]  /*f850*/  IADD3 R3, R0, R3, R8 ;  /* 0x0000000300037210 */ /* 0x000fe40007ffe008 */
[----:B------:R-:W-:-:S03]  /*f860*/  LEA R42, R5, UR4, 0x1 ;  /* 0x00000004052a7c11 */ /* 0x000fc6000f8e08ff */
[----:B------:R-:W-:Y:S02]  /*f870*/  IMAD R3, R3, 0x2, R2 ;  /* 0x0000000203037824 */ /* 0x000fe400078e0202 */
[----:B------:R-:W0:Y:S04]  /*f880*/  LDS.128 R4, [R42] ;  /* 0x000000002a047984 */ /* 0x000e280000000c00 */
[----:B-1----:R-:W1:Y:S01]  /*f890*/  LDS.128 R8, [R3+0x16400] ;  /* 0x0164000003087984 */ /* 0x002e620000000c00 */
[--C-:B0-----:R-:W-:Y:S02]  /*f8a0*/  HADD2.F32 R0, -RZ, R4.reuse.H0_H0 ;  /* 0x20000004ff007230 */ /* 0x101fe40000004100 */
[----:B------:R-:W-:Y:S02]  /*f8b0*/  HADD2.F32 R4, -RZ, R4.H1_H1 ;  /* 0x30000004ff047230 */ /* 0x000fe40000004100 */
[----:B-1----:R-:W-:-:S02]  /*f8c0*/  HADD2.F32 R29, -RZ, R8.H0_H0 ;  /* 0x20000008ff1d7230 */ /* 0x002fc40000004100 */
[----:B------:R-:W-:Y:S02]  /*f8d0*/  HADD2.F32 R8, -RZ, R8.H1_H1 ;  /* 0x30000008ff087230 */ /* 0x000fe40000004100 */
[--C-:B------:R-:W-:Y:S02]  /*f8e0*/  HADD2.F32 R30, -RZ, R9.reuse.H0_H0 ;  /* 0x20000009ff1e7230 */ /* 0x100fe40000004100 */
[-C--:B------:R-:W-:Y:S01]  /*f8f0*/  FMUL.FTZ R35, R36, R29.reuse ;  /* 0x0000001d24237220 */ /* 0x080fe20000410000 */
[----:B------:R-:W-:Y:S01]  /*f900*/  FMUL.FTZ R29, R34, R29 ;  /* 0x0000001d221d7220 */ /* 0x000fe20000410000 */
[----:B------:R-:W-:Y:S01]  /*f910*/  FMUL.FTZ R21, R38, R8 ;  /* 0x0000000826157220 */ /* 0x000fe20000410000 */
[----:B------:R-:W-:Y:S02]  /*f920*/  HADD2.F32 R9, -RZ, R9.H1_H1 ;  /* 0x30000009ff097230 */ /* 0x000fe40000004100 */
[----:B------:R-:W-:Y:S01]  /*f930*/  FFMA.FTZ R35, R34, R0, -R35 ;  /* 0x0000000022237223 */ /* 0x000fe20000010823 */
[----:B------:R-:W-:-:S02]  /*f940*/  HADD2.F32 R34, -RZ, R14.H0_H0 ;  /* 0x2000000eff227230 */ /* 0x000fc40000004100 */
[----:B------:R-:W-:Y:S01]  /*f950*/  FFMA.FTZ R29, R36, R0, R29 ;  /* 0x00000000241d7223 */ /* 0x000fe2000001001d */
[----:B------:R-:W-:Y:S02]  /*f960*/  HADD2.F32 R36, -RZ, R13.H1_H1 ;  /* 0x3000000dff247230 */ /* 0x000fe40000004100 */
[--C-:B------:R-:W-:Y:S02]  /*f970*/  HADD2.F32 R12, -RZ, R5.reuse.H0_H0 ;  /* 0x20000005ff0c7230 */ /* 0x100fe40000004100 */
[C---:B------:R-:W-:Y:S01]  /*f980*/  FMUL.FTZ R13, R34.reuse, R8 ;  /* 0x00000008220d7220 */ /* 0x040fe20000410000 */
[----:B------:R-:W-:Y:S01]  /*f990*/  FFMA.FTZ R0, R34, R4, -R21 ;  /* 0x0000000422007223 */ /* 0x000fe20000010815 */
[----:B------:R-:W-:Y:S02]  /*f9a0*/  HADD2.F32 R5, -RZ, R5.H1_H1 ;  /* 0x30000005ff057230 */ /* 0x000fe40000004100 */
[----:B------:R-:W-:Y:S01]  /*f9b0*/  FMUL.FTZ R21, R40, R30 ;  /* 0x0000001e28157220 */ /* 0x000fe20000410000 */
[----:B------:R-:W-:Y:S01]  /*f9c0*/  FFMA.FTZ R8, R38, R4, R13 ;  /* 0x0000000426087223 */ /* 0x000fe2000001000d */
[----:B------:R-:W-:-:S02]  /*f9d0*/  HADD2.F32 R13, -RZ, R14.H1_H1 ;  /* 0x3000000eff0d7230 */ /* 0x000fc40000004100 */
[C---:B------:R-:W-:Y:S01]  /*f9e0*/  FMUL.FTZ R37, R36.reuse, R30 ;  /* 0x0000001e24257220 */ /* 0x040fe20000410000 */
[--C-:B------:R-:W-:Y:S02]  /*f9f0*/  HADD2.F32 R31, -RZ, R10.reuse.H0_H0 ;  /* 0x2000000aff1f7230 */ /* 0x100fe40000004100 */
[-C--:B------:R-:W-:Y:S01]  /*fa00*/  FMUL.FTZ R4, R41, R9.reuse ;  /* 0x0000000929047220 */ /* 0x080fe20000410000 */
[----:B------:R-:W-:Y:S02]  /*fa10*/  HADD2.F32 R10, -RZ, R10.H1_H1 ;  /* 0x3000000aff0a7230 */ /* 0x000fe40000004100 */
[----:B------:R-:W-:Y:S01]  /*fa20*/  FMUL.FTZ R14, R13, R9 ;  /* 0x000000090d0e7220 */ /* 0x000fe20000410000 */
[----:B------:R-:W-:Y:S02]  /*fa30*/  HADD2.F32 R34, -RZ, R26.H0_H0 ;  /* 0x2000001aff227230 */ /* 0x000fe40000004100 */
[-C--:B------:R-:W-:Y:S01]  /*fa40*/  FFMA.FTZ R21, R36, R12.reuse, -R21 ;  /* 0x0000000c24157223 */ /* 0x080fe20000010815 */
[----:B------:R-:W-:Y:S01]  /*fa50*/  FFMA.FTZ R37, R40, R12, R37 ;  /* 0x0000000c28257223 */ /* 0x000fe20000010025 */
[----:B------:R-:W-:-:S02]  /*fa60*/  HADD2.F32 R27, -RZ, R6.H0_H0 ;  /* 0x20000006ff1b7230 */ /* 0x000fc40000004100 */
[----:B------:R-:W-:Y:S01]  /*fa70*/  FFMA.FTZ R12, R13, R5, -R4 ;  /* 0x000000050d0c7223 */ /* 0x000fe20000010804 */
[----:B------:R-:W-:Y:S02]  /*fa80*/  HADD2.F32 R30, -RZ, R20.H0_H0 ;  /* 0x20000014ff1e7230 */ /* 0x000fe40000004100 */
[-C--:B------:R-:W-:Y:S01]  /*fa90*/  FMUL.FTZ R4, R43, R31.reuse ;  /* 0x0000001f2b047220 */ /* 0x080fe20000410000 */
[----:B------:R-:W-:Y:S02]  /*faa0*/  HADD2.F32 R6, -RZ, R6.H1_H1 ;  /* 0x30000006ff067230 */ /* 0x000fe40000004100 */
[----:B------:R-:W-:Y:S01]  /*fab0*/  FMUL.FTZ R24, R39, R31 ;  /* 0x0000001f27187220 */ /* 0x000fe20000410000 */
[----:B------:R-:W-:Y:S01]  /*fac0*/  FFMA.FTZ R14, R41, R5, R14 ;  /* 0x00000005290e7223 */ /* 0x000fe2000001000e */
[-C--:B------:R-:W-:Y:S01]  /*fad0*/  FMUL.FTZ R5, R34, R10.reuse ;  /* 0x0000000a22057220 */ /* 0x080fe20000410000 */
[--C-:B------:R-:W-:Y:S02]  /*fae0*/  HADD2.F32 R33, -RZ, R11.reuse.H0_H0 ;  /* 0x2000000bff217230 */ /* 0x100fe40000004100 */
[-C--:B------:R-:W-:Y:S01]  /*faf0*/  FFMA.FTZ R13, R39, R27.reuse, -R4 ;  /* 0x0000001b270d7223 */ /* 0x080fe20000010804 */
[----:B------:R-:W-:Y:S01]  /*fb00*/  FFMA.FTZ R24, R43, R27, R24 ;  /* 0x0000001b2b187223 */ /* 0x000fe20000010018 */
[----:B------:R-:W-:Y:S01]  /*fb10*/  FMUL.FTZ R9, R30, R10 ;  /* 0x0000000a1e097220 */ /* 0x000fe20000410000 */
[----:B------:R-:W-:-:S02]  /*fb20*/  HADD2.F32 R11, -RZ, R11.H1_H1 ;  /* 0x3000000bff0b7230 */ /* 0x000fc40000004100 */
[-C--:B------:R-:W-:Y:S01]  /*fb30*/  FFMA.FTZ R10, R30, R6.reuse, -R5 ;  /* 0x000000061e0a7223 */ /* 0x080fe20000010805 */
[----:B------:R-:W-:Y:S01]  /*fb40*/  HADD2.F32 R36, -RZ, R25.H1_H1 ;  /* 0x30000019ff247230 */ /* 0x000fe20000004100 */
[----:B------:R-:W-:Y:S01]  /*fb50*/  F2FP.F16.F32.PACK_AB R8, R8, R29 ;  /* 0x0000001d0808723e */ /* 0x000fe200000000ff */
[----:B------:R-:W-:Y:S02]  /*fb60*/  HADD2.F32 R27, -RZ, R26.H1_H1 ;  /* 0x3000001aff1b7230 */ /* 0x000fe40000004100 */
[----:B------:R-:W-:Y:S02]  /*fb70*/  HADD2.F32 R30, -RZ, R15.H1_H1 ;  /* 0x3000000fff1e7230 */ /* 0x000fe40000004100 */
[----:B------:R-:W-:Y:S01]  /*fb80*/  FFMA.FTZ R15, R34, R6, R9 ;  /* 0x00000006220f7223 */ /* 0x000fe20000010009 */
[----:B------:R-:W-:Y:S02]  /*fb90*/  HADD2.F32 R25, -RZ, R20.H1_H1 ;  /* 0x30000014ff197230 */ /* 0x000fe40000004100 */
[----:B------:R-:W-:Y:S01]  /*fba0*/  FMUL.FTZ R5, R36, R33 ;  /* 0x0000002124057220 */ /* 0x000fe20000410000 */
[----:B------:R-:W-:-:S02]  /*fbb0*/  HADD2.F32 R28, -RZ, R7.H0_H0 ;  /* 0x20000007ff1c7230 */ /* 0x000fc40000004100 */
[----:B------:R-:W-:Y:S01]  /*fbc0*/  FMUL.FTZ R4, R27, R11 ;  /* 0x0000000b1b047220 */ /* 0x000fe20000410000 */
        /* <DEDUP_REMOVED lines=16> */
.L_x_6126:
[----:B------:R-:W-:Y:S05]  /*fcd0*/  BSYNC B0 ;  /* 0x0000000000007941 */ /* 0x000fea0003800000 */
.L_x_6104:
        /* <DEDUP_REMOVED lines=8> */
.L_x_6102:
[----:B------:R-:W-:-:S06]  /*fd60*/  ULOP3.LUT UR4, UR60, 0x1, URZ, 0xfc, !UPT ;  /* 0x000000013c047892 */ /* 0x000fcc000f8efc3f */
[----:B0-234-:R-:W-:-:S04]  /*fd70*/  MOV R0, UR4 ;  /* 0x0000000400007c02 */ /* 0x01dfc80008000f00 */
[----:B------:R-:W-:-:S13]  /*fd80*/  ISETP.NE.AND P0, PT, R0, 0x3, PT ;  /* 0x000000030000780c */ /* 0x000fda0003f05270 */
[----:B------:R-:W-:Y:S05]  /*fd90*/  @!P0 BRA `(.L_x_6141) ;  /* 0x0000000000048947 */ /* 0x000fea0003800000 */
[----:B------:R-:W-:Y:S01]  /*fda0*/  BPT.TRAP 0x1 ;  /* 0x000000040000795c */ /* 0x000fe20000300000 */
.L_x_6141:
[----:B------:R-:W2:Y:S01]  /*fdb0*/  LDL R3, [R1+0x4] ;  /* 0x0000040001037983 */ /* 0x000ea20000100800 */
[----:B------:R-:W-:Y:S01]  /*fdc0*/  IMAD R0, R228, 0x8, R2 ;  /* 0x00000008e4007824 */ /* 0x000fe200078e0202 */
[----:B--2---:R-:W-:-:S04]  /*fdd0*/  SHF.L.U32 R3, R3, 0x1f, RZ ;  /* 0x0000001f03037819 */ /* 0x004fc800000006ff */
[----:B------:R0:W2:Y:S01]  /*fde0*/  SYNCS.PHASECHK.TRANS64.TRYWAIT P2, [R0+URZ+0x34830], R3 ;  /* 0x03483003000075a7 */ /* 0x0000a2000804017f */
[----:B------:R-:W-:Y:S05]  /*fdf0*/  @!P0 BRA `(.L_x_6142) ;  /* 0x0000000000048947 */ /* 0x000fea0003800000 */
[----:B------:R-:W-:Y:S01]  /*fe00*/  BPT.TRAP 0x1 ;  /* 0x000000040000795c */ /* 0x000fe20000300000 */
.L_x_6142:
[----:B------:R-:W3:Y:S01]  /*fe10*/  S2R R4, SR_TID.X ;  /* 0x0000000000047919 */ /* 0x000ee20000002100 */
[----:B------:R-:W-:Y:S01]  /*fe20*/  IMAD.MOV.U32 R87, RZ, RZ, RZ ;  /* 0x000000ffff577224 */ /* 0x000fe200078e00ff */
[----:B---3--:R-:W-:-:S04]  /*fe30*/  LOP3.LUT R4, R4, 0x7f, RZ, 0xc0, !PT ;  /* 0x0000007f04047812 */ /* 0x008fc800078ec0ff */
[----:B------:R-:W-:Y:S01]  /*fe40*/  ISETP.NE.AND P1, PT, R4, RZ, PT ;  /* 0x000000ff0400720c */ /* 0x000fe20003f25270 */
[----:B--2---:R-:W-:-:S12]  /*fe50*/  @P2 BRA `(.L_x_6143) ;  /* 0x0000000000082947 */ /* 0x004fd80003800000 */
[----:B------:R-:W2:Y:S02]  /*fe60*/  SYNCS.PHASECHK.TRANS64.TRYWAIT P2, [R0+URZ+0x34830], R3 ;  /* 0x03483003000075a7 */ /* 0x000ea4000804017f */
[----:B--2---:R-:W-:Y:S05]  /*fe70*/  @!P2 BRA `(.L_x_6144) ;  /* 0x00000144009ca947 */ /* 0x004fea0003800000 */
.L_x_6143:
[----:B------:R-:W-:Y:S05]  /*fe80*/  WARPSYNC.ALL ;  /* 0x0000000000007948 */ /* 0x000fea0003800000 */
[----:B0-2---:R-:W-:Y:S01]  /*fe90*/  VIADD R3, R2, 0x1e400 ;  /* 0x0001e40002037836 */ /* 0x005fe20000000000 */
[----:B------:R-:W-:Y:S01]  /*fea0*/  R2UR UR56, R32 ;  /* 0x00000000203872ca */ /* 0x000fe200000e0000 */
[----:B------:R-:W-:Y:S01]  /*feb0*/  IMAD.MOV.U32 R5, RZ, RZ, 0x40000040 ;  /* 0x40000040ff057424 */ /* 0x000fe200078e00ff */
[----:B------:R-:W-:Y:S01]  /*fec0*/  WARPGROUP.ARRIVE ;  /* 0x00000000000079c5 */ /* 0x000fe20000000000 */
[----:B------:R-:W-:Y:S01]  /*fed0*/  UMOV UR9, 0x40000040 ;  /* 0x4000004000097882 */ /* 0x000fe20000000000 */
[----:B------:R-:W-:Y:S01]  /*fee0*/  SHF.R.U32.HI R3, RZ, 0x4, R3 ;  /* 0x00000004ff037819 */ /* 0x000fe20000011603 */
[----:B------:R-:W-:Y:S01]  /*fef0*/  IMAD.MOV.U32 R15, RZ, RZ, 0x40000040 ;  /* 0x40000040ff0f7424 */ /* 0x000fe200078e00ff */
[----:B------:R-:W-:Y:S01]  /*ff00*/  R2UR UR11, R5 ;  /* 0x00000000050b72ca */ /* 0x000fe200000e0000 */
[----:B------:R-:W-:Y:S01]  /*ff10*/  IMAD.MOV.U32 R21, RZ, RZ, 0x40000040 ;  /* 0x40000040ff157424 */ /* 0x000fe200078e00ff */
[----:B------:R-:W-:Y:S01]  /*ff20*/  LOP3.LUT R3, R3, 0x3fff, RZ, 0xc0, !PT ;  /* 0x00003fff03037812 */ /* 0x000fe200078ec0ff */
[----:B------:R-:W-:Y:S01]  /*ff30*/  IMAD.MOV.U32 R25, RZ, RZ, 0x40000040 ;  /* 0x40000040ff197424 */ /* 0x000fe200078e00ff */
[----:B------:R-:W-:Y:S01]  /*ff40*/  R2UR UR15, R15 ;  /* 0x000000000f0f72ca */ /* 0x000fe200000e0000 */
[----:B------:R-:W-:Y:S01]  /*ff50*/  IMAD.U32 R27, RZ, RZ, UR9 ;  /* 0x00000009ff1b7e24 */ /* 0x000fe2000f8e00ff */
[----:B------:R-:W-:Y:S01]  /*ff60*/  LOP3.LUT R4, R3, 0x10000, RZ, 0xfc, !PT ;  /* 0x0001000003047812 */ /* 0x000fe200078efcff */
[----:B------:R-:W-:Y:S01]  /*ff70*/  ULOP3.LUT UR56, UR56, 0x10000, URZ, 0xfc, !UPT ;  /* 0x0001000038387892 */ /* 0x000fe2000f8efc3f */
[----:B------:R-:W-:Y:S01]  /*ff80*/  MOV R8, UR37 ;  /* 0x0000002500087c02 */ /* 0x000fe20008000f00 */
[----:B------:R-:W-:Y:S01]  /*ff90*/  UMOV UR37, UR9 ;  /* 0x0000000900257c82 */ /* 0x000fe20008000000 */
[----:B-1----:R-:W-:Y:S01]  /*ffa0*/  MOV R9, UR36 ;  /* 0x0000002400097c02 */ /* 0x002fe20008000f00 */
[----:B------:R0:W-:Y:S01]  /*ffb0*/  STL [R1+0x2c], R4 ;  /* 0x00002c0401007387 */ /* 0x0001e20000100800 */
[----:B------:R-:W-:Y:S01]  /*ffc0*/  UMOV UR13, UR37 ;  /* 0x00000025000d7c82 */ /* 0x000fe20008000000 */
[----:B------:R-:W-:Y:S01]  /*ffd0*/  R2UR UR23, R21 ;  /* 0x00000000151772ca */ /* 0x000fe200000e0000 */
[----:B------:R-:W-:Y:S01]  /*ffe0*/  UMOV UR8, UR56 ;  /* 0x0000003800087c82 */ /* 0x000fe20008000000 */
[----:B------:R-:W-:Y:S01]  /*fff0*/  UMOV UR21, UR37 ;  /* 0x0000002500157c82 */ /* 0x000fe20008000000 */
[----:B------:R-:W-:Y:S01]  /*10000*/  UMOV UR36, UR8 ;  /* 0x0000000800247c82 */ /* 0x000fe20008000000 */
[----:B------:R-:W-:Y:S01]  /*10010*/  R2UR UR55, R25 ;  /* 0x00000000193772ca */ /* 0x000fe200000e0000 */
[----:B------:R-:W-:Y:S01]  /*10020*/  UMOV UR12, UR36 ;  /* 0x00000024000c7c82 */ /* 0x000fe20008000000 */
[----:B------:R-:W-:Y:S01]  /*10030*/  UMOV UR20, UR36 ;  /* 0x0000002400147c82 */ /* 0x000fe20008000000 */
[----:B------:R-:W-:Y:S01]  /*10040*/  UMOV UR52, UR36 ;  /* 0x0000002400347c82 */ /* 0x000fe20008000000 */
[----:B0-----:R-:W-:Y:S01]  /*10050*/  IMAD R4, R228, 0xb00, R4 ;  /* 0x00000b00e4047824 */ /* 0x001fe200078e0204 */
[----:B------:R-:W-:Y:S01]  /*10060*/  UMOV UR53, UR37 ;  /* 0x0000002500357c82 */ /* 0x000fe20008000000 */
[----:B------:R-:W-:Y:S01]  /*10070*/  R2UR UR35, R15 ;  /* 0x000000000f2372ca */ /* 0x000fe200000e0000 */
[----:B------:R-:W-:Y:S01]  /*10080*/  UMOV UR32, UR36 ;  /* 0x0000002400207c82 */ /* 0x000fe20008000000 */
[C---:B------:R-:W-:Y:S01]  /*10090*/  VIADD R14, R4.reuse, 0x80 ;  /* 0x00000080040e7836 */ /* 0x040fe20000000000 */
[C---:B------:R-:W-:Y:S01]  /*100a0*/  R2UR UR10, R4.reuse ;  /* 0x00000000040a72ca */ /* 0x040fe200000e0000 */
[C---:B------:R-:W-:Y:S01]  /*100b0*/  VIADD R24, R4.reuse, 0x180 ;  /* 0x0000018004187836 */ /* 0x040fe20000000000 */
[----:B------:R-:W-:Y:S01]  /*100c0*/  IADD3 R20, R4, 0x100, RZ ;  /* 0x0000010004147810 */ /* 0x000fe20007ffe0ff */
[----:B------:R-:W-:Y:S01]  /*100d0*/  UMOV UR33, UR37 ;  /* 0x0000002500217c82 */ /* 0x000fe20008000000 */
[----:B------:R-:W-:Y:S01]  /*100e0*/  R2UR UR14, R14 ;  /* 0x000000000e0e72ca */ /* 0x000fe200000e0000 */
[----:B------:R-:W-:Y:S01]  /*100f0*/  UMOV UR28, UR36 ;  /* 0x00000024001c7c82 */ /* 0x000fe20008000000 */
[----:B------:R-:W-:Y:S01]  /*10100*/  R2UR UR22, R20 ;  /* 0x00000000141672ca */ /* 0x000fe200000e0000 */
[----:B------:R-:W-:Y:S01]  /*10110*/  VIADD R20, R4, 0x280 ;  /* 0x0000028004147836 */ /* 0x000fe20000000000 */
[----:B------:R-:W-:Y:S01]  /*10120*/  R2UR UR54, R24 ;  /* 0x00000000183672ca */ /* 0x000fe200000e0000 */
[----:B------:R-:W-:Y:S01]  /*10130*/  UMOV UR29, UR37 ;  /* 0x00000025001d7c82 */ /* 0x000fe20008000000 */
[C---:B------:R-:W-:Y:S01]  /*10140*/  IADD3 R14, R4.reuse, 0x200, RZ ;  /* 0x00000200040e7810 */ /* 0x040fe20007ffe0ff */
[----:B------:R-:W-:Y:S01]  /*10150*/  VIADD R24, R4, 0x300 ;  /* 0x0000030004187836 */ /* 0x000fe20000000000 */
[----:B------:R-:W-:Y:S01]  /*10160*/  R2UR UR30, R20 ;  /* 0x00000000141e72ca */ /* 0x000fe200000e0000 */
[----:B------:R-:W-:Y:S01]  /*10170*/  HGMMA.64x16x16.F32 R112, gdesc[UR8], RZ, !UPT, gsb0 ;  /* 0x00200000087079f0 */ /* 0x000fe2000c0008ff */
[----:B------:R-:W-:Y:S01]  /*10180*/  R2UR UR34, R14 ;  /* 0x000000000e2272ca */ /* 0x000fe200000e0000 */
[----:B------:R-:W-:Y:S01]  /*10190*/  UMOV UR44, UR36 ;  /* 0x00000024002c7c82 */ /* 0x000fe20008000000 */
[----:B------:R-:W-:Y:S01]  /*101a0*/  R2UR UR31, R21 ;  /* 0x00000000151f72ca */ /* 0x000fe200000e0000 */
[----:B------:R-:W-:Y:S01]  /*101b0*/  UMOV UR45, UR37 ;  /* 0x00000025002d7c82 */ /* 0x000fe20008000000 */
[----:B------:R-:W-:Y:S01]  /*101c0*/  R2UR UR46, R24 ;  /* 0x00000000182e72ca */ /* 0x000fe200000e0000 */
[----:B------:R-:W-:Y:S01]  /*101d0*/  VIADD R14, R4, 0x380 ;  /* 0x00000380040e7836 */ /* 0x000fe20000000000 */
[----:B------:R-:W-:Y:S01]  /*101e0*/  R2UR UR47, R25 ;  /* 0x00000000192f72ca */ /* 0x000fe200000e0000 */
[----:B------:R-:W-:Y:S01]  /*101f0*/  UMOV UR24, UR36 ;  /* 0x0000002400187c82 */ /* 0x000fe20008000000 */
[----:B------:R-:W-:Y:S01]  /*10200*/  R2UR UR27, R15 ;  /* 0x000000000f1b72ca */ /* 0x000fe200000e0000 */
[----:B------:R-:W-:Y:S01]  /*10210*/  UMOV UR25, UR37 ;  /* 0x0000002500197c82 */ /* 0x000fe20008000000 */
[----:B------:R-:W-:Y:S01]  /*10220*/  R2UR UR26, R14 ;  /* 0x000000000e1a72ca */ /* 0x000fe200000e0000 */
[----:B------:R-:W-:Y:S01]  /*10230*/  UMOV UR16, UR36 ;  /* 0x0000002400107c82 */ /* 0x000fe20008000000 */
[C---:B------:R-:W-:Y:S01]  /*10240*/  IADD3 R20, R4.reuse, 0x400, RZ ;  /* 0x0000040004147810 */ /* 0x040fe20007ffe0ff */
        /* <DEDUP_REMOVED lines=8> */
[C---:B------:R-:W-:Y:S01]  /*102d0*/  VIADD R20, R4.reuse, 0x500 ;  /* 0x0000050004147836 */ /* 0x040fe20000000000 */
[----:B------:R-:W-:Y:S01]  /*102e0*/  R2UR UR43, R21 ;  /* 0x00000000152b72ca */ /* 0x000fe200000e0000 */
[----:B------:R-:W-:Y:S01]  /*102f0*/  VIADD R24, R4, 0x82 ;  /* 0x0000008204187836 */ /* 0x000fe20000000000 */
[----:B------:R-:W-:Y:S01]  /*10300*/  MOV R26, UR8 ;  /* 0x00000008001a7c02 */ /* 0x000fe20008000f00 */
[----:B------:R-:W-:Y:S01]  /*10310*/  IMAD.MOV.U32 R25, RZ, RZ, 0x40000040 ;  /* 0x40000040ff197424 */ /* 0x000fe200078e00ff */
[----:B------:R-:W-:Y:S01]  /*10320*/  R2UR UR42, R20 ;  /* 0x00000000142a72ca */ /* 0x000fe200000e0000 */
[----:B------:R-:W-:Y:S01]  /*10330*/  UMOV UR40, UR36 ;  /* 0x0000002400287c82 */ /* 0x000fe20008000000 */
[----:B------:R-:W-:Y:S01]  /*10340*/  R2UR UR10, R24 ;  /* 0x00000000180a72ca */ /* 0x000fe200000e0000 */
[----:B------:R-:W-:Y:S01]  /*10350*/  STL.64 [R1+0x20], R26 ;  /* 0x0000201a01007387 */ /* 0x000fe20000100a00 */
[----:B------:R-:W-:Y:S01]  /*10360*/  R2UR UR11, R25 ;  /* 0x00000000190b72ca */ /* 0x000fe200000e0000 */
[----:B------:R-:W-:Y:S01]  /*10370*/  UMOV UR41, UR37 ;  /* 0x0000002500297c82 */ /* 0x000fe20008000000 */
[----:B------:R-:W-:Y:S01]  /*10380*/  VIADD R14, R4, 0x2 ;  /* 0x00000002040e7836 */ /* 0x000fe20000000000 */
[----:B------:R-:W-:Y:S01]  /*10390*/  MOV R6, UR39 ;  /* 0x0000002700067c02 */ /* 0x000fe20008000f00 */
[----:B------:R-:W-:Y:S01]  /*103a0*/  IMAD.MOV.U32 R15, RZ, RZ, 0x40000040 ;  /* 0x40000040ff0f7424 */ /* 0x000fe200078e00ff */
[----:B------:R-:W-:Y:S01]  /*103b0*/  MOV R7, UR38 ;  /* 0x0000002600077c02 */ /* 0x000fe20008000f00 */
[----:B------:R-:W-:Y:S01]  /*103c0*/  UIADD3 UR8, UR56, 0x2, URZ ;  /* 0x0000000238087890 */ /* 0x000fe2000fffe03f */
[----:B------:R-:W-:Y:S01]  /*103d0*/  R2UR UR38, R14 ;  /* 0x000000000e2672ca */ /* 0x000fe200000e0000 */
[----:B------:R-:W-:Y:S01]  /*103e0*/  UMOV UR37, 0x40000040 ;  /* 0x4000004000257882 */ /* 0x000fe20000000000 */
[----:B------:R-:W-:Y:S01]  /*103f0*/  R2UR UR39, R15 ;  /* 0x000000000f2772ca */ /* 0x000fe200000e0000 */
[C---:B------:R-:W-:Y:S01]  /*10400*/  VIADD R20, R4.reuse, 0x102 ;  /* 0x0000010204147836 */ /* 0x040fe20000000000 */
[----:B------:R-:W-:Y:S01]  /*10410*/  MOV R21, 0x40000040 ;  /* 0x4000004000157802 */ /* 0x000fe20000000f00 */
[----:B------:R-:W-:Y:S01]  /*10420*/  VIADD R14, R4, 0x182 ;  /* 0x00000182040e7836 */ /* 0x000fe20000000000 */
[----:B------:R-:W-:Y:S01]  /*10430*/  UMOV UR36, UR8 ;  /* 0x0000000800247c82 */ /* 0x000fe20008000000 */
[----:B------:R-:W-:Y:S01]  /*10440*/  IMAD.MOV.U32 R15, RZ, RZ, 0x40000040 ;  /* 0x40000040ff0f7424 */ /* 0x000fe200078e00ff */
[----:B------:R-:W-:Y:S01]  /*10450*/  R2UR UR50, R20 ;  /* 0x00000000143272ca */ /* 0x000fe200000e0000 */
[C---:B------:R-:W-:Y:S01]  /*10460*/  VIADD R20, R4.reuse, 0x202 ;  /* 0x0000020204147836 */ /* 0x040fe20000000000 */
[----:B------:R-:W-:Y:S01]  /*10470*/  R2UR UR51, R21 ;  /* 0x00000000153372ca */ /* 0x000fe200000e0000 */
[----:B------:R-:W-:Y:S01]  /*10480*/  IMAD.MOV.U32 R21, RZ, RZ, 0x40000040 ;  /* 0x40000040ff157424 */ /* 0x000fe200078e00ff */
[----:B------:R-:W-:Y:S01]  /*10490*/  IADD3 R80, R4, 0x4, RZ ;  /* 0x0000000404507810 */ /* 0x000fe20007ffe0ff */
[----:B------:R-:W-:Y:S01]  /*104a0*/  IMAD.MOV.U32 R81, RZ, RZ, 0x40000040 ;  /* 0x40000040ff517424 */ /* 0x000fe200078e00ff */
[----:B------:R-:W-:-:S02]  /*104b0*/  WARPGROUP.DEPBAR.LE gsb0, 0x0 ;  /* 0x00008000000079c5 */ /* 0x000fc40000010000 */
[----:B------:R-:W-:Y:S01]  /*104c0*/  WARPGROUP.ARRIVE ;  /* 0x00000000000079c5 */ /* 0x000fe20000000000 */
[----:B------:R-:W-:-:S05]  /*104d0*/  IMAD.U32 R82, RZ, RZ, UR36 ;  /* 0x00000024ff527e24 */ /* 0x000fca000f8e00ff */
[----:B------:R-:W0:Y:S01]  /*104e0*/  S2R R13, SR_TID.X ;  /* 0x00000000000d7919 */ /* 0x000e220000002100 */
[----:B------:R-:W-:Y:S01]  /*104f0*/  IMAD.U32 R83, RZ, RZ, UR37 ;  /* 0x00000025ff537e24 */ /* 0x000fe2000f8e00ff */
[----:B------:R-:W-:Y:S01]  /*10500*/  MOV R121, 0x40000040 ;  /* 0x4000004000797802 */ /* 0x000fe20000000f00 */
[----:B------:R-:W-:Y:S01]  /*10510*/  VIADD R120, R4, 0x886 ;  /* 0x0000088604787836 */ /* 0x000fe20000000000 */
[----:B------:R-:W-:Y:S01]  /*10520*/  HGMMA.64x16x16.F32 R104, gdesc[UR12], RZ, !UPT, gsb0 ;  /* 0x002000000c6879f0 */ /* 0x000fe2000c0008ff */
[----:B------:R-:W-:Y:S01]  /*10530*/  R2UR UR14, R14 ;  /* 0x000000000e0e72ca */ /* 0x000fe200000e0000 */
[----:B------:R1:W-:Y:S01]  /*10540*/  STL.64 [R1+0x18], R82 ;  /* 0x0000185201007387 */ /* 0x0003e20000100a00 */
[----:B------:R-:W-:Y:S01]  /*10550*/  R2UR UR15, R15 ;  /* 0x000000000f0f72ca */ /* 0x000fe200000e0000 */
[----:B------:R-:W-:Y:S01]  /*10560*/  IMAD.MOV.U32 R15, RZ, RZ, 0x40000040 ;  /* 0x40000040ff0f7424 */ /* 0x000fe200078e00ff */
[----:B------:R-:W-:Y:S01]  /*10570*/  IADD3 R14, R4, 0x282, RZ ;  /* 0x00000282040e7810 */ /* 0x000fe20007ffe0ff */
[----:B------:R-:W-:Y:S01]  /*10580*/  IMAD.MOV.U32 R5, RZ, RZ, 0x40000040 ;  /* 0x40000040ff057424 */ /* 0x000fe200078e00ff */
[----:B------:R-:W-:Y:S01]  /*10590*/  P2R R12, PR, RZ, 0x2 ;  /* 0x00000002ff0c7803 */ /* 0x000fe20000000000 */
[--C-:B------:R-:W-:Y:S01]  /*105a0*/  IMAD.MOV.U32 R86, RZ, RZ, R87.reuse ;  /* 0x000000ffff567224 */ /* 0x100fe200078e0057 */
[----:B------:R-:W-:Y:S01]  /*105b0*/  P2R R10, PR, RZ, 0x1 ;  /* 0x00000001ff0a7803 */ /* 0x000fe20000000000 */
[----:B------:R-:W-:Y:S01]  /*105c0*/  IMAD.MOV.U32 R84, RZ, RZ, R87 ;  /* 0x000000ffff547224 */ /* 0x000fe200078e0057 */
[----:B-1----:R-:W-:-:S02]  /*105d0*/  MOV R82, R87 ;  /* 0x0000005700527202 */ /* 0x002fc40000000f00 */
[----:B0-----:R-:W-:-:S04]  /*105e0*/  IADD3 R13, R13, -0x80, RZ ;  /* 0xffffff800d0d7810 */ /* 0x001fc80007ffe0ff */
[----:B------:R-:W-:-:S04]  /*105f0*/  SHF.R.S32.HI R11, RZ, 0x1f, R13 ;  /* 0x0000001fff0b7819 */ /* 0x000fc8000001140d */
[----:B------:R-:W-:-:S04]  /*10600*/  LEA.HI R11, R11, R13, RZ, 0x7 ;  /* 0x0000000d0b0b7211 */ /* 0x000fc800078f38ff */
[----:B------:R-:W-:-:S05]  /*10610*/  LOP3.LUT R11, R11, 0xffffff80, RZ, 0xc0, !PT ;  /* 0xffffff800b0b7812 */ /* 0x000fca00078ec0ff */
[----:B------:R-:W-:-:S05]  /*10620*/  IMAD.IADD R11, R13, 0x1, -R11 ;  /* 0x000000010d0b7824 */ /* 0x000fca00078e0a0b */
[----:B------:R-:W-:Y:S01]  /*10630*/  SHF.R.S32.HI R3, RZ, 0x1f, R11 ;  /* 0x0000001fff037819 */ /* 0x000fe2000001140b */
[----:B------:R-:W-:Y:S02]  /*10640*/  WARPGROUP.DEPBAR.LE gsb0, 0x0 ;  /* 0x00008000000079c5 */ /* 0x000fe40000010000 */
[----:B------:R-:W-:Y:S01]  /*10650*/  WARPGROUP.ARRIVE ;  /* 0x00000000000079c5 */ /* 0x000fe20000000000 */
[----:B------:R-:W-:-:S04]  /*10660*/  LEA.HI R3, R3, R11, RZ, 0x2 ;  /* 0x0000000b03037211 */ /* 0x000fc800078f10ff */
[----:B------:R-:W-:Y:S01]  /*10670*/  LOP3.LUT R3, R3, 0x7ffffffc, RZ, 0xc0, !PT ;  /* 0x7ffffffc03037812 */ /* 0x000fe200078ec0ff */
[----:B------:R-:W-:Y:S01]  /*10680*/  HGMMA.64x16x16.F32 R96, gdesc[UR20], RZ, !UPT, gsb0 ;  /* 0x00200000146079f0 */ /* 0x000fe2000c0008ff */
[----:B------:R-:W-:Y:S01]  /*10690*/  R2UR UR22, R20 ;  /* 0x00000000141672ca */ /* 0x000fe200000e0000 */
[----:B------:R-:W-:Y:S01]  /*106a0*/  VIADD R20, R4, 0x302 ;  /* 0x0000030204147836 */ /* 0x000fe20000000000 */
[----:B------:R-:W-:Y:S01]  /*106b0*/  R2UR UR23, R21 ;  /* 0x00000000151772ca */ /* 0x000fe200000e0000 */
[----:B------:R-:W-:Y:S02]  /*106c0*/  IMAD.MOV.U32 R21, RZ, RZ, 0x40000040 ;  /* 0x40000040ff157424 */ /* 0x000fe400078e00ff */
[----:B------:R-:W-:Y:S01]  /*106d0*/  IMAD.IADD R3, R11, 0x1, -R3 ;  /* 0x000000010b037824 */ /* 0x000fe200078e0a03 */
[----:B------:R-:W-:Y:S02]  /*106e0*/  WARPGROUP.DEPBAR.LE gsb0, 0x0 ;  /* 0x00008000000079c5 */ /* 0x000fe40000010000 */
[----:B------:R-:W-:-:S06]  /*106f0*/  WARPGROUP.ARRIVE ;  /* 0x00000000000079c5 */ /* 0x000fcc0000000000 */
[----:B------:R-:W-:Y:S01]  /*10700*/  HGMMA.64x16x16.F32 R88, gdesc[UR52], RZ, !UPT, gsb0 ;  /* 0x00200000345879f0 */ /* 0x000fe2000c0008ff */
[----:B------:R-:W-:Y:S01]  /*10710*/  R2UR UR54, R80 ;  /* 0x00000000503672ca */ /* 0x000fe200000e0000 */
[----:B------:R-:W-:Y:S01]  /*10720*/  UMOV UR53, 0x40000040 ;  /* 0x4000004000357882 */ /* 0x000fe20000000000 */
[----:B------:R-:W-:Y:S01]  /*10730*/  R2UR UR55, R81 ;  /* 0x00000000513772ca */ /* 0x000fe200000e0000 */
[----:B------:R-:W-:Y:S01]  /*10740*/  IMAD.MOV.U32 R80, RZ, RZ, R87 ;  /* 0x000000ffff507224 */ /* 0x000fe200078e0057 */
[----:B------:R-:W-:Y:S02]  /*10750*/  WARPGROUP.DEPBAR.LE gsb0, 0x0 ;  /* 0x00008000000079c5 */ /* 0x000fe40000010000 */
[----:B------:R-:W-:-:S06]  /*10760*/  WARPGROUP.ARRIVE ;  /* 0x00000000000079c5 */ /* 0x000fcc0000000000 */
[----:B------:R-:W-:Y:S01]  /*10770*/  HGMMA.64x16x16.F32 R72, gdesc[UR32], RZ, !UPT, gsb0 ;  /* 0x00200000204879f0 */ /* 0x000fe2000c0008ff */
[----:B------:R-:W-:Y:S01]  /*10780*/  R2UR UR34, R14 ;  /* 0x000000000e2272ca */ /* 0x000fe200000e0000 */
[----:B------:R-:W-:Y:S01]  /*10790*/  VIADD R14, R4, 0x382 ;  /* 0x00000382040e7836 */ /* 0x000fe20000000000 */
[----:B------:R-:W-:Y:S01]  /*107a0*/  R2UR UR35, R15 ;  /* 0x000000000f2372ca */ /* 0x000fe200000e0000 */
[----:B------:R-:W-:Y:S01]  /*107b0*/  IMAD.MOV.U32 R15, RZ, RZ, 0x40000040 ;  /* 0x40000040ff0f7424 */ /* 0x000fe200078e00ff */
[----:B------:R-:W-:Y:S02]  /*107c0*/  WARPGROUP.DEPBAR.LE gsb0, 0x0 ;  /* 0x00008000000079c5 */ /* 0x000fe40000010000 */
[----:B------:R-:W-:-:S06]  /*107d0*/  WARPGROUP.ARRIVE ;  /* 0x00000000000079c5 */ /* 0x000fcc0000000000 */
[----:B------:R-:W-:Y:S01]  /*107e0*/  HGMMA.64x16x16.F32 R64, gdesc[UR28], RZ, !UPT, gsb0 ;  /* 0x002000001c4079f0 */ /* 0x000fe2000c0008ff */
[----:B------:R-:W-:Y:S02]  /*107f0*/  R2UR UR30, R20 ;  /* 0x00000000141e72ca */ /* 0x000fe400000e0000 */
[----:B------:R-:W-:Y:S01]  /*10800*/  R2UR UR31, R21 ;  /* 0x00000000151f72ca */ /* 0x000fe200000e0000 */
[----:B------:R-:W-:Y:S01]  /*10810*/  IMAD.MOV.U32 R21, RZ, RZ, 0x40000040 ;  /* 0x40000040ff157424 */ /* 0x000fe200078e00ff */
[----:B------:R-:W-:Y:S01]  /*10820*/  IADD3 R20, R4, 0x402, RZ ;  /* 0x0000040204147810 */ /* 0x000fe20007ffe0ff */
[----:B------:R-:W-:Y:S02]  /*10830*/  WARPGROUP.DEPBAR.LE gsb0, 0x0 ;  /* 0x00008000000079c5 */ /* 0x000fe40000010000 */
[----:B------:R-:W-:-:S06]  /*10840*/  WARPGROUP.ARRIVE ;  /* 0x00000000000079c5 */ /* 0x000fcc0000000000 */
[----:B------:R-:W-:Y:S01]  /*10850*/  HGMMA.64x16x16.F32 R56, gdesc[UR44], RZ, !UPT, gsb0 ;  /* 0x002000002c3879f0 */ /* 0x000fe2000c0008ff */
        /* <DEDUP_REMOVED lines=34> */
[----:B------:R-:W-:Y:S01]  /*10a80*/  IMAD.U32 R21, RZ, RZ, UR53 ;  /* 0x00000035ff157e24 */ /* 0x000fe2000f8e00ff */
[----:B------:R-:W-:Y:S02]  /*10a90*/  WARPGROUP.DEPBAR.LE gsb0, 0x0 ;  /* 0x00008000000079c5 */ /* 0x000fe40000010000 */
[----:B------:R-:W-:-:S06]  /*10aa0*/  WARPGROUP.ARRIVE ;  /* 0x00000000000079c5 */ /* 0x000fcc0000000000 */
[----:B------:R-:W-:Y:S01]  /*10ab0*/  HGMMA.64x16x16.F32 R32, gdesc[UR4], RZ, !UPT, gsb0 ;  /* 0x00200000042079f0 */ /* 0x000fe2000c0008ff */
[----:B------:R-:W-:-:S07]  /*10ac0*/  UIADD3 UR4, UR56, 0x4, URZ ;  /* 0x0000000438047890 */ /* 0x000fce000fffe03f */
[----:B------:R-:W-:Y:S02]  /*10ad0*/  UMOV UR52, UR4 ;  /* 0x0000000400347c82 */ /* 0x000fe40008000000 */
[----:B------:R-:W-:-:S05]  /*10ae0*/  IMAD.U32 R20, RZ, RZ, UR52 ;  /* 0x00000034ff147e24 */ /* 0x000fca000f8e00ff */
        /* <DEDUP_REMOVED lines=14> */
[----:B------:R-:W-:Y:S01]  /*10bd0*/  IMAD.MOV.U32 R7, RZ, RZ, 0x40000040 ;  /* 0x40000040ff077424 */ /* 0x000fe200078e00ff */
[----:B------:R-:W-:Y:S02]  /*10be0*/  R2UR UR39, R6 ;  /* 0x00000000062772ca */ /* 0x000fe400000e0000 */
[----:B------:R-:W-:Y:S02]  /*10bf0*/  IADD3 R6, R4, 0x84, RZ ;  /* 0x0000008404067810 */ /* 0x000fe40007ffe0ff */
[----:B------:R-:W-:Y:S01]  /*10c00*/  R2UR UR7, R7 ;  /* 0x00000000070772ca */ /* 0x000fe200000e0000 */
[----:B------:R-:W-:Y:S01]  /*10c10*/  IMAD.MOV.U32 R7, RZ, RZ, 0x40000040 ;  /* 0x40000040ff077424 */ /* 0x000fe200078e00ff */
[----:B------:R-:W-:Y:S02]  /*10c20*/  R2UR UR6, R6 ;  /* 0x00000000060672ca */ /* 0x000fe400000e0000 */
[----:B------:R-:W-:Y:S01]  /*10c30*/  R2UR UR37, R8 ;  /* 0x00000000082572ca */ /* 0x000fe200000e0000 */
[C---:B------:R-:W-:Y:S01]  /*10c40*/  VIADD R8, R4.reuse, 0x104 ;  /* 0x0000010404087836 */ /* 0x040fe20000000000 */
[----:B------:R-:W-:Y:S01]  /*10c50*/  R2UR UR36, R9 ;  /* 0x00000000092472ca */ /* 0x000fe200000e0000 */
[----:B------:R-:W-:Y:S01]  /*10c60*/  IMAD.MOV.U32 R9, RZ, RZ, 0x40000040 ;  /* 0x40000040ff097424 */ /* 0x000fe200078e00ff */
[----:B------:R-:W-:Y:S01]  /*10c70*/  IADD3 R6, R4, 0x184, RZ ;  /* 0x0000018404067810 */ /* 0x000fe20007ffe0ff */
[----:B------:R-:W-:-:S02]  /*10c80*/  WARPGROUP.DEPBAR.LE gsb0, 0x0 ;  /* 0x00008000000079c5 */ /* 0x000fc40000010000 */
[----:B------:R-:W-:-:S06]  /*10c90*/  WARPGROUP.ARRIVE ;  /* 0x00000000000079c5 */ /* 0x000fcc0000000000 */
[----:B------:R-:W-:Y:S01]  /*10ca0*/  HGMMA.64x16x16.F32 R104, gdesc[UR8], R104, gsb0 ;  /* 0x00200000086879f0 */ /* 0x000fe20008000868 */
        /* <DEDUP_REMOVED lines=47> */
[----:B------:R-:W-:Y:S02]  /*10fa0*/  R2UR UR18, R6 ;  /* 0x00000000061272ca */ /* 0x000fe400000e0000 */
[----:B------:R-:W-:Y:S02]  /*10fb0*/  R2UR UR19, R7 ;  /* 0x00000000071372ca */ /* 0x000fe400000e0000 */
[----:B------:R-:W-:Y:S02]  /*10fc0*/  IADD3 R6, R4, 0x404, RZ ;  /* 0x0000040404067810 */ /* 0x000fe40007ffe0ff */
[----:B------:R-:W-:Y:S01]  /*10fd0*/  MOV R7, 0x40000040 ;  /* 0x4000004000077802 */ /* 0x000fe20000000f00 */
[----:B------:R-:W-:Y:S02]  /*10fe0*/  WARPGROUP.DEPBAR.LE gsb0, 0x0 ;  /* 0x00008000000079c5 */ /* 0x000fe40000010000 */
        /* <DEDUP_REMOVED lines=24> */
[----:B------:R-:W-:-:S02]  /*11170*/  WARPGROUP.DEPBAR.LE gsb0, 0x0 ;  /* 0x00008000000079c5 */ /* 0x000fc40000010000 */
        /* <DEDUP_REMOVED lines=87> */
[----:B------:R-:W-:-:S02]  /*116f0*/  R2UR UR46, R8 ;  /* 0x00000000082e72ca */ /* 0x000fc400000e0000 */
        /* <DEDUP_REMOVED lines=31> */
[----:B------:R-:W-:Y:S01]  /*118f0*/  UMOV UR45, 0x40000040 ;  /* 0x40000040002d7882 */ /* 0x000fe20000000000 */
[----:B------:R-:W-:Y:S02]  /*11900*/  VIADD R6, R4, 0x600 ;  /* 0x0000060004067836 */ /* 0x000fe40000000000 */
[----:B------:R-:W-:Y:S02]  /*11910*/  IMAD.MOV.U32 R7, RZ, RZ, 0x40000040 ;  /* 0x40000040ff077424 */ /* 0x000fe400078e00ff */
[----:B------:R-:W-:Y:S01]  /*11920*/  IMAD.U32 R237, RZ, RZ, UR45 ;  /* 0x0000002dffed7e24 */ /* 0x000fe2000f8e00ff */
        /* <DEDUP_REMOVED lines=16> */
[----:B------:R-:W-:Y:S01]  /*11a30*/  MOV R236, UR44 ;  /* 0x0000002c00ec7c02 */ /* 0x000fe20008000f00 */
        /* <DEDUP_REMOVED lines=99> */
[----:B------:R-:W-:Y:S02]  /*12070*/  UMOV UR33, UR41 ;  /* 0x0000002900217c82 */ /* 0x000fe40008000000 */
[----:B------:R-:W-:Y:S01]  /*12080*/  UMOV UR17, UR33 ;  /* 0x0000002100117c82 */ /* 0x000fe20008000000 */
[----:B------:R-:W-:Y:S01]  /*12090*/  UMOV UR21, UR33 ;  /* 0x0000002100157c82 */ /* 0x000fe20008000000 */
        /* <DEDUP_REMOVED lines=16> */
[----:B------:R-:W-:Y:S01]  /*121a0*/  UMOV UR20, UR32 ;  /* 0x0000002000147c82 */ /* 0x000fe20008000000 */
[----:B------:R-:W-:-:S02]  /*121b0*/  IMAD.MOV.U32 R7, RZ, RZ, 0x40000040 ;  /* 0x40000040ff077424 */ /* 0x000fc400078e00ff */
[----:B------:R-:W-:Y:S01]  /*121c0*/  IMAD.U32 R234, RZ, RZ, UR40 ;  /* 0x00000028ffea7e24 */ /* 0x000fe2000f8e00ff */
        /* <DEDUP_REMOVED lines=174> */
[----:B------:R-:W-:Y:S01]  /*12cb0*/  UIADD3 UR20, UR56, 0x406, URZ ;  /* 0x0000040638147890 */ /* 0x000fe2000fffe03f */
[----:B------:R-:W-:Y:S01]  /*12cc0*/  R2UR UR23, R9 ;  /* 0x00000000091772ca */ /* 0x000fe200000e0000 */
[----:B------:R-:W-:Y:S01]  /*12cd0*/  UMOV UR21, 0x40000040 ;  /* 0x4000004000157882 */ /* 0x000fe20000000000 */
[----:B------:R-:W-:Y:S02]  /*12ce0*/  WARPGROUP.DEPBAR.LE gsb0, 0x0 ;  /* 0x00008000000079c5 */ /* 0x000fe40000010000 */
[----:B------:R-:W-:-:S06]  /*12cf0*/  WARPGROUP.ARRIVE ;  /* 0x00000000000079c5 */ /* 0x000fcc0000000000 */
[----:B------:R-:W-:Y:S03]  /*12d00*/  HGMMA.64x16x16.F32 R56, gdesc[UR24], R56, gsb0 ;  /* 0x00200000183879f0 */ /* 0x000fe60008000838 */
[----:B------:R-:W-:Y:S02]  /*12d10*/  WARPGROUP.DEPBAR.LE gsb0, 0x0 ;  /* 0x00008000000079c5 */ /* 0x000fe40000010000 */
[----:B------:R-:W-:-:S06]  /*12d20*/  WARPGROUP.ARRIVE ;  /* 0x00000000000079c5 */ /* 0x000fcc0000000000 */
[----:B------:R-:W-:Y:S01]  /*12d30*/  HGMMA.64x16x16.F32 R48, gdesc[UR4], R48, gsb0 ;  /* 0x00200000043079f0 */ /* 0x000fe20008000830 */
[----:B------:R-:W-:Y:S02]  /*12d40*/  ULDC UR6, c[0x0][0x988] ;  /* 0x0002620000067ab9 */ /* 0x000fe40000000800 */
        /* <DEDUP_REMOVED lines=21> */
[----:B------:R-:W-:-:S09]  /*12ea0*/  WARPGROUP.ARRIVE ;  /* 0x00000000000079c5 */ /* 0x000fd20000000000 */
[----:B------:R-:W-:Y:S01]  /*12eb0*/  HGMMA.64x16x16.F32 R104, gdesc[UR20], R104, gsb0 ;  /* 0x00200000146879f0 */ /* 0x000fe20008000868 */
[----:B------:R-:W-:Y:S02]  /*12ec0*/  R2UR UR22, R6 ;  /* 0x00000000061672ca */ /* 0x000fe400000e0000 */
[----:B------:R-:W-:Y:S01]  /*12ed0*/  R2UR UR23, R7 ;  /* 0x00000000071772ca */ /* 0x000fe200000e0000 */
[----:B------:R-:W-:Y:S01]  /*12ee0*/  IMAD.MOV.U32 R7, RZ, RZ, 0x40000040 ;  /* 0x40000040ff077424 */ /* 0x000fe200078e00ff */
[----:B------:R-:W-:-:S05]  /*12ef0*/  MOV R6, 0xfffffffe ;  /* 0xfffffffe00067802 */ /* 0x000fca0000000f00 */
[----:B------:R-:W-:Y:S02]  /*12f00*/  IMAD R3, R3, R6, 0xb0 ;  /* 0x000000b003037424 */ /* 0x000fe400078e0206 */
[----:B------:R-:W-:Y:S02]  /*12f10*/  VIADD R6, R4, 0x706 ;  /* 0x0000070604067836 */ /* 0x000fe40000000000 */
[----:B------:R-:W-:Y:S01]  /*12f20*/  IMAD.IADD R3, R3, 0x1, R160 ;  /* 0x0000000103037824 */ /* 0x000fe200078e02a0 */
[----:B------:R-:W-:Y:S02]  /*12f30*/  WARPGROUP.DEPBAR.LE gsb0, 0x0 ;  /* 0x00008000000079c5 */ /* 0x000fe40000010000 */
[----:B------:R-:W-:-:S06]  /*12f40*/  WARPGROUP.ARRIVE ;  /* 0x00000000000079c5 */ /* 0x000fcc0000000000 */
[----:B------:R-:W-:Y:S01]  /*12f50*/  HGMMA.64x16x16.F32 R96, gdesc[UR20], R96, gsb0 ;  /* 0x00200000146079f0 */ /* 0x000fe20008000860 */
[----:B------:R-:W-:Y:S01]  /*12f60*/  R2UR UR22, R6 ;  /* 0x00000000061672ca */ /* 0x000fe200000e0000 */
[----:B------:R-:W-:Y:S01]  /*12f70*/  IMAD R6, R162, -0xb0, R3 ;  /* 0xffffff50a2067824 */ /* 0x000fe200078e0203 */
[----:B------:R-:W-:-:S04]  /*12f80*/  R2UR UR23, R7 ;  /* 0x00000000071772ca */ /* 0x000fc800000e0000 */
[C---:B------:R-:W-:Y:S02]  /*12f90*/  ISETP.GT.AND P4, PT, R6.reuse, 0x8, PT ;  /* 0x000000080600780c */ /* 0x040fe40003f84270 */
[----:B------:R-:W-:Y:S02]  /*12fa0*/  ISETP.GT.AND P5, PT, R6, 0x9, PT ;  /* 0x000000090600780c */ /* 0x000fe40003fa4270 */
[----:B------:R-:W-:Y:S02]  /*12fb0*/  FSEL R9, R118, -INF , P4 ;  /* 0xff80000076097808 */ /* 0x000fe40002000000 */
[----:B------:R-:W-:Y:S02]  /*12fc0*/  FSEL R83, R116, -INF , P4 ;  /* 0xff80000074537808 */ /* 0x000fe40002000000 */
[----:B------:R-:W-:Y:S02]  /*12fd0*/  FSEL R119, R119, -INF , P5 ;  /* 0xff80000077777808 */ /* 0x000fe40002800000 */
[----:B------:R-:W-:-:S02]  /*12fe0*/  FSEL R117, R117, -INF , P5 ;  /* 0xff80000075757808 */ /* 0x000fc40002800000 */
[C---:B------:R-:W-:Y:S02]  /*12ff0*/  ISETP.GT.AND P4, PT, R6.reuse, 0x18, PT ;  /* 0x000000180600780c */ /* 0x040fe40003f84270 */
[----:B------:R-:W-:Y:S02]  /*13000*/  ISETP.GT.AND P5, PT, R6, 0x19, PT ;  /* 0x000000190600780c */ /* 0x000fe40003fa4270 */
[----:B------:R-:W-:Y:S01]  /*13010*/  FSEL R123, R108, -INF , P4 ;  /* 0xff8000006c7b7808 */ /* 0x000fe20002000000 */
[----:B------:R-:W-:Y:S01]  /*13020*/  VIADD R108, R4, 0x806 ;  /* 0x00000806046c7836 */ /* 0x000fe20000000000 */
[----:B------:R-:W-:Y:S01]  /*13030*/  FSEL R125, R109, -INF , P5 ;  /* 0xff8000006d7d7808 */ /* 0x000fe20002800000 */
[----:B------:R-:W-:Y:S01]  /*13040*/  IMAD.MOV.U32 R109, RZ, RZ, 0x40000040 ;  /* 0x40000040ff6d7424 */ /* 0x000fe200078e00ff */
[----:B------:R-:W-:Y:S02]  /*13050*/  FSEL R13, R110, -INF , P4 ;  /* 0xff8000006e0d7808 */ /* 0x000fe40002000000 */
[----:B------:R-:W-:-:S02]  /*13060*/  R2UR UR10, R108 ;  /* 0x000000006c0a72ca */ /* 0x000fc400000e0000 */
[----:B------:R-:W-:Y:S02]  /*13070*/  R2UR UR11, R109 ;  /* 0x000000006d0b72ca */ /* 0x000fe400000e0000 */
[----:B------:R-:W-:Y:S02]  /*13080*/  FSEL R111, R111, -INF , P5 ;  /* 0xff8000006f6f7808 */ /* 0x000fe40002800000 */
[C---:B------:R-:W-:Y:S02]  /*13090*/  ISETP.GT.AND P4, PT, R6.reuse, 0x28, PT ;  /* 0x000000280600780c */ /* 0x040fe40003f84270 */
[C---:B------:R-:W-:Y:S02]  /*130a0*/  ISETP.GT.AND P5, PT, R6.reuse, 0x29, PT ;  /* 0x000000290600780c */ /* 0x040fe40003fa4270 */
[C---:B------:R-:W-:Y:S02]  /*130b0*/  ISETP.GT.AND P2, PT, R6.reuse, RZ, PT ;  /* 0x000000ff0600720c */ /* 0x040fe40003f44270 */
[----:B------:R-:W-:-:S02]  /*130c0*/  ISETP.GT.AND P3, PT, R6, 0x1, PT ;  /* 0x000000010600780c */ /* 0x000fc40003f64270 */
[----:B------:R-:W-:Y:S02]  /*130d0*/  FSEL R3, R114, -INF , P2 ;  /* 0xff80000072037808 */ /* 0x000fe40001000000 */
[----:B0-----:R-:W-:Y:S02]  /*130e0*/  FSEL R21, R112, -INF , P2 ;  /* 0xff80000070157808 */ /* 0x001fe40001000000 */
[----:B------:R-:W-:Y:S02]  /*130f0*/  FSEL R115, R115, -INF , P3 ;  /* 0xff80000073737808 */ /* 0x000fe40001800000 */
[----:B------:R-:W-:Y:S02]  /*13100*/  FSEL R113, R113, -INF , P3 ;  /* 0xff80000071717808 */ /* 0x000fe40001800000 */
[----:B------:R-:W-:Y:S01]  /*13110*/  ISETP.GT.AND P2, PT, R6, 0x10, PT ;  /* 0x000000100600780c */ /* 0x000fe20003f44270 */
[----:B------:R-:W-:Y:S02]  /*13120*/  WARPGROUP.DEPBAR.LE gsb0, 0x0 ;  /* 0x00008000000079c5 */ /* 0x000fe40000010000 */
[----:B------:R-:W-:Y:S01]  /*13130*/  WARPGROUP.ARRIVE ;  /* 0x00000000000079c5 */ /* 0x000fe20000000000 */
[----:B------:R-:W-:Y:S01]  /*13140*/  FSEL R131, R100, -INF , P4 ;  /* 0xff80000064837808 */ /* 0x000fe20002000000 */
[----:B------:R-:W-:Y:S01]  /*13150*/  VIADD R100, R4, 0x906 ;  /* 0x0000090604647836 */ /* 0x000fe20000000000 */
[----:B------:R-:W-:Y:S01]  /*13160*/  FSEL R133, R101, -INF , P5 ;  /* 0xff80000065857808 */ /* 0x000fe20002800000 */
[----:B------:R-:W-:Y:S01]  /*13170*/  IMAD.MOV.U32 R101, RZ, RZ, 0x40000040 ;  /* 0x40000040ff657424 */ /* 0x000fe200078e00ff */
[----:B------:R-:W-:Y:S01]  /*13180*/  ISETP.GT.AND P3, PT, R6, 0x11, PT ;  /* 0x000000110600780c */ /* 0x000fe20003f64270 */
[----:B------:R-:W-:Y:S01]  /*13190*/  HGMMA.64x16x16.F32 R88, gdesc[UR20], R88, gsb0 ;  /* 0x00200000145879f0 */ /* 0x000fe20008000858 */
[----:B------:R-:W-:-:S02]  /*131a0*/  R2UR UR22, R14 ;  /* 0x000000000e1672ca */ /* 0x000fc400000e0000 */
[----:B------:R-:W-:Y:S02]  /*131b0*/  R2UR UR23, R15 ;  /* 0x000000000f1772ca */ /* 0x000fe400000e0000 */
[----:B------:R-:W-:Y:S02]  /*131c0*/  FSEL R11, R106, -INF , P2 ;  /* 0xff8000006a0b7808 */ /* 0x000fe40001000000 */
[----:B------:R-:W-:Y:S02]  /*131d0*/  FSEL R85, R104, -INF , P2 ;  /* 0xff80000068557808 */ /* 0x000fe40001000000 */
[----:B------:R-:W-:Y:S02]  /*131e0*/  FSEL R107, R107, -INF , P3 ;  /* 0xff8000006b6b7808 */ /* 0x000fe40001800000 */
[----:B------:R-:W-:Y:S02]  /*131f0*/  FSEL R105, R105, -INF , P3 ;  /* 0xff80000069697808 */ /* 0x000fe40001800000 */
[----:B------:R-:W-:-:S02]  /*13200*/  ISETP.GT.AND P2, PT, R6, 0x20, PT ;  /* 0x000000200600780c */ /* 0x000fc40003f44270 */
[----:B------:R-:W-:Y:S02]  /*13210*/  ISETP.GT.AND P3, PT, R6, 0x21, PT ;  /* 0x000000210600780c */ /* 0x000fe40003f64270 */
[----:B------:R-:W-:Y:S02]  /*13220*/  FSEL R15, R98, -INF , P2 ;  /* 0xff800000620f7808 */ /* 0x000fe40001000000 */
[----:B------:R-:W-:Y:S02]  /*13230*/  FSEL R127, R96, -INF , P2 ;  /* 0xff800000607f7808 */ /* 0x000fe40001000000 */
[----:B------:R-:W-:Y:S02]  /*13240*/  FSEL R99, R99, -INF , P3 ;  /* 0xff80000063637808 */ /* 0x000fe40001800000 */
[----:B------:R-:W-:Y:S02]  /*13250*/  FSEL R129, R97, -INF , P3 ;  /* 0xff80000061817808 */ /* 0x000fe40001800000 */
[----:B------:R-:W-:-:S02]  /*13260*/  ISETP.GT.AND P2, PT, R6, 0x30, PT ;  /* 0x000000300600780c */ /* 0x000fc40003f44270 */
        /* <DEDUP_REMOVED lines=8> */
[C---:B------:R-:W-:Y:S02]  /*132f0*/  ISETP.GT.AND P5, PT, R6.reuse, 0x39, PT ;  /* 0x000000390600780c */ /* 0x040fe40003fa4270 */
[----:B------:R-:W-:Y:S02]  /*13300*/  FMNMX.FTZ R8, R105, R8, !PT ;  /* 0x0000000869087209 */ /* 0x000fe40007810000 */
[----:B------:R-:W-:Y:S02]  /*13310*/  ISETP.GT.AND P1, PT, R6, 0x91, PT ;  /* 0x000000910600780c */ /* 0x000fe40003f24270 */
[----:B------:R-:W-:-:S02]  /*13320*/  FMNMX.FTZ R8, R123, R8, !PT ;  /* 0x000000087b087209 */ /* 0x000fc40007810000 */
[----:B------:R-:W-:Y:S01]  /*13330*/  ISETP.GT.AND P6, PT, R6, 0x90, PT ;  /* 0x000000900600780c */ /* 0x000fe20003fc4270 */
[----:B------:R-:W-:Y:S02]  /*13340*/  WARPGROUP.DEPBAR.LE gsb0, 0x0 ;  /* 0x00008000000079c5 */ /* 0x000fe40000010000 */
[----:B------:R-:W-:Y:S01]  /*13350*/  WARPGROUP.ARRIVE ;  /* 0x00000000000079c5 */ /* 0x000fe20000000000 */
[----:B------:R-:W-:Y:S01]  /*13360*/  FSEL R135, R89, -INF , P3 ;  /* 0xff80000059877808 */ /* 0x000fe20001800000 */
[----:B------:R-:W-:Y:S01]  /*13370*/  IMAD.MOV.U32 R89, RZ, RZ, 0x40000040 ;  /* 0x40000040ff597424 */ /* 0x000fe200078e00ff */
[----:B------:R-:W-:Y:S02]  /*13380*/  FMNMX.FTZ R8, R125, R8, !PT ;  /* 0x000000087d087209 */ /* 0x000fe40007810000 */
[----:B------:R-:W-:Y:S01]  /*13390*/  FSEL R137, R92, -INF , P4 ;  /* 0xff8000005c897808 */ /* 0x000fe20002000000 */
[----:B------:R-:W-:Y:S01]  /*133a0*/  HGMMA.64x16x16.F32 R72, gdesc[UR20], R72, gsb0 ;  /* 0x00200000144879f0 */ /* 0x000fe20008000848 */
[----:B------:R-:W-:-:S02]  /*133b0*/  R2UR UR22, R120 ;  /* 0x00000000781672ca */ /* 0x000fc400000e0000 */
[----:B------:R-:W-:Y:S02]  /*133c0*/  R2UR UR23, R121 ;  /* 0x00000000791772ca */ /* 0x000fe400000e0000 */
[----:B------:R-:W-:Y:S01]  /*133d0*/  FSEL R121, R88, -INF , P2 ;  /* 0xff80000058797808 */ /* 0x000fe20001000000 */
[----:B------:R-:W-:Y:S01]  /*133e0*/  VIADD R88, R4, 0x986 ;  /* 0x0000098604587836 */ /* 0x000fe20000000000 */
[----:B------:R-:W-:Y:S01]  /*133f0*/  R2UR UR15, R89 ;  /* 0x00000000590f72ca */ /* 0x000fe200000e0000 */
[----:B------:R-:W-:Y:S01]  /*13400*/  IMAD.MOV.U32 R89, RZ, RZ, 0x40000040 ;  /* 0x40000040ff597424 */ /* 0x000fe200078e00ff */
[----:B------:R-:W-:Y:S02]  /*13410*/  FMNMX.FTZ R8, R127, R8, !PT ;  /* 0x000000087f087209 */ /* 0x000fe40007810000 */
[----:B------:R-:W-:Y:S02]  /*13420*/  R2UR UR14, R88 ;  /* 0x00000000580e72ca */ /* 0x000fe400000e0000 */
[C---:B------:R-:W-:Y:S01]  /*13430*/  IADD3 R88, R4.reuse, 0xa06, RZ ;  /* 0x00000a0604587810 */ /* 0x040fe20007ffe0ff */
[----:B------:R-:W-:Y:S01]  /*13440*/  VIADD R4, R4, 0xa86 ;  /* 0x00000a8604047836 */ /* 0x000fe20000000000 */
[----:B------:R-:W-:-:S02]  /*13450*/  FMNMX.FTZ R8, R129, R8, !PT ;  /* 0x0000000881087209 */ /* 0x000fc40007810000 */
[----:B------:R-:W-:Y:S02]  /*13460*/  FSEL R97, R90, -INF , P2 ;  /* 0xff8000005a617808 */ /* 0x000fe40001000000 */
        /* <DEDUP_REMOVED lines=11> */
[C---:B------:R-:W-:Y:S02]  /*13520*/  ISETP.GT.AND P4, PT, R6.reuse, 0x48, PT ;  /* 0x000000480600780c */ /* 0x040fe40003f84270 */
[----:B------:R-:W-:Y:S02]  /*13530*/  FSEL R95, R95, -INF , P5 ;  /* 0xff8000005f5f7808 */ /* 0x000fe40002800000 */
[C---:B------:R-:W-:Y:S02]  /*13540*/  ISETP.GT.AND P5, PT, R6.reuse, 0x49, PT ;  /* 0x000000490600780c */ /* 0x040fe40003fa4270 */
[----:B------:R-:W-:Y:S01]  /*13550*/  ISETP.GT.AND P0, PT, R6, 0x98, PT ;  /* 0x000000980600780c */ /* 0x000fe20003f04270 */
[----:B------:R-:W-:Y:S02]  /*13560*/  WARPGROUP.DEPBAR.LE gsb0, 0x0 ;  /* 0x00008000000079c5 */ /* 0x000fe40000010000 */
[----:B------:R-:W-:Y:S01]  /*13570*/  WARPGROUP.ARRIVE ;  /* 0x00000000000079c5 */ /* 0x000fe20000000000 */
[----:B------:R-:W-:-:S02]  /*13580*/  FSEL R141, R73, -INF , P3 ;  /* 0xff800000498d7808 */ /* 0x000fc40001800000 */
[----:B------:R-:W-:Y:S01]  /*13590*/  FSEL R143, R76, -INF , P4 ;  /* 0xff8000004c8f7808 */ /* 0x000fe20002000000 */
[--C-:B------:R-:W-:Y:S01]  /*135a0*/  IMAD.MOV.U32 R76, RZ, RZ, R87.reuse ;  /* 0x000000ffff4c7224 */ /* 0x100fe200078e0057 */
[----:B------:R-:W-:Y:S01]  /*135b0*/  FSEL R93, R74, -INF , P2 ;  /* 0xff8000004a5d7808 */ /* 0x000fe20001000000 */
[----:B------:R-:W-:Y:S01]  /*135c0*/  HGMMA.64x16x16.F32 R64, gdesc[UR8], R64, gsb0 ;  /* 0x00200000084079f0 */ /* 0x000fe20008000840 */
[----:B------:R-:W-:Y:S01]  /*135d0*/  R2UR UR10, R100 ;  /* 0x00000000640a72ca */ /* 0x000fe200000e0000 */
[----:B------:R-:W-:Y:S01]  /*135e0*/  UMOV UR8, UR20 ;  /* 0x0000001400087c82 */ /* 0x000fe20008000000 */
[----:B------:R-:W-:Y:S01]  /*135f0*/  R2UR UR11, R101 ;  /* 0x00000000650b72ca */ /* 0x000fe200000e0000 */
[----:B------:R-:W-:Y:S01]  /*13600*/  UMOV UR9, UR21 ;  /* 0x0000001500097c82 */ /* 0x000fe20008000000 */
[----:B------:R-:W-:Y:S01]  /*13610*/  FSEL R101, R72, -INF , P2 ;  /* 0xff80000048657808 */ /* 0x000fe20001000000 */
[----:B------:R-:W-:Y:S01]  /*13620*/  IMAD.MOV.U32 R74, RZ, RZ, R87 ;  /* 0x000000ffff4a7224 */ /* 0x000fe200078e0057 */
[----:B------:R-:W-:-:S02]  /*13630*/  FSEL R145, R77, -INF , P5 ;  /* 0xff8000004d917808 */ /* 0x000fc40002800000 */
[----:B------:R-:W-:Y:S02]  /*13640*/  FMNMX.FTZ R8, R101, R8, !PT ;  /* 0x0000000865087209 */ /* 0x000fe40007810000 */
[C---:B------:R-:W-:Y:S02]  /*13650*/  ISETP.GT.AND P2, PT, R6.reuse, 0x50, PT ;  /* 0x000000500600780c */ /* 0x040fe40003f44270 */
[----:B------:R-:W-:Y:S02]  /*13660*/  FMNMX.FTZ R8, R141, R8, !PT ;  /* 0x000000088d087209 */ /* 0x000fe40007810000 */
[----:B------:R-:W-:Y:S02]  /*13670*/  FSEL R75, R75, -INF , P3 ;  /* 0xff8000004b4b7808 */ /* 0x000fe40001800000 */
[----:B------:R-:W-:Y:S02]  /*13680*/  FMNMX.FTZ R8, R143, R8, !PT ;  /* 0x000000088f087209 */ /* 0x000fe40007810000 */
[----:B------:R-:W-:-:S02]  /*13690*/  ISETP.GT.AND P3, PT, R6, 0x51, PT ;  /* 0x000000510600780c */ /* 0x000fc40003f64270 */
[----:B------:R-:W-:Y:S02]  /*136a0*/  FMNMX.FTZ R8, R145, R8, !PT ;  /* 0x0000000891087209 */ /* 0x000fe40007810000 */
[----:B------:R-:W-:Y:S01]  /*136b0*/  FSEL R73, R78, -INF , P4 ;  /* 0xff8000004e497808 */ /* 0x000fe20002000000 */
[----:B------:R-:W-:Y:S01]  /*136c0*/  IMAD.MOV.U32 R78, RZ, RZ, R87 ;  /* 0x000000ffff4e7224 */ /* 0x000fe200078e0057 */
[----:B------:R-:W-:Y:S02]  /*136d0*/  FSEL R79, R79, -INF , P5 ;  /* 0xff8000004f4f7808 */ /* 0x000fe40002800000 */
[C---:B------:R-:W-:Y:S02]  /*136e0*/  ISETP.GT.AND P4, PT, R6.reuse, 0x58, PT ;  /* 0x000000580600780c */ /* 0x040fe40003f84270 */
[----:B------:R-:W-:Y:S02]  /*136f0*/  ISETP.GT.AND P5, PT, R6, 0x59, PT ;  /* 0x000000590600780c */ /* 0x000fe40003fa4270 */
[----:B------:R-:W-:Y:S01]  /*13700*/  MOV R72, R87 ;  /* 0x0000005700487202 */ /* 0x000fe20000000f00 */
[----:B------:R-:W-:-:S02]  /*13710*/  WARPGROUP.DEPBAR.LE gsb0, 0x0 ;  /* 0x00008000000079c5 */ /* 0x000fc40000010000 */
[----:B------:R-:W-:Y:S01]  /*13720*/  WARPGROUP.ARRIVE ;  /* 0x00000000000079c5 */ /* 0x000fe20000000000 */
[----:B------:R-:W-:Y:S01]  /*13730*/  FSEL R147, R64, -INF , P2 ;  /* 0xff80000040937808 */ /* 0x000fe20001000000 */
[--C-:B------:R-:W-:Y:S01]  /*13740*/  IMAD.MOV.U32 R64, RZ, RZ, R87.reuse ;  /* 0x000000ffff407224 */ /* 0x100fe200078e0057 */
[----:B------:R-:W-:Y:S02]  /*13750*/  FSEL R149, R65, -INF , P3 ;  /* 0xff80000041957808 */ /* 0x000fe40001800000 */
[----:B------:R-:W-:Y:S01]  /*13760*/  FMNMX.FTZ R8, R147, R8, !PT ;  /* 0x0000000893087209 */ /* 0x000fe20007810000 */
[----:B------:R-:W-:Y:S01]  /*13770*/  HGMMA.64x16x16.F32 R56, gdesc[UR20], R56, gsb0 ;  /* 0x00200000143879f0 */ /* 0x000fe20008000838 */
[----:B------:R-:W-:Y:S02]  /*13780*/  R2UR UR22, R88 ;  /* 0x00000000581672ca */ /* 0x000fe400000e0000 */
[----:B------:R-:W-:Y:S02]  /*13790*/  R2UR UR23, R89 ;  /* 0x00000000591772ca */ /* 0x000fe400000e0000 */
[----:B------:R-:W-:Y:S01]  /*137a0*/  FSEL R77, R66, -INF , P2 ;  /* 0xff800000424d7808 */ /* 0x000fe20001000000 */
[--C-:B------:R-:W-:Y:S01]  /*137b0*/  IMAD.MOV.U32 R66, RZ, RZ, R87.reuse ;  /* 0x000000ffff427224 */ /* 0x100fe200078e0057 */
[----:B------:R-:W-:Y:S01]  /*137c0*/  FSEL R65, R70, -INF , P4 ;  /* 0xff80000046417808 */ /* 0x000fe20002000000 */
[--C-:B------:R-:W-:Y:S01]  /*137d0*/  IMAD.MOV.U32 R70, RZ, RZ, R87.reuse ;  /* 0x000000ffff467224 */ /* 0x100fe200078e0057 */
[----:B------:R-:W-:Y:S01]  /*137e0*/  FSEL R151, R68, -INF , P4 ;  /* 0xff80000044977808 */ /* 0x000fe20002000000 */
[----:B------:R-:W-:Y:S01]  /*137f0*/  IMAD.MOV.U32 R68, RZ, RZ, R87 ;  /* 0x000000ffff447224 */ /* 0x000fe200078e0057 */
[----:B------:R-:W-:-:S02]  /*13800*/  FSEL R67, R67, -INF , P3 ;  /* 0xff80000043437808 */ /* 0x000fc40001800000 */
[----:B------:R-:W-:Y:S02]  /*13810*/  FSEL R71, R71, -INF , P5 ;  /* 0xff80000047477808 */ /* 0x000fe40002800000 */
[----:B------:R-:W-:Y:S02]  /*13820*/  FSEL R153, R69, -INF , P5 ;  /* 0xff80000045997808 */ /* 0x000fe40002800000 */
[----:B------:R-:W-:Y:S02]  /*13830*/  FMNMX.FTZ R8, R149, R8, !PT ;  /* 0x0000000895087209 */ /* 0x000fe40007810000 */
[C---:B------:R-:W-:Y:S02]  /*13840*/  ISETP.GT.AND P4, PT, R6.reuse, 0x61, PT ;  /* 0x000000610600780c */ /* 0x040fe40003f84270 */
[C---:B------:R-:W-:Y:S02]  /*13850*/  ISETP.GT.AND P2, PT, R6.reuse, 0x69, PT ;  /* 0x000000690600780c */ /* 0x040fe40003f44270 */
[----:B------:R-:W-:-:S02]  /*13860*/  ISETP.GT.AND P5, PT, R6, 0x60, PT ;  /* 0x000000600600780c */ /* 0x000fc40003fa4270 */
[----:B------:R-:W-:Y:S02]  /*13870*/  ISETP.GT.AND P3, PT, R6, 0x68, PT ;  /* 0x000000680600780c */ /* 0x000fe40003f64270 */
[----:B------:R-:W-:-:S04]  /*13880*/  FMNMX.FTZ R8, R151, R8, !PT ;  /* 0x0000000897087209 */ /* 0x000fc80007810000 */
[----:B------:R-:W-:Y:S01]  /*13890*/  FMNMX.FTZ R8, R153, R8, !PT ;  /* 0x0000000899087209 */ /* 0x000fe20007810000 */
[----:B------:R-:W-:Y:S02]  /*138a0*/  WARPGROUP.DEPBAR.LE gsb0, 0x0 ;  /* 0x00008000000079c5 */ /* 0x000fe40000010000 */
[----:B------:R-:W-:Y:S01]  /*138b0*/  WARPGROUP.ARRIVE ;  /* 0x00000000000079c5 */ /* 0x000fe20000000000 */
[----:B------:R-:W-:Y:S02]  /*138c0*/  FSEL R159, R57, -INF , P4 ;  /* 0xff800000399f7808 */ /* 0x000fe40002000000 */
[----:B------:R-:W-:Y:S02]  /*138d0*/  FSEL R59, R59, -INF , P4 ;  /* 0xff8000003b3b7808 */ /* 0x000fe40002000000 */
[----:B------:R-:W-:Y:S01]  /*138e0*/  FSEL R169, R61, -INF , P2 ;  /* 0xff8000003da97808 */ /* 0x000fe20001000000 */
[----:B------:R-:W-:Y:S01]  /*138f0*/  HGMMA.64x16x16.F32 R48, gdesc[UR8], R48, gsb0 ;  /* 0x00200000083079f0 */ /* 0x000fe20008000830 */
[----:B------:R-:W-:-:S02]  /*13900*/  FSEL R63, R63, -INF , P2 ;  /* 0xff8000003f3f7808 */ /* 0x000fc40001000000 */
[----:B------:R-:W-:Y:S01]  /*13910*/  FSEL R161, R56, -INF , P5 ;  /* 0xff80000038a17808 */ /* 0x000fe20002800000 */
[--C-:B------:R-:W-:Y:S01]  /*13920*/  IMAD.MOV.U32 R56, RZ, RZ, R87.reuse ;  /* 0x000000ffff387224 */ /* 0x100fe200078e0057 */
[----:B------:R-:W-:Y:S01]  /*13930*/  FSEL R167, R60, -INF , P3 ;  /* 0xff8000003ca77808 */ /* 0x000fe20001800000 */
[----:B------:R-:W-:Y:S01]  /*13940*/  IMAD.MOV.U32 R60, RZ, RZ, R87 ;  /* 0x000000ffff3c7224 */ /* 0x000fe200078e0057 */
[----:B------:R-:W-:Y:S02]  /*13950*/  ISETP.GT.AND P4, PT, R6, 0x71, PT ;  /* 0x000000710600780c */ /* 0x000fe40003f84270 */
[----:B------:R-:W-:Y:S02]  /*13960*/  FSEL R57, R62, -INF , P3 ;  /* 0xff8000003e397808 */ /* 0x000fe40001800000 */
[C---:B------:R-:W-:Y:S02]  /*13970*/  ISETP.GT.AND P2, PT, R6.reuse, 0x79, PT ;  /* 0x000000790600780c */ /* 0x040fe40003f44270 */
[----:B------:R-:W-:-:S02]  /*13980*/  ISETP.GT.AND P3, PT, R6, 0x78, PT ;  /* 0x000000780600780c */ /* 0x000fc40003f64270 */
[----:B------:R-:W-:Y:S02]  /*13990*/  FMNMX.FTZ R8, R161, R8, !PT ;  /* 0x00000008a1087209 */ /* 0x000fe40007810000 */
[----:B------:R-:W-:Y:S02]  /*139a0*/  MOV R62, R87 ;  /* 0x00000057003e7202 */ /* 0x000fe40000000f00 */
[----:B------:R-:W-:-:S04]  /*139b0*/  FMNMX.FTZ R8, R159, R8, !PT ;  /* 0x000000089f087209 */ /* 0x000fc80007810000 */
        /* <DEDUP_REMOVED lines=9> */
[----:B-----5:R-:W-:Y:S02]  /*13a50*/  FSEL R155, R52, -INF , P3 ;  /* 0xff800000349b7808 */ /* 0x020fe40001800000 */
[----:B------:R-:W-:Y:S02]  /*13a60*/  ISETP.GT.AND P4, PT, R6, 0x81, PT ;  /* 0x000000810600780c */ /* 0x000fe40003f84270 */
[----:B------:R-:W-:Y:S02]  /*13a70*/  FSEL R53, R54, -INF , P3 ;  /* 0xff80000036357808 */ /* 0x000fe40001800000 */
[C---:B------:R-:W-:Y:S02]  /*13a80*/  ISETP.GT.AND P2, PT, R6.reuse, 0x89, PT ;  /* 0x000000890600780c */ /* 0x040fe40003f44270 */
[----:B------:R-:W-:Y:S01]  /*13a90*/  ISETP.GT.AND P3, PT, R6, 0x88, PT ;  /* 0x000000880600780c */ /* 0x000fe20003f64270 */
[----:B------:R-:W-:Y:S02]  /*13aa0*/  WARPGROUP.DEPBAR.LE gsb0, 0x0 ;  /* 0x00008000000079c5 */ /* 0x000fe40000010000 */
[----:B------:R-:W-:Y:S01]  /*13ab0*/  WARPGROUP.ARRIVE ;  /* 0x00000000000079c5 */ /* 0x000fe20000000000 */
[----:B------:R-:W-:-:S02]  /*13ac0*/  FSEL R173, R41, -INF , P4 ;  /* 0xff80000029ad7808 */ /* 0x000fc40002000000 */
[----:B------:R-:W-:Y:S02]  /*13ad0*/  FSEL R177, R45, -INF , P2 ;  /* 0xff8000002db17808 */ /* 0x000fe40001000000 */
[----:B------:R-:W-:Y:S01]  /*13ae0*/  FSEL R175, R44, -INF , P3 ;  /* 0xff8000002caf7808 */ /* 0x000fe20001800000 */
[----:B------:R-:W-:Y:S01]  /*13af0*/  HGMMA.64x16x16.F32 R32, gdesc[UR20], R32, gsb0 ;  /* 0x00200000142079f0 */ /* 0x000fe20008000820 */
[----:B------:R-:W-:Y:S02]  /*13b00*/  R2UR UR23, R5 ;  /* 0x00000000051772ca */ /* 0x000fe400000e0000 */
[----:B------:R-:W-:Y:S01]  /*13b10*/  FSEL R5, R58, -INF , P5 ;  /* 0xff8000003a057808 */ /* 0x000fe20002800000 */
[----:B------:R-:W-:Y:S01]  /*13b20*/  IMAD.MOV.U32 R58, RZ, RZ, R87 ;  /* 0x000000ffff3a7224 */ /* 0x000fe200078e0057 */
[----:B------:R-:W-:Y:S02]  /*13b30*/  ISETP.GT.AND P5, PT, R6, 0x70, PT ;  /* 0x000000700600780c */ /* 0x000fe40003fa4270 */
[----:B------:R-:W-:-:S02]  /*13b40*/  R2UR UR22, R4 ;  /* 0x00000000041672ca */ /* 0x000fc400000e0000 */
[----:B------:R-:W-:Y:S02]  /*13b50*/  FSEL R163, R48, -INF , P5 ;  /* 0xff80000030a37808 */ /* 0x000fe40002800000 */
[----:B------:R-:W-:Y:S02]  /*13b60*/  FSEL R49, R50, -INF , P5 ;  /* 0xff80000032317808 */ /* 0x000fe40002800000 */
[----:B------:R-:W-:Y:S02]  /*13b70*/  ISETP.GT.AND P5, PT, R6, 0x80, PT ;  /* 0x000000800600780c */ /* 0x000fe40003fa4270 */
[----:B------:R-:W-:Y:S02]  /*13b80*/  FSEL R43, R43, -INF , P4 ;  /* 0xff8000002b2b7808 */ /* 0x000fe40002000000 */
[----:B------:R-:W-:Y:S02]  /*13b90*/  FSEL R171, R40, -INF , P5 ;  /* 0xff80000028ab7808 */ /* 0x000fe40002800000 */
[----:B------:R-:W-:-:S02]  /*13ba0*/  FSEL R41, R42, -INF , P5 ;  /* 0xff8000002a297808 */ /* 0x000fc40002800000 */
[----:B------:R-:W-:Y:S02]  /*13bb0*/  FSEL R45, R46, -INF , P3 ;  /* 0xff8000002e2d7808 */ /* 0x000fe40001800000 */
[----:B------:R-:W-:Y:S02]  /*13bc0*/  FSEL R47, R47, -INF , P2 ;  /* 0xff8000002f2f7808 */ /* 0x000fe40001000000 */
[C---:B------:R-:W-:Y:S02]  /*13bd0*/  ISETP.GT.AND P2, PT, R6.reuse, 0x99, PT ;  /* 0x000000990600780c */ /* 0x040fe40003f44270 */
[C---:B------:R-:W-:Y:S02]  /*13be0*/  ISETP.GT.AND P3, PT, R6.reuse, 0xa0, PT ;  /* 0x000000a00600780c */ /* 0x040fe40003f64270 */
[C---:B------:R-:W-:Y:S02]  /*13bf0*/  ISETP.GT.AND P4, PT, R6.reuse, 0xa1, PT ;  /* 0x000000a10600780c */ /* 0x040fe40003f84270 */
[----:B------:R-:W-:-:S02]  /*13c00*/  ISETP.GT.AND P5, PT, R6, 0xa8, PT ;  /* 0x000000a80600780c */ /* 0x000fc40003fa4270 */
[----:B------:R-:W-:-:S04]  /*13c10*/  FMNMX.FTZ R8, R163, R8, !PT ;  /* 0x00000008a3087209 */ /* 0x000fc80007810000 */
[----:B------:R-:W-:-:S04]  /*13c20*/  FMNMX.FTZ R8, R157, R8, !PT ;  /* 0x000000089d087209 */ /* 0x000fc80007810000 */
[----:B------:R-:W-:-:S04]  /*13c30*/  FMNMX.FTZ R8, R155, R8, !PT ;  /* 0x000000089b087209 */ /* 0x000fc80007810000 */
[----:B------:R-:W-:-:S04]  /*13c40*/  FMNMX.FTZ R8, R165, R8, !PT ;  /* 0x00000008a5087209 */ /* 0x000fc80007810000 */
[----:B------:R-:W-:Y:S01]  /*13c50*/  FMNMX.FTZ R8, R171, R8, !PT ;  /* 0x00000008ab087209 */ /* 0x000fe20007810000 */
[----:B------:R-:W-:Y:S02]  /*13c60*/  WARPGROUP.DEPBAR.LE gsb0, 0x0 ;  /* 0x00008000000079c5 */ /* 0x000fe40000010000 */
[----:B------:R-:W-:Y:S01]  /*13c70*/  WARPGROUP.ARRIVE ;  /* 0x00000000000079c5 */ /* 0x000fe20000000000 */
[----:B------:R-:W-:Y:S02]  /*13c80*/  FSEL R181, R33, -INF , P1 ;  /* 0xff80000021b57808 */ /* 0x000fe40000800000 */
[----:B------:R-:W-:Y:S02]  /*13c90*/  FSEL R179, R32, -INF , P6 ;  /* 0xff80000020b37808 */ /* 0x000fe40003000000 */
[----:B------:R-:W-:Y:S01]  /*13ca0*/  P2R R33, PR, RZ, 0x2 ;  /* 0x00000002ff217803 */ /* 0x000fe20000000000 */
[----:B------:R-:W-:Y:S01]  /*13cb0*/  HGMMA.64x16x16.F32 R24, gdesc[UR20], R24, gsb0 ;  /* 0x00200000141879f0 */ /* 0x000fe20008000818 */
[----:B------:R-:W-:-:S02]  /*13cc0*/  ISETP.GT.AND P6, PT, R6, 0xa9, PT ;  /* 0x000000a90600780c */ /* 0x000fc40003fc4270 */
[----:B------:R-:W-:Y:S02]  /*13cd0*/  ISETP.GT.AND P1, PT, R6, 0x90, PT ;  /* 0x000000900600780c */ /* 0x000fe40003f24270 */
        /* <DEDUP_REMOVED lines=9> */
[----:B------:R-:W-:Y:S02]  /*13d70*/  FSEL R189, R36, -INF , P0 ;  /* 0xff80000024bd7808 */ /* 0x000fe40000000000 */
[----:B------:R-:W-:-:S02]  /*13d80*/  FMNMX.FTZ R6, R13, R6, !PT ;  /* 0x000000060d067209 */ /* 0x000fc40007810000 */
[----:B------:R-:W-:Y:S02]  /*13d90*/  FMNMX.FTZ R8, R181, R8, !PT ;  /* 0x00000008b5087209 */ /* 0x000fe40007810000 */
[----:B------:R-:W-:Y:S02]  /*13da0*/  FMNMX.FTZ R6, R111, R6, !PT ;  /* 0x000000066f067209 */ /* 0x000fe40007810000 */
[----:B------:R-:W-:Y:S02]  /*13db0*/  FSEL R193, R37, -INF , P2 ;  /* 0xff80000025c17808 */ /* 0x000fe40001000000 */
[----:B------:R-:W-:Y:S02]  /*13dc0*/  FMNMX.FTZ R6, R15, R6, !PT ;  /* 0x000000060f067209 */ /* 0x000fe40007810000 */
[----:B------:R-:W-:Y:S02]  /*13dd0*/  FMNMX.FTZ R8, R189, R8, !PT ;  /* 0x00000008bd087209 */ /* 0x000fe40007810000 */
[----:B------:R-:W-:-:S02]  /*13de0*/  FMNMX.FTZ R6, R99, R6, !PT ;  /* 0x0000000663067209 */ /* 0x000fc40007810000 */
[----:B------:R-:W-:Y:S02]  /*13df0*/  FMNMX.FTZ R8, R193, R8, !PT ;  /* 0x00000008c1087209 */ /* 0x000fe40007810000 */
[----:B------:R-:W-:Y:S02]  /*13e00*/  FMNMX.FTZ R6, R81, R6, !PT ;  /* 0x0000000651067209 */ /* 0x000fe40007810000 */
[----:B------:R-:W-:Y:S02]  /*13e10*/  P2R R32, PR, RZ, 0x1 ;  /* 0x00000001ff207803 */ /* 0x000fe40000000000 */
[----:B------:R-:W-:Y:S02]  /*13e20*/  FMNMX.FTZ R6, R103, R6, !PT ;  /* 0x0000000667067209 */ /* 0x000fe40007810000 */
[----:B------:R-:W-:Y:S02]  /*13e30*/  FSEL R39, R39, -INF , P2 ;  /* 0xff80000027277808 */ /* 0x000fe40001000000 */
[----:B------:R-:W-:Y:S01]  /*13e40*/  FMNMX.FTZ R6, R97, R6, !PT ;  /* 0x0000000661067209 */ /* 0x000fe20007810000 */
[----:B------:R-:W-:-:S03]  /*13e50*/  WARPGROUP.DEPBAR.LE gsb0, 0x0 ;  /* 0x00008000000079c5 */ /* 0x000fc60000010000 */
        /* <DEDUP_REMOVED lines=10> */
[----:B------:R-:W-:Y:S02]  /*13f00*/  FSEL R183, R29, -INF , P6 ;  /* 0xff8000001db77808 */ /* 0x000fe40003000000 */
[----:B------:R-:W-:-:S02]  /*13f10*/  FMNMX.FTZ R8, R185, R8, !PT ;  /* 0x00000008b9087209 */ /* 0x000fc40007810000 */
[----:B------:R-:W-:Y:S02]  /*13f20*/  FMNMX.FTZ R6, R73, R6, !PT ;  /* 0x0000000649067209 */ /* 0x000fe40007810000 */
[----:B------:R-:W-:Y:S01]  /*13f30*/  FMNMX.FTZ R14, R183, R8, !PT ;  /* 0x00000008b70e7209 */ /* 0x000fe20007810000 */
[----:B------:R-:W-:Y:S01]  /*13f40*/  IMAD.U32 R8, RZ, RZ, UR6 ;  /* 0x00000006ff087e24 */ /* 0x000fe2000f8e00ff */
[----:B------:R-:W-:Y:S02]  /*13f50*/  FMNMX.FTZ R6, R79, R6, !PT ;  /* 0x000000064f067209 */ /* 0x000fe40007810000 */
[----:B------:R-:W-:Y:S01]  /*13f60*/  FSEL R25, R34, -INF , P1 ;  /* 0xff80000022197808 */ /* 0x000fe20000800000 */
[----:B------:R-:W0:Y:S01]  /*13f70*/  SHFL.BFLY PT, R7, R14, 0x2, 0x1f ;  /* 0x0c401f000e077f89 */ /* 0x000e2200000e0000 */
[----:B------:R-:W-:Y:S02]  /*13f80*/  FMNMX.FTZ R6, R77, R6, !PT ;  /* 0x000000064d067209 */ /* 0x000fe40007810000 */
[----:B------:R-:W-:-:S02]  /*13f90*/  ISETP.NE.AND P1, PT, R33, RZ, PT ;  /* 0x000000ff2100720c */ /* 0x000fc40003f25270 */
[----:B------:R-:W-:Y:S02]  /*13fa0*/  FMNMX.FTZ R6, R67, R6, !PT ;  /* 0x0000000643067209 */ /* 0x000fe40007810000 */
[----:B------:R-:W-:Y:S02]  /*13fb0*/  FSEL R35, R35, -INF , P1 ;  /* 0xff80000023237808 */ /* 0x000fe40000800000 */
[----:B------:R-:W-:Y:S02]  /*13fc0*/  FMNMX.FTZ R6, R65, R6, !PT ;  /* 0x0000000641067209 */ /* 0x000fe40007810000 */
[----:B------:R-:W-:Y:S02]  /*13fd0*/  ISETP.NE.AND P1, PT, R12, RZ, PT ;  /* 0x000000ff0c00720c */ /* 0x000fe40003f25270 */
[----:B------:R-:W-:-:S04]  /*13fe0*/  FMNMX.FTZ R6, R71, R6, !PT ;  /* 0x0000000647067209 */ /* 0x000fc80007810000 */
[----:B------:R-:W-:-:S04]  /*13ff0*/  FMNMX.FTZ R6, R5, R6, !PT ;  /* 0x0000000605067209 */ /* 0x000fc80007810000 */
[----:B------:R-:W-:Y:S02]  /*14000*/  FMNMX.FTZ R6, R59, R6, !PT ;  /* 0x000000063b067209 */ /* 0x000fe40007810000 */
[----:B0-----:R-:W-:Y:S02]  /*14010*/  FMNMX.FTZ R20, R14, R7, !PT ;  /* 0x000000070e147209 */ /* 0x001fe40007810000 */
[----:B------:R-:W-:Y:S02]  /*14020*/  FMNMX.FTZ R6, R57, R6, !PT ;  /* 0x0000000639067209 */ /* 0x000fe40007810000 */
[----:B------:R-:W-:Y:S01]  /*14030*/  @!P1 IADD3 R0, R0, 0x34840, RZ ;  /* 0x0003484000009810 */ /* 0x000fe20007ffe0ff */
        /* <DEDUP_REMOVED lines=14> */
[----:B------:R-:W-:Y:S02]  /*14120*/  ISETP.NE.AND P0, PT, R32, RZ, PT ;  /* 0x000000ff2000720c */ /* 0x000fe40003f05270 */
        /* <DEDUP_REMOVED lines=31> */
[-CC-:B------:R-:W-:Y:S01]  /*14320*/  FFMA.FTZ R184, R127, R8.reuse, -R4.reuse ;  /* 0x000000087fb87223 */ /* 0x180fe20000010804 */
[-CC-:B------:R-:W-:Y:S01]  /*14330*/  FFMA.FTZ R188, R121, R8.reuse, -R4.reuse ;  /* 0x0000000879bc7223 */ /* 0x180fe20000010804 */
[----:B------:R-:W0:Y:S01]  /*14340*/  SHFL.BFLY PT, R137, R6, 0x2, 0x1f ;  /* 0x0c401f0006897f89 */ /* 0x000e2200000e0000 */
        /* <DEDUP_REMOVED lines=23> */
[----:B0-----:R-:W-:Y:S01]  /*144c0*/  FMNMX.FTZ R10, R6, R137, !PT ;  /* 0x00000089060a7209 */ /* 0x001fe20007810000 */
[----:B------:R-:W0:Y:S01]  /*144d0*/  MUFU.EX2 R180, R180 ;  /* 0x000000b400b47308 */ /* 0x000e220000000800 */
[-CC-:B------:R-:W-:Y:S01]  /*144e0*/  FFMA.FTZ R137, R181, R8.reuse, -R4.reuse ;  /* 0x00000008b5897223 */ /* 0x180fe20000010804 */
[-CC-:B------:R-:W-:Y:S01]  /*144f0*/  FFMA.FTZ R139, R193, R8.reuse, -R4.reuse ;  /* 0x00000008c18b7223 */ /* 0x180fe20000010804 */
[-CC-:B------:R-:W-:Y:S01]  /*14500*/  FFMA.FTZ R216, R187, R8.reuse, -R4.reuse ;  /* 0x00000008bbd87223 */ /* 0x180fe20000010804 */
[----:B------:R-:W4:Y:S01]  /*14510*/  SHFL.BFLY PT, R141, R10, 0x1, 0x1f ;  /* 0x0c201f000a8d7f89 */ /* 0x000f2200000e0000 */
[-CC-:B------:R-:W-:Y:S01]  /*14520*/  FFMA.FTZ R191, R191, R8.reuse, -R4.reuse ;  /* 0x00000008bfbf7223 */ /* 0x180fe20000010804 */
[-CC-:B------:R-:W-:Y:S01]  /*14530*/  FFMA.FTZ R218, R185, R8.reuse, -R4.reuse ;  /* 0x00000008b9da7223 */ /* 0x180fe20000010804 */
[----:B------:R-:W-:Y:S01]  /*14540*/  FFMA.FTZ R143, R183, R8, -R4 ;  /* 0x00000008b78f7223 */ /* 0x000fe20000010804 */
[----:B------:R-:W0:Y:S08]  /*14550*/  MUFU.EX2 R37, R37 ;  /* 0x0000002500257308 */ /* 0x000e300000000800 */
[----:B------:R-:W0:Y:S08]  /*14560*/  MUFU.EX2 R182, R182 ;  /* 0x000000b600b67308 */ /* 0x000e300000000800 */
[----:B------:R-:W0:Y:S01]  /*14570*/  MUFU.EX2 R61, R61 ;  /* 0x0000003d003d7308 */ /* 0x000e220000000800 */
[----:B----4-:R-:W-:-:S04]  /*14580*/  FMNMX.FTZ R92, R10, R141, !PT ;  /* 0x0000008d0a5c7209 */ /* 0x010fc80007810000 */
[C---:B------:R-:W-:Y:S01]  /*14590*/  FSETP.NEU.FTZ.AND P2, PT, R92.reuse, -INF , PT ;  /* 0xff8000005c00780b */ /* 0x040fe20003f5d000 */
[----:B------:R-:W-:Y:S02]  /*145a0*/  FMUL.FTZ R28, R92, R8 ;  /* 0x000000085c1c7220 */ /* 0x000fe40000410000 */
[----:B------:R-:W4:Y:S03]  /*145b0*/  MUFU.EX2 R184, R184 ;  /* 0x000000b800b87308 */ /* 0x000f260000000800 */
[----:B------:R-:W-:Y:S02]  /*145c0*/  FSEL R28, R28, RZ, P2 ;  /* 0x000000ff1c1c7208 */ /* 0x000fe40001000000 */
[----:B------:R-:W-:-:S03]  /*145d0*/  ISETP.GE.AND P2, PT, R160, 0xb1, PT ;  /* 0x000000b1a000780c */ /* 0x000fc60003f46270 */
[----:B------:R-:W-:Y:S01]  /*145e0*/  MUFU.EX2 R69, R69 ;  /* 0x0000004500457308 */ /* 0x000fe20000000800 */
[-CC-:B------:R-:W-:Y:S01]  /*145f0*/  FFMA.FTZ R177, R3, R8.reuse, -R28.reuse ;  /* 0x0000000803b17223 */ /* 0x180fe2000001081c */
[----:B-1----:R-:W-:Y:S01]  /*14600*/  FADD.FTZ R3, R176, R21 ;  /* 0x00000015b0037221 */ /* 0x002fe20000010000 */
[-CC-:B------:R-:W-:Y:S01]  /*14610*/  FFMA.FTZ R4, R115, R8.reuse, -R28.reuse ;  /* 0x0000000873047223 */ /* 0x180fe2000001081c */
[-CC-:B------:R-:W-:Y:S01]  /*14620*/  FFMA.FTZ R179, R9, R8.reuse, -R28.reuse ;  /* 0x0000000809b37223 */ /* 0x180fe2000001081c */
[-CC-:B------:R-:W-:Y:S01]  /*14630*/  FFMA.FTZ R6, R119, R8.reuse, -R28.reuse ;  /* 0x0000000877067223 */ /* 0x180fe2000001081c */
[----:B--2---:R-:W-:Y:S01]  /*14640*/  FADD.FTZ R36, R178, R3 ;  /* 0x00000003b2247221 */ /* 0x004fe20000010000 */
[-CC-:B------:R-:W-:Y:S01]  /*14650*/  FFMA.FTZ R181, R11, R8.reuse, -R28.reuse ;  /* 0x000000080bb57223 */ /* 0x180fe2000001081c */
[----:B------:R-:W-:Y:S01]  /*14660*/  MUFU.EX2 R177, R177 ;  /* 0x000000b100b17308 */ /* 0x000fe20000000800 */
[-C--:B------:R-:W-:Y:S01]  /*14670*/  FFMA.FTZ R10, R107, R8.reuse, -R28 ;  /* 0x000000086b0a7223 */ /* 0x080fe2000001081c */
[----:B---3--:R-:W-:Y:S01]  /*14680*/  FADD.FTZ R3, R33, R36 ;  /* 0x0000002421037221 */ /* 0x008fe20000010000 */
[-CC-:B------:R-:W-:Y:S01]  /*14690*/  FFMA.FTZ R183, R13, R8.reuse, -R28.reuse ;  /* 0x000000080db77223 */ /* 0x180fe2000001081c */
[-CC-:B------:R-:W-:Y:S01]  /*146a0*/  FFMA.FTZ R12, R111, R8.reuse, -R28.reuse ;  /* 0x000000086f0c7223 */ /* 0x180fe2000001081c */
[-CC-:B------:R-:W-:Y:S01]  /*146b0*/  FFMA.FTZ R201, R5, R8.reuse, -R28.reuse ;  /* 0x0000000805c97223 */ /* 0x180fe2000001081c */
[----:B0-----:R-:W-:Y:S01]  /*146c0*/  FADD.FTZ R36, R180, R3 ;  /* 0x00000003b4247221 */ /* 0x001fe20000010000 */
[-CC-:B------:R-:W-:Y:S01]  /*146d0*/  FFMA.FTZ R185, R15, R8.reuse, -R28.reuse ;  /* 0x000000080fb97223 */ /* 0x180fe2000001081c */
[----:B------:R-:W0:Y:S01]  /*146e0*/  MUFU.EX2 R4, R4 ;  /* 0x0000000400047308 */ /* 0x000e220000000800 */
[-C--:B------:R-:W-:Y:S01]  /*146f0*/  FFMA.FTZ R14, R99, R8.reuse, -R28 ;  /* 0x00000008630e7223 */ /* 0x080fe2000001081c */
[----:B------:R-:W-:Y:S01]  /*14700*/  FADD.FTZ R3, R37, R36 ;  /* 0x0000002425037221 */ /* 0x000fe20000010000 */
[-CC-:B------:R-:W-:Y:S01]  /*14710*/  FFMA.FTZ R187, R81, R8.reuse, -R28.reuse ;  /* 0x0000000851bb7223 */ /* 0x180fe2000001081c */
[-CC-:B------:R-:W-:Y:S01]  /*14720*/  FFMA.FTZ R20, R103, R8.reuse, -R28.reuse ;  /* 0x0000000867147223 */ /* 0x180fe2000001081c */
[-CC-:B------:R-:W-:Y:S01]  /*14730*/  FFMA.FTZ R189, R97, R8.reuse, -R28.reuse ;  /* 0x0000000861bd7223 */ /* 0x180fe2000001081c */
[----:B------:R-:W-:Y:S01]  /*14740*/  FADD.FTZ R38, R182, R3 ;  /* 0x00000003b6267221 */ /* 0x000fe20000010000 */
[-CC-:B------:R-:W-:Y:S01]  /*14750*/  FFMA.FTZ R24, R91, R8.reuse, -R28.reuse ;  /* 0x000000085b187223 */ /* 0x180fe2000001081c */
[----:B------:R-:W1:Y:S01]  /*14760*/  MUFU.EX2 R179, R179 ;  /* 0x000000b300b37308 */ /* 0x000e620000000800 */
[-C--:B------:R-:W-:Y:S01]  /*14770*/  FFMA.FTZ R26, R95, R8.reuse, -R28 ;  /* 0x000000085f1a7223 */ /* 0x080fe2000001081c */
[----:B------:R-:W-:Y:S01]  /*14780*/  FADD.FTZ R3, R61, R38 ;  /* 0x000000263d037221 */ /* 0x000fe20000010000 */
[-CC-:B------:R-:W-:Y:S01]  /*14790*/  FFMA.FTZ R193, R93, R8.reuse, -R28.reuse ;  /* 0x000000085dc17223 */ /* 0x180fe2000001081c */
[-CC-:B------:R-:W-:Y:S01]  /*147a0*/  FFMA.FTZ R30, R75, R8.reuse, -R28.reuse ;  /* 0x000000084b1e7223 */ /* 0x180fe2000001081c */
[-CC-:B------:R-:W-:Y:S01]  /*147b0*/  FFMA.FTZ R195, R73, R8.reuse, -R28.reuse ;  /* 0x0000000849c37223 */ /* 0x180fe2000001081c */
[----:B----4-:R-:W-:Y:S01]  /*147c0*/  FADD.FTZ R38, R184, R3 ;  /* 0x00000003b8267221 */ /* 0x010fe20000010000 */
[-C--:B------:R-:W-:Y:S01]  /*147d0*/  FFMA.FTZ R32, R79, R8.reuse, -R28 ;  /* 0x000000084f207223 */ /* 0x080fe2000001081c */
[----:B------:R-:W2:Y:S01]  /*147e0*/  MUFU.EX2 R186, R186 ;  /* 0x000000ba00ba7308 */ /* 0x000ea20000000800 */
[----:B0-----:R-:W-:Y:S01]  /*147f0*/  FADD.FTZ R40, R177, R4 ;  /* 0x00000004b1287221 */ /* 0x001fe20000010000 */
[----:B------:R-:W-:Y:S01]  /*14800*/  FADD.FTZ R5, R69, R38 ;  /* 0x0000002645057221 */ /* 0x000fe20000010000 */
[-CC-:B------:R-:W-:Y:S01]  /*14810*/  FFMA.FTZ R197, R77, R8.reuse, -R28.reuse ;  /* 0x000000084dc57223 */ /* 0x180fe2000001081c */
[-CC-:B------:R-:W-:Y:S01]  /*14820*/  FFMA.FTZ R34, R67, R8.reuse, -R28.reuse ;  /* 0x0000000843227223 */ /* 0x180fe2000001081c */
[-CC-:B------:R-:W-:Y:S01]  /*14830*/  FFMA.FTZ R199, R65, R8.reuse, -R28.reuse ;  /* 0x0000000841c77223 */ /* 0x180fe2000001081c */
[-CC-:B------:R-:W-:Y:S01]  /*14840*/  FFMA.FTZ R36, R71, R8.reuse, -R28.reuse ;  /* 0x0000000847247223 */ /* 0x180fe2000001081c */
[-C--:B------:R-:W-:Y:S01]  /*14850*/  FFMA.FTZ R38, R59, R8.reuse, -R28 ;  /* 0x000000083b267223 */ /* 0x080fe2000001081c */
[----:B------:R-:W0:Y:S01]  /*14860*/  MUFU.EX2 R6, R6 ;  /* 0x0000000600067308 */ /* 0x000e220000000800 */
[----:B-1----:R-:W-:Y:S01]  /*14870*/  FADD.FTZ R3, R179, R40 ;  /* 0x00000028b3037221 */ /* 0x002fe20000010000 */
        /* <DEDUP_REMOVED lines=13> */
[-CC-:B------:R-:W-:Y:S01]  /*14950*/  FFMA.FTZ R125, R125, R8.reuse, -R28.reuse ;  /* 0x000000087d7d7223 */ /* 0x180fe2000001081c */
[----:B------:R-:W2:Y:S01]  /*14960*/  MUFU.EX2 R181, R181 ;  /* 0x000000b500b57308 */ /* 0x000ea20000000800 */
[----:B0-----:R-:W-:Y:S01]  /*14970*/  FADD.FTZ R40, R6, R3 ;  /* 0x0000000306287221 */ /* 0x001fe20000010000 */
[-CC-:B------:R-:W-:Y:S01]  /*14980*/  FFMA.FTZ R129, R129, R8.reuse, -R28.reuse ;  /* 0x0000000881817223 */ /* 0x180fe2000001081c */
[-CC-:B------:R-:W-:Y:S01]  /*14990*/  FFMA.FTZ R133, R133, R8.reuse, -R28.reuse ;  /* 0x0000000885857223 */ /* 0x180fe2000001081c */
[----:B------:R-:W-:Y:S01]  /*149a0*/  FFMA.FTZ R135, R135, R8, -R28 ;  /* 0x0000000887877223 */ /* 0x000fe2000001081c */
[----:B------:R-:W-:Y:S01]  /*149b0*/  F2FP.F16.F32.PACK_AB R177, R4, R177 ;  /* 0x000000b104b1723e */ /* 0x000fe200000000ff */
[--C-:B------:R-:W-:Y:S01]  /*149c0*/  IMAD.MOV.U32 R81, RZ, RZ, R87.reuse ;  /* 0x000000ffff517224 */ /* 0x100fe200078e0057 */
[----:B------:R-:W-:Y:S01]  /*149d0*/  F2FP.F16.F32.PACK_AB R179, R6, R179 ;  /* 0x000000b306b3723e */ /* 0x000fe200000000ff */
[----:B------:R-:W0:Y:S01]  /*149e0*/  MUFU.EX2 R188, R188 ;  /* 0x000000bc00bc7308 */ /* 0x000e220000000800 */
[----:B-1----:R-:W-:Y:S01]  /*149f0*/  FADD.FTZ R5, R83, R42 ;  /* 0x0000002a53057221 */ /* 0x002fe20000010000 */
[----:B------:R-:W-:Y:S01]  /*14a00*/  F2FP.F16.F32.PACK_AB R178, R33, R178 ;  /* 0x000000b221b2723e */ /* 0x000fe200000000ff */
[--C-:B------:R-:W-:Y:S01]  /*14a10*/  IMAD.MOV.U32 R79, RZ, RZ, R87.reuse ;  /* 0x000000ffff4f7224 */ /* 0x100fe200078e0057 */
[----:B------:R-:W-:Y:S01]  /*14a20*/  F2FP.F16.F32.PACK_AB R180, R37, R180 ;  /* 0x000000b425b4723e */ /* 0x000fe200000000ff */
[--C-:B------:R-:W-:Y:S01]  /*14a30*/  IMAD.MOV.U32 R75, RZ, RZ, R87.reuse ;  /* 0x000000ffff4b7224 */ /* 0x100fe200078e0057 */
[----:B------:R-:W-:Y:S01]  /*14a40*/  F2FP.F16.F32.PACK_AB R182, R61, R182 ;  /* 0x000000b63db6723e */ /* 0x000fe200000000ff */
[--C-:B------:R-:W-:Y:S01]  /*14a50*/  IMAD.MOV.U32 R73, RZ, RZ, R87.reuse ;  /* 0x000000ffff497224 */ /* 0x100fe200078e0057 */
[----:B------:R-:W1:Y:S01]  /*14a60*/  MUFU.EX2 R10, R10 ;  /* 0x0000000a000a7308 */ /* 0x000e620000000800 */
[----:B--2---:R-:W-:Y:S01]  /*14a70*/  FADD.FTZ R3, R181, R40 ;  /* 0x00000028b5037221 */ /* 0x004fe20000010000 */
[----:B------:R-:W-:Y:S01]  /*14a80*/  F2FP.F16.F32.PACK_AB R184, R69, R184 ;  /* 0x000000b845b8723e */ /* 0x000fe200000000ff */
[--C-:B------:R-:W-:Y:S01]  /*14a90*/  IMAD.MOV.U32 R71, RZ, RZ, R87.reuse ;  /* 0x000000ffff477224 */ /* 0x100fe200078e0057 */
[----:B------:R-:W-:Y:S01]  /*14aa0*/  F2FP.F16.F32.PACK_AB R186, R83, R186 ;  /* 0x000000ba53ba723e */ /* 0x000fe200000000ff */
[--C-:B------:R-:W-:Y:S01]  /*14ab0*/  IMAD.MOV.U32 R83, RZ, RZ, R87.reuse ;  /* 0x000000ffff537224 */ /* 0x100fe200078e0057 */
[----:B------:R-:W-:Y:S01]  /*14ac0*/  F2FP.F16.F32.PACK_AB R176, R21, R176 ;  /* 0x000000b015b0723e */ /* 0x000fe200000000ff */
[----:B------:R-:W-:Y:S01]  /*14ad0*/  IMAD.MOV.U32 R69, RZ, RZ, R87 ;  /* 0x000000ffff457224 */ /* 0x000fe200078e0057 */
[----:B------:R-:W2:Y:S01]  /*14ae0*/  MUFU.EX2 R85, R85 ;  /* 0x0000005500557308 */ /* 0x000ea20000000800 */
[----:B0-----:R-:W-:Y:S01]  /*14af0*/  FADD.FTZ R40, R188, R5 ;  /* 0x00000005bc287221 */ /* 0x001fe20000010000 */
[-C--:B------:R-:W-:Y:S01]  /*14b00*/  MOV R77, R87.reuse ;  /* 0x00000057004d7202 */ /* 0x080fe20000000f00 */
[--C-:B------:R-:W-:Y:S01]  /*14b10*/  IMAD.MOV.U32 R65, RZ, RZ, R87.reuse ;  /* 0x000000ffff417224 */ /* 0x100fe200078e0057 */
[-C--:B------:R-:W-:Y:S01]  /*14b20*/  MOV R67, R87.reuse ;  /* 0x0000005700437202 */ /* 0x080fe20000000f00 */
[--C-:B------:R-:W-:Y:S01]  /*14b30*/  IMAD.MOV.U32 R61, RZ, RZ, R87.reuse ;  /* 0x000000ffff3d7224 */ /* 0x100fe200078e0057 */
[----:B------:R-:W-:Y:S01]  /*14b40*/  MOV R57, R87 ;  /* 0x0000005700397202 */ /* 0x000fe20000000f00 */
[----:B------:R-:W-:Y:S01]  /*14b50*/  IMAD.MOV.U32 R59, RZ, RZ, R87 ;  /* 0x000000ffff3b7224 */ /* 0x000fe200078e0057 */
[----:B------:R-:W0:Y:S01]  /*14b60*/  MUFU.EX2 R183, R183 ;  /* 0x000000b700b77308 */ /* 0x000e220000000800 */
[C---:B-1----:R-:W-:Y:S01]  /*14b70*/  FADD.FTZ R42, R10.reuse, R3 ;  /* 0x000000030a2a7221 */ /* 0x042fe20000010000 */
[----:B------:R-:W-:Y:S01]  /*14b80*/  F2FP.F16.F32.PACK_AB R181, R10, R181 ;  /* 0x000000b50ab5723e */ /* 0x000fe200000000ff */
[--C-:B------:R-:W-:Y:S01]  /*14b90*/  IMAD.MOV.U32 R53, RZ, RZ, R87.reuse ;  /* 0x000000ffff357224 */ /* 0x100fe200078e0057 */
[----:B------:R-:W-:Y:S01]  /*14ba0*/  MOV R37, R87 ;  /* 0x0000005700257202 */ /* 0x000fe20000000f00 */
[----:B------:R-:W-:-:S02]  /*14bb0*/  IMAD.MOV.U32 R49, RZ, RZ, R87 ;  /* 0x000000ffff317224 */ /* 0x000fc400078e0057 */
[--C-:B------:R-:W-:Y:S01]  /*14bc0*/  IMAD.MOV.U32 R45, RZ, RZ, R87.reuse ;  /* 0x000000ffff2d7224 */ /* 0x100fe200078e0057 */
[----:B------:R-:W1:Y:S01]  /*14bd0*/  MUFU.EX2 R190, R190 ;  /* 0x000000be00be7308 */ /* 0x000e620000000800 */
[----:B--2---:R-:W-:Y:S01]  /*14be0*/  FADD.FTZ R5, R85, R40 ;  /* 0x0000002855057221 */ /* 0x004fe20000010000 */
[----:B------:R-:W-:Y:S01]  /*14bf0*/  FFMA.FTZ R40, R63, R8, -R28 ;  /* 0x000000083f287223 */ /* 0x000fe2000001081c */
[----:B------:R-:W-:Y:S01]  /*14c00*/  F2FP.F16.F32.PACK_AB R188, R85, R188 ;  /* 0x000000bc55bc723e */ /* 0x000fe200000000ff */
[--C-:B------:R-:W-:Y:S02]  /*14c10*/  IMAD.MOV.U32 R85, RZ, RZ, R87.reuse ;  /* 0x000000ffff557224 */ /* 0x100fe400078e0057 */
[--C-:B------:R-:W-:Y:S02]  /*14c20*/  IMAD.MOV.U32 R63, RZ, RZ, R87.reuse ;  /* 0x000000ffff3f7224 */ /* 0x100fe400078e0057 */
[----:B------:R-:W2:Y:S01]  /*14c30*/  MUFU.EX2 R12, R12 ;  /* 0x0000000c000c7308 */ /* 0x000ea20000000800 */
[----:B0-----:R-:W-:Y:S01]  /*14c40*/  FADD.FTZ R3, R183, R42 ;  /* 0x0000002ab7037221 */ /* 0x001fe20000010000 */
[----:B------:R-:W-:-:S02]  /*14c50*/  IMAD.MOV.U32 R41, RZ, RZ, R87 ;  /* 0x000000ffff297224 */ /* 0x000fc400078e0057 */
[----:B------:R-:W-:-:S04]  /*14c60*/  IMAD.MOV.U32 R33, RZ, RZ, R87 ;  /* 0x000000ffff217224 */ /* 0x000fc800078e0057 */
        /* <DEDUP_REMOVED lines=22> */
[----:B------:R-:W-:-:S04]  /*14dd0*/  @!P1 PRMT R3, RZ, 0x654, R0 ;  /* 0x00000654ff039816 */ /* 0x000fc80000000000 */
[----:B------:R2:W-:Y:S02]  /*14de0*/  @!P1 SYNCS.ARRIVE.TRANS64.RED.A1T0 RZ, [R3+URZ], RZ ;  /* 0x000000ff03ff99a7 */ /* 0x0005e4000810043f */
[----:B------:R0:W-:Y:S01]  /*14df0*/  MUFU.EX2 R141, R191 ;  /* 0x000000bf008d7308 */ /* 0x0001e20000000800 */
[C---:B-1----:R-:W-:Y:S01]  /*14e00*/  FADD.FTZ R42, R20.reuse, R5 ;  /* 0x00000005142a7221 */ /* 0x042fe20000010000 */
[----:B------:R-:W-:-:S06]  /*14e10*/  F2FP.F16.F32.PACK_AB R187, R20, R187 ;  /* 0x000000bb14bb723e */ /* 0x000fcc00000000ff */
[----:B------:R-:W1:Y:S01]  /*14e20*/  MUFU.EX2 R105, R105 ;  /* 0x0000006900697308 */ /* 0x000e620000000800 */
[-C--:B0-----:R-:W-:Y:S01]  /*14e30*/  FFMA.FTZ R191, R109, R8.reuse, -R28 ;  /* 0x000000086dbf7223 */ /* 0x081fe2000001081c */
[----:B--2---:R-:W-:Y:S01]  /*14e40*/  FADD.FTZ R3, R189, R42 ;  /* 0x0000002abd037221 */ /* 0x004fe20000010000 */
[----:B------:R-:W-:Y:S01]  /*14e50*/  FFMA.FTZ R42, R55, R8, -R28 ;  /* 0x00000008372a7223 */ /* 0x000fe2000001081c */
[----:B------:R-:W-:-:S04]  /*14e60*/  IMAD.MOV.U32 R55, RZ, RZ, R87 ;  /* 0x000000ffff377224 */ /* 0x000fc800078e0057 */
[----:B------:R-:W0:Y:S08]  /*14e70*/  MUFU.EX2 R24, R24 ;  /* 0x0000001800187308 */ /* 0x000e300000000800 */
        /* <DEDUP_REMOVED lines=12> */
[----:B0-----:R-:W-:Y:S01]  /*14f40*/  FADD.FTZ R5, R113, R44 ;  /* 0x0000002c71057221 */ /* 0x001fe20000010000 */
[----:B------:R-:W-:Y:S01]  /*14f50*/  FFMA.FTZ R44, R43, R8, -R28 ;  /* 0x000000082b2c7223 */ /* 0x000fe2000001081c */
[----:B------:R-:W-:Y:S01]  /*14f60*/  F2FP.F16.F32.PACK_AB R196, R113, R196 ;  /* 0x000000c471c4723e */ /* 0x000fe200000000ff */
[----:B------:R-:W-:-:S04]  /*14f70*/  IMAD.MOV.U32 R43, RZ, RZ, R87 ;  /* 0x000000ffff2b7224 */ /* 0x000fc800078e0057 */
        /* <DEDUP_REMOVED lines=24> */
[----:B------:R-:W-:Y:S02]  /*15100*/  F2FP.F16.F32.PACK_AB R195, R32, R195 ;  /* 0x000000c320c3723e */ /* 0x000fe400000000ff */
[----:B------:R-:W-:-:S04]  /*15110*/  MOV R32, R87 ;  /* 0x0000005700207202 */ /* 0x000fc80000000f00 */
        /* <DEDUP_REMOVED lines=17> */
[----:B------:R-:W-:Y:S02]  /*15230*/  F2FP.F16.F32.PACK_AB R204, R27, R204 ;  /* 0x000000cc1bcc723e */ /* 0x000fe400000000ff */
[----:B------:R-:W-:-:S04]  /*15240*/  MOV R27, R87 ;  /* 0x00000057001b7202 */ /* 0x000fc80000000f00 */
        /* <DEDUP_REMOVED lines=47> */
[----:B------:R-:W-:Y:S02]  /*15540*/  F2FP.F16.F32.PACK_AB R207, R42, R207 ;  /* 0x000000cf2acf723e */ /* 0x000fe400000000ff */
[----:B------:R-:W-:-:S04]  /*15550*/  MOV R42, R87 ;  /* 0x00000057002a7202 */ /* 0x000fc80000000f00 */
        /* <DEDUP_REMOVED lines=9> */
[----:B------:R-:W-:Y:S01]  /*155f0*/  F2FP.F16.F32.PACK_AB R209, R44, R209 ;  /* 0x000000d12cd1723e */ /* 0x000fe200000000ff */
[----:B------:R-:W-:-:S05]  /*15600*/  IMAD.MOV.U32 R44, RZ, RZ, R87 ;  /* 0x000000ffff2c7224 */ /* 0x000fca00078e0057 */
[----:B------:R1:W3:Y:S01]  /*15610*/  MUFU.EX2 R28, R47 ;  /* 0x0000002f001c7308 */ /* 0x0002e20000000800 */
[----:B--2---:R-:W-:Y:S01]  /*15620*/  FADD.FTZ R52, R216, R5 ;  /* 0x00000005d8347221 */ /* 0x004fe20000010000 */
[----:B------:R-:W-:-:S03]  /*15630*/  F2FP.F16.F32.PACK_AB R216, R141, R216 ;  /* 0x000000d88dd8723e */ /* 0x000fc600000000ff */
[----:B------:R-:W-:-:S03]  /*15640*/  FADD.FTZ R5, R141, R52 ;  /* 0x000000348d057221 */ /* 0x000fc60000010000 */
[----:B------:R-:W2:Y:S01]  /*15650*/  MUFU.EX2 R25, R25 ;  /* 0x0000001900197308 */ /* 0x000ea20000000800 */
[----:B0-----:R-:W-:Y:S01]  /*15660*/  FADD.FTZ R3, R211, R50 ;  /* 0x00000032d3037221 */ /* 0x001fe20000010000 */
[----:B-1----:R-:W-:-:S06]  /*15670*/  MOV R47, R87 ;  /* 0x00000057002f7202 */ /* 0x002fcc0000000f00 */
[----:B------:R0:W1:Y:S01]  /*15680*/  MUFU.EX2 R46, R35 ;  /* 0x00000023002e7308 */ /* 0x0000620000000800 */
[C---:B---3--:R-:W-:Y:S01]  /*15690*/  FADD.FTZ R52, R28.reuse, R3 ;  /* 0x000000031c347221 */ /* 0x048fe20000010000 */
[----:B------:R-:W-:Y:S01]  /*156a0*/  F2FP.F16.F32.PACK_AB R211, R28, R211 ;  /* 0x000000d31cd3723e */ /* 0x000fe200000000ff */
[----:B------:R-:W-:-:S05]  /*156b0*/  IMAD.MOV.U32 R28, RZ, RZ, R87 ;  /* 0x000000ffff1c7224 */ /* 0x000fca00078e0057 */
[----:B------:R-:W3:Y:S01]  /*156c0*/  MUFU.EX2 R29, R29 ;  /* 0x0000001d001d7308 */ /* 0x000ee20000000800 */
[----:B--2---:R-:W-:Y:S01]  /*156d0*/  FADD.FTZ R3, R25, R52 ;  /* 0x0000003419037221 */ /* 0x004fe20000010000 */
[----:B------:R-:W-:Y:S01]  /*156e0*/  MOV R52, R87 ;  /* 0x0000005700347202 */ /* 0x000fe20000000f00 */
[----:B0-----:R-:W-:-:S05]  /*156f0*/  IMAD.MOV.U32 R35, RZ, RZ, R87 ;  /* 0x000000ffff237224 */ /* 0x001fca00078e0057 */
[----:B------:R0:W2:Y:S01]  /*15700*/  MUFU.EX2 R48, R39 ;  /* 0x0000002700307308 */ /* 0x0000a20000000800 */
[C---:B-1----:R-:W-:Y:S01]  /*15710*/  FADD.FTZ R4, R46.reuse, R3 ;  /* 0x000000032e047221 */ /* 0x042fe20000010000 */
[----:B------:R-:W-:Y:S01]  /*15720*/  F2FP.F16.F32.PACK_AB R213, R46, R25 ;  /* 0x000000192ed5723e */ /* 0x000fe200000000ff */
[--C-:B------:R-:W-:Y:S02]  /*15730*/  IMAD.MOV.U32 R46, RZ, RZ, R87.reuse ;  /* 0x000000ffff2e7224 */ /* 0x100fe400078e0057 */
[----:B------:R-:W-:-:S03]  /*15740*/  IMAD.MOV.U32 R25, RZ, RZ, R87 ;  /* 0x000000ffff197224 */ /* 0x000fc600078e0057 */
[----:B------:R-:W1:Y:S01]  /*15750*/  MUFU.EX2 R125, R125 ;  /* 0x0000007d007d7308 */ /* 0x000e620000000800 */
[----:B---3--:R-:W-:Y:S01]  /*15760*/  FADD.FTZ R3, R29, R4 ;  /* 0x000000041d037221 */ /* 0x008fe20000010000 */
[----:B0-----:R-:W-:-:S06]  /*15770*/  IMAD.MOV.U32 R39, RZ, RZ, R87 ;  /* 0x000000ffff277224 */ /* 0x001fcc00078e0057 */
[----:B------:R-:W0:Y:S01]  /*15780*/  MUFU.EX2 R50, R129 ;  /* 0x0000008100327308 */ /* 0x000e220000000800 */
[C---:B--2---:R-:W-:Y:S01]  /*15790*/  FADD.FTZ R6, R48.reuse, R3 ;  /* 0x0000000330067221 */ /* 0x044fe20000010000 */
[----:B------:R-:W-:Y:S01]  /*157a0*/  F2FP.F16.F32.PACK_AB R215, R48, R29 ;  /* 0x0000001d30d7723e */ /* 0x000fe200000000ff */
[--C-:B------:R-:W-:Y:S02]  /*157b0*/  IMAD.MOV.U32 R48, RZ, RZ, R87.reuse ;  /* 0x000000ffff307224 */ /* 0x100fe400078e0057 */
[----:B------:R-:W-:-:S03]  /*157c0*/  IMAD.MOV.U32 R29, RZ, RZ, R87 ;  /* 0x000000ffff1d7224 */ /* 0x000fc600078e0057 */
        /* <DEDUP_REMOVED lines=9> */
[----:B-1----:R-:W-:Y:S01]  /*15860*/  FADD.FTZ R3, R133, R0 ;  /* 0x0000000085037221 */ /* 0x002fe20000010000 */
[C---:B0-----:R-:W-:Y:S01]  /*15870*/  FADD.FTZ R15, R143.reuse, R54 ;  /* 0x000000368f0f7221 */ /* 0x041fe20000010000 */
[----:B------:R-:W-:Y:S01]  /*15880*/  F2FP.F16.F32.PACK_AB R218, R143, R218 ;  /* 0x000000da8fda723e */ /* 0x000fe200000000ff */
[----:B------:R-:W-:Y:S02]  /*15890*/  IMAD.MOV.U32 R54, RZ, RZ, R87 ;  /* 0x000000ffff367224 */ /* 0x000fe400078e0057 */
[C---:B--2---:R-:W-:Y:S01]  /*158a0*/  FADD.FTZ R12, R4.reuse, R3 ;  /* 0x00000003040c7221 */ /* 0x044fe20000010000 */
[----:B------:R-:W-:Y:S01]  /*158b0*/  F2FP.F16.F32.PACK_AB R219, R4, R133 ;  /* 0x0000008504db723e */ /* 0x000fe200000000ff */
[----:B------:R-:W-:Y:S06]  /*158c0*/  @!P2 BRA `(.L_x_6145) ;  /* 0x0000005c0050a947 */ /* 0x000fec0003800000 */
[----:B------:R0:W5:Y:S01]  /*158d0*/  LDL.LU R4, [R1+0x4] ;  /* 0x0000040001047983 */ /* 0x0001620000300800 */
[----:B------:R-:W-:Y:S01]  /*158e0*/  VIADD R10, R162, 0xfffffffe ;  /* 0xfffffffea20a7836 */ /* 0x000fe20000000000 */
[----:B------:R-:W-:Y:S01]  /*158f0*/  MOV R0, R92 ;  /* 0x0000005c00007202 */ /* 0x000fe20000000f00 */
[----:B------:R-:W-:Y:S01]  /*15900*/  IMAD.MOV.U32 R3, RZ, RZ, R7 ;  /* 0x000000ffff037224 */ /* 0x000fe200078e0007 */
[----:B------:R-:W-:Y:S01]  /*15910*/  CS2R R86, SRZ ;  /* 0x0000000000567805 */ /* 0x000fe2000001ff00 */
        /* <DEDUP_REMOVED lines=31> */
[----:B0-----:R-:W-:-:S07]  /*15b10*/  CS2R R24, SRZ ;  /* 0x0000000000187805 */ /* 0x001fce000001ff00 */
.L_x_6155:
[----:B------:R-:W2:Y:S01]  /*15b20*/  LDL R6, [R1+0x28] ;  /* 0x0000280001067983 */ /* 0x000ea20000100800 */
[----:B------:R-:W-:Y:S01]  /*15b30*/  VIADD R228, R5, 0x1 ;  /* 0x0000000105e47836 */ /* 0x000fe20000000000 */
[----:B------:R-:W-:Y:S05]  /*15b40*/  YIELD ;  /* 0x0000000000007946 */ /* 0x000fea0003800000 */
[----:B------:R-:W-:-:S04]  /*15b50*/  ISETP.NE.AND P3, PT, R228, 0x2, PT ;  /* 0x00000002e400780c */ /* 0x000fc80003f65270 */
[----:B------:R-:W-:Y:S02]  /*15b60*/  SEL R7, RZ, 0x1, P3 ;  /* 0x00000001ff077807 */ /* 0x000fe40001800000 */
[----:B------:R-:W-:Y:S02]  /*15b70*/  SEL R228, R228, RZ, P3 ;  /* 0x000000ffe4e47207 */ /* 0x000fe40001800000 */
[----:B-----5:R-:W-:-:S05]  /*15b80*/  LOP3.LUT R7, R4, R7, RZ, 0x3c, !PT ;  /* 0x0000000704077212 */ /* 0x020fca00078e3cff */
[----:B------:R0:W-:Y:S01]  /*15b90*/  STL [R1+0x4], R7 ;  /* 0x0000040701007387 */ /* 0x0001e20000100800 */
[----:B--2---:R-:W-:-:S13]  /*15ba0*/  ISETP.NE.AND P2, PT, R6, RZ, PT ;  /* 0x000000ff0600720c */ /* 0x004fda0003f45270 */
[----:B0-----:R-:W-:Y:S05]  /*15bb0*/  @P2 BRA `(.L_x_6146) ;  /* 0x0000000000302947 */ /* 0x001fea0003800000 */
[----:B------:R-:W-:Y:S05]  /*15bc0*/  @!P0 BRA `(.L_x_6147) ;  /* 0x0000000000048947 */ /* 0x000fea0003800000 */
[----:B------:R-:W-:Y:S01]  /*15bd0*/  BPT.TRAP 0x1 ;  /* 0x000000040000795c */ /* 0x000fe20000300000 */
.L_x_6147:
[----:B------:R-:W-:Y:S01]  /*15be0*/  IMAD R6, R228, 0x8, R2 ;  /* 0x00000008e4067824 */ /* 0x000fe200078e0202 */
[----:B------:R-:W-:-:S04]  /*15bf0*/  SHF.L.U32 R7, R7, 0x1f, RZ ;  /* 0x0000001f07077819 */ /* 0x000fc800000006ff */
[----:B------:R0:W1:Y:S01]  /*15c00*/  SYNCS.PHASECHK.TRANS64.TRYWAIT P3, [R6+URZ+0x34830], R7 ;  /* 0x03483007060075a7 */ /* 0x000062000806017f */
[----:B------:R-:W-:Y:S05]  /*15c10*/  @!P0 BRA `(.L_x_6148) ;  /* 0x0000000000048947 */ /* 0x000fea0003800000 */
[----:B------:R-:W-:Y:S01]  /*15c20*/  BPT.TRAP 0x1 ;  /* 0x000000040000795c */ /* 0x000fe20000300000 */
.L_x_6148:
[----:B------:R-:W-:Y:S04]  /*15c30*/  BSSY B0, `(.L_x_6146) ;  /* 0x0000004000007945 */ /* 0x000fe80003800000 */
[----:B-1----:R-:W-:Y:S05]  /*15c40*/  @P3 BRA `(.L_x_6149) ;  /* 0x0000000000083947 */ /* 0x002fea0003800000 */
[----:B------:R-:W1:Y:S02]  /*15c50*/  SYNCS.PHASECHK.TRANS64.TRYWAIT P3, [R6+URZ+0x34830], R7 ;  /* 0x03483007060075a7 */ /* 0x000e64000806017f */
[----:B-1----:R-:W-:Y:S05]  /*15c60*/  @!P3 BRA `(.L_x_6150) ;  /* 0x000000e80034b947 */ /* 0x002fea0003800000 */
.L_x_6149:
[----:B------:R-:W-:Y:S05]  /*15c70*/  BSYNC B0 ;  /* 0x0000000000007941 */ /* 0x000fea0003800000 */
.L_x_6146:
[----:B01----:R-:W2:Y:S04]  /*15c80*/  LDL R6, [R1+0x2c] ;  /* 0x00002c0001067983 */ /* 0x003ea80000100800 */
[----:B------:R-:W3:Y:S01]  /*15c90*/  LDL.64 R20, [R1+0x20] ;  /* 0x0000200001147983 */ /* 0x000ee20000100a00 */
[----:B------:R-:W0:Y:S01]  /*15ca0*/  S2R R8, SR_TID.X ;  /* 0x0000000000087919 */ /* 0x000e220000002100 */
[----:B------:R-:W-:Y:S05]  /*15cb0*/  WARPSYNC.ALL ;  /* 0x0000000000007948 */ /* 0x000fea0003800000 */
[----:B------:R-:W-:Y:S01]  /*15cc0*/  IMAD.MOV.U32 R7, RZ, RZ, 0x40000040 ;  /* 0x40000040ff077424 */ /* 0x000fe200078e00ff */
[----:B0-----:R-:W-:-:S04]  /*15cd0*/  SHF.R.U32.HI R8, RZ, 0x7, R8 ;  /* 0x00000007ff087819 */ /* 0x001fc80000011608 */
[----:B------:R-:W-:-:S05]  /*15ce0*/  IADD3 R11, R8, 0x8, RZ ;  /* 0x00000008080b7810 */ /* 0x000fca0007ffe0ff */
[----:B------:R0:W-:Y:S01]  /*15cf0*/  BAR.SYNC.DEFER_BLOCKING R11, 0x100 ;  /* 0x0004000b0000751d */ /* 0x0001e20000010000 */
[----:B------:R-:W-:-:S05]  /*15d00*/  R2UR UR55, R7 ;  /* 0x00000000073772ca */ /* 0x000fca00000e0000 */
[----:B------:R-:W-:Y:S01]  /*15d10*/  WARPGROUP.ARRIVE ;  /* 0x00000000000079c5 */ /* 0x000fe20000000000 */
[----:B------:R-:W-:Y:S02]  /*15d20*/  IMAD.MOV.U32 R89, RZ, RZ, 0x40000040 ;  /* 0x40000040ff597424 */ /* 0x000fe400078e00ff */
[----:B------:R-:W-:-:S03]  /*15d30*/  IMAD.MOV.U32 R9, RZ, RZ, 0x40000040 ;  /* 0x40000040ff097424 */ /* 0x000fc600078e00ff */
[----:B------:R-:W-:Y:S02]  /*15d40*/  R2UR UR59, R89 ;  /* 0x00000000593b72ca */ /* 0x000fe400000e0000 */
[----:B------:R-:W-:-:S11]  /*15d50*/  R2UR UR7, R9 ;  /* 0x00000000090772ca */ /* 0x000fd600000e0000 */
[----:B------:R-:W-:Y:S02]  /*15d60*/  MOV R7, UR59 ;  /* 0x0000003b00077c02 */ /* 0x000fe40008000f00 */
[----:B------:R-:W-:Y:S01]  /*15d70*/  UMOV UR59, UR7 ;  /* 0x00000007003b7c82 */ /* 0x000fe20008000000 */
[C---:B------:R-:W-:Y:S02]  /*15d80*/  R2UR UR7, R9.reuse ;  /* 0x00000000090772ca */ /* 0x040fe400000e0000 */
[C---:B------:R-:W-:Y:S02]  /*15d90*/  R2UR UR19, R9.reuse ;  /* 0x00000000091372ca */ /* 0x040fe400000e0000 */
[C---:B------:R-:W-:Y:S02]  /*15da0*/  R2UR UR31, R9.reuse ;  /* 0x00000000091f72ca */ /* 0x040fe400000e0000 */
[----:B------:R-:W-:Y:S01]  /*15db0*/  R2UR UR43, R9 ;  /* 0x00000000092b72ca */ /* 0x000fe200000e0000 */
[----:B--2---:R-:W-:Y:S01]  /*15dc0*/  IMAD R6, R228, 0xb00, R6 ;  /* 0x00000b00e4067824 */ /* 0x004fe200078e0206 */
[----:B---3--:R-:W-:-:S02]  /*15dd0*/  R2UR UR22, R20 ;  /* 0x00000000141672ca */ /* 0x008fc400000e0000 */
[----:B------:R-:W-:Y:S02]  /*15de0*/  R2UR UR23, R21 ;  /* 0x00000000151772ca */ /* 0x000fe400000e0000 */
[----:B------:R-:W-:-:S09]  /*15df0*/  R2UR UR54, R6 ;  /* 0x00000000063672ca */ /* 0x000fd200000e0000 */
[----:B------:R-:W-:Y:S02]  /*15e00*/  UMOV UR52, UR22 ;  /* 0x0000001600347c82 */ /* 0x000fe40008000000 */
[----:B------:R-:W-:Y:S02]  /*15e10*/  UMOV UR53, UR23 ;  /* 0x0000001700357c82 */ /* 0x000fe40008000000 */
[----:B------:R-:W-:Y:S01]  /*15e20*/  HGMMA.64x16x16.F32 R168, gdesc[UR52], RZ, !UPT, gsb0 ;  /* 0x0020000034a879f0 */ /* 0x000fe2000c0008ff */
[C---:B------:R-:W-:Y:S02]  /*15e30*/  VIADD R88, R6.reuse, 0x100 ;  /* 0x0000010006587836 */ /* 0x040fe40000000000 */
[----:B------:R-:W-:-:S03]  /*15e40*/  VIADD R8, R6, 0x80 ;  /* 0x0000008006087836 */ /* 0x000fc60000000000 */
[----:B------:R-:W-:Y:S02]  /*15e50*/  R2UR UR58, R88 ;  /* 0x00000000583a72ca */ /* 0x000fe400000e0000 */
[----:B------:R-:W-:Y:S01]  /*15e60*/  R2UR UR6, R8 ;  /* 0x00000000080672ca */ /* 0x000fe200000e0000 */
[----:B------:R-:W-:Y:S01]  /*15e70*/  UMOV UR56, UR22 ;  /* 0x0000001600387c82 */ /* 0x000fe20008000000 */
[----:B------:R-:W-:-:S09]  /*15e80*/  UMOV UR57, UR23 ;  /* 0x0000001700397c82 */ /* 0x000fd20008000000 */
[----:B0-----:R-:W-:Y:S02]  /*15e90*/  MOV R11, UR58 ;  /* 0x0000003a000b7c02 */ /* 0x001fe40008000f00 */
[----:B------:R-:W-:Y:S01]  /*15ea0*/  UMOV UR58, UR6 ;  /* 0x00000006003a7c82 */ /* 0x000fe20008000000 */
[----:B------:R-:W-:Y:S02]  /*15eb0*/  WARPGROUP.DEPBAR.LE gsb0, 0x0 ;  /* 0x00008000000079c5 */ /* 0x000fe40000010000 */
[----:B------:R-:W-:-:S06]  /*15ec0*/  WARPGROUP.ARRIVE ;  /* 0x00000000000079c5 */ /* 0x000fcc0000000000 */
[----:B------:R-:W-:Y:S01]  /*15ed0*/  HGMMA.64x16x16.F32 R160, gdesc[UR56], RZ, !UPT, gsb0 ;  /* 0x0020000038a079f0 */ /* 0x000fe2000c0008ff */
[----:B------:R-:W-:Y:S02]  /*15ee0*/  R2UR UR59, R7 ;  /* 0x00000000073b72ca */ /* 0x000fe400000e0000 */
[----:B------:R-:W-:Y:S01]  /*15ef0*/  R2UR UR58, R11 ;  /* 0x000000000b3a72ca */ /* 0x000fe200000e0000 */
[----:B------:R-:W-:Y:S01]  /*15f00*/  UMOV UR56, UR22 ;  /* 0x0000001600387c82 */ /* 0x000fe20008000000 */
[----:B------:R-:W-:Y:S01]  /*15f10*/  UMOV UR57, UR23 ;  /* 0x0000001700397c82 */ /* 0x000fe20008000000 */
[----:B------:R-:W-:-:S04]  /*15f20*/  IADD3 R8, R6, 0x180, RZ ;  /* 0x0000018006087810 */ /* 0x000fc80007ffe0ff */
[----:B------:R-:W-:Y:S02]  /*15f30*/  R2UR UR6, R8 ;  /* 0x00000000080672ca */ /* 0x000fe400000e0000 */
[----:B------:R-:W-:-:S04]  /*15f40*/  IADD3 R8, R6, 0x300, RZ ;  /* 0x0000030006087810 */ /* 0x000fc80007ffe0ff */
[----:B------:R-:W-:Y:S01]  /*15f50*/  R2UR UR18, R8 ;  /* 0x00000000081272ca */ /* 0x000fe200000e0000 */
[----:B------:R-:W-:Y:S01]  /*15f60*/  VIADD R8, R6, 0x480 ;  /* 0x0000048006087836 */ /* 0x000fe20000000000 */
[----:B------:R-:W-:Y:S02]  /*15f70*/  WARPGROUP.DEPBAR.LE gsb0, 0x0 ;  /* 0x00008000000079c5 */ /* 0x000fe40000010000 */
[----:B------:R-:W-:-:S06]  /*15f80*/  WARPGROUP.ARRIVE ;  /* 0x00000000000079c5 */ /* 0x000fcc0000000000 */
[----:B------:R-:W-:Y:S01]  /*15f90*/  HGMMA.64x16x16.F32 R152, gdesc[UR56], RZ, !UPT, gsb0 ;  /* 0x00200000389879f0 */ /* 0x000fe2000c0008ff */
[----:B------:R-:W-:Y:S02]  /*15fa0*/  R2UR UR30, R8 ;  /* 0x00000000081e72ca */ /* 0x000fe400000e0000 */
[----:B------:R-:W-:-:S04]  /*15fb0*/  IADD3 R8, R6, 0x2, RZ ;  /* 0x0000000206087810 */ /* 0x000fc80007ffe0ff */
[----:B------:R-:W-:Y:S01]  /*15fc0*/  R2UR UR42, R8 ;  /* 0x00000000082a72ca */ /* 0x000fe200000e0000 */
[----:B------:R-:W-:Y:S01]  /*15fd0*/  VIADD R8, R6, 0x182 ;  /* 0x0000018206087836 */ /* 0x000fe20000000000 */
[----:B------:R-:W-:Y:S01]  /*15fe0*/  R2UR UR55, R9 ;  /* 0x00000000093772ca */ /* 0x000fe200000e0000 */
[----:B------:R-:W-:-:S03]  /*15ff0*/  IMAD.MOV.U32 R9, RZ, RZ, 0x40000040 ;  /* 0x40000040ff097424 */ /* 0x000fc600078e00ff */
[----:B------:R-:W-:Y:S02]  /*16000*/  R2UR UR54, R8 ;  /* 0x00000000083672ca */ /* 0x000fe400000e0000 */
[----:B------:R-:W-:Y:S02]  /*16010*/  IADD3 R8, R6, 0x282, RZ ;  /* 0x0000028206087810 */ /* 0x000fe40007ffe0ff */
[----:B------:R-:W-:Y:S02]  /*16020*/  R2UR UR59, R9 ;  /* 0x00000000093b72ca */ /* 0x000fe400000e0000 */
[----:B------:R-:W-:Y:S01]  /*16030*/  R2UR UR58, R8 ;  /* 0x00000000083a72ca */ /* 0x000fe200000e0000 */
[----:B------:R-:W-:Y:S01]  /*16040*/  UMOV UR56, UR22 ;  /* 0x0000001600387c82 */ /* 0x000fe20008000000 */
[----:B------:R-:W-:-:S09]  /*16050*/  UMOV UR57, UR23 ;  /* 0x0000001700397c82 */ /* 0x000fd20008000000 */
[----:B------:R-:W-:Y:S01]  /*16060*/  MOV R7, UR59 ;  /* 0x0000003b00077c02 */ /* 0x000fe20008000f00 */
[----:B------:R-:W-:Y:S01]  /*16070*/  UMOV UR59, UR7 ;  /* 0x00000007003b7c82 */ /* 0x000fe20008000000 */
[----:B------:R-:W-:Y:S01]  /*16080*/  MOV R11, UR58 ;  /* 0x0000003a000b7c02 */ /* 0x000fe20008000f00 */
        /* <DEDUP_REMOVED lines=12> */
[----:B------:R-:W-:Y:S01]  /*16150*/  HGMMA.64x16x16.F32 R136, gdesc[UR8], RZ, !UPT, gsb0 ;  /* 0x00200000088879f0 */ /* 0x000fe2000c0008ff */
[----:B------:R-:W-:Y:S01]  /*16160*/  VIADD R88, R6, 0x280 ;  /* 0x0000028006587836 */ /* 0x000fe20000000000 */
[----:B------:R-:W-:-:S04]  /*16170*/  R2UR UR15, R89 ;  /* 0x00000000590f72ca */ /* 0x000fc800000e0000 */
[----:B------:R-:W-:Y:S01]  /*16180*/  R2UR UR14, R88 ;  /* 0x00000000580e72ca */ /* 0x000fe200000e0000 */
[----:B------:R-:W-:Y:S01]  /*16190*/  UMOV UR12, UR22 ;  /* 0x00000016000c7c82 */ /* 0x000fe20008000000 */
[----:B------:R-:W-:Y:S01]  /*161a0*/  UMOV UR13, UR23 ;  /* 0x00000017000d7c82 */ /* 0x000fe20008000000 */
[----:B------:R-:W-:Y:S02]  /*161b0*/  WARPGROUP.DEPBAR.LE gsb0, 0x0 ;  /* 0x00008000000079c5 */ /* 0x000fe40000010000 */
[----:B------:R-:W-:-:S08]  /*161c0*/  WARPGROUP.ARRIVE ;  /* 0x00000000000079c5 */ /* 0x000fd00000000000 */
[----:B------:R-:W-:Y:S01]  /*161d0*/  HGMMA.64x16x16.F32 R128, gdesc[UR12], RZ, !UPT, gsb0 ;  /* 0x002000000c8079f0 */ /* 0x000fe2000c0008ff */
[----:B------:R0:W-:Y:S04]  /*161e0*/  STL.64 [R1+0x98], R2 ;  /* 0x0000980201007387 */ /* 0x0001e80000100a00 */
[----:B0-----:R-:W2:Y:S01]  /*161f0*/  LDL.64 R2, [R1+0x18] ;  /* 0x0000180001027983 */ /* 0x001ea20000100a00 */
[----:B------:R-:W-:Y:S01]  /*16200*/  UMOV UR16, UR22 ;  /* 0x0000001600107c82 */ /* 0x000fe20008000000 */
[----:B------:R-:W-:Y:S01]  /*16210*/  UMOV UR17, UR23 ;  /* 0x0000001700117c82 */ /* 0x000fe20008000000 */
[----:B------:R-:W-:Y:S02]  /*16220*/  WARPGROUP.DEPBAR.LE gsb0, 0x0 ;  /* 0x00008000000079c5 */ /* 0x000fe40000010000 */
[----:B------:R-:W-:-:S06]  /*16230*/  WARPGROUP.ARRIVE ;  /* 0x00000000000079c5 */ /* 0x000fcc0000000000 */
[----:B------:R-:W-:Y:S01]  /*16240*/  HGMMA.64x16x16.F32 R120, gdesc[UR16], RZ, !UPT, gsb0 ;  /* 0x00200000107879f0 */ /* 0x000fe2000c0008ff */
[----:B------:R-:W-:Y:S01]  /*16250*/  VIADD R88, R6, 0x380 ;  /* 0x0000038006587836 */ /* 0x000fe20000000000 */
[----:B------:R-:W-:Y:S02]  /*16260*/  MOV R233, UR39 ;  /* 0x0000002700e97c02 */ /* 0x000fe40008000f00 */
[----:B------:R-:W-:Y:S02]  /*16270*/  MOV R232, UR38 ;  /* 0x0000002600e87c02 */ /* 0x000fe40008000f00 */
[----:B------:R-:W-:Y:S02]  /*16280*/  R2UR UR38, R88 ;  /* 0x00000000582672ca */ /* 0x000fe400000e0000 */
[----:B------:R-:W-:Y:S02]  /*16290*/  R2UR UR39, R89 ;  /* 0x00000000592772ca */ /* 0x000fe400000e0000 */
[----:B------:R-:W-:Y:S01]  /*162a0*/  MOV R231, UR37 ;  /* 0x0000002500e77c02 */ /* 0x000fe20008000f00 */
[----:B------:R-:W-:Y:S01]  /*162b0*/  UMOV UR37, UR23 ;  /* 0x0000001700257c82 */ /* 0x000fe20008000000 */
[----:B------:R-:W-:Y:S01]  /*162c0*/  MOV R230, UR36 ;  /* 0x0000002400e67c02 */ /* 0x000fe20008000f00 */
[----:B------:R-:W-:Y:S01]  /*162d0*/  UMOV UR36, UR22 ;  /* 0x0000001600247c82 */ /* 0x000fe20008000000 */
[----:B------:R-:W-:-:S02]  /*162e0*/  WARPGROUP.DEPBAR.LE gsb0, 0x0 ;  /* 0x00008000000079c5 */ /* 0x000fc40000010000 */
[----:B------:R-:W-:-:S06]  /*162f0*/  WARPGROUP.ARRIVE ;  /* 0x00000000000079c5 */ /* 0x000fcc0000000000 */
        /* <DEDUP_REMOVED lines=11> */
[----:B------:R-:W-:-:S05]  /*163b0*/  VIADD R88, R6, 0x500 ;  /* 0x0000050006587836 */ /* 0x000fca0000000000 */
[----:B------:R-:W-:Y:S01]  /*163c0*/  R2UR UR34, R88 ;  /* 0x00000000582272ca */ /* 0x000fe200000e0000 */
[----:B------:R-:W-:Y:S01]  /*163d0*/  VIADD R88, R6, 0x102 ;  /* 0x0000010206587836 */ /* 0x000fe20000000000 */
[C---:B------:R-:W-:Y:S02]  /*163e0*/  R2UR UR35, R89.reuse ;  /* 0x00000000592372ca */ /* 0x040fe400000e0000 */
[----:B------:R-:W-:Y:S02]  /*163f0*/  R2UR UR51, R89 ;  /* 0x00000000593372ca */ /* 0x000fe400000e0000 */
[----:B------:R-:W-:Y:S01]  /*16400*/  R2UR UR50, R88 ;  /* 0x00000000583272ca */ /* 0x000fe200000e0000 */
[----:B------:R-:W-:Y:S01]  /*16410*/  VIADD R88, R6, 0x202 ;  /* 0x0000020206587836 */ /* 0x000fe20000000000 */
[----:B------:R-:W-:Y:S02]  /*16420*/  WARPGROUP.DEPBAR.LE gsb0, 0x0 ;  /* 0x00008000000079c5 */ /* 0x000fe40000010000 */
[----:B------:R-:W-:-:S06]  /*16430*/  WARPGROUP.ARRIVE ;  /* 0x00000000000079c5 */ /* 0x000fcc0000000000 */
[----:B------:R-:W-:Y:S01]  /*16440*/  HGMMA.64x16x16.F32 R96, gdesc[UR28], RZ, !UPT, gsb0 ;  /* 0x002000001c6079f0 */ /* 0x000fe2000c0008ff */
[----:B------:R-:W-:Y:S01]  /*16450*/  IMAD.MOV.U32 R89, RZ, RZ, 0x40000040 ;  /* 0x40000040ff597424 */ /* 0x000fe200078e00ff */
[----:B------:R-:W-:Y:S02]  /*16460*/  MOV R13, UR4 ;  /* 0x00000004000d7c02 */ /* 0x000fe40008000f00 */
[----:B------:R-:W-:Y:S02]  /*16470*/  MOV R14, UR5 ;  /* 0x00000005000e7c02 */ /* 0x000fe40008000f00 */
[----:B------:R-:W-:Y:S01]  /*16480*/  R2UR UR4, R88 ;  /* 0x00000000580472ca */ /* 0x000fe200000e0000 */
[----:B------:R-:W-:Y:S01]  /*16490*/  VIADD R88, R6, 0x302 ;  /* 0x0000030206587836 */ /* 0x000fe20000000000 */
[----:B------:R-:W-:Y:S02]  /*164a0*/  R2UR UR5, R89 ;  /* 0x00000000590572ca */ /* 0x000fe400000e0000 */
[----:B------:R-:W-:-:S02]  /*164b0*/  MOV R89, 0x40000040 ;  /* 0x4000004000597802 */ /* 0x000fc40000000f00 */
[----:B------:R-:W-:Y:S01]  /*164c0*/  R2UR UR6, R88 ;  /* 0x00000000580672ca */ /* 0x000fe200000e0000 */
[C---:B------:R-:W-:Y:S01]  /*164d0*/  VIADD R88, R6.reuse, 0x402 ;  /* 0x0000040206587836 */ /* 0x040fe20000000000 */
[----:B------:R-:W-:Y:S01]  /*164e0*/  R2UR UR7, R89 ;  /* 0x00000000590772ca */ /* 0x000fe200000e0000 */
[----:B------:R-:W-:Y:S02]  /*164f0*/  IMAD.MOV.U32 R89, RZ, RZ, 0x40000040 ;  /* 0x40000040ff597424 */ /* 0x000fe400078e00ff */
[----:B------:R-:W-:Y:S01]  /*16500*/  VIADD R90, R6, 0x82 ;  /* 0x00000082065a7836 */ /* 0x000fe20000000000 */
[----:B------:R-:W-:Y:S02]  /*16510*/  R2UR UR14, R88 ;  /* 0x00000000580e72ca */ /* 0x000fe400000e0000 */
[----:B------:R-:W-:Y:S01]  /*16520*/  R2UR UR15, R89 ;  /* 0x00000000590f72ca */ /* 0x000fe200000e0000 */
[----:B------:R-:W-:Y:S01]  /*16530*/  IMAD.MOV.U32 R89, RZ, RZ, 0x40000040 ;  /* 0x40000040ff597424 */ /* 0x000fe200078e00ff */
[----:B------:R-:W-:-:S02]  /*16540*/  IADD3 R88, R6, 0x502, RZ ;  /* 0x0000050206587810 */ /* 0x000fc40007ffe0ff */
[----:B------:R-:W-:Y:S02]  /*16550*/  R2UR UR46, R90 ;  /* 0x000000005a2e72ca */ /* 0x000fe400000e0000 */
        /* <DEDUP_REMOVED lines=8> */
[----:B------:R-:W-:Y:S02]  /*165e0*/  MOV R21, UR21 ;  /* 0x0000001500157c02 */ /* 0x000fe40008000f00 */
[----:B------:R-:W-:Y:S02]  /*165f0*/  MOV R20, UR20 ;  /* 0x0000001400147c02 */ /* 0x000fe40008000f00 */
[----:B--2---:R-:W-:Y:S02]  /*16600*/  R2UR UR20, R2 ;  /* 0x00000000021472ca */ /* 0x004fe400000e0000 */
[----:B------:R-:W-:Y:S01]  /*16610*/  R2UR UR21, R3 ;  /* 0x00000000031572ca */ /* 0x000fe200000e0000 */
[----:B------:R-:W-:Y:S01]  /*16620*/  UMOV UR58, UR4 ;  /* 0x00000004003a7c82 */ /* 0x000fe20008000000 */
[----:B------:R-:W-:Y:S01]  /*16630*/  UMOV UR59, UR5 ;  /* 0x00000005003b7c82 */ /* 0x000fe20008000000 */
[----:B------:R-:W2:Y:S08]  /*16640*/  LDL.64 R2, [R1+0x10] ;  /* 0x0000100001027983 */ /* 0x000eb00000100a00 */
[----:B------:R-:W-:-:S02]  /*16650*/  UMOV UR40, UR20 ;  /* 0x0000001400287c82 */ /* 0x000fc40008000000 */
        /* <DEDUP_REMOVED lines=177> */
[----:B------:R0:W5:Y:S01]  /*17170*/  LDL.LU.64 R2, [R1+0x98] ;  /* 0x0000980001027983 */ /* 0x0001620000300a00 */
        /* <DEDUP_REMOVED lines=101> */
[----:B------:R-:W-:Y:S01]  /*177d0*/  IMAD.MOV.U32 R9, RZ, RZ, 0x40000040 ;  /* 0x40000040ff097424 */ /* 0x000fe200078e00ff */
[----:B------:R-:W-:Y:S01]  /*177e0*/  R2UR UR6, R8 ;  /* 0x00000000080672ca */ /* 0x000fe200000e0000 */
[----:B------:R-:W-:-:S03]  /*177f0*/  VIADD R8, R6, 0x680 ;  /* 0x0000068006087836 */ /* 0x000fc60000000000 */
[----:B------:R-:W-:Y:S01]  /*17800*/  R2UR UR11, R9 ;  /* 0x00000000090b72ca */ /* 0x000fe200000e0000 */
[----:B------:R-:W-:Y:S01]  /*17810*/  IMAD.MOV.U32 R9, RZ, RZ, 0x40000040 ;  /* 0x40000040ff097424 */ /* 0x000fe200078e00ff */
[----:B------:R-:W-:Y:S01]  /*17820*/  R2UR UR10, R8 ;  /* 0x00000000080a72ca */ /* 0x000fe200000e0000 */
[----:B------:R-:W-:-:S03]  /*17830*/  VIADD R8, R6, 0x700 ;  /* 0x0000070006087836 */ /* 0x000fc60000000000 */
[----:B------:R-:W-:Y:S01]  /*17840*/  R2UR UR15, R9 ;  /* 0x00000000090f72ca */ /* 0x000fe200000e0000 */
[----:B------:R-:W-:Y:S01]  /*17850*/  IMAD.MOV.U32 R9, RZ, RZ, 0x40000040 ;  /* 0x40000040ff097424 */ /* 0x000fe200078e00ff */
[----:B------:R-:W-:Y:S02]  /*17860*/  R2UR UR14, R8 ;  /* 0x00000000080e72ca */ /* 0x000fe400000e0000 */
[----:B------:R-:W-:Y:S02]  /*17870*/  IADD3 R8, R6, 0x780, RZ ;  /* 0x0000078006087810 */ /* 0x000fe40007ffe0ff */
[----:B------:R-:W-:Y:S01]  /*17880*/  R2UR UR19, R9 ;  /* 0x00000000091372ca */ /* 0x000fe200000e0000 */
[----:B------:R-:W-:Y:S01]  /*17890*/  IMAD.MOV.U32 R9, RZ, RZ, 0x40000040 ;  /* 0x40000040ff097424 */ /* 0x000fe200078e00ff */
[----:B------:R-:W-:Y:S01]  /*178a0*/  R2UR UR18, R8 ;  /* 0x00000000081272ca */ /* 0x000fe200000e0000 */
[----:B------:R-:W-:Y:S01]  /*178b0*/  VIADD R8, R6, 0x800 ;  /* 0x0000080006087836 */ /* 0x000fe20000000000 */
[----:B------:R-:W-:-:S02]  /*178c0*/  R2UR UR4, R236 ;  /* 0x00000000ec0472ca */ /* 0x000fc400000e0000 */
[----:B------:R-:W-:Y:S02]  /*178d0*/  R2UR UR5, R237 ;  /* 0x00000000ed0572ca */ /* 0x000fe400000e0000 */
[----:B------:R-:W-:Y:S01]  /*178e0*/  R2UR UR38, R8 ;  /* 0x00000000082672ca */ /* 0x000fe200000e0000 */
[----:B------:R-:W-:Y:S01]  /*178f0*/  VIADD R8, R6, 0x880 ;  /* 0x0000088006087836 */ /* 0x000fe20000000000 */
[----:B------:R-:W-:Y:S02]  /*17900*/  R2UR UR39, R9 ;  /* 0x00000000092772ca */ /* 0x000fe400000e0000 */
[----:B------:R-:W-:Y:S02]  /*17910*/  MOV R9, 0x40000040 ;  /* 0x4000004000097802 */ /* 0x000fe40000000f00 */
[----:B------:R-:W-:Y:S02]  /*17920*/  R2UR UR26, R8 ;  /* 0x00000000081a72ca */ /* 0x000fe400000e0000 */
[----:B------:R-:W-:Y:S01]  /*17930*/  R2UR UR27, R9 ;  /* 0x00000000091b72ca */ /* 0x000fe200000e0000 */
[----:B------:R-:W-:Y:S01]  /*17940*/  IMAD.MOV.U32 R9, RZ, RZ, 0x40000040 ;  /* 0x40000040ff097424 */ /* 0x000fe200078e00ff */
[----:B------:R-:W-:Y:S01]  /*17950*/  UMOV UR56, UR4 ;  /* 0x0000000400387c82 */ /* 0x000fe20008000000 */
[----:B------:R-:W-:Y:S01]  /*17960*/  VIADD R8, R6, 0x900 ;  /* 0x0000090006087836 */ /* 0x000fe20000000000 */
[----:B------:R-:W-:-:S02]  /*17970*/  UMOV UR57, UR5 ;  /* 0x0000000500397c82 */ /* 0x000fc40008000000 */
[----:B------:R-:W-:Y:S01]  /*17980*/  R2UR UR31, R9 ;  /* 0x00000000091f72ca */ /* 0x000fe200000e0000 */
[----:B------:R-:W-:Y:S01]  /*17990*/  IMAD.MOV.U32 R9, RZ, RZ, 0x40000040 ;  /* 0x40000040ff097424 */ /* 0x000fe200078e00ff */
[----:B------:R-:W-:Y:S02]  /*179a0*/  WARPGROUP.DEPBAR.LE gsb0, 0x0 ;  /* 0x00008000000079c5 */ /* 0x000fe40000010000 */
[----:B------:R-:W-:Y:S01]  /*179b0*/  WARPGROUP.ARRIVE ;  /* 0x00000000000079c5 */ /* 0x000fe20000000000 */
[----:B------:R-:W-:Y:S01]  /*179c0*/  R2UR UR30, R8 ;  /* 0x00000000081e72ca */ /* 0x000fe200000e0000 */
[----:B------:R-:W-:-:S04]  /*179d0*/  VIADD R8, R6, 0x980 ;  /* 0x0000098006087836 */ /* 0x000fc80000000000 */
[----:B------:R-:W-:Y:S01]  /*179e0*/  HGMMA.64x16x16.F32 R168, gdesc[UR56], R168, gsb0 ;  /* 0x0020000038a879f0 */ /* 0x000fe200080008a8 */
[----:B------:R-:W-:Y:S01]  /*179f0*/  R2UR UR35, R9 ;  /* 0x00000000092372ca */ /* 0x000fe200000e0000 */
[----:B------:R-:W-:Y:S01]  /*17a00*/  IMAD.MOV.U32 R9, RZ, RZ, 0x40000040 ;  /* 0x40000040ff097424 */ /* 0x000fe200078e00ff */
[----:B------:R-:W-:Y:S02]  /*17a10*/  R2UR UR34, R8 ;  /* 0x00000000082272ca */ /* 0x000fe400000e0000 */
[----:B------:R-:W-:Y:S02]  /*17a20*/  IADD3 R8, R6, 0xa00, RZ ;  /* 0x00000a0006087810 */ /* 0x000fe40007ffe0ff */
[----:B------:R-:W-:Y:S01]  /*17a30*/  R2UR UR43, R9 ;  /* 0x00000000092b72ca */ /* 0x000fe200000e0000 */
[----:B------:R-:W-:Y:S01]  /*17a40*/  IMAD.MOV.U32 R9, RZ, RZ, 0x40000040 ;  /* 0x40000040ff097424 */ /* 0x000fe200078e00ff */
[----:B------:R-:W-:Y:S01]  /*17a50*/  R2UR UR42, R8 ;  /* 0x00000000082a72ca */ /* 0x000fe200000e0000 */
[----:B------:R-:W-:-:S03]  /*17a60*/  VIADD R8, R6, 0xa80 ;  /* 0x00000a8006087836 */ /* 0x000fc60000000000 */
[----:B------:R-:W-:Y:S02]  /*17a70*/  R2UR UR47, R9 ;  /* 0x00000000092f72ca */ /* 0x000fe400000e0000 */
[----:B------:R-:W-:Y:S01]  /*17a80*/  R2UR UR46, R8 ;  /* 0x00000000082e72ca */ /* 0x000fe200000e0000 */
[----:B------:R-:W-:Y:S01]  /*17a90*/  VIADD R8, R6, 0x582 ;  /* 0x0000058206087836 */ /* 0x000fe20000000000 */
[----:B------:R-:W-:-:S04]  /*17aa0*/  MOV R9, 0x40000040 ;  /* 0x4000004000097802 */ /* 0x000fc80000000f00 */
        /* <DEDUP_REMOVED lines=17> */
[----:B------:R-:W-:-:S06]  /*17bc0*/  WARPGROUP.ARRIVE ;  /* 0x00000000000079c5 */ /* 0x000fcc0000000000 */
[----:B------:R-:W-:Y:S01]  /*17bd0*/  MOV R11, UR59 ;  /* 0x0000003b000b7c02 */ /* 0x000fe20008000f00 */
[----:B------:R-:W-:Y:S01]  /*17be0*/  UMOV UR59, UR7 ;  /* 0x00000007003b7c82 */ /* 0x000fe20008000000 */
[----:B------:R-:W-:Y:S01]  /*17bf0*/  MOV R7, UR58 ;  /* 0x0000003a00077c02 */ /* 0x000fe20008000f00 */
[----:B------:R-:W-:Y:S02]  /*17c00*/  UMOV UR58, UR6 ;  /* 0x00000006003a7c82 */ /* 0x000fe40008000000 */
        /* <DEDUP_REMOVED lines=137> */
[----:B------:R-:W-:Y:S02]  /*184a0*/  R2UR UR5, R14 ;  /* 0x000000000e0572ca */ /* 0x000fe400000e0000 */
        /* <DEDUP_REMOVED lines=98> */
[----:B------:R-:W-:Y:S02]  /*18ad0*/  R2UR UR21, R21 ;  /* 0x00000000151572ca */ /* 0x000fe400000e0000 */
[----:B------:R-:W-:Y:S02]  /*18ae0*/  R2UR UR20, R20 ;  /* 0x00000000141472ca */ /* 0x000fe400000e0000 */
[----:B------:R-:W-:Y:S02]  /*18af0*/  R2UR UR22, R8 ;  /* 0x00000000081672ca */ /* 0x000fe400000e0000 */
[----:B------:R-:W-:Y:S01]  /*18b00*/  R2UR UR23, R9 ;  /* 0x00000000091772ca */ /* 0x000fe200000e0000 */
[----:B------:R-:W-:-:S02]  /*18b10*/  WARPGROUP.DEPBAR.LE gsb0, 0x0 ;  /* 0x00008000000079c5 */ /* 0x000fc40000010000 */
        /* <DEDUP_REMOVED lines=93> */
[----:B------:R-:W-:Y:S02]  /*190f0*/  R2UR UR38, R232 ;  /* 0x00000000e82672ca */ /* 0x000fe400000e0000 */
[----:B------:R-:W-:Y:S02]  /*19100*/  R2UR UR37, R231 ;  /* 0x00000000e72572ca */ /* 0x000fe400000e0000 */
[----:B------:R-:W-:Y:S01]  /*19110*/  R2UR UR36, R230 ;  /* 0x00000000e62472ca */ /* 0x000fe200000e0000 */
[----:B------:R-:W-:Y:S02]  /*19120*/  WARPGROUP.DEPBAR.LE gsb0, 0x0 ;  /* 0x00008000000079c5 */ /* 0x000fe40000010000 */
[----:B0-----:R-:W-:-:S12]  /*19130*/  @P2 BRA `(.L_x_6151) ;  /* 0x0000000000282947 */ /* 0x001fd80003800000 */
[----:B------:R-:W-:Y:S05]  /*19140*/  @!P0 BRA `(.L_x_6152) ;  /* 0x0000000000048947 */ /* 0x000fea0003800000 */
[----:B------:R-:W-:Y:S01]  /*19150*/  BPT.TRAP 0x1 ;  /* 0x000000040000795c */ /* 0x000fe20000300000 */
.L_x_6152:
[----:B------:R-:W-:Y:S01]  /*19160*/  SHF.L.U32 R4, R4, 0x1f, RZ ;  /* 0x0000001f04047819 */ /* 0x000fe200000006ff */
[----:B-----5:R-:W-:-:S04]  /*19170*/  IMAD R6, R5, 0x8, R2 ;  /* 0x0000000805067824 */ /* 0x020fc800078e0202 */
[----:B------:R0:W1:Y:S01]  /*19180*/  SYNCS.PHASECHK.TRANS64.TRYWAIT P2, [R6+URZ+0x34850], R4 ;  /* 0x03485004060075a7 */ /* 0x000062000804017f */
[----:B------:R-:W-:Y:S05]  /*19190*/  @!P0 BRA `(.L_x_6153) ;  /* 0x0000000000048947 */ /* 0x000fea0003800000 */
[----:B------:R-:W-:Y:S01]  /*191a0*/  BPT.TRAP 0x1 ;  /* 0x000000040000795c */ /* 0x000fe20000300000 */
.L_x_6153:
[----:B-1----:R-:W-:Y:S05]  /*191b0*/  @P2 BRA `(.L_x_6151) ;  /* 0x0000000000082947 */ /* 0x002fea0003800000 */
[----:B------:R-:W1:Y:S02]  /*191c0*/  SYNCS.PHASECHK.TRANS64.TRYWAIT P2, [R6+URZ+0x34850], R4 ;  /* 0x03485004060075a7 */ /* 0x000e64000804017f */
[----:B-1----:R-:W-:Y:S05]  /*191d0*/  @!P2 BRA `(.L_x_6154) ;  /* 0x000000b000eca947 */ /* 0x002fea0003800000 */
.L_x_6151:
[----:B01---5:R-:W-:Y:S01]  /*191e0*/  VIADD R4, R2, 0x400 ;  /* 0x0000040002047836 */ /* 0x023fe20000000000 */
[----:B------:R-:W-:Y:S01]  /*191f0*/  MOV R7, 0x40000040 ;  /* 0x4000004000077802 */ /* 0x000fe20000000f00 */
[----:B------:R-:W-:Y:S05]  /*19200*/  WARPSYNC.ALL ;  /* 0x0000000000007948 */ /* 0x000fea0003800000 */
[----:B------:R-:W-:Y:S01]  /*19210*/  SHF.R.U32.HI R4, RZ, 0x4, R4 ;  /* 0x00000004ff047819 */ /* 0x000fe20000011604 */
[----:B------:R-:W-:Y:S01]  /*19220*/  WARPGROUP.ARRIVE ;  /* 0x00000000000079c5 */ /* 0x000fe20000000000 */
[----:B------:R-:W-:Y:S01]  /*19230*/  R2UR UR7, R7 ;  /* 0x00000000070772ca */ /* 0x000fe200000e0000 */
[----:B------:R-:W-:Y:S01]  /*19240*/  IMAD.MOV.U32 R9, RZ, RZ, 0x40000040 ;  /* 0x40000040ff097424 */ /* 0x000fe200078e00ff */
[----:B------:R-:W-:Y:S01]  /*19250*/  LOP3.LUT R4, R4, 0x3fff, RZ, 0xc0, !PT ;  /* 0x00003fff04047812 */ /* 0x000fe200078ec0ff */
[----:B------:R-:W-:Y:S01]  /*19260*/  IMAD.MOV.U32 R21, RZ, RZ, 0x40000040 ;  /* 0x40000040ff157424 */ /* 0x000fe200078e00ff */
[----:B------:R-:W-:Y:S01]  /*19270*/  FMNMX.FTZ R14, R170, R0, !PT ;  /* 0x00000000aa0e7209 */ /* 0x000fe20007810000 */
[----:B------:R-:W-:Y:S01]  /*19280*/  ULDC UR8, c[0x0][0x988] ;  /* 0x0002620000087ab9 */ /* 0x000fe20000000800 */
[----:B------:R-:W-:Y:S01]  /*19290*/  LOP3.LUT R4, R4, 0x5800000, RZ, 0xfc, !PT ;  /* 0x0580000004047812 */ /* 0x000fe200078efcff */
[----:B------:R-:W0:Y:S01]  /*192a0*/  S2R R230, SR_TID.X ;  /* 0x0000000000e67919 */ /* 0x000e220000002100 */
[----:B------:R-:W-:-:S02]  /*192b0*/  FMNMX.FTZ R14, R171, R14, !PT ;  /* 0x0000000eab0e7209 */ /* 0x000fc40007810000 */
[----:B------:R-:W-:Y:S01]  /*192c0*/  ISETP.GT.AND P2, PT, R10, RZ, PT ;  /* 0x000000ff0a00720c */ /* 0x000fe20003f44270 */
[----:B------:R-:W-:Y:S01]  /*192d0*/  IMAD R6, R5, 0xb00, R4 ;  /* 0x00000b0005067824 */ /* 0x000fe200078e0204 */
[----:B------:R-:W-:Y:S01]  /*192e0*/  FMNMX.FTZ R4, R168, R3, !PT ;  /* 0x00000003a8047209 */ /* 0x000fe20007810000 */
[----:B------:R-:W-:Y:S01]  /*192f0*/  VIADD R10, R10, 0xffffffff ;  /* 0xffffffff0a0a7836 */ /* 0x000fe20000000000 */
[----:B------:R-:W-:Y:S01]  /*19300*/  FMNMX.FTZ R14, R174, R14, !PT ;  /* 0x0000000eae0e7209 */ /* 0x000fe20007810000 */
[C---:B------:R-:W-:Y:S01]  /*19310*/  VIADD R8, R6.reuse, 0x80 ;  /* 0x0000008006087836 */ /* 0x040fe20000000000 */
[C---:B------:R-:W-:Y:S02]  /*19320*/  R2UR UR6, R6.reuse ;  /* 0x00000000060672ca */ /* 0x040fe400000e0000 */
[----:B------:R-:W-:Y:S02]  /*19330*/  FMNMX.FTZ R4, R169, R4, !PT ;  /* 0x00000004a9047209 */ /* 0x000fe40007810000 */
[----:B------:R-:W-:-:S02]  /*19340*/  IADD3 R20, R6, 0x300, RZ ;  /* 0x0000030006147810 */ /* 0x000fc40007ffe0ff */
[----:B------:R-:W-:-:S04]  /*19350*/  FMNMX.FTZ R4, R172, R4, !PT ;  /* 0x00000004ac047209 */ /* 0x000fc80007810000 */
[----:B------:R-:W-:-:S03]  /*19360*/  FMNMX.FTZ R4, R173, R4, !PT ;  /* 0x00000004ad047209 */ /* 0x000fc60007810000 */
[----:B------:R-:W-:Y:S01]  /*19370*/  HGMMA.64x128x16.F32 R24, R176, gdesc[UR4].tnspB, R24, gsb0 ;  /* 0x41e00004b0187df0 */ /* 0x000fe20008000818 */
[----:B------:R-:W-:Y:S01]  /*19380*/  R2UR UR6, R8 ;  /* 0x00000000080672ca */ /* 0x000fe200000e0000 */
[----:B------:R-:W-:Y:S01]  /*19390*/  VIADD R8, R6, 0x100 ;  /* 0x0000010006087836 */ /* 0x000fe20000000000 */
[----:B------:R-:W-:Y:S02]  /*193a0*/  R2UR UR7, R9 ;  /* 0x00000000090772ca */ /* 0x000fe400000e0000 */
[----:B------:R-:W-:Y:S02]  /*193b0*/  MOV R9, 0x40000040 ;  /* 0x4000004000097802 */ /* 0x000fe40000000f00 */
[----:B------:R-:W-:Y:S02]  /*193c0*/  FMNMX.FTZ R4, R160, R4, !PT ;  /* 0x00000004a0047209 */ /* 0x000fe40007810000 */
[----:B0-----:R-:W-:Y:S02]  /*193d0*/  SHF.R.U32.HI R230, RZ, 0x7, R230 ;  /* 0x00000007ffe67819 */ /* 0x001fe400000116e6 */
        /* <DEDUP_REMOVED lines=38> */
[----:B------:R-:W-:Y:S01]  /*19640*/  R2UR UR6, R8 ;  /* 0x00000000080672ca */ /* 0x000fe200000e0000 */
[----:B------:R-:W-:Y:S01]  /*19650*/  VIADD R8, R6, 0x180 ;  /* 0x0000018006087836 */ /* 0x000fe20000000000 */
[----:B------:R-:W-:Y:S01]  /*19660*/  R2UR UR7, R9 ;  /* 0x00000000090772ca */ /* 0x000fe200000e0000 */
[----:B------:R-:W-:Y:S01]  /*19670*/  IMAD.MOV.U32 R9, RZ, RZ, 0x40000040 ;  /* 0x40000040ff097424 */ /* 0x000fe200078e00ff */
        /* <DEDUP_REMOVED lines=11> */
[----:B------:R-:W-:Y:S01]  /*19730*/  HGMMA.64x128x16.F32 R24, R184, gdesc[UR4].tnspB, R24, gsb0 ;  /* 0x41e00004b8187df0 */ /* 0x000fe20008000818 */
[----:B------:R-:W-:Y:S01]  /*19740*/  R2UR UR6, R8 ;  /* 0x00000000080672ca */ /* 0x000fe200000e0000 */
[----:B------:R-:W-:Y:S01]  /*19750*/  VIADD R8, R6, 0x200 ;  /* 0x0000020006087836 */ /* 0x000fe20000000000 */
[----:B------:R-:W-:Y:S02]  /*19760*/  R2UR UR7, R9 ;  /* 0x00000000090772ca */ /* 0x000fe400000e0000 */
[----:B------:R-:W-:Y:S01]  /*19770*/  MOV R9, 0x40000040 ;  /* 0x4000004000097802 */ /* 0x000fe20000000f00 */
[----:B------:R-:W-:Y:S02]  /*19780*/  WARPGROUP.DEPBAR.LE gsb0, 0x0 ;  /* 0x00008000000079c5 */ /* 0x000fe40000010000 */
[----:B------:R-:W-:-:S08]  /*19790*/  WARPGROUP.ARRIVE ;  /* 0x00000000000079c5 */ /* 0x000fd00000000000 */
        /* <DEDUP_REMOVED lines=9> */
[----:B------:R-:W-:Y:S01]  /*19830*/  IMAD.U32 R8, RZ, RZ, UR8 ;  /* 0x00000008ff087e24 */ /* 0x000fe2000f8e00ff */
[----:B------:R-:W-:-:S03]  /*19840*/  R2UR UR7, R9 ;  /* 0x00000000090772ca */ /* 0x000fc600000e0000 */
[-C--:B------:R-:W-:Y:S01]  /*19850*/  FMUL.FTZ R9, R7, R8.reuse ;  /* 0x0000000807097220 */ /* 0x080fe20000410000 */
[----:B------:R-:W-:-:S03]  /*19860*/  FMUL.FTZ R3, R3, R8 ;  /* 0x0000000803037220 */ /* 0x000fc60000410000 */
        /* <DEDUP_REMOVED lines=28> */
[----:B------:R-:W2:Y:S01]  /*19a30*/  MUFU.EX2 R178, R178 ;  /* 0x000000b200b27308 */ /* 0x000ea20000000800 */
[----:B0-----:R-:W-:-:S07]  /*19a40*/  FFMA.FTZ R15, R3, R15, R176 ;  /* 0x0000000f030f7223 */ /* 0x001fce00000100b0 */
[----:B------:R-:W0:Y:S01]  /*19a50*/  MUFU.EX2 R11, R11 ;  /* 0x0000000b000b7308 */ /* 0x000e220000000800 */
[C---:B-1----:R-:W-:Y:S01]  /*19a60*/  FADD.FTZ R15, R4.reuse, R15 ;  /* 0x0000000f040f7221 */ /* 0x042fe20000010000 */
[----:B------:R-:W-:-:S06]  /*19a70*/  F2FP.F16.F32.PACK_AB R176, R4, R176 ;  /* 0x000000b004b0723e */ /* 0x000fcc00000000ff */
[----:B------:R-:W1:Y:S08]  /*19a80*/  MUFU.EX2 R180, R180 ;  /* 0x000000b400b47308 */ /* 0x000e700000000800 */
[----:B------:R-:W3:Y:S08]  /*19a90*/  MUFU.EX2 R13, R13 ;  /* 0x0000000d000d7308 */ /* 0x000ef00000000800 */
        /* <DEDUP_REMOVED lines=10> */
[----:B------:R-:W-:-:S03]  /*19b40*/  FFMA.FTZ R194, R140, R8, -R9 ;  /* 0x000000088cc27223 */ /* 0x000fc60000010809 */
[----:B------:R-:W-:Y:S01]  /*19b50*/  MUFU.EX2 R190, R190 ;  /* 0x000000be00be7308 */ /* 0x000fe20000000800 */
[----:B------:R-:W-:Y:S01]  /*19b60*/  HGMMA.64x128x16.F32 R24, R196, gdesc[UR4].tnspB, R24, gsb0 ;  /* 0x41e00004c4187df0 */ /* 0x000fe20008000818 */
[----:B------:R-:W-:Y:S02]  /*19b70*/  R2UR UR6, R20 ;  /* 0x00000000140672ca */ /* 0x000fe400000e0000 */
[----:B------:R-:W-:Y:S02]  /*19b80*/  R2UR UR7, R21 ;  /* 0x00000000150772ca */ /* 0x000fe400000e0000 */
        /* <DEDUP_REMOVED lines=16> */
[----:B------:R-:W-:Y:S01]  /*19c90*/  VIADD R20, R6, 0x380 ;  /* 0x0000038006147836 */ /* 0x000fe20000000000 */
[----:B------:R-:W-:Y:S02]  /*19ca0*/  MUFU.EX2 R96, R96 ;  /* 0x0000006000607308 */ /* 0x000fe40000000800 */
[----:B------:R-:W-:-:S04]  /*19cb0*/  FMNMX.FTZ R21, R150, R21, !PT ;  /* 0x0000001596157209 */ /* 0x000fc80007810000 */
[----:B------:R-:W-:Y:S01]  /*19cc0*/  FMNMX.FTZ R136, R151, R21, !PT ;  /* 0x0000001597887209 */ /* 0x000fe20007810000 */
[----:B------:R-:W-:Y:S01]  /*19cd0*/  IMAD.MOV.U32 R21, RZ, RZ, 0x40000040 ;  /* 0x40000040ff157424 */ /* 0x000fe200078e00ff */
        /* <DEDUP_REMOVED lines=9> */
[-CC-:B------:R-:W-:Y:S01]  /*19d70*/  FFMA.FTZ R128, R129, R8.reuse, -R9.reuse ;  /* 0x0000000881807223 */ /* 0x180fe20000010809 */
[----:B------:R-:W-:-:S03]  /*19d80*/  FFMA.FTZ R198, R132, R8, -R9 ;  /* 0x0000000884c67223 */ /* 0x000fc60000010809 */
[----:B------:R-:W-:Y:S01]  /*19d90*/  HGMMA.64x128x16.F32 R24, R200, gdesc[UR4].tnspB, R24, gsb0 ;  /* 0x41e00004c8187df0 */ /* 0x000fe20008000818 */
[----:B------:R-:W-:Y:S01]  /*19da0*/  R2UR UR6, R20 ;  /* 0x00000000140672ca */ /* 0x000fe200000e0000 */
[----:B------:R-:W-:Y:S01]  /*19db0*/  MUFU.EX2 R196, R196 ;  /* 0x000000c400c47308 */ /* 0x000fe20000000800 */
[----:B------:R-:W-:Y:S02]  /*19dc0*/  R2UR UR7, R21 ;  /* 0x00000000150772ca */ /* 0x000fe400000e0000 */
        /* <DEDUP_REMOVED lines=30> */
[----:B------:R-:W-:Y:S01]  /*19fb0*/  FMNMX.FTZ R120, R102, R120, !PT ;  /* 0x0000007866787209 */ /* 0x000fe20007810000 */
[----:B------:R-:W-:Y:S03]  /*19fc0*/  MUFU.EX2 R200, R200 ;  /* 0x000000c800c87308 */ /* 0x000fe60000000800 */
[----:B------:R-:W-:-:S04]  /*19fd0*/  FMNMX.FTZ R125, R103, R120, !PT ;  /* 0x00000078677d7209 */ /* 0x000fc80007810000 */
[----:B------:R-:W-:Y:S01]  /*19fe0*/  FMNMX.FTZ R125, R90, R125, !PT ;  /* 0x0000007d5a7d7209 */ /* 0x000fe20007810000 */
[----:B------:R4:W-:Y:S03]  /*19ff0*/  MUFU.EX2 R120, R113 ;  /* 0x0000007100787308 */ /* 0x0009e60000000800 */
[----:B------:R-:W-:-:S05]  /*1a000*/  FMNMX.FTZ R125, R91, R125, !PT ;  /* 0x0000007d5b7d7209 */ /* 0x000fca0007810000 */
[----:B------:R-:W-:Y:S01]  /*1a010*/  MUFU.EX2 R202, R202 ;  /* 0x000000ca00ca7308 */ /* 0x000fe20000000800 */
[----:B----4-:R-:W-:-:S05]  /*1a020*/  IMAD.MOV.U32 R113, RZ, RZ, 0x40000040 ;  /* 0x40000040ff717424 */ /* 0x010fca00078e00ff */
[----:B------:R-:W-:Y:S02]  /*1a030*/  R2UR UR7, R113 ;  /* 0x00000000710772ca */ /* 0x000fe400000e0000 */
[----:B------:R-:W-:Y:S01]  /*1a040*/  FMNMX.FTZ R113, R94, R125, !PT ;  /* 0x0000007d5e717209 */ /* 0x000fe20007810000 */
[----:B------:R-:W-:Y:S03]  /*1a050*/  MUFU.EX2 R124, R124 ;  /* 0x0000007c007c7308 */ /* 0x000fe60000000800 */
[----:B------:R-:W-:Y:S01]  /*1a060*/  FMNMX.FTZ R113, R95, R113, !PT ;  /* 0x000000715f717209 */ /* 0x000fe20007810000 */
[----:B------:R-:W-:Y:S02]  /*1a070*/  WARPGROUP.DEPBAR.LE gsb0, 0x0 ;  /* 0x00008000000079c5 */ /* 0x000fe40000010000 */
[-CC-:B------:R-:W-:Y:S01]  /*1a080*/  FFMA.FTZ R204, R112, R8.reuse, -R9.reuse ;  /* 0x0000000870cc7223 */ /* 0x180fe20000010809 */
[----:B------:R-:W-:Y:S01]  /*1a090*/  IADD3 R112, R6, 0x400, RZ ;  /* 0x0000040006707810 */ /* 0x000fe20007ffe0ff */
[----:B------:R-:W-:Y:S01]  /*1a0a0*/  WARPGROUP.ARRIVE ;  /* 0x00000000000079c5 */ /* 0x000fe20000000000 */
[----:B------:R-:W-:-:S02]  /*1a0b0*/  FFMA.FTZ R206, R116, R8, -R9 ;  /* 0x0000000874ce7223 */ /* 0x000fc40000010809 */
[----:B------:R-:W-:Y:S01]  /*1a0c0*/  R2UR UR6, R112 ;  /* 0x00000000700672ca */ /* 0x000fe200000e0000 */
[----:B------:R-:W4:Y:S01]  /*1a0d0*/  SHFL.BFLY PT, R116, R113, 0x2, 0x1f ;  /* 0x0c401f0071747f89 */ /* 0x000f2200000e0000 */
[-CC-:B------:R-:W-:Y:S01]  /*1a0e0*/  FFMA.FTZ R112, R117, R8.reuse, -R9.reuse ;  /* 0x0000000875707223 */ /* 0x180fe20000010809 */
[----:B------:R-:W-:Y:S01]  /*1a0f0*/  FFMA.FTZ R117, R93, R8, -R9 ;  /* 0x000000085d757223 */ /* 0x000fe20000010809 */
[----:B------:R-:W-:Y:S08]  /*1a100*/  MUFU.EX2 R204, R204 ;  /* 0x000000cc00cc7308 */ /* 0x000ff00000000800 */
[----:B------:R-:W-:Y:S01]  /*1a110*/  MUFU.EX2 R206, R206 ;  /* 0x000000ce00ce7308 */ /* 0x000fe20000000800 */
[----:B------:R-:W-:Y:S07]  /*1a120*/  HGMMA.64x128x16.F32 R24, R208, gdesc[UR4].tnspB, R24, gsb0 ;  /* 0x41e00004d0187df0 */ /* 0x000fee0008000818 */
[----:B------:R-:W-:Y:S01]  /*1a130*/  MUFU.EX2 R112, R112 ;  /* 0x0000007000707308 */ /* 0x000fe20000000800 */
[----:B----4-:R-:W-:-:S05]  /*1a140*/  FMNMX.FTZ R113, R113, R116, !PT ;  /* 0x0000007471717209 */ /* 0x010fca0007810000 */
[----:B------:R-:W4:Y:S01]  /*1a150*/  SHFL.BFLY PT, R116, R113, 0x1, 0x1f ;  /* 0x0c201f0071747f89 */ /* 0x000f2200000e0000 */
[----:B------:R-:W-:Y:S02]  /*1a160*/  WARPGROUP.DEPBAR.LE gsb0, 0x0 ;  /* 0x00008000000079c5 */ /* 0x000fe40000010000 */
[-CC-:B------:R-:W-:Y:S01]  /*1a170*/  FFMA.FTZ R210, R108, R8.reuse, -R9.reuse ;  /* 0x000000086cd27223 */ /* 0x180fe20000010809 */
[-CC-:B------:R-:W-:Y:S01]  /*1a180*/  FFMA.FTZ R108, R88, R8.reuse, -R9.reuse ;  /* 0x00000008586c7223 */ /* 0x180fe20000010809 */
[-CC-:B------:R-:W-:Y:S01]  /*1a190*/  FFMA.FTZ R88, R92, R8.reuse, -R9.reuse ;  /* 0x000000085c587223 */ /* 0x180fe20000010809 */
[-CC-:B------:R-:W-:Y:S01]  /*1a1a0*/  FFMA.FTZ R208, R104, R8.reuse, -R9.reuse ;  /* 0x0000000868d07223 */ /* 0x180fe20000010809 */
[-CC-:B------:R-:W-:Y:S01]  /*1a1b0*/  FFMA.FTZ R104, R105, R8.reuse, -R9.reuse ;  /* 0x0000000869687223 */ /* 0x180fe20000010809 */
[--C-:B------:R-:W-:Y:S01]  /*1a1c0*/  FFMA.FTZ R105, R109, R8, -R9.reuse ;  /* 0x000000086d697223 */ /* 0x100fe20000010809 */
[----:B----4-:R-:W-:Y:S01]  /*1a1d0*/  FMNMX.FTZ R92, R113, R116, !PT ;  /* 0x00000074715c7209 */ /* 0x010fe20007810000 */
[-C--:B------:R-:W-:Y:S01]  /*1a1e0*/  FFMA.FTZ R109, R89, R8.reuse, -R9 ;  /* 0x00000008596d7223 */ /* 0x080fe20000010809 */
[----:B------:R4:W-:Y:S01]  /*1a1f0*/  MUFU.EX2 R113, R88 ;  /* 0x0000005800717308 */ /* 0x0009e20000000800 */
[----:B------:R-:W-:Y:S01]  /*1a200*/  IMAD.MOV.U32 R89, RZ, RZ, 0x40000040 ;  /* 0x40000040ff597424 */ /* 0x000fe200078e00ff */
[----:B------:R-:W-:Y:S01]  /*1a210*/  WARPGROUP.ARRIVE ;  /* 0x00000000000079c5 */ /* 0x000fe20000000000 */
[C---:B------:R-:W-:Y:S01]  /*1a220*/  FADD.FTZ R9, -R92.reuse, R0 ;  /* 0x000000005c097221 */ /* 0x040fe20000010100 */
[----:B------:R-:W-:-:S02]  /*1a230*/  FMUL.FTZ R93, R92, R8 ;  /* 0x000000085c5d7220 */ /* 0x000fc40000410000 */
[----:B------:R-:W-:Y:S01]  /*1a240*/  R2UR UR7, R89 ;  /* 0x00000000590772ca */ /* 0x000fe200000e0000 */
[----:B------:R-:W-:Y:S02]  /*1a250*/  IMAD.MOV.U32 R89, RZ, RZ, 0x40000040 ;  /* 0x40000040ff597424 */ /* 0x000fe400078e00ff */
[-C--:B------:R-:W-:Y:S01]  /*1a260*/  FMUL.FTZ R9, R9, R8.reuse ;  /* 0x0000000809097220 */ /* 0x080fe20000410000 */
[----:B----4-:R-:W-:Y:S02]  /*1a270*/  VIADD R88, R6, 0x480 ;  /* 0x0000048006587836 */ /* 0x010fe40000000000 */
[-CC-:B------:R-:W-:Y:S01]  /*1a280*/  FFMA.FTZ R177, R170, R8.reuse, -R93.reuse ;  /* 0x00000008aab17223 */ /* 0x180fe2000001085d */
[-CC-:B------:R-:W-:Y:S01]  /*1a290*/  FFMA.FTZ R116, R171, R8.reuse, -R93.reuse ;  /* 0x00000008ab747223 */ /* 0x180fe2000001085d */
[-CC-:B------:R-:W-:Y:S01]  /*1a2a0*/  FFMA.FTZ R179, R174, R8.reuse, -R93.reuse ;  /* 0x00000008aeb37223 */ /* 0x180fe2000001085d */
[----:B------:R4:W-:Y:S01]  /*1a2b0*/  MUFU.EX2 R0, R117 ;  /* 0x0000007500007308 */ /* 0x0009e20000000800 */
[----:B------:R-:W-:Y:S01]  /*1a2c0*/  R2UR UR6, R88 ;  /* 0x00000000580672ca */ /* 0x000fe200000e0000 */
[-CC-:B------:R-:W-:Y:S01]  /*1a2d0*/  FFMA.FTZ R181, R162, R8.reuse, -R93.reuse ;  /* 0x00000008a2b57223 */ /* 0x180fe2000001085d */
[----:B------:R-:W-:Y:S01]  /*1a2e0*/  IADD3 R88, R6, 0x500, RZ ;  /* 0x0000050006587810 */ /* 0x000fe20007ffe0ff */
[-CC-:B------:R-:W-:Y:S01]  /*1a2f0*/  FFMA.FTZ R125, R163, R8.reuse, -R93.reuse ;  /* 0x00000008a37d7223 */ /* 0x180fe2000001085d */
[-CC-:B------:R-:W-:Y:S01]  /*1a300*/  FFMA.FTZ R6, R131, R8.reuse, -R93.reuse ;  /* 0x0000000883067223 */ /* 0x180fe2000001085d */
[-CC-:B------:R-:W-:Y:S01]  /*1a310*/  FFMA.FTZ R183, R166, R8.reuse, -R93.reuse ;  /* 0x00000008a6b77223 */ /* 0x180fe2000001085d */
[-CC-:B------:R-:W-:Y:S01]  /*1a320*/  FFMA.FTZ R141, R167, R8.reuse, -R93.reuse ;  /* 0x00000008a78d7223 */ /* 0x180fe2000001085d */
[----:B------:R-:W-:Y:S01]  /*1a330*/  MUFU.EX2 R9, R9 ;  /* 0x0000000900097308 */ /* 0x000fe20000000800 */
[-CC-:B----4-:R-:W-:Y:S01]  /*1a340*/  FFMA.FTZ R117, R175, R8.reuse, -R93.reuse ;  /* 0x00000008af757223 */ /* 0x190fe2000001085d */
[-CC-:B------:R-:W-:Y:S01]  /*1a350*/  FFMA.FTZ R185, R154, R8.reuse, -R93.reuse ;  /* 0x000000089ab97223 */ /* 0x180fe2000001085d */
[-C--:B------:R-:W-:Y:S01]  /*1a360*/  FFMA.FTZ R201, R122, R8.reuse, -R93 ;  /* 0x000000087ac97223 */ /* 0x080fe2000001085d */
[----:B--2---:R-:W-:Y:S01]  /*1a370*/  FADD.FTZ R122, R178, R15 ;  /* 0x0000000fb27a7221 */ /* 0x004fe20000010000 */
[-CC-:B------:R-:W-:Y:S01]  /*1a380*/  FFMA.FTZ R129, R155, R8.reuse, -R93.reuse ;  /* 0x000000089b817223 */ /* 0x180fe2000001085d */
[----:B------:R-:W-:Y:S01]  /*1a390*/  HGMMA.64x128x16.F32 R24, R212, gdesc[UR4].tnspB, R24, gsb0 ;  /* 0x41e00004d4187df0 */ /* 0x000fe20008000818 */
[----:B------:R-:W-:Y:S01]  /*1a3a0*/  R2UR UR6, R88 ;  /* 0x00000000580672ca */ /* 0x000fe200000e0000 */
[----:B------:R-:W2:Y:S01]  /*1a3b0*/  MUFU.EX2 R177, R177 ;  /* 0x000000b100b17308 */ /* 0x000ea20000000800 */
[----:B------:R-:W-:Y:S01]  /*1a3c0*/  R2UR UR7, R89 ;  /* 0x00000000590772ca */ /* 0x000fe200000e0000 */
[----:B0-----:R-:W-:Y:S01]  /*1a3d0*/  FADD.FTZ R15, R11, R122 ;  /* 0x0000007a0b0f7221 */ /* 0x001fe20000010000 */
[-CC-:B------:R-:W-:Y:S01]  /*1a3e0*/  FFMA.FTZ R203, R126, R8.reuse, -R93.reuse ;  /* 0x000000087ecb7223 */ /* 0x180fe2000001085d */
[-CC-:B------:R-:W-:Y:S01]  /*1a3f0*/  FFMA.FTZ R187, R158, R8.reuse, -R93.reuse ;  /* 0x000000089ebb7223 */ /* 0x180fe2000001085d */
[-C--:B------:R-:W-:Y:S01]  /*1a400*/  FFMA.FTZ R132, R159, R8.reuse, -R93 ;  /* 0x000000089f847223 */ /* 0x080fe2000001085d */
[----:B-1----:R-:W-:Y:S01]  /*1a410*/  FADD.FTZ R122, R180, R15 ;  /* 0x0000000fb47a7221 */ /* 0x002fe20000010000 */
[----:B------:R-:W-:Y:S01]  /*1a420*/  IADD3 R89, -R230, 0xb, RZ ;  /* 0x0000000be6597810 */ /* 0x000fe20007ffe1ff */
[----:B------:R-:W0:Y:S01]  /*1a430*/  MUFU.EX2 R116, R116 ;  /* 0x0000007400747308 */ /* 0x000e220000000800 */
[-CC-:B------:R-:W-:Y:S01]  /*1a440*/  FFMA.FTZ R189, R146, R8.reuse, -R93.reuse ;  /* 0x0000000892bd7223 */ /* 0x180fe2000001085d */
[----:B---3--:R-:W-:Y:S01]  /*1a450*/  FADD.FTZ R15, R13, R122 ;  /* 0x0000007a0d0f7221 */ /* 0x008fe20000010000 */
[-CC-:B------:R-:W-:Y:S01]  /*1a460*/  FFMA.FTZ R140, R147, R8.reuse, -R93.reuse ;  /* 0x00000008938c7223 */ /* 0x180fe2000001085d */
[-CC-:B------:R-:W-:Y:S01]  /*1a470*/  FFMA.FTZ R191, R150, R8.reuse, -R93.reuse ;  /* 0x0000000896bf7223 */ /* 0x180fe2000001085d */
[-CC-:B------:R-:W-:Y:S01]  /*1a480*/  FFMA.FTZ R133, R151, R8.reuse, -R93.reuse ;  /* 0x0000000897857223 */ /* 0x180fe2000001085d */
[-CC-:B------:R-:W-:Y:S01]  /*1a490*/  FFMA.FTZ R193, R138, R8.reuse, -R93.reuse ;  /* 0x000000088ac17223 */ /* 0x180fe2000001085d */
[----:B------:R-:W-:Y:S01]  /*1a4a0*/  FFMA.FTZ R209, R106, R8, -R93 ;  /* 0x000000086ad17223 */ /* 0x000fe2000001085d */
[----:B------:R-:W1:Y:S01]  /*1a4b0*/  MUFU.EX2 R179, R179 ;  /* 0x000000b300b37308 */ /* 0x000e620000000800 */
[----:B--2---:R-:W-:Y:S01]  /*1a4c0*/  FFMA.FTZ R131, R9, R12, R177 ;  /* 0x0000000c09837223 */ /* 0x004fe200000100b1 */
[-CC-:B------:R-:W-:Y:S01]  /*1a4d0*/  FFMA.FTZ R137, R139, R8.reuse, -R93.reuse ;  /* 0x000000088b897223 */ /* 0x180fe2000001085d */
[-CC-:B------:R-:W-:Y:S01]  /*1a4e0*/  FFMA.FTZ R195, R142, R8.reuse, -R93.reuse ;  /* 0x000000088ec37223 */ /* 0x180fe2000001085d */
[-CC-:B------:R-:W-:Y:S01]  /*1a4f0*/  FFMA.FTZ R138, R143, R8.reuse, -R93.reuse ;  /* 0x000000088f8a7223 */ /* 0x180fe2000001085d */
[-CC-:B------:R-:W-:Y:S01]  /*1a500*/  FFMA.FTZ R197, R130, R8.reuse, -R93.reuse ;  /* 0x0000000882c57223 */ /* 0x180fe2000001085d */
[-C--:B------:R-:W-:Y:S01]  /*1a510*/  FFMA.FTZ R211, R110, R8.reuse, -R93 ;  /* 0x000000086ed37223 */ /* 0x080fe2000001085d */
[----:B------:R-:W-:Y:S01]  /*1a520*/  @!P1 IMAD R88, R228, 0x8, R2 ;  /* 0x00000008e4589824 */ /* 0x000fe200078e0202 */
[----:B------:R-:W2:Y:S01]  /*1a530*/  MUFU.EX2 R117, R117 ;  /* 0x0000007500757308 */ /* 0x000ea20000000800 */
[----:B0-----:R-:W-:Y:S01]  /*1a540*/  FADD.FTZ R12, R116, R131 ;  /* 0x00000083740c7221 */ /* 0x001fe20000010000 */
[----:B------:R-:W-:Y:S01]  /*1a550*/  FFMA.FTZ R199, R134, R8, -R93 ;  /* 0x0000000886c77223 */ /* 0x000fe2000001085d */
[----:B------:R-:W-:-:S02]  /*1a560*/  @!P1 VIADD R88, R88, 0x34840 ;  /* 0x0003484058589836 */ /* 0x000fc40000000000 */
[--C-:B------:R-:W-:Y:S01]  /*1a570*/  FFMA.FTZ R135, R135, R8, -R93.reuse ;  /* 0x0000000887877223 */ /* 0x100fe2000001085d */
[----:B------:R-:W-:Y:S01]  /*1a580*/  F2FP.F16.F32.PACK_AB R178, R11, R178 ;  /* 0x000000b20bb2723e */ /* 0x000fe200000000ff */
[--C-:B------:R-:W-:Y:S01]  /*1a590*/  FFMA.FTZ R205, R114, R8, -R93.reuse ;  /* 0x0000000872cd7223 */ /* 0x100fe2000001085d */
[----:B------:R-:W-:Y:S01]  /*1a5a0*/  F2FP.F16.F32.PACK_AB R180, R13, R180 ;  /* 0x000000b40db4723e */ /* 0x000fe200000000ff */
[----:B------:R-:W0:Y:S01]  /*1a5b0*/  MUFU.EX2 R181, R181 ;  /* 0x000000b500b57308 */ /* 0x000e220000000800 */
[----:B-1----:R-:W-:Y:S01]  /*1a5c0*/  FADD.FTZ R12, R179, R12 ;  /* 0x0000000cb30c7221 */ /* 0x002fe20000010000 */
[----:B------:R-:W-:Y:S01]  /*1a5d0*/  @!P1 PRMT R130, RZ, 0x654, R88 ;  /* 0x00000654ff829816 */ /* 0x000fe20000000058 */
        /* <DEDUP_REMOVED lines=12> */
[----:B------:R-:W-:Y:S01]  /*1a6a0*/  F2FP.F16.F32.PACK_AB R177, R116, R177 ;  /* 0x000000b174b1723e */ /* 0x000fe200000000ff */
[----:B------:R-:W2:Y:S01]  /*1a6b0*/  MUFU.EX2 R183, R183 ;  /* 0x000000b700b77308 */ /* 0x000ea20000000800 */
[----:B0-----:R-:W-:Y:S01]  /*1a6c0*/  FADD.FTZ R126, R181, R12 ;  /* 0x0000000cb57e7221 */ /* 0x001fe20000010000 */
[----:B------:R-:W-:Y:S01]  /*1a6d0*/  FFMA.FTZ R12, R127, R8, -R93 ;  /* 0x000000087f0c7223 */ /* 0x000fe2000001085d */
[----:B------:R-:W-:-:S05]  /*1a6e0*/  F2FP.F16.F32.PACK_AB R179, R117, R179 ;  /* 0x000000b375b3723e */ /* 0x000fca00000000ff */
        /* <DEDUP_REMOVED lines=13> */
[----:B------:R-:W2:Y:S08]  /*1a7c0*/  MUFU.EX2 R189, R189 ;  /* 0x000000bd00bd7308 */ /* 0x000eb00000000800 */
[----:B------:R-:W3:Y:S08]  /*1a7d0*/  MUFU.EX2 R140, R140 ;  /* 0x0000008c008c7308 */ /* 0x000ef00000000800 */
[----:B------:R-:W4:Y:S08]  /*1a7e0*/  MUFU.EX2 R191, R191 ;  /* 0x000000bf00bf7308 */ /* 0x000f300000000800 */
[----:B------:R-:W4:Y:S08]  /*1a7f0*/  MUFU.EX2 R133, R133 ;  /* 0x0000008500857308 */ /* 0x000f300000000800 */
[----:B------:R-:W4:Y:S08]  /*1a800*/  MUFU.EX2 R193, R193 ;  /* 0x000000c100c17308 */ /* 0x000f300000000800 */
[----:B------:R-:W4:Y:S01]  /*1a810*/  MUFU.EX2 R137, R137 ;  /* 0x0000008900897308 */ /* 0x000f220000000800 */
[----:B------:R-:W-:-:S02]  /*1a820*/  WARPGROUP.DEPBAR.LE gsb0, 0x0 ;  /* 0x00008000000079c5 */ /* 0x000fc40000010000 */
[----:B------:R-:W-:Y:S01]  /*1a830*/  WARPGROUP.ARRIVE ;  /* 0x00000000000079c5 */ /* 0x000fe20000000000 */
[----:B------:R-:W-:-:S04]  /*1a840*/  F2FP.F16.F32.PACK_AB R212, R97, R96 ;  /* 0x0000006061d4723e */ /* 0x000fc800000000ff */
[----:B------:R-:W4:Y:S01]  /*1a850*/  MUFU.EX2 R195, R195 ;  /* 0x000000c300c37308 */ /* 0x000f220000000800 */
[----:B------:R-:W-:Y:S01]  /*1a860*/  F2FP.F16.F32.PACK_AB R214, R101, R100 ;  /* 0x0000006465d6723e */ /* 0x000fe200000000ff */
[----:B------:R-:W-:Y:S06]  /*1a870*/  HGMMA.64x128x16.F32 R24, R216, gdesc[UR4].tnspB, R24, gsb0 ;  /* 0x41e00004d8187df0 */ /* 0x000fec0008000818 */
[----:B------:R-:W4:Y:S08]  /*1a880*/  MUFU.EX2 R138, R138 ;  /* 0x0000008a008a7308 */ /* 0x000f300000000800 */
[----:B------:R-:W4:Y:S08]  /*1a890*/  MUFU.EX2 R197, R197 ;  /* 0x000000c500c57308 */ /* 0x000f300000000800 */
[----:B------:R-:W4:Y:S08]  /*1a8a0*/  MUFU.EX2 R6, R6 ;  /* 0x0000000600067308 */ /* 0x000f300000000800 */
[----:B------:R-:W4:Y:S08]  /*1a8b0*/  MUFU.EX2 R199, R199 ;  /* 0x000000c700c77308 */ /* 0x000f300000000800 */
[----:B------:R-:W4:Y:S08]  /*1a8c0*/  MUFU.EX2 R88, R135 ;  /* 0x0000008700587308 */ /* 0x000f300000000800 */
[----:B------:R-:W4:Y:S08]  /*1a8d0*/  MUFU.EX2 R201, R201 ;  /* 0x000000c900c97308 */ /* 0x000f300000000800 */
        /* <DEDUP_REMOVED lines=16> */
[----:B0-----:R-:W-:Y:S01]  /*1a9e0*/  FADD.FTZ R89, R182, R15 ;  /* 0x0000000fb6597221 */ /* 0x001fe20000010000 */
[-C--:B------:R-:W-:Y:S01]  /*1a9f0*/  FFMA.FTZ R15, R115, R8.reuse, -R93 ;  /* 0x00000008730f7223 */ /* 0x080fe2000001085d */
[----:B------:R-:W-:Y:S01]  /*1aa00*/  F2FP.F16.F32.PACK_AB R218, R0, R113 ;  /* 0x0000007100da723e */ /* 0x000fe200000000ff */
[----:B------:R-:W-:Y:S01]  /*1aa10*/  FMUL.FTZ R24, R24, R3 ;  /* 0x0000000318187220 */ /* 0x000fe20000410000 */
[----:B------:R-:W-:Y:S01]  /*1aa20*/  FADD.FTZ R115, R160, R89 ;  /* 0x00000059a0737221 */ /* 0x000fe20000010000 */
[----:B------:R-:W-:Y:S01]  /*1aa30*/  FFMA.FTZ R89, R119, R8, -R93 ;  /* 0x0000000877597223 */ /* 0x000fe2000001085d */
[----:B------:R-:W-:Y:S01]  /*1aa40*/  FADD.FTZ R119, R187, R126 ;  /* 0x0000007ebb777221 */ /* 0x000fe20000010000 */
[----:B-1----:R-:W-:Y:S01]  /*1aa50*/  @!P1 LEA R130, R5, R2, 0x3 ;  /* 0x0000000205829211 */ /* 0x002fe200078e18ff */
[----:B------:R-:W-:Y:S01]  /*1aa60*/  FADD.FTZ R115, R184, R115 ;  /* 0x00000073b8737221 */ /* 0x000fe20000010000 */
[-C--:B------:R-:W-:Y:S01]  /*1aa70*/  FFMA.FTZ R5, R123, R8.reuse, -R93 ;  /* 0x000000087b057223 */ /* 0x080fe2000001085d */
[----:B------:R-:W-:Y:S01]  /*1aa80*/  FADD.FTZ R106, R132, R119 ;  /* 0x00000077846a7221 */ /* 0x000fe20000010000 */
[----:B------:R-:W-:Y:S01]  /*1aa90*/  MUFU.EX2 R15, R15 ;  /* 0x0000000f000f7308 */ /* 0x000fe20000000800 */
[----:B------:R-:W-:Y:S01]  /*1aaa0*/  FADD.FTZ R115, R152, R115 ;  /* 0x0000007398737221 */ /* 0x000fe20000010000 */
[----:B------:R-:W-:Y:S01]  /*1aab0*/  FFMA.FTZ R93, R95, R8, -R93 ;  /* 0x000000085f5d7223 */ /* 0x000fe2000001085d */
[----:B--2---:R-:W-:Y:S01]  /*1aac0*/  FADD.FTZ R119, R189, R106 ;  /* 0x0000006abd777221 */ /* 0x004fe20000010000 */
[----:B------:R-:W-:-:S02]  /*1aad0*/  @!P1 VIADD R130, R130, 0x34860 ;  /* 0x0003486082829836 */ /* 0x000fc40000000000 */
[----:B------:R-:W-:Y:S01]  /*1aae0*/  FADD.FTZ R115, R186, R115 ;  /* 0x00000073ba737221 */ /* 0x000fe20000010000 */
[----:B------:R-:W-:Y:S01]  /*1aaf0*/  F2FP.F16.F32.PACK_AB R186, R14, R186 ;  /* 0x000000ba0eba723e */ /* 0x000fe200000000ff */
[----:B---3--:R-:W-:Y:S01]  /*1ab00*/  FADD.FTZ R106, R140, R119 ;  /* 0x000000778c6a7221 */ /* 0x008fe20000010000 */
[----:B------:R-:W0:Y:S01]  /*1ab10*/  MUFU.EX2 R5, R5 ;  /* 0x0000000500057308 */ /* 0x000e220000000800 */
[----:B------:R-:W-:Y:S01]  /*1ab20*/  FADD.FTZ R115, R14, R115 ;  /* 0x000000730e737221 */ /* 0x000fe20000010000 */
[----:B------:R-:W-:Y:S01]  /*1ab30*/  @!P1 PRMT R130, RZ, 0x654, R130 ;  /* 0x00000654ff829816 */ /* 0x000fe20000000082 */
[----:B----4-:R-:W-:Y:S01]  /*1ab40*/  FADD.FTZ R106, R191, R106 ;  /* 0x0000006abf6a7221 */ /* 0x010fe20000010000 */
[-C--:B------:R-:W-:Y:S01]  /*1ab50*/  FMUL.FTZ R25, R25, R3.reuse ;  /* 0x0000000319197220 */ /* 0x080fe20000410000 */
[----:B------:R-:W-:Y:S01]  /*1ab60*/  FADD.FTZ R115, R188, R115 ;  /* 0x00000073bc737221 */ /* 0x000fe20000010000 */
[----:B------:R1:W-:Y:S01]  /*1ab70*/  @!P1 SYNCS.ARRIVE.TRANS64.RED.A1T0 RZ, [R130+URZ], RZ ;  /* 0x000000ff82ff99a7 */ /* 0x0003e2000810043f */
[----:B------:R-:W-:Y:S01]  /*1ab80*/  FADD.FTZ R106, R133, R106 ;  /* 0x0000006a856a7221 */ /* 0x000fe20000010000 */
[----:B------:R-:W2:Y:S01]  /*1ab90*/  MUFU.EX2 R89, R89 ;  /* 0x0000005900597308 */ /* 0x000ea20000000800 */
[----:B------:R-:W-:Y:S01]  /*1aba0*/  FADD.FTZ R115, R144, R115 ;  /* 0x0000007390737221 */ /* 0x000fe20000010000 */
[-C--:B------:R-:W-:Y:S01]  /*1abb0*/  FMUL.FTZ R28, R28, R3.reuse ;  /* 0x000000031c1c7220 */ /* 0x080fe20000410000 */
[----:B------:R-:W-:Y:S01]  /*1abc0*/  FADD.FTZ R106, R193, R106 ;  /* 0x0000006ac16a7221 */ /* 0x000fe20000010000 */
[-C--:B------:R-:W-:Y:S01]  /*1abd0*/  FMUL.FTZ R29, R29, R3.reuse ;  /* 0x000000031d1d7220 */ /* 0x080fe20000410000 */
[----:B------:R-:W-:Y:S01]  /*1abe0*/  FADD.FTZ R110, R190, R115 ;  /* 0x00000073be6e7221 */ /* 0x000fe20000010000 */
[-C--:B------:R-:W-:Y:S01]  /*1abf0*/  FMUL.FTZ R32, R32, R3.reuse ;  /* 0x0000000320207220 */ /* 0x080fe20000410000 */
[----:B------:R-:W-:Y:S01]  /*1ac00*/  FADD.FTZ R106, R137, R106 ;  /* 0x0000006a896a7221 */ /* 0x000fe20000010000 */
[----:B------:R-:W3:Y:S01]  /*1ac10*/  MUFU.EX2 R14, R111 ;  /* 0x0000006f000e7308 */ /* 0x000ee20000000800 */
[----:B------:R-:W-:Y:S01]  /*1ac20*/  FADD.FTZ R115, R145, R110 ;  /* 0x0000006e91737221 */ /* 0x000fe20000010000 */
[-C--:B------:R-:W-:Y:S01]  /*1ac30*/  FMUL.FTZ R33, R33, R3.reuse ;  /* 0x0000000321217220 */ /* 0x080fe20000410000 */
[----:B------:R-:W-:Y:S01]  /*1ac40*/  FADD.FTZ R11, R195, R106 ;  /* 0x0000006ac30b7221 */ /* 0x000fe20000010000 */
[-C--:B------:R-:W-:Y:S01]  /*1ac50*/  FMUL.FTZ R36, R36, R3.reuse ;  /* 0x0000000324247220 */ /* 0x080fe20000410000 */
[----:B------:R-:W-:Y:S01]  /*1ac60*/  FADD.FTZ R115, R192, R115 ;  /* 0x00000073c0737221 */ /* 0x000fe20000010000 */
[----:B------:R-:W-:Y:S01]  /*1ac70*/  F2FP.F16.F32.PACK_AB R192, R20, R192 ;  /* 0x000000c014c0723e */ /* 0x000fe200000000ff */
[----:B------:R-:W-:Y:S01]  /*1ac80*/  FADD.FTZ R106, R138, R11 ;  /* 0x0000000b8a6a7221 */ /* 0x000fe20000010000 */
[----:B------:R-:W4:Y:S01]  /*1ac90*/  MUFU.EX2 R102, R102 ;  /* 0x0000006600667308 */ /* 0x000f220000000800 */
[----:B------:R-:W-:Y:S01]  /*1aca0*/  FADD.FTZ R115, R20, R115 ;  /* 0x0000007314737221 */ /* 0x000fe20000010000 */
[----:B------:R-:W-:Y:S01]  /*1acb0*/  FMUL.FTZ R37, R37, R3 ;  /* 0x0000000325257220 */ /* 0x000fe20000410000 */
[----:B------:R-:W-:Y:S01]  /*1acc0*/  FADD.FTZ R11, R197, R106 ;  /* 0x0000006ac50b7221 */ /* 0x000fe20000010000 */
[----:B------:R-:W-:Y:S01]  /*1acd0*/  F2FP.F16.F32.PACK_AB R197, R6, R197 ;  /* 0x000000c506c5723e */ /* 0x000fe200000000ff */
[----:B------:R-:W-:Y:S01]  /*1ace0*/  FADD.FTZ R115, R194, R115 ;  /* 0x00000073c2737221 */ /* 0x000fe20000010000 */
[-C--:B------:R-:W-:Y:S01]  /*1acf0*/  FMUL.FTZ R40, R40, R3.reuse ;  /* 0x0000000328287220 */ /* 0x080fe20000410000 */
[----:B------:R-:W-:Y:S01]  /*1ad00*/  FADD.FTZ R106, R6, R11 ;  /* 0x0000000b066a7221 */ /* 0x000fe20000010000 */
[----:B------:R-:W1:Y:S01]  /*1ad10*/  MUFU.EX2 R103, R103 ;  /* 0x0000006700677308 */ /* 0x000e620000000800 */
[----:B------:R-:W-:Y:S01]  /*1ad20*/  FADD.FTZ R115, R136, R115 ;  /* 0x0000007388737221 */ /* 0x000fe20000010000 */
[-C--:B------:R-:W-:Y:S01]  /*1ad30*/  FMUL.FTZ R41, R41, R3.reuse ;  /* 0x0000000329297220 */ /* 0x080fe20000410000 */
[----:B------:R-:W-:Y:S01]  /*1ad40*/  FADD.FTZ R11, R199, R106 ;  /* 0x0000006ac70b7221 */ /* 0x000fe20000010000 */
[-C--:B------:R-:W-:Y:S01]  /*1ad50*/  FMUL.FTZ R44, R44, R3.reuse ;  /* 0x000000032c2c7220 */ /* 0x080fe20000410000 */
[----:B------:R-:W-:Y:S01]  /*1ad60*/  FADD.FTZ R115, R196, R115 ;  /* 0x00000073c4737221 */ /* 0x000fe20000010000 */
[-C--:B------:R-:W-:Y:S01]  /*1ad70*/  FMUL.FTZ R45, R45, R3.reuse ;  /* 0x000000032d2d7220 */ /* 0x080fe20000410000 */
[----:B------:R-:W-:Y:S01]  /*1ad80*/  FADD.FTZ R106, R88, R11 ;  /* 0x0000000b586a7221 */ /* 0x000fe20000010000 */
[----:B------:R-:W1:Y:S01]  /*1ad90*/  MUFU.EX2 R217, R90 ;  /* 0x0000005a00d97308 */ /* 0x000e620000000800 */
[----:B------:R-:W-:Y:S01]  /*1ada0*/  FADD.FTZ R115, R128, R115 ;  /* 0x0000007380737221 */ /* 0x000fe20000010000 */
[----:B------:R-:W-:Y:S01]  /*1adb0*/  FMUL.FTZ R48, R48, R3 ;  /* 0x0000000330307220 */ /* 0x000fe20000410000 */
[----:B------:R-:W-:Y:S01]  /*1adc0*/  FADD.FTZ R106, R201, R106 ;  /* 0x0000006ac96a7221 */ /* 0x000fe20000010000 */
[----:B0-----:R-:W-:Y:S01]  /*1add0*/  F2FP.F16.F32.PACK_AB R201, R5, R201 ;  /* 0x000000c905c9723e */ /* 0x001fe200000000ff */
[----:B------:R-:W-:Y:S01]  /*1ade0*/  FADD.FTZ R110, R198, R115 ;  /* 0x00000073c66e7221 */ /* 0x000fe20000010000 */
[-C--:B------:R-:W-:Y:S01]  /*1adf0*/  FMUL.FTZ R49, R49, R3.reuse ;  /* 0x0000000331317220 */ /* 0x080fe20000410000 */
[----:B------:R-:W-:Y:S01]  /*1ae00*/  FADD.FTZ R106, R5, R106 ;  /* 0x0000006a056a7221 */ /* 0x000fe20000010000 */
[----:B------:R-:W-:Y:S01]  /*1ae10*/  MUFU.EX2 R91, R91 ;  /* 0x0000005b005b7308 */ /* 0x000fe20000000800 */
[----:B------:R-:W-:Y:S01]  /*1ae20*/  FADD.FTZ R13, R21, R110 ;  /* 0x0000006e150d7221 */ /* 0x000fe20000010000 */
[-C--:B------:R-:W-:Y:S01]  /*1ae30*/  FMUL.FTZ R52, R52, R3.reuse ;  /* 0x0000000334347220 */ /* 0x080fe20000410000 */
[-C--:B------:R-:W-:Y:S01]  /*1ae40*/  FMUL.FTZ R53, R53, R3.reuse ;  /* 0x0000000335357220 */ /* 0x080fe20000410000 */
[----:B------:R-:W-:Y:S01]  /*1ae50*/  FMUL.FTZ R56, R56, R3 ;  /* 0x0000000338387220 */ /* 0x000fe20000410000 */
[----:B------:R-:W-:Y:S01]  /*1ae60*/  FADD.FTZ R110, R200, R13 ;  /* 0x0000000dc86e7221 */ /* 0x000fe20000010000 */
[----:B------:R-:W-:Y:S01]  /*1ae70*/  FADD.FTZ R13, R203, R106 ;  /* 0x0000006acb0d7221 */ /* 0x000fe20000010000 */
[C---:B------:R-:W-:Y:S01]  /*1ae80*/  F2FP.F16.F32.PACK_AB R203, R12.reuse, R203 ;  /* 0x000000cb0ccb723e */ /* 0x040fe200000000ff */
[----:B------:R-:W-:Y:S01]  /*1ae90*/  MUFU.EX2 R219, R94 ;  /* 0x0000005e00db7308 */ /* 0x000fe20000000800 */
[----:B------:R-:W-:Y:S01]  /*1aea0*/  FADD.FTZ R11, R121, R110 ;  /* 0x0000006e790b7221 */ /* 0x000fe20000010000 */
[----:B------:R-:W-:Y:S01]  /*1aeb0*/  FADD.FTZ R20, R12, R13 ;  /* 0x0000000d0c147221 */ /* 0x000fe20000010000 */
        /* <DEDUP_REMOVED lines=13> */
[----:B------:R-:W0:Y:S01]  /*1af90*/  MUFU.EX2 R108, R108 ;  /* 0x0000006c006c7308 */ /* 0x000e220000000800 */
[----:B------:R-:W-:Y:S01]  /*1afa0*/  FADD.FTZ R11, R120, R11 ;  /* 0x0000000b780b7221 */ /* 0x000fe20000010000 */
[----:B--2---:R-:W-:Y:S01]  /*1afb0*/  FADD.FTZ R20, R89, R20 ;  /* 0x0000001459147221 */ /* 0x004fe20000010000 */
[-C--:B------:R-:W-:Y:S01]  /*1afc0*/  FMUL.FTZ R68, R68, R3.reuse ;  /* 0x0000000344447220 */ /* 0x080fe20000410000 */
[----:B------:R-:W-:Y:S01]  /*1afd0*/  FMUL.FTZ R69, R69, R3 ;  /* 0x0000000345457220 */ /* 0x000fe20000410000 */
[----:B------:R-:W-:Y:S01]  /*1afe0*/  FADD.FTZ R11, R206, R11 ;  /* 0x0000000bce0b7221 */ /* 0x000fe20000010000 */
[----:B------:R-:W-:Y:S01]  /*1aff0*/  FADD.FTZ R13, R209, R20 ;  /* 0x00000014d10d7221 */ /* 0x000fe20000010000 */
[----:B------:R-:W-:Y:S01]  /*1b000*/  F2FP.F16.F32.PACK_AB R209, R4, R209 ;  /* 0x000000d104d1723e */ /* 0x000fe200000000ff */
[----:B------:R-:W2:Y:S01]  /*1b010*/  MUFU.EX2 R109, R109 ;  /* 0x0000006d006d7308 */ /* 0x000ea20000000800 */
        /* <DEDUP_REMOVED lines=15> */
[----:B------:R-:W-:Y:S01]  /*1b110*/  FMUL.FTZ R85, R85, R3 ;  /* 0x0000000355557220 */ /* 0x000fe20000410000 */
[----:B------:R-:W-:Y:S01]  /*1b120*/  FADD.FTZ R11, R105, R20 ;  /* 0x00000014690b7221 */ /* 0x000fe20000010000 */
[----:B------:R-:W-:Y:S01]  /*1b130*/  F2FP.F16.F32.PACK_AB R182, R160, R182 ;  /* 0x000000b6a0b6723e */ /* 0x000fe200000000ff */
[----:B------:R-:W-:Y:S01]  /*1b140*/  FMUL.FTZ R26, R26, R9 ;  /* 0x000000091a1a7220 */ /* 0x000fe20000410000 */
[----:B------:R-:W-:Y:S01]  /*1b150*/  F2FP.F16.F32.PACK_AB R184, R152, R184 ;  /* 0x000000b898b8723e */ /* 0x000fe200000000ff */
[----:B------:R-:W-:Y:S01]  /*1b160*/  FADD.FTZ R6, R96, R11 ;  /* 0x0000000b60067221 */ /* 0x000fe20000010000 */
[----:B------:R-:W-:Y:S01]  /*1b170*/  FADD.FTZ R11, R99, R12 ;  /* 0x0000000c630b7221 */ /* 0x000fe20000010000 */
[----:B------:R-:W-:Y:S01]  /*1b180*/  F2FP.F16.F32.PACK_AB R187, R132, R187 ;  /* 0x000000bb84bb723e */ /* 0x000fe200000000ff */
[-C--:B------:R-:W-:Y:S01]  /*1b190*/  FMUL.FTZ R27, R27, R9.reuse ;  /* 0x000000091b1b7220 */ /* 0x080fe20000410000 */
[----:B------:R-:W-:Y:S01]  /*1b1a0*/  FADD.FTZ R5, R97, R6 ;  /* 0x0000000661057221 */ /* 0x000fe20000010000 */
[----:B----4-:R-:W-:Y:S01]  /*1b1b0*/  FADD.FTZ R4, R102, R11 ;  /* 0x0000000b66047221 */ /* 0x010fe20000010000 */
[----:B------:R-:W-:Y:S01]  /*1b1c0*/  F2FP.F16.F32.PACK_AB R188, R144, R188 ;  /* 0x000000bc90bc723e */ /* 0x000fe200000000ff */
[----:B------:R-:W-:Y:S01]  /*1b1d0*/  FMUL.FTZ R30, R30, R9 ;  /* 0x000000091e1e7220 */ /* 0x000fe20000410000 */
[----:B------:R-:W-:Y:S01]  /*1b1e0*/  FADD.FTZ R6, R100, R5 ;  /* 0x0000000564067221 */ /* 0x000fe20000010000 */
[----:B-1----:R-:W-:Y:S01]  /*1b1f0*/  FADD.FTZ R4, R103, R4 ;  /* 0x0000000467047221 */ /* 0x002fe20000010000 */
[----:B------:R-:W-:Y:S01]  /*1b200*/  F2FP.F16.F32.PACK_AB R189, R140, R189 ;  /* 0x000000bd8cbd723e */ /* 0x000fe200000000ff */
[-C--:B------:R-:W-:Y:S01]  /*1b210*/  FMUL.FTZ R31, R31, R9.reuse ;  /* 0x000000091f1f7220 */ /* 0x080fe20000410000 */
[----:B------:R-:W-:Y:S01]  /*1b220*/  FADD.FTZ R5, R101, R6 ;  /* 0x0000000665057221 */ /* 0x000fe20000010000 */
[----:B------:R-:W-:Y:S01]  /*1b230*/  FADD.FTZ R4, R217, R4 ;  /* 0x00000004d9047221 */ /* 0x000fe20000010000 */
[----:B------:R-:W-:Y:S01]  /*1b240*/  F2FP.F16.F32.PACK_AB R190, R145, R190 ;  /* 0x000000be91be723e */ /* 0x000fe200000000ff */
[----:B------:R-:W-:Y:S01]  /*1b250*/  FMUL.FTZ R34, R34, R9 ;  /* 0x0000000922227220 */ /* 0x000fe20000410000 */
[----:B0-----:R-:W-:Y:S01]  /*1b260*/  FADD.FTZ R6, R108, R5 ;  /* 0x000000056c067221 */ /* 0x001fe20000010000 */
[----:B------:R-:W-:Y:S01]  /*1b270*/  FADD.FTZ R4, R91, R4 ;  /* 0x000000045b047221 */ /* 0x000fe20000010000 */
[----:B------:R-:W-:Y:S01]  /*1b280*/  F2FP.F16.F32.PACK_AB R191, R133, R191 ;  /* 0x000000bf85bf723e */ /* 0x000fe200000000ff */
[----:B------:R-:W-:Y:S01]  /*1b290*/  FMUL.FTZ R35, R35, R9 ;  /* 0x0000000923237220 */ /* 0x000fe20000410000 */
[----:B--2---:R-:W-:Y:S01]  /*1b2a0*/  FADD.FTZ R6, R109, R6 ;  /* 0x000000066d067221 */ /* 0x004fe20000010000 */
[----:B------:R-:W-:Y:S01]  /*1b2b0*/  FADD.FTZ R4, R219, R4 ;  /* 0x00000004db047221 */ /* 0x000fe20000010000 */
[----:B------:R-:W-:Y:S01]  /*1b2c0*/  F2FP.F16.F32.PACK_AB R193, R137, R193 ;  /* 0x000000c189c1723e */ /* 0x000fe200000000ff */
[----:B------:R-:W-:Y:S01]  /*1b2d0*/  FMUL.FTZ R38, R38, R9 ;  /* 0x0000000926267220 */ /* 0x000fe20000410000 */
[----:B------:R-:W-:Y:S01]  /*1b2e0*/  FADD.FTZ R15, R113, R6 ;  /* 0x00000006710f7221 */ /* 0x000fe20000010000 */
[----:B------:R-:W-:Y:S01]  /*1b2f0*/  FADD.FTZ R12, R93, R4 ;  /* 0x000000045d0c7221 */ /* 0x000fe20000010000 */
[----:B------:R-:W-:Y:S01]  /*1b300*/  F2FP.F16.F32.PACK_AB R194, R136, R194 ;  /* 0x000000c288c2723e */ /* 0x000fe200000000ff */
[----:B------:R0:W5:Y:S01]  /*1b310*/  LDL R4, [R1+0x4] ;  /* 0x0000040001047983 */ /* 0x0001620000100800 */
[----:B------:R-:W-:Y:S01]  /*1b320*/  FADD.FTZ R15, R0, R15 ;  /* 0x0000000f000f7221 */ /* 0x000fe20000010000 */
[----:B------:R-:W-:Y:S01]  /*1b330*/  F2FP.F16.F32.PACK_AB R195, R138, R195 ;  /* 0x000000c38ac3723e */ /* 0x000fe200000000ff */
[-C--:B------:R-:W-:Y:S01]  /*1b340*/  FMUL.FTZ R39, R39, R9.reuse ;  /* 0x0000000927277220 */ /* 0x080fe20000410000 */
[----:B------:R-:W-:Y:S01]  /*1b350*/  F2FP.F16.F32.PACK_AB R196, R128, R196 ;  /* 0x000000c480c4723e */ /* 0x000fe200000000ff */
[-C--:B------:R-:W-:Y:S01]  /*1b360*/  FMUL.FTZ R42, R42, R9.reuse ;  /* 0x000000092a2a7220 */ /* 0x080fe20000410000 */
[----:B------:R-:W-:Y:S01]  /*1b370*/  F2FP.F16.F32.PACK_AB R198, R21, R198 ;  /* 0x000000c615c6723e */ /* 0x000fe200000000ff */
[----:B------:R-:W-:Y:S01]  /*1b380*/  FMUL.FTZ R43, R43, R9 ;  /* 0x000000092b2b7220 */ /* 0x000fe20000410000 */
[----:B------:R-:W-:Y:S01]  /*1b390*/  F2FP.F16.F32.PACK_AB R199, R88, R199 ;  /* 0x000000c758c7723e */ /* 0x000fe200000000ff */
[-C--:B------:R-:W-:Y:S01]  /*1b3a0*/  FMUL.FTZ R46, R46, R9.reuse ;  /* 0x000000092e2e7220 */ /* 0x080fe20000410000 */
[----:B------:R-:W-:Y:S01]  /*1b3b0*/  F2FP.F16.F32.PACK_AB R200, R121, R200 ;  /* 0x000000c879c8723e */ /* 0x000fe200000000ff */
[-C--:B------:R-:W-:Y:S01]  /*1b3c0*/  FMUL.FTZ R47, R47, R9.reuse ;  /* 0x000000092f2f7220 */ /* 0x080fe20000410000 */
        /* <DEDUP_REMOVED lines=32> */
[----:B------:R-:W-:Y:S01]  /*1b5d0*/  IMAD.MOV.U32 R5, RZ, RZ, R228 ;  /* 0x000000ffff057224 */ /* 0x000fe200078e00e4 */
[----:B------:R-:W-:Y:S01]  /*1b5e0*/  MOV R0, R92 ;  /* 0x0000005c00007202 */ /* 0x000fe20000000f00 */
[----:B------:R-:W-:Y:S01]  /*1b5f0*/  IMAD.MOV.U32 R3, RZ, RZ, R7 ;  /* 0x000000ffff037224 */ /* 0x000fe200078e0007 */
[----:B0-----:R-:W-:Y:S06]  /*1b600*/  @P2 BRA `(.L_x_6155) ;  /* 0xffffffa400442947 */ /* 0x001fec000383ffff */
.L_x_6145:
[----:B------:R-:W-:Y:S05]  /*1b610*/  WARPSYNC.ALL ;  /* 0x0000000000007948 */ /* 0x000fea0003800000 */
[----:B------:R-:W-:Y:S06]  /*1b620*/  BAR.ARV 0x8, 0x120 ;  /* 0x0204800000007b1d */ /* 0x000fec0000002000 */
[----:B------:R-:W-:Y:S05]  /*1b630*/  @!P0 BRA `(.L_x_6156) ;  /* 0x0000000000048947 */ /* 0x000fea0003800000 */
[----:B------:R-:W-:Y:S01]  /*1b640*/  BPT.TRAP 0x1 ;  /* 0x000000040000795c */ /* 0x000fe20000300000 */
.L_x_6156:
[----:B------:R-:W2:Y:S01]  /*1b650*/  LDL R0, [R1+0x4] ;  /* 0x0000040001007983 */ /* 0x000ea20000100800 */
[----:B------:R-:W-:Y:S01]  /*1b660*/  IMAD R9, R228, 0x8, R2 ;  /* 0x00000008e4097824 */ /* 0x000fe200078e0202 */
[----:B--2---:R-:W-:-:S04]  /*1b670*/  SHF.L.U32 R0, R0, 0x1f, RZ ;  /* 0x0000001f00007819 */ /* 0x004fc800000006ff */
[----:B------:R0:W1:Y:S01]  /*1b680*/  SYNCS.PHASECHK.TRANS64.TRYWAIT P2, [R9+URZ+0x34850], R0 ;  /* 0x03485000090075a7 */ /* 0x000062000804017f */
[----:B------:R-:W-:Y:S05]  /*1b690*/  @!P0 BRA `(.L_x_6157) ;  /* 0x0000000000048947 */ /* 0x000fea0003800000 */
[----:B------:R-:W-:Y:S01]  /*1b6a0*/  BPT.TRAP 0x1 ;  /* 0x000000040000795c */ /* 0x000fe20000300000 */
.L_x_6157:
[----:B------:R-:W-:-:S05]  /*1b6b0*/  VIADD R2, R2, 0x400 ;  /* 0x0000040002027836 */ /* 0x000fca0000000000 */
[----:B------:R-:W-:-:S04]  /*1b6c0*/  SHF.R.U32.HI R2, RZ, 0x4, R2 ;  /* 0x00000004ff027819 */ /* 0x000fc80000011602 */
[----:B------:R-:W-:-:S04]  /*1b6d0*/  LOP3.LUT R2, R2, 0x3fff, RZ, 0xc0, !PT ;  /* 0x00003fff02027812 */ /* 0x000fc800078ec0ff */
[----:B------:R-:W-:Y:S01]  /*1b6e0*/  LOP3.LUT R3, R2, 0x5800000, RZ, 0xfc, !PT ;  /* 0x0580000002037812 */ /* 0x000fe200078efcff */
[----:B-1----:R-:W-:Y:S06]  /*1b6f0*/  @P2 BRA `(.L_x_6158) ;  /* 0x0000000000082947 */ /* 0x002fec0003800000 */
[----:B------:R-:W1:Y:S02]  /*1b700*/  SYNCS.PHASECHK.TRANS64.TRYWAIT P0, [R9+URZ+0x34850], R0 ;  /* 0x03485000090075a7 */ /* 0x000e64000800017f */
[----:B-1----:R-:W-:Y:S05]  /*1b710*/  @!P0 BRA `(.L_x_6159) ;  /* 0x0000008c00b08947 */ /* 0x002fea0003800000 */
.L_x_6158:
[----:B------:R-:W-:Y:S01]  /*1b720*/  IMAD R2, R228, 0xb00, R3 ;  /* 0x00000b00e4027824 */ /* 0x000fe200078e0203 */
[----:B------:R-:W-:Y:S01]  /*1b730*/  MOV R3, 0x40000040 ;  /* 0x4000004000037802 */ /* 0x000fe20000000f00 */
[----:B------:R-:W-:Y:S05]  /*1b740*/  WARPSYNC.ALL ;  /* 0x0000000000007948 */ /* 0x000fea0003800000 */
[C---:B------:R-:W-:Y:S01]  /*1b750*/  R2UR UR6, R2.reuse ;  /* 0x00000000020672ca */ /* 0x040fe200000e0000 */
[----:B------:R-:W2:Y:S01]  /*1b760*/  LDL.LU R10, [R1+0x4] ;  /* 0x00000400010a7983 */ /* 0x000ea20000300800 */
[----:B------:R-:W-:Y:S01]  /*1b770*/  R2UR UR7, R3 ;  /* 0x00000000030772ca */ /* 0x000fe200000e0000 */
[----:B------:R-:W-:Y:S01]  /*1b780*/  WARPGROUP.ARRIVE ;  /* 0x00000000000079c5 */ /* 0x000fe20000000000 */
[----:B-----5:R-:W-:Y:S01]  /*1b790*/  VIADD R4, R2, 0x80 ;  /* 0x0000008002047836 */ /* 0x020fe20000000000 */
[----:B------:R-:W-:Y:S01]  /*1b7a0*/  MOV R3, 0x40000040 ;  /* 0x4000004000037802 */ /* 0x000fe20000000f00 */
[----:B------:R-:W-:Y:S01]  /*1b7b0*/  IMAD.MOV.U32 R5, RZ, RZ, 0x40000040 ;  /* 0x40000040ff057424 */ /* 0x000fe200078e00ff */
[----:B01----:R-:W0:Y:S01]  /*1b7c0*/  SHFL.BFLY PT, R0, R15, 0x2, 0x1f ;  /* 0x0c401f000f007f89 */ /* 0x003e2200000e0000 */
[----:B------:R-:W-:-:S05]  /*1b7d0*/  VIADD R228, R228, 0x1 ;  /* 0x00000001e4e47836 */ /* 0x000fca0000000000 */
[----:B------:R-:W-:Y:S02]  /*1b7e0*/  ISETP.NE.AND P0, PT, R228, 0x2, PT ;  /* 0x00000002e400780c */ /* 0x000fe40003f05270 */
[----:B------:R-:W-:Y:S01]  /*1b7f0*/  HGMMA.64x128x16.F32 R24, R176, gdesc[UR4].tnspB, R24, gsb0 ;  /* 0x41e00004b0187df0 */ /* 0x000fe20008000818 */
[----:B------:R-:W-:Y:S01]  /*1b800*/  R2UR UR6, R4 ;  /* 0x00000000040672ca */ /* 0x000fe200000e0000 */
[----:B------:R-:W-:Y:S01]  /*1b810*/  VIADD R4, R2, 0x100 ;  /* 0x0000010002047836 */ /* 0x000fe20000000000 */
[----:B------:R-:W-:Y:S02]  /*1b820*/  R2UR UR7, R5 ;  /* 0x00000000050772ca */ /* 0x000fe400000e0000 */
[----:B------:R-:W-:Y:S01]  /*1b830*/  MOV R5, 0x40000040 ;  /* 0x4000004000057802 */ /* 0x000fe20000000f00 */
[----:B0-----:R-:W-:Y:S01]  /*1b840*/  FADD.FTZ R0, R0, R15 ;  /* 0x0000000f00007221 */ /* 0x001fe20000010000 */
[----:B------:R-:W-:Y:S02]  /*1b850*/  WARPGROUP.DEPBAR.LE gsb0, 0x0 ;  /* 0x00008000000079c5 */ /* 0x000fe40000010000 */
[----:B------:R-:W-:-:S07]  /*1b860*/  WARPGROUP.ARRIVE ;  /* 0x00000000000079c5 */ /* 0x000fce0000000000 */
        /* <DEDUP_REMOVED lines=51> */
[----:B------:R-:W-:Y:S01]  /*1bba0*/  R2UR UR6, R4 ;  /* 0x00000000040672ca */ /* 0x000fe200000e0000 */
[----:B------:R-:W-:Y:S01]  /*1bbb0*/  IMAD.MOV.U32 R4, RZ, RZ, RZ ;  /* 0x000000ffff047224 */ /* 0x000fe200078e00ff */
[----:B------:R-:W-:Y:S01]  /*1bbc0*/  R2UR UR7, R5 ;  /* 0x00000000050772ca */ /* 0x000fe200000e0000 */
[----:B------:R-:W-:Y:S02]  /*1bbd0*/  WARPGROUP.DEPBAR.LE gsb0, 0x0 ;  /* 0x00008000000079c5 */ /* 0x000fe40000010000 */
[----:B------:R-:W-:-:S10]  /*1bbe0*/  WARPGROUP.ARRIVE ;  /* 0x00000000000079c5 */ /* 0x000fd40000000000 */
[----:B------:R-:W-:Y:S01]  /*1bbf0*/  HGMMA.64x128x16.F32 R24, R212, gdesc[UR4].tnspB, R24, gsb0 ;  /* 0x41e00004d4187df0 */ /* 0x000fe20008000818 */
[----:B------:R-:W-:Y:S02]  /*1bc00*/  R2UR UR7, R3 ;  /* 0x00000000030772ca */ /* 0x000fe400000e0000 */
[----:B------:R-:W0:Y:S01]  /*1bc10*/  SHFL.BFLY PT, R3, R12, 0x2, 0x1f ;  /* 0x0c401f000c037f89 */ /* 0x000e2200000e0000 */
[----:B------:R-:W-:Y:S01]  /*1bc20*/  R2UR UR6, R2 ;  /* 0x00000000020672ca */ /* 0x000fe200000e0000 */
[----:B0-----:R-:W-:Y:S02]  /*1bc30*/  FADD.FTZ R2, R3, R12 ;  /* 0x0000000c03027221 */ /* 0x001fe40000010000 */
[----:B------:R-:W3:Y:S04]  /*1bc40*/  LDL.LU R12, [R1+0x84] ;  /* 0x00008400010c7983 */ /* 0x000ee80000300800 */
[----:B------:R-:W0:Y:S04]  /*1bc50*/  SHFL.BFLY PT, R5, R2, 0x1, 0x1f ;  /* 0x0c201f0002057f89 */ /* 0x000e2800000e0000 */
[----:B------:R-:W1:Y:S01]  /*1bc60*/  SHFL.BFLY PT, R3, R0, 0x1, 0x1f ;  /* 0x0c201f0000037f89 */ /* 0x000e6200000e0000 */
[----:B0-----:R-:W-:Y:S01]  /*1bc70*/  FADD.FTZ R14, R2, R5 ;  /* 0x00000005020e7221 */ /* 0x001fe20000010000 */
[----:B-1----:R-:W-:-:S04]  /*1bc80*/  FADD.FTZ R13, R0, R3 ;  /* 0x00000003000d7221 */ /* 0x002fc80000010000 */
[----:B------:R-:W-:Y:S02]  /*1bc90*/  FSETP.NE.FTZ.AND P3, PT, R14, RZ, PT ;  /* 0x000000ff0e00720b */ /* 0x000fe40003f75000 */
[----:B------:R-:W-:Y:S02]  /*1bca0*/  SEL R0, RZ, 0x1, P0 ;  /* 0x00000001ff007807 */ /* 0x000fe40000000000 */
[----:B------:R-:W-:Y:S02]  /*1bcb0*/  FSETP.NE.FTZ.AND P2, PT, R13, RZ, PT ;  /* 0x000000ff0d00720b */ /* 0x000fe40003f55000 */
[----:B--2---:R-:W-:Y:S01]  /*1bcc0*/  LOP3.LUT R10, R10, R0, RZ, 0x3c, !PT ;  /* 0x000000000a0a7212 */ /* 0x004fe200078e3cff */
[----:B------:R-:W-:Y:S02]  /*1bcd0*/  WARPGROUP.DEPBAR.LE gsb0, 0x0 ;  /* 0x00008000000079c5 */ /* 0x000fe40000010000 */
[----:B------:R-:W-:-:S04]  /*1bce0*/  WARPGROUP.ARRIVE ;  /* 0x00000000000079c5 */ /* 0x000fc80000000000 */
[----:B------:R-:W0:Y:S02]  /*1bcf0*/  @P3 MUFU.LG2 R6, R14 ;  /* 0x0000000e00063308 */ /* 0x000e240000000c00 */
[----:B------:R-:W-:Y:S01]  /*1bd00*/  HGMMA.64x128x16.F32 R24, R216, gdesc[UR4].tnspB, R24, gsb0 ;  /* 0x41e00004d8187df0 */ /* 0x000fe20008000818 */
[----:B------:R1:W-:Y:S05]  /*1bd10*/  STL [R1+0x4], R10 ;  /* 0x0000040a01007387 */ /* 0x0003ea0000100800 */
[----:B------:R-:W2:Y:S01]  /*1bd20*/  @P2 MUFU.LG2 R5, R13 ;  /* 0x0000000d00052308 */ /* 0x000ea20000000c00 */
[----:B-1----:R-:W-:-:S07]  /*1bd30*/  @!P1 VIADD R10, R9, 0x34860 ;  /* 0x00034860090a9836 */ /* 0x002fce0000000000 */
[----:B------:R-:W1:Y:S01]  /*1bd40*/  @P2 MUFU.RCP R4, R13 ;  /* 0x0000000d00042308 */ /* 0x000e620000001000 */
[----:B------:R-:W-:-:S07]  /*1bd50*/  IMAD.MOV.U32 R9, RZ, RZ, RZ ;  /* 0x000000ffff097224 */ /* 0x000fce00078e00ff */
[----:B------:R-:W4:Y:S01]  /*1bd60*/  @P3 MUFU.RCP R9, R14 ;  /* 0x0000000e00093308 */ /* 0x000f220000001000 */
[C---:B------:R-:W-:Y:S01]  /*1bd70*/  @P2 FMUL.FTZ R2, R8.reuse, 0.69314718246459960938 ;  /* 0x3f31721808022820 */ /* 0x040fe20000410000 */
[----:B------:R-:W-:Y:S01]  /*1bd80*/  @P3 FMUL.FTZ R8, R8, 0.69314718246459960938 ;  /* 0x3f31721808083820 */ /* 0x000fe20000410000 */
[----:B0-----:R-:W-:Y:S01]  /*1bd90*/  @P3 FMUL.FTZ R11, R6, 0.69314718246459960938 ;  /* 0x3f317218060b3820 */ /* 0x001fe20000410000 */
[----:B--2---:R-:W-:Y:S01]  /*1bda0*/  @P2 FMUL.FTZ R5, R5, 0.69314718246459960938 ;  /* 0x3f31721805052820 */ /* 0x004fe20000410000 */
[----:B------:R-:W-:Y:S01]  /*1bdb0*/  @!P1 PRMT R10, RZ, 0x654, R10 ;  /* 0x00000654ff0a9816 */ /* 0x000fe2000000000a */
[----:B------:R-:W-:Y:S02]  /*1bdc0*/  IMAD.MOV.U32 R0, RZ, RZ, -0x800000 ;  /* 0xff800000ff007424 */ /* 0x000fe400078e00ff */
[----:B------:R-:W-:Y:S01]  /*1bdd0*/  @P3 FFMA.FTZ R0, R8, R92, R11 ;  /* 0x0000005c08003223 */ /* 0x000fe2000001000b */
[----:B------:R-:W-:Y:S01]  /*1bde0*/  MOV R3, 0xff800000 ;  /* 0xff80000000037802 */ /* 0x000fe20000000f00 */
[----:B------:R-:W-:Y:S01]  /*1bdf0*/  @P2 FFMA.FTZ R3, R2, R7, R5 ;  /* 0x0000000702032223 */ /* 0x000fe20000010005 */
[----:B------:R-:W-:Y:S01]  /*1be00*/  SEL R228, R228, RZ, P0 ;  /* 0x000000ffe4e47207 */ /* 0x000fe20000000000 */
[----:B------:R-:W-:-:S02]  /*1be10*/  WARPGROUP.DEPBAR.LE gsb0, 0x0 ;  /* 0x00008000000079c5 */ /* 0x000fc40000010000 */
        /* <DEDUP_REMOVED lines=13> */
[----:B---3--:R-:W-:-:S02]  /*1bef0*/  VIADD R12, R12, 0x1 ;  /* 0x000000010c0c7836 */ /* 0x008fc40000000000 */
[-C--:B------:R-:W-:Y:S01]  /*1bf00*/  FMUL.FTZ R92, R40, R4.reuse ;  /* 0x00000004285c7220 */ /* 0x080fe20000410000 */
[----:B------:R0:W-:Y:S02]  /*1bf10*/  @!P1 SYNCS.ARRIVE.TRANS64.RED.A1T0 RZ, [R10+URZ], RZ ;  /* 0x000000ff0aff99a7 */ /* 0x0001e4000810043f */
[----:B------:R0:W-:Y:S01]  /*1bf20*/  STL [R1+0x84], R12 ;  /* 0x0000840c01007387 */ /* 0x0001e20000100800 */
        /* <DEDUP_REMOVED lines=14> */
[-C--:B----4-:R-:W-:Y:S01]  /*1c010*/  FMUL.FTZ R104, R30, R9.reuse ;  /* 0x000000091e687220 */ /* 0x090fe20000410000 */
        /* <DEDUP_REMOVED lines=17> */
[----:B------:R-:W-:Y:S01]  /*1c130*/  PLOP3.LUT P1, PT, PT, PT, PT, 0x8, 0x0 ;  /* 0x000000000000781c */ /* 0x000fe20003f2e170 */
        /* <DEDUP_REMOVED lines=18> */
.L_x_6095:
[----:B------:R-:W2:Y:S01]  /*1c260*/  LDL R82, [R1+0x7c] ;  /* 0x00007c0001527983 */ /* 0x000ea20000100800 */
[----:B------:R-:W-:Y:S05]  /*1c270*/  WARPSYNC.ALL ;  /* 0x0000000000007948 */ /* 0x000fea0003800000 */
[----:B------:R-:W0:Y:S01]  /*1c280*/  S2UR UR5, SR_CgaCtaId ;  /* 0x00000000000579c3 */ /* 0x000e220000008800 */
[----:B------:R-:W-:Y:S01]  /*1c290*/  UMOV UR4, 0x400 ;  /* 0x0000040000047882 */ /* 0x000fe20000000000 */
[----:B------:R-:W-:Y:S01]  /*1c2a0*/  BSSY B0, `(.L_x_6160) ;  /* 0x00001f5000007945 */ /* 0x000fe20003800000 */
[----:B0-----:R-:W-:-:S06]  /*1c2b0*/  ULEA UR4, UR5, UR4, 0x18 ;  /* 0x0000000405047291 */ /* 0x001fcc000f8ec03f */
[----:B------:R-:W-:Y:S01]  /*1c2c0*/  MOV R2, UR4 ;  /* 0x0000000400027c02 */ /* 0x000fe20008000f00 */
[----:B------:R-:W-:Y:S06]  /*1c2d0*/  BAR.SYNC.DEFER_BLOCKING 0x5, 0x120 ;  /* 0x0144800000007b1d */ /* 0x000fec0000010000 */
[----:B------:R0:W1:Y:S02]  /*1c2e0*/  LDS.128 R156, [R2+0x348d0] ;  /* 0x0348d000029c7984 */ /* 0x0000640000000c00 */
[----:B------:R-:W-:Y:S06]  /*1c2f0*/  BAR.ARV 0x4, 0x120 ;  /* 0x0104800000007b1d */ /* 0x000fec0000002000 */
[----:B--2---:R-:W-:Y:S01]  /*1c300*/  SHF.R.S32.HI R38, RZ, 0x1f, R82 ;  /* 0x0000001fff267819 */ /* 0x004fe20000011452 */
[----:B------:R-:W-:-:S03]  /*1c310*/  IMAD.SHL.U32 R74, R82, 0x4, RZ ;  /* 0x00000004524a7824 */ /* 0x000fc600078e00ff */
[----:B------:R-:W-:Y:S01]  /*1c320*/  SHF.L.U64.HI R78, R82, 0x2, R38 ;  /* 0x00000002524e7819 */ /* 0x000fe20000010226 */
[----:B01----:R-:W-:Y:S06]  /*1c330*/  @P1 BRA `(.L_x_6161) ;  /* 0x0000001400241947 */ /* 0x003fec0003800000 */
[----:B------:R-:W2:Y:S01]  /*1c340*/  LDL R107, [R1+0x3c] ;  /* 0x00003c00016b7983 */ /* 0x000ea20000100800 */
[----:B------:R-:W-:Y:S05]  /*1c350*/  WARPSYNC.ALL ;  /* 0x0000000000007948 */ /* 0x000fea0003800000 */
[----:B------:R-:W0:Y:S01]  /*1c360*/  S2R R86, SR_TID.X ;  /* 0x0000000000567919 */ /* 0x000e220000002100 */
[----:B------:R-:W-:Y:S01]  /*1c370*/  ULDC.64 UR4, c[0x0][0xbd8] ;  /* 0x0002f60000047ab9 */ /* 0x000fe20000000a00 */
[----:B------:R-:W-:Y:S01]  /*1c380*/  F2FP.F16.F32.PACK_AB R31, R31, R54 ;  /* 0x000000361f1f723e */ /* 0x000fe200000000ff */
[----:B------:R-:W-:Y:S01]  /*1c390*/  ULDC.64 UR6, c[0x0][0x208] ;  /* 0x0000820000067ab9 */ /* 0x000fe20000000a00 */
[----:B------:R-:W1:Y:S01]  /*1c3a0*/  S2R R5, SR_SWINHI ;  /* 0x0000000000057919 */ /* 0x000e620000002f00 */
[----:B------:R-:W-:-:S02]  /*1c3b0*/  F2FP.F16.F32.PACK_AB R32, R49, R32 ;  /* 0x000000203120723e */ /* 0x000fc400000000ff */
[----:B------:R-:W-:Y:S01]  /*1c3c0*/  F2FP.F16.F32.PACK_AB R35, R35, R50 ;  /* 0x000000322323723e */ /* 0x000fe200000000ff */
[----:B0-----:R-:W-:Y:S01]  /*1c3d0*/  VIADD R86, R86, 0xffffff80 ;  /* 0xffffff8056567836 */ /* 0x001fe20000000000 */
[----:B------:R-:W-:Y:S02]  /*1c3e0*/  MOV R20, R2 ;  /* 0x0000000200147202 */ /* 0x000fe40000000f00 */
[----:B-1----:R-:W-:Y:S02]  /*1c3f0*/  MOV R21, R5 ;  /* 0x0000000500157202 */ /* 0x002fe40000000f00 */
[----:B------:R-:W-:-:S04]  /*1c400*/  SHF.R.S32.HI R4, RZ, 0x1f, R86 ;  /* 0x0000001fff047819 */ /* 0x000fc80000011456 */
[CC--:B------:R-:W-:Y:S02]  /*1c410*/  LEA.HI R8, R4.reuse, R86.reuse, RZ, 0x4 ;  /* 0x0000005604087211 */ /* 0x0c0fe400078f20ff */
[----:B------:R-:W-:Y:S02]  /*1c420*/  LEA.HI R4, R4, R86, RZ, 0x5 ;  /* 0x0000005604047211 */ /* 0x000fe400078f28ff */
[----:B------:R-:W-:-:S03]  /*1c430*/  SHF.R.S32.HI R9, RZ, 0x4, R8 ;  /* 0x00000004ff097819 */ /* 0x000fc60000011408 */
[----:B------:R-:W-:Y:S01]  /*1c440*/  IMAD.SHL.U32 R10, R4, 0x20, RZ ;  /* 0x00000020040a7824 */ /* 0x000fe200078e00ff */
[C---:B------:R-:W-:Y:S02]  /*1c450*/  LOP3.LUT R4, R8.reuse, 0x3fffff0, RZ, 0xc0, !PT ;  /* 0x03fffff008047812 */ /* 0x040fe400078ec0ff */
[----:B------:R-:W-:Y:S02]  /*1c460*/  LEA.HI R8, R8, R9, RZ, 0x1 ;  /* 0x0000000908087211 */ /* 0x000fe400078f08ff */
[----:B------:R-:W-:Y:S02]  /*1c470*/  LOP3.LUT R11, R10, 0xfffffc00, RZ, 0xc0, !PT ;  /* 0xfffffc000a0b7812 */ /* 0x000fe400078ec0ff */
[----:B------:R-:W-:Y:S02]  /*1c480*/  IADD3 R4, R86, -R4, RZ ;  /* 0x8000000456047210 */ /* 0x000fe40007ffe0ff */
[----:B------:R-:W-:-:S03]  /*1c490*/  LOP3.LUT R8, R8, 0x1ffffffe, RZ, 0xc0, !PT ;  /* 0x1ffffffe08087812 */ /* 0x000fc600078ec0ff */
[----:B------:R-:W-:Y:S02]  /*1c4a0*/  IMAD R11, R4, 0x40, R11 ;  /* 0x00000040040b7824 */ /* 0x000fe400078e020b */
[----:B------:R-:W-:-:S04]  /*1c4b0*/  IMAD.IADD R8, R9, 0x1, -R8 ;  /* 0x0000000109087824 */ /* 0x000fc800078e0a08 */
[----:B------:R-:W-:-:S04]  /*1c4c0*/  IMAD R5, R8, 0x8, R11 ;  /* 0x0000000808057824 */ /* 0x000fc800078e020b */
[----:B------:R-:W-:Y:S01]  /*1c4d0*/  IMAD.WIDE R4, R5, 0x2, R20 ;  /* 0x0000000205047825 */ /* 0x000fe200078e0214 */
[----:B------:R-:W-:Y:S02]  /*1c4e0*/  BAR.SYNC.DEFER_BLOCKING 0x1, 0x100 ;  /* 0x0044000000007b1d */ /* 0x000fe40000010000 */
[C---:B------:R-:W-:Y:S02]  /*1c4f0*/  IADD3 R71, P2, R4.reuse, 0x4000, RZ ;  /* 0x0000400004477810 */ /* 0x040fe40007f5e0ff */
[C---:B------:R-:W-:Y:S02]  /*1c500*/  LOP3.LUT R29, R4.reuse, 0x380, RZ, 0xc0, !PT ;  /* 0x00000380041d7812 */ /* 0x040fe400078ec0ff */
[C---:B------:R-:W-:Y:S01]  /*1c510*/  IADD3 R59, P5, R4.reuse, 0x20, RZ ;  /* 0x00000020043b7810 */ /* 0x040fe20007fbe0ff */
[----:B------:R-:W-:Y:S01]  /*1c520*/  IMAD.X R15, RZ, RZ, R5, P2 ;  /* 0x000000ffff0f7224 */ /* 0x000fe200010e0605 */
[----:B------:R-:W-:Y:S02]  /*1c530*/  IADD3 R63, P0, R4, 0x40, RZ ;  /* 0x00000040043f7810 */ /* 0x000fe40007f1e0ff */
[----:B------:R-:W-:-:S02]  /*1c540*/  LOP3.LUT R14, R71, 0x380, RZ, 0xc0, !PT ;  /* 0x00000380470e7812 */ /* 0x000fc400078ec0ff */
[C---:B------:R-:W-:Y:S01]  /*1c550*/  IADD3 R67, P1, R4.reuse, 0x60, RZ ;  /* 0x0000006004437810 */ /* 0x040fe20007f3e0ff */
[--C-:B------:R-:W-:Y:S01]  /*1c560*/  IMAD.X R11, RZ, RZ, R5.reuse, P0 ;  /* 0x000000ffff0b7224 */ /* 0x100fe200000e0605 */
[----:B------:R-:W-:Y:S02]  /*1c570*/  IADD3 R79, P4, R4, 0x4040, RZ ;  /* 0x00004040044f7810 */ /* 0x000fe40007f9e0ff */
[----:B------:R-:W-:Y:S01]  /*1c580*/  SHF.R.U64 R29, R29, 0x3, RZ ;  /* 0x000000031d1d7819 */ /* 0x000fe200000012ff */
[--C-:B------:R-:W-:Y:S01]  /*1c590*/  IMAD.X R13, RZ, RZ, R5.reuse, P1 ;  /* 0x000000ffff0d7224 */ /* 0x100fe200008e0605 */
[----:B------:R-:W-:Y:S01]  /*1c5a0*/  IADD3.X R9, RZ, R5, RZ, P5, !PT ;  /* 0x00000005ff097210 */ /* 0x000fe20002ffe4ff */
[----:B------:R-:W-:Y:S01]  /*1c5b0*/  IMAD.X R27, RZ, RZ, R5, P4 ;  /* 0x000000ffff1b7224 */ /* 0x000fe200020e0605 */
[----:B------:R-:W-:Y:S02]  /*1c5c0*/  LOP3.LUT R8, R59, 0x380, RZ, 0xc0, !PT ;  /* 0x000003803b087812 */ /* 0x000fe400078ec0ff */
[----:B------:R-:W-:-:S02]  /*1c5d0*/  LOP3.LUT R10, R63, 0x380, RZ, 0xc0, !PT ;  /* 0x000003803f0a7812 */ /* 0x000fc400078ec0ff */
[C---:B------:R-:W-:Y:S02]  /*1c5e0*/  IADD3 R83, P5, R4.reuse, 0x4060, RZ ;  /* 0x0000406004537810 */ /* 0x040fe40007fbe0ff */
[----:B------:R-:W-:Y:S02]  /*1c5f0*/  IADD3 R75, P3, R4, 0x4020, RZ ;  /* 0x00004020044b7810 */ /* 0x000fe40007f7e0ff */
[----:B------:R-:W-:Y:S02]  /*1c600*/  SHF.R.U64 R14, R14, 0x3, RZ ;  /* 0x000000030e0e7819 */ /* 0x000fe400000012ff */
[----:B------:R-:W-:Y:S02]  /*1c610*/  LOP3.LUT R12, R67, 0x380, RZ, 0xc0, !PT ;  /* 0x00000380430c7812 */ /* 0x000fe400078ec0ff */
[----:B------:R-:W-:Y:S01]  /*1c620*/  LOP3.LUT R4, R29, R4, RZ, 0x3c, !PT ;  /* 0x000000041d047212 */ /* 0x000fe200078e3cff */
[----:B------:R-:W-:Y:S01]  /*1c630*/  IMAD.X R29, RZ, RZ, R5, P5 ;  /* 0x000000ffff1d7224 */ /* 0x000fe200028e0605 */
[----:B------:R-:W-:-:S02]  /*1c640*/  LOP3.LUT R26, R79, 0x380, RZ, 0xc0, !PT ;  /* 0x000003804f1a7812 */ /* 0x000fc400078ec0ff */
[----:B------:R-:W-:Y:S02]  /*1c650*/  SHF.R.U64 R8, R8, 0x3, RZ ;  /* 0x0000000308087819 */ /* 0x000fe400000012ff */
[----:B------:R-:W-:Y:S02]  /*1c660*/  SHF.R.U64 R10, R10, 0x3, RZ ;  /* 0x000000030a0a7819 */ /* 0x000fe400000012ff */
[----:B------:R-:W-:Y:S02]  /*1c670*/  LOP3.LUT R28, R83, 0x380, RZ, 0xc0, !PT ;  /* 0x00000380531c7812 */ /* 0x000fe400078ec0ff */
[----:B------:R-:W-:Y:S02]  /*1c680*/  LOP3.LUT R24, R75, 0x380, RZ, 0xc0, !PT ;  /* 0x000003804b187812 */ /* 0x000fe400078ec0ff */
[----:B------:R-:W-:Y:S02]  /*1c690*/  LOP3.LUT R14, R14, R71, RZ, 0x3c, !PT ;  /* 0x000000470e0e7212 */ /* 0x000fe400078e3cff */
[----:B------:R-:W-:-:S02]  /*1c6a0*/  SHF.R.U64 R12, R12, 0x3, RZ ;  /* 0x000000030c0c7819 */ /* 0x000fc400000012ff */
[----:B------:R-:W-:Y:S02]  /*1c6b0*/  SHF.R.U64 R26, R26, 0x3, RZ ;  /* 0x000000031a1a7819 */ /* 0x000fe400000012ff */
[----:B------:R-:W-:Y:S02]  /*1c6c0*/  MOV R71, R4 ;  /* 0x0000000400477202 */ /* 0x000fe40000000f00 */
[----:B------:R-:W-:Y:S02]  /*1c6d0*/  LOP3.LUT R8, R8, R59, RZ, 0x3c, !PT ;  /* 0x0000003b08087212 */ /* 0x000fe400078e3cff */
[----:B------:R-:W-:Y:S02]  /*1c6e0*/  LOP3.LUT R10, R10, R63, RZ, 0x3c, !PT ;  /* 0x0000003f0a0a7212 */ /* 0x000fe400078e3cff */
[----:B------:R-:W-:Y:S02]  /*1c6f0*/  F2FP.F16.F32.PACK_AB R4, R103, R6 ;  /* 0x000000066704723e */ /* 0x000fe400000000ff */
[----:B------:R-:W-:-:S02]  /*1c700*/  IADD3.X R25, RZ, R5, RZ, P3, !PT ;  /* 0x00000005ff197210 */ /* 0x000fc40001ffe4ff */
[----:B------:R-:W-:Y:S02]  /*1c710*/  SHF.R.U64 R28, R28, 0x3, RZ ;  /* 0x000000031c1c7819 */ /* 0x000fe400000012ff */
[----:B------:R-:W-:Y:S02]  /*1c720*/  F2FP.F16.F32.PACK_AB R6, R102, R7 ;  /* 0x000000076606723e */ /* 0x000fe400000000ff */
[----:B------:R-:W-:Y:S02]  /*1c730*/  SHF.R.U64 R24, R24, 0x3, RZ ;  /* 0x0000000318187819 */ /* 0x000fe400000012ff */
[----:B------:R-:W-:Y:S02]  /*1c740*/  F2FP.F16.F32.PACK_AB R5, R105, R106 ;  /* 0x0000006a6905723e */ /* 0x000fe400000000ff */
[----:B------:R-:W-:Y:S02]  /*1c750*/  F2FP.F16.F32.PACK_AB R7, R85, R104 ;  /* 0x000000685507723e */ /* 0x000fe400000000ff */
[----:B------:R-:W-:-:S02]  /*1c760*/  LOP3.LUT R12, R12, R67, RZ, 0x3c, !PT ;  /* 0x000000430c0c7212 */ /* 0x000fc400078e3cff */
[----:B------:R-:W-:Y:S01]  /*1c770*/  LOP3.LUT R26, R26, R79, RZ, 0x3c, !PT ;  /* 0x0000004f1a1a7212 */ /* 0x000fe200078e3cff */
[----:B------:R0:W-:Y:S01]  /*1c780*/  STSM.16.M88.4 [R71], R4 ;  /* 0x0000000447007844 */ /* 0x0001e20000000200 */
[----:B------:R-:W-:Y:S02]  /*1c790*/  MOV R70, R8 ;  /* 0x0000000800467202 */ /* 0x000fe40000000f00 */
[----:B------:R-:W-:Y:S02]  /*1c7a0*/  MOV R67, R10 ;  /* 0x0000000a00437202 */ /* 0x000fe40000000f00 */
[----:B------:R-:W-:Y:S02]  /*1c7b0*/  LOP3.LUT R28, R28, R83, RZ, 0x3c, !PT ;  /* 0x000000531c1c7212 */ /* 0x000fe400078e3cff */
[----:B------:R-:W-:Y:S02]  /*1c7c0*/  F2FP.F16.F32.PACK_AB R8, R95, R94 ;  /* 0x0000005e5f08723e */ /* 0x000fe400000000ff */
[----:B------:R-:W-:-:S02]  /*1c7d0*/  F2FP.F16.F32.PACK_AB R9, R81, R84 ;  /* 0x000000545109723e */ /* 0x000fc400000000ff */
[----:B------:R-:W-:Y:S02]  /*1c7e0*/  F2FP.F16.F32.PACK_AB R10, R100, R93 ;  /* 0x0000005d640a723e */ /* 0x000fe400000000ff */
[----:B------:R-:W-:Y:S02]  /*1c7f0*/  F2FP.F16.F32.PACK_AB R11, R77, R80 ;  /* 0x000000504d0b723e */ /* 0x000fe400000000ff */
[----:B------:R-:W-:Y:S02]  /*1c800*/  LOP3.LUT R24, R24, R75, RZ, 0x3c, !PT ;  /* 0x0000004b18187212 */ /* 0x000fe400078e3cff */
[----:B------:R-:W-:Y:S01]  /*1c810*/  MOV R59, R26 ;  /* 0x0000001a003b7202 */ /* 0x000fe20000000f00 */
[----:B------:R1:W-:Y:S01]  /*1c820*/  STSM.16.M88.4 [R70], R8 ;  /* 0x0000000846007844 */ /* 0x0003e20000000200 */
[----:B0-----:R-:W-:Y:S02]  /*1c830*/  F2FP.F16.F32.PACK_AB R4, R101, R92 ;  /* 0x0000005c6504723e */ /* 0x001fe400000000ff */
[----:B------:R-:W-:-:S02]  /*1c840*/  F2FP.F16.F32.PACK_AB R5, R73, R76 ;  /* 0x0000004c4905723e */ /* 0x000fc400000000ff */
[----:B------:R-:W-:Y:S02]  /*1c850*/  F2FP.F16.F32.PACK_AB R6, R98, R91 ;  /* 0x0000005b6206723e */ /* 0x000fe400000000ff */
[----:B------:R-:W-:Y:S02]  /*1c860*/  F2FP.F16.F32.PACK_AB R7, R69, R72 ;  /* 0x000000484507723e */ /* 0x000fe400000000ff */
[----:B------:R-:W-:Y:S02]  /*1c870*/  F2FP.F16.F32.PACK_AB R27, R51, R58 ;  /* 0x0000003a331b723e */ /* 0x000fe400000000ff */
[----:B------:R-:W-:Y:S01]  /*1c880*/  MOV R66, R12 ;  /* 0x0000000c00427202 */ /* 0x000fe20000000f00 */
[----:B------:R0:W-:Y:S01]  /*1c890*/  STSM.16.M88.4 [R67], R4 ;  /* 0x0000000443007844 */ /* 0x0001e20000000200 */
[----:B------:R-:W-:Y:S02]  /*1c8a0*/  MOV R63, R14 ;  /* 0x0000000e003f7202 */ /* 0x000fe40000000f00 */
[----:B------:R-:W-:-:S02]  /*1c8b0*/  MOV R51, R28 ;  /* 0x0000001c00337202 */ /* 0x000fc40000000f00 */
[----:B------:R-:W-:Y:S02]  /*1c8c0*/  MOV R62, R24 ;  /* 0x00000018003e7202 */ /* 0x000fe40000000f00 */
[----:B------:R-:W-:Y:S02]  /*1c8d0*/  F2FP.F16.F32.PACK_AB R12, R99, R90 ;  /* 0x0000005a630c723e */ /* 0x000fe400000000ff */
[----:B------:R-:W-:Y:S02]  /*1c8e0*/  F2FP.F16.F32.PACK_AB R13, R65, R68 ;  /* 0x00000044410d723e */ /* 0x000fe400000000ff */
[----:B------:R-:W-:Y:S02]  /*1c8f0*/  F2FP.F16.F32.PACK_AB R14, R96, R89 ;  /* 0x00000059600e723e */ /* 0x000fe400000000ff */
[----:B------:R-:W-:Y:S02]  /*1c900*/  F2FP.F16.F32.PACK_AB R15, R61, R64 ;  /* 0x000000403d0f723e */ /* 0x000fe400000000ff */
[----:B------:R-:W-:Y:S01]  /*1c910*/  F2FP.F16.F32.PACK_AB R29, R30, R47 ;  /* 0x0000002f1e1d723e */ /* 0x000fe200000000ff */
[----:B------:R-:W-:Y:S01]  /*1c920*/  IMAD.MOV.U32 R47, RZ, RZ, RZ ;  /* 0x000000ffff2f7224 */ /* 0x000fe200078e00ff */
[----:B------:R-:W-:Y:S01]  /*1c930*/  F2FP.F16.F32.PACK_AB R24, R97, R88 ;  /* 0x000000586118723e */ /* 0x000fe200000000ff */
[----:B------:R2:W-:Y:S01]  /*1c940*/  STSM.16.M88.4 [R66], R12 ;  /* 0x0000000c42007844 */ /* 0x0005e20000000200 */
[----:B------:R-:W-:-:S02]  /*1c950*/  F2FP.F16.F32.PACK_AB R25, R55, R60 ;  /* 0x0000003c3719723e */ /* 0x000fc400000000ff */
[----:B------:R-:W-:Y:S02]  /*1c960*/  F2FP.F16.F32.PACK_AB R26, R57, R56 ;  /* 0x00000038391a723e */ /* 0x000fe400000000ff */
[----:B------:R-:W-:Y:S02]  /*1c970*/  F2FP.F16.F32.PACK_AB R30, R52, R33 ;  /* 0x00000021341e723e */ /* 0x000fe400000000ff */
[----:B------:R-:W-:Y:S01]  /*1c980*/  ISETP.NE.U32.AND P2, PT, RZ, UR4, PT ;  /* 0x00000004ff007c0c */ /* 0x000fe2000bf45070 */
[----:B------:R-:W-:Y:S01]  /*1c990*/  STSM.16.M88.4 [R63], R24 ;  /* 0x000000183f007844 */ /* 0x000fe20000000200 */
[----:B-1----:R-:W-:Y:S02]  /*1c9a0*/  IADD3 R10, P0, R74, UR4, RZ ;  /* 0x000000044a0a7c10 */ /* 0x002fe4000ff1e0ff */
[----:B------:R-:W-:Y:S02]  /*1c9b0*/  F2FP.F16.F32.PACK_AB R28, R53, R44 ;  /* 0x0000002c351c723e */ /* 0x000fe400000000ff */
[----:B------:R-:W-:-:S02]  /*1c9c0*/  F2FP.F16.F32.PACK_AB R33, R34, R43 ;  /* 0x0000002b2221723e */ /* 0x000fc400000000ff */
[----:B------:R-:W-:Y:S01]  /*1c9d0*/  F2FP.F16.F32.PACK_AB R34, R48, R41 ;  /* 0x000000293022723e */ /* 0x000fe200000000ff */
[----:B------:R-:W-:Y:S01]  /*1c9e0*/  STSM.16.M88.4 [R62], R28 ;  /* 0x0000001c3e007844 */ /* 0x000fe20000000200 */
[----:B0-----:R-:W-:Y:S02]  /*1c9f0*/  F2FP.F16.F32.PACK_AB R4, R45, R40 ;  /* 0x000000282d04723e */ /* 0x001fe400000000ff */
[----:B------:R-:W-:Y:S01]  /*1ca00*/  F2FP.F16.F32.PACK_AB R5, R39, R46 ;  /* 0x0000002e2705723e */ /* 0x000fe200000000ff */
[----:B------:R-:W-:Y:S01]  /*1ca10*/  STSM.16.M88.4 [R59], R32 ;  /* 0x000000203b007844 */ /* 0x000fe20000000200 */
[----:B------:R-:W-:Y:S02]  /*1ca20*/  F2FP.F16.F32.PACK_AB R6, R37, R36 ;  /* 0x000000242506723e */ /* 0x000fe400000000ff */
[----:B------:R-:W-:Y:S02]  /*1ca30*/  F2FP.F16.F32.PACK_AB R7, R87, R42 ;  /* 0x0000002a5707723e */ /* 0x000fe400000000ff */
[----:B------:R-:W-:-:S02]  /*1ca40*/  ISETP.NE.AND.EX P2, PT, RZ, UR5, PT, P2 ;  /* 0x00000005ff007c0c */ /* 0x000fc4000bf45320 */
[----:B------:R-:W-:Y:S01]  /*1ca50*/  IADD3.X R11, R78, UR5, RZ, P0, !PT ;  /* 0x000000054e0b7c10 */ /* 0x000fe200087fe4ff */
[----:B------:R-:W-:Y:S01]  /*1ca60*/  ULDC.64 UR4, c[0x0][0xbe0] ;  /* 0x0002f80000047ab9 */ /* 0x000fe20000000a00 */
[----:B------:R0:W-:Y:S01]  /*1ca70*/  STSM.16.M88.4 [R51], R4 ;  /* 0x0000000433007844 */ /* 0x0001e20000000200 */
[----:B------:R-:W-:Y:S01]  /*1ca80*/  BAR.SYNC.DEFER_BLOCKING 0x1, 0x100 ;  /* 0x0044000000007b1d */ /* 0x000fe20000010000 */
[----:B------:R-:W-:-:S04]  /*1ca90*/  ISETP.NE.U32.AND P0, PT, RZ, UR4, PT ;  /* 0x00000004ff007c0c */ /* 0x000fc8000bf05070 */
[----:B------:R-:W-:-:S13]  /*1caa0*/  ISETP.NE.AND.EX P0, PT, RZ, UR5, PT, P0 ;  /* 0x00000005ff007c0c */ /* 0x000fda000bf05300 */
[----:B------:R-:W-:Y:S01]  /*1cab0*/  @P0 IADD3 R8, P1, R74, UR4, RZ ;  /* 0x000000044a080c10 */ /* 0x000fe2000ff3e0ff */
[----:B------:R-:W-:Y:S02]  /*1cac0*/  ULDC UR4, c[0x0][0xa88] ;  /* 0x0002a20000047ab9 */ /* 0x000fe40000000800 */
[----:B------:R-:W-:Y:S01]  /*1cad0*/  IMAD.U32 R46, RZ, RZ, UR4 ;  /* 0x00000004ff2e7e24 */ /* 0x000fe2000f8e00ff */
[----:B------:R-:W-:Y:S01]  /*1cae0*/  @P0 IADD3.X R9, R78, UR5, RZ, P1, !PT ;  /* 0x000000054e090c10 */ /* 0x000fe20008ffe4ff */
[----:B------:R1:W5:Y:S04]  /*1caf0*/  @P2 LDG.E R47, desc[UR6][R10.64] ;  /* 0x000000060a2f2981 */ /* 0x000368000c1e1900 */
[----:B------:R1:W5:Y:S01]  /*1cb00*/  @P0 LDG.E R46, desc[UR6][R8.64] ;  /* 0x00000006082e0981 */ /* 0x000362000c1e1900 */
[----:B--2---:R-:W-:-:S05]  /*1cb10*/  IADD3 R13, R16, R107, RZ ;  /* 0x0000006b100d7210 */ /* 0x004fca0007ffe0ff */
[----:B0-----:R-:W-:Y:S01]  /*1cb20*/  IMAD.WIDE R4, R13, 0x2, R20 ;  /* 0x000000020d047825 */ /* 0x001fe200078e0214 */
[----:B-1----:R-:W-:Y:S06]  /*1cb30*/  @P0 BRA `(.L_x_6162) ;  /* 0x0000000000140947 */ /* 0x002fec0003800000 */
[----:B------:R-:W-:Y:S05]  /*1cb40*/  @!P2 BRA `(.L_x_6162) ;  /* 0x000000000010a947 */ /* 0x000fea0003800000 */
[----:B------:R-:W-:Y:S02]  /*1cb50*/  ULDC.64 UR4, c[0x0][0x208] ;  /* 0x0000820000047ab9 */ /* 0x000fe40000000a00 */
[----:B------:R-:W2:Y:S04]  /*1cb60*/  LDG.E R7, desc[UR4][R10.64] ;  /* 0x000000040a077981 */ /* 0x000ea8000c1e1900 */
[----:B-----5:R-:W2:Y:S02]  /*1cb70*/  LDG.E R46, desc[UR4][R10.64+0x4] ;  /* 0x000004040a2e7981 */ /* 0x020ea4000c1e1900 */
[----:B--2---:R-:W-:-:S07]  /*1cb80*/  IMAD.IADD R46, R46, 0x1, -R7 ;  /* 0x000000012e2e7824 */ /* 0x004fce00078e0a07 */
.L_x_6162:
[----:B------:R-:W2:Y:S01]  /*1cb90*/  LDL R12, [R1+0x90] ;  /* 0x00009000010c7983 */ /* 0x000ea20000100800 */
[----:B------:R-:W-:-:S03]  /*1cba0*/  ULDC.64 UR4, c[0x0][0xb70] ;  /* 0x0002dc0000047ab9 */ /* 0x000fc60000000a00 */
[----:B------:R-:W3:Y:S04]  /*1cbb0*/  LDL.LU R53, [R1+0x80] ;  /* 0x0000800001357983 */ /* 0x000ee80000300800 */
[----:B------:R-:W2:Y:S01]  /*1cbc0*/  LDL.LU R52, [R1+0x88] ;  /* 0x0000880001347983 */ /* 0x000ea20000300800 */
[--C-:B-----5:R-:W-:Y:S01]  /*1cbd0*/  SHF.R.S32.HI R21, RZ, 0x1f, R47.reuse ;  /* 0x0000001fff157819 */ /* 0x120fe2000001142f */
[----:B------:R-:W-:Y:S01]  /*1cbe0*/  IMAD.MOV.U32 R20, RZ, RZ, R47 ;  /* 0x000000ffff147224 */ /* 0x000fe200078e002f */
[----:B------:R-:W-:Y:S01]  /*1cbf0*/  IADD3 R9, P0, R4, 0x1000, RZ ;  /* 0x0000100004097810 */ /* 0x000fe20007f1e0ff */
[----:B------:R-:W-:Y:S01]  /*1cc00*/  ULDC.64 UR6, c[0x0][0x208] ;  /* 0x0000820000067ab9 */ /* 0x000fe20000000a00 */
[----:B------:R-:W-:Y:S02]  /*1cc10*/  SEL R50, R38, RZ, !P2 ;  /* 0x000000ff26327207 */ /* 0x000fe40005000000 */
[----:B------:R-:W-:-:S02]  /*1cc20*/  LOP3.LUT R8, R9, 0x380, RZ, 0xc0, !PT ;  /* 0x0000038009087812 */ /* 0x000fc400078ec0ff */
[----:B------:R-:W-:Y:S02]  /*1cc30*/  SEL R51, R82, RZ, !P2 ;  /* 0x000000ff52337207 */ /* 0x000fe40005000000 */
[----:B------:R-:W-:Y:S02]  /*1cc40*/  SHF.R.U64 R8, R8, 0x3, RZ ;  /* 0x0000000308087819 */ /* 0x000fe400000012ff */
[----:B------:R-:W-:Y:S02]  /*1cc50*/  SHF.R.S32.HI R14, RZ, 0x1f, R86 ;  /* 0x0000001fff0e7819 */ /* 0x000fe40000011456 */
[----:B------:R-:W-:Y:S02]  /*1cc60*/  LOP3.LUT R8, R8, R9, RZ, 0x3c, !PT ;  /* 0x0000000908087212 */ /* 0x000fe400078e3cff */
[----:B------:R-:W-:Y:S02]  /*1cc70*/  LEA.HI R14, R14, R86, RZ, 0x7 ;  /* 0x000000560e0e7211 */ /* 0x000fe400078f38ff */
[----:B------:R-:W-:-:S02]  /*1cc80*/  IADD3 R13, P1, R4, 0x2000, RZ ;  /* 0x00002000040d7810 */ /* 0x000fc40007f3e0ff */
[----:B------:R-:W-:Y:S02]  /*1cc90*/  LOP3.LUT R14, R14, 0xffffff80, RZ, 0xc0, !PT ;  /* 0xffffff800e0e7812 */ /* 0x000fe400078ec0ff */
[C---:B------:R-:W-:Y:S02]  /*1cca0*/  IADD3 R25, P2, R4.reuse, 0x3000, RZ ;  /* 0x0000300004197810 */ /* 0x040fe40007f5e0ff */
[----:B------:R-:W-:Y:S01]  /*1ccb0*/  IADD3 R29, P3, R4, 0x4000, RZ ;  /* 0x00004000041d7810 */ /* 0x000fe20007f7e0ff */
[----:B------:R-:W-:Y:S01]  /*1ccc0*/  IMAD.IADD R14, R86, 0x1, -R14 ;  /* 0x00000001560e7824 */ /* 0x000fe200078e0a0e */
[----:B------:R-:W-:Y:S02]  /*1ccd0*/  LOP3.LUT R24, R25, 0x380, RZ, 0xc0, !PT ;  /* 0x0000038019187812 */ /* 0x000fe400078ec0ff */
[----:B------:R-:W-:Y:S02]  /*1cce0*/  LOP3.LUT R28, R29, 0x380, RZ, 0xc0, !PT ;  /* 0x000003801d1c7812 */ /* 0x000fe400078ec0ff */
[----:B------:R-:W-:-:S02]  /*1ccf0*/  SHF.R.U64 R24, R24, 0x3, RZ ;  /* 0x0000000318187819 */ /* 0x000fc400000012ff */
[----:B------:R-:W-:Y:S02]  /*1cd00*/  SHF.R.U64 R28, R28, 0x3, RZ ;  /* 0x000000031c1c7819 */ /* 0x000fe400000012ff */
[----:B------:R-:W-:Y:S01]  /*1cd10*/  LOP3.LUT R24, R24, R25, RZ, 0x3c, !PT ;  /* 0x0000001918187212 */ /* 0x000fe200078e3cff */
[--C-:B------:R-:W-:Y:S01]  /*1cd20*/  IMAD.X R25, RZ, RZ, R5.reuse, P2 ;  /* 0x000000ffff197224 */ /* 0x100fe200010e0605 */
[----:B------:R-:W-:Y:S01]  /*1cd30*/  LOP3.LUT R28, R28, R29, RZ, 0x3c, !PT ;  /* 0x0000001d1c1c7212 */ /* 0x000fe200078e3cff */
[----:B------:R-:W-:Y:S01]  /*1cd40*/  IMAD.X R29, RZ, RZ, R5, P3 ;  /* 0x000000ffff1d7224 */ /* 0x000fe200018e0605 */
[----:B------:R-:W-:Y:S01]  /*1cd50*/  BSSY B1, `(.L_x_6163) ;  /* 0x0000067000017945 */ /* 0x000fe20003800000 */
[----:B---3--:R-:W-:Y:S01]  /*1cd60*/  SHF.R.S32.HI R49, RZ, 0x1f, R53 ;  /* 0x0000001fff317819 */ /* 0x008fe20000011435 */
[----:B------:R-:W-:-:S04]  /*1cd70*/  IMAD.WIDE.U32 R6, R53, UR4, R20 ;  /* 0x0000000435067c25 */ /* 0x000fc8000f8e0014 */
[----:B------:R-:W-:-:S04]  /*1cd80*/  IMAD R10, R49, UR4, RZ ;  /* 0x00000004310a7c24 */ /* 0x000fc8000f8e02ff */
[----:B------:R-:W-:Y:S01]  /*1cd90*/  IMAD R11, R53, UR5, R10 ;  /* 0x00000005350b7c24 */ /* 0x000fe2000f8e020a */
[----:B------:R-:W-:Y:S02]  /*1cda0*/  ULDC.64 UR4, c[0x0][0xb78] ;  /* 0x0002de0000047ab9 */ /* 0x000fe40000000a00 */
[----:B------:R-:W-:Y:S02]  /*1cdb0*/  IMAD R9, R50, UR4, RZ ;  /* 0x0000000432097c24 */ /* 0x000fe4000f8e02ff */
[----:B------:R-:W-:Y:S01]  /*1cdc0*/  IADD3 R7, R7, R11, RZ ;  /* 0x0000000b07077210 */ /* 0x000fe20007ffe0ff */
[----:B--2---:R-:W-:Y:S01]  /*1cdd0*/  IMAD R11, R52, 0x80, R12 ;  /* 0x00000080340b7824 */ /* 0x004fe200078e020c */
[----:B------:R-:W-:Y:S01]  /*1cde0*/  LOP3.LUT R12, R13, 0x380, RZ, 0xc0, !PT ;  /* 0x000003800d0c7812 */ /* 0x000fe200078ec0ff */
[C---:B------:R-:W-:Y:S02]  /*1cdf0*/  IMAD R10, R51.reuse, UR5, R9 ;  /* 0x00000005330a7c24 */ /* 0x040fe4000f8e0209 */
[----:B------:R-:W-:Y:S01]  /*1ce00*/  IMAD.WIDE.U32 R6, R51, UR4, R6 ;  /* 0x0000000433067c25 */ /* 0x000fe2000f8e0006 */
[----:B------:R-:W-:Y:S01]  /*1ce10*/  SHF.R.S32.HI R9, RZ, 0x1f, R11 ;  /* 0x0000001fff097819 */ /* 0x000fe2000001140b */
[----:B------:R-:W-:Y:S01]  /*1ce20*/  ULDC.64 UR4, c[0x0][0xb40] ;  /* 0x0002d00000047ab9 */ /* 0x000fe20000000a00 */
[----:B------:R-:W-:-:S02]  /*1ce30*/  SHF.R.U64 R12, R12, 0x3, RZ ;  /* 0x000000030c0c7819 */ /* 0x000fc400000012ff */
[----:B------:R-:W-:Y:S02]  /*1ce40*/  IADD3 R6, P4, R11, R6, RZ ;  /* 0x000000060b067210 */ /* 0x000fe40007f9e0ff */
[----:B------:R-:W-:Y:S02]  /*1ce50*/  LOP3.LUT R12, R12, R13, RZ, 0x3c, !PT ;  /* 0x0000000d0c0c7212 */ /* 0x000fe400078e3cff */
[----:B------:R-:W-:Y:S01]  /*1ce60*/  IADD3.X R9, R9, R7, R10, P4, !PT ;  /* 0x0000000709097210 */ /* 0x000fe200027fe40a */
[----:B------:R-:W-:Y:S01]  /*1ce70*/  VIADD R7, R11, 0x8 ;  /* 0x000000080b077836 */ /* 0x000fe20000000000 */
[C---:B------:R-:W-:Y:S02]  /*1ce80*/  LEA R44, P5, R6.reuse, UR4, 0x2 ;  /* 0x00000004062c7c11 */ /* 0x040fe4000f8a10ff */
[----:B------:R-:W-:Y:S02]  /*1ce90*/  IADD3.X R13, RZ, R5, RZ, P1, !PT ;  /* 0x00000005ff0d7210 */ /* 0x000fe40000ffe4ff */
[----:B------:R-:W-:Y:S01]  /*1cea0*/  LEA.HI.X R45, R6, UR5, R9, 0x2, P5 ;  /* 0x00000005062d7c11 */ /* 0x000fe2000a8f1409 */
[----:B------:R-:W-:Y:S01]  /*1ceb0*/  IMAD.X R9, RZ, RZ, R5, P0 ;  /* 0x000000ffff097224 */ /* 0x000fe200000e0605 */
[----:B------:R-:W-:Y:S01]  /*1cec0*/  LOP3.LUT P0, RZ, R14, 0x3, RZ, 0xc0, !PT ;  /* 0x000000030eff7812 */ /* 0x000fe2000780c0ff */
[----:B------:R-:W-:Y:S01]  /*1ced0*/  ULDC.64 UR4, c[0x0][0xaa0] ;  /* 0x0002a80000047ab9 */ /* 0x000fe20000000a00 */
[----:B------:R-:W-:-:S02]  /*1cee0*/  IADD3 R33, P4, R4, 0x5000, RZ ;  /* 0x0000500004217810 */ /* 0x000fc40007f9e0ff */
[C---:B------:R-:W-:Y:S02]  /*1cef0*/  IADD3 R37, P5, R4.reuse, 0x6000, RZ ;  /* 0x0000600004257810 */ /* 0x040fe40007fbe0ff */
[-C--:B------:R-:W-:Y:S02]  /*1cf00*/  ISETP.GE.OR P1, PT, R11, R46.reuse, P0 ;  /* 0x0000002e0b00720c */ /* 0x080fe40000726670 */
[C---:B------:R-:W-:Y:S02]  /*1cf10*/  LOP3.LUT R6, R4.reuse, 0x380, RZ, 0xc0, !PT ;  /* 0x0000038004067812 */ /* 0x040fe400078ec0ff */
[----:B------:R-:W-:Y:S02]  /*1cf20*/  IADD3 R11, P2, R4, 0x7000, RZ ;  /* 0x00007000040b7810 */ /* 0x000fe40007f5e0ff */
[----:B------:R-:W-:Y:S02]  /*1cf30*/  ISETP.GE.OR P0, PT, R7, R46, P0 ;  /* 0x0000002e0700720c */ /* 0x000fe40000706670 */
[----:B------:R-:W-:Y:S01]  /*1cf40*/  LOP3.LUT R32, R33, 0x380, RZ, 0xc0, !PT ;  /* 0x0000038021207812 */ /* 0x000fe200078ec0ff */
[----:B------:R-:W-:Y:S01]  /*1cf50*/  IMAD.X R41, RZ, RZ, R5, P2 ;  /* 0x000000ffff297224 */ /* 0x000fe200010e0605 */
[----:B------:R-:W-:-:S02]  /*1cf60*/  LOP3.LUT R36, R37, 0x380, RZ, 0xc0, !PT ;  /* 0x0000038025247812 */ /* 0x000fc400078ec0ff */
[----:B------:R-:W-:Y:S01]  /*1cf70*/  SHF.R.U64 R7, R6, 0x3, RZ ;  /* 0x0000000306077819 */ /* 0x000fe200000012ff */
[----:B------:R-:W-:Y:S01]  /*1cf80*/  @!P1 STG.E desc[UR6][R44.64], R3 ;  /* 0x000000032c009986 */ /* 0x000fe2000c101906 */
[----:B------:R-:W-:Y:S02]  /*1cf90*/  LOP3.LUT R6, R11, 0x380, RZ, 0xc0, !PT ;  /* 0x000003800b067812 */ /* 0x000fe400078ec0ff */
[----:B------:R-:W-:Y:S02]  /*1cfa0*/  SHF.R.U64 R32, R32, 0x3, RZ ;  /* 0x0000000320207819 */ /* 0x000fe400000012ff */
[----:B------:R-:W-:Y:S01]  /*1cfb0*/  SHF.R.U64 R36, R36, 0x3, RZ ;  /* 0x0000000324247819 */ /* 0x000fe200000012ff */
[----:B------:R0:W-:Y:S01]  /*1cfc0*/  @!P0 STG.E desc[UR6][R44.64+0x20], R0 ;  /* 0x000020002c008986 */ /* 0x0001e2000c101906 */
[----:B------:R-:W-:Y:S02]  /*1cfd0*/  SHF.R.U64 R6, R6, 0x3, RZ ;  /* 0x0000000306067819 */ /* 0x000fe400000012ff */
        /* <DEDUP_REMOVED lines=9> */
[----:B------:R-:W-:Y:S01]  /*1d070*/  IMAD R48, R21, UR4, RZ ;  /* 0x0000000415307c24 */ /* 0x000fe2000f8e02ff */
[----:B------:R-:W-:Y:S02]  /*1d080*/  MOV R21, R17 ;  /* 0x0000001100157202 */ /* 0x000fe40000000f00 */
[----:B------:R-:W5:Y:S01]  /*1d090*/  LD.E.128 R4, desc[UR6][R4.64] ;  /* 0x0000000604047980 */ /* 0x000f62000c101d00 */
[----:B------:R-:W-:-:S03]  /*1d0a0*/  IMAD.MOV.U32 R20, RZ, RZ, R16 ;  /* 0x000000ffff147224 */ /* 0x000fc600078e0010 */
        /* <DEDUP_REMOVED lines=10> */
[----:B------:R-:W-:-:S04]  /*1d150*/  IMAD.WIDE.U32 R20, R47, UR4, R20 ;  /* 0x000000042f147c25 */ /* 0x000fc8000f8e0014 */
[----:B------:R-:W-:Y:S01]  /*1d160*/  IMAD R47, R47, UR5, R48 ;  /* 0x000000052f2f7c24 */ /* 0x000fe2000f8e0230 */
[----:B------:R-:W-:Y:S01]  /*1d170*/  ULDC.64 UR4, c[0x0][0xae0] ;  /* 0x0002b80000047ab9 */ /* 0x000fe20000000a00 */
[----:B0-----:R-:W-:Y:S02]  /*1d180*/  IMAD R45, R52, -0x80, R46 ;  /* 0xffffff80342d7824 */ /* 0x001fe400078e022e */
[----:B------:R-:W-:Y:S02]  /*1d190*/  IMAD.IADD R21, R21, 0x1, R47 ;  /* 0x0000000115157824 */ /* 0x000fe400078e022f */
[----:B------:R-:W-:Y:S01]  /*1d1a0*/  IMAD R0, R49, UR4, RZ ;  /* 0x0000000431007c24 */ /* 0x000fe2000f8e02ff */
[----:B------:R-:W-:Y:S01]  /*1d1b0*/  ISETP.GE.AND P3, PT, R22, R45, PT ;  /* 0x0000002d1600720c */ /* 0x000fe20003f66270 */
[----:B------:R-:W-:-:S04]  /*1d1c0*/  IMAD.WIDE.U32 R20, R53, UR4, R20 ;  /* 0x0000000435147c25 */ /* 0x000fc8000f8e0014 */
[----:B------:R-:W-:Y:S01]  /*1d1d0*/  IMAD R3, R53, UR5, R0 ;  /* 0x0000000535037c24 */ /* 0x000fe2000f8e0200 */
[----:B------:R-:W-:Y:S01]  /*1d1e0*/  ULDC.64 UR4, c[0x0][0xae8] ;  /* 0x0002ba0000047ab9 */ /* 0x000fe20000000a00 */
[----:B------:R-:W-:Y:S02]  /*1d1f0*/  VIADD R0, R2, 0x34820 ;  /* 0x0003482002007836 */ /* 0x000fe40000000000 */
[----:B------:R-:W-:Y:S02]  /*1d200*/  IMAD R44, R50, UR4, RZ ;  /* 0x00000004322c7c24 */ /* 0x000fe4000f8e02ff */
[----:B------:R-:W-:Y:S01]  /*1d210*/  IMAD.IADD R21, R21, 0x1, R3 ;  /* 0x0000000115157824 */ /* 0x000fe200078e0203 */
[----:B------:R-:W-:Y:S01]  /*1d220*/  PRMT R0, RZ, 0x654, R0 ;  /* 0x00000654ff007816 */ /* 0x000fe20000000000 */
[C---:B------:R-:W-:Y:S02]  /*1d230*/  IMAD R3, R51.reuse, UR5, R44 ;  /* 0x0000000533037c24 */ /* 0x040fe4000f8e022c */
[----:B------:R-:W-:Y:S01]  /*1d240*/  IMAD.WIDE.U32 R46, R51, UR4, R20 ;  /* 0x00000004332e7c25 */ /* 0x000fe2000f8e0014 */
[----:B-1----:R0:W-:Y:S01]  /*1d250*/  SYNCS.ARRIVE.TRANS64.RED.A1T0 RZ, [R0+URZ], RZ ;  /* 0x000000ff00ff79a7 */ /* 0x0021e2000810043f */
[----:B------:R-:W-:-:S02]  /*1d260*/  ISETP.GE.AND P0, PT, R223, R45, PT ;  /* 0x0000002ddf00720c */ /* 0x000fc40003f06270 */
[-C--:B------:R-:W-:Y:S02]  /*1d270*/  ISETP.GE.AND P1, PT, R222, R45.reuse, PT ;  /* 0x0000002dde00720c */ /* 0x080fe40003f26270 */
[----:B------:R-:W-:Y:S01]  /*1d280*/  ISETP.GE.AND P2, PT, R224, R45, PT ;  /* 0x0000002de000720c */ /* 0x000fe20003f46270 */
[----:B------:R-:W-:Y:S01]  /*1d290*/  IMAD.WIDE R44, R52, 0x80, R22 ;  /* 0x00000080342c7825 */ /* 0x000fe200078e0216 */
[----:B------:R-:W-:Y:S01]  /*1d2a0*/  IADD3 R51, R47, R3, RZ ;  /* 0x000000032f337210 */ /* 0x000fe20007ffe0ff */
[----:B0-----:R-:W-:Y:S10]  /*1d2b0*/  @P3 BRA `(.L_x_6164) ;  /* 0x0000000000403947 */ /* 0x001ff40003800000 */
        /* <DEDUP_REMOVED lines=14> */
[----:B-----5:R0:W-:Y:S04]  /*1d3a0*/  @!P3 STG.E.128 desc[UR8][R48.64], R4 ;  /* 0x000000043000b986 */ /* 0x0201e8000c101d08 */
[----:B------:R0:W-:Y:S02]  /*1d3b0*/  @!P4 STG.E.128 desc[UR8][R48.64+0x80], R28 ;  /* 0x0000801c3000c986 */ /* 0x0001e4000c101d08 */
.L_x_6164:
[----:B------:R-:W-:Y:S05]  /*1d3c0*/  BSYNC B1 ;  /* 0x0000000000017941 */ /* 0x000fea0003800000 */
.L_x_6163:
[----:B------:R-:W-:Y:S04]  /*1d3d0*/  BSSY B1, `(.L_x_6165) ;  /* 0x0000014000017945 */ /* 0x000fe80003800000 */
[----:B------:R-:W-:Y:S05]  /*1d3e0*/  @P0 BRA `(.L_x_6166) ;  /* 0x0000000000480947 */ /* 0x000fea0003800000 */
[----:B------:R-:W-:Y:S01]  /*1d3f0*/  IADD3 R3, P0, R44, 0x20, RZ ;  /* 0x000000202c037810 */ /* 0x000fe20007f1e0ff */
[----:B------:R-:W-:Y:S01]  /*1d400*/  ULDC.64 UR6, c[0x0][0xad8] ;  /* 0x0002b60000067ab9 */ /* 0x000fe20000000a00 */
[----:B0----5:R-:W-:Y:S01]  /*1d410*/  IMAD.MOV.U32 R4, RZ, RZ, R46 ;  /* 0x000000ffff047224 */ /* 0x021fe200078e002e */
[----:B------:R-:W-:Y:S01]  /*1d420*/  ULDC UR4, c[0x0][0xa8c] ;  /* 0x0002a30000047ab9 */ /* 0x000fe20000000800 */
[----:B------:R-:W-:Y:S01]  /*1d430*/  IADD3.X R0, RZ, R45, RZ, P0, !PT ;  /* 0x0000002dff007210 */ /* 0x000fe200007fe4ff */
[----:B------:R-:W-:Y:S01]  /*1d440*/  IMAD.MOV.U32 R5, RZ, RZ, R51 ;  /* 0x000000ffff057224 */ /* 0x000fe200078e0033 */
[----:B------:R-:W-:Y:S01]  /*1d450*/  ISETP.GE.AND P3, PT, R16, UR4, PT ;  /* 0x0000000410007c0c */ /* 0x000fe2000bf66270 */
[----:B------:R-:W-:Y:S01]  /*1d460*/  ULDC.64 UR8, c[0x0][0x208] ;  /* 0x0000820000087ab9 */ /* 0x000fe20000000a00 */
[----:B------:R-:W-:Y:S01]  /*1d470*/  ISETP.GE.AND P4, PT, R227, UR4, PT ;  /* 0x00000004e3007c0c */ /* 0x000fe2000bf86270 */
[----:B------:R-:W-:Y:S02]  /*1d480*/  IMAD R0, R0, UR6, RZ ;  /* 0x0000000600007c24 */ /* 0x000fe4000f8e02ff */
[----:B------:R-:W-:-:S04]  /*1d490*/  IMAD.WIDE.U32 R4, R3, UR6, R4 ;  /* 0x0000000603047c25 */ /* 0x000fc8000f8e0004 */
[----:B------:R-:W-:Y:S01]  /*1d4a0*/  IMAD R3, R3, UR7, R0 ;  /* 0x0000000703037c24 */ /* 0x000fe2000f8e0200 */
[----:B------:R-:W-:Y:S02]  /*1d4b0*/  ULDC.64 UR6, c[0x0][0xa80] ;  /* 0x0002a00000067ab9 */ /* 0x000fe40000000a00 */
[----:B------:R-:W-:Y:S01]  /*1d4c0*/  LEA R6, P0, R4, UR6, 0x1 ;  /* 0x0000000604067c11 */ /* 0x000fe2000f8008ff */
[----:B------:R-:W-:-:S05]  /*1d4d0*/  IMAD.IADD R3, R5, 0x1, R3 ;  /* 0x0000000105037824 */ /* 0x000fca00078e0203 */
[----:B------:R-:W-:-:S05]  /*1d4e0*/  LEA.HI.X R7, R4, UR7, R3, 0x1, P0 ;  /* 0x0000000704077c11 */ /* 0x000fca00080f0c03 */
[----:B------:R1:W-:Y:S04]  /*1d4f0*/  @!P3 STG.E.128 desc[UR8][R6.64], R8 ;  /* 0x000000080600b986 */ /* 0x0003e8000c101d08 */
[----:B------:R1:W-:Y:S02]  /*1d500*/  @!P4 STG.E.128 desc[UR8][R6.64+0x80], R32 ;  /* 0x000080200600c986 */ /* 0x0003e4000c101d08 */
.L_x_6166:
[----:B------:R-:W-:Y:S05]  /*1d510*/  BSYNC B1 ;  /* 0x0000000000017941 */ /* 0x000fea0003800000 */
.L_x_6165:
        /* <DEDUP_REMOVED lines=15> */
[----:B-1----:R-:W-:Y:S01]  /*1d610*/  LEA R6, P0, R4, UR6, 0x1 ;  /* 0x0000000604067c11 */ /* 0x002fe2000f8008ff */
[----:B------:R-:W-:-:S05]  /*1d620*/  IMAD.IADD R3, R5, 0x1, R3 ;  /* 0x0000000105037824 */ /* 0x000fca00078e0203 */
[----:B------:R-:W-:-:S05]  /*1d630*/  LEA.HI.X R7, R4, UR7, R3, 0x1, P0 ;  /* 0x0000000704077c11 */ /* 0x000fca00080f0c03 */
[----:B------:R2:W-:Y:S04]  /*1d640*/  @!P1 STG.E.128 desc[UR8][R6.64], R12 ;  /* 0x0000000c06009986 */ /* 0x0005e8000c101d08 */
[----:B------:R2:W-:Y:S02]  /*1d650*/  @!P3 STG.E.128 desc[UR8][R6.64+0x80], R36 ;  /* 0x000080240600b986 */ /* 0x0005e4000c101d08 */
.L_x_6168:
[----:B------:R-:W-:Y:S05]  /*1d660*/  BSYNC B1 ;  /* 0x0000000000017941 */ /* 0x000fea0003800000 */
.L_x_6167:
        /* <DEDUP_REMOVED lines=8> */
[----:B------:R-:W-:Y:S02]  /*1d6f0*/  ULDC.64 UR8, c[0x0][0x208] ;  /* 0x0000820000087ab9 */ /* 0x000fe40000000a00 */
[----:B------:R-:W-:Y:S02]  /*1d700*/  IMAD R44, R44, UR6, RZ ;  /* 0x000000062c2c7c24 */ /* 0x000fe4000f8e02ff */
[----:B------:R-:W-:-:S04]  /*1d710*/  IMAD.WIDE.U32 R4, R3, UR6, R4 ;  /* 0x0000000603047c25 */ /* 0x000fc8000f8e0004 */
[----:B------:R-:W-:Y:S01]  /*1d720*/  IMAD R3, R3, UR7, R44 ;  /* 0x0000000703037c24 */ /* 0x000fe2000f8e022c */
[----:B------:R-:W-:Y:S02]  /*1d730*/  ULDC.64 UR6, c[0x0][0xa80] ;  /* 0x0002a00000067ab9 */ /* 0x000fe40000000a00 */
[----:B-12---:R-:W-:Y:S01]  /*1d740*/  LEA R6, P0, R4, UR6, 0x1 ;  /* 0x0000000604067c11 */ /* 0x006fe2000f8008ff */
[----:B------:R-:W-:-:S05]  /*1d750*/  IMAD.IADD R3, R5, 0x1, R3 ;  /* 0x0000000105037824 */ /* 0x000fca00078e0203 */
[----:B------:R-:W-:Y:S02]  /*1d760*/  LEA.HI.X R7, R4, UR7, R3, 0x1, P0 ;  /* 0x0000000704077c11 */ /* 0x000fe400080f0c03 */
[----:B------:R-:W-:-:S03]  /*1d770*/  ISETP.GE.AND P0, PT, R227, UR4, PT ;  /* 0x00000004e3007c0c */ /* 0x000fc6000bf06270 */
[----:B------:R4:W-:Y:S10]  /*1d780*/  @!P1 STG.E.128 desc[UR8][R6.64], R24 ;  /* 0x0000001806009986 */ /* 0x0009f4000c101d08 */
[----:B------:R-:W-:Y:S05]  /*1d790*/  @P0 BRA `(.L_x_6169) ;  /* 0x0000000800940947 */ /* 0x000fea0003800000 */
[----:B------:R-:W-:Y:S02]  /*1d7a0*/  ULDC.64 UR4, c[0x0][0x208] ;  /* 0x0000820000047ab9 */ /* 0x000fe40000000a00 */
[----:B------:R0:W-:Y:S01]  /*1d7b0*/  STG.E.128 desc[UR4][R6.64+0x80], R40 ;  /* 0x0000802806007986 */ /* 0x0001e2000c101d04 */
[----:B------:R-:W-:Y:S05]  /*1d7c0*/  BRA `(.L_x_6169) ;  /* 0x0000000800887947 */ /* 0x000fea0003800000 */
.L_x_6161:
[----:B------:R-:W-:Y:S01]  /*1d7d0*/  ULDC.64 UR4, c[0x0][0xbd8] ;  /* 0x0002f60000047ab9 */ /* 0x000fe20000000a00 */
[----:B------:R-:W0:Y:S01]  /*1d7e0*/  S2R R8, SR_TID.X ;  /* 0x0000000000087919 */ /* 0x000e220000002100 */
[----:B------:R-:W-:Y:S01]  /*1d7f0*/  ISETP.NE.U32.AND P0, PT, RZ, UR4, PT ;  /* 0x00000004ff007c0c */ /* 0x000fe2000bf05070 */
[----:B------:R-:W-:Y:S01]  /*1d800*/  ULDC.64 UR6, c[0x0][0x208] ;  /* 0x0000820000067ab9 */ /* 0x000fe20000000a00 */
[----:B------:R-:W-:Y:S02]  /*1d810*/  IADD3 R4, P1, R74, UR4, RZ ;  /* 0x000000044a047c10 */ /* 0x000fe4000ff3e0ff */
[----:B------:R-:W-:Y:S02]  /*1d820*/  ISETP.NE.AND.EX P0, PT, RZ, UR5, PT, P0 ;  /* 0x00000005ff007c0c */ /* 0x000fe4000bf05300 */
[----:B------:R-:W-:Y:S01]  /*1d830*/  IADD3.X R5, R78, UR5, RZ, P1, !PT ;  /* 0x000000054e057c10 */ /* 0x000fe20008ffe4ff */
[----:B------:R-:W-:Y:S01]  /*1d840*/  ULDC.64 UR4, c[0x0][0xbe0] ;  /* 0x0002f80000047ab9 */ /* 0x000fe20000000a00 */
[----:B------:R-:W-:-:S02]  /*1d850*/  MOV R3, RZ ;  /* 0x000000ff00037202 */ /* 0x000fc40000000f00 */
[----:B------:R-:W-:-:S04]  /*1d860*/  ISETP.NE.U32.AND P1, PT, RZ, UR4, PT ;  /* 0x00000004ff007c0c */ /* 0x000fc8000bf25070 */
[----:B------:R-:W-:-:S03]  /*1d870*/  ISETP.NE.AND.EX P1, PT, RZ, UR5, PT, P1 ;  /* 0x00000005ff007c0c */ /* 0x000fc6000bf25310 */
[----:B------:R1:W5:Y:S10]  /*1d880*/  @P0 LDG.E R3, desc[UR6][R4.64] ;  /* 0x0000000604030981 */ /* 0x000374000c1e1900 */
[----:B------:R-:W-:Y:S01]  /*1d890*/  @P1 IADD3 R6, P2, R74, UR4, RZ ;  /* 0x000000044a061c10 */ /* 0x000fe2000ff5e0ff */
[----:B------:R-:W-:-:S02]  /*1d8a0*/  ULDC UR4, c[0x0][0xa88] ;  /* 0x0002a20000047ab9 */ /* 0x000fc40000000800 */
[----:B------:R-:W-:Y:S01]  /*1d8b0*/  IMAD.U32 R0, RZ, RZ, UR4 ;  /* 0x00000004ff007e24 */ /* 0x000fe2000f8e00ff */
[----:B------:R-:W-:Y:S01]  /*1d8c0*/  @P1 IADD3.X R7, R78, UR5, RZ, P2, !PT ;  /* 0x000000054e071c10 */ /* 0x000fe200097fe4ff */
[----:B0-----:R-:W-:-:S04]  /*1d8d0*/  VIADD R8, R8, 0xffffff80 ;  /* 0xffffff8008087836 */ /* 0x001fc80000000000 */
[----:B------:R1:W5:Y:S01]  /*1d8e0*/  @P1 LDG.E R0, desc[UR6][R6.64] ;  /* 0x0000000606001981 */ /* 0x000362000c1e1900 */
[----:B------:R-:W-:Y:S01]  /*1d8f0*/  ISETP.GE.AND P2, PT, R8, 0x80, PT ;  /* 0x000000800800780c */ /* 0x000fe20003f46270 */
[----:B------:R-:W-:-:S12]  /*1d900*/  @P1 BRA `(.L_x_6170) ;  /* 0x0000000000141947 */ /* 0x000fd80003800000 */
[----:B------:R-:W-:Y:S05]  /*1d910*/  @!P0 BRA `(.L_x_6170) ;  /* 0x0000000000108947 */ /* 0x000fea0003800000 */
[----:B------:R-:W-:Y:S02]  /*1d920*/  ULDC.64 UR4, c[0x0][0x208] ;  /* 0x0000820000047ab9 */ /* 0x000fe40000000a00 */
[----:B-1----:R-:W2:Y:S04]  /*1d930*/  LDG.E R7, desc[UR4][R4.64] ;  /* 0x0000000404077981 */ /* 0x002ea8000c1e1900 */
[----:B-----5:R-:W2:Y:S02]  /*1d940*/  LDG.E R0, desc[UR4][R4.64+0x4] ;  /* 0x0000040404007981 */ /* 0x020ea4000c1e1900 */
[----:B--2---:R-:W-:-:S07]  /*1d950*/  IMAD.IADD R0, R0, 0x1, -R7 ;  /* 0x0000000100007824 */ /* 0x004fce00078e0a07 */
.L_x_6170:
[----:B------:R-:W2:Y:S04]  /*1d960*/  LDL R12, [R1+0x80] ;  /* 0x00008000010c7983 */ /* 0x000ea80000100800 */
[----:B------:R0:W5:Y:S01]  /*1d970*/  LDL R10, [R1+0x88] ;  /* 0x00008800010a7983 */ /* 0x0001620000100800 */
[----:B------:R-:W-:Y:S01]  /*1d980*/  BSSY B1, `(.L_x_6171) ;  /* 0x000001d000017945 */ /* 0x000fe20003800000 */
[----:B------:R-:W-:Y:S02]  /*1d990*/  SEL R11, R82, RZ, !P0 ;  /* 0x000000ff520b7207 */ /* 0x000fe40004000000 */
[----:B------:R-:W-:Y:S02]  /*1d9a0*/  SEL R38, R38, RZ, !P0 ;  /* 0x000000ff26267207 */ /* 0x000fe40004000000 */
[----:B-----5:R-:W-:-:S02]  /*1d9b0*/  SHF.R.S32.HI R8, RZ, 0x1f, R3 ;  /* 0x0000001fff087819 */ /* 0x020fc40000011403 */
[----:B--2---:R-:W-:Y:S01]  /*1d9c0*/  SHF.R.S32.HI R9, RZ, 0x1f, R12 ;  /* 0x0000001fff097819 */ /* 0x004fe2000001140c */
[----:B0-----:R-:W-:Y:S06]  /*1d9d0*/  @P2 BRA `(.L_x_6172) ;  /* 0x00000000005c2947 */ /* 0x001fec0003800000 */
[----:B-1----:R-:W0:Y:S02]  /*1d9e0*/  S2R R4, SR_TID.X ;  /* 0x0000000000047919 */ /* 0x002e240000002100 */
[----:B0-----:R-:W-:-:S05]  /*1d9f0*/  LEA R4, R10, R4, 0x7 ;  /* 0x000000040a047211 */ /* 0x001fca00078e38ff */
        /* <DEDUP_REMOVED lines=21> */
.L_x_6172:
[----:B------:R-:W-:Y:S05]  /*1db50*/  BSYNC B1 ;  /* 0x0000000000017941 */ /* 0x000fea0003800000 */
.L_x_6171:
        /* <DEDUP_REMOVED lines=13> */
[-C--:B------:R-:W-:Y:S01]  /*1dc30*/  ISETP.GE.AND P2, PT, R223, R7.reuse, PT ;  /* 0x00000007df00720c */ /* 0x080fe20003f46270 */
[----:B------:R-:W-:Y:S01]  /*1dc40*/  IMAD.WIDE.U32 R4, R12, UR4, R4 ;  /* 0x000000040c047c25 */ /* 0x000fe2000f8e0004 */
[----:B------:R-:W-:Y:S01]  /*1dc50*/  ULDC.64 UR4, c[0x0][0xae8] ;  /* 0x0002ba0000047ab9 */ /* 0x000fe20000000a00 */
[----:B------:R-:W-:-:S02]  /*1dc60*/  ISETP.GE.AND P0, PT, R222, R7, PT ;  /* 0x00000007de00720c */ /* 0x000fc40003f06270 */
[----:B------:R-:W-:Y:S01]  /*1dc70*/  IMAD R0, R38, UR4, RZ ;  /* 0x0000000426007c24 */ /* 0x000fe2000f8e02ff */
[----:B------:R-:W-:Y:S02]  /*1dc80*/  IADD3 R5, R5, R3, RZ ;  /* 0x0000000305057210 */ /* 0x000fe40007ffe0ff */
[----:B------:R-:W-:Y:S01]  /*1dc90*/  ISETP.GE.AND P1, PT, R224, R7, PT ;  /* 0x00000007e000720c */ /* 0x000fe20003f26270 */
[C---:B------:R-:W-:Y:S02]  /*1dca0*/  IMAD R3, R11.reuse, UR5, R0 ;  /* 0x000000050b037c24 */ /* 0x040fe4000f8e0200 */
[----:B------:R-:W-:-:S04]  /*1dcb0*/  IMAD.WIDE.U32 R6, R11, UR4, R4 ;  /* 0x000000040b067c25 */ /* 0x000fc8000f8e0004 */
[----:B------:R-:W-:Y:S02]  /*1dcc0*/  IMAD.MOV.U32 R4, RZ, RZ, R22 ;  /* 0x000000ffff047224 */ /* 0x000fe400078e0016 */
[----:B------:R-:W-:Y:S02]  /*1dcd0*/  IMAD.MOV.U32 R5, RZ, RZ, R23 ;  /* 0x000000ffff057224 */ /* 0x000fe400078e0017 */
[----:B------:R-:W-:Y:S02]  /*1dce0*/  IMAD.IADD R11, R7, 0x1, R3 ;  /* 0x00000001070b7824 */ /* 0x000fe400078e0203 */
[----:B------:R-:W-:Y:S01]  /*1dcf0*/  IMAD.WIDE R8, R10, 0x80, R4 ;  /* 0x000000800a087825 */ /* 0x000fe200078e0204 */
        /* <DEDUP_REMOVED lines=16> */
[----:B------:R0:W-:Y:S02]  /*1de00*/  @!P5 STG.E.128 desc[UR8][R12.64+0x80], RZ ;  /* 0x000080ff0c00d986 */ /* 0x0001e4000c101d08 */
.L_x_6174:
[----:B------:R-:W-:Y:S05]  /*1de10*/  BSYNC B1 ;  /* 0x0000000000017941 */ /* 0x000fea0003800000 */
.L_x_6173:
[----:B------:R-:W-:Y:S04]  /*1de20*/  BSSY B1, `(.L_x_6175) ;  /* 0x0000014000017945 */ /* 0x000fe80003800000 */
[----:B------:R-:W-:Y:S05]  /*1de30*/  @P2 BRA `(.L_x_6176) ;  /* 0x0000000000482947 */ /* 0x000fea0003800000 */
[----:B------:R-:W-:Y:S01]  /*1de40*/  IADD3 R3, P2, R8, 0x20, RZ ;  /* 0x0000002008037810 */ /* 0x000fe20007f5e0ff */
        /* <DEDUP_REMOVED lines=8> */
[----:B------:R-:W-:Y:S02]  /*1ded0*/  ULDC.64 UR8, c[0x0][0x208] ;  /* 0x0000820000087ab9 */ /* 0x000fe40000000a00 */
[----:B------:R-:W-:-:S04]  /*1dee0*/  IMAD R0, R0, UR6, RZ ;  /* 0x0000000600007c24 */ /* 0x000fc8000f8e02ff */
[----:B------:R-:W-:Y:S01]  /*1def0*/  IMAD R3, R3, UR7, R0 ;  /* 0x0000000703037c24 */ /* 0x000fe2000f8e0200 */
[----:B------:R-:W-:Y:S02]  /*1df00*/  ULDC.64 UR6, c[0x0][0xa80] ;  /* 0x0002a00000067ab9 */ /* 0x000fe40000000a00 */
[----:B0-----:R-:W-:Y:S01]  /*1df10*/  LEA R12, P2, R4, UR6, 0x1 ;  /* 0x00000006040c7c11 */ /* 0x001fe2000f8408ff */
[----:B------:R-:W-:-:S05]  /*1df20*/  IMAD.IADD R3, R5, 0x1, R3 ;  /* 0x0000000105037824 */ /* 0x000fca00078e0203 */
[----:B------:R-:W-:-:S05]  /*1df30*/  LEA.HI.X R13, R4, UR7, R3, 0x1, P2 ;  /* 0x00000007040d7c11 */ /* 0x000fca00090f0c03 */
[----:B------:R1:W-:Y:S04]  /*1df40*/  @!P3 STG.E.128 desc[UR8][R12.64], RZ ;  /* 0x000000ff0c00b986 */ /* 0x0003e8000c101d08 */
[----:B------:R1:W-:Y:S02]  /*1df50*/  @!P4 STG.E.128 desc[UR8][R12.64+0x80], RZ ;  /* 0x000080ff0c00c986 */ /* 0x0003e4000c101d08 */
.L_x_6176:
[----:B------:R-:W-:Y:S05]  /*1df60*/  BSYNC B1 ;  /* 0x0000000000017941 */ /* 0x000fea0003800000 */
.L_x_6175:
        /* <DEDUP_REMOVED lines=15> */
[----:B01----:R-:W-:Y:S01]  /*1e060*/  LEA R12, P0, R4, UR6, 0x1 ;  /* 0x00000006040c7c11 */ /* 0x003fe2000f8008ff */
[----:B------:R-:W-:-:S05]  /*1e070*/  IMAD.IADD R3, R5, 0x1, R3 ;  /* 0x0000000105037824 */ /* 0x000fca00078e0203 */
[----:B------:R-:W-:-:S05]  /*1e080*/  LEA.HI.X R13, R4, UR7, R3, 0x1, P0 ;  /* 0x00000007040d7c11 */ /* 0x000fca00080f0c03 */
[----:B------:R2:W-:Y:S04]  /*1e090*/  @!P2 STG.E.128 desc[UR8][R12.64], RZ ;  /* 0x000000ff0c00a986 */ /* 0x0005e8000c101d08 */
[----:B------:R2:W-:Y:S02]  /*1e0a0*/  @!P3 STG.E.128 desc[UR8][R12.64+0x80], RZ ;  /* 0x000080ff0c00b986 */ /* 0x0005e4000c101d08 */
.L_x_6178:
[----:B------:R-:W-:Y:S05]  /*1e0b0*/  BSYNC B1 ;  /* 0x0000000000017941 */ /* 0x000fea0003800000 */
.L_x_6177:
        /* <DEDUP_REMOVED lines=14> */
[----:B------:R-:W-:Y:S01]  /*1e1a0*/  LEA R6, P0, R4, UR6, 0x1 ;  /* 0x0000000604067c11 */ /* 0x000fe2000f8008ff */
[----:B------:R-:W-:-:S05]  /*1e1b0*/  IMAD.IADD R3, R5, 0x1, R3 ;  /* 0x0000000105037824 */ /* 0x000fca00078e0203 */
[----:B------:R-:W-:-:S05]  /*1e1c0*/  LEA.HI.X R7, R4, UR7, R3, 0x1, P0 ;  /* 0x0000000704077c11 */ /* 0x000fca00080f0c03 */
[----:B------:R3:W-:Y:S04]  /*1e1d0*/  @!P1 STG.E.128 desc[UR8][R6.64], RZ ;  /* 0x000000ff06009986 */ /* 0x0007e8000c101d08 */
[----:B------:R3:W-:Y:S02]  /*1e1e0*/  @!P2 STG.E.128 desc[UR8][R6.64+0x80], RZ ;  /* 0x000080ff0600a986 */ /* 0x0007e4000c101d08 */
.L_x_6169:
[----:B------:R-:W-:Y:S05]  /*1e1f0*/  BSYNC B0 ;  /* 0x0000000000007941 */ /* 0x000fea0003800000 */
.L_x_6160:
[----:B------:R-:W-:Y:S02]  /*1e200*/  ULDC UR4, c[0x0][0xc14] ;  /* 0x0003050000047ab9 */ /* 0x000fe40000000800 */
[----:B------:R-:W-:-:S13]  /*1e210*/  ISETP.GE.AND P0, PT, R159, UR4, PT ;  /* 0x000000049f007c0c */ /* 0x000fda000bf06270 */
[----:B------:R-:W-:Y:S05]  /*1e220*/  @!P0 BRA `(.L_x_6179) ;  /* 0xfffffe3000008947 */ /* 0x000fea000383ffff */
[----:B------:R-:W-:Y:S05]  /*1e230*/  BRA `(.L_x_5961) ;  /* 0x0000005800ac7947 */ /* 0x000fea0003800000 */
.L_x_5959:
[----:B------:R-:W-:-:S08]  /*1e240*/  NOP ;  /* 0x0000000000007918 */ /* 0x000fd00000000000 */
[----:B------:R-:W0:-:S00]  /*1e250*/  USETMAXREG.DEALLOC.CTAPOOL 0x18 ;  /* 0x00000018000079c8 */ /* 0x000e0000080e0500 */
[----:B0-----:R-:W-:-:S06]  /*1e260*/  LOP3.LUT R0, R0, 0x3, RZ, 0xc0, !PT ;  /* 0x0000000300007812 */ /* 0x001fcc00078ec0ff */
[----:B------:R-:W0:Y:S02]  /*1e270*/  SHFL.IDX PT, R0, R0, RZ, 0x1f ;  /* 0x00001fff00007589 */ /* 0x000e2400000e0000 */
[----:B0-----:R-:W-:-:S13]  /*1e280*/  ISETP.NE.AND P0, PT, R0, RZ, PT ;  /* 0x000000ff0000720c */ /* 0x001fda0003f05270 */
[----:B------:R-:W-:Y:S05]  /*1e290*/  @P0 BRA `(.L_x_5961) ;  /* 0x0000005800940947 */ /* 0x000fea0003800000 */
[----:B------:R-:W2:Y:S01]  /*1e2a0*/  LDL.LU R7, [R1] ;  /* 0x0000000001077983 */ /* 0x000ea20000300800 */
[----:B------:R-:W-:Y:S01]  /*1e2b0*/  LOP3.LUT R8, R3, 0x1f, RZ, 0xc0, !PT ;  /* 0x0000001f03087812 */ /* 0x000fe200078ec0ff */
[----:B------:R-:W-:Y:S01]  /*1e2c0*/  ULDC UR5, c[0x0][0xc14] ;  /* 0x0003050000057ab9 */ /* 0x000fe20000000800 */
[----:B------:R-:W-:Y:S01]  /*1e2d0*/  IMAD.MOV.U32 R0, RZ, RZ, RZ ;  /* 0x000000ffff007224 */ /* 0x000fe200078e00ff */
        /* <DEDUP_REMOVED lines=20> */
[----:B-1----:R-:W-:-:S04]  /*1e420*/  SEL R5, R4, RZ, P1 ;  /* 0x000000ff04057207 */ /* 0x002fc80000800000 */
[----:B------:R-:W-:-:S05]  /*1e430*/  IADD3 R5, R0, R5, RZ ;  /* 0x0000000500057210 */ /* 0x000fca0007ffe0ff */
        /* <DEDUP_REMOVED lines=18> */
[----:B------:R-:W-:Y:S01]  /*1e560*/  STL [R1], R7 ;  /* 0x0000000701007387 */ /* 0x000fe20000100800 */
[----:B-1----:R-:W-:-:S04]  /*1e570*/  SEL R2, R2, RZ, P0 ;  /* 0x000000ff02027207 */ /* 0x002fc80000000000 */
[----:B------:R-:W-:-:S05]  /*1e580*/  IADD3 R2, R5, R2, RZ ;  /* 0x0000000205027210 */ /* 0x000fca0007ffe0ff */
        /* <DEDUP_REMOVED lines=10> */
.L_x_6184:
        /* <DEDUP_REMOVED lines=17> */
.L_x_6183:
[----:B------:R-:W-:Y:S05]  /*1e740*/  BSYNC B0 ;  /* 0x0000000000007941 */ /* 0x000fea0003800000 */
.L_x_6182:
        /* <DEDUP_REMOVED lines=25> */
[----:B------:R-:W-:Y:S02]  /*1e8e0*/  IMAD.MOV.U32 R2, RZ, RZ, R7 ;  /* 0x000000ffff027224 */ /* 0x000fe400078e0007 */
[----:B------:R-:W-:-:S07]  /*1e8f0*/  IMAD.MOV.U32 R7, RZ, RZ, R3 ;  /* 0x000000ffff077224 */ /* 0x000fce00078e0003 */
.L_x_6180:
        /* <DEDUP_REMOVED lines=16> */
.L_x_6185:
[----:B-1----:R-:W-:Y:S01]  /*1ea00*/  IMAD R16, R16, UR4, R7 ;  /* 0x0000000410107c24 */ /* 0x002fe2000f8e0207 */
[----:B------:R-:W-:Y:S01]  /*1ea10*/  IABS R6, R0 ;  /* 0x0000000000067213 */ /* 0x000fe20000000000 */
[----:B------:R-:W-:Y:S02]  /*1ea20*/  IMAD R7, R10, R5, RZ ;  /* 0x000000050a077224 */ /* 0x000fe400078e02ff */
[----:B0-----:R-:W-:Y:S01]  /*1ea30*/  IMAD.MOV.U32 R2, RZ, RZ, RZ ;  /* 0x000000ffff027224 */ /* 0x001fe200078e00ff */
[----:B------:R-:W-:Y:S01]  /*1ea40*/  IADD3 R6, RZ, -R6, RZ ;  /* 0x80000006ff067210 */ /* 0x000fe20007ffe0ff */
[----:B------:R-:W-:Y:S02]  /*1ea50*/  IMAD.IADD R19, R4, 0x1, R19 ;  /* 0x0000000104137824 */ /* 0x000fe400078e0213 */
[----:B------:R-:W-:Y:S01]  /*1ea60*/  IMAD.HI.U32 R2, R3, R7, R2 ;  /* 0x0000000703027227 */ /* 0x000fe200078e0002 */
[----:B------:R-:W-:-:S04]  /*1ea70*/  IADD3 R7, -R16, UR6, RZ ;  /* 0x0000000610077c10 */ /* 0x000fc8000fffe1ff */
        /* <DEDUP_REMOVED lines=17> */
.L_x_6181:
[----:B------:R-:W-:Y:S01]  /*1eb90*/  MOV R17, RZ ;  /* 0x000000ff00117202 */ /* 0x000fe20000000f00 */
[----:B------:R-:W-:Y:S02]  /*1eba0*/  IMAD.U32 R16, RZ, RZ, UR6 ;  /* 0x00000006ff107e24 */ /* 0x000fe4000f8e00ff */
[----:B------:R-:W-:-:S07]  /*1ebb0*/  IMAD.MOV.U32 R18, RZ, RZ, RZ ;  /* 0x000000ffff127224 */ /* 0x000fce00078e00ff */
.L_x_6186:
[----:B------:R-:W2:Y:S01]  /*1ebc0*/  LDL.LU R2, [R1] ;  /* 0x0000000001027983 */ /* 0x000ea20000300800 */
        /* <DEDUP_REMOVED lines=12> */
[----:B------:R0:W-:Y:S04]  /*1ec90*/  STL [R1], R2 ;  /* 0x0000000201007387 */ /* 0x0001e80000100800 */
[----:B------:R0:W-:Y:S04]  /*1eca0*/  STL [R1+0x4], RZ ;  /* 0x000004ff01007387 */ /* 0x0001e80000100800 */
[----:B------:R0:W-:Y:S04]  /*1ecb0*/  STL [R1+0xc], R0 ;  /* 0x00000c0001007387 */ /* 0x0001e80000100800 */
[----:B------:R0:W-:Y:S01]  /*1ecc0*/  STL [R1+0x34], RZ ;  /* 0x000034ff01007387 */ /* 0x0001e20000100800 */
[----:B------:R-:W-:Y:S05]  /*1ecd0*/  @P0 BRA `(.L_x_6187) ;  /* 0x0000004c001c0947 */ /* 0x000fea0003800000 */
[----:B------:R-:W1:Y:S01]  /*1ece0*/  S2R R4, SR_TID.X ;  /* 0x0000000000047919 */ /* 0x000e620000002100 */
[----:B------:R-:W-:Y:S01]  /*1ecf0*/  ISETP.NE.AND P1, PT, R5, RZ, PT ;  /* 0x000000ff0500720c */ /* 0x000fe20003f25270 */
[----:B------:R-:W-:Y:S01]  /*1ed00*/  ULDC.64 UR38, c[0x0][0x198] ;  /* 0x0000660000267ab9 */ /* 0x000fe20000000a00 */
[----:B0-----:R-:W-:Y:S01]  /*1ed10*/  LOP3.LUT R2, R2, 0xffffffbf, RZ, 0xc0, !PT ;  /* 0xffffffbf02027812 */ /* 0x001fe200078ec0ff */
[----:B------:R0:W-:Y:S01]  /*1ed20*/  STL [R1+0x14], RZ ;  /* 0x000014ff01007387 */ /* 0x0001e20000100800 */
[----:B------:R-:W-:Y:S01]  /*1ed30*/  MOV R0, 0x1 ;  /* 0x0000000100007802 */ /* 0x000fe20000000f00 */
[----:B------:R-:W-:Y:S01]  /*1ed40*/  ULDC UR36, c[0x0][0xc] ;  /* 0x0000030000247ab9 */ /* 0x000fe20000000800 */
[----:B------:R-:W-:Y:S01]  /*1ed50*/  LOP3.LUT R2, R2, 0xfffffffd, RZ, 0xc0, !PT ;  /* 0xfffffffd02027812 */ /* 0x000fe200078ec0ff */
[----:B------:R-:W-:Y:S02]  /*1ed60*/  ULOP3.LUT UR37, UR60, 0x2, URZ, 0xfc, !UPT ;  /* 0x000000023c257892 */ /* 0x000fe4000f8efc3f */
[----:B------:R0:W-:Y:S04]  /*1ed70*/  STL [R1+0x18], R0 ;  /* 0x0000180001007387 */ /* 0x0001e80000100800 */
[----:B------:R0:W-:Y:S04]  /*1ed80*/  STL [R1+0x34], RZ ;  /* 0x000034ff01007387 */ /* 0x0001e80000100800 */
[----:B------:R0:W-:Y:S04]  /*1ed90*/  STL [R1+0x4], RZ ;  /* 0x000004ff01007387 */ /* 0x0001e80000100800 */
[----:B------:R0:W-:Y:S01]  /*1eda0*/  STL [R1+0xc], R0 ;  /* 0x00000c0001007387 */ /* 0x0001e20000100800 */
[----:B-1----:R-:W-:-:S04]  /*1edb0*/  LOP3.LUT R4, R4, 0x7f, RZ, 0xc0, !PT ;  /* 0x0000007f04047812 */ /* 0x002fc800078ec0ff */
[C---:B------:R-:W-:Y:S02]  /*1edc0*/  ISETP.NE.AND P2, PT, R4.reuse, RZ, PT ;  /* 0x000000ff0400720c */ /* 0x040fe40003f45270 */
[----:B------:R-:W-:-:S11]  /*1edd0*/  ISETP.NE.OR P0, PT, R4, RZ, !P1 ;  /* 0x000000ff0400720c */ /* 0x000fd60004f05670 */
[----:B------:R-:W-:-:S04]  /*1ede0*/  @P2 LOP3.LUT R2, R2, 0x2, RZ, 0xfc, !PT ;  /* 0x0000000202022812 */ /* 0x000fc800078efcff */
[----:B------:R-:W-:-:S05]  /*1edf0*/  @P0 LOP3.LUT R2, R2, 0x40, RZ, 0xfc, !PT ;  /* 0x0000004002020812 */ /* 0x000fca00078efcff */
[----:B------:R0:W-:Y:S02]  /*1ee00*/  STL [R1], R2 ;  /* 0x0000000201007387 */ /* 0x0001e40000100800 */
.L_x_6274:
        /* <DEDUP_REMOVED lines=49> */
[----:B0-----:R-:W-:Y:S01]  /*1f120*/  IMAD.U32 R4, RZ, RZ, UR4 ;  /* 0x00000004ff047e24 */ /* 0x001fe2000f8e00ff */
[----:B------:R-:W-:Y:S01]  /*1f130*/  ULDC UR4, c[0x0][0x338] ;  /* 0x0000ce0000047ab9 */ /* 0x000fe20000000800 */
[----:B------:R-:W-:Y:S02]  /*1f140*/  ISETP.NE.AND.EX P0, PT, RZ, UR7, PT, P0 ;  /* 0x00000007ff007c0c */ /* 0x000fe4000bf05300 */
[----:B-1----:R-:W-:Y:S02]  /*1f150*/  MOV R0, UR4 ;  /* 0x0000000400007c02 */ /* 0x002fe40008000f00 */
[----:B------:R2:W5:Y:S01]  /*1f160*/  @P1 LDG.E R4, desc[UR8][R8.64] ;  /* 0x0000000808041981 */ /* 0x000562000c1e1900 */
[----:B------:R-:W-:Y:S08]  /*1f170*/  @P1 BRA `(.L_x_6188) ;  /* 0x0000000000141947 */ /* 0x000ff00003800000 */
[----:B------:R-:W-:Y:S05]  /*1f180*/  @!P2 BRA `(.L_x_6188) ;  /* 0x000000000010a947 */ /* 0x000fea0003800000 */
[----:B------:R-:W-:Y:S02]  /*1f190*/  ULDC.64 UR4, c[0x0][0x208] ;  /* 0x0000820000047ab9 */ /* 0x000fe40000000a00 */
[----:B-----5:R-:W3:Y:S04]  /*1f1a0*/  LDG.E R4, desc[UR4][R2.64] ;  /* 0x0000000402047981 */ /* 0x020ee8000c1e1900 */
[----:B--2---:R-:W3:Y:S02]  /*1f1b0*/  LDG.E R2, desc[UR4][R2.64+0x4] ;  /* 0x0000040402027981 */ /* 0x004ee4000c1e1900 */
[----:B---3--:R-:W-:-:S07]  /*1f1c0*/  IMAD.IADD R4, R2, 0x1, -R4 ;  /* 0x0000000102047824 */ /* 0x008fce00078e0a04 */
.L_x_6188:
[----:B------:R-:W-:Y:S02]  /*1f1d0*/  ULDC.64 UR4, c[0x0][0x208] ;  /* 0x0000820000047ab9 */ /* 0x000fe40000000a00 */
[----:B--2---:R-:W2:Y:S04]  /*1f1e0*/  @P0 LDG.E R2, desc[UR4][R6.64] ;  /* 0x0000000406020981 */ /* 0x004ea8000c1e1900 */
[----:B------:R-:W2:Y:S01]  /*1f1f0*/  @P0 LDG.E R3, desc[UR4][R6.64+0x4] ;  /* 0x0000040406030981 */ /* 0x000ea2000c1e1900 */
[----:B-----5:R-:W-:Y:S01]  /*1f200*/  IMAD.IADD R4, R4, 0x1, -R5 ;  /* 0x0000000104047824 */ /* 0x020fe200078e0a05 */
[----:B------:R-:W-:Y:S01]  /*1f210*/  BSSY B0, `(.L_x_6189) ;  /* 0x00000e0000007945 */ /* 0x000fe20003800000 */
[----:B------:R-:W-:Y:S01]  /*1f220*/  PLOP3.LUT P2, PT, PT, PT, PT, 0x80, 0x0 ;  /* 0x000000000000781c */ /* 0x000fe20003f4f070 */
[----:B--2---:R-:W-:-:S05]  /*1f230*/  @P0 IMAD.IADD R0, R3, 0x1, -R2 ;  /* 0x0000000103000824 */ /* 0x004fca00078e0a02 */
[----:B------:R-:W-:-:S05]  /*1f240*/  IADD3 R8, R4, R0, RZ ;  /* 0x0000000004087210 */ /* 0x000fca0007ffe0ff */
[----:B------:R-:W-:Y:S01]  /*1f250*/  VIADD R2, R8, 0xaf ;  /* 0x000000af08027836 */ /* 0x000fe20000000000 */
[----:B------:R0:W-:Y:S03]  /*1f260*/  STL [R1+0x38], R8 ;  /* 0x0000380801007387 */ /* 0x0001e60000100800 */
        /* <DEDUP_REMOVED lines=9> */
[----:B0-----:R-:W-:-:S04]  /*1f300*/  IMAD.WIDE.U32 R8, R2, -0x45d1745d, RZ ;  /* 0xba2e8ba302087825 */ /* 0x001fc800078e00ff */
[----:B------:R-:W-:-:S06]  /*1f310*/  IMAD.MOV.U32 R8, RZ, RZ, RZ ;  /* 0x000000ffff087224 */ /* 0x000fcc00078e00ff */
[----:B------:R0:W5:Y:S02]  /*1f320*/  @P0 LDG.E R8, desc[UR4][R6.64] ;  /* 0x0000000406080981 */ /* 0x000164000c1e1900 */
[----:B------:R-:W-:Y:S01]  /*1f330*/  @P1 VIADD R3, R0, 0xaf ;  /* 0x000000af00031836 */ /* 0x000fe20000000000 */
[----:B------:R-:W-:-:S03]  /*1f340*/  SHF.R.U32.HI R0, RZ, 0x7, R9 ;  /* 0x00000007ff007819 */ /* 0x000fc60000011609 */
[----:B------:R-:W-:Y:S01]  /*1f350*/  @P1 IMAD.HI R2, R3, 0x2e8ba2e9, RZ ;  /* 0x2e8ba2e903021827 */ /* 0x000fe200078e02ff */
[----:B------:R-:W-:-:S04]  /*1f360*/  MOV R4, R0 ;  /* 0x0000000000047202 */ /* 0x000fc80000000f00 */
        /* <DEDUP_REMOVED lines=16> */
.L_x_6320:
[----:B------:R-:W-:-:S03]  /*1f470*/  UMOV UR4, 0xffffffff ;  /* 0xffffffff00047882 */ /* 0x000fc60000000000 */
[----:B------:R-:W-:Y:S05]  /*1f480*/  BRA.DIV UR4, `(.L_x_6192) ;  /* 0x00000052049c7947 */ /* 0x000fea000b800000 */
[----:B------:R-:W-:-:S13]  /*1f490*/  ELECT P6, URZ, PT ;  /* 0x00000000003f782f */ /* 0x000fda00038c0000 */
.L_x_6323:
        /* <DEDUP_REMOVED lines=12> */
.L_x_6324:
[----:B------:R-:W-:Y:S05]  /*1f560*/  BSYNC B1 ;  /* 0x0000000000017941 */ /* 0x000fea0003800000 */
.L_x_6193:
        /* <DEDUP_REMOVED lines=8> */
.L_x_6325:
        /* <DEDUP_REMOVED lines=11> */
.L_x_6198:
[----:B-1----:R-:W2:Y:S01]  /*1f6a0*/  LDL R6, [R1+0x14] ;  /* 0x0000140001067983 */ /* 0x002ea20000100800 */
[----:B------:R-:W-:Y:S01]  /*1f6b0*/  R2UR UR9, R5 ;  /* 0x00000000050972ca */ /* 0x000fe200000e0000 */
[----:B-----5:R-:W-:Y:S01]  /*1f6c0*/  IMAD R7, R4, 0xb0, R8 ;  /* 0x000000b004077824 */ /* 0x020fe200078e0208 */
[----:B------:R-:W-:Y:S01]  /*1f6d0*/  R2UR UR12, R2 ;  /* 0x00000000020c72ca */ /* 0x000fe200000e0000 */
[----:B------:R-:W-:Y:S01]  /*1f6e0*/  UIADD3 UR4, UP0, UR38, 0x570, URZ ;  /* 0x0000057026047890 */ /* 0x000fe2000ff1e03f */
[----:B------:R-:W-:Y:S01]  /*1f6f0*/  R2UR UR13, R3 ;  /* 0x00000000030d72ca */ /* 0x000fe200000e0000 */
[----:B------:R-:W-:Y:S01]  /*1f700*/  UMOV UR10, URZ ;  /* 0x0000003f000a7c82 */ /* 0x000fe20008000000 */
[----:B------:R-:W-:Y:S01]  /*1f710*/  IADD3 R7, R7, -0xb0, RZ ;  /* 0xffffff5007077810 */ /* 0x000fe20007ffe0ff */
        /* <DEDUP_REMOVED lines=9> */
[----:B------:R-:W-:-:S07]  /*1f7b0*/  UIADD3 UR14, UR14, 0x23c00, URZ ;  /* 0x00023c000e0e7890 */ /* 0x000fce000fffe03f */
[----:B------:R1:W-:Y:S02]  /*1f7c0*/  UTMALDG.4D [UR8], [UR4], desc[UR6] ;  /* 0x00000608040075b4 */ /* 0x0003e40008019000 */
[----:B-1----:R-:W-:Y:S01]  /*1f7d0*/  UMOV UR8, UR14 ;  /* 0x0000000e00087c82 */ /* 0x002fe20008000000 */
[----:B------:R-:W-:Y:S02]  /*1f7e0*/  UMOV UR10, UR15 ;  /* 0x0000000f000a7c82 */ /* 0x000fe40008000000 */
[----:B------:R1:W-:Y:S01]  /*1f7f0*/  UTMALDG.4D [UR8], [UR4], desc[UR6] ;  /* 0x00000608040075b4 */ /* 0x0003e20008019000 */
[----:B------:R-:W2:Y:S02]  /*1f800*/  SYNCS.PHASECHK.TRANS64.TRYWAIT P0, [R5+URZ+0x348c0], R10 ;  /* 0x0348c00a050075a7 */ /* 0x000ea4000800017f */
[----:B-12---:R-:W-:Y:S05]  /*1f810*/  @!P0 BRA `(.L_x_6199) ;  /* 0x0000005000008947 */ /* 0x006fea0003800000 */
.L_x_6326:
        /* <DEDUP_REMOVED lines=8> */
.L_x_6200:
        /* <DEDUP_REMOVED lines=13> */
[----:B------:R-:W-:-:S07]  /*1f970*/  UIADD3 UR14, UR14, 0x5c00, URZ ;  /* 0x00005c000e0e7890 */ /* 0x000fce000fffe03f */
[----:B------:R2:W-:Y:S02]  /*1f980*/  UTMALDG.4D [UR8], [UR4], desc[UR6] ;  /* 0x00000608040075b4 */ /* 0x0005e40008019000 */
[----:B--2---:R-:W-:Y:S01]  /*1f990*/  UMOV UR8, UR14 ;  /* 0x0000000e00087c82 */ /* 0x004fe20008000000 */
[----:B------:R-:W-:Y:S02]  /*1f9a0*/  UMOV UR10, UR15 ;  /* 0x0000000f000a7c82 */ /* 0x000fe40008000000 */
[----:B------:R2:W-:Y:S02]  /*1f9b0*/  UTMALDG.4D [UR8], [UR4], desc[UR6] ;  /* 0x00000608040075b4 */ /* 0x0005e40008019000 */
[----:B--2---:R-:W-:Y:S01]  /*1f9c0*/  NOP ;  /* 0x0000000000007918 */ /* 0x004fe20000000000 */
.L_x_6196:
[----:B------:R-:W-:Y:S05]  /*1f9d0*/  BSYNC B1 ;  /* 0x0000000000017941 */ /* 0x000fea0003800000 */
.L_x_6195:
        /* <DEDUP_REMOVED lines=16> */
.L_x_6207:
        /* <DEDUP_REMOVED lines=9> */
.L_x_6327:
        /* <DEDUP_REMOVED lines=11> */
.L_x_6204:
        /* <DEDUP_REMOVED lines=22> */
.L_x_6328:
        /* <DEDUP_REMOVED lines=8> */
.L_x_6206:
        /* <DEDUP_REMOVED lines=19> */
.L_x_6202:
[----:B------:R-:W-:Y:S05]  /*1ff30*/  BSYNC B1 ;  /* 0x0000000000017941 */ /* 0x000fea0003800000 */
.L_x_6201:
[----:B01----:R-:W2:Y:S04]  /*1ff40*/  LDL.LU R6, [R1+0x14] ;  /* 0x0000140001067983 */ /* 0x003ea80000300800 */
[----:B------:R-:W3:Y:S01]  /*1ff50*/  LDL.LU R7, [R1+0x18] ;  /* 0x0000180001077983 */ /* 0x000ee20000300800 */
[----:B------:R-:W-:Y:S02]  /*1ff60*/  VIADD R4, R4, 0xffffffff ;  /* 0xffffffff04047836 */ /* 0x000fe40000000000 */
        /* <DEDUP_REMOVED lines=10> */
.L_x_6190:
[----:B------:R-:W-:Y:S05]  /*20010*/  BSYNC B0 ;  /* 0x0000000000007941 */ /* 0x000fea0003800000 */
.L_x_6189:
        /* <DEDUP_REMOVED lines=24> */
.L_x_6209:
        /* <DEDUP_REMOVED lines=12> */
[----:B0-----:R-:W-:Y:S01]  /*20260*/  MOV R7, UR9 ;  /* 0x0000000900077c02 */ /* 0x001fe20008000f00 */
[----:B------:R-:W0:Y:S01]  /*20270*/  LDC.64 R2, c[0x4][R2] ;  /* 0x0100000002027b82 */ /* 0x000e220000000a00 */
[----:B------:R-:W-:Y:S01]  /*20280*/  IMAD.U32 R5, RZ, RZ, UR7 ;  /* 0x00000007ff057e24 */ /* 0x000fe2000f8e00ff */
[----:B------:R-:W-:Y:S01]  /*20290*/  MOV R12, 0x1 ;  /* 0x00000001000c7802 */ /* 0x000fe20000000f00 */
[----:B------:R-:W-:Y:S02]  /*202a0*/  IMAD.U32 R6, RZ, RZ, UR8 ;  /* 0x00000008ff067e24 */ /* 0x000fe4000f8e00ff */
[----:B------:R-:W-:-:S02]  /*202b0*/  IMAD.U32 R10, RZ, RZ, UR4 ;  /* 0x00000004ff0a7e24 */ /* 0x000fc4000f8e00ff */
[----:B------:R-:W-:Y:S02]  /*202c0*/  IMAD.U32 R11, RZ, RZ, UR5 ;  /* 0x00000005ff0b7e24 */ /* 0x000fe4000f8e00ff */
[----:B-----5:R-:W-:Y:S02]  /*202d0*/  IMAD.MOV.U32 R8, RZ, RZ, 0x70 ;  /* 0x00000070ff087424 */ /* 0x020fe400078e00ff */
[----:B------:R-:W-:-:S07]  /*202e0*/  IMAD.MOV.U32 R13, RZ, RZ, RZ ;  /* 0x000000ffff0d7224 */ /* 0x000fce00078e00ff */
[----:B------:R-:W-:-:S07]  /*202f0*/  LEPC R20, `(.L_x_6211) ;  /* 0x000000001014794e */ /* 0x000fce0000000000 */
[----:B0-----:R-:W-:Y:S05]  /*20300*/  CALL.ABS.NOINC R2 ;  /* 0x0000000002007343 */ /* 0x001fea0003c00000 */
.L_x_6211:
        /* <DEDUP_REMOVED lines=13> */
[----:B0-----:R-:W-:Y:S02]  /*203e0*/  IMAD.U32 R7, RZ, RZ, UR9 ;  /* 0x00000009ff077e24 */ /* 0x001fe4000f8e00ff */
[----:B------:R-:W-:-:S02]  /*203f0*/  IMAD.U32 R10, RZ, RZ, UR4 ;  /* 0x00000004ff0a7e24 */ /* 0x000fc4000f8e00ff */
[----:B-----5:R-:W-:Y:S02]  /*20400*/  IMAD.MOV.U32 R8, RZ, RZ, 0x70 ;  /* 0x00000070ff087424 */ /* 0x020fe400078e00ff */
[----:B------:R-:W-:Y:S02]  /*20410*/  IMAD.MOV.U32 R12, RZ, RZ, 0x1 ;  /* 0x00000001ff0c7424 */ /* 0x000fe400078e00ff */
[----:B-1----:R-:W-:-:S07]  /*20420*/  IMAD.MOV.U32 R13, RZ, RZ, RZ ;  /* 0x000000ffff0d7224 */ /* 0x002fce00078e00ff */
[----:B------:R-:W-:-:S07]  /*20430*/  LEPC R20, `(.L_x_6213) ;  /* 0x000000001014794e */ /* 0x000fce0000000000 */
[----:B--2---:R-:W-:Y:S05]  /*20440*/  CALL.ABS.NOINC R2 ;  /* 0x0000000002007343 */ /* 0x004fea0003c00000 */
.L_x_6213:
[----:B------:R-:W-:Y:S01]  /*20450*/  MOV R2, 0x0 ;  /* 0x0000000000027802 */ /* 0x000fe20000000f00 */
[----:B------:R-:W-:Y:S01]  /*20460*/  ULDC.64 UR4, c[0x4][0x1b8] ;  /* 0x01006e0000047ab9 */ /* 0x000fe20000000a00 */
[----:B------:R-:W-:Y:S01]  /*20470*/  ULDC.64 UR6, c[0x4][0x1c0] ;  /* 0x0100700000067ab9 */ /* 0x000fe20000000a00 */
[----:B------:R-:W-:Y:S01]  /*20480*/  ULDC.64 UR8, c[0x4][0xc0] ;  /* 0x0100300000087ab9 */ /* 0x000fe20000000a00 */
[----:B------:R-:W-:Y:S01]  /*20490*/  MOV R4, UR4 ;  /* 0x0000000400047c02 */ /* 0x000fe20008000f00 */
[----:B------:R-:W-:Y:S01]  /*204a0*/  IMAD.U32 R5, RZ, RZ, UR5 ;  /* 0x00000005ff057e24 */ /* 0x000fe2000f8e00ff */
        /* <DEDUP_REMOVED lines=10> */
.L_x_6212:
        /* <DEDUP_REMOVED lines=20> */
[----:B------:R-:W-:-:S06]  /*20690*/  IMAD.MOV.U32 R0, RZ, RZ, R5 ;  /* 0x000000ffff007224 */ /* 0x000fcc00078e0005 */
[----:B------:R2:W5:Y:S01]  /*206a0*/  @P0 LDG.E R0, desc[UR6][R2.64] ;  /* 0x0000000602000981 */ /* 0x000562000c1e1900 */
[----:B------:R-:W-:Y:S02]  /*206b0*/  PLOP3.LUT P1, PT, P6, PT, PT, 0x8, 0x0 ;  /* 0x000000000000781c */ /* 0x000fe4000372e170 */
[----:B-1----:R-:W-:Y:S01]  /*206c0*/  ISETP.NE.AND P0, PT, R4, 0x1, PT ;  /* 0x000000010400780c */ /* 0x002fe20003f05270 */
[----:B------:R-:W-:-:S12]  /*206d0*/  IMAD.MOV.U32 R4, RZ, RZ, R18 ;  /* 0x000000ffff047224 */ /* 0x000fd800078e0012 */
[----:B--2---:R-:W1:Y:S08]  /*206e0*/  @P0 LDC R3, c[0x0][0x42c] ;  /* 0x00010b00ff030b82 */ /* 0x004e700000000800 */
[----:B------:R-:W2:Y:S01]  /*206f0*/  @P0 LDC R2, c[0x0][0x430] ;  /* 0x00010c00ff020b82 */ /* 0x000ea20000000800 */
[----:B-1----:R-:W-:-:S05]  /*20700*/  @P0 IMAD.HI.U32 R3, R18, R3, RZ ;  /* 0x0000000312030227 */ /* 0x002fca00078e00ff */
[----:B--2---:R-:W-:Y:S02]  /*20710*/  @P0 SHF.R.U32.HI R4, RZ, R2, R3 ;  /* 0x00000002ff040219 */ /* 0x004fe40000011603 */
[----:B------:R-:W-:-:S04]  /*20720*/  ISETP.NE.U32.AND P0, PT, RZ, UR4, PT ;  /* 0x00000004ff007c0c */ /* 0x000fc8000bf05070 */
[----:B------:R-:W-:-:S04]  /*20730*/  ISETP.NE.AND.EX P0, PT, RZ, UR5, PT, P0 ;  /* 0x00000005ff007c0c */ /* 0x000fc8000bf05300 */
[----:B------:R-:W-:-:S09]  /*20740*/  SEL R2, R5, RZ, !P0 ;  /* 0x000000ff05027207 */ /* 0x000fd20004000000 */
.L_x_6214:
        /* <DEDUP_REMOVED lines=16> */
.L_x_6215:
        /* <DEDUP_REMOVED lines=16> */
.L_x_6331:
[----:B------:R-:W2:Y:S01]  /*20950*/  LDL R3, [R1+0x28] ;  /* 0x0000280001037983 */ /* 0x000ea20000100800 */
[----:B------:R-:W-:Y:S01]  /*20960*/  UMOV UR4, 0xffffffff ;  /* 0xffffffff00047882 */ /* 0x000fe20000000000 */
[----:B------:R-:W-:Y:S02]  /*20970*/  SHF.R.S32.HI R12, RZ, 0x1f, R0 ;  /* 0x0000001fff0c7819 */ /* 0x000fe40000011400 */
[----:B--2---:R-:W-:Y:S01]  /*20980*/  IADD3 R3, R3, -0x1, RZ ;  /* 0xffffffff03037810 */ /* 0x004fe20007ffe0ff */
[----:B------:R-:W-:Y:S06]  /*20990*/  BRA.DIV UR4, `(.L_x_6217) ;  /* 0x0000004204107947 */ /* 0x000fec000b800000 */
[----:B------:R-:W-:-:S13]  /*209a0*/  ELECT P6, URZ, PT ;  /* 0x00000000003f782f */ /* 0x000fda00038c0000 */
.L_x_6334:
        /* <DEDUP_REMOVED lines=20> */
[----:B------:R-:W-:-:S05]  /*20af0*/  IMAD.WIDE.U32 R6, R0, UR4, R6 ;  /* 0x0000000400067c25 */ /* 0x000fca000f8e0006 */
[----:B------:R-:W-:Y:S02]  /*20b00*/  IADD3 R5, R7, R10, RZ ;  /* 0x0000000a07057210 */ /* 0x000fe40007ffe0ff */
[----:B------:R-:W-:-:S04]  /*20b10*/  LEA R10, P0, R6, R8, 0x2 ;  /* 0x00000008060a7211 */ /* 0x000fc800078010ff */
[----:B------:R-:W-:-:S05]  /*20b20*/  LEA.HI.X R11, R6, R9, R5, 0x2, P0 ;  /* 0x00000009060b7211 */ /* 0x000fca00000f1405 */
[----:B------:R0:W5:Y:S04]  /*20b30*/  LDG.E R5, desc[UR6][R10.64] ;  /* 0x000000060a057981 */ /* 0x000168000c1e1900 */
.L_x_6219:
[----:B------:R-:W2:Y:S01]  /*20b40*/  LDL R6, [R1+0x4] ;  /* 0x0000040001067983 */ /* 0x000ea20000100800 */
        /* <DEDUP_REMOVED lines=8> */
.L_x_6335:
        /* <DEDUP_REMOVED lines=11> */
.L_x_6221:
[----:B------:R-:W2:Y:S01]  /*20c80*/  LDL R11, [R1+0x4] ;  /* 0x00000400010b7983 */ /* 0x000ea20000100800 */
        /* <DEDUP_REMOVED lines=27> */
.L_x_6218:
[----:B------:R-:W2:Y:S01]  /*20e40*/  LDL.LU R11, [R1+0x34] ;  /* 0x00003400010b7983 */ /* 0x000ea20000300800 */
[----:B------:R-:W-:Y:S01]  /*20e50*/  MOV R7, 0x400 ;  /* 0x0000040000077802 */ /* 0x000fe20000000f00 */
[----:B------:R-:W-:Y:S05]  /*20e60*/  WARPSYNC.ALL ;  /* 0x0000000000007948 */ /* 0x000fea0003800000 */
[----:B------:R-:W0:Y:S01]  /*20e70*/  S2R R10, SR_CgaCtaId ;  /* 0x00000000000a7919 */ /* 0x000e220000008800 */
[----:B------:R-:W-:-:S13]  /*20e80*/  ELECT P0, URZ, PT ;  /* 0x00000000003f782f */ /* 0x000fda0003800000 */
[C---:B------:R-:W-:Y:S01]  /*20e90*/  @P0 R2UR UR13, R2.reuse ;  /* 0x00000000020d02ca */ /* 0x040fe200000e0000 */
[----:B------:R-:W-:Y:S01]  /*20ea0*/  UIADD3 UR4, UP0, UR38, 0x270, URZ ;  /* 0x0000027026047890 */ /* 0x000fe2000ff1e03f */
[----:B------:R-:W-:Y:S01]  /*20eb0*/  @P0 R2UR UR21, R2 ;  /* 0x00000000021502ca */ /* 0x000fe200000e0000 */
[----:B------:R-:W-:Y:S01]  /*20ec0*/  UMOV UR6, 0x0 ;  /* 0x0000000000067882 */ /* 0x000fe20000000000 */
[C---:B------:R-:W-:Y:S01]  /*20ed0*/  @P0 R2UR UR12, R18.reuse ;  /* 0x00000000120c02ca */ /* 0x040fe200000e0000 */
[----:B------:R-:W-:Y:S01]  /*20ee0*/  UIADD3.X UR5, URZ, UR39, URZ, UP0, !UPT ;  /* 0x000000273f057290 */ /* 0x000fe200087fe43f */
[C---:B------:R-:W-:Y:S01]  /*20ef0*/  @P0 R2UR UR11, R17.reuse ;  /* 0x00000000110b02ca */ /* 0x040fe200000e0000 */
[----:B------:R-:W-:Y:S01]  /*20f00*/  UMOV UR7, 0x12f00000 ;  /* 0x12f0000000077882 */ /* 0x000fe20000000000 */
[----:B------:R-:W-:Y:S01]  /*20f10*/  @P0 R2UR UR20, R18 ;  /* 0x00000000121402ca */ /* 0x000fe200000e0000 */
[----:B------:R-:W-:Y:S01]  /*20f20*/  UMOV UR10, URZ ;  /* 0x0000003f000a7c82 */ /* 0x000fe20008000000 */
[----:B------:R-:W-:Y:S01]  /*20f30*/  @P0 R2UR UR19, R17 ;  /* 0x00000000111302ca */ /* 0x000fe200000e0000 */
        /* <DEDUP_REMOVED lines=23> */
.L_x_6336:
[----:B------:R-:W-:Y:S05]  /*210b0*/  BSYNC B0 ;  /* 0x0000000000007941 */ /* 0x000fea0003800000 */
.L_x_6222:
        /* <DEDUP_REMOVED lines=9> */
[C---:B------:R-:W-:Y:S01]  /*21150*/  IADD3 R2, R6.reuse, R13, RZ ;  /* 0x0000000d06027210 */ /* 0x040fe20007ffe0ff */
[----:B------:R-:W-:-:S03]  /*21160*/  VIADD R6, R6, 0xfffffffe ;  /* 0xfffffffe06067836 */ /* 0x000fc60000000000 */
[----:B------:R-:W-:-:S04]  /*21170*/  LOP3.LUT R2, R2, 0x1, RZ, 0xc0, !PT ;  /* 0x0000000102027812 */ /* 0x000fc800078ec0ff */
[----:B------:R-:W-:-:S13]  /*21180*/  ISETP.NE.U32.AND P0, PT, R2, 0x1, PT ;  /* 0x000000010200780c */ /* 0x000fda0003f05070 */
[----:B------:R-:W-:Y:S05]  /*21190*/  @P0 BRA `(.L_x_6227) ;  /* 0x00000008000c0947 */ /* 0x000fea0003800000 */
[----:B------:R-:W2:Y:S04]  /*211a0*/  LDL R7, [R1+0x4] ;  /* 0x0000040001077983 */ /* 0x000ea80000100800 */
        /* <DEDUP_REMOVED lines=13> */
[----:B------:R-:W-:Y:S01]  /*21280*/  MOV R2, R6 ;  /* 0x0000000600027202 */ /* 0x000fe20000000f00 */
        /* <DEDUP_REMOVED lines=17> */
.L_x_6230:
[----:B0-----:R-:W0:Y:S01]  /*213a0*/  S2R R9, SR_CgaCtaId ;  /* 0x0000000000097919 */ /* 0x001e220000008800 */
[----:B------:R-:W-:-:S04]  /*213b0*/  MOV R8, 0x400 ;  /* 0x0000040000087802 */ /* 0x000fc80000000f00 */
[----:B0-----:R-:W-:Y:S02]  /*213c0*/  LEA R8, R9, R8, 0x18 ;  /* 0x0000000809087211 */ /* 0x001fe400078ec0ff */
[----:B------:R-:W-:Y:S02]  /*213d0*/  SHF.L.U32 R9, R14, 0x1f, RZ ;  /* 0x0000001f0e097819 */ /* 0x000fe400000006ff */
[----:B------:R-:W-:-:S04]  /*213e0*/  LEA R8, R7, R8, 0x3 ;  /* 0x0000000807087211 */ /* 0x000fc800078e18ff */
[----:B------:R-:W0:Y:S02]  /*213f0*/  SYNCS.PHASECHK.TRANS64.TRYWAIT P0, [R8+URZ+0x34840], R9 ;  /* 0x03484009080075a7 */ /* 0x000e24000800017f */
[----:B0-----:R-:W-:Y:S05]  /*21400*/  @!P0 BRA `(.L_x_6231) ;  /* 0x0000003400c88947 */ /* 0x001fea0003800000 */
.L_x_6337:
        /* <DEDUP_REMOVED lines=11> */
.L_x_6232:
[----:B------:R-:W2:Y:S04]  /*214c0*/  LDL R17, [R1+0x8] ;  /* 0x0000080001117983 */ /* 0x000ea80000100800 */
[----:B0-----:R-:W3:Y:S01]  /*214d0*/  LDL.LU R9, [R1+0xc] ;  /* 0x00000c0001097983 */ /* 0x001ee20000300800 */
[----:B------:R-:W-:-:S03]  /*214e0*/  MOV R11, 0x400 ;  /* 0x00000400000b7802 */ /* 0x000fc60000000f00 */
[----:B------:R-:W4:Y:S01]  /*214f0*/  LDL R10, [R1+0x4] ;  /* 0x00000400010a7983 */ /* 0x000f220000100800 */
        /* <DEDUP_REMOVED lines=15> */
[----:B------:R-:W-:-:S04]  /*215f0*/  UMOV UR16, 0x40 ;  /* 0x0000004000107882 */ /* 0x000fc80000000000 */
[----:B------:R-:W-:Y:S01]  /*21600*/  UMOV UR8, UR14 ;  /* 0x0000000e00087c82 */ /* 0x000fe20008000000 */
        /* <DEDUP_REMOVED lines=9> */
[----:B------:R-:W1:Y:S02]  /*216a0*/  SYNCS.PHASECHK.TRANS64.TRYWAIT P0, [R8+URZ+0x34860], R9 ;  /* 0x03486009080075a7 */ /* 0x000e64000800017f */
[----:B01----:R-:W-:Y:S05]  /*216b0*/  @!P0 BRA `(.L_x_6233) ;  /* 0x0000003400308947 */ /* 0x003fea0003800000 */
.L_x_6338:
        /* <DEDUP_REMOVED lines=10> */
.L_x_6234:
[----:B------:R-:W2:Y:S02]  /*21760*/  LDL R9, [R1] ;  /* 0x0000000001097983 */ /* 0x000ea40000100800 */
[----:B--2---:R-:W-:-:S13]  /*21770*/  LOP3.LUT P0, RZ, R9, 0x40, RZ, 0xc0, !PT ;  /* 0x0000004009ff7812 */ /* 0x004fda000780c0ff */
[----:B------:R-:W-:Y:S05]  /*21780*/  @P0 BRA `(.L_x_6235) ;  /* 0x0000000000040947 */ /* 0x000fea0003800000 */
[----:B------:R-:W-:Y:S01]  /*21790*/  BPT.TRAP 0x1 ;  /* 0x000000040000795c */ /* 0x000fe20000300000 */
.L_x_6235:
[----:B------:R-:W2:Y:S01]  /*217a0*/  LDL.LU R17, [R1+0x10] ;  /* 0x0000100001117983 */ /* 0x000ea20000300800 */
[----:B------:R-:W-:-:S03]  /*217b0*/  MOV R11, 0x400 ;  /* 0x00000400000b7802 */ /* 0x000fc60000000f00 */
[----:B------:R-:W3:Y:S04]  /*217c0*/  LDL.LU R9, [R1+0x4] ;  /* 0x0000040001097983 */ /* 0x000ee80000300800 */
        /* <DEDUP_REMOVED lines=21> */
[----:B------:R-:W-:-:S07]  /*21920*/  UIADD3 UR14, UR14, 0x5c00, URZ ;  /* 0x00005c000e0e7890 */ /* 0x000fce000fffe03f */
[----:B------:R1:W-:Y:S02]  /*21930*/  UTMALDG.4D [UR8], [UR4], desc[UR6] ;  /* 0x00000608040075b4 */ /* 0x0003e40008019000 */
[----:B-1----:R-:W-:Y:S01]  /*21940*/  UMOV UR8, UR14 ;  /* 0x0000000e00087c82 */ /* 0x002fe20008000000 */
[----:B------:R-:W-:Y:S02]  /*21950*/  UMOV UR10, UR15 ;  /* 0x0000000f000a7c82 */ /* 0x000fe40008000000 */
[----:B------:R0:W-:Y:S02]  /*21960*/  UTMALDG.4D [UR8], [UR4], desc[UR6] ;  /* 0x00000608040075b4 */ /* 0x0001e40008019000 */
[----:B0-----:R-:W-:Y:S01]  /*21970*/  NOP ;  /* 0x0000000000007918 */ /* 0x001fe20000000000 */
.L_x_6229:
[----:B------:R-:W-:Y:S05]  /*21980*/  BSYNC B2 ;  /* 0x0000000000027941 */ /* 0x000fea0003800000 */
.L_x_6228:
[----:B------:R-:W2:Y:S04]  /*21990*/  LDL.LU R2, [R1+0x28] ;  /* 0x0000280001027983 */ /* 0x000ea80000300800 */
[----:B------:R0:W-:Y:S04]  /*219a0*/  STL [R1+0x4], R7 ;  /* 0x0000040701007387 */ /* 0x0001e80000100800 */
[----:B------:R0:W-:Y:S02]  /*219b0*/  STL [R1+0xc], R14 ;  /* 0x00000c0e01007387 */ /* 0x0001e40000100800 */
[----:B0-2---:R-:W-:-:S07]  /*219c0*/  VIADD R6, R2, 0xfffffffd ;  /* 0xfffffffd02067836 */ /* 0x005fce0000000000 */
.L_x_6227:
[----:B------:R-:W-:Y:S05]  /*219d0*/  BSYNC B1 ;  /* 0x0000000000017941 */ /* 0x000fea0003800000 */
.L_x_6226:
[----:B------:R-:W-:-:S05]  /*219e0*/  IMAD.MOV R2, RZ, RZ, -R13 ;  /* 0x000000ffff027224 */ /* 0x000fca00078e0a0d */
[----:B------:R-:W-:-:S13]  /*219f0*/  ISETP.NE.AND P0, PT, R3, R2, PT ;  /* 0x000000020300720c */ /* 0x000fda0003f05270 */
[----:B------:R-:W-:Y:S05]  /*21a00*/  @!P0 BRA `(.L_x_6225) ;  /* 0x0000001000048947 */ /* 0x000fea0003800000 */
[----:B------:R-:W-:-:S07]  /*21a10*/  IMAD.MOV.U32 R10, RZ, RZ, R5 ;  /* 0x000000ffff0a7224 */ /* 0x000fce00078e0005 */
.L_x_6252:
[----:B------:R-:W2:Y:S04]  /*21a20*/  LDL R3, [R1+0x4] ;  /* 0x0000040001037983 */ /* 0x000ea80000100800 */
        /* <DEDUP_REMOVED lines=32> */
.L_x_6238:
[----:B------:R-:W1:Y:S01]  /*21c30*/  S2R R3, SR_CgaCtaId ;  /* 0x0000000000037919 */ /* 0x000e620000008800 */
[----:B------:R-:W-:-:S04]  /*21c40*/  MOV R2, 0x400 ;  /* 0x0000040000027802 */ /* 0x000fc80000000f00 */
[----:B-1----:R-:W-:Y:S02]  /*21c50*/  LEA R2, R3, R2, 0x18 ;  /* 0x0000000203027211 */ /* 0x002fe400078ec0ff */
[----:B------:R-:W-:-:S03]  /*21c60*/  SHF.L.U32 R3, R8, 0x1f, RZ ;  /* 0x0000001f08037819 */ /* 0x000fc600000006ff */
[----:B------:R-:W-:-:S04]  /*21c70*/  IMAD R2, R7, 0x8, R2 ;  /* 0x0000000807027824 */ /* 0x000fc800078e0202 */
[----:B------:R-:W1:Y:S02]  /*21c80*/  SYNCS.PHASECHK.TRANS64.TRYWAIT P0, [R2+URZ+0x34840], R3 ;  /* 0x03484003020075a7 */ /* 0x000e64000800017f */
[----:B-1----:R-:W-:Y:S05]  /*21c90*/  @!P0 BRA `(.L_x_6239) ;  /* 0x0000002c00cc8947 */ /* 0x002fea0003800000 */
.L_x_6339:
        /* <DEDUP_REMOVED lines=11> */
.L_x_6240:
[----:B------:R-:W2:Y:S04]  /*21d50*/  LDL R15, [R1+0x8] ;  /* 0x00000800010f7983 */ /* 0x000ea80000100800 */
[----:B-1----:R-:W3:Y:S01]  /*21d60*/  LDL.LU R3, [R1+0xc] ;  /* 0x00000c0001037983 */ /* 0x002ee20000300800 */
        /* <DEDUP_REMOVED lines=30> */
.L_x_6340:
        /* <DEDUP_REMOVED lines=10> */
.L_x_6242:
[----:B------:R-:W2:Y:S02]  /*21ff0*/  LDL R3, [R1] ;  /* 0x0000000001037983 */ /* 0x000ea40000100800 */
[----:B--2---:R-:W-:-:S13]  /*22000*/  LOP3.LUT P0, RZ, R3, 0x40, RZ, 0xc0, !PT ;  /* 0x0000004003ff7812 */ /* 0x004fda000780c0ff */
[----:B------:R-:W-:Y:S05]  /*22010*/  @P0 BRA `(.L_x_6243) ;  /* 0x0000000000040947 */ /* 0x000fea0003800000 */
[----:B------:R-:W-:Y:S01]  /*22020*/  BPT.TRAP 0x1 ;  /* 0x000000040000795c */ /* 0x000fe20000300000 */
.L_x_6243:
        /* <DEDUP_REMOVED lines=30> */
.L_x_6237:
[----:B------:R-:W-:Y:S05]  /*22210*/  BSYNC B1 ;  /* 0x0000000000017941 */ /* 0x000fea0003800000 */
.L_x_6236:
[----:B------:R-:W-:Y:S01]  /*22220*/  VIADD R3, R7, 0x1 ;  /* 0x0000000107037836 */ /* 0x000fe20000000000 */
[----:B------:R-:W-:Y:S04]  /*22230*/  BSSY B1, `(.L_x_6244) ;  /* 0x000007b000017945 */ /* 0x000fe80003800000 */
[----:B------:R-:W-:-:S04]  /*22240*/  ISETP.NE.AND P0, PT, R3, 0x2, PT ;  /* 0x000000020300780c */ /* 0x000fc80003f05270 */
[----:B------:R-:W-:Y:S02]  /*22250*/  SEL R2, RZ, 0x1, P0 ;  /* 0x00000001ff027807 */ /* 0x000fe40000000000 */
[----:B------:R-:W-:Y:S02]  /*22260*/  SEL R14, R3, RZ, P0 ;  /* 0x000000ff030e7207 */ /* 0x000fe40000000000 */
[----:B------:R-:W-:-:S05]  /*22270*/  LOP3.LUT R13, R8, R2, RZ, 0x3c, !PT ;  /* 0x00000002080d7212 */ /* 0x000fca00078e3cff */
[----:B------:R0:W-:Y:S04]  /*22280*/  STL [R1+0xc], R13 ;  /* 0x00000c0d01007387 */ /* 0x0001e80000100800 */
[----:B------:R0:W-:Y:S01]  /*22290*/  STL [R1+0x4], R14 ;  /* 0x0000040e01007387 */ /* 0x0001e20000100800 */
        /* <DEDUP_REMOVED lines=11> */
[----:B-1----:R-:W-:Y:S01]  /*22350*/  @P0 IMAD.HI.U32 R10, R9, R2, RZ ;  /* 0x00000002090a0227 */ /* 0x002fe200078e00ff */
        /* <DEDUP_REMOVED lines=12> */
.L_x_6246:
[----:B------:R-:W2:Y:S01]  /*22420*/  S2R R3, SR_CgaCtaId ;  /* 0x0000000000037919 */ /* 0x000ea20000008800 */
[----:B------:R-:W-:-:S04]  /*22430*/  MOV R2, 0x400 ;  /* 0x0000040000027802 */ /* 0x000fc80000000f00 */
[----:B--2---:R-:W-:Y:S02]  /*22440*/  LEA R2, R3, R2, 0x18 ;  /* 0x0000000203027211 */ /* 0x004fe400078ec0ff */
[----:B------:R-:W-:-:S03]  /*22450*/  SHF.L.U32 R3, R13, 0x1f, RZ ;  /* 0x0000001f0d037819 */ /* 0x000fc600000006ff */
[----:B------:R-:W-:-:S04]  /*22460*/  IMAD R2, R14, 0x8, R2 ;  /* 0x000000080e027824 */ /* 0x000fc800078e0202 */
[----:B------:R-:W2:Y:S02]  /*22470*/  SYNCS.PHASECHK.TRANS64.TRYWAIT P0, [R2+URZ+0x34840], R3 ;  /* 0x03484003020075a7 */ /* 0x000ea4000800017f */
[----:B--2---:R-:W-:Y:S05]  /*22480*/  @!P0 BRA `(.L_x_6247) ;  /* 0x0000002400f88947 */ /* 0x004fea0003800000 */
.L_x_6341:
        /* <DEDUP_REMOVED lines=11> */
.L_x_6248:
[----:B0-----:R-:W3:Y:S04]  /*22540*/  LDL R14, [R1+0x4] ;  /* 0x00000400010e7983 */ /* 0x001ee80000100800 */
        /* <DEDUP_REMOVED lines=12> */
[----:B------:R-:W-:-:S04]  /*22610*/  SHF.L.U32 R8, R8, 0x1f, RZ ;  /* 0x0000001f08087819 */ /* 0x000fc800000006ff */
        /* <DEDUP_REMOVED lines=9> */
[----:B------:R-:W-:-:S03]  /*226b0*/  UIADD3 UR15, UR8, 0x23c00, URZ ;  /* 0x00023c00080f7890 */ /* 0x000fc6000fffe03f */
[----:B------:R-:W-:-:S04]  /*226c0*/  UMOV UR8, UR14 ;  /* 0x0000000e00087c82 */ /* 0x000fc80008000000 */
[----:B------:R0:W-:Y:S02]  /*226d0*/  UTMALDG.4D [UR8], [UR4], desc[UR6] ;  /* 0x00000608040075b4 */ /* 0x0001e40008019000 */
[----:B0-----:R-:W-:Y:S01]  /*226e0*/  UMOV UR8, UR15 ;  /* 0x0000000f00087c82 */ /* 0x001fe20008000000 */
[----:B------:R-:W-:Y:S02]  /*226f0*/  UMOV UR10, UR16 ;  /* 0x00000010000a7c82 */ /* 0x000fe40008000000 */
[----:B------:R0:W-:Y:S01]  /*22700*/  UTMALDG.4D [UR8], [UR4], desc[UR6] ;  /* 0x00000608040075b4 */ /* 0x0001e20008019000 */
[----:B------:R-:W1:Y:S02]  /*22710*/  SYNCS.PHASECHK.TRANS64.TRYWAIT P0, [R2+URZ+0x34860], R8 ;  /* 0x03486008020075a7 */ /* 0x000e64000800017f */
[----:B01----:R-:W-:Y:S05]  /*22720*/  @!P0 BRA `(.L_x_6249) ;  /* 0x0000002400648947 */ /* 0x003fea0003800000 */
.L_x_6342:
        /* <DEDUP_REMOVED lines=10> */
.L_x_6250:
[----:B------:R-:W2:Y:S02]  /*227d0*/  LDL R3, [R1] ;  /* 0x0000000001037983 */ /* 0x000ea40000100800 */
[----:B--2---:R-:W-:-:S13]  /*227e0*/  LOP3.LUT P0, RZ, R3, 0x40, RZ, 0xc0, !PT ;  /* 0x0000004003ff7812 */ /* 0x004fda000780c0ff */
[----:B------:R-:W-:Y:S05]  /*227f0*/  @P0 BRA `(.L_x_6251) ;  /* 0x0000000000040947 */ /* 0x000fea0003800000 */
[----:B------:R-:W-:Y:S01]  /*22800*/  BPT.TRAP 0x1 ;  /* 0x000000040000795c */ /* 0x000fe20000300000 */
.L_x_6251:
        /* <DEDUP_REMOVED lines=29> */
.L_x_6245:
[----:B------:R-:W-:Y:S05]  /*229e0*/  BSYNC B1 ;  /* 0x0000000000017941 */ /* 0x000fea0003800000 */
.L_x_6244:
[C---:B------:R-:W-:Y:S02]  /*229f0*/  ISETP.GT.AND P0, PT, R6.reuse, 0x1, PT ;  /* 0x000000010600780c */ /* 0x040fe40003f04270 */
[----:B------:R-:W-:-:S11]  /*22a00*/  IADD3 R6, R6, -0x2, RZ ;  /* 0xfffffffe06067810 */ /* 0x000fd60007ffe0ff */
[----:B------:R-:W-:Y:S05]  /*22a10*/  @P0 BRA `(.L_x_6252) ;  /* 0xfffffff000000947 */ /* 0x000fea000383ffff */
.L_x_6225:
[----:B------:R-:W-:Y:S05]  /*22a20*/  BSYNC B0 ;  /* 0x0000000000007941 */ /* 0x000fea0003800000 */
.L_x_6224:
        /* <DEDUP_REMOVED lines=18> */
.L_x_6254:
[----:B------:R-:W-:Y:S05]  /*22b50*/  BSYNC B0 ;  /* 0x0000000000007941 */ /* 0x000fea0003800000 */
.L_x_6253:
[----:B------:R-:W-:Y:S04]  /*22b60*/  BSSY B0, `(.L_x_6255) ;  /* 0x0000035000007945 */ /* 0x000fe80003800000 */
[----:B------:R-:W-:Y:S05]  /*22b70*/  @!P6 BRA `(.L_x_6256) ;  /* 0x0000000000cce947 */ /* 0x000fea0003800000 */
[----:B------:R-:W2:Y:S01]  /*22b80*/  LDL R2, [R1+0x4] ;  /* 0x0000040001027983 */ /* 0x000ea20000100800 */
        /* <DEDUP_REMOVED lines=8> */
.L_x_6343:
        /* <DEDUP_REMOVED lines=10> */
.L_x_6258:
[----:B------:R-:W2:Y:S02]  /*22cb0*/  LDL R0, [R1] ;  /* 0x0000000001007983 */ /* 0x000ea40000100800 */
[----:B--2---:R-:W-:-:S13]  /*22cc0*/  LOP3.LUT P0, RZ, R0, 0x40, RZ, 0xc0, !PT ;  /* 0x0000004000ff7812 */ /* 0x004fda000780c0ff */
[----:B------:R-:W-:Y:S05]  /*22cd0*/  @P0 BRA `(.L_x_6259) ;  /* 0x0000000000040947 */ /* 0x000fea0003800000 */
[----:B------:R-:W-:Y:S01]  /*22ce0*/  BPT.TRAP 0x1 ;  /* 0x000000040000795c */ /* 0x000fe20000300000 */
.L_x_6259:
[----:B------:R-:W2:Y:S01]  /*22cf0*/  LDL R0, [R1+0x4] ;  /* 0x0000040001007983 */ /* 0x000ea20000100800 */
        /* <DEDUP_REMOVED lines=27> */
.L_x_6256:
[----:B------:R-:W-:Y:S05]  /*22eb0*/  BSYNC B0 ;  /* 0x0000000000007941 */ /* 0x000fea0003800000 */
.L_x_6255:
[----:B------:R-:W2:Y:S04]  /*22ec0*/  LDL.LU R0, [R1+0x4] ;  /* 0x0000040001007983 */ /* 0x000ea80000300800 */
[----:B------:R-:W3:Y:S01]  /*22ed0*/  LDL.LU R3, [R1+0xc] ;  /* 0x00000c0001037983 */ /* 0x000ee20000300800 */
[----:B--2---:R-:W-:-:S05]  /*22ee0*/  VIADD R0, R0, 0x1 ;  /* 0x0000000100007836 */ /* 0x004fca0000000000 */
[----:B------:R-:W-:-:S04]  /*22ef0*/  ISETP.NE.AND P0, PT, R0, 0x2, PT ;  /* 0x000000020000780c */ /* 0x000fc80003f05270 */
[----:B------:R-:W-:Y:S02]  /*22f00*/  SEL R2, RZ, 0x1, P0 ;  /* 0x00000001ff027807 */ /* 0x000fe40000000000 */
[----:B------:R-:W-:Y:S02]  /*22f10*/  SEL R0, R0, RZ, P0 ;  /* 0x000000ff00007207 */ /* 0x000fe40000000000 */
[----:B---3--:R-:W-:-:S05]  /*22f20*/  LOP3.LUT R3, R3, R2, RZ, 0x3c, !PT ;  /* 0x0000000203037212 */ /* 0x008fca00078e3cff */
[----:B------:R1:W-:Y:S04]  /*22f30*/  STL [R1+0xc], R3 ;  /* 0x00000c0301007387 */ /* 0x0003e80000100800 */
[----:B------:R1:W-:Y:S02]  /*22f40*/  STL [R1+0x4], R0 ;  /* 0x0000040001007387 */ /* 0x0003e40000100800 */
.L_x_6210:
[----:B------:R-:W-:Y:S05]  /*22f50*/  BSYNC B6 ;  /* 0x0000000000067941 */ /* 0x000fea0003800000 */
.L_x_6208:
[----:B------:R-:W-:-:S03]  /*22f60*/  UMOV UR4, 0xffffffff ;  /* 0xffffffff00047882 */ /* 0x000fc60000000000 */
[----:B------:R-:W-:Y:S05]  /*22f70*/  BRA.DIV UR4, `(.L_x_6260) ;  /* 0x0000001e04787947 */ /* 0x000fea000b800000 */
[----:B------:R2:W3:Y:S04]  /*22f80*/  SHFL.IDX PT, R4, R16, RZ, 0x1f ;  /* 0x00001fff10047589 */ /* 0x0004e800000e0000 */
[----:B------:R2:W4:Y:S02]  /*22f90*/  SHFL.IDX PT, R5, R16, 0x1, 0x1f ;  /* 0x00201f0010057f89 */ /* 0x00052400000e0000 */
.L_x_6347:
[----:B------:R-:W0:Y:S01]  /*22fa0*/  S2R R9, SR_TID.X ;  /* 0x0000000000097919 */ /* 0x000e220000002100 */
        /* <DEDUP_REMOVED lines=9> */
[----:B------:R-:W0:Y:S01]  /*23040*/  LDC.64 R2, c[0x0][0xc58] ;  /* 0x00031600ff027b82 */ /* 0x000e220000000a00 */
[----:B------:R-:W-:Y:S01]  /*23050*/  ULDC.64 UR4, c[0x0][0x208] ;  /* 0x0000820000047ab9 */ /* 0x000fe20000000a00 */
[----:B0-----:R-:W-:-:S06]  /*23060*/  IMAD.WIDE R2, R7, 0x4, R2 ;  /* 0x0000000407027825 */ /* 0x001fcc00078e0202 */
[----:B------:R0:W5:Y:S02]  /*23070*/  LDG.E R3, desc[UR4][R2.64] ;  /* 0x0000000402037981 */ /* 0x000164000c1e1900 */
.L_x_6262:
[----:B------:R-:W-:Y:S05]  /*23080*/  BSYNC B0 ;  /* 0x0000000000007941 */ /* 0x000fea0003800000 */
.L_x_6261:
        /* <DEDUP_REMOVED lines=23> */
.L_x_6355:
[----:B------:R-:W-:Y:S02]  /*23200*/  ULDC UR4, c[0x0][0xc10] ;  /* 0x0003040000047ab9 */ /* 0x000fe40000000800 */
[----:B--2---:R-:W-:-:S05]  /*23210*/  MOV R16, UR4 ;  /* 0x0000000400107c02 */ /* 0x004fca0008000f00 */
[----:B-1----:R-:W-:-:S04]  /*23220*/  IMAD R14, R14, R16, RZ ;  /* 0x000000100e0e7224 */ /* 0x002fc800078e02ff */
[----:B----4-:R-:W-:-:S05]  /*23230*/  IMAD.IADD R5, R5, 0x1, R14 ;  /* 0x0000000105057824 */ /* 0x010fca00078e020e */
[----:B---3--:R-:W-:-:S13]  /*23240*/  ISETP.GT.AND P0, PT, R5, R4, PT ;  /* 0x000000040500720c */ /* 0x008fda0003f04270 */
[----:B------:R-:W-:Y:S05]  /*23250*/  @P0 BRA `(.L_x_6264) ;  /* 0x0000000000b80947 */ /* 0x000fea0003800000 */
[----:B------:R-:W1:Y:S02]  /*23260*/  LDC R0, c[0x0][0xc14] ;  /* 0x00030500ff007b82 */ /* 0x000e640000000800 */
.L_x_6269:
        /* <DEDUP_REMOVED lines=11> */
[----:B0-----:R-:W0:Y:S01]  /*23320*/  LDC.64 R2, c[0x0][0xc58] ;  /* 0x00031600ff027b82 */ /* 0x001e220000000a00 */
[----:B------:R-:W-:Y:S01]  /*23330*/  ULDC.64 UR4, c[0x0][0x208] ;  /* 0x0000820000047ab9 */ /* 0x000fe20000000a00 */
[----:B0-----:R-:W-:-:S06]  /*23340*/  IMAD.WIDE R2, R7, 0x4, R2 ;  /* 0x0000000407027825 */ /* 0x001fcc00078e0202 */
[----:B------:R1:W5:Y:S02]  /*23350*/  LDG.E R3, desc[UR4][R2.64] ;  /* 0x0000000402037981 */ /* 0x000364000c1e1900 */
.L_x_6267:
[----:B------:R-:W-:Y:S05]  /*23360*/  BSYNC B0 ;  /* 0x0000000000007941 */ /* 0x000fea0003800000 */
.L_x_6266:
        /* <DEDUP_REMOVED lines=17> */
[----:B--2---:R-:W-:-:S04]  /*23480*/  SEL R8, R14, RZ, P1 ;  /* 0x000000ff0e087207 */ /* 0x004fc80000800000 */
[----:B------:R-:W-:-:S05]  /*23490*/  IADD3 R8, R7, R8, RZ ;  /* 0x0000000807087210 */ /* 0x000fca0007ffe0ff */
[----:B------:R-:W2:Y:S02]  /*234a0*/  SHFL.UP PT, R14, R8, 0x10, RZ ;  /* 0x06000000080e7989 */ /* 0x000ea400000e00ff */
[----:B--2---:R-:W-:-:S05]  /*234b0*/  SEL R9, R14, RZ, P0 ;  /* 0x000000ff0e097207 */ /* 0x004fca0000000000 */
[----:B01----:R-:W-:-:S05]  /*234c0*/  IMAD.IADD R2, R8, 0x1, R9 ;  /* 0x0000000108027824 */ /* 0x003fca00078e0209 */
[----:B------:R0:W1:Y:S02]  /*234d0*/  SHFL.IDX PT, R14, R2, 0x1f, 0x1f ;  /* 0x03e01f00020e7f89 */ /* 0x00006400000e0000 */
.L_x_6363:
[----:B------:R-:W-:Y:S02]  /*234e0*/  ULDC UR4, c[0x0][0xc10] ;  /* 0x0003040000047ab9 */ /* 0x000fe40000000800 */
[----:B------:R-:W-:-:S04]  /*234f0*/  IMAD.U32 R16, RZ, RZ, UR4 ;  /* 0x00000004ff107e24 */ /* 0x000fc8000f8e00ff */
[----:B-1----:R-:W-:-:S04]  /*23500*/  IMAD R14, R14, R16, RZ ;  /* 0x000000100e0e7224 */ /* 0x002fc800078e02ff */
[----:B------:R-:W-:-:S05]  /*23510*/  IMAD.IADD R5, R14, 0x1, R5 ;  /* 0x000000010e057824 */ /* 0x000fca00078e0205 */
[----:B------:R-:W-:-:S13]  /*23520*/  ISETP.GT.AND P0, PT, R5, R4, PT ;  /* 0x000000040500720c */ /* 0x000fda0003f04270 */
[----:B------:R-:W-:Y:S05]  /*23530*/  @!P0 BRA `(.L_x_6269) ;  /* 0xfffffffc004c8947 */ /* 0x000fea000383ffff */
.L_x_6264:
[----:B------:R-:W-:Y:S01]  /*23540*/  IADD3 R7, -R14, R5, RZ ;  /* 0x000000050e077210 */ /* 0x000fe20007ffe1ff */
[----:B------:R-:W-:-:S04]  /*23550*/  UMOV UR4, 0xffffffff ;  /* 0xffffffff00047882 */ /* 0x000fc80000000000 */
[----:B------:R-:W-:-:S05]  /*23560*/  IMAD R5, R2, R16, R7 ;  /* 0x0000001002057224 */ /* 0x000fca00078e0207 */
[----:B------:R-:W-:Y:S01]  /*23570*/  ISETP.GT.AND P6, PT, R5, R4, PT ;  /* 0x000000040500720c */ /* 0x000fe20003fc4270 */
[----:B------:R-:W-:-:S12]  /*23580*/  BRA.DIV UR4, `(.L_x_6270) ;  /* 0x0000001e04e07947 */ /* 0x000fd8000b800000 */
[----:B------:R-:W-:-:S04]  /*23590*/  VOTE.ANY R6, PT, !P6 ;  /* 0x0000000000067806 */ /* 0x000fc800070e0100 */
[----:B------:R-:W1:Y:S02]  /*235a0*/  POPC R5, R6 ;  /* 0x0000000600057309 */ /* 0x000e640000000000 */
[----:B-1----:R1:W2:Y:S02]  /*235b0*/  SHFL.IDX PT, R17, R3, R5, 0x1f ;  /* 0x00001f0503117589 */ /* 0x0022a400000e0000 */
.L_x_6367:
[----:B------:R-:W-:Y:S01]  /*235c0*/  ISETP.NE.AND P0, PT, R6, RZ, PT ;  /* 0x000000ff0600720c */ /* 0x000fe20003f05270 */
[----:B------:R-:W-:-:S12]  /*235d0*/  IMAD.MOV.U32 R14, RZ, RZ, RZ ;  /* 0x000000ffff0e7224 */ /* 0x000fd800078e00ff */
[----:B------:R-:W-:Y:S05]  /*235e0*/  @!P0 BRA `(.L_x_6271) ;  /* 0x0000000000108947 */ /* 0x000fea0003800000 */
[----:B------:R-:W-:Y:S01]  /*235f0*/  UMOV UR4, 0xffffffff ;  /* 0xffffffff00047882 */ /* 0x000fe20000000000 */
[----:B------:R-:W-:Y:S02]  /*23600*/  VIADD R12, R5, 0xffffffff ;  /* 0xffffffff050c7836 */ /* 0x000fe40000000000 */
[----:B------:R-:W-:Y:S05]  /*23610*/  BRA.DIV UR4, `(.L_x_6272) ;  /* 0x0000002204047947 */ /* 0x000fea000b800000 */
[----:B------:R3:W4:Y:S02]  /*23620*/  SHFL.IDX PT, R14, R2, R12, 0x1f ;  /* 0x00001f0c020e7589 */ /* 0x00072400000e0000 */
.L_x_6271:
[----:B--2---:R-:W-:Y:S01]  /*23630*/  IABS R6, R17 ;  /* 0x0000001100067213 */ /* 0x004fe20000000000 */
[----:B----4-:R-:W-:Y:S02]  /*23640*/  IMAD R16, R14, R16, R7 ;  /* 0x000000100e107224 */ /* 0x010fe400078e0207 */
[----:B0--3--:R-:W-:Y:S01]  /*23650*/  IMAD.MOV.U32 R2, RZ, RZ, RZ ;  /* 0x000000ffff027224 */ /* 0x009fe200078e00ff */
[----:B------:R-:W0:Y:S01]  /*23660*/  I2F.RP R7, R6 ;  /* 0x0000000600077306 */ /* 0x000e220000209400 */
[----:B------:R-:W-:-:S07]  /*23670*/  IMAD.IADD R19, R5, 0x1, R19 ;  /* 0x0000000105137824 */ /* 0x000fce00078e0213 */
[----:B0-----:R-:W0:Y:S02]  /*23680*/  MUFU.RCP R7, R7 ;  /* 0x0000000700077308 */ /* 0x001e240000001000 */
[----:B0-----:R-:W-:-:S06]  /*23690*/  VIADD R8, R7, 0xffffffe ;  /* 0x0ffffffe07087836 */ /* 0x001fcc0000000000 */
[----:B-1----:R-:W0:Y:S02]  /*236a0*/  F2I.FTZ.U32.TRUNC.NTZ R3, R8 ;  /* 0x0000000800037305 */ /* 0x002e24000021f000 */
[----:B0-----:R-:W-:-:S05]  /*236b0*/  IADD3 R9, RZ, -R3, RZ ;  /* 0x80000003ff097210 */ /* 0x001fca0007ffe0ff */
[----:B------:R-:W-:-:S04]  /*236c0*/  IMAD R9, R9, R6, RZ ;  /* 0x0000000609097224 */ /* 0x000fc800078e02ff */
[----:B------:R-:W-:Y:S01]  /*236d0*/  IMAD.HI.U32 R3, R3, R9, R2 ;  /* 0x0000000903037227 */ /* 0x000fe200078e0002 */
[----:B------:R-:W-:-:S03]  /*236e0*/  IABS R9, R17 ;  /* 0x0000001100097213 */ /* 0x000fc60000000000 */
[----:B------:R-:W-:Y:S02]  /*236f0*/  IMAD.IADD R2, R4, 0x1, -R16 ;  /* 0x0000000104027824 */ /* 0x000fe400078e0a10 */
[----:B------:R-:W-:-:S03]  /*23700*/  IMAD.MOV R7, RZ, RZ, -R9 ;  /* 0x000000ffff077224 */ /* 0x000fc600078e0a09 */
[----:B------:R-:W-:-:S05]  /*23710*/  IABS R4, R2 ;  /* 0x0000000200047213 */ /* 0x000fca0000000000 */
[----:B------:R-:W-:-:S04]  /*23720*/  IMAD.HI.U32 R3, R3, R4, RZ ;  /* 0x0000000403037227 */ /* 0x000fc800078e00ff */
[----:B------:R-:W-:Y:S01]  /*23730*/  IMAD R7, R3, R7, R4 ;  /* 0x0000000703077224 */ /* 0x000fe200078e0204 */
[----:B------:R-:W-:-:S04]  /*23740*/  LOP3.LUT R4, R2, R17, RZ, 0x3c, !PT ;  /* 0x0000001102047212 */ /* 0x000fc800078e3cff */
        /* <DEDUP_REMOVED lines=8> */
[----:B------:R-:W-:-:S04]  /*237d0*/  @!P0 LOP3.LUT R3, RZ, R17, RZ, 0x33, !PT ;  /* 0x00000011ff038212 */ /* 0x000fc800078e33ff */
[----:B------:R-:W-:Y:S01]  /*237e0*/  IADD3 R4, -R3, RZ, RZ ;  /* 0x000000ff03047210 */ /* 0x000fe20007ffe1ff */
[----:B------:R-:W-:-:S04]  /*237f0*/  IMAD.MOV.U32 R18, RZ, RZ, R3 ;  /* 0x000000ffff127224 */ /* 0x000fc800078e0003 */
[----:B------:R-:W-:Y:S01]  /*23800*/  IMAD R17, R17, R4, R2 ;  /* 0x0000000411117224 */ /* 0x000fe200078e0202 */
[----:B------:R-:W-:Y:S06]  /*23810*/  BRA `(.L_x_6273) ;  /* 0x00000000001c7947 */ /* 0x000fec0003800000 */
.L_x_6265:
[----:B------:R-:W-:Y:S01]  /*23820*/  UMOV UR4, URZ ;  /* 0x0000003f00047c82 */ /* 0x000fe20008000000 */
[----:B------:R-:W-:Y:S01]  /*23830*/  UMOV UR5, URZ ;  /* 0x0000003f00057c82 */ /* 0x000fe20008000000 */
[----:B------:R-:W-:Y:S01]  /*23840*/  ULDC UR6, c[0x0][0xc14] ;  /* 0x0003050000067ab9 */ /* 0x000fe20000000800 */
[----:B------:R-:W-:Y:S01]  /*23850*/  IMAD.MOV.U32 R16, RZ, RZ, R4 ;  /* 0x000000ffff107224 */ /* 0x000fe200078e0004 */
[----:B------:R-:W-:Y:S01]  /*23860*/  MOV R17, UR4 ;  /* 0x0000000400117c02 */ /* 0x000fe20008000f00 */
[----:B------:R-:W-:Y:S02]  /*23870*/  IMAD.U32 R18, RZ, RZ, UR5 ;  /* 0x00000005ff127e24 */ /* 0x000fe4000f8e00ff */
[----:B------:R-:W-:-:S07]  /*23880*/  IMAD.U32 R19, RZ, RZ, UR6 ;  /* 0x00000006ff137e24 */ /* 0x000fce000f8e00ff */
.L_x_6273:
        /* <DEDUP_REMOVED lines=12> */
.L_x_6187:
        /* <DEDUP_REMOVED lines=12> */
.L_x_6370:
[----:B------:R-:W-:Y:S05]  /*23a10*/  BSYNC B0 ;  /* 0x0000000000007941 */ /* 0x000fea0003800000 */
.L_x_6275:
[----:B------:R-:W-:-:S03]  /*23a20*/  UMOV UR4, 0xffffffff ;  /* 0xffffffff00047882 */ /* 0x000fc60000000000 */
[----:B------:R-:W-:Y:S05]  /*23a30*/  BRA.DIV UR4, `(.L_x_6277) ;  /* 0x0000001e04347947 */ /* 0x000fea000b800000 */
[----:B------:R-:W1:Y:S02]  /*23a40*/  S2R R2, SR_TID.X ;  /* 0x0000000000027919 */ /* 0x000e640000002100 */
[----:B-1----:R-:W-:-:S04]  /*23a50*/  SHF.R.U32.HI R2, RZ, 0x5, R2 ;  /* 0x00000005ff027819 */ /* 0x002fc80000011602 */
[----:B------:R-:W-:-:S05]  /*23a60*/  LOP3.LUT R2, R2, 0x3, RZ, 0xc0, !PT ;  /* 0x0000000302027812 */ /* 0x000fca00078ec0ff */
[----:B------:R1:W2:Y:S02]  /*23a70*/  SHFL.IDX PT, R14, R2, RZ, 0x1f ;  /* 0x00001fff020e7589 */ /* 0x0002a400000e0000 */
.L_x_6373:
[----:B--2---:R-:W-:-:S13]  /*23a80*/  ISETP.NE.AND P0, PT, R14, RZ, PT ;  /* 0x000000ff0e00720c */ /* 0x004fda0003f05270 */
[----:B------:R-:W-:Y:S05]  /*23a90*/  @P0 BRA `(.L_x_5961) ;  /* 0x0000000000940947 */ /* 0x000fea0003800000 */
[----:B------:R-:W-:-:S03]  /*23aa0*/  UMOV UR4, 0xffffffff ;  /* 0xffffffff00047882 */ /* 0x000fc60000000000 */
[----:B------:R-:W-:Y:S05]  /*23ab0*/  BRA.DIV UR4, `(.L_x_6278) ;  /* 0x0000001e04487947 */ /* 0x000fea000b800000 */
[----:B------:R-:W-:-:S13]  /*23ac0*/  ELECT P6, URZ, PT ;  /* 0x00000000003f782f */ /* 0x000fda00038c0000 */
.L_x_6376:
[----:B------:R-:W-:Y:S05]  /*23ad0*/  @!P6 BRA `(.L_x_5961) ;  /* 0x000000000084e947 */ /* 0x000fea0003800000 */
[----:B------:R-:W-:-:S06]  /*23ae0*/  ULOP3.LUT UR4, UR60, 0x2, URZ, 0xfc, !UPT ;  /* 0x000000023c047892 */ /* 0x000fcc000f8efc3f */
[----:B-1----:R-:W-:-:S05]  /*23af0*/  IMAD.U32 R2, RZ, RZ, UR4 ;  /* 0x00000004ff027e24 */ /* 0x002fca000f8e00ff */
[----:B------:R-:W-:-:S13]  /*23b00*/  ISETP.NE.AND P2, PT, R2, 0x3, PT ;  /* 0x000000030200780c */ /* 0x000fda0003f45270 */
[----:B------:R-:W-:Y:S05]  /*23b10*/  @!P2 BRA `(.L_x_6279) ;  /* 0x000000000004a947 */ /* 0x000fea0003800000 */
[----:B------:R-:W-:Y:S01]  /*23b20*/  BPT.TRAP 0x1 ;  /* 0x000000040000795c */ /* 0x000fe20000300000 */
.L_x_6279:
[----:B0-----:R-:W2:Y:S04]  /*23b30*/  LDL R3, [R1+0x4] ;  /* 0x0000040001037983 */ /* 0x001ea80000100800 */
        /* <DEDUP_REMOVED lines=13> */
.L_x_6377:
[----:B------:R-:W1:Y:S02]  /*23c10*/  SYNCS.PHASECHK.TRANS64.TRYWAIT P0, [R7+URZ], R2 ;  /* 0x00000002070075a7 */ /* 0x000e64000800017f */
[----:B-1----:R-:W-:Y:S05]  /*23c20*/  @!P0 BRA `(.L_x_6281) ;  /* 0x0000001c00208947 */ /* 0x002fea0003800000 */
.L_x_6378:
[----:B------:R-:W-:Y:S05]  /*23c30*/  @!P2 BRA `(.L_x_6282) ;  /* 0x000000000004a947 */ /* 0x000fea0003800000 */
[----:B------:R-:W-:Y:S01]  /*23c40*/  BPT.TRAP 0x1 ;  /* 0x000000040000795c */ /* 0x000fe20000300000 */
.L_x_6282:
[----:B------:R-:W2:Y:S01]  /*23c50*/  LDL.LU R4, [R1+0x4] ;  /* 0x0000040001047983 */ /* 0x000ea20000300800 */
[----:B------:R-:W-:-:S04]  /*23c60*/  VIADD R0, R0, 0x34860 ;  /* 0x0003486000007836 */ /* 0x000fc80000000000 */
[----:B--2---:R-:W-:-:S04]  /*23c70*/  IMAD R4, R4, 0x8, R0 ;  /* 0x0000000804047824 */ /* 0x004fc800078e0200 */
[----:B------:R-:W2:Y:S02]  /*23c80*/  SYNCS.PHASECHK.TRANS64.TRYWAIT P0, [R4+URZ], R5 ;  /* 0x00000005040075a7 */ /* 0x000ea4000800017f */
[----:B--2---:R-:W-:Y:S05]  /*23c90*/  @!P0 BRA `(.L_x_6283) ;  /* 0x0000001c00188947 */ /* 0x004fea0003800000 */
.L_x_6379:
[----:B------:R-:W-:-:S07]  /*23ca0*/  LEA R3, R3, R0, 0x3 ;  /* 0x0000000003037211 */ /* 0x000fce00078e18ff */
.L_x_6284:
[----:B---3--:R3:W4:Y:S02]  /*23cb0*/  SYNCS.PHASECHK.TRANS64.TRYWAIT P0, [R3+URZ], R2 ;  /* 0x00000002030075a7 */ /* 0x008724000800017f */
[----:B----4-:R-:W-:Y:S05]  /*23cc0*/  @!P0 NANOSLEEP.SYNCS 0x989680 ;  /* 0x009896800000895d */ /* 0x010fea0003900000 */
[----:B------:R-:W4:Y:S02]  /*23cd0*/  @!P0 SYNCS.PHASECHK.TRANS64 P0, [R3+URZ], R2 ;  /* 0x00000002030085a7 */ /* 0x000f24000800007f */
[----:B----4-:R-:W-:Y:S05]  /*23ce0*/  @!P0 BRA `(.L_x_6284) ;  /* 0xfffffffc00f08947 */ /* 0x010fea000383ffff */
.L_x_5961:
[----:B------:R-:W-:Y:S05]  /*23cf0*/  BSYNC B7 ;  /* 0x0000000000077941 */ /* 0x000fea0003800000 */
.L_x_5958:
[----:B------:R-:W-:Y:S05]  /*23d00*/  EXIT ;  /* 0x000000000000794d */ /* 0x000fea0003800000 */
.L_x_5987:
[----:B0-----:R0:W1:Y:S02]  /*23d10*/  SYNCS.PHASECHK.TRANS64.TRYWAIT P6, [R3+URZ+0x34890], R0 ;  /* 0x03489000030075a7 */ /* 0x00106400080c017f */
[----:B-1----:R-:W-:Y:S05]  /*23d20*/  @!P6 NANOSLEEP.SYNCS 0x989680 ;  /* 0x009896800000e95d */ /* 0x002fea0003900000 */
[----:B------:R-:W1:Y:S02]  /*23d30*/  @!P6 SYNCS.PHASECHK.TRANS64 P6, [R3+URZ+0x34890], R0 ;  /* 0x034890000300e5a7 */ /* 0x000e6400080c007f */
[----:B-1----:R-:W-:Y:S05]  /*23d40*/  @!P6 BRA `(.L_x_5987) ;  /* 0xfffffffc00f0e947 */ /* 0x002fea000383ffff */
[----:B------:R-:W-:Y:S05]  /*23d50*/  BRA `(.L_x_6285) ;  /* 0xfffffdfc009c7947 */ /* 0x000fea000383ffff */
.L_x_6041:
[----:B0-----:R0:W1:Y:S02]  /*23d60*/  SYNCS.PHASECHK.TRANS64.TRYWAIT P4, [R3+URZ+0x34890], R0 ;  /* 0x03489000030075a7 */ /* 0x001064000808017f */
[----:B-1----:R-:W-:Y:S05]  /*23d70*/  @!P4 NANOSLEEP.SYNCS 0x989680 ;  /* 0x009896800000c95d */ /* 0x002fea0003900000 */
[----:B------:R-:W1:Y:S02]  /*23d80*/  @!P4 SYNCS.PHASECHK.TRANS64 P4, [R3+URZ+0x34890], R0 ;  /* 0x034890000300c5a7 */ /* 0x000e64000808007f */
[----:B-1----:R-:W-:Y:S05]  /*23d90*/  @!P4 BRA `(.L_x_6041) ;  /* 0xfffffffc00f0c947 */ /* 0x002fea000383ffff */
[----:B------:R-:W-:Y:S05]  /*23da0*/  BRA `(.L_x_6286) ;  /* 0xfffffe38001c7947 */ /* 0x000fea000383ffff */
.L_x_6066:
[----:B-1----:R1:W2:Y:S02]  /*23db0*/  SYNCS.PHASECHK.TRANS64.TRYWAIT P3, [R3+URZ+0x34890], R0 ;  /* 0x03489000030075a7 */ /* 0x0022a4000806017f */
[----:B--2---:R-:W-:Y:S05]  /*23dc0*/  @!P3 NANOSLEEP.SYNCS 0x989680 ;  /* 0x009896800000b95d */ /* 0x004fea0003900000 */
[----:B------:R-:W2:Y:S02]  /*23dd0*/  @!P3 SYNCS.PHASECHK.TRANS64 P3, [R3+URZ+0x34890], R0 ;  /* 0x034890000300b5a7 */ /* 0x000ea4000806007f */
[----:B--2---:R-:W-:Y:S05]  /*23de0*/  @!P3 BRA `(.L_x_6066) ;  /* 0xfffffffc00f0b947 */ /* 0x004fea000383ffff */
[----:B------:R-:W-:Y:S05]  /*23df0*/  BRA `(.L_x_6287) ;  /* 0xfffffe6800f07947 */ /* 0x000fea000383ffff */
.L_x_6080:
[----:B--2---:R2:W3:Y:S02]  /*23e00*/  SYNCS.PHASECHK.TRANS64.TRYWAIT P2, [R3+URZ+0x348b0], R0 ;  /* 0x0348b000030075a7 */ /* 0x0044e4000804017f */
[----:B---3--:R-:W-:Y:S05]  /*23e10*/  @!P2 NANOSLEEP.SYNCS 0x989680 ;  /* 0x009896800000a95d */ /* 0x008fea0003900000 */
[----:B------:R-:W3:Y:S02]  /*23e20*/  @!P2 SYNCS.PHASECHK.TRANS64 P2, [R3+URZ+0x348b0], R0 ;  /* 0x0348b0000300a5a7 */ /* 0x000ee4000804007f */
[----:B---3--:R-:W-:Y:S05]  /*23e30*/  @!P2 BRA `(.L_x_6080) ;  /* 0xfffffffc00f0a947 */ /* 0x008fea000383ffff */
[----:B------:R-:W-:Y:S05]  /*23e40*/  BRA `(.L_x_6288) ;  /* 0xfffffe7400547947 */ /* 0x000fea000383ffff */
.L_x_6096:
[----:B------:R-:W0:Y:S01]  /*23e50*/  S2R R5, SR_TID.X ;  /* 0x0000000000057919 */ /* 0x000e220000002100 */
[----:B------:R-:W-:Y:S01]  /*23e60*/  BSSY B0, `(.L_x_6289) ;  /* 0x000000c000007945 */ /* 0x000fe20003800000 */
[----:B------:R-:W-:Y:S01]  /*23e70*/  IMAD.MOV.U32 R12, RZ, RZ, RZ ;  /* 0x000000ffff0c7224 */ /* 0x000fe200078e00ff */
[----:B------:R-:W-:Y:S01]  /*23e80*/  MOV R11, 0x1f ;  /* 0x0000001f000b7802 */ /* 0x000fe20000000f00 */
[----:B------:R-:W-:Y:S02]  /*23e90*/  IMAD.MOV.U32 R15, RZ, RZ, -0x1 ;  /* 0xffffffffff0f7424 */ /* 0x000fe400078e00ff */
[----:B0-----:R-:W-:-:S05]  /*23ea0*/  VIADD R5, R5, 0xffffff80 ;  /* 0xffffff8005057836 */ /* 0x001fca0000000000 */
[----:B------:R-:W-:-:S04]  /*23eb0*/  SHF.R.S32.HI R4, RZ, 0x1f, R5 ;  /* 0x0000001fff047819 */ /* 0x000fc80000011405 */
[----:B------:R-:W-:-:S04]  /*23ec0*/  LEA.HI R4, R4, R5, RZ, 0x7 ;  /* 0x0000000504047211 */ /* 0x000fc800078f38ff */
[----:B------:R-:W-:-:S05]  /*23ed0*/  SHF.R.S32.HI R4, RZ, 0x7, R4 ;  /* 0x00000007ff047819 */ /* 0x000fca0000011404 */
[----:B------:R-:W-:-:S07]  /*23ee0*/  IMAD.MOV.U32 R13, RZ, RZ, R4 ;  /* 0x000000ffff0d7224 */ /* 0x000fce00078e0004 */
[----:B-----5:R-:W-:Y:S05]  /*23ef0*/  WARPSYNC.COLLECTIVE R15, `(.L_x_6290) ;  /* 0x000000000f087348 */ /* 0x020fea0003c00000 */
[----:B------:R0:W1:Y:S02]  /*23f00*/  SHFL.IDX P6, R14, R13, R12, R11 ;  /* 0x0000000c0d0e7389 */ /* 0x00006400000c000b */
[----:B01---5:R-:W-:Y:S01]  /*23f10*/  ENDCOLLECTIVE ;  /* 0x000000000000791b */ /* 0x023fe20003800000 */
.L_x_6290:
[----:B------:R-:W-:Y:S05]  /*23f20*/  BSYNC B0 ;  /* 0x0000000000007941 */ /* 0x000fea0003800000 */
.L_x_6289:
[----:B------:R1:W-:Y:S01]  /*23f30*/  STL [R1+0x28], R14 ;  /* 0x0000280e01007387 */ /* 0x0003e20000100800 */
[----:B------:R-:W-:Y:S05]  /*23f40*/  BRA `(.L_x_6291) ;  /* 0xfffffe8000407947 */ /* 0x000fea000383ffff */
.L_x_6108:
[----:B------:R-:W-:Y:S01]  /*23f50*/  BSSY B1, `(.L_x_6292) ;  /* 0x0000008000017945 */ /* 0x000fe20003800000 */
[----:B------:R-:W-:Y:S01]  /*23f60*/  IMAD.MOV.U32 R13, RZ, RZ, R25 ;  /* 0x000000ffff0d7224 */ /* 0x000fe200078e0019 */
[----:B------:R-:W-:Y:S01]  /*23f70*/  MOV R11, 0x181f ;  /* 0x0000181f000b7802 */ /* 0x000fe20000000f00 */
[----:B------:R-:W-:Y:S02]  /*23f80*/  IMAD.MOV.U32 R12, RZ, RZ, RZ ;  /* 0x000000ffff0c7224 */ /* 0x000fe400078e00ff */
[----:B------:R-:W-:-:S07]  /*23f90*/  IMAD.MOV.U32 R15, RZ, RZ, -0x1 ;  /* 0xffffffffff0f7424 */ /* 0x000fce00078e00ff */
[----:B01---5:R-:W-:Y:S05]  /*23fa0*/  WARPSYNC.COLLECTIVE R15, `(.L_x_6293) ;  /* 0x000000000f087348 */ /* 0x023fea0003c00000 */
[----:B-1----:R1:W2:Y:S02]  /*23fb0*/  SHFL.IDX P6, R14, R13, R12, R11 ;  /* 0x0000000c0d0e7389 */ /* 0x0022a400000c000b */
[----:B012--5:R-:W-:Y:S01]  /*23fc0*/  ENDCOLLECTIVE ;  /* 0x000000000000791b */ /* 0x027fe20003800000 */
.L_x_6293:
[----:B------:R-:W-:Y:S05]  /*23fd0*/  BSYNC B1 ;  /* 0x0000000000017941 */ /* 0x000fea0003800000 */
.L_x_6292:
[----:B------:R-:W-:Y:S05]  /*23fe0*/  BRA `(.L_x_6294) ;  /* 0xfffffe8800407947 */ /* 0x000fea000383ffff */
.L_x_6109:
        /* <DEDUP_REMOVED lines=8> */
.L_x_6296:
[----:B------:R-:W-:Y:S05]  /*24070*/  BSYNC B1 ;  /* 0x0000000000017941 */ /* 0x000fea0003800000 */
.L_x_6295:
[----:B------:R-:W-:Y:S05]  /*24080*/  BRA `(.L_x_6297) ;  /* 0xfffffe8800207947 */ /* 0x000fea000383ffff */
.L_x_6110:
        /* <DEDUP_REMOVED lines=8> */
.L_x_6299:
[----:B------:R-:W-:Y:S05]  /*24110*/  BSYNC B1 ;  /* 0x0000000000017941 */ /* 0x000fea0003800000 */
.L_x_6298:
[----:B------:R-:W-:Y:S05]  /*24120*/  BRA `(.L_x_6300) ;  /* 0xfffffe8800007947 */ /* 0x000fea000383ffff */
.L_x_6111:
        /* <DEDUP_REMOVED lines=8> */
.L_x_6302:
[----:B------:R-:W-:Y:S05]  /*241b0*/  BSYNC B1 ;  /* 0x0000000000017941 */ /* 0x000fea0003800000 */
.L_x_6301:
[----:B------:R-:W-:Y:S05]  /*241c0*/  BRA `(.L_x_6303) ;  /* 0xfffffe8400e07947 */ /* 0x000fea000383ffff */
.L_x_6113:
[----:B-1----:R1:W2:Y:S02]  /*241d0*/  SYNCS.PHASECHK.TRANS64.TRYWAIT P0, [R2+URZ+0x34800], R33 ;  /* 0x03480021020075a7 */ /* 0x0022a4000800017f */
[----:B--2---:R-:W-:Y:S05]  /*241e0*/  @!P0 NANOSLEEP.SYNCS 0x989680 ;  /* 0x009896800000895d */ /* 0x004fea0003900000 */
[----:B------:R-:W2:Y:S02]  /*241f0*/  @!P0 SYNCS.PHASECHK.TRANS64 P0, [R2+URZ+0x34800], R33 ;  /* 0x03480021020085a7 */ /* 0x000ea4000800007f */
[----:B--2---:R-:W-:Y:S05]  /*24200*/  @!P0 BRA `(.L_x_6113) ;  /* 0xfffffffc00f08947 */ /* 0x004fea000383ffff */
[----:B------:R-:W-:Y:S05]  /*24210*/  BRA `(.L_x_6304) ;  /* 0xfffffe8800347947 */ /* 0x000fea000383ffff */
.L_x_6129:
        /* <DEDUP_REMOVED lines=8> */
.L_x_6306:
[----:B------:R-:W-:Y:S05]  /*242a0*/  BSYNC B1 ;  /* 0x0000000000017941 */ /* 0x000fea0003800000 */
.L_x_6305:
[----:B------:R-:W-:Y:S05]  /*242b0*/  BRA `(.L_x_6307) ;  /* 0xfffffe9c00b47947 */ /* 0x000fea000383ffff */
.L_x_6130:
        /* <DEDUP_REMOVED lines=8> */
.L_x_6309:
[----:B------:R-:W-:Y:S05]  /*24340*/  BSYNC B1 ;  /* 0x0000000000017941 */ /* 0x000fea0003800000 */
.L_x_6308:
[----:B------:R-:W-:Y:S05]  /*24350*/  BRA `(.L_x_6310) ;  /* 0xfffffe9c009c7947 */ /* 0x000fea000383ffff */
.L_x_6131:
        /* <DEDUP_REMOVED lines=8> */
.L_x_6312:
[----:B------:R-:W-:Y:S05]  /*243e0*/  BSYNC B1 ;  /* 0x0000000000017941 */ /* 0x000fea0003800000 */
.L_x_6311:
[----:B------:R-:W-:Y:S05]  /*243f0*/  BRA `(.L_x_6313) ;  /* 0xfffffe9c00807947 */ /* 0x000fea000383ffff */
.L_x_6132:
        /* <DEDUP_REMOVED lines=8> */
.L_x_6315:
[----:B------:R-:W-:Y:S05]  /*24480*/  BSYNC B1 ;  /* 0x0000000000017941 */ /* 0x000fea0003800000 */
.L_x_6314:
[----:B------:R-:W-:Y:S05]  /*24490*/  BRA `(.L_x_6316) ;  /* 0xfffffe9c00647947 */ /* 0x000fea000383ffff */
.L_x_6134:
[----:B-1----:R1:W2:Y:S02]  /*244a0*/  SYNCS.PHASECHK.TRANS64.TRYWAIT P4, [R2+URZ+0x34800], R9 ;  /* 0x03480009020075a7 */ /* 0x0022a4000808017f */
[----:B--2---:R-:W-:Y:S05]  /*244b0*/  @!P4 NANOSLEEP.SYNCS 0x989680 ;  /* 0x009896800000c95d */ /* 0x004fea0003900000 */
[----:B------:R-:W2:Y:S02]  /*244c0*/  @!P4 SYNCS.PHASECHK.TRANS64 P4, [R2+URZ+0x34800], R9 ;  /* 0x034800090200c5a7 */ /* 0x000ea4000808007f */
[----:B--2---:R-:W-:Y:S05]  /*244d0*/  @!P4 BRA `(.L_x_6134) ;  /* 0xfffffffc00f0c947 */ /* 0x004fea000383ffff */
[----:B------:R-:W-:Y:S05]  /*244e0*/  BRA `(.L_x_6317) ;  /* 0xfffffe9c00e47947 */ /* 0x000fea000383ffff */
.L_x_6144:
[----:B--2---:R2:W3:Y:S02]  /*244f0*/  SYNCS.PHASECHK.TRANS64.TRYWAIT P2, [R0+URZ+0x34830], R3 ;  /* 0x03483003000075a7 */ /* 0x0044e4000804017f */
[----:B---3--:R-:W-:Y:S05]  /*24500*/  @!P2 NANOSLEEP.SYNCS 0x989680 ;  /* 0x009896800000a95d */ /* 0x008fea0003900000 */
[----:B------:R-:W3:Y:S02]  /*24510*/  @!P2 SYNCS.PHASECHK.TRANS64 P2, [R0+URZ+0x34830], R3 ;  /* 0x034830030000a5a7 */ /* 0x000ee4000804007f */
[----:B---3--:R-:W-:Y:S05]  /*24520*/  @!P2 BRA `(.L_x_6144) ;  /* 0xfffffffc00f0a947 */ /* 0x008fea000383ffff */
[----:B------:R-:W-:Y:S05]  /*24530*/  BRA `(.L_x_6143) ;  /* 0xfffffeb800507947 */ /* 0x000fea000383ffff */
.L_x_6150:
[----:B-1----:R1:W2:Y:S02]  /*24540*/  SYNCS.PHASECHK.TRANS64.TRYWAIT P3, [R6+URZ+0x34830], R7 ;  /* 0x03483007060075a7 */ /* 0x0022a4000806017f */
[----:B--2---:R-:W-:Y:S05]  /*24550*/  @!P3 NANOSLEEP.SYNCS 0x989680 ;  /* 0x009896800000b95d */ /* 0x004fea0003900000 */
[----:B------:R-:W2:Y:S02]  /*24560*/  @!P3 SYNCS.PHASECHK.TRANS64 P3, [R6+URZ+0x34830], R7 ;  /* 0x034830070600b5a7 */ /* 0x000ea4000806007f */
[----:B--2---:R-:W-:Y:S05]  /*24570*/  @!P3 BRA `(.L_x_6150) ;  /* 0xfffffffc00f0b947 */ /* 0x004fea000383ffff */
[----:B------:R-:W-:Y:S05]  /*24580*/  BRA `(.L_x_6149) ;  /* 0xffffff1400b87947 */ /* 0x000fea000383ffff */
.L_x_6154:
[----:B-1----:R1:W2:Y:S02]  /*24590*/  SYNCS.PHASECHK.TRANS64.TRYWAIT P2, [R6+URZ+0x34850], R4 ;  /* 0x03485004060075a7 */ /* 0x0022a4000804017f */
[----:B--2---:R-:W-:Y:S05]  /*245a0*/  @!P2 NANOSLEEP.SYNCS 0x989680 ;  /* 0x009896800000a95d */ /* 0x004fea0003900000 */
[----:B------:R-:W2:Y:S02]  /*245b0*/  @!P2 SYNCS.PHASECHK.TRANS64 P2, [R6+URZ+0x34850], R4 ;  /* 0x034850040600a5a7 */ /* 0x000ea4000804007f */
[----:B--2---:R-:W-:Y:S05]  /*245c0*/  @!P2 BRA `(.L_x_6154) ;  /* 0xfffffffc00f0a947 */ /* 0x004fea000383ffff */
[----:B------:R-:W-:Y:S05]  /*245d0*/  BRA `(.L_x_6151) ;  /* 0xffffff4c00007947 */ /* 0x000fea000383ffff */
.L_x_6159:
[----:B-1----:R1:W2:Y:S02]  /*245e0*/  SYNCS.PHASECHK.TRANS64.TRYWAIT P0, [R9+URZ+0x34850], R0 ;  /* 0x03485000090075a7 */ /* 0x0022a4000800017f */
[----:B--2---:R-:W-:Y:S05]  /*245f0*/  @!P0 NANOSLEEP.SYNCS 0x989680 ;  /* 0x009896800000895d */ /* 0x004fea0003900000 */
[----:B------:R-:W2:Y:S02]  /*24600*/  @!P0 SYNCS.PHASECHK.TRANS64 P0, [R9+URZ+0x34850], R0 ;  /* 0x03485000090085a7 */ /* 0x000ea4000800007f */
[----:B--2---:R-:W-:Y:S05]  /*24610*/  @!P0 BRA `(.L_x_6159) ;  /* 0xfffffffc00f08947 */ /* 0x004fea000383ffff */
[----:B------:R-:W-:Y:S05]  /*24620*/  BRA `(.L_x_6158) ;  /* 0xffffff70003c7947 */ /* 0x000fea000383ffff */
.L_x_6191:
[----:B------:R-:W0:Y:S01]  /*24630*/  S2R R11, SR_TID.X ;  /* 0x00000000000b7919 */ /* 0x000e220000002100 */
[----:B------:R-:W-:Y:S01]  /*24640*/  BSSY B1, `(.L_x_6318) ;  /* 0x000000a000017945 */ /* 0x000fe20003800000 */
[----:B------:R-:W-:Y:S02]  /*24650*/  IMAD.MOV.U32 R12, RZ, RZ, RZ ;  /* 0x000000ffff0c7224 */ /* 0x000fe400078e00ff */
[----:B------:R-:W-:Y:S01]  /*24660*/  IMAD.MOV.U32 R15, RZ, RZ, -0x1 ;  /* 0xffffffffff0f7424 */ /* 0x000fe200078e00ff */
[----:B0-----:R-:W-:-:S04]  /*24670*/  SHF.R.U32.HI R11, RZ, 0x5, R11 ;  /* 0x00000005ff0b7819 */ /* 0x001fc8000001160b */
[----:B------:R-:W-:-:S05]  /*24680*/  LOP3.LUT R11, R11, 0x3, RZ, 0xc0, !PT ;  /* 0x000000030b0b7812 */ /* 0x000fca00078ec0ff */
[----:B------:R-:W-:Y:S01]  /*24690*/  IMAD.MOV.U32 R13, RZ, RZ, R11 ;  /* 0x000000ffff0d7224 */ /* 0x000fe200078e000b */
[----:B------:R-:W-:-:S07]  /*246a0*/  MOV R11, 0x1f ;  /* 0x0000001f000b7802 */ /* 0x000fce0000000f00 */
[----:B-----5:R-:W-:Y:S05]  /*246b0*/  WARPSYNC.COLLECTIVE R15, `(.L_x_6319) ;  /* 0x000000000f087348 */ /* 0x020fea0003c00000 */
[----:B------:R0:W1:Y:S02]  /*246c0*/  SHFL.IDX P6, R14, R13, R12, R11 ;  /* 0x0000000c0d0e7389 */ /* 0x00006400000c000b */
[----:B01---5:R-:W-:Y:S01]  /*246d0*/  ENDCOLLECTIVE ;  /* 0x000000000000791b */ /* 0x023fe20003800000 */
.L_x_6319:
[----:B------:R-:W-:Y:S05]  /*246e0*/  BSYNC B1 ;  /* 0x0000000000017941 */ /* 0x000fea0003800000 */
.L_x_6318:
[----:B------:R-:W-:Y:S05]  /*246f0*/  BRA `(.L_x_6320) ;  /* 0xffffffac005c7947 */ /* 0x000fea000383ffff */
.L_x_6192:
[----:B------:R-:W-:Y:S01]  /*24700*/  BSSY B1, `(.L_x_6321) ;  /* 0x0000006000017945 */ /* 0x000fe20003800000 */
[----:B------:R-:W-:-:S07]  /*24710*/  IMAD.MOV.U32 R15, RZ, RZ, -0x1 ;  /* 0xffffffffff0f7424 */ /* 0x000fce00078e00ff */
[----:B-----5:R-:W-:Y:S05]  /*24720*/  WARPSYNC.COLLECTIVE R15, `(.L_x_6322) ;  /* 0x000000000f0c7348 */ /* 0x020fea0003c00000 */
[----:B------:R-:W-:Y:S02]  /*24730*/  ELECT P6, UR62, PT ;  /* 0x00000000003e782f */ /* 0x000fe400038c0000 */
[----:B------:R-:W-:Y:S01]  /*24740*/  MOV R14, UR62 ;  /* 0x0000003e000e7c02 */ /* 0x000fe20008000f00 */
[----:B-----5:R-:W-:Y:S10]  /*24750*/  ENDCOLLECTIVE ;  /* 0x000000000000791b */ /* 0x020ff40003800000 */
.L_x_6322:
[----:B------:R-:W-:Y:S05]  /*24760*/  BSYNC B1 ;  /* 0x0000000000017941 */ /* 0x000fea0003800000 */
.L_x_6321:
[----:B------:R-:W-:Y:S05]  /*24770*/  BRA `(.L_x_6323) ;  /* 0xffffffac00487947 */ /* 0x000fea000383ffff */
.L_x_6194:
[----:B0-----:R0:W1:Y:S02]  /*24780*/  SYNCS.PHASECHK.TRANS64.TRYWAIT P0, [R9+URZ+0x34820], R5 ;  /* 0x03482005090075a7 */ /* 0x001064000800017f */
[----:B-1----:R-:W-:Y:S05]  /*24790*/  @!P0 NANOSLEEP.SYNCS 0x989680 ;  /* 0x009896800000895d */ /* 0x002fea0003900000 */
[----:B------:R-:W1:Y:S02]  /*247a0*/  @!P0 SYNCS.PHASECHK.TRANS64 P0, [R9+URZ+0x34820], R5 ;  /* 0x03482005090085a7 */ /* 0x000e64000800007f */
[----:B-1----:R-:W-:Y:S05]  /*247b0*/  @!P0 BRA `(.L_x_6194) ;  /* 0xfffffffc00f08947 */ /* 0x002fea000383ffff */
[----:B------:R-:W-:Y:S05]  /*247c0*/  BRA `(.L_x_6324) ;  /* 0xffffffac00647947 */ /* 0x000fea000383ffff */
.L_x_6197:
[----:B0-----:R0:W1:Y:S02]  /*247d0*/  SYNCS.PHASECHK.TRANS64.TRYWAIT P0, [R5+URZ+0x348a0], R10 ;  /* 0x0348a00a050075a7 */ /* 0x001064000800017f */
[----:B-1----:R-:W-:Y:S05]  /*247e0*/  @!P0 NANOSLEEP.SYNCS 0x989680 ;  /* 0x009896800000895d */ /* 0x002fea0003900000 */
[----:B------:R-:W1:Y:S02]  /*247f0*/  @!P0 SYNCS.PHASECHK.TRANS64 P0, [R5+URZ+0x348a0], R10 ;  /* 0x0348a00a050085a7 */ /* 0x000e64000800007f */
[----:B-1----:R-:W-:Y:S05]  /*24800*/  @!P0 BRA `(.L_x_6197) ;  /* 0xfffffffc00f08947 */ /* 0x002fea000383ffff */
[----:B------:R-:W-:Y:S05]  /*24810*/  BRA `(.L_x_6325) ;  /* 0xffffffac00747947 */ /* 0x000fea000383ffff */
.L_x_6199:
[----:B-1----:R1:W2:Y:S02]  /*24820*/  SYNCS.PHASECHK.TRANS64.TRYWAIT P0, [R5+URZ+0x348c0], R10 ;  /* 0x0348c00a050075a7 */ /* 0x0022a4000800017f */
[----:B--2---:R-:W-:Y:S05]  /*24830*/  @!P0 NANOSLEEP.SYNCS 0x989680 ;  /* 0x009896800000895d */ /* 0x004fea0003900000 */
[----:B------:R-:W2:Y:S02]  /*24840*/  @!P0 SYNCS.PHASECHK.TRANS64 P0, [R5+URZ+0x348c0], R10 ;  /* 0x0348c00a050085a7 */ /* 0x000ea4000800007f */
[----:B--2---:R-:W-:Y:S05]  /*24850*/  @!P0 BRA `(.L_x_6199) ;  /* 0xfffffffc00f08947 */ /* 0x004fea000383ffff */
[----:B------:R-:W-:Y:S05]  /*24860*/  BRA `(.L_x_6326) ;  /* 0xffffffac00ec7947 */ /* 0x000fea000383ffff */
.L_x_6203:
[----:B0-----:R0:W1:Y:S02]  /*24870*/  SYNCS.PHASECHK.TRANS64.TRYWAIT P0, [R6+URZ+0x348a0], R7 ;  /* 0x0348a007060075a7 */ /* 0x001064000800017f */
[----:B-1----:R-:W-:Y:S05]  /*24880*/  @!P0 NANOSLEEP.SYNCS 0x989680 ;  /* 0x009896800000895d */ /* 0x002fea0003900000 */
[----:B------:R-:W1:Y:S02]  /*24890*/  @!P0 SYNCS.PHASECHK.TRANS64 P0, [R6+URZ+0x348a0], R7 ;  /* 0x0348a007060085a7 */ /* 0x000e64000800007f */
[----:B-1----:R-:W-:Y:S05]  /*248a0*/  @!P0 BRA `(.L_x_6203) ;  /* 0xfffffffc00f08947 */ /* 0x002fea000383ffff */
[----:B------:R-:W-:Y:S05]  /*248b0*/  BRA `(.L_x_6327) ;  /* 0xffffffb000ac7947 */ /* 0x000fea000383ffff */
.L_x_6205:
[----:B-1----:R1:W2:Y:S02]  /*248c0*/  SYNCS.PHASECHK.TRANS64.TRYWAIT P1, [R6+URZ+0x348c0], R7 ;  /* 0x0348c007060075a7 */ /* 0x0022a4000802017f */
[----:B--2---:R-:W-:Y:S05]  /*248d0*/  @!P1 NANOSLEEP.SYNCS 0x989680 ;  /* 0x009896800000995d */ /* 0x004fea0003900000 */
[----:B------:R-:W2:Y:S02]  /*248e0*/  @!P1 SYNCS.PHASECHK.TRANS64 P1, [R6+URZ+0x348c0], R7 ;  /* 0x0348c007060095a7 */ /* 0x000ea4000802007f */
[----:B--2---:R-:W-:Y:S05]  /*248f0*/  @!P1 BRA `(.L_x_6205) ;  /* 0xfffffffc00f09947 */ /* 0x004fea000383ffff */
[----:B------:R-:W-:Y:S05]  /*24900*/  BRA `(.L_x_6328) ;  /* 0xffffffb4001c7947 */ /* 0x000fea000383ffff */
.L_x_6216:
        /* <DEDUP_REMOVED lines=11> */
.L_x_6330:
[----:B------:R-:W-:Y:S05]  /*249c0*/  BSYNC B0 ;  /* 0x0000000000007941 */ /* 0x000fea0003800000 */
.L_x_6329:
[----:B------:R-:W-:Y:S05]  /*249d0*/  BRA `(.L_x_6331) ;  /* 0xffffffbc00dc7947 */ /* 0x000fea000383ffff */
.L_x_6217:
[----:B------:R-:W-:Y:S01]  /*249e0*/  BSSY B0, `(.L_x_6332) ;  /* 0x0000006000007945 */ /* 0x000fe20003800000 */
[----:B------:R-:W-:-:S07]  /*249f0*/  IMAD.MOV.U32 R15, RZ, RZ, -0x1 ;  /* 0xffffffffff0f7424 */ /* 0x000fce00078e00ff */
[----:B------:R-:W-:Y:S05]  /*24a00*/  WARPSYNC.COLLECTIVE R15, `(.L_x_6333) ;  /* 0x000000000f0c7348 */ /* 0x000fea0003c00000 */
[----:B------:R-:W-:Y:S02]  /*24a10*/  ELECT P6, UR62, PT ;  /* 0x00000000003e782f */ /* 0x000fe400038c0000 */
[----:B------:R-:W-:Y:S01]  /*24a20*/  MOV R14, UR62 ;  /* 0x0000003e000e7c02 */ /* 0x000fe20008000f00 */
[----:B------:R-:W-:Y:S10]  /*24a30*/  ENDCOLLECTIVE ;  /* 0x000000000000791b */ /* 0x000ff40003800000 */
.L_x_6333:
[----:B------:R-:W-:Y:S05]  /*24a40*/  BSYNC B0 ;  /* 0x0000000000007941 */ /* 0x000fea0003800000 */
.L_x_6332:
[----:B------:R-:W-:Y:S05]  /*24a50*/  BRA `(.L_x_6334) ;  /* 0xffffffbc00d47947 */ /* 0x000fea000383ffff */
.L_x_6220:
[----:B0-----:R0:W1:Y:S02]  /*24a60*/  SYNCS.PHASECHK.TRANS64.TRYWAIT P0, [R6+URZ+0x34840], R7 ;  /* 0x03484007060075a7 */ /* 0x001064000800017f */
[----:B-1----:R-:W-:Y:S05]  /*24a70*/  @!P0 NANOSLEEP.SYNCS 0x989680 ;  /* 0x009896800000895d */ /* 0x002fea0003900000 */
[----:B------:R-:W1:Y:S02]  /*24a80*/  @!P0 SYNCS.PHASECHK.TRANS64 P0, [R6+URZ+0x34840], R7 ;  /* 0x03484007060085a7 */ /* 0x000e64000800007f */
[----:B-1----:R-:W-:Y:S05]  /*24a90*/  @!P0 BRA `(.L_x_6220) ;  /* 0xfffffffc00f08947 */ /* 0x002fea000383ffff */
[----:B------:R-:W-:Y:S05]  /*24aa0*/  BRA `(.L_x_6335) ;  /* 0xffffffc000487947 */ /* 0x000fea000383ffff */
.L_x_6223:
        /* <DEDUP_REMOVED lines=8> */
.L_x_6231:
[----:B0-----:R0:W1:Y:S02]  /*24b30*/  SYNCS.PHASECHK.TRANS64.TRYWAIT P0, [R8+URZ+0x34840], R9 ;  /* 0x03484009080075a7 */ /* 0x001064000800017f */
[----:B-1----:R-:W-:Y:S05]  /*24b40*/  @!P0 NANOSLEEP.SYNCS 0x989680 ;  /* 0x009896800000895d */ /* 0x002fea0003900000 */
[----:B------:R-:W1:Y:S02]  /*24b50*/  @!P0 SYNCS.PHASECHK.TRANS64 P0, [R8+URZ+0x34840], R9 ;  /* 0x03484009080085a7 */ /* 0x000e64000800007f */
[----:B-1----:R-:W-:Y:S05]  /*24b60*/  @!P0 BRA `(.L_x_6231) ;  /* 0xfffffffc00f08947 */ /* 0x002fea000383ffff */
[----:B------:R-:W-:Y:S05]  /*24b70*/  BRA `(.L_x_6337) ;  /* 0xffffffc800247947 */ /* 0x000fea000383ffff */
.L_x_6233:
[----:B0-----:R0:W1:Y:S02]  /*24b80*/  SYNCS.PHASECHK.TRANS64.TRYWAIT P0, [R8+URZ+0x34860], R9 ;  /* 0x03486009080075a7 */ /* 0x001064000800017f */
[----:B-1----:R-:W-:Y:S05]  /*24b90*/  @!P0 NANOSLEEP.SYNCS 0x989680 ;  /* 0x009896800000895d */ /* 0x002fea0003900000 */
[----:B------:R-:W1:Y:S02]  /*24ba0*/  @!P0 SYNCS.PHASECHK.TRANS64 P0, [R8+URZ+0x34860], R9 ;  /* 0x03486009080085a7 */ /* 0x000e64000800007f */
[----:B-1----:R-:W-:Y:S05]  /*24bb0*/  @!P0 BRA `(.L_x_6233) ;  /* 0xfffffffc00f08947 */ /* 0x002fea000383ffff */
[----:B------:R-:W-:Y:S05]  /*24bc0*/  BRA `(.L_x_6338) ;  /* 0xffffffc800bc7947 */ /* 0x000fea000383ffff */
.L_x_6239:
[----:B-1----:R1:W2:Y:S02]  /*24bd0*/  SYNCS.PHASECHK.TRANS64.TRYWAIT P0, [R2+URZ+0x34840], R3 ;  /* 0x03484003020075a7 */ /* 0x0022a4000800017f */
[----:B--2---:R-:W-:Y:S05]  /*24be0*/  @!P0 NANOSLEEP.SYNCS 0x989680 ;  /* 0x009896800000895d */ /* 0x004fea0003900000 */
[----:B------:R-:W2:Y:S02]  /*24bf0*/  @!P0 SYNCS.PHASECHK.TRANS64 P0, [R2+URZ+0x34840], R3 ;  /* 0x03484003020085a7 */ /* 0x000ea4000800007f */
[----:B--2---:R-:W-:Y:S05]  /*24c00*/  @!P0 BRA `(.L_x_6239) ;  /* 0xfffffffc00f08947 */ /* 0x004fea000383ffff */
[----:B------:R-:W-:Y:S05]  /*24c10*/  BRA `(.L_x_6339) ;  /* 0xffffffd000207947 */ /* 0x000fea000383ffff */
.L_x_6241:
[----:B0-----:R0:W1:Y:S02]  /*24c20*/  SYNCS.PHASECHK.TRANS64.TRYWAIT P0, [R2+URZ+0x34860], R3 ;  /* 0x03486003020075a7 */ /* 0x001064000800017f */
[----:B-1----:R-:W-:Y:S05]  /*24c30*/  @!P0 NANOSLEEP.SYNCS 0x989680 ;  /* 0x009896800000895d */ /* 0x002fea0003900000 */
[----:B------:R-:W1:Y:S02]  /*24c40*/  @!P0 SYNCS.PHASECHK.TRANS64 P0, [R2+URZ+0x34860], R3 ;  /* 0x03486003020085a7 */ /* 0x000e64000800007f */
[----:B-1----:R-:W-:Y:S05]  /*24c50*/  @!P0 BRA `(.L_x_6241) ;  /* 0xfffffffc00f08947 */ /* 0x002fea000383ffff */
[----:B------:R-:W-:Y:S05]  /*24c60*/  BRA `(.L_x_6340) ;  /* 0xffffffd000b87947 */ /* 0x000fea000383ffff */
.L_x_6247:
[----:B--2---:R2:W3:Y:S02]  /*24c70*/  SYNCS.PHASECHK.TRANS64.TRYWAIT P0, [R2+URZ+0x34840], R3 ;  /* 0x03484003020075a7 */ /* 0x0044e4000800017f */
[----:B---3--:R-:W-:Y:S05]  /*24c80*/  @!P0 NANOSLEEP.SYNCS 0x989680 ;  /* 0x009896800000895d */ /* 0x008fea0003900000 */
[----:B------:R-:W3:Y:S02]  /*24c90*/  @!P0 SYNCS.PHASECHK.TRANS64 P0, [R2+URZ+0x34840], R3 ;  /* 0x03484003020085a7 */ /* 0x000ee4000800007f */
[----:B---3--:R-:W-:Y:S05]  /*24ca0*/  @!P0 BRA `(.L_x_6247) ;  /* 0xfffffffc00f08947 */ /* 0x008fea000383ffff */
[----:B------:R-:W-:Y:S05]  /*24cb0*/  BRA `(.L_x_6341) ;  /* 0xffffffd400f47947 */ /* 0x000fea000383ffff */
.L_x_6249:
[----:B0-----:R0:W1:Y:S02]  /*24cc0*/  SYNCS.PHASECHK.TRANS64.TRYWAIT P0, [R2+URZ+0x34860], R8 ;  /* 0x03486008020075a7 */ /* 0x001064000800017f */
[----:B-1----:R-:W-:Y:S05]  /*24cd0*/  @!P0 NANOSLEEP.SYNCS 0x989680 ;  /* 0x009896800000895d */ /* 0x002fea0003900000 */
[----:B------:R-:W1:Y:S02]  /*24ce0*/  @!P0 SYNCS.PHASECHK.TRANS64 P0, [R2+URZ+0x34860], R8 ;  /* 0x03486008020085a7 */ /* 0x000e64000800007f */
[----:B-1----:R-:W-:Y:S05]  /*24cf0*/  @!P0 BRA `(.L_x_6249) ;  /* 0xfffffffc00f08947 */ /* 0x002fea000383ffff */
[----:B------:R-:W-:Y:S05]  /*24d00*/  BRA `(.L_x_6342) ;  /* 0xffffffd800887947 */ /* 0x000fea000383ffff */
.L_x_6257:
[----:B-1----:R1:W2:Y:S02]  /*24d10*/  SYNCS.PHASECHK.TRANS64.TRYWAIT P0, [R3+URZ+0x34860], R0 ;  /* 0x03486000030075a7 */ /* 0x0022a4000800017f */
[----:B--2---:R-:W-:Y:S05]  /*24d20*/  @!P0 NANOSLEEP.SYNCS 0x989680 ;  /* 0x009896800000895d */ /* 0x004fea0003900000 */
[----:B------:R-:W2:Y:S02]  /*24d30*/  @!P0 SYNCS.PHASECHK.TRANS64 P0, [R3+URZ+0x34860], R0 ;  /* 0x03486000030085a7 */ /* 0x000ea4000800007f */
[----:B--2---:R-:W-:Y:S05]  /*24d40*/  @!P0 BRA `(.L_x_6257) ;  /* 0xfffffffc00f08947 */ /* 0x004fea000383ffff */
[----:B------:R-:W-:Y:S05]  /*24d50*/  BRA `(.L_x_6343) ;  /* 0xffffffdc00ac7947 */ /* 0x000fea000383ffff */
.L_x_6260:
[----:B------:R-:W-:Y:S01]  /*24d60*/  BSSY B0, `(.L_x_6344) ;  /* 0x0000008000007945 */ /* 0x000fe20003800000 */
[----:B0-----:R-:W-:Y:S01]  /*24d70*/  MOV R13, R16 ;  /* 0x00000010000d7202 */ /* 0x001fe20000000f00 */
[----:B------:R-:W-:Y:S02]  /*24d80*/  IMAD.MOV.U32 R12, RZ, RZ, RZ ;  /* 0x000000ffff0c7224 */ /* 0x000fe400078e00ff */
[----:B------:R-:W-:Y:S02]  /*24d90*/  IMAD.MOV.U32 R11, RZ, RZ, 0x1f ;  /* 0x0000001fff0b7424 */ /* 0x000fe400078e00ff */
[----:B------:R-:W-:-:S07]  /*24da0*/  IMAD.MOV.U32 R15, RZ, RZ, -0x1 ;  /* 0xffffffffff0f7424 */ /* 0x000fce00078e00ff */
[----:B-1---5:R-:W-:Y:S05]  /*24db0*/  WARPSYNC.COLLECTIVE R15, `(.L_x_6345) ;  /* 0x000000000f087348 */ /* 0x022fea0003c00000 */
[----:B------:R0:W2:Y:S02]  /*24dc0*/  SHFL.IDX P6, R14, R13, R12, R11 ;  /* 0x0000000c0d0e7389 */ /* 0x0000a400000c000b */
[----:B012--5:R-:W-:Y:S01]  /*24dd0*/  ENDCOLLECTIVE ;  /* 0x000000000000791b */ /* 0x027fe20003800000 */
.L_x_6345:
[----:B------:R-:W-:Y:S05]  /*24de0*/  BSYNC B0 ;  /* 0x0000000000007941 */ /* 0x000fea0003800000 */
.L_x_6344:
[----:B------:R-:W-:Y:S01]  /*24df0*/  IMAD.MOV.U32 R13, RZ, RZ, R16 ;  /* 0x000000ffff0d7224 */ /* 0x000fe200078e0010 */
[----:B------:R-:W-:Y:S01]  /*24e00*/  MOV R15, 0xffffffff ;  /* 0xffffffff000f7802 */ /* 0x000fe20000000f00 */
[----:B------:R-:W-:Y:S01]  /*24e10*/  IMAD.MOV.U32 R12, RZ, RZ, 0x1 ;  /* 0x00000001ff0c7424 */ /* 0x000fe200078e00ff */
[----:B------:R-:W-:Y:S01]  /*24e20*/  MOV R4, R14 ;  /* 0x0000000e00047202 */ /* 0x000fe20000000f00 */
[----:B------:R-:W-:-:S07]  /*24e30*/  IMAD.MOV.U32 R11, RZ, RZ, 0x1f ;  /* 0x0000001fff0b7424 */ /* 0x000fce00078e00ff */
[----:B------:R-:W-:Y:S05]  /*24e40*/  WARPSYNC.COLLECTIVE R15, `(.L_x_6346) ;  /* 0x000000000f087348 */ /* 0x000fea0003c00000 */
[----:B------:R0:W1:Y:S02]  /*24e50*/  SHFL.IDX P6, R14, R13, R12, R11 ;  /* 0x0000000c0d0e7389 */ /* 0x00006400000c000b */
[----:B01----:R-:W-:Y:S01]  /*24e60*/  ENDCOLLECTIVE ;  /* 0x000000000000791b */ /* 0x003fe20003800000 */
.L_x_6346:
[----:B------:R-:W-:Y:S01]  /*24e70*/  IMAD.MOV.U32 R5, RZ, RZ, R14 ;  /* 0x000000ffff057224 */ /* 0x000fe200078e000e */
[----:B------:R-:W-:Y:S06]  /*24e80*/  BRA `(.L_x_6347) ;  /* 0xffffffe000447947 */ /* 0x000fec000383ffff */
.L_x_6263:
        /* <DEDUP_REMOVED lines=8> */
.L_x_6349:
[----:B------:R-:W-:Y:S05]  /*24f10*/  BSYNC B0 ;  /* 0x0000000000007941 */ /* 0x000fea0003800000 */
.L_x_6348:
[C---:B------:R-:W-:Y:S01]  /*24f20*/  ISETP.NE.AND P0, PT, R9.reuse, RZ, PT ;  /* 0x000000ff0900720c */ /* 0x040fe20003f05270 */
[----:B------:R-:W-:Y:S01]  /*24f30*/  IMAD.MOV.U32 R12, RZ, RZ, 0x2 ;  /* 0x00000002ff0c7424 */ /* 0x000fe200078e00ff */
[----:B------:R-:W-:Y:S01]  /*24f40*/  MOV R11, RZ ;  /* 0x000000ff000b7202 */ /* 0x000fe20000000f00 */
[----:B------:R-:W-:Y:S01]  /*24f50*/  IMAD.MOV.U32 R15, RZ, RZ, -0x1 ;  /* 0xffffffffff0f7424 */ /* 0x000fe200078e00ff */
[----:B------:R-:W-:Y:S02]  /*24f60*/  SEL R14, R14, RZ, P0 ;  /* 0x000000ff0e0e7207 */ /* 0x000fe40000000000 */
[----:B------:R-:W-:-:S03]  /*24f70*/  ISETP.GE.U32.AND P0, PT, R9, 0x2, PT ;  /* 0x000000020900780c */ /* 0x000fc60003f06070 */
[----:B------:R-:W-:-:S10]  /*24f80*/  IMAD.IADD R13, R3, 0x1, R14 ;  /* 0x00000001030d7824 */ /* 0x000fd400078e020e */
[----:B------:R-:W-:Y:S05]  /*24f90*/  WARPSYNC.COLLECTIVE R15, `(.L_x_6350) ;  /* 0x000000000f087348 */ /* 0x000fea0003c00000 */
[----:B------:R0:W1:Y:S02]  /*24fa0*/  SHFL.UP P6, R14, R13, R12, R11 ;  /* 0x0400000c0d0e7389 */ /* 0x00006400000c000b */
[----:B01----:R-:W-:Y:S01]  /*24fb0*/  ENDCOLLECTIVE ;  /* 0x000000000000791b */ /* 0x003fe20003800000 */
.L_x_6350:
        /* <DEDUP_REMOVED lines=8> */
.L_x_6351:
        /* <DEDUP_REMOVED lines=8> */
.L_x_6352:
        /* <DEDUP_REMOVED lines=8> */
.L_x_6353:
        /* <DEDUP_REMOVED lines=8> */
.L_x_6354:
[----:B------:R-:W-:Y:S05]  /*251c0*/  BRA `(.L_x_6355) ;  /* 0xffffffe0000c7947 */ /* 0x000fea000383ffff */
.L_x_6268:
[----:B------:R-:W-:Y:S01]  /*251d0*/  BSSY B0, `(.L_x_6356) ;  /* 0x0000008000007945 */ /* 0x000fe20003800000 */
[----:B-----5:R-:W-:Y:S01]  /*251e0*/  IMAD.MOV.U32 R13, RZ, RZ, R3 ;  /* 0x000000ffff0d7224 */ /* 0x020fe200078e0003 */
[----:B------:R-:W-:Y:S01]  /*251f0*/  MOV R12, 0x1 ;  /* 0x00000001000c7802 */ /* 0x000fe20000000f00 */
[----:B------:R-:W-:Y:S02]  /*25200*/  IMAD.MOV.U32 R11, RZ, RZ, RZ ;  /* 0x000000ffff0b7224 */ /* 0x000fe400078e00ff */
[----:B------:R-:W-:-:S07]  /*25210*/  IMAD.MOV.U32 R15, RZ, RZ, -0x1 ;  /* 0xffffffffff0f7424 */ /* 0x000fce00078e00ff */
[----:B01----:R-:W-:Y:S05]  /*25220*/  WARPSYNC.COLLECTIVE R15, `(.L_x_6357) ;  /* 0x000000000f087348 */ /* 0x003fea0003c00000 */
[----:B------:R2:W3:Y:S02]  /*25230*/  SHFL.UP P6, R14, R13, R12, R11 ;  /* 0x0400000c0d0e7389 */ /* 0x0004e400000c000b */
[----:B0123--:R-:W-:Y:S01]  /*25240*/  ENDCOLLECTIVE ;  /* 0x000000000000791b */ /* 0x00ffe20003800000 */
.L_x_6357:
[----:B------:R-:W-:Y:S05]  /*25250*/  BSYNC B0 ;  /* 0x0000000000007941 */ /* 0x000fea0003800000 */
.L_x_6356:
        /* <DEDUP_REMOVED lines=10> */
.L_x_6358:
        /* <DEDUP_REMOVED lines=8> */
.L_x_6359:
        /* <DEDUP_REMOVED lines=8> */
.L_x_6360:
        /* <DEDUP_REMOVED lines=8> */
.L_x_6361:
        /* <DEDUP_REMOVED lines=8> */
.L_x_6362:
[----:B------:R-:W-:Y:S05]  /*25500*/  BRA `(.L_x_6363) ;  /* 0xffffffdc00f47947 */ /* 0x000fea000383ffff */
.L_x_6270:
[----:B------:R-:W-:Y:S01]  /*25510*/  BSSY B0, `(.L_x_6364) ;  /* 0x0000006000007945 */ /* 0x000fe20003800000 */
[----:B------:R-:W-:Y:S02]  /*25520*/  PLOP3.LUT P6, PT, P6, PT, PT, 0x8, 0x0 ;  /* 0x000000000000781c */ /* 0x000fe400037ce170 */
[----:B------:R-:W-:-:S11]  /*25530*/  MOV R15, 0xffffffff ;  /* 0xffffffff000f7802 */ /* 0x000fd60000000f00 */
[----:B0-----:R-:W-:Y:S05]  /*25540*/  WARPSYNC.COLLECTIVE R15, `(.L_x_6365) ;  /* 0x000000000f087348 */ /* 0x001fea0003c00000 */
[----:B------:R-:W-:Y:S01]  /*25550*/  VOTE.ANY R14, PT, P6 ;  /* 0x00000000000e7806 */ /* 0x000fe200030e0100 */
[----:B0-----:R-:W-:Y:S06]  /*25560*/  ENDCOLLECTIVE ;  /* 0x000000000000791b */ /* 0x001fec0003800000 */
.L_x_6365:
[----:B------:R-:W-:Y:S05]  /*25570*/  BSYNC B0 ;  /* 0x0000000000007941 */ /* 0x000fea0003800000 */
.L_x_6364:
[----:B------:R-:W-:Y:S01]  /*25580*/  IMAD.MOV.U32 R6, RZ, RZ, R14 ;  /* 0x000000ffff067224 */ /* 0x000fe200078e000e */
[----:B------:R-:W-:Y:S01]  /*25590*/  MOV R11, 0x1f ;  /* 0x0000001f000b7802 */ /* 0x000fe20000000f00 */
[----:B------:R-:W-:Y:S02]  /*255a0*/  IMAD.MOV.U32 R13, RZ, RZ, R3 ;  /* 0x000000ffff0d7224 */ /* 0x000fe400078e0003 */
[----:B------:R-:W0:Y:S01]  /*255b0*/  POPC R5, R6 ;  /* 0x0000000600057309 */ /* 0x000e220000000000 */
[----:B------:R-:W-:Y:S02]  /*255c0*/  IMAD.MOV.U32 R15, RZ, RZ, -0x1 ;  /* 0xffffffffff0f7424 */ /* 0x000fe400078e00ff */
[----:B0-----:R-:W-:-:S07]  /*255d0*/  IMAD.MOV.U32 R12, RZ, RZ, R5 ;  /* 0x000000ffff0c7224 */ /* 0x001fce00078e0005 */
[----:B------:R-:W-:Y:S05]  /*255e0*/  WARPSYNC.COLLECTIVE R15, `(.L_x_6366) ;  /* 0x000000000f087348 */ /* 0x000fea0003c00000 */
[----:B------:R0:W1:Y:S02]  /*255f0*/  SHFL.IDX P6, R14, R13, R12, R11 ;  /* 0x0000000c0d0e7389 */ /* 0x00006400000c000b */
[----:B01----:R-:W-:Y:S01]  /*25600*/  ENDCOLLECTIVE ;  /* 0x000000000000791b */ /* 0x003fe20003800000 */
.L_x_6366:
[----:B------:R-:W-:Y:S01]  /*25610*/  IMAD.MOV.U32 R17, RZ, RZ, R14 ;  /* 0x000000ffff117224 */ /* 0x000fe200078e000e */
[----:B------:R-:W-:Y:S06]  /*25620*/  BRA `(.L_x_6367) ;  /* 0xffffffdc00e47947 */ /* 0x000fec000383ffff */
.L_x_6272:
[----:B------:R-:W-:Y:S01]  /*25630*/  BSSY B0, `(.L_x_6368) ;  /* 0x0000007000007945 */ /* 0x000fe20003800000 */
[----:B------:R-:W-:Y:S01]  /*25640*/  IMAD.MOV.U32 R13, RZ, RZ, R2 ;  /* 0x000000ffff0d7224 */ /* 0x000fe200078e0002 */
[----:B------:R-:W-:Y:S01]  /*25650*/  MOV R11, 0x1f ;  /* 0x0000001f000b7802 */ /* 0x000fe20000000f00 */
[----:B------:R-:W-:-:S07]  /*25660*/  IMAD.MOV.U32 R15, RZ, RZ, -0x1 ;  /* 0xffffffffff0f7424 */ /* 0x000fce00078e00ff */
[----:B012---:R-:W-:Y:S05]  /*25670*/  WARPSYNC.COLLECTIVE R15, `(.L_x_6369) ;  /* 0x000000000f087348 */ /* 0x007fea0003c00000 */
[----:B------:R3:W4:Y:S02]  /*25680*/  SHFL.IDX P6, R14, R13, R12, R11 ;  /* 0x0000000c0d0e7389 */ /* 0x00072400000c000b */
[----:B01234-:R-:W-:Y:S01]  /*25690*/  ENDCOLLECTIVE ;  /* 0x000000000000791b */ /* 0x01ffe20003800000 */
.L_x_6369:
[----:B------:R-:W-:Y:S05]  /*256a0*/  BSYNC B0 ;  /* 0x0000000000007941 */ /* 0x000fea0003800000 */
.L_x_6368:
[----:B------:R-:W-:Y:S05]  /*256b0*/  BRA `(.L_x_6271) ;  /* 0xffffffdc00dc7947 */ /* 0x000fea000383ffff */
.L_x_6276:
[----:B0-----:R0:W1:Y:S02]  /*256c0*/  SYNCS.PHASECHK.TRANS64.TRYWAIT P0, [R0+URZ+0x34820], R3 ;  /* 0x03482003000075a7 */ /* 0x001064000800017f */
[----:B-1----:R-:W-:Y:S05]  /*256d0*/  @!P0 NANOSLEEP.SYNCS 0x989680 ;  /* 0x009896800000895d */ /* 0x002fea0003900000 */
[----:B------:R-:W1:Y:S02]  /*256e0*/  @!P0 SYNCS.PHASECHK.TRANS64 P0, [R0+URZ+0x34820], R3 ;  /* 0x03482003000085a7 */ /* 0x000e64000800007f */
[----:B-1----:R-:W-:Y:S05]  /*256f0*/  @!P0 BRA `(.L_x_6276) ;  /* 0xfffffffc00f08947 */ /* 0x002fea000383ffff */
[----:B------:R-:W-:Y:S05]  /*25700*/  BRA `(.L_x_6370) ;  /* 0xffffffe000c07947 */ /* 0x000fea000383ffff */
.L_x_6277:
        /* <DEDUP_REMOVED lines=8> */
[----:B0-----:R-:W-:Y:S05]  /*25790*/  WARPSYNC.COLLECTIVE R15, `(.L_x_6372) ;  /* 0x000000000f087348 */ /* 0x001fea0003c00000 */
[----:B------:R1:W2:Y:S02]  /*257a0*/  SHFL.IDX P6, R14, R13, R12, R11 ;  /* 0x0000000c0d0e7389 */ /* 0x0002a400000c000b */
[----:B012---:R-:W-:Y:S01]  /*257b0*/  ENDCOLLECTIVE ;  /* 0x000000000000791b */ /* 0x007fe20003800000 */
.L_x_6372:
[----:B------:R-:W-:Y:S05]  /*257c0*/  BSYNC B0 ;  /* 0x0000000000007941 */ /* 0x000fea0003800000 */
.L_x_6371:
[----:B------:R-:W-:Y:S05]  /*257d0*/  BRA `(.L_x_6373) ;  /* 0xffffffe000a87947 */ /* 0x000fea000383ffff */
.L_x_6278:
[----:B------:R-:W-:Y:S01]  /*257e0*/  BSSY B0, `(.L_x_6374) ;  /* 0x0000006000007945 */ /* 0x000fe20003800000 */
[----:B------:R-:W-:-:S07]  /*257f0*/  IMAD.MOV.U32 R15, RZ, RZ, -0x1 ;  /* 0xffffffffff0f7424 */ /* 0x000fce00078e00ff */
[----:B01----:R-:W-:Y:S05]  /*25800*/  WARPSYNC.COLLECTIVE R15, `(.L_x_6375) ;  /* 0x000000000f0c7348 */ /* 0x003fea0003c00000 */
[----:B------:R-:W-:Y:S02]  /*25810*/  ELECT P6, UR62, PT ;  /* 0x00000000003e782f */ /* 0x000fe400038c0000 */
[----:B------:R-:W-:Y:S01]  /*25820*/  MOV R14, UR62 ;  /* 0x0000003e000e7c02 */ /* 0x000fe20008000f00 */
[----:B01----:R-:W-:Y:S10]  /*25830*/  ENDCOLLECTIVE ;  /* 0x000000000000791b */ /* 0x003ff40003800000 */
.L_x_6375:
[----:B------:R-:W-:Y:S05]  /*25840*/  BSYNC B0 ;  /* 0x0000000000007941 */ /* 0x000fea0003800000 */
.L_x_6374:
[----:B------:R-:W-:Y:S05]  /*25850*/  BRA `(.L_x_6376) ;  /* 0xffffffe0009c7947 */ /* 0x000fea000383ffff */
.L_x_6280:
[----:B0-----:R0:W1:Y:S02]  /*25860*/  SYNCS.PHASECHK.TRANS64.TRYWAIT P0, [R6+URZ], R5 ;  /* 0x00000005060075a7 */ /* 0x001064000800017f */
[----:B-1----:R-:W-:Y:S05]  /*25870*/  @!P0 NANOSLEEP.SYNCS 0x989680 ;  /* 0x009896800000895d */ /* 0x002fea0003900000 */
[----:B------:R-:W1:Y:S02]  /*25880*/  @!P0 SYNCS.PHASECHK.TRANS64 P0, [R6+URZ], R5 ;  /* 0x00000005060085a7 */ /* 0x000e64000800007f */
[----:B-1----:R-:W-:Y:S05]  /*25890*/  @!P0 BRA `(.L_x_6280) ;  /* 0xfffffffc00f08947 */ /* 0x002fea000383ffff */
[----:B------:R-:W-:Y:S05]  /*258a0*/  BRA `(.L_x_6377) ;  /* 0xffffffe000d87947 */ /* 0x000fea000383ffff */
.L_x_6281:
[----:B-1----:R1:W2:Y:S02]  /*258b0*/  SYNCS.PHASECHK.TRANS64.TRYWAIT P0, [R7+URZ], R2 ;  /* 0x00000002070075a7 */ /* 0x0022a4000800017f */
[----:B--2---:R-:W-:Y:S05]  /*258c0*/  @!P0 NANOSLEEP.SYNCS 0x989680 ;  /* 0x009896800000895d */ /* 0x004fea0003900000 */
[----:B------:R-:W2:Y:S02]  /*258d0*/  @!P0 SYNCS.PHASECHK.TRANS64 P0, [R7+URZ], R2 ;  /* 0x00000002070085a7 */ /* 0x000ea4000800007f */
[----:B--2---:R-:W-:Y:S05]  /*258e0*/  @!P0 BRA `(.L_x_6281) ;  /* 0xfffffffc00f08947 */ /* 0x004fea000383ffff */
[----:B------:R-:W-:Y:S05]  /*258f0*/  BRA `(.L_x_6378) ;  /* 0xffffffe000cc7947 */ /* 0x000fea000383ffff */
.L_x_6283:
[----:B--2---:R2:W3:Y:S02]  /*25900*/  SYNCS.PHASECHK.TRANS64.TRYWAIT P0, [R4+URZ], R5 ;  /* 0x00000005040075a7 */ /* 0x0044e4000800017f */
[----:B---3--:R-:W-:Y:S05]  /*25910*/  @!P0 NANOSLEEP.SYNCS 0x989680 ;  /* 0x009896800000895d */ /* 0x008fea0003900000 */
[----:B------:R-:W3:Y:S02]  /*25920*/  @!P0 SYNCS.PHASECHK.TRANS64 P0, [R4+URZ], R5 ;  /* 0x00000005040085a7 */ /* 0x000ee4000800007f */
[----:B---3--:R-:W-:Y:S05]  /*25930*/  @!P0 BRA `(.L_x_6283) ;  /* 0xfffffffc00f08947 */ /* 0x008fea000383ffff */
[----:B------:R-:W-:Y:S05]  /*25940*/  BRA `(.L_x_6379) ;  /* 0xffffffe000d47947 */ /* 0x000fea000383ffff */
.L_x_6380:
        /* <DEDUP_REMOVED lines=11> */
.L_x_12772:


//--------------------- .text._ZN7cutlass13device_kernelIN5flash11enable_sm90INS1_16FlashAttnFwdSm90INS1_25CollectiveMainloopFwdSm90ILi2EN4cute5tupleIJNS5_1CILi1EEES8_S8_EEENS6_IJNS7_ILi128EEESA_SA_EEELi128ENS_6half_tEfNS_4arch4Sm90ELb0ELb1ELb0ELb0ELb0ELb0ELb0ELb1ELb1ELb0ELb0ELb0EEENS1_21CollectiveEpilogueFwdISB_S9_SC_SE_Li256ELb0ELb0ELb0ELb0EEENS1_30DynamicPersistentTileSchedulerILi256ELi32ELb0ELb0ELb1EEEEEEEEEvNT_6ParamsE --------------------------
	.section	.text._ZN7cutlass13device_kernelIN5flash11enable_sm90INS1_16FlashAttnFwdSm90INS1_25CollectiveMainloopFwdSm90ILi2EN4cute5tupleIJNS5_1CILi1EEES8_S8_EEENS6_IJNS7_ILi128EEESA_SA_EEELi128ENS_6half_tEfNS_4arch4Sm90ELb0ELb1ELb0ELb0ELb0ELb0ELb0ELb1ELb1ELb0ELb0ELb0EEENS1_21CollectiveEpilogueFwdISB_S9_SC_SE_Li256ELb0ELb0ELb0ELb0EEENS1_30DynamicPersistentTileSchedulerILi256ELi32ELb0ELb0ELb1EEEEEEEEEvNT_6ParamsE,"ax",@progbits
	.align	128
.text._ZN7cutlass13device_kernelIN5flash11enable_sm90INS1_16FlashAttnFwdSm90INS1_25CollectiveMainloopFwdSm90ILi2EN4cute5tupleIJNS5_1CILi1EEES8_S8_EEENS6_IJNS7_ILi128EEESA_SA_EEELi128ENS_6half_tEfNS_4arch4Sm90ELb0ELb1ELb0ELb0ELb0ELb0ELb0ELb1ELb1ELb0ELb0ELb0EEENS1_21CollectiveEpilogueFwdISB_S9_SC_SE_Li256ELb0ELb0ELb0ELb0EEENS1_30DynamicPersistentTileSchedulerILi256ELi32ELb0ELb0ELb1EEEEEEEEEvNT_6ParamsE:
        .type           _ZN7cutlass13device_kernelIN5flash11enable_sm90INS1_16FlashAttnFwdSm90INS1_25CollectiveMainloopFwdSm90ILi2EN4cute5tupleIJNS5_1CILi1EEES8_S8_EEENS6_IJNS7_ILi128EEESA_SA_EEELi128ENS_6half_tEfNS_4arch4Sm90ELb0ELb1ELb0ELb0ELb0ELb0ELb0ELb1ELb1ELb0ELb0ELb0EEENS1_21CollectiveEpilogueFwdISB_S9_SC_SE_Li256ELb0ELb0ELb0ELb0EEENS1_30DynamicPersistentTileSchedulerILi256ELi32ELb0ELb0ELb1EEEEEEEEEvNT_6ParamsE,@function
        .size           _ZN7cutlass13device_kernelIN5flash11enable_sm90INS1_16FlashAttnFwdSm90INS1_25CollectiveMainloopFwdSm90ILi2EN4cute5tupleIJNS5_1CILi1EEES8_S8_EEENS6_IJNS7_ILi128EEESA_SA_EEELi128ENS_6half_tEfNS_4arch4Sm90ELb0ELb1ELb0ELb0ELb0ELb0ELb0ELb1ELb1ELb0ELb0ELb0EEENS1_21CollectiveEpilogueFwdISB_S9_SC_SE_Li256ELb0ELb0ELb0ELb0EEENS1_30DynamicPersistentTileSchedulerILi256ELi32ELb0ELb0ELb1EEEEEEEEEvNT_6ParamsE,(.L_x_12773 - _ZN7cutlass13device_kernelIN5flash11enable_sm90INS1_16FlashAttnFwdSm90INS1_25CollectiveMainloopFwdSm90ILi2EN4cute5tupleIJNS5_1CILi1EEES8_S8_EEENS6_IJNS7_ILi128EEESA_SA_EEELi128ENS_6half_tEfNS_4arch4Sm90ELb0ELb1ELb0ELb0ELb0ELb0ELb0ELb1ELb1ELb0ELb0ELb0EEENS1_21CollectiveEpilogueFwdISB_S9_SC_SE_Li256ELb0ELb0ELb0ELb0EEENS1_30DynamicPersistentTileSchedulerILi256ELi32ELb0ELb0ELb1EEEEEEEEEvNT_6ParamsE)
        .other          _ZN7cutlass13device_kernelIN5flash11enable_sm90INS1_16FlashAttnFwdSm90INS1_25CollectiveMainloopFwdSm90ILi2EN4cute5tupleIJNS5_1CILi1EEES8_S8_EEENS6_IJNS7_ILi128EEESA_SA_EEELi128ENS_6half_tEfNS_4arch4Sm90ELb0ELb1ELb0ELb0ELb0ELb0ELb0ELb1ELb1ELb0ELb0ELb0EEENS1_21CollectiveEpilogueFwdISB_S9_SC_SE_Li256ELb0ELb0ELb0ELb0EEENS1_30DynamicPersistentTileSchedulerILi256ELi32ELb0ELb0ELb1EEEEEEEEEvNT_6ParamsE,@"STO_CUDA_ENTRY STV_DEFAULT"
_ZN7cutlass13device_kernelIN5flash11enable_sm90INS1_16FlashAttnFwdSm90INS1_25CollectiveMainloopFwdSm90ILi2EN4cute5tupleIJNS5_1CILi1EEES8_S8_EEENS6_IJNS7_ILi128EEESA_SA_EEELi128ENS_6half_tEfNS_4arch4Sm90ELb0ELb1ELb0ELb0ELb0ELb0ELb0ELb1ELb1ELb0ELb0ELb0EEENS1_21CollectiveEpilogueFwdISB_S9_SC_SE_Li256ELb0ELb0ELb0ELb0EEENS1_30DynamicPersistentTileSchedulerILi256ELi32ELb0ELb0ELb1EEEEEEEEEvNT_6ParamsE:
[----:B------:R-:W1:Y:S01]  /*0000*/  LDC R1, c[0x0][0x28] ;  /* 0x00000a00ff017b82 */ /* 0x000e620000000800 */
[----:B------:R-:W2:Y:S01]  /*0010*/  S2R R3, SR_TID.X ;  /* 0x0000000000037919 */ /* 0x000ea20000002100 */
[----:B------:R-:W-:Y:S01]  /*0020*/  ELECT P0, URZ, PT ;  /* 0x00000000003f782f */ /* 0x000fe20003800000 */
[----:B------:R-:W-:Y:S01]  /*0030*/  BSSY B0, `(.L_x_6381) ;  /* 0x0000014000007945 */ /* 0x000fe20003800000 */
[--C-:B--2---:R-:W-:Y:S02]  /*0040*/  SHF.R.U32.HI R0, RZ, 0x5, R3.reuse ;  /* 0x00000005ff007819 */ /* 0x104fe40000011603 */
[----:B------:R-:W-:-:S03]  /*0050*/  SHF.R.U32.HI R17, RZ, 0x7, R3 ;  /* 0x00000007ff117819 */ /* 0x000fc60000011603 */
[----:B------:R-:W2:Y:S02]  /*0060*/  SHFL.IDX PT, R2, R0, RZ, 0x1f ;  /* 0x00001fff00027589 */ /* 0x000ea400000e0000 */
[----:B--2---:R-:W-:-:S13]  /*0070*/  ISETP.EQ.AND P0, PT, R2, RZ, P0 ;  /* 0x000000ff0200720c */ /* 0x004fda0000702270 */
[----:B-1----:R-:W-:Y:S05]  /*0080*/  @!P0 BRA `(.L_x_6382) ;  /* 0x0000000000388947 */ /* 0x002fea0003800000 */
        /* <DEDUP_REMOVED lines=14> */
.L_x_6382:
[----:B------:R-:W-:Y:S05]  /*0170*/  BSYNC B0 ;  /* 0x0000000000007941 */ /* 0x000fea0003800000 */
.L_x_6381:
        /* <DEDUP_REMOVED lines=37> */
.L_x_6383:
        /* <DEDUP_REMOVED lines=22> */
.L_x_6384:
        /* <DEDUP_REMOVED lines=18> */
.L_x_6385:
        /* <DEDUP_REMOVED lines=22> */
.L_x_6386:
        /* <DEDUP_REMOVED lines=22> */
.L_x_6387:
[----:B------:R-:W-:Y:S01]  /*0910*/  PLOP3.LUT P0, PT, PT, PT, UP0, 0x80, 0x0 ;  /* 0x000000000000781c */ /* 0x000fe20003f0f008 */
[----:B------:R-:W-:Y:S01]  /*0920*/  UMOV UR38, 0x1 ;  /* 0x0000000100267882 */ /* 0x000fe20000000000 */
[----:B------:R-:W-:Y:S01]  /*0930*/  NOP ;  /* 0x0000000000007918 */ /* 0x000fe20000000000 */
[----:B------:R-:W-:Y:S01]  /*0940*/  USEL UR38, UR38, 0x2, !UP0 ;  /* 0x0000000226267887 */ /* 0x000fe2000c000000 */
[----:B------:R-:W-:Y:S01]  /*0950*/  ULDC.64 UR50, c[0x0][0x208] ;  /* 0x0000820000327ab9 */ /* 0x000fe20000000a00 */
[----:B-123--:R-:W-:Y:S08]  /*0960*/  BAR.SYNC.DEFER_BLOCKING 0x0 ;  /* 0x0000000000007b1d */ /* 0x00eff00000010000 */
[----:B------:R-:W-:Y:S05]  /*0970*/  @!P0 BRA `(.L_x_6388) ;  /* 0x000000dc00e88947 */ /* 0x000fea0003800000 */
.L_x_6389:
[----:B------:R-:W-:-:S08]  /*0980*/  NOP ;  /* 0x0000000000007918 */ /* 0x000fd00000000000 */
[----:B------:R-:W1:Y:S02]  /*0990*/  USETMAXREG.TRY_ALLOC.CTAPOOL UP0, 0xf0 ;  /* 0x000000f0000079c8 */ /* 0x000e640008000600 */
[----:B-1----:R-:W-:-:S13]  /*09a0*/  PLOP3.LUT P0, PT, PT, PT, UP0, 0x80, 0x0 ;  /* 0x000000000000781c */ /* 0x002fda0003f0f008 */
[----:B------:R-:W-:Y:S05]  /*09b0*/  @!P0 BRA `(.L_x_6389) ;  /* 0xfffffffc00f08947 */ /* 0x000fea000383ffff */
[----:B------:R-:W1:Y:S01]  /*09c0*/  S2R R2, SR_TID.X ;  /* 0x0000000000027919 */ /* 0x000e620000002100 */
[----:B------:R-:W2:Y:S08]  /*09d0*/  S2UR UR7, SR_CTAID.X ;  /* 0x00000000000779c3 */ /* 0x000eb00000002500 */
[----:B------:R-:W-:Y:S08]  /*09e0*/  BAR.ARV 0x4, 0x120 ;  /* 0x0104800000007b1d */ /* 0x000ff00000002000 */
[----:B------:R-:W-:Y:S06]  /*09f0*/  BAR.ARV 0x8, 0x120 ;  /* 0x0204800000007b1d */ /* 0x000fec0000002000 */
[----:B-1----:R-:W-:-:S04]  /*0a00*/  LOP3.LUT R0, R2, 0xffffff80, RZ, 0xc0, !PT ;  /* 0xffffff8002007812 */ /* 0x002fc800078ec0ff */
[----:B------:R-:W-:Y:S02]  /*0a10*/  ISETP.NE.AND P0, PT, R0, 0x80, PT ;  /* 0x000000800000780c */ /* 0x000fe40003f05270 */
[----:B------:R-:W2:Y:S11]  /*0a20*/  LDC R0, c[0x0][0xda8] ;  /* 0x00036a00ff007b82 */ /* 0x000eb60000000800 */
[----:B------:R-:W-:Y:S06]  /*0a30*/  @!P0 BAR.ARV 0x9, 0x100 ;  /* 0x0244000000008b1d */ /* 0x000fec0000002000 */
[----:B--2---:R-:W-:-:S13]  /*0a40*/  ISETP.LE.AND P0, PT, R0, UR7, PT ;  /* 0x0000000700007c0c */ /* 0x004fda000bf03270 */
[----:B------:R-:W-:Y:S05]  /*0a50*/  @P0 EXIT ;  /* 0x000000000000094d */ /* 0x000fea0003800000 */
[----:B------:R-:W-:Y:S01]  /*0a60*/  VIADD R190, R2, 0xffffff80 ;  /* 0xffffff8002be7836 */ /* 0x000fe20000000000 */
[----:B------:R-:W1:Y:S01]  /*0a70*/  S2UR UR4, SR_CgaCtaId ;  /* 0x00000000000479c3 */ /* 0x000e620000008800 */
[----:B------:R-:W-:Y:S01]  /*0a80*/  UMOV UR39, 0x400 ;  /* 0x0000040000277882 */ /* 0x000fe20000000000 */
[----:B------:R-:W-:Y:S02]  /*0a90*/  ULOP3.LUT UR47, UR38, 0x1, URZ, 0xfc, !UPT ;  /* 0x00000001262f7892 */ /* 0x000fe4000f8efc3f */
[----:B------:R-:W-:Y:S01]  /*0aa0*/  SHF.R.S32.HI R3, RZ, 0x1f, R190 ;  /* 0x0000001fff037819 */ /* 0x000fe200000114be */
[----:B------:R-:W-:Y:S01]  /*0ab0*/  ULDC.64 UR52, c[0x0][0x198] ;  /* 0x0000660000347ab9 */ /* 0x000fe20000000a00 */
[----:B------:R-:W-:Y:S01]  /*0ac0*/  UMOV UR46, URZ ;  /* 0x0000003f002e7c82 */ /* 0x000fe20008000000 */
[----:B------:R-:W-:Y:S01]  /*0ad0*/  UMOV UR36, URZ ;  /* 0x0000003f00247c82 */ /* 0x000fe20008000000 */
[CC--:B------:R-:W-:Y:S01]  /*0ae0*/  LEA.HI R0, R3.reuse, R190.reuse, RZ, 0x4 ;  /* 0x000000be03007211 */ /* 0x0c0fe200078f20ff */
[----:B------:R-:W2:Y:S01]  /*0af0*/  S2UR UR6, SR_SWINHI ;  /* 0x00000000000679c3 */ /* 0x000ea20000002f00 */
[----:B------:R-:W-:Y:S01]  /*0b00*/  LEA.HI R5, R3, R190, RZ, 0x7 ;  /* 0x000000be03057211 */ /* 0x000fe200078f38ff */
[----:B------:R-:W-:Y:S01]  /*0b10*/  UMOV UR37, URZ ;  /* 0x0000003f00257c82 */ /* 0x000fe20008000000 */
[----:B------:R-:W-:-:S02]  /*0b20*/  SHF.R.S32.HI R7, RZ, 0x4, R0 ;  /* 0x00000004ff077819 */ /* 0x000fc40000011400 */
[----:B------:R-:W-:Y:S02]  /*0b30*/  LOP3.LUT R9, R5, 0xffffff80, RZ, 0xc0, !PT ;  /* 0xffffff8005097812 */ /* 0x000fe400078ec0ff */
[----:B------:R-:W-:Y:S02]  /*0b40*/  LEA.HI R2, R0, R7, RZ, 0x1 ;  /* 0x0000000700027211 */ /* 0x000fe400078f08ff */
[----:B------:R-:W-:Y:S01]  /*0b50*/  LEA.HI R189, R3, R190, RZ, 0x5 ;  /* 0x000000be03bd7211 */ /* 0x000fe200078f28ff */
[----:B------:R-:W-:Y:S01]  /*0b60*/  IMAD.IADD R186, R190, 0x1, -R9 ;  /* 0x00000001beba7824 */ /* 0x000fe200078e0a09 */
[----:B------:R-:W-:Y:S02]  /*0b70*/  LOP3.LUT R2, R2, 0x1ffffffe, RZ, 0xc0, !PT ;  /* 0x1ffffffe02027812 */ /* 0x000fe400078ec0ff */
[----:B------:R-:W-:Y:S02]  /*0b80*/  SHF.R.S32.HI R189, RZ, 0x5, R189 ;  /* 0x00000005ffbd7819 */ /* 0x000fe400000114bd */
[----:B------:R-:W-:Y:S01]  /*0b90*/  SHF.R.S32.HI R9, RZ, 0x1f, R186 ;  /* 0x0000001fff097819 */ /* 0x000fe200000114ba */
[----:B------:R-:W-:Y:S01]  /*0ba0*/  IMAD.IADD R2, R7, 0x1, -R2 ;  /* 0x0000000107027824 */ /* 0x000fe200078e0a02 */
[----:B------:R-:W-:Y:S01]  /*0bb0*/  LOP3.LUT R7, R0, 0x3fffff0, RZ, 0xc0, !PT ;  /* 0x03fffff000077812 */ /* 0x000fe200078ec0ff */
[----:B-1----:R-:W-:Y:S01]  /*0bc0*/  ULEA UR39, UR4, UR39, 0x18 ;  /* 0x0000002704277291 */ /* 0x002fe2000f8ec03f */
[----:B------:R-:W-:-:S02]  /*0bd0*/  LEA.HI R4, R9, R186, RZ, 0x2 ;  /* 0x000000ba09047211 */ /* 0x000fc400078f10ff */
[----:B------:R-:W-:Y:S01]  /*0be0*/  SHF.R.S32.HI R188, RZ, 0x7, R5 ;  /* 0x00000007ffbc7819 */ /* 0x000fe20000011405 */
[----:B------:R-:W-:Y:S01]  /*0bf0*/  IMAD.IADD R0, R190, 0x1, -R7 ;  /* 0x00000001be007824 */ /* 0x000fe200078e0a07 */
[--C-:B------:R-:W-:Y:S02]  /*0c00*/  SHF.R.S32.HI R6, RZ, 0x2, R4.reuse ;  /* 0x00000002ff067819 */ /* 0x100fe40000011404 */
[----:B------:R-:W-:Y:S01]  /*0c10*/  SHF.R.S32.HI R7, RZ, 0x1f, R4 ;  /* 0x0000001fff077819 */ /* 0x000fe20000011404 */
[----:B------:R-:W-:Y:S01]  /*0c20*/  IMAD R11, R189, 0x10, R0 ;  /* 0x00000010bd0b7824 */ /* 0x000fe200078e0200 */
[----:B------:R-:W-:Y:S01]  /*0c30*/  LEA.HI R9, R9, R186, RZ, 0x5 ;  /* 0x000000ba09097211 */ /* 0x000fe200078f28ff */
[----:B------:R-:W-:Y:S01]  /*0c40*/  UMOV UR4, UR39 ;  /* 0x0000002700047c82 */ /* 0x000fe20008000000 */
[----:B--2---:R-:W-:Y:S01]  /*0c50*/  UMOV UR5, UR6 ;  /* 0x0000000600057c82 */ /* 0x004fe20008000000 */
[----:B------:R-:W-:Y:S01]  /*0c60*/  LEA.HI R7, R7, R6, RZ, 0x3 ;  /* 0x0000000607077211 */ /* 0x000fe200078f18ff */
[----:B------:R-:W-:Y:S01]  /*0c70*/  IMAD R2, R11, 0x8, R2 ;  /* 0x000000080b027824 */ /* 0x000fe200078e0202 */
[----:B------:R-:W-:Y:S01]  /*0c80*/  LEA.HI R5, R5, R188, RZ, 0x1 ;  /* 0x000000bc05057211 */ /* 0x000fe200078f08ff */
[----:B------:R-:W-:Y:S01]  /*0c90*/  IMAD.U32 R18, RZ, RZ, UR4 ;  /* 0x00000004ff127e24 */ /* 0x000fe2000f8e00ff */
[----:B------:R-:W-:Y:S01]  /*0ca0*/  LOP3.LUT R7, R7, 0xfffffff8, RZ, 0xc0, !PT ;  /* 0xfffffff807077812 */ /* 0x000fe200078ec0ff */
[----:B------:R-:W-:Y:S01]  /*0cb0*/  IMAD.U32 R19, RZ, RZ, UR5 ;  /* 0x00000005ff137e24 */ /* 0x000fe2000f8e00ff */
[----:B------:R-:W-:Y:S01]  /*0cc0*/  SHF.R.S32.HI R9, RZ, 0x5, R9 ;  /* 0x00000005ff097819 */ /* 0x000fe20000011409 */
[----:B------:R-:W-:Y:S01]  /*0cd0*/  UMOV UR4, UR7 ;  /* 0x0000000700047c82 */ /* 0x000fe20008000000 */
[----:B------:R-:W-:Y:S01]  /*0ce0*/  LEA.HI R3, R3, R190, RZ, 0x3 ;  /* 0x000000be03037211 */ /* 0x000fe200078f18ff */
[----:B------:R-:W-:Y:S01]  /*0cf0*/  IMAD.IADD R6, R6, 0x1, -R7 ;  /* 0x0000000106067824 */ /* 0x000fe200078e0a07 */
[----:B------:R-:W-:Y:S01]  /*0d00*/  LOP3.LUT R7, R5, 0x3fffffe, RZ, 0xc0, !PT ;  /* 0x03fffffe05077812 */ /* 0x000fe200078ec0ff */
[----:B------:R-:W-:Y:S01]  /*0d10*/  IMAD.SHL.U32 R5, R2, 0x8, RZ ;  /* 0x0000000802057824 */ /* 0x000fe200078e00ff */
[----:B------:R-:W-:Y:S01]  /*0d20*/  SHF.R.S32.HI R184, RZ, 0x3, R3 ;  /* 0x00000003ffb87819 */ /* 0x000fe20000011403 */
[----:B------:R-:W-:-:S02]  /*0d30*/  IMAD R6, R9, 0x10, R6 ;  /* 0x0000001009067824 */ /* 0x000fc400078e0206 */
[----:B------:R-:W-:Y:S02]  /*0d40*/  IMAD.IADD R7, R188, 0x1, -R7 ;  /* 0x00000001bc077824 */ /* 0x000fe400078e0a07 */
[----:B------:R-:W-:Y:S01]  /*0d50*/  IMAD.WIDE R18, R5, 0x2, R18 ;  /* 0x0000000205127825 */ /* 0x000fe200078e0212 */
[----:B------:R-:W-:-:S03]  /*0d60*/  LOP3.LUT R5, R3, 0x1ffffff8, RZ, 0xc0, !PT ;  /* 0x1ffffff803057812 */ /* 0x000fc600078ec0ff */
[----:B------:R-:W-:Y:S01]  /*0d70*/  IMAD R187, R7, 0x40, R6 ;  /* 0x0000004007bb7824 */ /* 0x000fe200078e0206 */
[----:B------:R-:W-:Y:S01]  /*0d80*/  LOP3.LUT R7, R4, 0x7ffffffc, RZ, 0xc0, !PT ;  /* 0x7ffffffc04077812 */ /* 0x000fe200078ec0ff */
[----:B------:R-:W-:-:S04]  /*0d90*/  IMAD.IADD R5, R190, 0x1, -R5 ;  /* 0x00000001be057824 */ /* 0x000fc800078e0a05 */
[----:B------:R-:W-:Y:S02]  /*0da0*/  IMAD.SHL.U32 R22, R5, 0x8, RZ ;  /* 0x0000000805167824 */ /* 0x000fe400078e00ff */
[----:B------:R-:W-:-:S07]  /*0db0*/  IMAD.IADD R16, R186, 0x1, -R7 ;  /* 0x00000001ba107824 */ /* 0x000fce00078e0a07 */
.L_x_6482:
        /* <DEDUP_REMOVED lines=20> */
.L_x_6390:
[----:B------:R-:W-:Y:S01]  /*0f00*/  ULDC UR6, c[0x0][0xdc4] ;  /* 0x0003710000067ab9 */ /* 0x000fe20000000800 */
[----:B------:R-:W-:Y:S01]  /*0f10*/  UMOV UR48, UR7 ;  /* 0x0000000700307c82 */ /* 0x000fe20008000000 */
[----:B------:R-:W-:-:S11]  /*0f20*/  UISETP.NE.AND UP0, UPT, UR6, 0x1, UPT ;  /* 0x000000010600788c */ /* 0x000fd6000bf05270 */
[----:B------:R-:W-:Y:S02]  /*0f30*/  @UP0 ULDC.64 UR10, c[0x0][0xdc8] ;  /* 0x00037200000a0ab9 */ /* 0x000fe40000000a00 */
[----:B------:R-:W-:-:S04]  /*0f40*/  UIMAD.WIDE.U32 UR4, UR7, UR10, URZ ;  /* 0x0000000a070472a5 */ /* 0x000fc8000f8e003f */
[----:B------:R-:W-:-:S04]  /*0f50*/  @UP0 USHF.R.U32.HI UR48, URZ, UR11, UR5 ;  /* 0x0000000b3f300299 */ /* 0x000fc80008011605 */
[----:B------:R-:W-:-:S12]  /*0f60*/  UIMAD UR4, UR48, UR6, URZ ;  /* 0x00000006300472a4 */ /* 0x000fd8000f8e023f */
.L_x_6391:
[----:B------:R-:W-:Y:S01]  /*0f70*/  UIADD3 UR6, UR7, -UR4, URZ ;  /* 0x8000000407067290 */ /* 0x000fe2000fffe03f */
[----:B------:R-:W-:Y:S01]  /*0f80*/  ULDC UR43, c[0x0][0xdb8] ;  /* 0x00036e00002b7ab9 */ /* 0x000fe20000000800 */
[----:B------:R-:W-:Y:S02]  /*0f90*/  ULOP3.LUT UR7, URZ, UR48, URZ, 0x33, !UPT ;  /* 0x000000303f077292 */ /* 0x000fe4000f8e333f */
[----:B------:R-:W-:Y:S01]  /*0fa0*/  UISETP.NE.AND UP1, UPT, UR43, 0x1, UPT ;  /* 0x000000012b00788c */ /* 0x000fe2000bf25270 */
[----:B------:R-:W-:Y:S01]  /*0fb0*/  ULDC.64 UR12, c[0x0][0x3f8] ;  /* 0x0000fe00000c7ab9 */ /* 0x000fe20000000a00 */
[----:B------:R-:W-:Y:S01]  /*0fc0*/  ULDC UR42, c[0x0][0xdac] ;  /* 0x00036b00002a7ab9 */ /* 0x000fe20000000800 */
[----:B------:R-:W-:Y:S02]  /*0fd0*/  UISETP.NE.U32.AND UP0, UPT, UR12, URZ, UPT ;  /* 0x0000003f0c00728c */ /* 0x000fe4000bf05070 */
[----:B------:R-:W-:Y:S01]  /*0fe0*/  UIADD3 UR42, UR7, UR42, URZ ;  /* 0x0000002a072a7290 */ /* 0x000fe2000fffe03f */
[----:B------:R-:W-:Y:S01]  /*0ff0*/  ULDC.64 UR4, c[0x0][0x9e0] ;  /* 0x0002780000047ab9 */ /* 0x000fe20000000a00 */
[----:B------:R-:W-:Y:S01]  /*1000*/  ULDC UR11, c[0x0][0xdc4] ;  /* 0x00037100000b7ab9 */ /* 0x000fe20000000800 */
[----:B------:R-:W-:-:S02]  /*1010*/  UISETP.NE.AND.EX UP0, UPT, UR13, URZ, UPT, UP0 ;  /* 0x0000003f0d00728c */ /* 0x000fc4000bf05300 */
[----:B------:R-:W-:Y:S02]  /*1020*/  UISETP.GE.AND UP2, UPT, UR5, 0x1, UPT ;  /* 0x000000010500788c */ /* 0x000fe4000bf46270 */
[----:B------:R-:W-:Y:S01]  /*1030*/  USHF.L.U32 UR42, UR42, 0x7, URZ ;  /* 0x000000072a2a7899 */ /* 0x000fe2000800063f */
[----:B------:R-:W-:Y:S01]  /*1040*/  ULDC UR45, c[0x0][0x404] ;  /* 0x00010100002d7ab9 */ /* 0x000fe20000000800 */
[----:B------:R-:W-:Y:S01]  /*1050*/  ULDC UR9, c[0x0][0x288] ;  /* 0x0000a20000097ab9 */ /* 0x000fe20000000800 */
[----:B------:R-:W-:Y:S01]  /*1060*/  UIMAD UR8, UR8, UR11, UR6 ;  /* 0x0000000b080872a4 */ /* 0x000fe2000f8e0206 */
[----:B------:R-:W-:Y:S01]  /*1070*/  PLOP3.LUT P1, PT, PT, PT, UP2, 0x80, 0x0 ;  /* 0x000000000000781c */ /* 0x000fe20003f2f028 */
[----:B------:R-:W-:Y:S01]  /*1080*/  USEL UR45, UR45, 0x1, UP0 ;  /* 0x000000012d2d7887 */ /* 0x000fe20008000000 */
[----:B------:R-:W-:Y:S01]  /*1090*/  @UP1 ULDC UR6, c[0x0][0xdbc] ;  /* 0x00036f0000061ab9 */ /* 0x000fe20000000800 */
[----:B------:R-:W-:Y:S01]  /*10a0*/  UIADD3 UR54, UR42, 0x80, -UR9 ;  /* 0x000000802a367890 */ /* 0x000fe2000fffe809 */
[----:B------:R-:W-:Y:S01]  /*10b0*/  ULDC UR10, c[0x0][0x2e0] ;  /* 0x0000b800000a7ab9 */ /* 0x000fe20000000800 */
[----:B------:R-:W-:Y:S01]  /*10c0*/  UIMAD.WIDE.U32 UR6, UR8, UR6, URZ ;  /* 0x00000006080672a5 */ /* 0x000fe2000f8e003f */
[----:B------:R-:W-:Y:S01]  /*10d0*/  @UP1 ULDC UR11, c[0x0][0xdc0] ;  /* 0x00037000000b1ab9 */ /* 0x000fe20000000800 */
[----:B------:R-:W-:Y:S01]  /*10e0*/  UIMAD UR54, UR45, UR10, UR54 ;  /* 0x0000000a2d3672a4 */ /* 0x000fe2000f8e0236 */
[----:B------:R-:W-:Y:S01]  /*10f0*/  UMOV UR44, UR8 ;  /* 0x00000008002c7c82 */ /* 0x000fe20008000000 */
[----:B------:R-:W-:-:S02]  /*1100*/  @UP1 USHF.R.U32.HI UR44, URZ, UR11, UR7 ;  /* 0x0000000b3f2c1299 */ /* 0x000fc40008011607 */
[----:B------:R-:W-:Y:S02]  /*1110*/  UIADD3 UR4, UR54, UR4, URZ ;  /* 0x0000000436047290 */ /* 0x000fe4000fffe03f */
        /* <DEDUP_REMOVED lines=14> */
.L_x_6393:
[----:B------:R-:W-:-:S11]  /*1200*/  UISETP.NE.AND UP0, UPT, UR5, 0x1, UPT ;  /* 0x000000010500788c */ /* 0x000fd6000bf05270 */
[----:B------:R-:W-:Y:S02]  /*1210*/  @UP0 ULDC.64 UR12, c[0x0][0x9e8] ;  /* 0x00027a00000c0ab9 */ /* 0x000fe40000000a00 */
[----:B------:R-:W-:-:S04]  /*1220*/  UIMAD.WIDE.U32 UR6, UR4, UR12, URZ ;  /* 0x0000000c040672a5 */ /* 0x000fc8000f8e003f */
[----:B------:R-:W-:-:S12]  /*1230*/  @UP0 USHF.R.U32.HI UR4, URZ, UR13, UR7 ;  /* 0x0000000d3f040299 */ /* 0x000fd80008011607 */
.L_x_6394:
[----:B------:R-:W-:-:S06]  /*1240*/  UIMAD UR4, UR4, UR5, UR5 ;  /* 0x00000005040472a4 */ /* 0x000fcc000f8e0205 */
[----:B------:R-:W-:-:S07]  /*1250*/  VIMNMX R0, R0, UR4, PT ;  /* 0x0000000400007c48 */ /* 0x000fce000bfe0100 */
.L_x_6392:
        /* <DEDUP_REMOVED lines=25> */
.L_x_6396:
[----:B------:R-:W-:-:S11]  /*13f0*/  UISETP.NE.AND UP0, UPT, UR5, 0x1, UPT ;  /* 0x000000010500788c */ /* 0x000fd6000bf05270 */
[----:B------:R-:W-:Y:S02]  /*1400*/  @UP0 ULDC.64 UR10, c[0x0][0x9e8] ;  /* 0x00027a00000a0ab9 */ /* 0x000fe40000000a00 */
[----:B------:R-:W-:-:S04]  /*1410*/  UIMAD.WIDE.U32 UR6, UR4, UR10, URZ ;  /* 0x0000000a040672a5 */ /* 0x000fc8000f8e003f */
[----:B------:R-:W-:-:S12]  /*1420*/  @UP0 USHF.R.U32.HI UR4, URZ, UR11, UR7 ;  /* 0x0000000b3f040299 */ /* 0x000fd80008011607 */
.L_x_6397:
[----:B------:R-:W-:-:S04]  /*1430*/  UIMAD UR4, UR4, UR5, URZ ;  /* 0x00000005040472a4 */ /* 0x000fc8000f8e023f */
[----:B------:R-:W-:-:S04]  /*1440*/  UISETP.LT.AND UP0, UPT, UR8, UR4, UPT ;  /* 0x000000040800728c */ /* 0x000fc8000bf01270 */
[----:B------:R-:W-:-:S12]  /*1450*/  USEL UR8, UR8, UR4, !UP0 ;  /* 0x0000000408087287 */ /* 0x000fd8000c000000 */
.L_x_6395:
[----:B------:R-:W-:Y:S01]  /*1460*/  USHF.R.S32.HI UR4, URZ, 0x1f, UR8 ;  /* 0x0000001f3f047899 */ /* 0x000fe20008011408 */
[----:B------:R-:W-:Y:S02]  /*1470*/  PLOP3.LUT P0, PT, PT, PT, PT, 0x80, 0x0 ;  /* 0x000000000000781c */ /* 0x000fe40003f0f070 */
[----:B------:R-:W-:Y:S02]  /*1480*/  CS2R R2, SRZ ;  /* 0x0000000000027805 */ /* 0x000fe4000001ff00 */
        /* <DEDUP_REMOVED lines=35> */
[----:B------:R-:W-:Y:S01]  /*16c0*/  CS2R R90, SRZ ;  /* 0x00000000005a7805 */ /* 0x000fe2000001ff00 */
[----:B------:R-:W-:Y:S02]  /*16d0*/  IMAD.MOV.U32 R9, RZ, RZ, RZ ;  /* 0x000000ffff097224 */ /* 0x000fe400078e00ff */
[----:B------:R-:W-:Y:S02]  /*16e0*/  IMAD.MOV.U32 R89, RZ, RZ, RZ ;  /* 0x000000ffff597224 */ /* 0x000fe400078e00ff */
        /* <DEDUP_REMOVED lines=30> */
.L_x_6399:
[----:B------:R-:W-:Y:S01]  /*18d0*/  ULEA.HI UR4, UR46, UR46, URZ, 0x1 ;  /* 0x0000002e2e047291 */ /* 0x000fe2000f8f083f */
[----:B------:R-:W-:-:S03]  /*18e0*/  IMAD.U32 R2, RZ, RZ, UR47 ;  /* 0x0000002fff027e24 */ /* 0x000fc6000f8e00ff */
[----:B------:R-:W-:Y:S02]  /*18f0*/  ULOP3.LUT UR4, UR4, 0xfffffffe, URZ, 0xc0, !UPT ;  /* 0xfffffffe04047892 */ /* 0x000fe4000f8ec03f */
[----:B------:R-:W-:Y:S02]  /*1900*/  ISETP.NE.AND P0, PT, R2, 0x3, PT ;  /* 0x000000030200780c */ /* 0x000fe40003f05270 */
[----:B------:R-:W-:-:S06]  /*1910*/  UIADD3 UR4, UR46, -UR4, URZ ;  /* 0x800000042e047290 */ /* 0x000fcc000fffe03f */
[----:B------:R-:W-:-:S05]  /*1920*/  IMAD.U32 R0, RZ, RZ, UR4 ;  /* 0x00000004ff007e24 */ /* 0x000fca000f8e00ff */
[----:B------:R-:W-:-:S04]  /*1930*/  SHF.L.U32 R0, R0, 0x1f, RZ ;  /* 0x0000001f00007819 */ /* 0x000fc800000006ff */
[----:B------:R-:W1:Y:S02]  /*1940*/  SYNCS.PHASECHK.TRANS64.TRYWAIT P1, [UR39+0x28800], R0 ;  /* 0x02880000ff0075a7 */ /* 0x000e640008020167 */
[----:B-1----:R-:W-:Y:S05]  /*1950*/  @!P1 BRA `(.L_x_6400) ;  /* 0x0000010000609947 */ /* 0x002fea0003800000 */
.L_x_6547:
[----:B------:R-:W-:Y:S05]  /*1960*/  @!P0 BRA `(.L_x_6401) ;  /* 0x0000000000048947 */ /* 0x000fea0003800000 */
[----:B------:R-:W-:Y:S01]  /*1970*/  BPT.TRAP 0x1 ;  /* 0x000000040000795c */ /* 0x000fe20000300000 */
.L_x_6401:
[----:B------:R-:W-:Y:S02]  /*1980*/  IMAD.U32 R7, RZ, RZ, UR37 ;  /* 0x00000025ff077e24 */ /* 0x000fe4000f8e00ff */
[----:B-1----:R-:W-:-:S03]  /*1990*/  IMAD.U32 R0, RZ, RZ, UR36 ;  /* 0x00000024ff007e24 */ /* 0x002fc6000f8e00ff */
[----:B------:R-:W-:Y:S02]  /*19a0*/  LEA R7, R7, UR39, 0x3 ;  /* 0x0000002707077c11 */ /* 0x000fe4000f8e18ff */
[----:B------:R-:W-:-:S04]  /*19b0*/  SHF.L.U32 R0, R0, 0x1f, RZ ;  /* 0x0000001f00007819 */ /* 0x000fc800000006ff */
[----:B------:R1:W2:Y:S01]  /*19c0*/  SYNCS.PHASECHK.TRANS64.TRYWAIT P2, [R7+URZ+0x28830], R0 ;  /* 0x02883000070075a7 */ /* 0x0002a2000804017f */
[----:B------:R-:W-:Y:S05]  /*19d0*/  @!P0 BRA `(.L_x_6402) ;  /* 0x0000000000048947 */ /* 0x000fea0003800000 */
[----:B------:R-:W-:Y:S01]  /*19e0*/  BPT.TRAP 0x1 ;  /* 0x000000040000795c */ /* 0x000fe20000300000 */
.L_x_6402:
[----:B------:R-:W3:Y:S02]  /*19f0*/  S2R R2, SR_TID.X ;  /* 0x0000000000027919 */ /* 0x000ee40000002100 */
[----:B---3--:R-:W-:Y:S01]  /*1a00*/  LOP3.LUT P1, RZ, R2, 0x7f, RZ, 0xc0, !PT ;  /* 0x0000007f02ff7812 */ /* 0x008fe2000782c0ff */
[----:B--2---:R-:W-:-:S12]  /*1a10*/  @P2 BRA `(.L_x_6403) ;  /* 0x0000000000082947 */ /* 0x004fd80003800000 */
[----:B------:R-:W2:Y:S02]  /*1a20*/  SYNCS.PHASECHK.TRANS64.TRYWAIT P2, [R7+URZ+0x28830], R0 ;  /* 0x02883000070075a7 */ /* 0x000ea4000804017f */
[----:B--2---:R-:W-:Y:S05]  /*1a30*/  @!P2 BRA `(.L_x_6404) ;  /* 0x000001000040a947 */ /* 0x004fea0003800000 */
.L_x_6403:
[----:B------:R-:W-:Y:S05]  /*1a40*/  WARPSYNC.ALL ;  /* 0x0000000000007948 */ /* 0x000fea0003800000 */
[----:B------:R-:W-:Y:S01]  /*1a50*/  UIADD3 UR4, UR39, 0x18400, URZ ;  /* 0x0001840027047890 */ /* 0x000fe2000fffe03f */
[----:B------:R-:W-:Y:S01]  /*1a60*/  WARPGROUP.ARRIVE ;  /* 0x00000000000079c5 */ /* 0x000fe20000000000 */
[----:B------:R-:W-:Y:S01]  /*1a70*/  ULOP3.LUT UR32, UR55, 0x10000, URZ, 0xfc, !UPT ;  /* 0x0001000037207892 */ /* 0x000fe2000f8efc3f */
[----:B------:R-:W3:Y:S01]  /*1a80*/  LDC R3, c[0x0][0x2e0] ;  /* 0x0000b800ff037b82 */ /* 0x000ee20000000800 */
[----:B------:R-:W-:Y:S01]  /*1a90*/  USHF.R.U32.HI UR4, URZ, 0x4, UR4 ;  /* 0x000000043f047899 */ /* 0x000fe20008011604 */
[----:B------:R-:W-:Y:S01]  /*1aa0*/  IMAD.MOV.U32 R5, RZ, RZ, -0x80 ;  /* 0xffffff80ff057424 */ /* 0x000fe200078e00ff */
[----:B------:R-:W-:Y:S01]  /*1ab0*/  UMOV UR33, 0x40000040 ;  /* 0x4000004000217882 */ /* 0x000fe20000000000 */
[----:B------:R-:W-:Y:S01]  /*1ac0*/  UMOV UR35, 0x40000040 ;  /* 0x4000004000237882 */ /* 0x000fe20000000000 */
[----:B------:R-:W-:Y:S01]  /*1ad0*/  ULOP3.LUT UR4, UR4, 0x3fff, URZ, 0xc0, !UPT ;  /* 0x00003fff04047892 */ /* 0x000fe2000f8ec03f */
[C---:B------:R-:W-:Y:S01]  /*1ae0*/  IMAD R12, R88.reuse, R5, 0x80 ;  /* 0x00000080580c7424 */ /* 0x040fe200078e0205 */
[----:B------:R-:W-:Y:S01]  /*1af0*/  UMOV UR5, 0x40000040 ;  /* 0x4000004000057882 */ /* 0x000fe20000000000 */
[----:B------:R-:W-:Y:S01]  /*1b00*/  UMOV UR7, 0x40000040 ;  /* 0x4000004000077882 */ /* 0x000fe20000000000 */
[----:B------:R-:W-:Y:S01]  /*1b10*/  ULOP3.LUT UR49, UR4, 0x10000, URZ, 0xfc, !UPT ;  /* 0x0001000004317892 */ /* 0x000fe2000f8efc3f */
[----:B------:R-:W4:Y:S01]  /*1b20*/  LDC.64 R10, c[0x0][0x9e0] ;  /* 0x00027800ff0a7b82 */ /* 0x000f220000000a00 */
[----:B------:R-:W-:Y:S01]  /*1b30*/  UIADD3 UR4, UR32, 0x2, URZ ;  /* 0x0000000220047890 */ /* 0x000fe2000fffe03f */
[----:B-12---:R-:W-:Y:S01]  /*1b40*/  @!P1 VIADD R0, R7, 0x28840 ;  /* 0x0002884007009836 */ /* 0x006fe20000000000 */
[----:B------:R-:W-:Y:S01]  /*1b50*/  ULEA UR34, UR37, UR49, 0xb ;  /* 0x0000003125227291 */ /* 0x000fe2000f8e583f */
[----:B------:R-:W-:Y:S01]  /*1b60*/  LEA R6, R88, 0xffffff80, 0x7 ;  /* 0xffffff8058067811 */ /* 0x000fe200078e38ff */
[----:B------:R-:W-:-:S02]  /*1b70*/  UIADD3 UR8, UR32, 0x4, URZ ;  /* 0x0000000420087890 */ /* 0x000fc4000fffe03f */
[----:B------:R-:W-:Y:S01]  /*1b80*/  UIADD3 UR6, UR34, 0x2, URZ ;  /* 0x0000000222067890 */ /* 0x000fe2000fffe03f */
[----:B------:R-:W1:Y:S01]  /*1b90*/  LDC R8, c[0x0][0x288] ;  /* 0x0000a200ff087b82 */ /* 0x000e620000000800 */
[----:B------:R-:W-:Y:S01]  /*1ba0*/  UIADD3 UR10, UR34, 0x4, URZ ;  /* 0x00000004220a7890 */ /* 0x000fe2000fffe03f */
[----:B------:R-:W-:Y:S01]  /*1bb0*/  @!P1 PRMT R0, RZ, 0x654, R0 ;  /* 0x00000654ff009816 */ /* 0x000fe20000000000 */
[----:B------:R-:W-:Y:S01]  /*1bc0*/  UMOV UR9, 0x40000040 ;  /* 0x4000004000097882 */ /* 0x000fe20000000000 */
[----:B------:R-:W-:Y:S01]  /*1bd0*/  HGMMA.64x128x16.F32 R24, gdesc[UR32], RZ, !UPT, gsb0 ;  /* 0x01e00000201879f0 */ /* 0x000fe2000c0008ff */
[----:B------:R-:W-:Y:S01]  /*1be0*/  UMOV UR11, 0x40000040 ;  /* 0x40000040000b7882 */ /* 0x000fe20000000000 */
[----:B------:R-:W-:Y:S01]  /*1bf0*/  UIADD3 UR12, UR32, 0x6, URZ ;  /* 0x00000006200c7890 */ /* 0x000fe2000fffe03f */
[----:B---3--:R-:W-:Y:S01]  /*1c00*/  IMAD R7, R3, UR45, R12 ;  /* 0x0000002d03077c24 */ /* 0x008fe2000f8e020c */
[----:B------:R-:W-:Y:S01]  /*1c10*/  UIADD3 UR14, UR34, 0x6, URZ ;  /* 0x00000006220e7890 */ /* 0x000fe2000fffe03f */
[----:B------:R-:W-:Y:S01]  /*1c20*/  UMOV UR13, 0x40000040 ;  /* 0x40000040000d7882 */ /* 0x000fe20000000000 */
[----:B------:R-:W-:Y:S01]  /*1c30*/  UMOV UR15, 0x40000040 ;  /* 0x40000040000f7882 */ /* 0x000fe20000000000 */
[----:B------:R-:W-:Y:S01]  /*1c40*/  UIADD3 UR16, UR32, 0x400, URZ ;  /* 0x0000040020107890 */ /* 0x000fe2000fffe03f */
[C---:B------:R-:W-:Y:S01]  /*1c50*/  IMAD R14, R16.reuse, -0x2, R7 ;  /* 0xfffffffe100e7824 */ /* 0x040fe200078e0207 */
[----:B------:R-:W-:Y:S01]  /*1c60*/  UIADD3 UR18, UR34, 0x400, URZ ;  /* 0x0000040022127890 */ /* 0x000fe2000fffe03f */
[----:B------:R-:W-:Y:S01]  /*1c70*/  UMOV UR17, 0x40000040 ;  /* 0x4000004000117882 */ /* 0x000fe20000000000 */
[----:B------:R-:W-:Y:S01]  /*1c80*/  UMOV UR19, 0x40000040 ;  /* 0x4000004000137882 */ /* 0x000fe20000000000 */
[----:B------:R-:W-:Y:S01]  /*1c90*/  UIADD3 UR20, UR32, 0x402, URZ ;  /* 0x0000040220147890 */ /* 0x000fe2000fffe03f */
[----:B----4-:R-:W-:Y:S01]  /*1ca0*/  ISETP.GE.AND P2, PT, R11, 0x1, PT ;  /* 0x000000010b00780c */ /* 0x010fe20003f46270 */
[----:B------:R-:W-:Y:S01]  /*1cb0*/  UIADD3 UR22, UR34, 0x402, URZ ;  /* 0x0000040222167890 */ /* 0x000fe2000fffe03f */
[----:B------:R-:W-:Y:S01]  /*1cc0*/  UMOV UR21, 0x40000040 ;  /* 0x4000004000157882 */ /* 0x000fe20000000000 */
[----:B------:R-:W-:Y:S01]  /*1cd0*/  UMOV UR23, 0x40000040 ;  /* 0x4000004000177882 */ /* 0x000fe20000000000 */
[----:B------:R-:W-:Y:S01]  /*1ce0*/  UIADD3 UR24, UR32, 0x404, URZ ;  /* 0x0000040420187890 */ /* 0x000fe2000fffe03f */
[----:B-1----:R-:W-:Y:S01]  /*1cf0*/  IADD3 R5, R7, 0x1, -R8 ;  /* 0x0000000107057810 */ /* 0x002fe20007ffe808 */
[----:B------:R-:W-:Y:S01]  /*1d00*/  UIADD3 UR26, UR34, 0x404, URZ ;  /* 0x00000404221a7890 */ /* 0x000fe2000fffe03f */
[----:B------:R-:W-:Y:S01]  /*1d10*/  UMOV UR25, 0x40000040 ;  /* 0x4000004000197882 */ /* 0x000fe20000000000 */
[----:B------:R-:W-:Y:S01]  /*1d20*/  UMOV UR27, 0x40000040 ;  /* 0x40000040001b7882 */ /* 0x000fe20000000000 */
[----:B------:R-:W-:Y:S01]  /*1d30*/  UIADD3 UR28, UR32, 0x406, URZ ;  /* 0x00000406201c7890 */ /* 0x000fe2000fffe03f */
[----:B------:R-:W-:Y:S01]  /*1d40*/  IMAD R9, R16, -0x2, R5 ;  /* 0xfffffffe10097824 */ /* 0x000fe200078e0205 */
[----:B------:R-:W-:Y:S01]  /*1d50*/  UIADD3 UR30, UR34, 0x406, URZ ;  /* 0x00000406221e7890 */ /* 0x000fe2000fffe03f */
[----:B------:R-:W-:Y:S01]  /*1d60*/  VIADD R5, R187, UR42 ;  /* 0x0000002abb057c36 */ /* 0x000fe20008000000 */
[----:B------:R-:W-:Y:S01]  /*1d70*/  UMOV UR29, 0x40000040 ;  /* 0x40000040001d7882 */ /* 0x000fe20000000000 */
[----:B------:R-:W-:Y:S01]  /*1d80*/  UMOV UR31, 0x40000040 ;  /* 0x40000040001f7882 */ /* 0x000fe20000000000 */
[----:B------:R-:W-:Y:S01]  /*1d90*/  ULDC UR56, c[0x0][0x9dc] ;  /* 0x0002770000387ab9 */ /* 0x000fe20000000800 */
[----:B------:R-:W-:Y:S01]  /*1da0*/  IMAD.IADD R89, R9, 0x1, R10 ;  /* 0x0000000109597824 */ /* 0x000fe200078e020a */
[----:B------:R-:W-:-:S02]  /*1db0*/  WARPGROUP.DEPBAR.LE gsb0, 0x0 ;  /* 0x00008000000079c5 */ /* 0x000fc40000010000 */
[----:B------:R-:W-:-:S06]  /*1dc0*/  WARPGROUP.ARRIVE ;  /* 0x00000000000079c5 */ /* 0x000fcc0000000000 */
[----:B------:R-:W-:Y:S01]  /*1dd0*/  HGMMA.64x128x16.F32 R24, gdesc[UR4], R24, gsb0 ;  /* 0x01e00000041879f0 */ /* 0x000fe20008000818 */
[----:B------:R-:W-:-:S06]  /*1de0*/  ULOP3.LUT UR6, URZ, UR56, URZ, 0x33, !UPT ;  /* 0x000000383f067292 */ /* 0x000fcc000f8e333f */
[----:B------:R-:W-:-:S04]  /*1df0*/  VIADD R20, R9, UR6 ;  /* 0x0000000609147c36 */ /* 0x000fc80008000000 */
[----:B------:R-:W-:Y:S01]  /*1e00*/  IMAD.IADD R2, R20, 0x1, R5 ;  /* 0x0000000114027824 */ /* 0x000fe200078e0205 */
[----:B------:R-:W-:Y:S02]  /*1e10*/  WARPGROUP.DEPBAR.LE gsb0, 0x0 ;  /* 0x00008000000079c5 */ /* 0x000fe40000010000 */
[----:B------:R-:W-:-:S06]  /*1e20*/  WARPGROUP.ARRIVE ;  /* 0x00000000000079c5 */ /* 0x000fcc0000000000 */
[----:B------:R-:W-:Y:S03]  /*1e30*/  HGMMA.64x128x16.F32 R24, gdesc[UR8], R24, gsb0 ;  /* 0x01e00000081879f0 */ /* 0x000fe60008000818 */
[----:B------:R-:W-:Y:S02]  /*1e40*/  WARPGROUP.DEPBAR.LE gsb0, 0x0 ;  /* 0x00008000000079c5 */ /* 0x000fe40000010000 */
[----:B------:R-:W-:-:S07]  /*1e50*/  WARPGROUP.ARRIVE ;  /* 0x00000000000079c5 */ /* 0x000fce0000000000 */
        /* <DEDUP_REMOVED lines=14> */
[----:B------:R1:W-:Y:S02]  /*1f40*/  @!P1 SYNCS.ARRIVE.TRANS64.RED.A1T0 RZ, [R0+URZ], RZ ;  /* 0x000000ff00ff99a7 */ /* 0x0003e4000810043f */
[----:B-1----:R-:W-:Y:S01]  /*1f50*/  VIADDMNMX R0, R5, R89, R14, PT ;  /* 0x0000005905007246 */ /* 0x002fe2000380010e */
[----:B------:R-:W-:Y:S06]  /*1f60*/  @!P2 BRA `(.L_x_6405) ;  /* 0x000000000054a947 */ /* 0x000fec0003800000 */
[----:B------:R-:W-:Y:S01]  /*1f70*/  IMAD R7, R3, UR45, R5 ;  /* 0x0000002d03077c24 */ /* 0x000fe2000f8e0205 */
[----:B------:R-:W-:Y:S03]  /*1f80*/  BSSY B0, `(.L_x_6406) ;  /* 0x000000f000007945 */ /* 0x000fe60003800000 */
[----:B------:R-:W-:-:S05]  /*1f90*/  IMAD.IADD R7, R7, 0x1, -R8 ;  /* 0x0000000107077824 */ /* 0x000fca00078e0a08 */
        /* <DEDUP_REMOVED lines=9> */
.L_x_6407:
[----:B------:R-:W-:-:S13]  /*2030*/  ISETP.NE.AND P3, PT, R11, 0x1, PT ;  /* 0x000000010b00780c */ /* 0x000fda0003f65270 */
[----:B------:R-:W1:Y:S02]  /*2040*/  @P3 LDC.64 R90, c[0x0][0x9e8] ;  /* 0x00027a00ff5a3b82 */ /* 0x000e640000000a00 */
[----:B-1----:R-:W-:-:S05]  /*2050*/  @P3 IMAD.HI.U32 R4, R7, R90, RZ ;  /* 0x0000005a07043227 */ /* 0x002fca00078e00ff */
[----:B------:R-:W-:-:S07]  /*2060*/  @P3 SHF.R.U32.HI R7, RZ, R91, R4 ;  /* 0x0000005bff073219 */ /* 0x000fce0000011604 */
.L_x_6408:
[----:B------:R-:W-:Y:S05]  /*2070*/  BSYNC B0 ;  /* 0x0000000000007941 */ /* 0x000fea0003800000 */
.L_x_6406:
[----:B------:R-:W-:-:S04]  /*2080*/  IMAD R7, R7, R11, -R6 ;  /* 0x0000000b07077224 */ /* 0x000fc800078e0a06 */
[----:B------:R-:W-:-:S05]  /*2090*/  IMAD R7, R16, -0x2, R7 ;  /* 0xfffffffe10077824 */ /* 0x000fca00078e0207 */
[----:B------:R-:W-:Y:S02]  /*20a0*/  VIMNMX R2, R2, R7, !PT ;  /* 0x0000000702027248 */ /* 0x000fe40007fe0100 */
[----:B------:R-:W-:-:S07]  /*20b0*/  VIADDMNMX R0, R7, R11, R0, PT ;  /* 0x0000000b07007246 */ /* 0x000fce0003800100 */
.L_x_6405:
[C---:B------:R-:W-:Y:S01]  /*20c0*/  ISETP.GE.AND P4, PT, R12.reuse, 0x9, PT ;  /* 0x000000090c00780c */ /* 0x040fe20003f86270 */
[----:B------:R-:W-:Y:S01]  /*20d0*/  VIADD R4, R5, 0x8 ;  /* 0x0000000805047836 */ /* 0x000fe20000000000 */
        /* <DEDUP_REMOVED lines=136> */
[----:B------:R-:W-:-:S02]  /*2960*/  P2R R91, PR, RZ, 0x40 ;  /* 0x00000040ff5b7803 */ /* 0x000fc40000000000 */
        /* <DEDUP_REMOVED lines=20> */
[----:B------:R-:W-:Y:S01]  /*2ab0*/  FSEL R85, R85, -INF , !P6 ;  /* 0xff80000055557808 */ /* 0x000fe20007000000 */
[----:B------:R-:W-:Y:S08]  /*2ac0*/  @!P2 BRA `(.L_x_6409) ;  /* 0x000000000054a947 */ /* 0x000ff00003800000 */
        /* <DEDUP_REMOVED lines=12> */
.L_x_6411:
[----:B------:R-:W-:-:S13]  /*2b90*/  ISETP.NE.AND P6, PT, R11, 0x1, PT ;  /* 0x000000010b00780c */ /* 0x000fda0003fc5270 */
[----:B------:R-:W1:Y:S02]  /*2ba0*/  @P6 LDC.64 R36, c[0x0][0x9e8] ;  /* 0x00027a00ff246b82 */ /* 0x000e640000000a00 */
[----:B-1----:R-:W-:-:S05]  /*2bb0*/  @P6 IMAD.HI.U32 R0, R33, R36, RZ ;  /* 0x0000002421006227 */ /* 0x002fca00078e00ff */
[----:B------:R-:W-:-:S07]  /*2bc0*/  @P6 SHF.R.U32.HI R33, RZ, R37, R0 ;  /* 0x00000025ff216219 */ /* 0x000fce0000011600 */
.L_x_6412:
[----:B------:R-:W-:Y:S05]  /*2bd0*/  BSYNC B0 ;  /* 0x0000000000007941 */ /* 0x000fea0003800000 */
.L_x_6410:
[----:B------:R-:W-:-:S04]  /*2be0*/  IMAD R33, R33, R11, -R6 ;  /* 0x0000000b21217224 */ /* 0x000fc800078e0a06 */
[----:B------:R-:W-:-:S05]  /*2bf0*/  IMAD R33, R16, -0x2, R33 ;  /* 0xfffffffe10217824 */ /* 0x000fca00078e0221 */
[----:B------:R-:W-:Y:S02]  /*2c00*/  VIMNMX R12, R12, R33, !PT ;  /* 0x000000210c0c7248 */ /* 0x000fe40007fe0100 */
[----:B------:R-:W-:-:S07]  /*2c10*/  VIADDMNMX R2, R33, R11, R2, PT ;  /* 0x0000000b21027246 */ /* 0x000fce0003800102 */
.L_x_6409:
[----:B------:R-:W-:Y:S01]  /*2c20*/  ISETP.GT.AND P3, PT, R12, 0x1, !P3 ;  /* 0x000000010c00780c */ /* 0x000fe20005f64270 */
[----:B------:R-:W-:Y:S01]  /*2c30*/  ULDC UR6, c[0x0][0x988] ;  /* 0x0002620000067ab9 */ /* 0x000fe20000000800 */
[----:B------:R-:W-:Y:S01]  /*2c40*/  ISETP.NE.AND P6, PT, R32, RZ, PT ;  /* 0x000000ff2000720c */ /* 0x000fe20003fc5270 */
[----:B------:R-:W-:Y:S01]  /*2c50*/  IMAD.U32 R6, RZ, RZ, UR6 ;  /* 0x00000006ff067e24 */ /* 0x000fe2000f8e00ff */
[----:B------:R-:W-:Y:S01]  /*2c60*/  ISETP.LT.OR P3, PT, R2, 0x2, P3 ;  /* 0x000000020200780c */ /* 0x000fe20001f61670 */
[----:B------:R-:W-:Y:S01]  /*2c70*/  IMAD R8, R3, UR45, -R8 ;  /* 0x0000002d03087c24 */ /* 0x000fe2000f8e0a08 */
        /* <DEDUP_REMOVED lines=75> */
[----:B------:R-:W-:Y:S02]  /*3130*/  ISETP.GT.AND P4, PT, R12, 0x71, !P4 ;  /* 0x000000710c00780c */ /* 0x000fe40006784270 */
[----:B------:R-:W-:Y:S02]  /*3140*/  FSEL R53, R50, -INF , !P3 ;  /* 0xff80000032357808 */ /* 0x000fe40005800000 */
[----:B------:R-:W-:Y:S02]  /*3150*/  ISETP.NE.AND P3, PT, R48, RZ, PT ;  /* 0x000000ff3000720c */ /* 0x000fe40003f65270 */
[C---:B------:R-:W-:Y:S02]  /*3160*/  ISETP.GT.AND P5, PT, R12.reuse, 0x78, !P5 ;  /* 0x000000780c00780c */ /* 0x040fe40006fa4270 */
[----:B------:R-:W-:Y:S02]  /*3170*/  ISETP.GT.AND P3, PT, R12, 0x31, !P3 ;  /* 0x000000310c00780c */ /* 0x000fe40005f64270 */
[----:B------:R-:W-:-:S02]  /*3180*/  ISETP.LT.OR P4, PT, R2, 0x72, P4 ;  /* 0x000000720200780c */ /* 0x000fc40002781670 */
[C---:B------:R-:W-:Y:S02]  /*3190*/  ISETP.LT.OR P3, PT, R2.reuse, 0x32, P3 ;  /* 0x000000320200780c */ /* 0x040fe40001f61670 */
[----:B------:R-:W-:Y:S02]  /*31a0*/  ISETP.LT.OR P5, PT, R2, 0x79, P5 ;  /* 0x000000790200780c */ /* 0x000fe40002fa1670 */
[----:B------:R-:W-:Y:S02]  /*31b0*/  FSEL R51, R51, -INF , !P3 ;  /* 0xff80000033337808 */ /* 0x000fe40005800000 */
[----:B------:R-:W-:-:S04]  /*31c0*/  ISETP.NE.AND P3, PT, R98, RZ, PT ;  /* 0x000000ff6200720c */ /* 0x000fc80003f65270 */
[----:B------:R-:W-:-:S04]  /*31d0*/  ISETP.GT.AND P3, PT, R12, 0x38, !P3 ;  /* 0x000000380c00780c */ /* 0x000fc80005f64270 */
[----:B------:R-:W-:-:S04]  /*31e0*/  ISETP.LT.OR P3, PT, R2, 0x39, P3 ;  /* 0x000000390200780c */ /* 0x000fc80001f61670 */
[----:B------:R-:W-:Y:S02]  /*31f0*/  FSEL R57, R54, -INF , !P3 ;  /* 0xff80000036397808 */ /* 0x000fe40005800000 */
[----:B------:R-:W-:-:S04]  /*3200*/  ISETP.NE.AND P3, PT, R52, RZ, PT ;  /* 0x000000ff3400720c */ /* 0x000fc80003f65270 */
[----:B------:R-:W-:-:S04]  /*3210*/  ISETP.GT.AND P3, PT, R12, 0x39, !P3 ;  /* 0x000000390c00780c */ /* 0x000fc80005f64270 */
[----:B------:R-:W-:-:S04]  /*3220*/  ISETP.LT.OR P3, PT, R2, 0x3a, P3 ;  /* 0x0000003a0200780c */ /* 0x000fc80001f61670 */
[----:B------:R-:W-:Y:S02]  /*3230*/  FSEL R55, R55, -INF , !P3 ;  /* 0xff80000037377808 */ /* 0x000fe40005800000 */
[----:B------:R-:W-:Y:S02]  /*3240*/  ISETP.GT.AND P3, PT, R12, 0x40, !P6 ;  /* 0x000000400c00780c */ /* 0x000fe40007764270 */
[----:B------:R-:W-:Y:S02]  /*3250*/  ISETP.NE.AND P6, PT, R76, RZ, PT ;  /* 0x000000ff4c00720c */ /* 0x000fe40003fc5270 */
[----:B------:R-:W-:-:S04]  /*3260*/  ISETP.LT.OR P3, PT, R2, 0x41, P3 ;  /* 0x000000410200780c */ /* 0x000fc80001f61670 */
        /* <DEDUP_REMOVED lines=21> */
[----:B------:R-:W-:Y:S02]  /*33c0*/  ISETP.NE.AND P3, PT, R101, RZ, PT ;  /* 0x000000ff6500720c */ /* 0x000fe40003f65270 */
[----:B------:R-:W1:Y:S02]  /*33d0*/  SHFL.BFLY PT, R101, R14, 0x2, 0x1f ;  /* 0x0c401f000e657f89 */ /* 0x000e6400000e0000 */
        /* <DEDUP_REMOVED lines=20> */
[----:B------:R-:W-:Y:S01]  /*3520*/  FMUL.FTZ R20, R0, R6 ;  /* 0x0000000600147220 */ /* 0x000fe20000410000 */
[----:B------:R-:W-:-:S04]  /*3530*/  ISETP.LT.OR P3, PT, R2, 0x69, P3 ;  /* 0x000000690200780c */ /* 0x000fc80001f61670 */
[----:B------:R-:W-:Y:S02]  /*3540*/  FSEL R99, R78, -INF , !P3 ;  /* 0xff8000004e637808 */ /* 0x000fe40005800000 */
[----:B------:R-:W-:Y:S02]  /*3550*/  ISETP.GT.AND P3, PT, R12, 0x69, !P6 ;  /* 0x000000690c00780c */ /* 0x000fe40007764270 */
[----:B------:R-:W-:Y:S02]  /*3560*/  ISETP.NE.AND P6, PT, R28, RZ, PT ;  /* 0x000000ff1c00720c */ /* 0x000fe40003fc5270 */
[----:B------:R-:W-:-:S04]  /*3570*/  ISETP.LT.OR P3, PT, R2, 0x6a, P3 ;  /* 0x0000006a0200780c */ /* 0x000fc80001f61670 */
[----:B------:R-:W-:Y:S02]  /*3580*/  FSEL R79, R79, -INF , !P3 ;  /* 0xff8000004f4f7808 */ /* 0x000fe40005800000 */
[----:B------:R-:W-:-:S04]  /*3590*/  FSETP.NEU.FTZ.AND P3, PT, R0, -INF , PT ;  /* 0xff8000000000780b */ /* 0x000fc80003f7d000 */
[----:B------:R-:W-:Y:S02]  /*35a0*/  FSEL R20, R20, RZ, P3 ;  /* 0x000000ff14147208 */ /* 0x000fe40001800000 */
[----:B------:R-:W-:Y:S02]  /*35b0*/  ISETP.GT.AND P3, PT, R12, RZ, !P6 ;  /* 0x000000ff0c00720c */ /* 0x000fe40007764270 */
[----:B------:R-:W-:Y:S01]  /*35c0*/  ISETP.NE.AND P6, PT, R24, RZ, PT ;  /* 0x000000ff1800720c */ /* 0x000fe20003fc5270 */
[-CC-:B------:R-:W-:Y:S01]  /*35d0*/  FFMA.FTZ R164, R119, R6.reuse, -R20.reuse ;  /* 0x0000000677a47223 */ /* 0x180fe20000010814 */
[----:B------:R-:W-:Y:S01]  /*35e0*/  ISETP.LT.OR P3, PT, R2, 0x1, P3 ;  /* 0x000000010200780c */ /* 0x000fe20001f61670 */
[-CC-:B------:R-:W-:Y:S01]  /*35f0*/  FFMA.FTZ R170, R121, R6.reuse, -R20.reuse ;  /* 0x0000000679aa7223 */ /* 0x180fe20000010814 */
[----:B------:R-:W-:Y:S01]  /*3600*/  ISETP.GT.AND P6, PT, R12, 0x79, !P6 ;  /* 0x000000790c00780c */ /* 0x000fe200077c4270 */
[-CC-:B------:R-:W-:Y:S01]  /*3610*/  FFMA.FTZ R166, R13, R6.reuse, -R20.reuse ;  /* 0x000000060da67223 */ /* 0x180fe20000010814 */
[----:B------:R-:W-:Y:S01]  /*3620*/  FSEL R26, R26, -INF , !P3 ;  /* 0xff8000001a1a7808 */ /* 0x000fe20005800000 */
[-CC-:B------:R-:W-:Y:S01]  /*3630*/  FFMA.FTZ R13, R61, R6.reuse, -R20.reuse ;  /* 0x000000063d0d7223 */ /* 0x180fe20000010814 */
[----:B------:R-:W-:Y:S01]  /*3640*/  ISETP.NE.AND P3, PT, R106, RZ, PT ;  /* 0x000000ff6a00720c */ /* 0x000fe20003f65270 */
[-CC-:B------:R-:W-:Y:S01]  /*3650*/  FFMA.FTZ R9, R9, R6.reuse, -R20.reuse ;  /* 0x0000000609097223 */ /* 0x180fe20000010814 */
[----:B------:R-:W-:Y:S01]  /*3660*/  FMNMX.FTZ R14, R26, R27, !PT ;  /* 0x0000001b1a0e7209 */ /* 0x000fe20007810000 */
[-CC-:B------:R-:W-:Y:S01]  /*3670*/  FFMA.FTZ R180, R103, R6.reuse, -R20.reuse ;  /* 0x0000000667b47223 */ /* 0x180fe20000010814 */
[----:B------:R-:W-:Y:S01]  /*3680*/  ISETP.GT.AND P3, PT, R12, 0x70, !P3 ;  /* 0x000000700c00780c */ /* 0x000fe20005f64270 */
[--C-:B------:R-:W-:Y:S01]  /*3690*/  FFMA.FTZ R101, R131, R6, -R20.reuse ;  /* 0x0000000683657223 */ /* 0x100fe20000010814 */
[----:B------:R-:W-:Y:S01]  /*36a0*/  FMNMX.FTZ R14, R33, R14, !PT ;  /* 0x0000000e210e7209 */ /* 0x000fe20007810000 */
[----:B------:R1:W-:Y:S01]  /*36b0*/  MUFU.EX2 R162, R9 ;  /* 0x0000000900a27308 */ /* 0x0003e20000000800 */
[----:B------:R-:W-:Y:S01]  /*36c0*/  ISETP.LT.OR P3, PT, R2, 0x71, P3 ;  /* 0x000000710200780c */ /* 0x000fe20001f61670 */
[--C-:B------:R-:W-:Y:S01]  /*36d0*/  FFMA.FTZ R182, R133, R6, -R20.reuse ;  /* 0x0000000685b67223 */ /* 0x100fe20000010814 */
[----:B------:R-:W-:Y:S01]  /*36e0*/  FMNMX.FTZ R14, R31, R14, !PT ;  /* 0x0000000e1f0e7209 */ /* 0x000fe20007810000 */
[-CC-:B------:R-:W-:Y:S01]  /*36f0*/  FFMA.FTZ R103, R135, R6.reuse, -R20.reuse ;  /* 0x0000000687677223 */ /* 0x180fe20000010814 */
[----:B------:R-:W-:Y:S01]  /*3700*/  FSEL R119, R82, -INF , !P3 ;  /* 0xff80000052777808 */ /* 0x000fe20005800000 */
[--C-:B------:R-:W-:Y:S01]  /*3710*/  FFMA.FTZ R176, R137, R6, -R20.reuse ;  /* 0x0000000689b07223 */ /* 0x100fe20000010814 */
[----:B------:R-:W-:Y:S01]  /*3720*/  FMNMX.FTZ R14, R37, R14, !PT ;  /* 0x0000000e250e7209 */ /* 0x000fe20007810000 */
[----:B------:R-:W-:Y:S01]  /*3730*/  MUFU.EX2 R180, R180 ;  /* 0x000000b400b47308 */ /* 0x000fe20000000800 */
[----:B------:R-:W-:Y:S01]  /*3740*/  FSEL R121, R83, -INF , !P4 ;  /* 0xff80000053797808 */ /* 0x000fe20006000000 */
[--C-:B------:R-:W-:Y:S01]  /*3750*/  FFMA.FTZ R83, R117, R6, -R20.reuse ;  /* 0x0000000675537223 */ /* 0x100fe20000010814 */
[----:B------:R-:W-:Y:S01]  /*3760*/  FMNMX.FTZ R14, R35, R14, !PT ;  /* 0x0000000e230e7209 */ /* 0x000fe20007810000 */
[-CC-:B------:R-:W-:Y:S01]  /*3770*/  FFMA.FTZ R105, R105, R6.reuse, -R20.reuse ;  /* 0x0000000669697223 */ /* 0x180fe20000010814 */
[----:B------:R-:W-:Y:S01]  /*3780*/  ISETP.LT.OR P6, PT, R2, 0x7a, P6 ;  /* 0x0000007a0200780c */ /* 0x000fe200037c1670 */
[--C-:B------:R-:W-:Y:S01]  /*3790*/  FFMA.FTZ R178, R129, R6, -R20.reuse ;  /* 0x0000000681b27223 */ /* 0x100fe20000010814 */
[----:B------:R-:W-:Y:S01]  /*37a0*/  FMNMX.FTZ R14, R41, R14, !PT ;  /* 0x0000000e290e7209 */ /* 0x000fe20007810000 */
[----:B------:R-:W2:Y:S01]  /*37b0*/  MUFU.EX2 R101, R101 ;  /* 0x0000006500657308 */ /* 0x000ea20000000800 */
[----:B------:R-:W-:Y:S01]  /*37c0*/  FSEL R117, R86, -INF , !P5 ;  /* 0xff80000056757808 */ /* 0x000fe20006800000 */
[--C-:B------:R-:W-:Y:S01]  /*37d0*/  FFMA.FTZ R107, R107, R6, -R20.reuse ;  /* 0x000000066b6b7223 */ /* 0x100fe20000010814 */
[----:B------:R-:W-:Y:S01]  /*37e0*/  FMNMX.FTZ R14, R39, R14, !PT ;  /* 0x0000000e270e7209 */ /* 0x000fe20007810000 */
[-CC-:B------:R-:W-:Y:S01]  /*37f0*/  FFMA.FTZ R172, R127, R6.reuse, -R20.reuse ;  /* 0x000000067fac7223 */ /* 0x180fe20000010814 */
[----:B------:R-:W-:Y:S01]  /*3800*/  FSEL R87, R87, -INF , !P6 ;  /* 0xff80000057577808 */ /* 0x000fe20007000000 */
        /* <DEDUP_REMOVED lines=27> */
[----:B------:R-:W-:-:S02]  /*39c0*/  FFMA.FTZ R20, R85, R6, -R20 ;  /* 0x0000000655147223 */ /* 0x000fc40000010814 */
[----:B------:R-:W-:-:S04]  /*39d0*/  FMNMX.FTZ R14, R55, R14, !PT ;  /* 0x0000000e370e7209 */ /* 0x000fc80007810000 */
[----:B------:R-:W-:Y:S01]  /*39e0*/  FMNMX.FTZ R14, R89, R14, !PT ;  /* 0x0000000e590e7209 */ /* 0x000fe20007810000 */
[----:B------:R-:W5:Y:S03]  /*39f0*/  MUFU.EX2 R178, R178 ;  /* 0x000000b200b27308 */ /* 0x000f660000000800 */
        /* <DEDUP_REMOVED lines=36> */
[----:B------:R-:W-:-:S05]  /*3c40*/  FSEL R2, R2, RZ, P3 ;  /* 0x000000ff02027208 */ /* 0x000fca0001800000 */
        /* <DEDUP_REMOVED lines=21> */
[----:B---3--:R-:W-:Y:S01]  /*3da0*/  FADD.FTZ R36, R182, R31 ;  /* 0x0000001fb6247221 */ /* 0x008fe20000010000 */
[-CC-:B------:R-:W-:Y:S01]  /*3db0*/  FFMA.FTZ R59, R59, R6.reuse, -R2.reuse ;  /* 0x000000063b3b7223 */ /* 0x180fe20000010802 */
[-C--:B------:R-:W-:Y:S01]  /*3dc0*/  FFMA.FTZ R91, R91, R6.reuse, -R2 ;  /* 0x000000065b5b7223 */ /* 0x080fe20000010802 */
[----:B------:R-:W1:Y:S01]  /*3dd0*/  MUFU.EX2 R27, R27 ;  /* 0x0000001b001b7308 */ /* 0x000e620000000800 */
[----:B----4-:R-:W-:Y:S01]  /*3de0*/  FADD.FTZ R31, R103, R36 ;  /* 0x00000024671f7221 */ /* 0x010fe20000010000 */
[-CC-:B------:R-:W-:Y:S01]  /*3df0*/  FFMA.FTZ R63, R63, R6.reuse, -R2.reuse ;  /* 0x000000063f3f7223 */ /* 0x180fe20000010802 */
[-CC-:B------:R-:W-:Y:S01]  /*3e00*/  FFMA.FTZ R93, R93, R6.reuse, -R2.reuse ;  /* 0x000000065d5d7223 */ /* 0x180fe20000010802 */
[-CC-:B------:R-:W-:Y:S01]  /*3e10*/  FFMA.FTZ R67, R67, R6.reuse, -R2.reuse ;  /* 0x0000000643437223 */ /* 0x180fe20000010802 */
[----:B-----5:R-:W-:Y:S01]  /*3e20*/  FADD.FTZ R38, R176, R31 ;  /* 0x0000001fb0267221 */ /* 0x020fe20000010000 */
        /* <DEDUP_REMOVED lines=9> */
[-CC-:B------:R-:W-:Y:S01]  /*3ec0*/  FFMA.FTZ R119, R119, R6.reuse, -R2.reuse ;  /* 0x0000000677777223 */ /* 0x180fe20000010802 */
[----:B------:R-:W3:Y:S01]  /*3ed0*/  MUFU.EX2 R37, R37 ;  /* 0x0000002500257308 */ /* 0x000ee20000000800 */
[----:B-1----:R-:W-:Y:S01]  /*3ee0*/  FADD.FTZ R38, R26, R27 ;  /* 0x0000001b1a267221 */ /* 0x002fe20000010000 */
[-CC-:B------:R-:W-:Y:S01]  /*3ef0*/  FFMA.FTZ R121, R121, R6.reuse, -R2.reuse ;  /* 0x0000000679797223 */ /* 0x180fe20000010802 */
[-CC-:B------:R-:W-:Y:S01]  /*3f00*/  FFMA.FTZ R117, R117, R6.reuse, -R2.reuse ;  /* 0x0000000675757223 */ /* 0x180fe20000010802 */
[----:B------:R-:W-:Y:S01]  /*3f10*/  FFMA.FTZ R87, R87, R6, -R2 ;  /* 0x0000000657577223 */ /* 0x000fe20000010802 */
[----:B------:R-:W-:-:S02]  /*3f20*/  F2FP.F16.F32.PACK_AB R180, R101, R180 ;  /* 0x000000b465b4723e */ /* 0x000fc400000000ff */
[----:B------:R-:W-:Y:S01]  /*3f30*/  F2FP.F16.F32.PACK_AB R182, R103, R182 ;  /* 0x000000b667b6723e */ /* 0x000fe200000000ff */
[----:B------:R1:W4:Y:S01]  /*3f40*/  MUFU.EX2 R14, R35 ;  /* 0x00000023000e7308 */ /* 0x0003220000000800 */
[----:B--2---:R-:W-:Y:S01]  /*3f50*/  FADD.FTZ R31, R33, R38 ;  /* 0x00000026211f7221 */ /* 0x004fe20000010000 */
[C---:B------:R-:W-:Y:S02]  /*3f60*/  F2FP.F16.F32.PACK_AB R183, R12.reuse, R33 ;  /* 0x000000210cb7723e */ /* 0x040fe400000000ff */
[----:B------:R-:W-:Y:S02]  /*3f70*/  F2FP.F16.F32.PACK_AB R176, R105, R176 ;  /* 0x000000b069b0723e */ /* 0x000fe400000000ff */
[C---:B------:R-:W-:Y:S02]  /*3f80*/  F2FP.F16.F32.PACK_AB R178, R107.reuse, R178 ;  /* 0x000000b26bb2723e */ /* 0x040fe400000000ff */
[----:B------:R-:W2:Y:S01]  /*3f90*/  MUFU.EX2 R41, R41 ;  /* 0x0000002900297308 */ /* 0x000ea20000000800 */
[----:B-1----:R-:W-:Y:S01]  /*3fa0*/  FADD.FTZ R35, R107, R40 ;  /* 0x000000286b237221 */ /* 0x002fe20000010000 */
[----:B------:R-:W-:Y:S01]  /*3fb0*/  FADD.FTZ R40, R12, R31 ;  /* 0x0000001f0c287221 */ /* 0x000fe20000010000 */
[----:B------:R-:W-:-:S02]  /*3fc0*/  F2FP.F16.F32.PACK_AB R181, R27, R26 ;  /* 0x0000001a1bb5723e */ /* 0x000fc400000000ff */
[----:B------:R-:W-:Y:S01]  /*3fd0*/  FADD.FTZ R42, R172, R35 ;  /* 0x00000023ac2a7221 */ /* 0x000fe20000010000 */
[----:B---3--:R-:W-:Y:S01]  /*3fe0*/  FADD.FTZ R31, R37, R40 ;  /* 0x00000028251f7221 */ /* 0x008fe20000010000 */
[C---:B------:R-:W-:Y:S01]  /*3ff0*/  F2FP.F16.F32.PACK_AB R172, R109.reuse, R172 ;  /* 0x000000ac6dac723e */ /* 0x040fe200000000ff */
[----:B------:R-:W1:Y:S01]  /*4000*/  MUFU.EX2 R24, R39 ;  /* 0x0000002700187308 */ /* 0x000e620000000800 */
[----:B------:R-:W-:Y:S01]  /*4010*/  FADD.FTZ R35, R109, R42 ;  /* 0x0000002a6d237221 */ /* 0x000fe20000010000 */
[C---:B----4-:R-:W-:Y:S01]  /*4020*/  FADD.FTZ R40, R14.reuse, R31 ;  /* 0x0000001f0e287221 */ /* 0x050fe20000010000 */
[----:B------:R-:W-:Y:S02]  /*4030*/  F2FP.F16.F32.PACK_AB R177, R14, R37 ;  /* 0x000000250eb1723e */ /* 0x000fe400000000ff */
[----:B------:R-:W-:Y:S01]  /*4040*/  FADD.FTZ R42, R174, R35 ;  /* 0x00000023ae2a7221 */ /* 0x000fe20000010000 */
[C---:B------:R-:W-:Y:S02]  /*4050*/  F2FP.F16.F32.PACK_AB R174, R111.reuse, R174 ;  /* 0x000000ae6fae723e */ /* 0x040fe400000000ff */
[----:B------:R-:W3:Y:S01]  /*4060*/  MUFU.EX2 R45, R45 ;  /* 0x0000002d002d7308 */ /* 0x000ee20000000800 */
[----:B------:R-:W-:Y:S01]  /*4070*/  FADD.FTZ R35, R111, R42 ;  /* 0x0000002a6f237221 */ /* 0x000fe20000010000 */
[----:B--2---:R-:W-:-:S03]  /*4080*/  FADD.FTZ R31, R41, R40 ;  /* 0x00000028291f7221 */ /* 0x004fc60000010000 */
[----:B------:R-:W-:Y:S01]  /*4090*/  FADD.FTZ R44, R168, R35 ;  /* 0x00000023a82c7221 */ /* 0x000fe20000010000 */
[C---:B------:R-:W-:Y:S02]  /*40a0*/  F2FP.F16.F32.PACK_AB R168, R113.reuse, R168 ;  /* 0x000000a871a8723e */ /* 0x040fe400000000ff */
[----:B------:R-:W2:Y:S01]  /*40b0*/  MUFU.EX2 R28, R43 ;  /* 0x0000002b001c7308 */ /* 0x000ea20000000800 */
[C---:B-1----:R-:W-:Y:S01]  /*40c0*/  FADD.FTZ R42, R24.reuse, R31 ;  /* 0x0000001f182a7221 */ /* 0x042fe20000010000 */
[----:B------:R-:W-:Y:S01]  /*40d0*/  FADD.FTZ R35, R113, R44 ;  /* 0x0000002c71237221 */ /* 0x000fe20000010000 */
[----:B------:R-:W-:-:S03]  /*40e0*/  F2FP.F16.F32.PACK_AB R179, R24, R41 ;  /* 0x0000002918b3723e */ /* 0x000fc600000000ff */
[----:B------:R-:W-:Y:S01]  /*40f0*/  FADD.FTZ R44, R170, R35 ;  /* 0x00000023aa2c7221 */ /* 0x000fe20000010000 */
[----:B------:R-:W-:Y:S01]  /*4100*/  F2FP.F16.F32.PACK_AB R170, R115, R170 ;  /* 0x000000aa73aa723e */ /* 0x000fe200000000ff */
[----:B------:R-:W1:Y:S01]  /*4110*/  MUFU.EX2 R49, R49 ;  /* 0x0000003100317308 */ /* 0x000e620000000800 */
[----:B---3--:R-:W-:-:S07]  /*4120*/  FADD.FTZ R31, R45, R42 ;  /* 0x0000002a2d1f7221 */ /* 0x008fce0000010000 */
[----:B------:R-:W3:Y:S01]  /*4130*/  MUFU.EX2 R30, R47 ;  /* 0x0000002f001e7308 */ /* 0x000ee20000000800 */
[C---:B--2---:R-:W-:Y:S01]  /*4140*/  FADD.FTZ R42, R28.reuse, R31 ;  /* 0x0000001f1c2a7221 */ /* 0x044fe20000010000 */
[----:B------:R-:W-:Y:S01]  /*4150*/  FADD.FTZ R31, R115, R44 ;  /* 0x0000002c731f7221 */ /* 0x000fe20000010000 */
[----:B------:R-:W-:-:S03]  /*4160*/  F2FP.F16.F32.PACK_AB R173, R28, R45 ;  /* 0x0000002d1cad723e */ /* 0x000fc600000000ff */
[----:B------:R-:W-:Y:S01]  /*4170*/  FADD.FTZ R46, R164, R31 ;  /* 0x0000001fa42e7221 */ /* 0x000fe20000010000 */
[----:B------:R-:W-:Y:S01]  /*4180*/  F2FP.F16.F32.PACK_AB R164, R83, R164 ;  /* 0x000000a453a4723e */ /* 0x000fe200000000ff */
[----:B------:R-:W2:Y:S01]  /*4190*/  MUFU.EX2 R53, R53 ;  /* 0x0000003500357308 */ /* 0x000ea20000000800 */
[----:B-1----:R-:W-:Y:S01]  /*41a0*/  FADD.FTZ R3, R49, R42 ;  /* 0x0000002a31037221 */ /* 0x002fe20000010000 */
[----:B------:R-:W-:-:S04]  /*41b0*/  FADD.FTZ R31, R83, R46 ;  /* 0x0000002e531f7221 */ /* 0x000fc80000010000 */
[----:B------:R-:W-:Y:S01]  /*41c0*/  FADD.FTZ R46, R166, R31 ;  /* 0x0000001fa62e7221 */ /* 0x000fe20000010000 */
[C---:B------:R-:W-:Y:S01]  /*41d0*/  F2FP.F16.F32.PACK_AB R166, R13.reuse, R166 ;  /* 0x000000a60da6723e */ /* 0x040fe200000000ff */
[----:B------:R-:W1:Y:S01]  /*41e0*/  MUFU.EX2 R32, R51 ;  /* 0x0000003300207308 */ /* 0x000e620000000800 */
[----:B---3--:R-:W-:Y:S01]  /*41f0*/  FADD.FTZ R44, R30, R3 ;  /* 0x000000031e2c7221 */ /* 0x008fe20000010000 */
[----:B------:R-:W-:Y:S01]  /*4200*/  FADD.FTZ R46, R13, R46 ;  /* 0x0000002e0d2e7221 */ /* 0x000fe20000010000 */
[----:B------:R-:W-:Y:S01]  /*4210*/  VIADD R13, R8, UR42 ;  /* 0x0000002a080d7c36 */ /* 0x000fe20008000000 */
[----:B------:R-:W-:Y:S02]  /*4220*/  F2FP.F16.F32.PACK_AB R175, R30, R49 ;  /* 0x000000311eaf723e */ /* 0x000fe400000000ff */
[----:B------:R-:W-:Y:S01]  /*4230*/  FADD.FTZ R31, R7, R46 ;  /* 0x0000002e071f7221 */ /* 0x000fe20000010000 */
[----:B------:R-:W-:Y:S01]  /*4240*/  IMAD.IADD R10, R13, 0x1, R10 ;  /* 0x000000010d0a7824 */ /* 0x000fe200078e020a */
[----:B------:R-:W3:Y:S01]  /*4250*/  MUFU.EX2 R57, R57 ;  /* 0x0000003900397308 */ /* 0x000ee20000000800 */
[----:B--2---:R-:W-:Y:S01]  /*4260*/  FADD.FTZ R3, R53, R44 ;  /* 0x0000002c35037221 */ /* 0x004fe20000010000 */
[C---:B------:R-:W-:Y:S01]  /*4270*/  FADD.FTZ R31, R160.reuse, R31 ;  /* 0x0000001fa01f7221 */ /* 0x040fe20000010000 */
[----:B------:R-:W-:-:S03]  /*4280*/  F2FP.F16.F32.PACK_AB R160, R160, R7 ;  /* 0x00000007a0a0723e */ /* 0x000fc600000000ff */
[----:B------:R-:W-:Y:S01]  /*4290*/  FADD.FTZ R46, R162, R31 ;  /* 0x0000001fa22e7221 */ /* 0x000fe20000010000 */
[C---:B------:R-:W-:Y:S01]  /*42a0*/  F2FP.F16.F32.PACK_AB R162, R69.reuse, R162 ;  /* 0x000000a245a2723e */ /* 0x040fe200000000ff */
[----:B------:R-:W2:Y:S01]  /*42b0*/  MUFU.EX2 R34, R55 ;  /* 0x0000003700227308 */ /* 0x000ea20000000800 */
[C---:B-1----:R-:W-:Y:S01]  /*42c0*/  FADD.FTZ R44, R32.reuse, R3 ;  /* 0x00000003202c7221 */ /* 0x042fe20000010000 */
[----:B------:R-:W-:Y:S01]  /*42d0*/  FADD.FTZ R46, R69, R46 ;  /* 0x0000002e452e7221 */ /* 0x000fe20000010000 */
[----:B------:R-:W-:-:S05]  /*42e0*/  F2FP.F16.F32.PACK_AB R169, R32, R53 ;  /* 0x0000003520a9723e */ /* 0x000fca00000000ff */
[----:B------:R-:W1:Y:S01]  /*42f0*/  MUFU.EX2 R89, R89 ;  /* 0x0000005900597308 */ /* 0x000e620000000800 */
[----:B---3--:R-:W-:-:S07]  /*4300*/  FADD.FTZ R3, R57, R44 ;  /* 0x0000002c39037221 */ /* 0x008fce0000010000 */
[----:B------:R-:W3:Y:S01]  /*4310*/  MUFU.EX2 R36, R59 ;  /* 0x0000003b00247308 */ /* 0x000ee20000000800 */
[C---:B--2---:R-:W-:Y:S01]  /*4320*/  FADD.FTZ R44, R34.reuse, R3 ;  /* 0x00000003222c7221 */ /* 0x044fe20000010000 */
[----:B------:R-:W-:-:S06]  /*4330*/  F2FP.F16.F32.PACK_AB R171, R34, R57 ;  /* 0x0000003922ab723e */ /* 0x000fcc00000000ff */
[----:B------:R-:W2:Y:S01]  /*4340*/  MUFU.EX2 R91, R91 ;  /* 0x0000005b005b7308 */ /* 0x000ea20000000800 */
[----:B-1----:R-:W-:-:S07]  /*4350*/  FADD.FTZ R3, R89, R44 ;  /* 0x0000002c59037221 */ /* 0x002fce0000010000 */
[----:B------:R-:W1:Y:S01]  /*4360*/  MUFU.EX2 R15, R15 ;  /* 0x0000000f000f7308 */ /* 0x000e620000000800 */
[C---:B---3--:R-:W-:Y:S01]  /*4370*/  FADD.FTZ R44, R36.reuse, R3 ;  /* 0x00000003242c7221 */ /* 0x048fe20000010000 */
[----:B------:R-:W-:-:S06]  /*4380*/  F2FP.F16.F32.PACK_AB R165, R36, R89 ;  /* 0x0000005924a5723e */ /* 0x000fcc00000000ff */
[----:B------:R-:W3:Y:S01]  /*4390*/  MUFU.EX2 R38, R63 ;  /* 0x0000003f00267308 */ /* 0x000ee20000000800 */
[----:B--2---:R-:W-:-:S07]  /*43a0*/  FADD.FTZ R3, R91, R44 ;  /* 0x0000002c5b037221 */ /* 0x004fce0000010000 */
[----:B------:R-:W2:Y:S01]  /*43b0*/  MUFU.EX2 R156, R73 ;  /* 0x00000049009c7308 */ /* 0x000ea20000000800 */
[----:B-1----:R-:W-:-:S07]  /*43c0*/  FADD.FTZ R31, R15, R46 ;  /* 0x0000002e0f1f7221 */ /* 0x002fce0000010000 */
[----:B------:R-:W1:Y:S01]  /*43d0*/  MUFU.EX2 R93, R93 ;  /* 0x0000005d005d7308 */ /* 0x000e620000000800 */
[C---:B---3--:R-:W-:Y:S01]  /*43e0*/  FADD.FTZ R46, R38.reuse, R3 ;  /* 0x00000003262e7221 */ /* 0x048fe20000010000 */
[----:B------:R-:W-:-:S06]  /*43f0*/  F2FP.F16.F32.PACK_AB R167, R38, R91 ;  /* 0x0000005b26a7723e */ /* 0x000fcc00000000ff */
[----:B------:R-:W3:Y:S01]  /*4400*/  MUFU.EX2 R21, R21 ;  /* 0x0000001500157308 */ /* 0x000ee20000000800 */
[C---:B--2---:R-:W-:Y:S01]  /*4410*/  FADD.FTZ R48, R156.reuse, R31 ;  /* 0x0000001f9c307221 */ /* 0x044fe20000010000 */
[----:B------:R-:W-:-:S06]  /*4420*/  F2FP.F16.F32.PACK_AB R156, R156, R15 ;  /* 0x0000000f9c9c723e */ /* 0x000fcc00000000ff */
[----:B------:R-:W2:Y:S01]  /*4430*/  MUFU.EX2 R40, R67 ;  /* 0x0000004300287308 */ /* 0x000ea20000000800 */
[----:B-1----:R-:W-:-:S07]  /*4440*/  FADD.FTZ R3, R93, R46 ;  /* 0x0000002e5d037221 */ /* 0x002fce0000010000 */
[----:B------:R-:W1:Y:S01]  /*4450*/  MUFU.EX2 R158, R77 ;  /* 0x0000004d009e7308 */ /* 0x000e620000000800 */
[----:B---3--:R-:W-:-:S07]  /*4460*/  FADD.FTZ R31, R21, R48 ;  /* 0x00000030151f7221 */ /* 0x008fce0000010000 */
[----:B------:R-:W3:Y:S01]  /*4470*/  MUFU.EX2 R95, R95 ;  /* 0x0000005f005f7308 */ /* 0x000ee20000000800 */
[C---:B--2---:R-:W-:Y:S01]  /*4480*/  FADD.FTZ R46, R40.reuse, R3 ;  /* 0x00000003282e7221 */ /* 0x044fe20000010000 */
[----:B------:R-:W-:-:S06]  /*4490*/  F2FP.F16.F32.PACK_AB R161, R40, R93 ;  /* 0x0000005d28a1723e */ /* 0x000fcc00000000ff */
[----:B------:R-:W2:Y:S01]  /*44a0*/  MUFU.EX2 R25, R25 ;  /* 0x0000001900197308 */ /* 0x000ea20000000800 */
[C---:B-1----:R-:W-:Y:S01]  /*44b0*/  FADD.FTZ R48, R158.reuse, R31 ;  /* 0x0000001f9e307221 */ /* 0x042fe20000010000 */
[----:B------:R-:W-:-:S06]  /*44c0*/  F2FP.F16.F32.PACK_AB R158, R158, R21 ;  /* 0x000000159e9e723e */ /* 0x000fcc00000000ff */
[----:B------:R-:W1:Y:S01]  /*44d0*/  MUFU.EX2 R42, R71 ;  /* 0x00000047002a7308 */ /* 0x000e620000000800 */
[----:B---3--:R-:W-:-:S07]  /*44e0*/  FADD.FTZ R3, R95, R46 ;  /* 0x0000002e5f037221 */ /* 0x008fce0000010000 */
[----:B------:R-:W3:Y:S01]  /*44f0*/  MUFU.EX2 R152, R81 ;  /* 0x0000005100987308 */ /* 0x000ee20000000800 */
[----:B--2---:R-:W-:-:S07]  /*4500*/  FADD.FTZ R7, R25, R48 ;  /* 0x0000003019077221 */ /* 0x004fce0000010000 */
[----:B------:R-:W2:Y:S01]  /*4510*/  MUFU.EX2 R97, R97 ;  /* 0x0000006100617308 */ /* 0x000ea20000000800 */
[C---:B-1----:R-:W-:Y:S01]  /*4520*/  FADD.FTZ R48, R42.reuse, R3 ;  /* 0x000000032a307221 */ /* 0x042fe20000010000 */
[----:B------:R-:W-:-:S06]  /*4530*/  F2FP.F16.F32.PACK_AB R163, R42, R95 ;  /* 0x0000005f2aa3723e */ /* 0x000fcc00000000ff */
        /* <DEDUP_REMOVED lines=21> */
[C---:B-1----:R-:W-:Y:S01]  /*4690*/  FADD.FTZ R14, R46.reuse, R7 ;  /* 0x000000072e0e7221 */ /* 0x042fe20000010000 */
[----:B------:R-:W-:-:S03]  /*46a0*/  F2FP.F16.F32.PACK_AB R153, R46, R119 ;  /* 0x000000772e99723e */ /* 0x000fc600000000ff */
[----:B---3--:R-:W-:-:S04]  /*46b0*/  FADD.FTZ R7, R117, R14 ;  /* 0x0000000e75077221 */ /* 0x008fc80000010000 */
[C---:B--2---:R-:W-:Y:S01]  /*46c0*/  FADD.FTZ R2, R12.reuse, R7 ;  /* 0x000000070c027221 */ /* 0x044fe20000010000 */
[----:B------:R-:W-:Y:S01]  /*46d0*/  F2FP.F16.F32.PACK_AB R155, R12, R117 ;  /* 0x000000750c9b723e */ /* 0x000fe200000000ff */
[----:B------:R-:W-:Y:S01]  /*46e0*/  VIADD R7, R88, 0xfffffffe ;  /* 0xfffffffe58077836 */ /* 0x000fe20000000000 */
        /* <DEDUP_REMOVED lines=11> */
.L_x_6414:
[----:B------:R-:W-:-:S13]  /*47a0*/  ISETP.NE.AND P3, PT, R11, 0x1, PT ;  /* 0x000000010b00780c */ /* 0x000fda0003f65270 */
[----:B------:R-:W1:Y:S02]  /*47b0*/  @P3 LDC.64 R14, c[0x0][0x9e8] ;  /* 0x00027a00ff0e3b82 */ /* 0x000e640000000a00 */
[----:B-1----:R-:W-:-:S05]  /*47c0*/  @P3 IMAD.HI.U32 R14, R12, R14, RZ ;  /* 0x0000000e0c0e3227 */ /* 0x002fca00078e00ff */
[----:B------:R-:W-:-:S07]  /*47d0*/  @P3 SHF.R.U32.HI R12, RZ, R15, R14 ;  /* 0x0000000fff0c3219 */ /* 0x000fce000001160e */
.L_x_6415:
[----:B------:R-:W-:-:S05]  /*47e0*/  IMAD R11, R12, R11, R11 ;  /* 0x0000000b0c0b7224 */ /* 0x000fca00078e020b */
[----:B------:R-:W-:-:S07]  /*47f0*/  VIMNMX R10, R10, R11, PT ;  /* 0x0000000b0a0a7248 */ /* 0x000fce0003fe0100 */
.L_x_6413:
[----:B------:R-:W-:Y:S02]  /*4800*/  SHF.R.S32.HI R11, RZ, 0x1f, R10 ;  /* 0x0000001fff0b7819 */ /* 0x000fe4000001140a */
[----:B------:R-:W-:Y:S02]  /*4810*/  CS2R R150, SRZ ;  /* 0x0000000000967805 */ /* 0x000fe4000001ff00 */
[----:B------:R-:W-:Y:S02]  /*4820*/  CS2R R148, SRZ ;  /* 0x0000000000947805 */ /* 0x000fe4000001ff00 */
        /* <DEDUP_REMOVED lines=9> */
[----:B------:R-:W-:Y:S02]  /*48c0*/  VIMNMX R12, R11, UR40, !PT ;  /* 0x000000280b0c7c48 */ /* 0x000fe4000ffe0100 */
[----:B------:R-:W-:Y:S02]  /*48d0*/  CS2R R132, SRZ ;  /* 0x0000000000847805 */ /* 0x000fe4000001ff00 */
[----:B------:R-:W-:Y:S02]  /*48e0*/  CS2R R130, SRZ ;  /* 0x0000000000827805 */ /* 0x000fe4000001ff00 */
[----:B------:R-:W-:Y:S02]  /*48f0*/  CS2R R128, SRZ ;  /* 0x0000000000807805 */ /* 0x000fe4000001ff00 */
[----:B------:R-:W-:Y:S02]  /*4900*/  ISETP.GE.AND P3, PT, R7, R12, PT ;  /* 0x0000000c0700720c */ /* 0x000fe40003f66270 */
        /* <DEDUP_REMOVED lines=20> */
[----:B------:R-:W-:Y:S06]  /*4a50*/  @!P3 BRA `(.L_x_6416) ;  /* 0x000000300018b947 */ /* 0x000fec0003800000 */
[----:B------:R-:W-:Y:S01]  /*4a60*/  IMAD.IADD R10, R5, 0x1, R8 ;  /* 0x00000001050a7824 */ /* 0x000fe200078e0208 */
[----:B------:R-:W-:Y:S01]  /*4a70*/  ULDC UR55, c[0x0][0x9e4] ;  /* 0x0002790000377ab9 */ /* 0x000fe20000000800 */
[----:B------:R-:W-:Y:S01]  /*4a80*/  IMAD.MOV.U32 R151, RZ, RZ, RZ ;  /* 0x000000ffff977224 */ /* 0x000fe200078e00ff */
[----:B------:R-:W-:Y:S01]  /*4a90*/  ULDC UR56, c[0x0][0x9dc] ;  /* 0x0002770000387ab9 */ /* 0x000fe20000000800 */
[----:B------:R-:W-:Y:S01]  /*4aa0*/  ULDC UR58, c[0x0][0x288] ;  /* 0x0000a200003a7ab9 */ /* 0x000fe20000000800 */
[----:B------:R-:W-:-:S05]  /*4ab0*/  ULDC UR57, c[0x0][0x9e0] ;  /* 0x0002780000397ab9 */ /* 0x000fca0000000800 */
.L_x_6433:
        /* <DEDUP_REMOVED lines=9> */
.L_x_6418:
[----:B------:R-:W-:Y:S01]  /*4b50*/  ULEA UR6, UR60, UR39, 0x3 ;  /* 0x000000273c067291 */ /* 0x000fe2000f8e183f */
[----:B------:R-:W-:-:S05]  /*4b60*/  IMAD.U32 R6, RZ, RZ, UR59 ;  /* 0x0000003bff067e24 */ /* 0x000fca000f8e00ff */
[----:B------:R-:W-:-:S04]  /*4b70*/  SHF.L.U32 R6, R6, 0x1f, RZ ;  /* 0x0000001f06067819 */ /* 0x000fc800000006ff */
[----:B------:R1:W2:Y:S01]  /*4b80*/  SYNCS.PHASECHK.TRANS64.TRYWAIT P3, [UR6+0x28830], R6 ;  /* 0x02883006ff0075a7 */ /* 0x0002a20008060146 */
[----:B------:R-:W-:Y:S05]  /*4b90*/  @!P0 BRA `(.L_x_6419) ;  /* 0x0000000000048947 */ /* 0x000fea0003800000 */
[----:B------:R-:W-:Y:S01]  /*4ba0*/  BPT.TRAP 0x1 ;  /* 0x000000040000795c */ /* 0x000fe20000300000 */
.L_x_6419:
[----:B--2---:R-:W-:Y:S05]  /*4bb0*/  @P3 BRA `(.L_x_6417) ;  /* 0x0000000000083947 */ /* 0x004fea0003800000 */
[----:B------:R-:W2:Y:S02]  /*4bc0*/  SYNCS.PHASECHK.TRANS64.TRYWAIT P3, [UR6+0x28830], R6 ;  /* 0x02883006ff0075a7 */ /* 0x000ea40008060146 */
[----:B--2---:R-:W-:Y:S05]  /*4bd0*/  @!P3 BRA `(.L_x_6420) ;  /* 0x000000cc00ecb947 */ /* 0x004fea0003800000 */
.L_x_6417:
[----:B-12---:R-:W-:Y:S01]  /*4be0*/  VIADD R6, R17, 0x8 ;  /* 0x0000000811067836 */ /* 0x006fe20000000000 */
[----:B------:R-:W-:Y:S01]  /*4bf0*/  ULEA UR34, UR60, UR49, 0xb ;  /* 0x000000313c227291 */ /* 0x000fe2000f8e583f */
[----:B------:R-:W-:Y:S01]  /*4c00*/  UMOV UR35, 0x40000040 ;  /* 0x4000004000237882 */ /* 0x000fe20000000000 */
[----:B------:R-:W-:Y:S02]  /*4c10*/  UMOV UR7, 0x40000040 ;  /* 0x4000004000077882 */ /* 0x000fe40000000000 */
[----:B------:R1:W-:Y:S01]  /*4c20*/  BAR.SYNC.DEFER_BLOCKING R6, 0x100 ;  /* 0x000400060000751d */ /* 0x0003e20000010000 */
[----:B------:R-:W-:Y:S02]  /*4c30*/  UIADD3 UR6, UR34, 0x2, URZ ;  /* 0x0000000222067890 */ /* 0x000fe4000fffe03f */
[----:B------:R-:W-:Y:S02]  /*4c40*/  UIADD3 UR10, UR34, 0x4, URZ ;  /* 0x00000004220a7890 */ /* 0x000fe4000fffe03f */
[----:B------:R-:W-:Y:S01]  /*4c50*/  UIADD3 UR14, UR34, 0x6, URZ ;  /* 0x00000006220e7890 */ /* 0x000fe2000fffe03f */
[----:B------:R-:W-:Y:S01]  /*4c60*/  UMOV UR11, 0x40000040 ;  /* 0x40000040000b7882 */ /* 0x000fe20000000000 */
[----:B------:R-:W-:Y:S01]  /*4c70*/  UMOV UR15, 0x40000040 ;  /* 0x40000040000f7882 */ /* 0x000fe20000000000 */
[----:B------:R-:W-:Y:S01]  /*4c80*/  UIADD3 UR18, UR34, 0x400, URZ ;  /* 0x0000040022127890 */ /* 0x000fe2000fffe03f */
[----:B------:R-:W-:Y:S01]  /*4c90*/  UMOV UR19, 0x40000040 ;  /* 0x4000004000137882 */ /* 0x000fe20000000000 */
[----:B------:R-:W-:Y:S01]  /*4ca0*/  UIADD3 UR22, UR34, 0x402, URZ ;  /* 0x0000040222167890 */ /* 0x000fe2000fffe03f */
[----:B------:R-:W-:Y:S01]  /*4cb0*/  UMOV UR23, 0x40000040 ;  /* 0x4000004000177882 */ /* 0x000fe20000000000 */
[----:B------:R-:W-:Y:S01]  /*4cc0*/  UIADD3 UR26, UR34, 0x404, URZ ;  /* 0x00000404221a7890 */ /* 0x000fe2000fffe03f */
[----:B------:R-:W-:Y:S01]  /*4cd0*/  UMOV UR27, 0x40000040 ;  /* 0x40000040001b7882 */ /* 0x000fe20000000000 */
[----:B------:R-:W-:Y:S01]  /*4ce0*/  UIADD3 UR30, UR34, 0x406, URZ ;  /* 0x00000406221e7890 */ /* 0x000fe2000fffe03f */
[----:B------:R-:W-:Y:S01]  /*4cf0*/  UMOV UR31, 0x40000040 ;  /* 0x40000040001f7882 */ /* 0x000fe20000000000 */
[----:B------:R-:W-:-:S06]  /*4d00*/  WARPGROUP.ARRIVE ;  /* 0x00000000000079c5 */ /* 0x000fcc0000000000 */
[----:B------:R-:W-:Y:S03]  /*4d10*/  HGMMA.64x128x16.F32 R24, gdesc[UR32], RZ, !UPT, gsb0 ;  /* 0x01e00000201879f0 */ /* 0x000fe6000c0008ff */
        /* <DEDUP_REMOVED lines=22> */
[----:B-1----:R-:W-:Y:S05]  /*4e80*/  @P4 BRA `(.L_x_6421) ;  /* 0x00000000002c4947 */ /* 0x002fea0003800000 */
[----:B------:R-:W-:Y:S05]  /*4e90*/  @!P0 BRA `(.L_x_6422) ;  /* 0x0000000000048947 */ /* 0x000fea0003800000 */
[----:B------:R-:W-:Y:S01]  /*4ea0*/  BPT.TRAP 0x1 ;  /* 0x000000040000795c */ /* 0x000fe20000300000 */
.L_x_6422:
[----:B------:R-:W-:Y:S01]  /*4eb0*/  ULEA UR6, UR37, UR39, 0x3 ;  /* 0x0000002725067291 */ /* 0x000fe2000f8e183f */
[----:B------:R-:W-:-:S05]  /*4ec0*/  IMAD.U32 R6, RZ, RZ, UR36 ;  /* 0x00000024ff067e24 */ /* 0x000fca000f8e00ff */
[----:B------:R-:W-:-:S04]  /*4ed0*/  SHF.L.U32 R6, R6, 0x1f, RZ ;  /* 0x0000001f06067819 */ /* 0x000fc800000006ff */
[----:B------:R1:W2:Y:S01]  /*4ee0*/  SYNCS.PHASECHK.TRANS64.TRYWAIT P3, [UR6+0x28850], R6 ;  /* 0x02885006ff0075a7 */ /* 0x0002a20008060146 */
[----:B------:R-:W-:Y:S05]  /*4ef0*/  @!P0 BRA `(.L_x_6423) ;  /* 0x0000000000048947 */ /* 0x000fea0003800000 */
[----:B------:R-:W-:Y:S01]  /*4f00*/  BPT.TRAP 0x1 ;  /* 0x000000040000795c */ /* 0x000fe20000300000 */
.L_x_6423:
[----:B--2---:R-:W-:Y:S05]  /*4f10*/  @P3 BRA `(.L_x_6421) ;  /* 0x0000000000083947 */ /* 0x004fea0003800000 */
[----:B------:R-:W2:Y:S02]  /*4f20*/  SYNCS.PHASECHK.TRANS64.TRYWAIT P3, [UR6+0x28850], R6 ;  /* 0x02885006ff0075a7 */ /* 0x000ea40008060146 */
[----:B--2---:R-:W-:Y:S05]  /*4f30*/  @!P3 BRA `(.L_x_6424) ;  /* 0x000000cc002cb947 */ /* 0x004fea0003800000 */
.L_x_6421:
[----:B------:R-:W-:Y:S01]  /*4f40*/  UIADD3 UR6, UR39, 0x400, URZ ;  /* 0x0000040027067890 */ /* 0x000fe2000fffe03f */
[----:B------:R-:W-:Y:S01]  /*4f50*/  WARPGROUP.ARRIVE ;  /* 0x00000000000079c5 */ /* 0x000fe20000000000 */
[----:B------:R-:W-:Y:S01]  /*4f60*/  UMOV UR7, 0x40000040 ;  /* 0x4000004000077882 */ /* 0x000fe20000000000 */
[----:B------:R-:W3:Y:S01]  /*4f70*/  LDC R13, c[0x0][0x2e0] ;  /* 0x0000b800ff0d7b82 */ /* 0x000ee20000000800 */
[----:B------:R-:W-:Y:S01]  /*4f80*/  USHF.R.U32.HI UR6, URZ, 0x4, UR6 ;  /* 0x000000043f067899 */ /* 0x000fe20008011606 */
[----:B--2---:R-:W-:-:S03]  /*4f90*/  IMAD.U32 R11, RZ, RZ, UR60 ;  /* 0x0000003cff0b7e24 */ /* 0x004fc6000f8e00ff */
[----:B------:R-:W-:Y:S02]  /*4fa0*/  ULOP3.LUT UR6, UR6, 0x3fff, URZ, 0xc0, !UPT ;  /* 0x00003fff06067892 */ /* 0x000fe4000f8ec03f */
[----:B------:R-:W-:Y:S02]  /*4fb0*/  @!P1 LEA R11, R11, UR39, 0x3 ;  /* 0x000000270b0b9c11 */ /* 0x000fe4000f8e18ff */
[----:B------:R-:W-:-:S03]  /*4fc0*/  ULOP3.LUT UR6, UR6, 0x4000000, URZ, 0xfc, !UPT ;  /* 0x0400000006067892 */ /* 0x000fc6000f8efc3f */
[----:B------:R-:W-:Y:S01]  /*4fd0*/  @!P1 VIADD R11, R11, 0x28840 ;  /* 0x000288400b0b9836 */ /* 0x000fe20000000000 */
[----:B------:R-:W-:-:S04]  /*4fe0*/  ULEA UR10, UR37, UR6, 0xb ;  /* 0x00000006250a7291 */ /* 0x000fc8000f8e583f */
[----:B------:R-:W-:-:S03]  /*4ff0*/  @!P1 PRMT R11, RZ, 0x654, R11 ;  /* 0x00000654ff0b9816 */ /* 0x000fc6000000000b */
[----:B------:R-:W-:Y:S02]  /*5000*/  UMOV UR6, UR10 ;  /* 0x0000000a00067c82 */ /* 0x000fe40008000000 */
        /* <DEDUP_REMOVED lines=36> */
[----:B------:R-:W-:Y:S02]  /*5250*/  ULOP3.LUT UR6, URZ, UR56, URZ, 0x33, !UPT ;  /* 0x000000383f067292 */ /* 0x000fe4000f8e333f */
[----:B------:R-:W-:Y:S02]  /*5260*/  WARPGROUP.DEPBAR.LE gsb0, 0x0 ;  /* 0x00008000000079c5 */ /* 0x000fe40000010000 */
[----:B------:R-:W-:-:S05]  /*5270*/  IMAD.SHL.U32 R152, R7, 0x80, RZ ;  /* 0x0000008007987824 */ /* 0x000fca00078e00ff */
[----:B-1----:R-:W-:-:S05]  /*5280*/  IADD3 R6, -R152, 0x1, RZ ;  /* 0x0000000198067810 */ /* 0x002fca0007ffe1ff */
[----:B---3--:R-:W-:Y:S01]  /*5290*/  IMAD R13, R13, UR45, R6 ;  /* 0x0000002d0d0d7c24 */ /* 0x008fe2000f8e0206 */
[----:B------:R-:W-:-:S03]  /*52a0*/  IADD3 R6, -R17, 0xb, RZ ;  /* 0x0000000b11067810 */ /* 0x000fc60007ffe1ff */
[----:B------:R-:W-:Y:S02]  /*52b0*/  VIADD R13, R13, -UR58 ;  /* 0x8000003a0d0d7c36 */ /* 0x000fe40008000000 */
[----:B------:R1:W-:Y:S06]  /*52c0*/  BAR.ARV R6, 0x100 ;  /* 0x000400060000751d */ /* 0x0003ec0000002000 */
[----:B------:R-:W-:Y:S01]  /*52d0*/  IMAD R13, R16, -0x2, R13 ;  /* 0xfffffffe100d7824 */ /* 0x000fe200078e020d */
[----:B------:R2:W-:Y:S03]  /*52e0*/  @!P1 SYNCS.ARRIVE.TRANS64.RED.A1T0 RZ, [R11+URZ], RZ ;  /* 0x000000ff0bff99a7 */ /* 0x0005e6000810043f */
[----:B------:R-:W-:-:S02]  /*52f0*/  VIADD R154, R13, UR57 ;  /* 0x000000390d9a7c36 */ /* 0x000fc40008000000 */
[----:B------:R-:W-:Y:S02]  /*5300*/  VIADD R156, R13, UR6 ;  /* 0x000000060d9c7c36 */ /* 0x000fe40008000000 */
[C---:B--2---:R-:W-:Y:S02]  /*5310*/  IMAD.IADD R11, R5.reuse, 0x1, R154 ;  /* 0x00000001050b7824 */ /* 0x044fe400078e029a */
[----:B------:R-:W-:Y:S01]  /*5320*/  IMAD.IADD R14, R5, 0x1, R156 ;  /* 0x00000001050e7824 */ /* 0x000fe200078e029c */
[----:B-1----:R-:W-:Y:S06]  /*5330*/  @!P2 BRA `(.L_x_6425) ;  /* 0x00000000005ca947 */ /* 0x002fec0003800000 */
        /* <DEDUP_REMOVED lines=11> */
.L_x_6427:
[----:B------:R-:W-:Y:S02]  /*53f0*/  IMAD.U32 R15, RZ, RZ, UR55 ;  /* 0x00000037ff0f7e24 */ /* 0x000fe4000f8e00ff */
[----:B------:R-:W-:-:S03]  /*5400*/  IMAD.MOV.U32 R6, RZ, RZ, R10 ;  /* 0x000000ffff067224 */ /* 0x000fc600078e000a */
[----:B------:R-:W-:-:S13]  /*5410*/  ISETP.NE.AND P3, PT, R15, 0x1, PT ;  /* 0x000000010f00780c */ /* 0x000fda0003f65270 */
[----:B------:R-:W1:Y:S01]  /*5420*/  @P3 LDC.64 R20, c[0x0][0x9e8] ;  /* 0x00027a00ff143b82 */ /* 0x000e620000000a00 */
[----:B------:R-:W-:-:S04]  /*5430*/  @P3 IMAD.IADD R13, R5, 0x1, R8 ;  /* 0x00000001050d3824 */ /* 0x000fc800078e0208 */
[----:B-1----:R-:W-:-:S05]  /*5440*/  @P3 IMAD.HI.U32 R20, R13, R20, RZ ;  /* 0x000000140d143227 */ /* 0x002fca00078e00ff */
[----:B------:R-:W-:-:S07]  /*5450*/  @P3 SHF.R.U32.HI R6, RZ, R21, R20 ;  /* 0x00000015ff063219 */ /* 0x000fce0000011614 */
.L_x_6428:
[----:B------:R-:W-:Y:S05]  /*5460*/  BSYNC B0 ;  /* 0x0000000000007941 */ /* 0x000fea0003800000 */
.L_x_6426:
[----:B------:R-:W-:-:S04]  /*5470*/  IMAD R13, R6, R15, -R152 ;  /* 0x0000000f060d7224 */ /* 0x000fc800078e0a98 */
[----:B------:R-:W-:-:S05]  /*5480*/  IMAD R13, R16, -0x2, R13 ;  /* 0xfffffffe100d7824 */ /* 0x000fca00078e020d */
[----:B------:R-:W-:Y:S02]  /*5490*/  VIADDMNMX R11, R13, R15, R11, PT ;  /* 0x0000000f0d0b7246 */ /* 0x000fe4000380010b */
[----:B------:R-:W-:-:S07]  /*54a0*/  VIMNMX R14, R14, R13, !PT ;  /* 0x0000000d0e0e7248 */ /* 0x000fce0007fe0100 */
.L_x_6425:
[----:B------:R-:W-:Y:S01]  /*54b0*/  ISETP.GT.AND P3, PT, R7, -0x1, PT ;  /* 0xffffffff0700780c */ /* 0x000fe20003f64270 */
[----:B------:R-:W-:-:S03]  /*54c0*/  IMAD.IADD R20, R4, 0x1, R156 ;  /* 0x0000000104147824 */ /* 0x000fc600078e029c */
[C---:B------:R-:W-:Y:S02]  /*54d0*/  ISETP.GT.AND P5, PT, R14.reuse, RZ, P3 ;  /* 0x000000ff0e00720c */ /* 0x040fe40001fa4270 */
[----:B------:R-:W-:Y:S02]  /*54e0*/  ISETP.GT.AND P6, PT, R14, 0x1, P3 ;  /* 0x000000010e00780c */ /* 0x000fe40001fc4270 */
[C---:B------:R-:W-:Y:S02]  /*54f0*/  ISETP.LT.OR P5, PT, R11.reuse, 0x1, P5 ;  /* 0x000000010b00780c */ /* 0x040fe40002fa1670 */
[----:B------:R-:W-:Y:S02]  /*5500*/  ISETP.LT.OR P6, PT, R11, 0x2, P6 ;  /* 0x000000020b00780c */ /* 0x000fe400037c1670 */
        /* <DEDUP_REMOVED lines=106> */
.L_x_6431:
[----:B------:R-:W-:-:S05]  /*5bb0*/  IMAD.U32 R24, RZ, RZ, UR55 ;  /* 0x00000037ff187e24 */ /* 0x000fca000f8e00ff */
[----:B------:R-:W-:-:S13]  /*5bc0*/  ISETP.NE.AND P4, PT, R24, 0x1, PT ;  /* 0x000000011800780c */ /* 0x000fda0003f85270 */
[----:B------:R-:W1:Y:S02]  /*5bd0*/  @P4 LDC.64 R162, c[0x0][0x9e8] ;  /* 0x00027a00ffa24b82 */ /* 0x000e640000000a00 */
[----:B-1----:R-:W-:-:S05]  /*5be0*/  @P4 IMAD.HI.U32 R6, R11, R162, RZ ;  /* 0x000000a20b064227 */ /* 0x002fca00078e00ff */
[----:B------:R-:W-:-:S07]  /*5bf0*/  @P4 SHF.R.U32.HI R11, RZ, R163, R6 ;  /* 0x000000a3ff0b4219 */ /* 0x000fce0000011606 */
.L_x_6432:
[----:B------:R-:W-:Y:S05]  /*5c00*/  BSYNC B0 ;  /* 0x0000000000007941 */ /* 0x000fea0003800000 */
.L_x_6430:
[----:B------:R-:W-:-:S04]  /*5c10*/  IMAD R11, R11, R24, -R152 ;  /* 0x000000180b0b7224 */ /* 0x000fc800078e0a98 */
[----:B------:R-:W-:-:S05]  /*5c20*/  IMAD R11, R16, -0x2, R11 ;  /* 0xfffffffe100b7824 */ /* 0x000fca00078e020b */
[----:B------:R-:W-:Y:S02]  /*5c30*/  VIADDMNMX R14, R11, R24, R14, PT ;  /* 0x000000180b0e7246 */ /* 0x000fe4000380010e */
[----:B------:R-:W-:-:S07]  /*5c40*/  VIMNMX R20, R20, R11, !PT ;  /* 0x0000000b14147248 */ /* 0x000fce0007fe0100 */
.L_x_6429:
[----:B------:R-:W-:Y:S01]  /*5c50*/  FMNMX.FTZ R6, R171, R0, !PT ;  /* 0x00000000ab067209 */ /* 0x000fe20007810000 */
[----:B------:R-:W-:Y:S01]  /*5c60*/  IMAD.U32 R40, RZ, RZ, UR37 ;  /* 0x00000025ff287e24 */ /* 0x000fe2000f8e00ff */
        /* <DEDUP_REMOVED lines=18> */
[----:B------:R-:W-:-:S02]  /*5d90*/  ISETP.GT.AND P6, PT, R20, 0x1, P3 ;  /* 0x000000011400780c */ /* 0x000fc40001fc4270 */
[----:B------:R-:W-:Y:S02]  /*5da0*/  FMNMX.FTZ R6, R159, R6, !PT ;  /* 0x000000069f067209 */ /* 0x000fe40007810000 */
[----:B------:R-:W-:Y:S02]  /*5db0*/  FSEL R39, R39, -INF , !P5 ;  /* 0xff80000027277808 */ /* 0x000fe40006800000 */
[----:B------:R-:W-:Y:S02]  /*5dc0*/  FMNMX.FTZ R6, R157, R6, !PT ;  /* 0x000000069d067209 */ /* 0x000fe40007810000 */
[----:B------:R-:W-:Y:S02]  /*5dd0*/  ISETP.GT.AND P5, PT, R20, 0x21, P3 ;  /* 0x000000211400780c */ /* 0x000fe40001fa4270 */
[----:B------:R-:W-:Y:S02]  /*5de0*/  FMNMX.FTZ R6, R155, R6, !PT ;  /* 0x000000069b067209 */ /* 0x000fe40007810000 */
[----:B------:R-:W-:-:S02]  /*5df0*/  ISETP.LT.OR P6, PT, R14, 0x2, P6 ;  /* 0x000000020e00780c */ /* 0x000fc400037c1670 */
[----:B------:R-:W-:Y:S02]  /*5e00*/  FMNMX.FTZ R6, R153, R6, !PT ;  /* 0x0000000699067209 */ /* 0x000fe40007810000 */
[----:B------:R-:W-:Y:S02]  /*5e10*/  ISETP.LT.OR P5, PT, R14, 0x22, P5 ;  /* 0x000000220e00780c */ /* 0x000fe40002fa1670 */
[----:B------:R-:W-:Y:S02]  /*5e20*/  FMNMX.FTZ R6, R49, R6, !PT ;  /* 0x0000000631067209 */ /* 0x000fe40007810000 */
[----:B------:R-:W-:Y:S02]  /*5e30*/  FSEL R169, R27, -INF , !P6 ;  /* 0xff8000001ba97808 */ /* 0x000fe40007000000 */
[----:B------:R-:W-:Y:S02]  /*5e40*/  FMNMX.FTZ R6, R45, R6, !PT ;  /* 0x000000062d067209 */ /* 0x000fe40007810000 */
[----:B------:R-:W-:-:S02]  /*5e50*/  ISETP.GT.AND P6, PT, R20, 0x10, P3 ;  /* 0x000000101400780c */ /* 0x000fc40001fc4270 */
[----:B------:R-:W-:Y:S02]  /*5e60*/  FMNMX.FTZ R6, R53, R6, !PT ;  /* 0x0000000635067209 */ /* 0x000fe40007810000 */
[C---:B------:R-:W-:Y:S02]  /*5e70*/  ISETP.GT.AND P4, PT, R20.reuse, 0x9, P3 ;  /* 0x000000091400780c */ /* 0x040fe40001f84270 */
[----:B------:R-:W-:Y:S02]  /*5e80*/  FMNMX.FTZ R6, R41, R6, !PT ;  /* 0x0000000629067209 */ /* 0x000fe40007810000 */
[----:B------:R-:W-:Y:S02]  /*5e90*/  FSEL R175, R43, -INF , !P5 ;  /* 0xff8000002baf7808 */ /* 0x000fe40006800000 */
[----:B------:R-:W-:Y:S02]  /*5ea0*/  FMNMX.FTZ R6, R57, R6, !PT ;  /* 0x0000000639067209 */ /* 0x000fe40007810000 */
[----:B------:R-:W-:-:S02]  /*5eb0*/  ISETP.GT.AND P5, PT, R20, RZ, P3 ;  /* 0x000000ff1400720c */ /* 0x000fc40001fa4270 */
[----:B------:R-:W-:Y:S02]  /*5ec0*/  FMNMX.FTZ R6, R33, R6, !PT ;  /* 0x0000000621067209 */ /* 0x000fe40007810000 */
[C---:B------:R-:W-:Y:S02]  /*5ed0*/  ISETP.LT.OR P6, PT, R14.reuse, 0x11, P6 ;  /* 0x000000110e00780c */ /* 0x040fe400037c1670 */
[----:B------:R-:W-:Y:S02]  /*5ee0*/  FMNMX.FTZ R6, R61, R6, !PT ;  /* 0x000000063d067209 */ /* 0x000fe40007810000 */
[C---:B------:R-:W-:Y:S02]  /*5ef0*/  ISETP.LT.OR P4, PT, R14.reuse, 0xa, P4 ;  /* 0x0000000a0e00780c */ /* 0x040fe40002781670 */
[----:B------:R-:W-:Y:S02]  /*5f00*/  FMNMX.FTZ R6, R21, R6, !PT ;  /* 0x0000000615067209 */ /* 0x000fe40007810000 */
[----:B------:R-:W-:-:S02]  /*5f10*/  ISETP.LT.OR P5, PT, R14, 0x1, P5 ;  /* 0x000000010e00780c */ /* 0x000fc40002fa1670 */
[----:B------:R-:W-:Y:S02]  /*5f20*/  FMNMX.FTZ R6, R65, R6, !PT ;  /* 0x0000000641067209 */ /* 0x000fe40007810000 */
[----:B------:R-:W-:Y:S02]  /*5f30*/  FSEL R163, R34, -INF , !P6 ;  /* 0xff80000022a37808 */ /* 0x000fe40007000000 */
[----:B------:R-:W-:Y:S02]  /*5f40*/  FMNMX.FTZ R6, R25, R6, !PT ;  /* 0x0000000619067209 */ /* 0x000fe40007810000 */
[----:B------:R-:W-:Y:S02]  /*5f50*/  FSEL R167, R31, -INF , !P4 ;  /* 0xff8000001fa77808 */ /* 0x000fe40006000000 */
        /* <DEDUP_REMOVED lines=9> */
[----:B------:R-:W-:Y:S02]  /*5ff0*/  ISETP.LT.OR P5, PT, R14, 0x31, P5 ;  /* 0x000000310e00780c */ /* 0x000fe40002fa1670 */
[----:B------:R-:W-:Y:S02]  /*6000*/  FMNMX.FTZ R6, R29, R6, !PT ;  /* 0x000000061d067209 */ /* 0x000fe40007810000 */
[----:B------:R-:W-:Y:S02]  /*6010*/  @!P1 LEA R40, R40, UR39, 0x3 ;  /* 0x0000002728289c11 */ /* 0x000fe4000f8e18ff */
[----:B------:R-:W-:-:S04]  /*6020*/  FMNMX.FTZ R6, R81, R6, !PT ;  /* 0x0000000651067209 */ /* 0x000fc80007810000 */
[----:B------:R-:W-:-:S04]  /*6030*/  FMNMX.FTZ R6, R37, R6, !PT ;  /* 0x0000000625067209 */ /* 0x000fc80007810000 */
[----:B------:R-:W-:Y:S02]  /*6040*/  FMNMX.FTZ R24, R85, R6, !PT ;  /* 0x0000000655187209 */ /* 0x000fe40007810000 */
[----:B------:R-:W1:Y:S03]  /*6050*/  LDC R6, c[0x0][0x988] ;  /* 0x00026200ff067b82 */ /* 0x000e660000000800 */
[----:B------:R-:W2:Y:S02]  /*6060*/  SHFL.BFLY PT, R11, R24, 0x2, 0x1f ;  /* 0x0c401f00180b7f89 */ /* 0x000ea400000e0000 */
[----:B--2---:R-:W-:-:S05]  /*6070*/  FMNMX.FTZ R28, R24, R11, !PT ;  /* 0x0000000b181c7209 */ /* 0x004fca0007810000 */
[----:B------:R-:W2:Y:S02]  /*6080*/  SHFL.BFLY PT, R11, R28, 0x1, 0x1f ;  /* 0x0c201f001c0b7f89 */ /* 0x000ea400000e0000 */
[----:B--2---:R-:W-:Y:S02]  /*6090*/  FMNMX.FTZ R11, R28, R11, !PT ;  /* 0x0000000b1c0b7209 */ /* 0x004fe40007810000 */
[----:B------:R-:W-:Y:S02]  /*60a0*/  FMNMX.FTZ R28, R26, R9, !PT ;  /* 0x000000091a1c7209 */ /* 0x000fe40007810000 */
[C---:B------:R-:W-:Y:S01]  /*60b0*/  FSETP.NEU.FTZ.AND P6, PT, R11.reuse, -INF , PT ;  /* 0xff8000000b00780b */ /* 0x040fe20003fdd000 */
[----:B-1----:R-:W-:Y:S01]  /*60c0*/  FMUL.FTZ R24, R11, R6 ;  /* 0x000000060b187220 */ /* 0x002fe20000410000 */
[----:B------:R-:W-:-:S04]  /*60d0*/  FMNMX.FTZ R28, R169, R28, !PT ;  /* 0x0000001ca91c7209 */ /* 0x000fc80007810000 */
[----:B------:R-:W-:Y:S02]  /*60e0*/  FSEL R24, R24, RZ, P6 ;  /* 0x000000ff18187208 */ /* 0x000fe40003000000 */
[----:B------:R-:W-:-:S03]  /*60f0*/  FMNMX.FTZ R28, R165, R28, !PT ;  /* 0x0000001ca51c7209 */ /* 0x000fc60007810000 */
[-CC-:B------:R-:W-:Y:S01]  /*6100*/  FFMA.FTZ R180, R171, R6.reuse, -R24.reuse ;  /* 0x00000006abb47223 */ /* 0x180fe20000010818 */
        /* <DEDUP_REMOVED lines=33> */
[-CC-:B------:R-:W-:Y:S01]  /*6320*/  FFMA.FTZ R21, R65, R6.reuse, -R24.reuse ;  /* 0x0000000641157223 */ /* 0x180fe20000010818 */
[----:B------:R-:W-:Y:S01]  /*6330*/  FSEL R183, R50, -INF , !P5 ;  /* 0xff80000032b77808 */ /* 0x000fe20006800000 */
[-CC-:B------:R-:W-:Y:S01]  /*6340*/  FFMA.FTZ R162, R25, R6.reuse, -R24.reuse ;  /* 0x0000000619a27223 */ /* 0x180fe20000010818 */
[----:B------:R-:W-:Y:S01]  /*6350*/  ISETP.GT.AND P5, PT, R20, 0x38, P3 ;  /* 0x000000381400780c */ /* 0x000fe20001fa4270 */
[-CC-:B------:R-:W-:Y:S01]  /*6360*/  FFMA.FTZ R25, R69, R6.reuse, -R24.reuse ;  /* 0x0000000645197223 */ /* 0x180fe20000010818 */
[C---:B------:R-:W-:Y:S01]  /*6370*/  ISETP.LT.OR P4, PT, R14.reuse, 0x32, P4 ;  /* 0x000000320e00780c */ /* 0x040fe20002781670 */
[--C-:B------:R-:W-:Y:S01]  /*6380*/  FFMA.FTZ R158, R13, R6, -R24.reuse ;  /* 0x000000060d9e7223 */ /* 0x100fe20000010818 */
[----:B------:R-:W-:Y:S01]  /*6390*/  FMNMX.FTZ R28, R175, R28, !PT ;  /* 0x0000001caf1c7209 */ /* 0x000fe20007810000 */
[----:B------:R-:W-:Y:S01]  /*63a0*/  MUFU.EX2 R180, R180 ;  /* 0x000000b400b47308 */ /* 0x000fe20000000800 */
[----:B------:R-:W-:Y:S01]  /*63b0*/  ISETP.LT.OR P5, PT, R14, 0x39, P5 ;  /* 0x000000390e00780c */ /* 0x000fe20002fa1670 */
[-CC-:B------:R-:W-:Y:S01]  /*63c0*/  FFMA.FTZ R49, R49, R6.reuse, -R24.reuse ;  /* 0x0000000631317223 */ /* 0x180fe20000010818 */
[----:B------:R-:W-:Y:S01]  /*63d0*/  FSEL R191, R51, -INF , !P4 ;  /* 0xff80000033bf7808 */ /* 0x000fe20006000000 */
[--C-:B------:R-:W-:Y:S01]  /*63e0*/  FFMA.FTZ R51, R177, R6, -R24.reuse ;  /* 0x00000006b1337223 */ /* 0x100fe20000010818 */
[----:B------:R-:W-:Y:S01]  /*63f0*/  FMNMX.FTZ R28, R179, R28, !PT ;  /* 0x0000001cb31c7209 */ /* 0x000fe20007810000 */
[-CC-:B------:R-:W-:Y:S01]  /*6400*/  FFMA.FTZ R156, R15, R6.reuse, -R24.reuse ;  /* 0x000000060f9c7223 */ /* 0x180fe20000010818 */
[----:B------:R-:W-:Y:S01]  /*6410*/  ISETP.GT.AND P4, PT, R20, 0x39, P3 ;  /* 0x000000391400780c */ /* 0x000fe20001f84270 */
[----:B------:R-:W-:Y:S01]  /*6420*/  MUFU.EX2 R27, R27 ;  /* 0x0000001b001b7308 */ /* 0x000fe20000000800 */
[----:B------:R-:W-:Y:S01]  /*6430*/  FSEL R193, R54, -INF , !P5 ;  /* 0xff80000036c17808 */ /* 0x000fe20006800000 */
[--C-:B------:R-:W-:Y:S01]  /*6440*/  FFMA.FTZ R15, R73, R6, -R24.reuse ;  /* 0x00000006490f7223 */ /* 0x100fe20000010818 */
[----:B------:R-:W-:Y:S01]  /*6450*/  FMNMX.FTZ R28, R47, R28, !PT ;  /* 0x0000001c2f1c7209 */ /* 0x000fe20007810000 */
[-CC-:B------:R-:W-:Y:S01]  /*6460*/  FFMA.FTZ R152, R29, R6.reuse, -R24.reuse ;  /* 0x000000061d987223 */ /* 0x180fe20000010818 */
[----:B------:R-:W-:Y:S01]  /*6470*/  ISETP.GT.AND P5, PT, R20, 0x40, P3 ;  /* 0x000000401400780c */ /* 0x000fe20001fa4270 */
[--C-:B------:R-:W-:Y:S01]  /*6480*/  FFMA.FTZ R154, R37, R6, -R24.reuse ;  /* 0x00000006259a7223 */ /* 0x100fe20000010818 */
[C---:B------:R-:W-:Y:S01]  /*6490*/  ISETP.LT.OR P4, PT, R14.reuse, 0x3a, P4 ;  /* 0x0000003a0e00780c */ /* 0x040fe20002781670 */
[----:B------:R-:W-:Y:S01]  /*64a0*/  MUFU.EX2 R182, R182 ;  /* 0x000000b600b67308 */ /* 0x000fe20000000800 */
[----:B------:R-:W-:Y:S01]  /*64b0*/  FMNMX.FTZ R28, R183, R28, !PT ;  /* 0x0000001cb71c7209 */ /* 0x000fe20007810000 */
[-CC-:B------:R-:W-:Y:S01]  /*64c0*/  FFMA.FTZ R29, R81, R6.reuse, -R24.reuse ;  /* 0x00000006511d7223 */ /* 0x180fe20000010818 */
[----:B------:R-:W-:Y:S01]  /*64d0*/  ISETP.LT.OR P5, PT, R14, 0x41, P5 ;  /* 0x000000410e00780c */ /* 0x000fe20002fa1670 */
[----:B------:R-:W-:Y:S01]  /*64e0*/  FFMA.FTZ R37, R85, R6, -R24 ;  /* 0x0000000655257223 */ /* 0x000fe20000010818 */
[----:B------:R-:W-:-:S02]  /*64f0*/  FSEL R55, R55, -INF , !P4 ;  /* 0xff80000037377808 */ /* 0x000fc40006000000 */
[----:B------:R-:W-:Y:S01]  /*6500*/  ISETP.GT.AND P4, PT, R20, 0x41, P3 ;  /* 0x000000411400780c */ /* 0x000fe20001f84270 */
[----:B------:R-:W-:Y:S01]  /*6510*/  MUFU.EX2 R31, R31 ;  /* 0x0000001f001f7308 */ /* 0x000fe20000000800 */
[----:B------:R-:W-:Y:S02]  /*6520*/  FMNMX.FTZ R28, R191, R28, !PT ;  /* 0x0000001cbf1c7209 */ /* 0x000fe40007810000 */
[----:B------:R-:W-:Y:S02]  /*6530*/  FSEL R177, R58, -INF , !P5 ;  /* 0xff8000003ab17808 */ /* 0x000fe40006800000 */
[----:B------:R-:W-:Y:S02]  /*6540*/  ISETP.GT.AND P5, PT, R20, 0x48, P3 ;  /* 0x000000481400780c */ /* 0x000fe40001fa4270 */
[----:B------:R-:W-:Y:S01]  /*6550*/  ISETP.LT.OR P4, PT, R14, 0x42, P4 ;  /* 0x000000420e00780c */ /* 0x000fe20002781670 */
[----:B------:R-:W-:Y:S01]  /*6560*/  MUFU.EX2 R176, R176 ;  /* 0x000000b000b07308 */ /* 0x000fe20000000800 */
[----:B------:R-:W-:-:S02]  /*6570*/  FMNMX.FTZ R28, R193, R28, !PT ;  /* 0x0000001cc11c7209 */ /* 0x000fc40007810000 */
[----:B------:R-:W-:Y:S02]  /*6580*/  ISETP.LT.OR P5, PT, R14, 0x49, P5 ;  /* 0x000000490e00780c */ /* 0x000fe40002fa1670 */
[----:B------:R-:W-:Y:S01]  /*6590*/  FSEL R161, R59, -INF , !P4 ;  /* 0xff8000003ba17808 */ /* 0x000fe20006000000 */
[----:B------:R-:W-:Y:S01]  /*65a0*/  FFMA.FTZ R59, R159, R6, -R24 ;  /* 0x000000069f3b7223 */ /* 0x000fe20000010818 */
[----:B------:R-:W-:Y:S01]  /*65b0*/  ISETP.GT.AND P4, PT, R20, 0x49, P3 ;  /* 0x000000491400780c */ /* 0x000fe20001f84270 */
[----:B------:R-:W-:Y:S01]  /*65c0*/  MUFU.EX2 R43, R43 ;  /* 0x0000002b002b7308 */ /* 0x000fe20000000800 */
[----:B------:R-:W-:Y:S02]  /*65d0*/  FMNMX.FTZ R28, R55, R28, !PT ;  /* 0x0000001c371c7209 */ /* 0x000fe40007810000 */
[----:B------:R-:W-:Y:S02]  /*65e0*/  FSEL R181, R62, -INF , !P5 ;  /* 0xff8000003eb57808 */ /* 0x000fe40006800000 */
[----:B------:R-:W-:-:S02]  /*65f0*/  ISETP.GT.AND P5, PT, R20, 0x50, P3 ;  /* 0x000000501400780c */ /* 0x000fc40001fa4270 */
[C---:B------:R-:W-:Y:S01]  /*6600*/  ISETP.LT.OR P4, PT, R14.reuse, 0x4a, P4 ;  /* 0x0000004a0e00780c */ /* 0x040fe20002781670 */
[----:B------:R-:W-:Y:S01]  /*6610*/  MUFU.EX2 R178, R178 ;  /* 0x000000b200b27308 */ /* 0x000fe20000000800 */
[----:B------:R-:W-:Y:S02]  /*6620*/  FMNMX.FTZ R28, R177, R28, !PT ;  /* 0x0000001cb11c7209 */ /* 0x000fe40007810000 */
[----:B------:R-:W-:Y:S02]  /*6630*/  ISETP.LT.OR P5, PT, R14, 0x51, P5 ;  /* 0x000000510e00780c */ /* 0x000fe40002fa1670 */
[----:B------:R-:W-:Y:S01]  /*6640*/  FSEL R159, R63, -INF , !P4 ;  /* 0xff8000003f9f7808 */ /* 0x000fe20006000000 */
[----:B------:R-:W-:Y:S01]  /*6650*/  FFMA.FTZ R63, R155, R6, -R24 ;  /* 0x000000069b3f7223 */ /* 0x000fe20000010818 */
[----:B------:R-:W-:Y:S01]  /*6660*/  ISETP.GT.AND P4, PT, R20, 0x51, P3 ;  /* 0x000000511400780c */ /* 0x000fe20001f84270 */
[----:B------:R-:W-:Y:S01]  /*6670*/  MUFU.EX2 R51, R51 ;  /* 0x0000003300337308 */ /* 0x000fe20000000800 */
[----:B------:R-:W-:-:S02]  /*6680*/  FMNMX.FTZ R28, R161, R28, !PT ;  /* 0x0000001ca11c7209 */ /* 0x000fc40007810000 */
[----:B------:R-:W-:Y:S02]  /*6690*/  FSEL R157, R66, -INF , !P5 ;  /* 0xff800000429d7808 */ /* 0x000fe40006800000 */
[----:B------:R-:W-:Y:S02]  /*66a0*/  ISETP.GT.AND P5, PT, R20, 0x58, P3 ;  /* 0x000000581400780c */ /* 0x000fe40001fa4270 */
[C---:B------:R-:W-:Y:S01]  /*66b0*/  ISETP.LT.OR P4, PT, R14.reuse, 0x52, P4 ;  /* 0x000000520e00780c */ /* 0x040fe20002781670 */
[----:B------:R-:W-:Y:S01]  /*66c0*/  MUFU.EX2 R172, R172 ;  /* 0x000000ac00ac7308 */ /* 0x000fe20000000800 */
[----:B------:R-:W-:Y:S02]  /*66d0*/  FMNMX.FTZ R28, R181, R28, !PT ;  /* 0x0000001cb51c7209 */ /* 0x000fe40007810000 */
[----:B------:R-:W-:Y:S02]  /*66e0*/  ISETP.LT.OR P5, PT, R14, 0x59, P5 ;  /* 0x000000590e00780c */ /* 0x000fe40002fa1670 */
[----:B------:R-:W-:-:S02]  /*66f0*/  FSEL R67, R67, -INF , !P4 ;  /* 0xff80000043437808 */ /* 0x000fc40006000000 */
[----:B------:R-:W-:Y:S01]  /*6700*/  FMNMX.FTZ R28, R159, R28, !PT ;  /* 0x0000001c9f1c7209 */ /* 0x000fe20007810000 */
[----:B------:R-:W-:Y:S01]  /*6710*/  MUFU.EX2 R59, R59 ;  /* 0x0000003b003b7308 */ /* 0x000fe20000000800 */
[----:B------:R-:W-:Y:S02]  /*6720*/  ISETP.GT.AND P4, PT, R20, 0x59, P3 ;  /* 0x000000591400780c */ /* 0x000fe40001f84270 */
[----:B------:R-:W-:Y:S02]  /*6730*/  FSEL R155, R70, -INF , !P5 ;  /* 0xff800000469b7808 */ /* 0x000fe40006800000 */
[----:B------:R-:W-:Y:S02]  /*6740*/  FMNMX.FTZ R28, R157, R28, !PT ;  /* 0x0000001c9d1c7209 */ /* 0x000fe40007810000 */
[----:B------:R-:W-:Y:S01]  /*6750*/  ISETP.GT.AND P5, PT, R20, 0x60, P3 ;  /* 0x000000601400780c */ /* 0x000fe20001fa4270 */
[----:B------:R-:W-:Y:S01]  /*6760*/  MUFU.EX2 R174, R174 ;  /* 0x000000ae00ae7308 */ /* 0x000fe20000000800 */
[----:B------:R-:W-:-:S02]  /*6770*/  ISETP.LT.OR P4, PT, R14, 0x5a, P4 ;  /* 0x0000005a0e00780c */ /* 0x000fc40002781670 */
[----:B------:R-:W-:Y:S02]  /*6780*/  FMNMX.FTZ R28, R67, R28, !PT ;  /* 0x0000001c431c7209 */ /* 0x000fe40007810000 */
[----:B------:R-:W-:Y:S02]  /*6790*/  ISETP.LT.OR P5, PT, R14, 0x61, P5 ;  /* 0x000000610e00780c */ /* 0x000fe40002fa1670 */
[----:B------:R-:W-:Y:S01]  /*67a0*/  FSEL R71, R71, -INF , !P4 ;  /* 0xff80000047477808 */ /* 0x000fe20006000000 */
[----:B------:R-:W-:Y:S01]  /*67b0*/  MUFU.EX2 R63, R63 ;  /* 0x0000003f003f7308 */ /* 0x000fe20000000800 */
[----:B------:R-:W-:Y:S02]  /*67c0*/  ISETP.GT.AND P4, PT, R20, 0x61, P3 ;  /* 0x000000611400780c */ /* 0x000fe40001f84270 */
[----:B------:R-:W-:Y:S02]  /*67d0*/  FMNMX.FTZ R28, R155, R28, !PT ;  /* 0x0000001c9b1c7209 */ /* 0x000fe40007810000 */
[----:B------:R-:W-:-:S02]  /*67e0*/  FSEL R153, R74, -INF , !P5 ;  /* 0xff8000004a997808 */ /* 0x000fc40006800000 */
[----:B------:R-:W-:Y:S01]  /*67f0*/  ISETP.GT.AND P5, PT, R20, 0x68, P3 ;  /* 0x000000681400780c */ /* 0x000fe20001fa4270 */
[----:B------:R-:W-:Y:S01]  /*6800*/  MUFU.EX2 R168, R168 ;  /* 0x000000a800a87308 */ /* 0x000fe20000000800 */
[C---:B------:R-:W-:Y:S02]  /*6810*/  ISETP.LT.OR P4, PT, R14.reuse, 0x62, P4 ;  /* 0x000000620e00780c */ /* 0x040fe40002781670 */
[----:B------:R-:W-:Y:S02]  /*6820*/  FMNMX.FTZ R28, R71, R28, !PT ;  /* 0x0000001c471c7209 */ /* 0x000fe40007810000 */
[----:B------:R-:W-:Y:S02]  /*6830*/  ISETP.LT.OR P5, PT, R14, 0x69, P5 ;  /* 0x000000690e00780c */ /* 0x000fe40002fa1670 */
[----:B------:R-:W-:Y:S01]  /*6840*/  FSEL R75, R75, -INF , !P4 ;  /* 0xff8000004b4b7808 */ /* 0x000fe20006000000 */
[----:B------:R-:W-:Y:S01]  /*6850*/  MUFU.EX2 R49, R49 ;  /* 0x0000003100317308 */ /* 0x000fe20000000800 */
[----:B------:R-:W-:-:S02]  /*6860*/  ISETP.GT.AND P4, PT, R20, 0x69, P3 ;  /* 0x000000691400780c */ /* 0x000fc40001f84270 */
[----:B------:R-:W-:Y:S02]  /*6870*/  FMNMX.FTZ R28, R153, R28, !PT ;  /* 0x0000001c991c7209 */ /* 0x000fe40007810000 */
[----:B------:R-:W-:Y:S02]  /*6880*/  FSEL R195, R78, -INF , !P5 ;  /* 0xff8000004ec37808 */ /* 0x000fe40006800000 */
[----:B------:R-:W-:Y:S01]  /*6890*/  ISETP.GT.AND P5, PT, R20, 0x70, P3 ;  /* 0x000000701400780c */ /* 0x000fe20001fa4270 */
[----:B------:R-:W-:Y:S01]  /*68a0*/  MUFU.EX2 R170, R170 ;  /* 0x000000aa00aa7308 */ /* 0x000fe20000000800 */
[C---:B------:R-:W-:Y:S02]  /*68b0*/  ISETP.LT.OR P4, PT, R14.reuse, 0x6a, P4 ;  /* 0x0000006a0e00780c */ /* 0x040fe40002781670 */
[----:B------:R-:W-:Y:S02]  /*68c0*/  FMNMX.FTZ R28, R75, R28, !PT ;  /* 0x0000001c4b1c7209 */ /* 0x000fe40007810000 */
[----:B------:R-:W-:-:S02]  /*68d0*/  ISETP.LT.OR P5, PT, R14, 0x71, P5 ;  /* 0x000000710e00780c */ /* 0x000fc40002fa1670 */
[----:B------:R-:W-:Y:S01]  /*68e0*/  FSEL R79, R79, -INF , !P4 ;  /* 0xff8000004f4f7808 */ /* 0x000fe20006000000 */
[----:B------:R-:W-:Y:S01]  /*68f0*/  MUFU.EX2 R45, R45 ;  /* 0x0000002d002d7308 */ /* 0x000fe20000000800 */
[----:B------:R-:W-:Y:S02]  /*6900*/  ISETP.GT.AND P4, PT, R20, 0x71, P3 ;  /* 0x000000711400780c */ /* 0x000fe40001f84270 */
[----:B------:R-:W-:Y:S02]  /*6910*/  FMNMX.FTZ R28, R195, R28, !PT ;  /* 0x0000001cc31c7209 */ /* 0x000fe40007810000 */
[----:B------:R-:W-:Y:S02]  /*6920*/  FSEL R53, R82, -INF , !P5 ;  /* 0xff80000052357808 */ /* 0x000fe40006800000 */
[----:B------:R-:W-:Y:S01]  /*6930*/  ISETP.GT.AND P5, PT, R20, 0x78, P3 ;  /* 0x000000781400780c */ /* 0x000fe20001fa4270 */
[----:B------:R-:W-:Y:S01]  /*6940*/  MUFU.EX2 R164, R164 ;  /* 0x000000a400a47308 */ /* 0x000fe20000000800 */
[----:B------:R-:W-:-:S02]  /*6950*/  ISETP.LT.OR P4, PT, R14, 0x72, P4 ;  /* 0x000000720e00780c */ /* 0x000fc40002781670 */
[----:B------:R-:W-:Y:S02]  /*6960*/  FMNMX.FTZ R28, R79, R28, !PT ;  /* 0x0000001c4f1c7209 */ /* 0x000fe40007810000 */
[----:B------:R-:W-:Y:S02]  /*6970*/  ISETP.GT.AND P3, PT, R20, 0x79, P3 ;  /* 0x000000791400780c */ /* 0x000fe40001f64270 */
[C---:B------:R-:W-:Y:S01]  /*6980*/  ISETP.LT.OR P5, PT, R14.reuse, 0x79, P5 ;  /* 0x000000790e00780c */ /* 0x040fe20002fa1670 */
[----:B------:R-:W-:Y:S01]  /*6990*/  MUFU.EX2 R41, R41 ;  /* 0x0000002900297308 */ /* 0x000fe20000000800 */
[----:B------:R-:W-:Y:S02]  /*69a0*/  FSEL R83, R83, -INF , !P4 ;  /* 0xff80000053537808 */ /* 0x000fe40006000000 */
[----:B------:R-:W-:Y:S02]  /*69b0*/  FMNMX.FTZ R28, R53, R28, !PT ;  /* 0x0000001c351c7209 */ /* 0x000fe40007810000 */
[----:B------:R-:W-:-:S02]  /*69c0*/  ISETP.LT.OR P3, PT, R14, 0x7a, P3 ;  /* 0x0000007a0e00780c */ /* 0x000fc40001f61670 */
[----:B------:R-:W-:Y:S01]  /*69d0*/  FSEL R57, R86, -INF , !P5 ;  /* 0xff80000056397808 */ /* 0x000fe20006800000 */
[----:B------:R-:W-:Y:S01]  /*69e0*/  MUFU.EX2 R166, R166 ;  /* 0x000000a600a67308 */ /* 0x000fe20000000800 */
[----:B------:R-:W-:Y:S02]  /*69f0*/  FMNMX.FTZ R28, R83, R28, !PT ;  /* 0x0000001c531c7209 */ /* 0x000fe40007810000 */
[----:B------:R-:W-:Y:S02]  /*6a00*/  FSEL R87, R87, -INF , !P3 ;  /* 0xff80000057577808 */ /* 0x000fe40005800000 */
[----:B------:R-:W-:Y:S02]  /*6a10*/  FMNMX.FTZ R28, R57, R28, !PT ;  /* 0x0000001c391c7209 */ /* 0x000fe40007810000 */
[----:B------:R-:W-:Y:S01]  /*6a20*/  FSEL R69, R11, RZ, P6 ;  /* 0x000000ff0b457208 */ /* 0x000fe20003000000 */
[----:B------:R-:W-:Y:S01]  /*6a30*/  MUFU.EX2 R33, R33 ;  /* 0x0000002100217308 */ /* 0x000fe20000000800 */
[----:B------:R-:W-:-:S03]  /*6a40*/  FMNMX.FTZ R28, R87, R28, !PT ;  /* 0x0000001c571c7209 */ /* 0x000fc60007810000 */
[----:B------:R-:W-:Y:S02]  /*6a50*/  FADD.FTZ R69, -R69, R0 ;  /* 0x0000000045457221 */ /* 0x000fe40000010100 */
[----:B------:R-:W1:Y:S02]  /*6a60*/  SHFL.BFLY PT, R61, R28, 0x2, 0x1f ;  /* 0x0c401f001c3d7f89 */ /* 0x000e6400000e0000 */
[----:B------:R-:W-:Y:S08]  /*6a70*/  MUFU.EX2 R160, R160 ;  /* 0x000000a000a07308 */ /* 0x000ff00000000800 */
[----:B------:R-:W-:Y:S08]  /*6a80*/  MUFU.EX2 R21, R21 ;  /* 0x0000001500157308 */ /* 0x000ff00000000800 */
[----:B------:R-:W-:Y:S01]  /*6a90*/  MUFU.EX2 R162, R162 ;  /* 0x000000a200a27308 */ /* 0x000fe20000000800 */
[----:B-1----:R-:W-:Y:S01]  /*6aa0*/  FMNMX.FTZ R14, R28, R61, !PT ;  /* 0x0000003d1c0e7209 */ /* 0x002fe20007810000 */
[----:B------:R-:W-:-:S06]  /*6ab0*/  FFMA.FTZ R61, R77, R6, -R24 ;  /* 0x000000064d3d7223 */ /* 0x000fcc0000010818 */
[----:B------:R-:W-:Y:S01]  /*6ac0*/  MUFU.EX2 R25, R25 ;  /* 0x0000001900197308 */ /* 0x000fe20000000800 */
[----:B------:R-:W1:Y:S07]  /*6ad0*/  SHFL.BFLY PT, R65, R14, 0x1, 0x1f ;  /* 0x0c201f000e417f89 */ /* 0x000e6e00000e0000 */
[----:B------:R-:W-:Y:S08]  /*6ae0*/  MUFU.EX2 R156, R156 ;  /* 0x0000009c009c7308 */ /* 0x000ff00000000800 */
[----:B------:R-:W-:Y:S08]  /*6af0*/  MUFU.EX2 R15, R15 ;  /* 0x0000000f000f7308 */ /* 0x000ff00000000800 */
[----:B------:R-:W-:Y:S01]  /*6b00*/  MUFU.EX2 R158, R158 ;  /* 0x0000009e009e7308 */ /* 0x000fe20000000800 */
[----:B-1----:R-:W-:Y:S01]  /*6b10*/  FMNMX.FTZ R13, R14, R65, !PT ;  /* 0x000000410e0d7209 */ /* 0x002fe20007810000 */
[----:B------:R-:W-:-:S03]  /*6b20*/  FMUL.FTZ R65, R69, R6 ;  /* 0x0000000645417220 */ /* 0x000fc60000410000 */
[C---:B------:R-:W-:Y:S01]  /*6b30*/  FSETP.NEU.FTZ.AND P3, PT, R13.reuse, -INF , PT ;  /* 0xff8000000d00780b */ /* 0x040fe20003f7d000 */
[----:B------:R-:W-:Y:S02]  /*6b40*/  FMUL.FTZ R38, R13, R6 ;  /* 0x000000060d267220 */ /* 0x000fe40000410000 */
[----:B------:R-:W-:Y:S03]  /*6b50*/  MUFU.EX2 R61, R61 ;  /* 0x0000003d003d7308 */ /* 0x000fe60000000800 */
[----:B------:R-:W-:-:S05]  /*6b60*/  FSEL R38, R38, RZ, P3 ;  /* 0x000000ff26267208 */ /* 0x000fca0001800000 */
        /* <DEDUP_REMOVED lines=15> */
[-C--:B------:R-:W-:Y:S01]  /*6c60*/  FFMA.FTZ R34, R55, R6.reuse, -R38 ;  /* 0x0000000637227223 */ /* 0x080fe20000010826 */
[----:B------:R-:W-:Y:S01]  /*6c70*/  MUFU.EX2 R0, R0 ;  /* 0x0000000000007308 */ /* 0x000fe20000000800 */
[----:B-1----:R-:W-:Y:S01]  /*6c80*/  FFMA.FTZ R28, R65, R3, R180 ;  /* 0x00000003411c7223 */ /* 0x002fe200000100b4 */
[-CC-:B------:R-:W-:Y:S01]  /*6c90*/  FFMA.FTZ R165, R177, R6.reuse, -R38.reuse ;  /* 0x00000006b1a57223 */ /* 0x180fe20000010826 */
[-CC-:B------:R-:W-:Y:S01]  /*6ca0*/  FFMA.FTZ R181, R181, R6.reuse, -R38.reuse ;  /* 0x00000006b5b57223 */ /* 0x180fe20000010826 */
[-C--:B------:R-:W-:Y:S01]  /*6cb0*/  FFMA.FTZ R159, R159, R6.reuse, -R38 ;  /* 0x000000069f9f7223 */ /* 0x080fe20000010826 */
[----:B------:R-:W-:Y:S01]  /*6cc0*/  FADD.FTZ R3, R27, R28 ;  /* 0x0000001c1b037221 */ /* 0x000fe20000010000 */
[-CC-:B------:R-:W-:Y:S01]  /*6cd0*/  FFMA.FTZ R28, R47, R6.reuse, -R38.reuse ;  /* 0x000000062f1c7223 */ /* 0x180fe20000010826 */
[-CC-:B------:R-:W-:Y:S01]  /*6ce0*/  FFMA.FTZ R157, R157, R6.reuse, -R38.reuse ;  /* 0x000000069d9d7223 */ /* 0x180fe20000010826 */
[----:B------:R-:W-:Y:S01]  /*6cf0*/  MUFU.EX2 R14, R14 ;  /* 0x0000000e000e7308 */ /* 0x000fe20000000800 */
[----:B------:R-:W-:Y:S01]  /*6d00*/  FADD.FTZ R30, R182, R3 ;  /* 0x00000003b61e7221 */ /* 0x000fe20000010000 */
        /* <DEDUP_REMOVED lines=16> */
[----:B------:R-:W-:Y:S01]  /*6e10*/  FFMA.FTZ R57, R57, R6, -R38 ;  /* 0x0000000639397223 */ /* 0x000fe20000010826 */
[----:B------:R-:W-:Y:S01]  /*6e20*/  F2FP.F16.F32.PACK_AB R180, R27, R180 ;  /* 0x000000b41bb4723e */ /* 0x000fe200000000ff */
[-C--:B------:R-:W-:Y:S01]  /*6e30*/  FMUL.FTZ R88, R88, R65.reuse ;  /* 0x0000004158587220 */ /* 0x080fe20000410000 */
[----:B------:R-:W-:Y:S01]  /*6e40*/  FADD.FTZ R3, R51, R32 ;  /* 0x0000002033037221 */ /* 0x000fe20000010000 */
[----:B------:R-:W-:Y:S01]  /*6e50*/  F2FP.F16.F32.PACK_AB R182, R31, R182 ;  /* 0x000000b61fb6723e */ /* 0x000fe200000000ff */
[-C--:B------:R-:W-:Y:S01]  /*6e60*/  FMUL.FTZ R89, R89, R65.reuse ;  /* 0x0000004159597220 */ /* 0x080fe20000410000 */
[----:B------:R-:W-:Y:S01]  /*6e70*/  MUFU.EX2 R35, R35 ;  /* 0x0000002300237308 */ /* 0x000fe20000000800 */
[----:B------:R-:W-:Y:S01]  /*6e80*/  FADD.FTZ R32, R172, R3 ;  /* 0x00000003ac207221 */ /* 0x000fe20000010000 */
[----:B------:R-:W-:Y:S01]  /*6e90*/  F2FP.F16.F32.PACK_AB R176, R43, R176 ;  /* 0x000000b02bb0723e */ /* 0x000fe200000000ff */
[-C--:B------:R-:W-:Y:S01]  /*6ea0*/  FMUL.FTZ R92, R92, R65.reuse ;  /* 0x000000415c5c7220 */ /* 0x080fe20000410000 */
[----:B------:R-:W-:Y:S01]  /*6eb0*/  F2FP.F16.F32.PACK_AB R178, R51, R178 ;  /* 0x000000b233b2723e */ /* 0x000fe200000000ff */
[----:B------:R-:W-:Y:S01]  /*6ec0*/  FADD.FTZ R3, R59, R32 ;  /* 0x000000203b037221 */ /* 0x000fe20000010000 */
[----:B------:R-:W-:Y:S01]  /*6ed0*/  FSEL R32, R13, RZ, P3 ;  /* 0x000000ff0d207208 */ /* 0x000fe20001800000 */
[----:B------:R-:W-:Y:S01]  /*6ee0*/  FMUL.FTZ R93, R93, R65 ;  /* 0x000000415d5d7220 */ /* 0x000fe20000410000 */
[----:B------:R-:W-:Y:S01]  /*6ef0*/  MUFU.EX2 R24, R24 ;  /* 0x0000001800187308 */ /* 0x000fe20000000800 */
[----:B------:R-:W-:Y:S01]  /*6f00*/  FADD.FTZ R36, R174, R3 ;  /* 0x00000003ae247221 */ /* 0x000fe20000010000 */
[----:B------:R-:W-:Y:S01]  /*6f10*/  ISETP.GT.AND P3, PT, R7, R12, PT ;  /* 0x0000000c0700720c */ /* 0x000fe20003f64270 */
[----:B------:R-:W-:Y:S01]  /*6f20*/  FADD.FTZ R3, -R32, R9 ;  /* 0x0000000920037221 */ /* 0x000fe20000010100 */
[----:B------:R-:W-:Y:S01]  /*6f30*/  F2FP.F16.F32.PACK_AB R172, R59, R172 ;  /* 0x000000ac3bac723e */ /* 0x000fe200000000ff */
[----:B------:R-:W-:Y:S01]  /*6f40*/  FADD.FTZ R47, R63, R36 ;  /* 0x000000243f2f7221 */ /* 0x000fe20000010000 */
[----:B------:R-:W-:-:S02]  /*6f50*/  @!P1 VIADD R36, R40, 0x28860 ;  /* 0x0002886028249836 */ /* 0x000fc40000000000 */
[----:B------:R-:W-:Y:S01]  /*6f60*/  FMUL.FTZ R3, R3, R6 ;  /* 0x0000000603037220 */ /* 0x000fe20000410000 */
[----:B------:R-:W-:Y:S01]  /*6f70*/  MUFU.EX2 R39, R39 ;  /* 0x0000002700277308 */ /* 0x000fe20000000800 */
[----:B------:R-:W-:Y:S01]  /*6f80*/  FADD.FTZ R32, R168, R47 ;  /* 0x0000002fa8207221 */ /* 0x000fe20000010000 */
[----:B------:R-:W-:Y:S01]  /*6f90*/  F2FP.F16.F32.PACK_AB R174, R63, R174 ;  /* 0x000000ae3fae723e */ /* 0x000fe200000000ff */
[-C--:B------:R-:W-:Y:S01]  /*6fa0*/  FMUL.FTZ R96, R96, R65.reuse ;  /* 0x0000004160607220 */ /* 0x080fe20000410000 */
[----:B------:R-:W-:Y:S01]  /*6fb0*/  @!P1 PRMT R36, RZ, 0x654, R36 ;  /* 0x00000654ff249816 */ /* 0x000fe20000000024 */
[C---:B------:R-:W-:Y:S01]  /*6fc0*/  FADD.FTZ R9, R49.reuse, R32 ;  /* 0x0000002031097221 */ /* 0x040fe20000010000 */
[----:B------:R-:W-:Y:S01]  /*6fd0*/  F2FP.F16.F32.PACK_AB R168, R49, R168 ;  /* 0x000000a831a8723e */ /* 0x000fe200000000ff */
[-C--:B------:R-:W-:Y:S01]  /*6fe0*/  FMUL.FTZ R97, R97, R65.reuse ;  /* 0x0000004161617220 */ /* 0x080fe20000410000 */
[----:B------:R1:W2:Y:S01]  /*6ff0*/  MUFU.EX2 R32, R3 ;  /* 0x0000000300207308 */ /* 0x0002a20000000800 */
[----:B------:R-:W-:Y:S01]  /*7000*/  FADD.FTZ R40, R170, R9 ;  /* 0x00000009aa287221 */ /* 0x000fe20000010000 */
[----:B------:R3:W-:Y:S01]  /*7010*/  @!P1 SYNCS.ARRIVE.TRANS64.RED.A1T0 RZ, [R36+URZ], RZ ;  /* 0x000000ff24ff99a7 */ /* 0x0007e2000810043f */
[C---:B------:R-:W-:Y:S01]  /*7020*/  F2FP.F16.F32.PACK_AB R170, R45.reuse, R170 ;  /* 0x000000aa2daa723e */ /* 0x040fe200000000ff */
[-C--:B------:R-:W-:Y:S01]  /*7030*/  FMUL.FTZ R100, R100, R65.reuse ;  /* 0x0000004164647220 */ /* 0x080fe20000410000 */
[----:B------:R-:W-:Y:S01]  /*7040*/  FADD.FTZ R9, R45, R40 ;  /* 0x000000282d097221 */ /* 0x000fe20000010000 */
[-C--:B------:R-:W-:Y:S01]  /*7050*/  FMUL.FTZ R101, R101, R65.reuse ;  /* 0x0000004165657220 */ /* 0x080fe20000410000 */
[-C--:B------:R-:W-:Y:S01]  /*7060*/  FMUL.FTZ R104, R104, R65.reuse ;  /* 0x0000004168687220 */ /* 0x080fe20000410000 */
[----:B------:R-:W4:Y:S01]  /*7070*/  MUFU.EX2 R173, R173 ;  /* 0x000000ad00ad7308 */ /* 0x000f220000000800 */
[----:B------:R-:W-:Y:S01]  /*7080*/  FADD.FTZ R40, R164, R9 ;  /* 0x00000009a4287221 */ /* 0x000fe20000010000 */
[-CC-:B---3--:R-:W-:Y:S01]  /*7090*/  FFMA.FTZ R36, R161, R6.reuse, -R38.reuse ;  /* 0x00000006a1247223 */ /* 0x188fe20000010826 */
[----:B------:R-:W-:Y:S01]  /*70a0*/  FFMA.FTZ R38, R87, R6, -R38 ;  /* 0x0000000657267223 */ /* 0x000fe20000010826 */
[C---:B------:R-:W-:Y:S01]  /*70b0*/  F2FP.F16.F32.PACK_AB R164, R41.reuse, R164 ;  /* 0x000000a429a4723e */ /* 0x040fe200000000ff */
[----:B-1----:R-:W-:Y:S01]  /*70c0*/  FADD.FTZ R3, R41, R40 ;  /* 0x0000002829037221 */ /* 0x002fe20000010000 */
[-C--:B------:R-:W-:Y:S01]  /*70d0*/  FMUL.FTZ R105, R105, R65.reuse ;  /* 0x0000004169697220 */ /* 0x080fe20000410000 */
[-C--:B------:R-:W-:Y:S01]  /*70e0*/  FMUL.FTZ R108, R108, R65.reuse ;  /* 0x000000416c6c7220 */ /* 0x080fe20000410000 */
[----:B------:R-:W1:Y:S01]  /*70f0*/  MUFU.EX2 R26, R26 ;  /* 0x0000001a001a7308 */ /* 0x000e620000000800 */
[----:B------:R-:W-:Y:S01]  /*7100*/  FADD.FTZ R40, R166, R3 ;  /* 0x00000003a6287221 */ /* 0x000fe20000010000 */
[----:B--2---:R-:W-:Y:S01]  /*7110*/  FFMA.FTZ R3, R32, R2, R69 ;  /* 0x0000000220037223 */ /* 0x004fe20000010045 */
[----:B------:R-:W-:Y:S01]  /*7120*/  F2FP.F16.F32.PACK_AB R166, R33, R166 ;  /* 0x000000a621a6723e */ /* 0x000fe200000000ff */
[-C--:B------:R-:W-:Y:S01]  /*7130*/  FMUL.FTZ R109, R109, R65.reuse ;  /* 0x000000416d6d7220 */ /* 0x080fe20000410000 */
[----:B------:R-:W-:Y:S01]  /*7140*/  FADD.FTZ R9, R33, R40 ;  /* 0x0000002821097221 */ /* 0x000fe20000010000 */
[----:B------:R-:W-:Y:S01]  /*7150*/  FADD.FTZ R3, R0, R3 ;  /* 0x0000000300037221 */ /* 0x000fe20000010000 */
[-C--:B------:R-:W-:Y:S01]  /*7160*/  FMUL.FTZ R112, R112, R65.reuse ;  /* 0x0000004170707220 */ /* 0x080fe20000410000 */
[----:B------:R-:W2:Y:S01]  /*7170*/  MUFU.EX2 R152, R152 ;  /* 0x0000009800987308 */ /* 0x000ea20000000800 */
[----:B------:R-:W-:Y:S01]  /*7180*/  FADD.FTZ R40, R160, R9 ;  /* 0x00000009a0287221 */ /* 0x000fe20000010000 */
[----:B------:R-:W-:Y:S01]  /*7190*/  FADD.FTZ R2, R14, R3 ;  /* 0x000000030e027221 */ /* 0x000fe20000010000 */
[----:B------:R-:W-:Y:S01]  /*71a0*/  F2FP.F16.F32.PACK_AB R160, R21, R160 ;  /* 0x000000a015a0723e */ /* 0x000fe200000000ff */
[-C--:B------:R-:W-:Y:S01]  /*71b0*/  FMUL.FTZ R113, R113, R65.reuse ;  /* 0x0000004171717220 */ /* 0x080fe20000410000 */
[----:B------:R-:W-:Y:S01]  /*71c0*/  FADD.FTZ R9, R21, R40 ;  /* 0x0000002815097221 */ /* 0x000fe20000010000 */
[----:B------:R-:W-:Y:S01]  /*71d0*/  FADD.FTZ R3, R73, R2 ;  /* 0x0000000249037221 */ /* 0x000fe20000010000 */
[-C--:B------:R-:W-:Y:S01]  /*71e0*/  FMUL.FTZ R116, R116, R65.reuse ;  /* 0x0000004174747220 */ /* 0x080fe20000410000 */
[----:B------:R-:W3:Y:S01]  /*71f0*/  MUFU.EX2 R175, R175 ;  /* 0x000000af00af7308 */ /* 0x000ee20000000800 */
[----:B------:R-:W-:Y:S01]  /*7200*/  FADD.FTZ R40, R162, R9 ;  /* 0x00000009a2287221 */ /* 0x000fe20000010000 */
[----:B------:R-:W-:Y:S01]  /*7210*/  FADD.FTZ R2, R20, R3 ;  /* 0x0000000314027221 */ /* 0x000fe20000010000 */
[----:B------:R-:W-:Y:S01]  /*7220*/  F2FP.F16.F32.PACK_AB R162, R25, R162 ;  /* 0x000000a219a2723e */ /* 0x000fe200000000ff */
[-C--:B------:R-:W-:Y:S01]  /*7230*/  FMUL.FTZ R117, R117, R65.reuse ;  /* 0x0000004175757220 */ /* 0x080fe20000410000 */
[----:B------:R-:W-:Y:S01]  /*7240*/  FADD.FTZ R9, R25, R40 ;  /* 0x0000002819097221 */ /* 0x000fe20000010000 */
[----:B------:R-:W-:Y:S01]  /*7250*/  FADD.FTZ R3, R35, R2 ;  /* 0x0000000223037221 */ /* 0x000fe20000010000 */
[-C--:B------:R-:W-:Y:S01]  /*7260*/  FMUL.FTZ R120, R120, R65.reuse ;  /* 0x0000004178787220 */ /* 0x080fe20000410000 */
[----:B------:R-:W5:Y:S01]  /*7270*/  MUFU.EX2 R29, R29 ;  /* 0x0000001d001d7308 */ /* 0x000f620000000800 */
        /* <DEDUP_REMOVED lines=9> */
[----:B----4-:R-:W-:Y:S01]  /*7310*/  FADD.FTZ R3, R173, R2 ;  /* 0x00000002ad037221 */ /* 0x010fe20000010000 */
[----:B------:R-:W-:Y:S01]  /*7320*/  F2FP.F16.F32.PACK_AB R158, R61, R158 ;  /* 0x0000009e3d9e723e */ /* 0x000fe200000000ff */
[-C--:B------:R-:W-:Y:S01]  /*7330*/  FMUL.FTZ R125, R125, R65.reuse ;  /* 0x000000417d7d7220 */ /* 0x080fe20000410000 */
[----:B------:R-:W-:Y:S01]  /*7340*/  FADD.FTZ R9, R61, R40 ;  /* 0x000000283d097221 */ /* 0x000fe20000010000 */
[----:B-1----:R-:W-:Y:S01]  /*7350*/  FADD.FTZ R2, R26, R3 ;  /* 0x000000031a027221 */ /* 0x002fe20000010000 */
[-C--:B------:R-:W-:Y:S01]  /*7360*/  FMUL.FTZ R128, R128, R65.reuse ;  /* 0x0000004180807220 */ /* 0x080fe20000410000 */
[----:B------:R-:W1:Y:S01]  /*7370*/  MUFU.EX2 R154, R154 ;  /* 0x0000009a009a7308 */ /* 0x000e620000000800 */
[----:B--2---:R-:W-:Y:S01]  /*7380*/  FADD.FTZ R40, R152, R9 ;  /* 0x0000000998287221 */ /* 0x004fe20000010000 */
[----:B---3--:R-:W-:Y:S01]  /*7390*/  FADD.FTZ R3, R175, R2 ;  /* 0x00000002af037221 */ /* 0x008fe20000010000 */
[----:B-----5:R-:W-:Y:S01]  /*73a0*/  F2FP.F16.F32.PACK_AB R152, R29, R152 ;  /* 0x000000981d98723e */ /* 0x020fe200000000ff */
[-C--:B------:R-:W-:Y:S01]  /*73b0*/  FMUL.FTZ R129, R129, R65.reuse ;  /* 0x0000004181817220 */ /* 0x080fe20000410000 */
[----:B------:R-:W-:Y:S01]  /*73c0*/  FADD.FTZ R9, R29, R40 ;  /* 0x000000281d097221 */ /* 0x000fe20000010000 */
[-C--:B------:R-:W-:Y:S01]  /*73d0*/  FMUL.FTZ R132, R132, R65.reuse ;  /* 0x0000004184847220 */ /* 0x080fe20000410000 */
[-C--:B------:R-:W-:Y:S01]  /*73e0*/  FMUL.FTZ R133, R133, R65.reuse ;  /* 0x0000004185857220 */ /* 0x080fe20000410000 */
[----:B------:R-:W2:Y:S01]  /*73f0*/  MUFU.EX2 R169, R169 ;  /* 0x000000a900a97308 */ /* 0x000ea20000000800 */
[----:B------:R-:W-:Y:S01]  /*7400*/  FADD.FTZ R2, R28, R3 ;  /* 0x000000031c027221 */ /* 0x000fe20000010000 */
[-C--:B------:R-:W-:Y:S01]  /*7410*/  FMUL.FTZ R136, R136, R65.reuse ;  /* 0x0000004188887220 */ /* 0x080fe20000410000 */
[-C--:B------:R-:W-:Y:S01]  /*7420*/  FMUL.FTZ R137, R137, R65.reuse ;  /* 0x0000004189897220 */ /* 0x080fe20000410000 */
[-C--:B------:R-:W-:Y:S01]  /*7430*/  FMUL.FTZ R140, R140, R65.reuse ;  /* 0x000000418c8c7220 */ /* 0x080fe20000410000 */
[-C--:B------:R-:W-:Y:S01]  /*7440*/  FMUL.FTZ R141, R141, R65.reuse ;  /* 0x000000418d8d7220 */ /* 0x080fe20000410000 */
[-C--:B------:R-:W-:Y:S01]  /*7450*/  FMUL.FTZ R144, R144, R65.reuse ;  /* 0x0000004190907220 */ /* 0x080fe20000410000 */
[-C--:B------:R-:W-:Y:S01]  /*7460*/  FMUL.FTZ R145, R145, R65.reuse ;  /* 0x0000004191917220 */ /* 0x080fe20000410000 */
[----:B------:R-:W3:Y:S01]  /*7470*/  MUFU.EX2 R30, R30 ;  /* 0x0000001e001e7308 */ /* 0x000ee20000000800 */
[----:B-1----:R-:W-:Y:S01]  /*7480*/  FADD.FTZ R40, R154, R9 ;  /* 0x000000099a287221 */ /* 0x002fe20000010000 */
[-C--:B------:R-:W-:Y:S01]  /*7490*/  FMUL.FTZ R148, R148, R65.reuse ;  /* 0x0000004194947220 */ /* 0x080fe20000410000 */
[----:B------:R-:W-:Y:S01]  /*74a0*/  FMUL.FTZ R149, R149, R65 ;  /* 0x0000004195957220 */ /* 0x000fe20000410000 */
[----:B------:R-:W-:Y:S01]  /*74b0*/  F2FP.F16.F32.PACK_AB R183, R73, R14 ;  /* 0x0000000e49b7723e */ /* 0x000fe200000000ff */
[----:B------:R-:W-:Y:S01]  /*74c0*/  VIADD R7, R7, 0xffffffff ;  /* 0xffffffff07077836 */ /* 0x000fe20000000000 */
[----:B------:R-:W-:Y:S01]  /*74d0*/  F2FP.F16.F32.PACK_AB R177, R35, R20 ;  /* 0x0000001423b1723e */ /* 0x000fe200000000ff */
[----:B------:R-:W-:Y:S01]  /*74e0*/  FMUL.FTZ R90, R90, R32 ;  /* 0x000000205a5a7220 */ /* 0x000fe20000410000 */
[----:B------:R-:W1:Y:S01]  /*74f0*/  MUFU.EX2 R171, R171 ;  /* 0x000000ab00ab7308 */ /* 0x000e620000000800 */
[----:B--2---:R-:W-:Y:S01]  /*7500*/  FADD.FTZ R9, R169, R2 ;  /* 0x00000002a9097221 */ /* 0x004fe20000010000 */
[----:B------:R-:W-:Y:S01]  /*7510*/  F2FP.F16.F32.PACK_AB R179, R39, R24 ;  /* 0x0000001827b3723e */ /* 0x000fe200000000ff */
[-C--:B------:R-:W-:Y:S01]  /*7520*/  FMUL.FTZ R91, R91, R32.reuse ;  /* 0x000000205b5b7220 */ /* 0x080fe20000410000 */
[----:B------:R-:W-:Y:S01]  /*7530*/  F2FP.F16.F32.PACK_AB R173, R26, R173 ;  /* 0x000000ad1aad723e */ /* 0x000fe200000000ff */
[-C--:B------:R-:W-:Y:S01]  /*7540*/  FMUL.FTZ R94, R94, R32.reuse ;  /* 0x000000205e5e7220 */ /* 0x080fe20000410000 */
[----:B------:R-:W-:Y:S01]  /*7550*/  F2FP.F16.F32.PACK_AB R175, R28, R175 ;  /* 0x000000af1caf723e */ /* 0x000fe200000000ff */
[-C--:B------:R-:W-:Y:S01]  /*7560*/  FMUL.FTZ R95, R95, R32.reuse ;  /* 0x000000205f5f7220 */ /* 0x080fe20000410000 */
[----:B------:R-:W2:Y:S01]  /*7570*/  MUFU.EX2 R34, R34 ;  /* 0x0000002200227308 */ /* 0x000ea20000000800 */
[C---:B---3--:R-:W-:Y:S01]  /*7580*/  FADD.FTZ R2, R30.reuse, R9 ;  /* 0x000000091e027221 */ /* 0x048fe20000010000 */
[----:B------:R-:W-:Y:S01]  /*7590*/  F2FP.F16.F32.PACK_AB R169, R30, R169 ;  /* 0x000000a91ea9723e */ /* 0x000fe200000000ff */
        /* <DEDUP_REMOVED lines=8> */
[-C--:B------:R-:W-:Y:S01]  /*7620*/  FMUL.FTZ R110, R110, R32.reuse ;  /* 0x000000206e6e7220 */ /* 0x080fe20000410000 */
[-C--:B------:R-:W-:Y:S01]  /*7630*/  FMUL.FTZ R111, R111, R32.reuse ;  /* 0x000000206f6f7220 */ /* 0x080fe20000410000 */
[-C--:B------:R-:W-:Y:S01]  /*7640*/  FMUL.FTZ R114, R114, R32.reuse ;  /* 0x0000002072727220 */ /* 0x080fe20000410000 */
[-C--:B------:R-:W-:Y:S01]  /*7650*/  FMUL.FTZ R115, R115, R32.reuse ;  /* 0x0000002073737220 */ /* 0x080fe20000410000 */
[-C--:B------:R-:W-:Y:S01]  /*7660*/  FMUL.FTZ R118, R118, R32.reuse ;  /* 0x0000002076767220 */ /* 0x080fe20000410000 */
[----:B------:R-:W1:Y:S01]  /*7670*/  MUFU.EX2 R36, R36 ;  /* 0x0000002400247308 */ /* 0x000e620000000800 */
[C---:B--2---:R-:W-:Y:S01]  /*7680*/  FADD.FTZ R2, R34.reuse, R9 ;  /* 0x0000000922027221 */ /* 0x044fe20000010000 */
[----:B------:R-:W-:Y:S01]  /*7690*/  F2FP.F16.F32.PACK_AB R171, R34, R171 ;  /* 0x000000ab22ab723e */ /* 0x000fe200000000ff */
[-C--:B------:R-:W-:Y:S01]  /*76a0*/  FMUL.FTZ R119, R119, R32.reuse ;  /* 0x0000002077777220 */ /* 0x080fe20000410000 */
[-C--:B------:R-:W-:Y:S01]  /*76b0*/  FMUL.FTZ R122, R122, R32.reuse ;  /* 0x000000207a7a7220 */ /* 0x080fe20000410000 */
[-C--:B------:R-:W-:Y:S01]  /*76c0*/  FMUL.FTZ R123, R123, R32.reuse ;  /* 0x000000207b7b7220 */ /* 0x080fe20000410000 */
[-C--:B------:R-:W-:Y:S01]  /*76d0*/  FMUL.FTZ R126, R126, R32.reuse ;  /* 0x000000207e7e7220 */ /* 0x080fe20000410000 */
[-C--:B------:R-:W-:Y:S01]  /*76e0*/  FMUL.FTZ R127, R127, R32.reuse ;  /* 0x000000207f7f7220 */ /* 0x080fe20000410000 */
[----:B------:R2:W4:Y:S01]  /*76f0*/  MUFU.EX2 R42, R181 ;  /* 0x000000b5002a7308 */ /* 0x0005220000000800 */
[----:B---3--:R-:W-:Y:S01]  /*7700*/  FADD.FTZ R9, R165, R2 ;  /* 0x00000002a5097221 */ /* 0x008fe20000010000 */
        /* <DEDUP_REMOVED lines=8> */
[----:B--2---:R-:W-:Y:S01]  /*7790*/  F2FP.F16.F32.PACK_AB R181, R0, R69 ;  /* 0x0000004500b5723e */ /* 0x004fe200000000ff */
[-C--:B------:R-:W-:Y:S01]  /*77a0*/  FMUL.FTZ R142, R142, R32.reuse ;  /* 0x000000208e8e7220 */ /* 0x080fe20000410000 */
[----:B------:R-:W-:Y:S01]  /*77b0*/  F2FP.F16.F32.PACK_AB R165, R36, R165 ;  /* 0x000000a524a5723e */ /* 0x000fe200000000ff */
[-C--:B------:R-:W-:Y:S01]  /*77c0*/  FMUL.FTZ R143, R143, R32.reuse ;  /* 0x000000208f8f7220 */ /* 0x080fe20000410000 */
[-C--:B------:R-:W-:Y:S01]  /*77d0*/  FMUL.FTZ R146, R146, R32.reuse ;  /* 0x0000002092927220 */ /* 0x080fe20000410000 */
[-C--:B------:R-:W-:Y:S01]  /*77e0*/  FMUL.FTZ R147, R147, R32.reuse ;  /* 0x0000002093937220 */ /* 0x080fe20000410000 */
[----:B------:R-:W1:Y:S01]  /*77f0*/  MUFU.EX2 R37, R37 ;  /* 0x0000002500257308 */ /* 0x000e620000000800 */
[----:B----4-:R-:W-:Y:S01]  /*7800*/  FADD.FTZ R9, R42, R9 ;  /* 0x000000092a097221 */ /* 0x010fe20000010000 */
[-C--:B------:R-:W-:Y:S01]  /*7810*/  FMUL.FTZ R150, R150, R32.reuse ;  /* 0x0000002096967220 */ /* 0x080fe20000410000 */
[----:B------:R-:W-:Y:S01]  /*7820*/  FMUL.FTZ R151, R151, R32 ;  /* 0x0000002097977220 */ /* 0x000fe20000410000 */
[----:B------:R-:W-:-:S04]  /*7830*/  IMAD.MOV.U32 R0, RZ, RZ, R11 ;  /* 0x000000ffff007224 */ /* 0x000fc800078e000b */
        /* <DEDUP_REMOVED lines=30> */
[----:B------:R-:W-:-:S03]  /*7a20*/  F2FP.F16.F32.PACK_AB R153, R83, R48 ;  /* 0x000000305399723e */ /* 0x000fc600000000ff */
[----:B---3--:R-:W-:-:S04]  /*7a30*/  FADD.FTZ R9, R50, R9 ;  /* 0x0000000932097221 */ /* 0x008fc80000010000 */
[C---:B-1----:R-:W-:Y:S01]  /*7a40*/  FADD.FTZ R2, R38.reuse, R9 ;  /* 0x0000000926027221 */ /* 0x042fe20000010000 */
[----:B------:R-:W-:Y:S01]  /*7a50*/  F2FP.F16.F32.PACK_AB R155, R38, R50 ;  /* 0x00000032269b723e */ /* 0x000fe200000000ff */
[----:B------:R-:W-:Y:S01]  /*7a60*/  IMAD.MOV.U32 R9, RZ, RZ, R13 ;  /* 0x000000ffff097224 */ /* 0x000fe200078e000d */
[----:B------:R-:W-:Y:S06]  /*7a70*/  @P3 BRA `(.L_x_6433) ;  /* 0xffffffd000103947 */ /* 0x000fec000383ffff */
[----:B------:R-:W-:Y:S01]  /*7a80*/  IMAD.MOV.U32 R9, RZ, RZ, R13 ;  /* 0x000000ffff097224 */ /* 0x000fe200078e000d */
[----:B------:R-:W-:Y:S01]  /*7a90*/  UMOV UR37, UR60 ;  /* 0x0000003c00257c82 */ /* 0x000fe20008000000 */
[----:B------:R-:W-:Y:S01]  /*7aa0*/  IMAD.MOV.U32 R0, RZ, RZ, R11 ;  /* 0x000000ffff007224 */ /* 0x000fe200078e000b */
[----:B------:R-:W-:-:S06]  /*7ab0*/  UMOV UR36, UR59 ;  /* 0x0000003b00247c82 */ /* 0x000fcc0008000000 */
.L_x_6416:
        /* <DEDUP_REMOVED lines=15> */
.L_x_6435:
[----:B------:R-:W-:-:S11]  /*7bb0*/  UISETP.NE.AND UP0, UPT, UR11, 0x1, UPT ;  /* 0x000000010b00788c */ /* 0x000fd6000bf05270 */
[----:B------:R-:W-:Y:S02]  /*7bc0*/  @UP0 ULDC.64 UR14, c[0x0][0x9e8] ;  /* 0x00027a00000e0ab9 */ /* 0x000fe40000000a00 */
[----:B------:R-:W-:-:S04]  /*7bd0*/  UIMAD.WIDE.U32 UR6, UR54, UR14, URZ ;  /* 0x0000000e360672a5 */ /* 0x000fc8000f8e003f */
[----:B------:R-:W-:-:S12]  /*7be0*/  @UP0 USHF.R.U32.HI UR54, URZ, UR15, UR7 ;  /* 0x0000000f3f360299 */ /* 0x000fd80008011607 */
.L_x_6436:
[----:B------:R-:W-:-:S04]  /*7bf0*/  UIMAD UR54, UR54, UR11, URZ ;  /* 0x0000000b363672a4 */ /* 0x000fc8000f8e023f */
[----:B------:R-:W-:-:S04]  /*7c00*/  UISETP.LT.AND UP0, UPT, UR10, UR54, UPT ;  /* 0x000000360a00728c */ /* 0x000fc8000bf01270 */
[----:B------:R-:W-:-:S12]  /*7c10*/  USEL UR10, UR10, UR54, !UP0 ;  /* 0x000000360a0a7287 */ /* 0x000fd8000c000000 */
.L_x_6434:
        /* <DEDUP_REMOVED lines=12> */
.L_x_6446:
        /* <DEDUP_REMOVED lines=9> */
.L_x_6439:
[----:B------:R-:W-:Y:S01]  /*7d70*/  ULEA UR6, UR37, UR39, 0x3 ;  /* 0x0000002725067291 */ /* 0x000fe2000f8e183f */
[----:B------:R-:W-:-:S05]  /*7d80*/  IMAD.U32 R0, RZ, RZ, UR36 ;  /* 0x00000024ff007e24 */ /* 0x000fca000f8e00ff */
[----:B------:R-:W-:-:S04]  /*7d90*/  SHF.L.U32 R0, R0, 0x1f, RZ ;  /* 0x0000001f00007819 */ /* 0x000fc800000006ff */
[----:B------:R1:W2:Y:S01]  /*7da0*/  SYNCS.PHASECHK.TRANS64.TRYWAIT P2, [UR6+0x28830], R0 ;  /* 0x02883000ff0075a7 */ /* 0x0002a20008040146 */
[----:B------:R-:W-:Y:S05]  /*7db0*/  @!P0 BRA `(.L_x_6440) ;  /* 0x0000000000048947 */ /* 0x000fea0003800000 */
[----:B------:R-:W-:Y:S01]  /*7dc0*/  BPT.TRAP 0x1 ;  /* 0x000000040000795c */ /* 0x000fe20000300000 */
.L_x_6440:
[----:B--2---:R-:W-:Y:S05]  /*7dd0*/  @P2 BRA `(.L_x_6438) ;  /* 0x0000000000082947 */ /* 0x004fea0003800000 */
[----:B------:R-:W2:Y:S02]  /*7de0*/  SYNCS.PHASECHK.TRANS64.TRYWAIT P2, [UR6+0x28830], R0 ;  /* 0x02883000ff0075a7 */ /* 0x000ea40008040146 */
[----:B--2---:R-:W-:Y:S05]  /*7df0*/  @!P2 BRA `(.L_x_6441) ;  /* 0x0000009c0094a947 */ /* 0x004fea0003800000 */
.L_x_6438:
        /* <DEDUP_REMOVED lines=45> */
.L_x_6443:
[----:B------:R-:W-:Y:S01]  /*80d0*/  ULEA UR6, UR55, UR39, 0x3 ;  /* 0x0000002737067291 */ /* 0x000fe2000f8e183f */
[----:B------:R-:W-:-:S05]  /*80e0*/  IMAD.U32 R0, RZ, RZ, UR56 ;  /* 0x00000038ff007e24 */ /* 0x000fca000f8e00ff */
[----:B------:R-:W-:-:S04]  /*80f0*/  SHF.L.U32 R0, R0, 0x1f, RZ ;  /* 0x0000001f00007819 */ /* 0x000fc800000006ff */
[----:B------:R1:W2:Y:S01]  /*8100*/  SYNCS.PHASECHK.TRANS64.TRYWAIT P2, [UR6+0x28850], R0 ;  /* 0x02885000ff0075a7 */ /* 0x0002a20008040146 */
[----:B------:R-:W-:Y:S05]  /*8110*/  @!P0 BRA `(.L_x_6444) ;  /* 0x0000000000048947 */ /* 0x000fea0003800000 */
[----:B------:R-:W-:Y:S01]  /*8120*/  BPT.TRAP 0x1 ;  /* 0x000000040000795c */ /* 0x000fe20000300000 */
.L_x_6444:
[----:B--2---:R-:W-:Y:S05]  /*8130*/  @P2 BRA `(.L_x_6442) ;  /* 0x0000000000082947 */ /* 0x004fea0003800000 */
[----:B------:R-:W2:Y:S02]  /*8140*/  SYNCS.PHASECHK.TRANS64.TRYWAIT P2, [UR6+0x28850], R0 ;  /* 0x02885000ff0075a7 */ /* 0x000ea40008040146 */
[----:B--2---:R-:W-:Y:S05]  /*8150*/  @!P2 BRA `(.L_x_6445) ;  /* 0x0000009800d4a947 */ /* 0x004fea0003800000 */
.L_x_6442:
[----:B------:R-:W-:Y:S01]  /*8160*/  UIADD3 UR6, UR39, 0x400, URZ ;  /* 0x0000040027067890 */ /* 0x000fe2000fffe03f */
[----:B------:R-:W-:Y:S01]  /*8170*/  WARPGROUP.ARRIVE ;  /* 0x00000000000079c5 */ /* 0x000fe20000000000 */
[----:B------:R-:W-:Y:S01]  /*8180*/  UMOV UR7, 0x40000040 ;  /* 0x4000004000077882 */ /* 0x000fe20000000000 */
[----:B-12---:R-:W-:Y:S01]  /*8190*/  FMNMX.FTZ R0, R24, R13, !PT ;  /* 0x0000000d18007209 */ /* 0x006fe20007810000 */
[----:B------:R-:W-:Y:S01]  /*81a0*/  USHF.R.U32.HI UR6, URZ, 0x4, UR6 ;  /* 0x000000043f067899 */ /* 0x000fe20008011606 */
[----:B------:R-:W1:Y:S01]  /*81b0*/  LDC R6, c[0x0][0x988] ;  /* 0x00026200ff067b82 */ /* 0x000e620000000800 */
[----:B------:R-:W-:Y:S01]  /*81c0*/  ISETP.GT.AND P2, PT, R7, UR54, PT ;  /* 0x0000003607007c0c */ /* 0x000fe2000bf44270 */
[----:B------:R-:W-:Y:S01]  /*81d0*/  UMOV UR56, UR36 ;  /* 0x0000002400387c82 */ /* 0x000fe20008000000 */
[----:B------:R-:W-:Y:S01]  /*81e0*/  ULOP3.LUT UR6, UR6, 0x3fff, URZ, 0xc0, !UPT ;  /* 0x00003fff06067892 */ /* 0x000fe2000f8ec03f */
[----:B------:R-:W-:Y:S01]  /*81f0*/  FMNMX.FTZ R9, R25, R0, !PT ;  /* 0x0000000019097209 */ /* 0x000fe20007810000 */
[----:B------:R-:W-:-:S02]  /*8200*/  VIADD R7, R7, 0xffffffff ;  /* 0xffffffff07077836 */ /* 0x000fc40000000000 */
[----:B------:R-:W-:Y:S01]  /*8210*/  ULOP3.LUT UR6, UR6, 0x4000000, URZ, 0xfc, !UPT ;  /* 0x0400000006067892 */ /* 0x000fe2000f8efc3f */
[----:B------:R-:W-:-:S03]  /*8220*/  FMNMX.FTZ R0, R28, R9, !PT ;  /* 0x000000091c007209 */ /* 0x000fc60007810000 */
[----:B------:R-:W-:Y:S01]  /*8230*/  ULEA UR10, UR55, UR6, 0xb ;  /* 0x00000006370a7291 */ /* 0x000fe2000f8e583f */
        /* <DEDUP_REMOVED lines=33> */
[----:B------:R-:W2:Y:S02]  /*8450*/  SHFL.BFLY PT, R0, R9, 0x2, 0x1f ;  /* 0x0c401f0009007f89 */ /* 0x000ea400000e0000 */
[----:B--2---:R-:W-:-:S05]  /*8460*/  FMNMX.FTZ R12, R9, R0, !PT ;  /* 0x00000000090c7209 */ /* 0x004fca0007810000 */
[----:B------:R-:W2:Y:S01]  /*8470*/  SHFL.BFLY PT, R15, R12, 0x1, 0x1f ;  /* 0x0c201f000c0f7f89 */ /* 0x000ea200000e0000 */
[----:B------:R-:W-:Y:S02]  /*8480*/  WARPGROUP.DEPBAR.LE gsb0, 0x0 ;  /* 0x00008000000079c5 */ /* 0x000fe40000010000 */
[----:B------:R-:W-:-:S06]  /*8490*/  WARPGROUP.ARRIVE ;  /* 0x00000000000079c5 */ /* 0x000fcc0000000000 */
[----:B------:R-:W-:Y:S01]  /*84a0*/  HGMMA.64x128x16.F32 R88, R176, gdesc[UR4].tnspB, R88, gsb0 ;  /* 0x41e00004b0587df0 */ /* 0x000fe20008000858 */
[----:B------:R-:W-:Y:S01]  /*84b0*/  UIADD3 UR6, UR10, 0x100, URZ ;  /* 0x000001000a067890 */ /* 0x000fe2000fffe03f */
[----:B------:R-:W-:Y:S01]  /*84c0*/  UMOV UR7, 0x40000040 ;  /* 0x4000004000077882 */ /* 0x000fe20000000000 */
        /* <DEDUP_REMOVED lines=37> */
[----:B------:R-:W-:Y:S02]  /*8720*/  WARPGROUP.ARRIVE ;  /* 0x00000000000079c5 */ /* 0x000fe40000000000 */
[----:B------:R-:W1:Y:S04]  /*8730*/  SHFL.BFLY PT, R14, R9, 0x2, 0x1f ;  /* 0x0c401f00090e7f89 */ /* 0x000e6800000e0000 */
[----:B------:R-:W-:Y:S01]  /*8740*/  HGMMA.64x128x16.F32 R88, R172, gdesc[UR4].tnspB, R88, gsb0 ;  /* 0x41e00004ac587df0 */ /* 0x000fe20008000858 */
[----:B------:R-:W-:Y:S01]  /*8750*/  UIADD3 UR6, UR10, 0x180, URZ ;  /* 0x000001800a067890 */ /* 0x000fe2000fffe03f */
[----:B------:R-:W-:Y:S01]  /*8760*/  UMOV UR7, 0x40000040 ;  /* 0x4000004000077882 */ /* 0x000fe20000000000 */
[----:B------:R-:W-:-:S02]  /*8770*/  WARPGROUP.DEPBAR.LE gsb0, 0x0 ;  /* 0x00008000000079c5 */ /* 0x000fc40000010000 */
[----:B------:R-:W-:-:S07]  /*8780*/  WARPGROUP.ARRIVE ;  /* 0x00000000000079c5 */ /* 0x000fce0000000000 */
[----:B------:R-:W-:Y:S01]  /*8790*/  HGMMA.64x128x16.F32 R88, R168, gdesc[UR4].tnspB, R88, gsb0 ;  /* 0x41e00004a8587df0 */ /* 0x000fe20008000858 */
[----:B------:R-:W-:Y:S01]  /*87a0*/  UIADD3 UR6, UR10, 0x200, URZ ;  /* 0x000002000a067890 */ /* 0x000fe2000fffe03f */
[----:B------:R-:W-:Y:S01]  /*87b0*/  UMOV UR7, 0x40000040 ;  /* 0x4000004000077882 */ /* 0x000fe20000000000 */
[----:B------:R-:W-:Y:S02]  /*87c0*/  WARPGROUP.DEPBAR.LE gsb0, 0x0 ;  /* 0x00008000000079c5 */ /* 0x000fe40000010000 */
[----:B------:R-:W-:Y:S01]  /*87d0*/  WARPGROUP.ARRIVE ;  /* 0x00000000000079c5 */ /* 0x000fe20000000000 */
[----:B------:R-:W-:-:S04]  /*87e0*/  FMUL.FTZ R169, R0, R6 ;  /* 0x0000000600a97220 */ /* 0x000fc80000410000 */
[--C-:B------:R-:W-:Y:S02]  /*87f0*/  FFMA.FTZ R13, R24, R6, -R169.reuse ;  /* 0x00000006180d7223 */ /* 0x100fe400000108a9 */
[----:B------:R-:W-:Y:S01]  /*8800*/  HGMMA.64x128x16.F32 R88, R164, gdesc[UR4].tnspB, R88, gsb0 ;  /* 0x41e00004a4587df0 */ /* 0x000fe20008000858 */
[----:B------:R-:W-:Y:S01]  /*8810*/  UIADD3 UR6, UR10, 0x280, URZ ;  /* 0x000002800a067890 */ /* 0x000fe2000fffe03f */
[----:B-1----:R-:W-:Y:S01]  /*8820*/  FMNMX.FTZ R24, R9, R14, !PT ;  /* 0x0000000e09187209 */ /* 0x002fe20007810000 */
[----:B------:R-:W-:Y:S01]  /*8830*/  UMOV UR7, 0x40000040 ;  /* 0x4000004000077882 */ /* 0x000fe20000000000 */
[-CC-:B------:R-:W-:Y:S01]  /*8840*/  FFMA.FTZ R15, R29, R6.reuse, -R169.reuse ;  /* 0x000000061d0f7223 */ /* 0x180fe200000108a9 */
[-CC-:B------:R-:W-:Y:S01]  /*8850*/  FFMA.FTZ R29, R41, R6.reuse, -R169.reuse ;  /* 0x00000006291d7223 */ /* 0x180fe200000108a9 */
[-CC-:B------:R-:W-:Y:S01]  /*8860*/  FFMA.FTZ R41, R53, R6.reuse, -R169.reuse ;  /* 0x0000000635297223 */ /* 0x180fe200000108a9 */
[----:B------:R-:W1:Y:S01]  /*8870*/  SHFL.BFLY PT, R9, R24, 0x1, 0x1f ;  /* 0x0c201f0018097f89 */ /* 0x000e6200000e0000 */
        /* <DEDUP_REMOVED lines=22> */
[-C--:B------:R-:W-:Y:S01]  /*89e0*/  FFMA.FTZ R20, R80, R6.reuse, -R169 ;  /* 0x0000000650147223 */ /* 0x080fe200000108a9 */
[----:B-1----:R-:W-:Y:S01]  /*89f0*/  FMNMX.FTZ R9, R24, R9, !PT ;  /* 0x0000000918097209 */ /* 0x002fe20007810000 */
[----:B------:R-:W1:Y:S01]  /*8a00*/  MUFU.EX2 R182, R182 ;  /* 0x000000b600b67308 */ /* 0x000e620000000800 */
[----:B--2---:R-:W-:Y:S01]  /*8a10*/  FFMA.FTZ R3, R10, R3, R13 ;  /* 0x000000030a037223 */ /* 0x004fe2000001000d */
[-CC-:B------:R-:W-:Y:S01]  /*8a20*/  FFMA.FTZ R69, R81, R6.reuse, -R169.reuse ;  /* 0x0000000651457223 */ /* 0x180fe200000108a9 */
[-C--:B------:R-:W-:Y:S01]  /*8a30*/  FFMA.FTZ R84, R84, R6.reuse, -R169 ;  /* 0x0000000654547223 */ /* 0x080fe200000108a9 */
[CC--:B------:R-:W-:Y:S01]  /*8a40*/  FMUL.FTZ R77, R9.reuse, R6.reuse ;  /* 0x00000006094d7220 */ /* 0x0c0fe20000410000 */
[----:B------:R-:W-:Y:S01]  /*8a50*/  FADD.FTZ R73, -R9, R11 ;  /* 0x0000000b09497221 */ /* 0x000fe20000010100 */
[----:B------:R-:W-:-:S02]  /*8a60*/  FFMA.FTZ R85, R85, R6, -R169 ;  /* 0x0000000655557223 */ /* 0x000fc400000108a9 */
[-CC-:B------:R-:W-:Y:S01]  /*8a70*/  FFMA.FTZ R181, R27, R6.reuse, -R77.reuse ;  /* 0x000000061bb57223 */ /* 0x180fe2000001084d */
[----:B------:R-:W-:Y:S02]  /*8a80*/  IMAD.U32 R27, RZ, RZ, UR37 ;  /* 0x00000025ff1b7e24 */ /* 0x000fe4000f8e00ff */
[-C--:B------:R-:W-:Y:S01]  /*8a90*/  FMUL.FTZ R73, R73, R6.reuse ;  /* 0x0000000649497220 */ /* 0x080fe20000410000 */
[-CC-:B------:R-:W-:Y:S01]  /*8aa0*/  FFMA.FTZ R26, R26, R6.reuse, -R77.reuse ;  /* 0x000000061a1a7223 */ /* 0x180fe2000001084d */
[-CC-:B------:R-:W-:Y:S01]  /*8ab0*/  FFMA.FTZ R183, R30, R6.reuse, -R77.reuse ;  /* 0x000000061eb77223 */ /* 0x180fe2000001084d */
[-CC-:B------:R-:W-:Y:S01]  /*8ac0*/  FFMA.FTZ R28, R31, R6.reuse, -R77.reuse ;  /* 0x000000061f1c7223 */ /* 0x180fe2000001084d */
[----:B------:R-:W-:Y:S01]  /*8ad0*/  @!P1 LEA R27, R27, UR39, 0x3 ;  /* 0x000000271b1b9c11 */ /* 0x000fe2000f8e18ff */
[----:B------:R-:W-:Y:S01]  /*8ae0*/  MUFU.EX2 R181, R181 ;  /* 0x000000b500b57308 */ /* 0x000fe20000000800 */
[----:B------:R-:W-:Y:S01]  /*8af0*/  IADD3 R31, -R17, 0xb, RZ ;  /* 0x0000000b111f7810 */ /* 0x000fe20007ffe1ff */
[-CC-:B------:R-:W-:Y:S01]  /*8b00*/  FFMA.FTZ R177, R34, R6.reuse, -R77.reuse ;  /* 0x0000000622b17223 */ /* 0x180fe2000001084d */
[----:B------:R-:W-:Y:S01]  /*8b10*/  FFMA.FTZ R40, R35, R6, -R77 ;  /* 0x0000000623287223 */ /* 0x000fe2000001084d */
[----:B------:R-:W-:-:S02]  /*8b20*/  @!P1 VIADD R27, R27, 0x28840 ;  /* 0x000288401b1b9836 */ /* 0x000fc40000000000 */
[-C--:B------:R-:W-:Y:S01]  /*8b30*/  FFMA.FTZ R179, R38, R6.reuse, -R77 ;  /* 0x0000000626b37223 */ /* 0x080fe2000001084d */
[----:B---3--:R-:W-:Y:S01]  /*8b40*/  FADD.FTZ R3, R180, R3 ;  /* 0x00000003b4037221 */ /* 0x008fe20000010000 */
[-C--:B------:R-:W-:Y:S01]  /*8b50*/  FFMA.FTZ R38, R39, R6.reuse, -R77 ;  /* 0x0000000627267223 */ /* 0x080fe2000001084d */
[----:B------:R-:W-:Y:S01]  /*8b60*/  MUFU.EX2 R73, R73 ;  /* 0x0000004900497308 */ /* 0x000fe20000000800 */
[----:B------:R-:W-:Y:S01]  /*8b70*/  @!P1 PRMT R27, RZ, 0x654, R27 ;  /* 0x00000654ff1b9816 */ /* 0x000fe2000000001b */
[-C--:B------:R-:W-:Y:S01]  /*8b80*/  FFMA.FTZ R175, R46, R6.reuse, -R77 ;  /* 0x000000062eaf7223 */ /* 0x080fe2000001084d */
[----:B-1----:R-:W-:Y:S01]  /*8b90*/  FADD.FTZ R46, R182, R3 ;  /* 0x00000003b62e7221 */ /* 0x002fe20000010000 */
        /* <DEDUP_REMOVED lines=8> */
[----:B------:R-:W-:Y:S01]  /*8c20*/  F2FP.F16.F32.PACK_AB R180, R180, R13 ;  /* 0x0000000db4b4723e */ /* 0x000fe200000000ff */
        /* <DEDUP_REMOVED lines=13> */
[----:B------:R-:W-:-:S03]  /*8d00*/  FFMA.FTZ R86, R86, R6, -R77 ;  /* 0x0000000656567223 */ /* 0x000fc6000001084d */
[----:B------:R-:W-:Y:S01]  /*8d10*/  FADD.FTZ R44, R181, R2 ;  /* 0x00000002b52c7221 */ /* 0x000fe20000010000 */
[----:B------:R-:W-:Y:S01]  /*8d20*/  FFMA.FTZ R2, R63, R6, -R77 ;  /* 0x000000063f027223 */ /* 0x000fe2000001084d */
[----:B------:R-:W-:Y:S01]  /*8d30*/  F2FP.F16.F32.PACK_AB R181, R181, R26 ;  /* 0x0000001ab5b5723e */ /* 0x000fe200000000ff */
[----:B------:R-:W1:Y:S01]  /*8d40*/  MUFU.EX2 R28, R28 ;  /* 0x0000001c001c7308 */ /* 0x000e620000000800 */
[----:B--2---:R-:W-:-:S07]  /*8d50*/  FADD.FTZ R3, R183, R44 ;  /* 0x0000002cb7037221 */ /* 0x004fce0000010000 */
[----:B------:R-:W-:Y:S01]  /*8d60*/  MUFU.EX2 R176, R176 ;  /* 0x000000b000b07308 */ /* 0x000fe20000000800 */
[----:B---3--:R-:W-:-:S07]  /*8d70*/  F2FP.F16.F32.PACK_AB R182, R15, R182 ;  /* 0x000000b60fb6723e */ /* 0x008fce00000000ff */
[----:B------:R-:W2:Y:S01]  /*8d80*/  MUFU.EX2 R177, R177 ;  /* 0x000000b100b17308 */ /* 0x000ea20000000800 */
[C---:B-1----:R-:W-:Y:S01]  /*8d90*/  FADD.FTZ R44, R28.reuse, R3 ;  /* 0x000000031c2c7221 */ /* 0x042fe20000010000 */
[----:B------:R-:W-:-:S06]  /*8da0*/  F2FP.F16.F32.PACK_AB R183, R28, R183 ;  /* 0x000000b71cb7723e */ /* 0x000fcc00000000ff */
[----:B------:R-:W-:Y:S08]  /*8db0*/  MUFU.EX2 R21, R21 ;  /* 0x0000001500157308 */ /* 0x000ff00000000800 */
[----:B------:R-:W1:Y:S01]  /*8dc0*/  MUFU.EX2 R40, R40 ;  /* 0x0000002800287308 */ /* 0x000e620000000800 */
[----:B--2---:R-:W-:-:S07]  /*8dd0*/  FADD.FTZ R3, R177, R44 ;  /* 0x0000002cb1037221 */ /* 0x004fce0000010000 */
[----:B------:R-:W-:Y:S08]  /*8de0*/  MUFU.EX2 R178, R178 ;  /* 0x000000b200b27308 */ /* 0x000ff00000000800 */
[----:B------:R-:W2:Y:S01]  /*8df0*/  MUFU.EX2 R179, R179 ;  /* 0x000000b300b37308 */ /* 0x000ea20000000800 */
[C---:B-1----:R-:W-:Y:S01]  /*8e00*/  FADD.FTZ R44, R40.reuse, R3 ;  /* 0x00000003282c7221 */ /* 0x042fe20000010000 */
[----:B------:R-:W-:Y:S01]  /*8e10*/  F2FP.F16.F32.PACK_AB R177, R40, R177 ;  /* 0x000000b128b1723e */ /* 0x000fe200000000ff */
[----:B------:R-:W-:-:S02]  /*8e20*/  WARPGROUP.DEPBAR.LE gsb0, 0x0 ;  /* 0x00008000000079c5 */ /* 0x000fc40000010000 */
[----:B------:R-:W-:-:S03]  /*8e30*/  WARPGROUP.ARRIVE ;  /* 0x00000000000079c5 */ /* 0x000fc60000000000 */
[----:B------:R-:W-:Y:S01]  /*8e40*/  MUFU.EX2 R25, R25 ;  /* 0x0000001900197308 */ /* 0x000fe20000000800 */
[-CC-:B------:R-:W-:Y:S01]  /*8e50*/  FFMA.FTZ R164, R56, R6.reuse, -R169.reuse ;  /* 0x0000000638a47223 */ /* 0x180fe200000108a9 */
[-C--:B------:R-:W-:Y:S01]  /*8e60*/  FFMA.FTZ R166, R60, R6.reuse, -R169 ;  /* 0x000000063ca67223 */ /* 0x080fe200000108a9 */
[-CC-:B------:R-:W-:Y:S01]  /*8e70*/  FFMA.FTZ R165, R58, R6.reuse, -R77.reuse ;  /* 0x000000063aa57223 */ /* 0x180fe2000001084d */
[----:B------:R-:W-:Y:S01]  /*8e80*/  FFMA.FTZ R167, R62, R6, -R77 ;  /* 0x000000063ea77223 */ /* 0x000fe2000001084d */
[----:B------:R-:W-:Y:S01]  /*8e90*/  HGMMA.64x128x16.F32 R88, R160, gdesc[UR4].tnspB, R88, gsb0 ;  /* 0x41e00004a0587df0 */ /* 0x000fe20008000858 */
[----:B------:R-:W-:Y:S01]  /*8ea0*/  UIADD3 UR6, UR10, 0x300, URZ ;  /* 0x000003000a067890 */ /* 0x000fe2000fffe03f */
[----:B--2---:R-:W-:Y:S01]  /*8eb0*/  FADD.FTZ R3, R179, R44 ;  /* 0x0000002cb3037221 */ /* 0x004fe20000010000 */
[----:B------:R-:W-:Y:S01]  /*8ec0*/  UMOV UR7, 0x40000040 ;  /* 0x4000004000077882 */ /* 0x000fe20000000000 */
[----:B------:R-:W1:Y:S08]  /*8ed0*/  MUFU.EX2 R38, R38 ;  /* 0x0000002600267308 */ /* 0x000e700000000800 */
[----:B------:R-:W-:Y:S08]  /*8ee0*/  MUFU.EX2 R172, R172 ;  /* 0x000000ac00ac7308 */ /* 0x000ff00000000800 */
        /* <DEDUP_REMOVED lines=14> */
[----:B------:R-:W-:Y:S01]  /*8fd0*/  MUFU.EX2 R37, R37 ;  /* 0x0000002500257308 */ /* 0x000fe20000000800 */
[C---:B-1----:R-:W-:Y:S01]  /*8fe0*/  FADD.FTZ R44, R32.reuse, R3 ;  /* 0x00000003202c7221 */ /* 0x042fe20000010000 */
        /* <DEDUP_REMOVED lines=12> */
[-CC-:B------:R-:W-:Y:S02]  /*90b0*/  FFMA.FTZ R169, R50, R6.reuse, -R77.reuse ;  /* 0x0000000632a97223 */ /* 0x180fe4000001084d */
[----:B------:R-:W-:Y:S01]  /*90c0*/  MUFU.EX2 R45, R45 ;  /* 0x0000002d002d7308 */ /* 0x000fe20000000800 */
[----:B------:R-:W-:Y:S01]  /*90d0*/  FFMA.FTZ R77, R87, R6, -R77 ;  /* 0x00000006574d7223 */ /* 0x000fe2000001084d */
[----:B------:R-:W-:Y:S01]  /*90e0*/  HGMMA.64x128x16.F32 R88, R156, gdesc[UR4].tnspB, R88, gsb0 ;  /* 0x41e000049c587df0 */ /* 0x000fe20008000858 */
[----:B------:R-:W-:Y:S01]  /*90f0*/  UIADD3 UR6, UR10, 0x380, URZ ;  /* 0x000003800a067890 */ /* 0x000fe2000fffe03f */
[----:B------:R-:W-:-:S04]  /*9100*/  UMOV UR7, 0x40000040 ;  /* 0x4000004000077882 */ /* 0x000fc80000000000 */
[----:B------:R-:W1:Y:S08]  /*9110*/  MUFU.EX2 R169, R169 ;  /* 0x000000a900a97308 */ /* 0x000e700000000800 */
[----:B------:R-:W2:Y:S08]  /*9120*/  MUFU.EX2 R42, R42 ;  /* 0x0000002a002a7308 */ /* 0x000eb00000000800 */
[----:B------:R-:W-:Y:S01]  /*9130*/  MUFU.EX2 R166, R166 ;  /* 0x000000a600a67308 */ /* 0x000fe20000000800 */
[----:B-1----:R-:W-:Y:S01]  /*9140*/  FADD.FTZ R3, R169, R44 ;  /* 0x0000002ca9037221 */ /* 0x002fe20000010000 */
[----:B------:R-:W-:-:S03]  /*9150*/  F2FP.F16.F32.PACK_AB R169, R34, R169 ;  /* 0x000000a922a9723e */ /* 0x000fc600000000ff */
[----:B------:R-:W-:-:S03]  /*9160*/  FADD.FTZ R44, R34, R3 ;  /* 0x00000003222c7221 */ /* 0x000fc60000010000 */
[----:B------:R-:W1:Y:S01]  /*9170*/  MUFU.EX2 R167, R167 ;  /* 0x000000a700a77308 */ /* 0x000e620000000800 */
[----:B------:R-:W-:Y:S01]  /*9180*/  FADD.FTZ R3, R171, R44 ;  /* 0x0000002cab037221 */ /* 0x000fe20000010000 */
[----:B------:R-:W-:-:S03]  /*9190*/  F2FP.F16.F32.PACK_AB R171, R36, R171 ;  /* 0x000000ab24ab723e */ /* 0x000fc600000000ff */
[----:B------:R-:W-:-:S03]  /*91a0*/  FADD.FTZ R26, R36, R3 ;  /* 0x00000003241a7221 */ /* 0x000fc60000010000 */
[----:B------:R-:W-:Y:S01]  /*91b0*/  MUFU.EX2 R49, R49 ;  /* 0x0000003100317308 */ /* 0x000fe20000000800 */
[----:B------:R-:W-:Y:S01]  /*91c0*/  FADD.FTZ R3, R165, R26 ;  /* 0x0000001aa5037221 */ /* 0x000fe20000010000 */
[----:B--2---:R-:W-:-:S03]  /*91d0*/  F2FP.F16.F32.PACK_AB R165, R42, R165 ;  /* 0x000000a52aa5723e */ /* 0x004fc600000000ff */
[----:B------:R-:W-:-:S03]  /*91e0*/  FADD.FTZ R26, R42, R3 ;  /* 0x000000032a1a7221 */ /* 0x000fc60000010000 */
[----:B------:R-:W2:Y:S01]  /*91f0*/  MUFU.EX2 R2, R2 ;  /* 0x0000000200027308 */ /* 0x000ea20000000800 */
[----:B-1----:R-:W-:-:S07]  /*9200*/  FADD.FTZ R3, R167, R26 ;  /* 0x0000001aa7037221 */ /* 0x002fce0000010000 */
[----:B------:R-:W-:Y:S08]  /*9210*/  MUFU.EX2 R160, R160 ;  /* 0x000000a000a07308 */ /* 0x000ff00000000800 */
[----:B------:R-:W1:Y:S01]  /*9220*/  MUFU.EX2 R66, R66 ;  /* 0x0000004200427308 */ /* 0x000e620000000800 */
[C---:B--2---:R-:W-:Y:S01]  /*9230*/  FADD.FTZ R3, R2.reuse, R3 ;  /* 0x0000000302037221 */ /* 0x044fe20000010000 */
[----:B------:R-:W-:-:S06]  /*9240*/  F2FP.F16.F32.PACK_AB R167, R2, R167 ;  /* 0x000000a702a7723e */ /* 0x000fcc00000000ff */
[----:B------:R-:W-:Y:S08]  /*9250*/  MUFU.EX2 R53, R53 ;  /* 0x0000003500357308 */ /* 0x000ff00000000800 */
        /* <DEDUP_REMOVED lines=13> */
[----:B------:R-:W2:Y:S01]  /*9330*/  MUFU.EX2 R61, R61 ;  /* 0x0000003d003d7308 */ /* 0x000ea20000000800 */
[----:B------:R-:W-:Y:S02]  /*9340*/  WARPGROUP.DEPBAR.LE gsb0, 0x0 ;  /* 0x00008000000079c5 */ /* 0x000fe40000010000 */
[----:B------:R-:W-:-:S05]  /*9350*/  WARPGROUP.ARRIVE ;  /* 0x00000000000079c5 */ /* 0x000fca0000000000 */
[----:B------:R-:W3:Y:S01]  /*9360*/  MUFU.EX2 R75, R75 ;  /* 0x0000004b004b7308 */ /* 0x000ee20000000800 */
[----:B-1----:R-:W-:Y:S01]  /*9370*/  FADD.FTZ R3, R74, R3 ;  /* 0x000000034a037221 */ /* 0x002fe20000010000 */
[----:B------:R-:W-:Y:S01]  /*9380*/  HGMMA.64x128x16.F32 R88, R152, gdesc[UR4].tnspB, R88, gsb0 ;  /* 0x41e0000498587df0 */ /* 0x000fe20008000858 */
[----:B--2---:R-:W-:-:S05]  /*9390*/  F2FP.F16.F32.PACK_AB R156, R61, R12 ;  /* 0x0000000c3d9c723e */ /* 0x004fca00000000ff */
[----:B------:R-:W-:Y:S08]  /*93a0*/  MUFU.EX2 R14, R14 ;  /* 0x0000000e000e7308 */ /* 0x000ff00000000800 */
[----:B------:R-:W1:Y:S01]  /*93b0*/  MUFU.EX2 R78, R78 ;  /* 0x0000004e004e7308 */ /* 0x000e620000000800 */
[C---:B---3--:R-:W-:Y:S01]  /*93c0*/  FADD.FTZ R3, R75.reuse, R3 ;  /* 0x000000034b037221 */ /* 0x048fe20000010000 */
[----:B------:R-:W-:-:S06]  /*93d0*/  F2FP.F16.F32.PACK_AB R157, R75, R74 ;  /* 0x0000004a4b9d723e */ /* 0x000fcc00000000ff */
[----:B------:R-:W2:Y:S08]  /*93e0*/  MUFU.EX2 R65, R65 ;  /* 0x0000004100417308 */ /* 0x000eb00000000800 */
[----:B------:R-:W3:Y:S01]  /*93f0*/  MUFU.EX2 R79, R79 ;  /* 0x0000004f004f7308 */ /* 0x000ee20000000800 */
[----:B-1----:R-:W-:-:S07]  /*9400*/  FADD.FTZ R3, R78, R3 ;  /* 0x000000034e037221 */ /* 0x002fce0000010000 */
[----:B------:R-:W-:Y:S01]  /*9410*/  MUFU.EX2 R20, R20 ;  /* 0x0000001400147308 */ /* 0x000fe20000000800 */
[----:B--2---:R-:W-:-:S07]  /*9420*/  F2FP.F16.F32.PACK_AB R158, R65, R14 ;  /* 0x0000000e419e723e */ /* 0x004fce00000000ff */
[----:B------:R-:W1:Y:S01]  /*9430*/  MUFU.EX2 R82, R82 ;  /* 0x0000005200527308 */ /* 0x000e620000000800 */
[C---:B---3--:R-:W-:Y:S01]  /*9440*/  FADD.FTZ R3, R79.reuse, R3 ;  /* 0x000000034f037221 */ /* 0x048fe20000010000 */
[----:B------:R-:W-:-:S06]  /*9450*/  F2FP.F16.F32.PACK_AB R159, R79, R78 ;  /* 0x0000004e4f9f723e */ /* 0x000fcc00000000ff */
[----:B------:R-:W-:Y:S08]  /*9460*/  MUFU.EX2 R69, R69 ;  /* 0x0000004500457308 */ /* 0x000ff00000000800 */
[----:B------:R-:W2:Y:S01]  /*9470*/  MUFU.EX2 R83, R83 ;  /* 0x0000005300537308 */ /* 0x000ea20000000800 */
[----:B-1----:R-:W-:-:S07]  /*9480*/  FADD.FTZ R3, R82, R3 ;  /* 0x0000000352037221 */ /* 0x002fce0000010000 */
[----:B------:R-:W-:Y:S08]  /*9490*/  MUFU.EX2 R24, R84 ;  /* 0x0000005400187308 */ /* 0x000ff00000000800 */
[----:B------:R-:W-:Y:S01]  /*94a0*/  MUFU.EX2 R86, R86 ;  /* 0x0000005600567308 */ /* 0x000fe20000000800 */
[----:B--2---:R-:W-:-:S07]  /*94b0*/  FADD.FTZ R3, R83, R3 ;  /* 0x0000000353037221 */ /* 0x004fce0000010000 */
[----:B------:R-:W1:Y:S08]  /*94c0*/  MUFU.EX2 R11, R85 ;  /* 0x00000055000b7308 */ /* 0x000e700000000800 */
[----:B------:R-:W2:Y:S01]  /*94d0*/  MUFU.EX2 R77, R77 ;  /* 0x0000004d004d7308 */ /* 0x000ea20000000800 */
[----:B------:R-:W-:Y:S02]  /*94e0*/  WARPGROUP.DEPBAR.LE gsb0, 0x0 ;  /* 0x00008000000079c5 */ /* 0x000fe40000010000 */
[----:B------:R3:W-:Y:S06]  /*94f0*/  BAR.ARV R31, 0x100 ;  /* 0x0004001f0000751d */ /* 0x0007ec0000002000 */
[----:B------:R4:W-:Y:S01]  /*9500*/  @!P1 SYNCS.ARRIVE.TRANS64.RED.A1T0 RZ, [R27+URZ], RZ ;  /* 0x000000ff1bff99a7 */ /* 0x0009e2000810043f */
[----:B-1----:R-:W-:Y:S01]  /*9510*/  F2FP.F16.F32.PACK_AB R154, R11, R24 ;  /* 0x000000180b9a723e */ /* 0x002fe200000000ff */
[----:B------:R-:W-:Y:S01]  /*9520*/  FMUL.FTZ R88, R88, R10 ;  /* 0x0000000a58587220 */ /* 0x000fe20000410000 */
[----:B------:R-:W-:Y:S01]  /*9530*/  F2FP.F16.F32.PACK_AB R152, R69, R20 ;  /* 0x000000144598723e */ /* 0x000fe200000000ff */
[----:B------:R-:W-:Y:S01]  /*9540*/  FMUL.FTZ R89, R89, R10 ;  /* 0x0000000a59597220 */ /* 0x000fe20000410000 */
[----:B------:R-:W-:Y:S01]  /*9550*/  F2FP.F16.F32.PACK_AB R153, R83, R82 ;  /* 0x000000525399723e */ /* 0x000fe200000000ff */
[----:B------:R-:W-:Y:S01]  /*9560*/  FMUL.FTZ R92, R92, R10 ;  /* 0x0000000a5c5c7220 */ /* 0x000fe20000410000 */
[----:B--2---:R-:W-:Y:S01]  /*9570*/  F2FP.F16.F32.PACK_AB R155, R77, R86 ;  /* 0x000000564d9b723e */ /* 0x004fe200000000ff */
[----:B----4-:R-:W-:Y:S01]  /*9580*/  IMAD.U32 R27, RZ, RZ, UR55 ;  /* 0x00000037ff1b7e24 */ /* 0x010fe2000f8e00ff */
[----:B------:R-:W-:Y:S01]  /*9590*/  UMOV UR55, UR37 ;  /* 0x0000002500377c82 */ /* 0x000fe20008000000 */
[-C--:B------:R-:W-:Y:S01]  /*95a0*/  FMUL.FTZ R93, R93, R10.reuse ;  /* 0x0000000a5d5d7220 */ /* 0x080fe20000410000 */
[-C--:B------:R-:W-:Y:S01]  /*95b0*/  FMUL.FTZ R96, R96, R10.reuse ;  /* 0x0000000a60607220 */ /* 0x080fe20000410000 */
[-C--:B------:R-:W-:Y:S01]  /*95c0*/  FMUL.FTZ R97, R97, R10.reuse ;  /* 0x0000000a61617220 */ /* 0x080fe20000410000 */
[----:B------:R-:W-:Y:S01]  /*95d0*/  @!P1 LEA R27, R27, UR39, 0x3 ;  /* 0x000000271b1b9c11 */ /* 0x000fe2000f8e18ff */
[-C--:B------:R-:W-:Y:S01]  /*95e0*/  FMUL.FTZ R100, R100, R10.reuse ;  /* 0x0000000a64647220 */ /* 0x080fe20000410000 */
[-C--:B------:R-:W-:Y:S01]  /*95f0*/  FMUL.FTZ R101, R101, R10.reuse ;  /* 0x0000000a65657220 */ /* 0x080fe20000410000 */
[-C--:B------:R-:W-:Y:S01]  /*9600*/  FMUL.FTZ R104, R104, R10.reuse ;  /* 0x0000000a68687220 */ /* 0x080fe20000410000 */
[----:B------:R-:W-:Y:S01]  /*9610*/  FMUL.FTZ R105, R105, R10 ;  /* 0x0000000a69697220 */ /* 0x000fe20000410000 */
[----:B------:R-:W-:-:S02]  /*9620*/  @!P1 VIADD R27, R27, 0x28860 ;  /* 0x000288601b1b9836 */ /* 0x000fc40000000000 */
[-C--:B------:R-:W-:Y:S01]  /*9630*/  FMUL.FTZ R108, R108, R10.reuse ;  /* 0x0000000a6c6c7220 */ /* 0x080fe20000410000 */
[-C--:B------:R-:W-:Y:S01]  /*9640*/  FMUL.FTZ R109, R109, R10.reuse ;  /* 0x0000000a6d6d7220 */ /* 0x080fe20000410000 */
[-C--:B------:R-:W-:Y:S01]  /*9650*/  FMUL.FTZ R112, R112, R10.reuse ;  /* 0x0000000a70707220 */ /* 0x080fe20000410000 */
[-C--:B------:R-:W-:Y:S01]  /*9660*/  FMUL.FTZ R113, R113, R10.reuse ;  /* 0x0000000a71717220 */ /* 0x080fe20000410000 */
[----:B---3--:R-:W-:Y:S01]  /*9670*/  @!P1 PRMT R31, RZ, 0x654, R27 ;  /* 0x00000654ff1f9816 */ /* 0x008fe2000000001b */
[----:B------:R-:W-:Y:S01]  /*9680*/  FADD.FTZ R27, R15, R46 ;  /* 0x0000002e0f1b7221 */ /* 0x000fe20000010000 */
[-C--:B------:R-:W-:Y:S01]  /*9690*/  FMUL.FTZ R116, R116, R10.reuse ;  /* 0x0000000a74747220 */ /* 0x080fe20000410000 */
[----:B------:R-:W-:Y:S01]  /*96a0*/  FMUL.FTZ R117, R117, R10 ;  /* 0x0000000a75757220 */ /* 0x000fe20000410000 */
[----:B------:R1:W-:Y:S01]  /*96b0*/  @!P1 SYNCS.ARRIVE.TRANS64.RED.A1T0 RZ, [R31+URZ], RZ ;  /* 0x000000ff1fff99a7 */ /* 0x0003e2000810043f */
[----:B------:R-:W-:Y:S01]  /*96c0*/  FADD.FTZ R46, R176, R27 ;  /* 0x0000001bb02e7221 */ /* 0x000fe20000010000 */
[----:B------:R-:W-:Y:S01]  /*96d0*/  F2FP.F16.F32.PACK_AB R176, R21, R176 ;  /* 0x000000b015b0723e */ /* 0x000fe200000000ff */
[-C--:B------:R-:W-:Y:S01]  /*96e0*/  FMUL.FTZ R120, R120, R10.reuse ;  /* 0x0000000a78787220 */ /* 0x080fe20000410000 */
[-C--:B------:R-:W-:Y:S01]  /*96f0*/  FMUL.FTZ R121, R121, R10.reuse ;  /* 0x0000000a79797220 */ /* 0x080fe20000410000 */
[----:B------:R-:W-:Y:S01]  /*9700*/  FADD.FTZ R27, R21, R46 ;  /* 0x0000002e151b7221 */ /* 0x000fe20000010000 */
[-C--:B------:R-:W-:Y:S01]  /*9710*/  FMUL.FTZ R124, R124, R10.reuse ;  /* 0x0000000a7c7c7220 */ /* 0x080fe20000410000 */
[-C--:B------:R-:W-:Y:S01]  /*9720*/  FMUL.FTZ R125, R125, R10.reuse ;  /* 0x0000000a7d7d7220 */ /* 0x080fe20000410000 */
[----:B------:R-:W-:Y:S01]  /*9730*/  FMUL.FTZ R128, R128, R10 ;  /* 0x0000000a80807220 */ /* 0x000fe20000410000 */
        /* <DEDUP_REMOVED lines=18> */
[----:B------:R-:W-:Y:S01]  /*9860*/  FMUL.FTZ R149, R149, R10 ;  /* 0x0000000a95957220 */ /* 0x000fe20000410000 */
[-C--:B------:R-:W-:Y:S01]  /*9870*/  FMUL.FTZ R90, R90, R73.reuse ;  /* 0x000000495a5a7220 */ /* 0x080fe20000410000 */
[----:B------:R-:W-:Y:S01]  /*9880*/  FADD.FTZ R27, R33, R46 ;  /* 0x0000002e211b7221 */ /* 0x000fe20000010000 */
[-C--:B------:R-:W-:Y:S01]  /*9890*/  FMUL.FTZ R91, R91, R73.reuse ;  /* 0x000000495b5b7220 */ /* 0x080fe20000410000 */
[-C--:B------:R-:W-:Y:S01]  /*98a0*/  FMUL.FTZ R94, R94, R73.reuse ;  /* 0x000000495e5e7220 */ /* 0x080fe20000410000 */
[-C--:B------:R-:W-:Y:S01]  /*98b0*/  FMUL.FTZ R95, R95, R73.reuse ;  /* 0x000000495f5f7220 */ /* 0x080fe20000410000 */
[----:B------:R-:W-:Y:S01]  /*98c0*/  FADD.FTZ R46, R168, R27 ;  /* 0x0000001ba82e7221 */ /* 0x000fe20000010000 */
[----:B------:R-:W-:Y:S01]  /*98d0*/  F2FP.F16.F32.PACK_AB R168, R37, R168 ;  /* 0x000000a825a8723e */ /* 0x000fe200000000ff */
[-C--:B------:R-:W-:Y:S01]  /*98e0*/  FMUL.FTZ R98, R98, R73.reuse ;  /* 0x0000004962627220 */ /* 0x080fe20000410000 */
        /* <DEDUP_REMOVED lines=42> */
[----:B------:R-:W-:-:S03]  /*9b90*/  FMUL.FTZ R151, R151, R73 ;  /* 0x0000004997977220 */ /* 0x000fc60000410000 */
        /* <DEDUP_REMOVED lines=8> */
[----:B------:R-:W-:-:S03]  /*9c20*/  IMAD.MOV.U32 R13, RZ, RZ, R0 ;  /* 0x000000ffff0d7224 */ /* 0x000fc600078e0000 */
[----:B------:R-:W-:Y:S01]  /*9c30*/  FADD.FTZ R3, R11, R2 ;  /* 0x000000020b037221 */ /* 0x000fe20000010000 */
[----:B------:R-:W-:Y:S01]  /*9c40*/  FADD.FTZ R2, R77, R12 ;  /* 0x0000000c4d027221 */ /* 0x000fe20000010000 */
[----:B------:R-:W-:Y:S01]  /*9c50*/  IMAD.MOV.U32 R11, RZ, RZ, R9 ;  /* 0x000000ffff0b7224 */ /* 0x000fe200078e0009 */
[----:B-1----:R-:W-:Y:S06]  /*9c60*/  @P2 BRA `(.L_x_6446) ;  /* 0xffffffe0001c2947 */ /* 0x002fec000383ffff */
.L_x_6437:
        /* <DEDUP_REMOVED lines=9> */
[----:B------:R-:W-:Y:S01]  /*9d00*/  ULDC UR56, c[0x0][0x288] ;  /* 0x0000a20000387ab9 */ /* 0x000fe20000000800 */
[----:B------:R-:W-:-:S05]  /*9d10*/  ULDC UR55, c[0x0][0x9e0] ;  /* 0x0002780000377ab9 */ /* 0x000fca0000000800 */
.L_x_6464:
        /* <DEDUP_REMOVED lines=9> */
.L_x_6449:
[----:B------:R-:W-:Y:S01]  /*9db0*/  ULEA UR6, UR37, UR39, 0x3 ;  /* 0x0000002725067291 */ /* 0x000fe2000f8e183f */
[----:B------:R-:W-:-:S05]  /*9dc0*/  IMAD.U32 R0, RZ, RZ, UR36 ;  /* 0x00000024ff007e24 */ /* 0x000fca000f8e00ff */
[----:B------:R-:W-:-:S04]  /*9dd0*/  SHF.L.U32 R0, R0, 0x1f, RZ ;  /* 0x0000001f00007819 */ /* 0x000fc800000006ff */
[----:B------:R1:W2:Y:S01]  /*9de0*/  SYNCS.PHASECHK.TRANS64.TRYWAIT P2, [UR6+0x28830], R0 ;  /* 0x02883000ff0075a7 */ /* 0x0002a20008040146 */
[----:B------:R-:W-:Y:S05]  /*9df0*/  @!P0 BRA `(.L_x_6450) ;  /* 0x0000000000048947 */ /* 0x000fea0003800000 */
[----:B------:R-:W-:Y:S01]  /*9e00*/  BPT.TRAP 0x1 ;  /* 0x000000040000795c */ /* 0x000fe20000300000 */
.L_x_6450:
[----:B--2---:R-:W-:Y:S05]  /*9e10*/  @P2 BRA `(.L_x_6448) ;  /* 0x0000000000082947 */ /* 0x004fea0003800000 */
[----:B------:R-:W2:Y:S02]  /*9e20*/  SYNCS.PHASECHK.TRANS64.TRYWAIT P2, [UR6+0x28830], R0 ;  /* 0x02883000ff0075a7 */ /* 0x000ea40008040146 */
[----:B--2---:R-:W-:Y:S05]  /*9e30*/  @!P2 BRA `(.L_x_6451) ;  /* 0x0000007c00b4a947 */ /* 0x004fea0003800000 */
.L_x_6448:
        /* <DEDUP_REMOVED lines=45> */
.L_x_6453:
[----:B------:R-:W-:Y:S01]  /*a110*/  ULEA UR6, UR58, UR39, 0x3 ;  /* 0x000000273a067291 */ /* 0x000fe2000f8e183f */
[----:B------:R-:W-:-:S05]  /*a120*/  IMAD.U32 R0, RZ, RZ, UR59 ;  /* 0x0000003bff007e24 */ /* 0x000fca000f8e00ff */
[----:B------:R-:W-:-:S04]  /*a130*/  SHF.L.U32 R0, R0, 0x1f, RZ ;  /* 0x0000001f00007819 */ /* 0x000fc800000006ff */
[----:B------:R1:W2:Y:S01]  /*a140*/  SYNCS.PHASECHK.TRANS64.TRYWAIT P2, [UR6+0x28850], R0 ;  /* 0x02885000ff0075a7 */ /* 0x0002a20008040146 */
[----:B------:R-:W-:Y:S05]  /*a150*/  @!P0 BRA `(.L_x_6454) ;  /* 0x0000000000048947 */ /* 0x000fea0003800000 */
[----:B------:R-:W-:Y:S01]  /*a160*/  BPT.TRAP 0x1 ;  /* 0x000000040000795c */ /* 0x000fe20000300000 */
.L_x_6454:
[----:B--2---:R-:W-:Y:S05]  /*a170*/  @P2 BRA `(.L_x_6452) ;  /* 0x0000000000082947 */ /* 0x004fea0003800000 */
[----:B------:R-:W2:Y:S02]  /*a180*/  SYNCS.PHASECHK.TRANS64.TRYWAIT P2, [UR6+0x28850], R0 ;  /* 0x02885000ff0075a7 */ /* 0x000ea40008040146 */
[----:B--2---:R-:W-:Y:S05]  /*a190*/  @!P2 BRA `(.L_x_6455) ;  /* 0x0000007800f4a947 */ /* 0x004fea0003800000 */
.L_x_6452:
[----:B------:R-:W-:Y:S01]  /*a1a0*/  UIADD3 UR6, UR39, 0x400, URZ ;  /* 0x0000040027067890 */ /* 0x000fe2000fffe03f */
[----:B------:R-:W-:Y:S01]  /*a1b0*/  WARPGROUP.ARRIVE ;  /* 0x00000000000079c5 */ /* 0x000fe20000000000 */
[----:B------:R-:W-:Y:S01]  /*a1c0*/  UMOV UR7, 0x40000040 ;  /* 0x4000004000077882 */ /* 0x000fe20000000000 */
[----:B--2---:R-:W2:Y:S01]  /*a1d0*/  LDC R9, c[0x0][0x2e0] ;  /* 0x0000b800ff097b82 */ /* 0x004ea20000000800 */
[----:B------:R-:W-:Y:S01]  /*a1e0*/  USHF.R.U32.HI UR6, URZ, 0x4, UR6 ;  /* 0x000000043f067899 */ /* 0x000fe20008011606 */
[----:B------:R-:W-:Y:S01]  /*a1f0*/  IMAD.U32 R6, RZ, RZ, UR37 ;  /* 0x00000025ff067e24 */ /* 0x000fe2000f8e00ff */
[----:B------:R-:W-:Y:S02]  /*a200*/  IADD3 R13, -R17, 0xb, RZ ;  /* 0x0000000b110d7810 */ /* 0x000fe40007ffe1ff */
[----:B------:R-:W-:Y:S02]  /*a210*/  ULOP3.LUT UR6, UR6, 0x3fff, URZ, 0xc0, !UPT ;  /* 0x00003fff06067892 */ /* 0x000fe4000f8ec03f */
[----:B------:R-:W-:-:S02]  /*a220*/  @!P1 LEA R6, R6, UR39, 0x3 ;  /* 0x0000002706069c11 */ /* 0x000fc4000f8e18ff */
        /* <DEDUP_REMOVED lines=43> */
[----:B------:R-:W-:Y:S01]  /*a4e0*/  IMAD.SHL.U32 R152, R7, 0x80, RZ ;  /* 0x0000008007987824 */ /* 0x000fe200078e00ff */
[----:B------:R3:W-:Y:S06]  /*a4f0*/  BAR.ARV R13, 0x100 ;  /* 0x0004000d0000751d */ /* 0x0007ec0000002000 */
[----:B-1----:R-:W-:Y:S01]  /*a500*/  IADD3 R0, -R152, 0x1, RZ ;  /* 0x0000000198007810 */ /* 0x002fe20007ffe1ff */
[----:B------:R1:W-:Y:S04]  /*a510*/  @!P1 SYNCS.ARRIVE.TRANS64.RED.A1T0 RZ, [R6+URZ], RZ ;  /* 0x000000ff06ff99a7 */ /* 0x0003e8000810043f */
[----:B--2---:R-:W-:-:S04]  /*a520*/  IMAD R0, R9, UR45, R0 ;  /* 0x0000002d09007c24 */ /* 0x004fc8000f8e0200 */
[----:B------:R-:W-:-:S04]  /*a530*/  VIADD R9, R0, -UR56 ;  /* 0x8000003800097c36 */ /* 0x000fc80008000000 */
[----:B------:R-:W-:-:S04]  /*a540*/  IMAD R9, R16, -0x2, R9 ;  /* 0xfffffffe10097824 */ /* 0x000fc800078e0209 */
[C---:B------:R-:W-:Y:S02]  /*a550*/  VIADD R20, R9.reuse, UR55 ;  /* 0x0000003709147c36 */ /* 0x040fe40008000000 */
[----:B------:R-:W-:Y:S02]  /*a560*/  VIADD R154, R9, UR6 ;  /* 0x00000006099a7c36 */ /* 0x000fe40008000000 */
[C---:B------:R-:W-:Y:S02]  /*a570*/  IMAD.IADD R0, R5.reuse, 0x1, R20 ;  /* 0x0000000105007824 */ /* 0x040fe400078e0214 */
[----:B-1----:R-:W-:Y:S01]  /*a580*/  IMAD.IADD R6, R5, 0x1, R154 ;  /* 0x0000000105067824 */ /* 0x002fe200078e029a */
[----:B---3--:R-:W-:Y:S06]  /*a590*/  @!P6 BRA `(.L_x_6456) ;  /* 0x00000000005ce947 */ /* 0x008fec0003800000 */
        /* <DEDUP_REMOVED lines=11> */
.L_x_6458:
[----:B------:R-:W-:-:S05]  /*a650*/  IMAD.U32 R13, RZ, RZ, UR54 ;  /* 0x00000036ff0d7e24 */ /* 0x000fca000f8e00ff */
[----:B------:R-:W-:-:S13]  /*a660*/  ISETP.NE.AND P2, PT, R13, 0x1, PT ;  /* 0x000000010d00780c */ /* 0x000fda0003f45270 */
[----:B------:R-:W1:Y:S01]  /*a670*/  @P2 LDC.64 R14, c[0x0][0x9e8] ;  /* 0x00027a00ff0e2b82 */ /* 0x000e620000000a00 */
[----:B------:R-:W-:-:S04]  /*a680*/  @P2 IMAD.IADD R9, R5, 0x1, R8 ;  /* 0x0000000105092824 */ /* 0x000fc800078e0208 */
[----:B-1----:R-:W-:-:S04]  /*a690*/  @P2 IMAD.HI.U32 R14, R9, R14, RZ ;  /* 0x0000000e090e2227 */ /* 0x002fc800078e00ff */
[----:B------:R-:W-:Y:S01]  /*a6a0*/  IMAD.MOV.U32 R9, RZ, RZ, R11 ;  /* 0x000000ffff097224 */ /* 0x000fe200078e000b */
[----:B------:R-:W-:-:S07]  /*a6b0*/  @P2 SHF.R.U32.HI R9, RZ, R15, R14 ;  /* 0x0000000fff092219 */ /* 0x000fce000001160e */
.L_x_6459:
[----:B------:R-:W-:Y:S05]  /*a6c0*/  BSYNC B0 ;  /* 0x0000000000007941 */ /* 0x000fea0003800000 */
.L_x_6457:
[----:B------:R-:W-:-:S04]  /*a6d0*/  IMAD R9, R9, R13, -R152 ;  /* 0x0000000d09097224 */ /* 0x000fc800078e0a98 */
[----:B------:R-:W-:-:S05]  /*a6e0*/  IMAD R9, R16, -0x2, R9 ;  /* 0xfffffffe10097824 */ /* 0x000fca00078e0209 */
[----:B------:R-:W-:Y:S02]  /*a6f0*/  VIADDMNMX R0, R9, R13, R0, PT ;  /* 0x0000000d09007246 */ /* 0x000fe40003800100 */
[----:B------:R-:W-:-:S07]  /*a700*/  VIMNMX R6, R6, R9, !PT ;  /* 0x0000000906067248 */ /* 0x000fce0007fe0100 */
.L_x_6456:
[----:B------:R-:W-:Y:S01]  /*a710*/  ISETP.GT.AND P2, PT, R7, -0x1, PT ;  /* 0xffffffff0700780c */ /* 0x000fe20003f44270 */
[C---:B------:R-:W-:Y:S02]  /*a720*/  IMAD.IADD R14, R4.reuse, 0x1, R20 ;  /* 0x00000001040e7824 */ /* 0x040fe400078e0214 */
[----:B------:R-:W-:Y:S01]  /*a730*/  IMAD.IADD R20, R4, 0x1, R154 ;  /* 0x0000000104147824 */ /* 0x000fe200078e029a */
[C---:B------:R-:W-:Y:S02]  /*a740*/  ISETP.GT.AND P4, PT, R6.reuse, RZ, P2 ;  /* 0x000000ff0600720c */ /* 0x040fe40001784270 */
[----:B------:R-:W-:Y:S02]  /*a750*/  ISETP.GT.AND P5, PT, R6, 0x1, P2 ;  /* 0x000000010600780c */ /* 0x000fe400017a4270 */
[C---:B------:R-:W-:Y:S02]  /*a760*/  ISETP.LT.OR P4, PT, R0.reuse, 0x1, P4 ;  /* 0x000000010000780c */ /* 0x040fe40002781670 */
[----:B------:R-:W-:-:S02]  /*a770*/  ISETP.LT.OR P5, PT, R0, 0x2, P5 ;  /* 0x000000020000780c */ /* 0x000fc40002fa1670 */
[----:B------:R-:W-:Y:S02]  /*a780*/  ISETP.GT.AND P3, PT, R6, 0x8, P2 ;  /* 0x000000080600780c */ /* 0x000fe40001764270 */
[----:B------:R-:W-:Y:S02]  /*a790*/  FSEL R169, R24, -INF , !P4 ;  /* 0xff80000018a97808 */ /* 0x000fe40006000000 */
[----:B------:R-:W-:Y:S02]  /*a7a0*/  FSEL R171, R25, -INF , !P5 ;  /* 0xff80000019ab7808 */ /* 0x000fe40006800000 */
[C---:B------:R-:W-:Y:S02]  /*a7b0*/  ISETP.GT.AND P4, PT, R6.reuse, 0x9, P2 ;  /* 0x000000090600780c */ /* 0x040fe40001784270 */
[----:B------:R-:W-:Y:S02]  /*a7c0*/  ISETP.GT.AND P5, PT, R6, 0x10, P2 ;  /* 0x000000100600780c */ /* 0x000fe400017a4270 */
[----:B------:R-:W-:-:S02]  /*a7d0*/  ISETP.LT.OR P3, PT, R0, 0x9, P3 ;  /* 0x000000090000780c */ /* 0x000fc40001f61670 */
[C---:B------:R-:W-:Y:S02]  /*a7e0*/  ISETP.LT.OR P4, PT, R0.reuse, 0xa, P4 ;  /* 0x0000000a0000780c */ /* 0x040fe40002781670 */
[----:B------:R-:W-:Y:S02]  /*a7f0*/  ISETP.LT.OR P5, PT, R0, 0x11, P5 ;  /* 0x000000110000780c */ /* 0x000fe40002fa1670 */
[----:B------:R-:W-:Y:S02]  /*a800*/  FSEL R175, R28, -INF , !P3 ;  /* 0xff8000001caf7808 */ /* 0x000fe40005800000 */
[----:B------:R-:W-:Y:S02]  /*a810*/  ISETP.GT.AND P3, PT, R6, 0x11, P2 ;  /* 0x000000110600780c */ /* 0x000fe40001764270 */
[----:B------:R-:W-:Y:S02]  /*a820*/  FSEL R191, R29, -INF , !P4 ;  /* 0xff8000001dbf7808 */ /* 0x000fe40006000000 */
[----:B------:R-:W-:-:S02]  /*a830*/  FSEL R181, R32, -INF , !P5 ;  /* 0xff80000020b57808 */ /* 0x000fc40006800000 */
[C---:B------:R-:W-:Y:S02]  /*a840*/  ISETP.GT.AND P4, PT, R6.reuse, 0x18, P2 ;  /* 0x000000180600780c */ /* 0x040fe40001784270 */
[----:B------:R-:W-:Y:S02]  /*a850*/  ISETP.GT.AND P5, PT, R6, 0x19, P2 ;  /* 0x000000190600780c */ /* 0x000fe400017a4270 */
[C---:B------:R-:W-:Y:S02]  /*a860*/  ISETP.LT.OR P3, PT, R0.reuse, 0x12, P3 ;  /* 0x000000120000780c */ /* 0x040fe40001f61670 */
[C---:B------:R-:W-:Y:S02]  /*a870*/  ISETP.LT.OR P4, PT, R0.reuse, 0x19, P4 ;  /* 0x000000190000780c */ /* 0x040fe40002781670 */
[----:B------:R-:W-:Y:S02]  /*a880*/  ISETP.LT.OR P5, PT, R0, 0x1a, P5 ;  /* 0x0000001a0000780c */ /* 0x000fe40002fa1670 */
[----:B------:R-:W-:-:S02]  /*a890*/  FSEL R183, R33, -INF , !P3 ;  /* 0xff80000021b77808 */ /* 0x000fc40005800000 */
        /* <DEDUP_REMOVED lines=87> */
.L_x_6462:
[----:B------:R-:W-:-:S05]  /*ae10*/  IMAD.U32 R161, RZ, RZ, UR54 ;  /* 0x00000036ffa17e24 */ /* 0x000fca000f8e00ff */
[----:B------:R-:W-:-:S13]  /*ae20*/  ISETP.NE.AND P3, PT, R161, 0x1, PT ;  /* 0x00000001a100780c */ /* 0x000fda0003f65270 */
[----:B------:R-:W1:Y:S02]  /*ae30*/  @P3 LDC.64 R158, c[0x0][0x9e8] ;  /* 0x00027a00ff9e3b82 */ /* 0x000e640000000a00 */
[----:B-1----:R-:W-:-:S05]  /*ae40*/  @P3 IMAD.HI.U32 R158, R0, R158, RZ ;  /* 0x0000009e009e3227 */ /* 0x002fca00078e00ff */
[----:B------:R-:W-:-:S07]  /*ae50*/  @P3 SHF.R.U32.HI R0, RZ, R159, R158 ;  /* 0x0000009fff003219 */ /* 0x000fce000001169e */
.L_x_6463:
[----:B------:R-:W-:Y:S05]  /*ae60*/  BSYNC B0 ;  /* 0x0000000000007941 */ /* 0x000fea0003800000 */
.L_x_6461:
[----:B------:R-:W-:-:S04]  /*ae70*/  IMAD R159, R0, R161, -R152 ;  /* 0x000000a1009f7224 */ /* 0x000fc800078e0a98 */
[----:B------:R-:W-:-:S05]  /*ae80*/  IMAD R159, R16, -0x2, R159 ;  /* 0xfffffffe109f7824 */ /* 0x000fca00078e029f */
[----:B------:R-:W-:Y:S02]  /*ae90*/  VIADDMNMX R14, R159, R161, R14, PT ;  /* 0x000000a19f0e7246 */ /* 0x000fe4000380010e */
[----:B------:R-:W-:-:S07]  /*aea0*/  VIMNMX R20, R20, R159, !PT ;  /* 0x0000009f14147248 */ /* 0x000fce0007fe0100 */
.L_x_6460:
[----:B------:R-:W-:Y:S01]  /*aeb0*/  FMNMX.FTZ R0, R169, R12, !PT ;  /* 0x0000000ca9007209 */ /* 0x000fe20007810000 */
[----:B------:R-:W1:Y:S01]  /*aec0*/  LDC R6, c[0x0][0x988] ;  /* 0x00026200ff067b82 */ /* 0x000e620000000800 */
[----:B------:R-:W-:Y:S01]  /*aed0*/  ISETP.GT.AND P4, PT, R20, 0x8, P2 ;  /* 0x000000081400780c */ /* 0x000fe20001784270 */
[----:B------:R-:W-:Y:S01]  /*aee0*/  UMOV UR59, UR36 ;  /* 0x00000024003b7c82 */ /* 0x000fe20008000000 */
        /* <DEDUP_REMOVED lines=43> */
[----:B------:R-:W-:Y:S02]  /*b1a0*/  ISETP.GT.AND P3, PT, R20, 0x18, P2 ;  /* 0x000000181400780c */ /* 0x000fe40001764270 */
[----:B------:R-:W-:Y:S02]  /*b1b0*/  FMNMX.FTZ R0, R69, R0, !PT ;  /* 0x0000000045007209 */ /* 0x000fe40007810000 */
[----:B------:R-:W-:-:S02]  /*b1c0*/  FSEL R193, R26, -INF , !P4 ;  /* 0xff8000001ac17808 */ /* 0x000fc40006000000 */
[----:B------:R-:W-:Y:S02]  /*b1d0*/  FMNMX.FTZ R0, R13, R0, !PT ;  /* 0x000000000d007209 */ /* 0x000fe40007810000 */
[----:B------:R-:W-:Y:S02]  /*b1e0*/  ISETP.LT.OR P3, PT, R14, 0x19, P3 ;  /* 0x000000190e00780c */ /* 0x000fe40001f61670 */
        /* <DEDUP_REMOVED lines=9> */
[----:B------:R-:W-:-:S02]  /*b280*/  ISETP.GT.AND P4, PT, R20, 0x30, P2 ;  /* 0x000000301400780c */ /* 0x000fc40001784270 */
[----:B------:R-:W-:Y:S02]  /*b290*/  FMNMX.FTZ R0, R33, R0, !PT ;  /* 0x0000000021007209 */ /* 0x000fe40007810000 */
[----:B------:R-:W-:Y:S02]  /*b2a0*/  ISETP.LT.OR P4, PT, R14, 0x31, P4 ;  /* 0x000000310e00780c */ /* 0x000fe40002781670 */
[----:B------:R-:W-:-:S05]  /*b2b0*/  FMNMX.FTZ R24, R85, R0, !PT ;  /* 0x0000000055187209 */ /* 0x000fca0007810000 */
[----:B------:R-:W2:Y:S02]  /*b2c0*/  SHFL.BFLY PT, R159, R24, 0x2, 0x1f ;  /* 0x0c401f00189f7f89 */ /* 0x000ea400000e0000 */
[----:B--2---:R-:W-:-:S05]  /*b2d0*/  FMNMX.FTZ R159, R24, R159, !PT ;  /* 0x0000009f189f7209 */ /* 0x004fca0007810000 */
[----:B------:R-:W2:Y:S02]  /*b2e0*/  SHFL.BFLY PT, R0, R159, 0x1, 0x1f ;  /* 0x0c201f009f007f89 */ /* 0x000ea400000e0000 */
[----:B--2---:R-:W-:Y:S02]  /*b2f0*/  FMNMX.FTZ R0, R159, R0, !PT ;  /* 0x000000009f007209 */ /* 0x004fe40007810000 */
[----:B------:R-:W-:Y:S02]  /*b300*/  FSEL R159, R34, -INF , !P5 ;  /* 0xff800000229f7808 */ /* 0x000fe40006800000 */
        /* <DEDUP_REMOVED lines=23> */
[-CC-:B------:R-:W-:Y:S01]  /*b480*/  FFMA.FTZ R168, R45, R6.reuse, -R24.reuse ;  /* 0x000000062da87223 */ /* 0x180fe20000010818 */
[----:B------:R-:W-:Y:S01]  /*b490*/  FSEL R181, R50, -INF , !P4 ;  /* 0xff80000032b57808 */ /* 0x000fe20006000000 */
[-CC-:B------:R-:W-:Y:S01]  /*b4a0*/  FFMA.FTZ R45, R49, R6.reuse, -R24.reuse ;  /* 0x00000006312d7223 */ /* 0x180fe20000010818 */
[----:B------:R-:W-:Y:S01]  /*b4b0*/  FSEL R175, R46, -INF , !P3 ;  /* 0xff8000002eaf7808 */ /* 0x000fe20005800000 */
[-CC-:B------:R-:W-:Y:S01]  /*b4c0*/  FFMA.FTZ R170, R41, R6.reuse, -R24.reuse ;  /* 0x0000000629aa7223 */ /* 0x180fe20000010818 */
[C---:B------:R-:W-:Y:S01]  /*b4d0*/  ISETP.GT.AND P3, PT, R20.reuse, 0x29, P2 ;  /* 0x000000291400780c */ /* 0x040fe20001764270 */
[-CC-:B------:R-:W-:Y:S01]  /*b4e0*/  FFMA.FTZ R41, R53, R6.reuse, -R24.reuse ;  /* 0x0000000635297223 */ /* 0x180fe20000010818 */
[----:B------:R-:W-:Y:S01]  /*b4f0*/  ISETP.GT.AND P4, PT, R20, 0x38, P2 ;  /* 0x000000381400780c */ /* 0x000fe20001784270 */
        /* <DEDUP_REMOVED lines=9> */
[C---:B------:R-:W-:Y:S01]  /*b590*/  ISETP.LT.OR P4, PT, R14.reuse, 0x39, P4 ;  /* 0x000000390e00780c */ /* 0x040fe20002781670 */
        /* <DEDUP_REMOVED lines=9> */
[----:B------:R-:W-:Y:S01]  /*b630*/  FSEL R191, R54, -INF , !P4 ;  /* 0xff80000036bf7808 */ /* 0x000fe20006000000 */
[----:B------:R-:W-:Y:S01]  /*b640*/  MUFU.EX2 R180, R180 ;  /* 0x000000b400b47308 */ /* 0x000fe20000000800 */
[----:B------:R-:W-:Y:S01]  /*b650*/  FMNMX.FTZ R26, R47, R26, !PT ;  /* 0x0000001a2f1a7209 */ /* 0x000fe20007810000 */
[----:B------:R-:W-:Y:S01]  /*b660*/  IMAD.U32 R38, RZ, RZ, UR58 ;  /* 0x0000003aff267e24 */ /* 0x000fe2000f8e00ff */
        /* <DEDUP_REMOVED lines=9> */
[-CC-:B------:R-:W-:Y:S01]  /*b700*/  FFMA.FTZ R154, R33, R6.reuse, -R24.reuse ;  /* 0x00000006219a7223 */ /* 0x180fe20000010818 */
[----:B------:R-:W-:Y:S01]  /*b710*/  ISETP.GT.AND P3, PT, R20, 0x41, P2 ;  /* 0x000000411400780c */ /* 0x000fe20001764270 */
[--C-:B------:R-:W-:Y:S01]  /*b720*/  FFMA.FTZ R25, R81, R6, -R24.reuse ;  /* 0x0000000651197223 */ /* 0x100fe20000010818 */
[----:B------:R-:W-:Y:S01]  /*b730*/  FMNMX.FTZ R26, R183, R26, !PT ;  /* 0x0000001ab71a7209 */ /* 0x000fe20007810000 */
[----:B------:R-:W-:Y:S01]  /*b740*/  MUFU.EX2 R182, R182 ;  /* 0x000000b600b67308 */ /* 0x000fe20000000800 */
[----:B------:R-:W-:Y:S01]  /*b750*/  FSEL R177, R58, -INF , !P4 ;  /* 0xff8000003ab17808 */ /* 0x000fe20006000000 */
[----:B------:R-:W-:Y:S01]  /*b760*/  FFMA.FTZ R33, R85, R6, -R24 ;  /* 0x0000000655217223 */ /* 0x000fe20000010818 */
[----:B------:R-:W-:Y:S01]  /*b770*/  ISETP.GT.AND P4, PT, R20, 0x48, P2 ;  /* 0x000000481400780c */ /* 0x000fe20001784270 */
[----:B------:R-:W-:Y:S01]  /*b780*/  UMOV UR58, UR37 ;  /* 0x00000025003a7c82 */ /* 0x000fe20008000000 */
[----:B------:R-:W-:-:S02]  /*b790*/  ISETP.LT.OR P3, PT, R14, 0x42, P3 ;  /* 0x000000420e00780c */ /* 0x000fc40001f61670 */
[----:B------:R-:W-:Y:S01]  /*b7a0*/  FMNMX.FTZ R26, R191, R26, !PT ;  /* 0x0000001abf1a7209 */ /* 0x000fe20007810000 */
[----:B------:R-:W-:Y:S01]  /*b7b0*/  MUFU.EX2 R31, R31 ;  /* 0x0000001f001f7308 */ /* 0x000fe20000000800 */
[----:B------:R-:W-:Y:S02]  /*b7c0*/  ISETP.LT.OR P4, PT, R14, 0x49, P4 ;  /* 0x000000490e00780c */ /* 0x000fe40002781670 */
[----:B------:R-:W-:Y:S01]  /*b7d0*/  FSEL R167, R59, -INF , !P3 ;  /* 0xff8000003ba77808 */ /* 0x000fe20005800000 */
[----:B------:R-:W-:Y:S01]  /*b7e0*/  FFMA.FTZ R59, R157, R6, -R24 ;  /* 0x000000069d3b7223 */ /* 0x000fe20000010818 */
[----:B------:R-:W-:Y:S02]  /*b7f0*/  ISETP.GT.AND P3, PT, R20, 0x49, P2 ;  /* 0x000000491400780c */ /* 0x000fe40001764270 */
[----:B------:R-:W-:Y:S01]  /*b800*/  FMNMX.FTZ R26, R55, R26, !PT ;  /* 0x0000001a371a7209 */ /* 0x000fe20007810000 */
[----:B------:R-:W-:Y:S01]  /*b810*/  MUFU.EX2 R176, R176 ;  /* 0x000000b000b07308 */ /* 0x000fe20000000800 */
[----:B------:R-:W-:-:S02]  /*b820*/  FSEL R179, R62, -INF , !P4 ;  /* 0xff8000003eb37808 */ /* 0x000fc40006000000 */
[----:B------:R-:W-:Y:S02]  /*b830*/  ISETP.GT.AND P4, PT, R20, 0x50, P2 ;  /* 0x000000501400780c */ /* 0x000fe40001784270 */
[C---:B------:R-:W-:Y:S02]  /*b840*/  ISETP.LT.OR P3, PT, R14.reuse, 0x4a, P3 ;  /* 0x0000004a0e00780c */ /* 0x040fe40001f61670 */
[----:B------:R-:W-:Y:S01]  /*b850*/  FMNMX.FTZ R26, R177, R26, !PT ;  /* 0x0000001ab11a7209 */ /* 0x000fe20007810000 */
[----:B------:R-:W-:Y:S01]  /*b860*/  MUFU.EX2 R43, R43 ;  /* 0x0000002b002b7308 */ /* 0x000fe20000000800 */
[----:B------:R-:W-:Y:S02]  /*b870*/  ISETP.LT.OR P4, PT, R14, 0x51, P4 ;  /* 0x000000510e00780c */ /* 0x000fe40002781670 */
[----:B------:R-:W-:Y:S01]  /*b880*/  FSEL R157, R63, -INF , !P3 ;  /* 0xff8000003f9d7808 */ /* 0x000fe20005800000 */
[----:B------:R-:W-:Y:S01]  /*b890*/  FFMA.FTZ R63, R153, R6, -R24 ;  /* 0x00000006993f7223 */ /* 0x000fe20000010818 */
[----:B------:R-:W-:-:S02]  /*b8a0*/  ISETP.GT.AND P3, PT, R20, 0x51, P2 ;  /* 0x000000511400780c */ /* 0x000fc40001764270 */
[----:B------:R-:W-:Y:S01]  /*b8b0*/  FMNMX.FTZ R26, R167, R26, !PT ;  /* 0x0000001aa71a7209 */ /* 0x000fe20007810000 */
[----:B------:R-:W-:Y:S01]  /*b8c0*/  MUFU.EX2 R178, R178 ;  /* 0x000000b200b27308 */ /* 0x000fe20000000800 */
[----:B------:R-:W-:Y:S02]  /*b8d0*/  FSEL R155, R66, -INF , !P4 ;  /* 0xff800000429b7808 */ /* 0x000fe40006000000 */
[----:B------:R-:W-:Y:S02]  /*b8e0*/  ISETP.GT.AND P4, PT, R20, 0x58, P2 ;  /* 0x000000581400780c */ /* 0x000fe40001784270 */
[C---:B------:R-:W-:Y:S02]  /*b8f0*/  ISETP.LT.OR P3, PT, R14.reuse, 0x52, P3 ;  /* 0x000000520e00780c */ /* 0x040fe40001f61670 */
[----:B------:R-:W-:Y:S01]  /*b900*/  FMNMX.FTZ R26, R179, R26, !PT ;  /* 0x0000001ab31a7209 */ /* 0x000fe20007810000 */
[----:B------:R-:W-:Y:S01]  /*b910*/  MUFU.EX2 R51, R51 ;  /* 0x0000003300337308 */ /* 0x000fe20000000800 */
[----:B------:R-:W-:-:S02]  /*b920*/  ISETP.LT.OR P4, PT, R14, 0x59, P4 ;  /* 0x000000590e00780c */ /* 0x000fc40002781670 */
[----:B------:R-:W-:Y:S02]  /*b930*/  FSEL R67, R67, -INF , !P3 ;  /* 0xff80000043437808 */ /* 0x000fe40005800000 */
[----:B------:R-:W-:Y:S02]  /*b940*/  FMNMX.FTZ R26, R157, R26, !PT ;  /* 0x0000001a9d1a7209 */ /* 0x000fe40007810000 */
[----:B------:R-:W-:Y:S01]  /*b950*/  ISETP.GT.AND P3, PT, R20, 0x59, P2 ;  /* 0x000000591400780c */ /* 0x000fe20001764270 */
[----:B------:R-:W-:Y:S01]  /*b960*/  MUFU.EX2 R172, R172 ;  /* 0x000000ac00ac7308 */ /* 0x000fe20000000800 */
[----:B------:R-:W-:Y:S02]  /*b970*/  FSEL R153, R70, -INF , !P4 ;  /* 0xff80000046997808 */ /* 0x000fe40006000000 */
[----:B------:R-:W-:Y:S02]  /*b980*/  FMNMX.FTZ R26, R155, R26, !PT ;  /* 0x0000001a9b1a7209 */ /* 0x000fe40007810000 */
[----:B------:R-:W-:-:S02]  /*b990*/  ISETP.GT.AND P4, PT, R20, 0x60, P2 ;  /* 0x000000601400780c */ /* 0x000fc40001784270 */
[C---:B------:R-:W-:Y:S01]  /*b9a0*/  ISETP.LT.OR P3, PT, R14.reuse, 0x5a, P3 ;  /* 0x0000005a0e00780c */ /* 0x040fe20001f61670 */
[----:B------:R-:W-:Y:S01]  /*b9b0*/  MUFU.EX2 R59, R59 ;  /* 0x0000003b003b7308 */ /* 0x000fe20000000800 */
[----:B------:R-:W-:Y:S02]  /*b9c0*/  FMNMX.FTZ R26, R67, R26, !PT ;  /* 0x0000001a431a7209 */ /* 0x000fe40007810000 */
[----:B------:R-:W-:Y:S02]  /*b9d0*/  ISETP.LT.OR P4, PT, R14, 0x61, P4 ;  /* 0x000000610e00780c */ /* 0x000fe40002781670 */
[----:B------:R-:W-:Y:S02]  /*b9e0*/  FSEL R71, R71, -INF , !P3 ;  /* 0xff80000047477808 */ /* 0x000fe40005800000 */
        /* <DEDUP_REMOVED lines=19> */
[----:B------:R-:W-:Y:S02]  /*bb20*/  FSEL R79, R79, -INF , !P3 ;  /* 0xff8000004f4f7808 */ /* 0x000fe40005800000 */
[----:B------:R-:W-:Y:S01]  /*bb30*/  ISETP.GT.AND P3, PT, R20, 0x71, P2 ;  /* 0x000000711400780c */ /* 0x000fe20001764270 */
[----:B------:R-:W-:Y:S01]  /*bb40*/  MUFU.EX2 R170, R170 ;  /* 0x000000aa00aa7308 */ /* 0x000fe20000000800 */
[----:B------:R-:W-:Y:S02]  /*bb50*/  FMNMX.FTZ R26, R195, R26, !PT ;  /* 0x0000001ac31a7209 */ /* 0x000fe40007810000 */
[----:B------:R-:W-:Y:S02]  /*bb60*/  FSEL R53, R82, -INF , !P4 ;  /* 0xff80000052357808 */ /* 0x000fe40006000000 */
[----:B------:R-:W-:-:S02]  /*bb70*/  ISETP.GT.AND P4, PT, R20, 0x78, P2 ;  /* 0x000000781400780c */ /* 0x000fc40001784270 */
[----:B------:R-:W-:Y:S01]  /*bb80*/  ISETP.LT.OR P3, PT, R14, 0x72, P3 ;  /* 0x000000720e00780c */ /* 0x000fe20001f61670 */
[----:B------:R-:W-:Y:S01]  /*bb90*/  MUFU.EX2 R41, R41 ;  /* 0x0000002900297308 */ /* 0x000fe20000000800 */
[----:B------:R-:W-:Y:S02]  /*bba0*/  FMNMX.FTZ R26, R79, R26, !PT ;  /* 0x0000001a4f1a7209 */ /* 0x000fe40007810000 */
[----:B------:R-:W-:Y:S02]  /*bbb0*/  ISETP.GT.AND P2, PT, R20, 0x79, P2 ;  /* 0x000000791400780c */ /* 0x000fe40001744270 */
[----:B------:R-:W-:Y:S02]  /*bbc0*/  ISETP.LT.OR P4, PT, R14, 0x79, P4 ;  /* 0x000000790e00780c */ /* 0x000fe40002781670 */
[----:B------:R-:W-:Y:S01]  /*bbd0*/  FSEL R83, R83, -INF , !P3 ;  /* 0xff80000053537808 */ /* 0x000fe20005800000 */
[----:B------:R-:W-:Y:S01]  /*bbe0*/  MUFU.EX2 R164, R164 ;  /* 0x000000a400a47308 */ /* 0x000fe20000000800 */
[----:B------:R-:W-:-:S02]  /*bbf0*/  FMNMX.FTZ R26, R53, R26, !PT ;  /* 0x0000001a351a7209 */ /* 0x000fc40007810000 */
[----:B------:R-:W-:Y:S02]  /*bc00*/  ISETP.LT.OR P2, PT, R14, 0x7a, P2 ;  /* 0x0000007a0e00780c */ /* 0x000fe40001741670 */
[----:B------:R-:W-:Y:S02]  /*bc10*/  FSEL R57, R86, -INF , !P4 ;  /* 0xff80000056397808 */ /* 0x000fe40006000000 */
[----:B------:R-:W-:Y:S01]  /*bc20*/  FMNMX.FTZ R26, R83, R26, !PT ;  /* 0x0000001a531a7209 */ /* 0x000fe20007810000 */
[----:B------:R-:W-:Y:S01]  /*bc30*/  MUFU.EX2 R37, R37 ;  /* 0x0000002500257308 */ /* 0x000fe20000000800 */
[----:B------:R-:W-:Y:S02]  /*bc40*/  FSEL R87, R87, -INF , !P2 ;  /* 0xff80000057577808 */ /* 0x000fe40005000000 */
[----:B------:R-:W-:Y:S02]  /*bc50*/  FMNMX.FTZ R26, R57, R26, !PT ;  /* 0x0000001a391a7209 */ /* 0x000fe40007810000 */
[----:B------:R-:W-:-:S02]  /*bc60*/  FSEL R69, R0, RZ, P5 ;  /* 0x000000ff00457208 */ /* 0x000fc40002800000 */
[----:B------:R-:W-:Y:S01]  /*bc70*/  FMNMX.FTZ R26, R87, R26, !PT ;  /* 0x0000001a571a7209 */ /* 0x000fe20007810000 */
[----:B------:R-:W-:Y:S01]  /*bc80*/  MUFU.EX2 R166, R166 ;  /* 0x000000a600a67308 */ /* 0x000fe20000000800 */
[----:B------:R-:W-:Y:S01]  /*bc90*/  @!P1 LEA R38, R38, UR39, 0x3 ;  /* 0x0000002726269c11 */ /* 0x000fe2000f8e18ff */
[----:B------:R-:W-:Y:S02]  /*bca0*/  FADD.FTZ R69, -R69, R12 ;  /* 0x0000000c45457221 */ /* 0x000fe40000010100 */
[----:B------:R-:W1:Y:S04]  /*bcb0*/  SHFL.BFLY PT, R61, R26, 0x2, 0x1f ;  /* 0x0c401f001a3d7f89 */ /* 0x000e6800000e0000 */
        /* <DEDUP_REMOVED lines=14> */
[----:B------:R-:W1:Y:S03]  /*bda0*/  MUFU.EX2 R65, R65 ;  /* 0x0000004100417308 */ /* 0x000e660000000800 */
[----:B------:R-:W-:-:S05]  /*bdb0*/  FSEL R36, R12, RZ, P2 ;  /* 0x000000ff0c247208 */ /* 0x000fca0001000000 */
        /* <DEDUP_REMOVED lines=8> */
[-C--:B------:R-:W-:Y:S01]  /*be40*/  FFMA.FTZ R39, R39, R6.reuse, -R36 ;  /* 0x0000000627277223 */ /* 0x080fe20000010824 */
[----:B-1----:R-:W-:Y:S01]  /*be50*/  FFMA.FTZ R28, R65, R3, R180 ;  /* 0x00000003411c7223 */ /* 0x002fe200000100b4 */
[-CC-:B------:R-:W-:Y:S01]  /*be60*/  FFMA.FTZ R26, R171, R6.reuse, -R36.reuse ;  /* 0x00000006ab1a7223 */ /* 0x180fe20000010824 */
[-CC-:B------:R-:W-:Y:S01]  /*be70*/  FFMA.FTZ R173, R173, R6.reuse, -R36.reuse ;  /* 0x00000006adad7223 */ /* 0x180fe20000010824 */
[-C--:B------:R-:W-:Y:S01]  /*be80*/  FFMA.FTZ R175, R175, R6.reuse, -R36 ;  /* 0x00000006afaf7223 */ /* 0x080fe20000010824 */
[----:B------:R-:W-:Y:S01]  /*be90*/  FADD.FTZ R3, R27, R28 ;  /* 0x0000001c1b037221 */ /* 0x000fe20000010000 */
[--C-:B------:R-:W-:Y:S01]  /*bea0*/  FFMA.FTZ R28, R47, R6, -R36.reuse ;  /* 0x000000062f1c7223 */ /* 0x100fe20000010824 */
[----:B------:R-:W1:Y:S01]  /*beb0*/  MUFU.EX2 R12, R12 ;  /* 0x0000000c000c7308 */ /* 0x000e620000000800 */
[----:B------:R-:W-:Y:S01]  /*bec0*/  F2FP.F16.F32.PACK_AB R180, R27, R180 ;  /* 0x000000b41bb4723e */ /* 0x000fe200000000ff */
[----:B------:R-:W-:Y:S01]  /*bed0*/  FADD.FTZ R30, R182, R3 ;  /* 0x00000003b61e7221 */ /* 0x000fe20000010000 */
[-CC-:B------:R-:W-:Y:S01]  /*bee0*/  FFMA.FTZ R169, R181, R6.reuse, -R36.reuse ;  /* 0x00000006b5a97223 */ /* 0x180fe20000010824 */
[-CC-:B------:R-:W-:Y:S01]  /*bef0*/  FFMA.FTZ R171, R191, R6.reuse, -R36.reuse ;  /* 0x00000006bfab7223 */ /* 0x180fe20000010824 */
[-C--:B------:R-:W-:Y:S01]  /*bf00*/  FFMA.FTZ R165, R177, R6.reuse, -R36 ;  /* 0x00000006b1a57223 */ /* 0x080fe20000010824 */
[----:B------:R-:W-:Y:S01]  /*bf10*/  FADD.FTZ R3, R31, R30 ;  /* 0x0000001e1f037221 */ /* 0x000fe20000010000 */
        /* <DEDUP_REMOVED lines=21> */
[-C--:B------:R-:W-:Y:S01]  /*c070*/  FFMA.FTZ R57, R57, R6.reuse, -R36 ;  /* 0x0000000639397223 */ /* 0x080fe20000010824 */
[----:B-1----:R-:W-:Y:S01]  /*c080*/  F2FP.F16.F32.PACK_AB R181, R12, R69 ;  /* 0x000000450cb5723e */ /* 0x002fe200000000ff */
[----:B------:R-:W-:Y:S01]  /*c090*/  FADD.FTZ R3, R59, R32 ;  /* 0x000000203b037221 */ /* 0x000fe20000010000 */
[----:B------:R-:W-:Y:S01]  /*c0a0*/  FFMA.FTZ R32, R55, R6, -R36 ;  /* 0x0000000637207223 */ /* 0x000fe20000010824 */
[----:B------:R-:W-:Y:S01]  /*c0b0*/  MUFU.EX2 R35, R35 ;  /* 0x0000002300237308 */ /* 0x000fe20000000800 */
[----:B------:R-:W-:Y:S01]  /*c0c0*/  F2FP.F16.F32.PACK_AB R182, R31, R182 ;  /* 0x000000b61fb6723e */ /* 0x000fe200000000ff */
[----:B------:R-:W-:Y:S01]  /*c0d0*/  FADD.FTZ R34, R174, R3 ;  /* 0x00000003ae227221 */ /* 0x000fe20000010000 */
[----:B------:R-:W-:Y:S01]  /*c0e0*/  FSEL R3, R9, RZ, P2 ;  /* 0x000000ff09037208 */ /* 0x000fe20001000000 */
[----:B------:R-:W-:Y:S01]  /*c0f0*/  FMUL.FTZ R88, R88, R65 ;  /* 0x0000004158587220 */ /* 0x000fe20000410000 */
[----:B------:R-:W-:Y:S01]  /*c100*/  ISETP.GT.AND P2, PT, R7, UR40, PT ;  /* 0x0000002807007c0c */ /* 0x000fe2000bf44270 */
[----:B------:R-:W-:Y:S01]  /*c110*/  FADD.FTZ R47, R63, R34 ;  /* 0x000000223f2f7221 */ /* 0x000fe20000010000 */
[----:B------:R-:W-:-:S02]  /*c120*/  @!P1 VIADD R34, R38, 0x28860 ;  /* 0x0002886026229836 */ /* 0x000fc40000000000 */
[----:B------:R-:W-:Y:S01]  /*c130*/  FADD.FTZ R3, -R3, R10 ;  /* 0x0000000a03037221 */ /* 0x000fe20000010100 */
[----:B------:R-:W-:Y:S01]  /*c140*/  MUFU.EX2 R24, R24 ;  /* 0x0000001800187308 */ /* 0x000fe20000000800 */
[----:B------:R-:W-:Y:S01]  /*c150*/  FADD.FTZ R10, R168, R47 ;  /* 0x0000002fa80a7221 */ /* 0x000fe20000010000 */
[----:B------:R-:W-:Y:S01]  /*c160*/  F2FP.F16.F32.PACK_AB R176, R43, R176 ;  /* 0x000000b02bb0723e */ /* 0x000fe200000000ff */
[----:B------:R-:W-:Y:S01]  /*c170*/  FMUL.FTZ R3, R3, R6 ;  /* 0x0000000603037220 */ /* 0x000fe20000410000 */
[----:B------:R-:W-:Y:S01]  /*c180*/  @!P1 PRMT R34, RZ, 0x654, R34 ;  /* 0x00000654ff229816 */ /* 0x000fe20000000022 */
[----:B------:R-:W-:Y:S01]  /*c190*/  FADD.FTZ R47, R45, R10 ;  /* 0x0000000a2d2f7221 */ /* 0x000fe20000010000 */
[----:B------:R-:W-:Y:S01]  /*c1a0*/  F2FP.F16.F32.PACK_AB R178, R51, R178 ;  /* 0x000000b233b2723e */ /* 0x000fe200000000ff */
[-C--:B------:R-:W-:Y:S01]  /*c1b0*/  FMUL.FTZ R89, R89, R65.reuse ;  /* 0x0000004159597220 */ /* 0x080fe20000410000 */
[----:B------:R1:W2:Y:S01]  /*c1c0*/  MUFU.EX2 R10, R3 ;  /* 0x00000003000a7308 */ /* 0x0002a20000000800 */
[----:B------:R-:W-:Y:S01]  /*c1d0*/  FADD.FTZ R38, R170, R47 ;  /* 0x0000002faa267221 */ /* 0x000fe20000010000 */
[----:B------:R3:W-:Y:S01]  /*c1e0*/  @!P1 SYNCS.ARRIVE.TRANS64.RED.A1T0 RZ, [R34+URZ], RZ ;  /* 0x000000ff22ff99a7 */ /* 0x0007e2000810043f */
[----:B------:R-:W-:Y:S01]  /*c1f0*/  F2FP.F16.F32.PACK_AB R172, R59, R172 ;  /* 0x000000ac3bac723e */ /* 0x000fe200000000ff */
[-C--:B------:R-:W-:Y:S01]  /*c200*/  FMUL.FTZ R92, R92, R65.reuse ;  /* 0x000000415c5c7220 */ /* 0x080fe20000410000 */
[----:B------:R-:W-:Y:S01]  /*c210*/  FADD.FTZ R47, R41, R38 ;  /* 0x00000026292f7221 */ /* 0x000fe20000010000 */
[----:B------:R-:W-:Y:S01]  /*c220*/  F2FP.F16.F32.PACK_AB R174, R63, R174 ;  /* 0x000000ae3fae723e */ /* 0x000fe200000000ff */
[-C--:B------:R-:W-:Y:S01]  /*c230*/  FMUL.FTZ R93, R93, R65.reuse ;  /* 0x000000415d5d7220 */ /* 0x080fe20000410000 */
[----:B------:R-:W4:Y:S01]  /*c240*/  MUFU.EX2 R39, R39 ;  /* 0x0000002700277308 */ /* 0x000f220000000800 */
[----:B------:R-:W-:Y:S01]  /*c250*/  FADD.FTZ R38, R164, R47 ;  /* 0x0000002fa4267221 */ /* 0x000fe20000010000 */
[-CC-:B---3--:R-:W-:Y:S01]  /*c260*/  FFMA.FTZ R34, R167, R6.reuse, -R36.reuse ;  /* 0x00000006a7227223 */ /* 0x188fe20000010824 */
[----:B------:R-:W-:Y:S01]  /*c270*/  FFMA.FTZ R36, R87, R6, -R36 ;  /* 0x0000000657247223 */ /* 0x000fe20000010824 */
[----:B------:R-:W-:Y:S01]  /*c280*/  F2FP.F16.F32.PACK_AB R168, R45, R168 ;  /* 0x000000a82da8723e */ /* 0x000fe200000000ff */
[----:B-1----:R-:W-:Y:S01]  /*c290*/  FADD.FTZ R3, R37, R38 ;  /* 0x0000002625037221 */ /* 0x002fe20000010000 */
[----:B------:R-:W-:Y:S01]  /*c2a0*/  F2FP.F16.F32.PACK_AB R170, R41, R170 ;  /* 0x000000aa29aa723e */ /* 0x000fe200000000ff */
[-C--:B------:R-:W-:Y:S01]  /*c2b0*/  FMUL.FTZ R96, R96, R65.reuse ;  /* 0x0000004160607220 */ /* 0x080fe20000410000 */
[----:B------:R-:W1:Y:S01]  /*c2c0*/  MUFU.EX2 R158, R158 ;  /* 0x0000009e009e7308 */ /* 0x000e620000000800 */
[----:B------:R-:W-:Y:S01]  /*c2d0*/  FADD.FTZ R38, R166, R3 ;  /* 0x00000003a6267221 */ /* 0x000fe20000010000 */
[----:B--2---:R-:W-:Y:S01]  /*c2e0*/  FFMA.FTZ R3, R10, R2, R69 ;  /* 0x000000020a037223 */ /* 0x004fe20000010045 */
[-C--:B------:R-:W-:Y:S01]  /*c2f0*/  FMUL.FTZ R90, R90, R10.reuse ;  /* 0x0000000a5a5a7220 */ /* 0x080fe20000410000 */
[-C--:B------:R-:W-:Y:S01]  /*c300*/  FMUL.FTZ R91, R91, R10.reuse ;  /* 0x0000000a5b5b7220 */ /* 0x080fe20000410000 */
[----:B------:R-:W-:Y:S01]  /*c310*/  FADD.FTZ R47, R29, R38 ;  /* 0x000000261d2f7221 */ /* 0x000fe20000010000 */
[----:B------:R-:W-:Y:S01]  /*c320*/  FADD.FTZ R3, R12, R3 ;  /* 0x000000030c037221 */ /* 0x000fe20000010000 */
[----:B------:R-:W-:Y:S01]  /*c330*/  FMUL.FTZ R94, R94, R10 ;  /* 0x0000000a5e5e7220 */ /* 0x000fe20000410000 */
        /* <DEDUP_REMOVED lines=11> */
[-C--:B------:R-:W-:Y:S01]  /*c3f0*/  FMUL.FTZ R99, R99, R10.reuse ;  /* 0x0000000a63637220 */ /* 0x080fe20000410000 */
[-C--:B------:R-:W-:Y:S01]  /*c400*/  FMUL.FTZ R102, R102, R10.reuse ;  /* 0x0000000a66667220 */ /* 0x080fe20000410000 */
[----:B------:R-:W-:Y:S01]  /*c410*/  FADD.FTZ R27, R21, R38 ;  /* 0x00000026151b7221 */ /* 0x000fe20000010000 */
[----:B------:R-:W-:Y:S01]  /*c420*/  FADD.FTZ R3, R35, R2 ;  /* 0x0000000223037221 */ /* 0x000fe20000010000 */
[----:B------:R-:W-:Y:S01]  /*c430*/  FMUL.FTZ R103, R103, R10 ;  /* 0x0000000a67677220 */ /* 0x000fe20000410000 */
[----:B------:R-:W5:Y:S01]  /*c440*/  MUFU.EX2 R173, R173 ;  /* 0x000000ad00ad7308 */ /* 0x000f620000000800 */
[----:B------:R-:W-:Y:S01]  /*c450*/  FADD.FTZ R38, R156, R27 ;  /* 0x0000001b9c267221 */ /* 0x000fe20000010000 */
[----:B------:R-:W-:Y:S01]  /*c460*/  FADD.FTZ R2, R24, R3 ;  /* 0x0000000318027221 */ /* 0x000fe20000010000 */
[C---:B------:R-:W-:Y:S01]  /*c470*/  F2FP.F16.F32.PACK_AB R156, R13.reuse, R156 ;  /* 0x0000009c0d9c723e */ /* 0x040fe200000000ff */
[-C--:B------:R-:W-:Y:S01]  /*c480*/  FMUL.FTZ R106, R106, R10.reuse ;  /* 0x0000000a6a6a7220 */ /* 0x080fe20000410000 */
[----:B------:R-:W-:Y:S01]  /*c490*/  FADD.FTZ R27, R13, R38 ;  /* 0x000000260d1b7221 */ /* 0x000fe20000010000 */
[----:B----4-:R-:W-:Y:S01]  /*c4a0*/  FADD.FTZ R3, R39, R2 ;  /* 0x0000000227037221 */ /* 0x010fe20000010000 */
[-C--:B------:R-:W-:Y:S01]  /*c4b0*/  FMUL.FTZ R107, R107, R10.reuse ;  /* 0x0000000a6b6b7220 */ /* 0x080fe20000410000 */
[----:B------:R-:W4:Y:S01]  /*c4c0*/  MUFU.EX2 R152, R152 ;  /* 0x0000009800987308 */ /* 0x000f220000000800 */
[----:B-1----:R-:W-:Y:S01]  /*c4d0*/  FADD.FTZ R38, R158, R27 ;  /* 0x0000001b9e267221 */ /* 0x002fe20000010000 */
[----:B--2---:R-:W-:Y:S01]  /*c4e0*/  FADD.FTZ R2, R26, R3 ;  /* 0x000000031a027221 */ /* 0x004fe20000010000 */
[-C--:B------:R-:W-:Y:S01]  /*c4f0*/  FMUL.FTZ R110, R110, R10.reuse ;  /* 0x0000000a6e6e7220 */ /* 0x080fe20000410000 */
[-C--:B------:R-:W-:Y:S01]  /*c500*/  FMUL.FTZ R111, R111, R10.reuse ;  /* 0x0000000a6f6f7220 */ /* 0x080fe20000410000 */
[----:B---3--:R-:W-:Y:S01]  /*c510*/  FADD.FTZ R3, R61, R38 ;  /* 0x000000263d037221 */ /* 0x008fe20000010000 */
[-C--:B------:R-:W-:Y:S01]  /*c520*/  FMUL.FTZ R114, R114, R10.reuse ;  /* 0x0000000a72727220 */ /* 0x080fe20000410000 */
[-C--:B------:R-:W-:Y:S01]  /*c530*/  FMUL.FTZ R115, R115, R10.reuse ;  /* 0x0000000a73737220 */ /* 0x080fe20000410000 */
[----:B------:R-:W1:Y:S01]  /*c540*/  MUFU.EX2 R175, R175 ;  /* 0x000000af00af7308 */ /* 0x000e620000000800 */
[----:B-----5:R-:W-:Y:S01]  /*c550*/  FADD.FTZ R2, R173, R2 ;  /* 0x00000002ad027221 */ /* 0x020fe20000010000 */
[-C--:B------:R-:W-:Y:S01]  /*c560*/  FMUL.FTZ R118, R118, R10.reuse ;  /* 0x0000000a76767220 */ /* 0x080fe20000410000 */
[-C--:B------:R-:W-:Y:S01]  /*c570*/  FMUL.FTZ R119, R119, R10.reuse ;  /* 0x0000000a77777220 */ /* 0x080fe20000410000 */
[-C--:B------:R-:W-:Y:S01]  /*c580*/  FMUL.FTZ R122, R122, R10.reuse ;  /* 0x0000000a7a7a7220 */ /* 0x080fe20000410000 */
[-C--:B------:R-:W-:Y:S01]  /*c590*/  FMUL.FTZ R123, R123, R10.reuse ;  /* 0x0000000a7b7b7220 */ /* 0x080fe20000410000 */
[-C--:B------:R-:W-:Y:S01]  /*c5a0*/  FMUL.FTZ R126, R126, R10.reuse ;  /* 0x0000000a7e7e7220 */ /* 0x080fe20000410000 */
[-C--:B------:R-:W-:Y:S01]  /*c5b0*/  FMUL.FTZ R127, R127, R10.reuse ;  /* 0x0000000a7f7f7220 */ /* 0x080fe20000410000 */
[----:B------:R-:W2:Y:S01]  /*c5c0*/  MUFU.EX2 R28, R28 ;  /* 0x0000001c001c7308 */ /* 0x000ea20000000800 */
[----:B----4-:R-:W-:Y:S01]  /*c5d0*/  FADD.FTZ R38, R152, R3 ;  /* 0x0000000398267221 */ /* 0x010fe20000010000 */
        /* <DEDUP_REMOVED lines=23> */
[----:B---3--:R-:W-:Y:S01]  /*c750*/  FADD.FTZ R13, R169, R2 ;  /* 0x00000002a90d7221 */ /* 0x008fe20000010000 */
        /* <DEDUP_REMOVED lines=15> */
[----:B--2---:R-:W-:Y:S01]  /*c850*/  FADD.FTZ R13, R171, R2 ;  /* 0x00000002ab0d7221 */ /* 0x004fe20000010000 */
[-C--:B------:R-:W-:Y:S01]  /*c860*/  FMUL.FTZ R125, R125, R65.reuse ;  /* 0x000000417d7d7220 */ /* 0x080fe20000410000 */
[-C--:B------:R-:W-:Y:S01]  /*c870*/  FMUL.FTZ R128, R128, R65.reuse ;  /* 0x0000004180807220 */ /* 0x080fe20000410000 */
[-C--:B------:R-:W-:Y:S01]  /*c880*/  FMUL.FTZ R129, R129, R65.reuse ;  /* 0x0000004181817220 */ /* 0x080fe20000410000 */
[-C--:B------:R-:W-:Y:S01]  /*c890*/  FMUL.FTZ R132, R132, R65.reuse ;  /* 0x0000004184847220 */ /* 0x080fe20000410000 */
[-C--:B------:R-:W-:Y:S01]  /*c8a0*/  FMUL.FTZ R133, R133, R65.reuse ;  /* 0x0000004185857220 */ /* 0x080fe20000410000 */
[-C--:B------:R-:W-:Y:S01]  /*c8b0*/  FMUL.FTZ R136, R136, R65.reuse ;  /* 0x0000004188887220 */ /* 0x080fe20000410000 */
[----:B------:R-:W2:Y:S01]  /*c8c0*/  MUFU.EX2 R34, R34 ;  /* 0x0000002200227308 */ /* 0x000ea20000000800 */
        /* <DEDUP_REMOVED lines=9> */
[----:B------:R-:W-:Y:S01]  /*c960*/  FMUL.FTZ R149, R149, R65 ;  /* 0x0000004195957220 */ /* 0x000fe20000410000 */
[----:B------:R-:W-:Y:S01]  /*c970*/  F2FP.F16.F32.PACK_AB R183, R73, R14 ;  /* 0x0000000e49b7723e */ /* 0x000fe200000000ff */
[----:B------:R-:W-:Y:S01]  /*c980*/  VIADD R7, R7, 0xffffffff ;  /* 0xffffffff07077836 */ /* 0x000fe20000000000 */
[----:B------:R-:W-:Y:S01]  /*c990*/  F2FP.F16.F32.PACK_AB R177, R35, R20 ;  /* 0x0000001423b1723e */ /* 0x000fe200000000ff */
[----:B------:R-:W-:Y:S01]  /*c9a0*/  IMAD.MOV.U32 R12, RZ, RZ, R0 ;  /* 0x000000ffff0c7224 */ /* 0x000fe200078e0000 */
[----:B------:R-:W-:Y:S01]  /*c9b0*/  F2FP.F16.F32.PACK_AB R173, R173, R26 ;  /* 0x0000001aadad723e */ /* 0x000fe200000000ff */
[----:B------:R1:W4:Y:S01]  /*c9c0*/  MUFU.EX2 R40, R179 ;  /* 0x000000b300287308 */ /* 0x0003220000000800 */
[----:B--2---:R-:W-:Y:S01]  /*c9d0*/  FADD.FTZ R13, R34, R13 ;  /* 0x0000000d220d7221 */ /* 0x004fe20000010000 */
[----:B------:R-:W-:Y:S01]  /*c9e0*/  F2FP.F16.F32.PACK_AB R175, R28, R175 ;  /* 0x000000af1caf723e */ /* 0x000fe200000000ff */
[----:B------:R-:W-:Y:S01]  /*c9f0*/  IMAD.MOV.U32 R10, RZ, RZ, R9 ;  /* 0x000000ffff0a7224 */ /* 0x000fe200078e0009 */
[----:B------:R-:W-:-:S02]  /*ca00*/  F2FP.F16.F32.PACK_AB R169, R30, R169 ;  /* 0x000000a91ea9723e */ /* 0x000fc400000000ff */
[----:B------:R-:W-:Y:S02]  /*ca10*/  F2FP.F16.F32.PACK_AB R171, R32, R171 ;  /* 0x000000ab20ab723e */ /* 0x000fe400000000ff */
[----:B------:R-:W2:Y:S01]  /*ca20*/  MUFU.EX2 R154, R154 ;  /* 0x0000009a009a7308 */ /* 0x000ea20000000800 */
[C---:B---3--:R-:W-:Y:S01]  /*ca30*/  FADD.FTZ R15, R25.reuse, R38 ;  /* 0x00000026190f7221 */ /* 0x048fe20000010000 */
[----:B------:R-:W-:Y:S02]  /*ca40*/  F2FP.F16.F32.PACK_AB R152, R25, R152 ;  /* 0x000000981998723e */ /* 0x000fe400000000ff */
[----:B-1----:R-:W-:Y:S02]  /*ca50*/  F2FP.F16.F32.PACK_AB R179, R39, R24 ;  /* 0x0000001827b3723e */ /* 0x002fe400000000ff */
[----:B------:R-:W-:Y:S02]  /*ca60*/  F2FP.F16.F32.PACK_AB R165, R34, R165 ;  /* 0x000000a522a5723e */ /* 0x000fe400000000ff */
[----:B------:R-:W1:Y:S01]  /*ca70*/  MUFU.EX2 R157, R157 ;  /* 0x0000009d009d7308 */ /* 0x000e620000000800 */
[----:B----4-:R-:W-:-:S07]  /*ca80*/  FADD.FTZ R13, R40, R13 ;  /* 0x0000000d280d7221 */ /* 0x010fce0000010000 */
        /* <DEDUP_REMOVED lines=11> */
[C---:B-1----:R-:W-:Y:S01]  /*cb40*/  FADD.FTZ R13, R67.reuse, R13 ;  /* 0x0000000d430d7221 */ /* 0x042fe20000010000 */
[----:B------:R-:W-:-:S06]  /*cb50*/  F2FP.F16.F32.PACK_AB R161, R67, R42 ;  /* 0x0000002a43a1723e */ /* 0x000fcc00000000ff */
        /* <DEDUP_REMOVED lines=19> */
[----:B------:R-:W-:-:S03]  /*cc90*/  F2FP.F16.F32.PACK_AB R153, R83, R46 ;  /* 0x0000002e5399723e */ /* 0x000fc600000000ff */
[----:B-1----:R-:W-:-:S04]  /*cca0*/  FADD.FTZ R13, R48, R13 ;  /* 0x0000000d300d7221 */ /* 0x002fc80000010000 */
[C---:B---3--:R-:W-:Y:S01]  /*ccb0*/  FADD.FTZ R2, R36.reuse, R13 ;  /* 0x0000000d24027221 */ /* 0x048fe20000010000 */
[----:B------:R-:W-:Y:S01]  /*ccc0*/  F2FP.F16.F32.PACK_AB R155, R36, R48 ;  /* 0x00000030249b723e */ /* 0x000fe200000000ff */
[----:B------:R-:W-:Y:S06]  /*ccd0*/  @P2 BRA `(.L_x_6464) ;  /* 0xffffffd000102947 */ /* 0x000fec000383ffff */
.L_x_6447:
[----:B------:R-:W-:Y:S06]  /*cce0*/  BAR.ARV 0x8, 0x120 ;  /* 0x0204800000007b1d */ /* 0x000fec0000002000 */
[----:B------:R-:W-:Y:S05]  /*ccf0*/  @!P0 BRA `(.L_x_6465) ;  /* 0x0000000000048947 */ /* 0x000fea0003800000 */
[----:B------:R-:W-:Y:S01]  /*cd00*/  BPT.TRAP 0x1 ;  /* 0x000000040000795c */ /* 0x000fe20000300000 */
.L_x_6465:
[----:B------:R-:W-:Y:S01]  /*cd10*/  ULEA UR5, UR37, UR39, 0x3 ;  /* 0x0000002725057291 */ /* 0x000fe2000f8e183f */
[----:B------:R-:W-:-:S05]  /*cd20*/  IMAD.U32 R4, RZ, RZ, UR36 ;  /* 0x00000024ff047e24 */ /* 0x000fca000f8e00ff */
[----:B------:R-:W-:-:S04]  /*cd30*/  SHF.L.U32 R4, R4, 0x1f, RZ ;  /* 0x0000001f04047819 */ /* 0x000fc800000006ff */
[----:B------:R1:W2:Y:S01]  /*cd40*/  SYNCS.PHASECHK.TRANS64.TRYWAIT P2, [UR5+0x28850], R4 ;  /* 0x02885004ff0075a7 */ /* 0x0002a20008040145 */
[----:B------:R-:W-:Y:S05]  /*cd50*/  @!P0 BRA `(.L_x_6466) ;  /* 0x0000000000048947 */ /* 0x000fea0003800000 */
[----:B------:R-:W-:Y:S01]  /*cd60*/  BPT.TRAP 0x1 ;  /* 0x000000040000795c */ /* 0x000fe20000300000 */
.L_x_6466:
[----:B--2---:R-:W-:Y:S05]  /*cd70*/  @P2 BRA `(.L_x_6467) ;  /* 0x0000000000082947 */ /* 0x004fea0003800000 */
[----:B------:R-:W2:Y:S02]  /*cd80*/  SYNCS.PHASECHK.TRANS64.TRYWAIT P0, [UR5+0x28850], R4 ;  /* 0x02885004ff0075a7 */ /* 0x000ea40008000145 */
[----:B--2---:R-:W-:Y:S05]  /*cd90*/  @!P0 BRA `(.L_x_6468) ;  /* 0x00000050000c8947 */ /* 0x004fea0003800000 */
.L_x_6467:
[----:B------:R-:W-:Y:S01]  /*cda0*/  UIADD3 UR39, UR39, 0x400, URZ ;  /* 0x0000040027277890 */ /* 0x000fe2000fffe03f */
[----:B------:R-:W-:Y:S01]  /*cdb0*/  WARPGROUP.ARRIVE ;  /* 0x00000000000079c5 */ /* 0x000fe20000000000 */
[----:B------:R-:W-:Y:S01]  /*cdc0*/  UMOV UR7, 0x40000040 ;  /* 0x4000004000077882 */ /* 0x000fe20000000000 */
[----:B--2---:R-:W2:Y:S01]  /*cdd0*/  SHFL.BFLY PT, R5, R2, 0x2, 0x1f ;  /* 0x0c401f0002057f89 */ /* 0x004ea200000e0000 */
[----:B------:R-:W-:Y:S01]  /*cde0*/  USHF.R.U32.HI UR39, URZ, 0x4, UR39 ;  /* 0x000000043f277899 */ /* 0x000fe20008011627 */
[----:B------:R-:W-:Y:S01]  /*cdf0*/  IMAD.U32 R14, RZ, RZ, UR5 ;  /* 0x00000005ff0e7e24 */ /* 0x000fe2000f8e00ff */
[----:B------:R-:W-:Y:S01]  /*ce00*/  UIADD3 UR46, UR46, 0x1, URZ ;  /* 0x000000012e2e7890 */ /* 0x000fe2000fffe03f */
[----:B-1----:R-:W1:Y:S01]  /*ce10*/  SHFL.BFLY PT, R4, R3, 0x2, 0x1f ;  /* 0x0c401f0003047f89 */ /* 0x002e6200000e0000 */
[----:B------:R-:W-:Y:S01]  /*ce20*/  ULOP3.LUT UR39, UR39, 0x3fff, URZ, 0xc0, !UPT ;  /* 0x00003fff27277892 */ /* 0x000fe2000f8ec03f */
[----:B------:R-:W-:-:S03]  /*ce30*/  IMAD.MOV.U32 R10, RZ, RZ, RZ ;  /* 0x000000ffff0a7224 */ /* 0x000fc600078e00ff */
[----:B------:R-:W-:-:S04]  /*ce40*/  ULOP3.LUT UR4, UR39, 0x4000000, URZ, 0xfc, !UPT ;  /* 0x0400000027047892 */ /* 0x000fc8000f8efc3f */
[----:B------:R-:W-:Y:S02]  /*ce50*/  ULEA UR4, UR37, UR4, 0xb ;  /* 0x0000000425047291 */ /* 0x000fe4000f8e583f */
[----:B------:R-:W-:-:S04]  /*ce60*/  UIADD3 UR37, UR37, 0x1, URZ ;  /* 0x0000000125257890 */ /* 0x000fc8000fffe03f */
[----:B------:R-:W-:Y:S01]  /*ce70*/  UISETP.NE.AND UP0, UPT, UR37, 0x2, UPT ;  /* 0x000000022500788c */ /* 0x000fe2000bf05270 */
[----:B------:R-:W-:Y:S02]  /*ce80*/  UMOV UR6, UR4 ;  /* 0x0000000400067c82 */ /* 0x000fe40008000000 */
[----:B------:R-:W-:Y:S01]  /*ce90*/  HGMMA.64x128x16.F32 R88, R180, gdesc[UR4].tnspB, R88, gsb0 ;  /* 0x41e00004b4587df0 */ /* 0x000fe20008000858 */
[----:B------:R-:W-:Y:S01]  /*cea0*/  UIADD3 UR6, UR4, 0x80, URZ ;  /* 0x0000008004067890 */ /* 0x000fe2000fffe03f */
[----:B--2---:R-:W-:Y:S01]  /*ceb0*/  FADD.FTZ R7, R5, R2 ;  /* 0x0000000205077221 */ /* 0x004fe20000010000 */
[----:B------:R-:W-:Y:S01]  /*cec0*/  UMOV UR7, 0x40000040 ;  /* 0x4000004000077882 */ /* 0x000fe20000000000 */
[----:B------:R-:W-:Y:S02]  /*ced0*/  IMAD.MOV.U32 R2, RZ, RZ, -0x800000 ;  /* 0xff800000ff027424 */ /* 0x000fe400078e00ff */
[----:B-1----:R-:W-:Y:S01]  /*cee0*/  FADD.FTZ R4, R4, R3 ;  /* 0x0000000304047221 */ /* 0x002fe20000010000 */
[----:B------:R-:W-:Y:S01]  /*cef0*/  IMAD.MOV.U32 R3, RZ, RZ, -0x800000 ;  /* 0xff800000ff037424 */ /* 0x000fe200078e00ff */
[----:B------:R-:W1:Y:S01]  /*cf00*/  SHFL.BFLY PT, R8, R7, 0x1, 0x1f ;  /* 0x0c201f0007087f89 */ /* 0x000e6200000e0000 */
[----:B------:R-:W-:-:S03]  /*cf10*/  USEL UR37, UR37, URZ, UP0 ;  /* 0x0000003f25257287 */ /* 0x000fc60008000000 */
[----:B------:R-:W2:Y:S01]  /*cf20*/  SHFL.BFLY PT, R5, R4, 0x1, 0x1f ;  /* 0x0c201f0004057f89 */ /* 0x000ea200000e0000 */
[----:B-1----:R-:W-:Y:S01]  /*cf30*/  FADD.FTZ R13, R7, R8 ;  /* 0x00000008070d7221 */ /* 0x002fe20000010000 */
[----:B--2---:R-:W-:-:S04]  /*cf40*/  FADD.FTZ R12, R4, R5 ;  /* 0x00000005040c7221 */ /* 0x004fc80000010000 */
[----:B------:R-:W-:Y:S01]  /*cf50*/  FSETP.NE.FTZ.AND P2, PT, R13, RZ, PT ;  /* 0x000000ff0d00720b */ /* 0x000fe20003f55000 */
[----:B------:R-:W-:Y:S01]  /*cf60*/  IMAD.MOV.U32 R5, RZ, RZ, RZ ;  /* 0x000000ffff057224 */ /* 0x000fe200078e00ff */
[----:B------:R-:W-:-:S11]  /*cf70*/  FSETP.NE.FTZ.AND P0, PT, R12, RZ, PT ;  /* 0x000000ff0c00720b */ /* 0x000fd60003f15000 */
[----:B------:R-:W1:Y:S01]  /*cf80*/  @P2 MUFU.LG2 R11, R13 ;  /* 0x0000000d000b2308 */ /* 0x000e620000000c00 */
[C---:B------:R-:W-:Y:S01]  /*cf90*/  @P2 FMUL.FTZ R15, R6.reuse, 0.69314718246459960938 ;  /* 0x3f317218060f2820 */ /* 0x040fe20000410000 */
[----:B------:R-:W-:Y:S01]  /*cfa0*/  @P0 FMUL.FTZ R7, R6, 0.69314718246459960938 ;  /* 0x3f31721806070820 */ /* 0x000fe20000410000 */
[----:B------:R-:W-:-:S05]  /*cfb0*/  @!P1 VIADD R6, R14, 0x28860 ;  /* 0x000288600e069836 */ /* 0x000fca0000000000 */
        /* <DEDUP_REMOVED lines=40> */
[----:B------:R-:W-:-:S04]  /*d240*/  USEL UR4, URZ, 0x1, UP0 ;  /* 0x000000013f047887 */ /* 0x000fc80008000000 */
[----:B------:R-:W-:Y:S01]  /*d250*/  ULOP3.LUT UR36, UR36, UR4, URZ, 0x3c, !UPT ;  /* 0x0000000424247292 */ /* 0x000fe2000f8e3c3f */
[----:B------:R-:W-:Y:S02]  /*d260*/  WARPGROUP.DEPBAR.LE gsb0, 0x0 ;  /* 0x00008000000079c5 */ /* 0x000fe40000010000 */
[----:B------:R-:W-:-:S06]  /*d270*/  WARPGROUP.ARRIVE ;  /* 0x00000000000079c5 */ /* 0x000fcc0000000000 */
[----:B------:R-:W-:Y:S03]  /*d280*/  HGMMA.64x128x16.F32 R88, R152, gdesc[UR4].tnspB, R88, gsb0 ;  /* 0x41e0000498587df0 */ /* 0x000fe60008000858 */
[----:B------:R-:W-:Y:S02]  /*d290*/  WARPGROUP.DEPBAR.LE gsb0, 0x0 ;  /* 0x00008000000079c5 */ /* 0x000fe40000010000 */
[----:B------:R2:W-:Y:S01]  /*d2a0*/  @!P1 SYNCS.ARRIVE.TRANS64.RED.A1T0 RZ, [R4+URZ], RZ ;  /* 0x000000ff04ff99a7 */ /* 0x0005e2000810043f */
[-C--:B---3--:R-:W-:Y:S01]  /*d2b0*/  FMUL.FTZ R0, R88, R5.reuse ;  /* 0x0000000558007220 */ /* 0x088fe20000410000 */
        /* <DEDUP_REMOVED lines=63> */
.L_x_6398:
        /* <DEDUP_REMOVED lines=11> */
[----:B------:R-:W-:Y:S01]  /*d760*/  VIADD R31, R187, UR42 ;  /* 0x0000002abb1f7c36 */ /* 0x000fe20008000000 */
[C---:B------:R-:W-:Y:S01]  /*d770*/  IADD3 R21, P5, R18.reuse, 0x60, RZ ;  /* 0x0000006012157810 */ /* 0x040fe20007fbe0ff */
[----:B------:R-:W-:Y:S01]  /*d780*/  USHF.R.S32.HI UR5, URZ, 0x1f, UR43 ;  /* 0x0000001f3f057899 */ /* 0x000fe2000801142b */
[C---:B------:R-:W-:Y:S01]  /*d790*/  IADD3 R15, P4, R18.reuse, 0x4000, RZ ;  /* 0x00004000120f7810 */ /* 0x040fe20007f9e0ff */
[----:B------:R-:W-:Y:S01]  /*d7a0*/  VIADD R4, R31, 0x8 ;  /* 0x000000081f047836 */ /* 0x000fe20000000000 */
[----:B------:R-:W-:Y:S01]  /*d7b0*/  LOP3.LUT R5, R18, 0x380, RZ, 0xc0, !PT ;  /* 0x0000038012057812 */ /* 0x000fe200078ec0ff */
[----:B------:R-:W1:Y:S01]  /*d7c0*/  LDC.64 R32, c[0x0][0xb78] ;  /* 0x0002de00ff207b82 */ /* 0x000e620000000a00 */
[----:B------:R-:W-:Y:S01]  /*d7d0*/  LOP3.LUT R26, R27, 0x380, RZ, 0xc0, !PT ;  /* 0x000003801b1a7812 */ /* 0x000fe200078ec0ff */
[----:B------:R-:W-:Y:S01]  /*d7e0*/  ULDC UR10, c[0x0][0xa88] ;  /* 0x0002a200000a7ab9 */ /* 0x000fe20000000800 */
[----:B------:R-:W-:Y:S01]  /*d7f0*/  LOP3.LUT R24, R25, 0x380, RZ, 0xc0, !PT ;  /* 0x0000038019187812 */ /* 0x000fe200078ec0ff */
[----:B------:R-:W-:Y:S01]  /*d800*/  ULDC.64 UR8, c[0x0][0xb70] ;  /* 0x0002dc0000087ab9 */ /* 0x000fe20000000a00 */
[----:B------:R-:W-:Y:S01]  /*d810*/  LOP3.LUT R20, R21, 0x380, RZ, 0xc0, !PT ;  /* 0x0000038015147812 */ /* 0x000fe200078ec0ff */
[----:B------:R-:W-:Y:S01]  /*d820*/  UIMAD UR5, UR5, UR8, URZ ;  /* 0x00000008050572a4 */ /* 0x000fe2000f8e023f */
[----:B------:R-:W-:Y:S01]  /*d830*/  LOP3.LUT R14, R15, 0x380, RZ, 0xc0, !PT ;  /* 0x000003800f0e7812 */ /* 0x000fe200078ec0ff */
[----:B------:R-:W-:Y:S01]  /*d840*/  UIMAD.WIDE.U32 UR6, UR43, UR8, URZ ;  /* 0x000000082b0672a5 */ /* 0x000fe2000f8e003f */
[----:B------:R-:W-:Y:S01]  /*d850*/  LOP3.LUT P0, RZ, R186, 0x3, RZ, 0xc0, !PT ;  /* 0x00000003baff7812 */ /* 0x000fe2000780c0ff */
[----:B------:R-:W-:Y:S01]  /*d860*/  UIMAD UR5, UR43, UR9, UR5 ;  /* 0x000000092b0572a4 */ /* 0x000fe2000f8e0205 */
[----:B------:R-:W-:Y:S01]  /*d870*/  SHF.R.U64 R5, R5, 0x3, RZ ;  /* 0x0000000305057819 */ /* 0x000fe200000012ff */
[----:B------:R-:W-:Y:S01]  /*d880*/  USHF.R.S32.HI UR8, URZ, 0x1f, UR44 ;  /* 0x0000001f3f087899 */ /* 0x000fe2000801142c */
[----:B------:R-:W-:Y:S01]  /*d890*/  SHF.R.U64 R26, R26, 0x3, RZ ;  /* 0x000000031a1a7819 */ /* 0x000fe200000012ff */
[----:B------:R-:W-:Y:S01]  /*d8a0*/  UIADD3 UR5, UR7, UR5, URZ ;  /* 0x0000000507057290 */ /* 0x000fe2000fffe03f */
[----:B------:R-:W-:-:S02]  /*d8b0*/  SHF.R.U64 R24, R24, 0x3, RZ ;  /* 0x0000000318187819 */ /* 0x000fc400000012ff */
[----:B------:R-:W-:Y:S02]  /*d8c0*/  SHF.R.U64 R20, R20, 0x3, RZ ;  /* 0x0000000314147819 */ /* 0x000fe400000012ff */
[----:B------:R-:W-:Y:S02]  /*d8d0*/  SHF.R.U64 R14, R14, 0x3, RZ ;  /* 0x000000030e0e7819 */ /* 0x000fe400000012ff */
[----:B------:R-:W-:Y:S02]  /*d8e0*/  ISETP.GE.OR P1, PT, R4, UR10, P0 ;  /* 0x0000000a04007c0c */ /* 0x000fe40008726670 */
[----:B------:R-:W-:Y:S01]  /*d8f0*/  LOP3.LUT R4, R5, R18, RZ, 0x3c, !PT ;  /* 0x0000001205047212 */ /* 0x000fe200078e3cff */
[--C-:B------:R-:W-:Y:S01]  /*d900*/  IMAD.MOV.U32 R5, RZ, RZ, R19.reuse ;  /* 0x000000ffff057224 */ /* 0x100fe200078e0013 */
[----:B------:R-:W-:Y:S01]  /*d910*/  LOP3.LUT R26, R26, R27, RZ, 0x3c, !PT ;  /* 0x0000001b1a1a7212 */ /* 0x000fe200078e3cff */
[--C-:B------:R-:W-:Y:S01]  /*d920*/  IMAD.X R27, RZ, RZ, R19.reuse, P2 ;  /* 0x000000ffff1b7224 */ /* 0x100fe200010e0613 */
[----:B------:R-:W-:Y:S01]  /*d930*/  LOP3.LUT R24, R24, R25, RZ, 0x3c, !PT ;  /* 0x0000001918187212 */ /* 0x000fe200078e3cff */
[----:B------:R-:W-:Y:S01]  /*d940*/  IMAD.X R25, RZ, RZ, R19, P6 ;  /* 0x000000ffff197224 */ /* 0x000fe200030e0613 */
[----:B------:R-:W-:-:S02]  /*d950*/  LOP3.LUT R20, R20, R21, RZ, 0x3c, !PT ;  /* 0x0000001514147212 */ /* 0x000fc400078e3cff */
[----:B------:R-:W-:Y:S02]  /*d960*/  LOP3.LUT R14, R14, R15, RZ, 0x3c, !PT ;  /* 0x0000000f0e0e7212 */ /* 0x000fe400078e3cff */
[C---:B------:R-:W-:Y:S02]  /*d970*/  IADD3 R15, P2, R18.reuse, 0x4040, RZ ;  /* 0x00004040120f7810 */ /* 0x040fe40007f5e0ff */
[C---:B------:R-:W-:Y:S02]  /*d980*/  IADD3 R21, P6, R18.reuse, 0x4060, RZ ;  /* 0x0000406012157810 */ /* 0x040fe40007fde0ff */
[----:B------:R-:W-:Y:S02]  /*d990*/  MOV R11, R4 ;  /* 0x00000004000b7202 */ /* 0x000fe40000000f00 */
[----:B------:R-:W-:Y:S02]  /*d9a0*/  IADD3 R13, P3, R18, 0x4020, RZ ;  /* 0x00004020120d7810 */ /* 0x000fe40007f7e0ff */
[----:B------:R-:W-:-:S02]  /*d9b0*/  LOP3.LUT R10, R15, 0x380, RZ, 0xc0, !PT ;  /* 0x000003800f0a7812 */ /* 0x000fc400078ec0ff */
[----:B------:R-:W-:Y:S02]  /*d9c0*/  LOP3.LUT R8, R21, 0x380, RZ, 0xc0, !PT ;  /* 0x0000038015087812 */ /* 0x000fe400078ec0ff */
[----:B------:R-:W-:Y:S02]  /*d9d0*/  F2FP.F16.F32.PACK_AB R4, R89, R0 ;  /* 0x000000005904723e */ /* 0x000fe400000000ff */
[----:B------:R-:W-:Y:S02]  /*d9e0*/  F2FP.F16.F32.PACK_AB R5, R91, R90 ;  /* 0x0000005a5b05723e */ /* 0x000fe400000000ff */
[----:B------:R-:W-:Y:S01]  /*d9f0*/  F2FP.F16.F32.PACK_AB R6, R6, R9 ;  /* 0x000000090606723e */ /* 0x000fe200000000ff */
[----:B------:R-:W-:Y:S01]  /*da00*/  IMAD.X R9, RZ, RZ, R19, P6 ;  /* 0x000000ffff097224 */ /* 0x000fe200030e0613 */
[----:B------:R-:W-:Y:S02]  /*da10*/  F2FP.F16.F32.PACK_AB R7, R7, R94 ;  /* 0x0000005e0707723e */ /* 0x000fe400000000ff */
[----:B------:R-:W-:-:S02]  /*da20*/  LOP3.LUT R12, R13, 0x380, RZ, 0xc0, !PT ;  /* 0x000003800d0c7812 */ /* 0x000fc400078ec0ff */
[----:B------:R-:W-:Y:S01]  /*da30*/  SHF.R.U64 R10, R10, 0x3, RZ ;  /* 0x000000030a0a7819 */ /* 0x000fe200000012ff */
[----:B------:R2:W-:Y:S01]  /*da40*/  STSM.16.M88.4 [R11], R4 ;  /* 0x000000040b007844 */ /* 0x0005e20000000200 */
[----:B------:R-:W-:Y:S02]  /*da50*/  SHF.R.U64 R8, R8, 0x3, RZ ;  /* 0x0000000308087819 */ /* 0x000fe400000012ff */
[----:B------:R-:W-:Y:S02]  /*da60*/  SHF.R.U64 R12, R12, 0x3, RZ ;  /* 0x000000030c0c7819 */ /* 0x000fe400000012ff */
[----:B------:R-:W-:Y:S01]  /*da70*/  LOP3.LUT R10, R10, R15, RZ, 0x3c, !PT ;  /* 0x0000000f0a0a7212 */ /* 0x000fe200078e3cff */
[--C-:B------:R-:W-:Y:S01]  /*da80*/  IMAD.X R15, RZ, RZ, R19.reuse, P4 ;  /* 0x000000ffff0f7224 */ /* 0x100fe200020e0613 */
[----:B------:R-:W-:Y:S01]  /*da90*/  LOP3.LUT R8, R8, R21, RZ, 0x3c, !PT ;  /* 0x0000001508087212 */ /* 0x000fe200078e3cff */
[----:B------:R-:W-:Y:S01]  /*daa0*/  IMAD.X R21, RZ, RZ, R19, P5 ;  /* 0x000000ffff157224 */ /* 0x000fe200028e0613 */
[----:B------:R-:W-:-:S02]  /*dab0*/  MOV R28, R24 ;  /* 0x00000018001c7202 */ /* 0x000fc40000000f00 */
[----:B------:R-:W-:Y:S01]  /*dac0*/  LOP3.LUT R12, R12, R13, RZ, 0x3c, !PT ;  /* 0x0000000d0c0c7212 */ /* 0x000fe200078e3cff */
[--C-:B------:R-:W-:Y:S01]  /*dad0*/  IMAD.X R13, RZ, RZ, R19.reuse, P3 ;  /* 0x000000ffff0d7224 */ /* 0x100fe200018e0613 */
[----:B------:R-:W-:Y:S02]  /*dae0*/  MOV R29, R26 ;  /* 0x0000001a001d7202 */ /* 0x000fe40000000f00 */
[----:B------:R-:W-:Y:S01]  /*daf0*/  MOV R27, R20 ;  /* 0x00000014001b7202 */ /* 0x000fe20000000f00 */
[----:B--2---:R-:W-:Y:S01]  /*db00*/  IMAD.X R11, RZ, RZ, R19, P2 ;  /* 0x000000ffff0b7224 */ /* 0x004fe200010e0613 */
[----:B------:R-:W-:Y:S01]  /*db10*/  F2FP.F16.F32.PACK_AB R4, R97, R96 ;  /* 0x000000606104723e */ /* 0x000fe200000000ff */
[----:B------:R-:W-:Y:S01]  /*db20*/  IMAD.U32 R21, RZ, RZ, UR7 ;  /* 0x00000007ff157e24 */ /* 0x000fe2000f8e00ff */
[----:B------:R-:W-:Y:S01]  /*db30*/  F2FP.F16.F32.PACK_AB R5, R99, R98 ;  /* 0x000000626305723e */ /* 0x000fe200000000ff */
[----:B------:R-:W-:Y:S01]  /*db40*/  IMAD.U32 R20, RZ, RZ, UR6 ;  /* 0x00000006ff147e24 */ /* 0x000fe2000f8e00ff */
[----:B------:R-:W-:Y:S01]  /*db50*/  MOV R24, R10 ;  /* 0x0000000a00187202 */ /* 0x000fe20000000f00 */
[C---:B-1----:R-:W-:Y:S01]  /*db60*/  IMAD R10, R32.reuse, UR8, RZ ;  /* 0x00000008200a7c24 */ /* 0x042fe2000f8e02ff */
[----:B------:R-:W-:Y:S01]  /*db70*/  F2FP.F16.F32.PACK_AB R6, R101, R100 ;  /* 0x000000646506723e */ /* 0x000fe200000000ff */
[----:B------:R-:W-:Y:S01]  /*db80*/  IMAD.U32 R21, RZ, RZ, UR5 ;  /* 0x00000005ff157e24 */ /* 0x000fe2000f8e00ff */
[----:B------:R-:W-:Y:S01]  /*db90*/  F2FP.F16.F32.PACK_AB R7, R103, R102 ;  /* 0x000000666707723e */ /* 0x000fe200000000ff */
[----:B------:R-:W-:Y:S01]  /*dba0*/  IMAD R30, R33, UR44, R10 ;  /* 0x0000002c211e7c24 */ /* 0x000fe2000f8e020a */
[----:B------:R-:W-:Y:S01]  /*dbb0*/  MOV R0, R8 ;  /* 0x0000000800007202 */ /* 0x000fe20000000f00 */
[----:B------:R-:W-:Y:S01]  /*dbc0*/  IMAD.WIDE.U32 R20, R32, UR44, R20 ;  /* 0x0000002c20147c25 */ /* 0x000fe2000f8e0014 */
[----:B------:R-:W-:Y:S01]  /*dbd0*/  MOV R26, R14 ;  /* 0x0000000e001a7202 */ /* 0x000fe20000000f00 */
[----:B------:R1:W-:Y:S01]  /*dbe0*/  STSM.16.M88.4 [R29], R4 ;  /* 0x000000041d007844 */ /* 0x0003e20000000200 */
[----:B------:R-:W-:Y:S01]  /*dbf0*/  MOV R25, R12 ;  /* 0x0000000c00197202 */ /* 0x000fe20000000f00 */
[----:B------:R-:W-:Y:S01]  /*dc00*/  ULDC.64 UR6, c[0x0][0xb40] ;  /* 0x0002d00000067ab9 */ /* 0x000fe20000000a00 */
        /* <DEDUP_REMOVED lines=29> */
[----:B-1----:R-:W-:Y:S02]  /*dde0*/  SHF.R.S32.HI R5, RZ, 0x1f, R31 ;  /* 0x0000001fff057819 */ /* 0x002fe4000001141f */
[C---:B------:R-:W-:Y:S01]  /*ddf0*/  IADD3 R6, P2, R31.reuse, R20, RZ ;  /* 0x000000141f067210 */ /* 0x040fe20007f5e0ff */
[----:B------:R-:W-:Y:S01]  /*de00*/  STSM.16.M88.4 [R0], R144 ;  /* 0x0000009000007844 */ /* 0x000fe20000000200 */
[----:B------:R-:W-:-:S02]  /*de10*/  ISETP.GE.OR P0, PT, R31, UR10, P0 ;  /* 0x0000000a1f007c0c */ /* 0x000fc40008706670 */
        /* <DEDUP_REMOVED lines=35> */
.L_x_6472:
[----:B------:R-:W-:Y:S05]  /*e050*/  BSYNC B0 ;  /* 0x0000000000007941 */ /* 0x000fea0003800000 */
.L_x_6471:
[----:B------:R-:W-:Y:S05]  /*e060*/  BRA `(.L_x_6470) ;  /* 0x00000008001c7947 */ /* 0x000fea0003800000 */
.L_x_6469:
        /* <DEDUP_REMOVED lines=10> */
[----:B------:R-:W-:Y:S01]  /*e110*/  IMAD.U32 R2, RZ, RZ, UR42 ;  /* 0x0000002aff027e24 */ /* 0x000fe2000f8e00ff */
[----:B------:R-:W-:-:S04]  /*e120*/  ULDC UR5, c[0x0][0xa88] ;  /* 0x0002a20000057ab9 */ /* 0x000fc80000000800 */
        /* <DEDUP_REMOVED lines=19> */
.L_x_6474:
[----:B------:R-:W-:Y:S05]  /*e260*/  BSYNC B0 ;  /* 0x0000000000007941 */ /* 0x000fea0003800000 */
.L_x_6473:
[----:B------:R-:W-:Y:S01]  /*e270*/  ULDC UR5, c[0x0][0xa88] ;  /* 0x0002a20000057ab9 */ /* 0x000fe20000000800 */
[C---:B--2---:R-:W-:Y:S01]  /*e280*/  IMAD R0, R6.reuse, UR6, RZ ;  /* 0x0000000606007c24 */ /* 0x044fe2000f8e02ff */
[----:B------:R-:W-:Y:S01]  /*e290*/  UIADD3 UR42, -UR42, UR5, URZ ;  /* 0x000000052a2a7290 */ /* 0x000fe2000fffe13f */
[----:B----4-:R-:W-:Y:S01]  /*e2a0*/  IMAD.WIDE.U32 R2, R6, UR43, R22 ;  /* 0x0000002b06027c25 */ /* 0x010fe2000f8e0016 */
[----:B------:R-:W-:Y:S01]  /*e2b0*/  ULOP3.LUT UR48, URZ, UR48, URZ, 0x33, !UPT ;  /* 0x000000303f307292 */ /* 0x000fe2000f8e333f */
[----:B------:R-:W-:Y:S01]  /*e2c0*/  SHF.R.S32.HI R185, RZ, 0x1f, R184 ;  /* 0x0000001fffb97819 */ /* 0x000fe200000114b8 */
[----:B------:R-:W-:Y:S01]  /*e2d0*/  BSSY B0, `(.L_x_6475) ;  /* 0x0000021000007945 */ /* 0x000fe20003800000 */
[----:B------:R-:W-:Y:S01]  /*e2e0*/  IMAD R5, R7, UR43, R0 ;  /* 0x0000002b07057c24 */ /* 0x000fe2000f8e0200 */
[C---:B------:R-:W-:Y:S01]  /*e2f0*/  ISETP.GE.AND P2, PT, R184.reuse, UR42, PT ;  /* 0x0000002ab8007c0c */ /* 0x040fe2000bf46270 */
[C---:B------:R-:W-:Y:S02]  /*e300*/  VIADD R0, R184.reuse, 0x40 ;  /* 0x00000040b8007836 */ /* 0x040fe40000000000 */
[----:B------:R-:W-:-:S02]  /*e310*/  VIADD R4, R184, 0x20 ;  /* 0x00000020b8047836 */ /* 0x000fc40000000000 */
        /* <DEDUP_REMOVED lines=15> */
[----:B------:R-:W-:Y:S01]  /*e410*/  IMAD R9, R5, UR6, RZ ;  /* 0x0000000605097c24 */ /* 0x000fe2000f8e02ff */
[----:B------:R-:W-:Y:S01]  /*e420*/  ISETP.GE.AND P2, PT, R22, UR5, PT ;  /* 0x0000000516007c0c */ /* 0x000fe2000bf46270 */
[----:B------:R-:W-:Y:S01]  /*e430*/  IMAD.MOV.U32 R2, RZ, RZ, R6 ;  /* 0x000000ffff027224 */ /* 0x000fe200078e0006 */
[----:B------:R-:W-:Y:S01]  /*e440*/  ISETP.GE.AND P3, PT, R0, UR5, PT ;  /* 0x0000000500007c0c */ /* 0x000fe2000bf66270 */
[----:B------:R-:W-:Y:S02]  /*e450*/  IMAD.MOV.U32 R3, RZ, RZ, R11 ;  /* 0x000000ffff037224 */ /* 0x000fe400078e000b */
[C---:B------:R-:W-:Y:S02]  /*e460*/  IMAD R9, R4.reuse, UR7, R9 ;  /* 0x0000000704097c24 */ /* 0x040fe4000f8e0209 */
[----:B------:R-:W-:Y:S01]  /*e470*/  IMAD.WIDE.U32 R2, R4, UR6, R2 ;  /* 0x0000000604027c25 */ /* 0x000fe2000f8e0002 */
[----:B------:R-:W-:-:S03]  /*e480*/  ULDC.64 UR6, c[0x0][0xa80] ;  /* 0x0002a00000067ab9 */ /* 0x000fc60000000a00 */
[----:B------:R-:W-:Y:S01]  /*e490*/  IMAD.IADD R3, R3, 0x1, R9 ;  /* 0x0000000103037824 */ /* 0x000fe200078e0209 */
[----:B------:R-:W-:-:S04]  /*e4a0*/  LEA R8, P5, R2, UR6, 0x1 ;  /* 0x0000000602087c11 */ /* 0x000fc8000f8a08ff */
[----:B------:R-:W-:-:S05]  /*e4b0*/  LEA.HI.X R9, R2, UR7, R3, 0x1, P5 ;  /* 0x0000000702097c11 */ /* 0x000fca000a8f0c03 */
[----:B------:R1:W-:Y:S04]  /*e4c0*/  @!P2 STG.E.128 desc[UR50][R8.64], RZ ;  /* 0x000000ff0800a986 */ /* 0x0003e8000c101d32 */
[----:B------:R1:W-:Y:S02]  /*e4d0*/  @!P3 STG.E.128 desc[UR50][R8.64+0x80], RZ ;  /* 0x000080ff0800b986 */ /* 0x0003e4000c101d32 */
.L_x_6476:
[----:B------:R-:W-:Y:S05]  /*e4e0*/  BSYNC B0 ;  /* 0x0000000000007941 */ /* 0x000fea0003800000 */
.L_x_6475:
[----:B------:R-:W-:Y:S04]  /*e4f0*/  BSSY B0, `(.L_x_6477) ;  /* 0x0000014000007945 */ /* 0x000fe80003800000 */
[----:B------:R-:W-:Y:S05]  /*e500*/  @P4 BRA `(.L_x_6478) ;  /* 0x0000000000484947 */ /* 0x000fea0003800000 */
[----:B-1----:R-:W-:Y:S01]  /*e510*/  IADD3 R9, P2, R4, 0x20, RZ ;  /* 0x0000002004097810 */ /* 0x002fe20007f5e0ff */
        /* <DEDUP_REMOVED lines=16> */
[----:B------:R2:W-:Y:S02]  /*e620*/  @!P4 STG.E.128 desc[UR50][R8.64+0x80], RZ ;  /* 0x000080ff0800c986 */ /* 0x0005e4000c101d32 */
.L_x_6478:
[----:B------:R-:W-:Y:S05]  /*e630*/  BSYNC B0 ;  /* 0x0000000000007941 */ /* 0x000fea0003800000 */
.L_x_6477:
[----:B------:R-:W-:Y:S04]  /*e640*/  BSSY B0, `(.L_x_6479) ;  /* 0x0000014000007945 */ /* 0x000fe80003800000 */
[----:B------:R-:W-:Y:S05]  /*e650*/  @P0 BRA `(.L_x_6480) ;  /* 0x0000000000480947 */ /* 0x000fea0003800000 */
[----:B-12---:R-:W-:Y:S01]  /*e660*/  IADD3 R9, P0, R4, 0x40, RZ ;  /* 0x0000004004097810 */ /* 0x006fe20007f1e0ff */
        /* <DEDUP_REMOVED lines=17> */
.L_x_6480:
[----:B------:R-:W-:Y:S05]  /*e780*/  BSYNC B0 ;  /* 0x0000000000007941 */ /* 0x000fea0003800000 */
.L_x_6479:
[----:B------:R-:W-:Y:S04]  /*e790*/  BSSY B0, `(.L_x_6470) ;  /* 0x0000014000007945 */ /* 0x000fe80003800000 */
[----:B------:R-:W-:Y:S05]  /*e7a0*/  @P1 BRA `(.L_x_6481) ;  /* 0x0000000000481947 */ /* 0x000fea0003800000 */
[----:B------:R-:W-:Y:S01]  /*e7b0*/  IADD3 R7, P0, R4, 0x60, RZ ;  /* 0x0000006004077810 */ /* 0x000fe20007f1e0ff */
        /* <DEDUP_REMOVED lines=17> */
.L_x_6481:
[----:B------:R-:W-:Y:S05]  /*e8d0*/  BSYNC B0 ;  /* 0x0000000000007941 */ /* 0x000fea0003800000 */
.L_x_6470:
[----:B------:R-:W5:Y:S02]  /*e8e0*/  LDC R0, c[0x0][0xda8] ;  /* 0x00036a00ff007b82 */ /* 0x000f640000000800 */
[----:B-----5:R-:W-:-:S13]  /*e8f0*/  ISETP.LE.AND P0, PT, R0, UR4, PT ;  /* 0x0000000400007c0c */ /* 0x020fda000bf03270 */
[----:B------:R-:W-:Y:S05]  /*e900*/  @!P0 BRA `(.L_x_6482) ;  /* 0xffffff24002c8947 */ /* 0x000fea000383ffff */
[----:B------:R-:W-:Y:S05]  /*e910*/  EXIT ;  /* 0x000000000000794d */ /* 0x000fea0003800000 */
.L_x_6388:
[----:B------:R-:W-:-:S08]  /*e920*/  NOP ;  /* 0x0000000000007918 */ /* 0x000fd00000000000 */
[----:B------:R-:W1:-:S00]  /*e930*/  USETMAXREG.DEALLOC.CTAPOOL 0x18 ;  /* 0x00000018000079c8 */ /* 0x000e4000080e0500 */
        /* <DEDUP_REMOVED lines=17> */
.L_x_6537:
        /* <DEDUP_REMOVED lines=21> */
.L_x_6484:
[----:B------:R-:W-:Y:S01]  /*eba0*/  ULDC UR9, c[0x0][0xdc4] ;  /* 0x0003710000097ab9 */ /* 0x000fe20000000800 */
[----:B------:R-:W-:Y:S01]  /*ebb0*/  UMOV UR7, UR8 ;  /* 0x0000000800077c82 */ /* 0x000fe20008000000 */
[----:B------:R-:W-:-:S11]  /*ebc0*/  UISETP.NE.AND UP0, UPT, UR9, 0x1, UPT ;  /* 0x000000010900788c */ /* 0x000fd6000bf05270 */
[----:B------:R-:W-:Y:S02]  /*ebd0*/  @UP0 ULDC.64 UR10, c[0x0][0xdc8] ;  /* 0x00037200000a0ab9 */ /* 0x000fe40000000a00 */
[----:B------:R-:W-:-:S04]  /*ebe0*/  UIMAD.WIDE.U32 UR4, UR8, UR10, URZ ;  /* 0x0000000a080472a5 */ /* 0x000fc8000f8e003f */
[----:B------:R-:W-:-:S04]  /*ebf0*/  @UP0 USHF.R.U32.HI UR7, URZ, UR11, UR5 ;  /* 0x0000000b3f070299 */ /* 0x000fc80008011605 */
[----:B------:R-:W-:-:S12]  /*ec00*/  UIMAD UR4, UR7, UR9, URZ ;  /* 0x00000009070472a4 */ /* 0x000fd8000f8e023f */
.L_x_6485:
        /* <DEDUP_REMOVED lines=40> */
.L_x_6487:
[----:B------:R-:W-:-:S11]  /*ee90*/  UISETP.NE.AND UP0, UPT, UR5, 0x1, UPT ;  /* 0x000000010500788c */ /* 0x000fd6000bf05270 */
[----:B------:R-:W-:Y:S02]  /*eea0*/  @UP0 ULDC.64 UR14, c[0x0][0x9e8] ;  /* 0x00027a00000e0ab9 */ /* 0x000fe40000000a00 */
[----:B------:R-:W-:-:S04]  /*eeb0*/  UIMAD.WIDE.U32 UR6, UR8, UR14, URZ ;  /* 0x0000000e080672a5 */ /* 0x000fc8000f8e003f */
[----:B------:R-:W-:-:S12]  /*eec0*/  @UP0 USHF.R.U32.HI UR8, URZ, UR15, UR7 ;  /* 0x0000000f3f080299 */ /* 0x000fd80008011607 */
.L_x_6488:
[----:B------:R-:W-:-:S04]  /*eed0*/  UIMAD UR8, UR8, UR5, UR5 ;  /* 0x00000005080872a4 */ /* 0x000fc8000f8e0205 */
[----:B------:R-:W-:-:S04]  /*eee0*/  UISETP.LT.AND UP0, UPT, UR4, UR8, UPT ;  /* 0x000000080400728c */ /* 0x000fc8000bf01270 */
[----:B------:R-:W-:-:S12]  /*eef0*/  USEL UR4, UR4, UR8, UP0 ;  /* 0x0000000804047287 */ /* 0x000fd80008000000 */
.L_x_6486:
        /* <DEDUP_REMOVED lines=25> */
.L_x_6490:
[----:B------:R-:W-:-:S11]  /*f090*/  UISETP.NE.AND UP0, UPT, UR5, 0x1, UPT ;  /* 0x000000010500788c */ /* 0x000fd6000bf05270 */
[----:B------:R-:W-:Y:S02]  /*f0a0*/  @UP0 ULDC.64 UR10, c[0x0][0x9e8] ;  /* 0x00027a00000a0ab9 */ /* 0x000fe40000000a00 */
[----:B------:R-:W-:-:S04]  /*f0b0*/  UIMAD.WIDE.U32 UR6, UR4, UR10, URZ ;  /* 0x0000000a040672a5 */ /* 0x000fc8000f8e003f */
[----:B------:R-:W-:-:S12]  /*f0c0*/  @UP0 USHF.R.U32.HI UR4, URZ, UR11, UR7 ;  /* 0x0000000b3f040299 */ /* 0x000fd80008011607 */
.L_x_6491:
[----:B------:R-:W-:-:S04]  /*f0d0*/  UIMAD UR4, UR4, UR5, URZ ;  /* 0x00000005040472a4 */ /* 0x000fc8000f8e023f */
[----:B------:R-:W-:-:S04]  /*f0e0*/  UISETP.LT.AND UP0, UPT, UR8, UR4, UPT ;  /* 0x000000040800728c */ /* 0x000fc8000bf01270 */
[----:B------:R-:W-:-:S12]  /*f0f0*/  USEL UR8, UR8, UR4, !UP0 ;  /* 0x0000000408087287 */ /* 0x000fd8000c000000 */
.L_x_6489:
        /* <DEDUP_REMOVED lines=27> */
.L_x_6493:
        /* <DEDUP_REMOVED lines=23> */
.L_x_6495:
        /* <DEDUP_REMOVED lines=20> */
.L_x_6497:
        /* <DEDUP_REMOVED lines=15> */
.L_x_6496:
        /* <DEDUP_REMOVED lines=20> */
[----:B------:R-:W-:-:S07]  /*f790*/  UMOV UR6, 0xffffffff ;  /* 0xffffffff00067882 */ /* 0x000fce0000000000 */
        /* <DEDUP_REMOVED lines=10> */
[----:B-1----:R-:W-:-:S03]  /*f840*/  ISETP.NE.U32.AND P0, PT, R2, RZ, PT ;  /* 0x000000ff0200720c */ /* 0x002fc60003f05070 */
[----:B------:R-:W-:Y:S01]  /*f850*/  VIADD R5, R5, 0xffffffff ;  /* 0xffffffff05057836 */ /* 0x000fe20000000000 */
[----:B------:R-:W-:-:S04]  /*f860*/  ISETP.NE.AND.EX P0, PT, R3, RZ, PT, P0 ;  /* 0x000000ff0300720c */ /* 0x000fc80003f05300 */
[----:B----4-:R-:W-:Y:S01]  /*f870*/  SEL R6, R0, RZ, !P0 ;  /* 0x000000ff00067207 */ /* 0x010fe20004000000 */
[----:B--2---:R-:W-:Y:S08]  /*f880*/  BRA.DIV UR6, `(.L_x_6498) ;  /* 0x0000002606687947 */ /* 0x004ff0000b800000 */
.L_x_6549:
[----:B------:R-:W-:Y:S01]  /*f890*/  UMOV UR4, 0xffffffff ;  /* 0xffffffff00047882 */ /* 0x000fe20000000000 */
[----:B------:R-:W-:Y:S02]  /*f8a0*/  SHF.R.S32.HI R18, RZ, 0x1f, R0 ;  /* 0x0000001fff127819 */ /* 0x000fe40000011400 */
[----:B------:R-:W-:Y:S05]  /*f8b0*/  BRA.DIV UR4, `(.L_x_6499) ;  /* 0x0000002604887947 */ /* 0x000fea000b800000 */
[----:B------:R-:W-:-:S13]  /*f8c0*/  ELECT P6, URZ, PT ;  /* 0x00000000003f782f */ /* 0x000fda00038c0000 */
.L_x_6552:
        /* <DEDUP_REMOVED lines=21> */
.L_x_6501:
[----:B------:R-:W2:Y:S01]  /*fa20*/  S2R R7, SR_TID.X ;  /* 0x0000000000077919 */ /* 0x000ea20000002100 */
[----:B-1----:R-:W-:Y:S02]  /*fa30*/  LEA R8, R16, UR39, 0x3 ;  /* 0x0000002710087c11 */ /* 0x002fe4000f8e18ff */
[----:B--2---:R-:W-:Y:S02]  /*fa40*/  LOP3.LUT R9, R7, 0x7f, RZ, 0xc0, !PT ;  /* 0x0000007f07097812 */ /* 0x004fe400078ec0ff */
[----:B------:R-:W-:Y:S02]  /*fa50*/  SHF.L.U32 R7, R17, 0x1f, RZ ;  /* 0x0000001f11077819 */ /* 0x000fe400000006ff */
[----:B------:R-:W-:Y:S02]  /*fa60*/  ISETP.NE.AND P3, PT, R9, RZ, PT ;  /* 0x000000ff0900720c */ /* 0x000fe40003f65270 */
[----:B------:R-:W1:Y:S02]  /*fa70*/  SYNCS.PHASECHK.TRANS64.TRYWAIT P2, [R8+URZ+0x28840], R7 ;  /* 0x02884007080075a7 */ /* 0x000e64000804017f */
[----:B-1----:R-:W-:Y:S09]  /*fa80*/  @!P2 BRA `(.L_x_6502) ;  /* 0x000000240034a947 */ /* 0x002ff20003800000 */
.L_x_6553:
        /* <DEDUP_REMOVED lines=8> */
.L_x_6503:
        /* <DEDUP_REMOVED lines=9> */
[----:B------:R-:W-:-:S04]  /*fba0*/  UMOV UR15, 0x40 ;  /* 0x00000040000f7882 */ /* 0x000fc80000000000 */
[----:B------:R-:W-:Y:S02]  /*fbb0*/  ULEA UR6, UR6, UR39, 0xf ;  /* 0x0000002706067291 */ /* 0x000fe4000f8e783f */
[----:B------:R-:W-:Y:S02]  /*fbc0*/  UIADD3 UR9, UR9, 0x28830, URZ ;  /* 0x0002883009097890 */ /* 0x000fe4000fffe03f */
[----:B------:R-:W-:Y:S02]  /*fbd0*/  USHF.L.U32 UR11, UR11, 0x7, URZ ;  /* 0x000000070b0b7899 */ /* 0x000fe4000800063f */
        /* <DEDUP_REMOVED lines=8> */
.L_x_6500:
        /* <DEDUP_REMOVED lines=12> */
[----:B------:R-:W-:Y:S01]  /*fd20*/  UIADD3 UR16, UR39, 0x14400, URZ ;  /* 0x0001440027107890 */ /* 0x000fe2000fffe03f */
[----:B------:R-:W-:Y:S01]  /*fd30*/  UMOV UR11, UR41 ;  /* 0x00000029000b7c82 */ /* 0x000fe20008000000 */
[----:B------:R-:W-:Y:S01]  /*fd40*/  UMOV UR12, UR42 ;  /* 0x0000002a000c7c82 */ /* 0x000fe20008000000 */
[----:B------:R-:W-:Y:S01]  /*fd50*/  UMOV UR13, UR43 ;  /* 0x0000002b000d7c82 */ /* 0x000fe20008000000 */
[----:B------:R1:W-:Y:S01]  /*fd60*/  @P2 SYNCS.ARRIVE.TRANS64 RZ, [UR39+0x28800], R7 ;  /* 0x02880007ffff29a7 */ /* 0x0003e20008000027 */
[----:B------:R-:W-:Y:S01]  /*fd70*/  UMOV UR14, 0x0 ;  /* 0x00000000000e7882 */ /* 0x000fe20000000000 */
[----:B------:R-:W-:Y:S01]  /*fd80*/  UMOV UR15, 0x12f00000 ;  /* 0x12f00000000f7882 */ /* 0x000fe20000000000 */
[----:B------:R-:W-:Y:S01]  /*fd90*/  UMOV UR10, URZ ;  /* 0x0000003f000a7c82 */ /* 0x000fe20008000000 */
[----:B------:R-:W-:Y:S01]  /*fda0*/  UMOV UR19, UR41 ;  /* 0x0000002900137c82 */ /* 0x000fe20008000000 */
[----:B------:R-:W-:Y:S01]  /*fdb0*/  UMOV UR20, UR42 ;  /* 0x0000002a00147c82 */ /* 0x000fe20008000000 */
[----:B------:R-:W-:Y:S01]  /*fdc0*/  UMOV UR21, UR43 ;  /* 0x0000002b00157c82 */ /* 0x000fe20008000000 */
[----:B------:R-:W-:Y:S01]  /*fdd0*/  UMOV UR18, 0x40 ;  /* 0x0000004000127882 */ /* 0x000fe20000000000 */
[----:B-1----:R-:W-:Y:S01]  /*fde0*/  IMAD.U32 R7, RZ, RZ, UR4 ;  /* 0x00000004ff077e24 */ /* 0x002fe2000f8e00ff */
[----:B------:R-:W-:Y:S01]  /*fdf0*/  UMOV UR17, UR9 ;  /* 0x0000000900117c82 */ /* 0x000fe20008000000 */
[----:B------:R1:W-:Y:S03]  /*fe00*/  UTMALDG.4D [UR8], [UR6], desc[UR14] ;  /* 0x00000e08060075b4 */ /* 0x0003e60008019000 */
[----:B------:R-:W-:Y:S01]  /*fe10*/  SHF.L.U32 R7, R7, 0x1f, RZ ;  /* 0x0000001f07077819 */ /* 0x000fe200000006ff */
[----:B------:R1:W-:Y:S03]  /*fe20*/  UTMALDG.4D [UR16], [UR6], desc[UR14] ;  /* 0x00000e10060075b4 */ /* 0x0003e60008019000 */
[----:B------:R-:W2:Y:S02]  /*fe30*/  SYNCS.PHASECHK.TRANS64.TRYWAIT P2, [UR39+0x28820], R7 ;  /* 0x02882007ff0075a7 */ /* 0x000ea40008040167 */
[----:B-12---:R-:W-:Y:S05]  /*fe40*/  @!P2 BRA `(.L_x_6504) ;  /* 0x000000200058a947 */ /* 0x006fea0003800000 */
.L_x_6554:
        /* <DEDUP_REMOVED lines=23> */
[----:B------:R-:W-:Y:S02]  /*ffc0*/  ULDC.64 UR4, c[0x0][0x408] ;  /* 0x0001020000047ab9 */ /* 0x000fe40000000a00 */
        /* <DEDUP_REMOVED lines=15> */
.L_x_6509:
[----:B-1----:R-:W1:Y:S01]  /*100c0*/  S2R R2, SR_TID.X ;  /* 0x0000000000027919 */ /* 0x002e620000002100 */
[----:B------:R-:W-:Y:S02]  /*100d0*/  LEA R3, R10, UR39, 0x3 ;  /* 0x000000270a037c11 */ /* 0x000fe4000f8e18ff */
[----:B-1----:R-:W-:Y:S02]  /*100e0*/  LOP3.LUT R9, R2, 0x7f, RZ, 0xc0, !PT ;  /* 0x0000007f02097812 */ /* 0x002fe400078ec0ff */
[----:B------:R-:W-:Y:S02]  /*100f0*/  SHF.L.U32 R2, R12, 0x1f, RZ ;  /* 0x0000001f0c027819 */ /* 0x000fe400000006ff */
[----:B------:R-:W-:Y:S02]  /*10100*/  ISETP.NE.AND P2, PT, R9, RZ, PT ;  /* 0x000000ff0900720c */ /* 0x000fe40003f45270 */
[----:B------:R-:W1:Y:S02]  /*10110*/  SYNCS.PHASECHK.TRANS64.TRYWAIT P3, [R3+URZ+0x28840], R2 ;  /* 0x02884002030075a7 */ /* 0x000e64000806017f */
[----:B-1----:R-:W-:Y:S09]  /*10120*/  @!P3 BRA `(.L_x_6510) ;  /* 0x0000001c00b8b947 */ /* 0x002ff20003800000 */
.L_x_6555:
        /* <DEDUP_REMOVED lines=8> */
.L_x_6511:
        /* <DEDUP_REMOVED lines=12> */
[----:B-1----:R-:W-:Y:S01]  /*10270*/  SHF.L.U32 R3, R17, 0x1f, RZ ;  /* 0x0000001f11037819 */ /* 0x002fe200000006ff */
[----:B------:R-:W-:Y:S01]  /*10280*/  ULEA UR8, UR8, UR39, 0xf ;  /* 0x0000002708087291 */ /* 0x000fe2000f8e783f */
[----:B------:R-:W-:Y:S01]  /*10290*/  LEA R2, R16, UR17, 0x3 ;  /* 0x0000001110027c11 */ /* 0x000fe2000f8e18ff */
[----:B------:R-:W-:-:S02]  /*102a0*/  UIADD3 UR9, UR9, 0x28830, URZ ;  /* 0x0002883009097890 */ /* 0x000fc4000fffe03f */
[----:B------:R-:W-:Y:S02]  /*102b0*/  USHF.L.U32 UR11, UR11, 0x7, URZ ;  /* 0x000000070b0b7899 */ /* 0x000fe4000800063f */
        /* <DEDUP_REMOVED lines=9> */
.L_x_6556:
        /* <DEDUP_REMOVED lines=9> */
.L_x_6513:
        /* <DEDUP_REMOVED lines=23> */
.L_x_6508:
[----:B------:R-:W-:Y:S05]  /*10550*/  BSYNC B0 ;  /* 0x0000000000007941 */ /* 0x000fea0003800000 */
.L_x_6507:
[----:B------:R-:W-:Y:S01]  /*10560*/  UIADD3 UR4, UR45, -0x3, URZ ;  /* 0xfffffffd2d047890 */ /* 0x000fe2000fffe03f */
[----:B------:R-:W-:Y:S02]  /*10570*/  IMAD.MOV.U32 R16, RZ, RZ, R10 ;  /* 0x000000ffff107224 */ /* 0x000fe400078e000a */
[----:B------:R-:W-:-:S03]  /*10580*/  IMAD.MOV.U32 R17, RZ, RZ, R12 ;  /* 0x000000ffff117224 */ /* 0x000fc600078e000c */
[----:B------:R-:W-:-:S07]  /*10590*/  IMAD.U32 R7, RZ, RZ, UR4 ;  /* 0x00000004ff077e24 */ /* 0x000fce000f8e00ff */
.L_x_6506:
[----:B------:R-:W-:Y:S01]  /*105a0*/  ULOP3.LUT UR4, URZ, UR45, URZ, 0x33, !UPT ;  /* 0x0000002d3f047292 */ /* 0x000fe2000f8e333f */
[----:B------:R-:W-:Y:S01]  /*105b0*/  VIADD R11, R11, 0xfffffffe ;  /* 0xfffffffe0b0b7836 */ /* 0x000fe20000000000 */
[----:B------:R-:W-:Y:S04]  /*105c0*/  BSSY B0, `(.L_x_6505) ;  /* 0x00000cf000007945 */ /* 0x000fe80003800000 */
[----:B------:R-:W-:-:S13]  /*105d0*/  ISETP.NE.AND P2, PT, R11, UR4, PT ;  /* 0x000000040b007c0c */ /* 0x000fda000bf45270 */
[----:B------:R-:W-:Y:S05]  /*105e0*/  @!P2 BRA `(.L_x_6514) ;  /* 0x0000000c0030a947 */ /* 0x000fea0003800000 */
[----:B------:R-:W-:-:S07]  /*105f0*/  IMAD.MOV.U32 R8, RZ, RZ, R6 ;  /* 0x000000ffff087224 */ /* 0x000fce00078e0006 */
.L_x_6529:
        /* <DEDUP_REMOVED lines=27> */
.L_x_6517:
[----:B------:R-:W1:Y:S01]  /*107b0*/  S2R R2, SR_TID.X ;  /* 0x0000000000027919 */ /* 0x000e620000002100 */
[----:B------:R-:W-:Y:S02]  /*107c0*/  LEA R3, R10, UR39, 0x3 ;  /* 0x000000270a037c11 */ /* 0x000fe4000f8e18ff */
[----:B-1----:R-:W-:Y:S02]  /*107d0*/  LOP3.LUT R9, R2, 0x7f, RZ, 0xc0, !PT ;  /* 0x0000007f02097812 */ /* 0x002fe400078ec0ff */
[----:B------:R-:W-:Y:S02]  /*107e0*/  SHF.L.U32 R2, R11, 0x1f, RZ ;  /* 0x0000001f0b027819 */ /* 0x000fe400000006ff */
[----:B------:R-:W-:Y:S02]  /*107f0*/  ISETP.NE.AND P2, PT, R9, RZ, PT ;  /* 0x000000ff0900720c */ /* 0x000fe40003f45270 */
[----:B------:R-:W1:Y:S02]  /*10800*/  SYNCS.PHASECHK.TRANS64.TRYWAIT P3, [R3+URZ+0x28840], R2 ;  /* 0x02884002030075a7 */ /* 0x000e64000806017f */
[----:B-1----:R-:W-:Y:S09]  /*10810*/  @!P3 BRA `(.L_x_6518) ;  /* 0x000000180024b947 */ /* 0x002ff20003800000 */
.L_x_6557:
        /* <DEDUP_REMOVED lines=8> */
.L_x_6519:
        /* <DEDUP_REMOVED lines=12> */
[----:B------:R-:W-:Y:S01]  /*10960*/  SHF.L.U32 R17, R17, 0x1f, RZ ;  /* 0x0000001f11117819 */ /* 0x000fe200000006ff */
[----:B------:R-:W-:Y:S01]  /*10970*/  ULEA UR8, UR8, UR39, 0xf ;  /* 0x0000002708087291 */ /* 0x000fe2000f8e783f */
[----:B-1----:R-:W-:Y:S01]  /*10980*/  LEA R2, R16, UR17, 0x3 ;  /* 0x0000001110027c11 */ /* 0x002fe2000f8e18ff */
        /* <DEDUP_REMOVED lines=11> */
.L_x_6558:
        /* <DEDUP_REMOVED lines=8> */
.L_x_6521:
        /* <DEDUP_REMOVED lines=11> */
[----:B------:R-:W-:Y:S01]  /*10b70*/  IMAD.MOV.U32 R6, RZ, RZ, R8 ;  /* 0x000000ffff067224 */ /* 0x000fe200078e0008 */
[----:B------:R-:W-:Y:S02]  /*10b80*/  ULEA UR6, UR6, UR39, 0xf ;  /* 0x0000002706067291 */ /* 0x000fe4000f8e783f */
[----:B------:R-:W-:Y:S02]  /*10b90*/  USHF.L.U32 UR11, UR11, 0x7, URZ ;  /* 0x000000070b0b7899 */ /* 0x000fe4000800063f */
[----:B------:R-:W-:Y:S02]  /*10ba0*/  UIADD3 UR9, UR9, 0x50, URZ ;  /* 0x0000005009097890 */ /* 0x000fe4000fffe03f */
        /* <DEDUP_REMOVED lines=8> */
.L_x_6516:
[----:B------:R-:W-:Y:S05]  /*10c30*/  BSYNC B1 ;  /* 0x0000000000017941 */ /* 0x000fea0003800000 */
.L_x_6515:
        /* <DEDUP_REMOVED lines=27> */
.L_x_6524:
[----:B------:R-:W-:Y:S02]  /*10df0*/  LEA R2, R16, UR39, 0x3 ;  /* 0x0000002710027c11 */ /* 0x000fe4000f8e18ff */
[----:B------:R-:W-:-:S04]  /*10e00*/  SHF.L.U32 R3, R17, 0x1f, RZ ;  /* 0x0000001f11037819 */ /* 0x000fc800000006ff */
[----:B------:R-:W2:Y:S02]  /*10e10*/  SYNCS.PHASECHK.TRANS64.TRYWAIT P2, [R2+URZ+0x28840], R3 ;  /* 0x02884003020075a7 */ /* 0x000ea4000804017f */
[----:B--2---:R-:W-:Y:S05]  /*10e20*/  @!P2 BRA `(.L_x_6525) ;  /* 0x0000001000c8a947 */ /* 0x004fea0003800000 */
.L_x_6559:
        /* <DEDUP_REMOVED lines=11> */
.L_x_6526:
        /* <DEDUP_REMOVED lines=12> */
[----:B--2---:R-:W-:Y:S01]  /*10fa0*/  LEA R2, R10, UR17, 0x3 ;  /* 0x000000110a027c11 */ /* 0x004fe2000f8e18ff */
[----:B------:R-:W-:-:S02]  /*10fb0*/  ULEA UR8, UR9, UR39, 0xf ;  /* 0x0000002709087291 */ /* 0x000fc4000f8e783f */
[----:B------:R-:W-:Y:S02]  /*10fc0*/  ULEA UR9, UR9, UR17, 0x3 ;  /* 0x0000001109097291 */ /* 0x000fe4000f8e183f */
[----:B------:R-:W-:Y:S02]  /*10fd0*/  USHF.L.U32 UR11, UR11, 0x7, URZ ;  /* 0x000000070b0b7899 */ /* 0x000fe4000800063f */
[----:B------:R-:W-:Y:S02]  /*10fe0*/  UIADD3 UR14, UR8, 0x18400, URZ ;  /* 0x00018400080e7890 */ /* 0x000fe4000fffe03f */
[----:B------:R-:W-:Y:S02]  /*10ff0*/  UIADD3 UR9, UR9, 0x30, URZ ;  /* 0x0000003009097890 */ /* 0x000fe4000fffe03f */
[----:B------:R-:W-:-:S03]  /*11000*/  UIADD3 UR15, UR8, 0x1c400, URZ ;  /* 0x0001c400080f7890 */ /* 0x000fc6000fffe03f */
[----:B------:R-:W-:-:S04]  /*11010*/  UMOV UR8, UR14 ;  /* 0x0000000e00087c82 */ /* 0x000fc80008000000 */
[----:B------:R1:W-:Y:S02]  /*11020*/  UTMALDG.4D [UR8], [UR4], desc[UR6] ;  /* 0x00000608040075b4 */ /* 0x0003e40008019000 */
[----:B-1----:R-:W-:Y:S01]  /*11030*/  UMOV UR8, UR15 ;  /* 0x0000000f00087c82 */ /* 0x002fe20008000000 */
[----:B------:R-:W-:Y:S02]  /*11040*/  UMOV UR10, UR16 ;  /* 0x00000010000a7c82 */ /* 0x000fe40008000000 */
[----:B------:R1:W-:Y:S01]  /*11050*/  UTMALDG.4D [UR8], [UR4], desc[UR6] ;  /* 0x00000608040075b4 */ /* 0x0003e20008019000 */
[----:B------:R-:W2:Y:S02]  /*11060*/  SYNCS.PHASECHK.TRANS64.TRYWAIT P2, [R2+URZ+0x60], R11 ;  /* 0x0000600b020075a7 */ /* 0x000ea4000804017f */
[----:B-12---:R-:W-:Y:S05]  /*11070*/  @!P2 BRA `(.L_x_6527) ;  /* 0x000000100048a947 */ /* 0x006fea0003800000 */
.L_x_6560:
        /* <DEDUP_REMOVED lines=8> */
.L_x_6528:
        /* <DEDUP_REMOVED lines=23> */
.L_x_6523:
[----:B------:R-:W-:Y:S05]  /*11270*/  BSYNC B1 ;  /* 0x0000000000017941 */ /* 0x000fea0003800000 */
.L_x_6522:
[----:B------:R-:W-:Y:S01]  /*11280*/  ISETP.GT.AND P2, PT, R12, UR44, PT ;  /* 0x0000002c0c007c0c */ /* 0x000fe2000bf44270 */
[----:B------:R-:W-:-:S12]  /*11290*/  VIADD R7, R7, 0xfffffffe ;  /* 0xfffffffe07077836 */ /* 0x000fd80000000000 */
[----:B------:R-:W-:Y:S05]  /*112a0*/  @P2 BRA `(.L_x_6529) ;  /* 0xfffffff000d42947 */ /* 0x000fea000383ffff */
.L_x_6514:
[----:B------:R-:W-:Y:S05]  /*112b0*/  BSYNC B0 ;  /* 0x0000000000007941 */ /* 0x000fea0003800000 */
.L_x_6505:
        /* <DEDUP_REMOVED lines=14> */
.L_x_6531:
[----:B------:R-:W-:Y:S05]  /*113a0*/  BSYNC B0 ;  /* 0x0000000000007941 */ /* 0x000fea0003800000 */
.L_x_6530:
        /* <DEDUP_REMOVED lines=9> */
.L_x_6561:
        /* <DEDUP_REMOVED lines=8> */
.L_x_6535:
        /* <DEDUP_REMOVED lines=9> */
[----:B------:R-:W-:-:S04]  /*11550*/  UMOV UR15, 0x40 ;  /* 0x00000040000f7882 */ /* 0x000fc80000000000 */
        /* <DEDUP_REMOVED lines=11> */
.L_x_6533:
[----:B------:R-:W-:Y:S05]  /*11610*/  BSYNC B0 ;  /* 0x0000000000007941 */ /* 0x000fea0003800000 */
.L_x_6532:
[----:B------:R-:W-:Y:S02]  /*11620*/  VIADD R16, R16, 0x1 ;  /* 0x0000000110107836 */ /* 0x000fe40000000000 */
[----:B------:R-:W-:-:S03]  /*11630*/  IMAD.MOV.U32 R13, RZ, RZ, R19 ;  /* 0x000000ffff0d7224 */ /* 0x000fc600078e0013 */
[----:B------:R-:W-:-:S04]  /*11640*/  ISETP.NE.AND P0, PT, R16, 0x2, PT ;  /* 0x000000021000780c */ /* 0x000fc80003f05270 */
[----:B-1----:R-:W-:Y:S02]  /*11650*/  SEL R0, RZ, 0x1, P0 ;  /* 0x00000001ff007807 */ /* 0x002fe40000000000 */
[----:B------:R-:W-:Y:S02]  /*11660*/  SEL R16, R16, RZ, P0 ;  /* 0x000000ff10107207 */ /* 0x000fe40000000000 */
[----:B------:R-:W-:-:S07]  /*11670*/  LOP3.LUT R17, R17, R0, RZ, 0x3c, !PT ;  /* 0x0000000011117212 */ /* 0x000fce00078e3cff */
.L_x_6494:
[----:B------:R-:W-:Y:S05]  /*11680*/  BSYNC B6 ;  /* 0x0000000000067941 */ /* 0x000fea0003800000 */
.L_x_6492:
[----:B------:R-:W-:-:S03]  /*11690*/  UMOV UR4, 0xffffffff ;  /* 0xffffffff00047882 */ /* 0x000fc60000000000 */
[----:B------:R-:W-:Y:S05]  /*116a0*/  BRA.DIV UR4, `(.L_x_6536) ;  /* 0x0000000a04e47947 */ /* 0x000fea000b800000 */
[----:B------:R1:W2:Y:S02]  /*116b0*/  SHFL.IDX PT, R14, R13, RZ, 0x1f ;  /* 0x00001fff0d0e7589 */ /* 0x0002a400000e0000 */
.L_x_6564:
        /* <DEDUP_REMOVED lines=14> */
.L_x_6483:
        /* <DEDUP_REMOVED lines=11> */
.L_x_6565:
        /* <DEDUP_REMOVED lines=9> */
[----:B------:R-:W-:-:S06]  /*118e0*/  ULOP3.LUT UR4, UR38, 0x2, URZ, 0xfc, !UPT ;  /* 0x0000000226047892 */ /* 0x000fcc000f8efc3f */
[----:B------:R-:W-:-:S05]  /*118f0*/  IMAD.U32 R0, RZ, RZ, UR4 ;  /* 0x00000004ff007e24 */ /* 0x000fca000f8e00ff */
[----:B------:R-:W-:-:S13]  /*11900*/  ISETP.NE.AND P2, PT, R0, 0x3, PT ;  /* 0x000000030000780c */ /* 0x000fda0003f45270 */
[----:B------:R-:W-:Y:S05]  /*11910*/  @!P2 BRA `(.L_x_6541) ;  /* 0x000000000004a947 */ /* 0x000fea0003800000 */
[----:B------:R-:W-:Y:S01]  /*11920*/  BPT.TRAP 0x1 ;  /* 0x000000040000795c */ /* 0x000fe20000300000 */
.L_x_6541:
        /* <DEDUP_REMOVED lines=12> */
.L_x_6566:
[----:B------:R-:W3:Y:S02]  /*119f0*/  SYNCS.PHASECHK.TRANS64.TRYWAIT P0, [R3+URZ], R0 ;  /* 0x00000000030075a7 */ /* 0x000ee4000800017f */
[----:B---3--:R-:W-:Y:S05]  /*11a00*/  @!P0 BRA `(.L_x_6543) ;  /* 0x0000000800588947 */ /* 0x008fea0003800000 */
.L_x_6567:
[----:B------:R-:W-:Y:S05]  /*11a10*/  @!P2 BRA `(.L_x_6544) ;  /* 0x000000000004a947 */ /* 0x000fea0003800000 */
[----:B------:R-:W-:Y:S01]  /*11a20*/  BPT.TRAP 0x1 ;  /* 0x000000040000795c */ /* 0x000fe20000300000 */
.L_x_6544:
[----:B---3--:R-:W-:-:S04]  /*11a30*/  VIADD R3, R7, 0x28860 ;  /* 0x0002886007037836 */ /* 0x008fc80000000000 */
[----:B--2---:R-:W-:-:S04]  /*11a40*/  IMAD R5, R16, 0x8, R3 ;  /* 0x0000000810057824 */ /* 0x004fc800078e0203 */
[----:B------:R-:W2:Y:S02]  /*11a50*/  SYNCS.PHASECHK.TRANS64.TRYWAIT P0, [R5+URZ], R4 ;  /* 0x00000004050075a7 */ /* 0x000ea4000800017f */
[----:B--2---:R-:W-:Y:S05]  /*11a60*/  @!P0 BRA `(.L_x_6545) ;  /* 0x0000000800548947 */ /* 0x004fea0003800000 */
.L_x_6568:
[----:B------:R-:W-:-:S07]  /*11a70*/  IMAD R3, R2, 0x8, R3 ;  /* 0x0000000802037824 */ /* 0x000fce00078e0203 */
.L_x_6546:
[----:B---3--:R3:W4:Y:S02]  /*11a80*/  SYNCS.PHASECHK.TRANS64.TRYWAIT P0, [R3+URZ], R0 ;  /* 0x00000000030075a7 */ /* 0x008724000800017f */
[----:B----4-:R-:W-:Y:S05]  /*11a90*/  @!P0 NANOSLEEP.SYNCS 0x989680 ;  /* 0x009896800000895d */ /* 0x010fea0003900000 */
[----:B------:R-:W4:Y:S02]  /*11aa0*/  @!P0 SYNCS.PHASECHK.TRANS64 P0, [R3+URZ], R0 ;  /* 0x00000000030085a7 */ /* 0x000f24000800007f */
[----:B----4-:R-:W-:Y:S05]  /*11ab0*/  @!P0 BRA `(.L_x_6546) ;  /* 0xfffffffc00f08947 */ /* 0x010fea000383ffff */
.L_x_6540:
[----:B------:R-:W-:Y:S05]  /*11ac0*/  BSYNC B0 ;  /* 0x0000000000007941 */ /* 0x000fea0003800000 */
.L_x_6539:
[----:B------:R-:W-:Y:S05]  /*11ad0*/  EXIT ;  /* 0x000000000000794d */ /* 0x000fea0003800000 */
.L_x_6400:
[----:B-1----:R-:W-:-:S04]  /*11ae0*/  IMAD.U32 R3, RZ, RZ, UR39 ;  /* 0x00000027ff037e24 */ /* 0x002fc8000f8e00ff */
[----:B------:R1:W2:Y:S03]  /*11af0*/  SYNCS.PHASECHK.TRANS64.TRYWAIT P1, [R3+URZ+0x28800], R0 ;  /* 0x02880000030075a7 */ /* 0x0002a6000802017f */
[----:B--2---:R-:W-:Y:S05]  /*11b00*/  @!P1 NANOSLEEP.SYNCS 0x989680 ;  /* 0x009896800000995d */ /* 0x004fea0003900000 */
[----:B------:R-:W2:Y:S02]  /*11b10*/  @!P1 SYNCS.PHASECHK.TRANS64 P1, [R3+URZ+0x28800], R0 ;  /* 0x02880000030095a7 */ /* 0x000ea4000802007f */
[----:B--2---:R-:W-:Y:S05]  /*11b20*/  @!P1 BRA `(.L_x_6400) ;  /* 0xfffffffc00ec9947 */ /* 0x004fea000383ffff */
[----:B------:R-:W-:Y:S05]  /*11b30*/  BRA `(.L_x_6547) ;  /* 0xfffffefc00887947 */ /* 0x000fea000383ffff */
.L_x_6404:
[----:B--2---:R2:W3:Y:S02]  /*11b40*/  SYNCS.PHASECHK.TRANS64.TRYWAIT P2, [R7+URZ+0x28830], R0 ;  /* 0x02883000070075a7 */ /* 0x0044e4000804017f */
[----:B---3--:R-:W-:Y:S05]  /*11b50*/  @!P2 NANOSLEEP.SYNCS 0x989680 ;  /* 0x009896800000a95d */ /* 0x008fea0003900000 */
[----:B------:R-:W3:Y:S02]  /*11b60*/  @!P2 SYNCS.PHASECHK.TRANS64 P2, [R7+URZ+0x28830], R0 ;  /* 0x028830000700a5a7 */ /* 0x000ee4000804007f */
[----:B---3--:R-:W-:Y:S05]  /*11b70*/  @!P2 BRA `(.L_x_6404) ;  /* 0xfffffffc00f0a947 */ /* 0x008fea000383ffff */
[----:B------:R-:W-:Y:S05]  /*11b80*/  BRA `(.L_x_6403) ;  /* 0xfffffefc00ac7947 */ /* 0x000fea000383ffff */
.L_x_6420:
[----:B--2---:R-:W-:-:S04]  /*11b90*/  IMAD.U32 R11, RZ, RZ, UR6 ;  /* 0x00000006ff0b7e24 */ /* 0x004fc8000f8e00ff */
[----:B------:R2:W3:Y:S03]  /*11ba0*/  SYNCS.PHASECHK.TRANS64.TRYWAIT P3, [R11+URZ+0x28830], R6 ;  /* 0x028830060b0075a7 */ /* 0x0004e6000806017f */
[----:B---3--:R-:W-:Y:S05]  /*11bb0*/  @!P3 NANOSLEEP.SYNCS 0x989680 ;  /* 0x009896800000b95d */ /* 0x008fea0003900000 */
[----:B------:R-:W3:Y:S02]  /*11bc0*/  @!P3 SYNCS.PHASECHK.TRANS64 P3, [R11+URZ+0x28830], R6 ;  /* 0x028830060b00b5a7 */ /* 0x000ee4000806007f */
[----:B---3--:R-:W-:Y:S05]  /*11bd0*/  @!P3 BRA `(.L_x_6420) ;  /* 0xfffffffc00ecb947 */ /* 0x008fea000383ffff */
[----:B------:R-:W-:Y:S05]  /*11be0*/  BRA `(.L_x_6417) ;  /* 0xffffff2c00fc7947 */ /* 0x000fea000383ffff */
.L_x_6424:
[----:B--2---:R-:W-:-:S04]  /*11bf0*/  IMAD.U32 R11, RZ, RZ, UR6 ;  /* 0x00000006ff0b7e24 */ /* 0x004fc8000f8e00ff */
[----:B------:R2:W3:Y:S03]  /*11c00*/  SYNCS.PHASECHK.TRANS64.TRYWAIT P3, [R11+URZ+0x28850], R6 ;  /* 0x028850060b0075a7 */ /* 0x0004e6000806017f */
[----:B---3--:R-:W-:Y:S05]  /*11c10*/  @!P3 NANOSLEEP.SYNCS 0x989680 ;  /* 0x009896800000b95d */ /* 0x008fea0003900000 */
[----:B------:R-:W3:Y:S02]  /*11c20*/  @!P3 SYNCS.PHASECHK.TRANS64 P3, [R11+URZ+0x28850], R6 ;  /* 0x028850060b00b5a7 */ /* 0x000ee4000806007f */
[----:B---3--:R-:W-:Y:S05]  /*11c30*/  @!P3 BRA `(.L_x_6424) ;  /* 0xfffffffc00ecb947 */ /* 0x008fea000383ffff */
[----:B------:R-:W-:Y:S05]  /*11c40*/  BRA `(.L_x_6421) ;  /* 0xffffff3000bc7947 */ /* 0x000fea000383ffff */
.L_x_6441:
[----:B--2---:R-:W-:-:S04]  /*11c50*/  IMAD.U32 R9, RZ, RZ, UR6 ;  /* 0x00000006ff097e24 */ /* 0x004fc8000f8e00ff */
[----:B------:R2:W3:Y:S03]  /*11c60*/  SYNCS.PHASECHK.TRANS64.TRYWAIT P2, [R9+URZ+0x28830], R0 ;  /* 0x02883000090075a7 */ /* 0x0004e6000804017f */
[----:B---3--:R-:W-:Y:S05]  /*11c70*/  @!P2 NANOSLEEP.SYNCS 0x989680 ;  /* 0x009896800000a95d */ /* 0x008fea0003900000 */
[----:B------:R-:W3:Y:S02]  /*11c80*/  @!P2 SYNCS.PHASECHK.TRANS64 P2, [R9+URZ+0x28830], R0 ;  /* 0x028830000900a5a7 */ /* 0x000ee4000804007f */
[----:B---3--:R-:W-:Y:S05]  /*11c90*/  @!P2 BRA `(.L_x_6441) ;  /* 0xfffffffc00eca947 */ /* 0x008fea000383ffff */
[----:B------:R-:W-:Y:S05]  /*11ca0*/  BRA `(.L_x_6438) ;  /* 0xffffff6000547947 */ /* 0x000fea000383ffff */
.L_x_6445:
[----:B--2---:R-:W-:-:S04]  /*11cb0*/  IMAD.U32 R9, RZ, RZ, UR6 ;  /* 0x00000006ff097e24 */ /* 0x004fc8000f8e00ff */
[----:B------:R2:W3:Y:S03]  /*11cc0*/  SYNCS.PHASECHK.TRANS64.TRYWAIT P2, [R9+URZ+0x28850], R0 ;  /* 0x02885000090075a7 */ /* 0x0004e6000804017f */
[----:B---3--:R-:W-:Y:S05]  /*11cd0*/  @!P2 NANOSLEEP.SYNCS 0x989680 ;  /* 0x009896800000a95d */ /* 0x008fea0003900000 */
[----:B------:R-:W3:Y:S02]  /*11ce0*/  @!P2 SYNCS.PHASECHK.TRANS64 P2, [R9+URZ+0x28850], R0 ;  /* 0x028850000900a5a7 */ /* 0x000ee4000804007f */
[----:B---3--:R-:W-:Y:S05]  /*11cf0*/  @!P2 BRA `(.L_x_6445) ;  /* 0xfffffffc00eca947 */ /* 0x008fea000383ffff */
[----:B------:R-:W-:Y:S05]  /*11d00*/  BRA `(.L_x_6442) ;  /* 0xffffff6400147947 */ /* 0x000fea000383ffff */
.L_x_6451:
[----:B--2---:R-:W-:-:S04]  /*11d10*/  IMAD.U32 R9, RZ, RZ, UR6 ;  /* 0x00000006ff097e24 */ /* 0x004fc8000f8e00ff */
[----:B------:R2:W3:Y:S03]  /*11d20*/  SYNCS.PHASECHK.TRANS64.TRYWAIT P2, [R9+URZ+0x28830], R0 ;  /* 0x02883000090075a7 */ /* 0x0004e6000804017f */
[----:B---3--:R-:W-:Y:S05]  /*11d30*/  @!P2 NANOSLEEP.SYNCS 0x989680 ;  /* 0x009896800000a95d */ /* 0x008fea0003900000 */
[----:B------:R-:W3:Y:S02]  /*11d40*/  @!P2 SYNCS.PHASECHK.TRANS64 P2, [R9+URZ+0x28830], R0 ;  /* 0x028830000900a5a7 */ /* 0x000ee4000804007f */
[----:B---3--:R-:W-:Y:S05]  /*11d50*/  @!P2 BRA `(.L_x_6451) ;  /* 0xfffffffc00eca947 */ /* 0x008fea000383ffff */
[----:B------:R-:W-:Y:S05]  /*11d60*/  BRA `(.L_x_6448) ;  /* 0xffffff8000347947 */ /* 0x000fea000383ffff */
.L_x_6455:
[----:B--2---:R-:W-:-:S04]  /*11d70*/  IMAD.U32 R9, RZ, RZ, UR6 ;  /* 0x00000006ff097e24 */ /* 0x004fc8000f8e00ff */
[----:B------:R2:W3:Y:S03]  /*11d80*/  SYNCS.PHASECHK.TRANS64.TRYWAIT P2, [R9+URZ+0x28850], R0 ;  /* 0x02885000090075a7 */ /* 0x0004e6000804017f */
[----:B---3--:R-:W-:Y:S05]  /*11d90*/  @!P2 NANOSLEEP.SYNCS 0x989680 ;  /* 0x009896800000a95d */ /* 0x008fea0003900000 */
[----:B------:R-:W3:Y:S02]  /*11da0*/  @!P2 SYNCS.PHASECHK.TRANS64 P2, [R9+URZ+0x28850], R0 ;  /* 0x028850000900a5a7 */ /* 0x000ee4000804007f */
[----:B---3--:R-:W-:Y:S05]  /*11db0*/  @!P2 BRA `(.L_x_6455) ;  /* 0xfffffffc00eca947 */ /* 0x008fea000383ffff */
[----:B------:R-:W-:Y:S05]  /*11dc0*/  BRA `(.L_x_6452) ;  /* 0xffffff8000f47947 */ /* 0x000fea000383ffff */
.L_x_6468:
[----:B--2---:R-:W-:-:S04]  /*11dd0*/  IMAD.U32 R5, RZ, RZ, UR5 ;  /* 0x00000005ff057e24 */ /* 0x004fc8000f8e00ff */
[----:B------:R2:W3:Y:S03]  /*11de0*/  SYNCS.PHASECHK.TRANS64.TRYWAIT P0, [R5+URZ+0x28850], R4 ;  /* 0x02885004050075a7 */ /* 0x0004e6000800017f */
[----:B---3--:R-:W-:Y:S05]  /*11df0*/  @!P0 NANOSLEEP.SYNCS 0x989680 ;  /* 0x009896800000895d */ /* 0x008fea0003900000 */
[----:B------:R-:W3:Y:S02]  /*11e00*/  @!P0 SYNCS.PHASECHK.TRANS64 P0, [R5+URZ+0x28850], R4 ;  /* 0x02885004050085a7 */ /* 0x000ee4000800007f */
[----:B---3--:R-:W-:Y:S05]  /*11e10*/  @!P0 BRA `(.L_x_6468) ;  /* 0xfffffffc00ec8947 */ /* 0x008fea000383ffff */
[----:B------:R-:W-:Y:S05]  /*11e20*/  BRA `(.L_x_6467) ;  /* 0xffffffac00dc7947 */ /* 0x000fea000383ffff */
.L_x_6498:
        /* <DEDUP_REMOVED lines=10> */
.L_x_6548:
[----:B------:R-:W-:Y:S05]  /*11ed0*/  BRA `(.L_x_6549) ;  /* 0xffffffd8006c7947 */ /* 0x000fea000383ffff */
.L_x_6499:
[----:B------:R-:W-:Y:S01]  /*11ee0*/  BSSY B0, `(.L_x_6550) ;  /* 0x0000006000007945 */ /* 0x000fe20003800000 */
[----:B------:R-:W-:-:S07]  /*11ef0*/  IMAD.MOV.U32 R15, RZ, RZ, -0x1 ;  /* 0xffffffffff0f7424 */ /* 0x000fce00078e00ff */
[----:B------:R-:W-:Y:S05]  /*11f00*/  WARPSYNC.COLLECTIVE R15, `(.L_x_6551) ;  /* 0x000000000f0c7348 */ /* 0x000fea0003c00000 */
[----:B------:R-:W-:Y:S02]  /*11f10*/  ELECT P6, UR62, PT ;  /* 0x00000000003e782f */ /* 0x000fe400038c0000 */
[----:B------:R-:W-:Y:S01]  /*11f20*/  MOV R14, UR62 ;  /* 0x0000003e000e7c02 */ /* 0x000fe20008000f00 */
[----:B------:R-:W-:Y:S10]  /*11f30*/  ENDCOLLECTIVE ;  /* 0x000000000000791b */ /* 0x000ff40003800000 */
.L_x_6551:
[----:B------:R-:W-:Y:S05]  /*11f40*/  BSYNC B0 ;  /* 0x0000000000007941 */ /* 0x000fea0003800000 */
.L_x_6550:
[----:B------:R-:W-:Y:S05]  /*11f50*/  BRA `(.L_x_6552) ;  /* 0xffffffd8005c7947 */ /* 0x000fea000383ffff */
.L_x_6502:
[----:B-1----:R1:W2:Y:S02]  /*11f60*/  SYNCS.PHASECHK.TRANS64.TRYWAIT P2, [R8+URZ+0x28840], R7 ;  /* 0x02884007080075a7 */ /* 0x0022a4000804017f */
[----:B--2---:R-:W-:Y:S05]  /*11f70*/  @!P2 NANOSLEEP.SYNCS 0x989680 ;  /* 0x009896800000a95d */ /* 0x004fea0003900000 */
[----:B------:R-:W2:Y:S02]  /*11f80*/  @!P2 SYNCS.PHASECHK.TRANS64 P2, [R8+URZ+0x28840], R7 ;  /* 0x028840070800a5a7 */ /* 0x000ea4000804007f */
[----:B--2---:R-:W-:Y:S05]  /*11f90*/  @!P2 BRA `(.L_x_6502) ;  /* 0xfffffffc00f0a947 */ /* 0x004fea000383ffff */
[----:B------:R-:W-:Y:S05]  /*11fa0*/  BRA `(.L_x_6553) ;  /* 0xffffffd800b87947 */ /* 0x000fea000383ffff */
.L_x_6504:
[----:B-1----:R-:W-:-:S04]  /*11fb0*/  IMAD.U32 R8, RZ, RZ, UR39 ;  /* 0x00000027ff087e24 */ /* 0x002fc8000f8e00ff */
[----:B------:R1:W2:Y:S03]  /*11fc0*/  SYNCS.PHASECHK.TRANS64.TRYWAIT P2, [R8+URZ+0x28820], R7 ;  /* 0x02882007080075a7 */ /* 0x0002a6000804017f */
[----:B--2---:R-:W-:Y:S05]  /*11fd0*/  @!P2 NANOSLEEP.SYNCS 0x989680 ;  /* 0x009896800000a95d */ /* 0x004fea0003900000 */
[----:B------:R-:W2:Y:S02]  /*11fe0*/  @!P2 SYNCS.PHASECHK.TRANS64 P2, [R8+URZ+0x28820], R7 ;  /* 0x028820070800a5a7 */ /* 0x000ea4000804007f */
[----:B--2---:R-:W-:Y:S05]  /*11ff0*/  @!P2 BRA `(.L_x_6504) ;  /* 0xfffffffc00eca947 */ /* 0x004fea000383ffff */
[----:B------:R-:W-:Y:S05]  /*12000*/  BRA `(.L_x_6554) ;  /* 0xffffffdc00907947 */ /* 0x000fea000383ffff */
.L_x_6510:
[----:B-1----:R1:W2:Y:S02]  /*12010*/  SYNCS.PHASECHK.TRANS64.TRYWAIT P3, [R3+URZ+0x28840], R2 ;  /* 0x02884002030075a7 */ /* 0x0022a4000806017f */
[----:B--2---:R-:W-:Y:S05]  /*12020*/  @!P3 NANOSLEEP.SYNCS 0x989680 ;  /* 0x009896800000b95d */ /* 0x004fea0003900000 */
[----:B------:R-:W2:Y:S02]  /*12030*/  @!P3 SYNCS.PHASECHK.TRANS64 P3, [R3+URZ+0x28840], R2 ;  /* 0x028840020300b5a7 */ /* 0x000ea4000806007f */
[----:B--2---:R-:W-:Y:S05]  /*12040*/  @!P3 BRA `(.L_x_6510) ;  /* 0xfffffffc00f0b947 */ /* 0x004fea000383ffff */
[----:B------:R-:W-:Y:S05]  /*12050*/  BRA `(.L_x_6555) ;  /* 0xffffffe000347947 */ /* 0x000fea000383ffff */
.L_x_6512:
[----:B-1----:R1:W2:Y:S02]  /*12060*/  SYNCS.PHASECHK.TRANS64.TRYWAIT P3, [R2+URZ+0x60], R3 ;  /* 0x00006003020075a7 */ /* 0x0022a4000806017f */
[----:B--2---:R-:W-:Y:S05]  /*12070*/  @!P3 NANOSLEEP.SYNCS 0x989680 ;  /* 0x009896800000b95d */ /* 0x004fea0003900000 */
[----:B------:R-:W2:Y:S02]  /*12080*/  @!P3 SYNCS.PHASECHK.TRANS64 P3, [R2+URZ+0x60], R3 ;  /* 0x000060030200b5a7 */ /* 0x000ea4000806007f */
[----:B--2---:R-:W-:Y:S05]  /*12090*/  @!P3 BRA `(.L_x_6512) ;  /* 0xfffffffc00f0b947 */ /* 0x004fea000383ffff */
[----:B------:R-:W-:Y:S05]  /*120a0*/  BRA `(.L_x_6556) ;  /* 0xffffffe000a87947 */ /* 0x000fea000383ffff */
.L_x_6518:
[----:B-1----:R1:W2:Y:S02]  /*120b0*/  SYNCS.PHASECHK.TRANS64.TRYWAIT P3, [R3+URZ+0x28840], R2 ;  /* 0x02884002030075a7 */ /* 0x0022a4000806017f */
[----:B--2---:R-:W-:Y:S05]  /*120c0*/  @!P3 NANOSLEEP.SYNCS 0x989680 ;  /* 0x009896800000b95d */ /* 0x004fea0003900000 */
[----:B------:R-:W2:Y:S02]  /*120d0*/  @!P3 SYNCS.PHASECHK.TRANS64 P3, [R3+URZ+0x28840], R2 ;  /* 0x028840020300b5a7 */ /* 0x000ea4000806007f */
[----:B--2---:R-:W-:Y:S05]  /*120e0*/  @!P3 BRA `(.L_x_6518) ;  /* 0xfffffffc00f0b947 */ /* 0x004fea000383ffff */
[----:B------:R-:W-:Y:S05]  /*120f0*/  BRA `(.L_x_6557) ;  /* 0xffffffe400c87947 */ /* 0x000fea000383ffff */
.L_x_6520:
[----:B-1----:R1:W2:Y:S02]  /*12100*/  SYNCS.PHASECHK.TRANS64.TRYWAIT P3, [R2+URZ+0x60], R17 ;  /* 0x00006011020075a7 */ /* 0x0022a4000806017f */
[----:B--2---:R-:W-:Y:S05]  /*12110*/  @!P3 NANOSLEEP.SYNCS 0x989680 ;  /* 0x009896800000b95d */ /* 0x004fea0003900000 */
[----:B------:R-:W2:Y:S02]  /*12120*/  @!P3 SYNCS.PHASECHK.TRANS64 P3, [R2+URZ+0x60], R17 ;  /* 0x000060110200b5a7 */ /* 0x000ea4000806007f */
[----:B--2---:R-:W-:Y:S05]  /*12130*/  @!P3 BRA `(.L_x_6520) ;  /* 0xfffffffc00f0b947 */ /* 0x004fea000383ffff */
[----:B------:R-:W-:Y:S05]  /*12140*/  BRA `(.L_x_6558) ;  /* 0xffffffe8003c7947 */ /* 0x000fea000383ffff */
.L_x_6525:
[----:B--2---:R2:W3:Y:S02]  /*12150*/  SYNCS.PHASECHK.TRANS64.TRYWAIT P2, [R2+URZ+0x28840], R3 ;  /* 0x02884003020075a7 */ /* 0x0044e4000804017f */
[----:B---3--:R-:W-:Y:S05]  /*12160*/  @!P2 NANOSLEEP.SYNCS 0x989680 ;  /* 0x009896800000a95d */ /* 0x008fea0003900000 */
[----:B------:R-:W3:Y:S02]  /*12170*/  @!P2 SYNCS.PHASECHK.TRANS64 P2, [R2+URZ+0x28840], R3 ;  /* 0x028840030200a5a7 */ /* 0x000ee4000804007f */
[----:B---3--:R-:W-:Y:S05]  /*12180*/  @!P2 BRA `(.L_x_6525) ;  /* 0xfffffffc00f0a947 */ /* 0x008fea000383ffff */
[----:B------:R-:W-:Y:S05]  /*12190*/  BRA `(.L_x_6559) ;  /* 0xffffffec00247947 */ /* 0x000fea000383ffff */
.L_x_6527:
[----:B-1----:R1:W2:Y:S02]  /*121a0*/  SYNCS.PHASECHK.TRANS64.TRYWAIT P2, [R2+URZ+0x60], R11 ;  /* 0x0000600b020075a7 */ /* 0x0022a4000804017f */
[----:B--2---:R-:W-:Y:S05]  /*121b0*/  @!P2 NANOSLEEP.SYNCS 0x989680 ;  /* 0x009896800000a95d */ /* 0x004fea0003900000 */
[----:B------:R-:W2:Y:S02]  /*121c0*/  @!P2 SYNCS.PHASECHK.TRANS64 P2, [R2+URZ+0x60], R11 ;  /* 0x0000600b0200a5a7 */ /* 0x000ea4000804007f */
[----:B--2---:R-:W-:Y:S05]  /*121d0*/  @!P2 BRA `(.L_x_6527) ;  /* 0xfffffffc00f0a947 */ /* 0x004fea000383ffff */
[----:B------:R-:W-:Y:S05]  /*121e0*/  BRA `(.L_x_6560) ;  /* 0xffffffec00a47947 */ /* 0x000fea000383ffff */
.L_x_6534:
[----:B-1----:R1:W2:Y:S02]  /*121f0*/  SYNCS.PHASECHK.TRANS64.TRYWAIT P0, [R3+URZ+0x28860], R0 ;  /* 0x02886000030075a7 */ /* 0x0022a4000800017f */
[----:B--2---:R-:W-:Y:S05]  /*12200*/  @!P0 NANOSLEEP.SYNCS 0x989680 ;  /* 0x009896800000895d */ /* 0x004fea0003900000 */
[----:B------:R-:W2:Y:S02]  /*12210*/  @!P0 SYNCS.PHASECHK.TRANS64 P0, [R3+URZ+0x28860], R0 ;  /* 0x02886000030085a7 */ /* 0x000ea4000800007f */
[----:B--2---:R-:W-:Y:S05]  /*12220*/  @!P0 BRA `(.L_x_6534) ;  /* 0xfffffffc00f08947 */ /* 0x004fea000383ffff */
[----:B------:R-:W-:Y:S05]  /*12230*/  BRA `(.L_x_6561) ;  /* 0xfffffff000807947 */ /* 0x000fea000383ffff */
.L_x_6536:
[----:B------:R-:W-:Y:S01]  /*12240*/  BSSY B0, `(.L_x_6562) ;  /* 0x0000007000007945 */ /* 0x000fe20003800000 */
[----:B------:R-:W-:Y:S02]  /*12250*/  IMAD.MOV.U32 R12, RZ, RZ, RZ ;  /* 0x000000ffff0c7224 */ /* 0x000fe400078e00ff */
[----:B------:R-:W-:Y:S02]  /*12260*/  IMAD.MOV.U32 R11, RZ, RZ, 0x1f ;  /* 0x0000001fff0b7424 */ /* 0x000fe400078e00ff */
[----:B------:R-:W-:-:S07]  /*12270*/  IMAD.MOV.U32 R15, RZ, RZ, -0x1 ;  /* 0xffffffffff0f7424 */ /* 0x000fce00078e00ff */
[----:B------:R-:W-:Y:S05]  /*12280*/  WARPSYNC.COLLECTIVE R15, `(.L_x_6563) ;  /* 0x000000000f087348 */ /* 0x000fea0003c00000 */
[----:B------:R1:W2:Y:S02]  /*12290*/  SHFL.IDX P6, R14, R13, R12, R11 ;  /* 0x0000000c0d0e7389 */ /* 0x0002a400000c000b */
[----:B-12---:R-:W-:Y:S01]  /*122a0*/  ENDCOLLECTIVE ;  /* 0x000000000000791b */ /* 0x006fe20003800000 */
.L_x_6563:
[----:B------:R-:W-:Y:S05]  /*122b0*/  BSYNC B0 ;  /* 0x0000000000007941 */ /* 0x000fea0003800000 */
.L_x_6562:
[----:B------:R-:W-:Y:S05]  /*122c0*/  BRA `(.L_x_6564) ;  /* 0xfffffff000fc7947 */ /* 0x000fea000383ffff */
.L_x_6538:
[----:B--2---:R2:W3:Y:S02]  /*122d0*/  SYNCS.PHASECHK.TRANS64.TRYWAIT P0, [R7+URZ+0x28820], R0 ;  /* 0x02882000070075a7 */ /* 0x0044e4000800017f */
[----:B---3--:R-:W-:Y:S05]  /*122e0*/  @!P0 NANOSLEEP.SYNCS 0x989680 ;  /* 0x009896800000895d */ /* 0x008fea0003900000 */
[----:B------:R-:W3:Y:S02]  /*122f0*/  @!P0 SYNCS.PHASECHK.TRANS64 P0, [R7+URZ+0x28820], R0 ;  /* 0x02882000070085a7 */ /* 0x000ee4000800007f */
[----:B---3--:R-:W-:Y:S05]  /*12300*/  @!P0 BRA `(.L_x_6538) ;  /* 0xfffffffc00f08947 */ /* 0x008fea000383ffff */
[----:B------:R-:W-:Y:S05]  /*12310*/  BRA `(.L_x_6565) ;  /* 0xfffffff4004c7947 */ /* 0x000fea000383ffff */
.L_x_6542:
[----:B--2---:R2:W3:Y:S02]  /*12320*/  SYNCS.PHASECHK.TRANS64.TRYWAIT P0, [R5+URZ], R4 ;  /* 0x00000004050075a7 */ /* 0x0044e4000800017f */
[----:B---3--:R-:W-:Y:S05]  /*12330*/  @!P0 NANOSLEEP.SYNCS 0x989680 ;  /* 0x009896800000895d */ /* 0x008fea0003900000 */
[----:B------:R-:W3:Y:S02]  /*12340*/  @!P0 SYNCS.PHASECHK.TRANS64 P0, [R5+URZ], R4 ;  /* 0x00000004050085a7 */ /* 0x000ee4000800007f */
[----:B---3--:R-:W-:Y:S05]  /*12350*/  @!P0 BRA `(.L_x_6542) ;  /* 0xfffffffc00f08947 */ /* 0x008fea000383ffff */
[----:B------:R-:W-:Y:S05]  /*12360*/  BRA `(.L_x_6566) ;  /* 0xfffffff400a07947 */ /* 0x000fea000383ffff */
.L_x_6543:
[----:B---3--:R3:W4:Y:S02]  /*12370*/  SYNCS.PHASECHK.TRANS64.TRYWAIT P0, [R3+URZ], R0 ;  /* 0x00000000030075a7 */ /* 0x008724000800017f */
[----:B----4-:R-:W-:Y:S05]  /*12380*/  @!P0 NANOSLEEP.SYNCS 0x989680 ;  /* 0x009896800000895d */ /* 0x010fea0003900000 */
[----:B------:R-:W4:Y:S02]  /*12390*/  @!P0 SYNCS.PHASECHK.TRANS64 P0, [R3+URZ], R0 ;  /* 0x00000000030085a7 */ /* 0x000f24000800007f */
[----:B----4-:R-:W-:Y:S05]  /*123a0*/  @!P0 BRA `(.L_x_6543) ;  /* 0xfffffffc00f08947 */ /* 0x010fea000383ffff */
[----:B------:R-:W-:Y:S05]  /*123b0*/  BRA `(.L_x_6567) ;  /* 0xfffffff400947947 */ /* 0x000fea000383ffff */
.L_x_6545:
[----:B--2---:R2:W3:Y:S02]  /*123c0*/  SYNCS.PHASECHK.TRANS64.TRYWAIT P0, [R5+URZ], R4 ;  /* 0x00000004050075a7 */ /* 0x0044e4000800017f */
[----:B---3--:R-:W-:Y:S05]  /*123d0*/  @!P0 NANOSLEEP.SYNCS 0x989680 ;  /* 0x009896800000895d */ /* 0x008fea0003900000 */
[----:B------:R-:W3:Y:S02]  /*123e0*/  @!P0 SYNCS.PHASECHK.TRANS64 P0, [R5+URZ], R4 ;  /* 0x00000004050085a7 */ /* 0x000ee4000800007f */
[----:B---3--:R-:W-:Y:S05]  /*123f0*/  @!P0 BRA `(.L_x_6545) ;  /* 0xfffffffc00f08947 */ /* 0x008fea000383ffff */
[----:B------:R-:W-:Y:S05]  /*12400*/  BRA `(.L_x_6568) ;  /* 0xfffffff400987947 */ /* 0x000fea000383ffff */
.L_x_6569:
        /* <DEDUP_REMOVED lines=15> */
.L_x_12773:


//--------------------- .text._ZN7cutlass13device_kernelIN5flash11enable_sm90INS1_16FlashAttnFwdSm90INS1_25CollectiveMainloopFwdSm90ILi2EN4cute5tupleIJNS5_1CILi1EEES8_S8_EEENS6_IJNS7_ILi128EEESA_SA_EEELi128ENS_6half_tEfNS_4arch4Sm90ELb0ELb1ELb0ELb1ELb0ELb0ELb0ELb1ELb1ELb0ELb0ELb0EEENS1_21CollectiveEpilogueFwdISB_S9_SC_SE_Li256ELb1ELb0ELb0ELb0EEENS1_36VarlenDynamicPersistentTileSchedulerILi128ELi128ELi256ELi32ELb0ELb0ELb1ELb1ELb0ELb1EEEEEEEEEvNT_6ParamsE --------------------------
	.section	.text._ZN7cutlass13device_kernelIN5flash11enable_sm90INS1_16FlashAttnFwdSm90INS1_25CollectiveMainloopFwdSm90ILi2EN4cute5tupleIJNS5_1CILi1EEES8_S8_EEENS6_IJNS7_ILi128EEESA_SA_EEELi128ENS_6half_tEfNS_4arch4Sm90ELb0ELb1ELb0ELb1ELb0ELb0ELb0ELb1ELb1ELb0ELb0ELb0EEENS1_21CollectiveEpilogueFwdISB_S9_SC_SE_Li256ELb1ELb0ELb0ELb0EEENS1_36VarlenDynamicPersistentTileSchedulerILi128ELi128ELi256ELi32ELb0ELb0ELb1ELb1ELb0ELb1EEEEEEEEEvNT_6ParamsE,"ax",@progbits
	.align	128
.text._ZN7cutlass13device_kernelIN5flash11enable_sm90INS1_16FlashAttnFwdSm90INS1_25CollectiveMainloopFwdSm90ILi2EN4cute5tupleIJNS5_1CILi1EEES8_S8_EEENS6_IJNS7_ILi128EEESA_SA_EEELi128ENS_6half_tEfNS_4arch4Sm90ELb0ELb1ELb0ELb1ELb0ELb0ELb0ELb1ELb1ELb0ELb0ELb0EEENS1_21CollectiveEpilogueFwdISB_S9_SC_SE_Li256ELb1ELb0ELb0ELb0EEENS1_36VarlenDynamicPersistentTileSchedulerILi128ELi128ELi256ELi32ELb0ELb0ELb1ELb1ELb0ELb1EEEEEEEEEvNT_6ParamsE:
        .type           _ZN7cutlass13device_kernelIN5flash11enable_sm90INS1_16FlashAttnFwdSm90INS1_25CollectiveMainloopFwdSm90ILi2EN4cute5tupleIJNS5_1CILi1EEES8_S8_EEENS6_IJNS7_ILi128EEESA_SA_EEELi128ENS_6half_tEfNS_4arch4Sm90ELb0ELb1ELb0ELb1ELb0ELb0ELb0ELb1ELb1ELb0ELb0ELb0EEENS1_21CollectiveEpilogueFwdISB_S9_SC_SE_Li256ELb1ELb0ELb0ELb0EEENS1_36VarlenDynamicPersistentTileSchedulerILi128ELi128ELi256ELi32ELb0ELb0ELb1ELb1ELb0ELb1EEEEEEEEEvNT_6ParamsE,@function
        .size           _ZN7cutlass13device_kernelIN5flash11enable_sm90INS1_16FlashAttnFwdSm90INS1_25CollectiveMainloopFwdSm90ILi2EN4cute5tupleIJNS5_1CILi1EEES8_S8_EEENS6_IJNS7_ILi128EEESA_SA_EEELi128ENS_6half_tEfNS_4arch4Sm90ELb0ELb1ELb0ELb1ELb0ELb0ELb0ELb1ELb1ELb0ELb0ELb0EEENS1_21CollectiveEpilogueFwdISB_S9_SC_SE_Li256ELb1ELb0ELb0ELb0EEENS1_36VarlenDynamicPersistentTileSchedulerILi128ELi128ELi256ELi32ELb0ELb0ELb1ELb1ELb0ELb1EEEEEEEEEvNT_6ParamsE,(.L_x_12774 - _ZN7cutlass13device_kernelIN5flash11enable_sm90INS1_16FlashAttnFwdSm90INS1_25CollectiveMainloopFwdSm90ILi2EN4cute5tupleIJNS5_1CILi1EEES8_S8_EEENS6_IJNS7_ILi128EEESA_SA_EEELi128ENS_6half_tEfNS_4arch4Sm90ELb0ELb1ELb0ELb1ELb0ELb0ELb0ELb1ELb1ELb0ELb0ELb0EEENS1_21CollectiveEpilogueFwdISB_S9_SC_SE_Li256ELb1ELb0ELb0ELb0EEENS1_36VarlenDynamicPersistentTileSchedulerILi128ELi128ELi256ELi32ELb0ELb0ELb1ELb1ELb0ELb1EEEEEEEEEvNT_6ParamsE)
        .other          _ZN7cutlass13device_kernelIN5flash11enable_sm90INS1_16FlashAttnFwdSm90INS1_25CollectiveMainloopFwdSm90ILi2EN4cute5tupleIJNS5_1CILi1EEES8_S8_EEENS6_IJNS7_ILi128EEESA_SA_EEELi128ENS_6half_tEfNS_4arch4Sm90ELb0ELb1ELb0ELb1ELb0ELb0ELb0ELb1ELb1ELb0ELb0ELb0EEENS1_21CollectiveEpilogueFwdISB_S9_SC_SE_Li256ELb1ELb0ELb0ELb0EEENS1_36VarlenDynamicPersistentTileSchedulerILi128ELi128ELi256ELi32ELb0ELb0ELb1ELb1ELb0ELb1EEEEEEEEEvNT_6ParamsE,@"STO_CUDA_ENTRY STV_DEFAULT"
_ZN7cutlass13device_kernelIN5flash11enable_sm90INS1_16FlashAttnFwdSm90INS1_25CollectiveMainloopFwdSm90ILi2EN4cute5tupleIJNS5_1CILi1EEES8_S8_EEENS6_IJNS7_ILi128EEESA_SA_EEELi128ENS_6half_tEfNS_4arch4Sm90ELb0ELb1ELb0ELb1ELb0ELb0ELb0ELb1ELb1ELb0ELb0ELb0EEENS1_21CollectiveEpilogueFwdISB_S9_SC_SE_Li256ELb1ELb0ELb0ELb0EEENS1_36VarlenDynamicPersistentTileSchedulerILi128ELi128ELi256ELi32ELb0ELb0ELb1ELb1ELb0ELb1EEEEEEEEEvNT_6ParamsE:
        /* <DEDUP_REMOVED lines=21> */
.L_x_6571:
[----:B------:R-:W-:Y:S05]  /*0150*/  BSYNC B0 ;  /* 0x0000000000007941 */ /* 0x000fea0003800000 */
.L_x_6570:
        /* <DEDUP_REMOVED lines=41> */
.L_x_6572:
        /* <DEDUP_REMOVED lines=22> */
.L_x_6573:
        /* <DEDUP_REMOVED lines=18> */
.L_x_6574:
        /* <DEDUP_REMOVED lines=22> */
.L_x_6575:
        /* <DEDUP_REMOVED lines=22> */
.L_x_6576:
[----:B------:R-:W-:Y:S01]  /*0930*/  PLOP3.LUT P0, PT, PT, PT, UP0, 0x80, 0x0 ;  /* 0x000000000000781c */ /* 0x000fe20003f0f008 */
[----:B------:R-:W-:Y:S01]  /*0940*/  UMOV UR36, 0x1 ;  /* 0x0000000100247882 */ /* 0x000fe20000000000 */
[----:B------:R-:W-:Y:S01]  /*0950*/  NOP ;  /* 0x0000000000007918 */ /* 0x000fe20000000000 */
[----:B------:R-:W-:Y:S01]  /*0960*/  USEL UR36, UR36, 0x2, !UP0 ;  /* 0x0000000224247887 */ /* 0x000fe2000c000000 */
[----:B------:R-:W-:Y:S01]  /*0970*/  ULDC.64 UR48, c[0x0][0x208] ;  /* 0x0000820000307ab9 */ /* 0x000fe20000000a00 */
[----:B012-4-:R-:W-:Y:S08]  /*0980*/  BAR.SYNC.DEFER_BLOCKING 0x0 ;  /* 0x0000000000007b1d */ /* 0x017ff00000010000 */
[----:B------:R-:W-:Y:S05]  /*0990*/  @!P0 BRA `(.L_x_6577) ;  /* 0x000000ec00a88947 */ /* 0x000fea0003800000 */
.L_x_6578:
[----:B------:R-:W-:-:S08]  /*09a0*/  NOP ;  /* 0x0000000000007918 */ /* 0x000fd00000000000 */
[----:B------:R-:W0:Y:S02]  /*09b0*/  USETMAXREG.TRY_ALLOC.CTAPOOL UP0, 0xf0 ;  /* 0x000000f0000079c8 */ /* 0x000e240008000600 */
[----:B0-----:R-:W-:-:S13]  /*09c0*/  PLOP3.LUT P0, PT, PT, PT, UP0, 0x80, 0x0 ;  /* 0x000000000000781c */ /* 0x001fda0003f0f008 */
[----:B------:R-:W-:Y:S05]  /*09d0*/  @!P0 BRA `(.L_x_6578) ;  /* 0xfffffffc00f08947 */ /* 0x000fea000383ffff */
[----:B------:R-:W0:Y:S01]  /*09e0*/  S2R R2, SR_TID.X ;  /* 0x0000000000027919 */ /* 0x000e220000002100 */
        /* <DEDUP_REMOVED lines=13> */
[----:B------:R-:W-:Y:S01]  /*0ac0*/  VIADD R193, R2, 0xffffff80 ;  /* 0xffffff8002c17836 */ /* 0x000fe20000000000 */
[----:B------:R-:W-:Y:S01]  /*0ad0*/  R2UR UR6, R186 ;  /* 0x00000000ba0672ca */ /* 0x000fe200000e0000 */
[----:B------:R-:W-:Y:S01]  /*0ae0*/  ULOP3.LUT UR45, UR36, 0x1, URZ, 0xfc, !UPT ;  /* 0x00000001242d7892 */ /* 0x000fe2000f8efc3f */
[----:B------:R-:W-:Y:S01]  /*0af0*/  R2UR UR5, R187 ;  /* 0x00000000bb0572ca */ /* 0x000fe200000e0000 */
[----:B------:R-:W-:Y:S01]  /*0b00*/  UMOV UR44, URZ ;  /* 0x0000003f002c7c82 */ /* 0x000fe20008000000 */
[----:B------:R-:W-:Y:S01]  /*0b10*/  SHF.R.S32.HI R0, RZ, 0x1f, R193 ;  /* 0x0000001fff007819 */ /* 0x000fe200000114c1 */
[----:B------:R-:W-:Y:S01]  /*0b20*/  UMOV UR43, URZ ;  /* 0x0000003f002b7c82 */ /* 0x000fe20008000000 */
[----:B------:R-:W-:Y:S02]  /*0b30*/  UMOV UR42, URZ ;  /* 0x0000003f002a7c82 */ /* 0x000fe40008000000 */
[CC--:B------:R-:W-:Y:S02]  /*0b40*/  LEA.HI R2, R0.reuse, R193.reuse, RZ, 0x7 ;  /* 0x000000c100027211 */ /* 0x0c0fe400078f38ff */
[----:B------:R-:W-:-:S02]  /*0b50*/  LEA.HI R3, R0, R193, RZ, 0x4 ;  /* 0x000000c100037211 */ /* 0x000fc400078f20ff */
        /* <DEDUP_REMOVED lines=21> */
[C---:B------:R-:W-:Y:S01]  /*0cb0*/  LOP3.LUT R4, R3.reuse, 0x3fffff0, RZ, 0xc0, !PT ;  /* 0x03fffff003047812 */ /* 0x040fe200078ec0ff */
[----:B------:R-:W-:Y:S01]  /*0cc0*/  IMAD R9, R8, 0x10, R9 ;  /* 0x0000001008097824 */ /* 0x000fe200078e0209 */
[----:B------:R-:W-:-:S02]  /*0cd0*/  LEA.HI R3, R3, R6, RZ, 0x1 ;  /* 0x0000000603037211 */ /* 0x000fc400078f08ff */
[----:B------:R-:W-:Y:S01]  /*0ce0*/  LOP3.LUT R5, R5, 0xfffffc00, RZ, 0xc0, !PT ;  /* 0xfffffc0005057812 */ /* 0x000fe200078ec0ff */
[----:B------:R-:W-:Y:S01]  /*0cf0*/  IMAD.IADD R4, R193, 0x1, -R4 ;  /* 0x00000001c1047824 */ /* 0x000fe200078e0a04 */
[----:B------:R-:W-:Y:S01]  /*0d00*/  LOP3.LUT R3, R3, 0x1ffffffe, RZ, 0xc0, !PT ;  /* 0x1ffffffe03037812 */ /* 0x000fe200078ec0ff */
[----:B------:R-:W-:Y:S01]  /*0d10*/  IMAD R190, R190, 0x40, R9 ;  /* 0x00000040bebe7824 */ /* 0x000fe200078e0209 */
[----:B------:R-:W-:Y:S01]  /*0d20*/  LOP3.LUT R2, R0, 0x1ffffff8, RZ, 0xc0, !PT ;  /* 0x1ffffff800027812 */ /* 0x000fe200078ec0ff */
[----:B------:R-:W-:Y:S01]  /*0d30*/  IMAD R4, R4, 0x40, R5 ;  /* 0x0000004004047824 */ /* 0x000fe200078e0205 */
[----:B------:R-:W-:Y:S01]  /*0d40*/  SHF.R.S32.HI R22, RZ, 0x3, R0 ;  /* 0x00000003ff167819 */ /* 0x000fe20000011400 */
[----:B------:R-:W-:Y:S02]  /*0d50*/  IMAD.IADD R3, R6, 0x1, -R3 ;  /* 0x0000000106037824 */ /* 0x000fe400078e0a03 */
[----:B------:R-:W-:Y:S02]  /*0d60*/  IMAD.IADD R2, R193, 0x1, -R2 ;  /* 0x00000001c1027824 */ /* 0x000fe400078e0a02 */
[----:B------:R-:W-:-:S02]  /*0d70*/  IMAD R192, R3, 0x8, R4 ;  /* 0x0000000803c07824 */ /* 0x000fc400078e0204 */
[----:B------:R-:W-:-:S07]  /*0d80*/  IMAD.SHL.U32 R19, R2, 0x8, RZ ;  /* 0x0000000802137824 */ /* 0x000fce00078e00ff */
.L_x_6678:
[----:B------:R-:W-:Y:S01]  /*0d90*/  ULDC.64 UR8, c[0x0][0xa28] ;  /* 0x00028a0000087ab9 */ /* 0x000fe20000000a00 */
[----:B0-----:R-:W0:Y:S01]  /*0da0*/  LDC R18, c[0x0][0x288] ;  /* 0x0000a200ff127b82 */ /* 0x001e220000000800 */
[----:B------:R-:W-:Y:S01]  /*0db0*/  UISETP.NE.U32.AND UP0, UPT, UR8, URZ, UPT ;  /* 0x0000003f0800728c */ /* 0x000fe2000bf05070 */
[----:B----45:R-:W-:-:S03]  /*0dc0*/  IMAD.MOV.U32 R6, RZ, RZ, RZ ;  /* 0x000000ffff067224 */ /* 0x030fc600078e00ff */
[----:B------:R-:W-:-:S03]  /*0dd0*/  UISETP.NE.AND.EX UP0, UPT, UR9, URZ, UPT, UP0 ;  /* 0x0000003f0900728c */ /* 0x000fc6000bf05300 */
[----:B------:R-:W-:Y:S01]  /*0de0*/  ULDC.64 UR8, c[0x0][0xa18] ;  /* 0x0002860000087ab9 */ /* 0x000fe20000000a00 */
[----:B-12---:R-:W1:Y:S01]  /*0df0*/  LDC.64 R8, c[0x0][0x3f8] ;  /* 0x0000fe00ff087b82 */ /* 0x006e620000000a00 */
        /* <DEDUP_REMOVED lines=9> */
[----:B---3--:R-:W3:Y:S01]  /*0e90*/  LDC R17, c[0x0][0x2e0] ;  /* 0x0000b800ff117b82 */ /* 0x008ee20000000800 */
        /* <DEDUP_REMOVED lines=8> */
[----:B------:R-:W-:Y:S01]  /*0f20*/  UMOV UR37, UR6 ;  /* 0x0000000600257c82 */ /* 0x000fe20008000000 */
        /* <DEDUP_REMOVED lines=16> */
.L_x_6579:
[----:B------:R-:W-:Y:S01]  /*1030*/  UMOV UR38, UR5 ;  /* 0x0000000500267c82 */ /* 0x000fe20008000000 */
[----:B---3--:R-:W-:Y:S02]  /*1040*/  IMAD R17, R0, R17, RZ ;  /* 0x0000001100117224 */ /* 0x008fe400078e02ff */
[----:B------:R-:W-:Y:S01]  /*1050*/  IMAD.MOV.U32 R188, RZ, RZ, R185 ;  /* 0x000000ffffbc7224 */ /* 0x000fe200078e00b9 */
[----:B------:R-:W-:Y:S06]  /*1060*/  @!P1 BRA `(.L_x_6580) ;  /* 0x0000000000189947 */ /* 0x000fec0003800000 */
[----:B------:R-:W-:Y:S02]  /*1070*/  ULDC.64 UR6, c[0x0][0xa20] ;  /* 0x0002880000067ab9 */ /* 0x000fe40000000a00 */
[----:B------:R-:W-:-:S06]  /*1080*/  UIMAD.WIDE UR4, UR5, 0x4, UR6 ;  /* 0x00000004050478a5 */ /* 0x000fcc000f8e0206 */
[----:B------:R-:W-:Y:S02]  /*1090*/  IMAD.U32 R2, RZ, RZ, UR4 ;  /* 0x00000004ff027e24 */ /* 0x000fe4000f8e00ff */
[----:B------:R-:W-:-:S05]  /*10a0*/  IMAD.U32 R3, RZ, RZ, UR5 ;  /* 0x00000005ff037e24 */ /* 0x000fca000f8e00ff */
[----:B------:R0:W5:Y:S01]  /*10b0*/  LDG.E R17, desc[UR48][R2.64] ;  /* 0x0000003002117981 */ /* 0x000162000c1e1900 */
[----:B------:R-:W-:Y:S05]  /*10c0*/  BRA `(.L_x_6581) ;  /* 0x00000000002c7947 */ /* 0x000fea0003800000 */
.L_x_6580:
        /* <DEDUP_REMOVED lines=11> */
.L_x_6581:
        /* <DEDUP_REMOVED lines=17> */
.L_x_6583:
[----:B------:R-:W-:-:S13]  /*1290*/  ISETP.NE.AND P0, PT, R9, 0x1, PT ;  /* 0x000000010900780c */ /* 0x000fda0003f05270 */
[----:B------:R-:W0:Y:S02]  /*12a0*/  @P0 LDC.64 R4, c[0x0][0x9e8] ;  /* 0x00027a00ff040b82 */ /* 0x000e240000000a00 */
[----:B0-----:R-:W-:-:S05]  /*12b0*/  @P0 IMAD.HI.U32 R4, R2, R4, RZ ;  /* 0x0000000402040227 */ /* 0x001fca00078e00ff */
[----:B------:R-:W-:-:S07]  /*12c0*/  @P0 SHF.R.U32.HI R2, RZ, R5, R4 ;  /* 0x00000005ff020219 */ /* 0x000fce0000011604 */
.L_x_6584:
[----:B------:R-:W-:-:S05]  /*12d0*/  IMAD R3, R2, R9, R9 ;  /* 0x0000000902037224 */ /* 0x000fca00078e0209 */
[----:B------:R-:W-:-:S07]  /*12e0*/  VIMNMX R0, R0, R3, PT ;  /* 0x0000000300007248 */ /* 0x000fce0003fe0100 */
.L_x_6582:
        /* <DEDUP_REMOVED lines=24> */
.L_x_6586:
[----:B------:R-:W-:-:S13]  /*1470*/  ISETP.NE.AND P0, PT, R9, 0x1, PT ;  /* 0x000000010900780c */ /* 0x000fda0003f05270 */
[----:B------:R-:W0:Y:S02]  /*1480*/  @P0 LDC.64 R2, c[0x0][0x9e8] ;  /* 0x00027a00ff020b82 */ /* 0x000e240000000a00 */
[----:B0-----:R-:W-:-:S05]  /*1490*/  @P0 IMAD.HI.U32 R0, R4, R2, RZ ;  /* 0x0000000204000227 */ /* 0x001fca00078e00ff */
[----:B------:R-:W-:-:S07]  /*14a0*/  @P0 SHF.R.U32.HI R4, RZ, R3, R0 ;  /* 0x00000003ff040219 */ /* 0x000fce0000011600 */
.L_x_6587:
[----:B------:R-:W-:-:S05]  /*14b0*/  IMAD R4, R4, R9, RZ ;  /* 0x0000000904047224 */ /* 0x000fca00078e02ff */
[----:B------:R-:W-:-:S13]  /*14c0*/  R2UR UR5, R4 ;  /* 0x00000000040572ca */ /* 0x000fda00000e0000 */
[----:B------:R-:W-:-:S04]  /*14d0*/  UISETP.LT.AND UP0, UPT, UR4, UR5, UPT ;  /* 0x000000050400728c */ /* 0x000fc8000bf01270 */
[----:B------:R-:W-:-:S12]  /*14e0*/  USEL UR4, UR4, UR5, !UP0 ;  /* 0x0000000504047287 */ /* 0x000fd8000c000000 */
.L_x_6585:
        /* <DEDUP_REMOVED lines=74> */
.L_x_6589:
[----:B------:R-:W-:Y:S01]  /*1990*/  ULEA.HI UR4, UR44, UR44, URZ, 0x1 ;  /* 0x0000002c2c047291 */ /* 0x000fe2000f8f083f */
[----:B------:R-:W-:-:S03]  /*19a0*/  IMAD.U32 R2, RZ, RZ, UR45 ;  /* 0x0000002dff027e24 */ /* 0x000fc6000f8e00ff */
[----:B------:R-:W-:Y:S02]  /*19b0*/  ULOP3.LUT UR4, UR4, 0xfffffffe, URZ, 0xc0, !UPT ;  /* 0xfffffffe04047892 */ /* 0x000fe4000f8ec03f */
[----:B------:R-:W-:Y:S02]  /*19c0*/  ISETP.NE.AND P0, PT, R2, 0x3, PT ;  /* 0x000000030200780c */ /* 0x000fe40003f05270 */
[----:B------:R-:W-:-:S06]  /*19d0*/  UIADD3 UR4, UR44, -UR4, URZ ;  /* 0x800000042c047290 */ /* 0x000fcc000fffe03f */
[----:B------:R-:W-:-:S05]  /*19e0*/  IMAD.U32 R0, RZ, RZ, UR4 ;  /* 0x00000004ff007e24 */ /* 0x000fca000f8e00ff */
[----:B------:R-:W-:-:S04]  /*19f0*/  SHF.L.U32 R0, R0, 0x1f, RZ ;  /* 0x0000001f00007819 */ /* 0x000fc800000006ff */
[----:B------:R-:W0:Y:S02]  /*1a00*/  SYNCS.PHASECHK.TRANS64.TRYWAIT P1, [UR41+0x28800], R0 ;  /* 0x02880000ff0075a7 */ /* 0x000e240008020169 */
[----:B0-----:R-:W-:Y:S05]  /*1a10*/  @!P1 BRA `(.L_x_6590) ;  /* 0x0000012c00e89947 */ /* 0x001fea0003800000 */
.L_x_6773:
[----:B------:R-:W-:Y:S05]  /*1a20*/  @!P0 BRA `(.L_x_6591) ;  /* 0x0000000000048947 */ /* 0x000fea0003800000 */
[----:B------:R-:W-:Y:S01]  /*1a30*/  BPT.TRAP 0x1 ;  /* 0x000000040000795c */ /* 0x000fe20000300000 */
.L_x_6591:
[----:B------:R-:W-:Y:S02]  /*1a40*/  IMAD.U32 R5, RZ, RZ, UR42 ;  /* 0x0000002aff057e24 */ /* 0x000fe4000f8e00ff */
[----:B0-----:R-:W-:-:S03]  /*1a50*/  IMAD.U32 R0, RZ, RZ, UR43 ;  /* 0x0000002bff007e24 */ /* 0x001fc6000f8e00ff */
[----:B------:R-:W-:Y:S02]  /*1a60*/  LEA R5, R5, UR41, 0x3 ;  /* 0x0000002905057c11 */ /* 0x000fe4000f8e18ff */
[----:B------:R-:W-:-:S04]  /*1a70*/  SHF.L.U32 R0, R0, 0x1f, RZ ;  /* 0x0000001f00007819 */ /* 0x000fc800000006ff */
[----:B------:R0:W1:Y:S01]  /*1a80*/  SYNCS.PHASECHK.TRANS64.TRYWAIT P2, [R5+URZ+0x28830], R0 ;  /* 0x02883000050075a7 */ /* 0x000062000804017f */
[----:B------:R-:W-:Y:S05]  /*1a90*/  @!P0 BRA `(.L_x_6592) ;  /* 0x0000000000048947 */ /* 0x000fea0003800000 */
[----:B------:R-:W-:Y:S01]  /*1aa0*/  BPT.TRAP 0x1 ;  /* 0x000000040000795c */ /* 0x000fe20000300000 */
.L_x_6592:
[----:B------:R-:W2:Y:S02]  /*1ab0*/  S2R R2, SR_TID.X ;  /* 0x0000000000027919 */ /* 0x000ea40000002100 */
[----:B--2---:R-:W-:Y:S01]  /*1ac0*/  LOP3.LUT P1, RZ, R2, 0x7f, RZ, 0xc0, !PT ;  /* 0x0000007f02ff7812 */ /* 0x004fe2000782c0ff */
[----:B-1----:R-:W-:-:S12]  /*1ad0*/  @P2 BRA `(.L_x_6593) ;  /* 0x0000000000082947 */ /* 0x002fd80003800000 */
[----:B------:R-:W1:Y:S02]  /*1ae0*/  SYNCS.PHASECHK.TRANS64.TRYWAIT P2, [R5+URZ+0x28830], R0 ;  /* 0x02883000050075a7 */ /* 0x000e64000804017f */
[----:B-1----:R-:W-:Y:S05]  /*1af0*/  @!P2 BRA `(.L_x_6594) ;  /* 0x0000012c00c8a947 */ /* 0x002fea0003800000 */
.L_x_6593:
[----:B------:R-:W-:Y:S05]  /*1b00*/  WARPSYNC.ALL ;  /* 0x0000000000007948 */ /* 0x000fea0003800000 */
[----:B------:R-:W-:Y:S01]  /*1b10*/  UIADD3 UR4, UR41, 0x18400, URZ ;  /* 0x0001840029047890 */ /* 0x000fe2000fffe03f */
[----:B------:R-:W-:Y:S01]  /*1b20*/  WARPGROUP.ARRIVE ;  /* 0x00000000000079c5 */ /* 0x000fe20000000000 */
[----:B------:R-:W-:Y:S01]  /*1b30*/  ULOP3.LUT UR32, UR47, 0x10000, URZ, 0xfc, !UPT ;  /* 0x000100002f207892 */ /* 0x000fe2000f8efc3f */
[----:B------:R-:W-:Y:S01]  /*1b40*/  IMAD.MOV.U32 R3, RZ, RZ, -0x80 ;  /* 0xffffff80ff037424 */ /* 0x000fe200078e00ff */
[----:B------:R-:W-:Y:S01]  /*1b50*/  USHF.R.U32.HI UR4, URZ, 0x4, UR4 ;  /* 0x000000043f047899 */ /* 0x000fe20008011604 */
[----:B01----:R-:W-:Y:S01]  /*1b60*/  @!P1 VIADD R0, R5, 0x28840 ;  /* 0x0002884005009836 */ /* 0x003fe20000000000 */
[----:B------:R-:W-:Y:S01]  /*1b70*/  UMOV UR33, 0x40000040 ;  /* 0x4000004000217882 */ /* 0x000fe20000000000 */
[----:B------:R-:W-:Y:S01]  /*1b80*/  UMOV UR35, 0x40000040 ;  /* 0x4000004000237882 */ /* 0x000fe20000000000 */
[----:B------:R-:W-:Y:S01]  /*1b90*/  ULOP3.LUT UR4, UR4, 0x3fff, URZ, 0xc0, !UPT ;  /* 0x00003fff04047892 */ /* 0x000fe2000f8ec03f */
[----:B------:R-:W-:Y:S01]  /*1ba0*/  IMAD R14, R88, R3, 0x80 ;  /* 0x00000080580e7424 */ /* 0x000fe200078e0203 */
[----:B------:R-:W-:Y:S01]  /*1bb0*/  UMOV UR5, 0x40000040 ;  /* 0x4000004000057882 */ /* 0x000fe20000000000 */
[----:B------:R-:W-:Y:S01]  /*1bc0*/  UMOV UR7, 0x40000040 ;  /* 0x4000004000077882 */ /* 0x000fe20000000000 */
[----:B------:R-:W-:Y:S01]  /*1bd0*/  ULOP3.LUT UR46, UR4, 0x10000, URZ, 0xfc, !UPT ;  /* 0x00010000042e7892 */ /* 0x000fe2000f8efc3f */
[----:B------:R-:W-:Y:S01]  /*1be0*/  IMAD.IADD R3, R17, 0x1, R14 ;  /* 0x0000000111037824 */ /* 0x000fe200078e020e */
[----:B------:R-:W-:Y:S01]  /*1bf0*/  UIADD3 UR4, UR32, 0x2, URZ ;  /* 0x0000000220047890 */ /* 0x000fe2000fffe03f */
[----:B------:R-:W-:Y:S01]  /*1c00*/  @!P1 PRMT R0, RZ, 0x654, R0 ;  /* 0x00000654ff009816 */ /* 0x000fe20000000000 */
[----:B------:R-:W-:Y:S01]  /*1c10*/  ULEA UR34, UR42, UR46, 0xb ;  /* 0x0000002e2a227291 */ /* 0x000fe2000f8e583f */
[----:B------:R-:W-:Y:S01]  /*1c20*/  IMAD R2, R185, 0x80, R190 ;  /* 0x00000080b9027824 */ /* 0x000fe200078e02be */
[----:B------:R-:W-:Y:S01]  /*1c30*/  UIADD3 UR8, UR32, 0x4, URZ ;  /* 0x0000000420087890 */ /* 0x000fe2000fffe03f */
[--C-:B------:R-:W-:Y:S01]  /*1c40*/  IADD3 R5, -R18, 0x1, R3.reuse ;  /* 0x0000000112057810 */ /* 0x100fe20007ffe103 */
[----:B------:R-:W-:Y:S01]  /*1c50*/  UIADD3 UR6, UR34, 0x2, URZ ;  /* 0x0000000222067890 */ /* 0x000fe2000fffe03f */
[----:B------:R-:W-:Y:S01]  /*1c60*/  IMAD R9, R16, -0x2, R3 ;  /* 0xfffffffe10097824 */ /* 0x000fe200078e0203 */
[----:B------:R-:W-:Y:S01]  /*1c70*/  UIADD3 UR10, UR34, 0x4, URZ ;  /* 0x00000004220a7890 */ /* 0x000fe2000fffe03f */
[----:B------:R-:W-:Y:S01]  /*1c80*/  LEA R7, R88, 0xffffff80, 0x7 ;  /* 0xffffff8058077811 */ /* 0x000fe200078e38ff */
[----:B------:R-:W-:Y:S01]  /*1c90*/  UMOV UR9, 0x40000040 ;  /* 0x4000004000097882 */ /* 0x000fe20000000000 */
[----:B------:R-:W-:Y:S01]  /*1ca0*/  HGMMA.64x128x16.F32 R24, gdesc[UR32], RZ, !UPT, gsb0 ;  /* 0x01e00000201879f0 */ /* 0x000fe2000c0008ff */
        /* <DEDUP_REMOVED lines=22> */
[----:B------:R-:W-:Y:S01]  /*1e10*/  ULDC UR50, c[0x0][0x9dc] ;  /* 0x0002770000327ab9 */ /* 0x000fe20000000800 */
[----:B------:R-:W-:Y:S02]  /*1e20*/  WARPGROUP.DEPBAR.LE gsb0, 0x0 ;  /* 0x00008000000079c5 */ /* 0x000fe40000010000 */
[----:B------:R-:W-:-:S06]  /*1e30*/  WARPGROUP.ARRIVE ;  /* 0x00000000000079c5 */ /* 0x000fcc0000000000 */
[----:B------:R-:W-:Y:S01]  /*1e40*/  HGMMA.64x128x16.F32 R24, gdesc[UR4], R24, gsb0 ;  /* 0x01e00000041879f0 */ /* 0x000fe20008000818 */
[----:B------:R-:W-:Y:S02]  /*1e50*/  ULDC.64 UR6, c[0x0][0x9e0] ;  /* 0x0002780000067ab9 */ /* 0x000fe40000000a00 */
[----:B------:R-:W-:Y:S01]  /*1e60*/  UISETP.GE.AND UP0, UPT, UR7, 0x1, UPT ;  /* 0x000000010700788c */ /* 0x000fe2000bf06270 */
[----:B------:R-:W-:-:S05]  /*1e70*/  VIADD R20, R5, UR6 ;  /* 0x0000000605147c36 */ /* 0x000fca0008000000 */
[----:B------:R-:W-:Y:S01]  /*1e80*/  PLOP3.LUT P2, PT, PT, PT, UP0, 0x40, 0x0 ;  /* 0x000000000000781c */ /* 0x000fe20003f4e808 */
[----:B------:R-:W-:Y:S02]  /*1e90*/  WARPGROUP.DEPBAR.LE gsb0, 0x0 ;  /* 0x00008000000079c5 */ /* 0x000fe40000010000 */
        /* <DEDUP_REMOVED lines=36> */
.L_x_6597:
[----:B------:R-:W-:-:S06]  /*20e0*/  UISETP.NE.AND UP1, UPT, UR7, 0x1, UPT ;  /* 0x000000010700788c */ /* 0x000fcc000bf25270 */
[----:B------:R-:W-:-:S05]  /*20f0*/  PLOP3.LUT P2, PT, PT, PT, UP1, 0x80, 0x0 ;  /* 0x000000000000781c */ /* 0x000fca0003f4f018 */
[----:B------:R-:W-:-:S08]  /*2100*/  @UP1 ULDC.64 UR10, c[0x0][0x9e8] ;  /* 0x00027a00000a1ab9 */ /* 0x000fd00000000a00 */
[----:B------:R-:W-:-:S05]  /*2110*/  @P2 IMAD.HI.U32 R5, R4, UR10, RZ ;  /* 0x0000000a04052c27 */ /* 0x000fca000f8e00ff */
[----:B------:R-:W-:-:S07]  /*2120*/  @P2 SHF.R.U32.HI R4, RZ, UR11, R5 ;  /* 0x0000000bff042c19 */ /* 0x000fce0008011605 */
.L_x_6598:
[----:B------:R-:W-:Y:S05]  /*2130*/  BSYNC B0 ;  /* 0x0000000000007941 */ /* 0x000fea0003800000 */
.L_x_6596:
[----:B------:R-:W-:-:S04]  /*2140*/  IMAD R5, R4, UR7, -R7 ;  /* 0x0000000704057c24 */ /* 0x000fc8000f8e0a07 */
[----:B------:R-:W-:-:S05]  /*2150*/  IMAD R5, R16, -0x2, R5 ;  /* 0xfffffffe10057824 */ /* 0x000fca00078e0205 */
[----:B------:R-:W-:Y:S02]  /*2160*/  VIMNMX R3, R3, R5, !PT ;  /* 0x0000000503037248 */ /* 0x000fe40007fe0100 */
[----:B------:R-:W-:-:S07]  /*2170*/  VIADDMNMX R0, R5, UR7, R0, PT ;  /* 0x0000000705007c46 */ /* 0x000fce000b800100 */
.L_x_6595:
        /* <DEDUP_REMOVED lines=8> */
[----:B------:R-:W-:Y:S02]  /*2200*/  P2R R15, PR, RZ, 0x20 ;  /* 0x00000020ff0f7803 */ /* 0x000fe40000000000 */
[----:B------:R-:W-:Y:S02]  /*2210*/  ISETP.LT.OR P3, PT, R0, 0xa, P3 ;  /* 0x0000000a0000780c */ /* 0x000fe40001f61670 */
[----:B------:R-:W-:Y:S02]  /*2220*/  ISETP.GT.AND P4, PT, R3, 0x8, !P4 ;  /* 0x000000080300780c */ /* 0x000fe40006784270 */
[----:B------:R-:W-:-:S02]  /*2230*/  ISETP.GE.AND P5, PT, R14, 0x11, PT ;  /* 0x000000110e00780c */ /* 0x000fc40003fa6270 */
[----:B------:R-:W-:Y:S01]  /*2240*/  FSEL R120, R29, -INF , !P3 ;  /* 0xff8000001d787808 */ /* 0x000fe20005800000 */
[----:B------:R-:W-:Y:S01]  /*2250*/  VIADD R29, R2, 0x8 ;  /* 0x00000008021d7836 */ /* 0x000fe20000000000 */
        /* <DEDUP_REMOVED lines=11> */
[C---:B------:R-:W-:Y:S02]  /*2310*/  ISETP.GT.AND P3, PT, R3.reuse, 0x18, !P4 ;  /* 0x000000180300780c */ /* 0x040fe40006764270 */
        /* <DEDUP_REMOVED lines=109> */
[----:B------:R-:W-:Y:S02]  /*29f0*/  ISETP.GE.AND P3, PT, R14, 0x71, PT ;  /* 0x000000710e00780c */ /* 0x000fe40003f66270 */
[----:B------:R-:W-:Y:S02]  /*2a00*/  VIADDMNMX R29, R29, R20, R9, PT ;  /* 0x000000141d1d7246 */ /* 0x000fe40003800109 */
[----:B------:R-:W-:Y:S02]  /*2a10*/  ISETP.GT.AND P4, PT, R3, 0x70, !P3 ;  /* 0x000000700300780c */ /* 0x000fe40005f84270 */
[----:B------:R-:W-:-:S02]  /*2a20*/  IADD3 R25, R11, 0x8, R2 ;  /* 0x000000080b197810 */ /* 0x000fc40007ffe002 */
        /* <DEDUP_REMOVED lines=18> */
[----:B------:R-:W-:-:S04]  /*2b50*/  ISETP.LT.OR P6, PT, R0, 0x7a, P6 ;  /* 0x0000007a0000780c */ /* 0x000fc800037c1670 */
[----:B------:R-:W-:Y:S02]  /*2b60*/  FSEL R14, R85, -INF , !P6 ;  /* 0xff800000550e7808 */ /* 0x000fe40007000000 */
[----:B------:R-:W-:-:S13]  /*2b70*/  PLOP3.LUT P6, PT, PT, PT, UP0, 0x40, 0x0 ;  /* 0x000000000000781c */ /* 0x000fda0003fce808 */
        /* <DEDUP_REMOVED lines=15> */
.L_x_6601:
[----:B------:R-:W-:-:S06]  /*2c70*/  UISETP.NE.AND UP1, UPT, UR7, 0x1, UPT ;  /* 0x000000010700788c */ /* 0x000fcc000bf25270 */
[----:B------:R-:W-:-:S05]  /*2c80*/  PLOP3.LUT P6, PT, PT, PT, UP1, 0x80, 0x0 ;  /* 0x000000000000781c */ /* 0x000fca0003fcf018 */
[----:B------:R-:W-:-:S08]  /*2c90*/  @UP1 ULDC.64 UR10, c[0x0][0x9e8] ;  /* 0x00027a00000a1ab9 */ /* 0x000fd00000000a00 */
[----:B------:R-:W-:Y:S01]  /*2ca0*/  @P6 IMAD.HI.U32 R0, R3, UR10, RZ ;  /* 0x0000000a03006c27 */ /* 0x000fe2000f8e00ff */
[----:B------:R-:W-:-:S13]  /*2cb0*/  PLOP3.LUT P6, PT, PT, PT, UP1, 0x80, 0x0 ;  /* 0x000000000000781c */ /* 0x000fda0003fcf018 */
[----:B------:R-:W-:-:S07]  /*2cc0*/  @P6 SHF.R.U32.HI R3, RZ, UR11, R0 ;  /* 0x0000000bff036c19 */ /* 0x000fce0008011600 */
.L_x_6602:
[----:B------:R-:W-:Y:S05]  /*2cd0*/  BSYNC B0 ;  /* 0x0000000000007941 */ /* 0x000fea0003800000 */
.L_x_6600:
[----:B------:R-:W-:-:S04]  /*2ce0*/  IMAD R3, R3, UR7, -R7 ;  /* 0x0000000703037c24 */ /* 0x000fc8000f8e0a07 */
[----:B------:R-:W-:-:S05]  /*2cf0*/  IMAD R0, R16, -0x2, R3 ;  /* 0xfffffffe10007824 */ /* 0x000fca00078e0203 */
[----:B------:R-:W-:Y:S02]  /*2d00*/  VIMNMX R25, R25, R0, !PT ;  /* 0x0000000019197248 */ /* 0x000fe40007fe0100 */
[----:B------:R-:W-:-:S07]  /*2d10*/  VIADDMNMX R29, R0, UR7, R29, PT ;  /* 0x00000007001d7c46 */ /* 0x000fce000b80011d */
.L_x_6599:
[----:B------:R-:W-:Y:S01]  /*2d20*/  ISETP.GT.AND P2, PT, R25, 0x1, !P2 ;  /* 0x000000011900780c */ /* 0x000fe20005744270 */
[----:B------:R-:W-:Y:S01]  /*2d30*/  ULDC UR10, c[0x0][0x988] ;  /* 0x00026200000a7ab9 */ /* 0x000fe20000000800 */
[----:B------:R-:W-:Y:S02]  /*2d40*/  ISETP.NE.AND P6, PT, R21, RZ, PT ;  /* 0x000000ff1500720c */ /* 0x000fe40003fc5270 */
        /* <DEDUP_REMOVED lines=76> */
[----:B------:R-:W-:Y:S01]  /*3210*/  ISETP.GT.AND P3, PT, R25, 0x70, !P3 ;  /* 0x000000701900780c */ /* 0x000fe20005f64270 */
[----:B------:R-:W0:Y:S01]  /*3220*/  SHFL.BFLY PT, R0, R3, 0x2, 0x1f ;  /* 0x0c401f0003007f89 */ /* 0x000e2200000e0000 */
[----:B------:R-:W-:Y:S02]  /*3230*/  FSEL R50, R50, -INF , !P2 ;  /* 0xff80000032327808 */ /* 0x000fe40005000000 */
[----:B------:R-:W-:Y:S02]  /*3240*/  ISETP.NE.AND P2, PT, R45, RZ, PT ;  /* 0x000000ff2d00720c */ /* 0x000fe40003f45270 */
[C---:B------:R-:W-:Y:S02]  /*3250*/  ISETP.GT.AND P4, PT, R25.reuse, 0x71, !P4 ;  /* 0x000000711900780c */ /* 0x040fe40006784270 */
[----:B------:R-:W-:Y:S02]  /*3260*/  ISETP.GT.AND P2, PT, R25, 0x31, !P2 ;  /* 0x000000311900780c */ /* 0x000fe40005744270 */
[----:B------:R-:W-:-:S02]  /*3270*/  ISETP.LT.OR P3, PT, R29, 0x71, P3 ;  /* 0x000000711d00780c */ /* 0x000fc40001f61670 */
[----:B------:R-:W-:Y:S02]  /*3280*/  ISETP.LT.OR P2, PT, R29, 0x32, P2 ;  /* 0x000000321d00780c */ /* 0x000fe40001741670 */
[----:B------:R-:W-:Y:S02]  /*3290*/  ISETP.GT.AND P5, PT, R25, 0x78, !P5 ;  /* 0x000000781900780c */ /* 0x000fe40006fa4270 */
[----:B------:R-:W-:Y:S02]  /*32a0*/  FSEL R44, R51, -INF , !P2 ;  /* 0xff800000332c7808 */ /* 0x000fe40005000000 */
[----:B------:R-:W-:Y:S02]  /*32b0*/  ISETP.NE.AND P2, PT, R48, RZ, PT ;  /* 0x000000ff3000720c */ /* 0x000fe40003f45270 */
[----:B------:R-:W-:Y:S02]  /*32c0*/  ISETP.LT.OR P4, PT, R29, 0x72, P4 ;  /* 0x000000721d00780c */ /* 0x000fe40002781670 */
[----:B------:R-:W-:-:S02]  /*32d0*/  ISETP.GT.AND P2, PT, R25, 0x38, !P2 ;  /* 0x000000381900780c */ /* 0x000fc40005744270 */
[----:B------:R-:W-:Y:S02]  /*32e0*/  FSEL R82, R82, -INF , !P3 ;  /* 0xff80000052527808 */ /* 0x000fe40005800000 */
[----:B------:R-:W-:Y:S02]  /*32f0*/  ISETP.LT.OR P2, PT, R29, 0x39, P2 ;  /* 0x000000391d00780c */ /* 0x000fe40001741670 */
[----:B0-----:R-:W-:Y:S02]  /*3300*/  FMNMX.FTZ R7, R3, R0, !PT ;  /* 0x0000000003077209 */ /* 0x001fe40007810000 */
[----:B------:R-:W-:Y:S02]  /*3310*/  FSEL R54, R54, -INF , !P2 ;  /* 0xff80000036367808 */ /* 0x000fe40005000000 */
[----:B------:R-:W-:Y:S01]  /*3320*/  ISETP.GT.AND P2, PT, R25, 0x39, !P6 ;  /* 0x000000391900780c */ /* 0x000fe20007744270 */
[----:B------:R-:W0:Y:S01]  /*3330*/  SHFL.BFLY PT, R0, R7, 0x1, 0x1f ;  /* 0x0c201f0007007f89 */ /* 0x000e2200000e0000 */
[----:B------:R-:W-:-:S02]  /*3340*/  ISETP.NE.AND P6, PT, R73, RZ, PT ;  /* 0x000000ff4900720c */ /* 0x000fc40003fc5270 */
[C---:B------:R-:W-:Y:S02]  /*3350*/  ISETP.LT.OR P2, PT, R29.reuse, 0x3a, P2 ;  /* 0x0000003a1d00780c */ /* 0x040fe40001741670 */
[----:B------:R-:W-:Y:S02]  /*3360*/  ISETP.LT.OR P5, PT, R29, 0x79, P5 ;  /* 0x000000791d00780c */ /* 0x000fe40002fa1670 */
[----:B------:R-:W-:Y:S02]  /*3370*/  FSEL R48, R55, -INF , !P2 ;  /* 0xff80000037307808 */ /* 0x000fe40005000000 */
[----:B------:R-:W-:Y:S02]  /*3380*/  ISETP.NE.AND P2, PT, R52, RZ, PT ;  /* 0x000000ff3400720c */ /* 0x000fe40003f45270 */
[----:B------:R-:W-:Y:S02]  /*3390*/  FSEL R86, R86, -INF , !P5 ;  /* 0xff80000056567808 */ /* 0x000fe40006800000 */
[----:B------:R-:W-:-:S04]  /*33a0*/  ISETP.GT.AND P2, PT, R25, 0x40, !P2 ;  /* 0x000000401900780c */ /* 0x000fc80005744270 */
[----:B------:R-:W-:-:S04]  /*33b0*/  ISETP.LT.OR P2, PT, R29, 0x41, P2 ;  /* 0x000000411d00780c */ /* 0x000fc80001741670 */
[----:B------:R-:W-:Y:S02]  /*33c0*/  FSEL R58, R58, -INF , !P2 ;  /* 0xff8000003a3a7808 */ /* 0x000fe40005000000 */
[----:B------:R-:W-:Y:S02]  /*33d0*/  ISETP.NE.AND P2, PT, R53, RZ, PT ;  /* 0x000000ff3500720c */ /* 0x000fe40003f45270 */
[----:B0-----:R-:W-:Y:S02]  /*33e0*/  FMNMX.FTZ R0, R7, R0, !PT ;  /* 0x0000000007007209 */ /* 0x001fe40007810000 */
        /* <DEDUP_REMOVED lines=36> */
[----:B------:R-:W-:Y:S01]  /*3630*/  ISETP.NE.AND P6, PT, R5, RZ, PT ;  /* 0x000000ff0500720c */ /* 0x000fe20003fc5270 */
[----:B------:R-:W-:Y:S01]  /*3640*/  IMAD.U32 R5, RZ, RZ, UR10 ;  /* 0x0000000aff057e24 */ /* 0x000fe2000f8e00ff */
[----:B------:R-:W-:-:S03]  /*3650*/  ISETP.LT.OR P2, PT, R29, 0x69, P2 ;  /* 0x000000691d00780c */ /* 0x000fc60001741670 */
[----:B------:R-:W-:Y:S01]  /*3660*/  FMUL.FTZ R9, R0, R5 ;  /* 0x0000000500097220 */ /* 0x000fe20000410000 */
        /* <DEDUP_REMOVED lines=8> */
[-CC-:B------:R-:W-:Y:S01]  /*36f0*/  FFMA.FTZ R33, R102, R5.reuse, -R31.reuse ;  /* 0x0000000566217223 */ /* 0x180fe2000001081f */
[-CC-:B------:R-:W-:Y:S01]  /*3700*/  FFMA.FTZ R164, R100, R5.reuse, -R31.reuse ;  /* 0x0000000564a47223 */ /* 0x180fe2000001081f */
[----:B------:R-:W-:Y:S01]  /*3710*/  FSEL R26, R26, -INF , !P2 ;  /* 0xff8000001a1a7808 */ /* 0x000fe20005000000 */
[-CC-:B------:R-:W-:Y:S01]  /*3720*/  FFMA.FTZ R180, R180, R5.reuse, -R31.reuse ;  /* 0x00000005b4b47223 */ /* 0x180fe2000001081f */
[----:B------:R-:W-:Y:S01]  /*3730*/  ISETP.NE.AND P2, PT, R91, RZ, PT ;  /* 0x000000ff5b00720c */ /* 0x000fe20003f45270 */
[-CC-:B------:R-:W-:Y:S01]  /*3740*/  FFMA.FTZ R3, R118, R5.reuse, -R31.reuse ;  /* 0x0000000576037223 */ /* 0x180fe2000001081f */
[----:B------:R-:W-:Y:S01]  /*3750*/  FMNMX.FTZ R9, R26, R20, !PT ;  /* 0x000000141a097209 */ /* 0x000fe20007810000 */
[--C-:B------:R-:W-:Y:S01]  /*3760*/  FFMA.FTZ R182, R182, R5, -R31.reuse ;  /* 0x00000005b6b67223 */ /* 0x100fe2000001081f */
[----:B------:R-:W-:Y:S01]  /*3770*/  ISETP.GT.AND P2, PT, R25, 0x69, !P2 ;  /* 0x000000691900780c */ /* 0x000fe20005744270 */
[----:B------:R-:W-:Y:S01]  /*3780*/  MUFU.EX2 R180, R180 ;  /* 0x000000b400b47308 */ /* 0x000fe20000000800 */
[----:B------:R-:W-:Y:S01]  /*3790*/  FMNMX.FTZ R9, R30, R9, !PT ;  /* 0x000000091e097209 */ /* 0x000fe20007810000 */
[-CC-:B------:R-:W-:Y:S01]  /*37a0*/  FFMA.FTZ R7, R120, R5.reuse, -R31.reuse ;  /* 0x0000000578077223 */ /* 0x180fe2000001081f */
[----:B------:R-:W-:Y:S01]  /*37b0*/  ISETP.LT.OR P2, PT, R29, 0x6a, P2 ;  /* 0x0000006a1d00780c */ /* 0x000fe20001741670 */
[--C-:B------:R-:W-:Y:S01]  /*37c0*/  FFMA.FTZ R176, R176, R5, -R31.reuse ;  /* 0x00000005b0b07223 */ /* 0x100fe2000001081f */
[----:B------:R-:W-:Y:S01]  /*37d0*/  FMNMX.FTZ R9, R24, R9, !PT ;  /* 0x0000000918097209 */ /* 0x000fe20007810000 */
[--C-:B------:R-:W-:Y:S01]  /*37e0*/  FFMA.FTZ R39, R8, R5, -R31.reuse ;  /* 0x0000000508277223 */ /* 0x100fe2000001081f */
[----:B------:R-:W-:Y:S01]  /*37f0*/  FSEL R102, R79, -INF , !P2 ;  /* 0xff8000004f667808 */ /* 0x000fe20005000000 */
[----:B------:R-:W0:Y:S01]  /*3800*/  MUFU.EX2 R3, R3 ;  /* 0x0000000300037308 */ /* 0x000e220000000800 */
[----:B------:R-:W-:Y:S01]  /*3810*/  FMNMX.FTZ R11, R34, R9, !PT ;  /* 0x00000009220b7209 */ /* 0x000fe20007810000 */
[-CC-:B------:R-:W-:Y:S01]  /*3820*/  FFMA.FTZ R4, R4, R5.reuse, -R31.reuse ;  /* 0x0000000504047223 */ /* 0x180fe2000001081f */
[----:B------:R-:W-:Y:S01]  /*3830*/  ISETP.GT.AND P6, PT, R25, 0x79, !P6 ;  /* 0x000000791900780c */ /* 0x000fe200077c4270 */
[--C-:B------:R-:W-:Y:S01]  /*3840*/  FFMA.FTZ R178, R178, R5, -R31.reuse ;  /* 0x00000005b2b27223 */ /* 0x100fe2000001081f */
[----:B------:R-:W-:Y:S01]  /*3850*/  FMNMX.FTZ R11, R28, R11, !PT ;  /* 0x0000000b1c0b7209 */ /* 0x000fe20007810000 */
[--C-:B------:R-:W-:Y:S01]  /*3860*/  FFMA.FTZ R172, R116, R5, -R31.reuse ;  /* 0x0000000574ac7223 */ /* 0x100fe2000001081f */
[----:B------:R-:W-:Y:S01]  /*3870*/  FSEL R100, R83, -INF , !P4 ;  /* 0xff80000053647808 */ /* 0x000fe20006000000 */
[----:B------:R-:W-:Y:S01]  /*3880*/  MUFU.EX2 R9, R15 ;  /* 0x0000000f00097308 */ /* 0x000fe20000000800 */
[----:B------:R-:W-:Y:S01]  /*3890*/  FMNMX.FTZ R11, R38, R11, !PT ;  /* 0x0000000b260b7209 */ /* 0x000fe20007810000 */
[-CC-:B------:R-:W-:Y:S01]  /*38a0*/  FFMA.FTZ R114, R114, R5.reuse, -R31.reuse ;  /* 0x0000000572727223 */ /* 0x180fe2000001081f */
[----:B------:R-:W-:Y:S01]  /*38b0*/  ISETP.LT.OR P6, PT, R29, 0x7a, P6 ;  /* 0x0000007a1d00780c */ /* 0x000fe200037c1670 */
        /* <DEDUP_REMOVED lines=14> */
[-CC-:B-1----:R-:W-:Y:S01]  /*39a0*/  FFMA.FTZ R33, R98, R5.reuse, -R31.reuse ;  /* 0x0000000562217223 */ /* 0x182fe2000001081f */
[----:B------:R-:W-:Y:S01]  /*39b0*/  FSEL R98, R87, -INF , !P6 ;  /* 0xff80000057627808 */ /* 0x000fe20007000000 */
        /* <DEDUP_REMOVED lines=14> */
[----:B------:R-:W-:Y:S01]  /*3aa0*/  FFMA.FTZ R14, R14, R5, -R31 ;  /* 0x000000050e0e7223 */ /* 0x000fe2000001081f */
[----:B0-----:R-:W-:Y:S01]  /*3ab0*/  FADD.FTZ R45, R180, R3 ;  /* 0x00000003b42d7221 */ /* 0x001fe20000010000 */
[----:B------:R-:W-:-:S02]  /*3ac0*/  F2FP.F16.F32.PACK_AB R180, R3, R180 ;  /* 0x000000b403b4723e */ /* 0x000fc400000000ff */
[----:B------:R-:W-:Y:S02]  /*3ad0*/  FMNMX.FTZ R15, R48, R15, !PT ;  /* 0x0000000f300f7209 */ /* 0x000fe40007810000 */
[----:B------:R-:W0:Y:S02]  /*3ae0*/  MUFU.EX2 R176, R176 ;  /* 0x000000b000b07308 */ /* 0x000e240000000800 */
[----:B--2---:R-:W-:-:S04]  /*3af0*/  FMNMX.FTZ R21, R58, R15, !PT ;  /* 0x0000000f3a157209 */ /* 0x004fc80007810000 */
[----:B------:R-:W-:Y:S02]  /*3b00*/  FMNMX.FTZ R21, R52, R21, !PT ;  /* 0x0000001534157209 */ /* 0x000fe40007810000 */
[----:B------:R2:W-:Y:S02]  /*3b10*/  MUFU.EX2 R35, R4 ;  /* 0x0000000400237308 */ /* 0x0005e40000000800 */
[----:B------:R-:W-:-:S04]  /*3b20*/  FMNMX.FTZ R21, R62, R21, !PT ;  /* 0x000000153e157209 */ /* 0x000fc80007810000 */
[----:B------:R-:W-:Y:S02]  /*3b30*/  FMNMX.FTZ R21, R56, R21, !PT ;  /* 0x0000001538157209 */ /* 0x000fe40007810000 */
[----:B------:R-:W4:Y:S02]  /*3b40*/  MUFU.EX2 R178, R178 ;  /* 0x000000b200b27308 */ /* 0x000f240000000800 */
[----:B------:R-:W-:-:S04]  /*3b50*/  FMNMX.FTZ R27, R66, R21, !PT ;  /* 0x00000015421b7209 */ /* 0x000fc80007810000 */
[----:B------:R-:W-:Y:S02]  /*3b60*/  FMNMX.FTZ R27, R60, R27, !PT ;  /* 0x0000001b3c1b7209 */ /* 0x000fe40007810000 */
[----:B------:R-:W5:Y:S02]  /*3b70*/  MUFU.EX2 R172, R172 ;  /* 0x000000ac00ac7308 */ /* 0x000f640000000800 */
[----:B------:R-:W-:-:S04]  /*3b80*/  FMNMX.FTZ R27, R70, R27, !PT ;  /* 0x0000001b461b7209 */ /* 0x000fc80007810000 */
[----:B------:R-:W-:Y:S02]  /*3b90*/  FMNMX.FTZ R27, R64, R27, !PT ;  /* 0x0000001b401b7209 */ /* 0x000fe40007810000 */
[----:B------:R-:W5:Y:S02]  /*3ba0*/  MUFU.EX2 R13, R114 ;  /* 0x00000072000d7308 */ /* 0x000f640000000800 */
        /* <DEDUP_REMOVED lines=12> */
[----:B------:R-:W1:Y:S05]  /*3c70*/  SHFL.BFLY PT, R94, R27, 0x2, 0x1f ;  /* 0x0c401f001b5e7f89 */ /* 0x000e6a00000e0000 */
        /* <DEDUP_REMOVED lines=11> */
[----:B--2---:R-:W-:-:S06]  /*3d30*/  FMUL.FTZ R4, R8, R5 ;  /* 0x0000000508047220 */ /* 0x004fcc0000410000 */
[----:B------:R-:W-:Y:S01]  /*3d40*/  MUFU.EX2 R68, R68 ;  /* 0x0000004400447308 */ /* 0x000fe20000000800 */
[----:B------:R-:W-:Y:S01]  /*3d50*/  FSEL R31, R4, RZ, P2 ;  /* 0x000000ff041f7208 */ /* 0x000fe20001000000 */
[----:B------:R-:W-:Y:S01]  /*3d60*/  FADD.FTZ R4, R182, R45 ;  /* 0x0000002db6047221 */ /* 0x000fe20000010000 */
[C---:B---3--:R-:W-:Y:S02]  /*3d70*/  F2FP.F16.F32.PACK_AB R182, R7.reuse, R182 ;  /* 0x000000b607b6723e */ /* 0x048fe400000000ff */
[----:B------:R-:W-:Y:S01]  /*3d80*/  PLOP3.LUT P2, PT, PT, PT, UP0, 0x40, 0x0 ;  /* 0x000000000000781c */ /* 0x000fe20003f4e808 */
[-CC-:B------:R-:W-:Y:S01]  /*3d90*/  FFMA.FTZ R26, R26, R5.reuse, -R31.reuse ;  /* 0x000000051a1a7223 */ /* 0x180fe2000001081f */
[-CC-:B------:R-:W-:Y:S01]  /*3da0*/  FFMA.FTZ R20, R20, R5.reuse, -R31.reuse ;  /* 0x0000000514147223 */ /* 0x180fe2000001081f */
[----:B------:R-:W-:Y:S01]  /*3db0*/  FADD.FTZ R45, R7, R4 ;  /* 0x00000004072d7221 */ /* 0x000fe20000010000 */
[-CC-:B------:R-:W-:Y:S01]  /*3dc0*/  FFMA.FTZ R30, R30, R5.reuse, -R31.reuse ;  /* 0x000000051e1e7223 */ /* 0x180fe2000001081f */
[-C--:B------:R-:W-:Y:S01]  /*3dd0*/  FFMA.FTZ R24, R24, R5.reuse, -R31 ;  /* 0x0000000518187223 */ /* 0x080fe2000001081f */
        /* <DEDUP_REMOVED lines=9> */
[----:B----4-:R-:W-:Y:S01]  /*3e70*/  FADD.FTZ R4, R178, R45 ;  /* 0x0000002db2047221 */ /* 0x010fe20000010000 */
[-CC-:B------:R-:W-:Y:S01]  /*3e80*/  FFMA.FTZ R36, R36, R5.reuse, -R31.reuse ;  /* 0x0000000524247223 */ /* 0x180fe2000001081f */
[-CC-:B------:R-:W-:Y:S01]  /*3e90*/  FFMA.FTZ R46, R46, R5.reuse, -R31.reuse ;  /* 0x000000052e2e7223 */ /* 0x180fe2000001081f */
[-CC-:B------:R-:W-:Y:S01]  /*3ea0*/  FFMA.FTZ R40, R40, R5.reuse, -R31.reuse ;  /* 0x0000000528287223 */ /* 0x180fe2000001081f */
[----:B------:R-:W-:Y:S01]  /*3eb0*/  FADD.FTZ R45, R11, R4 ;  /* 0x000000040b2d7221 */ /* 0x000fe20000010000 */
[-CC-:B------:R-:W-:Y:S01]  /*3ec0*/  FFMA.FTZ R50, R50, R5.reuse, -R31.reuse ;  /* 0x0000000532327223 */ /* 0x180fe2000001081f */
[-C--:B------:R-:W-:Y:S01]  /*3ed0*/  FFMA.FTZ R44, R44, R5.reuse, -R31 ;  /* 0x000000052c2c7223 */ /* 0x080fe2000001081f */
[----:B------:R-:W1:Y:S01]  /*3ee0*/  MUFU.EX2 R30, R30 ;  /* 0x0000001e001e7308 */ /* 0x000e620000000800 */
[----:B-----5:R-:W-:Y:S01]  /*3ef0*/  FADD.FTZ R4, R172, R45 ;  /* 0x0000002dac047221 */ /* 0x020fe20000010000 */
[-CC-:B------:R-:W-:Y:S01]  /*3f00*/  FFMA.FTZ R54, R54, R5.reuse, -R31.reuse ;  /* 0x0000000536367223 */ /* 0x180fe2000001081f */
[-CC-:B------:R-:W-:Y:S01]  /*3f10*/  FFMA.FTZ R48, R48, R5.reuse, -R31.reuse ;  /* 0x0000000530307223 */ /* 0x180fe2000001081f */
[-CC-:B------:R-:W-:Y:S01]  /*3f20*/  FFMA.FTZ R58, R58, R5.reuse, -R31.reuse ;  /* 0x000000053a3a7223 */ /* 0x180fe2000001081f */
[----:B------:R-:W-:Y:S01]  /*3f30*/  FADD.FTZ R47, R13, R4 ;  /* 0x000000040d2f7221 */ /* 0x000fe20000010000 */
[-CC-:B------:R-:W-:Y:S01]  /*3f40*/  FFMA.FTZ R52, R52, R5.reuse, -R31.reuse ;  /* 0x0000000534347223 */ /* 0x180fe2000001081f */
[-C--:B------:R-:W-:Y:S01]  /*3f50*/  FFMA.FTZ R62, R62, R5.reuse, -R31 ;  /* 0x000000053e3e7223 */ /* 0x080fe2000001081f */
[----:B------:R-:W2:Y:S01]  /*3f60*/  MUFU.EX2 R183, R24 ;  /* 0x0000001800b77308 */ /* 0x000ea20000000800 */
        /* <DEDUP_REMOVED lines=21> */
[----:B------:R-:W-:Y:S01]  /*40c0*/  FADD.FTZ R47, R25, R6 ;  /* 0x00000006192f7221 */ /* 0x000fe20000010000 */
[-C--:B------:R-:W-:Y:S01]  /*40d0*/  FFMA.FTZ R86, R86, R5.reuse, -R31 ;  /* 0x0000000556567223 */ /* 0x080fe2000001081f */
[----:B------:R-:W2:Y:S01]  /*40e0*/  MUFU.EX2 R38, R38 ;  /* 0x0000002600267308 */ /* 0x000ea20000000800 */
[----:B0-----:R-:W-:Y:S01]  /*40f0*/  FADD.FTZ R4, R34, R45 ;  /* 0x0000002d22047221 */ /* 0x001fe20000010000 */
[----:B------:R-:W-:Y:S01]  /*4100*/  FADD.FTZ R6, R164, R47 ;  /* 0x0000002fa4067221 */ /* 0x000fe20000010000 */
[----:B------:R-:W-:Y:S01]  /*4110*/  FFMA.FTZ R31, R98, R5, -R31 ;  /* 0x00000005621f7223 */ /* 0x000fe2000001081f */
[----:B------:R-:W-:-:S02]  /*4120*/  F2FP.F16.F32.PACK_AB R176, R9, R176 ;  /* 0x000000b009b0723e */ /* 0x000fc400000000ff */
[----:B------:R-:W-:Y:S01]  /*4130*/  FADD.FTZ R47, R33, R6 ;  /* 0x00000006212f7221 */ /* 0x000fe20000010000 */
[----:B------:R-:W-:Y:S01]  /*4140*/  F2FP.F16.F32.PACK_AB R178, R11, R178 ;  /* 0x000000b20bb2723e */ /* 0x000fe200000000ff */
[----:B------:R-:W0:Y:S01]  /*4150*/  MUFU.EX2 R179, R32 ;  /* 0x0000002000b37308 */ /* 0x000e220000000800 */
[----:B-1----:R-:W-:Y:S01]  /*4160*/  FADD.FTZ R45, R177, R4 ;  /* 0x00000004b12d7221 */ /* 0x002fe20000010000 */
[----:B------:R-:W-:Y:S01]  /*4170*/  FADD.FTZ R6, R96, R47 ;  /* 0x0000002f60067221 */ /* 0x000fe20000010000 */
[----:B------:R-:W-:Y:S02]  /*4180*/  F2FP.F16.F32.PACK_AB R172, R13, R172 ;  /* 0x000000ac0dac723e */ /* 0x000fe400000000ff */
[----:B------:R-:W-:Y:S01]  /*4190*/  F2FP.F16.F32.PACK_AB R174, R15, R174 ;  /* 0x000000ae0fae723e */ /* 0x000fe200000000ff */
[----:B------:R-:W-:Y:S01]  /*41a0*/  FADD.FTZ R47, R29, R6 ;  /* 0x000000061d2f7221 */ /* 0x000fe20000010000 */
[----:B------:R-:W-:Y:S01]  /*41b0*/  F2FP.F16.F32.PACK_AB R168, R21, R168 ;  /* 0x000000a815a8723e */ /* 0x000fe200000000ff */
[----:B------:R-:W1:Y:S01]  /*41c0*/  MUFU.EX2 R42, R42 ;  /* 0x0000002a002a7308 */ /* 0x000e620000000800 */
[----:B--2---:R-:W-:Y:S01]  /*41d0*/  FADD.FTZ R4, R38, R45 ;  /* 0x0000002d26047221 */ /* 0x004fe20000010000 */
[----:B------:R-:W-:Y:S01]  /*41e0*/  FADD.FTZ R6, R92, R47 ;  /* 0x0000002f5c067221 */ /* 0x000fe20000010000 */
[----:B------:R-:W-:-:S02]  /*41f0*/  F2FP.F16.F32.PACK_AB R170, R25, R170 ;  /* 0x000000aa19aa723e */ /* 0x000fc400000000ff */
[----:B------:R-:W-:Y:S01]  /*4200*/  F2FP.F16.F32.PACK_AB R164, R33, R164 ;  /* 0x000000a421a4723e */ /* 0x000fe200000000ff */
[----:B------:R-:W-:Y:S01]  /*4210*/  FADD.FTZ R47, R35, R6 ;  /* 0x00000006232f7221 */ /* 0x000fe20000010000 */
[----:B------:R-:W-:Y:S01]  /*4220*/  F2FP.F16.F32.PACK_AB R166, R29, R96 ;  /* 0x000000601da6723e */ /* 0x000fe200000000ff */
[----:B------:R-:W2:Y:S01]  /*4230*/  MUFU.EX2 R173, R36 ;  /* 0x0000002400ad7308 */ /* 0x000ea20000000800 */
[----:B0-----:R-:W-:Y:S01]  /*4240*/  FADD.FTZ R45, R179, R4 ;  /* 0x00000004b32d7221 */ /* 0x001fe20000010000 */
[----:B------:R-:W-:Y:S01]  /*4250*/  FADD.FTZ R6, R68, R47 ;  /* 0x0000002f44067221 */ /* 0x000fe20000010000 */
[----:B------:R-:W-:Y:S02]  /*4260*/  F2FP.F16.F32.PACK_AB R160, R35, R92 ;  /* 0x0000005c23a0723e */ /* 0x000fe400000000ff */
[C---:B------:R-:W-:Y:S01]  /*4270*/  F2FP.F16.F32.PACK_AB R162, R37.reuse, R68 ;  /* 0x0000004425a2723e */ /* 0x040fe200000000ff */
[----:B------:R-:W-:Y:S01]  /*4280*/  FADD.FTZ R7, R37, R6 ;  /* 0x0000000625077221 */ /* 0x000fe20000010000 */
[----:B------:R-:W-:Y:S01]  /*4290*/  F2FP.F16.F32.PACK_AB R181, R181, R26 ;  /* 0x0000001ab5b5723e */ /* 0x000fe200000000ff */
[----:B------:R-:W0:Y:S01]  /*42a0*/  MUFU.EX2 R46, R46 ;  /* 0x0000002e002e7308 */ /* 0x000e220000000800 */
[----:B-1----:R-:W-:Y:S01]  /*42b0*/  FADD.FTZ R4, R42, R45 ;  /* 0x0000002d2a047221 */ /* 0x002fe20000010000 */
[----:B------:R-:W-:-:S02]  /*42c0*/  F2FP.F16.F32.PACK_AB R183, R183, R30 ;  /* 0x0000001eb7b7723e */ /* 0x000fc400000000ff */
[----:B------:R-:W-:Y:S02]  /*42d0*/  F2FP.F16.F32.PACK_AB R177, R177, R34 ;  /* 0x00000022b1b1723e */ /* 0x000fe400000000ff */
[----:B------:R-:W-:Y:S02]  /*42e0*/  F2FP.F16.F32.PACK_AB R179, R179, R38 ;  /* 0x00000026b3b3723e */ /* 0x000fe400000000ff */
        /* <DEDUP_REMOVED lines=51> */
[----:B-1----:R-:W-:Y:S01]  /*4620*/  FADD.FTZ R6, R84, R7 ;  /* 0x0000000754067221 */ /* 0x002fe20000010000 */
[----:B------:R-:W-:-:S04]  /*4630*/  IMAD.IADD R7, R17, 0x1, -R18 ;  /* 0x0000000111077824 */ /* 0x000fc800078e0a12 */
[----:B------:R-:W-:Y:S02]  /*4640*/  IMAD R9, R185, 0x80, R7 ;  /* 0x00000080b9097824 */ /* 0x000fe400078e0207 */
[----:B------:R-:W1:Y:S01]  /*4650*/  MUFU.EX2 R74, R74 ;  /* 0x0000004a004a7308 */ /* 0x000e620000000800 */
[C---:B--2---:R-:W-:Y:S01]  /*4660*/  FADD.FTZ R3, R163.reuse, R4 ;  /* 0x00000004a3037221 */ /* 0x044fe20000010000 */
[----:B------:R-:W-:Y:S02]  /*4670*/  F2FP.F16.F32.PACK_AB R163, R163, R70 ;  /* 0x00000046a3a3723e */ /* 0x000fe400000000ff */
[----:B------:R-:W-:-:S04]  /*4680*/  R2UR UR10, R9 ;  /* 0x00000000090a72ca */ /* 0x000fc800000e0000 */
[----:B------:R-:W2:Y:S01]  /*4690*/  MUFU.EX2 R157, R90 ;  /* 0x0000005a009d7308 */ /* 0x000ea20000000800 */
[C---:B0-----:R-:W-:Y:S01]  /*46a0*/  FADD.FTZ R4, R27.reuse, R6 ;  /* 0x000000061b047221 */ /* 0x041fe20000010000 */
[----:B------:R-:W-:-:S06]  /*46b0*/  F2FP.F16.F32.PACK_AB R154, R27, R84 ;  /* 0x000000541b9a723e */ /* 0x000fcc00000000ff */
[----:B------:R-:W0:Y:S01]  /*46c0*/  MUFU.EX2 R78, R78 ;  /* 0x0000004e004e7308 */ /* 0x000e220000000800 */
[----:B-1----:R-:W-:Y:S01]  /*46d0*/  FADD.FTZ R6, R74, R3 ;  /* 0x000000034a067221 */ /* 0x002fe20000010000 */
[----:B------:R-:W-:-:S06]  /*46e0*/  UIADD3 UR6, UR10, UR6, URZ ;  /* 0x000000060a067290 */ /* 0x000fcc000fffe03f */
        /* <DEDUP_REMOVED lines=16> */
[----:B------:R-:W-:Y:S01]  /*47f0*/  VIADD R6, R88, 0xfffffffe ;  /* 0xfffffffe58067836 */ /* 0x000fe20000000000 */
        /* <DEDUP_REMOVED lines=12> */
.L_x_6604:
[----:B------:R-:W-:-:S11]  /*48c0*/  UISETP.NE.AND UP1, UPT, UR7, 0x1, UPT ;  /* 0x000000010700788c */ /* 0x000fd6000bf25270 */
[----:B------:R-:W-:Y:S02]  /*48d0*/  @UP1 ULDC.64 UR18, c[0x0][0x9e8] ;  /* 0x00027a0000121ab9 */ /* 0x000fe40000000a00 */
[----:B------:R-:W-:-:S04]  /*48e0*/  UIMAD.WIDE.U32 UR10, UR14, UR18, URZ ;  /* 0x000000120e0a72a5 */ /* 0x000fc8000f8e003f */
[----:B------:R-:W-:-:S12]  /*48f0*/  @UP1 USHF.R.U32.HI UR14, URZ, UR19, UR11 ;  /* 0x000000133f0e1299 */ /* 0x000fd8000801160b */
.L_x_6605:
[----:B------:R-:W-:-:S04]  /*4900*/  UIMAD UR7, UR14, UR7, UR7 ;  /* 0x000000070e0772a4 */ /* 0x000fc8000f8e0207 */
[----:B------:R-:W-:-:S04]  /*4910*/  UISETP.LT.AND UP1, UPT, UR6, UR7, UPT ;  /* 0x000000070600728c */ /* 0x000fc8000bf21270 */
[----:B------:R-:W-:-:S12]  /*4920*/  USEL UR6, UR6, UR7, UP1 ;  /* 0x0000000706067287 */ /* 0x000fd80008800000 */
.L_x_6603:
[----:B------:R-:W-:Y:S01]  /*4930*/  USHF.R.S32.HI UR7, URZ, 0x1f, UR6 ;  /* 0x0000001f3f077899 */ /* 0x000fe20008011406 */
[----:B------:R-:W-:Y:S02]  /*4940*/  CS2R R150, SRZ ;  /* 0x0000000000967805 */ /* 0x000fe4000001ff00 */
        /* <DEDUP_REMOVED lines=39> */
[----:B------:R-:W-:Y:S01]  /*4bc0*/  IMAD.MOV.U32 R151, RZ, RZ, RZ ;  /* 0x000000ffff977224 */ /* 0x000fe200078e00ff */
[----:B------:R-:W-:Y:S01]  /*4bd0*/  ULDC UR50, c[0x0][0x9dc] ;  /* 0x0002770000327ab9 */ /* 0x000fe20000000800 */
[----:B------:R-:W-:Y:S01]  /*4be0*/  VIADD R11, R13, 0x8 ;  /* 0x000000080d0b7836 */ /* 0x000fe20000000000 */
[----:B------:R-:W-:-:S04]  /*4bf0*/  ULDC UR51, c[0x0][0x9e0] ;  /* 0x0002780000337ab9 */ /* 0x000fc80000000800 */
[----:B------:R-:W-:-:S07]  /*4c00*/  LOP3.LUT R9, RZ, R11, RZ, 0x33, !PT ;  /* 0x0000000bff097212 */ /* 0x000fce00078e33ff */
.L_x_6623:
        /* <DEDUP_REMOVED lines=9> */
.L_x_6608:
[----:B------:R-:W-:Y:S01]  /*4ca0*/  ULEA UR6, UR53, UR41, 0x3 ;  /* 0x0000002935067291 */ /* 0x000fe2000f8e183f */
[----:B------:R-:W-:-:S05]  /*4cb0*/  IMAD.U32 R5, RZ, RZ, UR52 ;  /* 0x00000034ff057e24 */ /* 0x000fca000f8e00ff */
[----:B------:R-:W-:-:S04]  /*4cc0*/  SHF.L.U32 R5, R5, 0x1f, RZ ;  /* 0x0000001f05057819 */ /* 0x000fc800000006ff */
[----:B------:R0:W1:Y:S01]  /*4cd0*/  SYNCS.PHASECHK.TRANS64.TRYWAIT P2, [UR6+0x28830], R5 ;  /* 0x02883005ff0075a7 */ /* 0x0000620008040146 */
[----:B------:R-:W-:Y:S05]  /*4ce0*/  @!P0 BRA `(.L_x_6609) ;  /* 0x0000000000048947 */ /* 0x000fea0003800000 */
[----:B------:R-:W-:Y:S01]  /*4cf0*/  BPT.TRAP 0x1 ;  /* 0x000000040000795c */ /* 0x000fe20000300000 */
.L_x_6609:
[----:B-1----:R-:W-:Y:S05]  /*4d00*/  @P2 BRA `(.L_x_6607) ;  /* 0x0000000000082947 */ /* 0x002fea0003800000 */
[----:B------:R-:W1:Y:S02]  /*4d10*/  SYNCS.PHASECHK.TRANS64.TRYWAIT P2, [UR6+0x28830], R5 ;  /* 0x02883005ff0075a7 */ /* 0x000e640008040146 */
[----:B-1----:R-:W-:Y:S05]  /*4d20*/  @!P2 BRA `(.L_x_6610) ;  /* 0x000000fc0050a947 */ /* 0x002fea0003800000 */
.L_x_6607:
[----:B-1----:R-:W1:Y:S01]  /*4d30*/  S2R R10, SR_TID.X ;  /* 0x00000000000a7919 */ /* 0x002e620000002100 */
[----:B------:R-:W-:Y:S01]  /*4d40*/  ULEA UR34, UR53, UR46, 0xb ;  /* 0x0000002e35227291 */ /* 0x000fe2000f8e583f */
[----:B------:R-:W-:Y:S01]  /*4d50*/  UMOV UR35, 0x40000040 ;  /* 0x4000004000237882 */ /* 0x000fe20000000000 */
[----:B------:R-:W-:Y:S02]  /*4d60*/  UMOV UR7, 0x40000040 ;  /* 0x4000004000077882 */ /* 0x000fe40000000000 */
[----:B------:R-:W-:Y:S02]  /*4d70*/  UIADD3 UR6, UR34, 0x2, URZ ;  /* 0x0000000222067890 */ /* 0x000fe4000fffe03f */
        /* <DEDUP_REMOVED lines=12> */
[----:B-1----:R-:W-:-:S05]  /*4e40*/  SHF.R.U32.HI R10, RZ, 0x7, R10 ;  /* 0x00000007ff0a7819 */ /* 0x002fca000001160a */
[----:B0-----:R-:W-:-:S05]  /*4e50*/  VIADD R5, R10, 0x8 ;  /* 0x000000080a057836 */ /* 0x001fca0000000000 */
[----:B------:R0:W-:Y:S06]  /*4e60*/  BAR.SYNC.DEFER_BLOCKING R5, 0x100 ;  /* 0x000400050000751d */ /* 0x0001ec0000010000 */
        /* <DEDUP_REMOVED lines=24> */
[----:B0-----:R-:W-:Y:S05]  /*4ff0*/  @P3 BRA `(.L_x_6611) ;  /* 0x00000000002c3947 */ /* 0x001fea0003800000 */
[----:B------:R-:W-:Y:S05]  /*5000*/  @!P0 BRA `(.L_x_6612) ;  /* 0x0000000000048947 */ /* 0x000fea0003800000 */
[----:B------:R-:W-:Y:S01]  /*5010*/  BPT.TRAP 0x1 ;  /* 0x000000040000795c */ /* 0x000fe20000300000 */
.L_x_6612:
[----:B------:R-:W-:Y:S01]  /*5020*/  ULEA UR6, UR42, UR41, 0x3 ;  /* 0x000000292a067291 */ /* 0x000fe2000f8e183f */
[----:B------:R-:W-:-:S05]  /*5030*/  IMAD.U32 R5, RZ, RZ, UR43 ;  /* 0x0000002bff057e24 */ /* 0x000fca000f8e00ff */
[----:B------:R-:W-:-:S04]  /*5040*/  SHF.L.U32 R5, R5, 0x1f, RZ ;  /* 0x0000001f05057819 */ /* 0x000fc800000006ff */
[----:B------:R0:W1:Y:S01]  /*5050*/  SYNCS.PHASECHK.TRANS64.TRYWAIT P2, [UR6+0x28850], R5 ;  /* 0x02885005ff0075a7 */ /* 0x0000620008040146 */
[----:B------:R-:W-:Y:S05]  /*5060*/  @!P0 BRA `(.L_x_6613) ;  /* 0x0000000000048947 */ /* 0x000fea0003800000 */
[----:B------:R-:W-:Y:S01]  /*5070*/  BPT.TRAP 0x1 ;  /* 0x000000040000795c */ /* 0x000fe20000300000 */
.L_x_6613:
[----:B-1----:R-:W-:Y:S05]  /*5080*/  @P2 BRA `(.L_x_6611) ;  /* 0x0000000000082947 */ /* 0x002fea0003800000 */
[----:B------:R-:W1:Y:S02]  /*5090*/  SYNCS.PHASECHK.TRANS64.TRYWAIT P2, [UR6+0x28850], R5 ;  /* 0x02885005ff0075a7 */ /* 0x000e640008040146 */
[----:B-1----:R-:W-:Y:S05]  /*50a0*/  @!P2 BRA `(.L_x_6614) ;  /* 0x000000f80088a947 */ /* 0x002fea0003800000 */
.L_x_6611:
[----:B------:R-:W-:Y:S01]  /*50b0*/  UIADD3 UR6, UR41, 0x400, URZ ;  /* 0x0000040029067890 */ /* 0x000fe2000fffe03f */
[----:B------:R-:W-:Y:S01]  /*50c0*/  WARPGROUP.ARRIVE ;  /* 0x00000000000079c5 */ /* 0x000fe20000000000 */
[----:B------:R-:W-:-:S05]  /*50d0*/  UMOV UR7, 0x40000040 ;  /* 0x4000004000077882 */ /* 0x000fca0000000000 */
[----:B------:R-:W2:Y:S01]  /*50e0*/  S2R R12, SR_TID.X ;  /* 0x00000000000c7919 */ /* 0x000ea20000002100 */
[----:B------:R-:W-:Y:S01]  /*50f0*/  USHF.R.U32.HI UR6, URZ, 0x4, UR6 ;  /* 0x000000043f067899 */ /* 0x000fe20008011606 */
[----:B-1----:R-:W-:Y:S01]  /*5100*/  IMAD.U32 R10, RZ, RZ, UR53 ;  /* 0x00000035ff0a7e24 */ /* 0x002fe2000f8e00ff */
[----:B------:R-:W-:Y:S02]  /*5110*/  PLOP3.LUT P2, PT, PT, PT, UP0, 0x40, 0x0 ;  /* 0x000000000000781c */ /* 0x000fe40003f4e808 */
        /* <DEDUP_REMOVED lines=10> */
[----:B--2---:R-:W-:-:S04]  /*51c0*/  SHF.R.U32.HI R12, RZ, 0x7, R12 ;  /* 0x00000007ff0c7819 */ /* 0x004fc8000001160c */
[----:B0-----:R-:W-:Y:S01]  /*51d0*/  IADD3 R5, -R12, 0xb, RZ ;  /* 0x0000000b0c057810 */ /* 0x001fe20007ffe1ff */
        /* <DEDUP_REMOVED lines=26> */
[----:B------:R-:W-:Y:S01]  /*5380*/  WARPGROUP.ARRIVE ;  /* 0x00000000000079c5 */ /* 0x000fe20000000000 */
[----:B------:R-:W-:-:S06]  /*5390*/  IMAD.SHL.U32 R160, R6, 0x80, RZ ;  /* 0x0000008006a07824 */ /* 0x000fcc00078e00ff */
[----:B------:R-:W-:Y:S01]  /*53a0*/  HGMMA.64x128x16.F32 R88, R156, gdesc[UR4].tnspB, R88, gsb0 ;  /* 0x41e000049c587df0 */ /* 0x000fe20008000858 */
[----:B------:R-:W-:Y:S01]  /*53b0*/  UIADD3 UR6, UR10, 0x380, URZ ;  /* 0x000003800a067890 */ /* 0x000fe2000fffe03f */
[----:B------:R-:W-:Y:S01]  /*53c0*/  IADD3 R15, R17, 0x1, -R160 ;  /* 0x00000001110f7810 */ /* 0x000fe20007ffe8a0 */
[----:B------:R-:W-:-:S04]  /*53d0*/  UMOV UR7, 0x40000040 ;  /* 0x4000004000077882 */ /* 0x000fc80000000000 */
[----:B------:R-:W-:-:S04]  /*53e0*/  IMAD.IADD R15, R15, 0x1, -R18 ;  /* 0x000000010f0f7824 */ /* 0x000fc800078e0a12 */
[----:B------:R-:W-:-:S04]  /*53f0*/  IMAD R15, R16, -0x2, R15 ;  /* 0xfffffffe100f7824 */ /* 0x000fc800078e020f */
[----:B------:R-:W-:Y:S01]  /*5400*/  VIADD R21, R15, UR51 ;  /* 0x000000330f157c36 */ /* 0x000fe20008000000 */
[----:B------:R-:W-:Y:S02]  /*5410*/  WARPGROUP.DEPBAR.LE gsb0, 0x0 ;  /* 0x00008000000079c5 */ /* 0x000fe40000010000 */
[----:B------:R-:W-:-:S06]  /*5420*/  WARPGROUP.ARRIVE ;  /* 0x00000000000079c5 */ /* 0x000fcc0000000000 */
[----:B------:R-:W-:Y:S01]  /*5430*/  HGMMA.64x128x16.F32 R88, R152, gdesc[UR4].tnspB, R88, gsb0 ;  /* 0x41e0000498587df0 */ /* 0x000fe20008000858 */
[----:B------:R-:W-:Y:S02]  /*5440*/  ULOP3.LUT UR6, URZ, UR50, URZ, 0x33, !UPT ;  /* 0x000000323f067292 */ /* 0x000fe4000f8e333f */
[----:B------:R-:W-:Y:S02]  /*5450*/  WARPGROUP.DEPBAR.LE gsb0, 0x0 ;  /* 0x00008000000079c5 */ /* 0x000fe40000010000 */
[----:B------:R0:W-:Y:S06]  /*5460*/  BAR.ARV R5, 0x100 ;  /* 0x000400050000751d */ /* 0x0001ec0000002000 */
[----:B------:R-:W-:Y:S01]  /*5470*/  VIADD R153, R15, UR6 ;  /* 0x000000060f997c36 */ /* 0x000fe20008000000 */
[----:B------:R1:W-:Y:S03]  /*5480*/  @!P1 SYNCS.ARRIVE.TRANS64.RED.A1T0 RZ, [R10+URZ], RZ ;  /* 0x000000ff0aff99a7 */ /* 0x0003e6000810043f */
[----:B------:R-:W-:-:S02]  /*5490*/  IMAD.IADD R15, R2, 0x1, R153 ;  /* 0x00000001020f7824 */ /* 0x000fc400078e0299 */
[----:B-1----:R-:W-:Y:S01]  /*54a0*/  IMAD.IADD R10, R2, 0x1, R21 ;  /* 0x00000001020a7824 */ /* 0x002fe200078e0215 */
        /* <DEDUP_REMOVED lines=13> */
.L_x_6617:
[----:B------:R-:W-:Y:S02]  /*5580*/  IMAD.U32 R14, RZ, RZ, UR47 ;  /* 0x0000002fff0e7e24 */ /* 0x000fe4000f8e00ff */
[----:B------:R-:W-:-:S03]  /*5590*/  IMAD.MOV.U32 R5, RZ, RZ, R13 ;  /* 0x000000ffff057224 */ /* 0x000fc600078e000d */
[----:B------:R-:W-:-:S13]  /*55a0*/  ISETP.NE.AND P2, PT, R14, 0x1, PT ;  /* 0x000000010e00780c */ /* 0x000fda0003f45270 */
[----:B------:R-:W0:Y:S02]  /*55b0*/  @P2 LDC.64 R154, c[0x0][0x9e8] ;  /* 0x00027a00ff9a2b82 */ /* 0x000e240000000a00 */
[----:B0-----:R-:W-:-:S05]  /*55c0*/  @P2 IMAD.HI.U32 R12, R13, R154, RZ ;  /* 0x0000009a0d0c2227 */ /* 0x001fca00078e00ff */
[----:B------:R-:W-:-:S07]  /*55d0*/  @P2 SHF.R.U32.HI R5, RZ, R155, R12 ;  /* 0x0000009bff052219 */ /* 0x000fce000001160c */
.L_x_6618:
[----:B------:R-:W-:Y:S05]  /*55e0*/  BSYNC B0 ;  /* 0x0000000000007941 */ /* 0x000fea0003800000 */
.L_x_6616:
[----:B------:R-:W-:-:S04]  /*55f0*/  IMAD R5, R5, R14, -R160 ;  /* 0x0000000e05057224 */ /* 0x000fc800078e0aa0 */
[----:B------:R-:W-:-:S05]  /*5600*/  IMAD R5, R16, -0x2, R5 ;  /* 0xfffffffe10057824 */ /* 0x000fca00078e0205 */
[----:B------:R-:W-:Y:S02]  /*5610*/  VIADDMNMX R10, R5, R14, R10, PT ;  /* 0x0000000e050a7246 */ /* 0x000fe4000380010a */
[----:B------:R-:W-:-:S07]  /*5620*/  VIMNMX R15, R15, R5, !PT ;  /* 0x000000050f0f7248 */ /* 0x000fce0007fe0100 */
.L_x_6615:
[----:B------:R-:W-:-:S04]  /*5630*/  ISETP.GT.AND P2, PT, R6, -0x1, PT ;  /* 0xffffffff0600780c */ /* 0x000fc80003f44270 */
        /* <DEDUP_REMOVED lines=93> */
[----:B------:R-:W-:Y:S02]  /*5c10*/  ISETP.LT.OR P3, PT, R10, 0x7a, P3 ;  /* 0x0000007a0a00780c */ /* 0x000fe40001f61670 */
[--C-:B------:R-:W-:Y:S02]  /*5c20*/  IADD3 R25, R21, 0x8, R2.reuse ;  /* 0x0000000815197810 */ /* 0x100fe40007ffe002 */
[----:B------:R-:W-:-:S02]  /*5c30*/  IADD3 R29, R153, 0x8, R2 ;  /* 0x00000008991d7810 */ /* 0x000fc40007ffe002 */
[----:B------:R-:W-:Y:S02]  /*5c40*/  FSEL R36, R81, -INF , !P4 ;  /* 0xff80000051247808 */ /* 0x000fe40006000000 */
[----:B------:R-:W-:Y:S02]  /*5c50*/  FSEL R84, R84, -INF , !P6 ;  /* 0xff80000054547808 */ /* 0x000fe40007000000 */
[----:B------:R-:W-:Y:S01]  /*5c60*/  FSEL R32, R85, -INF , !P3 ;  /* 0xff80000055207808 */ /* 0x000fe20005800000 */
[----:B------:R-:W-:Y:S06]  /*5c70*/  @P5 BRA `(.L_x_6619) ;  /* 0x0000000000585947 */ /* 0x000fec0003800000 */
[----:B------:R-:W-:Y:S01]  /*5c80*/  ISETP.GT.AND P3, PT, R11, -0x1, PT ;  /* 0xffffffff0b00780c */ /* 0x000fe20003f64270 */
[----:B------:R-:W-:-:S12]  /*5c90*/  BSSY B0, `(.L_x_6620) ;  /* 0x0000010000007945 */ /* 0x000fd80003800000 */
[----:B------:R-:W-:Y:S05]  /*5ca0*/  @P3 BRA `(.L_x_6621) ;  /* 0x0000000000203947 */ /* 0x000fea0003800000 */
[----:B------:R-:W-:Y:S02]  /*5cb0*/  IMAD.U32 R15, RZ, RZ, UR47 ;  /* 0x0000002fff0f7e24 */ /* 0x000fe4000f8e00ff */
[----:B------:R-:W-:-:S03]  /*5cc0*/  IMAD.MOV.U32 R5, RZ, RZ, R9 ;  /* 0x000000ffff057224 */ /* 0x000fc600078e0009 */
[----:B------:R-:W-:-:S13]  /*5cd0*/  ISETP.NE.AND P3, PT, R15, 0x1, PT ;  /* 0x000000010f00780c */ /* 0x000fda0003f65270 */
[----:B------:R-:W0:Y:S02]  /*5ce0*/  @P3 LDC.64 R162, c[0x0][0x9e8] ;  /* 0x00027a00ffa23b82 */ /* 0x000e240000000a00 */
[----:B0-----:R-:W-:-:S05]  /*5cf0*/  @P3 IMAD.HI.U32 R10, R9, R162, RZ ;  /* 0x000000a2090a3227 */ /* 0x001fca00078e00ff */
[----:B------:R-:W-:-:S04]  /*5d00*/  @P3 SHF.R.U32.HI R5, RZ, R163, R10 ;  /* 0x000000a3ff053219 */ /* 0x000fc8000001160a */
[----:B------:R-:W-:Y:S01]  /*5d10*/  LOP3.LUT R5, RZ, R5, RZ, 0x33, !PT ;  /* 0x00000005ff057212 */ /* 0x000fe200078e33ff */
[----:B------:R-:W-:Y:S06]  /*5d20*/  BRA `(.L_x_6622) ;  /* 0x0000000000187947 */ /* 0x000fec0003800000 */
.L_x_6621:
[----:B------:R-:W-:Y:S02]  /*5d30*/  IMAD.U32 R15, RZ, RZ, UR47 ;  /* 0x0000002fff0f7e24 */ /* 0x000fe4000f8e00ff */
[----:B------:R-:W-:-:S03]  /*5d40*/  IMAD.MOV.U32 R5, RZ, RZ, R11 ;  /* 0x000000ffff057224 */ /* 0x000fc600078e000b */
[----:B------:R-:W-:-:S13]  /*5d50*/  ISETP.NE.AND P3, PT, R15, 0x1, PT ;  /* 0x000000010f00780c */ /* 0x000fda0003f65270 */
[----:B------:R-:W0:Y:S02]  /*5d60*/  @P3 LDC.64 R162, c[0x0][0x9e8] ;  /* 0x00027a00ffa23b82 */ /* 0x000e240000000a00 */
[----:B0-----:R-:W-:-:S05]  /*5d70*/  @P3 IMAD.HI.U32 R10, R11, R162, RZ ;  /* 0x000000a20b0a3227 */ /* 0x001fca00078e00ff */
[----:B------:R-:W-:-:S07]  /*5d80*/  @P3 SHF.R.U32.HI R5, RZ, R163, R10 ;  /* 0x000000a3ff053219 */ /* 0x000fce000001160a */
.L_x_6622:
[----:B------:R-:W-:Y:S05]  /*5d90*/  BSYNC B0 ;  /* 0x0000000000007941 */ /* 0x000fea0003800000 */
.L_x_6620:
[----:B------:R-:W-:-:S04]  /*5da0*/  IMAD R5, R5, R15, -R160 ;  /* 0x0000000f05057224 */ /* 0x000fc800078e0aa0 */
[----:B------:R-:W-:-:S05]  /*5db0*/  IMAD R10, R16, -0x2, R5 ;  /* 0xfffffffe100a7824 */ /* 0x000fca00078e0205 */
[----:B------:R-:W-:Y:S02]  /*5dc0*/  VIADDMNMX R25, R10, R15, R25, PT ;  /* 0x0000000f0a197246 */ /* 0x000fe40003800119 */
[----:B------:R-:W-:-:S07]  /*5dd0*/  VIMNMX R29, R29, R10, !PT ;  /* 0x0000000a1d1d7248 */ /* 0x000fce0007fe0100 */
.L_x_6619:
[----:B------:R-:W-:Y:S01]  /*5de0*/  FMNMX.FTZ R5, R164, R0, !PT ;  /* 0x00000000a4057209 */ /* 0x000fe20007810000 */
[----:B------:R-:W-:Y:S01]  /*5df0*/  UMOV UR43, UR52 ;  /* 0x00000034002b7c82 */ /* 0x000fe20008000000 */
[C---:B------:R-:W-:Y:S02]  /*5e00*/  ISETP.GT.AND P6, PT, R29.reuse, 0x8, P2 ;  /* 0x000000081d00780c */ /* 0x040fe400017c4270 */
[----:B------:R-:W-:Y:S02]  /*5e10*/  FMNMX.FTZ R5, R168, R5, !PT ;  /* 0x00000005a8057209 */ /* 0x000fe40007810000 */
[C---:B------:R-:W-:Y:S02]  /*5e20*/  ISETP.GT.AND P4, PT, R29.reuse, 0x1, P2 ;  /* 0x000000011d00780c */ /* 0x040fe40001784270 */
[----:B------:R-:W-:Y:S02]  /*5e30*/  FMNMX.FTZ R5, R170, R5, !PT ;  /* 0x00000005aa057209 */ /* 0x000fe40007810000 */
[----:B------:R-:W-:-:S02]  /*5e40*/  ISETP.GT.AND P3, PT, R29, 0x9, P2 ;  /* 0x000000091d00780c */ /* 0x000fc40001764270 */
        /* <DEDUP_REMOVED lines=21> */
[----:B------:R-:W-:Y:S02]  /*5fa0*/  ISETP.GT.AND P3, PT, R29, 0x18, P2 ;  /* 0x000000181d00780c */ /* 0x000fe40001764270 */
[----:B------:R-:W-:Y:S02]  /*5fb0*/  FMNMX.FTZ R5, R52, R5, !PT ;  /* 0x0000000534057209 */ /* 0x000fe40007810000 */
[----:B------:R-:W-:-:S02]  /*5fc0*/  FSEL R34, R34, -INF , !P5 ;  /* 0xff80000022227808 */ /* 0x000fc40006800000 */
[----:B------:R-:W-:Y:S02]  /*5fd0*/  FMNMX.FTZ R5, R44, R5, !PT ;  /* 0x000000052c057209 */ /* 0x000fe40007810000 */
[----:B------:R-:W-:Y:S02]  /*5fe0*/  ISETP.GT.AND P5, PT, R29, 0x19, P2 ;  /* 0x000000191d00780c */ /* 0x000fe400017a4270 */
        /* <DEDUP_REMOVED lines=9> */
[----:B------:R-:W-:-:S02]  /*6080*/  ISETP.LT.OR P3, PT, R25, 0x22, P3 ;  /* 0x000000221900780c */ /* 0x000fc40001f61670 */
        /* <DEDUP_REMOVED lines=15> */
[----:B-1----:R-:W-:-:S04]  /*6180*/  FMNMX.FTZ R10, R21, R10, !PT ;  /* 0x0000000a150a7209 */ /* 0x002fc80007810000 */
[C---:B------:R-:W-:Y:S01]  /*6190*/  FSETP.NEU.FTZ.AND P6, PT, R10.reuse, -INF , PT ;  /* 0xff8000000a00780b */ /* 0x040fe20003fdd000 */
[----:B0-----:R-:W-:-:S03]  /*61a0*/  FMUL.FTZ R15, R10, R5 ;  /* 0x000000050a0f7220 */ /* 0x001fc60000410000 */
[----:B------:R-:W-:Y:S02]  /*61b0*/  FSEL R57, R10, RZ, P6 ;  /* 0x000000ff0a397208 */ /* 0x000fe40003000000 */
[----:B------:R-:W-:-:S05]  /*61c0*/  FSEL R31, R15, RZ, P6 ;  /* 0x000000ff0f1f7208 */ /* 0x000fca0003000000 */
[-CC-:B------:R-:W-:Y:S01]  /*61d0*/  FFMA.FTZ R15, R164, R5.reuse, -R31.reuse ;  /* 0x00000005a40f7223 */ /* 0x180fe2000001081f */
[----:B------:R-:W-:Y:S01]  /*61e0*/  FSEL R164, R35, -INF , !P4 ;  /* 0xff80000023a47808 */ /* 0x000fe20006000000 */
[-CC-:B------:R-:W-:Y:S01]  /*61f0*/  FFMA.FTZ R180, R168, R5.reuse, -R31.reuse ;  /* 0x00000005a8b47223 */ /* 0x180fe2000001081f */
[----:B------:R-:W-:Y:S01]  /*6200*/  ISETP.GT.AND P4, PT, R29, 0x20, P2 ;  /* 0x000000201d00780c */ /* 0x000fe20001784270 */
[-CC-:B------:R-:W-:Y:S01]  /*6210*/  FFMA.FTZ R37, R178, R5.reuse, -R31.reuse ;  /* 0x00000005b2257223 */ /* 0x180fe2000001081f */
[----:B------:R-:W-:Y:S01]  /*6220*/  FSEL R168, R39, -INF , !P5 ;  /* 0xff80000027a87808 */ /* 0x000fe20006800000 */
[-CC-:B------:R-:W-:Y:S01]  /*6230*/  FFMA.FTZ R182, R170, R5.reuse, -R31.reuse ;  /* 0x00000005aab67223 */ /* 0x180fe2000001081f */
[----:B------:R-:W-:Y:S01]  /*6240*/  ISETP.LT.OR P4, PT, R25, 0x21, P4 ;  /* 0x000000211900780c */ /* 0x000fe20002781670 */
[-CC-:B------:R-:W-:Y:S01]  /*6250*/  FFMA.FTZ R39, R172, R5.reuse, -R31.reuse ;  /* 0x00000005ac277223 */ /* 0x180fe2000001081f */
[C---:B------:R-:W-:Y:S01]  /*6260*/  ISETP.GT.AND P5, PT, R29.reuse, 0x28, P2 ;  /* 0x000000281d00780c */ /* 0x040fe200017a4270 */
[-CC-:B------:R-:W-:Y:S01]  /*6270*/  FFMA.FTZ R21, R184, R5.reuse, -R31.reuse ;  /* 0x00000005b8157223 */ /* 0x180fe2000001081f */
[----:B------:R-:W-:Y:S01]  /*6280*/  FSEL R42, R42, -INF , !P4 ;  /* 0xff8000002a2a7808 */ /* 0x000fe20006000000 */
[-CC-:B------:R-:W-:Y:S01]  /*6290*/  FFMA.FTZ R178, R174, R5.reuse, -R31.reuse ;  /* 0x00000005aeb27223 */ /* 0x180fe2000001081f */
[----:B------:R-:W-:Y:S01]  /*62a0*/  ISETP.GT.AND P4, PT, R29, RZ, P2 ;  /* 0x000000ff1d00720c */ /* 0x000fe20001784270 */
[-CC-:B------:R-:W-:Y:S01]  /*62b0*/  FFMA.FTZ R172, R166, R5.reuse, -R31.reuse ;  /* 0x00000005a6ac7223 */ /* 0x180fe2000001081f */
[C---:B------:R-:W-:Y:S01]  /*62c0*/  ISETP.LT.OR P5, PT, R25.reuse, 0x29, P5 ;  /* 0x000000291900780c */ /* 0x040fe20002fa1670 */
[-CC-:B------:R-:W-:Y:S01]  /*62d0*/  FFMA.FTZ R45, R156, R5.reuse, -R31.reuse ;  /* 0x000000059c2d7223 */ /* 0x180fe2000001081f */
[----:B------:R-:W-:Y:S01]  /*62e0*/  ISETP.LT.OR P4, PT, R25, 0x1, P4 ;  /* 0x000000011900780c */ /* 0x000fe20002781670 */
[----:B------:R-:W-:Y:S01]  /*62f0*/  MUFU.EX2 R15, R15 ;  /* 0x0000000f000f7308 */ /* 0x000fe20000000800 */
[----:B------:R-:W-:Y:S01]  /*6300*/  FSEL R170, R43, -INF , !P3 ;  /* 0xff8000002baa7808 */ /* 0x000fe20005800000 */
[-CC-:B------:R-:W-:Y:S01]  /*6310*/  FFMA.FTZ R43, R158, R5.reuse, -R31.reuse ;  /* 0x000000059e2b7223 */ /* 0x180fe2000001081f */
[----:B------:R-:W-:Y:S01]  /*6320*/  FSEL R35, R26, -INF , !P4 ;  /* 0xff8000001a237808 */ /* 0x000fe20006000000 */
[-CC-:B------:R-:W-:Y:S01]  /*6330*/  FFMA.FTZ R176, R176, R5.reuse, -R31.reuse ;  /* 0x00000005b0b07223 */ /* 0x180fe2000001081f */
[----:B------:R-:W-:Y:S01]  /*6340*/  ISETP.GT.AND P3, PT, R29, 0x29, P2 ;  /* 0x000000291d00780c */ /* 0x000fe20001764270 */
[-CC-:B------:R-:W-:Y:S01]  /*6350*/  FFMA.FTZ R48, R48, R5.reuse, -R31.reuse ;  /* 0x0000000530307223 */ /* 0x180fe2000001081f */
[----:B------:R-:W-:Y:S01]  /*6360*/  FMNMX.FTZ R27, R35, R8, !PT ;  /* 0x00000008231b7209 */ /* 0x000fe20007810000 */
[----:B------:R-:W-:Y:S01]  /*6370*/  MUFU.EX2 R180, R180 ;  /* 0x000000b400b47308 */ /* 0x000fe20000000800 */
[----:B------:R-:W-:Y:S01]  /*6380*/  FSEL R46, R46, -INF , !P5 ;  /* 0xff8000002e2e7808 */ /* 0x000fe20006800000 */
[--C-:B------:R-:W-:Y:S01]  /*6390*/  FFMA.FTZ R44, R44, R5, -R31.reuse ;  /* 0x000000052c2c7223 */ /* 0x100fe2000001081f */
[----:B------:R-:W-:Y:S01]  /*63a0*/  FMNMX.FTZ R27, R162, R27, !PT ;  /* 0x0000001ba21b7209 */ /* 0x000fe20007810000 */
[-CC-:B------:R-:W-:Y:S01]  /*63b0*/  FFMA.FTZ R40, R40, R5.reuse, -R31.reuse ;  /* 0x0000000528287223 */ /* 0x180fe2000001081f */
[----:B------:R-:W-:Y:S01]  /*63c0*/  ISETP.GT.AND P5, PT, R29, 0x30, P2 ;  /* 0x000000301d00780c */ /* 0x000fe200017a4270 */
[--C-:B------:R-:W-:Y:S01]  /*63d0*/  FFMA.FTZ R20, R20, R5, -R31.reuse ;  /* 0x0000000514147223 */ /* 0x100fe2000001081f */
[----:B------:R-:W-:Y:S01]  /*63e0*/  FMNMX.FTZ R27, R30, R27, !PT ;  /* 0x0000001b1e1b7209 */ /* 0x000fe20007810000 */
[----:B------:R-:W-:Y:S01]  /*63f0*/  MUFU.EX2 R182, R182 ;  /* 0x000000b600b67308 */ /* 0x000fe20000000800 */
[----:B------:R-:W-:Y:S01]  /*6400*/  ISETP.LT.OR P4, PT, R25, 0x2a, P3 ;  /* 0x0000002a1900780c */ /* 0x000fe20001f81670 */
[--C-:B------:R-:W-:Y:S01]  /*6410*/  FFMA.FTZ R28, R28, R5, -R31.reuse ;  /* 0x000000051c1c7223 */ /* 0x100fe2000001081f */
[----:B------:R-:W-:Y:S01]  /*6420*/  FMNMX.FTZ R33, R160, R27, !PT ;  /* 0x0000001ba0217209 */ /* 0x000fe20007810000 */
[-CC-:B------:R-:W-:Y:S01]  /*6430*/  FFMA.FTZ R24, R24, R5.reuse, -R31.reuse ;  /* 0x0000000518187223 */ /* 0x180fe2000001081f */
[----:B------:R-:W-:Y:S01]  /*6440*/  ISETP.GT.AND P3, PT, R29, 0x31, P2 ;  /* 0x000000311d00780c */ /* 0x000fe20001764270 */
        /* <DEDUP_REMOVED lines=11> */
[----:B------:R-:W-:Y:S01]  /*6500*/  ISETP.GT.AND P4, PT, R29, 0x38, P2 ;  /* 0x000000381d00780c */ /* 0x000fe20001784270 */
[--C-:B------:R-:W-:Y:S01]  /*6510*/  FFMA.FTZ R36, R36, R5, -R31.reuse ;  /* 0x0000000524247223 */ /* 0x100fe2000001081f */
[----:B0-----:R-:W-:Y:S01]  /*6520*/  FMNMX.FTZ R37, R168, R33, !PT ;  /* 0x00000021a8257209 */ /* 0x001fe20007810000 */
[----:B------:R-:W-:Y:S01]  /*6530*/  FFMA.FTZ R84, R84, R5, -R31 ;  /* 0x0000000554547223 */ /* 0x000fe2000001081f */
[----:B------:R-:W-:-:S02]  /*6540*/  ISETP.LT.OR P3, PT, R25, 0x32, P3 ;  /* 0x000000321900780c */ /* 0x000fc40001f61670 */
[----:B------:R-:W-:Y:S01]  /*6550*/  FMNMX.FTZ R37, R42, R37, !PT ;  /* 0x000000252a257209 */ /* 0x000fe20007810000 */
[----:B------:R0:W-:Y:S01]  /*6560*/  MUFU.EX2 R33, R39 ;  /* 0x0000002700217308 */ /* 0x0001e20000000800 */
[----:B------:R-:W-:Y:S02]  /*6570*/  FSEL R50, R50, -INF , !P5 ;  /* 0xff80000032327808 */ /* 0x000fe40006800000 */
[----:B------:R-:W-:Y:S02]  /*6580*/  FMNMX.FTZ R37, R170, R37, !PT ;  /* 0x00000025aa257209 */ /* 0x000fe40007810000 */
[----:B------:R-:W-:Y:S02]  /*6590*/  ISETP.GT.AND P5, PT, R29, 0x39, P2 ;  /* 0x000000391d00780c */ /* 0x000fe400017a4270 */
[----:B------:R-:W-:Y:S01]  /*65a0*/  FMNMX.FTZ R37, R46, R37, !PT ;  /* 0x000000252e257209 */ /* 0x000fe20007810000 */
[----:B------:R-:W-:Y:S01]  /*65b0*/  MUFU.EX2 R176, R176 ;  /* 0x000000b000b07308 */ /* 0x000fe20000000800 */
[----:B------:R-:W-:-:S02]  /*65c0*/  FSEL R184, R51, -INF , !P3 ;  /* 0xff80000033b87808 */ /* 0x000fc40005800000 */
[----:B0-----:R-:W-:Y:S02]  /*65d0*/  FMNMX.FTZ R39, R26, R37, !PT ;  /* 0x000000251a277209 */ /* 0x001fe40007810000 */
[----:B------:R-:W-:Y:S02]  /*65e0*/  ISETP.LT.OR P4, PT, R25, 0x39, P4 ;  /* 0x000000391900780c */ /* 0x000fe40002781670 */
[----:B------:R-:W-:Y:S01]  /*65f0*/  FMNMX.FTZ R39, R50, R39, !PT ;  /* 0x0000002732277209 */ /* 0x000fe20007810000 */
[----:B------:R-:W-:Y:S01]  /*6600*/  MUFU.EX2 R37, R43 ;  /* 0x0000002b00257308 */ /* 0x000fe20000000800 */
[----:B------:R-:W-:Y:S02]  /*6610*/  ISETP.GT.AND P3, PT, R29, 0x40, P2 ;  /* 0x000000401d00780c */ /* 0x000fe40001764270 */
[----:B------:R-:W-:Y:S02]  /*6620*/  ISETP.LT.OR P5, PT, R25, 0x3a, P5 ;  /* 0x0000003a1900780c */ /* 0x000fe40002fa1670 */
[----:B------:R-:W-:-:S02]  /*6630*/  FSEL R54, R54, -INF , !P4 ;  /* 0xff80000036367808 */ /* 0x000fc40006000000 */
[----:B------:R-:W-:Y:S01]  /*6640*/  FMNMX.FTZ R41, R184, R39, !PT ;  /* 0x00000027b8297209 */ /* 0x000fe20007810000 */
[----:B------:R-:W-:Y:S01]  /*6650*/  MUFU.EX2 R178, R178 ;  /* 0x000000b200b27308 */ /* 0x000fe20000000800 */
[----:B------:R-:W-:Y:S02]  /*6660*/  ISETP.GT.AND P4, PT, R29, 0x41, P2 ;  /* 0x000000411d00780c */ /* 0x000fe40001784270 */
[----:B------:R-:W-:Y:S02]  /*6670*/  FSEL R174, R55, -INF , !P5 ;  /* 0xff80000037ae7808 */ /* 0x000fe40006800000 */
[----:B------:R-:W-:Y:S02]  /*6680*/  ISETP.LT.OR P3, PT, R25, 0x41, P3 ;  /* 0x000000411900780c */ /* 0x000fe40001f61670 */
[----:B------:R-:W-:Y:S01]  /*6690*/  FMNMX.FTZ R41, R54, R41, !PT ;  /* 0x0000002936297209 */ /* 0x000fe20007810000 */
[----:B------:R0:W-:Y:S01]  /*66a0*/  MUFU.EX2 R39, R45 ;  /* 0x0000002d00277308 */ /* 0x0001e20000000800 */
[----:B------:R-:W-:-:S02]  /*66b0*/  ISETP.GT.AND P5, PT, R29, 0x48, P2 ;  /* 0x000000481d00780c */ /* 0x000fc400017a4270 */
[----:B------:R-:W-:Y:S02]  /*66c0*/  ISETP.LT.OR P4, PT, R25, 0x42, P4 ;  /* 0x000000421900780c */ /* 0x000fe40002781670 */
[----:B------:R-:W-:Y:S02]  /*66d0*/  FSEL R58, R58, -INF , !P3 ;  /* 0xff8000003a3a7808 */ /* 0x000fe40005800000 */
[----:B------:R-:W-:Y:S01]  /*66e0*/  FMNMX.FTZ R41, R174, R41, !PT ;  /* 0x00000029ae297209 */ /* 0x000fe20007810000 */
[----:B------:R-:W-:Y:S01]  /*66f0*/  MUFU.EX2 R172, R172 ;  /* 0x000000ac00ac7308 */ /* 0x000fe20000000800 */
[----:B------:R-:W-:Y:S01]  /*6700*/  ISETP.GT.AND P3, PT, R29, 0x49, P2 ;  /* 0x000000491d00780c */ /* 0x000fe20001764270 */
[----:B0-----:R-:W-:Y:S01]  /*6710*/  FFMA.FTZ R45, R152, R5, -R31 ;  /* 0x00000005982d7223 */ /* 0x001fe2000001081f */
[----:B------:R-:W-:Y:S02]  /*6720*/  FSEL R166, R59, -INF , !P4 ;  /* 0xff8000003ba67808 */ /* 0x000fe40006000000 */
[----:B------:R-:W-:-:S02]  /*6730*/  ISETP.LT.OR P5, PT, R25, 0x49, P5 ;  /* 0x000000491900780c */ /* 0x000fc40002fa1670 */
[----:B------:R-:W-:Y:S01]  /*6740*/  FMNMX.FTZ R41, R58, R41, !PT ;  /* 0x000000293a297209 */ /* 0x000fe20007810000 */
[----:B------:R-:W-:Y:S01]  /*6750*/  MUFU.EX2 R48, R48 ;  /* 0x0000003000307308 */ /* 0x000fe20000000800 */
[----:B------:R-:W-:Y:S02]  /*6760*/  ISETP.GT.AND P4, PT, R29, 0x50, P2 ;  /* 0x000000501d00780c */ /* 0x000fe40001784270 */
[----:B------:R-:W-:Y:S02]  /*6770*/  ISETP.LT.OR P3, PT, R25, 0x4a, P3 ;  /* 0x0000004a1900780c */ /* 0x000fe40001f61670 */
[----:B------:R-:W-:Y:S02]  /*6780*/  FSEL R62, R62, -INF , !P5 ;  /* 0xff8000003e3e7808 */ /* 0x000fe40006800000 */
[----:B------:R-:W-:Y:S01]  /*6790*/  FMNMX.FTZ R43, R166, R41, !PT ;  /* 0x00000029a62b7209 */ /* 0x000fe20007810000 */
[----:B------:R-:W-:Y:S01]  /*67a0*/  MUFU.EX2 R44, R44 ;  /* 0x0000002c002c7308 */ /* 0x000fe20000000800 */
[----:B------:R-:W-:-:S02]  /*67b0*/  ISETP.GT.AND P5, PT, R29, 0x51, P2 ;  /* 0x000000511d00780c */ /* 0x000fc400017a4270 */
[----:B------:R-:W-:Y:S02]  /*67c0*/  FSEL R158, R63, -INF , !P3 ;  /* 0xff8000003f9e7808 */ /* 0x000fe40005800000 */
[----:B------:R-:W-:Y:S02]  /*67d0*/  ISETP.LT.OR P4, PT, R25, 0x51, P4 ;  /* 0x000000511900780c */ /* 0x000fe40002781670 */
[----:B------:R-:W-:Y:S01]  /*67e0*/  FMNMX.FTZ R43, R62, R43, !PT ;  /* 0x0000002b3e2b7209 */ /* 0x000fe20007810000 */
[----:B------:R0:W-:Y:S01]  /*67f0*/  MUFU.EX2 R41, R45 ;  /* 0x0000002d00297308 */ /* 0x0001e20000000800 */
[----:B------:R-:W-:Y:S02]  /*6800*/  ISETP.GT.AND P3, PT, R29, 0x58, P2 ;  /* 0x000000581d00780c */ /* 0x000fe40001764270 */
[----:B------:R-:W-:Y:S02]  /*6810*/  ISETP.LT.OR P5, PT, R25, 0x52, P5 ;  /* 0x000000521900780c */ /* 0x000fe40002fa1670 */
[----:B------:R-:W-:Y:S01]  /*6820*/  FSEL R156, R66, -INF , !P4 ;  /* 0xff800000429c7808 */ /* 0x000fe20006000000 */
[----:B------:R-:W-:Y:S01]  /*6830*/  FFMA.FTZ R66, R154, R5, -R31 ;  /* 0x000000059a427223 */ /* 0x000fe2000001081f */
[----:B------:R-:W-:Y:S01]  /*6840*/  FMNMX.FTZ R43, R158, R43, !PT ;  /* 0x0000002b9e2b7209 */ /* 0x000fe20007810000 */
[----:B------:R-:W-:Y:S01]  /*6850*/  MUFU.EX2 R40, R40 ;  /* 0x0000002800287308 */ /* 0x000fe20000000800 */
[----:B------:R-:W-:-:S02]  /*6860*/  ISETP.GT.AND P4, PT, R29, 0x59, P2 ;  /* 0x000000591d00780c */ /* 0x000fc40001784270 */
[----:B------:R-:W-:Y:S02]  /*6870*/  FSEL R154, R67, -INF , !P5 ;  /* 0xff800000439a7808 */ /* 0x000fe40006800000 */
[----:B------:R-:W-:Y:S02]  /*6880*/  ISETP.LT.OR P3, PT, R25, 0x59, P3 ;  /* 0x000000591900780c */ /* 0x000fe40001f61670 */
[----:B------:R-:W-:Y:S01]  /*6890*/  FMNMX.FTZ R43, R156, R43, !PT ;  /* 0x0000002b9c2b7209 */ /* 0x000fe20007810000 */
[----:B------:R-:W-:Y:S01]  /*68a0*/  MUFU.EX2 R66, R66 ;  /* 0x0000004200427308 */ /* 0x000fe20000000800 */
[----:B------:R-:W-:Y:S02]  /*68b0*/  ISETP.GT.AND P5, PT, R29, 0x60, P2 ;  /* 0x000000601d00780c */ /* 0x000fe400017a4270 */
[----:B------:R-:W-:Y:S02]  /*68c0*/  ISETP.LT.OR P4, PT, R25, 0x5a, P4 ;  /* 0x0000005a1900780c */ /* 0x000fe40002781670 */
[----:B------:R-:W-:-:S02]  /*68d0*/  FSEL R70, R70, -INF , !P3 ;  /* 0xff80000046467808 */ /* 0x000fc40005800000 */
[----:B0-----:R-:W-:Y:S01]  /*68e0*/  FMNMX.FTZ R45, R154, R43, !PT ;  /* 0x0000002b9a2d7209 */ /* 0x001fe20007810000 */
        /* <DEDUP_REMOVED lines=33> */
[----:B------:R-:W-:Y:S02]  /*6b00*/  ISETP.LT.OR P5, PT, R25, 0x79, P5 ;  /* 0x000000791900780c */ /* 0x000fe40002fa1670 */
[----:B------:R-:W-:Y:S02]  /*6b10*/  FSEL R56, R83, -INF , !P4 ;  /* 0xff80000053387808 */ /* 0x000fe40006000000 */
[----:B------:R-:W-:Y:S01]  /*6b20*/  FMNMX.FTZ R45, R82, R45, !PT ;  /* 0x0000002d522d7209 */ /* 0x000fe20007810000 */
[----:B------:R0:W-:Y:S01]  /*6b30*/  MUFU.EX2 R29, R47 ;  /* 0x0000002f001d7308 */ /* 0x0001e20000000800 */
[----:B------:R-:W-:Y:S01]  /*6b40*/  ISETP.LT.OR P2, PT, R25, 0x7a, P2 ;  /* 0x0000007a1900780c */ /* 0x000fe20001741670 */
[----:B------:R-:W-:Y:S01]  /*6b50*/  FFMA.FTZ R25, R60, R5, -R31 ;  /* 0x000000053c197223 */ /* 0x000fe2000001081f */
[----:B------:R-:W-:-:S02]  /*6b60*/  FSEL R86, R86, -INF , !P5 ;  /* 0xff80000056567808 */ /* 0x000fc40006800000 */
[----:B------:R-:W-:Y:S02]  /*6b70*/  FMNMX.FTZ R45, R56, R45, !PT ;  /* 0x0000002d382d7209 */ /* 0x000fe40007810000 */
[----:B------:R-:W-:Y:S01]  /*6b80*/  FSEL R60, R87, -INF , !P2 ;  /* 0xff800000573c7808 */ /* 0x000fe20005000000 */
[----:B------:R-:W-:Y:S01]  /*6b90*/  MUFU.EX2 R25, R25 ;  /* 0x0000001900197308 */ /* 0x000fe20000000800 */
[----:B------:R-:W-:Y:S01]  /*6ba0*/  FMNMX.FTZ R45, R86, R45, !PT ;  /* 0x0000002d562d7209 */ /* 0x000fe20007810000 */
[-CC-:B0-----:R-:W-:Y:S01]  /*6bb0*/  FFMA.FTZ R47, R68, R5.reuse, -R31.reuse ;  /* 0x00000005442f7223 */ /* 0x181fe2000001081f */
[----:B------:R-:W-:Y:S01]  /*6bc0*/  FADD.FTZ R68, -R57, R0 ;  /* 0x0000000039447221 */ /* 0x000fe20000010100 */
[--C-:B------:R-:W-:Y:S01]  /*6bd0*/  FFMA.FTZ R0, R32, R5, -R31.reuse ;  /* 0x0000000520007223 */ /* 0x100fe2000001081f */
[----:B------:R-:W-:Y:S01]  /*6be0*/  FMNMX.FTZ R51, R60, R45, !PT ;  /* 0x0000002d3c337209 */ /* 0x000fe20007810000 */
[-CC-:B------:R-:W-:Y:S01]  /*6bf0*/  FFMA.FTZ R45, R64, R5.reuse, -R31.reuse ;  /* 0x00000005402d7223 */ /* 0x180fe2000001081f */
[-C--:B------:R-:W-:Y:S01]  /*6c00*/  FMUL.FTZ R32, R68, R5.reuse ;  /* 0x0000000544207220 */ /* 0x080fe20000410000 */
[----:B------:R-:W-:Y:S02]  /*6c10*/  MUFU.EX2 R47, R47 ;  /* 0x0000002f002f7308 */ /* 0x000fe40000000800 */
[----:B------:R-:W0:Y:S06]  /*6c20*/  SHFL.BFLY PT, R64, R51, 0x2, 0x1f ;  /* 0x0c401f0033407f89 */ /* 0x000e2c00000e0000 */
[----:B------:R-:W1:Y:S08]  /*6c30*/  MUFU.EX2 R32, R32 ;  /* 0x0000002000207308 */ /* 0x000e700000000800 */
[----:B------:R-:W-:Y:S08]  /*6c40*/  MUFU.EX2 R45, R45 ;  /* 0x0000002d002d7308 */ /* 0x000ff00000000800 */
[----:B------:R-:W-:Y:S01]  /*6c50*/  MUFU.EX2 R36, R36 ;  /* 0x0000002400247308 */ /* 0x000fe20000000800 */
[----:B-1----:R-:W-:Y:S01]  /*6c60*/  FMUL.FTZ R88, R88, R32 ;  /* 0x0000002058587220 */ /* 0x002fe20000410000 */
[----:B0-----:R-:W-:Y:S01]  /*6c70*/  FMNMX.FTZ R55, R51, R64, !PT ;  /* 0x0000004033377209 */ /* 0x001fe20007810000 */
[-CC-:B------:R-:W-:Y:S01]  /*6c80*/  FFMA.FTZ R64, R12, R5.reuse, -R31.reuse ;  /* 0x000000050c407223 */ /* 0x180fe2000001081f */
[----:B------:R-:W-:Y:S01]  /*6c90*/  FFMA.FTZ R51, R76, R5, -R31 ;  /* 0x000000054c337223 */ /* 0x000fe2000001081f */
[----:B------:R-:W-:Y:S01]  /*6ca0*/  FFMA.FTZ R31, R32, R4, R15 ;  /* 0x00000004201f7223 */ /* 0x000fe2000001000f */
[-C--:B------:R-:W-:Y:S01]  /*6cb0*/  FMUL.FTZ R89, R89, R32.reuse ;  /* 0x0000002059597220 */ /* 0x080fe20000410000 */
[----:B------:R-:W0:Y:S01]  /*6cc0*/  SHFL.BFLY PT, R12, R55, 0x1, 0x1f ;  /* 0x0c201f00370c7f89 */ /* 0x000e2200000e0000 */
[----:B------:R-:W-:Y:S01]  /*6cd0*/  MUFU.EX2 R0, R0 ;  /* 0x0000000000007308 */ /* 0x000fe20000000800 */
[C---:B------:R-:W-:Y:S01]  /*6ce0*/  FADD.FTZ R31, R180.reuse, R31 ;  /* 0x0000001fb41f7221 */ /* 0x040fe20000010000 */
[----:B------:R-:W-:Y:S01]  /*6cf0*/  F2FP.F16.F32.PACK_AB R180, R180, R15 ;  /* 0x0000000fb4b4723e */ /* 0x000fe200000000ff */
[-C--:B------:R-:W-:Y:S01]  /*6d00*/  FMUL.FTZ R92, R92, R32.reuse ;  /* 0x000000205c5c7220 */ /* 0x080fe20000410000 */
[----:B------:R-:W-:Y:S01]  /*6d10*/  FMUL.FTZ R93, R93, R32 ;  /* 0x000000205d5d7220 */ /* 0x000fe20000410000 */
[----:B------:R-:W-:Y:S01]  /*6d20*/  FADD.FTZ R4, R182, R31 ;  /* 0x0000001fb6047221 */ /* 0x000fe20000010000 */
[C---:B------:R-:W-:Y:S01]  /*6d30*/  F2FP.F16.F32.PACK_AB R182, R21.reuse, R182 ;  /* 0x000000b615b6723e */ /* 0x040fe200000000ff */
[-C--:B------:R-:W-:Y:S01]  /*6d40*/  FMUL.FTZ R96, R96, R32.reuse ;  /* 0x0000002060607220 */ /* 0x080fe20000410000 */
[----:B------:R-:W-:Y:S01]  /*6d50*/  MUFU.EX2 R64, R64 ;  /* 0x0000004000407308 */ /* 0x000fe20000000800 */
[----:B------:R-:W-:Y:S01]  /*6d60*/  FADD.FTZ R31, R21, R4 ;  /* 0x00000004151f7221 */ /* 0x000fe20000010000 */
[-C--:B------:R-:W-:Y:S01]  /*6d70*/  FMUL.FTZ R97, R97, R32.reuse ;  /* 0x0000002061617220 */ /* 0x080fe20000410000 */
        /* <DEDUP_REMOVED lines=11> */
[----:B------:R-:W-:Y:S01]  /*6e30*/  F2FP.F16.F32.PACK_AB R178, R33, R178 ;  /* 0x000000b221b2723e */ /* 0x000fe200000000ff */
[----:B------:R-:W-:Y:S01]  /*6e40*/  FMUL.FTZ R112, R112, R32 ;  /* 0x0000002070707220 */ /* 0x000fe20000410000 */
[----:B0-----:R-:W-:Y:S01]  /*6e50*/  FMNMX.FTZ R12, R55, R12, !PT ;  /* 0x0000000c370c7209 */ /* 0x001fe20007810000 */
[----:B------:R-:W-:Y:S01]  /*6e60*/  FADD.FTZ R31, R33, R4 ;  /* 0x00000004211f7221 */ /* 0x000fe20000010000 */
[----:B------:R-:W-:Y:S01]  /*6e70*/  MUFU.EX2 R55, R84 ;  /* 0x0000005400377308 */ /* 0x000fe20000000800 */
[----:B------:R-:W-:Y:S01]  /*6e80*/  FMUL.FTZ R113, R113, R32 ;  /* 0x0000002071717220 */ /* 0x000fe20000410000 */
[C---:B------:R-:W-:Y:S01]  /*6e90*/  FSETP.NEU.FTZ.AND P2, PT, R12.reuse, -INF , PT ;  /* 0xff8000000c00780b */ /* 0x040fe20003f5d000 */
[-C--:B------:R-:W-:Y:S01]  /*6ea0*/  FMUL.FTZ R57, R12, R5.reuse ;  /* 0x000000050c397220 */ /* 0x080fe20000410000 */
[----:B------:R-:W-:Y:S01]  /*6eb0*/  FADD.FTZ R4, R172, R31 ;  /* 0x0000001fac047221 */ /* 0x000fe20000010000 */
[----:B------:R-:W-:Y:S01]  /*6ec0*/  IMAD.U32 R31, RZ, RZ, UR42 ;  /* 0x0000002aff1f7e24 */ /* 0x000fe2000f8e00ff */
[----:B------:R-:W-:Y:S01]  /*6ed0*/  UMOV UR42, UR53 ;  /* 0x00000035002a7c82 */ /* 0x000fe20008000000 */
[C---:B------:R-:W-:Y:S01]  /*6ee0*/  F2FP.F16.F32.PACK_AB R172, R37.reuse, R172 ;  /* 0x000000ac25ac723e */ /* 0x040fe200000000ff */
[----:B------:R-:W-:Y:S01]  /*6ef0*/  FADD.FTZ R4, R37, R4 ;  /* 0x0000000425047221 */ /* 0x000fe20000010000 */
[----:B------:R-:W-:Y:S01]  /*6f00*/  FSEL R57, R57, RZ, P2 ;  /* 0x000000ff39397208 */ /* 0x000fe20001000000 */
[-C--:B------:R-:W-:Y:S01]  /*6f10*/  FMUL.FTZ R116, R116, R32.reuse ;  /* 0x0000002074747220 */ /* 0x080fe20000410000 */
[-C--:B------:R-:W-:Y:S01]  /*6f20*/  FMUL.FTZ R117, R117, R32.reuse ;  /* 0x0000002075757220 */ /* 0x080fe20000410000 */
[-C--:B------:R-:W-:Y:S01]  /*6f30*/  FMUL.FTZ R120, R120, R32.reuse ;  /* 0x0000002078787220 */ /* 0x080fe20000410000 */
[-C--:B------:R-:W-:Y:S01]  /*6f40*/  FMUL.FTZ R121, R121, R32.reuse ;  /* 0x0000002079797220 */ /* 0x080fe20000410000 */
[-CC-:B------:R-:W-:Y:S01]  /*6f50*/  FFMA.FTZ R68, R35, R5.reuse, -R57.reuse ;  /* 0x0000000523447223 */ /* 0x180fe20000010839 */
[-CC-:B------:R-:W-:Y:S01]  /*6f60*/  FFMA.FTZ R171, R54, R5.reuse, -R57.reuse ;  /* 0x0000000536ab7223 */ /* 0x180fe20000010839 */
[----:B------:R-:W-:Y:S01]  /*6f70*/  FADD.FTZ R35, R39, R4 ;  /* 0x0000000427237221 */ /* 0x000fe20000010000 */
[----:B------:R-:W-:Y:S01]  /*6f80*/  @!P1 LEA R54, R31, UR41, 0x3 ;  /* 0x000000291f369c11 */ /* 0x000fe2000f8e18ff */
[-C--:B------:R-:W-:Y:S01]  /*6f90*/  FFMA.FTZ R169, R50, R5.reuse, -R57 ;  /* 0x0000000532a97223 */ /* 0x080fe20000010839 */
[----:B------:R-:W-:Y:S01]  /*6fa0*/  FSEL R31, R12, RZ, P2 ;  /* 0x000000ff0c1f7208 */ /* 0x000fe20001000000 */
[----:B------:R-:W-:Y:S01]  /*6fb0*/  FADD.FTZ R50, R66, R35 ;  /* 0x0000002342327221 */ /* 0x000fe20000010000 */
[-CC-:B------:R-:W-:Y:S01]  /*6fc0*/  FFMA.FTZ R181, R162, R5.reuse, -R57.reuse ;  /* 0x00000005a2b57223 */ /* 0x180fe20000010839 */
[----:B------:R-:W-:Y:S01]  /*6fd0*/  @!P1 VIADD R35, R54, 0x28860 ;  /* 0x0002886036239836 */ /* 0x000fe20000000000 */
[----:B------:R-:W-:Y:S01]  /*6fe0*/  MUFU.EX2 R68, R68 ;  /* 0x0000004400447308 */ /* 0x000fe20000000800 */
[----:B------:R-:W-:Y:S01]  /*6ff0*/  FADD.FTZ R4, -R31, R8 ;  /* 0x000000081f047221 */ /* 0x000fe20000010100 */
[----:B------:R-:W-:Y:S01]  /*7000*/  FADD.FTZ R31, R41, R50 ;  /* 0x00000032291f7221 */ /* 0x000fe20000010000 */
[-C--:B------:R-:W-:Y:S01]  /*7010*/  FFMA.FTZ R183, R30, R5.reuse, -R57 ;  /* 0x000000051eb77223 */ /* 0x080fe20000010839 */
[----:B------:R-:W-:Y:S01]  /*7020*/  @!P1 PRMT R35, RZ, 0x654, R35 ;  /* 0x00000654ff239816 */ /* 0x000fe20000000023 */
[-C--:B------:R-:W-:Y:S01]  /*7030*/  FMUL.FTZ R4, R4, R5.reuse ;  /* 0x0000000504047220 */ /* 0x080fe20000410000 */
[----:B------:R-:W-:Y:S01]  /*7040*/  FADD.FTZ R50, R48, R31 ;  /* 0x0000001f30327221 */ /* 0x000fe20000010000 */
[-CC-:B------:R-:W-:Y:S01]  /*7050*/  FFMA.FTZ R30, R160, R5.reuse, -R57.reuse ;  /* 0x00000005a01e7223 */ /* 0x180fe20000010839 */
[----:B------:R0:W-:Y:S01]  /*7060*/  @!P1 SYNCS.ARRIVE.TRANS64.RED.A1T0 RZ, [R35+URZ], RZ ;  /* 0x000000ff23ff99a7 */ /* 0x0001e2000810043f */
[----:B------:R1:W2:Y:S01]  /*7070*/  MUFU.EX2 R31, R4 ;  /* 0x00000004001f7308 */ /* 0x0002a20000000800 */
[-CC-:B------:R-:W-:Y:S01]  /*7080*/  FFMA.FTZ R177, R34, R5.reuse, -R57.reuse ;  /* 0x0000000522b17223 */ /* 0x180fe20000010839 */
[-CC-:B------:R-:W-:Y:S01]  /*7090*/  FFMA.FTZ R34, R164, R5.reuse, -R57.reuse ;  /* 0x00000005a4227223 */ /* 0x180fe20000010839 */
[-CC-:B------:R-:W-:Y:S01]  /*70a0*/  FFMA.FTZ R179, R38, R5.reuse, -R57.reuse ;  /* 0x0000000526b37223 */ /* 0x180fe20000010839 */
[-CC-:B------:R-:W-:Y:S01]  /*70b0*/  FFMA.FTZ R38, R168, R5.reuse, -R57.reuse ;  /* 0x00000005a8267223 */ /* 0x180fe20000010839 */
[-CC-:B------:R-:W-:Y:S01]  /*70c0*/  FFMA.FTZ R173, R42, R5.reuse, -R57.reuse ;  /* 0x000000052aad7223 */ /* 0x180fe20000010839 */
[-CC-:B------:R-:W-:Y:S01]  /*70d0*/  FFMA.FTZ R42, R170, R5.reuse, -R57.reuse ;  /* 0x00000005aa2a7223 */ /* 0x180fe20000010839 */
[----:B0-----:R-:W-:Y:S01]  /*70e0*/  FADD.FTZ R35, R43, R50 ;  /* 0x000000322b237221 */ /* 0x001fe20000010000 */
[----:B------:R-:W0:Y:S01]  /*70f0*/  MUFU.EX2 R181, R181 ;  /* 0x000000b500b57308 */ /* 0x000e220000000800 */
[-CC-:B------:R-:W-:Y:S01]  /*7100*/  FFMA.FTZ R175, R46, R5.reuse, -R57.reuse ;  /* 0x000000052eaf7223 */ /* 0x180fe20000010839 */
[-C--:B------:R-:W-:Y:S01]  /*7110*/  FFMA.FTZ R26, R26, R5.reuse, -R57 ;  /* 0x000000051a1a7223 */ /* 0x080fe20000010839 */
[----:B------:R-:W-:Y:S01]  /*7120*/  FADD.FTZ R54, R44, R35 ;  /* 0x000000232c367221 */ /* 0x000fe20000010000 */
[--C-:B------:R-:W-:Y:S01]  /*7130*/  FFMA.FTZ R46, R184, R5, -R57.reuse ;  /* 0x00000005b82e7223 */ /* 0x100fe20000010839 */
[----:B------:R-:W-:Y:S01]  /*7140*/  F2FP.F16.F32.PACK_AB R164, R40, R29 ;  /* 0x0000001d28a4723e */ /* 0x000fe200000000ff */
[-CC-:B------:R-:W-:Y:S01]  /*7150*/  FFMA.FTZ R174, R174, R5.reuse, -R57.reuse ;  /* 0x00000005aeae7223 */ /* 0x180fe20000010839 */
[----:B------:R-:W-:Y:S01]  /*7160*/  FADD.FTZ R59, R29, R54 ;  /* 0x000000361d3b7221 */ /* 0x000fe20000010000 */
[----:B------:R-:W3:Y:S01]  /*7170*/  MUFU.EX2 R183, R183 ;  /* 0x000000b700b77308 */ /* 0x000ee20000000800 */
[-CC-:B------:R-:W-:Y:S01]  /*7180*/  FFMA.FTZ R165, R58, R5.reuse, -R57.reuse ;  /* 0x000000053aa57223 */ /* 0x180fe20000010839 */
[----:B------:R-:W-:Y:S01]  /*7190*/  FFMA.FTZ R50, R166, R5, -R57 ;  /* 0x00000005a6327223 */ /* 0x000fe20000010839 */
[----:B-1----:R-:W-:Y:S01]  /*71a0*/  FADD.FTZ R4, R40, R59 ;  /* 0x0000003b28047221 */ /* 0x002fe20000010000 */
[----:B------:R-:W-:Y:S01]  /*71b0*/  F2FP.F16.F32.PACK_AB R166, R20, R25 ;  /* 0x0000001914a6723e */ /* 0x000fe200000000ff */
[-CC-:B------:R-:W-:Y:S01]  /*71c0*/  FFMA.FTZ R154, R154, R5.reuse, -R57.reuse ;  /* 0x000000059a9a7223 */ /* 0x180fe20000010839 */
[--C-:B------:R-:W-:Y:S01]  /*71d0*/  FFMA.FTZ R167, R62, R5, -R57.reuse ;  /* 0x000000053ea77223 */ /* 0x100fe20000010839 */
[----:B------:R-:W-:Y:S01]  /*71e0*/  FADD.FTZ R59, R25, R4 ;  /* 0x00000004193b7221 */ /* 0x000fe20000010000 */
[----:B------:R-:W1:Y:S01]  /*71f0*/  MUFU.EX2 R30, R30 ;  /* 0x0000001e001e7308 */ /* 0x000e620000000800 */
[----:B--2---:R-:W-:Y:S01]  /*7200*/  FFMA.FTZ R4, R31, R3, R68 ;  /* 0x000000031f047223 */ /* 0x004fe20000010044 */
[-C--:B------:R-:W-:Y:S01]  /*7210*/  FFMA.FTZ R158, R158, R5.reuse, -R57 ;  /* 0x000000059e9e7223 */ /* 0x080fe20000010839 */
[----:B------:R-:W-:Y:S01]  /*7220*/  FADD.FTZ R54, R20, R59 ;  /* 0x0000003b14367221 */ /* 0x000fe20000010000 */
[-CC-:B------:R-:W-:Y:S01]  /*7230*/  FFMA.FTZ R156, R156, R5.reuse, -R57.reuse ;  /* 0x000000059c9c7223 */ /* 0x180fe20000010839 */
[----:B0-----:R-:W-:Y:S01]  /*7240*/  FADD.FTZ R4, R181, R4 ;  /* 0x00000004b5047221 */ /* 0x001fe20000010000 */
[-CC-:B------:R-:W-:Y:S01]  /*7250*/  FFMA.FTZ R70, R70, R5.reuse, -R57.reuse ;  /* 0x0000000546467223 */ /* 0x180fe20000010839 */
[----:B------:R-:W-:Y:S01]  /*7260*/  FADD.FTZ R59, R45, R54 ;  /* 0x000000362d3b7221 */ /* 0x000fe20000010000 */
[----:B------:R-:W0:Y:S01]  /*7270*/  MUFU.EX2 R177, R177 ;  /* 0x000000b100b17308 */ /* 0x000e220000000800 */
[----:B---3--:R-:W-:Y:S01]  /*7280*/  FADD.FTZ R3, R183, R4 ;  /* 0x00000004b7037221 */ /* 0x008fe20000010000 */
[-C--:B------:R-:W-:Y:S01]  /*7290*/  FFMA.FTZ R35, R152, R5.reuse, -R57 ;  /* 0x0000000598237223 */ /* 0x080fe20000010839 */
[----:B------:R-:W-:Y:S01]  /*72a0*/  FADD.FTZ R54, R28, R59 ;  /* 0x0000003b1c367221 */ /* 0x000fe20000010000 */
[-CC-:B------:R-:W-:Y:S01]  /*72b0*/  FFMA.FTZ R74, R74, R5.reuse, -R57.reuse ;  /* 0x000000054a4a7223 */ /* 0x180fe20000010839 */
[-CC-:B------:R-:W-:Y:S01]  /*72c0*/  FFMA.FTZ R52, R52, R5.reuse, -R57.reuse ;  /* 0x0000000534347223 */ /* 0x180fe20000010839 */
[-C--:B------:R-:W-:Y:S01]  /*72d0*/  FFMA.FTZ R78, R78, R5.reuse, -R57 ;  /* 0x000000054e4e7223 */ /* 0x080fe20000010839 */
[----:B------:R-:W-:Y:S01]  /*72e0*/  FADD.FTZ R15, R47, R54 ;  /* 0x000000362f0f7221 */ /* 0x000fe20000010000 */
[----:B------:R-:W2:Y:S01]  /*72f0*/  MUFU.EX2 R34, R34 ;  /* 0x0000002200227308 */ /* 0x000ea20000000800 */
[----:B-1----:R-:W-:Y:S01]  /*7300*/  FADD.FTZ R4, R30, R3 ;  /* 0x000000031e047221 */ /* 0x002fe20000010000 */
[-C--:B------:R-:W-:Y:S01]  /*7310*/  FFMA.FTZ R186, R186, R5.reuse, -R57 ;  /* 0x00000005baba7223 */ /* 0x080fe20000010839 */
[----:B------:R-:W-:Y:S01]  /*7320*/  FADD.FTZ R54, R24, R15 ;  /* 0x0000000f18367221 */ /* 0x000fe20000010000 */
[-CC-:B------:R-:W-:Y:S01]  /*7330*/  FFMA.FTZ R82, R82, R5.reuse, -R57.reuse ;  /* 0x0000000552527223 */ /* 0x180fe20000010839 */
[-CC-:B------:R-:W-:Y:S01]  /*7340*/  FFMA.FTZ R56, R56, R5.reuse, -R57.reuse ;  /* 0x0000000538387223 */ /* 0x180fe20000010839 */
[-CC-:B------:R-:W-:Y:S01]  /*7350*/  FFMA.FTZ R86, R86, R5.reuse, -R57.reuse ;  /* 0x0000000556567223 */ /* 0x180fe20000010839 */
[----:B------:R-:W-:Y:S01]  /*7360*/  FADD.FTZ R15, R49, R54 ;  /* 0x00000036310f7221 */ /* 0x000fe20000010000 */
[----:B------:R-:W1:Y:S01]  /*7370*/  MUFU.EX2 R179, R179 ;  /* 0x000000b300b37308 */ /* 0x000e620000000800 */
[----:B0-----:R-:W-:Y:S01]  /*7380*/  FADD.FTZ R3, R177, R4 ;  /* 0x00000004b1037221 */ /* 0x001fe20000010000 */
[----:B------:R-:W-:Y:S01]  /*7390*/  FFMA.FTZ R57, R60, R5, -R57 ;  /* 0x000000053c397223 */ /* 0x000fe20000010839 */
[----:B------:R-:W-:Y:S01]  /*73a0*/  FADD.FTZ R54, R64, R15 ;  /* 0x0000000f40367221 */ /* 0x000fe20000010000 */
[----:B------:R-:W-:Y:S01]  /*73b0*/  ISETP.GT.AND P2, PT, R6, UR54, PT ;  /* 0x0000003606007c0c */ /* 0x000fe2000bf44270 */
[-C--:B------:R-:W-:Y:S01]  /*73c0*/  FMUL.FTZ R124, R124, R32.reuse ;  /* 0x000000207c7c7220 */ /* 0x080fe20000410000 */
[----:B------:R-:W-:Y:S01]  /*73d0*/  F2FP.F16.F32.PACK_AB R168, R48, R41 ;  /* 0x0000002930a8723e */ /* 0x000fe200000000ff */
[----:B------:R-:W-:Y:S01]  /*73e0*/  FADD.FTZ R15, R51, R54 ;  /* 0x00000036330f7221 */ /* 0x000fe20000010000 */
[----:B------:R-:W0:Y:S01]  /*73f0*/  MUFU.EX2 R38, R38 ;  /* 0x0000002600267308 */ /* 0x000e220000000800 */
[----:B--2---:R-:W-:Y:S01]  /*7400*/  FADD.FTZ R4, R34, R3 ;  /* 0x0000000322047221 */ /* 0x004fe20000010000 */
[----:B------:R-:W-:Y:S01]  /*7410*/  F2FP.F16.F32.PACK_AB R170, R44, R43 ;  /* 0x0000002b2caa723e */ /* 0x000fe200000000ff */
[----:B------:R-:W-:Y:S01]  /*7420*/  FADD.FTZ R40, R14, R15 ;  /* 0x0000000f0e287221 */ /* 0x000fe20000010000 */
[----:B------:R-:W-:Y:S01]  /*7430*/  F2FP.F16.F32.PACK_AB R160, R28, R45 ;  /* 0x0000002d1ca0723e */ /* 0x000fe200000000ff */
[-C--:B------:R-:W-:Y:S01]  /*7440*/  FMUL.FTZ R125, R125, R32.reuse ;  /* 0x000000207d7d7220 */ /* 0x080fe20000410000 */
[----:B------:R-:W-:Y:S01]  /*7450*/  F2FP.F16.F32.PACK_AB R162, R24, R47 ;  /* 0x0000002f18a2723e */ /* 0x000fe200000000ff */
[----:B------:R-:W-:Y:S01]  /*7460*/  FADD.FTZ R15, R53, R40 ;  /* 0x00000028350f7221 */ /* 0x000fe20000010000 */
[----:B------:R-:W2:Y:S01]  /*7470*/  MUFU.EX2 R173, R173 ;  /* 0x000000ad00ad7308 */ /* 0x000ea20000000800 */
[----:B-1----:R-:W-:Y:S01]  /*7480*/  FADD.FTZ R3, R179, R4 ;  /* 0x00000004b3037221 */ /* 0x002fe20000010000 */
[C---:B------:R-:W-:Y:S01]  /*7490*/  F2FP.F16.F32.PACK_AB R152, R36.reuse, R53 ;  /* 0x000000352498723e */ /* 0x040fe200000000ff */
[----:B------:R-:W-:Y:S01]  /*74a0*/  FADD.FTZ R20, R36, R15 ;  /* 0x0000000f24147221 */ /* 0x000fe20000010000 */
[-C--:B------:R-:W-:Y:S01]  /*74b0*/  FMUL.FTZ R128, R128, R32.reuse ;  /* 0x0000002080807220 */ /* 0x080fe20000410000 */
[-C--:B------:R-:W-:Y:S01]  /*74c0*/  FMUL.FTZ R129, R129, R32.reuse ;  /* 0x0000002081817220 */ /* 0x080fe20000410000 */
[-C--:B------:R-:W-:Y:S01]  /*74d0*/  FMUL.FTZ R132, R132, R32.reuse ;  /* 0x0000002084847220 */ /* 0x080fe20000410000 */
[----:B------:R-:W-:Y:S01]  /*74e0*/  FADD.FTZ R15, R55, R20 ;  /* 0x00000014370f7221 */ /* 0x000fe20000010000 */
[----:B------:R-:W1:Y:S01]  /*74f0*/  MUFU.EX2 R42, R42 ;  /* 0x0000002a002a7308 */ /* 0x000e620000000800 */
[----:B0-----:R-:W-:Y:S01]  /*7500*/  FADD.FTZ R4, R38, R3 ;  /* 0x0000000326047221 */ /* 0x001fe20000010000 */
[-C--:B------:R-:W-:Y:S01]  /*7510*/  FMUL.FTZ R133, R133, R32.reuse ;  /* 0x0000002085857220 */ /* 0x080fe20000410000 */
[-C--:B------:R-:W-:Y:S01]  /*7520*/  FMUL.FTZ R136, R136, R32.reuse ;  /* 0x0000002088887220 */ /* 0x080fe20000410000 */
[-C--:B------:R-:W-:Y:S01]  /*7530*/  FMUL.FTZ R137, R137, R32.reuse ;  /* 0x0000002089897220 */ /* 0x080fe20000410000 */
[-C--:B------:R-:W-:Y:S01]  /*7540*/  FMUL.FTZ R140, R140, R32.reuse ;  /* 0x000000208c8c7220 */ /* 0x080fe20000410000 */
[-C--:B------:R-:W-:Y:S01]  /*7550*/  FMUL.FTZ R141, R141, R32.reuse ;  /* 0x000000208d8d7220 */ /* 0x080fe20000410000 */
[-C--:B------:R-:W-:Y:S01]  /*7560*/  FMUL.FTZ R144, R144, R32.reuse ;  /* 0x0000002090907220 */ /* 0x080fe20000410000 */
[----:B------:R-:W0:Y:S01]  /*7570*/  MUFU.EX2 R175, R175 ;  /* 0x000000af00af7308 */ /* 0x000e220000000800 */
[----:B--2---:R-:W-:Y:S01]  /*7580*/  FADD.FTZ R3, R173, R4 ;  /* 0x00000004ad037221 */ /* 0x004fe20000010000 */
[-C--:B------:R-:W-:Y:S01]  /*7590*/  FMUL.FTZ R145, R145, R32.reuse ;  /* 0x0000002091917220 */ /* 0x080fe20000410000 */
[-C--:B------:R-:W-:Y:S01]  /*75a0*/  FMUL.FTZ R148, R148, R32.reuse ;  /* 0x0000002094947220 */ /* 0x080fe20000410000 */
[----:B------:R-:W-:Y:S01]  /*75b0*/  FMUL.FTZ R149, R149, R32 ;  /* 0x0000002095957220 */ /* 0x000fe20000410000 */
[----:B------:R-:W-:Y:S01]  /*75c0*/  F2FP.F16.F32.PACK_AB R181, R181, R68 ;  /* 0x00000044b5b5723e */ /* 0x000fe200000000ff */
[----:B------:R-:W-:Y:S01]  /*75d0*/  VIADD R6, R6, 0xffffffff ;  /* 0xffffffff06067836 */ /* 0x000fe20000000000 */
[----:B------:R-:W-:Y:S01]  /*75e0*/  F2FP.F16.F32.PACK_AB R183, R30, R183 ;  /* 0x000000b71eb7723e */ /* 0x000fe200000000ff */
[----:B------:R-:W2:Y:S01]  /*75f0*/  MUFU.EX2 R26, R26 ;  /* 0x0000001a001a7308 */ /* 0x000ea20000000800 */
[----:B-1----:R-:W-:Y:S01]  /*7600*/  FADD.FTZ R4, R42, R3 ;  /* 0x000000032a047221 */ /* 0x002fe20000010000 */
[----:B------:R-:W-:Y:S01]  /*7610*/  F2FP.F16.F32.PACK_AB R177, R34, R177 ;  /* 0x000000b122b1723e */ /* 0x000fe200000000ff */
[----:B------:R-:W-:Y:S01]  /*7620*/  FMUL.FTZ R90, R90, R31 ;  /* 0x0000001f5a5a7220 */ /* 0x000fe20000410000 */
[----:B------:R-:W-:Y:S01]  /*7630*/  F2FP.F16.F32.PACK_AB R179, R38, R179 ;  /* 0x000000b326b3723e */ /* 0x000fe200000000ff */
[----:B------:R-:W-:Y:S01]  /*7640*/  FMUL.FTZ R91, R91, R31 ;  /* 0x0000001f5b5b7220 */ /* 0x000fe20000410000 */
[----:B------:R-:W-:Y:S01]  /*7650*/  F2FP.F16.F32.PACK_AB R173, R42, R173 ;  /* 0x000000ad2aad723e */ /* 0x000fe200000000ff */
[-C--:B------:R-:W-:Y:S01]  /*7660*/  FMUL.FTZ R94, R94, R31.reuse ;  /* 0x0000001f5e5e7220 */ /* 0x080fe20000410000 */
[----:B------:R-:W1:Y:S01]  /*7670*/  MUFU.EX2 R169, R169 ;  /* 0x000000a900a97308 */ /* 0x000e620000000800 */
[----:B0-----:R-:W-:Y:S01]  /*7680*/  FADD.FTZ R3, R175, R4 ;  /* 0x00000004af037221 */ /* 0x001fe20000010000 */
[-C--:B------:R-:W-:Y:S01]  /*7690*/  FMUL.FTZ R95, R95, R31.reuse ;  /* 0x0000001f5f5f7220 */ /* 0x080fe20000410000 */
[-C--:B------:R-:W-:Y:S01]  /*76a0*/  FMUL.FTZ R98, R98, R31.reuse ;  /* 0x0000001f62627220 */ /* 0x080fe20000410000 */
[-C--:B------:R-:W-:Y:S01]  /*76b0*/  FMUL.FTZ R99, R99, R31.reuse ;  /* 0x0000001f63637220 */ /* 0x080fe20000410000 */
[-C--:B------:R-:W-:Y:S01]  /*76c0*/  FMUL.FTZ R102, R102, R31.reuse ;  /* 0x0000001f66667220 */ /* 0x080fe20000410000 */
[-C--:B------:R-:W-:Y:S01]  /*76d0*/  FMUL.FTZ R103, R103, R31.reuse ;  /* 0x0000001f67677220 */ /* 0x080fe20000410000 */
[----:B------:R-:W-:Y:S01]  /*76e0*/  FMUL.FTZ R106, R106, R31 ;  /* 0x0000001f6a6a7220 */ /* 0x000fe20000410000 */
[----:B------:R-:W0:Y:S01]  /*76f0*/  MUFU.EX2 R46, R46 ;  /* 0x0000002e002e7308 */ /* 0x000e220000000800 */
[C---:B--2---:R-:W-:Y:S01]  /*7700*/  FADD.FTZ R4, R26.reuse, R3 ;  /* 0x000000031a047221 */ /* 0x044fe20000010000 */
[----:B------:R-:W-:Y:S01]  /*7710*/  F2FP.F16.F32.PACK_AB R175, R26, R175 ;  /* 0x000000af1aaf723e */ /* 0x000fe200000000ff */
[-C--:B------:R-:W-:Y:S01]  /*7720*/  FMUL.FTZ R107, R107, R31.reuse ;  /* 0x0000001f6b6b7220 */ /* 0x080fe20000410000 */
[-C--:B------:R-:W-:Y:S01]  /*7730*/  FMUL.FTZ R110, R110, R31.reuse ;  /* 0x0000001f6e6e7220 */ /* 0x080fe20000410000 */
[-C--:B------:R-:W-:Y:S01]  /*7740*/  FMUL.FTZ R111, R111, R31.reuse ;  /* 0x0000001f6f6f7220 */ /* 0x080fe20000410000 */
[-C--:B------:R-:W-:Y:S01]  /*7750*/  FMUL.FTZ R114, R114, R31.reuse ;  /* 0x0000001f72727220 */ /* 0x080fe20000410000 */
[-C--:B------:R-:W-:Y:S01]  /*7760*/  FMUL.FTZ R115, R115, R31.reuse ;  /* 0x0000001f73737220 */ /* 0x080fe20000410000 */
[----:B------:R-:W2:Y:S01]  /*7770*/  MUFU.EX2 R171, R171 ;  /* 0x000000ab00ab7308 */ /* 0x000ea20000000800 */
[----:B-1----:R-:W-:Y:S01]  /*7780*/  FADD.FTZ R3, R169, R4 ;  /* 0x00000004a9037221 */ /* 0x002fe20000010000 */
[----:B------:R-:W-:Y:S01]  /*7790*/  FADD.FTZ R4, R0, R15 ;  /* 0x0000000f00047221 */ /* 0x000fe20000010000 */
[-C--:B------:R-:W-:Y:S01]  /*77a0*/  FMUL.FTZ R118, R118, R31.reuse ;  /* 0x0000001f76767220 */ /* 0x080fe20000410000 */
[-C--:B------:R-:W-:Y:S01]  /*77b0*/  FMUL.FTZ R119, R119, R31.reuse ;  /* 0x0000001f77777220 */ /* 0x080fe20000410000 */
[-C--:B------:R-:W-:Y:S01]  /*77c0*/  FMUL.FTZ R122, R122, R31.reuse ;  /* 0x0000001f7a7a7220 */ /* 0x080fe20000410000 */
[-C--:B------:R-:W-:Y:S01]  /*77d0*/  FMUL.FTZ R123, R123, R31.reuse ;  /* 0x0000001f7b7b7220 */ /* 0x080fe20000410000 */
[----:B------:R-:W-:Y:S01]  /*77e0*/  FMUL.FTZ R126, R126, R31 ;  /* 0x0000001f7e7e7220 */ /* 0x000fe20000410000 */
[----:B------:R1:W3:Y:S01]  /*77f0*/  MUFU.EX2 R8, R174 ;  /* 0x000000ae00087308 */ /* 0x0002e20000000800 */
[----:B0-----:R-:W-:Y:S01]  /*7800*/  F2FP.F16.F32.PACK_AB R169, R46, R169 ;  /* 0x000000a92ea9723e */ /* 0x001fe200000000ff */
[-C--:B------:R-:W-:Y:S01]  /*7810*/  FMUL.FTZ R127, R127, R31.reuse ;  /* 0x0000001f7f7f7220 */ /* 0x080fe20000410000 */
[-C--:B------:R-:W-:Y:S01]  /*7820*/  FMUL.FTZ R130, R130, R31.reuse ;  /* 0x0000001f82827220 */ /* 0x080fe20000410000 */
[-C--:B------:R-:W-:Y:S01]  /*7830*/  FMUL.FTZ R131, R131, R31.reuse ;  /* 0x0000001f83837220 */ /* 0x080fe20000410000 */
[-C--:B------:R-:W-:Y:S01]  /*7840*/  FMUL.FTZ R134, R134, R31.reuse ;  /* 0x0000001f86867220 */ /* 0x080fe20000410000 */
[-C--:B------:R-:W-:Y:S01]  /*7850*/  FMUL.FTZ R135, R135, R31.reuse ;  /* 0x0000001f87877220 */ /* 0x080fe20000410000 */
[----:B------:R-:W-:Y:S01]  /*7860*/  FMUL.FTZ R138, R138, R31 ;  /* 0x0000001f8a8a7220 */ /* 0x000fe20000410000 */
[----:B------:R-:W0:Y:S01]  /*7870*/  MUFU.EX2 R165, R165 ;  /* 0x000000a500a57308 */ /* 0x000e220000000800 */
[----:B-1----:R-:W-:Y:S01]  /*7880*/  F2FP.F16.F32.PACK_AB R174, R66, R39 ;  /* 0x0000002742ae723e */ /* 0x002fe200000000ff */
[-C--:B------:R-:W-:Y:S01]  /*7890*/  FMUL.FTZ R139, R139, R31.reuse ;  /* 0x0000001f8b8b7220 */ /* 0x080fe20000410000 */
[-C--:B------:R-:W-:Y:S01]  /*78a0*/  FMUL.FTZ R142, R142, R31.reuse ;  /* 0x0000001f8e8e7220 */ /* 0x080fe20000410000 */
[-C--:B------:R-:W-:Y:S01]  /*78b0*/  FMUL.FTZ R143, R143, R31.reuse ;  /* 0x0000001f8f8f7220 */ /* 0x080fe20000410000 */
[-C--:B------:R-:W-:Y:S01]  /*78c0*/  FMUL.FTZ R146, R146, R31.reuse ;  /* 0x0000001f92927220 */ /* 0x080fe20000410000 */
[-C--:B------:R-:W-:Y:S01]  /*78d0*/  FMUL.FTZ R147, R147, R31.reuse ;  /* 0x0000001f93937220 */ /* 0x080fe20000410000 */
[-C--:B------:R-:W-:Y:S01]  /*78e0*/  FMUL.FTZ R150, R150, R31.reuse ;  /* 0x0000001f96967220 */ /* 0x080fe20000410000 */
[----:B------:R1:W-:Y:S01]  /*78f0*/  MUFU.EX2 R21, R154 ;  /* 0x0000009a00157308 */ /* 0x0003e20000000800 */
[----:B------:R-:W-:-:S07]  /*7900*/  FMUL.FTZ R151, R151, R31 ;  /* 0x0000001f97977220 */ /* 0x000fce0000410000 */
[----:B------:R-:W4:Y:S01]  /*7910*/  MUFU.EX2 R50, R50 ;  /* 0x0000003200327308 */ /* 0x000f220000000800 */
[----:B-1----:R-:W-:Y:S01]  /*7920*/  F2FP.F16.F32.PACK_AB R154, R0, R55 ;  /* 0x00000037009a723e */ /* 0x002fe200000000ff */
[----:B------:R-:W-:-:S04]  /*7930*/  FADD.FTZ R0, R46, R3 ;  /* 0x000000032e007221 */ /* 0x000fc80000010000 */
[----:B--2---:R-:W-:Y:S01]  /*7940*/  FADD.FTZ R3, R171, R0 ;  /* 0x00000000ab037221 */ /* 0x004fe20000010000 */
[C---:B---3--:R-:W-:Y:S01]  /*7950*/  F2FP.F16.F32.PACK_AB R171, R8.reuse, R171 ;  /* 0x000000ab08ab723e */ /* 0x048fe200000000ff */
[----:B------:R-:W1:Y:S02]  /*7960*/  MUFU.EX2 R167, R167 ;  /* 0x000000a700a77308 */ /* 0x000e640000000800 */
[----:B------:R-:W-:Y:S01]  /*7970*/  FADD.FTZ R0, R8, R3 ;  /* 0x0000000308007221 */ /* 0x000fe20000010000 */
[----:B------:R-:W-:-:S03]  /*7980*/  IMAD.MOV.U32 R8, RZ, RZ, R12 ;  /* 0x000000ffff087224 */ /* 0x000fc600078e000c */
[----:B0-----:R-:W-:Y:S02]  /*7990*/  FADD.FTZ R3, R165, R0 ;  /* 0x00000000a5037221 */ /* 0x001fe40000010000 */
[----:B------:R0:W2:Y:S01]  /*79a0*/  MUFU.EX2 R58, R158 ;  /* 0x0000009e003a7308 */ /* 0x0000a20000000800 */
[C---:B----4-:R-:W-:Y:S01]  /*79b0*/  F2FP.F16.F32.PACK_AB R165, R50.reuse, R165 ;  /* 0x000000a532a5723e */ /* 0x050fe200000000ff */
[----:B------:R-:W-:-:S06]  /*79c0*/  FADD.FTZ R0, R50, R3 ;  /* 0x0000000332007221 */ /* 0x000fcc0000010000 */
[----:B------:R3:W4:Y:S01]  /*79d0*/  MUFU.EX2 R161, R156 ;  /* 0x0000009c00a17308 */ /* 0x0007220000000800 */
[----:B-1----:R-:W-:Y:S01]  /*79e0*/  FADD.FTZ R0, R167, R0 ;  /* 0x00000000a7007221 */ /* 0x002fe20000010000 */
[----:B0-----:R-:W-:-:S06]  /*79f0*/  F2FP.F16.F32.PACK_AB R158, R14, R51 ;  /* 0x000000330e9e723e */ /* 0x001fcc00000000ff */
[----:B------:R-:W0:Y:S01]  /*7a00*/  MUFU.EX2 R163, R70 ;  /* 0x0000004600a37308 */ /* 0x000e220000000800 */
[----:B--2---:R-:W-:Y:S01]  /*7a10*/  FADD.FTZ R0, R58, R0 ;  /* 0x000000003a007221 */ /* 0x004fe20000010000 */
[----:B---3--:R-:W-:Y:S02]  /*7a20*/  F2FP.F16.F32.PACK_AB R156, R64, R49 ;  /* 0x00000031409c723e */ /* 0x008fe400000000ff */
[----:B------:R-:W-:-:S04]  /*7a30*/  F2FP.F16.F32.PACK_AB R167, R58, R167 ;  /* 0x000000a73aa7723e */ /* 0x000fc800000000ff */
[----:B------:R-:W1:Y:S01]  /*7a40*/  MUFU.EX2 R35, R35 ;  /* 0x0000002300237308 */ /* 0x000e620000000800 */
[----:B----4-:R-:W-:Y:S01]  /*7a50*/  FADD.FTZ R0, R161, R0 ;  /* 0x00000000a1007221 */ /* 0x010fe20000010000 */
[----:B------:R-:W-:-:S03]  /*7a60*/  F2FP.F16.F32.PACK_AB R161, R21, R161 ;  /* 0x000000a115a1723e */ /* 0x000fc600000000ff */
[----:B------:R-:W-:-:S03]  /*7a70*/  FADD.FTZ R0, R21, R0 ;  /* 0x0000000015007221 */ /* 0x000fc60000010000 */
        /* <DEDUP_REMOVED lines=23> */
[----:B------:R-:W-:Y:S01]  /*7bf0*/  IMAD.MOV.U32 R0, RZ, RZ, R10 ;  /* 0x000000ffff007224 */ /* 0x000fe200078e000a */
[----:B------:R-:W-:Y:S06]  /*7c00*/  @P2 BRA `(.L_x_6623) ;  /* 0xffffffd000002947 */ /* 0x000fec000383ffff */
[----:B------:R-:W-:Y:S01]  /*7c10*/  IMAD.MOV.U32 R8, RZ, RZ, R12 ;  /* 0x000000ffff087224 */ /* 0x000fe200078e000c */
[----:B------:R-:W-:Y:S01]  /*7c20*/  UMOV UR42, UR53 ;  /* 0x00000035002a7c82 */ /* 0x000fe20008000000 */
[----:B------:R-:W-:Y:S01]  /*7c30*/  IMAD.MOV.U32 R0, RZ, RZ, R10 ;  /* 0x000000ffff007224 */ /* 0x000fe200078e000a */
[----:B------:R-:W-:-:S06]  /*7c40*/  UMOV UR43, UR52 ;  /* 0x00000034002b7c82 */ /* 0x000fcc0008000000 */
.L_x_6606:
        /* <DEDUP_REMOVED lines=18> */
.L_x_6625:
[----:B------:R-:W-:-:S11]  /*7d70*/  UISETP.NE.AND UP0, UPT, UR11, 0x1, UPT ;  /* 0x000000010b00788c */ /* 0x000fd6000bf05270 */
[----:B------:R-:W-:Y:S02]  /*7d80*/  @UP0 ULDC.64 UR14, c[0x0][0x9e8] ;  /* 0x00027a00000e0ab9 */ /* 0x000fe40000000a00 */
[----:B------:R-:W-:-:S04]  /*7d90*/  UIMAD.WIDE.U32 UR6, UR10, UR14, URZ ;  /* 0x0000000e0a0672a5 */ /* 0x000fc8000f8e003f */
[----:B------:R-:W-:-:S12]  /*7da0*/  @UP0 USHF.R.U32.HI UR10, URZ, UR15, UR7 ;  /* 0x0000000f3f0a0299 */ /* 0x000fd80008011607 */
.L_x_6626:
[----:B------:R-:W-:-:S04]  /*7db0*/  UIMAD UR10, UR10, UR11, URZ ;  /* 0x0000000b0a0a72a4 */ /* 0x000fc8000f8e023f */
[----:B------:R-:W-:-:S04]  /*7dc0*/  UISETP.LT.AND UP0, UPT, UR50, UR10, UPT ;  /* 0x0000000a3200728c */ /* 0x000fc8000bf01270 */
[----:B------:R-:W-:-:S12]  /*7dd0*/  USEL UR50, UR50, UR10, !UP0 ;  /* 0x0000000a32327287 */ /* 0x000fd8000c000000 */
.L_x_6624:
        /* <DEDUP_REMOVED lines=12> */
.L_x_6636:
        /* <DEDUP_REMOVED lines=9> */
.L_x_6629:
[----:B------:R-:W-:Y:S01]  /*7f30*/  ULEA UR6, UR42, UR41, 0x3 ;  /* 0x000000292a067291 */ /* 0x000fe2000f8e183f */
[----:B------:R-:W-:-:S05]  /*7f40*/  IMAD.U32 R0, RZ, RZ, UR43 ;  /* 0x0000002bff007e24 */ /* 0x000fca000f8e00ff */
[----:B------:R-:W-:-:S04]  /*7f50*/  SHF.L.U32 R0, R0, 0x1f, RZ ;  /* 0x0000001f00007819 */ /* 0x000fc800000006ff */
[----:B------:R0:W1:Y:S01]  /*7f60*/  SYNCS.PHASECHK.TRANS64.TRYWAIT P2, [UR6+0x28830], R0 ;  /* 0x02883000ff0075a7 */ /* 0x0000620008040146 */
[----:B------:R-:W-:Y:S05]  /*7f70*/  @!P0 BRA `(.L_x_6630) ;  /* 0x0000000000048947 */ /* 0x000fea0003800000 */
[----:B------:R-:W-:Y:S01]  /*7f80*/  BPT.TRAP 0x1 ;  /* 0x000000040000795c */ /* 0x000fe20000300000 */
.L_x_6630:
[----:B-1----:R-:W-:Y:S05]  /*7f90*/  @P2 BRA `(.L_x_6628) ;  /* 0x0000000000082947 */ /* 0x002fea0003800000 */
[----:B------:R-:W1:Y:S02]  /*7fa0*/  SYNCS.PHASECHK.TRANS64.TRYWAIT P2, [UR6+0x28830], R0 ;  /* 0x02883000ff0075a7 */ /* 0x000e640008040146 */
[----:B-1----:R-:W-:Y:S05]  /*7fb0*/  @!P2 BRA `(.L_x_6631) ;  /* 0x000000c800dca947 */ /* 0x002fea0003800000 */
.L_x_6628:
        /* <DEDUP_REMOVED lines=47> */
.L_x_6633:
[----:B------:R-:W-:Y:S01]  /*82b0*/  ULEA UR6, UR50, UR41, 0x3 ;  /* 0x0000002932067291 */ /* 0x000fe2000f8e183f */
[----:B------:R-:W-:-:S05]  /*82c0*/  IMAD.U32 R0, RZ, RZ, UR51 ;  /* 0x00000033ff007e24 */ /* 0x000fca000f8e00ff */
[----:B------:R-:W-:-:S04]  /*82d0*/  SHF.L.U32 R0, R0, 0x1f, RZ ;  /* 0x0000001f00007819 */ /* 0x000fc800000006ff */
[----:B------:R0:W1:Y:S01]  /*82e0*/  SYNCS.PHASECHK.TRANS64.TRYWAIT P2, [UR6+0x28850], R0 ;  /* 0x02885000ff0075a7 */ /* 0x0000620008040146 */
[----:B------:R-:W-:Y:S05]  /*82f0*/  @!P0 BRA `(.L_x_6634) ;  /* 0x0000000000048947 */ /* 0x000fea0003800000 */
[----:B------:R-:W-:Y:S01]  /*8300*/  BPT.TRAP 0x1 ;  /* 0x000000040000795c */ /* 0x000fe20000300000 */
.L_x_6634:
[----:B-1----:R-:W-:Y:S05]  /*8310*/  @P2 BRA `(.L_x_6632) ;  /* 0x0000000000082947 */ /* 0x002fea0003800000 */
[----:B------:R-:W1:Y:S02]  /*8320*/  SYNCS.PHASECHK.TRANS64.TRYWAIT P2, [UR6+0x28850], R0 ;  /* 0x02885000ff0075a7 */ /* 0x000e640008040146 */
[----:B-1----:R-:W-:Y:S05]  /*8330*/  @!P2 BRA `(.L_x_6635) ;  /* 0x000000c80014a947 */ /* 0x002fea0003800000 */
.L_x_6632:
[----:B------:R-:W-:Y:S01]  /*8340*/  UIADD3 UR6, UR41, 0x400, URZ ;  /* 0x0000040029067890 */ /* 0x000fe2000fffe03f */
[----:B------:R-:W-:Y:S01]  /*8350*/  WARPGROUP.ARRIVE ;  /* 0x00000000000079c5 */ /* 0x000fe20000000000 */
[----:B------:R-:W-:Y:S01]  /*8360*/  UMOV UR7, 0x40000040 ;  /* 0x4000004000077882 */ /* 0x000fe20000000000 */
[----:B01----:R-:W-:Y:S01]  /*8370*/  FMNMX.FTZ R0, R24, R7, !PT ;  /* 0x0000000718007209 */ /* 0x003fe20007810000 */
[----:B------:R-:W-:-:S03]  /*8380*/  USHF.R.U32.HI UR6, URZ, 0x4, UR6 ;  /* 0x000000043f067899 */ /* 0x000fc60008011606 */
[----:B------:R-:W0:Y:S01]  /*8390*/  S2R R184, SR_TID.X ;  /* 0x0000000000b87919 */ /* 0x000e220000002100 */
[C---:B------:R-:W-:Y:S01]  /*83a0*/  ISETP.GT.AND P2, PT, R6.reuse, UR47, PT ;  /* 0x0000002f06007c0c */ /* 0x040fe2000bf44270 */
[----:B------:R-:W-:Y:S01]  /*83b0*/  UMOV UR51, UR43 ;  /* 0x0000002b00337c82 */ /* 0x000fe20008000000 */
[----:B------:R-:W-:Y:S01]  /*83c0*/  ULOP3.LUT UR6, UR6, 0x3fff, URZ, 0xc0, !UPT ;  /* 0x00003fff06067892 */ /* 0x000fe2000f8ec03f */
[----:B------:R-:W-:Y:S01]  /*83d0*/  FMNMX.FTZ R5, R25, R0, !PT ;  /* 0x0000000019057209 */ /* 0x000fe20007810000 */
[----:B------:R-:W-:Y:S02]  /*83e0*/  VIADD R6, R6, 0xffffffff ;  /* 0xffffffff06067836 */ /* 0x000fe40000000000 */
        /* <DEDUP_REMOVED lines=39> */
[----:B------:R-:W0:Y:S01]  /*8660*/  LDC R5, c[0x0][0x988] ;  /* 0x00026200ff057b82 */ /* 0x000e220000000800 */
[----:B------:R-:W-:Y:S02]  /*8670*/  FMNMX.FTZ R8, R26, R9, !PT ;  /* 0x000000091a087209 */ /* 0x000fe40007810000 */
[----:B------:R-:W1:Y:S01]  /*8680*/  SHFL.BFLY PT, R0, R11, 0x1, 0x1f ;  /* 0x0c201f000b007f89 */ /* 0x000e6200000e0000 */
        /* <DEDUP_REMOVED lines=8> */
[----:B------:R-:W-:-:S04]  /*8710*/  FMNMX.FTZ R8, R34, R21, !PT ;  /* 0x0000001522087209 */ /* 0x000fc80007810000 */
[----:B------:R-:W-:Y:S02]  /*8720*/  FMNMX.FTZ R21, R35, R8, !PT ;  /* 0x0000000823157209 */ /* 0x000fe40007810000 */
[----:B-1----:R-:W-:Y:S02]  /*8730*/  FMNMX.FTZ R0, R11, R0, !PT ;  /* 0x000000000b007209 */ /* 0x002fe40007810000 */
[----:B------:R-:W-:-:S03]  /*8740*/  FMNMX.FTZ R8, R38, R21, !PT ;  /* 0x0000001526087209 */ /* 0x000fc60007810000 */
[----:B------:R-:W-:-:S04]  /*8750*/  FADD.FTZ R10, -R0, R7 ;  /* 0x00000007000a7221 */ /* 0x000fc80000010100 */
[-C--:B0-----:R-:W-:Y:S01]  /*8760*/  FMUL.FTZ R7, R10, R5.reuse ;  /* 0x000000050a077220 */ /* 0x081fe20000410000 */
[----:B------:R-:W-:-:S04]  /*8770*/  FMUL.FTZ R10, R0, R5 ;  /* 0x00000005000a7220 */ /* 0x000fc80000410000 */
        /* <DEDUP_REMOVED lines=13> */
[----:B0-----:R-:W-:-:S04]  /*8850*/  FMNMX.FTZ R25, R39, R8, !PT ;  /* 0x0000000827197209 */ /* 0x001fc80007810000 */
[----:B------:R-:W-:-:S03]  /*8860*/  FMNMX.FTZ R8, R42, R25, !PT ;  /* 0x000000192a087209 */ /* 0x000fc60007810000 */
[----:B------:R-:W0:Y:S01]  /*8870*/  MUFU.EX2 R180, R180 ;  /* 0x000000b400b47308 */ /* 0x000e220000000800 */
[----:B------:R-:W-:-:S04]  /*8880*/  FMNMX.FTZ R25, R43, R8, !PT ;  /* 0x000000082b197209 */ /* 0x000fc80007810000 */
[----:B------:R-:W-:Y:S01]  /*8890*/  FMNMX.FTZ R8, R46, R25, !PT ;  /* 0x000000192e087209 */ /* 0x000fe20007810000 */
[----:B------:R-:W-:Y:S02]  /*88a0*/  FFMA.FTZ R25, R41, R5, -R10 ;  /* 0x0000000529197223 */ /* 0x000fe4000001080a */
[----:B------:R-:W-:Y:S01]  /*88b0*/  MUFU.EX2 R182, R182 ;  /* 0x000000b600b67308 */ /* 0x000fe20000000800 */
[----:B------:R-:W-:-:S04]  /*88c0*/  FMNMX.FTZ R29, R47, R8, !PT ;  /* 0x000000082f1d7209 */ /* 0x000fc80007810000 */
[----:B------:R-:W-:-:S03]  /*88d0*/  FMNMX.FTZ R8, R50, R29, !PT ;  /* 0x0000001d32087209 */ /* 0x000fc60007810000 */
[----:B------:R-:W-:Y:S01]  /*88e0*/  MUFU.EX2 R13, R13 ;  /* 0x0000000d000d7308 */ /* 0x000fe20000000800 */
[----:B------:R-:W-:Y:S01]  /*88f0*/  FMNMX.FTZ R29, R51, R8, !PT ;  /* 0x00000008331d7209 */ /* 0x000fe20007810000 */
[----:B0-----:R-:W-:Y:S01]  /*8900*/  FFMA.FTZ R4, R7, R4, R180 ;  /* 0x0000000407047223 */ /* 0x001fe200000100b4 */
[----:B------:R-:W-:Y:S02]  /*8910*/  F2FP.F16.F32.PACK_AB R180, R11, R180 ;  /* 0x000000b40bb4723e */ /* 0x000fe400000000ff */
[----:B------:R-:W-:Y:S01]  /*8920*/  FMNMX.FTZ R8, R54, R29, !PT ;  /* 0x0000001d36087209 */ /* 0x000fe20007810000 */
[----:B------:R-:W-:Y:S02]  /*8930*/  FFMA.FTZ R29, R45, R5, -R10 ;  /* 0x000000052d1d7223 */ /* 0x000fe4000001080a */
[----:B------:R-:W-:Y:S01]  /*8940*/  MUFU.EX2 R15, R15 ;  /* 0x0000000f000f7308 */ /* 0x000fe20000000800 */
[----:B------:R-:W-:-:S04]  /*8950*/  FMNMX.FTZ R33, R55, R8, !PT ;  /* 0x0000000837217209 */ /* 0x000fc80007810000 */
[----:B------:R-:W-:-:S03]  /*8960*/  FMNMX.FTZ R8, R58, R33, !PT ;  /* 0x000000213a087209 */ /* 0x000fc60007810000 */
[----:B------:R-:W-:Y:S01]  /*8970*/  MUFU.EX2 R21, R21 ;  /* 0x0000001500157308 */ /* 0x000fe20000000800 */
[----:B------:R-:W-:-:S04]  /*8980*/  FMNMX.FTZ R33, R59, R8, !PT ;  /* 0x000000083b217209 */ /* 0x000fc80007810000 */
[----:B------:R-:W-:Y:S01]  /*8990*/  FMNMX.FTZ R8, R62, R33, !PT ;  /* 0x000000213e087209 */ /* 0x000fe20007810000 */
[-CC-:B------:R-:W-:Y:S01]  /*89a0*/  FFMA.FTZ R33, R49, R5.reuse, -R10.reuse ;  /* 0x0000000531217223 */ /* 0x180fe2000001080a */
[-CC-:B------:R-:W-:Y:S01]  /*89b0*/  FFMA.FTZ R49, R65, R5.reuse, -R10.reuse ;  /* 0x0000000541317223 */ /* 0x180fe2000001080a */
[----:B------:R-:W-:Y:S01]  /*89c0*/  FFMA.FTZ R65, R81, R5, -R10 ;  /* 0x0000000551417223 */ /* 0x000fe2000001080a */
[----:B------:R-:W-:Y:S01]  /*89d0*/  FMNMX.FTZ R37, R63, R8, !PT ;  /* 0x000000083f257209 */ /* 0x000fe20007810000 */
[----:B------:R-:W-:Y:S03]  /*89e0*/  MUFU.EX2 R25, R25 ;  /* 0x0000001900197308 */ /* 0x000fe60000000800 */
[----:B------:R-:W-:-:S04]  /*89f0*/  FMNMX.FTZ R8, R66, R37, !PT ;  /* 0x0000002542087209 */ /* 0x000fc80007810000 */
[----:B------:R-:W-:Y:S01]  /*8a00*/  FMNMX.FTZ R37, R67, R8, !PT ;  /* 0x0000000843257209 */ /* 0x000fe20007810000 */
[----:B------:R-:W-:Y:S03]  /*8a10*/  MUFU.EX2 R29, R29 ;  /* 0x0000001d001d7308 */ /* 0x000fe60000000800 */
[----:B------:R-:W-:Y:S01]  /*8a20*/  FMNMX.FTZ R8, R70, R37, !PT ;  /* 0x0000002546087209 */ /* 0x000fe20007810000 */
[-CC-:B------:R-:W-:Y:S01]  /*8a30*/  FFMA.FTZ R37, R53, R5.reuse, -R10.reuse ;  /* 0x0000000535257223 */ /* 0x180fe2000001080a */
[----:B------:R-:W-:Y:S02]  /*8a40*/  FFMA.FTZ R53, R69, R5, -R10 ;  /* 0x0000000545357223 */ /* 0x000fe4000001080a */
[----:B------:R-:W-:Y:S01]  /*8a50*/  FMNMX.FTZ R41, R71, R8, !PT ;  /* 0x0000000847297209 */ /* 0x000fe20007810000 */
[----:B------:R-:W-:Y:S03]  /*8a60*/  MUFU.EX2 R33, R33 ;  /* 0x0000002100217308 */ /* 0x000fe60000000800 */
[----:B------:R-:W-:-:S04]  /*8a70*/  FMNMX.FTZ R8, R74, R41, !PT ;  /* 0x000000294a087209 */ /* 0x000fc80007810000 */
[----:B------:R-:W-:Y:S01]  /*8a80*/  FMNMX.FTZ R41, R75, R8, !PT ;  /* 0x000000084b297209 */ /* 0x000fe20007810000 */
[----:B------:R-:W-:Y:S03]  /*8a90*/  MUFU.EX2 R37, R37 ;  /* 0x0000002500257308 */ /* 0x000fe60000000800 */
        /* <DEDUP_REMOVED lines=11> */
[----:B------:R-:W-:Y:S01]  /*8b50*/  MUFU.EX2 R53, R53 ;  /* 0x0000003500357308 */ /* 0x000fe20000000800 */
[----:B------:R-:W-:-:S02]  /*8b60*/  WARPGROUP.DEPBAR.LE gsb0, 0x0 ;  /* 0x00008000000079c5 */ /* 0x000fc40000010000 */
[----:B------:R-:W-:Y:S01]  /*8b70*/  WARPGROUP.ARRIVE ;  /* 0x00000000000079c5 */ /* 0x000fe20000000000 */
[----:B------:R-:W0:Y:S01]  /*8b80*/  SHFL.BFLY PT, R57, R8, 0x2, 0x1f ;  /* 0x0c401f0008397f89 */ /* 0x000e2200000e0000 */
[-CC-:B------:R-:W-:Y:S01]  /*8b90*/  FFMA.FTZ R176, R32, R5.reuse, -R10.reuse ;  /* 0x0000000520b07223 */ /* 0x180fe2000001080a */
[----:B------:R-:W-:Y:S02]  /*8ba0*/  FFMA.FTZ R178, R36, R5, -R10 ;  /* 0x0000000524b27223 */ /* 0x000fe4000001080a */
[----:B------:R-:W-:Y:S01]  /*8bb0*/  MUFU.EX2 R45, R45 ;  /* 0x0000002d002d7308 */ /* 0x000fe20000000800 */
[----:B------:R-:W-:Y:S01]  /*8bc0*/  HGMMA.64x128x16.F32 R88, R172, gdesc[UR4].tnspB, R88, gsb0 ;  /* 0x41e00004ac587df0 */ /* 0x000fe20008000858 */
[----:B------:R-:W-:Y:S01]  /*8bd0*/  UIADD3 UR6, UR10, 0x180, URZ ;  /* 0x000001800a067890 */ /* 0x000fe2000fffe03f */
[----:B------:R-:W-:-:S05]  /*8be0*/  UMOV UR7, 0x40000040 ;  /* 0x4000004000077882 */ /* 0x000fca0000000000 */
[----:B------:R-:W-:Y:S08]  /*8bf0*/  MUFU.EX2 R176, R176 ;  /* 0x000000b000b07308 */ /* 0x000ff00000000800 */
[----:B------:R-:W-:Y:S01]  /*8c00*/  MUFU.EX2 R178, R178 ;  /* 0x000000b200b27308 */ /* 0x000fe20000000800 */
[----:B0-----:R-:W-:Y:S01]  /*8c10*/  FMNMX.FTZ R24, R8, R57, !PT ;  /* 0x0000003908187209 */ /* 0x001fe20007810000 */
[----:B------:R-:W-:-:S06]  /*8c20*/  FFMA.FTZ R57, R73, R5, -R10 ;  /* 0x0000000549397223 */ /* 0x000fcc000001080a */
[----:B------:R-:W-:Y:S01]  /*8c30*/  MUFU.EX2 R12, R12 ;  /* 0x0000000c000c7308 */ /* 0x000fe20000000800 */
[----:B------:R-:W0:Y:S07]  /*8c40*/  SHFL.BFLY PT, R69, R24, 0x1, 0x1f ;  /* 0x0c201f0018457f89 */ /* 0x000e2e00000e0000 */
[----:B------:R-:W-:Y:S08]  /*8c50*/  MUFU.EX2 R57, R57 ;  /* 0x0000003900397308 */ /* 0x000ff00000000800 */
[----:B------:R-:W-:Y:S08]  /*8c60*/  MUFU.EX2 R14, R14 ;  /* 0x0000000e000e7308 */ /* 0x000ff00000000800 */
[----:B------:R-:W-:Y:S01]  /*8c70*/  MUFU.EX2 R61, R61 ;  /* 0x0000003d003d7308 */ /* 0x000fe20000000800 */
[----:B0-----:R-:W-:-:S07]  /*8c80*/  FMNMX.FTZ R8, R24, R69, !PT ;  /* 0x0000004518087209 */ /* 0x001fce0007810000 */
[----:B------:R-:W-:Y:S08]  /*8c90*/  MUFU.EX2 R20, R20 ;  /* 0x0000001400147308 */ /* 0x000ff00000000800 */
[----:B------:R-:W-:Y:S08]  /*8ca0*/  MUFU.EX2 R65, R65 ;  /* 0x0000004100417308 */ /* 0x000ff00000000800 */
[----:B------:R-:W-:Y:S01]  /*8cb0*/  MUFU.EX2 R24, R84 ;  /* 0x0000005400187308 */ /* 0x000fe20000000800 */
[----:B------:R-:W-:-:S02]  /*8cc0*/  WARPGROUP.DEPBAR.LE gsb0, 0x0 ;  /* 0x00008000000079c5 */ /* 0x000fc40000010000 */
[----:B------:R-:W-:Y:S01]  /*8cd0*/  WARPGROUP.ARRIVE ;  /* 0x00000000000079c5 */ /* 0x000fe20000000000 */
[-CC-:B------:R-:W-:Y:S01]  /*8ce0*/  FFMA.FTZ R172, R40, R5.reuse, -R10.reuse ;  /* 0x0000000528ac7223 */ /* 0x180fe2000001080a */
[-C--:B------:R-:W-:Y:S01]  /*8cf0*/  FFMA.FTZ R174, R44, R5.reuse, -R10 ;  /* 0x000000052cae7223 */ /* 0x080fe2000001080a */
[----:B------:R-:W-:-:S03]  /*8d00*/  FMUL.FTZ R44, R8, R5 ;  /* 0x00000005082c7220 */ /* 0x000fc60000410000 */
[----:B------:R-:W-:Y:S01]  /*8d10*/  HGMMA.64x128x16.F32 R88, R168, gdesc[UR4].tnspB, R88, gsb0 ;  /* 0x41e00004a8587df0 */ /* 0x000fe20008000858 */
[----:B------:R-:W-:Y:S01]  /*8d20*/  UIADD3 UR6, UR10, 0x200, URZ ;  /* 0x000002000a067890 */ /* 0x000fe2000fffe03f */
[-CC-:B------:R-:W-:Y:S01]  /*8d30*/  FFMA.FTZ R181, R26, R5.reuse, -R44.reuse ;  /* 0x000000051ab57223 */ /* 0x180fe2000001082c */
[----:B------:R-:W-:Y:S01]  /*8d40*/  UMOV UR7, 0x40000040 ;  /* 0x4000004000077882 */ /* 0x000fe20000000000 */
[-CC-:B------:R-:W-:Y:S01]  /*8d50*/  FFMA.FTZ R28, R27, R5.reuse, -R44.reuse ;  /* 0x000000051b1c7223 */ /* 0x180fe2000001082c */
[----:B------:R-:W-:Y:S02]  /*8d60*/  IMAD.U32 R27, RZ, RZ, UR42 ;  /* 0x0000002aff1b7e24 */ /* 0x000fe4000f8e00ff */
[-CC-:B------:R-:W-:Y:S01]  /*8d70*/  FFMA.FTZ R183, R30, R5.reuse, -R44.reuse ;  /* 0x000000051eb77223 */ /* 0x180fe2000001082c */
[-CC-:B------:R-:W-:Y:S01]  /*8d80*/  FFMA.FTZ R36, R31, R5.reuse, -R44.reuse ;  /* 0x000000051f247223 */ /* 0x180fe2000001082c */
[----:B------:R-:W-:Y:S01]  /*8d90*/  MUFU.EX2 R181, R181 ;  /* 0x000000b500b57308 */ /* 0x000fe20000000800 */
[-CC-:B------:R-:W-:Y:S01]  /*8da0*/  FFMA.FTZ R177, R34, R5.reuse, -R44.reuse ;  /* 0x0000000522b17223 */ /* 0x180fe2000001082c */
[----:B------:R-:W-:Y:S01]  /*8db0*/  @!P1 LEA R27, R27, UR41, 0x3 ;  /* 0x000000291b1b9c11 */ /* 0x000fe2000f8e18ff */
[-CC-:B------:R-:W-:Y:S01]  /*8dc0*/  FFMA.FTZ R40, R35, R5.reuse, -R44.reuse ;  /* 0x0000000523287223 */ /* 0x180fe2000001082c */
[----:B------:R-:W-:Y:S01]  /*8dd0*/  IADD3 R31, -R184, 0xb, RZ ;  /* 0x0000000bb81f7810 */ /* 0x000fe20007ffe1ff */
[-CC-:B------:R-:W-:Y:S01]  /*8de0*/  FFMA.FTZ R179, R38, R5.reuse, -R44.reuse ;  /* 0x0000000526b37223 */ /* 0x180fe2000001082c */
[-CC-:B------:R-:W-:Y:S01]  /*8df0*/  FFMA.FTZ R38, R39, R5.reuse, -R44.reuse ;  /* 0x0000000527267223 */ /* 0x180fe2000001082c */
[----:B------:R-:W-:Y:S01]  /*8e00*/  @!P1 VIADD R27, R27, 0x28840 ;  /* 0x000288401b1b9836 */ /* 0x000fe20000000000 */
[----:B------:R-:W-:Y:S01]  /*8e10*/  MUFU.EX2 R28, R28 ;  /* 0x0000001c001c7308 */ /* 0x000fe20000000800 */
[-CC-:B------:R-:W-:Y:S01]  /*8e20*/  FFMA.FTZ R175, R46, R5.reuse, -R44.reuse ;  /* 0x000000052eaf7223 */ /* 0x180fe2000001082c */
[-CC-:B------:R-:W-:Y:S01]  /*8e30*/  FFMA.FTZ R173, R42, R5.reuse, -R44.reuse ;  /* 0x000000052aad7223 */ /* 0x180fe2000001082c */
[-CC-:B------:R-:W-:Y:S01]  /*8e40*/  FFMA.FTZ R34, R43, R5.reuse, -R44.reuse ;  /* 0x000000052b227223 */ /* 0x180fe2000001082c */
[----:B------:R-:W-:Y:S01]  /*8e50*/  @!P1 PRMT R27, RZ, 0x654, R27 ;  /* 0x00000654ff1b9816 */ /* 0x000fe2000000001b */
        /* <DEDUP_REMOVED lines=17> */
[----:B------:R-:W-:Y:S01]  /*8f70*/  FFMA.FTZ R86, R86, R5, -R44 ;  /* 0x0000000556567223 */ /* 0x000fe2000001082c */
[----:B------:R-:W-:Y:S01]  /*8f80*/  IMAD.U32 R35, RZ, RZ, UR50 ;  /* 0x00000032ff237e24 */ /* 0x000fe2000f8e00ff */
[----:B------:R-:W-:Y:S01]  /*8f90*/  MUFU.EX2 R177, R177 ;  /* 0x000000b100b17308 */ /* 0x000fe20000000800 */
[----:B------:R-:W-:-:S03]  /*8fa0*/  UMOV UR50, UR42 ;  /* 0x0000002a00327c82 */ /* 0x000fc60008000000 */
[----:B------:R-:W-:-:S04]  /*8fb0*/  @!P1 LEA R35, R35, UR41, 0x3 ;  /* 0x0000002923239c11 */ /* 0x000fc8000f8e18ff */
        /* <DEDUP_REMOVED lines=17> */
[----:B------:R-:W-:Y:S01]  /*90d0*/  FFMA.FTZ R171, R54, R5, -R44 ;  /* 0x0000000536ab7223 */ /* 0x000fe2000001082c */
        /* <DEDUP_REMOVED lines=18> */
[-CC-:B------:R-:W-:Y:S01]  /*9200*/  FFMA.FTZ R167, R62, R5.reuse, -R44.reuse ;  /* 0x000000053ea77223 */ /* 0x180fe2000001082c */
[----:B------:R-:W-:Y:S01]  /*9210*/  FFMA.FTZ R44, R87, R5, -R44 ;  /* 0x00000005572c7223 */ /* 0x000fe2000001082c */
[----:B------:R-:W-:Y:S01]  /*9220*/  HGMMA.64x128x16.F32 R88, R160, gdesc[UR4].tnspB, R88, gsb0 ;  /* 0x41e00004a0587df0 */ /* 0x000fe20008000858 */
[----:B------:R-:W-:Y:S01]  /*9230*/  UIADD3 UR6, UR10, 0x300, URZ ;  /* 0x000003000a067890 */ /* 0x000fe2000fffe03f */
[----:B------:R-:W-:Y:S01]  /*9240*/  MUFU.EX2 R164, R164 ;  /* 0x000000a400a47308 */ /* 0x000fe20000000800 */
[----:B------:R-:W-:-:S07]  /*9250*/  UMOV UR7, 0x40000040 ;  /* 0x4000004000077882 */ /* 0x000fce0000000000 */
        /* <DEDUP_REMOVED lines=8> */
[----:B------:R-:W-:Y:S02]  /*92e0*/  FADD.FTZ R10, -R8, R9 ;  /* 0x00000009080a7221 */ /* 0x000fe40000010100 */
[----:B------:R-:W-:Y:S01]  /*92f0*/  MUFU.EX2 R161, R66 ;  /* 0x0000004200a17308 */ /* 0x000fe20000000800 */
[----:B------:R-:W-:Y:S01]  /*9300*/  HGMMA.64x128x16.F32 R88, R156, gdesc[UR4].tnspB, R88, gsb0 ;  /* 0x41e000049c587df0 */ /* 0x000fe20008000858 */
[----:B------:R-:W-:Y:S01]  /*9310*/  UIADD3 UR6, UR10, 0x380, URZ ;  /* 0x000003800a067890 */ /* 0x000fe2000fffe03f */
[----:B------:R-:W-:Y:S01]  /*9320*/  FMUL.FTZ R10, R10, R5 ;  /* 0x000000050a0a7220 */ /* 0x000fe20000410000 */
[----:B------:R-:W-:-:S04]  /*9330*/  UMOV UR7, 0x40000040 ;  /* 0x4000004000077882 */ /* 0x000fc80000000000 */
[----:B------:R-:W-:Y:S08]  /*9340*/  MUFU.EX2 R160, R160 ;  /* 0x000000a000a07308 */ /* 0x000ff00000000800 */
[----:B------:R-:W0:Y:S08]  /*9350*/  MUFU.EX2 R10, R10 ;  /* 0x0000000a000a7308 */ /* 0x000e300000000800 */
[----:B------:R-:W-:Y:S08]  /*9360*/  MUFU.EX2 R162, R162 ;  /* 0x000000a200a27308 */ /* 0x000ff00000000800 */
[----:B------:R-:W-:Y:S01]  /*9370*/  MUFU.EX2 R163, R70 ;  /* 0x0000004600a37308 */ /* 0x000fe20000000800 */
[----:B0-----:R-:W-:Y:S01]  /*9380*/  FFMA.FTZ R3, R10, R3, R181 ;  /* 0x000000030a037223 */ /* 0x001fe200000100b5 */
[----:B------:R-:W-:-:S06]  /*9390*/  F2FP.F16.F32.PACK_AB R181, R28, R181 ;  /* 0x000000b51cb5723e */ /* 0x000fcc00000000ff */
[----:B------:R-:W0:Y:S01]  /*93a0*/  MUFU.EX2 R9, R85 ;  /* 0x0000005500097308 */ /* 0x000e220000000800 */
[----:B------:R-:W-:Y:S02]  /*93b0*/  WARPGROUP.DEPBAR.LE gsb0, 0x0 ;  /* 0x00008000000079c5 */ /* 0x000fe40000010000 */
[----:B------:R-:W-:-:S05]  /*93c0*/  WARPGROUP.ARRIVE ;  /* 0x00000000000079c5 */ /* 0x000fca0000000000 */
[----:B------:R-:W1:Y:S01]  /*93d0*/  MUFU.EX2 R157, R74 ;  /* 0x0000004a009d7308 */ /* 0x000e620000000800 */
[----:B------:R-:W-:Y:S02]  /*93e0*/  F2FP.F16.F32.PACK_AB R156, R57, R12 ;  /* 0x0000000c399c723e */ /* 0x000fe400000000ff */
[----:B------:R-:W-:Y:S01]  /*93f0*/  F2FP.F16.F32.PACK_AB R158, R61, R14 ;  /* 0x0000000e3d9e723e */ /* 0x000fe200000000ff */
[----:B------:R-:W-:Y:S04]  /*9400*/  HGMMA.64x128x16.F32 R88, R152, gdesc[UR4].tnspB, R88, gsb0 ;  /* 0x41e0000498587df0 */ /* 0x000fe80008000858 */
[----:B------:R-:W2:Y:S01]  /*9410*/  MUFU.EX2 R159, R78 ;  /* 0x0000004e009f7308 */ /* 0x000ea20000000800 */
[----:B------:R-:W-:Y:S02]  /*9420*/  WARPGROUP.DEPBAR.LE gsb0, 0x0 ;  /* 0x00008000000079c5 */ /* 0x000fe40000010000 */
[----:B------:R3:W-:Y:S06]  /*9430*/  BAR.ARV R31, 0x100 ;  /* 0x0004001f0000751d */ /* 0x0007ec0000002000 */
[----:B------:R4:W-:Y:S01]  /*9440*/  @!P1 SYNCS.ARRIVE.TRANS64.RED.A1T0 RZ, [R27+URZ], RZ ;  /* 0x000000ff1bff99a7 */ /* 0x0009e2000810043f */
[----:B------:R-:W5:Y:S01]  /*9450*/  MUFU.EX2 R153, R82 ;  /* 0x0000005200997308 */ /* 0x000f620000000800 */
[----:B---3--:R-:W-:Y:S01]  /*9460*/  @!P1 VIADD R31, R35, 0x28860 ;  /* 0x00028860231f9836 */ /* 0x008fe20000000000 */
[----:B0-----:R-:W-:Y:S01]  /*9470*/  F2FP.F16.F32.PACK_AB R154, R9, R24 ;  /* 0x00000018099a723e */ /* 0x001fe200000000ff */
[-C--:B------:R-:W-:Y:S01]  /*9480*/  FMUL.FTZ R88, R88, R7.reuse ;  /* 0x0000000758587220 */ /* 0x080fe20000410000 */
[-C--:B------:R-:W-:Y:S01]  /*9490*/  FMUL.FTZ R89, R89, R7.reuse ;  /* 0x0000000759597220 */ /* 0x080fe20000410000 */
[-C--:B------:R-:W-:Y:S01]  /*94a0*/  FMUL.FTZ R92, R92, R7.reuse ;  /* 0x000000075c5c7220 */ /* 0x080fe20000410000 */
[----:B------:R-:W-:Y:S01]  /*94b0*/  @!P1 PRMT R31, RZ, 0x654, R31 ;  /* 0x00000654ff1f9816 */ /* 0x000fe2000000001f */
[----:B----4-:R-:W-:Y:S01]  /*94c0*/  FADD.FTZ R27, R11, R4 ;  /* 0x000000040b1b7221 */ /* 0x010fe20000010000 */
[----:B------:R-:W-:Y:S01]  /*94d0*/  FADD.FTZ R4, R28, R3 ;  /* 0x000000031c047221 */ /* 0x000fe20000010000 */
[----:B------:R-:W0:Y:S01]  /*94e0*/  MUFU.EX2 R155, R86 ;  /* 0x00000056009b7308 */ /* 0x000e220000000800 */
[----:B------:R3:W-:Y:S01]  /*94f0*/  @!P1 SYNCS.ARRIVE.TRANS64.RED.A1T0 RZ, [R31+URZ], RZ ;  /* 0x000000ff1fff99a7 */ /* 0x0007e2000810043f */
        /* <DEDUP_REMOVED lines=63> */
[----:B------:R-:W-:Y:S01]  /*98f0*/  FMUL.FTZ R90, R90, R10 ;  /* 0x0000000a5a5a7220 */ /* 0x000fe20000410000 */
[----:B------:R-:W-:Y:S01]  /*9900*/  FADD.FTZ R28, R166, R11 ;  /* 0x0000000ba61c7221 */ /* 0x000fe20000010000 */
[----:B------:R-:W-:Y:S01]  /*9910*/  FADD.FTZ R4, R167, R4 ;  /* 0x00000004a7047221 */ /* 0x000fe20000010000 */
[----:B------:R-:W-:Y:S01]  /*9920*/  F2FP.F16.F32.PACK_AB R176, R15, R176 ;  /* 0x000000b00fb0723e */ /* 0x000fe200000000ff */
[-C--:B------:R-:W-:Y:S01]  /*9930*/  FMUL.FTZ R91, R91, R10.reuse ;  /* 0x0000000a5b5b7220 */ /* 0x080fe20000410000 */
[----:B------:R-:W-:Y:S01]  /*9940*/  FADD.FTZ R3, R45, R28 ;  /* 0x0000001c2d037221 */ /* 0x000fe20000010000 */
[----:B------:R-:W-:Y:S01]  /*9950*/  FADD.FTZ R4, R63, R4 ;  /* 0x000000043f047221 */ /* 0x000fe20000010000 */
[----:B------:R-:W-:Y:S01]  /*9960*/  F2FP.F16.F32.PACK_AB R183, R36, R183 ;  /* 0x000000b724b7723e */ /* 0x000fe200000000ff */
[-C--:B------:R-:W-:Y:S01]  /*9970*/  FMUL.FTZ R94, R94, R10.reuse ;  /* 0x0000000a5e5e7220 */ /* 0x080fe20000410000 */
        /* <DEDUP_REMOVED lines=17> */
[----:B-1----:R-:W-:Y:S01]  /*9a90*/  FADD.FTZ R4, R157, R4 ;  /* 0x000000049d047221 */ /* 0x002fe20000010000 */
[----:B------:R-:W-:Y:S01]  /*9aa0*/  F2FP.F16.F32.PACK_AB R173, R34, R173 ;  /* 0x000000ad22ad723e */ /* 0x000fe200000000ff */
[----:B------:R-:W-:Y:S01]  /*9ab0*/  FMUL.FTZ R103, R103, R10 ;  /* 0x0000000a67677220 */ /* 0x000fe20000410000 */
[----:B------:R-:W-:Y:S01]  /*9ac0*/  FADD.FTZ R3, R57, R26 ;  /* 0x0000001a39037221 */ /* 0x000fe20000010000 */
[----:B------:R-:W-:Y:S01]  /*9ad0*/  FADD.FTZ R4, R75, R4 ;  /* 0x000000044b047221 */ /* 0x000fe20000010000 */
[----:B------:R-:W-:Y:S01]  /*9ae0*/  F2FP.F16.F32.PACK_AB R174, R29, R174 ;  /* 0x000000ae1dae723e */ /* 0x000fe200000000ff */
[-C--:B------:R-:W-:Y:S01]  /*9af0*/  FMUL.FTZ R106, R106, R10.reuse ;  /* 0x0000000a6a6a7220 */ /* 0x080fe20000410000 */
[----:B------:R-:W-:Y:S01]  /*9b00*/  FADD.FTZ R26, R14, R3 ;  /* 0x000000030e1a7221 */ /* 0x000fe20000010000 */
[----:B--2---:R-:W-:Y:S01]  /*9b10*/  FADD.FTZ R4, R159, R4 ;  /* 0x000000049f047221 */ /* 0x004fe20000010000 */
[----:B------:R-:W-:Y:S01]  /*9b20*/  F2FP.F16.F32.PACK_AB R175, R30, R175 ;  /* 0x000000af1eaf723e */ /* 0x000fe200000000ff */
[----:B------:R-:W-:Y:S01]  /*9b30*/  FMUL.FTZ R107, R107, R10 ;  /* 0x0000000a6b6b7220 */ /* 0x000fe20000410000 */
[----:B------:R-:W-:Y:S01]  /*9b40*/  FADD.FTZ R3, R61, R26 ;  /* 0x0000001a3d037221 */ /* 0x000fe20000010000 */
[----:B------:R-:W-:Y:S01]  /*9b50*/  FADD.FTZ R4, R79, R4 ;  /* 0x000000044f047221 */ /* 0x000fe20000010000 */
[----:B------:R-:W-:Y:S01]  /*9b60*/  F2FP.F16.F32.PACK_AB R168, R33, R168 ;  /* 0x000000a821a8723e */ /* 0x000fe200000000ff */
[-C--:B------:R-:W-:Y:S01]  /*9b70*/  FMUL.FTZ R110, R110, R10.reuse ;  /* 0x0000000a6e6e7220 */ /* 0x080fe20000410000 */
[----:B------:R-:W-:Y:S01]  /*9b80*/  FADD.FTZ R26, R20, R3 ;  /* 0x00000003141a7221 */ /* 0x000fe20000010000 */
[----:B-----5:R-:W-:Y:S01]  /*9b90*/  FADD.FTZ R4, R153, R4 ;  /* 0x0000000499047221 */ /* 0x020fe20000010000 */
[----:B------:R-:W-:Y:S01]  /*9ba0*/  F2FP.F16.F32.PACK_AB R169, R32, R169 ;  /* 0x000000a920a9723e */ /* 0x000fe200000000ff */
[----:B------:R-:W-:Y:S01]  /*9bb0*/  FMUL.FTZ R111, R111, R10 ;  /* 0x0000000a6f6f7220 */ /* 0x000fe20000410000 */
[----:B------:R-:W-:Y:S01]  /*9bc0*/  FADD.FTZ R3, R65, R26 ;  /* 0x0000001a41037221 */ /* 0x000fe20000010000 */
[----:B------:R-:W-:Y:S01]  /*9bd0*/  FADD.FTZ R4, R83, R4 ;  /* 0x0000000453047221 */ /* 0x000fe20000010000 */
[----:B------:R-:W-:Y:S01]  /*9be0*/  F2FP.F16.F32.PACK_AB R170, R37, R170 ;  /* 0x000000aa25aa723e */ /* 0x000fe200000000ff */
[----:B------:R-:W-:Y:S01]  /*9bf0*/  FMUL.FTZ R114, R114, R10 ;  /* 0x0000000a72727220 */ /* 0x000fe20000410000 */
[----:B------:R-:W-:Y:S01]  /*9c00*/  FADD.FTZ R12, R24, R3 ;  /* 0x00000003180c7221 */ /* 0x000fe20000010000 */
[----:B0-----:R-:W-:Y:S01]  /*9c10*/  FADD.FTZ R3, R155, R4 ;  /* 0x000000049b037221 */ /* 0x001fe20000010000 */
[----:B------:R-:W-:Y:S01]  /*9c20*/  F2FP.F16.F32.PACK_AB R164, R41, R164 ;  /* 0x000000a429a4723e */ /* 0x000fe200000000ff */
[----:B------:R-:W-:Y:S01]  /*9c30*/  FMUL.FTZ R115, R115, R10 ;  /* 0x0000000a73737220 */ /* 0x000fe20000410000 */
[----:B------:R-:W-:Y:S01]  /*9c40*/  FADD.FTZ R4, R9, R12 ;  /* 0x0000000c09047221 */ /* 0x000fe20000010000 */
[----:B------:R-:W-:Y:S01]  /*9c50*/  F2FP.F16.F32.PACK_AB R165, R42, R165 ;  /* 0x000000a52aa5723e */ /* 0x000fe200000000ff */
[----:B------:R-:W-:Y:S01]  /*9c60*/  FADD.FTZ R3, R44, R3 ;  /* 0x000000032c037221 */ /* 0x000fe20000010000 */
[----:B------:R-:W-:Y:S01]  /*9c70*/  F2FP.F16.F32.PACK_AB R166, R45, R166 ;  /* 0x000000a62da6723e */ /* 0x000fe200000000ff */
[-C--:B------:R-:W-:Y:S01]  /*9c80*/  FMUL.FTZ R118, R118, R10.reuse ;  /* 0x0000000a76767220 */ /* 0x080fe20000410000 */
[----:B------:R-:W-:Y:S01]  /*9c90*/  F2FP.F16.F32.PACK_AB R167, R63, R167 ;  /* 0x000000a73fa7723e */ /* 0x000fe200000000ff */
[----:B------:R-:W-:Y:S01]  /*9ca0*/  FMUL.FTZ R119, R119, R10 ;  /* 0x0000000a77777220 */ /* 0x000fe20000410000 */
        /* <DEDUP_REMOVED lines=27> */
[----:B---3--:R-:W-:Y:S06]  /*9e60*/  @P2 BRA `(.L_x_6636) ;  /* 0xffffffe0000c2947 */ /* 0x008fec000383ffff */
.L_x_6627:
        /* <DEDUP_REMOVED lines=11> */
[----:B------:R-:W-:Y:S01]  /*9f20*/  LOP3.LUT R11, RZ, R9, RZ, 0x33, !PT ;  /* 0x00000009ff0b7212 */ /* 0x000fe200078e33ff */
[----:B------:R-:W-:-:S06]  /*9f30*/  ULDC UR50, c[0x0][0x9e0] ;  /* 0x0002780000327ab9 */ /* 0x000fcc0000000800 */
.L_x_6654:
        /* <DEDUP_REMOVED lines=9> */
.L_x_6639:
[----:B------:R-:W-:Y:S01]  /*9fd0*/  ULEA UR6, UR42, UR41, 0x3 ;  /* 0x000000292a067291 */ /* 0x000fe2000f8e183f */
[----:B------:R-:W-:-:S05]  /*9fe0*/  IMAD.U32 R0, RZ, RZ, UR43 ;  /* 0x0000002bff007e24 */ /* 0x000fca000f8e00ff */
[----:B------:R-:W-:-:S04]  /*9ff0*/  SHF.L.U32 R0, R0, 0x1f, RZ ;  /* 0x0000001f00007819 */ /* 0x000fc800000006ff */
[----:B------:R0:W1:Y:S01]  /*a000*/  SYNCS.PHASECHK.TRANS64.TRYWAIT P2, [UR6+0x28830], R0 ;  /* 0x02883000ff0075a7 */ /* 0x0000620008040146 */
[----:B------:R-:W-:Y:S05]  /*a010*/  @!P0 BRA `(.L_x_6640) ;  /* 0x0000000000048947 */ /* 0x000fea0003800000 */
[----:B------:R-:W-:Y:S01]  /*a020*/  BPT.TRAP 0x1 ;  /* 0x000000040000795c */ /* 0x000fe20000300000 */
.L_x_6640:
[----:B-1----:R-:W-:Y:S05]  /*a030*/  @P2 BRA `(.L_x_6638) ;  /* 0x0000000000082947 */ /* 0x002fea0003800000 */
[----:B------:R-:W1:Y:S02]  /*a040*/  SYNCS.PHASECHK.TRANS64.TRYWAIT P2, [UR6+0x28830], R0 ;  /* 0x02883000ff0075a7 */ /* 0x000e640008040146 */
[----:B-1----:R-:W-:Y:S05]  /*a050*/  @!P2 BRA `(.L_x_6641) ;  /* 0x000000a800e4a947 */ /* 0x002fea0003800000 */
.L_x_6638:
        /* <DEDUP_REMOVED lines=47> */
.L_x_6643:
[----:B------:R-:W-:Y:S01]  /*a350*/  ULEA UR6, UR52, UR41, 0x3 ;  /* 0x0000002934067291 */ /* 0x000fe2000f8e183f */
[----:B------:R-:W-:-:S05]  /*a360*/  IMAD.U32 R0, RZ, RZ, UR53 ;  /* 0x00000035ff007e24 */ /* 0x000fca000f8e00ff */
[----:B------:R-:W-:-:S04]  /*a370*/  SHF.L.U32 R0, R0, 0x1f, RZ ;  /* 0x0000001f00007819 */ /* 0x000fc800000006ff */
[----:B------:R0:W1:Y:S01]  /*a380*/  SYNCS.PHASECHK.TRANS64.TRYWAIT P2, [UR6+0x28850], R0 ;  /* 0x02885000ff0075a7 */ /* 0x0000620008040146 */
[----:B------:R-:W-:Y:S05]  /*a390*/  @!P0 BRA `(.L_x_6644) ;  /* 0x0000000000048947 */ /* 0x000fea0003800000 */
[----:B------:R-:W-:Y:S01]  /*a3a0*/  BPT.TRAP 0x1 ;  /* 0x000000040000795c */ /* 0x000fe20000300000 */
.L_x_6644:
[----:B-1----:R-:W-:Y:S05]  /*a3b0*/  @P2 BRA `(.L_x_6642) ;  /* 0x0000000000082947 */ /* 0x002fea0003800000 */
[----:B------:R-:W1:Y:S02]  /*a3c0*/  SYNCS.PHASECHK.TRANS64.TRYWAIT P2, [UR6+0x28850], R0 ;  /* 0x02885000ff0075a7 */ /* 0x000e640008040146 */
[----:B-1----:R-:W-:Y:S05]  /*a3d0*/  @!P2 BRA `(.L_x_6645) ;  /* 0x000000a8001ca947 */ /* 0x002fea0003800000 */
.L_x_6642:
[----:B------:R-:W-:Y:S01]  /*a3e0*/  UIADD3 UR6, UR41, 0x400, URZ ;  /* 0x0000040029067890 */ /* 0x000fe2000fffe03f */
[----:B------:R-:W-:Y:S01]  /*a3f0*/  WARPGROUP.ARRIVE ;  /* 0x00000000000079c5 */ /* 0x000fe20000000000 */
[----:B------:R-:W-:-:S05]  /*a400*/  UMOV UR7, 0x40000040 ;  /* 0x4000004000077882 */ /* 0x000fca0000000000 */
[----:B-1----:R-:W1:Y:S01]  /*a410*/  S2R R5, SR_TID.X ;  /* 0x0000000000057919 */ /* 0x002e620000002100 */
[----:B------:R-:W-:Y:S01]  /*a420*/  USHF.R.U32.HI UR6, URZ, 0x4, UR6 ;  /* 0x000000043f067899 */ /* 0x000fe20008011606 */
[----:B0-----:R-:W-:Y:S02]  /*a430*/  IMAD.U32 R0, RZ, RZ, UR42 ;  /* 0x0000002aff007e24 */ /* 0x001fe4000f8e00ff */
[----:B------:R-:W-:Y:S01]  /*a440*/  IMAD.SHL.U32 R21, R6, 0x80, RZ ;  /* 0x0000008006157824 */ /* 0x000fe200078e00ff */
        /* <DEDUP_REMOVED lines=10> */
[----:B-1----:R-:W-:-:S04]  /*a4f0*/  SHF.R.U32.HI R5, RZ, 0x7, R5 ;  /* 0x00000007ff057819 */ /* 0x002fc80000011605 */
[----:B------:R-:W-:Y:S02]  /*a500*/  IADD3 R8, -R5, 0xb, RZ ;  /* 0x0000000b05087810 */ /* 0x000fe40007ffe1ff */
[----:B------:R-:W-:-:S05]  /*a510*/  IADD3 R5, R17, 0x1, -R21 ;  /* 0x0000000111057810 */ /* 0x000fca0007ffe815 */
[----:B------:R-:W-:-:S04]  /*a520*/  IMAD.IADD R5, R5, 0x1, -R18 ;  /* 0x0000000105057824 */ /* 0x000fc800078e0a12 */
[----:B------:R-:W-:Y:S01]  /*a530*/  IMAD R5, R16, -0x2, R5 ;  /* 0xfffffffe10057824 */ /* 0x000fe200078e0205 */
        /* <DEDUP_REMOVED lines=35> */
[----:B------:R0:W-:Y:S06]  /*a770*/  BAR.ARV R8, 0x100 ;  /* 0x000400080000751d */ /* 0x0001ec0000002000 */
[C---:B------:R-:W-:Y:S01]  /*a780*/  VIADD R153, R5.reuse, UR50 ;  /* 0x0000003205997c36 */ /* 0x040fe20008000000 */
[----:B------:R1:W-:Y:S01]  /*a790*/  @!P1 SYNCS.ARRIVE.TRANS64.RED.A1T0 RZ, [R0+URZ], RZ ;  /* 0x000000ff00ff99a7 */ /* 0x0003e2000810043f */
[----:B------:R-:W-:-:S04]  /*a7a0*/  VIADD R155, R5, UR6 ;  /* 0x00000006059b7c36 */ /* 0x000fc80008000000 */
[C---:B------:R-:W-:Y:S02]  /*a7b0*/  IMAD.IADD R5, R2.reuse, 0x1, R155 ;  /* 0x0000000102057824 */ /* 0x040fe400078e029b */
[----:B-1----:R-:W-:Y:S01]  /*a7c0*/  IMAD.IADD R0, R2, 0x1, R153 ;  /* 0x0000000102007824 */ /* 0x002fe200078e0299 */
[----:B0-----:R-:W-:Y:S06]  /*a7d0*/  @!P6 BRA `(.L_x_6646) ;  /* 0x00000000005ce947 */ /* 0x001fec0003800000 */
        /* <DEDUP_REMOVED lines=12> */
.L_x_6648:
[----:B------:R-:W-:Y:S02]  /*a8a0*/  IMAD.U32 R14, RZ, RZ, UR47 ;  /* 0x0000002fff0e7e24 */ /* 0x000fe4000f8e00ff */
[----:B------:R-:W-:-:S03]  /*a8b0*/  IMAD.MOV.U32 R8, RZ, RZ, R13 ;  /* 0x000000ffff087224 */ /* 0x000fc600078e000d */
[----:B------:R-:W-:-:S13]  /*a8c0*/  ISETP.NE.AND P2, PT, R14, 0x1, PT ;  /* 0x000000010e00780c */ /* 0x000fda0003f45270 */
[----:B------:R-:W0:Y:S02]  /*a8d0*/  @P2 LDC.64 R156, c[0x0][0x9e8] ;  /* 0x00027a00ff9c2b82 */ /* 0x000e240000000a00 */
[----:B0-----:R-:W-:-:S05]  /*a8e0*/  @P2 IMAD.HI.U32 R12, R13, R156, RZ ;  /* 0x0000009c0d0c2227 */ /* 0x001fca00078e00ff */
[----:B------:R-:W-:-:S07]  /*a8f0*/  @P2 SHF.R.U32.HI R8, RZ, R157, R12 ;  /* 0x0000009dff082219 */ /* 0x000fce000001160c */
.L_x_6649:
[----:B------:R-:W-:Y:S05]  /*a900*/  BSYNC B0 ;  /* 0x0000000000007941 */ /* 0x000fea0003800000 */
.L_x_6647:
[----:B------:R-:W-:-:S04]  /*a910*/  IMAD R15, R8, R14, -R21 ;  /* 0x0000000e080f7224 */ /* 0x000fc800078e0a15 */
[----:B------:R-:W-:-:S05]  /*a920*/  IMAD R15, R16, -0x2, R15 ;  /* 0xfffffffe100f7824 */ /* 0x000fca00078e020f */
[----:B------:R-:W-:Y:S02]  /*a930*/  VIADDMNMX R0, R15, R14, R0, PT ;  /* 0x0000000e0f007246 */ /* 0x000fe40003800100 */
[----:B------:R-:W-:-:S07]  /*a940*/  VIMNMX R5, R5, R15, !PT ;  /* 0x0000000f05057248 */ /* 0x000fce0007fe0100 */
.L_x_6646:
[----:B------:R-:W-:-:S04]  /*a950*/  ISETP.GT.AND P2, PT, R6, -0x1, PT ;  /* 0xffffffff0600780c */ /* 0x000fc80003f44270 */
        /* <DEDUP_REMOVED lines=93> */
[--C-:B------:R-:W-:Y:S02]  /*af30*/  IADD3 R25, R153, 0x8, R2.reuse ;  /* 0x0000000899197810 */ /* 0x100fe40007ffe002 */
[----:B------:R-:W-:Y:S02]  /*af40*/  IADD3 R29, R155, 0x8, R2 ;  /* 0x000000089b1d7810 */ /* 0x000fe40007ffe002 */
[----:B------:R-:W-:-:S02]  /*af50*/  FSEL R32, R81, -INF , !P3 ;  /* 0xff80000051207808 */ /* 0x000fc40005800000 */
[----:B------:R-:W-:Y:S02]  /*af60*/  FSEL R84, R84, -INF , !P4 ;  /* 0xff80000054547808 */ /* 0x000fe40006000000 */
[----:B------:R-:W-:Y:S01]  /*af70*/  FSEL R28, R85, -INF , !P5 ;  /* 0xff800000551c7808 */ /* 0x000fe20006800000 */
[----:B------:R-:W-:Y:S06]  /*af80*/  @!P6 BRA `(.L_x_6650) ;  /* 0x000000000058e947 */ /* 0x000fec0003800000 */
        /* <DEDUP_REMOVED lines=11> */
.L_x_6652:
[----:B------:R-:W-:Y:S02]  /*b040*/  IMAD.U32 R15, RZ, RZ, UR47 ;  /* 0x0000002fff0f7e24 */ /* 0x000fe4000f8e00ff */
[----:B------:R-:W-:-:S03]  /*b050*/  IMAD.MOV.U32 R0, RZ, RZ, R9 ;  /* 0x000000ffff007224 */ /* 0x000fc600078e0009 */
[----:B------:R-:W-:-:S13]  /*b060*/  ISETP.NE.AND P3, PT, R15, 0x1, PT ;  /* 0x000000010f00780c */ /* 0x000fda0003f65270 */
[----:B------:R-:W0:Y:S02]  /*b070*/  @P3 LDC.64 R158, c[0x0][0x9e8] ;  /* 0x00027a00ff9e3b82 */ /* 0x000e240000000a00 */
[----:B0-----:R-:W-:-:S05]  /*b080*/  @P3 IMAD.HI.U32 R158, R9, R158, RZ ;  /* 0x0000009e099e3227 */ /* 0x001fca00078e00ff */
[----:B------:R-:W-:-:S07]  /*b090*/  @P3 SHF.R.U32.HI R0, RZ, R159, R158 ;  /* 0x0000009fff003219 */ /* 0x000fce000001169e */
.L_x_6653:
[----:B------:R-:W-:Y:S05]  /*b0a0*/  BSYNC B0 ;  /* 0x0000000000007941 */ /* 0x000fea0003800000 */
.L_x_6651:
[----:B------:R-:W-:-:S04]  /*b0b0*/  IMAD R5, R0, R15, -R21 ;  /* 0x0000000f00057224 */ /* 0x000fc800078e0a15 */
[----:B------:R-:W-:-:S05]  /*b0c0*/  IMAD R0, R16, -0x2, R5 ;  /* 0xfffffffe10007824 */ /* 0x000fca00078e0205 */
[----:B------:R-:W-:Y:S02]  /*b0d0*/  VIADDMNMX R25, R0, R15, R25, PT ;  /* 0x0000000f00197246 */ /* 0x000fe40003800119 */
[----:B------:R-:W-:-:S07]  /*b0e0*/  VIMNMX R29, R29, R0, !PT ;  /* 0x000000001d1d7248 */ /* 0x000fce0007fe0100 */
.L_x_6650:
[----:B------:R-:W-:Y:S01]  /*b0f0*/  FMNMX.FTZ R5, R166, R10, !PT ;  /* 0x0000000aa6057209 */ /* 0x000fe20007810000 */
[----:B------:R-:W-:Y:S01]  /*b100*/  IMAD.U32 R57, RZ, RZ, UR52 ;  /* 0x00000034ff397e24 */ /* 0x000fe2000f8e00ff */
[C---:B------:R-:W-:Y:S01]  /*b110*/  ISETP.GT.AND P5, PT, R29.reuse, 0x1, P2 ;  /* 0x000000011d00780c */ /* 0x040fe200017a4270 */
[----:B------:R-:W-:Y:S01]  /*b120*/  UMOV UR53, UR43 ;  /* 0x0000002b00357c82 */ /* 0x000fe20008000000 */
[----:B------:R-:W-:Y:S01]  /*b130*/  FMNMX.FTZ R5, R168, R5, !PT ;  /* 0x00000005a8057209 */ /* 0x000fe20007810000 */
[----:B------:R-:W-:Y:S01]  /*b140*/  UMOV UR52, UR42 ;  /* 0x0000002a00347c82 */ /* 0x000fe20008000000 */
[----:B------:R-:W-:Y:S02]  /*b150*/  ISETP.GT.AND P4, PT, R29, 0x8, P2 ;  /* 0x000000081d00780c */ /* 0x000fe40001784270 */
[----:B------:R-:W-:Y:S02]  /*b160*/  FMNMX.FTZ R5, R182, R5, !PT ;  /* 0x00000005b6057209 */ /* 0x000fe40007810000 */
[----:B------:R-:W-:-:S02]  /*b170*/  ISETP.LT.OR P5, PT, R25, 0x2, P5 ;  /* 0x000000021900780c */ /* 0x000fc40002fa1670 */
[----:B------:R-:W-:Y:S02]  /*b180*/  FMNMX.FTZ R5, R178, R5, !PT ;  /* 0x00000005b2057209 */ /* 0x000fe40007810000 */
[----:B------:R-:W-:Y:S02]  /*b190*/  ISETP.LT.OR P4, PT, R25, 0x9, P4 ;  /* 0x000000091900780c */ /* 0x000fe40002781670 */
[----:B------:R-:W-:Y:S02]  /*b1a0*/  FMNMX.FTZ R5, R176, R5, !PT ;  /* 0x00000005b0057209 */ /* 0x000fe40007810000 */
[----:B------:R-:W-:Y:S02]  /*b1b0*/  ISETP.GT.AND P3, PT, R29, 0x9, P2 ;  /* 0x000000091d00780c */ /* 0x000fe40001764270 */
[----:B------:R-:W-:Y:S02]  /*b1c0*/  FMNMX.FTZ R5, R174, R5, !PT ;  /* 0x00000005ae057209 */ /* 0x000fe40007810000 */
[----:B------:R-:W-:-:S02]  /*b1d0*/  FSEL R162, R27, -INF , !P5 ;  /* 0xff8000001ba27808 */ /* 0x000fc40006800000 */
[----:B------:R-:W-:Y:S02]  /*b1e0*/  FMNMX.FTZ R5, R172, R5, !PT ;  /* 0x00000005ac057209 */ /* 0x000fe40007810000 */
[C---:B------:R-:W-:Y:S02]  /*b1f0*/  ISETP.GT.AND P5, PT, R29.reuse, 0x10, P2 ;  /* 0x000000101d00780c */ /* 0x040fe400017a4270 */
[----:B------:R-:W-:Y:S02]  /*b200*/  FMNMX.FTZ R5, R170, R5, !PT ;  /* 0x00000005aa057209 */ /* 0x000fe40007810000 */
[----:B------:R-:W-:Y:S02]  /*b210*/  FSEL R30, R30, -INF , !P4 ;  /* 0xff8000001e1e7808 */ /* 0x000fe40006000000 */
        /* <DEDUP_REMOVED lines=21> */
[----:B------:R-:W-:Y:S02]  /*b370*/  ISETP.LT.OR P3, PT, R25, 0x19, P3 ;  /* 0x000000191900780c */ /* 0x000fe40001f61670 */
[----:B------:R-:W-:Y:S02]  /*b380*/  FMNMX.FTZ R5, R14, R5, !PT ;  /* 0x000000050e057209 */ /* 0x000fe40007810000 */
[----:B------:R-:W-:Y:S02]  /*b390*/  FSEL R38, R38, -INF , !P3 ;  /* 0xff80000026267808 */ /* 0x000fe40005800000 */
        /* <DEDUP_REMOVED lines=27> */
[----:B0-----:R-:W-:-:S05]  /*b550*/  FMUL.FTZ R31, R0, R5 ;  /* 0x00000005001f7220 */ /* 0x001fca0000410000 */
[----:B------:R-:W-:-:S05]  /*b560*/  FSEL R31, R31, RZ, P5 ;  /* 0x000000ff1f1f7208 */ /* 0x000fca0002800000 */
[-CC-:B------:R-:W-:Y:S01]  /*b570*/  FFMA.FTZ R15, R166, R5.reuse, -R31.reuse ;  /* 0x00000005a60f7223 */ /* 0x180fe2000001081f */
[----:B------:R-:W-:Y:S01]  /*b580*/  FSEL R166, R39, -INF , !P4 ;  /* 0xff80000027a67808 */ /* 0x000fe20006000000 */
[-CC-:B------:R-:W-:Y:S01]  /*b590*/  FFMA.FTZ R180, R168, R5.reuse, -R31.reuse ;  /* 0x00000005a8b47223 */ /* 0x180fe2000001081f */
[----:B------:R-:W-:Y:S01]  /*b5a0*/  ISETP.GT.AND P4, PT, R29, 0x21, P2 ;  /* 0x000000211d00780c */ /* 0x000fe20001784270 */
[-CC-:B------:R-:W-:Y:S01]  /*b5b0*/  FFMA.FTZ R35, R174, R5.reuse, -R31.reuse ;  /* 0x00000005ae237223 */ /* 0x180fe2000001081f */
[-CC-:B------:R-:W-:Y:S01]  /*b5c0*/  FFMA.FTZ R21, R178, R5.reuse, -R31.reuse ;  /* 0x00000005b2157223 */ /* 0x180fe2000001081f */
[-CC-:B------:R-:W-:Y:S01]  /*b5d0*/  FFMA.FTZ R178, R172, R5.reuse, -R31.reuse ;  /* 0x00000005acb27223 */ /* 0x180fe2000001081f */
[----:B------:R-:W-:Y:S01]  /*b5e0*/  ISETP.LT.OR P4, PT, R25, 0x22, P4 ;  /* 0x000000221900780c */ /* 0x000fe20002781670 */
[-CC-:B------:R-:W-:Y:S01]  /*b5f0*/  FFMA.FTZ R172, R164, R5.reuse, -R31.reuse ;  /* 0x00000005a4ac7223 */ /* 0x180fe2000001081f */
[-CC-:B------:R-:W-:Y:S01]  /*b600*/  FFMA.FTZ R41, R156, R5.reuse, -R31.reuse ;  /* 0x000000059c297223 */ /* 0x180fe2000001081f */
[-CC-:B------:R-:W-:Y:S01]  /*b610*/  FFMA.FTZ R170, R170, R5.reuse, -R31.reuse ;  /* 0x00000005aaaa7223 */ /* 0x180fe2000001081f */
[----:B------:R-:W-:Y:S01]  /*b620*/  FSEL R168, R43, -INF , !P4 ;  /* 0xff8000002ba87808 */ /* 0x000fe20006000000 */
[-CC-:B------:R-:W-:Y:S01]  /*b630*/  FFMA.FTZ R43, R154, R5.reuse, -R31.reuse ;  /* 0x000000059a2b7223 */ /* 0x180fe2000001081f */
[----:B------:R-:W-:Y:S01]  /*b640*/  ISETP.GT.AND P4, PT, R29, RZ, P2 ;  /* 0x000000ff1d00720c */ /* 0x000fe20001784270 */
[-CC-:B------:R-:W-:Y:S01]  /*b650*/  FFMA.FTZ R45, R40, R5.reuse, -R31.reuse ;  /* 0x00000005282d7223 */ /* 0x180fe2000001081f */
[-CC-:B------:R-:W-:Y:S01]  /*b660*/  FFMA.FTZ R40, R56, R5.reuse, -R31.reuse ;  /* 0x0000000538287223 */ /* 0x180fe2000001081f */
[----:B------:R-:W-:Y:S01]  /*b670*/  MUFU.EX2 R15, R15 ;  /* 0x0000000f000f7308 */ /* 0x000fe20000000800 */
[----:B------:R-:W-:Y:S01]  /*b680*/  ISETP.LT.OR P4, PT, R25, 0x1, P4 ;  /* 0x000000011900780c */ /* 0x000fe20002781670 */
[-CC-:B------:R-:W-:Y:S01]  /*b690*/  FFMA.FTZ R182, R182, R5.reuse, -R31.reuse ;  /* 0x00000005b6b67223 */ /* 0x180fe2000001081f */
[-CC-:B------:R-:W-:Y:S01]  /*b6a0*/  FFMA.FTZ R176, R176, R5.reuse, -R31.reuse ;  /* 0x00000005b0b07223 */ /* 0x180fe2000001081f */
[-CC-:B------:R-:W-:Y:S01]  /*b6b0*/  FFMA.FTZ R44, R44, R5.reuse, -R31.reuse ;  /* 0x000000052c2c7223 */ /* 0x180fe2000001081f */
[----:B------:R-:W-:Y:S01]  /*b6c0*/  FSEL R186, R26, -INF , !P4 ;  /* 0xff8000001aba7808 */ /* 0x000fe20006000000 */
[--C-:B------:R-:W-:Y:S01]  /*b6d0*/  FFMA.FTZ R14, R14, R5, -R31.reuse ;  /* 0x000000050e0e7223 */ /* 0x100fe2000001081f */
[----:B------:R-:W-:Y:S01]  /*b6e0*/  ISETP.GT.AND P4, PT, R29, 0x30, P2 ;  /* 0x000000301d00780c */ /* 0x000fe20001784270 */
        /* <DEDUP_REMOVED lines=8> */
[----:B------:R-:W-:Y:S01]  /*b770*/  MUFU.EX2 R182, R182 ;  /* 0x000000b600b67308 */ /* 0x000fe20000000800 */
[----:B------:R-:W-:Y:S01]  /*b780*/  FMNMX.FTZ R27, R30, R27, !PT ;  /* 0x0000001b1e1b7209 */ /* 0x000fe20007810000 */
[-CC-:B------:R-:W-:Y:S01]  /*b790*/  FFMA.FTZ R47, R72, R5.reuse, -R31.reuse ;  /* 0x00000005482f7223 */ /* 0x180fe2000001081f */
[----:B------:R-:W-:Y:S01]  /*b7a0*/  ISETP.GT.AND P3, PT, R29, 0x31, P2 ;  /* 0x000000311d00780c */ /* 0x000fe20001764270 */
[--C-:B------:R-:W-:Y:S01]  /*b7b0*/  FFMA.FTZ R32, R32, R5, -R31.reuse ;  /* 0x0000000520207223 */ /* 0x100fe2000001081f */
[----:B------:R-:W-:Y:S01]  /*b7c0*/  FMNMX.FTZ R33, R160, R27, !PT ;  /* 0x0000001ba0217209 */ /* 0x000fe20007810000 */
[----:B------:R-:W-:Y:S01]  /*b7d0*/  FFMA.FTZ R84, R84, R5, -R31 ;  /* 0x0000000554547223 */ /* 0x000fe2000001081f */
[----:B------:R-:W-:Y:S01]  /*b7e0*/  FSEL R50, R50, -INF , !P4 ;  /* 0xff80000032327808 */ /* 0x000fe20006000000 */
[----:B------:R0:W-:Y:S01]  /*b7f0*/  MUFU.EX2 R27, R35 ;  /* 0x00000023001b7308 */ /* 0x0001e20000000800 */
[----:B------:R-:W-:-:S02]  /*b800*/  FMNMX.FTZ R33, R34, R33, !PT ;  /* 0x0000002122217209 */ /* 0x000fc40007810000 */
[----:B------:R-:W-:Y:S02]  /*b810*/  ISETP.GT.AND P4, PT, R29, 0x38, P2 ;  /* 0x000000381d00780c */ /* 0x000fe40001784270 */
[----:B------:R-:W-:Y:S02]  /*b820*/  FMNMX.FTZ R33, R158, R33, !PT ;  /* 0x000000219e217209 */ /* 0x000fe40007810000 */
[C---:B------:R-:W-:Y:S01]  /*b830*/  ISETP.LT.OR P3, PT, R25.reuse, 0x32, P3 ;  /* 0x000000321900780c */ /* 0x040fe20001f61670 */
[----:B------:R-:W-:Y:S01]  /*b840*/  MUFU.EX2 R21, R21 ;  /* 0x0000001500157308 */ /* 0x000fe20000000800 */
[----:B------:R-:W-:Y:S02]  /*b850*/  FMNMX.FTZ R33, R38, R33, !PT ;  /* 0x0000002126217209 */ /* 0x000fe40007810000 */
[----:B------:R-:W-:Y:S02]  /*b860*/  ISETP.LT.OR P4, PT, R25, 0x39, P4 ;  /* 0x000000391900780c */ /* 0x000fe40002781670 */
[----:B0-----:R-:W-:-:S02]  /*b870*/  FMNMX.FTZ R35, R166, R33, !PT ;  /* 0x00000021a6237209 */ /* 0x001fc40007810000 */
[----:B------:R-:W-:Y:S01]  /*b880*/  FSEL R174, R51, -INF , !P3 ;  /* 0xff80000033ae7808 */ /* 0x000fe20005800000 */
[----:B------:R0:W-:Y:S01]  /*b890*/  MUFU.EX2 R33, R170 ;  /* 0x000000aa00217308 */ /* 0x0001e20000000800 */
[----:B------:R-:W-:Y:S01]  /*b8a0*/  FMNMX.FTZ R35, R42, R35, !PT ;  /* 0x000000232a237209 */ /* 0x000fe20007810000 */
[--C-:B------:R-:W-:Y:S01]  /*b8b0*/  FFMA.FTZ R51, R80, R5, -R31.reuse ;  /* 0x0000000550337223 */ /* 0x100fe2000001081f */
[C---:B------:R-:W-:Y:S02]  /*b8c0*/  ISETP.GT.AND P3, PT, R29.reuse, 0x39, P2 ;  /* 0x000000391d00780c */ /* 0x040fe40001764270 */
[----:B------:R-:W-:Y:S02]  /*b8d0*/  FMNMX.FTZ R35, R168, R35, !PT ;  /* 0x00000023a8237209 */ /* 0x000fe40007810000 */
[----:B------:R-:W-:Y:S01]  /*b8e0*/  FSEL R54, R54, -INF , !P4 ;  /* 0xff80000036367808 */ /* 0x000fe20006000000 */
[----:B------:R-:W-:Y:S01]  /*b8f0*/  MUFU.EX2 R176, R176 ;  /* 0x000000b000b07308 */ /* 0x000fe20000000800 */
[----:B------:R-:W-:Y:S01]  /*b900*/  FMNMX.FTZ R35, R46, R35, !PT ;  /* 0x000000232e237209 */ /* 0x000fe20007810000 */
[----:B0-----:R-:W-:Y:S01]  /*b910*/  FFMA.FTZ R170, R52, R5, -R31 ;  /* 0x0000000534aa7223 */ /* 0x001fe2000001081f */
[----:B------:R-:W-:-:S02]  /*b920*/  ISETP.GT.AND P4, PT, R29, 0x40, P2 ;  /* 0x000000401d00780c */ /* 0x000fc40001784270 */
[----:B------:R-:W-:Y:S02]  /*b930*/  FMNMX.FTZ R37, R26, R35, !PT ;  /* 0x000000231a257209 */ /* 0x000fe40007810000 */
        /* <DEDUP_REMOVED lines=11> */
[----:B------:R0:W-:Y:S01]  /*b9f0*/  MUFU.EX2 R37, R43 ;  /* 0x0000002b00257308 */ /* 0x0001e20000000800 */
[----:B------:R-:W-:Y:S02]  /*ba00*/  FMNMX.FTZ R39, R54, R39, !PT ;  /* 0x0000002736277209 */ /* 0x000fe40007810000 */
[----:B------:R-:W-:Y:S02]  /*ba10*/  ISETP.LT.OR P4, PT, R25, 0x49, P4 ;  /* 0x000000491900780c */ /* 0x000fe40002781670 */
[----:B------:R-:W-:-:S02]  /*ba20*/  FSEL R164, R59, -INF , !P3 ;  /* 0xff8000003ba47808 */ /* 0x000fc40005800000 */
[C---:B------:R-:W-:Y:S01]  /*ba30*/  ISETP.GT.AND P3, PT, R29.reuse, 0x49, P2 ;  /* 0x000000491d00780c */ /* 0x040fe20001764270 */
[----:B------:R-:W-:Y:S01]  /*ba40*/  MUFU.EX2 R172, R172 ;  /* 0x000000ac00ac7308 */ /* 0x000fe20000000800 */
[----:B------:R-:W-:Y:S01]  /*ba50*/  FMNMX.FTZ R39, R184, R39, !PT ;  /* 0x00000027b8277209 */ /* 0x000fe20007810000 */
[----:B0-----:R-:W-:Y:S01]  /*ba60*/  FFMA.FTZ R43, R48, R5, -R31 ;  /* 0x00000005302b7223 */ /* 0x001fe2000001081f */
[----:B------:R-:W-:Y:S02]  /*ba70*/  FSEL R62, R62, -INF , !P4 ;  /* 0xff8000003e3e7808 */ /* 0x000fe40006000000 */
[----:B------:R-:W-:Y:S02]  /*ba80*/  ISETP.GT.AND P4, PT, R29, 0x50, P2 ;  /* 0x000000501d00780c */ /* 0x000fe40001784270 */
[----:B------:R-:W-:Y:S01]  /*ba90*/  ISETP.LT.OR P3, PT, R25, 0x4a, P3 ;  /* 0x0000004a1900780c */ /* 0x000fe20001f61670 */
[----:B------:R-:W-:Y:S01]  /*baa0*/  MUFU.EX2 R44, R44 ;  /* 0x0000002c002c7308 */ /* 0x000fe20000000800 */
[----:B------:R-:W-:-:S02]  /*bab0*/  FMNMX.FTZ R39, R58, R39, !PT ;  /* 0x000000273a277209 */ /* 0x000fc40007810000 */
[----:B------:R-:W-:Y:S02]  /*bac0*/  ISETP.LT.OR P4, PT, R25, 0x51, P4 ;  /* 0x000000511900780c */ /* 0x000fe40002781670 */
[----:B------:R-:W-:Y:S02]  /*bad0*/  FSEL R156, R63, -INF , !P3 ;  /* 0xff8000003f9c7808 */ /* 0x000fe40005800000 */
[C---:B------:R-:W-:Y:S01]  /*bae0*/  ISETP.GT.AND P3, PT, R29.reuse, 0x51, P2 ;  /* 0x000000511d00780c */ /* 0x040fe20001764270 */
[----:B------:R-:W-:Y:S01]  /*baf0*/  MUFU.EX2 R170, R170 ;  /* 0x000000aa00aa7308 */ /* 0x000fe20000000800 */
[----:B------:R-:W-:Y:S02]  /*bb00*/  FMNMX.FTZ R41, R164, R39, !PT ;  /* 0x00000027a4297209 */ /* 0x000fe40007810000 */
[----:B------:R-:W-:Y:S01]  /*bb10*/  FSEL R154, R66, -INF , !P4 ;  /* 0xff800000429a7808 */ /* 0x000fe20006000000 */
[----:B------:R-:W-:Y:S01]  /*bb20*/  FFMA.FTZ R66, R152, R5, -R31 ;  /* 0x0000000598427223 */ /* 0x000fe2000001081f */
[----:B------:R-:W-:-:S02]  /*bb30*/  ISETP.GT.AND P4, PT, R29, 0x58, P2 ;  /* 0x000000581d00780c */ /* 0x000fc40001784270 */
[C---:B------:R-:W-:Y:S01]  /*bb40*/  ISETP.LT.OR P3, PT, R25.reuse, 0x52, P3 ;  /* 0x000000521900780c */ /* 0x040fe20001f61670 */
[----:B------:R0:W-:Y:S01]  /*bb50*/  MUFU.EX2 R39, R43 ;  /* 0x0000002b00277308 */ /* 0x0001e20000000800 */
[----:B------:R-:W-:Y:S02]  /*bb60*/  FMNMX.FTZ R41, R62, R41, !PT ;  /* 0x000000293e297209 */ /* 0x000fe40007810000 */
[----:B------:R-:W-:Y:S02]  /*bb70*/  ISETP.LT.OR P4, PT, R25, 0x59, P4 ;  /* 0x000000591900780c */ /* 0x000fe40002781670 */
[----:B------:R-:W-:Y:S02]  /*bb80*/  FSEL R152, R67, -INF , !P3 ;  /* 0xff80000043987808 */ /* 0x000fe40005800000 */
[----:B------:R-:W-:Y:S01]  /*bb90*/  FMNMX.FTZ R41, R156, R41, !PT ;  /* 0x000000299c297209 */ /* 0x000fe20007810000 */
[----:B------:R-:W-:Y:S01]  /*bba0*/  MUFU.EX2 R66, R66 ;  /* 0x0000004200427308 */ /* 0x000fe20000000800 */
[----:B------:R-:W-:-:S02]  /*bbb0*/  ISETP.GT.AND P3, PT, R29, 0x59, P2 ;  /* 0x000000591d00780c */ /* 0x000fc40001764270 */
[----:B------:R-:W-:Y:S02]  /*bbc0*/  FSEL R70, R70, -INF , !P4 ;  /* 0xff80000046467808 */ /* 0x000fe40006000000 */
[----:B------:R-:W-:Y:S02]  /*bbd0*/  FMNMX.FTZ R41, R154, R41, !PT ;  /* 0x000000299a297209 */ /* 0x000fe40007810000 */
[----:B------:R-:W-:Y:S01]  /*bbe0*/  ISETP.GT.AND P4, PT, R29, 0x60, P2 ;  /* 0x000000601d00780c */ /* 0x000fe20001784270 */
[----:B------:R-:W-:Y:S01]  /*bbf0*/  MUFU.EX2 R40, R40 ;  /* 0x0000002800287308 */ /* 0x000fe20000000800 */
[C---:B------:R-:W-:Y:S02]  /*bc00*/  ISETP.LT.OR P3, PT, R25.reuse, 0x5a, P3 ;  /* 0x0000005a1900780c */ /* 0x040fe40001f61670 */
[----:B------:R-:W-:Y:S02]  /*bc10*/  FMNMX.FTZ R41, R152, R41, !PT ;  /* 0x0000002998297209 */ /* 0x000fe40007810000 */
[----:B------:R-:W-:-:S02]  /*bc20*/  ISETP.LT.OR P4, PT, R25, 0x61, P4 ;  /* 0x000000611900780c */ /* 0x000fc40002781670 */
[----:B------:R-:W-:Y:S01]  /*bc30*/  FSEL R48, R71, -INF , !P3 ;  /* 0xff80000047307808 */ /* 0x000fe20005800000 */
[----:B------:R-:W-:Y:S01]  /*bc40*/  MUFU.EX2 R14, R14 ;  /* 0x0000000e000e7308 */ /* 0x000fe20000000800 */
[C---:B------:R-:W-:Y:S02]  /*bc50*/  ISETP.GT.AND P3, PT, R29.reuse, 0x61, P2 ;  /* 0x000000611d00780c */ /* 0x040fe40001764270 */
[----:B------:R-:W-:Y:S02]  /*bc60*/  FMNMX.FTZ R41, R70, R41, !PT ;  /* 0x0000002946297209 */ /* 0x000fe40007810000 */
[----:B------:R-:W-:Y:S02]  /*bc70*/  FSEL R74, R74, -INF , !P4 ;  /* 0xff8000004a4a7808 */ /* 0x000fe40006000000 */
[----:B------:R-:W-:Y:S01]  /*bc80*/  ISETP.GT.AND P4, PT, R29, 0x68, P2 ;  /* 0x000000681d00780c */ /* 0x000fe20001784270 */
[----:B------:R-:W-:Y:S01]  /*bc90*/  MUFU.EX2 R24, R24 ;  /* 0x0000001800187308 */ /* 0x000fe20000000800 */
[----:B------:R-:W-:-:S02]  /*bca0*/  ISETP.LT.OR P3, PT, R25, 0x62, P3 ;  /* 0x000000621900780c */ /* 0x000fc40001f61670 */
[----:B0-----:R-:W-:Y:S02]  /*bcb0*/  FMNMX.FTZ R43, R48, R41, !PT ;  /* 0x00000029302b7209 */ /* 0x001fe40007810000 */
[----:B------:R-:W-:Y:S02]  /*bcc0*/  ISETP.LT.OR P4, PT, R25, 0x69, P4 ;  /* 0x000000691900780c */ /* 0x000fe40002781670 */
[----:B------:R-:W-:Y:S01]  /*bcd0*/  FSEL R52, R75, -INF , !P3 ;  /* 0xff8000004b347808 */ /* 0x000fe20005800000 */
[----:B------:R0:W-:Y:S01]  /*bce0*/  MUFU.EX2 R41, R45 ;  /* 0x0000002d00297308 */ /* 0x0001e20000000800 */
[----:B------:R-:W-:Y:S02]  /*bcf0*/  ISETP.GT.AND P3, PT, R29, 0x69, P2 ;  /* 0x000000691d00780c */ /* 0x000fe40001764270 */
[----:B------:R-:W-:Y:S02]  /*bd00*/  FMNMX.FTZ R43, R74, R43, !PT ;  /* 0x0000002b4a2b7209 */ /* 0x000fe40007810000 */
[----:B------:R-:W-:-:S02]  /*bd10*/  FSEL R78, R78, -INF , !P4 ;  /* 0xff8000004e4e7808 */ /* 0x000fc40006000000 */
[----:B------:R-:W-:Y:S01]  /*bd20*/  ISETP.GT.AND P4, PT, R29, 0x70, P2 ;  /* 0x000000701d00780c */ /* 0x000fe20001784270 */
[----:B------:R-:W-:Y:S01]  /*bd30*/  MUFU.EX2 R20, R20 ;  /* 0x0000001400147308 */ /* 0x000fe20000000800 */
[C---:B------:R-:W-:Y:S01]  /*bd40*/  ISETP.LT.OR P3, PT, R25.reuse, 0x6a, P3 ;  /* 0x0000006a1900780c */ /* 0x040fe20001f61670 */
[----:B0-----:R-:W-:Y:S01]  /*bd50*/  FFMA.FTZ R45, R68, R5, -R31 ;  /* 0x00000005442d7223 */ /* 0x001fe2000001081f */
        /* <DEDUP_REMOVED lines=9> */
[----:B------:R-:W-:Y:S02]  /*bdf0*/  ISETP.LT.OR P3, PT, R25, 0x72, P3 ;  /* 0x000000721900780c */ /* 0x000fe40001f61670 */
[----:B------:R-:W-:Y:S02]  /*be00*/  FMNMX.FTZ R43, R194, R43, !PT ;  /* 0x0000002bc22b7209 */ /* 0x000fe40007810000 */
[----:B------:R-:W-:Y:S01]  /*be10*/  ISETP.GT.AND P2, PT, R29, 0x79, P2 ;  /* 0x000000791d00780c */ /* 0x000fe20001744270 */
[----:B------:R-:W-:Y:S01]  /*be20*/  FFMA.FTZ R29, R36, R5, -R31 ;  /* 0x00000005241d7223 */ /* 0x000fe2000001081f */
[----:B------:R-:W-:Y:S01]  /*be30*/  ISETP.LT.OR P4, PT, R25, 0x79, P4 ;  /* 0x000000791900780c */ /* 0x000fe20002781670 */
[----:B------:R-:W-:Y:S01]  /*be40*/  MUFU.EX2 R12, R12 ;  /* 0x0000000c000c7308 */ /* 0x000fe20000000800 */
[----:B------:R-:W-:-:S02]  /*be50*/  FSEL R36, R83, -INF , !P3 ;  /* 0xff80000053247808 */ /* 0x000fc40005800000 */
[----:B------:R-:W-:Y:S02]  /*be60*/  FMNMX.FTZ R43, R82, R43, !PT ;  /* 0x0000002b522b7209 */ /* 0x000fe40007810000 */
[----:B------:R-:W-:Y:S01]  /*be70*/  ISETP.LT.OR P2, PT, R25, 0x7a, P2 ;  /* 0x0000007a1900780c */ /* 0x000fe20001741670 */
[----:B------:R-:W-:Y:S01]  /*be80*/  FFMA.FTZ R25, R60, R5, -R31 ;  /* 0x000000053c197223 */ /* 0x000fe2000001081f */
[----:B------:R-:W-:Y:S01]  /*be90*/  FSEL R86, R86, -INF , !P4 ;  /* 0xff80000056567808 */ /* 0x000fe20006000000 */
[----:B------:R-:W-:Y:S01]  /*bea0*/  MUFU.EX2 R29, R29 ;  /* 0x0000001d001d7308 */ /* 0x000fe20000000800 */
[----:B------:R-:W-:Y:S02]  /*beb0*/  FMNMX.FTZ R43, R36, R43, !PT ;  /* 0x0000002b242b7209 */ /* 0x000fe40007810000 */
[----:B------:R-:W-:Y:S02]  /*bec0*/  FSEL R56, R87, -INF , !P2 ;  /* 0xff80000057387808 */ /* 0x000fe40005000000 */
[----:B------:R-:W-:-:S02]  /*bed0*/  FMNMX.FTZ R43, R86, R43, !PT ;  /* 0x0000002b562b7209 */ /* 0x000fc40007810000 */
[----:B------:R-:W-:Y:S01]  /*bee0*/  FSEL R55, R0, RZ, P5 ;  /* 0x000000ff00377208 */ /* 0x000fe20002800000 */
[----:B------:R-:W-:Y:S01]  /*bef0*/  MUFU.EX2 R25, R25 ;  /* 0x0000001900197308 */ /* 0x000fe20000000800 */
[----:B------:R-:W-:Y:S01]  /*bf00*/  FMNMX.FTZ R49, R56, R43, !PT ;  /* 0x0000002b38317209 */ /* 0x000fe20007810000 */
[-CC-:B------:R-:W-:Y:S02]  /*bf10*/  FFMA.FTZ R43, R64, R5.reuse, -R31.reuse ;  /* 0x00000005402b7223 */ /* 0x180fe4000001081f */
[----:B------:R-:W-:Y:S01]  /*bf20*/  FADD.FTZ R64, -R55, R10 ;  /* 0x0000000a37407221 */ /* 0x000fe20000010100 */
[-CC-:B------:R-:W-:Y:S01]  /*bf30*/  FFMA.FTZ R10, R28, R5.reuse, -R31.reuse ;  /* 0x000000051c0a7223 */ /* 0x180fe2000001081f */
[----:B------:R-:W0:Y:S02]  /*bf40*/  SHFL.BFLY PT, R60, R49, 0x2, 0x1f ;  /* 0x0c401f00313c7f89 */ /* 0x000e2400000e0000 */
[-C--:B------:R-:W-:Y:S01]  /*bf50*/  FMUL.FTZ R28, R64, R5.reuse ;  /* 0x00000005401c7220 */ /* 0x080fe20000410000 */
[----:B------:R-:W-:Y:S08]  /*bf60*/  MUFU.EX2 R43, R43 ;  /* 0x0000002b002b7308 */ /* 0x000ff00000000800 */
[----:B------:R-:W1:Y:S08]  /*bf70*/  MUFU.EX2 R28, R28 ;  /* 0x0000001c001c7308 */ /* 0x000e700000000800 */
[----:B------:R-:W-:Y:S01]  /*bf80*/  MUFU.EX2 R51, R51 ;  /* 0x0000003300337308 */ /* 0x000fe20000000800 */
[----:B0-----:R-:W-:Y:S01]  /*bf90*/  FMNMX.FTZ R53, R49, R60, !PT ;  /* 0x0000003c31357209 */ /* 0x001fe20007810000 */
[-CC-:B------:R-:W-:Y:S01]  /*bfa0*/  FFMA.FTZ R60, R8, R5.reuse, -R31.reuse ;  /* 0x00000005083c7223 */ /* 0x180fe2000001081f */
[----:B------:R-:W-:-:S05]  /*bfb0*/  FFMA.FTZ R49, R76, R5, -R31 ;  /* 0x000000054c317223 */ /* 0x000fca000001081f */
[----:B------:R-:W-:Y:S01]  /*bfc0*/  MUFU.EX2 R32, R32 ;  /* 0x0000002000207308 */ /* 0x000fe20000000800 */
[----:B-1----:R-:W-:Y:S01]  /*bfd0*/  FFMA.FTZ R55, R28, R4, R15 ;  /* 0x000000041c377223 */ /* 0x002fe2000001000f */
[----:B------:R-:W0:Y:S01]  /*bfe0*/  SHFL.BFLY PT, R8, R53, 0x1, 0x1f ;  /* 0x0c201f0035087f89 */ /* 0x000e2200000e0000 */
[-C--:B------:R-:W-:Y:S01]  /*bff0*/  FMUL.FTZ R88, R88, R28.reuse ;  /* 0x0000001c58587220 */ /* 0x080fe20000410000 */
[-C--:B------:R-:W-:Y:S01]  /*c000*/  FMUL.FTZ R89, R89, R28.reuse ;  /* 0x0000001c59597220 */ /* 0x080fe20000410000 */
[C---:B------:R-:W-:Y:S01]  /*c010*/  FADD.FTZ R55, R180.reuse, R55 ;  /* 0x00000037b4377221 */ /* 0x040fe20000010000 */
[----:B------:R-:W-:Y:S01]  /*c020*/  F2FP.F16.F32.PACK_AB R180, R180, R15 ;  /* 0x0000000fb4b4723e */ /* 0x000fe200000000ff */
[----:B------:R-:W-:Y:S01]  /*c030*/  FMUL.FTZ R92, R92, R28 ;  /* 0x0000001c5c5c7220 */ /* 0x000fe20000410000 */
[----:B------:R-:W-:Y:S01]  /*c040*/  MUFU.EX2 R60, R60 ;  /* 0x0000003c003c7308 */ /* 0x000fe20000000800 */
[----:B------:R-:W-:Y:S01]  /*c050*/  FADD.FTZ R4, R182, R55 ;  /* 0x00000037b6047221 */ /* 0x000fe20000010000 */
[----:B------:R-:W-:Y:S01]  /*c060*/  F2FP.F16.F32.PACK_AB R182, R21, R182 ;  /* 0x000000b615b6723e */ /* 0x000fe200000000ff */
[-C--:B------:R-:W-:Y:S01]  /*c070*/  FMUL.FTZ R93, R93, R28.reuse ;  /* 0x0000001c5d5d7220 */ /* 0x080fe20000410000 */
[-C--:B------:R-:W-:Y:S01]  /*c080*/  FMUL.FTZ R96, R96, R28.reuse ;  /* 0x0000001c60607220 */ /* 0x080fe20000410000 */
[----:B------:R-:W-:Y:S01]  /*c090*/  FADD.FTZ R55, R21, R4 ;  /* 0x0000000415377221 */ /* 0x000fe20000010000 */
[-C--:B------:R-:W-:Y:S01]  /*c0a0*/  FMUL.FTZ R97, R97, R28.reuse ;  /* 0x0000001c61617220 */ /* 0x080fe20000410000 */
        /* <DEDUP_REMOVED lines=11> */
[----:B0-----:R-:W-:Y:S01]  /*c160*/  FMNMX.FTZ R8, R53, R8, !PT ;  /* 0x0000000835087209 */ /* 0x001fe20007810000 */
[----:B------:R-:W-:Y:S01]  /*c170*/  FMUL.FTZ R109, R109, R28 ;  /* 0x0000001c6d6d7220 */ /* 0x000fe20000410000 */
[C---:B------:R-:W-:Y:S01]  /*c180*/  F2FP.F16.F32.PACK_AB R178, R33.reuse, R178 ;  /* 0x000000b221b2723e */ /* 0x040fe200000000ff */
[----:B------:R-:W-:Y:S01]  /*c190*/  FADD.FTZ R55, R33, R4 ;  /* 0x0000000421377221 */ /* 0x000fe20000010000 */
[C---:B------:R-:W-:Y:S01]  /*c1a0*/  FSETP.NEU.FTZ.AND P2, PT, R8.reuse, -INF , PT ;  /* 0xff8000000800780b */ /* 0x040fe20003f5d000 */
[-C--:B------:R-:W-:Y:S01]  /*c1b0*/  FMUL.FTZ R31, R8, R5.reuse ;  /* 0x00000005081f7220 */ /* 0x080fe20000410000 */
[----:B------:R-:W-:Y:S01]  /*c1c0*/  MUFU.EX2 R53, R84 ;  /* 0x0000005400357308 */ /* 0x000fe20000000800 */
[----:B------:R-:W-:Y:S01]  /*c1d0*/  FADD.FTZ R4, R172, R55 ;  /* 0x00000037ac047221 */ /* 0x000fe20000010000 */
[----:B------:R-:W-:Y:S01]  /*c1e0*/  F2FP.F16.F32.PACK_AB R172, R35, R172 ;  /* 0x000000ac23ac723e */ /* 0x000fe200000000ff */
[-C--:B------:R-:W-:Y:S01]  /*c1f0*/  FMUL.FTZ R112, R112, R28.reuse ;  /* 0x0000001c70707220 */ /* 0x080fe20000410000 */
[----:B------:R-:W-:Y:S01]  /*c200*/  FSEL R31, R31, RZ, P2 ;  /* 0x000000ff1f1f7208 */ /* 0x000fe20001000000 */
[----:B------:R-:W-:Y:S01]  /*c210*/  FADD.FTZ R4, R35, R4 ;  /* 0x0000000423047221 */ /* 0x000fe20000010000 */
[-C--:B------:R-:W-:Y:S01]  /*c220*/  FMUL.FTZ R113, R113, R28.reuse ;  /* 0x0000001c71717220 */ /* 0x080fe20000410000 */
[-C--:B------:R-:W-:Y:S01]  /*c230*/  FMUL.FTZ R116, R116, R28.reuse ;  /* 0x0000001c74747220 */ /* 0x080fe20000410000 */
[----:B------:R-:W-:Y:S01]  /*c240*/  FMUL.FTZ R117, R117, R28 ;  /* 0x0000001c75757220 */ /* 0x000fe20000410000 */
[----:B------:R-:W-:Y:S01]  /*c250*/  FADD.FTZ R55, R37, R4 ;  /* 0x0000000425377221 */ /* 0x000fe20000010000 */
[----:B------:R-:W-:Y:S01]  /*c260*/  FSEL R4, R8, RZ, P2 ;  /* 0x000000ff08047208 */ /* 0x000fe20001000000 */
[-CC-:B------:R-:W-:Y:S01]  /*c270*/  FFMA.FTZ R171, R54, R5.reuse, -R31.reuse ;  /* 0x0000000536ab7223 */ /* 0x180fe2000001081f */
[----:B------:R-:W-:Y:S01]  /*c280*/  FFMA.FTZ R64, R186, R5, -R31 ;  /* 0x00000005ba407223 */ /* 0x000fe2000001081f */
[----:B------:R-:W-:Y:S01]  /*c290*/  FADD.FTZ R54, R66, R55 ;  /* 0x0000003742367221 */ /* 0x000fe20000010000 */
[----:B------:R-:W-:-:S02]  /*c2a0*/  @!P1 VIADD R55, R57, 0x28860 ;  /* 0x0002886039379836 */ /* 0x000fc40000000000 */
[----:B------:R-:W-:Y:S01]  /*c2b0*/  FADD.FTZ R4, -R4, R7 ;  /* 0x0000000704047221 */ /* 0x000fe20000010100 */
[-C--:B------:R-:W-:Y:S01]  /*c2c0*/  FFMA.FTZ R181, R162, R5.reuse, -R31 ;  /* 0x00000005a2b57223 */ /* 0x080fe2000001081f */
[----:B------:R-:W-:Y:S01]  /*c2d0*/  FADD.FTZ R7, R39, R54 ;  /* 0x0000003627077221 */ /* 0x000fe20000010000 */
[----:B------:R-:W-:Y:S01]  /*c2e0*/  MUFU.EX2 R64, R64 ;  /* 0x0000004000407308 */ /* 0x000fe20000000800 */
[----:B------:R-:W-:Y:S01]  /*c2f0*/  @!P1 PRMT R54, RZ, 0x654, R55 ;  /* 0x00000654ff369816 */ /* 0x000fe20000000037 */
[-C--:B------:R-:W-:Y:S01]  /*c300*/  FMUL.FTZ R4, R4, R5.reuse ;  /* 0x0000000504047220 */ /* 0x080fe20000410000 */
[----:B------:R-:W-:Y:S01]  /*c310*/  FADD.FTZ R55, R44, R7 ;  /* 0x000000072c377221 */ /* 0x000fe20000010000 */
[-CC-:B------:R-:W-:Y:S01]  /*c320*/  FFMA.FTZ R183, R30, R5.reuse, -R31.reuse ;  /* 0x000000051eb77223 */ /* 0x180fe2000001081f */
[----:B------:R0:W-:Y:S01]  /*c330*/  @!P1 SYNCS.ARRIVE.TRANS64.RED.A1T0 RZ, [R54+URZ], RZ ;  /* 0x000000ff36ff99a7 */ /* 0x0001e2000810043f */
[-CC-:B------:R-:W-:Y:S01]  /*c340*/  FFMA.FTZ R30, R160, R5.reuse, -R31.reuse ;  /* 0x00000005a01e7223 */ /* 0x180fe2000001081f */
[-CC-:B------:R-:W-:Y:S01]  /*c350*/  FFMA.FTZ R165, R58, R5.reuse, -R31.reuse ;  /* 0x000000053aa57223 */ /* 0x180fe2000001081f */
[----:B------:R-:W1:Y:S01]  /*c360*/  MUFU.EX2 R7, R4 ;  /* 0x0000000400077308 */ /* 0x000e620000000800 */
[-CC-:B------:R-:W-:Y:S01]  /*c370*/  FFMA.FTZ R177, R34, R5.reuse, -R31.reuse ;  /* 0x0000000522b17223 */ /* 0x180fe2000001081f */
[-CC-:B------:R-:W-:Y:S01]  /*c380*/  FFMA.FTZ R34, R158, R5.reuse, -R31.reuse ;  /* 0x000000059e227223 */ /* 0x180fe2000001081f */
[-CC-:B------:R-:W-:Y:S01]  /*c390*/  FFMA.FTZ R179, R38, R5.reuse, -R31.reuse ;  /* 0x0000000526b37223 */ /* 0x180fe2000001081f */
[-C--:B------:R-:W-:Y:S01]  /*c3a0*/  FFMA.FTZ R38, R166, R5.reuse, -R31 ;  /* 0x00000005a6267223 */ /* 0x080fe2000001081f */
[----:B0-----:R-:W-:Y:S01]  /*c3b0*/  FADD.FTZ R54, R170, R55 ;  /* 0x00000037aa367221 */ /* 0x001fe20000010000 */
[-CC-:B------:R-:W-:Y:S01]  /*c3c0*/  FFMA.FTZ R173, R42, R5.reuse, -R31.reuse ;  /* 0x000000052aad7223 */ /* 0x180fe2000001081f */
[-CC-:B------:R-:W-:Y:S01]  /*c3d0*/  FFMA.FTZ R175, R46, R5.reuse, -R31.reuse ;  /* 0x000000052eaf7223 */ /* 0x180fe2000001081f */
[----:B------:R-:W0:Y:S01]  /*c3e0*/  MUFU.EX2 R181, R181 ;  /* 0x000000b500b57308 */ /* 0x000e220000000800 */
[----:B------:R-:W-:Y:S01]  /*c3f0*/  FADD.FTZ R55, R41, R54 ;  /* 0x0000003629377221 */ /* 0x000fe20000010000 */
[-CC-:B------:R-:W-:Y:S01]  /*c400*/  FFMA.FTZ R169, R50, R5.reuse, -R31.reuse ;  /* 0x0000000532a97223 */ /* 0x180fe2000001081f */
[-CC-:B------:R-:W-:Y:S01]  /*c410*/  FFMA.FTZ R42, R168, R5.reuse, -R31.reuse ;  /* 0x00000005a82a7223 */ /* 0x180fe2000001081f */
[-C--:B------:R-:W-:Y:S01]  /*c420*/  FFMA.FTZ R26, R26, R5.reuse, -R31 ;  /* 0x000000051a1a7223 */ /* 0x080fe2000001081f */
[----:B------:R-:W-:Y:S01]  /*c430*/  FADD.FTZ R58, R40, R55 ;  /* 0x00000037283a7221 */ /* 0x000fe20000010000 */
[-CC-:B------:R-:W-:Y:S01]  /*c440*/  FFMA.FTZ R46, R174, R5.reuse, -R31.reuse ;  /* 0x00000005ae2e7223 */ /* 0x180fe2000001081f */
[--C-:B------:R-:W-:Y:S01]  /*c450*/  FFMA.FTZ R50, R184, R5, -R31.reuse ;  /* 0x00000005b8327223 */ /* 0x100fe2000001081f */
[----:B------:R-:W2:Y:S01]  /*c460*/  MUFU.EX2 R183, R183 ;  /* 0x000000b700b77308 */ /* 0x000ea20000000800 */
[----:B------:R-:W-:Y:S01]  /*c470*/  FADD.FTZ R58, R29, R58 ;  /* 0x0000003a1d3a7221 */ /* 0x000fe20000010000 */
[----:B-1----:R-:W-:Y:S01]  /*c480*/  FFMA.FTZ R4, R7, R3, R64 ;  /* 0x0000000307047223 */ /* 0x002fe20000010040 */
[-CC-:B------:R-:W-:Y:S01]  /*c490*/  FFMA.FTZ R164, R164, R5.reuse, -R31.reuse ;  /* 0x00000005a4a47223 */ /* 0x180fe2000001081f */
[-CC-:B------:R-:W-:Y:S01]  /*c4a0*/  FFMA.FTZ R62, R62, R5.reuse, -R31.reuse ;  /* 0x000000053e3e7223 */ /* 0x180fe2000001081f */
[----:B------:R-:W-:Y:S01]  /*c4b0*/  FADD.FTZ R55, R25, R58 ;  /* 0x0000003a19377221 */ /* 0x000fe20000010000 */
[-CC-:B------:R-:W-:Y:S01]  /*c4c0*/  FFMA.FTZ R156, R156, R5.reuse, -R31.reuse ;  /* 0x000000059c9c7223 */ /* 0x180fe2000001081f */
[-C--:B------:R-:W-:Y:S01]  /*c4d0*/  FFMA.FTZ R154, R154, R5.reuse, -R31 ;  /* 0x000000059a9a7223 */ /* 0x080fe2000001081f */
[----:B------:R-:W1:Y:S01]  /*c4e0*/  MUFU.EX2 R30, R30 ;  /* 0x0000001e001e7308 */ /* 0x000e620000000800 */
[----:B------:R-:W-:Y:S01]  /*c4f0*/  FADD.FTZ R58, R14, R55 ;  /* 0x000000370e3a7221 */ /* 0x000fe20000010000 */
[----:B0-----:R-:W-:Y:S01]  /*c500*/  FADD.FTZ R4, R181, R4 ;  /* 0x00000004b5047221 */ /* 0x001fe20000010000 */
[-CC-:B------:R-:W-:Y:S01]  /*c510*/  FFMA.FTZ R152, R152, R5.reuse, -R31.reuse ;  /* 0x0000000598987223 */ /* 0x180fe2000001081f */
[-CC-:B------:R-:W-:Y:S01]  /*c520*/  FFMA.FTZ R70, R70, R5.reuse, -R31.reuse ;  /* 0x0000000546467223 */ /* 0x180fe2000001081f */
[----:B------:R-:W-:Y:S01]  /*c530*/  FADD.FTZ R55, R43, R58 ;  /* 0x0000003a2b377221 */ /* 0x000fe20000010000 */
[-CC-:B------:R-:W-:Y:S01]  /*c540*/  FFMA.FTZ R54, R48, R5.reuse, -R31.reuse ;  /* 0x0000000530367223 */ /* 0x180fe2000001081f */
        /* <DEDUP_REMOVED lines=10> */
[----:B------:R-:W-:Y:S01]  /*c5f0*/  FFMA.FTZ R31, R56, R5, -R31 ;  /* 0x00000005381f7223 */ /* 0x000fe2000001081f */
[----:B------:R-:W-:Y:S01]  /*c600*/  FADD.FTZ R56, R24, R55 ;  /* 0x0000003718387221 */ /* 0x000fe20000010000 */
[----:B-1----:R-:W-:Y:S01]  /*c610*/  FADD.FTZ R4, R30, R3 ;  /* 0x000000031e047221 */ /* 0x002fe20000010000 */
[----:B------:R-:W-:Y:S01]  /*c620*/  F2FP.F16.F32.PACK_AB R166, R14, R25 ;  /* 0x000000190ea6723e */ /* 0x000fe200000000ff */
[-C--:B------:R-:W-:Y:S01]  /*c630*/  FMUL.FTZ R90, R90, R7.reuse ;  /* 0x000000075a5a7220 */ /* 0x080fe20000410000 */
[----:B------:R-:W-:Y:S01]  /*c640*/  FADD.FTZ R15, R45, R56 ;  /* 0x000000382d0f7221 */ /* 0x000fe20000010000 */
[----:B------:R-:W-:Y:S01]  /*c650*/  ISETP.GT.AND P2, PT, R6, UR39, PT ;  /* 0x0000002706007c0c */ /* 0x000fe2000bf44270 */
[----:B------:R-:W1:Y:S01]  /*c660*/  MUFU.EX2 R179, R179 ;  /* 0x000000b300b37308 */ /* 0x000e620000000800 */
[----:B0-----:R-:W-:Y:S01]  /*c670*/  FADD.FTZ R3, R177, R4 ;  /* 0x00000004b1037221 */ /* 0x001fe20000010000 */
[----:B------:R-:W-:Y:S01]  /*c680*/  FADD.FTZ R56, R20, R15 ;  /* 0x0000000f14387221 */ /* 0x000fe20000010000 */
[-C--:B------:R-:W-:Y:S01]  /*c690*/  FMUL.FTZ R91, R91, R7.reuse ;  /* 0x000000075b5b7220 */ /* 0x080fe20000410000 */
[-C--:B------:R-:W-:Y:S01]  /*c6a0*/  FMUL.FTZ R94, R94, R7.reuse ;  /* 0x000000075e5e7220 */ /* 0x080fe20000410000 */
[-C--:B------:R-:W-:Y:S01]  /*c6b0*/  FMUL.FTZ R95, R95, R7.reuse ;  /* 0x000000075f5f7220 */ /* 0x080fe20000410000 */
[----:B------:R-:W-:Y:S01]  /*c6c0*/  FADD.FTZ R15, R47, R56 ;  /* 0x000000382f0f7221 */ /* 0x000fe20000010000 */
[-C--:B------:R-:W-:Y:S01]  /*c6d0*/  FMUL.FTZ R98, R98, R7.reuse ;  /* 0x0000000762627220 */ /* 0x080fe20000410000 */
[----:B------:R-:W0:Y:S01]  /*c6e0*/  MUFU.EX2 R38, R38 ;  /* 0x0000002600267308 */ /* 0x000e220000000800 */
[----:B--2---:R-:W-:Y:S01]  /*c6f0*/  FADD.FTZ R4, R34, R3 ;  /* 0x0000000322047221 */ /* 0x004fe20000010000 */
[----:B------:R-:W-:Y:S01]  /*c700*/  FADD.FTZ R56, R60, R15 ;  /* 0x0000000f3c387221 */ /* 0x000fe20000010000 */
[-C--:B------:R-:W-:Y:S01]  /*c710*/  FMUL.FTZ R99, R99, R7.reuse ;  /* 0x0000000763637220 */ /* 0x080fe20000410000 */
[-C--:B------:R-:W-:Y:S01]  /*c720*/  FMUL.FTZ R102, R102, R7.reuse ;  /* 0x0000000766667220 */ /* 0x080fe20000410000 */
[-C--:B------:R-:W-:Y:S01]  /*c730*/  FMUL.FTZ R103, R103, R7.reuse ;  /* 0x0000000767677220 */ /* 0x080fe20000410000 */
[----:B------:R-:W-:Y:S01]  /*c740*/  FADD.FTZ R15, R49, R56 ;  /* 0x00000038310f7221 */ /* 0x000fe20000010000 */
[-C--:B------:R-:W-:Y:S01]  /*c750*/  FMUL.FTZ R106, R106, R7.reuse ;  /* 0x000000076a6a7220 */ /* 0x080fe20000410000 */
[----:B------:R-:W2:Y:S01]  /*c760*/  MUFU.EX2 R173, R173 ;  /* 0x000000ad00ad7308 */ /* 0x000ea20000000800 */
        /* <DEDUP_REMOVED lines=24> */
[----:B-1----:R-:W-:Y:S01]  /*c8f0*/  FADD.FTZ R4, R42, R3 ;  /* 0x000000032a047221 */ /* 0x002fe20000010000 */
[-C--:B------:R-:W-:Y:S01]  /*c900*/  FMUL.FTZ R143, R143, R7.reuse ;  /* 0x000000078f8f7220 */ /* 0x080fe20000410000 */
[-C--:B------:R-:W-:Y:S01]  /*c910*/  FMUL.FTZ R146, R146, R7.reuse ;  /* 0x0000000792927220 */ /* 0x080fe20000410000 */
[-C--:B------:R-:W-:Y:S01]  /*c920*/  FMUL.FTZ R147, R147, R7.reuse ;  /* 0x0000000793937220 */ /* 0x080fe20000410000 */
[-C--:B------:R-:W-:Y:S01]  /*c930*/  FMUL.FTZ R150, R150, R7.reuse ;  /* 0x0000000796967220 */ /* 0x080fe20000410000 */
[----:B------:R-:W-:Y:S01]  /*c940*/  FMUL.FTZ R151, R151, R7 ;  /* 0x0000000797977220 */ /* 0x000fe20000410000 */
[----:B------:R-:W-:Y:S01]  /*c950*/  F2FP.F16.F32.PACK_AB R174, R66, R37 ;  /* 0x0000002542ae723e */ /* 0x000fe200000000ff */
[----:B------:R-:W1:Y:S01]  /*c960*/  MUFU.EX2 R169, R169 ;  /* 0x000000a900a97308 */ /* 0x000e620000000800 */
[----:B0-----:R-:W-:Y:S01]  /*c970*/  FADD.FTZ R3, R175, R4 ;  /* 0x00000004af037221 */ /* 0x001fe20000010000 */
[----:B------:R-:W-:Y:S01]  /*c980*/  F2FP.F16.F32.PACK_AB R168, R44, R39 ;  /* 0x000000272ca8723e */ /* 0x000fe200000000ff */
[----:B------:R-:W-:Y:S01]  /*c990*/  FMUL.FTZ R120, R120, R28 ;  /* 0x0000001c78787220 */ /* 0x000fe20000410000 */
[----:B------:R-:W-:Y:S01]  /*c9a0*/  F2FP.F16.F32.PACK_AB R170, R41, R170 ;  /* 0x000000aa29aa723e */ /* 0x000fe200000000ff */
[-C--:B------:R-:W-:Y:S01]  /*c9b0*/  FMUL.FTZ R121, R121, R28.reuse ;  /* 0x0000001c79797220 */ /* 0x080fe20000410000 */
[----:B------:R-:W-:Y:S01]  /*c9c0*/  F2FP.F16.F32.PACK_AB R160, R24, R43 ;  /* 0x0000002b18a0723e */ /* 0x000fe200000000ff */
[-C--:B------:R-:W-:Y:S01]  /*c9d0*/  FMUL.FTZ R124, R124, R28.reuse ;  /* 0x0000001c7c7c7220 */ /* 0x080fe20000410000 */
[----:B------:R0:W-:Y:S01]  /*c9e0*/  MUFU.EX2 R48, R164 ;  /* 0x000000a400307308 */ /* 0x0001e20000000800 */
[----:B--2---:R-:W-:Y:S01]  /*c9f0*/  FADD.FTZ R4, R26, R3 ;  /* 0x000000031a047221 */ /* 0x004fe20000010000 */
[----:B------:R-:W-:Y:S01]  /*ca00*/  F2FP.F16.F32.PACK_AB R162, R20, R45 ;  /* 0x0000002d14a2723e */ /* 0x000fe200000000ff */
[-C--:B------:R-:W-:Y:S01]  /*ca10*/  FMUL.FTZ R125, R125, R28.reuse ;  /* 0x0000001c7d7d7220 */ /* 0x080fe20000410000 */
[----:B------:R-:W-:Y:S01]  /*ca20*/  F2FP.F16.F32.PACK_AB R158, R12, R49 ;  /* 0x000000310c9e723e */ /* 0x000fe200000000ff */
[-C--:B------:R-:W-:Y:S01]  /*ca30*/  FMUL.FTZ R128, R128, R28.reuse ;  /* 0x0000001c80807220 */ /* 0x080fe20000410000 */
[-C--:B------:R-:W-:Y:S01]  /*ca40*/  FMUL.FTZ R129, R129, R28.reuse ;  /* 0x0000001c81817220 */ /* 0x080fe20000410000 */
[----:B------:R-:W-:Y:S01]  /*ca50*/  FMUL.FTZ R132, R132, R28 ;  /* 0x0000001c84847220 */ /* 0x000fe20000410000 */
[----:B------:R-:W2:Y:S01]  /*ca60*/  MUFU.EX2 R46, R46 ;  /* 0x0000002e002e7308 */ /* 0x000ea20000000800 */
[----:B0-----:R-:W-:Y:S01]  /*ca70*/  F2FP.F16.F32.PACK_AB R164, R29, R40 ;  /* 0x000000281da4723e */ /* 0x001fe200000000ff */
[----:B------:R-:W-:Y:S01]  /*ca80*/  FADD.FTZ R40, R12, R15 ;  /* 0x0000000f0c287221 */ /* 0x000fe20000010000 */
[----:B-1----:R-:W-:Y:S01]  /*ca90*/  FADD.FTZ R3, R169, R4 ;  /* 0x00000004a9037221 */ /* 0x002fe20000010000 */
[-C--:B------:R-:W-:Y:S01]  /*caa0*/  FMUL.FTZ R133, R133, R28.reuse ;  /* 0x0000001c85857220 */ /* 0x080fe20000410000 */
[-C--:B------:R-:W-:Y:S01]  /*cab0*/  FMUL.FTZ R136, R136, R28.reuse ;  /* 0x0000001c88887220 */ /* 0x080fe20000410000 */
[----:B------:R-:W-:Y:S01]  /*cac0*/  FADD.FTZ R15, R51, R40 ;  /* 0x00000028330f7221 */ /* 0x000fe20000010000 */
[-C--:B------:R-:W-:Y:S01]  /*cad0*/  FMUL.FTZ R137, R137, R28.reuse ;  /* 0x0000001c89897220 */ /* 0x080fe20000410000 */
[----:B------:R-:W0:Y:S01]  /*cae0*/  MUFU.EX2 R171, R171 ;  /* 0x000000ab00ab7308 */ /* 0x000e220000000800 */
[-C--:B------:R-:W-:Y:S01]  /*caf0*/  FMUL.FTZ R140, R140, R28.reuse ;  /* 0x0000001c8c8c7220 */ /* 0x080fe20000410000 */
[----:B------:R-:W-:Y:S01]  /*cb00*/  FADD.FTZ R14, R32, R15 ;  /* 0x0000000f200e7221 */ /* 0x000fe20000010000 */
[-C--:B------:R-:W-:Y:S01]  /*cb10*/  FMUL.FTZ R141, R141, R28.reuse ;  /* 0x0000001c8d8d7220 */ /* 0x080fe20000410000 */
[-C--:B------:R-:W-:Y:S01]  /*cb20*/  FMUL.FTZ R144, R144, R28.reuse ;  /* 0x0000001c90907220 */ /* 0x080fe20000410000 */
[-C--:B------:R-:W-:Y:S01]  /*cb30*/  FMUL.FTZ R145, R145, R28.reuse ;  /* 0x0000001c91917220 */ /* 0x080fe20000410000 */
[----:B------:R-:W-:Y:S01]  /*cb40*/  FADD.FTZ R15, R53, R14 ;  /* 0x0000000e350f7221 */ /* 0x000fe20000010000 */
[-C--:B------:R-:W-:Y:S01]  /*cb50*/  FMUL.FTZ R148, R148, R28.reuse ;  /* 0x0000001c94947220 */ /* 0x080fe20000410000 */
[----:B------:R-:W1:Y:S01]  /*cb60*/  MUFU.EX2 R50, R50 ;  /* 0x0000003200327308 */ /* 0x000e620000000800 */
[----:B------:R-:W-:Y:S01]  /*cb70*/  FMUL.FTZ R149, R149, R28 ;  /* 0x0000001c95957220 */ /* 0x000fe20000410000 */
[----:B------:R-:W-:Y:S01]  /*cb80*/  FADD.FTZ R4, R10, R15 ;  /* 0x0000000f0a047221 */ /* 0x000fe20000010000 */
[----:B------:R-:W-:Y:S01]  /*cb90*/  F2FP.F16.F32.PACK_AB R181, R181, R64 ;  /* 0x00000040b5b5723e */ /* 0x000fe200000000ff */
[----:B------:R-:W-:Y:S01]  /*cba0*/  VIADD R6, R6, 0xffffffff ;  /* 0xffffffff06067836 */ /* 0x000fe20000000000 */
[----:B------:R-:W-:Y:S01]  /*cbb0*/  F2FP.F16.F32.PACK_AB R183, R30, R183 ;  /* 0x000000b71eb7723e */ /* 0x000fe200000000ff */
[----:B------:R-:W-:Y:S01]  /*cbc0*/  IMAD.MOV.U32 R7, RZ, RZ, R8 ;  /* 0x000000ffff077224 */ /* 0x000fe200078e0008 */
[----:B------:R-:W-:Y:S01]  /*cbd0*/  F2FP.F16.F32.PACK_AB R177, R34, R177 ;  /* 0x000000b122b1723e */ /* 0x000fe200000000ff */
[----:B------:R-:W3:Y:S01]  /*cbe0*/  MUFU.EX2 R165, R165 ;  /* 0x000000a500a57308 */ /* 0x000ee20000000800 */
[----:B------:R-:W-:-:S02]  /*cbf0*/  F2FP.F16.F32.PACK_AB R179, R38, R179 ;  /* 0x000000b326b3723e */ /* 0x000fc400000000ff */
[----:B------:R-:W-:Y:S02]  /*cc00*/  F2FP.F16.F32.PACK_AB R173, R42, R173 ;  /* 0x000000ad2aad723e */ /* 0x000fe400000000ff */
[----:B------:R-:W-:Y:S02]  /*cc10*/  F2FP.F16.F32.PACK_AB R175, R26, R175 ;  /* 0x000000af1aaf723e */ /* 0x000fe400000000ff */
[----:B--2---:R-:W-:Y:S01]  /*cc20*/  F2FP.F16.F32.PACK_AB R169, R46, R169 ;  /* 0x000000a92ea9723e */ /* 0x004fe200000000ff */
[----:B------:R2:W-:Y:S08]  /*cc30*/  MUFU.EX2 R58, R154 ;  /* 0x0000009a003a7308 */ /* 0x0005f00000000800 */
[----:B------:R-:W4:Y:S01]  /*cc40*/  MUFU.EX2 R62, R62 ;  /* 0x0000003e003e7308 */ /* 0x000f220000000800 */
[----:B--2---:R-:W-:Y:S01]  /*cc50*/  F2FP.F16.F32.PACK_AB R154, R10, R53 ;  /* 0x000000350a9a723e */ /* 0x004fe200000000ff */
[----:B------:R-:W-:-:S04]  /*cc60*/  FADD.FTZ R10, R46, R3 ;  /* 0x000000032e0a7221 */ /* 0x000fc80000010000 */
[----:B0-----:R-:W-:Y:S01]  /*cc70*/  FADD.FTZ R3, R171, R10 ;  /* 0x0000000aab037221 */ /* 0x001fe20000010000 */
[C---:B-1----:R-:W-:Y:S01]  /*cc80*/  F2FP.F16.F32.PACK_AB R171, R50.reuse, R171 ;  /* 0x000000ab32ab723e */ /* 0x042fe200000000ff */
[----:B------:R0:W1:Y:S02]  /*cc90*/  MUFU.EX2 R167, R156 ;  /* 0x0000009c00a77308 */ /* 0x0000640000000800 */
[----:B------:R-:W-:-:S04]  /*cca0*/  FADD.FTZ R10, R50, R3 ;  /* 0x00000003320a7221 */ /* 0x000fc80000010000 */
[----:B---3--:R-:W-:Y:S01]  /*ccb0*/  FADD.FTZ R3, R165, R10 ;  /* 0x0000000aa5037221 */ /* 0x008fe20000010000 */
[----:B------:R-:W-:Y:S01]  /*ccc0*/  F2FP.F16.F32.PACK_AB R165, R48, R165 ;  /* 0x000000a530a5723e */ /* 0x000fe200000000ff */
[----:B------:R2:W3:Y:S01]  /*ccd0*/  MUFU.EX2 R161, R152 ;  /* 0x0000009800a17308 */ /* 0x0004e20000000800 */
[----:B0-----:R-:W-:Y:S01]  /*cce0*/  F2FP.F16.F32.PACK_AB R156, R60, R47 ;  /* 0x0000002f3c9c723e */ /* 0x001fe200000000ff */
[----:B------:R-:W-:Y:S01]  /*ccf0*/  FADD.FTZ R3, R48, R3 ;  /* 0x0000000330037221 */ /* 0x000fe20000010000 */
[----:B------:R-:W-:-:S03]  /*cd00*/  IMAD.MOV.U32 R10, RZ, RZ, R0 ;  /* 0x000000ffff0a7224 */ /* 0x000fc600078e0000 */
[----:B----4-:R-:W-:Y:S02]  /*cd10*/  FADD.FTZ R3, R62, R3 ;  /* 0x000000033e037221 */ /* 0x010fe40000010000 */
[----:B------:R-:W0:Y:S01]  /*cd20*/  MUFU.EX2 R70, R70 ;  /* 0x0000004600467308 */ /* 0x000e220000000800 */
[----:B--2---:R-:W-:Y:S01]  /*cd30*/  F2FP.F16.F32.PACK_AB R152, R32, R51 ;  /* 0x000000332098723e */ /* 0x004fe200000000ff */
[C---:B-1----:R-:W-:Y:S01]  /*cd40*/  FADD.FTZ R3, R167.reuse, R3 ;  /* 0x00000003a7037221 */ /* 0x042fe20000010000 */
[----:B------:R-:W-:-:S03]  /*cd50*/  F2FP.F16.F32.PACK_AB R167, R167, R62 ;  /* 0x0000003ea7a7723e */ /* 0x000fc600000000ff */
[----:B------:R-:W-:Y:S02]  /*cd60*/  FADD.FTZ R3, R58, R3 ;  /* 0x000000033a037221 */ /* 0x000fe40000010000 */
[----:B------:R-:W1:Y:S02]  /*cd70*/  MUFU.EX2 R54, R54 ;  /* 0x0000003600367308 */ /* 0x000e640000000800 */
[C---:B---3--:R-:W-:Y:S01]  /*cd80*/  FADD.FTZ R3, R161.reuse, R3 ;  /* 0x00000003a1037221 */ /* 0x048fe20000010000 */
[----:B------:R-:W-:-:S05]  /*cd90*/  F2FP.F16.F32.PACK_AB R161, R161, R58 ;  /* 0x0000003aa1a1723e */ /* 0x000fca00000000ff */
        /* <DEDUP_REMOVED lines=23> */
[----:B------:R-:W-:Y:S06]  /*cf10*/  @P2 BRA `(.L_x_6654) ;  /* 0xffffffd000082947 */ /* 0x000fec000383ffff */
.L_x_6637:
[----:B------:R-:W-:Y:S06]  /*cf20*/  BAR.ARV 0x8, 0x120 ;  /* 0x0204800000007b1d */ /* 0x000fec0000002000 */
[----:B------:R-:W-:Y:S05]  /*cf30*/  @!P0 BRA `(.L_x_6655) ;  /* 0x0000000000048947 */ /* 0x000fea0003800000 */
[----:B------:R-:W-:Y:S01]  /*cf40*/  BPT.TRAP 0x1 ;  /* 0x000000040000795c */ /* 0x000fe20000300000 */
.L_x_6655:
[----:B------:R-:W-:Y:S01]  /*cf50*/  ULEA UR5, UR42, UR41, 0x3 ;  /* 0x000000292a057291 */ /* 0x000fe2000f8e183f */
[----:B------:R-:W-:-:S05]  /*cf60*/  IMAD.U32 R2, RZ, RZ, UR43 ;  /* 0x0000002bff027e24 */ /* 0x000fca000f8e00ff */
[----:B------:R-:W-:-:S04]  /*cf70*/  SHF.L.U32 R2, R2, 0x1f, RZ ;  /* 0x0000001f02027819 */ /* 0x000fc800000006ff */
[----:B------:R0:W1:Y:S01]  /*cf80*/  SYNCS.PHASECHK.TRANS64.TRYWAIT P2, [UR5+0x28850], R2 ;  /* 0x02885002ff0075a7 */ /* 0x0000620008040145 */
[----:B------:R-:W-:Y:S05]  /*cf90*/  @!P0 BRA `(.L_x_6656) ;  /* 0x0000000000048947 */ /* 0x000fea0003800000 */
[----:B------:R-:W-:Y:S01]  /*cfa0*/  BPT.TRAP 0x1 ;  /* 0x000000040000795c */ /* 0x000fe20000300000 */
.L_x_6656:
[----:B-1----:R-:W-:Y:S05]  /*cfb0*/  @P2 BRA `(.L_x_6657) ;  /* 0x0000000000082947 */ /* 0x002fea0003800000 */
[----:B------:R-:W1:Y:S02]  /*cfc0*/  SYNCS.PHASECHK.TRANS64.TRYWAIT P0, [UR5+0x28850], R2 ;  /* 0x02885002ff0075a7 */ /* 0x000e640008000145 */
[----:B-1----:R-:W-:Y:S05]  /*cfd0*/  @!P0 BRA `(.L_x_6658) ;  /* 0x0000007c00348947 */ /* 0x002fea0003800000 */
.L_x_6657:
[----:B------:R-:W-:Y:S01]  /*cfe0*/  UIADD3 UR41, UR41, 0x400, URZ ;  /* 0x0000040029297890 */ /* 0x000fe2000fffe03f */
[----:B------:R-:W-:Y:S01]  /*cff0*/  WARPGROUP.ARRIVE ;  /* 0x00000000000079c5 */ /* 0x000fe20000000000 */
[----:B------:R-:W-:Y:S01]  /*d000*/  UMOV UR7, 0x40000040 ;  /* 0x4000004000077882 */ /* 0x000fe20000000000 */
[----:B-1----:R-:W1:Y:S01]  /*d010*/  SHFL.BFLY PT, R7, R4, 0x2, 0x1f ;  /* 0x0c401f0004077f89 */ /* 0x002e6200000e0000 */
[----:B------:R-:W-:Y:S01]  /*d020*/  USHF.R.U32.HI UR41, URZ, 0x4, UR41 ;  /* 0x000000043f297899 */ /* 0x000fe20008011629 */
[----:B------:R-:W-:Y:S01]  /*d030*/  IMAD.U32 R15, RZ, RZ, UR5 ;  /* 0x00000005ff0f7e24 */ /* 0x000fe2000f8e00ff */
[----:B------:R-:W-:Y:S01]  /*d040*/  UIADD3 UR44, UR44, 0x1, URZ ;  /* 0x000000012c2c7890 */ /* 0x000fe2000fffe03f */
[----:B0-----:R-:W0:Y:S01]  /*d050*/  SHFL.BFLY PT, R2, R3, 0x2, 0x1f ;  /* 0x0c401f0003027f89 */ /* 0x001e2200000e0000 */
        /* <DEDUP_REMOVED lines=9> */
[----:B-1----:R-:W-:Y:S01]  /*d0f0*/  FADD.FTZ R7, R7, R4 ;  /* 0x0000000407077221 */ /* 0x002fe20000010000 */
[----:B------:R-:W-:Y:S01]  /*d100*/  UMOV UR7, 0x40000040 ;  /* 0x4000004000077882 */ /* 0x000fe20000000000 */
[----:B------:R-:W-:Y:S02]  /*d110*/  IMAD.MOV.U32 R4, RZ, RZ, RZ ;  /* 0x000000ffff047224 */ /* 0x000fe400078e00ff */
[----:B0-----:R-:W-:Y:S01]  /*d120*/  FADD.FTZ R6, R2, R3 ;  /* 0x0000000302067221 */ /* 0x001fe20000010000 */
[----:B------:R-:W-:Y:S01]  /*d130*/  IMAD.MOV.U32 R3, RZ, RZ, -0x800000 ;  /* 0xff800000ff037424 */ /* 0x000fe200078e00ff */
[----:B------:R-:W0:Y:S01]  /*d140*/  SHFL.BFLY PT, R2, R7, 0x1, 0x1f ;  /* 0x0c201f0007027f89 */ /* 0x000e2200000e0000 */
[----:B------:R-:W-:-:S03]  /*d150*/  USEL UR42, UR42, URZ, UP0 ;  /* 0x0000003f2a2a7287 */ /* 0x000fc60008000000 */
[----:B------:R-:W1:Y:S01]  /*d160*/  SHFL.BFLY PT, R9, R6, 0x1, 0x1f ;  /* 0x0c201f0006097f89 */ /* 0x000e6200000e0000 */
[----:B0-----:R-:W-:Y:S01]  /*d170*/  FADD.FTZ R12, R7, R2 ;  /* 0x00000002070c7221 */ /* 0x001fe20000010000 */
[----:B------:R-:W-:Y:S02]  /*d180*/  IMAD.MOV.U32 R2, RZ, RZ, -0x800000 ;  /* 0xff800000ff027424 */ /* 0x000fe400078e00ff */
[----:B-1----:R-:W-:Y:S02]  /*d190*/  FADD.FTZ R13, R6, R9 ;  /* 0x00000009060d7221 */ /* 0x002fe40000010000 */
[----:B------:R-:W-:-:S03]  /*d1a0*/  FSETP.NE.FTZ.AND P0, PT, R12, RZ, PT ;  /* 0x000000ff0c00720b */ /* 0x000fc60003f15000 */
[----:B------:R-:W-:-:S10]  /*d1b0*/  FSETP.NE.FTZ.AND P2, PT, R13, RZ, PT ;  /* 0x000000ff0d00720b */ /* 0x000fd40003f55000 */
[C---:B------:R-:W-:Y:S01]  /*d1c0*/  @P0 FMUL.FTZ R7, R5.reuse, 0.69314718246459960938 ;  /* 0x3f31721805070820 */ /* 0x040fe20000410000 */
[----:B------:R-:W0:Y:S02]  /*d1d0*/  @P0 MUFU.LG2 R9, R12 ;  /* 0x0000000c00090308 */ /* 0x000e240000000c00 */
[----:B------:R-:W-:Y:S01]  /*d1e0*/  @P2 FMUL.FTZ R14, R5, 0.69314718246459960938 ;  /* 0x3f317218050e2820 */ /* 0x000fe20000410000 */
[----:B------:R-:W-:-:S05]  /*d1f0*/  @!P1 VIADD R5, R15, 0x28860 ;  /* 0x000288600f059836 */ /* 0x000fca0000000000 */
[----:B------:R-:W1:Y:S01]  /*d200*/  @P2 MUFU.LG2 R11, R13 ;  /* 0x0000000d000b2308 */ /* 0x000e620000000c00 */
[----:B------:R-:W-:-:S07]  /*d210*/  @!P1 PRMT R5, RZ, 0x654, R5 ;  /* 0x00000654ff059816 */ /* 0x000fce0000000005 */
        /* <DEDUP_REMOVED lines=109> */
.L_x_6588:
        /* <DEDUP_REMOVED lines=21> */
[----:B------:R-:W-:Y:S01]  /*da40*/  F2FP.F16.F32.PACK_AB R123, R127, R126 ;  /* 0x0000007e7f7b723e */ /* 0x000fe200000000ff */
[----:B------:R-:W-:Y:S01]  /*da50*/  UIMAD.WIDE UR8, UR38, 0x4, UR8 ;  /* 0x00000004260878a5 */ /* 0x000fe2000f8e0208 */
        /* <DEDUP_REMOVED lines=9> */
[----:B------:R-:W-:Y:S02]  /*daf0*/  MOV R20, R0 ;  /* 0x0000000000147202 */ /* 0x000fe40000000f00 */
[----:B0-----:R-:W-:Y:S02]  /*db00*/  MOV R21, R5 ;  /* 0x0000000500157202 */ /* 0x001fe40000000f00 */
[----:B------:R-:W-:Y:S02]  /*db10*/  F2FP.F16.F32.PACK_AB R146, R149, R148 ;  /* 0x000000949592723e */ /* 0x000fe400000000ff */
[----:B------:R-:W-:Y:S01]  /*db20*/  F2FP.F16.F32.PACK_AB R147, R151, R150 ;  /* 0x000000969793723e */ /* 0x000fe200000000ff */
[----:B------:R-:W-:-:S03]  /*db30*/  IMAD.WIDE R4, R192, 0x2, R20 ;  /* 0x00000002c0047825 */ /* 0x000fc600078e0214 */
[C---:B------:R-:W-:Y:S02]  /*db40*/  LOP3.LUT R9, R4.reuse, 0x380, RZ, 0xc0, !PT ;  /* 0x0000038004097812 */ /* 0x040fe400078ec0ff */
[C---:B------:R-:W-:Y:S02]  /*db50*/  IADD3 R17, P6, R4.reuse, 0x20, RZ ;  /* 0x0000002004117810 */ /* 0x040fe40007fde0ff */
[C---:B------:R-:W-:Y:S02]  /*db60*/  IADD3 R33, P5, R4.reuse, 0x40, RZ ;  /* 0x0000004004217810 */ /* 0x040fe40007fbe0ff */
[----:B------:R-:W-:Y:S01]  /*db70*/  SHF.R.U64 R9, R9, 0x3, RZ ;  /* 0x0000000309097819 */ /* 0x000fe200000012ff */
[--C-:B------:R-:W-:Y:S01]  /*db80*/  IMAD.X R29, RZ, RZ, R5.reuse, P6 ;  /* 0x000000ffff1d7224 */ /* 0x100fe200030e0605 */
[----:B------:R-:W-:Y:S01]  /*db90*/  IADD3 R37, P3, R4, 0x4000, RZ ;  /* 0x0000400004257810 */ /* 0x000fe20007f7e0ff */
[----:B------:R-:W-:Y:S01]  /*dba0*/  IMAD.X R27, RZ, RZ, R5, P5 ;  /* 0x000000ffff1b7224 */ /* 0x000fe200028e0605 */
[----:B------:R-:W-:-:S02]  /*dbb0*/  LOP3.LUT R10, R17, 0x380, RZ, 0xc0, !PT ;  /* 0x00000380110a7812 */ /* 0x000fc400078ec0ff */
[C---:B------:R-:W-:Y:S01]  /*dbc0*/  IADD3 R35, P4, R4.reuse, 0x60, RZ ;  /* 0x0000006004237810 */ /* 0x040fe20007f9e0ff */
[--C-:B------:R-:W-:Y:S01]  /*dbd0*/  IMAD.X R13, RZ, RZ, R5.reuse, P3 ;  /* 0x000000ffff0d7224 */ /* 0x100fe200018e0605 */
[C---:B------:R-:W-:Y:S02]  /*dbe0*/  IADD3 R39, P2, R4.reuse, 0x4020, RZ ;  /* 0x0000402004277810 */ /* 0x040fe40007f5e0ff */
[C---:B------:R-:W-:Y:S01]  /*dbf0*/  IADD3 R24, P1, R4.reuse, 0x4040, RZ ;  /* 0x0000404004187810 */ /* 0x040fe20007f3e0ff */
[--C-:B------:R-:W-:Y:S01]  /*dc00*/  IMAD.X R15, RZ, RZ, R5.reuse, P4 ;  /* 0x000000ffff0f7224 */ /* 0x100fe200020e0605 */
[----:B------:R-:W-:Y:S01]  /*dc10*/  BAR.SYNC.DEFER_BLOCKING 0x1, 0x100 ;  /* 0x0044000000007b1d */ /* 0x000fe20000010000 */
[----:B------:R-:W-:Y:S01]  /*dc20*/  IADD3 R41, P0, R4, 0x4060, RZ ;  /* 0x0000406004297810 */ /* 0x000fe20007f1e0ff */
[--C-:B------:R-:W-:Y:S01]  /*dc30*/  IMAD.X R11, RZ, RZ, R5.reuse, P2 ;  /* 0x000000ffff0b7224 */ /* 0x100fe200010e0605 */
[----:B------:R-:W-:Y:S01]  /*dc40*/  LOP3.LUT R4, R9, R4, RZ, 0x3c, !PT ;  /* 0x0000000409047212 */ /* 0x000fe200078e3cff */
[--C-:B------:R-:W-:Y:S01]  /*dc50*/  IMAD.X R9, RZ, RZ, R5.reuse, P1 ;  /* 0x000000ffff097224 */ /* 0x100fe200008e0605 */
[----:B------:R-:W-:Y:S01]  /*dc60*/  LOP3.LUT R12, R33, 0x380, RZ, 0xc0, !PT ;  /* 0x00000380210c7812 */ /* 0x000fe200078ec0ff */
[----:B------:R-:W-:Y:S01]  /*dc70*/  IMAD.X R25, RZ, RZ, R5, P0 ;  /* 0x000000ffff197224 */ /* 0x000fe200000e0605 */
[----:B------:R-:W-:-:S02]  /*dc80*/  LOP3.LUT R18, R37, 0x380, RZ, 0xc0, !PT ;  /* 0x0000038025127812 */ /* 0x000fc400078ec0ff */
[----:B------:R-:W-:Y:S02]  /*dc90*/  SHF.R.U64 R10, R10, 0x3, RZ ;  /* 0x000000030a0a7819 */ /* 0x000fe400000012ff */
[----:B------:R-:W-:Y:S02]  /*dca0*/  SHF.R.U64 R12, R12, 0x3, RZ ;  /* 0x000000030c0c7819 */ /* 0x000fe400000012ff */
[----:B------:R-:W-:Y:S02]  /*dcb0*/  MOV R30, R4 ;  /* 0x00000004001e7202 */ /* 0x000fe40000000f00 */
[----:B------:R-:W-:Y:S02]  /*dcc0*/  SHF.R.U64 R18, R18, 0x3, RZ ;  /* 0x0000000312127819 */ /* 0x000fe400000012ff */
[----:B------:R-:W-:Y:S02]  /*dcd0*/  F2FP.F16.F32.PACK_AB R4, R89, R8 ;  /* 0x000000085904723e */ /* 0x000fe400000000ff */
[----:B------:R-:W-:-:S02]  /*dce0*/  LOP3.LUT R28, R10, R17, RZ, 0x3c, !PT ;  /* 0x000000110a1c7212 */ /* 0x000fc400078e3cff */
[----:B------:R-:W-:Y:S02]  /*dcf0*/  LOP3.LUT R8, R39, 0x380, RZ, 0xc0, !PT ;  /* 0x0000038027087812 */ /* 0x000fe400078ec0ff */
[----:B------:R-:W-:Y:S02]  /*dd00*/  LOP3.LUT R17, R24, 0x380, RZ, 0xc0, !PT ;  /* 0x0000038018117812 */ /* 0x000fe400078ec0ff */
[----:B------:R-:W-:Y:S02]  /*dd10*/  LOP3.LUT R26, R12, R33, RZ, 0x3c, !PT ;  /* 0x000000210c1a7212 */ /* 0x000fe400078e3cff */
[----:B------:R-:W-:Y:S02]  /*dd20*/  LOP3.LUT R14, R35, 0x380, RZ, 0xc0, !PT ;  /* 0x00000380230e7812 */ /* 0x000fe400078ec0ff */
[----:B------:R-:W-:Y:S02]  /*dd30*/  LOP3.LUT R12, R18, R37, RZ, 0x3c, !PT ;  /* 0x00000025120c7212 */ /* 0x000fe400078e3cff */
[----:B------:R-:W-:-:S02]  /*dd40*/  LOP3.LUT R18, R41, 0x380, RZ, 0xc0, !PT ;  /* 0x0000038029127812 */ /* 0x000fc400078ec0ff */
[----:B------:R-:W-:Y:S02]  /*dd50*/  SHF.R.U64 R8, R8, 0x3, RZ ;  /* 0x0000000308087819 */ /* 0x000fe400000012ff */
[----:B------:R-:W-:Y:S02]  /*dd60*/  SHF.R.U64 R17, R17, 0x3, RZ ;  /* 0x0000000311117819 */ /* 0x000fe400000012ff */
[----:B------:R-:W-:Y:S02]  /*dd70*/  SHF.R.U64 R14, R14, 0x3, RZ ;  /* 0x000000030e0e7819 */ /* 0x000fe400000012ff */
[----:B------:R-:W-:Y:S02]  /*dd80*/  SHF.R.U64 R18, R18, 0x3, RZ ;  /* 0x0000000312127819 */ /* 0x000fe400000012ff */
[----:B------:R-:W-:Y:S02]  /*dd90*/  LOP3.LUT R10, R8, R39, RZ, 0x3c, !PT ;  /* 0x00000027080a7212 */ /* 0x000fe400078e3cff */
[----:B------:R-:W-:-:S02]  /*dda0*/  F2FP.F16.F32.PACK_AB R5, R91, R90 ;  /* 0x0000005a5b05723e */ /* 0x000fc400000000ff */
[----:B------:R-:W-:Y:S02]  /*ddb0*/  LOP3.LUT R8, R17, R24, RZ, 0x3c, !PT ;  /* 0x0000001811087212 */ /* 0x000fe400078e3cff */
[----:B------:R-:W-:Y:S01]  /*ddc0*/  LOP3.LUT R14, R14, R35, RZ, 0x3c, !PT ;  /* 0x000000230e0e7212 */ /* 0x000fe200078e3cff */
[----:B------:R0:W-:Y:S01]  /*ddd0*/  STSM.16.M88.4 [R30], R4 ;  /* 0x000000041e007844 */ /* 0x0001e20000000200 */
[----:B------:R-:W-:Y:S02]  /*dde0*/  MOV R29, R28 ;  /* 0x0000001c001d7202 */ /* 0x000fe40000000f00 */
[----:B------:R-:W-:Y:S02]  /*ddf0*/  LOP3.LUT R24, R18, R41, RZ, 0x3c, !PT ;  /* 0x0000002912187212 */ /* 0x000fe400078e3cff */
[----:B------:R-:W-:Y:S02]  /*de00*/  MOV R28, R26 ;  /* 0x0000001a001c7202 */ /* 0x000fe40000000f00 */
[----:B------:R-:W-:-:S02]  /*de10*/  MOV R26, R10 ;  /* 0x0000000a001a7202 */ /* 0x000fc40000000f00 */
[----:B------:R-:W-:Y:S02]  /*de20*/  MOV R18, R8 ;  /* 0x0000000800127202 */ /* 0x000fe40000000f00 */
[----:B------:R-:W-:Y:S02]  /*de30*/  F2FP.F16.F32.PACK_AB R8, R97, R96 ;  /* 0x000000606108723e */ /* 0x000fe400000000ff */
[----:B------:R-:W-:Y:S02]  /*de40*/  F2FP.F16.F32.PACK_AB R9, R99, R98 ;  /* 0x000000626309723e */ /* 0x000fe400000000ff */
[----:B------:R-:W-:Y:S02]  /*de50*/  F2FP.F16.F32.PACK_AB R10, R101, R100 ;  /* 0x00000064650a723e */ /* 0x000fe400000000ff */
[----:B------:R-:W-:Y:S02]  /*de60*/  F2FP.F16.F32.PACK_AB R11, R103, R102 ;  /* 0x00000066670b723e */ /* 0x000fe400000000ff */
[----:B------:R-:W-:-:S02]  /*de70*/  MOV R17, R14 ;  /* 0x0000000e00117202 */ /* 0x000fc40000000f00 */
[----:B------:R-:W-:Y:S01]  /*de80*/  MOV R27, R12 ;  /* 0x0000000c001b7202 */ /* 0x000fe20000000f00 */
[----:B------:R-:W-:Y:S01]  /*de90*/  STSM.16.M88.4 [R29], R8 ;  /* 0x000000081d007844 */ /* 0x000fe20000000200 */
[----:B0-----:R-:W-:Y:S02]  /*dea0*/  F2FP.F16.F32.PACK_AB R4, R105, R104 ;  /* 0x000000686904723e */ /* 0x001fe400000000ff */
        /* <DEDUP_REMOVED lines=8> */
[----:B------:R-:W-:Y:S02]  /*df30*/  MOV R24, R24 ;  /* 0x0000001800187202 */ /* 0x000fe40000000f00 */
[----:B------:R-:W-:Y:S01]  /*df40*/  PLOP3.LUT P0, PT, PT, PT, UP0, 0x80, 0x0 ;  /* 0x000000000000781c */ /* 0x000fe20003f0f008 */
[----:B------:R1:W-:Y:S04]  /*df50*/  STSM.16.M88.4 [R17], R12 ;  /* 0x0000000c11007844 */ /* 0x0003e80000000200 */
[----:B------:R2:W-:Y:S04]  /*df60*/  STSM.16.M88.4 [R27], R120 ;  /* 0x000000781b007844 */ /* 0x0005e80000000200 */
[----:B------:R2:W-:Y:S01]  /*df70*/  STSM.16.M88.4 [R26], R128 ;  /* 0x000000801a007844 */ /* 0x0005e20000000200 */
[----:B0-----:R-:W-:-:S02]  /*df80*/  IMAD.U32 R4, RZ, RZ, UR8 ;  /* 0x00000008ff047e24 */ /* 0x001fc4000f8e00ff */
[----:B------:R-:W-:Y:S01]  /*df90*/  IMAD.U32 R5, RZ, RZ, UR9 ;  /* 0x00000009ff057e24 */ /* 0x000fe2000f8e00ff */
[----:B------:R2:W-:Y:S01]  /*dfa0*/  STSM.16.M88.4 [R18], R136 ;  /* 0x0000008812007844 */ /* 0x0005e20000000200 */
[----:B------:R-:W-:-:S03]  /*dfb0*/  ULDC.64 UR8, c[0x0][0xbe0] ;  /* 0x0002f80000087ab9 */ /* 0x000fc60000000a00 */
[----:B------:R2:W-:Y:S01]  /*dfc0*/  STSM.16.M88.4 [R24], R144 ;  /* 0x0000009018007844 */ /* 0x0005e20000000200 */
[----:B------:R-:W-:Y:S06]  /*dfd0*/  BAR.SYNC.DEFER_BLOCKING 0x1, 0x100 ;  /* 0x0044000000007b1d */ /* 0x000fec0000010000 */
[----:B------:R-:W3:Y:S01]  /*dfe0*/  @P0 LDG.E R6, desc[UR48][R4.64] ;  /* 0x0000003004060981 */ /* 0x000ee2000c1e1900 */
[----:B------:R-:W-:Y:S01]  /*dff0*/  UISETP.NE.U32.AND UP1, UPT, UR8, URZ, UPT ;  /* 0x0000003f0800728c */ /* 0x000fe2000bf25070 */
[----:B-1----:R-:W0:Y:S01]  /*e000*/  LDC R17, c[0x0][0xa88] ;  /* 0x0002a200ff117b82 */ /* 0x002e220000000800 */
[----:B------:R-:W-:Y:S01]  /*e010*/  IMAD R7, R22, 0x40, R19 ;  /* 0x0000004016077824 */ /* 0x000fe200078e0213 */
[----:B------:R-:W-:Y:S01]  /*e020*/  UMOV UR4, URZ ;  /* 0x0000003f00047c82 */ /* 0x000fe20008000000 */
[----:B------:R-:W-:-:S02]  /*e030*/  UISETP.NE.AND.EX UP1, UPT, UR9, URZ, UPT, UP1 ;  /* 0x0000003f0900728c */ /* 0x000fc4000bf25310 */
[----:B------:R-:W-:-:S04]  /*e040*/  IMAD.WIDE R20, R7, 0x2, R20 ;  /* 0x0000000207147825 */ /* 0x000fc800078e0214 */
[----:B------:R-:W-:Y:S02]  /*e050*/  PLOP3.LUT P2, PT, PT, PT, UP1, 0x80, 0x0 ;  /* 0x000000000000781c */ /* 0x000fe40003f4f018 */
[----:B------:R-:W-:-:S03]  /*e060*/  IADD3 R29, P1, R20, 0x1000, RZ ;  /* 0x00001000141d7810 */ /* 0x000fc60007f3e0ff */
[----:B------:R-:W-:Y:S02]  /*e070*/  @UP1 ULDC.64 UR8, c[0x0][0xbe0] ;  /* 0x0002f80000081ab9 */ /* 0x000fe40000000a00 */
[----:B------:R-:W-:-:S06]  /*e080*/  @UP1 UIMAD.WIDE UR8, UR38, 0x4, UR8 ;  /* 0x00000004260818a5 */ /* 0x000fcc000f8e0208 */
[----:B------:R-:W-:Y:S01]  /*e090*/  IMAD.U32 R7, RZ, RZ, UR9 ;  /* 0x00000009ff077e24 */ /* 0x000fe2000f8e00ff */
[----:B---3--:R-:W-:Y:S01]  /*e0a0*/  @P0 R2UR UR4, R6 ;  /* 0x00000000060402ca */ /* 0x008fe200000e0000 */
[----:B------:R-:W-:-:S05]  /*e0b0*/  IMAD.U32 R6, RZ, RZ, UR8 ;  /* 0x00000008ff067e24 */ /* 0x000fca000f8e00ff */
[----:B0-----:R2:W5:Y:S01]  /*e0c0*/  @P2 LDG.E R17, desc[UR48][R6.64] ;  /* 0x0000003006112981 */ /* 0x001562000c1e1900 */
[----:B------:R-:W-:Y:S08]  /*e0d0*/  @P2 BRA `(.L_x_6661) ;  /* 0x0000000000102947 */ /* 0x000ff00003800000 */
[----:B------:R-:W-:Y:S05]  /*e0e0*/  @!P0 BRA `(.L_x_6661) ;  /* 0x00000000000c8947 */ /* 0x000fea0003800000 */
[----:B--2---:R-:W2:Y:S04]  /*e0f0*/  LDG.E R6, desc[UR48][R4.64] ;  /* 0x0000003004067981 */ /* 0x004ea8000c1e1900 */
[----:B-----5:R-:W2:Y:S02]  /*e100*/  LDG.E R17, desc[UR48][R4.64+0x4] ;  /* 0x0000043004117981 */ /* 0x020ea4000c1e1900 */
[----:B--2---:R-:W-:-:S07]  /*e110*/  IMAD.IADD R17, R17, 0x1, -R6 ;  /* 0x0000000111117824 */ /* 0x004fce00078e0a06 */
.L_x_6661:
[----:B------:R-:W-:Y:S01]  /*e120*/  USHF.R.S32.HI UR14, URZ, 0x1f, UR37 ;  /* 0x0000001f3f0e7899 */ /* 0x000fe20008011425 */
[----:B------:R-:W-:Y:S01]  /*e130*/  IMAD R8, R188, 0x80, R190 ;  /* 0x00000080bc087824 */ /* 0x000fe200078e02be */
[----:B------:R-:W-:Y:S01]  /*e140*/  ULDC.64 UR12, c[0x0][0xb70] ;  /* 0x0002dc00000c7ab9 */ /* 0x000fe20000000a00 */
[----:B------:R-:W-:Y:S01]  /*e150*/  USHF.R.S32.HI UR11, URZ, 0x1f, UR4 ;  /* 0x0000001f3f0b7899 */ /* 0x000fe20008011404 */
[C---:B------:R-:W-:Y:S01]  /*e160*/  IADD3 R13, P2, R20.reuse, 0x2000, RZ ;  /* 0x00002000140d7810 */ /* 0x040fe20007f5e0ff */
[----:B------:R-:W-:Y:S01]  /*e170*/  UIMAD UR7, UR14, UR12, URZ ;  /* 0x0000000c0e0772a4 */ /* 0x000fe2000f8e023f */
[----:B------:R-:W-:Y:S01]  /*e180*/  SHF.R.S32.HI R5, RZ, 0x1f, R8 ;  /* 0x0000001fff057819 */ /* 0x000fe20000011408 */
[----:B------:R-:W-:Y:S01]  /*e190*/  UMOV UR10, UR4 ;  /* 0x00000004000a7c82 */ /* 0x000fe20008000000 */
[----:B------:R-:W-:Y:S01]  /*e1a0*/  USEL UR15, UR38, URZ, !UP0 ;  /* 0x0000003f260f7287 */ /* 0x000fe2000c000000 */
[----:B--2---:R-:W-:Y:S01]  /*e1b0*/  IADD3 R7, P6, R20, 0x3000, RZ ;  /* 0x0000300014077810 */ /* 0x004fe20007fde0ff */
[----:B------:R-:W-:Y:S01]  /*e1c0*/  UIMAD.WIDE.U32 UR8, UR37, UR12, UR10 ;  /* 0x0000000c250872a5 */ /* 0x000fe2000f8e000a */
[----:B------:R-:W-:Y:S01]  /*e1d0*/  LOP3.LUT R12, R13, 0x380, RZ, 0xc0, !PT ;  /* 0x000003800d0c7812 */ /* 0x000fe200078ec0ff */
[----:B------:R-:W-:Y:S01]  /*e1e0*/  UIMAD UR10, UR37, UR13, UR7 ;  /* 0x0000000d250a72a4 */ /* 0x000fe2000f8e0207 */
[----:B------:R-:W-:Y:S01]  /*e1f0*/  LOP3.LUT R4, R7, 0x380, RZ, 0xc0, !PT ;  /* 0x0000038007047812 */ /* 0x000fe200078ec0ff */
[----:B------:R-:W-:Y:S01]  /*e200*/  USHF.R.S32.HI UR7, URZ, 0x1f, UR38 ;  /* 0x0000001f3f077899 */ /* 0x000fe20008011426 */
[----:B------:R-:W-:Y:S01]  /*e210*/  LOP3.LUT R28, R29, 0x380, RZ, 0xc0, !PT ;  /* 0x000003801d1c7812 */ /* 0x000fe200078ec0ff */
[----:B------:R-:W-:Y:S01]  /*e220*/  ULDC.64 UR12, c[0x0][0xb78] ;  /* 0x0002de00000c7ab9 */ /* 0x000fe20000000a00 */
[----:B------:R-:W-:Y:S01]  /*e230*/  UIADD3 UR9, UR9, UR10, URZ ;  /* 0x0000000a09097290 */ /* 0x000fe2000fffe03f */
[----:B------:R-:W-:Y:S01]  /*e240*/  SHF.R.U64 R12, R12, 0x3, RZ ;  /* 0x000000030c0c7819 */ /* 0x000fe200000012ff */
[----:B------:R-:W-:Y:S01]  /*e250*/  USEL UR16, UR7, URZ, !UP0 ;  /* 0x0000003f07107287 */ /* 0x000fe2000c000000 */
[----:B------:R-:W-:Y:S01]  /*e260*/  SHF.R.U64 R4, R4, 0x3, RZ ;  /* 0x0000000304047819 */ /* 0x000fe200000012ff */
[----:B------:R-:W-:Y:S01]  /*e270*/  UIMAD.WIDE.U32 UR8, UR15, UR12, UR8 ;  /* 0x0000000c0f0872a5 */ /* 0x000fe2000f8e0008 */
[----:B------:R-:W-:Y:S01]  /*e280*/  SHF.R.U64 R28, R28, 0x3, RZ ;  /* 0x000000031c1c7819 */ /* 0x000fe200000012ff */
[----:B------:R-:W-:Y:S01]  /*e290*/  UIMAD UR7, UR16, UR12, URZ ;  /* 0x0000000c100772a4 */ /* 0x000fe2000f8e023f */
[----:B------:R-:W-:Y:S01]  /*e2a0*/  LOP3.LUT R12, R12, R13, RZ, 0x3c, !PT ;  /* 0x0000000d0c0c7212 */ /* 0x000fe200078e3cff */
[----:B------:R-:W-:Y:S01]  /*e2b0*/  IMAD.X R13, RZ, RZ, R21, P2 ;  /* 0x000000ffff0d7224 */ /* 0x000fe200010e0615 */
[----:B------:R-:W-:Y:S01]  /*e2c0*/  IADD3 R37, P5, R20, 0x4000, RZ ;  /* 0x0000400014257810 */ /* 0x000fe20007fbe0ff */
[----:B------:R-:W-:Y:S01]  /*e2d0*/  UIMAD UR7, UR15, UR13, UR7 ;  /* 0x0000000d0f0772a4 */ /* 0x000fe2000f8e0207 */
[----:B------:R-:W-:-:S02]  /*e2e0*/  IADD3 R6, P0, R8, UR8, RZ ;  /* 0x0000000808067c10 */ /* 0x000fc4000ff1e0ff */
[----:B------:R-:W-:Y:S02]  /*e2f0*/  LOP3.LUT R4, R4, R7, RZ, 0x3c, !PT ;  /* 0x0000000704047212 */ /* 0x000fe400078e3cff */
[C---:B------:R-:W-:Y:S01]  /*e300*/  IADD3 R41, P4, R20.reuse, 0x5000, RZ ;  /* 0x0000500014297810 */ /* 0x040fe20007f9e0ff */
[----:B------:R-:W-:Y:S01]  /*e310*/  IMAD.U32 R10, RZ, RZ, UR7 ;  /* 0x00000007ff0a7e24 */ /* 0x000fe2000f8e00ff */
[----:B------:R-:W-:Y:S02]  /*e320*/  IADD3 R25, P3, R20, 0x6000, RZ ;  /* 0x0000600014197810 */ /* 0x000fe40007f7e0ff */
[----:B------:R-:W-:Y:S01]  /*e330*/  LOP3.LUT R28, R28, R29, RZ, 0x3c, !PT ;  /* 0x0000001d1c1c7212 */ /* 0x000fe200078e3cff */
[----:B------:R-:W-:Y:S01]  /*e340*/  IMAD.X R29, RZ, RZ, R21, P1 ;  /* 0x000000ffff1d7224 */ /* 0x000fe200008e0615 */
[----:B------:R-:W-:Y:S01]  /*e350*/  IADD3.X R5, R5, UR9, R10, P0, !PT ;  /* 0x0000000905057c10 */ /* 0x000fe200087fe40a */
[----:B------:R-:W-:Y:S01]  /*e360*/  ULDC.64 UR8, c[0x0][0xb40] ;  /* 0x0002d00000087ab9 */ /* 0x000fe20000000a00 */
[----:B------:R-:W-:-:S02]  /*e370*/  IADD3 R7, P2, R20, 0x7000, RZ ;  /* 0x0000700014077810 */ /* 0x000fc40007f5e0ff */
[C---:B------:R-:W-:Y:S02]  /*e380*/  LEA R46, P0, R6.reuse, UR8, 0x2 ;  /* 0x00000008062e7c11 */ /* 0x040fe4000f8010ff */
[----:B------:R-:W-:Y:S02]  /*e390*/  LOP3.LUT R36, R37, 0x380, RZ, 0xc0, !PT ;  /* 0x0000038025247812 */ /* 0x000fe400078ec0ff */
[----:B------:R-:W-:Y:S01]  /*e3a0*/  LEA.HI.X R47, R6, UR9, R5, 0x2, P0 ;  /* 0x00000009062f7c11 */ /* 0x000fe200080f1405 */
[C---:B------:R-:W-:Y:S01]  /*e3b0*/  VIADD R6, R8.reuse, 0x8 ;  /* 0x0000000808067836 */ /* 0x040fe20000000000 */
[----:B------:R-:W-:Y:S01]  /*e3c0*/  LOP3.LUT P0, RZ, R189, 0x3, RZ, 0xc0, !PT ;  /* 0x00000003bdff7812 */ /* 0x000fe2000780c0ff */
[----:B------:R-:W-:Y:S01]  /*e3d0*/  IMAD.X R5, RZ, RZ, R21, P6 ;  /* 0x000000ffff057224 */ /* 0x000fe200030e0615 */
[----:B------:R-:W-:Y:S01]  /*e3e0*/  LOP3.LUT R40, R41, 0x380, RZ, 0xc0, !PT ;  /* 0x0000038029287812 */ /* 0x000fe200078ec0ff */
[----:B------:R-:W-:Y:S01]  /*e3f0*/  ULDC.64 UR8, c[0x0][0xaa0] ;  /* 0x0002a80000087ab9 */ /* 0x000fe20000000a00 */
[----:B-----5:R-:W-:-:S02]  /*e400*/  ISETP.GE.OR P1, PT, R8, R17, P0 ;  /* 0x000000110800720c */ /* 0x020fc40000726670 */
[----:B------:R-:W-:Y:S02]  /*e410*/  LOP3.LUT R24, R25, 0x380, RZ, 0xc0, !PT ;  /* 0x0000038019187812 */ /* 0x000fe400078ec0ff */
[----:B------:R-:W-:Y:S02]  /*e420*/  LOP3.LUT R9, R20, 0x380, RZ, 0xc0, !PT ;  /* 0x0000038014097812 */ /* 0x000fe400078ec0ff */
[----:B------:R-:W-:Y:S02]  /*e430*/  ISETP.GE.OR P0, PT, R6, R17, P0 ;  /* 0x000000110600720c */ /* 0x000fe40000706670 */
[----:B------:R-:W-:Y:S02]  /*e440*/  LOP3.LUT R6, R7, 0x380, RZ, 0xc0, !PT ;  /* 0x0000038007067812 */ /* 0x000fe400078ec0ff */
[----:B------:R-:W-:Y:S02]  /*e450*/  SHF.R.U64 R36, R36, 0x3, RZ ;  /* 0x0000000324247819 */ /* 0x000fe400000012ff */
[----:B------:R-:W-:Y:S01]  /*e460*/  SHF.R.U64 R40, R40, 0x3, RZ ;  /* 0x0000000328287819 */ /* 0x000fe200000012ff */
[----:B------:R-:W-:Y:S01]  /*e470*/  UIMAD UR7, UR11, UR8, URZ ;  /* 0x000000080b0772a4 */ /* 0x000fe2000f8e023f */
[----:B------:R-:W-:Y:S01]  /*e480*/  SHF.R.U64 R24, R24, 0x3, RZ ;  /* 0x0000000318187819 */ /* 0x000fe200000012ff */
[----:B------:R0:W-:Y:S01]  /*e490*/  @!P1 STG.E desc[UR48][R46.64], R3 ;  /* 0x000000032e009986 */ /* 0x0001e2000c101930 */
[----:B------:R-:W-:-:S02]  /*e4a0*/  SHF.R.U64 R9, R9, 0x3, RZ ;  /* 0x0000000309097819 */ /* 0x000fc400000012ff */
[----:B------:R-:W-:Y:S01]  /*e4b0*/  SHF.R.U64 R6, R6, 0x3, RZ ;  /* 0x0000000306067819 */ /* 0x000fe200000012ff */
[----:B------:R-:W-:Y:S01]  /*e4c0*/  IMAD.MOV.U32 R44, RZ, RZ, R19 ;  /* 0x000000ffff2c7224 */ /* 0x000fe200078e0013 */
        /* <DEDUP_REMOVED lines=9> */
[----:B0-----:R-:W-:Y:S01]  /*e560*/  IMAD.U32 R3, RZ, RZ, UR8 ;  /* 0x00000008ff037e24 */ /* 0x001fe2000f8e00ff */
[----:B------:R-:W-:Y:S01]  /*e570*/  SHF.R.S32.HI R45, RZ, 0x1f, R19 ;  /* 0x0000001fff2d7819 */ /* 0x000fe20000011413 */
[----:B------:R0:W-:Y:S01]  /*e580*/  @!P0 STG.E desc[UR48][R46.64+0x20], R2 ;  /* 0x000020022e008986 */ /* 0x0001e2000c101930 */
[----:B------:R-:W-:-:S03]  /*e590*/  UIMAD UR7, UR4, UR9, UR7 ;  /* 0x00000009040772a4 */ /* 0x000fc6000f8e0207 */
[----:B------:R1:W5:Y:S01]  /*e5a0*/  LD.E.128 R32, desc[UR48][R20.64] ;  /* 0x0000003014207980 */ /* 0x000362000c101d00 */
[----:B------:R-:W-:-:S03]  /*e5b0*/  ULDC.64 UR8, c[0x0][0xae0] ;  /* 0x0002b80000087ab9 */ /* 0x000fc60000000a00 */
[----:B------:R-:W5:Y:S04]  /*e5c0*/  LD.E.128 R28, desc[UR48][R28.64] ;  /* 0x000000301c1c7980 */ /* 0x000f68000c101d00 */
[----:B------:R-:W5:Y:S01]  /*e5d0*/  LD.E.128 R12, desc[UR48][R12.64] ;  /* 0x000000300c0c7980 */ /* 0x000f62000c101d00 */
[----:B0-----:R-:W-:-:S03]  /*e5e0*/  IMAD.WIDE.U32 R2, R3, UR4, R44 ;  /* 0x0000000403027c25 */ /* 0x001fc6000f8e002c */
[----:B------:R-:W5:Y:S04]  /*e5f0*/  LD.E.128 R4, desc[UR48][R4.64] ;  /* 0x0000003004047980 */ /* 0x000f68000c101d00 */
[----:B------:R-:W5:Y:S04]  /*e600*/  LD.E.128 R36, desc[UR48][R36.64] ;  /* 0x0000003024247980 */ /* 0x000f68000c101d00 */
[----:B------:R-:W5:Y:S04]  /*e610*/  LD.E.128 R40, desc[UR48][R40.64] ;  /* 0x0000003028287980 */ /* 0x000f68000c101d00 */
[----:B------:R-:W5:Y:S04]  /*e620*/  LD.E.128 R24, desc[UR48][R24.64] ;  /* 0x0000003018187980 */ /* 0x000f68000c101d00 */
[----:B------:R-:W5:Y:S01]  /*e630*/  LD.E.128 R8, desc[UR48][R8.64] ;  /* 0x0000003008087980 */ /* 0x000f62000c101d00 */
[----:B------:R-:W-:Y:S01]  /*e640*/  UIMAD UR4, UR14, UR8, URZ ;  /* 0x000000080e0472a4 */ /* 0x000fe2000f8e023f */
[----:B------:R-:W-:Y:S01]  /*e650*/  VIADD R3, R3, UR7 ;  /* 0x0000000703037c36 */ /* 0x000fe20008000000 */
[----:B------:R-:W-:Y:S01]  /*e660*/  SHF.R.S32.HI R23, RZ, 0x1f, R22 ;  /* 0x0000001fff177819 */ /* 0x000fe20000011416 */
[----:B------:R-:W-:Y:S01]  /*e670*/  @!PT LDS RZ, [RZ] ;  /* 0x00000000fffff984 */ /* 0x000fe20000000800 */
[----:B------:R-:W-:Y:S01]  /*e680*/  @!PT LDS RZ, [RZ] ;  /* 0x00000000fffff984 */ /* 0x000fe20000000800 */
[----:B------:R-:W-:Y:S01]  /*e690*/  @!PT LDS RZ, [RZ] ;  /* 0x00000000fffff984 */ /* 0x000fe20000000800 */
[----:B------:R-:W-:Y:S01]  /*e6a0*/  @!PT LDS RZ, [RZ] ;  /* 0x00000000fffff984 */ /* 0x000fe20000000800 */
[----:B------:R0:W-:Y:S06]  /*e6b0*/  MEMBAR.ALL.CTA ;  /* 0x0000000000007992 */ /* 0x0001ec0000008000 */
[----:B0-----:R-:W0:Y:S01]  /*e6c0*/  FENCE.VIEW.ASYNC.S ;  /* 0x00000000000073c6 */ /* 0x001e220000000000 */
[----:B-1----:R-:W-:Y:S01]  /*e6d0*/  IMAD.U32 R21, RZ, RZ, UR8 ;  /* 0x00000008ff157e24 */ /* 0x002fe2000f8e00ff */
[----:B------:R-:W-:Y:S01]  /*e6e0*/  UIMAD UR4, UR37, UR9, UR4 ;  /* 0x00000009250472a4 */ /* 0x000fe2000f8e0204 */
[----:B------:R-:W-:Y:S01]  /*e6f0*/  IMAD R20, R188, -0x80, R17 ;  /* 0xffffff80bc147824 */ /* 0x000fe200078e0211 */
[----:B------:R-:W-:Y:S01]  /*e700*/  BSSY B1, `(.L_x_6662) ;  /* 0x0000025000017945 */ /* 0x000fe20003800000 */
[----:B------:R-:W-:Y:S01]  /*e710*/  IMAD.WIDE.U32 R2, R21, UR37, R2 ;  /* 0x0000002515027c25 */ /* 0x000fe2000f8e0002 */
[----:B------:R-:W-:-:S02]  /*e720*/  ULDC.64 UR8, c[0x0][0xae8] ;  /* 0x0002ba0000087ab9 */ /* 0x000fc40000000a00 */
[CC--:B------:R-:W-:Y:S01]  /*e730*/  ISETP.GE.AND P2, PT, R22.reuse, R20.reuse, PT ;  /* 0x000000141600720c */ /* 0x0c0fe20003f46270 */
[----:B------:R-:W-:Y:S01]  /*e740*/  VIADD R3, R3, UR4 ;  /* 0x0000000403037c36 */ /* 0x000fe20008000000 */
[----:B------:R-:W-:Y:S01]  /*e750*/  UIMAD UR4, UR16, UR8, URZ ;  /* 0x00000008100472a4 */ /* 0x000fe2000f8e023f */
[----:B------:R-:W-:Y:S02]  /*e760*/  VIADD R17, R22, 0x20 ;  /* 0x0000002016117836 */ /* 0x000fe40000000000 */
[----:B------:R-:W-:Y:S01]  /*e770*/  VIADD R0, R0, 0x28820 ;  /* 0x0002882000007836 */ /* 0x000fe20000000000 */
[----:B------:R-:W-:Y:S01]  /*e780*/  UIMAD UR4, UR15, UR9, UR4 ;  /* 0x000000090f0472a4 */ /* 0x000fe2000f8e0204 */
[----:B------:R-:W-:Y:S01]  /*e790*/  IMAD.U32 R45, RZ, RZ, UR8 ;  /* 0x00000008ff2d7e24 */ /* 0x000fe2000f8e00ff */
[----:B------:R-:W-:Y:S01]  /*e7a0*/  ISETP.GE.AND P4, PT, R17, R20, PT ;  /* 0x000000141100720c */ /* 0x000fe20003f86270 */
[----:B------:R-:W-:Y:S01]  /*e7b0*/  VIADD R17, R22, 0x40 ;  /* 0x0000004016117836 */ /* 0x000fe20000000000 */
[----:B------:R-:W-:Y:S01]  /*e7c0*/  PRMT R0, RZ, 0x654, R0 ;  /* 0x00000654ff007816 */ /* 0x000fe20000000000 */
[----:B------:R-:W-:-:S03]  /*e7d0*/  IMAD.WIDE.U32 R44, R45, UR15, R2 ;  /* 0x0000000f2d2c7c25 */ /* 0x000fc6000f8e0002 */
[----:B------:R-:W-:Y:S01]  /*e7e0*/  ISETP.GE.AND P0, PT, R17, R20, PT ;  /* 0x000000141100720c */ /* 0x000fe20003f06270 */
[----:B------:R-:W-:Y:S01]  /*e7f0*/  VIADD R18, R22, 0x60 ;  /* 0x0000006016127836 */ /* 0x000fe20000000000 */
[----:B0-----:R0:W-:Y:S01]  /*e800*/  SYNCS.ARRIVE.TRANS64.RED.A1T0 RZ, [R0+URZ], RZ ;  /* 0x000000ff00ff79a7 */ /* 0x0011e2000810043f */
[----:B------:R-:W-:-:S03]  /*e810*/  VIADD R49, R45, UR4 ;  /* 0x000000042d317c36 */ /* 0x000fc60008000000 */
[----:B------:R-:W-:Y:S01]  /*e820*/  ISETP.GE.AND P1, PT, R18, R20, PT ;  /* 0x000000141200720c */ /* 0x000fe20003f26270 */
[----:B------:R-:W-:Y:S01]  /*e830*/  IMAD.WIDE R20, R188, 0x80, R22 ;  /* 0x00000080bc147825 */ /* 0x000fe200078e0216 */
[----:B------:R-:W-:Y:S11]  /*e840*/  @P2 BRA `(.L_x_6663) ;  /* 0x0000000000402947 */ /* 0x000ff60003800000 */
[----:B------:R-:W-:Y:S01]  /*e850*/  ULDC.64 UR8, c[0x0][0xad8] ;  /* 0x0002b60000087ab9 */ /* 0x000fe20000000a00 */
[----:B0-----:R-:W-:Y:S01]  /*e860*/  VIADD R0, R19, 0x40 ;  /* 0x0000004013007836 */ /* 0x001fe20000000000 */
        /* <DEDUP_REMOVED lines=12> */
[----:B-----5:R1:W-:Y:S04]  /*e930*/  @!P2 STG.E.128 desc[UR48][R46.64], R32 ;  /* 0x000000202e00a986 */ /* 0x0203e8000c101d30 */
[----:B------:R1:W-:Y:S02]  /*e940*/  @!P3 STG.E.128 desc[UR48][R46.64+0x80], R36 ;  /* 0x000080242e00b986 */ /* 0x0003e4000c101d30 */
.L_x_6663:
[----:B------:R-:W-:Y:S05]  /*e950*/  BSYNC B1 ;  /* 0x0000000000017941 */ /* 0x000fea0003800000 */
.L_x_6662:
        /* <DEDUP_REMOVED lines=8> */
[----:B0-----:R-:W-:Y:S02]  /*e9e0*/  IMAD.X R0, RZ, RZ, R21, P2 ;  /* 0x000000ffff007224 */ /* 0x001fe400010e0615 */
[----:B------:R-:W-:Y:S02]  /*e9f0*/  VIADD R18, R19, 0x40 ;  /* 0x0000004013127836 */ /* 0x000fe40000000000 */
[----:B------:R-:W-:-:S02]  /*ea00*/  IMAD R0, R0, UR8, RZ ;  /* 0x0000000800007c24 */ /* 0x000fc4000f8e02ff */
[----:B------:R-:W-:Y:S01]  /*ea10*/  IMAD.WIDE.U32 R2, R17, UR8, R2 ;  /* 0x0000000811027c25 */ /* 0x000fe2000f8e0002 */
[----:B------:R-:W-:-:S03]  /*ea20*/  ISETP.GE.AND P4, PT, R18, UR4, PT ;  /* 0x0000000412007c0c */ /* 0x000fc6000bf86270 */
[----:B------:R-:W-:Y:S01]  /*ea30*/  IMAD R17, R17, UR9, R0 ;  /* 0x0000000911117c24 */ /* 0x000fe2000f8e0200 */
[----:B------:R-:W-:Y:S02]  /*ea40*/  ULDC.64 UR8, c[0x0][0xa80] ;  /* 0x0002a00000087ab9 */ /* 0x000fe40000000a00 */
[----:B-1---5:R-:W-:Y:S01]  /*ea50*/  LEA R32, P2, R2, UR8, 0x1 ;  /* 0x0000000802207c11 */ /* 0x022fe2000f8408ff */
[----:B------:R-:W-:-:S05]  /*ea60*/  IMAD.IADD R3, R3, 0x1, R17 ;  /* 0x0000000103037824 */ /* 0x000fca00078e0211 */
[----:B------:R-:W-:-:S05]  /*ea70*/  LEA.HI.X R33, R2, UR9, R3, 0x1, P2 ;  /* 0x0000000902217c11 */ /* 0x000fca00090f0c03 */
[----:B------:R2:W-:Y:S04]  /*ea80*/  @!P3 STG.E.128 desc[UR48][R32.64], R28 ;  /* 0x0000001c2000b986 */ /* 0x0005e8000c101d30 */
[----:B------:R2:W-:Y:S02]  /*ea90*/  @!P4 STG.E.128 desc[UR48][R32.64+0x80], R40 ;  /* 0x000080282000c986 */ /* 0x0005e4000c101d30 */
.L_x_6665:
[----:B------:R-:W-:Y:S05]  /*eaa0*/  BSYNC B1 ;  /* 0x0000000000017941 */ /* 0x000fea0003800000 */
.L_x_6664:
        /* <DEDUP_REMOVED lines=15> */
[----:B--2--5:R-:W-:Y:S01]  /*eba0*/  LEA R28, P0, R2, UR8, 0x1 ;  /* 0x00000008021c7c11 */ /* 0x024fe2000f8008ff */
[----:B------:R-:W-:-:S05]  /*ebb0*/  IMAD.IADD R3, R3, 0x1, R17 ;  /* 0x0000000103037824 */ /* 0x000fca00078e0211 */
[----:B------:R-:W-:-:S05]  /*ebc0*/  LEA.HI.X R29, R2, UR9, R3, 0x1, P0 ;  /* 0x00000009021d7c11 */ /* 0x000fca00080f0c03 */
[----:B------:R3:W-:Y:S04]  /*ebd0*/  @!P2 STG.E.128 desc[UR48][R28.64], R12 ;  /* 0x0000000c1c00a986 */ /* 0x0007e8000c101d30 */
[----:B------:R3:W-:Y:S02]  /*ebe0*/  @!P3 STG.E.128 desc[UR48][R28.64+0x80], R24 ;  /* 0x000080181c00b986 */ /* 0x0007e4000c101d30 */
.L_x_6667:
[----:B------:R-:W-:Y:S05]  /*ebf0*/  BSYNC B1 ;  /* 0x0000000000017941 */ /* 0x000fea0003800000 */
.L_x_6666:
[----:B------:R-:W-:Y:S05]  /*ec00*/  @P1 BRA `(.L_x_6668) ;  /* 0x0000000800f41947 */ /* 0x000fea0003800000 */
[----:B---3-5:R-:W-:Y:S01]  /*ec10*/  IADD3 R13, P0, R20, 0x60, RZ ;  /* 0x00000060140d7810 */ /* 0x028fe20007f1e0ff */
[----:B------:R-:W-:Y:S01]  /*ec20*/  ULDC.64 UR8, c[0x0][0xad8] ;  /* 0x0002b60000087ab9 */ /* 0x000fe20000000a00 */
[----:B------:R-:W-:Y:S01]  /*ec30*/  IMAD.MOV.U32 R2, RZ, RZ, R44 ;  /* 0x000000ffff027224 */ /* 0x000fe200078e002c */
[----:B------:R-:W-:Y:S01]  /*ec40*/  ULDC UR4, c[0x0][0xa8c] ;  /* 0x0002a30000047ab9 */ /* 0x000fe20000000800 */
[----:B------:R-:W-:Y:S01]  /*ec50*/  IMAD.MOV.U32 R3, RZ, RZ, R49 ;  /* 0x000000ffff037224 */ /* 0x000fe200078e0031 */
[----:B------:R-:W-:Y:S01]  /*ec60*/  ISETP.GE.AND P1, PT, R19, UR4, PT ;  /* 0x0000000413007c0c */ /* 0x000fe2000bf26270 */
[----:B------:R-:W-:Y:S02]  /*ec70*/  IMAD.X R20, RZ, RZ, R21, P0 ;  /* 0x000000ffff147224 */ /* 0x000fe400000e0615 */
[----:B------:R-:W-:-:S04]  /*ec80*/  IMAD.WIDE.U32 R2, R13, UR8, R2 ;  /* 0x000000080d027c25 */ /* 0x000fc8000f8e0002 */
[----:B------:R-:W-:Y:S02]  /*ec90*/  IMAD R20, R20, UR8, RZ ;  /* 0x0000000814147c24 */ /* 0x000fe4000f8e02ff */
[----:B0-----:R-:W-:Y:S02]  /*eca0*/  VIADD R0, R19, 0x40 ;  /* 0x0000004013007836 */ /* 0x001fe40000000000 */
        /* <DEDUP_REMOVED lines=10> */
.L_x_6660:
[----:B------:R-:W-:Y:S01]  /*ed50*/  ULDC.64 UR8, c[0x0][0xbd8] ;  /* 0x0002f60000087ab9 */ /* 0x000fe20000000a00 */
[----:B------:R-:W-:Y:S01]  /*ed60*/  IMAD.MOV.U32 R9, RZ, RZ, RZ ;  /* 0x000000ffff097224 */ /* 0x000fe200078e00ff */
[----:B------:R-:W-:-:S04]  /*ed70*/  UISETP.NE.U32.AND UP0, UPT, UR8, URZ, UPT ;  /* 0x0000003f0800728c */ /* 0x000fc8000bf05070 */
[----:B------:R-:W-:-:S03]  /*ed80*/  UISETP.NE.AND.EX UP0, UPT, UR9, URZ, UPT, UP0 ;  /* 0x0000003f0900728c */ /* 0x000fc6000bf05300 */
[----:B------:R-:W-:Y:S02]  /*ed90*/  ULDC.64 UR8, c[0x0][0xbd8] ;  /* 0x0002f60000087ab9 */ /* 0x000fe40000000a00 */
        /* <DEDUP_REMOVED lines=22> */
.L_x_6669:
[----:B------:R-:W-:Y:S01]  /*ef00*/  USHF.R.S32.HI UR4, URZ, 0x1f, UR38 ;  /* 0x0000001f3f047899 */ /* 0x000fe20008011426 */
[----:B------:R-:W-:Y:S01]  /*ef10*/  BSSY B1, `(.L_x_6670) ;  /* 0x000001e000017945 */ /* 0x000fe20003800000 */
[----:B------:R-:W-:Y:S01]  /*ef20*/  USEL UR10, UR38, URZ, !UP0 ;  /* 0x0000003f260a7287 */ /* 0x000fe2000c000000 */
[----:B------:R-:W-:Y:S01]  /*ef30*/  SHF.R.S32.HI R8, RZ, 0x1f, R19 ;  /* 0x0000001fff087819 */ /* 0x000fe20000011413 */
[----:B------:R-:W-:Y:S01]  /*ef40*/  USEL UR9, UR4, URZ, !UP0 ;  /* 0x0000003f04097287 */ /* 0x000fe2000c000000 */
[----:B-----5:R-:W-:Y:S01]  /*ef50*/  SHF.R.S32.HI R6, RZ, 0x1f, R9 ;  /* 0x0000001fff067819 */ /* 0x020fe20000011409 */
[----:B------:R-:W-:Y:S10]  /*ef60*/  @P0 BRA `(.L_x_6671) ;  /* 0x0000000000600947 */ /* 0x000ff40003800000 */
[----:B------:R-:W0:Y:S02]  /*ef70*/  S2R R0, SR_TID.X ;  /* 0x0000000000007919 */ /* 0x000e240000002100 */
[----:B0-----:R-:W-:-:S04]  /*ef80*/  IMAD R0, R188, 0x80, R0 ;  /* 0x00000080bc007824 */ /* 0x001fc800078e0200 */
[----:B------:R-:W-:-:S05]  /*ef90*/  VIADD R0, R0, 0xffffff80 ;  /* 0xffffff8000007836 */ /* 0x000fca0000000000 */
[----:B------:R-:W-:-:S13]  /*efa0*/  ISETP.GE.AND P0, PT, R0, R7, PT ;  /* 0x000000070000720c */ /* 0x000fda0003f06270 */
[----:B------:R-:W-:Y:S05]  /*efb0*/  @P0 BRA `(.L_x_6671) ;  /* 0x00000000004c0947 */ /* 0x000fea0003800000 */
[C---:B-1----:R-:W-:Y:S01]  /*efc0*/  IADD3 R2, P0, R0.reuse, R9, RZ ;  /* 0x0000000900027210 */ /* 0x042fe20007f1e0ff */
[----:B------:R-:W-:Y:S02]  /*efd0*/  ULDC.64 UR12, c[0x0][0xb70] ;  /* 0x0002dc00000c7ab9 */ /* 0x000fe40000000a00 */
[----:B------:R-:W-:Y:S01]  /*efe0*/  UIMAD UR4, UR8, UR12, URZ ;  /* 0x0000000c080472a4 */ /* 0x000fe2000f8e023f */
[----:B------:R-:W-:Y:S01]  /*eff0*/  LEA.HI.X.SX32 R3, R0, R6, 0x1, P0 ;  /* 0x0000000600037211 */ /* 0x000fe200000f0eff */
[----:B------:R-:W-:Y:S02]  /*f000*/  IMAD.U32 R5, RZ, RZ, UR12 ;  /* 0x0000000cff057e24 */ /* 0x000fe4000f8e00ff */
[----:B------:R-:W-:Y:S02]  /*f010*/  UIMAD UR4, UR37, UR13, UR4 ;  /* 0x0000000d250472a4 */ /* 0x000fe4000f8e0204 */
[----:B------:R-:W-:Y:S01]  /*f020*/  IMAD.WIDE.U32 R2, R5, UR37, R2 ;  /* 0x0000002505027c25 */ /* 0x000fe2000f8e0002 */
[----:B------:R-:W-:-:S02]  /*f030*/  ULDC.64 UR12, c[0x0][0xb78] ;  /* 0x0002de00000c7ab9 */ /* 0x000fc40000000a00 */
        /* <DEDUP_REMOVED lines=11> */
.L_x_6671:
[----:B------:R-:W-:Y:S05]  /*f0f0*/  BSYNC B1 ;  /* 0x0000000000017941 */ /* 0x000fea0003800000 */
.L_x_6670:
        /* <DEDUP_REMOVED lines=33> */
[----:B------:R-:W-:Y:S01]  /*f310*/  VIADD R0, R19, 0x40 ;  /* 0x0000004013007836 */ /* 0x000fe20000000000 */
        /* <DEDUP_REMOVED lines=14> */
.L_x_6673:
[----:B------:R-:W-:Y:S05]  /*f400*/  BSYNC B1 ;  /* 0x0000000000017941 */ /* 0x000fea0003800000 */
.L_x_6672:
[----:B------:R-:W-:Y:S04]  /*f410*/  BSSY B1, `(.L_x_6674) ;  /* 0x0000014000017945 */ /* 0x000fe80003800000 */
[----:B------:R-:W-:Y:S05]  /*f420*/  @P3 BRA `(.L_x_6675) ;  /* 0x0000000000483947 */ /* 0x000fea0003800000 */
[----:B0-----:R-:W-:Y:S01]  /*f430*/  IADD3 R9, P2, R6, 0x20, RZ ;  /* 0x0000002006097810 */ /* 0x001fe20007f5e0ff */
        /* <DEDUP_REMOVED lines=17> */
.L_x_6675:
[----:B------:R-:W-:Y:S05]  /*f550*/  BSYNC B1 ;  /* 0x0000000000017941 */ /* 0x000fea0003800000 */
.L_x_6674:
[----:B------:R-:W-:Y:S04]  /*f560*/  BSSY B1, `(.L_x_6676) ;  /* 0x0000014000017945 */ /* 0x000fe80003800000 */
[----:B------:R-:W-:Y:S05]  /*f570*/  @P1 BRA `(.L_x_6677) ;  /* 0x0000000000481947 */ /* 0x000fea0003800000 */
[----:B01----:R-:W-:Y:S01]  /*f580*/  IADD3 R9, P1, R6, 0x40, RZ ;  /* 0x0000004006097810 */ /* 0x003fe20007f3e0ff */
        /* <DEDUP_REMOVED lines=17> */
.L_x_6677:
[----:B------:R-:W-:Y:S05]  /*f6a0*/  BSYNC B1 ;  /* 0x0000000000017941 */ /* 0x000fea0003800000 */
.L_x_6676:
        /* <DEDUP_REMOVED lines=19> */
.L_x_6668:
[----:B------:R-:W-:Y:S05]  /*f7e0*/  BSYNC B0 ;  /* 0x0000000000007941 */ /* 0x000fea0003800000 */
.L_x_6659:
[----:B------:R-:W-:Y:S02]  /*f7f0*/  ULDC UR4, c[0x0][0xc14] ;  /* 0x0003050000047ab9 */ /* 0x000fe40000000800 */
[----:B------:R-:W-:-:S06]  /*f800*/  UISETP.GE.AND UP0, UPT, UR5, UR4, UPT ;  /* 0x000000040500728c */ /* 0x000fcc000bf06270 */
[----:B------:R-:W-:-:S13]  /*f810*/  PLOP3.LUT P0, PT, PT, PT, UP0, 0x80, 0x0 ;  /* 0x000000000000781c */ /* 0x000fda0003f0f008 */
[----:B------:R-:W-:Y:S05]  /*f820*/  @!P0 BRA `(.L_x_6678) ;  /* 0xffffff1400588947 */ /* 0x000fea000383ffff */
[----:B------:R-:W-:Y:S05]  /*f830*/  EXIT ;  /* 0x000000000000794d */ /* 0x000fea0003800000 */
.L_x_6577:
[----:B------:R-:W-:-:S08]  /*f840*/  NOP ;  /* 0x0000000000007918 */ /* 0x000fd00000000000 */
[----:B------:R-:W0:-:S00]  /*f850*/  USETMAXREG.DEALLOC.CTAPOOL 0x18 ;  /* 0x00000018000079c8 */ /* 0x000e0000080e0500 */
        /* <DEDUP_REMOVED lines=59> */
.L_x_6683:
        /* <DEDUP_REMOVED lines=15> */
.L_x_6682:
[----:B------:R-:W-:Y:S05]  /*fd00*/  BSYNC B0 ;  /* 0x0000000000007941 */ /* 0x000fea0003800000 */
.L_x_6681:
        /* <DEDUP_REMOVED lines=25> */
.L_x_6679:
        /* <DEDUP_REMOVED lines=20> */
.L_x_6684:
        /* <DEDUP_REMOVED lines=25> */
[----:B------:R-:W-:-:S04]  /*10170*/  VIADDMNMX R10, R3, UR4, R10, PT ;  /* 0x00000004030a7c46 */ /* 0x000fc8000b80010a */
[-C--:B------:R-:W-:Y:S02]  /*10180*/  IABS R7, R10.reuse ;  /* 0x0000000a00077213 */ /* 0x080fe40000000000 */
[----:B------:R-:W-:Y:S02]  /*10190*/  IABS R6, R10 ;  /* 0x0000000a00067213 */ /* 0x000fe40000000000 */
[----:B------:R-:W1:Y:S03]  /*101a0*/  I2F.RP R8, R7 ;  /* 0x0000000700087306 */ /* 0x000e660000209400 */
[----:B------:R-:W-:-:S05]  /*101b0*/  IMAD.MOV R6, RZ, RZ, -R6 ;  /* 0x000000ffff067224 */ /* 0x000fca00078e0a06 */
[----:B-1----:R-:W1:Y:S02]  /*101c0*/  MUFU.RCP R8, R8 ;  /* 0x0000000800087308 */ /* 0x002e640000001000 */
[----:B-1----:R-:W-:-:S06]  /*101d0*/  VIADD R3, R8, 0xffffffe ;  /* 0x0ffffffe08037836 */ /* 0x002fcc0000000000 */
[----:B------:R-:W1:Y:S02]  /*101e0*/  F2I.FTZ.U32.TRUNC.NTZ R3, R3 ;  /* 0x0000000300037305 */ /* 0x000e64000021f000 */
[----:B-1----:R-:W-:-:S04]  /*101f0*/  IMAD.MOV R2, RZ, RZ, -R3 ;  /* 0x000000ffff027224 */ /* 0x002fc800078e0a03 */
[----:B------:R-:W-:Y:S02]  /*10200*/  IMAD R9, R2, R7, RZ ;  /* 0x0000000702097224 */ /* 0x000fe400078e02ff */
[----:B------:R-:W-:-:S04]  /*10210*/  IMAD.MOV.U32 R2, RZ, RZ, RZ ;  /* 0x000000ffff027224 */ /* 0x000fc800078e00ff */
[----:B------:R-:W-:Y:S01]  /*10220*/  IMAD.HI.U32 R2, R3, R9, R2 ;  /* 0x0000000903027227 */ /* 0x000fe200078e0002 */
[----:B------:R-:W-:Y:S02]  /*10230*/  IABS R9, R5 ;  /* 0x0000000500097213 */ /* 0x000fe40000000000 */
[C---:B------:R-:W-:Y:S01]  /*10240*/  LOP3.LUT R3, R5.reuse, R10, RZ, 0x3c, !PT ;  /* 0x0000000a05037212 */ /* 0x040fe200078e3cff */
[----:B------:R-:W-:Y:S02]  /*10250*/  IMAD.IADD R5, R5, 0x1, R4 ;  /* 0x0000000105057824 */ /* 0x000fe400078e0204 */
        /* <DEDUP_REMOVED lines=16> */
.L_x_6680:
[----:B------:R-:W-:Y:S02]  /*10360*/  IMAD.MOV.U32 R17, RZ, RZ, RZ ;  /* 0x000000ffff117224 */ /* 0x000fe400078e00ff */
[----:B------:R-:W-:Y:S02]  /*10370*/  IMAD.U32 R16, RZ, RZ, UR6 ;  /* 0x00000006ff107e24 */ /* 0x000fe4000f8e00ff */
[----:B------:R-:W-:-:S07]  /*10380*/  IMAD.MOV.U32 R18, RZ, RZ, RZ ;  /* 0x000000ffff127224 */ /* 0x000fce00078e00ff */
.L_x_6685:
        /* <DEDUP_REMOVED lines=20> */
.L_x_6760:
        /* <DEDUP_REMOVED lines=40> */
.L_x_6687:
        /* <DEDUP_REMOVED lines=14> */
.L_x_6688:
[----:B------:R-:W-:Y:S05]  /*10830*/  @!P0 BRA `(.L_x_6689) ;  /* 0x00000000000c8947 */ /* 0x000fea0003800000 */
[----:B-1----:R-:W2:Y:S04]  /*10840*/  LDG.E R6, desc[UR48][R2.64] ;  /* 0x0000003002067981 */ /* 0x002ea8000c1e1900 */
[----:B------:R-:W2:Y:S02]  /*10850*/  LDG.E R5, desc[UR48][R2.64+0x4] ;  /* 0x0000043002057981 */ /* 0x000ea4000c1e1900 */
[----:B--2---:R-:W-:-:S07]  /*10860*/  IMAD.IADD R5, R5, 0x1, -R6 ;  /* 0x0000000105057824 */ /* 0x004fce00078e0a06 */
.L_x_6689:
        /* <DEDUP_REMOVED lines=18> */
.L_x_6692:
[----:B------:R-:W-:-:S13]  /*10990*/  ISETP.NE.AND P1, PT, R3, 0x1, PT ;  /* 0x000000010300780c */ /* 0x000fda0003f25270 */
[----:B------:R-:W1:Y:S02]  /*109a0*/  @P1 LDC.64 R4, c[0x0][0x9e8] ;  /* 0x00027a00ff041b82 */ /* 0x000e640000000a00 */
[----:B-1----:R-:W-:-:S05]  /*109b0*/  @P1 IMAD.HI.U32 R4, R6, R4, RZ ;  /* 0x0000000406041227 */ /* 0x002fca00078e00ff */
[----:B------:R-:W-:-:S07]  /*109c0*/  @P1 SHF.R.U32.HI R6, RZ, R5, R4 ;  /* 0x00000005ff061219 */ /* 0x000fce0000011604 */
.L_x_6693:
[----:B------:R-:W-:Y:S05]  /*109d0*/  BSYNC B0 ;  /* 0x0000000000007941 */ /* 0x000fea0003800000 */
.L_x_6691:
[----:B------:R-:W-:-:S05]  /*109e0*/  IMAD R5, R6, R3, R3 ;  /* 0x0000000306057224 */ /* 0x000fca00078e0203 */
[----:B------:R-:W-:-:S07]  /*109f0*/  VIMNMX R2, R2, R5, PT ;  /* 0x0000000502027248 */ /* 0x000fce0003fe0100 */
.L_x_6690:
[----:B------:R-:W-:Y:S01]  /*10a00*/  VIADD R2, R2, 0x7f ;  /* 0x0000007f02027836 */ /* 0x000fe20000000000 */
[----:B------:R-:W-:Y:S01]  /*10a10*/  ULDC UR4, c[0x0][0x9dc] ;  /* 0x0002770000047ab9 */ /* 0x000fe20000000800 */
[----:B------:R-:W-:-:S03]  /*10a20*/  IMAD R0, R17, 0x80, -R0 ;  /* 0x0000008011007824 */ /* 0x000fc600078e0a00 */
[----:B------:R-:W-:-:S04]  /*10a30*/  SHF.R.S32.HI R5, RZ, 0x1f, R2 ;  /* 0x0000001fff057819 */ /* 0x000fc80000011402 */
[----:B------:R-:W-:Y:S01]  /*10a40*/  LEA.HI R4, R5, R2, RZ, 0x7 ;  /* 0x0000000205047211 */ /* 0x000fe200078f38ff */
[C---:B------:R-:W-:Y:S02]  /*10a50*/  VIADD R2, R7.reuse, 0x7f ;  /* 0x0000007f07027836 */ /* 0x040fe40000000000 */
[----:B------:R-:W-:Y:S01]  /*10a60*/  IMAD.IADD R7, R7, 0x1, R0 ;  /* 0x0000000107077824 */ /* 0x000fe200078e0200 */
[----:B------:R-:W-:Y:S02]  /*10a70*/  SHF.R.S32.HI R4, RZ, 0x7, R4 ;  /* 0x00000007ff047819 */ /* 0x000fe40000011404 */
[----:B------:R-:W-:Y:S01]  /*10a80*/  SHF.R.S32.HI R5, RZ, 0x1f, R2 ;  /* 0x0000001fff057819 */ /* 0x000fe20000011402 */
[----:B------:R-:W-:-:S03]  /*10a90*/  VIADD R0, R7, -UR4 ;  /* 0x8000000407007c36 */ /* 0x000fc60008000000 */
[----:B------:R-:W-:-:S04]  /*10aa0*/  LEA.HI R5, R5, R2, RZ, 0x7 ;  /* 0x0000000205057211 */ /* 0x000fc800078f38ff */
[----:B------:R-:W-:-:S04]  /*10ab0*/  SHF.R.S32.HI R5, RZ, 0x7, R5 ;  /* 0x00000007ff057819 */ /* 0x000fc80000011405 */
        /* <DEDUP_REMOVED lines=13> */
.L_x_6696:
[----:B------:R-:W-:-:S13]  /*10b90*/  ISETP.NE.AND P0, PT, R3, 0x1, PT ;  /* 0x000000010300780c */ /* 0x000fda0003f05270 */
[----:B------:R-:W2:Y:S02]  /*10ba0*/  @P0 LDC.64 R4, c[0x0][0x9e8] ;  /* 0x00027a00ff040b82 */ /* 0x000ea40000000a00 */
[----:B--2---:R-:W-:-:S05]  /*10bb0*/  @P0 IMAD.HI.U32 R4, R7, R4, RZ ;  /* 0x0000000407040227 */ /* 0x004fca00078e00ff */
[----:B------:R-:W-:-:S07]  /*10bc0*/  @P0 SHF.R.U32.HI R7, RZ, R5, R4 ;  /* 0x00000005ff070219 */ /* 0x000fce0000011604 */
.L_x_6697:
[----:B------:R-:W-:Y:S05]  /*10bd0*/  BSYNC B0 ;  /* 0x0000000000007941 */ /* 0x000fea0003800000 */
.L_x_6695:
[----:B------:R-:W-:-:S05]  /*10be0*/  IMAD R3, R7, R3, RZ ;  /* 0x0000000307037224 */ /* 0x000fca00078e02ff */
[----:B------:R-:W-:-:S07]  /*10bf0*/  VIMNMX R0, R0, R3, !PT ;  /* 0x0000000300007248 */ /* 0x000fce0007fe0100 */
.L_x_6694:
        /* <DEDUP_REMOVED lines=25> */
.L_x_6699:
        /* <DEDUP_REMOVED lines=23> */
.L_x_6701:
        /* <DEDUP_REMOVED lines=20> */
.L_x_6703:
        /* <DEDUP_REMOVED lines=16> */
.L_x_6702:
        /* <DEDUP_REMOVED lines=28> */
.L_x_6704:
        /* <DEDUP_REMOVED lines=16> */
.L_x_6705:
        /* <DEDUP_REMOVED lines=18> */
.L_x_6776:
[----:B------:R-:W-:Y:S01]  /*11520*/  UMOV UR4, 0xffffffff ;  /* 0xffffffff00047882 */ /* 0x000fe20000000000 */
[----:B------:R-:W-:Y:S02]  /*11530*/  SHF.R.S32.HI R17, RZ, 0x1f, R0 ;  /* 0x0000001fff117819 */ /* 0x000fe40000011400 */
[----:B------:R-:W-:Y:S05]  /*11540*/  BRA.DIV UR4, `(.L_x_6707) ;  /* 0x0000003a04247947 */ /* 0x000fea000b800000 */
[----:B------:R-:W-:-:S13]  /*11550*/  ELECT P6, URZ, PT ;  /* 0x00000000003f782f */ /* 0x000fda00038c0000 */
.L_x_6779:
        /* <DEDUP_REMOVED lines=22> */
.L_x_6709:
        /* <DEDUP_REMOVED lines=9> */
.L_x_6780:
        /* <DEDUP_REMOVED lines=11> */
.L_x_6711:
        /* <DEDUP_REMOVED lines=20> */
[----:B------:R-:W-:-:S03]  /*11940*/  UIADD3 UR14, UR6, 0x1c400, URZ ;  /* 0x0001c400060e7890 */ /* 0x000fc6000fffe03f */
[----:B------:R-:W-:-:S04]  /*11950*/  UMOV UR6, 0x0 ;  /* 0x0000000000067882 */ /* 0x000fc80000000000 */
[----:B------:R0:W-:Y:S02]  /*11960*/  UTMALDG.4D [UR8], [UR4], desc[UR6] ;  /* 0x00000608040075b4 */ /* 0x0001e40008019000 */
[----:B0-----:R-:W-:Y:S01]  /*11970*/  UMOV UR8, UR14 ;  /* 0x0000000e00087c82 */ /* 0x001fe20008000000 */
[----:B------:R-:W-:Y:S02]  /*11980*/  UMOV UR10, UR15 ;  /* 0x0000000f000a7c82 */ /* 0x000fe40008000000 */
[----:B------:R1:W-:Y:S02]  /*11990*/  UTMALDG.4D [UR8], [UR4], desc[UR6] ;  /* 0x00000608040075b4 */ /* 0x0003e40008019000 */
[----:B-1----:R-:W-:Y:S01]  /*119a0*/  NOP ;  /* 0x0000000000007918 */ /* 0x002fe20000000000 */
.L_x_6708:
        /* <DEDUP_REMOVED lines=39> */
.L_x_6781:
[----:B------:R-:W-:Y:S05]  /*11c20*/  BSYNC B0 ;  /* 0x0000000000007941 */ /* 0x000fea0003800000 */
.L_x_6712:
        /* <DEDUP_REMOVED lines=44> */
.L_x_6720:
[----:B0-----:R-:W0:Y:S01]  /*11ef0*/  S2R R3, SR_CgaCtaId ;  /* 0x0000000000037919 */ /* 0x001e220000008800 */
[----:B------:R-:W-:-:S04]  /*11f00*/  MOV R2, 0x400 ;  /* 0x0000040000027802 */ /* 0x000fc80000000f00 */
[----:B0-----:R-:W-:Y:S02]  /*11f10*/  LEA R2, R3, R2, 0x18 ;  /* 0x0000000203027211 */ /* 0x001fe400078ec0ff */
[----:B------:R-:W-:-:S03]  /*11f20*/  SHF.L.U32 R3, R14, 0x1f, RZ ;  /* 0x0000001f0e037819 */ /* 0x000fc600000006ff */
[----:B------:R-:W-:-:S04]  /*11f30*/  IMAD R2, R12, 0x8, R2 ;  /* 0x000000080c027824 */ /* 0x000fc800078e0202 */
[----:B------:R-:W0:Y:S02]  /*11f40*/  SYNCS.PHASECHK.TRANS64.TRYWAIT P0, [R2+URZ+0x28840], R3 ;  /* 0x02884003020075a7 */ /* 0x000e24000800017f */
[----:B0-----:R-:W-:Y:S05]  /*11f50*/  @!P0 BRA `(.L_x_6721) ;  /* 0x0000002c00f48947 */ /* 0x001fea0003800000 */
.L_x_6782:
        /* <DEDUP_REMOVED lines=11> */
.L_x_6722:
        /* <DEDUP_REMOVED lines=21> */
[----:B------:R-:W-:Y:S02]  /*12160*/  ULEA UR11, UR11, UR9, 0x7 ;  /* 0x000000090b0b7291 */ /* 0x000fe4000f8e383f */
        /* <DEDUP_REMOVED lines=11> */
.L_x_6783:
        /* <DEDUP_REMOVED lines=13> */
.L_x_6724:
        /* <DEDUP_REMOVED lines=25> */
[----:B------:R-:W-:-:S07]  /*12480*/  UIADD3 UR14, UR14, 0x4400, URZ ;  /* 0x000044000e0e7890 */ /* 0x000fce000fffe03f */
[----:B------:R0:W-:Y:S02]  /*12490*/  UTMALDG.4D [UR8], [UR4], desc[UR6] ;  /* 0x00000608040075b4 */ /* 0x0001e40008019000 */
[----:B0-----:R-:W-:Y:S01]  /*124a0*/  UMOV UR8, UR14 ;  /* 0x0000000e00087c82 */ /* 0x001fe20008000000 */
[----:B------:R-:W-:Y:S02]  /*124b0*/  UMOV UR10, UR15 ;  /* 0x0000000f000a7c82 */ /* 0x000fe40008000000 */
[----:B------:R0:W-:Y:S02]  /*124c0*/  UTMALDG.4D [UR8], [UR4], desc[UR6] ;  /* 0x00000608040075b4 */ /* 0x0001e40008019000 */
[----:B0-----:R-:W-:Y:S01]  /*124d0*/  NOP ;  /* 0x0000000000007918 */ /* 0x001fe20000000000 */
.L_x_6719:
[----:B------:R-:W-:Y:S05]  /*124e0*/  BSYNC B2 ;  /* 0x0000000000027941 */ /* 0x000fea0003800000 */
.L_x_6718:
[----:B------:R-:W2:Y:S04]  /*124f0*/  LDL R2, [R1+0x14] ;  /* 0x0000140001027983 */ /* 0x000ea80000100800 */
[----:B------:R0:W-:Y:S04]  /*12500*/  STL [R1], R12 ;  /* 0x0000000c01007387 */ /* 0x0001e80000100800 */
[----:B------:R0:W-:Y:S02]  /*12510*/  STL [R1+0x8], R14 ;  /* 0x0000080e01007387 */ /* 0x0001e40000100800 */
[----:B0-2---:R-:W-:-:S07]  /*12520*/  VIADD R7, R2, 0xfffffffd ;  /* 0xfffffffd02077836 */ /* 0x005fce0000000000 */
.L_x_6717:
[----:B------:R-:W-:Y:S05]  /*12530*/  BSYNC B1 ;  /* 0x0000000000017941 */ /* 0x000fea0003800000 */
.L_x_6716:
[----:B------:R-:W2:Y:S01]  /*12540*/  LDL.LU R2, [R1+0x14] ;  /* 0x0000140001027983 */ /* 0x000ea20000300800 */
[----:B------:R-:W-:Y:S01]  /*12550*/  VIADD R13, R13, 0xfffffffe ;  /* 0xfffffffe0d0d7836 */ /* 0x000fe20000000000 */
[----:B--2---:R-:W-:-:S04]  /*12560*/  LOP3.LUT R2, RZ, R2, RZ, 0x33, !PT ;  /* 0x00000002ff027212 */ /* 0x004fc800078e33ff */
[----:B------:R-:W-:-:S13]  /*12570*/  ISETP.NE.AND P0, PT, R13, R2, PT ;  /* 0x000000020d00720c */ /* 0x000fda0003f05270 */
[----:B------:R-:W-:Y:S05]  /*12580*/  @!P0 BRA `(.L_x_6715) ;  /* 0x0000000c00d88947 */ /* 0x000fea0003800000 */
[----:B------:R-:W-:-:S07]  /*12590*/  IMAD.MOV.U32 R10, RZ, RZ, R6 ;  /* 0x000000ffff0a7224 */ /* 0x000fce00078e0006 */
.L_x_6739:
        /* <DEDUP_REMOVED lines=32> */
.L_x_6727:
[----:B------:R-:W1:Y:S01]  /*127a0*/  S2R R3, SR_CgaCtaId ;  /* 0x0000000000037919 */ /* 0x000e620000008800 */
[----:B------:R-:W-:-:S04]  /*127b0*/  MOV R2, 0x400 ;  /* 0x0000040000027802 */ /* 0x000fc80000000f00 */
[----:B-1----:R-:W-:Y:S02]  /*127c0*/  LEA R2, R3, R2, 0x18 ;  /* 0x0000000203027211 */ /* 0x002fe400078ec0ff */
[----:B------:R-:W-:-:S03]  /*127d0*/  SHF.L.U32 R3, R9, 0x1f, RZ ;  /* 0x0000001f09037819 */ /* 0x000fc600000006ff */
[----:B------:R-:W-:-:S04]  /*127e0*/  IMAD R2, R8, 0x8, R2 ;  /* 0x0000000808027824 */ /* 0x000fc800078e0202 */
[----:B------:R-:W1:Y:S02]  /*127f0*/  SYNCS.PHASECHK.TRANS64.TRYWAIT P0, [R2+URZ+0x28840], R3 ;  /* 0x02884003020075a7 */ /* 0x000e64000800017f */
[----:B-1----:R-:W-:Y:S05]  /*12800*/  @!P0 BRA `(.L_x_6728) ;  /* 0x0000002400f08947 */ /* 0x002fea0003800000 */
.L_x_6784:
        /* <DEDUP_REMOVED lines=11> */
.L_x_6729:
        /* <DEDUP_REMOVED lines=33> */
.L_x_6785:
        /* <DEDUP_REMOVED lines=8> */
.L_x_6731:
        /* <DEDUP_REMOVED lines=29> */
.L_x_6726:
[----:B------:R-:W-:Y:S05]  /*12d20*/  BSYNC B1 ;  /* 0x0000000000017941 */ /* 0x000fea0003800000 */
.L_x_6725:
        /* <DEDUP_REMOVED lines=32> */
.L_x_6734:
[----:B------:R-:W2:Y:S01]  /*12f30*/  S2R R3, SR_CgaCtaId ;  /* 0x0000000000037919 */ /* 0x000ea20000008800 */
[----:B------:R-:W-:-:S04]  /*12f40*/  MOV R2, 0x400 ;  /* 0x0000040000027802 */ /* 0x000fc80000000f00 */
[----:B--2---:R-:W-:Y:S02]  /*12f50*/  LEA R2, R3, R2, 0x18 ;  /* 0x0000000203027211 */ /* 0x004fe400078ec0ff */
[----:B------:R-:W-:-:S03]  /*12f60*/  SHF.L.U32 R3, R14, 0x1f, RZ ;  /* 0x0000001f0e037819 */ /* 0x000fc600000006ff */
[----:B------:R-:W-:-:S04]  /*12f70*/  IMAD R2, R15, 0x8, R2 ;  /* 0x000000080f027824 */ /* 0x000fc800078e0202 */
[----:B------:R-:W2:Y:S02]  /*12f80*/  SYNCS.PHASECHK.TRANS64.TRYWAIT P0, [R2+URZ+0x28840], R3 ;  /* 0x02884003020075a7 */ /* 0x000ea4000800017f */
[----:B--2---:R-:W-:Y:S05]  /*12f90*/  @!P0 BRA `(.L_x_6735) ;  /* 0x0000002000348947 */ /* 0x004fea0003800000 */
.L_x_6786:
        /* <DEDUP_REMOVED lines=11> */
.L_x_6736:
        /* <DEDUP_REMOVED lines=33> */
.L_x_6787:
        /* <DEDUP_REMOVED lines=8> */
.L_x_6738:
        /* <DEDUP_REMOVED lines=18> */
[----:B------:R-:W-:Y:S02]  /*13400*/  IMAD.MOV.U32 R5, RZ, RZ, R12 ;  /* 0x000000ffff057224 */ /* 0x000fe400078e000c */
[----:B------:R-:W-:Y:S01]  /*13410*/  IMAD.MOV.U32 R6, RZ, RZ, R10 ;  /* 0x000000ffff067224 */ /* 0x000fe200078e000a */
[----:B--2---:R-:W-:-:S13]  /*13420*/  R2UR UR5, R3 ;  /* 0x00000000030572ca */ /* 0x004fda00000e0000 */
[----:B------:R-:W-:Y:S02]  /*13430*/  ULEA UR11, UR11, UR5, 0x7 ;  /* 0x000000050b0b7291 */ /* 0x000fe4000f8e383f */
[----:B------:R-:W-:-:S09]  /*13440*/  UIADD3.X UR5, URZ, UR39, URZ, UP0, !UPT ;  /* 0x000000273f057290 */ /* 0x000fd200087fe43f */
[----:B------:R0:W-:Y:S02]  /*13450*/  UTMALDG.4D [UR8], [UR4], desc[UR6] ;  /* 0x00000608040075b4 */ /* 0x0001e40008019000 */
[----:B0-----:R-:W-:Y:S01]  /*13460*/  UMOV UR8, UR14 ;  /* 0x0000000e00087c82 */ /* 0x001fe20008000000 */
[----:B------:R-:W-:Y:S02]  /*13470*/  UMOV UR10, UR15 ;  /* 0x0000000f000a7c82 */ /* 0x000fe40008000000 */
[----:B------:R1:W-:Y:S02]  /*13480*/  UTMALDG.4D [UR8], [UR4], desc[UR6] ;  /* 0x00000608040075b4 */ /* 0x0003e40008019000 */
[----:B-1----:R-:W-:Y:S01]  /*13490*/  NOP ;  /* 0x0000000000007918 */ /* 0x002fe20000000000 */
.L_x_6733:
[----:B------:R-:W-:Y:S05]  /*134a0*/  BSYNC B1 ;  /* 0x0000000000017941 */ /* 0x000fea0003800000 */
.L_x_6732:
[----:B------:R-:W2:Y:S01]  /*134b0*/  LDL R2, [R1+0x10] ;  /* 0x0000100001027983 */ /* 0x000ea20000100800 */
[----:B------:R-:W-:Y:S01]  /*134c0*/  VIADD R7, R7, 0xfffffffe ;  /* 0xfffffffe07077836 */ /* 0x000fe20000000000 */
[----:B--2---:R-:W-:-:S13]  /*134d0*/  ISETP.GT.AND P0, PT, R13, R2, PT ;  /* 0x000000020d00720c */ /* 0x004fda0003f04270 */
[----:B------:R-:W-:Y:S05]  /*134e0*/  @P0 BRA `(.L_x_6739) ;  /* 0xfffffff0002c0947 */ /* 0x000fea000383ffff */
.L_x_6715:
[----:B------:R-:W-:Y:S05]  /*134f0*/  BSYNC B0 ;  /* 0x0000000000007941 */ /* 0x000fea0003800000 */
.L_x_6714:
        /* <DEDUP_REMOVED lines=17> */
.L_x_6741:
[----:B------:R-:W-:Y:S05]  /*13610*/  BSYNC B0 ;  /* 0x0000000000007941 */ /* 0x000fea0003800000 */
.L_x_6740:
        /* <DEDUP_REMOVED lines=11> */
.L_x_6788:
        /* <DEDUP_REMOVED lines=11> */
.L_x_6745:
        /* <DEDUP_REMOVED lines=20> */
[----:B------:R-:W-:-:S03]  /*138c0*/  UIADD3 UR14, UR6, 0x4400, URZ ;  /* 0x00004400060e7890 */ /* 0x000fc6000fffe03f */
[----:B------:R-:W-:-:S04]  /*138d0*/  UMOV UR6, 0x0 ;  /* 0x0000000000067882 */ /* 0x000fc80000000000 */
[----:B------:R1:W-:Y:S02]  /*138e0*/  UTMALDG.4D [UR8], [UR4], desc[UR6] ;  /* 0x00000608040075b4 */ /* 0x0003e40008019000 */
[----:B-1----:R-:W-:Y:S01]  /*138f0*/  UMOV UR8, UR14 ;  /* 0x0000000e00087c82 */ /* 0x002fe20008000000 */
[----:B------:R-:W-:Y:S02]  /*13900*/  UMOV UR10, UR15 ;  /* 0x0000000f000a7c82 */ /* 0x000fe40008000000 */
[----:B------:R1:W-:Y:S02]  /*13910*/  UTMALDG.4D [UR8], [UR4], desc[UR6] ;  /* 0x00000608040075b4 */ /* 0x0003e40008019000 */
[----:B-1----:R-:W-:Y:S01]  /*13920*/  NOP ;  /* 0x0000000000007918 */ /* 0x002fe20000000000 */
.L_x_6743:
[----:B------:R-:W-:Y:S05]  /*13930*/  BSYNC B0 ;  /* 0x0000000000007941 */ /* 0x000fea0003800000 */
.L_x_6742:
        /* <DEDUP_REMOVED lines=9> */
.L_x_6700:
[----:B------:R-:W-:Y:S05]  /*139d0*/  BSYNC B6 ;  /* 0x0000000000067941 */ /* 0x000fea0003800000 */
.L_x_6698:
[----:B------:R-:W-:-:S03]  /*139e0*/  UMOV UR4, 0xffffffff ;  /* 0xffffffff00047882 */ /* 0x000fc60000000000 */
[----:B------:R-:W-:Y:S05]  /*139f0*/  BRA.DIV UR4, `(.L_x_6746) ;  /* 0x0000001604d87947 */ /* 0x000fea000b800000 */
[----:B------:R2:W3:Y:S04]  /*13a00*/  SHFL.IDX PT, R4, R16, RZ, 0x1f ;  /* 0x00001fff10047589 */ /* 0x0004e800000e0000 */
[----:B------:R2:W4:Y:S02]  /*13a10*/  SHFL.IDX PT, R7, R16, 0x1, 0x1f ;  /* 0x00201f0010077f89 */ /* 0x00052400000e0000 */
.L_x_6792:
        /* <DEDUP_REMOVED lines=13> */
.L_x_6748:
[----:B------:R-:W-:Y:S05]  /*13af0*/  BSYNC B0 ;  /* 0x0000000000007941 */ /* 0x000fea0003800000 */
.L_x_6747:
        /* <DEDUP_REMOVED lines=23> */
.L_x_6800:
[----:B------:R-:W-:Y:S02]  /*13c70*/  ULDC UR4, c[0x0][0xc10] ;  /* 0x0003040000047ab9 */ /* 0x000fe40000000800 */
[----:B------:R-:W-:-:S04]  /*13c80*/  IMAD.U32 R5, RZ, RZ, UR4 ;  /* 0x00000004ff057e24 */ /* 0x000fc8000f8e00ff */
[----:B-1----:R-:W-:-:S04]  /*13c90*/  IMAD R14, R14, R5, RZ ;  /* 0x000000050e0e7224 */ /* 0x002fc800078e02ff */
[----:B----4-:R-:W-:-:S05]  /*13ca0*/  IMAD.IADD R7, R7, 0x1, R14 ;  /* 0x0000000107077824 */ /* 0x010fca00078e020e */
[----:B---3--:R-:W-:-:S13]  /*13cb0*/  ISETP.GT.AND P0, PT, R7, R4, PT ;  /* 0x000000040700720c */ /* 0x008fda0003f04270 */
[----:B------:R-:W-:Y:S05]  /*13cc0*/  @P0 BRA `(.L_x_6750) ;  /* 0x0000000000b40947 */ /* 0x000fea0003800000 */
[----:B------:R-:W1:Y:S02]  /*13cd0*/  LDC R0, c[0x0][0xc14] ;  /* 0x00030500ff007b82 */ /* 0x000e640000000800 */
.L_x_6755:
        /* <DEDUP_REMOVED lines=14> */
.L_x_6753:
[----:B------:R-:W-:Y:S05]  /*13dc0*/  BSYNC B0 ;  /* 0x0000000000007941 */ /* 0x000fea0003800000 */
.L_x_6752:
        /* <DEDUP_REMOVED lines=23> */
.L_x_6808:
[----:B------:R-:W-:Y:S02]  /*13f40*/  ULDC UR4, c[0x0][0xc10] ;  /* 0x0003040000047ab9 */ /* 0x000fe40000000800 */
[----:B------:R-:W-:-:S04]  /*13f50*/  IMAD.U32 R5, RZ, RZ, UR4 ;  /* 0x00000004ff057e24 */ /* 0x000fc8000f8e00ff */
[----:B-1----:R-:W-:-:S04]  /*13f60*/  IMAD R14, R14, R5, RZ ;  /* 0x000000050e0e7224 */ /* 0x002fc800078e02ff */
[----:B------:R-:W-:-:S05]  /*13f70*/  IMAD.IADD R7, R14, 0x1, R7 ;  /* 0x000000010e077824 */ /* 0x000fca00078e0207 */
[----:B------:R-:W-:-:S13]  /*13f80*/  ISETP.GT.AND P0, PT, R7, R4, PT ;  /* 0x000000040700720c */ /* 0x000fda0003f04270 */
[----:B------:R-:W-:Y:S05]  /*13f90*/  @!P0 BRA `(.L_x_6755) ;  /* 0xfffffffc00508947 */ /* 0x000fea000383ffff */
.L_x_6750:
[----:B--2---:R-:W-:Y:S01]  /*13fa0*/  IMAD.IADD R16, R7, 0x1, -R14 ;  /* 0x0000000107107824 */ /* 0x004fe200078e0a0e */
[----:B------:R-:W-:-:S03]  /*13fb0*/  UMOV UR4, 0xffffffff ;  /* 0xffffffff00047882 */ /* 0x000fc60000000000 */
[----:B------:R-:W-:-:S05]  /*13fc0*/  IMAD R3, R2, R5, R16 ;  /* 0x0000000502037224 */ /* 0x000fca00078e0210 */
[----:B------:R-:W-:Y:S01]  /*13fd0*/  ISETP.GT.AND P6, PT, R3, R4, PT ;  /* 0x000000040300720c */ /* 0x000fe20003fc4270 */
[----:B------:R-:W-:-:S12]  /*13fe0*/  BRA.DIV UR4, `(.L_x_6756) ;  /* 0x0000001a04487947 */ /* 0x000fd8000b800000 */
[----:B------:R-:W-:-:S04]  /*13ff0*/  VOTE.ANY R3, PT, !P6 ;  /* 0x0000000000037806 */ /* 0x000fc800070e0100 */
[----:B------:R-:W1:Y:S02]  /*14000*/  POPC R6, R3 ;  /* 0x0000000300067309 */ /* 0x000e640000000000 */
[----:B-1----:R1:W2:Y:S02]  /*14010*/  SHFL.IDX PT, R17, R17, R6, 0x1f ;  /* 0x00001f0611117589 */ /* 0x0022a400000e0000 */
.L_x_6812:
[----:B------:R-:W-:Y:S01]  /*14020*/  ISETP.NE.AND P0, PT, R3, RZ, PT ;  /* 0x000000ff0300720c */ /* 0x000fe20003f05270 */
[----:B------:R-:W-:-:S12]  /*14030*/  IMAD.MOV.U32 R7, RZ, RZ, RZ ;  /* 0x000000ffff077224 */ /* 0x000fd800078e00ff */
[----:B------:R-:W-:Y:S05]  /*14040*/  @!P0 BRA `(.L_x_6757) ;  /* 0x0000000000108947 */ /* 0x000fea0003800000 */
[----:B------:R-:W-:Y:S01]  /*14050*/  UMOV UR4, 0xffffffff ;  /* 0xffffffff00047882 */ /* 0x000fe20000000000 */
[----:B------:R-:W-:Y:S02]  /*14060*/  VIADD R12, R6, 0xffffffff ;  /* 0xffffffff060c7836 */ /* 0x000fe40000000000 */
[----:B------:R-:W-:Y:S05]  /*14070*/  BRA.DIV UR4, `(.L_x_6758) ;  /* 0x0000001a046c7947 */ /* 0x000fea000b800000 */
[----:B------:R3:W4:Y:S02]  /*14080*/  SHFL.IDX PT, R7, R2, R12, 0x1f ;  /* 0x00001f0c02077589 */ /* 0x00072400000e0000 */
.L_x_6757:
        /* <DEDUP_REMOVED lines=67> */
.L_x_6751:
[----:B------:R-:W-:Y:S01]  /*144c0*/  UMOV UR4, URZ ;  /* 0x0000003f00047c82 */ /* 0x000fe20008000000 */
[----:B------:R-:W-:Y:S01]  /*144d0*/  UMOV UR5, URZ ;  /* 0x0000003f00057c82 */ /* 0x000fe20008000000 */
[----:B------:R-:W-:Y:S01]  /*144e0*/  ULDC UR6, c[0x0][0xc14] ;  /* 0x0003050000067ab9 */ /* 0x000fe20000000800 */
[----:B--2---:R-:W-:Y:S02]  /*144f0*/  IMAD.MOV.U32 R16, RZ, RZ, R4 ;  /* 0x000000ffff107224 */ /* 0x004fe400078e0004 */
[----:B------:R-:W-:Y:S02]  /*14500*/  IMAD.U32 R17, RZ, RZ, UR4 ;  /* 0x00000004ff117e24 */ /* 0x000fe4000f8e00ff */
[----:B------:R-:W-:Y:S02]  /*14510*/  IMAD.U32 R18, RZ, RZ, UR5 ;  /* 0x00000005ff127e24 */ /* 0x000fe4000f8e00ff */
[----:B------:R-:W-:-:S07]  /*14520*/  IMAD.U32 R19, RZ, RZ, UR6 ;  /* 0x00000006ff137e24 */ /* 0x000fce000f8e00ff */
.L_x_6759:
        /* <DEDUP_REMOVED lines=12> */
.L_x_6686:
        /* <DEDUP_REMOVED lines=12> */
.L_x_6815:
[----:B------:R-:W-:Y:S05]  /*146b0*/  BSYNC B0 ;  /* 0x0000000000007941 */ /* 0x000fea0003800000 */
.L_x_6761:
[----:B------:R-:W-:-:S03]  /*146c0*/  UMOV UR4, 0xffffffff ;  /* 0xffffffff00047882 */ /* 0x000fc60000000000 */
[----:B------:R-:W-:Y:S05]  /*146d0*/  BRA.DIV UR4, `(.L_x_6763) ;  /* 0x0000001604107947 */ /* 0x000fea000b800000 */
[----:B------:R-:W2:Y:S02]  /*146e0*/  S2R R2, SR_TID.X ;  /* 0x0000000000027919 */ /* 0x000ea40000002100 */
[----:B--2---:R-:W-:-:S04]  /*146f0*/  SHF.R.U32.HI R2, RZ, 0x5, R2 ;  /* 0x00000005ff027819 */ /* 0x004fc80000011602 */
[----:B------:R-:W-:-:S05]  /*14700*/  LOP3.LUT R2, R2, 0x3, RZ, 0xc0, !PT ;  /* 0x0000000302027812 */ /* 0x000fca00078ec0ff */
[----:B------:R2:W3:Y:S02]  /*14710*/  SHFL.IDX PT, R14, R2, RZ, 0x1f ;  /* 0x00001fff020e7589 */ /* 0x0004e400000e0000 */
.L_x_6818:
[----:B---3--:R-:W-:Y:S01]  /*14720*/  ISETP.NE.AND P0, PT, R14, RZ, PT ;  /* 0x000000ff0e00720c */ /* 0x008fe20003f05270 */
[----:B------:R-:W-:-:S12]  /*14730*/  BSSY B0, `(.L_x_6764) ;  /* 0x0000027000007945 */ /* 0x000fd80003800000 */
[----:B------:R-:W-:Y:S05]  /*14740*/  @P0 BRA `(.L_x_6765) ;  /* 0x0000000000940947 */ /* 0x000fea0003800000 */
[----:B------:R-:W-:-:S03]  /*14750*/  UMOV UR4, 0xffffffff ;  /* 0xffffffff00047882 */ /* 0x000fc60000000000 */
[----:B------:R-:W-:Y:S05]  /*14760*/  BRA.DIV UR4, `(.L_x_6766) ;  /* 0x0000001604207947 */ /* 0x000fea000b800000 */
[----:B------:R-:W-:-:S13]  /*14770*/  ELECT P6, URZ, PT ;  /* 0x00000000003f782f */ /* 0x000fda00038c0000 */
.L_x_6821:
[----:B------:R-:W-:Y:S05]  /*14780*/  @!P6 BRA `(.L_x_6765) ;  /* 0x000000000084e947 */ /* 0x000fea0003800000 */
[----:B------:R-:W-:-:S06]  /*14790*/  ULOP3.LUT UR4, UR36, 0x2, URZ, 0xfc, !UPT ;  /* 0x0000000224047892 */ /* 0x000fcc000f8efc3f */
[----:B--2---:R-:W-:-:S05]  /*147a0*/  IMAD.U32 R2, RZ, RZ, UR4 ;  /* 0x00000004ff027e24 */ /* 0x004fca000f8e00ff */
[----:B------:R-:W-:-:S13]  /*147b0*/  ISETP.NE.AND P2, PT, R2, 0x3, PT ;  /* 0x000000030200780c */ /* 0x000fda0003f45270 */
[----:B------:R-:W-:Y:S05]  /*147c0*/  @!P2 BRA `(.L_x_6767) ;  /* 0x000000000004a947 */ /* 0x000fea0003800000 */
[----:B------:R-:W-:Y:S01]  /*147d0*/  BPT.TRAP 0x1 ;  /* 0x000000040000795c */ /* 0x000fe20000300000 */
.L_x_6767:
        /* <DEDUP_REMOVED lines=14> */
.L_x_6822:
[----:B------:R-:W2:Y:S02]  /*148c0*/  SYNCS.PHASECHK.TRANS64.TRYWAIT P0, [R7+URZ], R2 ;  /* 0x00000002070075a7 */ /* 0x000ea4000800017f */
[----:B--2---:R-:W-:Y:S05]  /*148d0*/  @!P0 BRA `(.L_x_6769) ;  /* 0x0000001000f88947 */ /* 0x004fea0003800000 */
.L_x_6823:
[----:B------:R-:W-:Y:S05]  /*148e0*/  @!P2 BRA `(.L_x_6770) ;  /* 0x000000000004a947 */ /* 0x000fea0003800000 */
[----:B------:R-:W-:Y:S01]  /*148f0*/  BPT.TRAP 0x1 ;  /* 0x000000040000795c */ /* 0x000fe20000300000 */
.L_x_6770:
[----:B------:R-:W3:Y:S01]  /*14900*/  LDL.LU R4, [R1] ;  /* 0x0000000001047983 */ /* 0x000ee20000300800 */
[----:B------:R-:W-:-:S04]  /*14910*/  VIADD R0, R0, 0x28860 ;  /* 0x0002886000007836 */ /* 0x000fc80000000000 */
[----:B---3--:R-:W-:-:S04]  /*14920*/  IMAD R4, R4, 0x8, R0 ;  /* 0x0000000804047824 */ /* 0x008fc800078e0200 */
[----:B------:R-:W3:Y:S02]  /*14930*/  SYNCS.PHASECHK.TRANS64.TRYWAIT P0, [R4+URZ], R5 ;  /* 0x00000005040075a7 */ /* 0x000ee4000800017f */
[----:B---3--:R-:W-:Y:S05]  /*14940*/  @!P0 BRA `(.L_x_6771) ;  /* 0x0000001000f08947 */ /* 0x008fea0003800000 */
.L_x_6824:
[----:B------:R-:W-:-:S07]  /*14950*/  IMAD R3, R3, 0x8, R0 ;  /* 0x0000000803037824 */ /* 0x000fce00078e0200 */
.L_x_6772:
[----:B----4-:R4:W0:Y:S02]  /*14960*/  SYNCS.PHASECHK.TRANS64.TRYWAIT P0, [R3+URZ], R2 ;  /* 0x00000002030075a7 */ /* 0x010824000800017f */
[----:B0-----:R-:W-:Y:S05]  /*14970*/  @!P0 NANOSLEEP.SYNCS 0x989680 ;  /* 0x009896800000895d */ /* 0x001fea0003900000 */
[----:B------:R-:W0:Y:S02]  /*14980*/  @!P0 SYNCS.PHASECHK.TRANS64 P0, [R3+URZ], R2 ;  /* 0x00000002030085a7 */ /* 0x000e24000800007f */
[----:B0-----:R-:W-:Y:S05]  /*14990*/  @!P0 BRA `(.L_x_6772) ;  /* 0xfffffffc00f08947 */ /* 0x001fea000383ffff */
.L_x_6765:
[----:B------:R-:W-:Y:S05]  /*149a0*/  BSYNC B0 ;  /* 0x0000000000007941 */ /* 0x000fea0003800000 */
.L_x_6764:
[----:B------:R-:W-:Y:S05]  /*149b0*/  EXIT ;  /* 0x000000000000794d */ /* 0x000fea0003800000 */
.L_x_6590:
[----:B0-----:R-:W-:-:S04]  /*149c0*/  IMAD.U32 R3, RZ, RZ, UR41 ;  /* 0x00000029ff037e24 */ /* 0x001fc8000f8e00ff */
[----:B------:R0:W1:Y:S03]  /*149d0*/  SYNCS.PHASECHK.TRANS64.TRYWAIT P1, [R3+URZ+0x28800], R0 ;  /* 0x02880000030075a7 */ /* 0x000066000802017f */
[----:B-1----:R-:W-:Y:S05]  /*149e0*/  @!P1 NANOSLEEP.SYNCS 0x989680 ;  /* 0x009896800000995d */ /* 0x002fea0003900000 */
[----:B------:R-:W1:Y:S02]  /*149f0*/  @!P1 SYNCS.PHASECHK.TRANS64 P1, [R3+URZ+0x28800], R0 ;  /* 0x02880000030095a7 */ /* 0x000e64000802007f */
[----:B-1----:R-:W-:Y:S05]  /*14a00*/  @!P1 BRA `(.L_x_6590) ;  /* 0xfffffffc00ec9947 */ /* 0x002fea000383ffff */
[----:B------:R-:W-:Y:S05]  /*14a10*/  BRA `(.L_x_6773) ;  /* 0xfffffed000007947 */ /* 0x000fea000383ffff */
.L_x_6594:
[----:B-1----:R1:W2:Y:S02]  /*14a20*/  SYNCS.PHASECHK.TRANS64.TRYWAIT P2, [R5+URZ+0x28830], R0 ;  /* 0x02883000050075a7 */ /* 0x0022a4000804017f */
[----:B--2---:R-:W-:Y:S05]  /*14a30*/  @!P2 NANOSLEEP.SYNCS 0x989680 ;  /* 0x009896800000a95d */ /* 0x004fea0003900000 */
[----:B------:R-:W2:Y:S02]  /*14a40*/  @!P2 SYNCS.PHASECHK.TRANS64 P2, [R5+URZ+0x28830], R0 ;  /* 0x028830000500a5a7 */ /* 0x000ea4000804007f */
[----:B--2---:R-:W-:Y:S05]  /*14a50*/  @!P2 BRA `(.L_x_6594) ;  /* 0xfffffffc00f0a947 */ /* 0x004fea000383ffff */
[----:B------:R-:W-:Y:S05]  /*14a60*/  BRA `(.L_x_6593) ;  /* 0xfffffed000247947 */ /* 0x000fea000383ffff */
.L_x_6610:
[----:B-1----:R-:W-:-:S04]  /*14a70*/  IMAD.U32 R10, RZ, RZ, UR6 ;  /* 0x00000006ff0a7e24 */ /* 0x002fc8000f8e00ff */
[----:B------:R1:W2:Y:S03]  /*14a80*/  SYNCS.PHASECHK.TRANS64.TRYWAIT P2, [R10+URZ+0x28830], R5 ;  /* 0x028830050a0075a7 */ /* 0x0002a6000804017f */
[----:B--2---:R-:W-:Y:S05]  /*14a90*/  @!P2 NANOSLEEP.SYNCS 0x989680 ;  /* 0x009896800000a95d */ /* 0x004fea0003900000 */
[----:B------:R-:W2:Y:S02]  /*14aa0*/  @!P2 SYNCS.PHASECHK.TRANS64 P2, [R10+URZ+0x28830], R5 ;  /* 0x028830050a00a5a7 */ /* 0x000ea4000804007f */
[----:B--2---:R-:W-:Y:S05]  /*14ab0*/  @!P2 BRA `(.L_x_6610) ;  /* 0xfffffffc00eca947 */ /* 0x004fea000383ffff */
[----:B------:R-:W-:Y:S05]  /*14ac0*/  BRA `(.L_x_6607) ;  /* 0xffffff0000987947 */ /* 0x000fea000383ffff */
.L_x_6614:
[----:B-1----:R-:W-:-:S04]  /*14ad0*/  IMAD.U32 R10, RZ, RZ, UR6 ;  /* 0x00000006ff0a7e24 */ /* 0x002fc8000f8e00ff */
[----:B------:R1:W2:Y:S03]  /*14ae0*/  SYNCS.PHASECHK.TRANS64.TRYWAIT P2, [R10+URZ+0x28850], R5 ;  /* 0x028850050a0075a7 */ /* 0x0002a6000804017f */
[----:B--2---:R-:W-:Y:S05]  /*14af0*/  @!P2 NANOSLEEP.SYNCS 0x989680 ;  /* 0x009896800000a95d */ /* 0x004fea0003900000 */
[----:B------:R-:W2:Y:S02]  /*14b00*/  @!P2 SYNCS.PHASECHK.TRANS64 P2, [R10+URZ+0x28850], R5 ;  /* 0x028850050a00a5a7 */ /* 0x000ea4000804007f */
[----:B--2---:R-:W-:Y:S05]  /*14b10*/  @!P2 BRA `(.L_x_6614) ;  /* 0xfffffffc00eca947 */ /* 0x004fea000383ffff */
[----:B------:R-:W-:Y:S05]  /*14b20*/  BRA `(.L_x_6611) ;  /* 0xffffff0400607947 */ /* 0x000fea000383ffff */
.L_x_6631:
[----:B-1----:R-:W-:-:S04]  /*14b30*/  IMAD.U32 R5, RZ, RZ, UR6 ;  /* 0x00000006ff057e24 */ /* 0x002fc8000f8e00ff */
[----:B------:R1:W2:Y:S03]  /*14b40*/  SYNCS.PHASECHK.TRANS64.TRYWAIT P2, [R5+URZ+0x28830], R0 ;  /* 0x02883000050075a7 */ /* 0x0002a6000804017f */
[----:B--2---:R-:W-:Y:S05]  /*14b50*/  @!P2 NANOSLEEP.SYNCS 0x989680 ;  /* 0x009896800000a95d */ /* 0x004fea0003900000 */
[----:B------:R-:W2:Y:S02]  /*14b60*/  @!P2 SYNCS.PHASECHK.TRANS64 P2, [R5+URZ+0x28830], R0 ;  /* 0x028830000500a5a7 */ /* 0x000ea4000804007f */
[----:B--2---:R-:W-:Y:S05]  /*14b70*/  @!P2 BRA `(.L_x_6631) ;  /* 0xfffffffc00eca947 */ /* 0x004fea000383ffff */
[----:B------:R-:W-:Y:S05]  /*14b80*/  BRA `(.L_x_6628) ;  /* 0xffffff34000c7947 */ /* 0x000fea000383ffff */
.L_x_6635:
[----:B-1----:R-:W-:-:S04]  /*14b90*/  IMAD.U32 R5, RZ, RZ, UR6 ;  /* 0x00000006ff057e24 */ /* 0x002fc8000f8e00ff */
[----:B------:R1:W2:Y:S03]  /*14ba0*/  SYNCS.PHASECHK.TRANS64.TRYWAIT P2, [R5+URZ+0x28850], R0 ;  /* 0x02885000050075a7 */ /* 0x0002a6000804017f */
[----:B--2---:R-:W-:Y:S05]  /*14bb0*/  @!P2 NANOSLEEP.SYNCS 0x989680 ;  /* 0x009896800000a95d */ /* 0x004fea0003900000 */
[----:B------:R-:W2:Y:S02]  /*14bc0*/  @!P2 SYNCS.PHASECHK.TRANS64 P2, [R5+URZ+0x28850], R0 ;  /* 0x028850000500a5a7 */ /* 0x000ea4000804007f */
[----:B--2---:R-:W-:Y:S05]  /*14bd0*/  @!P2 BRA `(.L_x_6635) ;  /* 0xfffffffc00eca947 */ /* 0x004fea000383ffff */
[----:B------:R-:W-:Y:S05]  /*14be0*/  BRA `(.L_x_6632) ;  /* 0xffffff3400d47947 */ /* 0x000fea000383ffff */
.L_x_6641:
[----:B-1----:R-:W-:-:S04]  /*14bf0*/  IMAD.U32 R5, RZ, RZ, UR6 ;  /* 0x00000006ff057e24 */ /* 0x002fc8000f8e00ff */
[----:B------:R1:W2:Y:S03]  /*14c00*/  SYNCS.PHASECHK.TRANS64.TRYWAIT P2, [R5+URZ+0x28830], R0 ;  /* 0x02883000050075a7 */ /* 0x0002a6000804017f */
[----:B--2---:R-:W-:Y:S05]  /*14c10*/  @!P2 NANOSLEEP.SYNCS 0x989680 ;  /* 0x009896800000a95d */ /* 0x004fea0003900000 */
[----:B------:R-:W2:Y:S02]  /*14c20*/  @!P2 SYNCS.PHASECHK.TRANS64 P2, [R5+URZ+0x28830], R0 ;  /* 0x028830000500a5a7 */ /* 0x000ea4000804007f */
[----:B--2---:R-:W-:Y:S05]  /*14c30*/  @!P2 BRA `(.L_x_6641) ;  /* 0xfffffffc00eca947 */ /* 0x004fea000383ffff */
[----:B------:R-:W-:Y:S05]  /*14c40*/  BRA `(.L_x_6638) ;  /* 0xffffff5400047947 */ /* 0x000fea000383ffff */
.L_x_6645:
[----:B-1----:R-:W-:-:S04]  /*14c50*/  IMAD.U32 R5, RZ, RZ, UR6 ;  /* 0x00000006ff057e24 */ /* 0x002fc8000f8e00ff */
[----:B------:R1:W2:Y:S03]  /*14c60*/  SYNCS.PHASECHK.TRANS64.TRYWAIT P2, [R5+URZ+0x28850], R0 ;  /* 0x02885000050075a7 */ /* 0x0002a6000804017f */
[----:B--2---:R-:W-:Y:S05]  /*14c70*/  @!P2 NANOSLEEP.SYNCS 0x989680 ;  /* 0x009896800000a95d */ /* 0x004fea0003900000 */
[----:B------:R-:W2:Y:S02]  /*14c80*/  @!P2 SYNCS.PHASECHK.TRANS64 P2, [R5+URZ+0x28850], R0 ;  /* 0x028850000500a5a7 */ /* 0x000ea4000804007f */
[----:B--2---:R-:W-:Y:S05]  /*14c90*/  @!P2 BRA `(.L_x_6645) ;  /* 0xfffffffc00eca947 */ /* 0x004fea000383ffff */
[----:B------:R-:W-:Y:S05]  /*14ca0*/  BRA `(.L_x_6642) ;  /* 0xffffff5400cc7947 */ /* 0x000fea000383ffff */
.L_x_6658:
[----:B-1----:R-:W-:-:S04]  /*14cb0*/  IMAD.U32 R7, RZ, RZ, UR5 ;  /* 0x00000005ff077e24 */ /* 0x002fc8000f8e00ff */
[----:B------:R1:W2:Y:S03]  /*14cc0*/  SYNCS.PHASECHK.TRANS64.TRYWAIT P0, [R7+URZ+0x28850], R2 ;  /* 0x02885002070075a7 */ /* 0x0002a6000800017f */
[----:B--2---:R-:W-:Y:S05]  /*14cd0*/  @!P0 NANOSLEEP.SYNCS 0x989680 ;  /* 0x009896800000895d */ /* 0x004fea0003900000 */
[----:B------:R-:W2:Y:S02]  /*14ce0*/  @!P0 SYNCS.PHASECHK.TRANS64 P0, [R7+URZ+0x28850], R2 ;  /* 0x02885002070085a7 */ /* 0x000ea4000800007f */
[----:B--2---:R-:W-:Y:S05]  /*14cf0*/  @!P0 BRA `(.L_x_6658) ;  /* 0xfffffffc00ec8947 */ /* 0x004fea000383ffff */
[----:B------:R-:W-:Y:S05]  /*14d00*/  BRA `(.L_x_6657) ;  /* 0xffffff8000b47947 */ /* 0x000fea000383ffff */
.L_x_6706:
        /* <DEDUP_REMOVED lines=11> */
.L_x_6775:
[----:B------:R-:W-:Y:S05]  /*14dc0*/  BSYNC B0 ;  /* 0x0000000000007941 */ /* 0x000fea0003800000 */
.L_x_6774:
[----:B------:R-:W-:Y:S05]  /*14dd0*/  BRA `(.L_x_6776) ;  /* 0xffffffc400d07947 */ /* 0x000fea000383ffff */
.L_x_6707:
[----:B------:R-:W-:Y:S01]  /*14de0*/  BSSY B0, `(.L_x_6777) ;  /* 0x0000006000007945 */ /* 0x000fe20003800000 */
[----:B------:R-:W-:-:S07]  /*14df0*/  IMAD.MOV.U32 R15, RZ, RZ, -0x1 ;  /* 0xffffffffff0f7424 */ /* 0x000fce00078e00ff */
[----:B0-----:R-:W-:Y:S05]  /*14e00*/  WARPSYNC.COLLECTIVE R15, `(.L_x_6778) ;  /* 0x000000000f0c7348 */ /* 0x001fea0003c00000 */
[----:B------:R-:W-:Y:S02]  /*14e10*/  ELECT P6, UR62, PT ;  /* 0x00000000003e782f */ /* 0x000fe400038c0000 */
[----:B------:R-:W-:Y:S01]  /*14e20*/  MOV R14, UR62 ;  /* 0x0000003e000e7c02 */ /* 0x000fe20008000f00 */
[----:B0-----:R-:W-:Y:S10]  /*14e30*/  ENDCOLLECTIVE ;  /* 0x000000000000791b */ /* 0x001ff40003800000 */
.L_x_6778:
[----:B------:R-:W-:Y:S05]  /*14e40*/  BSYNC B0 ;  /* 0x0000000000007941 */ /* 0x000fea0003800000 */
.L_x_6777:
[----:B------:R-:W-:Y:S05]  /*14e50*/  BRA `(.L_x_6779) ;  /* 0xffffffc400c07947 */ /* 0x000fea000383ffff */
.L_x_6710:
[----:B-1----:R1:W2:Y:S02]  /*14e60*/  SYNCS.PHASECHK.TRANS64.TRYWAIT P0, [R9+URZ+0x28840], R10 ;  /* 0x0288400a090075a7 */ /* 0x0022a4000800017f */
[----:B--2---:R-:W-:Y:S05]  /*14e70*/  @!P0 NANOSLEEP.SYNCS 0x989680 ;  /* 0x009896800000895d */ /* 0x004fea0003900000 */
[----:B------:R-:W2:Y:S02]  /*14e80*/  @!P0 SYNCS.PHASECHK.TRANS64 P0, [R9+URZ+0x28840], R10 ;  /* 0x0288400a090085a7 */ /* 0x000ea4000800007f */
[----:B--2---:R-:W-:Y:S05]  /*14e90*/  @!P0 BRA `(.L_x_6710) ;  /* 0xfffffffc00f08947 */ /* 0x004fea000383ffff */
[----:B------:R-:W-:Y:S05]  /*14ea0*/  BRA `(.L_x_6780) ;  /* 0xffffffc800287947 */ /* 0x000fea000383ffff */
.L_x_6713:
        /* <DEDUP_REMOVED lines=8> */
.L_x_6721:
[----:B0-----:R0:W1:Y:S02]  /*14f30*/  SYNCS.PHASECHK.TRANS64.TRYWAIT P0, [R2+URZ+0x28840], R3 ;  /* 0x02884003020075a7 */ /* 0x001064000800017f */
[----:B-1----:R-:W-:Y:S05]  /*14f40*/  @!P0 NANOSLEEP.SYNCS 0x989680 ;  /* 0x009896800000895d */ /* 0x002fea0003900000 */
[----:B------:R-:W1:Y:S02]  /*14f50*/  @!P0 SYNCS.PHASECHK.TRANS64 P0, [R2+URZ+0x28840], R3 ;  /* 0x02884003020085a7 */ /* 0x000e64000800007f */
[----:B-1----:R-:W-:Y:S05]  /*14f60*/  @!P0 BRA `(.L_x_6721) ;  /* 0xfffffffc00f08947 */ /* 0x002fea000383ffff */
[----:B------:R-:W-:Y:S05]  /*14f70*/  BRA `(.L_x_6782) ;  /* 0xffffffcc00f87947 */ /* 0x000fea000383ffff */
.L_x_6723:
[----:B0-----:R0:W1:Y:S02]  /*14f80*/  SYNCS.PHASECHK.TRANS64.TRYWAIT P0, [R3+URZ+0x60], R2 ;  /* 0x00006002030075a7 */ /* 0x001064000800017f */
[----:B-1----:R-:W-:Y:S05]  /*14f90*/  @!P0 NANOSLEEP.SYNCS 0x989680 ;  /* 0x009896800000895d */ /* 0x002fea0003900000 */
[----:B------:R-:W1:Y:S02]  /*14fa0*/  @!P0 SYNCS.PHASECHK.TRANS64 P0, [R3+URZ+0x60], R2 ;  /* 0x00006002030085a7 */ /* 0x000e64000800007f */
[----:B-1----:R-:W-:Y:S05]  /*14fb0*/  @!P0 BRA `(.L_x_6723) ;  /* 0xfffffffc00f08947 */ /* 0x002fea000383ffff */
[----:B------:R-:W-:Y:S05]  /*14fc0*/  BRA `(.L_x_6783) ;  /* 0xffffffd000947947 */ /* 0x000fea000383ffff */
.L_x_6728:
[----:B-1----:R1:W2:Y:S02]  /*14fd0*/  SYNCS.PHASECHK.TRANS64.TRYWAIT P0, [R2+URZ+0x28840], R3 ;  /* 0x02884003020075a7 */ /* 0x0022a4000800017f */
[----:B--2---:R-:W-:Y:S05]  /*14fe0*/  @!P0 NANOSLEEP.SYNCS 0x989680 ;  /* 0x009896800000895d */ /* 0x004fea0003900000 */
[----:B------:R-:W2:Y:S02]  /*14ff0*/  @!P0 SYNCS.PHASECHK.TRANS64 P0, [R2+URZ+0x28840], R3 ;  /* 0x02884003020085a7 */ /* 0x000ea4000800007f */
[----:B--2---:R-:W-:Y:S05]  /*15000*/  @!P0 BRA `(.L_x_6728) ;  /* 0xfffffffc00f08947 */ /* 0x004fea000383ffff */
[----:B------:R-:W-:Y:S05]  /*15010*/  BRA `(.L_x_6784) ;  /* 0xffffffd400fc7947 */ /* 0x000fea000383ffff */
.L_x_6730:
[----:B0-----:R0:W1:Y:S02]  /*15020*/  SYNCS.PHASECHK.TRANS64.TRYWAIT P1, [R2+URZ+0x60], R3 ;  /* 0x00006003020075a7 */ /* 0x001064000802017f */
[----:B-1----:R-:W-:Y:S05]  /*15030*/  @!P1 NANOSLEEP.SYNCS 0x989680 ;  /* 0x009896800000995d */ /* 0x002fea0003900000 */
[----:B------:R-:W1:Y:S02]  /*15040*/  @!P1 SYNCS.PHASECHK.TRANS64 P1, [R2+URZ+0x60], R3 ;  /* 0x00006003020095a7 */ /* 0x000e64000802007f */
[----:B-1----:R-:W-:Y:S05]  /*15050*/  @!P1 BRA `(.L_x_6730) ;  /* 0xfffffffc00f09947 */ /* 0x002fea000383ffff */
[----:B------:R-:W-:Y:S05]  /*15060*/  BRA `(.L_x_6785) ;  /* 0xffffffd800987947 */ /* 0x000fea000383ffff */
.L_x_6735:
[----:B--2---:R2:W3:Y:S02]  /*15070*/  SYNCS.PHASECHK.TRANS64.TRYWAIT P0, [R2+URZ+0x28840], R3 ;  /* 0x02884003020075a7 */ /* 0x0044e4000800017f */
[----:B---3--:R-:W-:Y:S05]  /*15080*/  @!P0 NANOSLEEP.SYNCS 0x989680 ;  /* 0x009896800000895d */ /* 0x008fea0003900000 */
[----:B------:R-:W3:Y:S02]  /*15090*/  @!P0 SYNCS.PHASECHK.TRANS64 P0, [R2+URZ+0x28840], R3 ;  /* 0x02884003020085a7 */ /* 0x000ee4000800007f */
[----:B---3--:R-:W-:Y:S05]  /*150a0*/  @!P0 BRA `(.L_x_6735) ;  /* 0xfffffffc00f08947 */ /* 0x008fea000383ffff */
[----:B------:R-:W-:Y:S05]  /*150b0*/  BRA `(.L_x_6786) ;  /* 0xffffffdc00b87947 */ /* 0x000fea000383ffff */
.L_x_6737:
[----:B0-----:R0:W1:Y:S02]  /*150c0*/  SYNCS.PHASECHK.TRANS64.TRYWAIT P1, [R2+URZ+0x60], R9 ;  /* 0x00006009020075a7 */ /* 0x001064000802017f */
[----:B-1----:R-:W-:Y:S05]  /*150d0*/  @!P1 NANOSLEEP.SYNCS 0x989680 ;  /* 0x009896800000995d */ /* 0x002fea0003900000 */
[----:B------:R-:W1:Y:S02]  /*150e0*/  @!P1 SYNCS.PHASECHK.TRANS64 P1, [R2+URZ+0x60], R9 ;  /* 0x00006009020095a7 */ /* 0x000e64000802007f */
[----:B-1----:R-:W-:Y:S05]  /*150f0*/  @!P1 BRA `(.L_x_6737) ;  /* 0xfffffffc00f09947 */ /* 0x002fea000383ffff */
[----:B------:R-:W-:Y:S05]  /*15100*/  BRA `(.L_x_6787) ;  /* 0xffffffe000547947 */ /* 0x000fea000383ffff */
.L_x_6744:
[----:B-1----:R1:W2:Y:S02]  /*15110*/  SYNCS.PHASECHK.TRANS64.TRYWAIT P0, [R3+URZ+0x28860], R0 ;  /* 0x02886000030075a7 */ /* 0x0022a4000800017f */
[----:B--2---:R-:W-:Y:S05]  /*15120*/  @!P0 NANOSLEEP.SYNCS 0x989680 ;  /* 0x009896800000895d */ /* 0x004fea0003900000 */
[----:B------:R-:W2:Y:S02]  /*15130*/  @!P0 SYNCS.PHASECHK.TRANS64 P0, [R3+URZ+0x28860], R0 ;  /* 0x02886000030085a7 */ /* 0x000ea4000800007f */
[----:B--2---:R-:W-:Y:S05]  /*15140*/  @!P0 BRA `(.L_x_6744) ;  /* 0xfffffffc00f08947 */ /* 0x004fea000383ffff */
[----:B------:R-:W-:Y:S05]  /*15150*/  BRA `(.L_x_6788) ;  /* 0xffffffe4005c7947 */ /* 0x000fea000383ffff */
.L_x_6746:
        /* <DEDUP_REMOVED lines=8> */
.L_x_6790:
[----:B------:R-:W-:Y:S05]  /*151e0*/  BSYNC B0 ;  /* 0x0000000000007941 */ /* 0x000fea0003800000 */
.L_x_6789:
        /* <DEDUP_REMOVED lines=8> */
.L_x_6791:
[----:B------:R-:W-:Y:S01]  /*15270*/  IMAD.MOV.U32 R7, RZ, RZ, R14 ;  /* 0x000000ffff077224 */ /* 0x000fe200078e000e */
[----:B------:R-:W-:Y:S06]  /*15280*/  BRA `(.L_x_6792) ;  /* 0xffffffe400e47947 */ /* 0x000fec000383ffff */
.L_x_6749:
        /* <DEDUP_REMOVED lines=8> */
.L_x_6794:
[----:B------:R-:W-:Y:S05]  /*15310*/  BSYNC B0 ;  /* 0x0000000000007941 */ /* 0x000fea0003800000 */
.L_x_6793:
        /* <DEDUP_REMOVED lines=10> */
.L_x_6795:
        /* <DEDUP_REMOVED lines=8> */
.L_x_6796:
        /* <DEDUP_REMOVED lines=8> */
.L_x_6797:
        /* <DEDUP_REMOVED lines=8> */
.L_x_6798:
        /* <DEDUP_REMOVED lines=8> */
.L_x_6799:
[----:B------:R-:W-:Y:S05]  /*155c0*/  BRA `(.L_x_6800) ;  /* 0xffffffe400a87947 */ /* 0x000fea000383ffff */
.L_x_6754:
[----:B------:R-:W-:Y:S01]  /*155d0*/  BSSY B0, `(.L_x_6801) ;  /* 0x0000008000007945 */ /* 0x000fe20003800000 */
[----:B-----5:R-:W-:Y:S02]  /*155e0*/  IMAD.MOV.U32 R13, RZ, RZ, R17 ;  /* 0x000000ffff0d7224 */ /* 0x020fe400078e0011 */
[----:B------:R-:W-:Y:S02]  /*155f0*/  IMAD.MOV.U32 R12, RZ, RZ, 0x1 ;  /* 0x00000001ff0c7424 */ /* 0x000fe400078e00ff */
[----:B------:R-:W-:Y:S02]  /*15600*/  IMAD.MOV.U32 R11, RZ, RZ, RZ ;  /* 0x000000ffff0b7224 */ /* 0x000fe400078e00ff */
[----:B------:R-:W-:-:S07]  /*15610*/  IMAD.MOV.U32 R15, RZ, RZ, -0x1 ;  /* 0xffffffffff0f7424 */ /* 0x000fce00078e00ff */
[----:B0-2---:R-:W-:Y:S05]  /*15620*/  WARPSYNC.COLLECTIVE R15, `(.L_x_6802) ;  /* 0x000000000f087348 */ /* 0x005fea0003c00000 */
[----:B------:R1:W3:Y:S02]  /*15630*/  SHFL.UP P6, R14, R13, R12, R11 ;  /* 0x0400000c0d0e7389 */ /* 0x0002e400000c000b */
[----:B0123--:R-:W-:Y:S01]  /*15640*/  ENDCOLLECTIVE ;  /* 0x000000000000791b */ /* 0x00ffe20003800000 */
.L_x_6802:
[----:B------:R-:W-:Y:S05]  /*15650*/  BSYNC B0 ;  /* 0x0000000000007941 */ /* 0x000fea0003800000 */
.L_x_6801:
        /* <DEDUP_REMOVED lines=10> */
.L_x_6803:
        /* <DEDUP_REMOVED lines=8> */
.L_x_6804:
        /* <DEDUP_REMOVED lines=8> */
.L_x_6805:
        /* <DEDUP_REMOVED lines=8> */
.L_x_6806:
        /* <DEDUP_REMOVED lines=8> */
.L_x_6807:
[----:B------:R-:W-:Y:S05]  /*15900*/  BRA `(.L_x_6808) ;  /* 0xffffffe4008c7947 */ /* 0x000fea000383ffff */
.L_x_6756:
[----:B------:R-:W-:Y:S01]  /*15910*/  BSSY B0, `(.L_x_6809) ;  /* 0x0000006000007945 */ /* 0x000fe20003800000 */
[----:B------:R-:W-:Y:S01]  /*15920*/  PLOP3.LUT P6, PT, P6, PT, PT, 0x8, 0x0 ;  /* 0x000000000000781c */ /* 0x000fe200037ce170 */
[----:B------:R-:W-:-:S12]  /*15930*/  IMAD.MOV.U32 R15, RZ, RZ, -0x1 ;  /* 0xffffffffff0f7424 */ /* 0x000fd800078e00ff */
[----:B0-----:R-:W-:Y:S05]  /*15940*/  WARPSYNC.COLLECTIVE R15, `(.L_x_6810) ;  /* 0x000000000f087348 */ /* 0x001fea0003c00000 */
[----:B------:R-:W-:Y:S01]  /*15950*/  VOTE.ANY R14, PT, P6 ;  /* 0x00000000000e7806 */ /* 0x000fe200030e0100 */
[----:B0-----:R-:W-:Y:S06]  /*15960*/  ENDCOLLECTIVE ;  /* 0x000000000000791b */ /* 0x001fec0003800000 */
.L_x_6810:
[----:B------:R-:W-:Y:S05]  /*15970*/  BSYNC B0 ;  /* 0x0000000000007941 */ /* 0x000fea0003800000 */
.L_x_6809:
        /* <DEDUP_REMOVED lines=9> */
.L_x_6811:
[----:B------:R-:W-:Y:S01]  /*15a10*/  IMAD.MOV.U32 R17, RZ, RZ, R14 ;  /* 0x000000ffff117224 */ /* 0x000fe200078e000e */
[----:B------:R-:W-:Y:S06]  /*15a20*/  BRA `(.L_x_6812) ;  /* 0xffffffe4007c7947 */ /* 0x000fec000383ffff */
.L_x_6758:
[----:B------:R-:W-:Y:S01]  /*15a30*/  BSSY B0, `(.L_x_6813) ;  /* 0x0000007000007945 */ /* 0x000fe20003800000 */
[----:B------:R-:W-:Y:S02]  /*15a40*/  IMAD.MOV.U32 R13, RZ, RZ, R2 ;  /* 0x000000ffff0d7224 */ /* 0x000fe400078e0002 */
[----:B------:R-:W-:Y:S02]  /*15a50*/  IMAD.MOV.U32 R11, RZ, RZ, 0x1f ;  /* 0x0000001fff0b7424 */ /* 0x000fe400078e00ff */
[----:B------:R-:W-:-:S07]  /*15a60*/  IMAD.MOV.U32 R15, RZ, RZ, -0x1 ;  /* 0xffffffffff0f7424 */ /* 0x000fce00078e00ff */
[----:B012---:R-:W-:Y:S05]  /*15a70*/  WARPSYNC.COLLECTIVE R15, `(.L_x_6814) ;  /* 0x000000000f087348 */ /* 0x007fea0003c00000 */
[----:B------:R3:W4:Y:S02]  /*15a80*/  SHFL.IDX P6, R14, R13, R12, R11 ;  /* 0x0000000c0d0e7389 */ /* 0x00072400000c000b */
[----:B01234-:R-:W-:Y:S01]  /*15a90*/  ENDCOLLECTIVE ;  /* 0x000000000000791b */ /* 0x01ffe20003800000 */
.L_x_6814:
[----:B------:R-:W-:Y:S05]  /*15aa0*/  BSYNC B0 ;  /* 0x0000000000007941 */ /* 0x000fea0003800000 */
.L_x_6813:
[----:B------:R-:W-:Y:S01]  /*15ab0*/  IMAD.MOV.U32 R7, RZ, RZ, R14 ;  /* 0x000000ffff077224 */ /* 0x000fe200078e000e */
[----:B------:R-:W-:Y:S06]  /*15ac0*/  BRA `(.L_x_6757) ;  /* 0xffffffe400707947 */ /* 0x000fec000383ffff */
.L_x_6762:
[----:B-1----:R1:W2:Y:S02]  /*15ad0*/  SYNCS.PHASECHK.TRANS64.TRYWAIT P0, [R0+URZ+0x28820], R3 ;  /* 0x02882003000075a7 */ /* 0x0022a4000800017f */
[----:B--2---:R-:W-:Y:S05]  /*15ae0*/  @!P0 NANOSLEEP.SYNCS 0x989680 ;  /* 0x009896800000895d */ /* 0x004fea0003900000 */
[----:B------:R-:W2:Y:S02]  /*15af0*/  @!P0 SYNCS.PHASECHK.TRANS64 P0, [R0+URZ+0x28820], R3 ;  /* 0x02882003000085a7 */ /* 0x000ea4000800007f */
[----:B--2---:R-:W-:Y:S05]  /*15b00*/  @!P0 BRA `(.L_x_6762) ;  /* 0xfffffffc00f08947 */ /* 0x004fea000383ffff */
[----:B------:R-:W-:Y:S05]  /*15b10*/  BRA `(.L_x_6815) ;  /* 0xffffffe800e47947 */ /* 0x000fea000383ffff */
.L_x_6763:
        /* <DEDUP_REMOVED lines=11> */
.L_x_6817:
[----:B------:R-:W-:Y:S05]  /*15bd0*/  BSYNC B0 ;  /* 0x0000000000007941 */ /* 0x000fea0003800000 */
.L_x_6816:
[----:B------:R-:W-:Y:S05]  /*15be0*/  BRA `(.L_x_6818) ;  /* 0xffffffe800cc7947 */ /* 0x000fea000383ffff */
.L_x_6766:
[----:B------:R-:W-:Y:S01]  /*15bf0*/  BSSY B1, `(.L_x_6819) ;  /* 0x0000006000017945 */ /* 0x000fe20003800000 */
[----:B------:R-:W-:-:S07]  /*15c00*/  IMAD.MOV.U32 R15, RZ, RZ, -0x1 ;  /* 0xffffffffff0f7424 */ /* 0x000fce00078e00ff */
[----:B012---:R-:W-:Y:S05]  /*15c10*/  WARPSYNC.COLLECTIVE R15, `(.L_x_6820) ;  /* 0x000000000f0c7348 */ /* 0x007fea0003c00000 */
[----:B------:R-:W-:Y:S02]  /*15c20*/  ELECT P6, UR62, PT ;  /* 0x00000000003e782f */ /* 0x000fe400038c0000 */
[----:B------:R-:W-:Y:S01]  /*15c30*/  MOV R14, UR62 ;  /* 0x0000003e000e7c02 */ /* 0x000fe20008000f00 */
[----:B012---:R-:W-:Y:S10]  /*15c40*/  ENDCOLLECTIVE ;  /* 0x000000000000791b */ /* 0x007ff40003800000 */
.L_x_6820:
[----:B------:R-:W-:Y:S05]  /*15c50*/  BSYNC B1 ;  /* 0x0000000000017941 */ /* 0x000fea0003800000 */
.L_x_6819:
[----:B------:R-:W-:Y:S05]  /*15c60*/  BRA `(.L_x_6821) ;  /* 0xffffffe800c47947 */ /* 0x000fea000383ffff */
.L_x_6768:
[----:B-1----:R1:W2:Y:S02]  /*15c70*/  SYNCS.PHASECHK.TRANS64.TRYWAIT P0, [R6+URZ], R5 ;  /* 0x00000005060075a7 */ /* 0x0022a4000800017f */
[----:B--2---:R-:W-:Y:S05]  /*15c80*/  @!P0 NANOSLEEP.SYNCS 0x989680 ;  /* 0x009896800000895d */ /* 0x004fea0003900000 */
[----:B------:R-:W2:Y:S02]  /*15c90*/  @!P0 SYNCS.PHASECHK.TRANS64 P0, [R6+URZ], R5 ;  /* 0x00000005060085a7 */ /* 0x000ea4000800007f */
[----:B--2---:R-:W-:Y:S05]  /*15ca0*/  @!P0 BRA `(.L_x_6768) ;  /* 0xfffffffc00f08947 */ /* 0x004fea000383ffff */
[----:B------:R-:W-:Y:S05]  /*15cb0*/  BRA `(.L_x_6822) ;  /* 0xffffffec00007947 */ /* 0x000fea000383ffff */
.L_x_6769:
[----:B--2---:R2:W3:Y:S02]  /*15cc0*/  SYNCS.PHASECHK.TRANS64.TRYWAIT P0, [R7+URZ], R2 ;  /* 0x00000002070075a7 */ /* 0x0044e4000800017f */
[----:B---3--:R-:W-:Y:S05]  /*15cd0*/  @!P0 NANOSLEEP.SYNCS 0x989680 ;  /* 0x009896800000895d */ /* 0x008fea0003900000 */
[----:B------:R-:W3:Y:S02]  /*15ce0*/  @!P0 SYNCS.PHASECHK.TRANS64 P0, [R7+URZ], R2 ;  /* 0x00000002070085a7 */ /* 0x000ee4000800007f */
[----:B---3--:R-:W-:Y:S05]  /*15cf0*/  @!P0 BRA `(.L_x_6769) ;  /* 0xfffffffc00f08947 */ /* 0x008fea000383ffff */
[----:B------:R-:W-:Y:S05]  /*15d00*/  BRA `(.L_x_6823) ;  /* 0xffffffe800f47947 */ /* 0x000fea000383ffff */
.L_x_6771:
[----:B---3--:R3:W4:Y:S02]  /*15d10*/  SYNCS.PHASECHK.TRANS64.TRYWAIT P0, [R4+URZ], R5 ;  /* 0x00000005040075a7 */ /* 0x008724000800017f */
[----:B----4-:R-:W-:Y:S05]  /*15d20*/  @!P0 NANOSLEEP.SYNCS 0x989680 ;  /* 0x009896800000895d */ /* 0x010fea0003900000 */
[----:B------:R-:W4:Y:S02]  /*15d30*/  @!P0 SYNCS.PHASECHK.TRANS64 P0, [R4+URZ], R5 ;  /* 0x00000005040085a7 */ /* 0x000f24000800007f */
[----:B----4-:R-:W-:Y:S05]  /*15d40*/  @!P0 BRA `(.L_x_6771) ;  /* 0xfffffffc00f08947 */ /* 0x010fea000383ffff */
[----:B------:R-:W-:Y:S05]  /*15d50*/  BRA `(.L_x_6824) ;  /* 0xffffffe800fc7947 */ /* 0x000fea000383ffff */
.L_x_6825:
        /* <DEDUP_REMOVED lines=10> */
.L_x_12774:


//--------------------- .text._ZN7cutlass13device_kernelIN5flash11enable_sm90INS1_16FlashAttnFwdSm90INS1_25CollectiveMainloopFwdSm90ILi2EN4cute5tupleIJNS5_1CILi1EEES8_S8_EEENS6_IJNS7_ILi128EEESA_SA_EEELi128ENS_6half_tEfNS_4arch4Sm90ELb0ELb1ELb0ELb1ELb0ELb1ELb0ELb1ELb1ELb0ELb0ELb0EEENS1_21CollectiveEpilogueFwdISB_S9_SC_SE_Li256ELb1ELb0ELb0ELb0EEENS1_36VarlenDynamicPersistentTileSchedulerILi128ELi128ELi256ELi32ELb0ELb0ELb1ELb1ELb0ELb1EEEEEEEEEvNT_6ParamsE --------------------------
	.section	.text._ZN7cutlass13device_kernelIN5flash11enable_sm90INS1_16FlashAttnFwdSm90INS1_25CollectiveMainloopFwdSm90ILi2EN4cute5tupleIJNS5_1CILi1EEES8_S8_EEENS6_IJNS7_ILi128EEESA_SA_EEELi128ENS_6half_tEfNS_4arch4Sm90ELb0ELb1ELb0ELb1ELb0ELb1ELb0ELb1ELb1ELb0ELb0ELb0EEENS1_21CollectiveEpilogueFwdISB_S9_SC_SE_Li256ELb1ELb0ELb0ELb0EEENS1_36VarlenDynamicPersistentTileSchedulerILi128ELi128ELi256ELi32ELb0ELb0ELb1ELb1ELb0ELb1EEEEEEEEEvNT_6ParamsE,"ax",@progbits
	.align	128
.text._ZN7cutlass13device_kernelIN5flash11enable_sm90INS1_16FlashAttnFwdSm90INS1_25CollectiveMainloopFwdSm90ILi2EN4cute5tupleIJNS5_1CILi1EEES8_S8_EEENS6_IJNS7_ILi128EEESA_SA_EEELi128ENS_6half_tEfNS_4arch4Sm90ELb0ELb1ELb0ELb1ELb0ELb1ELb0ELb1ELb1ELb0ELb0ELb0EEENS1_21CollectiveEpilogueFwdISB_S9_SC_SE_Li256ELb1ELb0ELb0ELb0EEENS1_36VarlenDynamicPersistentTileSchedulerILi128ELi128ELi256ELi32ELb0ELb0ELb1ELb1ELb0ELb1EEEEEEEEEvNT_6ParamsE:
        .type           _ZN7cutlass13device_kernelIN5flash11enable_sm90INS1_16FlashAttnFwdSm90INS1_25CollectiveMainloopFwdSm90ILi2EN4cute5tupleIJNS5_1CILi1EEES8_S8_EEENS6_IJNS7_ILi128EEESA_SA_EEELi128ENS_6half_tEfNS_4arch4Sm90ELb0ELb1ELb0ELb1ELb0ELb1ELb0ELb1ELb1ELb0ELb0ELb0EEENS1_21CollectiveEpilogueFwdISB_S9_SC_SE_Li256ELb1ELb0ELb0ELb0EEENS1_36VarlenDynamicPersistentTileSchedulerILi128ELi128ELi256ELi32ELb0ELb0ELb1ELb1ELb0ELb1EEEEEEEEEvNT_6ParamsE,@function
        .size           _ZN7cutlass13device_kernelIN5flash11enable_sm90INS1_16FlashAttnFwdSm90INS1_25CollectiveMainloopFwdSm90ILi2EN4cute5tupleIJNS5_1CILi1EEES8_S8_EEENS6_IJNS7_ILi128EEESA_SA_EEELi128ENS_6half_tEfNS_4arch4Sm90ELb0ELb1ELb0ELb1ELb0ELb1ELb0ELb1ELb1ELb0ELb0ELb0EEENS1_21CollectiveEpilogueFwdISB_S9_SC_SE_Li256ELb1ELb0ELb0ELb0EEENS1_36VarlenDynamicPersistentTileSchedulerILi128ELi128ELi256ELi32ELb0ELb0ELb1ELb1ELb0ELb1EEEEEEEEEvNT_6ParamsE,(.L_x_12775 - _ZN7cutlass13device_kernelIN5flash11enable_sm90INS1_16FlashAttnFwdSm90INS1_25CollectiveMainloopFwdSm90ILi2EN4cute5tupleIJNS5_1CILi1EEES8_S8_EEENS6_IJNS7_ILi128EEESA_SA_EEELi128ENS_6half_tEfNS_4arch4Sm90ELb0ELb1ELb0ELb1ELb0ELb1ELb0ELb1ELb1ELb0ELb0ELb0EEENS1_21CollectiveEpilogueFwdISB_S9_SC_SE_Li256ELb1ELb0ELb0ELb0EEENS1_36VarlenDynamicPersistentTileSchedulerILi128ELi128ELi256ELi32ELb0ELb0ELb1ELb1ELb0ELb1EEEEEEEEEvNT_6ParamsE)
        .other          _ZN7cutlass13device_kernelIN5flash11enable_sm90INS1_16FlashAttnFwdSm90INS1_25CollectiveMainloopFwdSm90ILi2EN4cute5tupleIJNS5_1CILi1EEES8_S8_EEENS6_IJNS7_ILi128EEESA_SA_EEELi128ENS_6half_tEfNS_4arch4Sm90ELb0ELb1ELb0ELb1ELb0ELb1ELb0ELb1ELb1ELb0ELb0ELb0EEENS1_21CollectiveEpilogueFwdISB_S9_SC_SE_Li256ELb1ELb0ELb0ELb0EEENS1_36VarlenDynamicPersistentTileSchedulerILi128ELi128ELi256ELi32ELb0ELb0ELb1ELb1ELb0ELb1EEEEEEEEEvNT_6ParamsE,@"STO_CUDA_ENTRY STV_DEFAULT"
_ZN7cutlass13device_kernelIN5flash11enable_sm90INS1_16FlashAttnFwdSm90INS1_25CollectiveMainloopFwdSm90ILi2EN4cute5tupleIJNS5_1CILi1EEES8_S8_EEENS6_IJNS7_ILi128EEESA_SA_EEELi128ENS_6half_tEfNS_4arch4Sm90ELb0ELb1ELb0ELb1ELb0ELb1ELb0ELb1ELb1ELb0ELb0ELb0EEENS1_21CollectiveEpilogueFwdISB_S9_SC_SE_Li256ELb1ELb0ELb0ELb0EEENS1_36VarlenDynamicPersistentTileSchedulerILi128ELi128ELi256ELi32ELb0ELb0ELb1ELb1ELb0ELb1EEEEEEEEEvNT_6ParamsE:
        /* <DEDUP_REMOVED lines=27> */
.L_x_6827:
[----:B------:R-:W-:Y:S05]  /*01b0*/  BSYNC B0 ;  /* 0x0000000000007941 */ /* 0x000fea0003800000 */
.L_x_6826:
        /* <DEDUP_REMOVED lines=41> */
.L_x_6828:
        /* <DEDUP_REMOVED lines=22> */
.L_x_6829:
        /* <DEDUP_REMOVED lines=18> */
.L_x_6830:
        /* <DEDUP_REMOVED lines=22> */
.L_x_6831:
        /* <DEDUP_REMOVED lines=22> */
.L_x_6832:
[----:B------:R-:W-:Y:S01]  /*0990*/  PLOP3.LUT P0, PT, PT, PT, UP0, 0x80, 0x0 ;  /* 0x000000000000781c */ /* 0x000fe20003f0f008 */
[----:B------:R-:W-:Y:S01]  /*09a0*/  UMOV UR36, 0x1 ;  /* 0x0000000100247882 */ /* 0x000fe20000000000 */
[----:B------:R-:W-:Y:S01]  /*09b0*/  NOP ;  /* 0x0000000000007918 */ /* 0x000fe20000000000 */
[----:B------:R-:W-:Y:S01]  /*09c0*/  USEL UR36, UR36, 0x2, !UP0 ;  /* 0x0000000224247887 */ /* 0x000fe2000c000000 */
[----:B------:R-:W-:Y:S01]  /*09d0*/  BSSY B7, `(.L_x_6833) ;  /* 0x00021f5000077945 */ /* 0x000fe20003800000 */
[----:B------:R-:W-:Y:S01]  /*09e0*/  ULDC.64 UR54, c[0x0][0x208] ;  /* 0x0000820000367ab9 */ /* 0x000fe20000000a00 */
[----:B012-4-:R-:W-:Y:S07]  /*09f0*/  BAR.SYNC.DEFER_BLOCKING 0x0 ;  /* 0x0000000000007b1d */ /* 0x017fee0000010000 */
[----:B------:R-:W-:Y:S05]  /*0a00*/  @!P0 BRA `(.L_x_6834) ;  /* 0x000001b800a88947 */ /* 0x000fea0003800000 */
.L_x_6835:
[----:B------:R-:W-:-:S08]  /*0a10*/  NOP ;  /* 0x0000000000007918 */ /* 0x000fd00000000000 */
[----:B------:R-:W0:Y:S02]  /*0a20*/  USETMAXREG.TRY_ALLOC.CTAPOOL UP0, 0xf0 ;  /* 0x000000f0000079c8 */ /* 0x000e240008000600 */
[----:B0-----:R-:W-:-:S13]  /*0a30*/  PLOP3.LUT P0, PT, PT, PT, UP0, 0x80, 0x0 ;  /* 0x000000000000781c */ /* 0x001fda0003f0f008 */
[----:B------:R-:W-:Y:S05]  /*0a40*/  @!P0 BRA `(.L_x_6835) ;  /* 0xfffffffc00f08947 */ /* 0x000fea000383ffff */
[----:B------:R-:W-:Y:S01]  /*0a50*/  SHF.R.U32.HI R0, RZ, 0x7, R3 ;  /* 0x00000007ff007819 */ /* 0x000fe20000011603 */
[----:B------:R-:W0:Y:S08]  /*0a60*/  S2UR UR5, SR_CgaCtaId ;  /* 0x00000000000579c3 */ /* 0x000e300000008800 */
[----:B------:R-:W-:Y:S06]  /*0a70*/  BAR.ARV 0x8, 0x120 ;  /* 0x0204800000007b1d */ /* 0x000fec0000002000 */
[----:B------:R-:W-:Y:S01]  /*0a80*/  ISETP.NE.AND P0, PT, R0, 0x1, PT ;  /* 0x000000010000780c */ /* 0x000fe20003f05270 */
[----:B------:R-:W-:-:S12]  /*0a90*/  UMOV UR4, 0x400 ;  /* 0x0000040000047882 */ /* 0x000fd80000000000 */
[----:B------:R-:W-:Y:S06]  /*0aa0*/  @!P0 BAR.ARV 0x9, 0x100 ;  /* 0x0244000000008b1d */ /* 0x000fec0000002000 */
[----:B0-----:R-:W-:Y:S02]  /*0ab0*/  ULEA UR4, UR5, UR4, 0x18 ;  /* 0x0000000405047291 */ /* 0x001fe4000f8ec03f */
[----:B------:R-:W-:Y:S04]  /*0ac0*/  BAR.SYNC.DEFER_BLOCKING 0x5, 0x120 ;  /* 0x0144800000007b1d */ /* 0x000fe80000010000 */
[----:B------:R-:W-:-:S02]  /*0ad0*/  IMAD.U32 R2, RZ, RZ, UR4 ;  /* 0x00000004ff027e24 */ /* 0x000fc4000f8e00ff */
[----:B------:R-:W-:-:S03]  /*0ae0*/  ULDC UR4, c[0x0][0xc14] ;  /* 0x0003050000047ab9 */ /* 0x000fc60000000800 */
[----:B------:R-:W0:Y:S01]  /*0af0*/  LDS.128 R196, [R2+0x288d0] ;  /* 0x0288d00002c47984 */ /* 0x000e220000000c00 */
[----:B------:R-:W-:Y:S06]  /*0b00*/  BAR.ARV 0x4, 0x120 ;  /* 0x0104800000007b1d */ /* 0x000fec0000002000 */
[----:B0-----:R-:W-:-:S13]  /*0b10*/  ISETP.GE.AND P0, PT, R199, UR4, PT ;  /* 0x00000004c7007c0c */ /* 0x001fda000bf06270 */
[----:B------:R-:W-:Y:S05]  /*0b20*/  @P0 BRA `(.L_x_6836) ;  /* 0x0000021c007c0947 */ /* 0x000fea0003800000 */
[----:B------:R-:W-:Y:S01]  /*0b30*/  VIADD R230, R3, 0xffffff80 ;  /* 0xffffff8003e67836 */ /* 0x000fe20000000000 */
[----:B------:R-:W-:Y:S01]  /*0b40*/  R2UR UR38, R2 ;  /* 0x00000000022672ca */ /* 0x000fe200000e0000 */
[----:B------:R-:W-:Y:S01]  /*0b50*/  IMAD.MOV.U32 R222, RZ, RZ, RZ ;  /* 0x000000ffffde7224 */ /* 0x000fe200078e00ff */
[----:B------:R-:W-:Y:S01]  /*0b60*/  CS2R R184, SRZ ;  /* 0x0000000000b87805 */ /* 0x000fe2000001ff00 */
[----:B------:R-:W-:Y:S01]  /*0b70*/  IMAD.MOV.U32 R194, RZ, RZ, RZ ;  /* 0x000000ffffc27224 */ /* 0x000fe200078e00ff */
[----:B------:R-:W-:Y:S01]  /*0b80*/  SHF.R.S32.HI R3, RZ, 0x1f, R230 ;  /* 0x0000001fff037819 */ /* 0x000fe200000114e6 */
[----:B------:R-:W-:Y:S01]  /*0b90*/  IMAD.MOV.U32 R186, RZ, RZ, RZ ;  /* 0x000000ffffba7224 */ /* 0x000fe200078e00ff */
[----:B------:R-:W-:Y:S02]  /*0ba0*/  ULOP3.LUT UR39, UR36, 0x1, URZ, 0xfc, !UPT ;  /* 0x0000000124277892 */ /* 0x000fe4000f8efc3f */
[CC--:B------:R-:W-:Y:S02]  /*0bb0*/  LEA.HI R5, R3.reuse, R230.reuse, RZ, 0x7 ;  /* 0x000000e603057211 */ /* 0x0c0fe400078f38ff */
[----:B------:R-:W-:-:S02]  /*0bc0*/  LEA.HI R4, R3, R230, RZ, 0x5 ;  /* 0x000000e603047211 */ /* 0x000fc400078f28ff */
[C---:B------:R-:W-:Y:S01]  /*0bd0*/  LOP3.LUT R7, R5.reuse, 0xffffff80, RZ, 0xc0, !PT ;  /* 0xffffff8005077812 */ /* 0x040fe200078ec0ff */
[----:B------:R-:W-:Y:S01]  /*0be0*/  UIADD3 UR38, UR38, 0x10400, URZ ;  /* 0x0001040026267890 */ /* 0x000fe2000fffe03f */
[----:B------:R-:W-:Y:S01]  /*0bf0*/  SHF.R.S32.HI R228, RZ, 0x7, R5 ;  /* 0x00000007ffe47819 */ /* 0x000fe20000011405 */
[----:B------:R-:W-:Y:S02]  /*0c00*/  IMAD.SHL.U32 R4, R4, 0x20, RZ ;  /* 0x0000002004047824 */ /* 0x000fe400078e00ff */
[----:B------:R-:W-:Y:S01]  /*0c10*/  IMAD.IADD R224, R230, 0x1, -R7 ;  /* 0x00000001e6e07824 */ /* 0x000fe200078e0a07 */
[----:B------:R-:W-:Y:S02]  /*0c20*/  LEA.HI R5, R5, R228, RZ, 0x1 ;  /* 0x000000e405057211 */ /* 0x000fe400078f08ff */
[----:B------:R-:W-:Y:S02]  /*0c30*/  LOP3.LUT R4, R4, 0xfffffc00, RZ, 0xc0, !PT ;  /* 0xfffffc0004047812 */ /* 0x000fe400078ec0ff */
[----:B------:R-:W-:-:S02]  /*0c40*/  SHF.R.S32.HI R11, RZ, 0x1f, R224 ;  /* 0x0000001fff0b7819 */ /* 0x000fc400000114e0 */
[----:B------:R-:W-:Y:S02]  /*0c50*/  LOP3.LUT R5, R5, 0x3fffffe, RZ, 0xc0, !PT ;  /* 0x03fffffe05057812 */ /* 0x000fe400078ec0ff */
[CC--:B------:R-:W-:Y:S02]  /*0c60*/  LEA.HI R6, R11.reuse, R224.reuse, RZ, 0x2 ;  /* 0x000000e00b067211 */ /* 0x0c0fe400078f10ff */
[----:B------:R-:W-:Y:S01]  /*0c70*/  LEA.HI R11, R11, R224, RZ, 0x5 ;  /* 0x000000e00b0b7211 */ /* 0x000fe200078f28ff */
[----:B------:R-:W-:Y:S01]  /*0c80*/  IMAD.IADD R5, R228, 0x1, -R5 ;  /* 0x00000001e4057824 */ /* 0x000fe200078e0a05 */
[--C-:B------:R-:W-:Y:S02]  /*0c90*/  SHF.R.S32.HI R7, RZ, 0x2, R6.reuse ;  /* 0x00000002ff077819 */ /* 0x100fe40000011406 */
[----:B------:R-:W-:Y:S02]  /*0ca0*/  SHF.R.S32.HI R0, RZ, 0x1f, R6 ;  /* 0x0000001fff007819 */ /* 0x000fe40000011406 */
[----:B------:R-:W-:-:S02]  /*0cb0*/  SHF.R.S32.HI R11, RZ, 0x5, R11 ;  /* 0x00000005ff0b7819 */ /* 0x000fc4000001140b */
[----:B------:R-:W-:Y:S02]  /*0cc0*/  LEA.HI R8, R0, R7, RZ, 0x3 ;  /* 0x0000000700087211 */ /* 0x000fe400078f18ff */
[----:B------:R-:W-:Y:S02]  /*0cd0*/  LEA.HI R0, R3, R230, RZ, 0x4 ;  /* 0x000000e603007211 */ /* 0x000fe400078f20ff */
[----:B------:R-:W-:Y:S02]  /*0ce0*/  LOP3.LUT R8, R8, 0xfffffff8, RZ, 0xc0, !PT ;  /* 0xfffffff808087812 */ /* 0x000fe400078ec0ff */
[----:B------:R-:W-:Y:S02]  /*0cf0*/  SHF.R.S32.HI R9, RZ, 0x4, R0 ;  /* 0x00000004ff097819 */ /* 0x000fe40000011400 */
[----:B------:R-:W-:Y:S01]  /*0d00*/  LOP3.LUT R191, R6, 0x7ffffffc, RZ, 0xc0, !PT ;  /* 0x7ffffffc06bf7812 */ /* 0x000fe200078ec0ff */
[----:B------:R-:W-:Y:S01]  /*0d10*/  IMAD.IADD R8, R7, 0x1, -R8 ;  /* 0x0000000107087824 */ /* 0x000fe200078e0a08 */
[----:B------:R-:W-:-:S02]  /*0d20*/  LOP3.LUT R7, R0, 0x3fffff0, RZ, 0xc0, !PT ;  /* 0x03fffff000077812 */ /* 0x000fc400078ec0ff */
[----:B------:R-:W-:Y:S01]  /*0d30*/  LEA.HI R0, R0, R9, RZ, 0x1 ;  /* 0x0000000900007211 */ /* 0x000fe200078f08ff */
[----:B------:R-:W-:Y:S02]  /*0d40*/  IMAD R8, R11, 0x10, R8 ;  /* 0x000000100b087824 */ /* 0x000fe400078e0208 */
[----:B------:R-:W-:Y:S01]  /*0d50*/  IMAD.IADD R7, R230, 0x1, -R7 ;  /* 0x00000001e6077824 */ /* 0x000fe200078e0a07 */
[----:B------:R-:W-:Y:S01]  /*0d60*/  LOP3.LUT R0, R0, 0x1ffffffe, RZ, 0xc0, !PT ;  /* 0x1ffffffe00007812 */ /* 0x000fe200078ec0ff */
[----:B------:R-:W-:Y:S02]  /*0d70*/  IMAD R204, R5, 0x40, R8 ;  /* 0x0000004005cc7824 */ /* 0x000fe400078e0208 */
[----:B------:R-:W-:Y:S02]  /*0d80*/  IMAD R7, R7, 0x40, R4 ;  /* 0x0000004007077824 */ /* 0x000fe400078e0204 */
[----:B------:R-:W-:Y:S02]  /*0d90*/  IMAD.IADD R0, R9, 0x1, -R0 ;  /* 0x0000000109007824 */ /* 0x000fe400078e0a00 */
[----:B------:R-:W-:-:S02]  /*0da0*/  IMAD.IADD R191, R224, 0x1, -R191 ;  /* 0x00000001e0bf7824 */ /* 0x000fc400078e0abf */
[----:B------:R-:W-:Y:S01]  /*0db0*/  IMAD R229, R0, 0x8, R7 ;  /* 0x0000000800e57824 */ /* 0x000fe200078e0207 */
[CC--:B------:R-:W-:Y:S02]  /*0dc0*/  LEA.HI R0, R3.reuse, R230.reuse, RZ, 0x6 ;  /* 0x000000e603007211 */ /* 0x0c0fe400078f30ff */
[----:B------:R-:W-:-:S03]  /*0dd0*/  LEA.HI R3, R3, R230, RZ, 0x3 ;  /* 0x000000e603037211 */ /* 0x000fc600078f18ff */
[----:B------:R-:W-:Y:S01]  /*0de0*/  IMAD.SHL.U32 R0, R0, 0x8, RZ ;  /* 0x0000000800007824 */ /* 0x000fe200078e00ff */
[----:B------:R-:W-:Y:S02]  /*0df0*/  SHF.R.S32.HI R18, RZ, 0x3, R3 ;  /* 0x00000003ff127819 */ /* 0x000fe40000011403 */
[----:B------:R-:W-:Y:S02]  /*0e00*/  LOP3.LUT R5, R3, 0xfffffff8, RZ, 0xc0, !PT ;  /* 0xfffffff803057812 */ /* 0x000fe400078ec0ff */
[----:B------:R-:W-:Y:S01]  /*0e10*/  LOP3.LUT R212, R0, 0xfffffe00, RZ, 0xc0, !PT ;  /* 0xfffffe0000d47812 */ /* 0x000fe200078ec0ff */
[C---:B------:R-:W-:Y:S01]  /*0e20*/  VIADD R189, R18.reuse, 0x20 ;  /* 0x0000002012bd7836 */ /* 0x040fe20000000000 */
[----:B------:R-:W-:Y:S01]  /*0e30*/  SHF.R.S32.HI R19, RZ, 0x1f, R18 ;  /* 0x0000001fff137819 */ /* 0x000fe20000011412 */
[C---:B------:R-:W-:Y:S02]  /*0e40*/  VIADD R190, R18.reuse, 0x60 ;  /* 0x0000006012be7836 */ /* 0x040fe40000000000 */
[----:B------:R-:W-:Y:S01]  /*0e50*/  VIADD R188, R18, 0x40 ;  /* 0x0000004012bc7836 */ /* 0x000fe20000000000 */
[----:B------:R-:W-:Y:S01]  /*0e60*/  SHF.R.S32.HI R0, RZ, 0x1f, R189 ;  /* 0x0000001fff007819 */ /* 0x000fe200000114bd */
[----:B------:R-:W-:Y:S01]  /*0e70*/  IMAD.IADD R220, R230, 0x1, -R5 ;  /* 0x00000001e6dc7824 */ /* 0x000fe200078e0a05 */
[----:B------:R-:W-:Y:S01]  /*0e80*/  SHF.R.S32.HI R7, RZ, 0x1f, R190 ;  /* 0x0000001fff077819 */ /* 0x000fe200000114be */
[----:B------:R-:W-:Y:S01]  /*0e90*/  IMAD.SHL.U32 R203, R18, 0x40, RZ ;  /* 0x0000004012cb7824 */ /* 0x000fe200078e00ff */
[----:B------:R-:W-:Y:S01]  /*0ea0*/  SHF.R.S32.HI R5, RZ, 0x1f, R188 ;  /* 0x0000001fff057819 */ /* 0x000fe200000114bc */
[----:B------:R-:W-:Y:S01]  /*0eb0*/  IMAD.SHL.U32 R202, R189, 0x40, RZ ;  /* 0x00000040bdca7824 */ /* 0x000fe200078e00ff */
[----:B------:R-:W-:Y:S01]  /*0ec0*/  LEA.HI R0, R0, R189, RZ, 0x3 ;  /* 0x000000bd00007211 */ /* 0x000fe200078f18ff */
[----:B------:R-:W-:Y:S01]  /*0ed0*/  IMAD.SHL.U32 R201, R188, 0x40, RZ ;  /* 0x00000040bcc97824 */ /* 0x000fe200078e00ff */
[----:B------:R-:W-:Y:S01]  /*0ee0*/  LEA.HI R7, R7, R190, RZ, 0x3 ;  /* 0x000000be07077211 */ /* 0x000fe200078f18ff */
[----:B------:R-:W-:Y:S01]  /*0ef0*/  IMAD.SHL.U32 R200, R190, 0x40, RZ ;  /* 0x00000040bec87824 */ /* 0x000fe200078e00ff */
[----:B------:R-:W-:Y:S01]  /*0f00*/  LEA.HI R5, R5, R188, RZ, 0x3 ;  /* 0x000000bc05057211 */ /* 0x000fe200078f18ff */
[----:B------:R-:W-:Y:S01]  /*0f10*/  IMAD.SHL.U32 R16, R220, 0x8, RZ ;  /* 0x00000008dc107824 */ /* 0x000fe200078e00ff */
[----:B------:R-:W-:Y:S01]  /*0f20*/  LOP3.LUT R3, R203, 0x1c0, RZ, 0xc0, !PT ;  /* 0x000001c0cb037812 */ /* 0x000fe200078ec0ff */
[----:B------:R-:W-:Y:S01]  /*0f30*/  IMAD.SHL.U32 R0, R0, 0x40, RZ ;  /* 0x0000004000007824 */ /* 0x000fe200078e00ff */
[----:B------:R-:W-:Y:S01]  /*0f40*/  LOP3.LUT R202, R202, 0x1c0, RZ, 0xc0, !PT ;  /* 0x000001c0caca7812 */ /* 0x000fe200078ec0ff */
[----:B------:R-:W-:Y:S01]  /*0f50*/  IMAD.SHL.U32 R7, R7, 0x40, RZ ;  /* 0x0000004007077824 */ /* 0x000fe200078e00ff */
[----:B------:R-:W-:Y:S01]  /*0f60*/  LOP3.LUT R201, R201, 0x1c0, RZ, 0xc0, !PT ;  /* 0x000001c0c9c97812 */ /* 0x000fe200078ec0ff */
[----:B------:R-:W-:Y:S01]  /*0f70*/  IMAD.SHL.U32 R22, R220, 0x4, RZ ;  /* 0x00000004dc167824 */ /* 0x000fe200078e00ff */
[----:B------:R-:W-:Y:S01]  /*0f80*/  LOP3.LUT R200, R200, 0x1c0, RZ, 0xc0, !PT ;  /* 0x000001c0c8c87812 */ /* 0x000fe200078ec0ff */
[----:B------:R-:W-:Y:S01]  /*0f90*/  VIADD R195, R16, 0x40 ;  /* 0x0000004010c37836 */ /* 0x000fe20000000000 */
[----:B------:R-:W-:Y:S01]  /*0fa0*/  SHF.L.U32 R5, R5, 0x6, RZ ;  /* 0x0000000605057819 */ /* 0x000fe200000006ff */
[----:B------:R-:W-:Y:S01]  /*0fb0*/  VIADD R187, R22, 0x20 ;  /* 0x0000002016bb7836 */ /* 0x000fe20000000000 */
[----:B------:R-:W-:-:S02]  /*0fc0*/  SHF.R.U32.HI R211, RZ, 0x3, R3 ;  /* 0x00000003ffd37819 */ /* 0x000fc40000011603 */
[----:B------:R-:W-:Y:S02]  /*0fd0*/  LOP3.LUT R214, R3, 0x38, R16, 0xf8, !PT ;  /* 0x0000003803d67812 */ /* 0x000fe400078ef810 */
[----:B------:R-:W-:Y:S02]  /*0fe0*/  SHF.R.U32.HI R209, RZ, 0x3, R202 ;  /* 0x00000003ffd17819 */ /* 0x000fe400000116ca */
[--C-:B------:R-:W-:Y:S02]  /*0ff0*/  LOP3.LUT R3, R202, 0x38, R16.reuse, 0xf8, !PT ;  /* 0x00000038ca037812 */ /* 0x100fe400078ef810 */
[----:B------:R-:W-:Y:S02]  /*1000*/  SHF.R.U32.HI R207, RZ, 0x3, R201 ;  /* 0x00000003ffcf7819 */ /* 0x000fe400000116c9 */
[----:B------:R-:W-:Y:S02]  /*1010*/  LOP3.LUT R4, R201, 0x38, R16, 0xf8, !PT ;  /* 0x00000038c9047812 */ /* 0x000fe400078ef810 */
[----:B------:R-:W-:-:S02]  /*1020*/  SHF.R.U32.HI R205, RZ, 0x3, R200 ;  /* 0x00000003ffcd7819 */ /* 0x000fc400000116c8 */
[----:B------:R-:W-:Y:S02]  /*1030*/  LOP3.LUT R6, R200, 0x38, R16, 0xf8, !PT ;  /* 0x00000038c8067812 */ /* 0x000fe400078ef810 */
[----:B------:R-:W-:Y:S02]  /*1040*/  LOP3.LUT R210, R0, 0xfffffe00, RZ, 0xc0, !PT ;  /* 0xfffffe0000d27812 */ /* 0x000fe400078ec0ff */
[----:B------:R-:W-:Y:S02]  /*1050*/  LOP3.LUT R208, R5, 0xfffffe00, RZ, 0xc0, !PT ;  /* 0xfffffe0005d07812 */ /* 0x000fe400078ec0ff */
[----:B------:R-:W-:Y:S02]  /*1060*/  LOP3.LUT R206, R7, 0xfffffe00, RZ, 0xc0, !PT ;  /* 0xfffffe0007ce7812 */ /* 0x000fe400078ec0ff */
[----:B------:R-:W-:Y:S02]  /*1070*/  LOP3.LUT R214, R212, R214, R211, 0xf6, !PT ;  /* 0x000000d6d4d67212 */ /* 0x000fe400078ef6d3 */
[----:B------:R-:W-:-:S02]  /*1080*/  LOP3.LUT R3, R210, R3, R209, 0xf6, !PT ;  /* 0x00000003d2037212 */ /* 0x000fc400078ef6d1 */
[----:B------:R-:W-:Y:S02]  /*1090*/  LOP3.LUT R4, R208, R4, R207, 0xf6, !PT ;  /* 0x00000004d0047212 */ /* 0x000fe400078ef6cf */
[----:B------:R-:W-:Y:S02]  /*10a0*/  LOP3.LUT R6, R206, R6, R205, 0xf6, !PT ;  /* 0x00000006ce067212 */ /* 0x000fe400078ef6cd */
[----:B------:R-:W-:Y:S02]  /*10b0*/  SHF.R.S32.HI R218, RZ, 0x1f, R189 ;  /* 0x0000001fffda7819 */ /* 0x000fe400000114bd */
[----:B------:R-:W-:Y:S02]  /*10c0*/  SHF.R.S32.HI R217, RZ, 0x1f, R188 ;  /* 0x0000001fffd97819 */ /* 0x000fe400000114bc */
[----:B------:R-:W-:Y:S02]  /*10d0*/  SHF.R.S32.HI R216, RZ, 0x1f, R190 ;  /* 0x0000001fffd87819 */ /* 0x000fe400000114be */
[----:B------:R-:W-:-:S02]  /*10e0*/  SHF.R.S32.HI R17, RZ, 0x1f, R16 ;  /* 0x0000001fff117819 */ /* 0x000fc40000011410 */
[----:B------:R-:W-:Y:S02]  /*10f0*/  LEA R213, R214, UR38, 0x1 ;  /* 0x00000026d6d57c11 */ /* 0x000fe4000f8e08ff */
[----:B------:R-:W-:Y:S02]  /*1100*/  LEA R227, R3, UR38, 0x1 ;  /* 0x0000002603e37c11 */ /* 0x000fe4000f8e08ff */
[----:B------:R-:W-:Y:S02]  /*1110*/  LEA R226, R4, UR38, 0x1 ;  /* 0x0000002604e27c11 */ /* 0x000fe4000f8e08ff */
[----:B------:R-:W-:-:S07]  /*1120*/  LEA R225, R6, UR38, 0x1 ;  /* 0x0000002606e17c11 */ /* 0x000fce000f8e08ff */
.L_x_7116:
[----:B------:R-:W-:Y:S05]  /*1130*/  YIELD ;  /* 0x0000000000007946 */ /* 0x000fea0003800000 */
[----:B------:R-:W-:Y:S01]  /*1140*/  ULDC.64 UR4, c[0x0][0xa28] ;  /* 0x00028a0000047ab9 */ /* 0x000fe20000000a00 */
[----:B0-2345:R-:W0:Y:S01]  /*1150*/  LDC.64 R6, c[0x0][0xa08] ;  /* 0x00028200ff067b82 */ /* 0x03de220000000a00 */
[----:B------:R-:W-:Y:S01]  /*1160*/  ISETP.NE.U32.AND P1, PT, RZ, UR4, PT ;  /* 0x00000004ff007c0c */ /* 0x000fe2000bf25070 */
[----:B------:R-:W-:Y:S02]  /*1170*/  IMAD.MOV.U32 R0, RZ, RZ, RZ ;  /* 0x000000ffff007224 */ /* 0x000fe400078e00ff */
[----:B------:R-:W-:Y:S01]  /*1180*/  IMAD.MOV.U32 R28, RZ, RZ, RZ ;  /* 0x000000ffff1c7224 */ /* 0x000fe200078e00ff */
[----:B------:R-:W-:Y:S01]  /*1190*/  ISETP.NE.AND.EX P1, PT, RZ, UR5, PT, P1 ;  /* 0x00000005ff007c0c */ /* 0x000fe2000bf25310 */
[----:B------:R-:W-:-:S02]  /*11a0*/  ULDC.64 UR4, c[0x0][0xa18] ;  /* 0x0002860000047ab9 */ /* 0x000fc40000000a00 */
        /* <DEDUP_REMOVED lines=11> */
[----:B------:R2:W5:Y:S01]  /*1260*/  @P0 LDG.E R28, desc[UR54][R10.64] ;  /* 0x000000360a1c0981 */ /* 0x000562000c1e1900 */
[----:B-1----:R-:W-:-:S05]  /*1270*/  @P1 IMAD.WIDE R4, R199, 0x4, R4 ;  /* 0x00000004c7041825 */ /* 0x002fca00078e0204 */
[----:B------:R2:W5:Y:S01]  /*1280*/  @P1 LDG.E R0, desc[UR54][R4.64] ;  /* 0x0000003604001981 */ /* 0x000562000c1e1900 */
[----:B0-----:R-:W-:-:S05]  /*1290*/  @P2 IMAD.WIDE R6, R199, 0x4, R8 ;  /* 0x00000004c7062825 */ /* 0x001fca00078e0208 */
[----:B------:R2:W5:Y:S01]  /*12a0*/  @P2 LDG.E R193, desc[UR54][R6.64] ;  /* 0x0000003606c12981 */ /* 0x000562000c1e1900 */
[----:B------:R-:W-:-:S03]  /*12b0*/  UISETP.NE.U32.AND UP0, UPT, UR4, URZ, UPT ;  /* 0x0000003f0400728c */ /* 0x000fc6000bf05070 */
[----:B------:R-:W-:Y:S01]  /*12c0*/  ULDC UR4, c[0x0][0x404] ;  /* 0x0001010000047ab9 */ /* 0x000fe20000000800 */
[----:B------:R-:W-:-:S03]  /*12d0*/  UISETP.NE.AND.EX UP0, UPT, UR5, URZ, UPT, UP0 ;  /* 0x0000003f0500728c */ /* 0x000fc6000bf05300 */
[----:B------:R-:W-:Y:S01]  /*12e0*/  ULDC UR5, c[0x0][0x2e0] ;  /* 0x0000b80000057ab9 */ /* 0x000fe20000000800 */
[----:B------:R-:W-:-:S04]  /*12f0*/  USEL UR4, UR4, 0x1, UP0 ;  /* 0x0000000104047887 */ /* 0x000fc80008000000 */
[----:B------:R-:W-:-:S03]  /*1300*/  UIMAD UR4, UR4, UR5, URZ ;  /* 0x00000005040472a4 */ /* 0x000fc6000f8e023f */
[----:B------:R-:W-:Y:S02]  /*1310*/  ULDC UR5, c[0x0][0x338] ;  /* 0x0000ce0000057ab9 */ /* 0x000fe40000000800 */
[----:B------:R-:W-:Y:S02]  /*1320*/  IMAD.U32 R24, RZ, RZ, UR5 ;  /* 0x00000005ff187e24 */ /* 0x000fe4000f8e00ff */
[----:B------:R-:W-:Y:S01]  /*1330*/  IMAD.U32 R27, RZ, RZ, UR4 ;  /* 0x00000004ff1b7e24 */ /* 0x000fe2000f8e00ff */
[----:B--2---:R-:W-:Y:S06]  /*1340*/  @P2 BRA `(.L_x_6837) ;  /* 0x0000000000242947 */ /* 0x004fec0003800000 */
        /* <DEDUP_REMOVED lines=9> */
.L_x_6837:
[----:B------:R-:W-:Y:S01]  /*13e0*/  ULDC.64 UR4, c[0x0][0xa20] ;  /* 0x0002880000047ab9 */ /* 0x000fe20000000a00 */
[----:B------:R-:W-:Y:S01]  /*13f0*/  IMAD.MOV.U32 R223, RZ, RZ, R197 ;  /* 0x000000ffffdf7224 */ /* 0x000fe200078e00c5 */
[----:B------:R-:W-:Y:S01]  /*1400*/  ISETP.NE.U32.AND P1, PT, RZ, UR4, PT ;  /* 0x00000004ff007c0c */ /* 0x000fe2000bf25070 */
[----:B------:R-:W-:Y:S02]  /*1410*/  IMAD.MOV.U32 R219, RZ, RZ, R198 ;  /* 0x000000ffffdb7224 */ /* 0x000fe400078e00c6 */
[----:B------:R-:W-:Y:S01]  /*1420*/  IMAD.MOV.U32 R221, RZ, RZ, R199 ;  /* 0x000000ffffdd7224 */ /* 0x000fe200078e00c7 */
[----:B------:R-:W-:-:S13]  /*1430*/  ISETP.NE.AND.EX P1, PT, RZ, UR5, PT, P1 ;  /* 0x00000005ff007c0c */ /* 0x000fda000bf25310 */
[----:B------:R-:W-:Y:S05]  /*1440*/  @!P1 BRA `(.L_x_6838) ;  /* 0x0000000000109947 */ /* 0x000fea0003800000 */
[----:B------:R-:W0:Y:S02]  /*1450*/  LDC.64 R4, c[0x0][0xa20] ;  /* 0x00028800ff047b82 */ /* 0x000e240000000a00 */
[----:B0-----:R-:W-:-:S05]  /*1460*/  IMAD.WIDE R4, R199, 0x4, R4 ;  /* 0x00000004c7047825 */ /* 0x001fca00078e0204 */
[----:B------:R0:W5:Y:S01]  /*1470*/  LDG.E R27, desc[UR54][R4.64] ;  /* 0x00000036041b7981 */ /* 0x000162000c1e1900 */
[----:B------:R-:W-:Y:S05]  /*1480*/  BRA `(.L_x_6839) ;  /* 0x0000000000107947 */ /* 0x000fea0003800000 */
.L_x_6838:
[----:B------:R-:W-:Y:S05]  /*1490*/  @!P0 BRA `(.L_x_6839) ;  /* 0x00000000000c8947 */ /* 0x000fea0003800000 */
[----:B------:R-:W2:Y:S04]  /*14a0*/  LDG.E R4, desc[UR54][R10.64] ;  /* 0x000000360a047981 */ /* 0x000ea8000c1e1900 */
[----:B------:R-:W2:Y:S02]  /*14b0*/  LDG.E R27, desc[UR54][R10.64+0x4] ;  /* 0x000004360a1b7981 */ /* 0x000ea4000c1e1900 */
[----:B--2---:R-:W-:-:S07]  /*14c0*/  IMAD.IADD R27, R27, 0x1, -R4 ;  /* 0x000000011b1b7824 */ /* 0x004fce00078e0a04 */
.L_x_6839:
[----:B------:R-:W-:Y:S01]  /*14d0*/  ULDC.64 UR4, c[0x0][0xa10] ;  /* 0x0002840000047ab9 */ /* 0x000fe20000000a00 */
[----:B------:R-:W1:Y:S01]  /*14e0*/  LDC.64 R10, c[0x0][0x9e0] ;  /* 0x00027800ff0a7b82 */ /* 0x000e620000000a00 */
[----:B------:R-:W-:-:S04]  /*14f0*/  ISETP.NE.U32.AND P0, PT, RZ, UR4, PT ;  /* 0x00000004ff007c0c */ /* 0x000fc8000bf05070 */
        /* <DEDUP_REMOVED lines=9> */
[----:B-----5:R-:W-:Y:S02]  /*1590*/  IMAD.MOV.U32 R117, RZ, RZ, R27 ;  /* 0x000000ffff757224 */ /* 0x020fe400078e001b */
[----:B--2---:R-:W-:-:S04]  /*15a0*/  @P1 IMAD.WIDE R6, R199, 0x4, R6 ;  /* 0x00000004c7061825 */ /* 0x004fc800078e0206 */
[----:B------:R-:W-:Y:S01]  /*15b0*/  IMAD.IADD R9, R27, 0x1, -R0 ;  /* 0x000000011b097824 */ /* 0x000fe200078e0a00 */
[----:B------:R0:W5:Y:S01]  /*15c0*/  @P1 LDG.E R117, desc[UR54][R6.64] ;  /* 0x0000003606751981 */ /* 0x000162000c1e1900 */
[----:B-1----:R-:W-:Y:S02]  /*15d0*/  ISETP.GE.AND P1, PT, R11, 0x1, PT ;  /* 0x000000010b00780c */ /* 0x002fe40003f26270 */
[----:B------:R-:W-:Y:S01]  /*15e0*/  LEA R119, R197, 0x80, 0x7 ;  /* 0x00000080c5777811 */ /* 0x000fe200078e38ff */
[----:B---3--:R-:W-:-:S04]  /*15f0*/  @P0 IMAD.IADD R24, R8, 0x1, -R3 ;  /* 0x0000000108180824 */ /* 0x008fc800078e0a03 */
[----:B------:R-:W-:-:S04]  /*1600*/  IMAD.IADD R192, R9, 0x1, R24 ;  /* 0x0000000109c07824 */ /* 0x000fc800078e0218 */
[C---:B------:R-:W-:Y:S01]  /*1610*/  VIADD R0, R192.reuse, 0x7f ;  /* 0x0000007fc0007836 */ /* 0x040fe20000000000 */
[----:B------:R-:W-:-:S04]  /*1620*/  IADD3 R119, R192, R119, -R193 ;  /* 0x00000077c0777210 */ /* 0x000fc80007ffe8c1 */
        /* <DEDUP_REMOVED lines=16> */
.L_x_6842:
[----:B------:R-:W-:-:S13]  /*1730*/  ISETP.NE.AND P0, PT, R11, 0x1, PT ;  /* 0x000000010b00780c */ /* 0x000fda0003f05270 */
[----:B------:R-:W0:Y:S02]  /*1740*/  @P0 LDC.64 R4, c[0x0][0x9e8] ;  /* 0x00027a00ff040b82 */ /* 0x000e240000000a00 */
[----:B0-----:R-:W-:-:S05]  /*1750*/  @P0 IMAD.HI.U32 R4, R3, R4, RZ ;  /* 0x0000000403040227 */ /* 0x001fca00078e00ff */
[----:B------:R-:W-:-:S07]  /*1760*/  @P0 SHF.R.U32.HI R3, RZ, R5, R4 ;  /* 0x00000005ff030219 */ /* 0x000fce0000011604 */
.L_x_6843:
[----:B------:R-:W-:Y:S05]  /*1770*/  BSYNC B0 ;  /* 0x0000000000007941 */ /* 0x000fea0003800000 */
.L_x_6841:
[----:B------:R-:W-:-:S05]  /*1780*/  IMAD R3, R3, R11, R11 ;  /* 0x0000000b03037224 */ /* 0x000fca00078e020b */
[----:B------:R-:W-:-:S07]  /*1790*/  VIMNMX R0, R0, R3, PT ;  /* 0x0000000300007248 */ /* 0x000fce0003fe0100 */
.L_x_6840:
        /* <DEDUP_REMOVED lines=15> */
.L_x_6846:
[----:B------:R-:W-:Y:S01]  /*1890*/  ISETP.NE.AND P0, PT, R11, 0x1, PT ;  /* 0x000000010b00780c */ /* 0x000fe20003f05270 */
[----:B------:R-:W-:-:S12]  /*18a0*/  IMAD.MOV.U32 R4, RZ, RZ, R118 ;  /* 0x000000ffff047224 */ /* 0x000fd800078e0076 */
[----:B------:R-:W0:Y:S02]  /*18b0*/  @P0 LDC.64 R6, c[0x0][0x9e8] ;  /* 0x00027a00ff060b82 */ /* 0x000e240000000a00 */
[----:B0-----:R-:W-:-:S05]  /*18c0*/  @P0 IMAD.HI.U32 R6, R118, R6, RZ ;  /* 0x0000000676060227 */ /* 0x001fca00078e00ff */
[----:B------:R-:W-:-:S07]  /*18d0*/  @P0 SHF.R.U32.HI R4, RZ, R7, R6 ;  /* 0x00000007ff040219 */ /* 0x000fce0000011606 */
.L_x_6847:
[----:B------:R-:W-:Y:S05]  /*18e0*/  BSYNC B0 ;  /* 0x0000000000007941 */ /* 0x000fea0003800000 */
.L_x_6845:
[----:B------:R-:W-:-:S05]  /*18f0*/  IMAD R4, R4, R11, RZ ;  /* 0x0000000b04047224 */ /* 0x000fca00078e02ff */
[----:B------:R-:W-:-:S07]  /*1900*/  VIMNMX R3, R3, R4, !PT ;  /* 0x0000000403037248 */ /* 0x000fce0007fe0100 */
.L_x_6844:
        /* <DEDUP_REMOVED lines=16> */
[----:B------:R-:W-:-:S05]  /*1a10*/  @P0 VIADD R0, R3, 0x7f ;  /* 0x0000007f03000836 */ /* 0x000fca0000000000 */
[----:B------:R-:W-:-:S04]  /*1a20*/  @P0 SHF.R.S32.HI R3, RZ, 0x1f, R0 ;  /* 0x0000001fff030819 */ /* 0x000fc80000011400 */
[----:B------:R-:W-:-:S04]  /*1a30*/  @P0 LEA.HI R3, R3, R0, RZ, 0x7 ;  /* 0x0000000003030211 */ /* 0x000fc800078f38ff */
[----:B------:R-:W-:Y:S02]  /*1a40*/  @P0 SHF.R.S32.HI R26, RZ, 0x7, R3 ;  /* 0x00000007ff1a0819 */ /* 0x000fe40000011403 */
[----:B------:R-:W-:Y:S02]  /*1a50*/  PLOP3.LUT P0, PT, PT, PT, PT, 0x80, 0x0 ;  /* 0x000000000000781c */ /* 0x000fe40003f0f070 */
        /* <DEDUP_REMOVED lines=21> */
[----:B-1---5:R-:W-:Y:S05]  /*1bb0*/  CALL.ABS.NOINC R14 ;  /* 0x000000000e007343 */ /* 0x022fea0003c00000 */
.L_x_6850:
[----:B------:R-:W-:Y:S05]  /*1bc0*/  BSYNC B6 ;  /* 0x0000000000067941 */ /* 0x000fea0003800000 */
.L_x_6849:
        /* <DEDUP_REMOVED lines=20> */
.L_x_6852:
[----:B------:R-:W-:Y:S05]  /*1d10*/  BSYNC B6 ;  /* 0x0000000000067941 */ /* 0x000fea0003800000 */
.L_x_6851:
[----:B------:R-:W-:Y:S01]  /*1d20*/  ULDC.64 UR4, c[0x0][0x9f8] ;  /* 0x00027e0000047ab9 */ /* 0x000fe20000000a00 */
[----:B------:R-:W0:Y:S01]  /*1d30*/  LDC R0, c[0x0][0x428] ;  /* 0x00010a00ff007b82 */ /* 0x000e220000000800 */
[----:B------:R-:W-:-:S07]  /*1d40*/  ISETP.NE.U32.AND P0, PT, RZ, UR4, PT ;  /* 0x00000004ff007c0c */ /* 0x000fce000bf05070 */
[----:B------:R-:W1:Y:S01]  /*1d50*/  LDC.64 R38, c[0x0][0x2f0] ;  /* 0x0000bc00ff267b82 */ /* 0x000e620000000a00 */
[----:B------:R-:W-:Y:S01]  /*1d60*/  ISETP.NE.AND.EX P0, PT, RZ, UR5, PT, P0 ;  /* 0x00000005ff007c0c */ /* 0x000fe2000bf05300 */
[----:B------:R-:W2:Y:S01]  /*1d70*/  S2R R30, SR_TID.X ;  /* 0x00000000001e7919 */ /* 0x000ea20000002100 */
[----:B------:R-:W-:Y:S01]  /*1d80*/  IMAD.IADD R43, R28, 0x1, R27 ;  /* 0x000000011c2b7824 */ /* 0x000fe200078e021b */
[----:B------:R-:W-:Y:S01]  /*1d90*/  ULDC.64 UR6, c[0x0][0xa08] ;  /* 0x0002820000067ab9 */ /* 0x000fe20000000a00 */
[----:B------:R-:W-:-:S03]  /*1da0*/  ULDC.64 UR4, c[0x0][0x2f8] ;  /* 0x0000be0000047ab9 */ /* 0x000fc60000000a00 */
[----:B------:R-:W3:Y:S08]  /*1db0*/  LDC.64 R32, c[0x0][0x3d8] ;  /* 0x0000f600ff207b82 */ /* 0x000ef00000000a00 */
[----:B------:R-:W4:Y:S08]  /*1dc0*/  @P0 LDC.64 R4, c[0x0][0x9f8] ;  /* 0x00027e00ff040b82 */ /* 0x000f300000000a00 */
[----:B------:R-:W1:Y:S01]  /*1dd0*/  LDC R27, c[0x0][0x3d4] ;  /* 0x0000f500ff1b7b82 */ /* 0x000e620000000800 */
[----:B----4-:R-:W-:-:S05]  /*1de0*/  @P0 IMAD.WIDE R4, R199, 0x4, R4 ;  /* 0x00000004c7040825 */ /* 0x010fca00078e0204 */
[----:B------:R4:W4:Y:S01]  /*1df0*/  @P0 LDG.E R199, desc[UR54][R4.64] ;  /* 0x0000003604c70981 */ /* 0x000922000c1e1900 */
[----:B0-----:R-:W-:Y:S01]  /*1e00*/  ISETP.NE.AND P0, PT, R0, 0x1, PT ;  /* 0x000000010000780c */ /* 0x001fe20003f05270 */
[----:B---3--:R-:W-:Y:S01]  /*1e10*/  IMAD.WIDE.U32 R10, R18, R32, R16 ;  /* 0x00000020120a7225 */ /* 0x008fe200078e0010 */
[----:B------:R-:W-:Y:S02]  /*1e20*/  SHF.R.S32.HI R35, RZ, 0x1f, R43 ;  /* 0x0000001fff237819 */ /* 0x000fe4000001142b */
[----:B--2---:R-:W-:Y:S01]  /*1e30*/  SHF.R.U32.HI R30, RZ, 0x7, R30 ;  /* 0x00000007ff1e7819 */ /* 0x004fe2000001161e */
[----:B-1----:R-:W-:Y:S01]  /*1e40*/  IMAD.SHL.U32 R90, R38, 0x20, RZ ;  /* 0x00000020265a7824 */ /* 0x002fe200078e00ff */
[----:B------:R-:W-:Y:S01]  /*1e50*/  ISETP.GE.AND P1, PT, R16, R27, PT ;  /* 0x0000001b1000720c */ /* 0x000fe20003f26270 */
[-C--:B------:R-:W-:Y:S01]  /*1e60*/  IMAD R6, R35, R38.reuse, RZ ;  /* 0x0000002623067224 */ /* 0x080fe200078e02ff */
[----:B------:R-:W-:Y:S01]  /*1e70*/  ISETP.NE.AND P6, PT, R30, 0x1, PT ;  /* 0x000000011e00780c */ /* 0x000fe20003fc5270 */
[----:B----4-:R-:W-:Y:S01]  /*1e80*/  IMAD.WIDE.U32 R4, R43, R38, RZ ;  /* 0x000000262b047225 */ /* 0x010fe200078e00ff */
[----:B------:R-:W-:-:S02]  /*1e90*/  SHF.R.S32.HI R23, RZ, 0x1f, R22 ;  /* 0x0000001fff177819 */ /* 0x000fc40000011416 */
[----:B------:R-:W-:Y:S01]  /*1ea0*/  SHF.L.U64.HI R91, R38, 0x5, R39 ;  /* 0x00000005265b7819 */ /* 0x000fe20000010227 */
[----:B------:R-:W0:Y:S01]  /*1eb0*/  @P0 LDC R3, c[0x0][0x42c] ;  /* 0x00010b00ff030b82 */ /* 0x000e220000000800 */
[-C--:B------:R-:W-:Y:S01]  /*1ec0*/  IMAD.WIDE.U32 R40, R18, R38.reuse, R16 ;  /* 0x0000002612287225 */ /* 0x080fe200078e0010 */
[C-C-:B------:R-:W-:Y:S02]  /*1ed0*/  SHF.L.U64.HI R15, R32.reuse, 0x5, R33.reuse ;  /* 0x00000005200f7819 */ /* 0x140fe40000010221 */
[----:B------:R-:W-:Y:S01]  /*1ee0*/  SHF.L.U64.HI R110, R32, 0x7, R33 ;  /* 0x00000007206e7819 */ /* 0x000fe20000010221 */
[----:B------:R-:W-:Y:S01]  /*1ef0*/  IMAD.WIDE.U32 R88, R18, R38, R90 ;  /* 0x0000002612587225 */ /* 0x000fe200078e005a */
[----:B------:R-:W-:Y:S02]  /*1f00*/  SHF.L.U64.HI R105, R38, 0x6, R39 ;  /* 0x0000000626697819 */ /* 0x000fe40000010227 */
[----:B------:R-:W1:Y:S01]  /*1f10*/  @P0 LDC R7, c[0x0][0x430] ;  /* 0x00010c00ff070b82 */ /* 0x000e620000000800 */
[----:B------:R-:W-:-:S02]  /*1f20*/  VIADD R125, R30, 0x8 ;  /* 0x000000081e7d7836 */ /* 0x000fc40000000000 */
[----:B------:R-:W-:Y:S02]  /*1f30*/  IMAD.SHL.U32 R116, R27, 0x2, RZ ;  /* 0x000000021b747824 */ /* 0x000fe400078e00ff */
[----:B------:R-:W-:Y:S02]  /*1f40*/  IMAD.SHL.U32 R128, R38, 0x80, RZ ;  /* 0x0000008026807824 */ /* 0x000fe400078e00ff */
[----:B0-----:R-:W-:-:S04]  /*1f50*/  @P0 IMAD.HI.U32 R0, R198, R3, RZ ;  /* 0x00000003c6000227 */ /* 0x001fc800078e00ff */
[----:B------:R-:W-:Y:S01]  /*1f60*/  IMAD R3, R43, R39, R6 ;  /* 0x000000272b037224 */ /* 0x000fe200078e0206 */
[----:B-1----:R-:W-:-:S03]  /*1f70*/  @P0 SHF.R.U32.HI R198, RZ, R7, R0 ;  /* 0x00000007ffc60219 */ /* 0x002fc60000011600 */
[----:B------:R-:W-:Y:S01]  /*1f80*/  IMAD.IADD R5, R5, 0x1, R3 ;  /* 0x0000000105057824 */ /* 0x000fe200078e0203 */
[----:B------:R-:W-:Y:S01]  /*1f90*/  ISETP.NE.U32.AND P0, PT, RZ, UR6, PT ;  /* 0x00000006ff007c0c */ /* 0x000fe2000bf05070 */
[----:B------:R-:W0:Y:S01]  /*1fa0*/  LDC.64 R6, c[0x0][0x3e8] ;  /* 0x0000fa00ff067b82 */ /* 0x000e220000000a00 */
[----:B------:R-:W-:Y:S01]  /*1fb0*/  SHF.R.S32.HI R8, RZ, 0x1f, R198 ;  /* 0x0000001fff087819 */ /* 0x000fe200000114c6 */
[----:B------:R-:W-:Y:S01]  /*1fc0*/  IMAD.WIDE.U32 R4, R198, UR4, R4 ;  /* 0x00000004c6047c25 */ /* 0x000fe2000f8e0004 */
[----:B------:R-:W-:-:S03]  /*1fd0*/  ISETP.NE.AND.EX P0, PT, RZ, UR7, PT, P0 ;  /* 0x00000007ff007c0c */ /* 0x000fc6000bf05300 */
[----:B------:R-:W-:-:S04]  /*1fe0*/  IMAD R3, R8, UR4, RZ ;  /* 0x0000000408037c24 */ /* 0x000fc8000f8e02ff */
[----:B------:R-:W-:Y:S01]  /*1ff0*/  IMAD R3, R198, UR5, R3 ;  /* 0x00000005c6037c24 */ /* 0x000fe2000f8e0203 */
[----:B------:R-:W-:-:S03]  /*2000*/  ULDC.64 UR4, c[0x0][0x300] ;  /* 0x0000c00000047ab9 */ /* 0x000fc60000000a00 */
[----:B------:R-:W-:Y:S02]  /*2010*/  IMAD.IADD R5, R5, 0x1, R3 ;  /* 0x0000000105057824 */ /* 0x000fe400078e0203 */
[----:B0-----:R-:W-:Y:S01]  /*2020*/  IMAD R12, R19, R6, RZ ;  /* 0x00000006130c7224 */ /* 0x001fe200078e02ff */
[----:B------:R-:W-:-:S03]  /*2030*/  SHF.L.U64.HI R109, R6, 0x7, R7 ;  /* 0x00000007066d7819 */ /* 0x000fc60000010207 */
[----:B------:R-:W-:Y:S01]  /*2040*/  IMAD R85, R18, R7, R12 ;  /* 0x0000000712557224 */ /* 0x000fe200078e020c */
[----:B------:R-:W-:Y:S02]  /*2050*/  SHF.R.S32.HI R0, RZ, 0x1f, R199 ;  /* 0x0000001fff007819 */ /* 0x000fe400000114c7 */
[----:B------:R-:W-:Y:S02]  /*2060*/  SEL R97, R199, RZ, !P0 ;  /* 0x000000ffc7617207 */ /* 0x000fe40004000000 */
[----:B------:R-:W-:Y:S02]  /*2070*/  SEL R9, R0, RZ, !P0 ;  /* 0x000000ff00097207 */ /* 0x000fe40004000000 */
[----:B------:R-:W-:Y:S01]  /*2080*/  IADD3 R42, P0, R18, R43, RZ ;  /* 0x0000002b122a7210 */ /* 0x000fe20007f1e0ff */
[----:B------:R-:W-:-:S04]  /*2090*/  IMAD.WIDE.U32 R98, R97, UR4, R4 ;  /* 0x0000000461627c25 */ /* 0x000fc8000f8e0004 */
[----:B------:R-:W-:Y:S02]  /*20a0*/  IMAD R0, R9, UR4, RZ ;  /* 0x0000000409007c24 */ /* 0x000fe4000f8e02ff */
[----:B------:R-:W-:Y:S02]  /*20b0*/  IMAD.X R43, R19, 0x1, R35, P0 ;  /* 0x00000001132b7824 */ /* 0x000fe400000e0623 */
[----:B------:R-:W-:Y:S01]  /*20c0*/  IMAD R31, R97, UR5, R0 ;  /* 0x00000005611f7c24 */ /* 0x000fe2000f8e0200 */
[----:B------:R-:W-:Y:S05]  /*20d0*/  @!P6 WARPSYNC.ALL ;  /* 0x000000000000e948 */ /* 0x000fea0003800000 */
[----:B------:R-:W-:Y:S01]  /*20e0*/  ULDC.64 UR4, c[0x0][0x320] ;  /* 0x0000c80000047ab9 */ /* 0x000fe20000000a00 */
[----:B------:R-:W-:-:S02]  /*20f0*/  IMAD R0, R19, R32, RZ ;  /* 0x0000002013007224 */ /* 0x000fc400078e02ff */
[----:B------:R-:W-:Y:S02]  /*2100*/  IMAD R3, R8, UR4, RZ ;  /* 0x0000000408037c24 */ /* 0x000fe4000f8e02ff */
[----:B------:R-:W-:-:S04]  /*2110*/  IMAD.WIDE.U32 R4, R198, UR4, R16 ;  /* 0x00000004c6047c25 */ /* 0x000fc8000f8e0010 */
[----:B------:R-:W-:Y:S01]  /*2120*/  IMAD R3, R198, UR5, R3 ;  /* 0x00000005c6037c24 */ /* 0x000fe2000f8e0203 */
[----:B------:R-:W-:Y:S01]  /*2130*/  ULDC.64 UR4, c[0x0][0x328] ;  /* 0x0000ca0000047ab9 */ /* 0x000fe20000000a00 */
[C---:B------:R-:W-:Y:S01]  /*2140*/  IMAD R13, R18.reuse, R33, R0 ;  /* 0x00000021120d7224 */ /* 0x040fe200078e0200 */
[----:B------:R-:W-:Y:S01]  /*2150*/  P2R R0, PR, RZ, 0x2 ;  /* 0x00000002ff007803 */ /* 0x000fe20000000000 */
[----:B------:R-:W-:Y:S02]  /*2160*/  IMAD.IADD R5, R5, 0x1, R3 ;  /* 0x0000000105057824 */ /* 0x000fe400078e0203 */
[----:B------:R-:W-:Y:S02]  /*2170*/  IMAD R3, R9, UR4, RZ ;  /* 0x0000000409037c24 */ /* 0x000fe4000f8e02ff */
[----:B------:R-:W-:-:S04]  /*2180*/  IMAD.WIDE.U32 R8, R18, R6, R22 ;  /* 0x0000000612087225 */ /* 0x000fc800078e0016 */
[----:B------:R-:W-:Y:S01]  /*2190*/  IMAD R47, R97, UR5, R3 ;  /* 0x00000005612f7c24 */ /* 0x000fe2000f8e0203 */
[----:B------:R-:W-:Y:S01]  /*21a0*/  SEL R3, R27, RZ, P1 ;  /* 0x000000ff1b037207 */ /* 0x000fe20000800000 */
[----:B------:R-:W-:Y:S01]  /*21b0*/  IMAD.WIDE.U32 R96, R97, UR4, R4 ;  /* 0x0000000461607c25 */ /* 0x000fe2000f8e0004 */
[----:B------:R-:W-:Y:S02]  /*21c0*/  ULDC UR4, c[0x0][0x2e4] ;  /* 0x0000b90000047ab9 */ /* 0x000fe40000000800 */
[C---:B------:R-:W-:Y:S01]  /*21d0*/  ISETP.GE.AND P2, PT, R16.reuse, UR4, PT ;  /* 0x0000000410007c0c */ /* 0x040fe2000bf46270 */
[----:B------:R-:W-:Y:S02]  /*21e0*/  IMAD.IADD R3, R16, 0x1, R3 ;  /* 0x0000000110037824 */ /* 0x000fe400078e0203 */
[----:B------:R-:W-:-:S03]  /*21f0*/  IMAD.WIDE.U32 R4, R18, R32, R22 ;  /* 0x0000002012047225 */ /* 0x000fc600078e0016 */
[----:B------:R-:W-:Y:S01]  /*2200*/  SHF.R.S32.HI R14, RZ, 0x1f, R3 ;  /* 0x0000001fff0e7819 */ /* 0x000fe20000011403 */
[----:B------:R-:W-:Y:S02]  /*2210*/  IMAD.MOV.U32 R86, RZ, RZ, R8 ;  /* 0x000000ffff567224 */ /* 0x000fe400078e0008 */
[----:B------:R-:W-:Y:S01]  /*2220*/  IMAD.IADD R5, R5, 0x1, R13 ;  /* 0x0000000105057824 */ /* 0x000fe200078e020d */
[CC--:B------:R-:W-:Y:S01]  /*2230*/  LEA.HI R8, R14.reuse, R3.reuse, RZ, 0x6 ;  /* 0x000000030e087211 */ /* 0x0c0fe200078f30ff */
[----:B------:R-:W-:Y:S01]  /*2240*/  IMAD.IADD R11, R13, 0x1, R11 ;  /* 0x000000010d0b7824 */ /* 0x000fe200078e020b */
[----:B------:R-:W-:Y:S01]  /*2250*/  LEA.HI R37, R14, R3, RZ, 0x3 ;  /* 0x000000030e257211 */ /* 0x000fe200078f18ff */
[----:B------:R-:W-:-:S03]  /*2260*/  IMAD.WIDE.U32 R12, R18, R6, R16 ;  /* 0x00000006120c7225 */ /* 0x000fc600078e0010 */
[----:B------:R-:W-:Y:S01]  /*2270*/  LOP3.LUT R14, R201, 0x38, R37, 0xf8, !PT ;  /* 0x00000038c90e7812 */ /* 0x000fe200078ef825 */
[----:B------:R-:W-:Y:S01]  /*2280*/  IMAD.SHL.U32 R3, R8, 0x80, RZ ;  /* 0x0000008008037824 */ /* 0x000fe200078e00ff */
[----:B------:R-:W-:Y:S01]  /*2290*/  LOP3.LUT R8, R37, 0x38, RZ, 0xc0, !PT ;  /* 0x0000003825087812 */ /* 0x000fe200078ec0ff */
[----:B------:R-:W-:Y:S01]  /*22a0*/  IMAD.IADD R87, R9, 0x1, R85 ;  /* 0x0000000109577824 */ /* 0x000fe200078e0255 */
[----:B------:R-:W-:Y:S01]  /*22b0*/  MOV R84, R12 ;  /* 0x0000000c00547202 */ /* 0x000fe20000000f00 */
[-C--:B-----5:R-:W-:Y:S01]  /*22c0*/  IMAD.WIDE.U32 R94, R117, R32.reuse, R4 ;  /* 0x00000020755e7225 */ /* 0x0a0fe200078e0004 */
[--C-:B------:R-:W-:Y:S02]  /*22d0*/  LOP3.LUT R12, R202, 0x38, R37.reuse, 0xf8, !PT ;  /* 0x00000038ca0c7812 */ /* 0x100fe400078ef825 */
[----:B------:R-:W-:Y:S01]  /*22e0*/  LOP3.LUT R20, R200, 0x38, R37, 0xf8, !PT ;  /* 0x00000038c8147812 */ /* 0x000fe200078ef825 */
[----:B------:R-:W-:Y:S01]  /*22f0*/  IMAD.IADD R30, R99, 0x1, R31 ;  /* 0x00000001631e7824 */ /* 0x000fe200078e021f */
[----:B------:R-:W-:Y:S01]  /*2300*/  LOP3.LUT R8, R8, 0x1c0, R203, 0xf8, !PT ;  /* 0x000001c008087812 */ /* 0x000fe200078ef8cb */
[----:B------:R-:W-:Y:S01]  /*2310*/  IMAD.IADD R85, R85, 0x1, R13 ;  /* 0x0000000155557824 */ /* 0x000fe200078e020d */
[----:B------:R-:W-:Y:S01]  /*2320*/  LOP3.LUT R3, R3, 0xffffe000, RZ, 0xc0, !PT ;  /* 0xffffe00003037812 */ /* 0x000fe200078ec0ff */
[----:B------:R-:W-:Y:S01]  /*2330*/  IMAD.WIDE.U32 R92, R117, R32, R10 ;  /* 0x00000020755c7225 */ /* 0x000fe200078e000a */
[----:B------:R-:W-:-:S02]  /*2340*/  LOP3.LUT R12, R12, R209, RZ, 0x3c, !PT ;  /* 0x000000d10c0c7212 */ /* 0x000fc400078e3cff */
[----:B------:R-:W-:Y:S01]  /*2350*/  LOP3.LUT R14, R14, R207, RZ, 0x3c, !PT ;  /* 0x000000cf0e0e7212 */ /* 0x000fe200078e3cff */
[----:B------:R-:W-:Y:S01]  /*2360*/  IMAD.SHL.U32 R13, R32, 0x20, RZ ;  /* 0x00000020200d7824 */ /* 0x000fe200078e00ff */
[----:B------:R-:W-:Y:S01]  /*2370*/  LOP3.LUT R20, R20, R205, RZ, 0x3c, !PT ;  /* 0x000000cd14147212 */ /* 0x000fe200078e3cff */
[----:B------:R-:W-:Y:S01]  /*2380*/  IMAD.SHL.U32 R11, R32, 0x80, RZ ;  /* 0x00000080200b7824 */ /* 0x000fe200078e00ff */
[----:B------:R-:W-:Y:S01]  /*2390*/  LOP3.LUT R8, R8, R211, RZ, 0x3c, !PT ;  /* 0x000000d308087212 */ /* 0x000fe200078e3cff */
[-C--:B------:R-:W-:Y:S01]  /*23a0*/  IMAD.WIDE.U32 R86, R117, R6.reuse, R86 ;  /* 0x0000000675567225 */ /* 0x080fe200078e0056 */
[----:B------:R-:W-:Y:S02]  /*23b0*/  SHF.R.S32.HI R9, RZ, 0x1f, R117 ;  /* 0x0000001fff097819 */ /* 0x000fe40000011475 */
[-C--:B------:R-:W-:Y:S01]  /*23c0*/  IADD3 R114, R12, R3.reuse, R210 ;  /* 0x000000030c727210 */ /* 0x080fe20007ffe0d2 */
[----:B------:R-:W-:Y:S01]  /*23d0*/  IMAD.SHL.U32 R12, R32, 0x40, RZ ;  /* 0x00000040200c7824 */ /* 0x000fe200078e00ff */
[-C--:B------:R-:W-:Y:S01]  /*23e0*/  IADD3 R113, R14, R3.reuse, R208 ;  /* 0x000000030e717210 */ /* 0x080fe20007ffe0d0 */
[C---:B------:R-:W-:Y:S01]  /*23f0*/  IMAD R4, R9.reuse, R6, RZ ;  /* 0x0000000609047224 */ /* 0x040fe200078e02ff */
[-C--:B------:R-:W-:Y:S01]  /*2400*/  IADD3 R111, R20, R3.reuse, R206 ;  /* 0x00000003146f7210 */ /* 0x080fe20007ffe0ce */
[----:B------:R-:W-:Y:S01]  /*2410*/  IMAD R28, R9, R32, RZ ;  /* 0x00000020091c7224 */ /* 0x000fe200078e02ff */
[----:B------:R-:W-:Y:S01]  /*2420*/  IADD3 R115, R8, R3, R212 ;  /* 0x0000000308737210 */ /* 0x000fe20007ffe0d4 */
[----:B------:R-:W-:Y:S01]  /*2430*/  IMAD R3, R19, R38, RZ ;  /* 0x0000002613037224 */ /* 0x000fe200078e02ff */
[----:B------:R-:W-:Y:S01]  /*2440*/  IADD3 R31, P0, R98, R40, RZ ;  /* 0x00000028621f7210 */ /* 0x000fe20007f1e0ff */
[C---:B------:R-:W-:Y:S01]  /*2450*/  IMAD R45, R117.reuse, R7, R4 ;  /* 0x00000007752d7224 */ /* 0x040fe200078e0204 */
[----:B------:R-:W-:Y:S01]  /*2460*/  IADD3 R4, P1, R90, R88, RZ ;  /* 0x000000585a047210 */ /* 0x000fe20007f3e0ff */
[----:B------:R-:W-:Y:S01]  /*2470*/  IMAD R21, R18, R39, R3 ;  /* 0x0000002712157224 */ /* 0x000fe200078e0203 */
[----:B------:R-:W-:Y:S01]  /*2480*/  SHF.L.U64.HI R14, R32, 0x6, R33 ;  /* 0x00000006200e7819 */ /* 0x000fe20000010221 */
[----:B------:R-:W-:Y:S01]  /*2490*/  IMAD R29, R117, R33, R28 ;  /* 0x00000021751d7224 */ /* 0x000fe200078e021c */
[----:B------:R-:W-:Y:S01]  /*24a0*/  IADD3 R33, P3, R98, 0x40, RZ ;  /* 0x0000004062217810 */ /* 0x000fe20007f7e0ff */
[----:B------:R-:W-:Y:S01]  /*24b0*/  IMAD.IADD R5, R21, 0x1, R89 ;  /* 0x0000000115057824 */ /* 0x000fe200078e0259 */
[----:B------:R-:W-:Y:S01]  /*24c0*/  LOP3.LUT R32, R37, 0xfffffff8, RZ, 0xc0, !PT ;  /* 0xfffffff825207812 */ /* 0x000fe200078ec0ff */
[----:B------:R-:W-:Y:S01]  /*24d0*/  IMAD.IADD R21, R41, 0x1, R21 ;  /* 0x0000000129157824 */ /* 0x000fe200078e0215 */
[----:B------:R-:W-:Y:S01]  /*24e0*/  SHF.L.U64.HI R10, R6, 0x5, R7 ;  /* 0x00000005060a7819 */ /* 0x000fe20000010207 */
[----:B------:R-:W-:Y:S01]  /*24f0*/  IMAD.X R20, R5, 0x1, R91, P1 ;  /* 0x0000000105147824 */ /* 0x000fe200008e065b */
[----:B------:R-:W-:Y:S01]  /*2500*/  IADD3 R107, P1, R4, R90, RZ ;  /* 0x0000005a046b7210 */ /* 0x000fe20007f3e0ff */
[----:B------:R-:W-:Y:S01]  /*2510*/  IMAD.X R34, R21, 0x1, R30, P0 ;  /* 0x0000000115227824 */ /* 0x000fe200000e061e */
[----:B------:R-:W-:Y:S01]  /*2520*/  IADD3 R35, P0, R31, 0x40, RZ ;  /* 0x000000401f237810 */ /* 0x000fe20007f1e0ff */
[----:B------:R-:W-:Y:S01]  /*2530*/  IMAD.WIDE.U32 R84, R117, R6, R84 ;  /* 0x0000000675547225 */ /* 0x000fe200078e0054 */
[----:B------:R-:W-:-:S02]  /*2540*/  SHF.L.U64.HI R9, R6, 0x6, R7 ;  /* 0x0000000606097819 */ /* 0x000fc40000010207 */
[----:B------:R-:W-:Y:S01]  /*2550*/  SHF.L.U64.HI R3, R38, 0x7, R39 ;  /* 0x0000000726037819 */ /* 0x000fe20000010227 */
[C---:B------:R-:W-:Y:S01]  /*2560*/  IMAD.SHL.U32 R8, R6.reuse, 0x20, RZ ;  /* 0x0000002006087824 */ /* 0x040fe200078e00ff */
[----:B------:R-:W-:Y:S01]  /*2570*/  SHF.R.S32.HI R37, RZ, 0x3, R37 ;  /* 0x00000003ff257819 */ /* 0x000fe20000011425 */
[----:B------:R-:W-:Y:S01]  /*2580*/  IMAD.SHL.U32 R7, R6, 0x40, RZ ;  /* 0x0000004006077824 */ /* 0x000fe200078e00ff */
[----:B------:R-:W-:Y:S01]  /*2590*/  SHF.R.S32.HI R39, RZ, 0x1f, R32 ;  /* 0x0000001fff277819 */ /* 0x000fe20000011420 */
[----:B------:R-:W-:Y:S01]  /*25a0*/  IMAD.X R106, R20, 0x1, R91, P1 ;  /* 0x00000001146a7824 */ /* 0x000fe200008e065b */
[----:B------:R-:W-:Y:S01]  /*25b0*/  ISETP.GE.AND P1, PT, R195, UR4, PT ;  /* 0x00000004c3007c0c */ /* 0x000fe2000bf26270 */
[----:B------:R-:W-:Y:S02]  /*25c0*/  IMAD.IADD R27, R95, 0x1, R29 ;  /* 0x000000015f1b7824 */ /* 0x000fe400078e021d */
[----:B------:R-:W-:Y:S02]  /*25d0*/  IMAD.IADD R28, R29, 0x1, R93 ;  /* 0x000000011d1c7824 */ /* 0x000fe400078e025d */
[----:B------:R-:W-:-:S02]  /*25e0*/  IMAD.SHL.U32 R6, R6, 0x80, RZ ;  /* 0x0000008006067824 */ /* 0x000fc400078e00ff */
[----:B------:R-:W-:Y:S02]  /*25f0*/  IMAD.IADD R29, R87, 0x1, R45 ;  /* 0x00000001571d7824 */ /* 0x000fe400078e022d */
[----:B------:R-:W-:Y:S02]  /*2600*/  IMAD.IADD R36, R45, 0x1, R85 ;  /* 0x000000012d247824 */ /* 0x000fe400078e0255 */
[----:B------:R-:W-:Y:S02]  /*2610*/  IMAD.X R100, RZ, RZ, R30, P3 ;  /* 0x000000ffff647224 */ /* 0x000fe400018e061e */
[----:B------:R-:W-:Y:S02]  /*2620*/  IMAD.X R101, RZ, RZ, R34, P0 ;  /* 0x000000ffff657224 */ /* 0x000fe400000e0622 */
[----:B------:R-:W-:Y:S01]  /*2630*/  IMAD.IADD R102, R97, 0x1, R47 ;  /* 0x0000000161667824 */ /* 0x000fe200078e022f */
[----:B------:R-:W-:Y:S06]  /*2640*/  @!P6 BAR.SYNC.DEFER_BLOCKING 0x9, 0x100 ;  /* 0x024400000000eb1d */ /* 0x000fec0000010000 */
.L_x_6938:
[----:B0-----:R-:W0:Y:S01]  /*2650*/  LDC R123, c[0x0][0x3d4] ;  /* 0x0000f500ff7b7b82 */ /* 0x001e220000000800 */
[----:B------:R-:W-:Y:S01]  /*2660*/  VIADD R26, R26, 0xffffffff ;  /* 0xffffffff1a1a7836 */ /* 0x000fe20000000000 */
[----:B------:R-:W-:Y:S05]  /*2670*/  YIELD ;  /* 0x0000000000007946 */ /* 0x000fea0003800000 */
[----:B------:R-:W-:Y:S01]  /*2680*/  IMAD R45, R185, 0x4000, R214 ;  /* 0x00004000b92d7824 */ /* 0x000fe200078e02d6 */
[----:B------:R-:W-:Y:S01]  /*2690*/  ISETP.GT.AND P3, PT, R26, R25, PT ;  /* 0x000000191a00720c */ /* 0x000fe20003f64270 */
[----:B------:R-:W-:Y:S02]  /*26a0*/  BSSY B0, `(.L_x_6853) ;  /* 0x000058d000007945 */ /* 0x000fe40003800000 */
[----:B------:R-:W-:Y:S01]  /*26b0*/  IMAD R108, R45, 0x2, R2 ;  /* 0x000000022d6c7824 */ /* 0x000fe200078e0202 */
[----:B------:R-:W-:-:S02]  /*26c0*/  P2R R104, PR, RZ, 0x8 ;  /* 0x00000008ff687803 */ /* 0x000fc40000000000 */
[----:B0-----:R-:W-:-:S13]  /*26d0*/  ISETP.GE.AND P0, PT, R123, 0x1, PT ;  /* 0x000000017b00780c */ /* 0x001fda0003f06270 */
[----:B------:R-:W-:Y:S05]  /*26e0*/  @!P0 BRA `(.L_x_6854) ;  /* 0x0000005000a08947 */ /* 0x000fea0003800000 */
        /* <DEDUP_REMOVED lines=10> */
[----:B------:R-:W-:Y:S01]  /*2790*/  IMAD R47, R45, R128, R44 ;  /* 0x000000802d2f7224 */ /* 0x000fe200078e022c */
[----:B------:R-:W-:Y:S01]  /*27a0*/  IADD3 R124, R79, R49, RZ ;  /* 0x000000314f7c7210 */ /* 0x000fe20007ffe0ff */
[----:B------:R-:W-:Y:S02]  /*27b0*/  IMAD R103, R45, R6, R48 ;  /* 0x000000062d677224 */ /* 0x000fe400078e0230 */
        /* <DEDUP_REMOVED lines=33> */
.L_x_6857:
[----:B------:R-:W-:Y:S05]  /*29d0*/  BSYNC B1 ;  /* 0x0000000000017941 */ /* 0x000fea0003800000 */
.L_x_6856:
[----:B------:R-:W-:Y:S01]  /*29e0*/  ISETP.GE.AND P4, PT, R189, R112, PT ;  /* 0x00000070bd00720c */ /* 0x000fe20003f86270 */
[----:B0----5:R-:W-:Y:S01]  /*29f0*/  IMAD.MOV.U32 R44, RZ, RZ, R72 ;  /* 0x000000ffff2c7224 */ /* 0x021fe200078e0048 */
[----:B------:R-:W-:Y:S01]  /*2a00*/  BSSY B1, `(.L_x_6858) ;  /* 0x0000026000017945 */ /* 0x000fe20003800000 */
[----:B------:R-:W-:Y:S01]  /*2a10*/  IMAD.MOV.U32 R45, RZ, RZ, R73 ;  /* 0x000000ffff2d7224 */ /* 0x000fe200078e0049 */
[----:B------:R-:W-:Y:S01]  /*2a20*/  CS2R R68, SRZ ;  /* 0x0000000000447805 */ /* 0x000fe2000001ff00 */
[----:B------:R-:W-:Y:S01]  /*2a30*/  IMAD.MOV.U32 R46, RZ, RZ, R80 ;  /* 0x000000ffff2e7224 */ /* 0x000fe200078e0050 */
[----:B------:R-:W-:Y:S01]  /*2a40*/  CS2R R66, SRZ ;  /* 0x0000000000427805 */ /* 0x000fe2000001ff00 */
[----:B------:R-:W-:Y:S01]  /*2a50*/  IMAD.MOV.U32 R47, RZ, RZ, R81 ;  /* 0x000000ffff2f7224 */ /* 0x000fe200078e0051 */
[----:B------:R-:W-:Y:S01]  /*2a60*/  PRMT R134, R44, 0x5410, R45 ;  /* 0x000054102c867816 */ /* 0x000fe2000000002d */
[----:B------:R-:W-:Y:S01]  /*2a70*/  IMAD.MOV.U32 R44, RZ, RZ, R74 ;  /* 0x000000ffff2c7224 */ /* 0x000fe200078e004a */
[----:B------:R-:W-:Y:S01]  /*2a80*/  PRMT R142, R142, 0x5410, R46 ;  /* 0x000054108e8e7816 */ /* 0x000fe2000000002e */
[----:B------:R-:W-:Y:S01]  /*2a90*/  IMAD.MOV.U32 R45, RZ, RZ, R75 ;  /* 0x000000ffff2d7224 */ /* 0x000fe200078e004b */
[----:B------:R-:W-:Y:S01]  /*2aa0*/  PRMT R139, R47, 0x7610, R139 ;  /* 0x000076102f8b7816 */ /* 0x000fe2000000008b */
[----:B------:R-:W-:Y:S01]  /*2ab0*/  IMAD.MOV.U32 R46, RZ, RZ, R82 ;  /* 0x000000ffff2e7224 */ /* 0x000fe200078e0052 */
[----:B------:R-:W-:Y:S01]  /*2ac0*/  CS2R R70, SRZ ;  /* 0x0000000000467805 */ /* 0x000fe2000001ff00 */
[----:B------:R-:W-:Y:S01]  /*2ad0*/  IMAD.MOV.U32 R47, RZ, RZ, R83 ;  /* 0x000000ffff2f7224 */ /* 0x000fe200078e0053 */
[----:B------:R-:W-:-:S02]  /*2ae0*/  PRMT R135, R44, 0x5410, R45 ;  /* 0x000054102c877816 */ /* 0x000fc4000000002d */
[----:B------:R-:W-:Y:S02]  /*2af0*/  PRMT R142, R46, 0x7610, R142 ;  /* 0x000076102e8e7816 */ /* 0x000fe4000000008e */
[----:B------:R-:W-:Y:S01]  /*2b00*/  PRMT R141, R141, 0x5410, R47 ;  /* 0x000054108d8d7816 */ /* 0x000fe2000000002f */
[----:B------:R-:W-:Y:S06]  /*2b10*/  @P4 BRA `(.L_x_6859) ;  /* 0x0000000000504947 */ /* 0x000fec0003800000 */
[----:B------:R-:W-:Y:S01]  /*2b20*/  IADD3 R45, P0, P5, R94, R78, R13 ;  /* 0x0000004e5e2d7210 */ /* 0x000fe20007d1e00d */
[----:B------:R-:W-:Y:S01]  /*2b30*/  ULDC.64 UR4, c[0x0][0x3c8] ;  /* 0x0000f20000047ab9 */ /* 0x000fe20000000a00 */
[----:B------:R-:W-:Y:S02]  /*2b40*/  CS2R R68, SRZ ;  /* 0x0000000000447805 */ /* 0x000fe4000001ff00 */
[----:B------:R-:W-:Y:S02]  /*2b50*/  CS2R R70, SRZ ;  /* 0x0000000000467805 */ /* 0x000fe4000001ff00 */
[----:B------:R-:W-:Y:S02]  /*2b60*/  IADD3.X R46, R27, R124, R15, P0, P5 ;  /* 0x0000007c1b2e7210 */ /* 0x000fe400007ea40f */
        /* <DEDUP_REMOVED lines=15> */
.L_x_6859:
[----:B------:R-:W-:Y:S05]  /*2c60*/  BSYNC B1 ;  /* 0x0000000000017941 */ /* 0x000fea0003800000 */
.L_x_6858:
        /* <DEDUP_REMOVED lines=10> */
[----:B------:R-:W-:Y:S01]  /*2d10*/  CS2R R60, SRZ ;  /* 0x00000000003c7805 */ /* 0x000fe2000001ff00 */
[----:B------:R-:W-:Y:S01]  /*2d20*/  IMAD.MOV.U32 R45, RZ, RZ, R67 ;  /* 0x000000ffff2d7224 */ /* 0x000fe200078e0043 */
[----:B------:R-:W-:Y:S01]  /*2d30*/  PRMT R130, R46, 0x5410, R47 ;  /* 0x000054102e827816 */ /* 0x000fe2000000002f */
[----:B------:R-:W-:Y:S01]  /*2d40*/  IMAD.MOV.U32 R46, RZ, RZ, R70 ;  /* 0x000000ffff2e7224 */ /* 0x000fe200078e0046 */
[----:B------:R-:W-:Y:S01]  /*2d50*/  CS2R R58, SRZ ;  /* 0x00000000003a7805 */ /* 0x000fe2000001ff00 */
[----:B------:R-:W-:Y:S01]  /*2d60*/  IMAD.MOV.U32 R47, RZ, RZ, R71 ;  /* 0x000000ffff2f7224 */ /* 0x000fe200078e0047 */
[----:B------:R-:W-:-:S02]  /*2d70*/  PRMT R126, R45, 0x5410, R44 ;  /* 0x000054102d7e7816 */ /* 0x000fc4000000002c */
[----:B------:R-:W-:Y:S02]  /*2d80*/  CS2R R62, SRZ ;  /* 0x00000000003e7805 */ /* 0x000fe4000001ff00 */
[----:B------:R-:W-:Y:S02]  /*2d90*/  CS2R R52, SRZ ;  /* 0x0000000000347805 */ /* 0x000fe4000001ff00 */
[----:B------:R-:W-:Y:S02]  /*2da0*/  CS2R R50, SRZ ;  /* 0x0000000000327805 */ /* 0x000fe4000001ff00 */
[----:B------:R-:W-:Y:S02]  /*2db0*/  PRMT R131, R46, 0x5410, R47 ;  /* 0x000054102e837816 */ /* 0x000fe4000000002f */
[----:B------:R-:W-:Y:S02]  /*2dc0*/  CS2R R54, SRZ ;  /* 0x0000000000367805 */ /* 0x000fe4000001ff00 */
[----:B------:R-:W-:Y:S01]  /*2dd0*/  P2R R137, PR, RZ, 0x1 ;  /* 0x00000001ff897803 */ /* 0x000fe20000000000 */
        /* <DEDUP_REMOVED lines=21> */
.L_x_6861:
[----:B------:R-:W-:Y:S05]  /*2f30*/  BSYNC B1 ;  /* 0x0000000000017941 */ /* 0x000fea0003800000 */
.L_x_6860:
        /* <DEDUP_REMOVED lines=31> */
.L_x_6863:
[----:B------:R-:W-:Y:S05]  /*3130*/  BSYNC B1 ;  /* 0x0000000000017941 */ /* 0x000fea0003800000 */
.L_x_6862:
[----:B01---5:R-:W-:Y:S01]  /*3140*/  IMAD.MOV.U32 R44, RZ, RZ, R56 ;  /* 0x000000ffff2c7224 */ /* 0x023fe200078e0038 */
[----:B------:R-:W-:Y:S01]  /*3150*/  UISETP.NE.AND UP0, UPT, UR39, 0x3, UPT ;  /* 0x000000032700788c */ /* 0x000fe2000bf05270 */
[----:B------:R-:W-:Y:S02]  /*3160*/  IMAD.MOV.U32 R45, RZ, RZ, R57 ;  /* 0x000000ffff2d7224 */ /* 0x000fe400078e0039 */
[----:B------:R-:W-:Y:S02]  /*3170*/  IMAD.MOV.U32 R46, RZ, RZ, R60 ;  /* 0x000000ffff2e7224 */ /* 0x000fe400078e003c */
[----:B------:R-:W-:Y:S01]  /*3180*/  IMAD.MOV.U32 R47, RZ, RZ, R61 ;  /* 0x000000ffff2f7224 */ /* 0x000fe200078e003d */
        /* <DEDUP_REMOVED lines=21> */
[----:B------:R-:W-:-:S04]  /*32e0*/  PRMT R78, R45, 0x5410, R44 ;  /* 0x000054102d4e7816 */ /* 0x000fc8000000002c */
[----:B------:R-:W-:Y:S01]  /*32f0*/  PRMT R133, R46, 0x5410, R47 ;  /* 0x000054102e857816 */ /* 0x000fe2000000002f */
[----:B------:R-:W-:Y:S06]  /*3300*/  @!P0 BRA `(.L_x_6864) ;  /* 0x0000000000048947 */ /* 0x000fec0003800000 */
[----:B------:R-:W-:Y:S01]  /*3310*/  BPT.TRAP 0x1 ;  /* 0x000000040000795c */ /* 0x000fe20000300000 */
.L_x_6864:
[----:B------:R-:W-:Y:S01]  /*3320*/  IMAD R103, R185, 0x8, R2 ;  /* 0x00000008b9677824 */ /* 0x000fe200078e0202 */
[----:B------:R-:W-:Y:S01]  /*3330*/  SHF.L.U32 R124, R194, 0x1f, RZ ;  /* 0x0000001fc27c7819 */ /* 0x000fe200000006ff */
[----:B------:R-:W-:Y:S03]  /*3340*/  BSSY B1, `(.L_x_6865) ;  /* 0x0000003000017945 */ /* 0x000fe60003800000 */
[----:B------:R-:W0:Y:S02]  /*3350*/  SYNCS.PHASECHK.TRANS64.TRYWAIT P6, [R103+URZ+0x28890], R124 ;  /* 0x0288907c670075a7 */ /* 0x000e2400080c017f */
[----:B0-----:R-:W-:Y:S05]  /*3360*/  @!P6 BRA `(.L_x_6866) ;  /* 0x000001f40074e947 */ /* 0x001fea0003800000 */
.L_x_7240:
[----:B------:R-:W-:Y:S05]  /*3370*/  BSYNC B1 ;  /* 0x0000000000017941 */ /* 0x000fea0003800000 */
.L_x_6865:
        /* <DEDUP_REMOVED lines=15> */
[--C-:B------:R-:W-:Y:S01]  /*3470*/  HADD2.F32 R46, -RZ, R45.reuse.H1_H1 ;  /* 0x3000002dff2e7230 */ /* 0x100fe20000004100 */
[----:B------:R-:W-:Y:S01]  /*3480*/  SHF.R.U32.HI R145, RZ, 0x10, R83 ;  /* 0x00000010ff917819 */ /* 0x000fe20000011653 */
[----:B------:R-:W-:Y:S01]  /*3490*/  HADD2.F32 R45, -RZ, R45.H0_H0 ;  /* 0x2000002dff2d7230 */ /* 0x000fe20000004100 */
[----:B------:R-:W-:Y:S01]  /*34a0*/  SHF.R.U32.HI R147, RZ, 0x10, R81 ;  /* 0x00000010ff937819 */ /* 0x000fe20000011651 */
[----:B------:R-:W-:Y:S02]  /*34b0*/  HADD2.F32 R83, -RZ, R80.H0_H0 ;  /* 0x20000050ff537230 */ /* 0x000fe40000004100 */
[----:B------:R-:W-:Y:S02]  /*34c0*/  HADD2.F32 R145, -RZ, R145.H0_H0 ;  /* 0x20000091ff917230 */ /* 0x000fe40000004100 */
[----:B------:R-:W-:-:S02]  /*34d0*/  HADD2.F32 R80, -RZ, R47.H1_H1 ;  /* 0x3000002fff507230 */ /* 0x000fc40000004100 */
[----:B------:R-:W-:Y:S02]  /*34e0*/  HADD2.F32 R81, -RZ, R148.H0_H0 ;  /* 0x20000094ff517230 */ /* 0x000fe40000004100 */
[----:B------:R-:W-:Y:S01]  /*34f0*/  FMUL.FTZ R148, R46, R83 ;  /* 0x000000532e947220 */ /* 0x000fe20000410000 */
[----:B------:R-:W-:Y:S02]  /*3500*/  HADD2.F32 R47, -RZ, R47.H0_H0 ;  /* 0x2000002fff2f7230 */ /* 0x000fe40000004100 */
[----:B------:R-:W-:Y:S01]  /*3510*/  FMUL.FTZ R150, R80, R145 ;  /* 0x0000009150967220 */ /* 0x000fe20000410000 */
[----:B------:R-:W-:Y:S02]  /*3520*/  HADD2.F32 R82, -RZ, R147.H0_H0 ;  /* 0x20000093ff527230 */ /* 0x000fe40000004100 */
[C---:B------:R-:W-:Y:S01]  /*3530*/  FMUL.FTZ R83, R45.reuse, R83 ;  /* 0x000000532d537220 */ /* 0x040fe20000410000 */
[----:B------:R-:W-:Y:S01]  /*3540*/  FFMA.FTZ R148, R45, R81, -R148 ;  /* 0x000000512d947223 */ /* 0x000fe20000010894 */
[----:B------:R-:W-:Y:S01]  /*3550*/  FMUL.FTZ R145, R47, R145 ;  /* 0x000000912f917220 */ /* 0x000fe20000410000 */
[----:B------:R-:W-:-:S02]  /*3560*/  HADD2.F32 R45, -RZ, R44.H1_H1 ;  /* 0x3000002cff2d7230 */ /* 0x000fc40000004100 */
[-C--:B------:R-:W-:Y:S01]  /*3570*/  FFMA.FTZ R150, R47, R82.reuse, -R150 ;  /* 0x000000522f967223 */ /* 0x080fe20000010896 */
[----:B------:R-:W-:Y:S01]  /*3580*/  FFMA.FTZ R147, R46, R81, R83 ;  /* 0x000000512e937223 */ /* 0x000fe20000010053 */
[--C-:B------:R-:W-:Y:S02]  /*3590*/  HADD2.F32 R47, -RZ, R142.reuse.H1_H1 ;  /* 0x3000008eff2f7230 */ /* 0x100fe40000004100 */
[----:B------:R-:W-:Y:S01]  /*35a0*/  FFMA.FTZ R151, R80, R82, R145 ;  /* 0x0000005250977223 */ /* 0x000fe20000010091 */
[----:B------:R-:W-:Y:S02]  /*35b0*/  HADD2.F32 R142, -RZ, R142.H0_H0 ;  /* 0x2000008eff8e7230 */ /* 0x000fe40000004100 */
[----:B------:R-:W-:Y:S02]  /*35c0*/  HADD2.F32 R83, -RZ, R141.H1_H1 ;  /* 0x3000008dff537230 */ /* 0x000fe40000004100 */
[----:B------:R-:W-:Y:S02]  /*35d0*/  HADD2.F32 R46, -RZ, R76.H1_H1 ;  /* 0x3000004cff2e7230 */ /* 0x000fe40000004100 */
[----:B------:R-:W-:Y:S01]  /*35e0*/  FMUL.FTZ R145, R45, R142 ;  /* 0x0000008e2d917220 */ /* 0x000fe20000410000 */
[----:B------:R-:W-:-:S02]  /*35f0*/  HADD2.F32 R44, -RZ, R44.H0_H0 ;  /* 0x2000002cff2c7230 */ /* 0x000fc40000004100 */
[----:B------:R-:W-:Y:S02]  /*3600*/  HADD2.F32 R76, -RZ, R76.H0_H0 ;  /* 0x2000004cff4c7230 */ /* 0x000fe40000004100 */
[----:B------:R-:W-:Y:S01]  /*3610*/  FMUL.FTZ R149, R46, R83 ;  /* 0x000000532e957220 */ /* 0x000fe20000410000 */
[----:B------:R-:W-:Y:S02]  /*3620*/  HADD2.F32 R81, -RZ, R139.H0_H0 ;  /* 0x2000008bff517230 */ /* 0x000fe40000004100 */
[C---:B------:R-:W-:Y:S01]  /*3630*/  FMUL.FTZ R142, R44.reuse, R142 ;  /* 0x0000008e2c8e7220 */ /* 0x040fe20000410000 */
[----:B------:R-:W-:Y:S01]  /*3640*/  FFMA.FTZ R145, R44, R47, -R145 ;  /* 0x0000002f2c917223 */ /* 0x000fe20000010891 */
[C---:B------:R-:W-:Y:S02]  /*3650*/  FMUL.FTZ R83, R76.reuse, R83 ;  /* 0x000000534c537220 */ /* 0x040fe40000410000 */
[----:B------:R-:W-:Y:S01]  /*3660*/  FFMA.FTZ R142, R45, R47, R142 ;  /* 0x0000002f2d8e7223 */ /* 0x000fe2000001008e */
[-C--:B------:R-:W-:Y:S01]  /*3670*/  FFMA.FTZ R149, R76, R81.reuse, -R149 ;  /* 0x000000514c957223 */ /* 0x080fe20000010895 */
[----:B------:R-:W-:Y:S01]  /*3680*/  FFMA.FTZ R46, R46, R81, R83 ;  /* 0x000000512e2e7223 */ /* 0x000fe20000010053 */
[----:B------:R-:W-:-:S02]  /*3690*/  F2FP.F16.F32.PACK_AB R45, R147, R148 ;  /* 0x00000094932d723e */ /* 0x000fc400000000ff */
[----:B------:R-:W-:Y:S02]  /*36a0*/  F2FP.F16.F32.PACK_AB R47, R151, R150 ;  /* 0x00000096972f723e */ /* 0x000fe400000000ff */
[----:B------:R-:W-:Y:S02]  /*36b0*/  F2FP.F16.F32.PACK_AB R44, R142, R145 ;  /* 0x000000918e2c723e */ /* 0x000fe400000000ff */
[----:B------:R-:W-:-:S07]  /*36c0*/  F2FP.F16.F32.PACK_AB R46, R46, R149 ;  /* 0x000000952e2e723e */ /* 0x000fce00000000ff */
.L_x_6872:
[----:B------:R-:W-:Y:S05]  /*36d0*/  BSYNC B3 ;  /* 0x0000000000037941 */ /* 0x000fea0003800000 */
.L_x_6871:
[----:B------:R-:W-:Y:S02]  /*36e0*/  ULDC.64 UR4, c[0x0][0x2d8] ;  /* 0x0000b60000047ab9 */ /* 0x000fe40000000a00 */
[----:B------:R-:W-:-:S04]  /*36f0*/  LEA R76, P3, R77, UR4, 0x1 ;  /* 0x000000044d4c7c11 */ /* 0x000fc8000f8608ff */
[----:B------:R-:W-:-:S05]  /*3700*/  LEA.HI.X R77, R77, UR5, R146, 0x1, P3 ;  /* 0x000000054d4d7c11 */ /* 0x000fca00098f0c92 */
[----:B--2---:R1:W-:Y:S04]  /*3710*/  STG.E.128 desc[UR54][R76.64], R44 ;  /* 0x0000002c4c007986 */ /* 0x0043e8000c101d36 */
.L_x_6870:
[----:B------:R-:W-:Y:S05]  /*3720*/  BSYNC B2 ;  /* 0x0000000000027941 */ /* 0x000fea0003800000 */
.L_x_6869:
[----:B------:R-:W-:Y:S05]  /*3730*/  @P1 BRA `(.L_x_6868) ;  /* 0x0000000000d01947 */ /* 0x000fea0003800000 */
[----:B-1----:R1:W2:Y:S01]  /*3740*/  LDS.128 R44, [R108+0x1c400] ;  /* 0x01c400006c2c7984 */ /* 0x0022a20000000c00 */
        /* <DEDUP_REMOVED lines=46> */
.L_x_6874:
[----:B------:R-:W-:Y:S05]  /*3a30*/  BSYNC B2 ;  /* 0x0000000000027941 */ /* 0x000fea0003800000 */
.L_x_6873:
[----:B------:R-:W-:Y:S02]  /*3a40*/  ULDC.64 UR4, c[0x0][0x2d8] ;  /* 0x0000b60000047ab9 */ /* 0x000fe40000000a00 */
[----:B------:R-:W-:-:S04]  /*3a50*/  LEA R72, P3, R144, UR4, 0x1 ;  /* 0x0000000490487c11 */ /* 0x000fc8000f8608ff */
[----:B------:R-:W-:-:S05]  /*3a60*/  LEA.HI.X R73, R144, UR5, R143, 0x1, P3 ;  /* 0x0000000590497c11 */ /* 0x000fca00098f0c8f */
[----:B--2---:R2:W-:Y:S04]  /*3a70*/  STG.E.128 desc[UR54][R72.64], R44 ;  /* 0x0000002c48007986 */ /* 0x0045e8000c101d36 */
.L_x_6868:
[----:B------:R-:W-:Y:S05]  /*3a80*/  BSYNC B1 ;  /* 0x0000000000017941 */ /* 0x000fea0003800000 */
.L_x_6867:
[----:B------:R-:W-:Y:S04]  /*3a90*/  BSSY B1, `(.L_x_6875) ;  /* 0x0000070000017945 */ /* 0x000fe80003800000 */
[----:B------:R-:W-:Y:S05]  /*3aa0*/  @P4 BRA `(.L_x_6876) ;  /* 0x0000000400b84947 */ /* 0x000fea0003800000 */
[----:B------:R-:W-:Y:S01]  /*3ab0*/  IADD3 R83, P3, P4, R88, R120, R16 ;  /* 0x0000007858537210 */ /* 0x000fe20007c7e010 */
[----:B------:R-:W-:Y:S03]  /*3ac0*/  BSSY B2, `(.L_x_6877) ;  /* 0x0000037000027945 */ /* 0x000fe60003800000 */
[----:B------:R-:W-:Y:S01]  /*3ad0*/  IADD3.X R135, R5, R122, R17, P3, P4 ;  /* 0x0000007a05877210 */ /* 0x000fe20001fe8411 */
[----:B------:R-:W-:Y:S08]  /*3ae0*/  @P2 BRA `(.L_x_6878) ;  /* 0x0000000000d02947 */ /* 0x000ff00003800000 */
        /* <DEDUP_REMOVED lines=47> */
.L_x_6880:
[----:B------:R-:W-:Y:S05]  /*3de0*/  BSYNC B3 ;  /* 0x0000000000037941 */ /* 0x000fea0003800000 */
.L_x_6879:
[----:B------:R-:W-:Y:S02]  /*3df0*/  ULDC.64 UR4, c[0x0][0x2d8] ;  /* 0x0000b60000047ab9 */ /* 0x000fe40000000a00 */
[----:B------:R-:W-:-:S04]  /*3e00*/  LEA R68, P3, R81, UR4, 0x1 ;  /* 0x0000000451447c11 */ /* 0x000fc8000f8608ff */
[----:B------:R-:W-:-:S05]  /*3e10*/  LEA.HI.X R69, R81, UR5, R82, 0x1, P3 ;  /* 0x0000000551457c11 */ /* 0x000fca00098f0c52 */
[----:B--2---:R3:W-:Y:S04]  /*3e20*/  STG.E.128 desc[UR54][R68.64], R44 ;  /* 0x0000002c44007986 */ /* 0x0047e8000c101d36 */
.L_x_6878:
[----:B------:R-:W-:Y:S05]  /*3e30*/  BSYNC B2 ;  /* 0x0000000000027941 */ /* 0x000fea0003800000 */
.L_x_6877:
[----:B------:R-:W-:Y:S05]  /*3e40*/  @P1 BRA `(.L_x_6876) ;  /* 0x0000000000d01947 */ /* 0x000fea0003800000 */
        /* <DEDUP_REMOVED lines=28> */
[--C-:B------:R-:W-:Y:S02]  /*4010*/  HADD2.F32 R65, -RZ, R126.reuse.H1_H1 ;  /* 0x3000007eff417230 */ /* 0x100fe40000004100 */
[----:B------:R-:W-:Y:S01]  /*4020*/  FFMA.FTZ R74, R47, R68, -R74 ;  /* 0x000000442f4a7223 */ /* 0x000fe2000001084a */
[----:B------:R-:W-:Y:S02]  /*4030*/  HADD2.F32 R67, -RZ, R126.H0_H0 ;  /* 0x2000007eff437230 */ /* 0x000fe40000004100 */
        /* <DEDUP_REMOVED lines=16> */
.L_x_6882:
[----:B------:R-:W-:Y:S05]  /*4140*/  BSYNC B2 ;  /* 0x0000000000027941 */ /* 0x000fea0003800000 */
.L_x_6881:
[----:B------:R-:W-:Y:S02]  /*4150*/  ULDC.64 UR4, c[0x0][0x2d8] ;  /* 0x0000b60000047ab9 */ /* 0x000fe40000000a00 */
[----:B------:R-:W-:-:S04]  /*4160*/  LEA R64, P3, R75, UR4, 0x1 ;  /* 0x000000044b407c11 */ /* 0x000fc8000f8608ff */
[----:B------:R-:W-:-:S05]  /*4170*/  LEA.HI.X R65, R75, UR5, R76, 0x1, P3 ;  /* 0x000000054b417c11 */ /* 0x000fca00098f0c4c */
[----:B--2---:R4:W-:Y:S04]  /*4180*/  STG.E.128 desc[UR54][R64.64], R44 ;  /* 0x0000002c40007986 */ /* 0x0049e8000c101d36 */
.L_x_6876:
[----:B------:R-:W-:Y:S05]  /*4190*/  BSYNC B1 ;  /* 0x0000000000017941 */ /* 0x000fea0003800000 */
.L_x_6875:
[----:B------:R-:W-:Y:S01]  /*41a0*/  ISETP.NE.AND P3, PT, R137, RZ, PT ;  /* 0x000000ff8900720c */ /* 0x000fe20003f65270 */
[----:B------:R-:W-:-:S12]  /*41b0*/  BSSY B1, `(.L_x_6883) ;  /* 0x0000070000017945 */ /* 0x000fd80003800000 */
[----:B------:R-:W-:Y:S05]  /*41c0*/  @P3 BRA `(.L_x_6884) ;  /* 0x0000000400b83947 */ /* 0x000fea0003800000 */
[----:B------:R-:W-:Y:S01]  /*41d0*/  IADD3 R71, P3, P4, R4, R120, R16 ;  /* 0x0000007804477210 */ /* 0x000fe20007c7e010 */
[----:B------:R-:W-:Y:S03]  /*41e0*/  BSSY B2, `(.L_x_6885) ;  /* 0x0000037000027945 */ /* 0x000fe60003800000 */
[----:B--2---:R-:W-:Y:S01]  /*41f0*/  IADD3.X R73, R20, R122, R17, P3, P4 ;  /* 0x0000007a14497210 */ /* 0x004fe20001fe8411 */
[----:B------:R-:W-:Y:S08]  /*4200*/  @P2 BRA `(.L_x_6886) ;  /* 0x0000000000d02947 */ /* 0x000ff00003800000 */
[----:B-1-34-:R1:W2:Y:S01]  /*4210*/  LDS.128 R44, [R108+0x1a400] ;  /* 0x01a400006c2c7984 */ /* 0x01a2a20000000c00 */
        /* <DEDUP_REMOVED lines=27> */
[----:B------:R-:W-:Y:S02]  /*43d0*/  HADD2.F32 R61, -RZ, R140.H1_H1 ;  /* 0x3000008cff3d7230 */ /* 0x000fe40000004100 */
[----:B------:R-:W-:Y:S01]  /*43e0*/  FFMA.FTZ R70, R47, R64, -R70 ;  /* 0x000000402f467223 */ /* 0x000fe20000010846 */
[----:B------:R-:W-:Y:S02]  /*43f0*/  HADD2.F32 R141, -RZ, R141.H0_H0 ;  /* 0x2000008dff8d7230 */ /* 0x000fe40000004100 */
[--C-:B------:R-:W-:Y:S02]  /*4400*/  HADD2.F32 R46, -RZ, R60.reuse.H1_H1 ;  /* 0x3000003cff2e7230 */ /* 0x100fe40000004100 */
[----:B------:R-:W-:Y:S01]  /*4410*/  FMUL.FTZ R63, R45, R61 ;  /* 0x0000003d2d3f7220 */ /* 0x000fe20000410000 */
[----:B------:R-:W-:-:S02]  /*4420*/  HADD2.F32 R60, -RZ, R60.H0_H0 ;  /* 0x2000003cff3c7230 */ /* 0x000fc40000004100 */
[----:B------:R-:W-:Y:S01]  /*4430*/  FMUL.FTZ R62, R44, R61 ;  /* 0x0000003d2c3e7220 */ /* 0x000fe20000410000 */
[----:B------:R-:W-:Y:S02]  /*4440*/  HADD2.F32 R139, -RZ, R139.H1_H1 ;  /* 0x3000008bff8b7230 */ /* 0x000fe40000004100 */
        /* <DEDUP_REMOVED lines=11> */
.L_x_6888:
[----:B------:R-:W-:Y:S05]  /*4500*/  BSYNC B3 ;  /* 0x0000000000037941 */ /* 0x000fea0003800000 */
.L_x_6887:
[----:B------:R-:W-:Y:S02]  /*4510*/  ULDC.64 UR4, c[0x0][0x2d8] ;  /* 0x0000b60000047ab9 */ /* 0x000fe40000000a00 */
[----:B------:R-:W-:-:S04]  /*4520*/  LEA R60, P3, R69, UR4, 0x1 ;  /* 0x00000004453c7c11 */ /* 0x000fc8000f8608ff */
[----:B------:R-:W-:-:S05]  /*4530*/  LEA.HI.X R61, R69, UR5, R72, 0x1, P3 ;  /* 0x00000005453d7c11 */ /* 0x000fca00098f0c48 */
[----:B--2---:R2:W-:Y:S04]  /*4540*/  STG.E.128 desc[UR54][R60.64], R44 ;  /* 0x0000002c3c007986 */ /* 0x0045e8000c101d36 */
.L_x_6886:
[----:B------:R-:W-:Y:S05]  /*4550*/  BSYNC B2 ;  /* 0x0000000000027941 */ /* 0x000fea0003800000 */
.L_x_6885:
[----:B------:R-:W-:Y:S05]  /*4560*/  @P1 BRA `(.L_x_6884) ;  /* 0x0000000000d01947 */ /* 0x000fea0003800000 */
[----:B-1234-:R1:W2:Y:S01]  /*4570*/  LDS.128 R44, [R108+0x1e400] ;  /* 0x01e400006c2c7984 */ /* 0x01e2a20000000c00 */
        /* <DEDUP_REMOVED lines=46> */
.L_x_6890:
[----:B------:R-:W-:Y:S05]  /*4860*/  BSYNC B2 ;  /* 0x0000000000027941 */ /* 0x000fea0003800000 */
.L_x_6889:
[----:B------:R-:W-:Y:S02]  /*4870*/  ULDC.64 UR4, c[0x0][0x2d8] ;  /* 0x0000b60000047ab9 */ /* 0x000fe40000000a00 */
[----:B------:R-:W-:-:S04]  /*4880*/  LEA R56, P3, R68, UR4, 0x1 ;  /* 0x0000000444387c11 */ /* 0x000fc8000f8608ff */
[----:B------:R-:W-:-:S05]  /*4890*/  LEA.HI.X R57, R68, UR5, R69, 0x1, P3 ;  /* 0x0000000544397c11 */ /* 0x000fca00098f0c45 */
[----:B--2---:R1:W-:Y:S04]  /*48a0*/  STG.E.128 desc[UR54][R56.64], R44 ;  /* 0x0000002c38007986 */ /* 0x0043e8000c101d36 */
.L_x_6884:
[----:B------:R-:W-:Y:S05]  /*48b0*/  BSYNC B1 ;  /* 0x0000000000017941 */ /* 0x000fea0003800000 */
.L_x_6883:
[----:B------:R-:W-:Y:S05]  /*48c0*/  @P5 BRA `(.L_x_6891) ;  /* 0x0000003400a85947 */ /* 0x000fea0003800000 */
[----:B------:R-:W-:Y:S01]  /*48d0*/  IADD3 R120, P3, P4, R107, R120, R16 ;  /* 0x000000786b787210 */ /* 0x000fe20007c7e010 */
[----:B------:R-:W-:Y:S03]  /*48e0*/  BSSY B1, `(.L_x_6892) ;  /* 0x0000037000017945 */ /* 0x000fe60003800000 */
[----:B-1----:R-:W-:Y:S01]  /*48f0*/  IADD3.X R57, R106, R122, R17, P3, P4 ;  /* 0x0000007a6a397210 */ /* 0x002fe20001fe8411 */
[----:B------:R-:W-:Y:S08]  /*4900*/  @P2 BRA `(.L_x_6893) ;  /* 0x0000000000d02947 */ /* 0x000ff00003800000 */
[----:B--234-:R1:W2:Y:S01]  /*4910*/  LDS.128 R44, [R108+0x1b400] ;  /* 0x01b400006c2c7984 */ /* 0x01c2a20000000c00 */
        /* <DEDUP_REMOVED lines=45> */
.L_x_6895:
[----:B------:R-:W-:Y:S05]  /*4bf0*/  BSYNC B2 ;  /* 0x0000000000027941 */ /* 0x000fea0003800000 */
.L_x_6894:
[----:B------:R-:W-:Y:S01]  /*4c00*/  ULDC.64 UR4, c[0x0][0x2d8] ;  /* 0x0000b60000047ab9 */ /* 0x000fe20000000a00 */
[----:B------:R-:W-:Y:S01]  /*4c10*/  IMAD.X R53, R57, 0x1, R30, P3 ;  /* 0x0000000139357824 */ /* 0x000fe200018e061e */
[----:B------:R-:W-:-:S04]  /*4c20*/  LEA R52, P3, R64, UR4, 0x1 ;  /* 0x0000000440347c11 */ /* 0x000fc8000f8608ff */
[----:B------:R-:W-:-:S05]  /*4c30*/  LEA.HI.X R53, R64, UR5, R53, 0x1, P3 ;  /* 0x0000000540357c11 */ /* 0x000fca00098f0c35 */
[----:B--2---:R1:W-:Y:S04]  /*4c40*/  STG.E.128 desc[UR54][R52.64], R44 ;  /* 0x0000002c34007986 */ /* 0x0043e8000c101d36 */
.L_x_6893:
[----:B------:R-:W-:Y:S05]  /*4c50*/  BSYNC B1 ;  /* 0x0000000000017941 */ /* 0x000fea0003800000 */
.L_x_6892:
        /* <DEDUP_REMOVED lines=47> */
.L_x_6897:
[----:B------:R-:W-:Y:S05]  /*4f50*/  BSYNC B1 ;  /* 0x0000000000017941 */ /* 0x000fea0003800000 */
.L_x_6896:
[----:B------:R-:W-:Y:S01]  /*4f60*/  ULDC.64 UR4, c[0x0][0x2d8] ;  /* 0x0000b60000047ab9 */ /* 0x000fe20000000a00 */
[----:B------:R-:W-:Y:S01]  /*4f70*/  IMAD.X R57, R57, 0x1, R100, P3 ;  /* 0x0000000139397824 */ /* 0x000fe200018e0664 */
[----:B------:R-:W-:-:S04]  /*4f80*/  LEA R48, P3, R60, UR4, 0x1 ;  /* 0x000000043c307c11 */ /* 0x000fc8000f8608ff */
[----:B------:R-:W-:-:S05]  /*4f90*/  LEA.HI.X R49, R60, UR5, R57, 0x1, P3 ;  /* 0x000000053c317c11 */ /* 0x000fca00098f0c39 */
[----:B--2---:R1:W-:Y:S01]  /*4fa0*/  STG.E.128 desc[UR54][R48.64], R44 ;  /* 0x0000002c30007986 */ /* 0x0043e2000c101d36 */
[----:B------:R-:W-:Y:S05]  /*4fb0*/  BRA `(.L_x_6891) ;  /* 0x0000002c00ec7947 */ /* 0x000fea0003800000 */
.L_x_6855:
[----:B------:R-:W-:Y:S02]  /*4fc0*/  ISETP.GE.AND P3, PT, R189, R112, PT ;  /* 0x00000070bd00720c */ /* 0x000fe40003f66270 */
[----:B------:R-:W-:Y:S02]  /*4fd0*/  CS2R R50, SRZ ;  /* 0x0000000000327805 */ /* 0x000fe4000001ff00 */
[----:B------:R-:W-:-:S13]  /*4fe0*/  ISETP.GE.OR P3, PT, R16, R123, P3 ;  /* 0x0000007b1000720c */ /* 0x000fda0001f66670 */
[----:B------:R-:W-:Y:S01]  /*4ff0*/  @!P3 IADD3 R46, P0, P4, R92, R78, R13 ;  /* 0x0000004e5c2eb210 */ /* 0x000fe20007c1e00d */
        /* <DEDUP_REMOVED lines=15> */
[----:B------:R-:W4:Y:S01]  /*50f0*/  @!P4 LDC.64 R52, c[0x0][0x3c8] ;  /* 0x0000f200ff34cb82 */ /* 0x000f220000000a00 */
[----:B------:R-:W-:-:S05]  /*5100*/  @!P4 IADD3 R48, P5, R92, R78, RZ ;  /* 0x0000004e5c30c210 */ /* 0x000fca0007fbe0ff */
[----:B------:R-:W-:Y:S02]  /*5110*/  @!P4 IMAD.X R49, R124, 0x1, R28, P5 ;  /* 0x000000017c31c824 */ /* 0x000fe400028e061c */
[----:B------:R-:W0:Y:S01]  /*5120*/  @!P4 LDC.64 R54, c[0x0][0x3e0] ;  /* 0x0000f800ff36cb82 */ /* 0x000e220000000a00 */
[----:B----4-:R-:W-:-:S04]  /*5130*/  @!P4 LEA R52, P5, R48, R52, 0x1 ;  /* 0x000000343034c211 */ /* 0x010fc800078a08ff */
[----:B------:R-:W-:Y:S02]  /*5140*/  @!P4 LEA.HI.X R53, R48, R53, R49, 0x1, P5 ;  /* 0x000000353035c211 */ /* 0x000fe400028f0c31 */
[----:B------:R-:W-:-:S05]  /*5150*/  @!P4 IADD3 R48, P5, R84, R76, RZ ;  /* 0x0000004c5430c210 */ /* 0x000fca0007fbe0ff */
[----:B------:R-:W-:Y:S01]  /*5160*/  @!P4 IMAD.X R49, R103, 0x1, R36, P5 ;  /* 0x000000016731c824 */ /* 0x000fe200028e0624 */
[----:B0-----:R-:W-:-:S04]  /*5170*/  @!P4 LEA R54, P5, R48, R54, 0x1 ;  /* 0x000000363036c211 */ /* 0x001fc800078a08ff */
[----:B------:R-:W-:Y:S02]  /*5180*/  @!P4 LEA.HI.X R55, R48, R55, R49, 0x1, P5 ;  /* 0x000000373037c211 */ /* 0x000fe400028f0c31 */
[----:B------:R-:W-:Y:S02]  /*5190*/  CS2R R48, SRZ ;  /* 0x0000000000307805 */ /* 0x000fe4000001ff00 */
[----:B------:R-:W-:-:S04]  /*51a0*/  @!P3 LEA R60, P5, R46, R60, 0x1 ;  /* 0x0000003c2e3cb211 */ /* 0x000fc800078a08ff */
[----:B------:R-:W-:Y:S02]  /*51b0*/  @!P3 LEA.HI.X R61, R46, R61, R47, 0x1, P5 ;  /* 0x0000003d2e3db211 */ /* 0x000fe400028f0c2f */
[----:B------:R-:W-:Y:S02]  /*51c0*/  CS2R R46, SRZ ;  /* 0x00000000002e7805 */ /* 0x000fe4000001ff00 */
[C---:B-1----:R-:W-:Y:S01]  /*51d0*/  @!P3 LEA R62, P5, R44.reuse, R62, 0x1 ;  /* 0x0000003e2c3eb211 */ /* 0x042fe200078a08ff */
[----:B------:R0:W5:Y:S03]  /*51e0*/  @!P4 LDG.E.128 R48, desc[UR54][R54.64] ;  /* 0x000000363630c981 */ /* 0x000166000c1e1d00 */
[----:B------:R-:W-:Y:S02]  /*51f0*/  @!P3 LEA.HI.X R63, R44, R63, R45, 0x1, P5 ;  /* 0x0000003f2c3fb211 */ /* 0x000fe400028f0c2d */
[----:B------:R-:W-:-:S02]  /*5200*/  CS2R R44, SRZ ;  /* 0x00000000002c7805 */ /* 0x000fc4000001ff00 */
[----:B------:R-:W-:Y:S02]  /*5210*/  CS2R R58, SRZ ;  /* 0x00000000003a7805 */ /* 0x000fe4000001ff00 */
[----:B------:R-:W-:Y:S02]  /*5220*/  CS2R R56, SRZ ;  /* 0x0000000000387805 */ /* 0x000fe4000001ff00 */
[----:B------:R1:W5:Y:S01]  /*5230*/  @!P4 LDG.E.128 R44, desc[UR54][R52.64] ;  /* 0x00000036342cc981 */ /* 0x000362000c1e1d00 */
[----:B0-----:R-:W-:-:S03]  /*5240*/  CS2R R54, SRZ ;  /* 0x0000000000367805 */ /* 0x001fc6000001ff00 */
[----:B------:R0:W5:Y:S01]  /*5250*/  @!P3 LDG.E.128 R56, desc[UR54][R62.64] ;  /* 0x000000363e38b981 */ /* 0x000162000c1e1d00 */
[----:B-1----:R-:W-:-:S06]  /*5260*/  CS2R R52, SRZ ;  /* 0x0000000000347805 */ /* 0x002fcc000001ff00 */
[----:B------:R1:W5:Y:S01]  /*5270*/  @!P3 LDG.E.128 R52, desc[UR54][R60.64] ;  /* 0x000000363c34b981 */ /* 0x000362000c1e1d00 */
[----:B--2---:R-:W-:-:S04]  /*5280*/  @!P0 LEA R68, P3, R66, R68, 0x1 ;  /* 0x0000004442448211 */ /* 0x004fc800078608ff */
[----:B------:R-:W-:Y:S02]  /*5290*/  @!P0 LEA.HI.X R69, R66, R69, R67, 0x1, P3 ;  /* 0x0000004542458211 */ /* 0x000fe400018f0c43 */
[C---:B---3--:R-:W-:Y:S02]  /*52a0*/  @!P0 LEA R70, P3, R64.reuse, R70, 0x1 ;  /* 0x0000004640468211 */ /* 0x048fe400078608ff */
[----:B0-----:R-:W-:Y:S02]  /*52b0*/  CS2R R62, SRZ ;  /* 0x00000000003e7805 */ /* 0x001fe4000001ff00 */
[----:B------:R-:W-:Y:S02]  /*52c0*/  CS2R R66, SRZ ;  /* 0x0000000000427805 */ /* 0x000fe4000001ff00 */
[----:B-1----:R-:W-:Y:S02]  /*52d0*/  CS2R R60, SRZ ;  /* 0x00000000003c7805 */ /* 0x002fe4000001ff00 */
[----:B------:R-:W-:-:S02]  /*52e0*/  @!P0 LEA.HI.X R71, R64, R71, R65, 0x1, P3 ;  /* 0x0000004740478211 */ /* 0x000fc400018f0c41 */
[----:B------:R-:W-:Y:S02]  /*52f0*/  CS2R R64, SRZ ;  /* 0x0000000000407805 */ /* 0x000fe4000001ff00 */
[----:B------:R0:W5:Y:S04]  /*5300*/  @!P0 LDG.E.128 R60, desc[UR54][R68.64] ;  /* 0x00000036443c8981 */ /* 0x000168000c1e1d00 */
[----:B------:R1:W5:Y:S01]  /*5310*/  @!P0 LDG.E.128 R64, desc[UR54][R70.64] ;  /* 0x0000003646408981 */ /* 0x000362000c1e1d00 */
[----:B------:R-:W-:-:S04]  /*5320*/  ISETP.GE.AND P0, PT, R190, R112, PT ;  /* 0x00000070be00720c */ /* 0x000fc80003f06270 */
[CC--:B------:R-:W-:Y:S01]  /*5330*/  ISETP.GE.OR P0, PT, R16.reuse, R123.reuse, P0 ;  /* 0x0000007b1000720c */ /* 0x0c0fe20000706670 */
[----:B------:R-:W-:Y:S01]  /*5340*/  BSSY B1, `(.L_x_6898) ;  /* 0x000001c000017945 */ /* 0x000fe20003800000 */
[----:B------:R-:W-:Y:S02]  /*5350*/  ISETP.GE.AND P3, PT, R16, R123, PT ;  /* 0x0000007b1000720c */ /* 0x000fe40003f66270 */
[----:B0-----:R-:W-:Y:S02]  /*5360*/  CS2R R68, SRZ ;  /* 0x0000000000447805 */ /* 0x001fe4000001ff00 */
[----:B------:R-:W-:Y:S02]  /*5370*/  CS2R R74, SRZ ;  /* 0x00000000004a7805 */ /* 0x000fe4000001ff00 */
[----:B-1----:R-:W-:Y:S02]  /*5380*/  CS2R R70, SRZ ;  /* 0x0000000000467805 */ /* 0x002fe4000001ff00 */
[----:B------:R-:W-:-:S03]  /*5390*/  CS2R R72, SRZ ;  /* 0x0000000000487805 */ /* 0x000fc6000001ff00 */
[----:B------:R-:W-:Y:S05]  /*53a0*/  @P0 BRA `(.L_x_6899) ;  /* 0x0000000000540947 */ /* 0x000fea0003800000 */
[----:B------:R-:W0:Y:S01]  /*53b0*/  LDC.64 R68, c[0x0][0x3d8] ;  /* 0x0000f600ff447b82 */ /* 0x000e220000000a00 */
[----:B------:R-:W-:Y:S01]  /*53c0*/  IMAD.MOV.U32 R72, RZ, RZ, R78 ;  /* 0x000000ffff487224 */ /* 0x000fe200078e004e */
[----:B------:R-:W-:Y:S01]  /*53d0*/  MOV R77, R103 ;  /* 0x00000067004d7202 */ /* 0x000fe20000000f00 */
        /* <DEDUP_REMOVED lines=18> */
.L_x_6899:
[----:B------:R-:W-:Y:S05]  /*5500*/  BSYNC B1 ;  /* 0x0000000000017941 */ /* 0x000fea0003800000 */
.L_x_6898:
[----:B-----5:R-:W-:Y:S01]  /*5510*/  IMAD.MOV.U32 R76, RZ, RZ, R70 ;  /* 0x000000ffff4c7224 */ /* 0x020fe200078e0046 */
[----:B------:R-:W-:Y:S01]  /*5520*/  UISETP.NE.AND UP0, UPT, UR39, 0x3, UPT ;  /* 0x000000032700788c */ /* 0x000fe2000bf05270 */
[----:B------:R-:W-:Y:S02]  /*5530*/  IMAD.MOV.U32 R77, RZ, RZ, R71 ;  /* 0x000000ffff4d7224 */ /* 0x000fe400078e0047 */
[----:B------:R-:W-:Y:S02]  /*5540*/  IMAD.MOV.U32 R78, RZ, RZ, R68 ;  /* 0x000000ffff4e7224 */ /* 0x000fe400078e0044 */
[----:B------:R-:W-:Y:S01]  /*5550*/  IMAD.MOV.U32 R79, RZ, RZ, R69 ;  /* 0x000000ffff4f7224 */ /* 0x000fe200078e0045 */
[----:B------:R-:W-:Y:S01]  /*5560*/  PRMT R135, R77, 0x5410, R76 ;  /* 0x000054104d877816 */ /* 0x000fe2000000004c */
[----:B------:R-:W-:Y:S01]  /*5570*/  IMAD.MOV.U32 R76, RZ, RZ, R74 ;  /* 0x000000ffff4c7224 */ /* 0x000fe200078e004a */
[----:B------:R-:W-:Y:S01]  /*5580*/  PLOP3.LUT P0, PT, PT, PT, UP0, 0x80, 0x0 ;  /* 0x000000000000781c */ /* 0x000fe20003f0f008 */
        /* <DEDUP_REMOVED lines=42> */
[----:B------:R-:W-:Y:S02]  /*5830*/  MOV R77, R67 ;  /* 0x00000043004d7202 */ /* 0x000fe40000000f00 */
[----:B------:R-:W-:Y:S01]  /*5840*/  PRMT R137, R78, 0x5410, R79 ;  /* 0x000054104e897816 */ /* 0x000fe2000000004f */
[----:B------:R-:W-:Y:S01]  /*5850*/  IMAD.MOV.U32 R78, RZ, RZ, R64 ;  /* 0x000000ffff4e7224 */ /* 0x000fe200078e0040 */
[----:B------:R-:W-:Y:S01]  /*5860*/  PRMT R138, R76, 0x5410, R77 ;  /* 0x000054104c8a7816 */ /* 0x000fe2000000004d */
[----:B------:R-:W-:-:S05]  /*5870*/  IMAD.MOV.U32 R79, RZ, RZ, R65 ;  /* 0x000000ffff4f7224 */ /* 0x000fca00078e0041 */
[----:B------:R-:W-:Y:S01]  /*5880*/  PRMT R139, R78, 0x5410, R79 ;  /* 0x000054104e8b7816 */ /* 0x000fe2000000004f */
[----:B------:R-:W-:Y:S06]  /*5890*/  @!P0 BRA `(.L_x_6900) ;  /* 0x0000000000048947 */ /* 0x000fec0003800000 */
[----:B------:R-:W-:Y:S01]  /*58a0*/  BPT.TRAP 0x1 ;  /* 0x000000040000795c */ /* 0x000fe20000300000 */
.L_x_6900:
[----:B------:R-:W-:Y:S01]  /*58b0*/  IMAD R103, R185, 0x8, R2 ;  /* 0x00000008b9677824 */ /* 0x000fe200078e0202 */
[----:B------:R-:W-:Y:S01]  /*58c0*/  SHF.L.U32 R124, R194, 0x1f, RZ ;  /* 0x0000001fc27c7819 */ /* 0x000fe200000006ff */
[----:B------:R-:W0:Y:S01]  /*58d0*/  LDC R131, c[0x0][0x2e4] ;  /* 0x0000b900ff837b82 */ /* 0x000e220000000800 */
[----:B------:R-:W-:Y:S01]  /*58e0*/  IMAD.MOV.U32 R121, RZ, RZ, R122 ;  /* 0x000000ffff797224 */ /* 0x000fe200078e007a */
[----:B------:R-:W-:Y:S01]  /*58f0*/  BSSY B1, `(.L_x_6901) ;  /* 0x0000005000017945 */ /* 0x000fe20003800000 */
[----:B------:R-:W1:Y:S05]  /*5900*/  SYNCS.PHASECHK.TRANS64.TRYWAIT P4, [R103+URZ+0x28890], R124 ;  /* 0x0288907c670075a7 */ /* 0x000e6a000808017f */
[----:B------:R-:W2:Y:S01]  /*5910*/  LDC.64 R122, c[0x0][0x2f0] ;  /* 0x0000bc00ff7a7b82 */ /* 0x000ea20000000a00 */
[----:B0-----:R-:W-:Y:S01]  /*5920*/  IMAD.IADD R133, R131, 0x1, -R116 ;  /* 0x0000000183857824 */ /* 0x001fe200078e0a74 */
[----:B-1----:R-:W-:Y:S06]  /*5930*/  @!P4 BRA `(.L_x_6902) ;  /* 0x000001d00014c947 */ /* 0x002fec0003800000 */
.L_x_7241:
[----:B------:R-:W-:Y:S05]  /*5940*/  BSYNC B1 ;  /* 0x0000000000017941 */ /* 0x000fea0003800000 */
.L_x_6901:
[----:B------:R-:W-:Y:S01]  /*5950*/  ISETP.GE.OR P4, PT, R18, R112, P2 ;  /* 0x000000701200720c */ /* 0x000fe20001786670 */
[----:B------:R-:W-:-:S12]  /*5960*/  BSSY B1, `(.L_x_6903) ;  /* 0x000007c000017945 */ /* 0x000fd80003800000 */
[----:B------:R-:W-:Y:S05]  /*5970*/  @P4 BRA `(.L_x_6904) ;  /* 0x0000000400e84947 */ /* 0x000fea0003800000 */
[-C--:B--2---:R-:W-:Y:S01]  /*5980*/  IMAD R76, R19, R122.reuse, RZ ;  /* 0x0000007a134c7224 */ /* 0x084fe200078e02ff */
[----:B------:R-:W-:Y:S01]  /*5990*/  ISETP.NE.AND P6, PT, R0, RZ, PT ;  /* 0x000000ff0000720c */ /* 0x000fe20003fc5270 */
[C---:B------:R-:W-:Y:S01]  /*59a0*/  IMAD.WIDE.U32 R126, R18.reuse, R122, R120 ;  /* 0x0000007a127e7225 */ /* 0x040fe200078e0078 */
[----:B------:R-:W-:Y:S03]  /*59b0*/  BSSY B2, `(.L_x_6905) ;  /* 0x000006b000027945 */ /* 0x000fe60003800000 */
[----:B------:R-:W-:Y:S01]  /*59c0*/  IMAD R147, R18, R123, R76 ;  /* 0x0000007b12937224 */ /* 0x000fe200078e024c */
[----:B------:R-:W-:Y:S02]  /*59d0*/  SEL R76, R116, R133, !P6 ;  /* 0x00000085744c7207 */ /* 0x000fe40007000000 */
[----:B------:R-:W-:Y:S01]  /*59e0*/  IADD3 R144, P4, P5, R98, R126, R32 ;  /* 0x0000007e62907210 */ /* 0x000fe20007d9e020 */
        /* <DEDUP_REMOVED lines=8> */
[----:B------:R-:W-:-:S03]  /*5a70*/  LOP3.LUT R76, R149, 0x38, RZ, 0xc0, !PT ;  /* 0x00000038954c7812 */ /* 0x000fc600078ec0ff */
[----:B------:R-:W-:Y:S01]  /*5a80*/  IMAD.SHL.U32 R77, R77, 0x400, RZ ;  /* 0x000004004d4d7824 */ /* 0x000fe200078e00ff */
[----:B------:R-:W-:-:S04]  /*5a90*/  LOP3.LUT R76, R76, 0x1c0, R203, 0xf8, !PT ;  /* 0x000001c04c4c7812 */ /* 0x000fc800078ef8cb */
[----:B------:R-:W-:Y:S02]  /*5aa0*/  LOP3.LUT R77, R77, 0x7fffe000, RZ, 0xc0, !PT ;  /* 0x7fffe0004d4d7812 */ /* 0x000fe400078ec0ff */
[----:B------:R-:W-:-:S04]  /*5ab0*/  LOP3.LUT R76, R76, R211, RZ, 0x3c, !PT ;  /* 0x000000d34c4c7212 */ /* 0x000fc800078e3cff */
[----:B------:R-:W-:Y:S01]  /*5ac0*/  IADD3 R76, R76, R77, R212 ;  /* 0x0000004d4c4c7210 */ /* 0x000fe20007ffe0d4 */
        /* <DEDUP_REMOVED lines=8> */
[--C-:B------:R-:W-:Y:S01]  /*5b50*/  HADD2.F32 R156, -RZ, R152.reuse.H0_H0 ;  /* 0x20000098ff9c7230 */ /* 0x100fe20000004100 */
[--C-:B------:R-:W-:Y:S01]  /*5b60*/  SHF.R.U64 R44, R44, 0x10, R45.reuse ;  /* 0x000000102c2c7819 */ /* 0x100fe2000000122d */
[----:B------:R-:W-:Y:S01]  /*5b70*/  HADD2.F32 R154, -RZ, R152.H1_H1 ;  /* 0x30000098ff9a7230 */ /* 0x000fe20000004100 */
[----:B------:R-:W-:Y:S01]  /*5b80*/  SHF.R.U32.HI R155, RZ, 0x10, R45 ;  /* 0x00000010ff9b7819 */ /* 0x000fe2000001162d */
[----:B------:R-:W-:Y:S01]  /*5b90*/  HADD2.F32 R153, -RZ, R153.H0_H0 ;  /* 0x20000099ff997230 */ /* 0x000fe20000004100 */
[----:B------:R-:W-:Y:S01]  /*5ba0*/  SHF.R.U64 R48, R48, 0x10, R49 ;  /* 0x0000001030307819 */ /* 0x000fe20000001231 */
[--C-:B--2---:R-:W-:Y:S01]  /*5bb0*/  HADD2.F32 R49, -RZ, R81.reuse.H0_H0 ;  /* 0x20000051ff317230 */ /* 0x104fe20000004100 */
[--C-:B------:R-:W-:Y:S01]  /*5bc0*/  SHF.R.U64 R45, R46, 0x10, R47.reuse ;  /* 0x000000102e2d7819 */ /* 0x100fe2000000122f */
[----:B------:R-:W-:Y:S01]  /*5bd0*/  HADD2.F32 R81, -RZ, R81.H1_H1 ;  /* 0x30000051ff517230 */ /* 0x000fe20000004100 */
[----:B------:R-:W-:Y:S01]  /*5be0*/  SHF.R.U32.HI R151, RZ, 0x10, R47 ;  /* 0x00000010ff977819 */ /* 0x000fe2000001162f */
[--C-:B-1----:R-:W-:Y:S01]  /*5bf0*/  HADD2.F32 R47, -RZ, R77.reuse.H0_H0 ;  /* 0x2000004dff2f7230 */ /* 0x102fe20000004100 */
[----:B------:R-:W-:Y:S01]  /*5c00*/  SHF.R.U64 R46, R50, 0x10, R51 ;  /* 0x00000010322e7819 */ /* 0x000fe20000001233 */
[----:B------:R-:W-:-:S02]  /*5c10*/  HADD2.F32 R50, -RZ, R77.H1_H1 ;  /* 0x3000004dff327230 */ /* 0x000fc40000004100 */
[-C--:B------:R-:W-:Y:S01]  /*5c20*/  FMUL.FTZ R158, R49, R156.reuse ;  /* 0x0000009c319e7220 */ /* 0x080fe20000410000 */
[----:B------:R-:W-:Y:S02]  /*5c30*/  HADD2.F32 R152, -RZ, R155.H0_H0 ;  /* 0x2000009bff987230 */ /* 0x000fe40000004100 */
[----:B------:R-:W-:Y:S01]  /*5c40*/  FMUL.FTZ R156, R47, R156 ;  /* 0x0000009c2f9c7220 */ /* 0x000fe20000410000 */
[-C--:B------:R-:W-:Y:S01]  /*5c50*/  FMUL.FTZ R77, R81, R153.reuse ;  /* 0x00000099514d7220 */ /* 0x080fe20000410000 */
[C---:B------:R-:W-:Y:S01]  /*5c60*/  FMUL.FTZ R160, R50.reuse, R153 ;  /* 0x0000009932a07220 */ /* 0x040fe20000410000 */
[----:B------:R-:W-:Y:S01]  /*5c70*/  SHF.R.U32.HI R51, RZ, 0x10, R51 ;  /* 0x00000010ff337819 */ /* 0x000fe20000011633 */
        /* <DEDUP_REMOVED lines=9> */
[----:B------:R-:W-:Y:S02]  /*5d10*/  HADD2.F32 R77, -RZ, R79.H0_H0 ;  /* 0x2000004fff4d7230 */ /* 0x000fe40000004100 */
[----:B------:R-:W-:Y:S02]  /*5d20*/  HADD2.F32 R83, -RZ, R83.H1_H1 ;  /* 0x30000053ff537230 */ /* 0x000fe40000004100 */
[-C--:B------:R-:W-:Y:S01]  /*5d30*/  FMUL.FTZ R160, R81, R150.reuse ;  /* 0x0000009651a07220 */ /* 0x080fe20000410000 */
[----:B------:R-:W-:Y:S02]  /*5d40*/  HADD2.F32 R158, -RZ, R51.H0_H0 ;  /* 0x20000033ff9e7230 */ /* 0x000fe40000004100 */
[----:B------:R-:W-:Y:S01]  /*5d50*/  FMUL.FTZ R150, R77, R150 ;  /* 0x000000964d967220 */ /* 0x000fe20000410000 */
[----:B------:R-:W-:-:S02]  /*5d60*/  HADD2.F32 R79, -RZ, R79.H1_H1 ;  /* 0x3000004fff4f7230 */ /* 0x000fc40000004100 */
[----:B------:R-:W-:Y:S01]  /*5d70*/  FFMA.FTZ R51, R77, R154, -R160 ;  /* 0x0000009a4d337223 */ /* 0x000fe200000108a0 */
[----:B------:R-:W-:Y:S02]  /*5d80*/  HADD2.F32 R156, -RZ, R151.H0_H0 ;  /* 0x20000097ff9c7230 */ /* 0x000fe40000004100 */
[----:B------:R-:W-:Y:S01]  /*5d90*/  FMUL.FTZ R162, R83, R158 ;  /* 0x0000009e53a27220 */ /* 0x000fe20000410000 */
[----:B------:R-:W-:Y:S01]  /*5da0*/  FFMA.FTZ R77, R81, R154, R150 ;  /* 0x0000009a514d7223 */ /* 0x000fe20000010096 */
[C---:B------:R-:W-:Y:S01]  /*5db0*/  FMUL.FTZ R158, R79.reuse, R158 ;  /* 0x0000009e4f9e7220 */ /* 0x040fe20000410000 */
[----:B------:R-:W-:Y:S02]  /*5dc0*/  HADD2.F32 R151, -RZ, R48.H0_H0 ;  /* 0x20000030ff977230 */ /* 0x000fe40000004100 */
[-C--:B------:R-:W-:Y:S01]  /*5dd0*/  FFMA.FTZ R150, R79, R156.reuse, -R162 ;  /* 0x0000009c4f967223 */ /* 0x080fe200000108a2 */
[----:B------:R-:W-:Y:S02]  /*5de0*/  HADD2.F32 R79, -RZ, R80.H0_H0 ;  /* 0x20000050ff4f7230 */ /* 0x000fe40000004100 */
[----:B------:R-:W-:Y:S01]  /*5df0*/  FFMA.FTZ R154, R83, R156, R158 ;  /* 0x0000009c539a7223 */ /* 0x000fe2000001009e */
[----:B------:R-:W-:-:S02]  /*5e00*/  HADD2.F32 R48, -RZ, R76.H0_H0 ;  /* 0x2000004cff307230 */ /* 0x000fc40000004100 */
[----:B------:R-:W-:Y:S02]  /*5e10*/  HADD2.F32 R80, -RZ, R80.H1_H1 ;  /* 0x30000050ff507230 */ /* 0x000fe40000004100 */
[----:B------:R-:W-:Y:S02]  /*5e20*/  HADD2.F32 R81, -RZ, R148.H0_H0 ;  /* 0x20000094ff517230 */ /* 0x000fe40000004100 */
[----:B------:R-:W-:Y:S02]  /*5e30*/  HADD2.F32 R76, -RZ, R76.H1_H1 ;  /* 0x3000004cff4c7230 */ /* 0x000fe40000004100 */
[-C--:B------:R-:W-:Y:S01]  /*5e40*/  FMUL.FTZ R155, R80, R151.reuse ;  /* 0x00000097509b7220 */ /* 0x080fe20000410000 */
[----:B------:R-:W-:Y:S02]  /*5e50*/  HADD2.F32 R148, -RZ, R148.H1_H1 ;  /* 0x30000094ff947230 */ /* 0x000fe40000004100 */
[----:B------:R-:W-:Y:S02]  /*5e60*/  HADD2.F32 R83, -RZ, R44.H0_H0 ;  /* 0x2000002cff537230 */ /* 0x000fe40000004100 */
[----:B------:R-:W-:Y:S01]  /*5e70*/  FMUL.FTZ R151, R76, R151 ;  /* 0x000000974c977220 */ /* 0x000fe20000410000 */
[----:B------:R-:W-:-:S02]  /*5e80*/  HADD2.F32 R44, -RZ, R78.H0_H0 ;  /* 0x2000004eff2c7230 */ /* 0x000fc40000004100 */
[CC--:B------:R-:W-:Y:S01]  /*5e90*/  FMUL.FTZ R153, R79.reuse, R148.reuse ;  /* 0x000000944f997220 */ /* 0x0c0fe20000410000 */
[----:B------:R-:W-:Y:S01]  /*5ea0*/  FMUL.FTZ R148, R48, R148 ;  /* 0x0000009430947220 */ /* 0x000fe20000410000 */
[-C--:B------:R-:W-:Y:S01]  /*5eb0*/  FFMA.FTZ R76, R76, R83.reuse, -R155 ;  /* 0x000000534c4c7223 */ /* 0x080fe2000001089b */
[----:B------:R-:W-:Y:S01]  /*5ec0*/  FFMA.FTZ R151, R80, R83, R151 ;  /* 0x0000005350977223 */ /* 0x000fe20000010097 */
[----:B------:R-:W-:Y:S02]  /*5ed0*/  HADD2.F32 R83, -RZ, R46.H0_H0 ;  /* 0x2000002eff537230 */ /* 0x000fe40000004100 */
[-C--:B------:R-:W-:Y:S01]  /*5ee0*/  FFMA.FTZ R153, R48, R81.reuse, -R153 ;  /* 0x0000005130997223 */ /* 0x080fe20000010899 */
[----:B------:R-:W-:Y:S01]  /*5ef0*/  FFMA.FTZ R148, R79, R81, R148 ;  /* 0x000000514f947223 */ /* 0x000fe20000010094 */
[----:B------:R-:W-:Y:S02]  /*5f00*/  HADD2.F32 R46, -RZ, R82.H0_H0 ;  /* 0x20000052ff2e7230 */ /* 0x000fe40000004100 */
[----:B------:R-:W-:Y:S01]  /*5f10*/  HADD2.F32 R81, -RZ, R146.H1_H1 ;  /* 0x30000092ff517230 */ /* 0x000fe20000004100 */
[----:B------:R-:W-:Y:S01]  /*5f20*/  F2FP.F16.F32.PACK_AB R76, R76, R153 ;  /* 0x000000994c4c723e */ /* 0x000fe200000000ff */
[----:B------:R-:W-:Y:S01]  /*5f30*/  HADD2.F32 R82, -RZ, R82.H1_H1 ;  /* 0x30000052ff527230 */ /* 0x000fe20000004100 */
[----:B------:R-:W-:Y:S01]  /*5f40*/  F2FP.F16.F32.PACK_AB R80, R151, R148 ;  /* 0x000000949750723e */ /* 0x000fe200000000ff */
[----:B------:R-:W-:-:S02]  /*5f50*/  HADD2.F32 R78, -RZ, R78.H1_H1 ;  /* 0x3000004eff4e7230 */ /* 0x000fc40000004100 */
[----:B------:R-:W-:Y:S01]  /*5f60*/  FMUL.FTZ R155, R46, R81 ;  /* 0x000000512e9b7220 */ /* 0x000fe20000410000 */
[----:B------:R-:W-:Y:S02]  /*5f70*/  HADD2.F32 R79, -RZ, R146.H0_H0 ;  /* 0x20000092ff4f7230 */ /* 0x000fe40000004100 */
[----:B------:R-:W-:Y:S01]  /*5f80*/  FMUL.FTZ R157, R82, R83 ;  /* 0x00000053529d7220 */ /* 0x000fe20000410000 */
[----:B------:R-:W-:Y:S02]  /*5f90*/  HADD2.F32 R45, -RZ, R45.H0_H0 ;  /* 0x2000002dff2d7230 */ /* 0x000fe40000004100 */
[----:B------:R-:W-:Y:S01]  /*5fa0*/  FMUL.FTZ R81, R44, R81 ;  /* 0x000000512c517220 */ /* 0x000fe20000410000 */
[----:B------:R-:W-:Y:S01]  /*5fb0*/  FMUL.FTZ R83, R78, R83 ;  /* 0x000000534e537220 */ /* 0x000fe20000410000 */
[-C--:B------:R-:W-:Y:S02]  /*5fc0*/  FFMA.FTZ R155, R44, R79.reuse, -R155 ;  /* 0x0000004f2c9b7223 */ /* 0x080fe4000001089b */
[----:B------:R-:W-:Y:S01]  /*5fd0*/  FFMA.FTZ R81, R46, R79, R81 ;  /* 0x0000004f2e517223 */ /* 0x000fe20000010051 */
[-C--:B------:R-:W-:Y:S01]  /*5fe0*/  FFMA.FTZ R82, R82, R45.reuse, R83 ;  /* 0x0000002d52527223 */ /* 0x080fe20000010053 */
[----:B------:R-:W-:Y:S01]  /*5ff0*/  FFMA.FTZ R78, R78, R45, -R157 ;  /* 0x0000002d4e4e7223 */ /* 0x000fe2000001089d */
[----:B------:R-:W-:Y:S01]  /*6000*/  F2FP.F16.F32.PACK_AB R83, R154, R77 ;  /* 0x0000004d9a53723e */ /* 0x000fe200000000ff */
[----:B------:R-:W-:Y:S01]  /*6010*/  IMAD.MOV.U32 R77, RZ, RZ, R47 ;  /* 0x000000ffff4d7224 */ /* 0x000fe200078e002f */
[----:B------:R-:W-:-:S02]  /*6020*/  F2FP.F16.F32.PACK_AB R79, R150, R51 ;  /* 0x00000033964f723e */ /* 0x000fc400000000ff */
[----:B------:R-:W-:Y:S01]  /*6030*/  F2FP.F16.F32.PACK_AB R82, R82, R81 ;  /* 0x000000515252723e */ /* 0x000fe200000000ff */
[----:B------:R-:W-:Y:S01]  /*6040*/  IMAD.MOV.U32 R81, RZ, RZ, R49 ;  /* 0x000000ffff517224 */ /* 0x000fe200078e0031 */
[----:B------:R-:W-:-:S07]  /*6050*/  F2FP.F16.F32.PACK_AB R78, R78, R155 ;  /* 0x0000009b4e4e723e */ /* 0x000fce00000000ff */
.L_x_6906:
[----:B------:R-:W-:Y:S05]  /*6060*/  BSYNC B2 ;  /* 0x0000000000027941 */ /* 0x000fea0003800000 */
.L_x_6905:
[----:B------:R-:W-:Y:S01]  /*6070*/  ISETP.GE.AND P4, PT, R149, R131, PT ;  /* 0x000000839500720c */ /* 0x000fe20003f86270 */
[----:B------:R-:W-:-:S12]  /*6080*/  ULDC.64 UR4, c[0x0][0x2d8] ;  /* 0x0000b60000047ab9 */ /* 0x000fd80000000a00 */
        /* <DEDUP_REMOVED lines=9> */
.L_x_6904:
[----:B------:R-:W-:Y:S05]  /*6120*/  BSYNC B1 ;  /* 0x0000000000017941 */ /* 0x000fea0003800000 */
.L_x_6903:
[----:B------:R-:W-:Y:S01]  /*6130*/  ISETP.GE.OR P4, PT, R189, R112, P2 ;  /* 0x00000070bd00720c */ /* 0x000fe20001786670 */
[----:B------:R-:W-:-:S12]  /*6140*/  BSSY B1, `(.L_x_6907) ;  /* 0x0000080000017945 */ /* 0x000fd80003800000 */
[----:B------:R-:W-:Y:S05]  /*6150*/  @P4 BRA `(.L_x_6908) ;  /* 0x0000000400f84947 */ /* 0x000fea0003800000 */
[-C--:B-12---:R-:W-:Y:S01]  /*6160*/  IMAD R44, R218, R122.reuse, RZ ;  /* 0x0000007ada2c7224 */ /* 0x086fe200078e02ff */
        /* <DEDUP_REMOVED lines=14> */
[----:B------:R-:W-:-:S03]  /*6250*/  LOP3.LUT R44, R202, 0x38, R83, 0xf8, !PT ;  /* 0x00000038ca2c7812 */ /* 0x000fc600078ef853 */
[----:B------:R-:W-:Y:S01]  /*6260*/  IMAD.SHL.U32 R46, R45, 0x400, RZ ;  /* 0x000004002d2e7824 */ /* 0x000fe200078e00ff */
[----:B------:R-:W-:-:S04]  /*6270*/  LOP3.LUT R45, R44, R209, RZ, 0x3c, !PT ;  /* 0x000000d12c2d7212 */ /* 0x000fc800078e3cff */
[----:B------:R-:W-:-:S04]  /*6280*/  LOP3.LUT R44, R46, 0x7fffe000, RZ, 0xc0, !PT ;  /* 0x7fffe0002e2c7812 */ /* 0x000fc800078ec0ff */
        /* <DEDUP_REMOVED lines=8> */
[----:B------:R-:W-:Y:S01]  /*6310*/  SHF.R.U64 R80, R52, 0x10, R53 ;  /* 0x0000001034507819 */ /* 0x000fe20000001235 */
[----:B------:R-:W-:Y:S01]  /*6320*/  HADD2.F32 R127, -RZ, R142.H1_H1 ;  /* 0x3000008eff7f7230 */ /* 0x000fe20000004100 */
[----:B------:R-:W-:Y:S01]  /*6330*/  SHF.R.U64 R52, R54, 0x10, R55 ;  /* 0x0000001036347819 */ /* 0x000fe20000001237 */
[----:B-1----:R-:W-:Y:S01]  /*6340*/  IMAD.MOV.U32 R54, RZ, RZ, R44 ;  /* 0x000000ffff367224 */ /* 0x002fe200078e002c */
[----:B------:R-:W-:Y:S01]  /*6350*/  SHF.R.U32.HI R82, RZ, 0x10, R57 ;  /* 0x00000010ff527819 */ /* 0x000fe20000011639 */
[----:B--2---:R-:W-:Y:S01]  /*6360*/  IMAD.MOV.U32 R44, RZ, RZ, R49 ;  /* 0x000000ffff2c7224 */ /* 0x004fe200078e0031 */
[----:B------:R-:W-:Y:S01]  /*6370*/  SHF.R.U64 R56, R56, 0x10, R57 ;  /* 0x0000001038387819 */ /* 0x000fe20000001239 */
[----:B------:R-:W-:Y:S01]  /*6380*/  IMAD.MOV.U32 R57, RZ, RZ, R51 ;  /* 0x000000ffff397224 */ /* 0x000fe200078e0033 */
[----:B------:R-:W-:Y:S01]  /*6390*/  SHF.R.U32.HI R145, RZ, 0x10, R55 ;  /* 0x00000010ff917819 */ /* 0x000fe20000011637 */
[----:B------:R-:W-:Y:S01]  /*63a0*/  IMAD.MOV.U32 R55, RZ, RZ, R48 ;  /* 0x000000ffff377224 */ /* 0x000fe200078e0030 */
[----:B------:R-:W-:Y:S01]  /*63b0*/  SHF.R.U32.HI R126, RZ, 0x10, R53 ;  /* 0x00000010ff7e7819 */ /* 0x000fe20000011635 */
[--C-:B------:R-:W-:Y:S01]  /*63c0*/  HADD2.F32 R48, -RZ, R44.reuse.H0_H0 ;  /* 0x2000002cff307230 */ /* 0x100fe20000004100 */
[--C-:B------:R-:W-:Y:S01]  /*63d0*/  SHF.R.U64 R53, R58, 0x10, R59.reuse ;  /* 0x000000103a357819 */ /* 0x100fe2000000123b */
[----:B------:R-:W-:Y:S01]  /*63e0*/  HADD2.F32 R51, -RZ, R44.H1_H1 ;  /* 0x3000002cff337230 */ /* 0x000fe20000004100 */
[----:B------:R-:W-:Y:S01]  /*63f0*/  SHF.R.U32.HI R144, RZ, 0x10, R59 ;  /* 0x00000010ff907819 */ /* 0x000fe2000001163b */
[----:B------:R-:W-:-:S02]  /*6400*/  IMAD.MOV.U32 R49, RZ, RZ, R47 ;  /* 0x000000ffff317224 */ /* 0x000fc400078e002f */
[--C-:B------:R-:W-:Y:S02]  /*6410*/  HADD2.F32 R44, -RZ, R45.reuse.H0_H0 ;  /* 0x2000002dff2c7230 */ /* 0x100fe40000004100 */
[----:B------:R-:W-:Y:S02]  /*6420*/  HADD2.F32 R82, -RZ, R82.H0_H0 ;  /* 0x20000052ff527230 */ /* 0x000fe40000004100 */
[----:B------:R-:W-:Y:S02]  /*6430*/  HADD2.F32 R47, -RZ, R45.H1_H1 ;  /* 0x3000002dff2f7230 */ /* 0x000fe40000004100 */
[-C--:B------:R-:W-:Y:S01]  /*6440*/  FMUL.FTZ R45, R48, R127.reuse ;  /* 0x0000007f302d7220 */ /* 0x080fe20000410000 */
[----:B------:R-:W-:Y:S02]  /*6450*/  HADD2.F32 R59, -RZ, R142.H0_H0 ;  /* 0x2000008eff3b7230 */ /* 0x000fe40000004100 */
[----:B------:R-:W-:Y:S01]  /*6460*/  FMUL.FTZ R127, R44, R127 ;  /* 0x0000007f2c7f7220 */ /* 0x000fe20000410000 */
[----:B------:R-:W-:-:S02]  /*6470*/  HADD2.F32 R58, -RZ, R126.H0_H0 ;  /* 0x2000007eff3a7230 */ /* 0x000fc40000004100 */
[-C--:B------:R-:W-:Y:S01]  /*6480*/  FMUL.FTZ R126, R51, R82.reuse ;  /* 0x00000052337e7220 */ /* 0x080fe20000410000 */
[C---:B------:R-:W-:Y:S01]  /*6490*/  FMUL.FTZ R82, R47.reuse, R82 ;  /* 0x000000522f527220 */ /* 0x040fe20000410000 */
[-C--:B------:R-:W-:Y:S01]  /*64a0*/  FFMA.FTZ R44, R44, R59.reuse, -R45 ;  /* 0x0000003b2c2c7223 */ /* 0x080fe2000001082d */
[----:B------:R-:W-:Y:S01]  /*64b0*/  FFMA.FTZ R45, R48, R59, R127 ;  /* 0x0000003b302d7223 */ /* 0x000fe2000001007f */
[-C--:B------:R-:W-:Y:S01]  /*64c0*/  FFMA.FTZ R47, R47, R58.reuse, -R126 ;  /* 0x0000003a2f2f7223 */ /* 0x080fe2000001087e */
[----:B------:R-:W-:Y:S01]  /*64d0*/  FFMA.FTZ R48, R51, R58, R82 ;  /* 0x0000003a33307223 */ /* 0x000fe20000010052 */
[----:B------:R-:W-:Y:S02]  /*64e0*/  HADD2.F32 R126, -RZ, R143.H1_H1 ;  /* 0x3000008fff7e7230 */ /* 0x000fe40000004100 */
[----:B------:R-:W-:Y:S01]  /*64f0*/  HADD2.F32 R58, -RZ, R57.H0_H0 ;  /* 0x20000039ff3a7230 */ /* 0x000fe20000004100 */
[----:B------:R-:W-:Y:S01]  /*6500*/  F2FP.F16.F32.PACK_AB R47, R47, R44 ;  /* 0x0000002c2f2f723e */ /* 0x000fe200000000ff */
[----:B------:R-:W-:-:S02]  /*6510*/  HADD2.F32 R51, -RZ, R49.H0_H0 ;  /* 0x20000031ff337230 */ /* 0x000fc40000004100 */
[----:B------:R-:W-:Y:S02]  /*6520*/  HADD2.F32 R57, -RZ, R57.H1_H1 ;  /* 0x30000039ff397230 */ /* 0x000fe40000004100 */
[----:B------:R-:W-:Y:S02]  /*6530*/  HADD2.F32 R142, -RZ, R144.H0_H0 ;  /* 0x20000090ff8e7230 */ /* 0x000fe40000004100 */
[-C--:B------:R-:W-:Y:S01]  /*6540*/  FMUL.FTZ R144, R58, R126.reuse ;  /* 0x0000007e3a907220 */ /* 0x080fe20000410000 */
[----:B------:R-:W-:Y:S02]  /*6550*/  HADD2.F32 R59, -RZ, R140.H1_H1 ;  /* 0x3000008cff3b7230 */ /* 0x000fe40000004100 */
[----:B------:R-:W-:Y:S01]  /*6560*/  FMUL.FTZ R127, R51, R126 ;  /* 0x0000007e337f7220 */ /* 0x000fe20000410000 */
[----:B------:R-:W-:Y:S02]  /*6570*/  HADD2.F32 R49, -RZ, R49.H1_H1 ;  /* 0x30000031ff317230 */ /* 0x000fe40000004100 */
[----:B------:R-:W-:Y:S01]  /*6580*/  FMUL.FTZ R146, R57, R142 ;  /* 0x0000008e39927220 */ /* 0x000fe20000410000 */
[----:B------:R-:W-:-:S02]  /*6590*/  HADD2.F32 R82, -RZ, R145.H0_H0 ;  /* 0x20000091ff527230 */ /* 0x000fc40000004100 */
[-C--:B------:R-:W-:Y:S01]  /*65a0*/  FFMA.FTZ R144, R51, R59.reuse, -R144 ;  /* 0x0000003b33907223 */ /* 0x080fe20000010890 */
[----:B------:R-:W-:Y:S01]  /*65b0*/  FFMA.FTZ R126, R58, R59, R127 ;  /* 0x0000003b3a7e7223 */ /* 0x000fe2000001007f */
[C---:B------:R-:W-:Y:S01]  /*65c0*/  FMUL.FTZ R142, R49.reuse, R142 ;  /* 0x0000008e318e7220 */ /* 0x040fe20000410000 */
[----:B------:R-:W-:Y:S02]  /*65d0*/  HADD2.F32 R58, -RZ, R141.H0_H0 ;  /* 0x2000008dff3a7230 */ /* 0x000fe40000004100 */
[-C--:B------:R-:W-:Y:S01]  /*65e0*/  FFMA.FTZ R145, R49, R82.reuse, -R146 ;  /* 0x0000005231917223 */ /* 0x080fe20000010892 */
[----:B------:R-:W-:Y:S02]  /*65f0*/  HADD2.F32 R51, -RZ, R55.H0_H0 ;  /* 0x20000037ff337230 */ /* 0x000fe40000004100 */
[----:B------:R-:W-:Y:S01]  /*6600*/  FFMA.FTZ R147, R57, R82, R142 ;  /* 0x0000005239937223 */ /* 0x000fe2000001008e */
[----:B------:R-:W-:Y:S02]  /*6610*/  HADD2.F32 R56, -RZ, R56.H0_H0 ;  /* 0x20000038ff387230 */ /* 0x000fe40000004100 */
        /* <DEDUP_REMOVED lines=10> */
[-C--:B------:R-:W-:Y:S01]  /*66c0*/  FFMA.FTZ R58, R51, R140.reuse, R58 ;  /* 0x0000008c333a7223 */ /* 0x080fe2000001003a */
[----:B------:R-:W-:-:S02]  /*66d0*/  FFMA.FTZ R82, R49, R140, -R82 ;  /* 0x0000008c31527223 */ /* 0x000fc40000010852 */
[-C--:B------:R-:W-:Y:S01]  /*66e0*/  FFMA.FTZ R59, R55, R80.reuse, R56 ;  /* 0x00000050373b7223 */ /* 0x080fe20000010038 */
[----:B------:R-:W-:Y:S02]  /*66f0*/  HADD2.F32 R51, -RZ, R50.H0_H0 ;  /* 0x20000032ff337230 */ /* 0x000fe40000004100 */
[----:B------:R-:W-:Y:S01]  /*6700*/  FFMA.FTZ R57, R54, R80, -R57 ;  /* 0x0000005036397223 */ /* 0x000fe20000010839 */
[----:B------:R-:W-:Y:S02]  /*6710*/  HADD2.F32 R56, -RZ, R143.H0_H0 ;  /* 0x2000008fff387230 */ /* 0x000fe40000004100 */
[----:B------:R-:W-:Y:S02]  /*6720*/  HADD2.F32 R55, -RZ, R53.H0_H0 ;  /* 0x20000035ff377230 */ /* 0x000fe40000004100 */
[----:B------:R-:W-:Y:S01]  /*6730*/  HADD2.F32 R49, -RZ, R46.H0_H0 ;  /* 0x2000002eff317230 */ /* 0x000fe20000004100 */
[----:B------:R-:W-:Y:S01]  /*6740*/  F2FP.F16.F32.PACK_AB R44, R57, R82 ;  /* 0x00000052392c723e */ /* 0x000fe200000000ff */
[----:B------:R-:W-:-:S02]  /*6750*/  HADD2.F32 R50, -RZ, R50.H1_H1 ;  /* 0x30000032ff327230 */ /* 0x000fc40000004100 */
[----:B------:R-:W-:Y:S02]  /*6760*/  HADD2.F32 R46, -RZ, R46.H1_H1 ;  /* 0x3000002eff2e7230 */ /* 0x000fe40000004100 */
[----:B------:R-:W-:Y:S02]  /*6770*/  HADD2.F32 R53, -RZ, R52.H0_H0 ;  /* 0x20000034ff357230 */ /* 0x000fe40000004100 */
[-C--:B------:R-:W-:Y:S01]  /*6780*/  FMUL.FTZ R52, R51, R56.reuse ;  /* 0x0000003833347220 */ /* 0x080fe20000410000 */
[----:B------:R-:W-:Y:S02]  /*6790*/  HADD2.F32 R54, -RZ, R141.H1_H1 ;  /* 0x3000008dff367230 */ /* 0x000fe40000004100 */
        /* <DEDUP_REMOVED lines=9> */
[----:B------:R-:W-:Y:S01]  /*6830*/  F2FP.F16.F32.PACK_AB R51, R147, R126 ;  /* 0x0000007e9333723e */ /* 0x000fe200000000ff */
[----:B------:R-:W-:Y:S01]  /*6840*/  IMAD.MOV.U32 R47, RZ, RZ, R144 ;  /* 0x000000ffff2f7224 */ /* 0x000fe200078e0090 */
[----:B------:R-:W-:Y:S02]  /*6850*/  F2FP.F16.F32.PACK_AB R48, R59, R58 ;  /* 0x0000003a3b30723e */ /* 0x000fe400000000ff */
[----:B------:R-:W-:Y:S02]  /*6860*/  F2FP.F16.F32.PACK_AB R46, R127, R52 ;  /* 0x000000347f2e723e */ /* 0x000fe400000000ff */
[----:B------:R-:W-:-:S07]  /*6870*/  F2FP.F16.F32.PACK_AB R50, R55, R56 ;  /* 0x000000383732723e */ /* 0x000fce00000000ff */
.L_x_6910:
[----:B------:R-:W-:Y:S05]  /*6880*/  BSYNC B2 ;  /* 0x0000000000027941 */ /* 0x000fea0003800000 */
.L_x_6909:
        /* <DEDUP_REMOVED lines=11> */
.L_x_6908:
[----:B------:R-:W-:Y:S05]  /*6940*/  BSYNC B1 ;  /* 0x0000000000017941 */ /* 0x000fea0003800000 */
.L_x_6907:
[----:B------:R-:W-:Y:S01]  /*6950*/  ISETP.GE.OR P4, PT, R188, R112, P2 ;  /* 0x00000070bc00720c */ /* 0x000fe20001786670 */
[----:B------:R-:W-:-:S12]  /*6960*/  BSSY B1, `(.L_x_6911) ;  /* 0x000007f000017945 */ /* 0x000fd80003800000 */
[----:B------:R-:W-:Y:S05]  /*6970*/  @P4 BRA `(.L_x_6912) ;  /* 0x0000000400f44947 */ /* 0x000fea0003800000 */
[-C--:B-123--:R-:W-:Y:S01]  /*6980*/  IMAD R44, R217, R122.reuse, RZ ;  /* 0x0000007ad92c7224 */ /* 0x08efe200078e02ff */
        /* <DEDUP_REMOVED lines=11> */
[----:B------:R-:W-:Y:S02]  /*6a40*/  SHF.R.S32.HI R45, RZ, 0x1f, R44 ;  /* 0x0000001fff2d7819 */ /* 0x000fe4000001142c */
[----:B------:R-:W-:Y:S02]  /*6a50*/  SHF.L.U32 R56, R44, 0x3, RZ ;  /* 0x000000032c387819 */ /* 0x000fe400000006ff */
        /* <DEDUP_REMOVED lines=13> */
[--C-:B------:R-:W-:Y:S02]  /*6b30*/  SHF.R.U64 R79, R64, 0x10, R65.reuse ;  /* 0x00000010404f7819 */ /* 0x100fe40000001241 */
[----:B------:R-:W-:Y:S01]  /*6b40*/  SHF.R.U32.HI R64, RZ, 0x10, R65 ;  /* 0x00000010ff407819 */ /* 0x000fe20000011641 */
[----:B------:R-:W-:Y:S01]  /*6b50*/  HADD2.F32 R65, -RZ, R139.H1_H1 ;  /* 0x3000008bff417230 */ /* 0x000fe20000004100 */
[--C-:B------:R-:W-:Y:S01]  /*6b60*/  SHF.R.U64 R80, R60, 0x10, R61.reuse ;  /* 0x000000103c507819 */ /* 0x100fe2000000123d */
[----:B--2---:R-:W-:Y:S01]  /*6b70*/  IMAD.MOV.U32 R60, RZ, RZ, R48 ;  /* 0x000000ffff3c7224 */ /* 0x004fe200078e0030 */
[----:B------:R-:W-:Y:S01]  /*6b80*/  SHF.R.U32.HI R76, RZ, 0x10, R61 ;  /* 0x00000010ff4c7819 */ /* 0x000fe2000001163d */
[----:B------:R-:W-:Y:S01]  /*6b90*/  IMAD.MOV.U32 R61, RZ, RZ, R50 ;  /* 0x000000ffff3d7224 */ /* 0x000fe200078e0032 */
[----:B------:R-:W-:Y:S01]  /*6ba0*/  SHF.R.U64 R58, R62, 0x10, R63 ;  /* 0x000000103e3a7819 */ /* 0x000fe2000000123f */
[----:B-1----:R-:W-:Y:S01]  /*6bb0*/  IMAD.MOV.U32 R48, RZ, RZ, R46 ;  /* 0x000000ffff307224 */ /* 0x002fe200078e002e */
[----:B------:R-:W-:Y:S01]  /*6bc0*/  SHF.R.U64 R59, R66, 0x10, R67 ;  /* 0x00000010423b7819 */ /* 0x000fe20000001243 */
[--C-:B------:R-:W-:Y:S01]  /*6bd0*/  HADD2.F32 R50, -RZ, R49.reuse.H0_H0 ;  /* 0x20000031ff327230 */ /* 0x100fe20000004100 */
[----:B------:R-:W-:Y:S01]  /*6be0*/  SHF.R.U32.HI R78, RZ, 0x10, R63 ;  /* 0x00000010ff4e7819 */ /* 0x000fe2000001163f */
[----:B------:R-:W-:Y:S01]  /*6bf0*/  HADD2.F32 R49, -RZ, R49.H1_H1 ;  /* 0x30000031ff317230 */ /* 0x000fe20000004100 */
[----:B------:R-:W-:Y:S01]  /*6c00*/  SHF.R.U32.HI R77, RZ, 0x10, R67 ;  /* 0x00000010ff4d7819 */ /* 0x000fe20000011643 */
[----:B------:R-:W-:-:S02]  /*6c10*/  HADD2.F32 R46, -RZ, R45.H0_H0 ;  /* 0x2000002dff2e7230 */ /* 0x000fc40000004100 */
[-C--:B------:R-:W-:Y:S01]  /*6c20*/  FMUL.FTZ R67, R50, R65.reuse ;  /* 0x0000004132437220 */ /* 0x080fe20000410000 */
[----:B------:R-:W-:Y:S02]  /*6c30*/  HADD2.F32 R64, -RZ, R64.H0_H0 ;  /* 0x20000040ff407230 */ /* 0x000fe40000004100 */
[----:B------:R-:W-:Y:S02]  /*6c40*/  HADD2.F32 R45, -RZ, R45.H1_H1 ;  /* 0x3000002dff2d7230 */ /* 0x000fe40000004100 */
[----:B------:R-:W-:Y:S01]  /*6c50*/  FMUL.FTZ R65, R46, R65 ;  /* 0x000000412e417220 */ /* 0x000fe20000410000 */
[----:B------:R-:W-:Y:S02]  /*6c60*/  HADD2.F32 R62, -RZ, R76.H0_H0 ;  /* 0x2000004cff3e7230 */ /* 0x000fe40000004100 */
[-C--:B------:R-:W-:Y:S01]  /*6c70*/  FMUL.FTZ R66, R49, R64.reuse ;  /* 0x0000004031427220 */ /* 0x080fe20000410000 */
[----:B------:R-:W-:Y:S02]  /*6c80*/  HADD2.F32 R63, -RZ, R137.H1_H1 ;  /* 0x30000089ff3f7230 */ /* 0x000fe40000004100 */
[----:B------:R-:W-:Y:S01]  /*6c90*/  FMUL.FTZ R64, R45, R64 ;  /* 0x000000402d407220 */ /* 0x000fe20000410000 */
[----:B------:R-:W-:-:S02]  /*6ca0*/  HADD2.F32 R139, -RZ, R139.H0_H0 ;  /* 0x2000008bff8b7230 */ /* 0x000fc40000004100 */
[-C--:B------:R-:W-:Y:S01]  /*6cb0*/  FFMA.FTZ R66, R45, R62.reuse, -R66 ;  /* 0x0000003e2d427223 */ /* 0x080fe20000010842 */
[----:B------:R-:W-:Y:S02]  /*6cc0*/  HADD2.F32 R45, -RZ, R47.H0_H0 ;  /* 0x2000002fff2d7230 */ /* 0x000fe40000004100 */
[----:B------:R-:W-:Y:S01]  /*6cd0*/  FFMA.FTZ R76, R49, R62, R64 ;  /* 0x0000003e314c7223 */ /* 0x000fe20000010040 */
[-C--:B------:R-:W-:Y:S01]  /*6ce0*/  FFMA.FTZ R67, R46, R63.reuse, -R67 ;  /* 0x0000003f2e437223 */ /* 0x080fe20000010843 */
[----:B------:R-:W-:Y:S02]  /*6cf0*/  HADD2.F32 R62, -RZ, R138.H1_H1 ;  /* 0x3000008aff3e7230 */ /* 0x000fe40000004100 */
[----:B------:R-:W-:Y:S01]  /*6d00*/  FFMA.FTZ R65, R50, R63, R65 ;  /* 0x0000003f32417223 */ /* 0x000fe20000010041 */
[----:B------:R-:W-:Y:S02]  /*6d10*/  HADD2.F32 R46, -RZ, R51.H0_H0 ;  /* 0x20000033ff2e7230 */ /* 0x000fe40000004100 */
[----:B------:R-:W-:-:S02]  /*6d20*/  HADD2.F32 R49, -RZ, R136.H1_H1 ;  /* 0x30000088ff317230 */ /* 0x000fc40000004100 */
[-C--:B------:R-:W-:Y:S01]  /*6d30*/  FMUL.FTZ R63, R45, R62.reuse ;  /* 0x0000003e2d3f7220 */ /* 0x080fe20000410000 */
[----:B------:R-:W-:Y:S02]  /*6d40*/  HADD2.F32 R51, -RZ, R51.H1_H1 ;  /* 0x30000033ff337230 */ /* 0x000fe40000004100 */
[----:B------:R-:W-:Y:S02]  /*6d50*/  HADD2.F32 R64, -RZ, R77.H0_H0 ;  /* 0x2000004dff407230 */ /* 0x000fe40000004100 */
[C---:B------:R-:W-:Y:S01]  /*6d60*/  FFMA.FTZ R63, R46.reuse, R49, R63 ;  /* 0x000000312e3f7223 */ /* 0x040fe2000001003f */
[----:B------:R-:W-:Y:S02]  /*6d70*/  HADD2.F32 R47, -RZ, R47.H1_H1 ;  /* 0x3000002fff2f7230 */ /* 0x000fe40000004100 */
[----:B------:R-:W-:Y:S02]  /*6d80*/  HADD2.F32 R50, -RZ, R78.H0_H0 ;  /* 0x2000004eff327230 */ /* 0x000fe40000004100 */
[----:B------:R-:W-:Y:S01]  /*6d90*/  FMUL.FTZ R78, R46, R62 ;  /* 0x0000003e2e4e7220 */ /* 0x000fe20000410000 */
[-C--:B------:R-:W-:Y:S01]  /*6da0*/  FMUL.FTZ R62, R51, R64.reuse ;  /* 0x00000040333e7220 */ /* 0x080fe20000410000 */
[----:B------:R-:W-:Y:S01]  /*6db0*/  FMUL.FTZ R64, R47, R64 ;  /* 0x000000402f407220 */ /* 0x000fe20000410000 */
[----:B------:R-:W-:-:S02]  /*6dc0*/  HADD2.F32 R46, -RZ, R60.H0_H0 ;  /* 0x2000003cff2e7230 */ /* 0x000fc40000004100 */
[----:B------:R-:W-:Y:S01]  /*6dd0*/  FFMA.FTZ R78, R45, R49, -R78 ;  /* 0x000000312d4e7223 */ /* 0x000fe2000001084e */
[----:B------:R-:W-:Y:S02]  /*6de0*/  HADD2.F32 R49, -RZ, R79.H0_H0 ;  /* 0x2000004fff317230 */ /* 0x000fe40000004100 */
[-C--:B------:R-:W-:Y:S01]  /*6df0*/  FFMA.FTZ R77, R47, R50.reuse, -R62 ;  /* 0x000000322f4d7223 */ /* 0x080fe2000001083e */
[----:B------:R-:W-:Y:S02]  /*6e00*/  HADD2.F32 R60, -RZ, R60.H1_H1 ;  /* 0x3000003cff3c7230 */ /* 0x000fe40000004100 */
[----:B------:R-:W-:Y:S01]  /*6e10*/  FFMA.FTZ R64, R51, R50, R64 ;  /* 0x0000003233407223 */ /* 0x000fe20000010040 */
[----:B------:R-:W-:Y:S02]  /*6e20*/  HADD2.F32 R137, -RZ, R137.H0_H0 ;  /* 0x20000089ff897230 */ /* 0x000fe40000004100 */
[----:B------:R-:W-:Y:S01]  /*6e30*/  FMUL.FTZ R50, R46, R139 ;  /* 0x0000008b2e327220 */ /* 0x000fe20000410000 */
[----:B------:R-:W-:-:S02]  /*6e40*/  HADD2.F32 R45, -RZ, R44.H0_H0 ;  /* 0x2000002cff2d7230 */ /* 0x000fc40000004100 */
[----:B------:R-:W-:Y:S01]  /*6e50*/  FMUL.FTZ R51, R60, R49 ;  /* 0x000000313c337220 */ /* 0x000fe20000410000 */
[----:B------:R-:W-:Y:S01]  /*6e60*/  HADD2.F32 R44, -RZ, R44.H1_H1 ;  /* 0x3000002cff2c7230 */ /* 0x000fe20000004100 */
[----:B------:R-:W-:Y:S01]  /*6e70*/  F2FP.F16.F32.PACK_AB R77, R77, R78 ;  /* 0x0000004e4d4d723e */ /* 0x000fe200000000ff */
[----:B------:R-:W-:Y:S02]  /*6e80*/  HADD2.F32 R47, -RZ, R80.H0_H0 ;  /* 0x20000050ff2f7230 */ /* 0x000fe40000004100 */
[C---:B------:R-:W-:Y:S01]  /*6e90*/  FMUL.FTZ R139, R45.reuse, R139 ;  /* 0x0000008b2d8b7220 */ /* 0x040fe20000410000 */
[----:B------:R-:W-:Y:S01]  /*6ea0*/  FFMA.FTZ R50, R45, R137, -R50 ;  /* 0x000000892d327223 */ /* 0x000fe20000010832 */
[C---:B------:R-:W-:Y:S01]  /*6eb0*/  FMUL.FTZ R49, R44.reuse, R49 ;  /* 0x000000312c317220 */ /* 0x040fe20000410000 */
[----:B------:R-:W-:Y:S02]  /*6ec0*/  HADD2.F32 R45, -RZ, R61.H0_H0 ;  /* 0x2000003dff2d7230 */ /* 0x000fe40000004100 */
[----:B------:R-:W-:Y:S01]  /*6ed0*/  FFMA.FTZ R51, R44, R47, -R51 ;  /* 0x0000002f2c337223 */ /* 0x000fe20000010833 */
[----:B------:R-:W-:-:S02]  /*6ee0*/  HADD2.F32 R138, -RZ, R138.H0_H0 ;  /* 0x2000008aff8a7230 */ /* 0x000fc40000004100 */
[----:B------:R-:W-:Y:S01]  /*6ef0*/  FFMA.FTZ R60, R60, R47, R49 ;  /* 0x0000002f3c3c7223 */ /* 0x000fe20000010031 */
[----:B------:R-:W-:Y:S02]  /*6f00*/  HADD2.F32 R59, -RZ, R59.H0_H0 ;  /* 0x2000003bff3b7230 */ /* 0x000fe40000004100 */
[----:B------:R-:W-:Y:S01]  /*6f10*/  FFMA.FTZ R139, R46, R137, R139 ;  /* 0x000000892e8b7223 */ /* 0x000fe2000001008b */
[--C-:B------:R-:W-:Y:S02]  /*6f20*/  HADD2.F32 R44, -RZ, R48.reuse.H0_H0 ;  /* 0x20000030ff2c7230 */ /* 0x100fe40000004100 */
[-C--:B------:R-:W-:Y:S01]  /*6f30*/  FMUL.FTZ R47, R45, R138.reuse ;  /* 0x0000008a2d2f7220 */ /* 0x080fe20000410000 */
        /* <DEDUP_REMOVED lines=20> */
[----:B------:R-:W-:-:S07]  /*7080*/  F2FP.F16.F32.PACK_AB R50, R61, R138 ;  /* 0x0000008a3d32723e */ /* 0x000fce00000000ff */
.L_x_6914:
[----:B------:R-:W-:Y:S05]  /*7090*/  BSYNC B2 ;  /* 0x0000000000027941 */ /* 0x000fea0003800000 */
.L_x_6913:
        /* <DEDUP_REMOVED lines=11> */
.L_x_6912:
[----:B------:R-:W-:Y:S05]  /*7150*/  BSYNC B1 ;  /* 0x0000000000017941 */ /* 0x000fea0003800000 */
.L_x_6911:
[----:B------:R-:W-:Y:S01]  /*7160*/  ISETP.GE.OR P4, PT, R190, R112, P2 ;  /* 0x00000070be00720c */ /* 0x000fe20001786670 */
[-C--:B-1234-:R-:W-:Y:S02]  /*7170*/  IMAD R44, R216, R122.reuse, RZ ;  /* 0x0000007ad82c7224 */ /* 0x09efe400078e02ff */
[----:B------:R-:W-:-:S04]  /*7180*/  IMAD.WIDE.U32 R120, R190, R122, R120 ;  /* 0x0000007abe787225 */ /* 0x000fc800078e0078 */
[----:B------:R-:W-:-:S06]  /*7190*/  IMAD R57, R190, R123, R44 ;  /* 0x0000007bbe397224 */ /* 0x000fcc00078e022c */
[----:B------:R-:W-:Y:S05]  /*71a0*/  @P4 BRA `(.L_x_6891) ;  /* 0x0000000c00704947 */ /* 0x000fea0003800000 */
[----:B------:R-:W1:Y:S01]  /*71b0*/  LDC.64 R52, c[0x0][0x2d8] ;  /* 0x0000b600ff347b82 */ /* 0x000e620000000a00 */
[----:B------:R-:W-:Y:S01]  /*71c0*/  IMAD.IADD R57, R121, 0x1, R57 ;  /* 0x0000000179397824 */ /* 0x000fe200078e0239 */
[----:B------:R-:W-:Y:S01]  /*71d0*/  IADD3 R44, P4, P5, R98, R120, R32 ;  /* 0x00000078622c7210 */ /* 0x000fe20007d9e020 */
[----:B------:R-:W-:Y:S01]  /*71e0*/  BSSY B1, `(.L_x_6915) ;  /* 0x000006e000017945 */ /* 0x000fe20003800000 */
[----:B------:R-:W-:Y:S02]  /*71f0*/  ISETP.NE.AND P6, PT, R0, RZ, PT ;  /* 0x000000ff0000720c */ /* 0x000fe40003fc5270 */
[----:B------:R-:W-:Y:S02]  /*7200*/  IADD3.X R45, R30, R57, R39, P4, P5 ;  /* 0x000000391e2d7210 */ /* 0x000fe400027ea427 */
[----:B------:R-:W-:Y:S02]  /*7210*/  SEL R133, R116, R133, !P6 ;  /* 0x0000008574857207 */ /* 0x000fe40007000000 */
[----:B-1----:R-:W-:-:S04]  /*7220*/  LEA R54, P4, R44, R52, 0x1 ;  /* 0x000000342c367211 */ /* 0x002fc800078808ff */
[----:B------:R-:W-:Y:S02]  /*7230*/  LEA.HI.X R55, R44, R53, R45, 0x1, P4 ;  /* 0x000000352c377211 */ /* 0x000fe400020f0c2d */
[----:B------:R-:W-:-:S04]  /*7240*/  SHF.R.S32.HI R44, RZ, 0x1f, R133 ;  /* 0x0000001fff2c7819 */ /* 0x000fc80000011485 */
[----:B------:R-:W-:-:S04]  /*7250*/  LEA.HI R44, R44, R133, RZ, 0x4 ;  /* 0x000000852c2c7211 */ /* 0x000fc800078f20ff */
        /* <DEDUP_REMOVED lines=18> */
[----:B------:R-:W-:Y:S01]  /*7380*/  SHF.R.U32.HI R60, RZ, 0x10, R69 ;  /* 0x00000010ff3c7819 */ /* 0x000fe20000011645 */
[----:B------:R-:W-:Y:S01]  /*7390*/  IMAD.MOV.U32 R58, RZ, RZ, R50 ;  /* 0x000000ffff3a7224 */ /* 0x000fe200078e0032 */
[--C-:B------:R-:W-:Y:S01]  /*73a0*/  SHF.R.U64 R67, R74, 0x10, R75.reuse ;  /* 0x000000104a437819 */ /* 0x100fe2000000124b */
[----:B-1----:R-:W-:Y:S01]  /*73b0*/  IMAD.MOV.U32 R48, RZ, RZ, R46 ;  /* 0x000000ffff307224 */ /* 0x002fe200078e002e */
[----:B------:R-:W-:Y:S01]  /*73c0*/  SHF.R.U32.HI R74, RZ, 0x10, R75 ;  /* 0x00000010ff4a7819 */ /* 0x000fe2000001164b */
[--C-:B------:R-:W-:Y:S01]  /*73d0*/  HADD2.F32 R50, -RZ, R49.reuse.H0_H0 ;  /* 0x20000031ff327230 */ /* 0x100fe20000004100 */
[----:B------:R-:W-:Y:S01]  /*73e0*/  SHF.R.U64 R76, R68, 0x10, R69 ;  /* 0x00000010444c7819 */ /* 0x000fe20000001245 */
[----:B------:R-:W-:Y:S01]  /*73f0*/  HADD2.F32 R49, -RZ, R49.H1_H1 ;  /* 0x30000031ff317230 */ /* 0x000fe20000004100 */
[----:B------:R-:W-:Y:S01]  /*7400*/  SHF.R.U64 R69, R72, 0x10, R73 ;  /* 0x0000001048457819 */ /* 0x000fe20000001249 */
[--C-:B------:R-:W-:Y:S01]  /*7410*/  HADD2.F32 R46, -RZ, R45.reuse.H0_H0 ;  /* 0x2000002dff2e7230 */ /* 0x100fe20000004100 */
[--C-:B------:R-:W-:Y:S01]  /*7420*/  SHF.R.U64 R72, R70, 0x10, R71.reuse ;  /* 0x0000001046487819 */ /* 0x100fe20000001247 */
[----:B------:R-:W-:Y:S01]  /*7430*/  HADD2.F32 R62, -RZ, R62.H0_H0 ;  /* 0x2000003eff3e7230 */ /* 0x000fe20000004100 */
[----:B------:R-:W-:Y:S01]  /*7440*/  SHF.R.U32.HI R70, RZ, 0x10, R71 ;  /* 0x00000010ff467819 */ /* 0x000fe20000011647 */
[----:B------:R-:W-:-:S02]  /*7450*/  HADD2.F32 R45, -RZ, R45.H1_H1 ;  /* 0x3000002dff2d7230 */ /* 0x000fc40000004100 */
[----:B------:R-:W-:Y:S02]  /*7460*/  HADD2.F32 R63, -RZ, R130.H0_H0 ;  /* 0x20000082ff3f7230 */ /* 0x000fe40000004100 */
[-C--:B------:R-:W-:Y:S01]  /*7470*/  FMUL.FTZ R64, R49, R62.reuse ;  /* 0x0000003e31407220 */ /* 0x080fe20000410000 */
[----:B------:R-:W-:Y:S02]  /*7480*/  HADD2.F32 R60, -RZ, R60.H0_H0 ;  /* 0x2000003cff3c7230 */ /* 0x000fe40000004100 */
        /* <DEDUP_REMOVED lines=10> */
[----:B------:R-:W-:Y:S02]  /*7530*/  HADD2.F32 R46, -RZ, R51.H0_H0 ;  /* 0x20000033ff2e7230 */ /* 0x000fe40000004100 */
[----:B------:R-:W-:Y:S02]  /*7540*/  HADD2.F32 R49, -RZ, R135.H0_H0 ;  /* 0x20000087ff317230 */ /* 0x000fe40000004100 */
        /* <DEDUP_REMOVED lines=11> */
[----:B------:R-:W-:-:S02]  /*7600*/  HADD2.F32 R130, -RZ, R130.H1_H1 ;  /* 0x30000082ff827230 */ /* 0x000fc40000004100 */
[-C--:B------:R-:W-:Y:S01]  /*7610*/  FFMA.FTZ R71, R47, R50.reuse, -R70 ;  /* 0x000000322f477223 */ /* 0x080fe20000010846 */
[----:B------:R-:W-:Y:S02]  /*7620*/  HADD2.F32 R49, -RZ, R69.H0_H0 ;  /* 0x20000045ff317230 */ /* 0x000fe40000004100 */
[----:B------:R-:W-:Y:S01]  /*7630*/  FFMA.FTZ R73, R51, R50, R62 ;  /* 0x0000003233497223 */ /* 0x000fe2000001003e */
[----:B------:R-:W-:Y:S02]  /*7640*/  HADD2.F32 R45, -RZ, R44.H0_H0 ;  /* 0x2000002cff2d7230 */ /* 0x000fe40000004100 */
[-C--:B------:R-:W-:Y:S01]  /*7650*/  FMUL.FTZ R50, R46, R130.reuse ;  /* 0x000000822e327220 */ /* 0x080fe20000410000 */
[----:B------:R-:W-:Y:S01]  /*7660*/  HADD2.F32 R56, -RZ, R56.H1_H1 ;  /* 0x30000038ff387230 */ /* 0x000fe20000004100 */
[----:B------:R-:W-:Y:S01]  /*7670*/  F2FP.F16.F32.PACK_AB R63, R66, R63 ;  /* 0x0000003f423f723e */ /* 0x000fe200000000ff */
[----:B------:R-:W-:Y:S02]  /*7680*/  HADD2.F32 R44, -RZ, R44.H1_H1 ;  /* 0x3000002cff2c7230 */ /* 0x000fe40000004100 */
[----:B------:R-:W-:Y:S01]  /*7690*/  FMUL.FTZ R51, R45, R130 ;  /* 0x000000822d337220 */ /* 0x000fe20000410000 */
[----:B------:R-:W-:-:S02]  /*76a0*/  HADD2.F32 R134, -RZ, R134.H1_H1 ;  /* 0x30000086ff867230 */ /* 0x000fc40000004100 */
[-C--:B------:R-:W-:Y:S01]  /*76b0*/  FMUL.FTZ R61, R56, R49.reuse ;  /* 0x00000031383d7220 */ /* 0x080fe20000410000 */
[----:B------:R-:W-:Y:S02]  /*76c0*/  HADD2.F32 R47, -RZ, R76.H0_H0 ;  /* 0x2000004cff2f7230 */ /* 0x000fe40000004100 */
[C---:B------:R-:W-:Y:S01]  /*76d0*/  FMUL.FTZ R49, R44.reuse, R49 ;  /* 0x000000312c317220 */ /* 0x040fe20000410000 */
[----:B------:R-:W-:Y:S02]  /*76e0*/  HADD2.F32 R132, -RZ, R132.H1_H1 ;  /* 0x30000084ff847230 */ /* 0x000fe40000004100 */
        /* <DEDUP_REMOVED lines=28> */
[----:B------:R-:W-:-:S07]  /*78b0*/  F2FP.F16.F32.PACK_AB R47, R71, R68 ;  /* 0x00000044472f723e */ /* 0x000fce00000000ff */
.L_x_6916:
[----:B------:R-:W-:Y:S05]  /*78c0*/  BSYNC B1 ;  /* 0x0000000000017941 */ /* 0x000fea0003800000 */
.L_x_6915:
[----:B-1----:R1:W-:Y:S01]  /*78d0*/  STG.E.128 desc[UR54][R54.64], R44 ;  /* 0x0000002c36007986 */ /* 0x0023e2000c101d36 */
[----:B------:R-:W-:-:S13]  /*78e0*/  ISETP.GE.AND P3, PT, R59, R131, PT ;  /* 0x000000833b00720c */ /* 0x000fda0003f66270 */
[----:B------:R-:W-:Y:S05]  /*78f0*/  @P3 BRA `(.L_x_6891) ;  /* 0x00000004009c3947 */ /* 0x000fea0003800000 */
[--C-:B-1----:R-:W-:Y:S02]  /*7900*/  SHF.R.S32.HI R44, RZ, 0x1f, R59.reuse ;  /* 0x0000001fff2c7819 */ /* 0x102fe4000001143b */
[----:B------:R-:W-:-:S04]  /*7910*/  IADD3 R59, P3, P4, R98, R120, R59 ;  /* 0x00000078623b7210 */ /* 0x000fc80007c7e03b */
[----:B------:R-:W-:Y:S02]  /*7920*/  IADD3.X R44, R30, R57, R44, P3, P4 ;  /* 0x000000391e2c7210 */ /* 0x000fe40001fe842c */
[----:B------:R-:W-:-:S04]  /*7930*/  LEA R52, P3, R59, R52, 0x1 ;  /* 0x000000343b347211 */ /* 0x000fc800078608ff */
[----:B------:R-:W-:-:S05]  /*7940*/  LEA.HI.X R53, R59, R53, R44, 0x1, P3 ;  /* 0x000000353b357211 */ /* 0x000fca00018f0c2c */
[----:B--2---:R1:W-:Y:S01]  /*7950*/  STG.E.128 desc[UR54][R52.64], R48 ;  /* 0x0000003034007986 */ /* 0x0043e2000c101d36 */
[----:B------:R-:W-:Y:S05]  /*7960*/  BRA `(.L_x_6891) ;  /* 0x0000000400807947 */ /* 0x000fea0003800000 */
.L_x_6854:
[----:B------:R-:W-:-:S06]  /*7970*/  UISETP.NE.AND UP0, UPT, UR39, 0x3, UPT ;  /* 0x000000032700788c */ /* 0x000fcc000bf05270 */
[----:B------:R-:W-:-:S13]  /*7980*/  PLOP3.LUT P0, PT, PT, PT, UP0, 0x80, 0x0 ;  /* 0x000000000000781c */ /* 0x000fda0003f0f008 */
[----:B------:R-:W-:Y:S05]  /*7990*/  @!P0 BRA `(.L_x_6917) ;  /* 0x0000000000048947 */ /* 0x000fea0003800000 */
[----:B------:R-:W-:Y:S01]  /*79a0*/  BPT.TRAP 0x1 ;  /* 0x000000040000795c */ /* 0x000fe20000300000 */
.L_x_6917:
[----:B------:R-:W-:Y:S01]  /*79b0*/  IMAD R103, R185, 0x8, R2 ;  /* 0x00000008b9677824 */ /* 0x000fe200078e0202 */
[----:B------:R-:W-:Y:S01]  /*79c0*/  SHF.L.U32 R124, R194, 0x1f, RZ ;  /* 0x0000001fc27c7819 */ /* 0x000fe200000006ff */
[----:B------:R-:W-:Y:S01]  /*79d0*/  IMAD R112, R26, -0x80, R24 ;  /* 0xffffff801a707824 */ /* 0x000fe200078e0218 */
[----:B------:R-:W-:Y:S01]  /*79e0*/  BSSY B1, `(.L_x_6918) ;  /* 0x0000006000017945 */ /* 0x000fe20003800000 */
[----:B------:R-:W-:Y:S01]  /*79f0*/  SHF.R.S32.HI R45, RZ, 0x1f, R26 ;  /* 0x0000001fff2d7819 */ /* 0x000fe2000001141a */
[----:B------:R-:W0:Y:S01]  /*7a00*/  SYNCS.PHASECHK.TRANS64.TRYWAIT P3, [R103+URZ+0x28890], R124 ;  /* 0x0288907c670075a7 */ /* 0x000e22000806017f */
[----:B------:R-:W-:Y:S01]  /*7a10*/  IMAD R44, R3, R26, RZ ;  /* 0x0000001a032c7224 */ /* 0x000fe200078e02ff */
[----:B------:R-:W-:Y:S01]  /*7a20*/  VIMNMX R112, R112, 0x80, PT ;  /* 0x0000008070707848 */ /* 0x000fe20003fe0100 */
[----:B0-----:R-:W-:Y:S06]  /*7a30*/  @!P3 BRA `(.L_x_6919) ;  /* 0x000001ac00e8b947 */ /* 0x001fec0003800000 */
.L_x_7242:
[----:B------:R-:W-:Y:S05]  /*7a40*/  BSYNC B1 ;  /* 0x0000000000017941 */ /* 0x000fea0003800000 */
.L_x_6918:
[----:B------:R-:W-:Y:S01]  /*7a50*/  ISETP.GE.AND P3, PT, R18, R112, PT ;  /* 0x000000701200720c */ /* 0x000fe20003f66270 */
[----:B------:R-:W-:Y:S01]  /*7a60*/  IMAD R45, R45, R128, R44 ;  /* 0x000000802d2d7224 */ /* 0x000fe200078e022c */
[----:B------:R-:W-:Y:S01]  /*7a70*/  BSSY B1, `(.L_x_6920) ;  /* 0x0000012000017945 */ /* 0x000fe20003800000 */
[----:B------:R-:W-:-:S04]  /*7a80*/  IMAD.WIDE.U32 R52, R128, R26, RZ ;  /* 0x0000001a80347225 */ /* 0x000fc800078e00ff */
[----:B------:R-:W-:-:S06]  /*7a90*/  IMAD.IADD R61, R45, 0x1, R53 ;  /* 0x000000012d3d7824 */ /* 0x000fcc00078e0235 */
[----:B------:R-:W-:Y:S05]  /*7aa0*/  @P3 BRA `(.L_x_6921) ;  /* 0x0000000000383947 */ /* 0x000fea0003800000 */
[----:B------:R-:W1:Y:S01]  /*7ab0*/  @!P2 LDC.64 R54, c[0x0][0x2d8] ;  /* 0x0000b600ff36ab82 */ /* 0x000e620000000a00 */
[----:B------:R-:W2:Y:S01]  /*7ac0*/  @!P2 LDS.128 R44, [R108+0x18400] ;  /* 0x018400006c2ca984 */ /* 0x000ea20000000c00 */
[----:B------:R-:W-:-:S03]  /*7ad0*/  @!P2 IADD3 R58, P3, R31, R52, RZ ;  /* 0x000000341f3aa210 */ /* 0x000fc60007f7e0ff */
[----:B------:R-:W3:Y:S02]  /*7ae0*/  @!P1 LDS.128 R48, [R108+0x1c400] ;  /* 0x01c400006c309984 */ /* 0x000ee40000000c00 */
[----:B------:R-:W-:Y:S01]  /*7af0*/  @!P2 IMAD.X R59, R61, 0x1, R34, P3 ;  /* 0x000000013d3ba824 */ /* 0x000fe200018e0622 */
[----:B------:R-:W4:Y:S01]  /*7b00*/  @!P1 LDC.64 R56, c[0x0][0x2d8] ;  /* 0x0000b600ff389b82 */ /* 0x000f220000000a00 */
[----:B-1----:R-:W-:-:S04]  /*7b10*/  @!P2 LEA R54, P3, R58, R54, 0x1 ;  /* 0x000000363a36a211 */ /* 0x002fc800078608ff */
[----:B------:R-:W-:Y:S02]  /*7b20*/  @!P2 LEA.HI.X R55, R58, R55, R59, 0x1, P3 ;  /* 0x000000373a37a211 */ /* 0x000fe400018f0c3b */
[----:B------:R-:W-:-:S05]  /*7b30*/  @!P1 IADD3 R58, P3, R35, R52, RZ ;  /* 0x00000034233a9210 */ /* 0x000fca0007f7e0ff */
[----:B------:R-:W-:Y:S01]  /*7b40*/  @!P1 IMAD.X R59, R61, 0x1, R101, P3 ;  /* 0x000000013d3b9824 */ /* 0x000fe200018e0665 */
[----:B----4-:R-:W-:-:S04]  /*7b50*/  @!P1 LEA R56, P3, R58, R56, 0x1 ;  /* 0x000000383a389211 */ /* 0x010fc800078608ff */
[----:B------:R-:W-:Y:S01]  /*7b60*/  @!P1 LEA.HI.X R57, R58, R57, R59, 0x1, P3 ;  /* 0x000000393a399211 */ /* 0x000fe200018f0c3b */
[----:B--2---:R1:W-:Y:S04]  /*7b70*/  @!P2 STG.E.128 desc[UR54][R54.64], R44 ;  /* 0x0000002c3600a986 */ /* 0x0043e8000c101d36 */
[----:B---3--:R1:W-:Y:S04]  /*7b80*/  @!P1 STG.E.128 desc[UR54][R56.64], R48 ;  /* 0x0000003038009986 */ /* 0x0083e8000c101d36 */
.L_x_6921:
[----:B------:R-:W-:Y:S05]  /*7b90*/  BSYNC B1 ;  /* 0x0000000000017941 */ /* 0x000fea0003800000 */
.L_x_6920:
[----:B------:R-:W-:Y:S01]  /*7ba0*/  ISETP.GE.AND P3, PT, R189, R112, PT ;  /* 0x00000070bd00720c */ /* 0x000fe20003f66270 */
[----:B------:R-:W-:-:S12]  /*7bb0*/  BSSY B1, `(.L_x_6922) ;  /* 0x0000012000017945 */ /* 0x000fd80003800000 */
[----:B------:R-:W-:Y:S05]  /*7bc0*/  @P3 BRA `(.L_x_6923) ;  /* 0x0000000000403947 */ /* 0x000fea0003800000 */
[----:B-1----:R-:W1:Y:S01]  /*7bd0*/  @!P2 LDC.64 R54, c[0x0][0x2d8] ;  /* 0x0000b600ff36ab82 */ /* 0x002e620000000a00 */
[----:B------:R-:W2:Y:S01]  /*7be0*/  @!P2 LDS.128 R44, [R108+0x19400] ;  /* 0x019400006c2ca984 */ /* 0x000ea20000000c00 */
[----:B------:R-:W-:-:S03]  /*7bf0*/  IADD3 R60, P3, R90, R52, RZ ;  /* 0x000000345a3c7210 */ /* 0x000fc60007f7e0ff */
[----:B------:R-:W3:Y:S02]  /*7c00*/  @!P1 LDS.128 R48, [R108+0x1d400] ;  /* 0x01d400006c309984 */ /* 0x000ee40000000c00 */
[----:B------:R-:W-:Y:S01]  /*7c10*/  IMAD.X R62, R61, 0x1, R91, P3 ;  /* 0x000000013d3e7824 */ /* 0x000fe200018e065b */
[----:B------:R-:W4:Y:S01]  /*7c20*/  @!P1 LDC.64 R56, c[0x0][0x2d8] ;  /* 0x0000b600ff389b82 */ /* 0x000f220000000a00 */
[----:B------:R-:W-:-:S04]  /*7c30*/  @!P2 IADD3 R58, P3, R60, R31, RZ ;  /* 0x0000001f3c3aa210 */ /* 0x000fc80007f7e0ff */
[----:B------:R-:W-:Y:S02]  /*7c40*/  @!P2 IADD3.X R59, R62, R34, RZ, P3, !PT ;  /* 0x000000223e3ba210 */ /* 0x000fe40001ffe4ff */
        /* <DEDUP_REMOVED lines=8> */
.L_x_6923:
[----:B------:R-:W-:Y:S05]  /*7cd0*/  BSYNC B1 ;  /* 0x0000000000017941 */ /* 0x000fea0003800000 */
.L_x_6922:
[----:B------:R-:W-:Y:S01]  /*7ce0*/  ISETP.GE.AND P3, PT, R188, R112, PT ;  /* 0x00000070bc00720c */ /* 0x000fe20003f66270 */
[----:B------:R-:W-:-:S12]  /*7cf0*/  BSSY B1, `(.L_x_6924) ;  /* 0x0000012000017945 */ /* 0x000fd80003800000 */
[----:B------:R-:W-:Y:S05]  /*7d00*/  @P3 BRA `(.L_x_6925) ;  /* 0x0000000000403947 */ /* 0x000fea0003800000 */
[----:B-12---:R-:W1:Y:S01]  /*7d10*/  @!P2 LDC.64 R54, c[0x0][0x2d8] ;  /* 0x0000b600ff36ab82 */ /* 0x006e620000000a00 */
[----:B------:R-:W2:Y:S01]  /*7d20*/  @!P2 LDS.128 R44, [R108+0x1a400] ;  /* 0x01a400006c2ca984 */ /* 0x000ea20000000c00 */
[----:B------:R-:W-:-:S03]  /*7d30*/  LEA R60, P3, R38, R52, 0x6 ;  /* 0x00000034263c7211 */ /* 0x000fc600078630ff */
[----:B------:R-:W3:Y:S02]  /*7d40*/  @!P1 LDS.128 R48, [R108+0x1e400] ;  /* 0x01e400006c309984 */ /* 0x000ee40000000c00 */
[----:B------:R-:W-:Y:S01]  /*7d50*/  IMAD.X R62, R61, 0x1, R105, P3 ;  /* 0x000000013d3e7824 */ /* 0x000fe200018e0669 */
[----:B------:R-:W4:Y:S01]  /*7d60*/  @!P1 LDC.64 R56, c[0x0][0x2d8] ;  /* 0x0000b600ff389b82 */ /* 0x000f220000000a00 */
[----:B------:R-:W-:-:S05]  /*7d70*/  @!P2 IADD3 R58, P3, R60, R31, RZ ;  /* 0x0000001f3c3aa210 */ /* 0x000fca0007f7e0ff */
[----:B------:R-:W-:Y:S01]  /*7d80*/  @!P2 IMAD.X R59, R62, 0x1, R34, P3 ;  /* 0x000000013e3ba824 */ /* 0x000fe200018e0622 */
        /* <DEDUP_REMOVED lines=8> */
.L_x_6925:
[----:B------:R-:W-:Y:S05]  /*7e10*/  BSYNC B1 ;  /* 0x0000000000017941 */ /* 0x000fea0003800000 */
.L_x_6924:
[----:B------:R-:W-:-:S13]  /*7e20*/  ISETP.GE.AND P3, PT, R190, R112, PT ;  /* 0x00000070be00720c */ /* 0x000fda0003f66270 */
[----:B------:R-:W-:Y:S05]  /*7e30*/  @P3 BRA `(.L_x_6891) ;  /* 0x00000000004c3947 */ /* 0x000fea0003800000 */
[----:B------:R-:W3:Y:S01]  /*7e40*/  LDC.64 R58, c[0x0][0x2f0] ;  /* 0x0000bc00ff3a7b82 */ /* 0x000ee20000000a00 */
[----:B-12-4-:R-:W1:Y:S01]  /*7e50*/  @!P2 LDS.128 R44, [R108+0x1b400] ;  /* 0x01b400006c2ca984 */ /* 0x016e620000000c00 */
[----:B------:R-:W-:-:S03]  /*7e60*/  IMAD.MOV.U32 R53, RZ, RZ, R61 ;  /* 0x000000ffff357224 */ /* 0x000fc600078e003d */
[----:B------:R-:W2:Y:S03]  /*7e70*/  @!P1 LDS.128 R48, [R108+0x1f400] ;  /* 0x01f400006c309984 */ /* 0x000ea60000000c00 */
[----:B------:R-:W4:Y:S08]  /*7e80*/  @!P2 LDC.64 R54, c[0x0][0x2d8] ;  /* 0x0000b600ff36ab82 */ /* 0x000f300000000a00 */
[----:B------:R-:W5:Y:S01]  /*7e90*/  @!P1 LDC.64 R56, c[0x0][0x2d8] ;  /* 0x0000b600ff389b82 */ /* 0x000f620000000a00 */
[----:B---3--:R-:W-:-:S04]  /*7ea0*/  IMAD.WIDE.U32 R52, R58, 0x60, R52 ;  /* 0x000000603a347825 */ /* 0x008fc800078e0034 */
[----:B------:R-:W-:-:S04]  /*7eb0*/  IMAD R59, R59, 0x60, RZ ;  /* 0x000000603b3b7824 */ /* 0x000fc800078e02ff */
[----:B------:R-:W-:Y:S01]  /*7ec0*/  IMAD.IADD R59, R53, 0x1, R59 ;  /* 0x00000001353b7824 */ /* 0x000fe200078e023b */
[----:B------:R-:W-:-:S05]  /*7ed0*/  @!P2 IADD3 R53, P3, R31, R52, RZ ;  /* 0x000000341f35a210 */ /* 0x000fca0007f7e0ff */
[----:B------:R-:W-:Y:S01]  /*7ee0*/  @!P2 IMAD.X R58, R59, 0x1, R34, P3 ;  /* 0x000000013b3aa824 */ /* 0x000fe200018e0622 */
[----:B----4-:R-:W-:-:S04]  /*7ef0*/  @!P2 LEA R54, P3, R53, R54, 0x1 ;  /* 0x000000363536a211 */ /* 0x010fc800078608ff */
[----:B------:R-:W-:Y:S02]  /*7f00*/  @!P2 LEA.HI.X R55, R53, R55, R58, 0x1, P3 ;  /* 0x000000373537a211 */ /* 0x000fe400018f0c3a */
[----:B------:R-:W-:-:S03]  /*7f10*/  @!P1 IADD3 R52, P3, R35, R52, RZ ;  /* 0x0000003423349210 */ /* 0x000fc60007f7e0ff */
[----:B-1----:R1:W-:Y:S02]  /*7f20*/  @!P2 STG.E.128 desc[UR54][R54.64], R44 ;  /* 0x0000002c3600a986 */ /* 0x0023e4000c101d36 */
[----:B------:R-:W-:Y:S01]  /*7f30*/  @!P1 IMAD.X R53, R59, 0x1, R101, P3 ;  /* 0x000000013b359824 */ /* 0x000fe200018e0665 */
[----:B-----5:R-:W-:-:S04]  /*7f40*/  @!P1 LEA R56, P3, R52, R56, 0x1 ;  /* 0x0000003834389211 */ /* 0x020fc800078608ff */
[----:B------:R-:W-:-:S05]  /*7f50*/  @!P1 LEA.HI.X R57, R52, R57, R53, 0x1, P3 ;  /* 0x0000003934399211 */ /* 0x000fca00018f0c35 */
[----:B--2---:R1:W-:Y:S04]  /*7f60*/  @!P1 STG.E.128 desc[UR54][R56.64], R48 ;  /* 0x0000003038009986 */ /* 0x0043e8000c101d36 */
.L_x_6891:
[----:B------:R-:W-:Y:S05]  /*7f70*/  BSYNC B0 ;  /* 0x0000000000007941 */ /* 0x000fea0003800000 */
.L_x_6853:
        /* <DEDUP_REMOVED lines=17> */
.L_x_6927:
[----:B------:R-:W-:Y:S05]  /*8090*/  BSYNC B0 ;  /* 0x0000000000007941 */ /* 0x000fea0003800000 */
.L_x_6926:
[----:B------:R-:W2:Y:S01]  /*80a0*/  SYNCS.PHASECHK.TRANS64.TRYWAIT P0, [R103+URZ+0x288b0], R124 ;  /* 0x0288b07c670075a7 */ /* 0x000ea2000800017f */
[----:B------:R-:W-:Y:S01]  /*80b0*/  ULDC UR37, c[0x0][0x2e4] ;  /* 0x0000b90000257ab9 */ /* 0x000fe20000000800 */
[----:B------:R-:W-:Y:S01]  /*80c0*/  ULDC.64 UR40, c[0x0][0x318] ;  /* 0x0000c60000287ab9 */ /* 0x000fe20000000a00 */
[----:B------:R-:W-:Y:S01]  /*80d0*/  ULDC.64 UR42, c[0x0][0x308] ;  /* 0x0000c200002a7ab9 */ /* 0x000fe20000000a00 */
[----:B------:R-:W-:Y:S04]  /*80e0*/  BSSY B0, `(.L_x_6928) ;  /* 0x0000002000007945 */ /* 0x000fe80003800000 */
[----:B--2---:R-:W-:Y:S05]  /*80f0*/  @!P0 BRA `(.L_x_6929) ;  /* 0x000001a8004c8947 */ /* 0x004fea0003800000 */
.L_x_7243:
[----:B------:R-:W-:Y:S05]  /*8100*/  BSYNC B0 ;  /* 0x0000000000007941 */ /* 0x000fea0003800000 */
.L_x_6928:
[----:B------:R-:W-:Y:S01]  /*8110*/  ISETP.GE.AND P0, PT, R18, R112, PT ;  /* 0x000000701200720c */ /* 0x000fe20003f06270 */
[----:B------:R-:W-:Y:S01]  /*8120*/  BSSY B0, `(.L_x_6930) ;  /* 0x0000011000007945 */ /* 0x000fe20003800000 */
[----:B------:R-:W-:-:S11]  /*8130*/  IMAD.WIDE R48, R26, 0x80, R42 ;  /* 0x000000801a307825 */ /* 0x000fd600078e022a */
[----:B------:R-:W-:Y:S05]  /*8140*/  @P0 BRA `(.L_x_6931) ;  /* 0x0000000000380947 */ /* 0x000fea0003800000 */
[----:B------:R-:W-:Y:S02]  /*8150*/  IMAD R47, R49, UR40, RZ ;  /* 0x00000028312f7c24 */ /* 0x000fe4000f8e02ff */
[----:B-1----:R-:W-:Y:S02]  /*8160*/  IMAD.MOV.U32 R44, RZ, RZ, R96 ;  /* 0x000000ffff2c7224 */ /* 0x002fe400078e0060 */
[----:B------:R-:W-:Y:S02]  /*8170*/  IMAD.MOV.U32 R45, RZ, RZ, R102 ;  /* 0x000000ffff2d7224 */ /* 0x000fe400078e0066 */
[C---:B------:R-:W-:Y:S02]  /*8180*/  IMAD R47, R48.reuse, UR41, R47 ;  /* 0x00000029302f7c24 */ /* 0x040fe4000f8e022f */
[----:B------:R-:W-:-:S04]  /*8190*/  IMAD.WIDE.U32 R44, R48, UR40, R44 ;  /* 0x00000028302c7c25 */ /* 0x000fc8000f8e002c */
[----:B------:R-:W-:Y:S01]  /*81a0*/  IMAD.IADD R45, R45, 0x1, R47 ;  /* 0x000000012d2d7824 */ /* 0x000fe200078e022f */
[----:B------:R-:W-:-:S04]  /*81b0*/  LEA R50, P0, R44, UR42, 0x1 ;  /* 0x0000002a2c327c11 */ /* 0x000fc8000f8008ff */
[----:B------:R-:W-:Y:S02]  /*81c0*/  LEA.HI.X R51, R44, UR43, R45, 0x1, P0 ;  /* 0x0000002b2c337c11 */ /* 0x000fe400080f0c2d */
[----:B------:R-:W-:-:S13]  /*81d0*/  ISETP.GE.AND P0, PT, R16, UR37, PT ;  /* 0x0000002510007c0c */ /* 0x000fda000bf06270 */
[----:B------:R-:W1:Y:S04]  /*81e0*/  @!P0 LDS.128 R44, [R108+0x400] ;  /* 0x000400006c2c8984 */ /* 0x000e680000000c00 */
[----:B-1----:R-:W-:Y:S01]  /*81f0*/  @!P0 STG.E.128 desc[UR54][R50.64], R44 ;  /* 0x0000002c32008986 */ /* 0x002fe2000c101d36 */
[----:B------:R-:W-:-:S13]  /*8200*/  ISETP.GE.AND P0, PT, R195, UR37, PT ;  /* 0x00000025c3007c0c */ /* 0x000fda000bf06270 */
[----:B------:R-:W1:Y:S04]  /*8210*/  @!P0 LDS.128 R44, [R108+0x4400] ;  /* 0x004400006c2c8984 */ /* 0x000e680000000c00 */
[----:B-1----:R3:W-:Y:S02]  /*8220*/  @!P0 STG.E.128 desc[UR54][R50.64+0x80], R44 ;  /* 0x0000802c32008986 */ /* 0x0027e4000c101d36 */
.L_x_6931:
[----:B------:R-:W-:Y:S05]  /*8230*/  BSYNC B0 ;  /* 0x0000000000007941 */ /* 0x000fea0003800000 */
.L_x_6930:
[----:B------:R-:W-:Y:S01]  /*8240*/  ISETP.GE.AND P0, PT, R189, R112, PT ;  /* 0x00000070bd00720c */ /* 0x000fe20003f06270 */
[----:B------:R-:W-:-:S12]  /*8250*/  BSSY B0, `(.L_x_6932) ;  /* 0x0000012000007945 */ /* 0x000fd80003800000 */
[----:B------:R-:W-:Y:S05]  /*8260*/  @P0 BRA `(.L_x_6933) ;  /* 0x0000000000400947 */ /* 0x000fea0003800000 */
[----:B---3--:R-:W-:Y:S01]  /*8270*/  IADD3 R47, P0, R48, 0x20, RZ ;  /* 0x00000020302f7810 */ /* 0x008fe20007f1e0ff */
[----:B------:R-:W-:-:S04]  /*8280*/  IMAD.MOV.U32 R45, RZ, RZ, R102 ;  /* 0x000000ffff2d7224 */ /* 0x000fc800078e0066 */
[----:B-1----:R-:W-:-:S04]  /*8290*/  IMAD.X R44, RZ, RZ, R49, P0 ;  /* 0x000000ffff2c7224 */ /* 0x002fc800000e0631 */
[----:B------:R-:W-:Y:S02]  /*82a0*/  IMAD R46, R44, UR40, RZ ;  /* 0x000000282c2e7c24 */ /* 0x000fe4000f8e02ff */
[----:B------:R-:W-:-:S04]  /*82b0*/  IMAD.MOV.U32 R44, RZ, RZ, R96 ;  /* 0x000000ffff2c7224 */ /* 0x000fc800078e0060 */
[----:B------:R-:W-:-:S04]  /*82c0*/  IMAD.WIDE.U32 R44, R47, UR40, R44 ;  /* 0x000000282f2c7c25 */ /* 0x000fc8000f8e002c */
[----:B------:R-:W-:Y:S01]  /*82d0*/  IMAD R47, R47, UR41, R46 ;  /* 0x000000292f2f7c24 */ /* 0x000fe2000f8e022e */
[----:B------:R-:W-:-:S03]  /*82e0*/  LEA R50, P0, R44, UR42, 0x1 ;  /* 0x0000002a2c327c11 */ /* 0x000fc6000f8008ff */
[----:B------:R-:W-:-:S05]  /*82f0*/  IMAD.IADD R45, R45, 0x1, R47 ;  /* 0x000000012d2d7824 */ /* 0x000fca00078e022f */
[----:B------:R-:W-:Y:S02]  /*8300*/  LEA.HI.X R51, R44, UR43, R45, 0x1, P0 ;  /* 0x0000002b2c337c11 */ /* 0x000fe400080f0c2d */
[----:B------:R-:W-:-:S13]  /*8310*/  ISETP.GE.AND P0, PT, R16, UR37, PT ;  /* 0x0000002510007c0c */ /* 0x000fda000bf06270 */
[----:B------:R-:W1:Y:S04]  /*8320*/  @!P0 LDS.128 R44, [R108+0x1400] ;  /* 0x001400006c2c8984 */ /* 0x000e680000000c00 */
[----:B-1----:R-:W-:Y:S01]  /*8330*/  @!P0 STG.E.128 desc[UR54][R50.64], R44 ;  /* 0x0000002c32008986 */ /* 0x002fe2000c101d36 */
[----:B------:R-:W-:-:S13]  /*8340*/  ISETP.GE.AND P0, PT, R195, UR37, PT ;  /* 0x00000025c3007c0c */ /* 0x000fda000bf06270 */
[----:B------:R-:W1:Y:S04]  /*8350*/  @!P0 LDS.128 R44, [R108+0x5400] ;  /* 0x005400006c2c8984 */ /* 0x000e680000000c00 */
[----:B-1----:R4:W-:Y:S02]  /*8360*/  @!P0 STG.E.128 desc[UR54][R50.64+0x80], R44 ;  /* 0x0000802c32008986 */ /* 0x0029e4000c101d36 */
.L_x_6933:
[----:B------:R-:W-:Y:S05]  /*8370*/  BSYNC B0 ;  /* 0x0000000000007941 */ /* 0x000fea0003800000 */
.L_x_6932:
[----:B------:R-:W-:Y:S01]  /*8380*/  ISETP.GE.AND P0, PT, R188, R112, PT ;  /* 0x00000070bc00720c */ /* 0x000fe20003f06270 */
[----:B------:R-:W-:-:S12]  /*8390*/  BSSY B0, `(.L_x_6934) ;  /* 0x0000012000007945 */ /* 0x000fd80003800000 */
[----:B------:R-:W-:Y:S05]  /*83a0*/  @P0 BRA `(.L_x_6935) ;  /* 0x0000000000400947 */ /* 0x000fea0003800000 */
[----:B---34-:R-:W-:Y:S01]  /*83b0*/  IADD3 R47, P0, R48, 0x40, RZ ;  /* 0x00000040302f7810 */ /* 0x018fe20007f1e0ff */
        /* <DEDUP_REMOVED lines=15> */
.L_x_6935:
[----:B------:R-:W-:Y:S05]  /*84b0*/  BSYNC B0 ;  /* 0x0000000000007941 */ /* 0x000fea0003800000 */
.L_x_6934:
[----:B------:R-:W-:Y:S01]  /*84c0*/  ISETP.GE.AND P0, PT, R190, R112, PT ;  /* 0x00000070be00720c */ /* 0x000fe20003f06270 */
[----:B------:R-:W-:-:S12]  /*84d0*/  BSSY B0, `(.L_x_6936) ;  /* 0x0000012000007945 */ /* 0x000fd80003800000 */
[----:B------:R-:W-:Y:S05]  /*84e0*/  @P0 BRA `(.L_x_6937) ;  /* 0x0000000000400947 */ /* 0x000fea0003800000 */
[----:B-1-34-:R-:W-:Y:S01]  /*84f0*/  IADD3 R47, P0, R48, 0x60, RZ ;  /* 0x00000060302f7810 */ /* 0x01afe20007f1e0ff */
[----:B------:R-:W-:Y:S02]  /*8500*/  IMAD.MOV.U32 R44, RZ, RZ, R96 ;  /* 0x000000ffff2c7224 */ /* 0x000fe400078e0060 */
[----:B------:R-:W-:Y:S02]  /*8510*/  IMAD.MOV.U32 R45, RZ, RZ, R102 ;  /* 0x000000ffff2d7224 */ /* 0x000fe400078e0066 */
        /* <DEDUP_REMOVED lines=13> */
.L_x_6937:
[----:B------:R-:W-:Y:S05]  /*85f0*/  BSYNC B0 ;  /* 0x0000000000007941 */ /* 0x000fea0003800000 */
.L_x_6936:
[----:B------:R-:W-:Y:S01]  /*8600*/  @!PT LDS RZ, [RZ] ;  /* 0x00000000fffff984 */ /* 0x000fe20000000800 */
[----:B------:R-:W-:Y:S01]  /*8610*/  @!PT LDS RZ, [RZ] ;  /* 0x00000000fffff984 */ /* 0x000fe20000000800 */
[----:B------:R-:W-:Y:S01]  /*8620*/  @!PT LDS RZ, [RZ] ;  /* 0x00000000fffff984 */ /* 0x000fe20000000800 */
[----:B------:R-:W-:Y:S01]  /*8630*/  @!PT LDS RZ, [RZ] ;  /* 0x00000000fffff984 */ /* 0x000fe20000000800 */
[----:B------:R5:W-:Y:S06]  /*8640*/  MEMBAR.ALL.CTA ;  /* 0x0000000000007992 */ /* 0x000bec0000008000 */
[----:B-----5:R-:W5:Y:S02]  /*8650*/  FENCE.VIEW.ASYNC.S ;  /* 0x00000000000073c6 */ /* 0x020f640000000000 */
[----:B-----5:R1:W-:Y:S01]  /*8660*/  BAR.SYNC.DEFER_BLOCKING R125, 0x80 ;  /* 0x0002007d0000751d */ /* 0x0203e20000010000 */
[----:B------:R-:W-:Y:S01]  /*8670*/  ISETP.NE.AND P4, PT, R104, RZ, PT ;  /* 0x000000ff6800720c */ /* 0x000fe20003f85270 */
[----:B------:R-:W-:-:S02]  /*8680*/  VIADD R185, R185, 0x1 ;  /* 0x00000001b9b97836 */ /* 0x000fc40000000000 */
[----:B0-2---:R-:W-:-:S03]  /*8690*/  @!P3 VIADD R103, R103, 0x288c0 ;  /* 0x000288c06767b836 */ /* 0x005fc60000000000 */
[C---:B------:R-:W-:Y:S02]  /*86a0*/  ISETP.NE.AND P0, PT, R185.reuse, 0x2, PT ;  /* 0x00000002b900780c */ /* 0x040fe40003f05270 */
[----:B------:R-:W-:Y:S02]  /*86b0*/  @!P3 PRMT R103, RZ, 0x654, R103 ;  /* 0x00000654ff67b816 */ /* 0x000fe40000000067 */
[----:B-1-34-:R-:W-:Y:S02]  /*86c0*/  SEL R45, RZ, 0x1, P0 ;  /* 0x00000001ff2d7807 */ /* 0x01afe40000000000 */
[----:B------:R-:W-:Y:S02]  /*86d0*/  SEL R185, R185, RZ, P0 ;  /* 0x000000ffb9b97207 */ /* 0x000fe40000000000 */
[----:B------:R-:W-:Y:S01]  /*86e0*/  LOP3.LUT R194, R194, R45, RZ, 0x3c, !PT ;  /* 0x0000002dc2c27212 */ /* 0x000fe200078e3cff */
[----:B------:R0:W-:Y:S01]  /*86f0*/  @!P3 SYNCS.ARRIVE.TRANS64.RED.A1T0 RZ, [R103+URZ], RZ ;  /* 0x000000ff67ffb9a7 */ /* 0x0001e2000810043f */
[----:B------:R-:W-:Y:S05]  /*8700*/  @P4 BRA `(.L_x_6938) ;  /* 0xffffff9c00d04947 */ /* 0x000fea000383ffff */
[----:B------:R-:W1:Y:S01]  /*8710*/  S2R R44, SR_TID.X ;  /* 0x00000000002c7919 */ /* 0x000e620000002100 */
[----:B------:R-:W-:Y:S02]  /*8720*/  PLOP3.LUT P0, PT, PT, PT, PT, 0x8, 0x0 ;  /* 0x000000000000781c */ /* 0x000fe40003f0e170 */
[----:B-1----:R-:W-:-:S04]  /*8730*/  SHF.R.U32.HI R44, RZ, 0x7, R44 ;  /* 0x00000007ff2c7819 */ /* 0x002fc8000001162c */
[----:B------:R-:W-:-:S13]  /*8740*/  ISETP.NE.AND P4, PT, R44, 0x1, PT ;  /* 0x000000012c00780c */ /* 0x000fda0003f85270 */
[----:B------:R-:W-:Y:S06]  /*8750*/  @!P4 BAR.ARV 0x9, 0x100 ;  /* 0x024400000000cb1d */ /* 0x000fec0000002000 */
.L_x_6848:
[----:B------:R-:W1:Y:S02]  /*8760*/  LDC.64 R4, c[0x0][0x9e0] ;  /* 0x00027800ff047b82 */ /* 0x000e640000000a00 */
[----:B-1----:R-:W-:Y:S01]  /*8770*/  ISETP.GE.AND P1, PT, R5, 0x1, PT ;  /* 0x000000010500780c */ /* 0x002fe20003f26270 */
[----:B------:R-:W-:-:S12]  /*8780*/  @P0 BRA `(.L_x_6939) ;  /* 0x00000000000c0947 */ /* 0x000fd80003800000 */
[----:B------:R-:W1:Y:S01]  /*8790*/  FENCE.VIEW.ASYNC.G ;  /* 0x00000000000073c6 */ /* 0x000e620000000100 */
[----:B------:R-:W-:Y:S05]  /*87a0*/  WARPSYNC.ALL ;  /* 0x0000000000007948 */ /* 0x000fea0003800000 */
[----:B-1----:R-:W-:Y:S06]  /*87b0*/  BAR.ARV 0xc, 0x120 ;  /* 0x0304800000007b1d */ /* 0x002fec0000002000 */
.L_x_6939:
        /* <DEDUP_REMOVED lines=13> */
.L_x_6942:
[----:B------:R-:W-:-:S13]  /*8890*/  ISETP.NE.AND P0, PT, R5, 0x1, PT ;  /* 0x000000010500780c */ /* 0x000fda0003f05270 */
[----:B------:R-:W1:Y:S02]  /*88a0*/  @P0 LDC.64 R6, c[0x0][0x9e8] ;  /* 0x00027a00ff060b82 */ /* 0x000e640000000a00 */
[----:B-1----:R-:W-:-:S05]  /*88b0*/  @P0 IMAD.HI.U32 R4, R3, R6, RZ ;  /* 0x0000000603040227 */ /* 0x002fca00078e00ff */
[----:B------:R-:W-:-:S07]  /*88c0*/  @P0 SHF.R.U32.HI R3, RZ, R7, R4 ;  /* 0x00000007ff030219 */ /* 0x000fce0000011604 */
.L_x_6943:
[----:B------:R-:W-:Y:S05]  /*88d0*/  BSYNC B0 ;  /* 0x0000000000007941 */ /* 0x000fea0003800000 */
.L_x_6941:
[----:B------:R-:W-:-:S05]  /*88e0*/  IMAD R3, R3, R5, R5 ;  /* 0x0000000503037224 */ /* 0x000fca00078e0205 */
[----:B------:R-:W-:-:S07]  /*88f0*/  VIMNMX R0, R0, R3, PT ;  /* 0x0000000300007248 */ /* 0x000fce0003fe0100 */
.L_x_6940:
        /* <DEDUP_REMOVED lines=18> */
.L_x_6946:
[----:B------:R-:W-:-:S13]  /*8a20*/  ISETP.NE.AND P0, PT, R5, 0x1, PT ;  /* 0x000000010500780c */ /* 0x000fda0003f05270 */
[----:B------:R-:W1:Y:S02]  /*8a30*/  @P0 LDC.64 R6, c[0x0][0x9e8] ;  /* 0x00027a00ff060b82 */ /* 0x000e640000000a00 */
[----:B-1----:R-:W-:-:S05]  /*8a40*/  @P0 IMAD.HI.U32 R6, R118, R6, RZ ;  /* 0x0000000676060227 */ /* 0x002fca00078e00ff */
[----:B------:R-:W-:-:S07]  /*8a50*/  @P0 SHF.R.U32.HI R118, RZ, R7, R6 ;  /* 0x00000007ff760219 */ /* 0x000fce0000011606 */
.L_x_6947:
[----:B------:R-:W-:Y:S05]  /*8a60*/  BSYNC B0 ;  /* 0x0000000000007941 */ /* 0x000fea0003800000 */
.L_x_6945:
[----:B------:R-:W-:-:S05]  /*8a70*/  IMAD R3, R118, R5, RZ ;  /* 0x0000000576037224 */ /* 0x000fca00078e02ff */
[----:B------:R-:W-:-:S07]  /*8a80*/  VIMNMX R4, R4, R3, !PT ;  /* 0x0000000304047248 */ /* 0x000fce0007fe0100 */
.L_x_6944:
        /* <DEDUP_REMOVED lines=10> */
[----:B------:R-:W-:Y:S01]  /*8b30*/  CS2R R34, SRZ ;  /* 0x0000000000227805 */ /* 0x000fe2000001ff00 */
[----:B------:R-:W-:Y:S01]  /*8b40*/  IMAD.MOV.U32 R142, RZ, RZ, RZ ;  /* 0x000000ffff8e7224 */ /* 0x000fe200078e00ff */
[----:B------:R-:W-:Y:S01]  /*8b50*/  VIMNMX R198, RZ, R5, !PT ;  /* 0x00000005ffc67248 */ /* 0x000fe20007fe0100 */
[----:B------:R-:W-:Y:S01]  /*8b60*/  IMAD.MOV.U32 R141, RZ, RZ, RZ ;  /* 0x000000ffff8d7224 */ /* 0x000fe200078e00ff */
[----:B------:R-:W-:Y:S01]  /*8b70*/  CS2R R32, SRZ ;  /* 0x0000000000207805 */ /* 0x000fe2000001ff00 */
[----:B------:R-:W-:Y:S01]  /*8b80*/  IMAD.MOV.U32 R138, RZ, RZ, RZ ;  /* 0x000000ffff8a7224 */ /* 0x000fe200078e00ff */
[----:B------:R-:W-:Y:S01]  /*8b90*/  ISETP.GT.AND P1, PT, R129, R198, PT ;  /* 0x000000c68100720c */ /* 0x000fe20003f24270 */
[----:B------:R-:W-:Y:S01]  /*8ba0*/  IMAD.MOV.U32 R137, RZ, RZ, RZ ;  /* 0x000000ffff897224 */ /* 0x000fe200078e00ff */
[----:B------:R-:W-:Y:S01]  /*8bb0*/  CS2R R134, SRZ ;  /* 0x0000000000867805 */ /* 0x000fe2000001ff00 */
[----:B------:R-:W-:Y:S01]  /*8bc0*/  IMAD.MOV.U32 R133, RZ, RZ, RZ ;  /* 0x000000ffff857224 */ /* 0x000fe200078e00ff */
[----:B------:R-:W-:-:S02]  /*8bd0*/  CS2R R30, SRZ ;  /* 0x00000000001e7805 */ /* 0x000fc4000001ff00 */
[----:B------:R-:W-:Y:S01]  /*8be0*/  CS2R R130, SRZ ;  /* 0x0000000000827805 */ /* 0x000fe2000001ff00 */
[----:B------:R-:W-:Y:S01]  /*8bf0*/  IMAD.MOV.U32 R128, RZ, RZ, RZ ;  /* 0x000000ffff807224 */ /* 0x000fe200078e00ff */
        /* <DEDUP_REMOVED lines=12> */
[----:B0-----:R-:W-:-:S02]  /*8cc0*/  CS2R R102, SRZ ;  /* 0x0000000000667805 */ /* 0x001fc4000001ff00 */
        /* <DEDUP_REMOVED lines=8> */
[----:B------:R-:W-:Y:S06]  /*8d50*/  @!P1 BRA `(.L_x_6948) ;  /* 0x00000118008c9947 */ /* 0x000fec0003800000 */
[----:B------:R-:W-:-:S03]  /*8d60*/  UMOV UR4, 0xffffffff ;  /* 0xffffffff00047882 */ /* 0x000fc60000000000 */
[----:B------:R-:W-:Y:S05]  /*8d70*/  BRA.DIV UR4, `(.L_x_6949) ;  /* 0x0000019e04407947 */ /* 0x000fea000b800000 */
[----:B------:R0:W1:Y:S02]  /*8d80*/  SHFL.IDX PT, R196, R228, RZ, 0x1f ;  /* 0x00001fffe4c47589 */ /* 0x00006400000e0000 */
.L_x_7246:
[----:B-1----:R-:W-:-:S04]  /*8d90*/  LEA.HI R0, R196, R196, RZ, 0x1 ;  /* 0x000000c4c4007211 */ /* 0x002fc800078f08ff */
[----:B------:R-:W-:Y:S01]  /*8da0*/  LOP3.LUT R3, R0, 0x1e, RZ, 0xc0, !PT ;  /* 0x0000001e00037812 */ /* 0x000fe200078ec0ff */
[----:B------:R-:W-:-:S04]  /*8db0*/  IMAD.U32 R0, RZ, RZ, UR38 ;  /* 0x00000026ff007e24 */ /* 0x000fc8000f8e00ff */
[----:B------:R-:W-:Y:S01]  /*8dc0*/  IMAD.IADD R3, R196, 0x1, -R3 ;  /* 0x00000001c4037824 */ /* 0x000fe200078e0a03 */
[----:B------:R-:W-:-:S04]  /*8dd0*/  LOP3.LUT P0, RZ, R0, 0x3ff, RZ, 0xc0, !PT ;  /* 0x000003ff00ff7812 */ /* 0x000fc8000780c0ff */
[----:B------:R-:W-:Y:S02]  /*8de0*/  LEA R3, R3, UR38, 0xd ;  /* 0x0000002603037c11 */ /* 0x000fe4000f8e68ff */
[----:B------:R-:W-:Y:S02]  /*8df0*/  P2R R24, PR, RZ, 0x1 ;  /* 0x00000001ff187803 */ /* 0x000fe40000000000 */
[----:B------:R-:W-:-:S04]  /*8e00*/  SHF.R.U32.HI R3, RZ, 0x4, R3 ;  /* 0x00000004ff037819 */ /* 0x000fc80000011603 */
[----:B------:R-:W-:Y:S01]  /*8e10*/  LOP3.LUT R52, R3, 0x3fff, RZ, 0xc0, !PT ;  /* 0x00003fff03347812 */ /* 0x000fe200078ec0ff */
[----:B------:R-:W-:Y:S06]  /*8e20*/  @!P0 BRA `(.L_x_6950) ;  /* 0x0000000000408947 */ /* 0x000fec0003800000 */
        /* <DEDUP_REMOVED lines=15> */
[----:B0-2--5:R-:W-:Y:S05]  /*8f20*/  CALL.ABS.NOINC R14 ;  /* 0x000000000e007343 */ /* 0x025fea0003c00000 */
.L_x_6950:
[----:B------:R-:W-:Y:S02]  /*8f30*/  ULDC UR4, c[0x0][0x3d4] ;  /* 0x0000f50000047ab9 */ /* 0x000fe40000000800 */
[----:B------:R-:W-:-:S13]  /*8f40*/  ISETP.LT.AND P0, PT, RZ, UR4, PT ;  /* 0x00000004ff007c0c */ /* 0x000fda000bf01270 */
[----:B------:R-:W-:Y:S05]  /*8f50*/  @P0 BRA `(.L_x_6951) ;  /* 0x00000000003c0947 */ /* 0x000fea0003800000 */
[----:B------:R-:W-:-:S04]  /*8f60*/  LEA.HI R0, R222, R222, RZ, 0x1 ;  /* 0x000000dede007211 */ /* 0x000fc800078f08ff */
[----:B------:R-:W-:-:S05]  /*8f70*/  LOP3.LUT R3, R0, 0xfffffffe, RZ, 0xc0, !PT ;  /* 0xfffffffe00037812 */ /* 0x000fca00078ec0ff */
[----:B------:R-:W-:-:S05]  /*8f80*/  IMAD.IADD R3, R222, 0x1, -R3 ;  /* 0x00000001de037824 */ /* 0x000fca00078e0a03 */
[----:B------:R-:W-:-:S04]  /*8f90*/  SHF.L.U32 R3, R3, 0x1f, RZ ;  /* 0x0000001f03037819 */ /* 0x000fc800000006ff */
[----:B------:R1:W2:Y:S03]  /*8fa0*/  SYNCS.PHASECHK.TRANS64.TRYWAIT P0, [R2+URZ+0x28800], R3 ;  /* 0x02880003020075a7 */ /* 0x0002a6000800017f */
[----:B--2---:R-:W-:Y:S05]  /*8fb0*/  @!P0 NANOSLEEP.SYNCS 0x989680 ;  /* 0x009896800000895d */ /* 0x004fea0003900000 */
[----:B------:R-:W2:Y:S01]  /*8fc0*/  @!P0 SYNCS.PHASECHK.TRANS64 P0, [R2+URZ+0x28800], R3 ;  /* 0x02880003020085a7 */ /* 0x000ea2000800007f */
[----:B------:R-:W-:Y:S04]  /*8fd0*/  BSSY B0, `(.L_x_6952) ;  /* 0x0000006000007945 */ /* 0x000fe80003800000 */
[----:B--2---:R-:W-:Y:S05]  /*8fe0*/  @P0 BRA `(.L_x_6953) ;  /* 0x0000000000100947 */ /* 0x004fea0003800000 */
.L_x_6954:
[----:B--2---:R2:W3:Y:S02]  /*8ff0*/  SYNCS.PHASECHK.TRANS64.TRYWAIT P0, [R2+URZ+0x28800], R3 ;  /* 0x02880003020075a7 */ /* 0x0044e4000800017f */
[----:B---3--:R-:W-:Y:S05]  /*9000*/  @!P0 NANOSLEEP.SYNCS 0x989680 ;  /* 0x009896800000895d */ /* 0x008fea0003900000 */
[----:B------:R-:W3:Y:S02]  /*9010*/  @!P0 SYNCS.PHASECHK.TRANS64 P0, [R2+URZ+0x28800], R3 ;  /* 0x02880003020085a7 */ /* 0x000ee4000800007f */
[----:B---3--:R-:W-:Y:S05]  /*9020*/  @!P0 BRA `(.L_x_6954) ;  /* 0xfffffffc00f08947 */ /* 0x008fea000383ffff */
.L_x_6953:
[----:B------:R-:W-:Y:S05]  /*9030*/  BSYNC B0 ;  /* 0x0000000000007941 */ /* 0x000fea0003800000 */
.L_x_6952:
[----:B------:R-:W-:Y:S05]  /*9040*/  BRA `(.L_x_6955) ;  /* 0x0000005000347947 */ /* 0x000fea0003800000 */
.L_x_6951:
[----:B------:R-:W1:Y:S01]  /*9050*/  LDC.64 R12, c[0x0][0x3d8] ;  /* 0x0000f600ff0c7b82 */ /* 0x000e620000000a00 */
[----:B-----5:R-:W-:Y:S01]  /*9060*/  SHF.R.S32.HI R3, RZ, 0x1f, R117 ;  /* 0x0000001fff037819 */ /* 0x020fe20000011475 */
[----:B------:R-:W-:Y:S01]  /*9070*/  IMAD.MOV.U32 R6, RZ, RZ, R16 ;  /* 0x000000ffff067224 */ /* 0x000fe200078e0010 */
[----:B------:R-:W-:Y:S01]  /*9080*/  ISETP.NE.AND P4, PT, R24, RZ, PT ;  /* 0x000000ff1800720c */ /* 0x000fe20003f85270 */
[----:B------:R-:W-:Y:S01]  /*9090*/  IMAD.MOV.U32 R7, RZ, RZ, R17 ;  /* 0x000000ffff077224 */ /* 0x000fe200078e0011 */
[--C-:B------:R-:W-:Y:S01]  /*90a0*/  SHF.R.S32.HI R5, RZ, 0x1f, R22.reuse ;  /* 0x0000001fff057819 */ /* 0x100fe20000011416 */
[----:B------:R-:W-:Y:S02]  /*90b0*/  IMAD.MOV.U32 R4, RZ, RZ, R22 ;  /* 0x000000ffff047224 */ /* 0x000fe400078e0016 */
[----:B------:R-:W2:Y:S01]  /*90c0*/  LDC.64 R14, c[0x0][0x3e8] ;  /* 0x0000fa00ff0e7b82 */ /* 0x000ea20000000a00 */
[-C--:B-1----:R-:W-:Y:S01]  /*90d0*/  IMAD R0, R3, R12.reuse, RZ ;  /* 0x0000000c03007224 */ /* 0x082fe200078e02ff */
[----:B------:R-:W-:Y:S01]  /*90e0*/  SHF.L.U64.HI R30, R12, 0x5, R13 ;  /* 0x000000050c1e7819 */ /* 0x000fe2000001020d */
[----:B------:R-:W-:-:S04]  /*90f0*/  IMAD.WIDE.U32 R8, R18, R12, R6 ;  /* 0x0000000c12087225 */ /* 0x000fc800078e0006 */
[----:B------:R-:W-:Y:S02]  /*9100*/  IMAD R21, R19, R12, RZ ;  /* 0x0000000c13157224 */ /* 0x000fe400078e02ff */
[-C--:B--2---:R-:W-:Y:S01]  /*9110*/  IMAD R20, R3, R14.reuse, RZ ;  /* 0x0000000e03147224 */ /* 0x084fe200078e02ff */
[----:B------:R-:W-:Y:S01]  /*9120*/  SHF.L.U64.HI R28, R14, 0x5, R15 ;  /* 0x000000050e1c7819 */ /* 0x000fe2000001020f */
[----:B------:R-:W-:Y:S01]  /*9130*/  IMAD.WIDE.U32 R10, R18, R14, R6 ;  /* 0x0000000e120a7225 */ /* 0x000fe200078e0006 */
[----:B------:R-:W-:-:S03]  /*9140*/  SHF.L.U32 R24, R14, 0x5, RZ ;  /* 0x000000050e187819 */ /* 0x000fc600000006ff */
[----:B------:R-:W-:-:S04]  /*9150*/  IMAD.WIDE.U32 R6, R18, R12, R4 ;  /* 0x0000000c12067225 */ /* 0x000fc800078e0004 */
[----:B------:R-:W-:-:S04]  /*9160*/  IMAD.WIDE.U32 R54, R117, R12, RZ ;  /* 0x0000000c75367225 */ /* 0x000fc800078e00ff */
[----:B------:R-:W-:Y:S01]  /*9170*/  IMAD R3, R19, R14, RZ ;  /* 0x0000000e13037224 */ /* 0x000fe200078e02ff */
[-C--:B------:R-:W-:Y:S01]  /*9180*/  IADD3 R27, P2, R8, R54.reuse, RZ ;  /* 0x00000036081b7210 */ /* 0x080fe20007f5e0ff */
[C---:B------:R-:W-:Y:S01]  /*9190*/  IMAD R59, R117.reuse, R13, R0 ;  /* 0x0000000d753b7224 */ /* 0x040fe200078e0200 */
[----:B------:R-:W-:Y:S01]  /*91a0*/  IADD3 R63, P0, R6, R54, RZ ;  /* 0x00000036063f7210 */ /* 0x000fe20007f1e0ff */
[C---:B------:R-:W-:Y:S02]  /*91b0*/  IMAD R53, R117.reuse, R15, R20 ;  /* 0x0000000f75357224 */ /* 0x040fe400078e0214 */
        /* <DEDUP_REMOVED lines=29> */
[----:B0-2---:R-:W-:Y:S05]  /*9390*/  CALL.ABS.NOINC R14 ;  /* 0x000000000e007343 */ /* 0x005fea0003c00000 */
.L_x_6956:
[----:B------:R-:W1:Y:S01]  /*93a0*/  LDC.64 R12, c[0x0][0x3d8] ;  /* 0x0000f600ff0c7b82 */ /* 0x000e620000000a00 */
[----:B------:R-:W-:Y:S01]  /*93b0*/  SHF.R.S32.HI R3, RZ, 0x1f, R197 ;  /* 0x0000001fff037819 */ /* 0x000fe200000114c5 */
[----:B------:R-:W-:Y:S01]  /*93c0*/  ULDC.U8 UR4, c[0x0][0x3f0] ;  /* 0x0000fc0000047ab9 */ /* 0x000fe20000000000 */
[----:B------:R-:W-:Y:S01]  /*93d0*/  BSSY B0, `(.L_x_6957) ;  /* 0x00004cc000007945 */ /* 0x000fe20003800000 */
[----:B------:R-:W-:-:S04]  /*93e0*/  ISETP.NE.AND P0, PT, RZ, UR4, PT ;  /* 0x00000004ff007c0c */ /* 0x000fc8000bf05270 */
[----:B------:R-:W2:Y:S01]  /*93f0*/  LDC.64 R10, c[0x0][0x3e8] ;  /* 0x0000fa00ff0a7b82 */ /* 0x000ea20000000a00 */
[-C--:B-1----:R-:W-:Y:S02]  /*9400*/  IMAD R0, R3, R12.reuse, RZ ;  /* 0x0000000c03007224 */ /* 0x082fe400078e02ff */
[----:B------:R-:W-:-:S04]  /*9410*/  IMAD.WIDE.U32 R4, R197, R12, RZ ;  /* 0x0000000cc5047225 */ /* 0x000fc800078e00ff */
[-C--:B--2---:R-:W-:Y:S02]  /*9420*/  IMAD R6, R3, R10.reuse, RZ ;  /* 0x0000000a03067224 */ /* 0x084fe400078e02ff */
[C---:B------:R-:W-:Y:S02]  /*9430*/  IMAD R3, R197.reuse, R13, R0 ;  /* 0x0000000dc5037224 */ /* 0x040fe400078e0200 */
[----:B------:R-:W-:-:S04]  /*9440*/  IMAD.WIDE.U32 R8, R197, R10, RZ ;  /* 0x0000000ac5087225 */ /* 0x000fc800078e00ff */
[----:B------:R-:W-:Y:S02]  /*9450*/  IMAD R7, R197, R11, R6 ;  /* 0x0000000bc5077224 */ /* 0x000fe400078e0206 */
[----:B------:R-:W-:Y:S02]  /*9460*/  IMAD.IADD R5, R5, 0x1, R3 ;  /* 0x0000000105057824 */ /* 0x000fe400078e0203 */
[----:B------:R-:W-:Y:S02]  /*9470*/  IMAD R0, R197, -0x80, R193 ;  /* 0xffffff80c5007824 */ /* 0x000fe400078e02c1 */
[----:B------:R-:W-:Y:S01]  /*9480*/  IMAD.IADD R3, R9, 0x1, R7 ;  /* 0x0000000109037824 */ /* 0x000fe200078e0207 */
[C---:B------:R-:W-:Y:S01]  /*9490*/  SHF.L.U64.HI R7, R4.reuse, 0x7, R5 ;  /* 0x0000000704077819 */ /* 0x040fe20000010205 */
[----:B------:R-:W-:Y:S01]  /*94a0*/  IMAD.SHL.U32 R6, R4, 0x80, RZ ;  /* 0x0000008004067824 */ /* 0x000fe200078e00ff */
[----:B------:R-:W-:Y:S01]  /*94b0*/  VIMNMX R73, R0, 0x80, PT ;  /* 0x0000008000497848 */ /* 0x000fe20003fe0100 */
[C---:B------:R-:W-:Y:S01]  /*94c0*/  IMAD.SHL.U32 R4, R8.reuse, 0x80, RZ ;  /* 0x0000008008047824 */ /* 0x040fe200078e00ff */
[----:B------:R-:W-:Y:S01]  /*94d0*/  SHF.L.U64.HI R5, R8, 0x7, R3 ;  /* 0x0000000708057819 */ /* 0x000fe20000010203 */
[----:B------:R-:W-:Y:S06]  /*94e0*/  @!P0 BRA `(.L_x_6958) ;  /* 0x0000002400b08947 */ /* 0x000fec0003800000 */
[----:B------:R-:W1:Y:S01]  /*94f0*/  LDC R0, c[0x0][0x428] ;  /* 0x00010a00ff007b82 */ /* 0x000e620000000800 */
[-C--:B------:R-:W-:Y:S01]  /*9500*/  ISETP.GE.AND P0, PT, R18, R73.reuse, PT ;  /* 0x000000491200720c */ /* 0x080fe20003f06270 */
[----:B------:R-:W-:Y:S01]  /*9510*/  BSSY B1, `(.L_x_6959) ;  /* 0x0000023000017945 */ /* 0x000fe20003800000 */
[----:B------:R-:W-:Y:S02]  /*9520*/  ISETP.GE.AND P1, PT, R189, R73, PT ;  /* 0x00000049bd00720c */ /* 0x000fe40003f26270 */
        /* <DEDUP_REMOVED lines=8> */
[----:B-1----:R-:W-:-:S13]  /*95b0*/  ISETP.NE.AND P4, PT, R0, 0x1, PT ;  /* 0x000000010000780c */ /* 0x002fda0003f85270 */
[----:B------:R-:W1:Y:S08]  /*95c0*/  @P4 LDC R20, c[0x0][0x42c] ;  /* 0x00010b00ff144b82 */ /* 0x000e700000000800 */
[----:B------:R-:W2:Y:S01]  /*95d0*/  @P4 LDC R21, c[0x0][0x430] ;  /* 0x00010c00ff154b82 */ /* 0x000ea20000000800 */
[----:B------:R-:W-:Y:S05]  /*95e0*/  @P0 BRA `(.L_x_6960) ;  /* 0x0000000000540947 */ /* 0x000fea0003800000 */
[----:B------:R-:W-:Y:S01]  /*95f0*/  IADD3 R3, P2, R6, R63, RZ ;  /* 0x0000003f06037210 */ /* 0x000fe20007f5e0ff */
[----:B------:R-:W-:Y:S01]  /*9600*/  ULDC.64 UR4, c[0x0][0x3c8] ;  /* 0x0000f20000047ab9 */ /* 0x000fe20000000a00 */
[----:B------:R-:W-:Y:S01]  /*9610*/  ULDC.64 UR6, c[0x0][0x3e0] ;  /* 0x0000f80000067ab9 */ /* 0x000fe20000000a00 */
[----:B------:R-:W-:Y:S02]  /*9620*/  CS2R R50, SRZ ;  /* 0x0000000000327805 */ /* 0x000fe4000001ff00 */
[----:B------:R-:W-:Y:S01]  /*9630*/  LEA R8, P3, R3, UR4, 0x1 ;  /* 0x0000000403087c11 */ /* 0x000fe2000f8608ff */
[----:B------:R-:W-:Y:S01]  /*9640*/  IMAD.X R14, R7, 0x1, R65, P2 ;  /* 0x00000001070e7824 */ /* 0x000fe200010e0641 */
[----:B------:R-:W-:Y:S01]  /*9650*/  ULDC UR4, c[0x0][0x3d4] ;  /* 0x0000f50000047ab9 */ /* 0x000fe20000000800 */
[----:B------:R-:W-:Y:S02]  /*9660*/  IADD3 R0, P2, R4, R61, RZ ;  /* 0x0000003d04007210 */ /* 0x000fe40007f5e0ff */
[----:B------:R-:W-:-:S02]  /*9670*/  CS2R R44, SRZ ;  /* 0x00000000002c7805 */ /* 0x000fc4000001ff00 */
[----:B------:R-:W-:Y:S02]  /*9680*/  ISETP.GE.AND P5, PT, R22, UR4, PT ;  /* 0x0000000416007c0c */ /* 0x000fe4000bfa6270 */
[----:B------:R-:W-:Y:S02]  /*9690*/  CS2R R48, SRZ ;  /* 0x0000000000307805 */ /* 0x000fe4000001ff00 */
[----:B------:R-:W-:Y:S01]  /*96a0*/  LEA.HI.X R9, R3, UR5, R14, 0x1, P3 ;  /* 0x0000000503097c11 */ /* 0x000fe200098f0c0e */
[----:B------:R-:W-:Y:S01]  /*96b0*/  IMAD.X R3, R5, 0x1, R75, P2 ;  /* 0x0000000105037824 */ /* 0x000fe200010e064b */
[----:B------:R-:W-:Y:S02]  /*96c0*/  ISETP.GE.AND P3, PT, R187, UR4, PT ;  /* 0x00000004bb007c0c */ /* 0x000fe4000bf66270 */
[----:B------:R-:W-:Y:S02]  /*96d0*/  CS2R R46, SRZ ;  /* 0x00000000002e7805 */ /* 0x000fe4000001ff00 */
[----:B------:R-:W-:-:S04]  /*96e0*/  LEA R14, P2, R0, UR6, 0x1 ;  /* 0x00000006000e7c11 */ /* 0x000fc8000f8408ff */
[----:B------:R-:W-:Y:S01]  /*96f0*/  LEA.HI.X R15, R0, UR7, R3, 0x1, P2 ;  /* 0x00000007000f7c11 */ /* 0x000fe200090f0c03 */
[----:B------:R3:W5:Y:S04]  /*9700*/  @!P5 LDG.E.64 R50, desc[UR54][R8.64] ;  /* 0x000000360832d981 */ /* 0x000768000c1e1b00 */
[----:B------:R3:W5:Y:S04]  /*9710*/  @!P3 LDG.E.64 R44, desc[UR54][R8.64+0x40] ;  /* 0x00004036082cb981 */ /* 0x000768000c1e1b00 */
[----:B------:R3:W5:Y:S04]  /*9720*/  @!P5 LDG.E.64 R48, desc[UR54][R14.64] ;  /* 0x000000360e30d981 */ /* 0x000768000c1e1b00 */
[----:B------:R3:W5:Y:S02]  /*9730*/  @!P3 LDG.E.64 R46, desc[UR54][R14.64+0x40] ;  /* 0x000040360e2eb981 */ /* 0x000764000c1e1b00 */
.L_x_6960:
[----:B------:R-:W-:Y:S05]  /*9740*/  BSYNC B1 ;  /* 0x0000000000017941 */ /* 0x000fea0003800000 */
.L_x_6959:
[----:B------:R-:W-:Y:S04]  /*9750*/  BSSY B1, `(.L_x_6961) ;  /* 0x0000017000017945 */ /* 0x000fe80003800000 */
[----:B------:R-:W-:Y:S05]  /*9760*/  @P1 BRA `(.L_x_6962) ;  /* 0x0000000000541947 */ /* 0x000fea0003800000 */
[----:B---3--:R-:W-:Y:S01]  /*9770*/  IADD3 R9, P2, P3, R63, R29, R6 ;  /* 0x0000001d3f097210 */ /* 0x008fe20007b5e006 */
[----:B------:R-:W-:Y:S01]  /*9780*/  ULDC.64 UR6, c[0x0][0x3c8] ;  /* 0x0000f20000067ab9 */ /* 0x000fe20000000a00 */
[----:B------:R-:W-:Y:S01]  /*9790*/  ULDC UR4, c[0x0][0x3d4] ;  /* 0x0000f50000047ab9 */ /* 0x000fe20000000800 */
[----:B------:R-:W-:Y:S01]  /*97a0*/  ULDC.64 UR8, c[0x0][0x3e0] ;  /* 0x0000f80000087ab9 */ /* 0x000fe20000000a00 */
[----:B------:R-:W-:Y:S02]  /*97b0*/  IADD3.X R14, R65, R30, R7, P2, P3 ;  /* 0x0000001e410e7210 */ /* 0x000fe400017e6407 */
[----:B------:R-:W-:Y:S02]  /*97c0*/  CS2R R42, SRZ ;  /* 0x00000000002a7805 */ /* 0x000fe4000001ff00 */
[----:B------:R-:W-:Y:S02]  /*97d0*/  IADD3 R0, P3, P5, R61, R24, R4 ;  /* 0x000000183d007210 */ /* 0x000fe40007d7e004 */
[----:B------:R-:W-:-:S02]  /*97e0*/  CS2R R36, SRZ ;  /* 0x0000000000247805 */ /* 0x000fc4000001ff00 */
[----:B------:R-:W-:Y:S02]  /*97f0*/  LEA R8, P2, R9, UR6, 0x1 ;  /* 0x0000000609087c11 */ /* 0x000fe4000f8408ff */
[----:B------:R-:W-:Y:S02]  /*9800*/  CS2R R40, SRZ ;  /* 0x0000000000287805 */ /* 0x000fe4000001ff00 */
[----:B------:R-:W-:Y:S02]  /*9810*/  IADD3.X R3, R75, R28, R5, P3, P5 ;  /* 0x0000001c4b037210 */ /* 0x000fe40001fea405 */
[----:B------:R-:W-:Y:S02]  /*9820*/  CS2R R38, SRZ ;  /* 0x0000000000267805 */ /* 0x000fe4000001ff00 */
[----:B------:R-:W-:Y:S02]  /*9830*/  ISETP.GE.AND P5, PT, R22, UR4, PT ;  /* 0x0000000416007c0c */ /* 0x000fe4000bfa6270 */
[----:B------:R-:W-:-:S02]  /*9840*/  ISETP.GE.AND P3, PT, R187, UR4, PT ;  /* 0x00000004bb007c0c */ /* 0x000fc4000bf66270 */
[----:B------:R-:W-:Y:S02]  /*9850*/  LEA.HI.X R9, R9, UR7, R14, 0x1, P2 ;  /* 0x0000000709097c11 */ /* 0x000fe400090f0c0e */
[----:B------:R-:W-:-:S04]  /*9860*/  LEA R14, P2, R0, UR8, 0x1 ;  /* 0x00000008000e7c11 */ /* 0x000fc8000f8408ff */
[----:B------:R-:W-:-:S03]  /*9870*/  LEA.HI.X R15, R0, UR9, R3, 0x1, P2 ;  /* 0x00000009000f7c11 */ /* 0x000fc600090f0c03 */
[----:B------:R4:W5:Y:S04]  /*9880*/  @!P5 LDG.E.64 R42, desc[UR54][R8.64] ;  /* 0x00000036082ad981 */ /* 0x000968000c1e1b00 */
[----:B------:R4:W5:Y:S04]  /*9890*/  @!P3 LDG.E.64 R36, desc[UR54][R8.64+0x40] ;  /* 0x000040360824b981 */ /* 0x000968000c1e1b00 */
[----:B------:R4:W5:Y:S04]  /*98a0*/  @!P5 LDG.E.64 R40, desc[UR54][R14.64] ;  /* 0x000000360e28d981 */ /* 0x000968000c1e1b00 */
[----:B------:R4:W5:Y:S02]  /*98b0*/  @!P3 LDG.E.64 R38, desc[UR54][R14.64+0x40] ;  /* 0x000040360e26b981 */ /* 0x000964000c1e1b00 */
.L_x_6962:
[----:B------:R-:W-:Y:S05]  /*98c0*/  BSYNC B1 ;  /* 0x0000000000017941 */ /* 0x000fea0003800000 */
.L_x_6961:
[----:B-----5:R-:W-:Y:S01]  /*98d0*/  IMAD.MOV.U32 R0, RZ, RZ, R48 ;  /* 0x000000ffff007224 */ /* 0x020fe200078e0030 */
[-C--:B------:R-:W-:Y:S01]  /*98e0*/  ISETP.GE.AND P2, PT, R188, R73.reuse, PT ;  /* 0x00000049bc00720c */ /* 0x080fe20003f46270 */
[----:B------:R-:W-:Y:S01]  /*98f0*/  IMAD R3, R197, 0x80, R18 ;  /* 0x00000080c5037824 */ /* 0x000fe200078e0212 */
[----:B------:R-:W-:Y:S01]  /*9900*/  BSSY B1, `(.L_x_6963) ;  /* 0x0000047000017945 */ /* 0x000fe20003800000 */
[----:B---34-:R-:W-:Y:S01]  /*9910*/  IMAD.MOV.U32 R15, RZ, RZ, R47 ;  /* 0x000000ffff0f7224 */ /* 0x018fe200078e002f */
[----:B------:R-:W-:Y:S01]  /*9920*/  PRMT R62, R0, 0x7610, R62 ;  /* 0x00007610003e7816 */ /* 0x000fe2000000003e */
[----:B------:R-:W-:Y:S01]  /*9930*/  IMAD.MOV.U32 R0, RZ, RZ, R49 ;  /* 0x000000ffff007224 */ /* 0x000fe200078e0031 */
[----:B------:R-:W-:Y:S01]  /*9940*/  ISETP.GE.AND P3, PT, R190, R73, PT ;  /* 0x00000049be00720c */ /* 0x000fe20003f66270 */
[----:B------:R-:W-:Y:S01]  /*9950*/  IMAD R3, R220, 0x20, R3 ;  /* 0x00000020dc037824 */ /* 0x000fe200078e0203 */
[----:B------:R-:W-:Y:S01]  /*9960*/  CS2R R26, SRZ ;  /* 0x00000000001a7805 */ /* 0x000fe2000001ff00 */
[----:B------:R-:W-:Y:S01]  /*9970*/  IMAD.MOV.U32 R14, RZ, RZ, R46 ;  /* 0x000000ffff0e7224 */ /* 0x000fe200078e002e */
[----:B------:R-:W-:Y:S01]  /*9980*/  PRMT R60, R60, 0x5410, R0 ;  /* 0x000054103c3c7816 */ /* 0x000fe20000000000 */
[----:B-1----:R-:W-:Y:S01]  /*9990*/  @P4 IMAD.HI.U32 R0, R3, R20, RZ ;  /* 0x0000001403004227 */ /* 0x002fe200078e00ff */
[----:B------:R-:W-:-:S02]  /*99a0*/  CS2R R32, SRZ ;  /* 0x0000000000207805 */ /* 0x000fc4000001ff00 */
[----:B------:R-:W-:Y:S02]  /*99b0*/  CS2R R30, SRZ ;  /* 0x00000000001e7805 */ /* 0x000fe4000001ff00 */
[----:B------:R-:W-:Y:S01]  /*99c0*/  PRMT R57, R57, 0x5410, R14 ;  /* 0x0000541039397816 */ /* 0x000fe2000000000e */
[--C-:B------:R-:W-:Y:S01]  /*99d0*/  IMAD.MOV.U32 R8, RZ, RZ, R56.reuse ;  /* 0x000000ffff087224 */ /* 0x100fe200078e0038 */
[----:B------:R-:W-:Y:S01]  /*99e0*/  PRMT R56, R15, 0x7610, R56 ;  /* 0x000076100f387816 */ /* 0x000fe20000000038 */
[----:B------:R-:W-:Y:S01]  /*99f0*/  IMAD.MOV.U32 R20, RZ, RZ, R45 ;  /* 0x000000ffff147224 */ /* 0x000fe200078e002d */
[----:B--2---:R-:W-:Y:S01]  /*9a00*/  @P4 SHF.R.U32.HI R3, RZ, R21, R0 ;  /* 0x00000015ff034219 */ /* 0x004fe20000011600 */
[----:B------:R-:W-:Y:S01]  /*9a10*/  IMAD.MOV.U32 R15, RZ, RZ, R44 ;  /* 0x000000ffff0f7224 */ /* 0x000fe200078e002c */
[----:B------:R-:W-:Y:S01]  /*9a20*/  CS2R R34, SRZ ;  /* 0x0000000000227805 */ /* 0x000fe2000001ff00 */
[----:B------:R-:W-:Y:S01]  /*9a30*/  IMAD.MOV.U32 R14, RZ, RZ, R51 ;  /* 0x000000ffff0e7224 */ /* 0x000fe200078e0033 */
[----:B------:R-:W-:Y:S01]  /*9a40*/  PRMT R56, R56, 0x5410, R20 ;  /* 0x0000541038387816 */ /* 0x000fe20000000014 */
[----:B------:R-:W-:Y:S01]  /*9a50*/  IMAD.MOV.U32 R20, RZ, RZ, R38 ;  /* 0x000000ffff147224 */ /* 0x000fe200078e0026 */
[----:B------:R-:W-:Y:S01]  /*9a60*/  PRMT R60, R15, 0x7610, R60 ;  /* 0x000076100f3c7816 */ /* 0x000fe2000000003c */
[----:B------:R-:W-:Y:S01]  /*9a70*/  IMAD.MOV.U32 R21, RZ, RZ, R39 ;  /* 0x000000ffff157224 */ /* 0x000fe200078e0027 */
[----:B------:R-:W-:Y:S01]  /*9a80*/  SHF.R.S32.HI R15, RZ, 0x1f, R3 ;  /* 0x0000001fff0f7819 */ /* 0x000fe20000011403 */
        /* <DEDUP_REMOVED lines=8> */
[C---:B------:R-:W-:Y:S01]  /*9b10*/  IMAD R20, R15.reuse, R10, RZ ;  /* 0x0000000a0f147224 */ /* 0x040fe200078e02ff */
[----:B------:R-:W-:Y:S01]  /*9b20*/  PRMT R54, R14, 0x7610, R54 ;  /* 0x000076100e367816 */ /* 0x000fe20000000036 */
[-C--:B------:R-:W-:Y:S01]  /*9b30*/  IMAD R0, R15, R12.reuse, RZ ;  /* 0x0000000c0f007224 */ /* 0x080fe200078e02ff */
[----:B------:R-:W-:Y:S01]  /*9b40*/  PRMT R62, R62, 0x5410, R24 ;  /* 0x000054103e3e7816 */ /* 0x000fe20000000018 */
[----:B------:R-:W-:Y:S01]  /*9b50*/  IMAD.WIDE.U32 R14, R3, R12, R58 ;  /* 0x0000000c030e7225 */ /* 0x000fe200078e003a */
[----:B------:R-:W-:-:S02]  /*9b60*/  CS2R R24, SRZ ;  /* 0x0000000000187805 */ /* 0x000fc4000001ff00 */
[----:B------:R-:W-:Y:S01]  /*9b70*/  CS2R R28, SRZ ;  /* 0x00000000001c7805 */ /* 0x000fe2000001ff00 */
[----:B------:R-:W-:Y:S01]  /*9b80*/  IMAD.WIDE.U32 R58, R3, R10, R8 ;  /* 0x0000000a033a7225 */ /* 0x000fe200078e0008 */
[----:B------:R-:W-:-:S03]  /*9b90*/  CS2R R8, SRZ ;  /* 0x0000000000087805 */ /* 0x000fc6000001ff00 */
[C---:B------:R-:W-:Y:S01]  /*9ba0*/  IMAD R73, R3.reuse, R11, R20 ;  /* 0x0000000b03497224 */ /* 0x040fe200078e0214 */
[----:B------:R-:W-:Y:S01]  /*9bb0*/  CS2R R20, SRZ ;  /* 0x0000000000147805 */ /* 0x000fe2000001ff00 */
[----:B------:R-:W-:Y:S01]  /*9bc0*/  IMAD R71, R3, R13, R0 ;  /* 0x0000000d03477224 */ /* 0x000fe200078e0200 */
[----:B------:R-:W-:Y:S06]  /*9bd0*/  @P2 BRA `(.L_x_6964) ;  /* 0x0000000000642947 */ /* 0x000fec0003800000 */
[----:B------:R-:W-:Y:S01]  /*9be0*/  LEA R28, P4, R12, R6, 0x6 ;  /* 0x000000060c1c7211 */ /* 0x000fe200078830ff */
[----:B------:R-:W-:Y:S01]  /*9bf0*/  ULDC.64 UR4, c[0x0][0x3c8] ;  /* 0x0000f20000047ab9 */ /* 0x000fe20000000a00 */
[----:B------:R-:W-:Y:S01]  /*9c00*/  ULDC.64 UR6, c[0x0][0x3e0] ;  /* 0x0000f80000067ab9 */ /* 0x000fe20000000a00 */
[----:B------:R-:W-:Y:S02]  /*9c10*/  CS2R R34, SRZ ;  /* 0x0000000000227805 */ /* 0x000fe4000001ff00 */
[----:B------:R-:W-:Y:S02]  /*9c20*/  IADD3 R28, P5, R28, R63, RZ ;  /* 0x0000003f1c1c7210 */ /* 0x000fe40007fbe0ff */
[----:B------:R-:W-:Y:S02]  /*9c30*/  CS2R R32, SRZ ;  /* 0x0000000000207805 */ /* 0x000fe4000001ff00 */
[----:B------:R-:W-:Y:S02]  /*9c40*/  LEA.HI.X R30, R12, R7, R13, 0x6, P4 ;  /* 0x000000070c1e7211 */ /* 0x000fe400020f340d */
[----:B------:R-:W-:-:S03]  /*9c50*/  LEA R0, P4, R10, R4, 0x6 ;  /* 0x000000040a007211 */ /* 0x000fc600078830ff */
[----:B------:R-:W-:Y:S01]  /*9c60*/  IMAD.X R29, R30, 0x1, R65, P5 ;  /* 0x000000011e1d7824 */ /* 0x000fe200028e0641 */
[----:B------:R-:W-:Y:S02]  /*9c70*/  IADD3 R0, P5, R0, R61, RZ ;  /* 0x0000003d00007210 */ /* 0x000fe40007fbe0ff */
[----:B------:R-:W-:Y:S02]  /*9c80*/  CS2R R30, SRZ ;  /* 0x00000000001e7805 */ /* 0x000fe4000001ff00 */
[----:B------:R-:W-:Y:S02]  /*9c90*/  LEA.HI.X R3, R10, R5, R11, 0x6, P4 ;  /* 0x000000050a037211 */ /* 0x000fe400020f340b */
[----:B------:R-:W-:Y:S01]  /*9ca0*/  LEA R66, P4, R28, UR4, 0x1 ;  /* 0x000000041c427c11 */ /* 0x000fe2000f8808ff */
[----:B------:R-:W-:Y:S02]  /*9cb0*/  ULDC UR4, c[0x0][0x3d4] ;  /* 0x0000f50000047ab9 */ /* 0x000fe40000000800 */
[----:B------:R-:W-:Y:S01]  /*9cc0*/  IMAD.X R3, R3, 0x1, R75, P5 ;  /* 0x0000000103037824 */ /* 0x000fe200028e064b */
[----:B------:R-:W-:-:S02]  /*9cd0*/  LEA R68, P5, R0, UR6, 0x1 ;  /* 0x0000000600447c11 */ /* 0x000fc4000f8a08ff */
[----:B------:R-:W-:Y:S02]  /*9ce0*/  LEA.HI.X R67, R28, UR5, R29, 0x1, P4 ;  /* 0x000000051c437c11 */ /* 0x000fe4000a0f0c1d */
[----:B------:R-:W-:Y:S02]  /*9cf0*/  CS2R R28, SRZ ;  /* 0x00000000001c7805 */ /* 0x000fe4000001ff00 */
[----:B------:R-:W-:Y:S02]  /*9d00*/  LEA.HI.X R69, R0, UR7, R3, 0x1, P5 ;  /* 0x0000000700457c11 */ /* 0x000fe4000a8f0c03 */
[----:B------:R-:W-:Y:S02]  /*9d10*/  ISETP.GE.AND P4, PT, R22, UR4, PT ;  /* 0x0000000416007c0c */ /* 0x000fe4000bf86270 */
[----:B------:R-:W-:-:S11]  /*9d20*/  ISETP.GE.AND P5, PT, R187, UR4, PT ;  /* 0x00000004bb007c0c */ /* 0x000fd6000bfa6270 */
[----:B------:R1:W5:Y:S04]  /*9d30*/  @!P4 LDG.E.64 R34, desc[UR54][R66.64] ;  /* 0x000000364222c981 */ /* 0x000368000c1e1b00 */
[----:B------:R1:W5:Y:S04]  /*9d40*/  @!P5 LDG.E.64 R28, desc[UR54][R66.64+0x40] ;  /* 0x00004036421cd981 */ /* 0x000368000c1e1b00 */
[----:B------:R1:W5:Y:S04]  /*9d50*/  @!P4 LDG.E.64 R32, desc[UR54][R68.64] ;  /* 0x000000364420c981 */ /* 0x000368000c1e1b00 */
[----:B------:R1:W5:Y:S02]  /*9d60*/  @!P5 LDG.E.64 R30, desc[UR54][R68.64+0x40] ;  /* 0x00004036441ed981 */ /* 0x000364000c1e1b00 */
.L_x_6964:
[----:B------:R-:W-:Y:S05]  /*9d70*/  BSYNC B1 ;  /* 0x0000000000017941 */ /* 0x000fea0003800000 */
.L_x_6963:
        /* <DEDUP_REMOVED lines=14> */
[----:B------:R-:W-:Y:S02]  /*9e60*/  IADD3.X R0, R75, R0, R5, P5, !PT ;  /* 0x000000004b007210 */ /* 0x000fe40002ffe405 */
[----:B------:R-:W-:Y:S01]  /*9e70*/  LEA R4, P4, R63, UR4, 0x1 ;  /* 0x000000043f047c11 */ /* 0x000fe2000f8808ff */
[----:B------:R-:W-:Y:S01]  /*9e80*/  ULDC UR4, c[0x0][0x3d4] ;  /* 0x0000f50000047ab9 */ /* 0x000fe20000000800 */
[----:B------:R-:W-:Y:S02]  /*9e90*/  LEA R6, P5, R61, UR6, 0x1 ;  /* 0x000000063d067c11 */ /* 0x000fe4000f8a08ff */
[----:B------:R-:W-:Y:S02]  /*9ea0*/  LEA.HI.X R5, R63, UR5, R8, 0x1, P4 ;  /* 0x000000053f057c11 */ /* 0x000fe4000a0f0c08 */
[----:B------:R-:W-:-:S02]  /*9eb0*/  CS2R R8, SRZ ;  /* 0x0000000000087805 */ /* 0x000fc4000001ff00 */
[----:B------:R-:W-:Y:S02]  /*9ec0*/  LEA.HI.X R7, R61, UR7, R0, 0x1, P5 ;  /* 0x000000073d077c11 */ /* 0x000fe4000a8f0c00 */
[----:B------:R-:W-:Y:S02]  /*9ed0*/  ISETP.GE.AND P4, PT, R22, UR4, PT ;  /* 0x0000000416007c0c */ /* 0x000fe4000bf86270 */
[----:B------:R-:W-:-:S11]  /*9ee0*/  ISETP.GE.AND P5, PT, R187, UR4, PT ;  /* 0x00000004bb007c0c */ /* 0x000fd6000bfa6270 */
[----:B------:R2:W5:Y:S04]  /*9ef0*/  @!P4 LDG.E.64 R24, desc[UR54][R4.64] ;  /* 0x000000360418c981 */ /* 0x000568000c1e1b00 */
[----:B------:R2:W5:Y:S04]  /*9f00*/  @!P5 LDG.E.64 R8, desc[UR54][R4.64+0x40] ;  /* 0x000040360408d981 */ /* 0x000568000c1e1b00 */
[----:B------:R2:W5:Y:S04]  /*9f10*/  @!P4 LDG.E.64 R26, desc[UR54][R6.64] ;  /* 0x00000036061ac981 */ /* 0x000568000c1e1b00 */
[----:B------:R2:W5:Y:S02]  /*9f20*/  @!P5 LDG.E.64 R20, desc[UR54][R6.64+0x40] ;  /* 0x000040360614d981 */ /* 0x000564000c1e1b00 */
.L_x_6966:
[----:B------:R-:W-:Y:S05]  /*9f30*/  BSYNC B1 ;  /* 0x0000000000017941 */ /* 0x000fea0003800000 */
.L_x_6965:
[----:B------:R-:W-:Y:S01]  /*9f40*/  ULDC.64 UR4, c[0x0][0x3c8] ;  /* 0x0000f20000047ab9 */ /* 0x000fe20000000a00 */
[----:B------:R-:W-:Y:S01]  /*9f50*/  ULDC.64 UR6, c[0x0][0x3e0] ;  /* 0x0000f80000067ab9 */ /* 0x000fe20000000a00 */
[----:B--2---:R-:W-:Y:S01]  /*9f60*/  IMAD.IADD R5, R15, 0x1, R71 ;  /* 0x000000010f057824 */ /* 0x004fe200078e0247 */
[----:B------:R-:W-:Y:S01]  /*9f70*/  LEA R4, P4, R14, UR4, 0x1 ;  /* 0x000000040e047c11 */ /* 0x000fe2000f8808ff */
[----:B------:R-:W-:Y:S01]  /*9f80*/  IMAD.IADD R3, R59, 0x1, R73 ;  /* 0x000000013b037824 */ /* 0x000fe200078e0249 */
[----:B------:R-:W-:Y:S01]  /*9f90*/  LEA R0, P5, R58, UR6, 0x1 ;  /* 0x000000063a007c11 */ /* 0x000fe2000f8a08ff */
[----:B------:R-:W-:Y:S01]  /*9fa0*/  IMAD.MOV.U32 R6, RZ, RZ, R42 ;  /* 0x000000ffff067224 */ /* 0x000fe200078e002a */
[----:B------:R-:W-:Y:S01]  /*9fb0*/  UMOV UR4, 0xffffffff ;  /* 0xffffffff00047882 */ /* 0x000fe20000000000 */
[----:B------:R-:W-:Y:S01]  /*9fc0*/  IMAD.MOV.U32 R7, RZ, RZ, R43 ;  /* 0x000000ffff077224 */ /* 0x000fe200078e002b */
[----:B------:R-:W-:Y:S02]  /*9fd0*/  LEA.HI.X R5, R14, UR5, R5, 0x1, P4 ;  /* 0x000000050e057c11 */ /* 0x000fe4000a0f0c05 */
[----:B------:R-:W-:-:S02]  /*9fe0*/  LEA.HI.X R3, R58, UR7, R3, 0x1, P5 ;  /* 0x000000073a037c11 */ /* 0x000fc4000a8f0c03 */
[----:B------:R-:W-:Y:S02]  /*9ff0*/  PRMT R59, R6, 0x7610, R59 ;  /* 0x00007610063b7816 */ /* 0x000fe4000000003b */
[----:B------:R-:W-:Y:S02]  /*a000*/  PRMT R57, R7, 0x7610, R57 ;  /* 0x0000761007397816 */ /* 0x000fe40000000039 */
[----:B------:R-:W-:Y:S01]  /*a010*/  LEA.HI R6, R222, R222, RZ, 0x1 ;  /* 0x000000dede067211 */ /* 0x000fe200078f08ff */
[----:B------:R-:W-:Y:S06]  /*a020*/  BRA.DIV UR4, `(.L_x_6967) ;  /* 0x0000018a04c07947 */ /* 0x000fec000b800000 */
.L_x_7249:
[----:B------:R-:W-:-:S03]  /*a030*/  UMOV UR4, 0xffffffff ;  /* 0xffffffff00047882 */ /* 0x000fc60000000000 */
[----:B------:R-:W-:Y:S05]  /*a040*/  BRA.DIV UR4, `(.L_x_6968) ;  /* 0x0000018a04e07947 */ /* 0x000fea000b800000 */
.L_x_7252:
[----:B------:R-:W-:-:S03]  /*a050*/  UMOV UR4, 0xffffffff ;  /* 0xffffffff00047882 */ /* 0x000fc60000000000 */
[----:B------:R-:W-:Y:S05]  /*a060*/  BRA.DIV UR4, `(.L_x_6969) ;  /* 0x0000018e04007947 */ /* 0x000fea000b800000 */
.L_x_7255:
[----:B------:R-:W-:-:S03]  /*a070*/  UMOV UR4, 0xffffffff ;  /* 0xffffffff00047882 */ /* 0x000fc60000000000 */
[----:B------:R-:W-:Y:S05]  /*a080*/  BRA.DIV UR4, `(.L_x_6970) ;  /* 0x0000018e04207947 */ /* 0x000fea000b800000 */
.L_x_7258:
[----:B------:R-:W-:-:S03]  /*a090*/  UMOV UR4, 0xffffffff ;  /* 0xffffffff00047882 */ /* 0x000fc60000000000 */
[----:B------:R-:W-:Y:S05]  /*a0a0*/  BRA.DIV UR4, `(.L_x_6971) ;  /* 0x0000018e04407947 */ /* 0x000fea000b800000 */
.L_x_7261:
[----:B------:R-:W-:-:S03]  /*a0b0*/  UMOV UR4, 0xffffffff ;  /* 0xffffffff00047882 */ /* 0x000fc60000000000 */
[----:B------:R-:W-:Y:S05]  /*a0c0*/  BRA.DIV UR4, `(.L_x_6972) ;  /* 0x0000018e04607947 */ /* 0x000fea000b800000 */
.L_x_7264:
[----:B------:R-:W-:-:S03]  /*a0d0*/  UMOV UR4, 0xffffffff ;  /* 0xffffffff00047882 */ /* 0x000fc60000000000 */
[----:B------:R-:W-:Y:S05]  /*a0e0*/  BRA.DIV UR4, `(.L_x_6973) ;  /* 0x0000018e04807947 */ /* 0x000fea000b800000 */
.L_x_7267:
[----:B------:R-:W-:-:S03]  /*a0f0*/  UMOV UR4, 0xffffffff ;  /* 0xffffffff00047882 */ /* 0x000fc60000000000 */
[----:B------:R-:W-:Y:S05]  /*a100*/  BRA.DIV UR4, `(.L_x_6974) ;  /* 0x0000018e04a07947 */ /* 0x000fea000b800000 */
.L_x_7270:
[----:B------:R-:W-:-:S03]  /*a110*/  UMOV UR4, 0xffffffff ;  /* 0xffffffff00047882 */ /* 0x000fc60000000000 */
[----:B------:R-:W-:Y:S05]  /*a120*/  BRA.DIV UR4, `(.L_x_6975) ;  /* 0x0000018e04c07947 */ /* 0x000fea000b800000 */
.L_x_7273:
[----:B------:R-:W-:-:S03]  /*a130*/  UMOV UR4, 0xffffffff ;  /* 0xffffffff00047882 */ /* 0x000fc60000000000 */
[----:B------:R-:W-:Y:S05]  /*a140*/  BRA.DIV UR4, `(.L_x_6976) ;  /* 0x0000018e04e07947 */ /* 0x000fea000b800000 */
.L_x_7276:
[----:B------:R-:W-:-:S03]  /*a150*/  UMOV UR4, 0xffffffff ;  /* 0xffffffff00047882 */ /* 0x000fc60000000000 */
[----:B------:R-:W-:Y:S05]  /*a160*/  BRA.DIV UR4, `(.L_x_6977) ;  /* 0x0000019204007947 */ /* 0x000fea000b800000 */
.L_x_7279:
[----:B------:R-:W-:-:S03]  /*a170*/  UMOV UR4, 0xffffffff ;  /* 0xffffffff00047882 */ /* 0x000fc60000000000 */
[----:B------:R-:W-:Y:S05]  /*a180*/  BRA.DIV UR4, `(.L_x_6978) ;  /* 0x0000019204207947 */ /* 0x000fea000b800000 */
.L_x_7282:
[----:B------:R-:W-:-:S03]  /*a190*/  UMOV UR4, 0xffffffff ;  /* 0xffffffff00047882 */ /* 0x000fc60000000000 */
[----:B------:R-:W-:Y:S05]  /*a1a0*/  BRA.DIV UR4, `(.L_x_6979) ;  /* 0x0000019204407947 */ /* 0x000fea000b800000 */
.L_x_7285:
[----:B------:R-:W-:Y:S01]  /*a1b0*/  UMOV UR4, 0xffffffff ;  /* 0xffffffff00047882 */ /* 0x000fe20000000000 */
[----:B------:R-:W-:Y:S02]  /*a1c0*/  LOP3.LUT R5, R6, 0xfffffffe, RZ, 0xc0, !PT ;  /* 0xfffffffe06057812 */ /* 0x000fe400078ec0ff */
[----:B------:R-:W-:Y:S05]  /*a1d0*/  BRA.DIV UR4, `(.L_x_6980) ;  /* 0x00000192045c7947 */ /* 0x000fea000b800000 */
.L_x_7288:
[----:B------:R-:W-:Y:S01]  /*a1e0*/  UMOV UR4, 0xffffffff ;  /* 0xffffffff00047882 */ /* 0x000fe20000000000 */
[----:B------:R-:W-:Y:S02]  /*a1f0*/  IMAD.IADD R5, R222, 0x1, -R5 ;  /* 0x00000001de057824 */ /* 0x000fe400078e0a05 */
[----:B------:R-:W-:Y:S05]  /*a200*/  BRA.DIV UR4, `(.L_x_6981) ;  /* 0x0000019204787947 */ /* 0x000fea000b800000 */
.L_x_7291:
[----:B------:R-:W-:Y:S01]  /*a210*/  UMOV UR4, 0xffffffff ;  /* 0xffffffff00047882 */ /* 0x000fe20000000000 */
[----:B------:R-:W-:Y:S02]  /*a220*/  SHF.L.U32 R3, R5, 0x1f, RZ ;  /* 0x0000001f05037819 */ /* 0x000fe400000006ff */
[----:B------:R-:W-:Y:S05]  /*a230*/  BRA.DIV UR4, `(.L_x_6982) ;  /* 0x0000019204947947 */ /* 0x000fea000b800000 */
.L_x_7294:
[----:B------:R-:W2:Y:S01]  /*a240*/  SYNCS.PHASECHK.TRANS64.TRYWAIT P4, [R2+URZ+0x28800], R3 ;  /* 0x02880003020075a7 */ /* 0x000ea2000808017f */
[----:B------:R-:W-:Y:S01]  /*a250*/  IMAD.MOV.U32 R0, RZ, RZ, R36 ;  /* 0x000000ffff007224 */ /* 0x000fe200078e0024 */
[----:B------:R-:W-:Y:S01]  /*a260*/  BSSY B1, `(.L_x_6983) ;  /* 0x000001c000017945 */ /* 0x000fe20003800000 */
[----:B------:R-:W-:Y:S02]  /*a270*/  IMAD.MOV.U32 R4, RZ, RZ, R37 ;  /* 0x000000ffff047224 */ /* 0x000fe400078e0025 */
[----:B-----5:R-:W-:Y:S01]  /*a280*/  IMAD.MOV.U32 R5, RZ, RZ, R32 ;  /* 0x000000ffff057224 */ /* 0x020fe200078e0020 */
[----:B------:R-:W-:Y:S01]  /*a290*/  PRMT R55, R0, 0x7610, R55 ;  /* 0x0000761000377816 */ /* 0x000fe20000000037 */
        /* <DEDUP_REMOVED lines=20> */
[----:B------:R-:W-:-:S03]  /*a3e0*/  IMAD.MOV.U32 R4, RZ, RZ, R8 ;  /* 0x000000ffff047224 */ /* 0x000fc600078e0008 */
[----:B------:R-:W-:Y:S01]  /*a3f0*/  PRMT R11, R5, 0x5410, R6 ;  /* 0x00005410050b7816 */ /* 0x000fe20000000006 */
[----:B------:R-:W-:Y:S01]  /*a400*/  IMAD.MOV.U32 R5, RZ, RZ, R9 ;  /* 0x000000ffff057224 */ /* 0x000fe200078e0009 */
[----:B--2---:R-:W-:Y:S06]  /*a410*/  @!P4 BRA `(.L_x_6984) ;  /* 0x000001900044c947 */ /* 0x004fec0003800000 */
.L_x_7295:
[----:B------:R-:W-:Y:S05]  /*a420*/  BSYNC B1 ;  /* 0x0000000000017941 */ /* 0x000fea0003800000 */
.L_x_6983:
[----:B------:R-:W-:Y:S01]  /*a430*/  BSSY B1, `(.L_x_6985) ;  /* 0x000005e000017945 */ /* 0x000fe20003800000 */
[----:B--2---:R-:W-:-:S03]  /*a440*/  PRMT R3, R4, 0x5410, R5 ;  /* 0x0000541004037816 */ /* 0x004fc60000000005 */
[----:B------:R-:W-:Y:S05]  /*a450*/  @P0 BRA `(.L_x_6986) ;  /* 0x00000004006c0947 */ /* 0x000fea0003800000 */
[----:B------:R-:W2:Y:S01]  /*a460*/  LDC R4, c[0x0][0x3d4] ;  /* 0x0000f500ff047b82 */ /* 0x000ea20000000800 */
[----:B------:R-:W-:Y:S01]  /*a470*/  BSSY B2, `(.L_x_6987) ;  /* 0x000002e000027945 */ /* 0x000fe20003800000 */
[-C--:B--2---:R-:W-:Y:S02]  /*a480*/  ISETP.GE.AND P0, PT, R22, R4.reuse, PT ;  /* 0x000000041600720c */ /* 0x084fe40003f06270 */
[----:B------:R-:W-:-:S11]  /*a490*/  ISETP.GE.AND P4, PT, R187, R4, PT ;  /* 0x00000004bb00720c */ /* 0x000fd60003f86270 */
[----:B------:R-:W-:Y:S05]  /*a4a0*/  @P0 BRA `(.L_x_6988) ;  /* 0x0000000000a80947 */ /* 0x000fea0003800000 */
[----:B------:R-:W2:Y:S01]  /*a4b0*/  LDS.128 R4, [R213] ;  /* 0x00000000d5047984 */ /* 0x000ea20000000c00 */
[----:B------:R-:W-:Y:S01]  /*a4c0*/  SHF.R.U32.HI R61, RZ, 0x10, R51 ;  /* 0x00000010ff3d7819 */ /* 0x000fe20000011633 */
[--C-:B------:R-:W-:Y:S01]  /*a4d0*/  HADD2.F32 R58, -RZ, R62.reuse.H1_H1 ;  /* 0x3000003eff3a7230 */ /* 0x100fe20000004100 */
[----:B------:R-:W-:Y:S01]  /*a4e0*/  SHF.R.U32.HI R63, RZ, 0x10, R49 ;  /* 0x00000010ff3f7819 */ /* 0x000fe20000011631 */
[----:B------:R-:W-:Y:S01]  /*a4f0*/  HADD2.F32 R62, -RZ, R62.H0_H0 ;  /* 0x2000003eff3e7230 */ /* 0x000fe20000004100 */
[----:B-1----:R-:W-:Y:S01]  /*a500*/  SHF.R.U64 R69, R50, 0x10, R51 ;  /* 0x0000001032457819 */ /* 0x002fe20000001233 */
[----:B------:R-:W-:Y:S01]  /*a510*/  HADD2.F32 R61, -RZ, R61.H0_H0 ;  /* 0x2000003dff3d7230 */ /* 0x000fe20000004100 */
[----:B------:R-:W-:Y:S01]  /*a520*/  SHF.R.U64 R67, R48, 0x10, R49 ;  /* 0x0000001030437819 */ /* 0x000fe20000001231 */
[----:B------:R-:W-:Y:S02]  /*a530*/  HADD2.F32 R63, -RZ, R63.H0_H0 ;  /* 0x2000003fff3f7230 */ /* 0x000fe40000004100 */
[----:B--2---:R-:W-:-:S02]  /*a540*/  HADD2.F32 R50, -RZ, R7.H0_H0 ;  /* 0x20000007ff327230 */ /* 0x004fc40000004100 */
[----:B------:R-:W-:Y:S02]  /*a550*/  HADD2.F32 R51, -RZ, R7.H1_H1 ;  /* 0x30000007ff337230 */ /* 0x000fe40000004100 */
[--C-:B------:R-:W-:Y:S02]  /*a560*/  HADD2.F32 R7, -RZ, R4.reuse.H0_H0 ;  /* 0x20000004ff077230 */ /* 0x100fe40000004100 */
[----:B------:R-:W-:Y:S02]  /*a570*/  HADD2.F32 R4, -RZ, R4.H1_H1 ;  /* 0x30000004ff047230 */ /* 0x000fe40000004100 */
[C---:B------:R-:W-:Y:S01]  /*a580*/  FMUL.FTZ R66, R51.reuse, R61 ;  /* 0x0000003d33427220 */ /* 0x040fe20000410000 */
[-C--:B------:R-:W-:Y:S01]  /*a590*/  FMUL.FTZ R65, R51, R63.reuse ;  /* 0x0000003f33417220 */ /* 0x080fe20000410000 */
[--C-:B------:R-:W-:Y:S02]  /*a5a0*/  HADD2.F32 R48, -RZ, R6.reuse.H0_H0 ;  /* 0x20000006ff307230 */ /* 0x100fe40000004100 */
[----:B------:R-:W-:Y:S01]  /*a5b0*/  FMUL.FTZ R64, R4, R62 ;  /* 0x0000003e04407220 */ /* 0x000fe20000410000 */
[----:B------:R-:W-:Y:S01]  /*a5c0*/  FFMA.FTZ R68, R50, R63, R66 ;  /* 0x0000003f32447223 */ /* 0x000fe20000010042 */
[----:B------:R-:W-:-:S02]  /*a5d0*/  HADD2.F32 R49, -RZ, R6.H1_H1 ;  /* 0x30000006ff317230 */ /* 0x000fc40000004100 */
[-C--:B------:R-:W-:Y:S01]  /*a5e0*/  FMUL.FTZ R66, R4, R58.reuse ;  /* 0x0000003a04427220 */ /* 0x080fe20000410000 */
[C---:B------:R-:W-:Y:S01]  /*a5f0*/  FFMA.FTZ R64, R7.reuse, R58, -R64 ;  /* 0x0000003a07407223 */ /* 0x040fe20000010840 */
[--C-:B------:R-:W-:Y:S02]  /*a600*/  HADD2.F32 R6, -RZ, R5.reuse.H0_H0 ;  /* 0x20000005ff067230 */ /* 0x100fe40000004100 */
[----:B------:R-:W-:Y:S01]  /*a610*/  FFMA.FTZ R65, R50, R61, -R65 ;  /* 0x0000003d32417223 */ /* 0x000fe20000010841 */
[----:B------:R-:W-:Y:S02]  /*a620*/  HADD2.F32 R58, -RZ, R60.H1_H1 ;  /* 0x3000003cff3a7230 */ /* 0x000fe40000004100 */
[----:B------:R-:W-:Y:S01]  /*a630*/  FFMA.FTZ R61, R7, R62, R66 ;  /* 0x0000003e073d7223 */ /* 0x000fe20000010042 */
[----:B------:R-:W-:Y:S02]  /*a640*/  HADD2.F32 R5, -RZ, R5.H1_H1 ;  /* 0x30000005ff057230 */ /* 0x000fe40000004100 */
[----:B------:R-:W-:-:S02]  /*a650*/  HADD2.F32 R50, -RZ, R70.H0_H0 ;  /* 0x20000046ff327230 */ /* 0x000fc40000004100 */
[C---:B------:R-:W-:Y:S01]  /*a660*/  FMUL.FTZ R63, R49.reuse, R58 ;  /* 0x0000003a313f7220 */ /* 0x040fe20000410000 */
[----:B------:R-:W-:Y:S02]  /*a670*/  HADD2.F32 R51, -RZ, R67.H0_H0 ;  /* 0x20000043ff337230 */ /* 0x000fe40000004100 */
[----:B------:R-:W-:Y:S02]  /*a680*/  HADD2.F32 R4, -RZ, R69.H0_H0 ;  /* 0x20000045ff047230 */ /* 0x000fe40000004100 */
[-C--:B------:R-:W-:Y:S01]  /*a690*/  FMUL.FTZ R49, R49, R50.reuse ;  /* 0x0000003231317220 */ /* 0x080fe20000410000 */
[C---:B------:R-:W-:Y:S01]  /*a6a0*/  FFMA.FTZ R63, R48.reuse, R50, -R63 ;  /* 0x00000032303f7223 */ /* 0x040fe2000001083f */
[C---:B------:R-:W-:Y:S01]  /*a6b0*/  FMUL.FTZ R7, R5.reuse, R51 ;  /* 0x0000003305077220 */ /* 0x040fe20000410000 */
[----:B------:R-:W-:Y:S01]  /*a6c0*/  FMUL.FTZ R62, R5, R4 ;  /* 0x00000004053e7220 */ /* 0x000fe20000410000 */
[----:B------:R-:W-:Y:S02]  /*a6d0*/  FFMA.FTZ R48, R48, R58, R49 ;  /* 0x0000003a30307223 */ /* 0x000fe40000010031 */
[----:B------:R-:W-:Y:S01]  /*a6e0*/  FFMA.FTZ R5, R6, R4, -R7 ;  /* 0x0000000406057223 */ /* 0x000fe20000010807 */
[----:B------:R-:W-:Y:S01]  /*a6f0*/  F2FP.F16.F32.PACK_AB R7, R68, R65 ;  /* 0x000000414407723e */ /* 0x000fe200000000ff */
[----:B------:R-:W-:Y:S01]  /*a700*/  FFMA.FTZ R62, R6, R51, R62 ;  /* 0x00000033063e7223 */ /* 0x000fe2000001003e */
[----:B------:R-:W-:-:S02]  /*a710*/  F2FP.F16.F32.PACK_AB R4, R61, R64 ;  /* 0x000000403d04723e */ /* 0x000fc400000000ff */
[----:B------:R-:W-:Y:S02]  /*a720*/  F2FP.F16.F32.PACK_AB R6, R48, R63 ;  /* 0x0000003f3006723e */ /* 0x000fe400000000ff */
[----:B------:R-:W-:-:S05]  /*a730*/  F2FP.F16.F32.PACK_AB R5, R62, R5 ;  /* 0x000000053e05723e */ /* 0x000fca00000000ff */
[----:B------:R2:W-:Y:S02]  /*a740*/  STS.128 [R213], R4 ;  /* 0x00000004d5007388 */ /* 0x0005e40000000c00 */
.L_x_6988:
[----:B------:R-:W-:Y:S05]  /*a750*/  BSYNC B2 ;  /* 0x0000000000027941 */ /* 0x000fea0003800000 */
.L_x_6987:
[----:B------:R-:W-:Y:S05]  /*a760*/  @P4 BRA `(.L_x_6986) ;  /* 0x0000000000a84947 */ /* 0x000fea0003800000 */
[----:B--2---:R-:W2:Y:S01]  /*a770*/  LDS.128 R4, [R213+0x4000] ;  /* 0x00400000d5047984 */ /* 0x004ea20000000c00 */
[----:B------:R-:W-:Y:S01]  /*a780*/  SHF.R.U32.HI R50, RZ, 0x10, R47 ;  /* 0x00000010ff327819 */ /* 0x000fe2000001162f */
[----:B------:R-:W-:Y:S01]  /*a790*/  HADD2.F32 R60, -RZ, R60.H0_H0 ;  /* 0x2000003cff3c7230 */ /* 0x000fe20000004100 */
[----:B------:R-:W-:Y:S01]  /*a7a0*/  SHF.R.U32.HI R48, RZ, 0x10, R45 ;  /* 0x00000010ff307819 */ /* 0x000fe2000001162d */
[----:B------:R-:W-:Y:S01]  /*a7b0*/  HADD2.F32 R49, -RZ, R57.H1_H1 ;  /* 0x30000039ff317230 */ /* 0x000fe20000004100 */
[----:B------:R-:W-:Y:S01]  /*a7c0*/  SHF.R.U64 R62, R46, 0x10, R47 ;  /* 0x000000102e3e7819 */ /* 0x000fe2000000122f */
[----:B------:R-:W-:Y:S01]  /*a7d0*/  HADD2.F32 R50, -RZ, R50.H0_H0 ;  /* 0x20000032ff327230 */ /* 0x000fe20000004100 */
[----:B------:R-:W-:Y:S01]  /*a7e0*/  SHF.R.U64 R63, R44, 0x10, R45 ;  /* 0x000000102c3f7819 */ /* 0x000fe2000000122d */
[----:B------:R-:W-:Y:S02]  /*a7f0*/  HADD2.F32 R48, -RZ, R48.H0_H0 ;  /* 0x20000030ff307230 */ /* 0x000fe40000004100 */
[----:B--2---:R-:W-:-:S02]  /*a800*/  HADD2.F32 R47, -RZ, R7.H1_H1 ;  /* 0x30000007ff2f7230 */ /* 0x004fc40000004100 */
        /* <DEDUP_REMOVED lines=9> */
[--C-:B------:R-:W-:Y:S02]  /*a8a0*/  HADD2.F32 R47, -RZ, R56.reuse.H0_H0 ;  /* 0x20000038ff2f7230 */ /* 0x100fe40000004100 */
[C---:B------:R-:W-:Y:S01]  /*a8b0*/  FMUL.FTZ R58, R4.reuse, R49 ;  /* 0x00000031043a7220 */ /* 0x040fe20000410000 */
[--C-:B------:R-:W-:Y:S02]  /*a8c0*/  HADD2.F32 R6, -RZ, R5.reuse.H0_H0 ;  /* 0x20000005ff067230 */ /* 0x100fe40000004100 */
        /* <DEDUP_REMOVED lines=20> */
.L_x_6986:
[----:B------:R-:W-:Y:S05]  /*aa10*/  BSYNC B1 ;  /* 0x0000000000017941 */ /* 0x000fea0003800000 */
.L_x_6985:
[----:B------:R-:W-:Y:S04]  /*aa20*/  BSSY B1, `(.L_x_6989) ;  /* 0x000005d000017945 */ /* 0x000fe80003800000 */
[----:B------:R-:W-:Y:S05]  /*aa30*/  @P1 BRA `(.L_x_6990) ;  /* 0x00000004006c1947 */ /* 0x000fea0003800000 */
[----:B--23--:R-:W2:Y:S01]  /*aa40*/  LDC R4, c[0x0][0x3d4] ;  /* 0x0000f500ff047b82 */ /* 0x00cea20000000800 */
[----:B------:R-:W-:Y:S01]  /*aa50*/  BSSY B2, `(.L_x_6991) ;  /* 0x000002e000027945 */ /* 0x000fe20003800000 */
[-C--:B--2---:R-:W-:Y:S02]  /*aa60*/  ISETP.GE.AND P0, PT, R22, R4.reuse, PT ;  /* 0x000000041600720c */ /* 0x084fe40003f06270 */
[----:B------:R-:W-:-:S11]  /*aa70*/  ISETP.GE.AND P1, PT, R187, R4, PT ;  /* 0x00000004bb00720c */ /* 0x000fd60003f26270 */
[----:B------:R-:W-:Y:S05]  /*aa80*/  @P0 BRA `(.L_x_6992) ;  /* 0x0000000000a80947 */ /* 0x000fea0003800000 */
[----:B------:R-:W2:Y:S01]  /*aa90*/  LDS.128 R4, [R213+0x1000] ;  /* 0x00100000d5047984 */ /* 0x000ea20000000c00 */
        /* <DEDUP_REMOVED lines=9> */
[--C-:B--2---:R-:W-:Y:S02]  /*ab30*/  HADD2.F32 R43, -RZ, R7.reuse.H1_H1 ;  /* 0x30000007ff2b7230 */ /* 0x104fe40000004100 */
        /* <DEDUP_REMOVED lines=31> */
.L_x_6992:
[----:B------:R-:W-:Y:S05]  /*ad30*/  BSYNC B2 ;  /* 0x0000000000027941 */ /* 0x000fea0003800000 */
.L_x_6991:
[----:B------:R-:W-:Y:S05]  /*ad40*/  @P1 BRA `(.L_x_6990) ;  /* 0x0000000000a81947 */ /* 0x000fea0003800000 */
[----:B--2---:R-:W2:Y:S01]  /*ad50*/  LDS.128 R4, [R213+0x5000] ;  /* 0x00500000d5047984 */ /* 0x004ea20000000c00 */
[----:B------:R-:W-:Y:S01]  /*ad60*/  SHF.R.U32.HI R42, RZ, 0x10, R39 ;  /* 0x00000010ff2a7819 */ /* 0x000fe20000011627 */
[----:B------:R-:W-:Y:S01]  /*ad70*/  HADD2.F32 R55, -RZ, R55.H0_H0 ;  /* 0x20000037ff377230 */ /* 0x000fe20000004100 */
[----:B------:R-:W-:Y:S01]  /*ad80*/  SHF.R.U32.HI R40, RZ, 0x10, R37 ;  /* 0x00000010ff287819 */ /* 0x000fe20000011625 */
[--C-:B------:R-:W-:Y:S01]  /*ad90*/  HADD2.F32 R41, -RZ, R53.reuse.H0_H0 ;  /* 0x20000035ff297230 */ /* 0x100fe20000004100 */
[----:B------:R-:W-:Y:S01]  /*ada0*/  SHF.R.U64 R45, R38, 0x10, R39 ;  /* 0x00000010262d7819 */ /* 0x000fe20000001227 */
[----:B------:R-:W-:Y:S01]  /*adb0*/  HADD2.F32 R42, -RZ, R42.H0_H0 ;  /* 0x2000002aff2a7230 */ /* 0x000fe20000004100 */
[----:B------:R-:W-:Y:S01]  /*adc0*/  SHF.R.U64 R46, R36, 0x10, R37 ;  /* 0x00000010242e7819 */ /* 0x000fe20000001225 */
[----:B------:R-:W-:Y:S02]  /*add0*/  HADD2.F32 R40, -RZ, R40.H0_H0 ;  /* 0x20000028ff287230 */ /* 0x000fe40000004100 */
[----:B------:R-:W-:-:S02]  /*ade0*/  HADD2.F32 R53, -RZ, R53.H1_H1 ;  /* 0x30000035ff357230 */ /* 0x000fc40000004100 */
[----:B------:R-:W-:Y:S02]  /*adf0*/  HADD2.F32 R54, -RZ, R54.H1_H1 ;  /* 0x30000036ff367230 */ /* 0x000fe40000004100 */
[--C-:B--2---:R-:W-:Y:S02]  /*ae00*/  HADD2.F32 R39, -RZ, R7.reuse.H1_H1 ;  /* 0x30000007ff277230 */ /* 0x104fe40000004100 */
        /* <DEDUP_REMOVED lines=30> */
.L_x_6990:
[----:B------:R-:W-:Y:S05]  /*aff0*/  BSYNC B1 ;  /* 0x0000000000017941 */ /* 0x000fea0003800000 */
.L_x_6989:
[----:B------:R-:W-:Y:S04]  /*b000*/  BSSY B1, `(.L_x_6993) ;  /* 0x000005d000017945 */ /* 0x000fe80003800000 */
[----:B------:R-:W-:Y:S05]  /*b010*/  @P2 BRA `(.L_x_6994) ;  /* 0x00000004006c2947 */ /* 0x000fea0003800000 */
[----:B--234-:R-:W2:Y:S01]  /*b020*/  LDC R4, c[0x0][0x3d4] ;  /* 0x0000f500ff047b82 */ /* 0x01cea20000000800 */
[----:B------:R-:W-:Y:S01]  /*b030*/  BSSY B2, `(.L_x_6995) ;  /* 0x000002e000027945 */ /* 0x000fe20003800000 */
[-C--:B--2---:R-:W-:Y:S02]  /*b040*/  ISETP.GE.AND P0, PT, R22, R4.reuse, PT ;  /* 0x000000041600720c */ /* 0x084fe40003f06270 */
[----:B------:R-:W-:-:S11]  /*b050*/  ISETP.GE.AND P1, PT, R187, R4, PT ;  /* 0x00000004bb00720c */ /* 0x000fd60003f26270 */
[----:B------:R-:W-:Y:S05]  /*b060*/  @P0 BRA `(.L_x_6996) ;  /* 0x0000000000a80947 */ /* 0x000fea0003800000 */
[----:B------:R-:W2:Y:S01]  /*b070*/  LDS.128 R4, [R213+0x2000] ;  /* 0x00200000d5047984 */ /* 0x000ea20000000c00 */
        /* <DEDUP_REMOVED lines=41> */
.L_x_6996:
[----:B------:R-:W-:Y:S05]  /*b310*/  BSYNC B2 ;  /* 0x0000000000027941 */ /* 0x000fea0003800000 */
.L_x_6995:
[----:B------:R-:W-:Y:S05]  /*b320*/  @P1 BRA `(.L_x_6994) ;  /* 0x0000000000a81947 */ /* 0x000fea0003800000 */
[----:B--2---:R-:W2:Y:S01]  /*b330*/  LDS.128 R4, [R213+0x6000] ;  /* 0x00600000d5047984 */ /* 0x004ea20000000c00 */
        /* <DEDUP_REMOVED lines=9> */
[--C-:B--2---:R-:W-:Y:S02]  /*b3d0*/  HADD2.F32 R29, -RZ, R7.reuse.H1_H1 ;  /* 0x30000007ff1d7230 */ /* 0x104fe40000004100 */
        /* <DEDUP_REMOVED lines=13> */
[----:B------:R-:W-:Y:S01]  /*b4b0*/  FMUL.FTZ R33, R15, R13 ;  /* 0x0000000d0f217220 */ /* 0x000fe20000410000 */
[----:B------:R-:W-:Y:S02]  /*b4c0*/  HADD2.F32 R5, -RZ, R5.H1_H1 ;  /* 0x30000005ff057230 */ /* 0x000fe40000004100 */
[C---:B------:R-:W-:Y:S01]  /*b4d0*/  FFMA.FTZ R34, R7.reuse, R30, -R34 ;  /* 0x0000001e07227223 */ /* 0x040fe20000010822 */
[----:B------:R-:W-:Y:S02]  /*b4e0*/  HADD2.F32 R12, -RZ, R37.H0_H0 ;  /* 0x20000025ff0c7230 */ /* 0x000fe40000004100 */
[----:B------:R-:W-:Y:S01]  /*b4f0*/  FFMA.FTZ R29, R7, R32, R36 ;  /* 0x00000020071d7223 */ /* 0x000fe20000010024 */
        /* <DEDUP_REMOVED lines=13> */
.L_x_6994:
[----:B------:R-:W-:Y:S05]  /*b5d0*/  BSYNC B1 ;  /* 0x0000000000017941 */ /* 0x000fea0003800000 */
.L_x_6993:
[----:B------:R-:W-:Y:S05]  /*b5e0*/  @P3 BRA `(.L_x_6997) ;  /* 0x0000002800a83947 */ /* 0x000fea0003800000 */
[----:B--234-:R-:W2:Y:S01]  /*b5f0*/  LDC R4, c[0x0][0x3d4] ;  /* 0x0000f500ff047b82 */ /* 0x01cea20000000800 */
[----:B------:R-:W-:Y:S01]  /*b600*/  BSSY B1, `(.L_x_6998) ;  /* 0x000002e000017945 */ /* 0x000fe20003800000 */
[-C--:B--2---:R-:W-:Y:S02]  /*b610*/  ISETP.GE.AND P0, PT, R22, R4.reuse, PT ;  /* 0x000000041600720c */ /* 0x084fe40003f06270 */
[----:B------:R-:W-:-:S11]  /*b620*/  ISETP.GE.AND P1, PT, R187, R4, PT ;  /* 0x00000004bb00720c */ /* 0x000fd60003f26270 */
[----:B------:R-:W-:Y:S05]  /*b630*/  @P0 BRA `(.L_x_6999) ;  /* 0x0000000000a80947 */ /* 0x000fea0003800000 */
[----:B------:R-:W2:Y:S01]  /*b640*/  LDS.128 R4, [R213+0x3000] ;  /* 0x00300000d5047984 */ /* 0x000ea20000000c00 */
[----:B------:R-:W-:Y:S01]  /*b650*/  SHF.R.U64 R33, R24, 0x10, R25 ;  /* 0x0000001018217819 */ /* 0x000fe20000001219 */
[--C-:B------:R-:W-:Y:S01]  /*b660*/  HADD2.F32 R24, -RZ, R11.reuse.H0_H0 ;  /* 0x2000000bff187230 */ /* 0x100fe20000004100 */
[----:B------:R-:W-:Y:S01]  /*b670*/  SHF.R.U64 R31, R26, 0x10, R27 ;  /* 0x000000101a1f7819 */ /* 0x000fe2000000121b */
[----:B------:R-:W-:Y:S01]  /*b680*/  HADD2.F32 R26, -RZ, R10.H0_H0 ;  /* 0x2000000aff1a7230 */ /* 0x000fe20000004100 */
[----:B------:R-:W-:Y:S01]  /*b690*/  SHF.R.U32.HI R25, RZ, 0x10, R25 ;  /* 0x00000010ff197819 */ /* 0x000fe20000011619 */
[----:B------:R-:W-:Y:S01]  /*b6a0*/  HADD2.F32 R11, -RZ, R11.H1_H1 ;  /* 0x3000000bff0b7230 */ /* 0x000fe20000004100 */
[----:B------:R-:W-:-:S03]  /*b6b0*/  SHF.R.U32.HI R27, RZ, 0x10, R27 ;  /* 0x00000010ff1b7819 */ /* 0x000fc6000001161b */
[----:B------:R-:W-:Y:S02]  /*b6c0*/  HADD2.F32 R25, -RZ, R25.H0_H0 ;  /* 0x20000019ff197230 */ /* 0x000fe40000004100 */
[----:B------:R-:W-:Y:S02]  /*b6d0*/  HADD2.F32 R27, -RZ, R27.H0_H0 ;  /* 0x2000001bff1b7230 */ /* 0x000fe40000004100 */
        /* <DEDUP_REMOVED lines=32> */
.L_x_6999:
[----:B------:R-:W-:Y:S05]  /*b8e0*/  BSYNC B1 ;  /* 0x0000000000017941 */ /* 0x000fea0003800000 */
.L_x_6998:
[----:B------:R-:W-:Y:S05]  /*b8f0*/  @P1 BRA `(.L_x_6997) ;  /* 0x0000002400e41947 */ /* 0x000fea0003800000 */
[----:B--2---:R-:W2:Y:S01]  /*b900*/  LDS.128 R4, [R213+0x7000] ;  /* 0x00700000d5047984 */ /* 0x004ea20000000c00 */
        /* <DEDUP_REMOVED lines=30> */
[C---:B------:R-:W-:Y:S02]  /*baf0*/  FMUL.FTZ R7, R5.reuse, R4 ;  /* 0x0000000405077220 */ /* 0x040fe40000410000 */
[-C--:B------:R-:W-:Y:S01]  /*bb00*/  FMUL.FTZ R9, R5, R0.reuse ;  /* 0x0000000005097220 */ /* 0x080fe20000410000 */
[----:B------:R-:W-:Y:S01]  /*bb10*/  FFMA.FTZ R13, R8, R3, -R13 ;  /* 0x00000003080d7223 */ /* 0x000fe2000001080d */
[----:B------:R-:W-:Y:S01]  /*bb20*/  FFMA.FTZ R5, R6, R0, -R7 ;  /* 0x0000000006057223 */ /* 0x000fe20000010807 */
        /* <DEDUP_REMOVED lines=8> */
.L_x_6958:
[----:B------:R-:W1:Y:S01]  /*bbb0*/  LDC R21, c[0x0][0x3d4] ;  /* 0x0000f500ff157b82 */ /* 0x000e620000000800 */
[-C--:B------:R-:W-:Y:S01]  /*bbc0*/  ISETP.GE.AND P0, PT, R189, R73.reuse, PT ;  /* 0x00000049bd00720c */ /* 0x080fe20003f06270 */
[----:B------:R-:W-:Y:S01]  /*bbd0*/  ULDC.64 UR4, c[0x0][0x3c8] ;  /* 0x0000f20000047ab9 */ /* 0x000fe20000000a00 */
[-C--:B------:R-:W-:Y:S01]  /*bbe0*/  ISETP.GE.AND P1, PT, R188, R73.reuse, PT ;  /* 0x00000049bc00720c */ /* 0x080fe20003f26270 */
[----:B------:R-:W-:Y:S01]  /*bbf0*/  ULDC.64 UR6, c[0x0][0x3e0] ;  /* 0x0000f80000067ab9 */ /* 0x000fe20000000a00 */
[-C--:B------:R-:W-:Y:S02]  /*bc00*/  ISETP.GE.AND P2, PT, R190, R73.reuse, PT ;  /* 0x00000049be00720c */ /* 0x080fe40003f46270 */
[----:B------:R-:W-:Y:S02]  /*bc10*/  ISETP.GE.AND P3, PT, R18, R73, PT ;  /* 0x000000491200720c */ /* 0x000fe40003f66270 */
[CC--:B-1----:R-:W-:Y:S02]  /*bc20*/  ISETP.GE.OR P0, PT, R16.reuse, R21.reuse, P0 ;  /* 0x000000151000720c */ /* 0x0c2fe40000706670 */
[----:B------:R-:W-:-:S02]  /*bc30*/  ISETP.GE.OR P1, PT, R16, R21, P1 ;  /* 0x000000151000720c */ /* 0x000fc40000f26670 */
[CC--:B------:R-:W-:Y:S02]  /*bc40*/  ISETP.GE.OR P2, PT, R16.reuse, R21.reuse, P2 ;  /* 0x000000151000720c */ /* 0x0c0fe40001746670 */
[----:B------:R-:W-:-:S07]  /*bc50*/  ISETP.GE.OR P3, PT, R16, R21, P3 ;  /* 0x000000151000720c */ /* 0x000fce0001f66670 */
[--C-:B------:R-:W-:Y:S01]  /*bc60*/  @!P0 IADD3 R29, P4, P5, R27, R29, R6.reuse ;  /* 0x0000001d1b1d8210 */ /* 0x100fe20007d9e006 */
[----:B------:R-:W1:Y:S03]  /*bc70*/  @!P0 LDC.64 R62, c[0x0][0x3e0] ;  /* 0x0000f800ff3e8b82 */ /* 0x000e660000000a00 */
[--C-:B------:R-:W-:Y:S01]  /*bc80*/  @!P0 IADD3.X R30, R31, R30, R7.reuse, P4, P5 ;  /* 0x0000001e1f1e8210 */ /* 0x100fe200027ea407 */
[C---:B------:R-:W-:Y:S01]  /*bc90*/  @!P2 IMAD.WIDE.U32 R8, R12.reuse, 0x60, R6 ;  /* 0x000000600c08a825 */ /* 0x040fe200078e0006 */
[----:B------:R-:W-:-:S03]  /*bca0*/  @!P1 LEA R0, P4, R12, R6, 0x6 ;  /* 0x000000060c009211 */ /* 0x000fc600078830ff */
[----:B------:R-:W2:Y:S01]  /*bcb0*/  @!P1 LDC.64 R66, c[0x0][0x3e0] ;  /* 0x0000f800ff429b82 */ /* 0x000ea20000000a00 */
[----:B------:R-:W-:Y:S01]  /*bcc0*/  @!P1 IADD3 R25, P5, R0, R27, RZ ;  /* 0x0000001b00199210 */ /* 0x000fe20007fbe0ff */
[----:B------:R-:W-:Y:S01]  /*bcd0*/  @!P2 IMAD R0, R13, 0x60, RZ ;  /* 0x000000600d00a824 */ /* 0x000fe200078e02ff */
[----:B------:R-:W-:Y:S02]  /*bce0*/  @!P1 LEA.HI.X R26, R12, R7, R13, 0x6, P4 ;  /* 0x000000070c1a9211 */ /* 0x000fe400020f340d */
[----:B------:R-:W-:-:S03]  /*bcf0*/  @!P3 IADD3 R3, P4, R6, R27, RZ ;  /* 0x0000001b0603b210 */ /* 0x000fc60007f9e0ff */
[--C-:B------:R-:W-:Y:S01]  /*bd00*/  @!P1 IMAD.X R26, R26, 0x1, R31.reuse, P5 ;  /* 0x000000011a1a9824 */ /* 0x100fe200028e061f */
[----:B------:R-:W-:Y:S01]  /*bd10*/  @!P2 IADD3 R6, P5, R27, R8, RZ ;  /* 0x000000081b06a210 */ /* 0x000fe20007fbe0ff */
[----:B------:R-:W-:Y:S01]  /*bd20*/  @!P3 IMAD.X R14, R7, 0x1, R31, P4 ;  /* 0x00000001070eb824 */ /* 0x000fe200020e061f */
[----:B------:R-:W3:Y:S02]  /*bd30*/  @!P2 LDC.64 R70, c[0x0][0x3e0] ;  /* 0x0000f800ff46ab82 */ /* 0x000ee40000000a00 */
[----:B------:R-:W-:Y:S01]  /*bd40*/  @!P2 IADD3.X R7, R31, R0, R9, P5, !PT ;  /* 0x000000001f07a210 */ /* 0x000fe20002ffe409 */
[----:B------:R-:W-:Y:S01]  /*bd50*/  @!P2 IMAD R31, R11, 0x60, RZ ;  /* 0x000000600b1fa824 */ /* 0x000fe200078e02ff */
[----:B------:R-:W-:-:S04]  /*bd60*/  @!P0 IADD3 R27, P4, P5, R33, R24, R4 ;  /* 0x00000018211b8210 */ /* 0x000fc80007d9e004 */
[----:B------:R-:W-:Y:S01]  /*bd70*/  @!P0 IADD3.X R28, R35, R28, R5, P4, P5 ;  /* 0x0000001c231c8210 */ /* 0x000fe200027ea405 */
[----:B------:R-:W4:Y:S01]  /*bd80*/  @!P0 LDC.64 R60, c[0x0][0x3c8] ;  /* 0x0000f200ff3c8b82 */ /* 0x000f220000000a00 */
[----:B------:R-:W-:Y:S02]  /*bd90*/  @!P3 IADD3 R15, P4, R4, R33, RZ ;  /* 0x00000021040fb210 */ /* 0x000fe40007f9e0ff */
[C---:B------:R-:W-:Y:S02]  /*bda0*/  @!P1 LEA R20, P5, R10.reuse, R4, 0x6 ;  /* 0x000000040a149211 */ /* 0x040fe400078a30ff */
[----:B------:R-:W-:Y:S02]  /*bdb0*/  @!P3 IADD3.X R32, R5, R35, RZ, P4, !PT ;  /* 0x000000230520b210 */ /* 0x000fe400027fe4ff */
[C---:B------:R-:W-:Y:S01]  /*bdc0*/  @!P3 LEA R8, P4, R3.reuse, UR4, 0x1 ;  /* 0x000000040308bc11 */ /* 0x040fe2000f8808ff */
[----:B------:R-:W0:Y:S01]  /*bdd0*/  @!P1 LDC.64 R64, c[0x0][0x3c8] ;  /* 0x0000f200ff409b82 */ /* 0x000e220000000a00 */
[C---:B------:R-:W-:Y:S01]  /*bde0*/  @!P1 LEA.HI.X R24, R10.reuse, R5, R11, 0x6, P5 ;  /* 0x000000050a189211 */ /* 0x040fe200028f340b */
[----:B------:R-:W-:Y:S01]  /*bdf0*/  @!P2 IMAD.WIDE.U32 R4, R10, 0x60, R4 ;  /* 0x000000600a04a825 */ /* 0x000fe200078e0004 */
[----:B------:R-:W-:-:S02]  /*be00*/  @!P3 LEA.HI.X R9, R3, UR5, R14, 0x1, P4 ;  /* 0x000000050309bc11 */ /* 0x000fc4000a0f0c0e */
[C---:B------:R-:W-:Y:S02]  /*be10*/  @!P3 LEA R14, P4, R15.reuse, UR6, 0x1 ;  /* 0x000000060f0ebc11 */ /* 0x040fe4000f8808ff */
[----:B------:R-:W-:Y:S01]  /*be20*/  @!P1 IADD3 R20, P5, R20, R33, RZ ;  /* 0x0000002114149210 */ /* 0x000fe20007fbe0ff */
[----:B------:R-:W0:Y:S01]  /*be30*/  @!P2 LDC.64 R68, c[0x0][0x3c8] ;  /* 0x0000f200ff44ab82 */ /* 0x000e220000000a00 */
[----:B------:R-:W-:Y:S02]  /*be40*/  @!P3 LEA.HI.X R15, R15, UR7, R32, 0x1, P4 ;  /* 0x000000070f0fbc11 */ /* 0x000fe4000a0f0c20 */
[----:B-1----:R-:W-:Y:S01]  /*be50*/  @!P0 LEA R62, P4, R27, R62, 0x1 ;  /* 0x0000003e1b3e8211 */ /* 0x002fe200078808ff */
[----:B------:R-:W-:Y:S01]  /*be60*/  @!P1 IMAD.X R24, R24, 0x1, R35, P5 ;  /* 0x0000000118189824 */ /* 0x000fe200028e0623 */
[----:B------:R-:W-:Y:S02]  /*be70*/  @!P2 IADD3 R0, P5, R33, R4, RZ ;  /* 0x000000042100a210 */ /* 0x000fe40007fbe0ff */
[----:B------:R-:W-:-:S02]  /*be80*/  @!P0 LEA.HI.X R63, R27, R63, R28, 0x1, P4 ;  /* 0x0000003f1b3f8211 */ /* 0x000fc400020f0c1c */
[C---:B--2---:R-:W-:Y:S02]  /*be90*/  @!P1 LEA R66, P4, R20.reuse, R66, 0x1 ;  /* 0x0000004214429211 */ /* 0x044fe400078808ff */
[----:B------:R-:W-:Y:S02]  /*bea0*/  @!P2 IADD3.X R3, R35, R31, R5, P5, !PT ;  /* 0x0000001f2303a210 */ /* 0x000fe40002ffe405 */
[----:B------:R-:W-:Y:S02]  /*beb0*/  @!P1 LEA.HI.X R67, R20, R67, R24, 0x1, P4 ;  /* 0x0000004314439211 */ /* 0x000fe400020f0c18 */
[----:B------:R-:W-:Y:S02]  /*bec0*/  CS2R R32, SRZ ;  /* 0x0000000000207805 */ /* 0x000fe4000001ff00 */
[----:B---3--:R-:W-:Y:S02]  /*bed0*/  @!P2 LEA R70, P4, R0, R70, 0x1 ;  /* 0x000000460046a211 */ /* 0x008fe400078808ff */
[----:B------:R-:W-:-:S02]  /*bee0*/  CS2R R34, SRZ ;  /* 0x0000000000227805 */ /* 0x000fc4000001ff00 */
[C---:B----4-:R-:W-:Y:S02]  /*bef0*/  @!P0 LEA R60, P5, R29.reuse, R60, 0x1 ;  /* 0x0000003c1d3c8211 */ /* 0x050fe400078a08ff */
[----:B------:R-:W-:Y:S02]  /*bf00*/  CS2R R4, SRZ ;  /* 0x0000000000047805 */ /* 0x000fe4000001ff00 */
[----:B------:R-:W-:Y:S02]  /*bf10*/  @!P2 LEA.HI.X R71, R0, R71, R3, 0x1, P4 ;  /* 0x000000470047a211 */ /* 0x000fe400020f0c03 */
[----:B------:R-:W1:Y:S01]  /*bf20*/  LDC R0, c[0x0][0x428] ;  /* 0x00010a00ff007b82 */ /* 0x000e620000000800 */
[----:B------:R-:W-:Y:S02]  /*bf30*/  @!P0 LEA.HI.X R61, R29, R61, R30, 0x1, P5 ;  /* 0x0000003d1d3d8211 */ /* 0x000fe400028f0c1e */
[----:B------:R-:W-:Y:S02]  /*bf40*/  CS2R R28, SRZ ;  /* 0x00000000001c7805 */ /* 0x000fe4000001ff00 */
[----:B------:R-:W-:Y:S01]  /*bf50*/  CS2R R30, SRZ ;  /* 0x00000000001e7805 */ /* 0x000fe2000001ff00 */
[----:B------:R-:W5:Y:S01]  /*bf60*/  @!P0 LDG.E.128 R32, desc[UR54][R62.64] ;  /* 0x000000363e208981 */ /* 0x000f62000c1e1d00 */
[----:B0-----:R-:W-:-:S04]  /*bf70*/  @!P1 LEA R64, P5, R25, R64, 0x1 ;  /* 0x0000004019409211 */ /* 0x001fc800078a08ff */
[----:B------:R-:W5:Y:S01]  /*bf80*/  @!P0 LDG.E.128 R28, desc[UR54][R60.64] ;  /* 0x000000363c1c8981 */ /* 0x000f62000c1e1d00 */
[----:B------:R-:W-:Y:S01]  /*bf90*/  @!P1 LEA.HI.X R65, R25, R65, R26, 0x1, P5 ;  /* 0x0000004119419211 */ /* 0x000fe200028f0c1a */
[----:B------:R-:W-:Y:S01]  /*bfa0*/  IMAD R3, R197, 0x80, R18 ;  /* 0x00000080c5037824 */ /* 0x000fe200078e0212 */
[C---:B------:R-:W-:Y:S02]  /*bfb0*/  @!P2 LEA R68, P5, R6.reuse, R68, 0x1 ;  /* 0x000000440644a211 */ /* 0x040fe400078a08ff */
[----:B------:R-:W-:Y:S02]  /*bfc0*/  CS2R R24, SRZ ;  /* 0x0000000000187805 */ /* 0x000fe4000001ff00 */
[----:B------:R-:W-:Y:S02]  /*bfd0*/  CS2R R26, SRZ ;  /* 0x00000000001a7805 */ /* 0x000fe4000001ff00 */
[----:B------:R-:W-:Y:S02]  /*bfe0*/  @!P2 LEA.HI.X R69, R6, R69, R7, 0x1, P5 ;  /* 0x000000450645a211 */ /* 0x000fe400028f0c07 */
[----:B------:R-:W-:-:S02]  /*bff0*/  CS2R R6, SRZ ;  /* 0x0000000000067805 */ /* 0x000fc4000001ff00 */
[----:B-1----:R-:W-:-:S04]  /*c000*/  ISETP.NE.AND P0, PT, R0, 0x1, PT ;  /* 0x000000010000780c */ /* 0x002fc80003f05270 */
[----:B------:R0:W5:Y:S01]  /*c010*/  @!P3 LDG.E.128 R4, desc[UR54][R8.64] ;  /* 0x000000360804b981 */ /* 0x000162000c1e1d00 */
[----:B------:R-:W-:Y:S02]  /*c020*/  IMAD R3, R220, 0x20, R3 ;  /* 0x00000020dc037824 */ /* 0x000fe400078e0203 */
[----:B------:R-:W-:Y:S01]  /*c030*/  IMAD.MOV.U32 R58, RZ, RZ, R54 ;  /* 0x000000ffff3a7224 */ /* 0x000fe200078e0036 */
[----:B------:R1:W5:Y:S01]  /*c040*/  @!P3 LDG.E.128 R24, desc[UR54][R14.64] ;  /* 0x000000360e18b981 */ /* 0x000362000c1e1d00 */
[----:B------:R-:W-:Y:S02]  /*c050*/  CS2R R36, SRZ ;  /* 0x0000000000247805 */ /* 0x000fe4000001ff00 */
[----:B------:R-:W-:Y:S02]  /*c060*/  CS2R R38, SRZ ;  /* 0x0000000000267805 */ /* 0x000fe4000001ff00 */
[----:B------:R-:W2:Y:S01]  /*c070*/  @P0 LDC R0, c[0x0][0x42c] ;  /* 0x00010b00ff000b82 */ /* 0x000ea20000000800 */
[----:B------:R-:W-:Y:S01]  /*c080*/  IMAD.MOV.U32 R57, RZ, RZ, R53 ;  /* 0x000000ffff397224 */ /* 0x000fe200078e0035 */
[----:B------:R-:W-:-:S02]  /*c090*/  CS2R R40, SRZ ;  /* 0x0000000000287805 */ /* 0x000fc4000001ff00 */
[----:B------:R-:W-:Y:S02]  /*c0a0*/  CS2R R42, SRZ ;  /* 0x00000000002a7805 */ /* 0x000fe4000001ff00 */
[----:B------:R-:W-:Y:S02]  /*c0b0*/  CS2R R44, SRZ ;  /* 0x00000000002c7805 */ /* 0x000fe4000001ff00 */
[----:B------:R-:W-:Y:S02]  /*c0c0*/  CS2R R46, SRZ ;  /* 0x00000000002e7805 */ /* 0x000fe4000001ff00 */
[----:B------:R-:W-:Y:S02]  /*c0d0*/  CS2R R48, SRZ ;  /* 0x0000000000307805 */ /* 0x000fe4000001ff00 */
[----:B------:R-:W-:Y:S01]  /*c0e0*/  CS2R R50, SRZ ;  /* 0x0000000000327805 */ /* 0x000fe2000001ff00 */
[----:B0-----:R-:W0:Y:S01]  /*c0f0*/  @P0 LDC R9, c[0x0][0x430] ;  /* 0x00010c00ff090b82 */ /* 0x001e220000000800 */
[----:B------:R3:W5:Y:S04]  /*c100*/  @!P1 LDG.E.128 R36, desc[UR54][R64.64] ;  /* 0x0000003640249981 */ /* 0x000768000c1e1d00 */
[----:B------:R3:W5:Y:S04]  /*c110*/  @!P1 LDG.E.128 R40, desc[UR54][R66.64] ;  /* 0x0000003642289981 */ /* 0x000768000c1e1d00 */
[----:B------:R3:W5:Y:S04]  /*c120*/  @!P2 LDG.E.128 R44, desc[UR54][R68.64] ;  /* 0x00000036442ca981 */ /* 0x000768000c1e1d00 */
[----:B------:R3:W5:Y:S01]  /*c130*/  @!P2 LDG.E.128 R48, desc[UR54][R70.64] ;  /* 0x000000364630a981 */ /* 0x000762000c1e1d00 */
[----:B--2---:R-:W-:-:S05]  /*c140*/  @P0 IMAD.HI.U32 R0, R3, R0, RZ ;  /* 0x0000000003000227 */ /* 0x004fca00078e00ff */
[----:B0-----:R-:W-:-:S04]  /*c150*/  @P0 SHF.R.U32.HI R3, RZ, R9, R0 ;  /* 0x00000009ff030219 */ /* 0x001fc80000011600 */
[----:B------:R-:W-:Y:S01]  /*c160*/  SHF.R.S32.HI R9, RZ, 0x1f, R3 ;  /* 0x0000001fff097819 */ /* 0x000fe20000011403 */
[----:B-1----:R-:W-:-:S04]  /*c170*/  IMAD.WIDE.U32 R14, R3, R12, R58 ;  /* 0x0000000c030e7225 */ /* 0x002fc800078e003a */
[C---:B------:R-:W-:Y:S02]  /*c180*/  IMAD R0, R9.reuse, R12, RZ ;  /* 0x0000000c09007224 */ /* 0x040fe400078e02ff */
[-C--:B------:R-:W-:Y:S02]  /*c190*/  IMAD R8, R9, R10.reuse, RZ ;  /* 0x0000000a09087224 */ /* 0x080fe400078e02ff */
[C---:B------:R-:W-:Y:S02]  /*c1a0*/  IMAD R9, R3.reuse, R13, R0 ;  /* 0x0000000d03097224 */ /* 0x040fe400078e0200 */
[----:B------:R-:W-:-:S04]  /*c1b0*/  IMAD.WIDE.U32 R12, R3, R10, R56 ;  /* 0x0000000a030c7225 */ /* 0x000fc800078e0038 */
[----:B------:R-:W-:Y:S01]  /*c1c0*/  IMAD R3, R3, R11, R8 ;  /* 0x0000000b03037224 */ /* 0x000fe200078e0208 */
[----:B------:R-:W-:Y:S01]  /*c1d0*/  LEA R8, P4, R14, UR4, 0x1 ;  /* 0x000000040e087c11 */ /* 0x000fe2000f8808ff */
[----:B------:R-:W-:Y:S02]  /*c1e0*/  IMAD.IADD R9, R15, 0x1, R9 ;  /* 0x000000010f097824 */ /* 0x000fe400078e0209 */
[----:B------:R-:W-:-:S03]  /*c1f0*/  IMAD.IADD R3, R13, 0x1, R3 ;  /* 0x000000010d037824 */ /* 0x000fc600078e0203 */
[----:B------:R-:W-:Y:S02]  /*c200*/  LEA.HI.X R9, R14, UR5, R9, 0x1, P4 ;  /* 0x000000050e097c11 */ /* 0x000fe4000a0f0c09 */
[----:B------:R-:W-:Y:S01]  /*c210*/  LEA R0, P4, R12, UR6, 0x1 ;  /* 0x000000060c007c11 */ /* 0x000fe2000f8808ff */
[----:B------:R-:W-:Y:S01]  /*c220*/  UMOV UR4, 0xffffffff ;  /* 0xffffffff00047882 */ /* 0x000fe20000000000 */
[----:B------:R-:W-:Y:S02]  /*c230*/  ISETP.GE.AND P0, PT, R16, R21, PT ;  /* 0x000000151000720c */ /* 0x000fe40003f06270 */
[----:B------:R-:W-:Y:S02]  /*c240*/  LEA.HI.X R3, R12, UR7, R3, 0x1, P4 ;  /* 0x000000070c037c11 */ /* 0x000fe4000a0f0c03 */
[-C--:B------:R-:W-:Y:S02]  /*c250*/  ISETP.GE.OR P1, PT, R18, R73.reuse, P0 ;  /* 0x000000491200720c */ /* 0x080fe40000726670 */
[----:B------:R-:W-:-:S02]  /*c260*/  ISETP.GE.OR P2, PT, R189, R73, P0 ;  /* 0x00000049bd00720c */ /* 0x000fc40000746670 */
[-C--:B------:R-:W-:Y:S02]  /*c270*/  ISETP.GE.OR P3, PT, R188, R73.reuse, P0 ;  /* 0x00000049bc00720c */ /* 0x080fe40000766670 */
[----:B------:R-:W-:Y:S01]  /*c280*/  ISETP.GE.OR P0, PT, R190, R73, P0 ;  /* 0x00000049be00720c */ /* 0x000fe20000706670 */
[----:B---3--:R-:W-:-:S12]  /*c290*/  BRA.DIV UR4, `(.L_x_7000) ;  /* 0x0000017204b87947 */ /* 0x008fd8000b800000 */
.L_x_7298:
[----:B------:R-:W-:-:S03]  /*c2a0*/  UMOV UR4, 0xffffffff ;  /* 0xffffffff00047882 */ /* 0x000fc60000000000 */
[----:B------:R-:W-:Y:S05]  /*c2b0*/  BRA.DIV UR4, `(.L_x_7001) ;  /* 0x0000017204d87947 */ /* 0x000fea000b800000 */
.L_x_7301:
[----:B------:R-:W-:-:S03]  /*c2c0*/  UMOV UR4, 0xffffffff ;  /* 0xffffffff00047882 */ /* 0x000fc60000000000 */
[----:B------:R-:W-:Y:S05]  /*c2d0*/  BRA.DIV UR4, `(.L_x_7002) ;  /* 0x0000017204f87947 */ /* 0x000fea000b800000 */
.L_x_7304:
[----:B------:R-:W-:-:S03]  /*c2e0*/  UMOV UR4, 0xffffffff ;  /* 0xffffffff00047882 */ /* 0x000fc60000000000 */
[----:B------:R-:W-:Y:S05]  /*c2f0*/  BRA.DIV UR4, `(.L_x_7003) ;  /* 0x0000017604187947 */ /* 0x000fea000b800000 */
.L_x_7307:
[----:B------:R-:W-:-:S03]  /*c300*/  UMOV UR4, 0xffffffff ;  /* 0xffffffff00047882 */ /* 0x000fc60000000000 */
[----:B------:R-:W-:Y:S05]  /*c310*/  BRA.DIV UR4, `(.L_x_7004) ;  /* 0x0000017604387947 */ /* 0x000fea000b800000 */
.L_x_7310:
[----:B------:R-:W-:-:S03]  /*c320*/  UMOV UR4, 0xffffffff ;  /* 0xffffffff00047882 */ /* 0x000fc60000000000 */
[----:B------:R-:W-:Y:S05]  /*c330*/  BRA.DIV UR4, `(.L_x_7005) ;  /* 0x0000017604587947 */ /* 0x000fea000b800000 */
.L_x_7313:
[----:B------:R-:W-:-:S03]  /*c340*/  UMOV UR4, 0xffffffff ;  /* 0xffffffff00047882 */ /* 0x000fc60000000000 */
[----:B------:R-:W-:Y:S05]  /*c350*/  BRA.DIV UR4, `(.L_x_7006) ;  /* 0x0000017604787947 */ /* 0x000fea000b800000 */
.L_x_7316:
[----:B------:R-:W-:-:S03]  /*c360*/  UMOV UR4, 0xffffffff ;  /* 0xffffffff00047882 */ /* 0x000fc60000000000 */
[----:B------:R-:W-:Y:S05]  /*c370*/  BRA.DIV UR4, `(.L_x_7007) ;  /* 0x0000017604987947 */ /* 0x000fea000b800000 */
.L_x_7319:
[----:B------:R-:W-:-:S03]  /*c380*/  UMOV UR4, 0xffffffff ;  /* 0xffffffff00047882 */ /* 0x000fc60000000000 */
[----:B------:R-:W-:Y:S05]  /*c390*/  BRA.DIV UR4, `(.L_x_7008) ;  /* 0x0000017604b87947 */ /* 0x000fea000b800000 */
.L_x_7322:
[----:B------:R-:W-:-:S03]  /*c3a0*/  UMOV UR4, 0xffffffff ;  /* 0xffffffff00047882 */ /* 0x000fc60000000000 */
[----:B------:R-:W-:Y:S05]  /*c3b0*/  BRA.DIV UR4, `(.L_x_7009) ;  /* 0x0000017604d87947 */ /* 0x000fea000b800000 */
.L_x_7325:
[----:B------:R-:W-:-:S03]  /*c3c0*/  UMOV UR4, 0xffffffff ;  /* 0xffffffff00047882 */ /* 0x000fc60000000000 */
[----:B------:R-:W-:Y:S05]  /*c3d0*/  BRA.DIV UR4, `(.L_x_7010) ;  /* 0x0000017604f87947 */ /* 0x000fea000b800000 */
.L_x_7328:
[----:B------:R-:W-:-:S03]  /*c3e0*/  UMOV UR4, 0xffffffff ;  /* 0xffffffff00047882 */ /* 0x000fc60000000000 */
[----:B------:R-:W-:Y:S05]  /*c3f0*/  BRA.DIV UR4, `(.L_x_7011) ;  /* 0x0000017a04187947 */ /* 0x000fea000b800000 */
.L_x_7331:
[----:B------:R-:W-:-:S03]  /*c400*/  UMOV UR4, 0xffffffff ;  /* 0xffffffff00047882 */ /* 0x000fc60000000000 */
[----:B------:R-:W-:Y:S05]  /*c410*/  BRA.DIV UR4, `(.L_x_7012) ;  /* 0x0000017a04387947 */ /* 0x000fea000b800000 */
.L_x_7334:
[----:B------:R-:W-:-:S03]  /*c420*/  UMOV UR4, 0xffffffff ;  /* 0xffffffff00047882 */ /* 0x000fc60000000000 */
[----:B------:R-:W-:Y:S05]  /*c430*/  BRA.DIV UR4, `(.L_x_7013) ;  /* 0x0000017a04587947 */ /* 0x000fea000b800000 */
.L_x_7337:
[----:B------:R-:W-:-:S03]  /*c440*/  UMOV UR4, 0xffffffff ;  /* 0xffffffff00047882 */ /* 0x000fc60000000000 */
[----:B------:R-:W-:Y:S05]  /*c450*/  BRA.DIV UR4, `(.L_x_7014) ;  /* 0x0000017a04787947 */ /* 0x000fea000b800000 */
.L_x_7340:
[----:B------:R-:W-:-:S03]  /*c460*/  UMOV UR4, 0xffffffff ;  /* 0xffffffff00047882 */ /* 0x000fc60000000000 */
[----:B------:R-:W-:Y:S05]  /*c470*/  BRA.DIV UR4, `(.L_x_7015) ;  /* 0x0000017a04987947 */ /* 0x000fea000b800000 */
.L_x_7343:
[----:B-----5:R-:W-:Y:S01]  /*c480*/  IMAD.MOV.U32 R0, RZ, RZ, R4 ;  /* 0x000000ffff007224 */ /* 0x020fe200078e0004 */
[----:B------:R-:W-:Y:S01]  /*c490*/  BSSY B1, `(.L_x_7016) ;  /* 0x000003b000017945 */ /* 0x000fe20003800000 */
[----:B------:R-:W-:Y:S02]  /*c4a0*/  IMAD.MOV.U32 R8, RZ, RZ, R6 ;  /* 0x000000ffff087224 */ /* 0x000fe400078e0006 */
[----:B------:R-:W-:Y:S01]  /*c4b0*/  IMAD.MOV.U32 R9, RZ, RZ, R7 ;  /* 0x000000ffff097224 */ /* 0x000fe200078e0007 */
[----:B------:R-:W-:Y:S01]  /*c4c0*/  PRMT R71, R71, 0x5410, R0 ;  /* 0x0000541047477816 */ /* 0x000fe20000000000 */
[----:B------:R-:W-:Y:S02]  /*c4d0*/  IMAD.MOV.U32 R3, RZ, RZ, R5 ;  /* 0x000000ffff037224 */ /* 0x000fe400078e0005 */
        /* <DEDUP_REMOVED lines=8> */
[----:B------:R-:W-:Y:S01]  /*c560*/  LEA.HI R0, R222, R222, RZ, 0x1 ;  /* 0x000000dede007211 */ /* 0x000fe200078f08ff */
[----:B------:R-:W-:Y:S01]  /*c570*/  IMAD.MOV.U32 R10, RZ, RZ, R30 ;  /* 0x000000ffff0a7224 */ /* 0x000fe200078e001e */
[----:B------:R-:W-:Y:S02]  /*c580*/  PRMT R65, R3, 0x7610, R65 ;  /* 0x0000761003417816 */ /* 0x000fe40000000041 */
[----:B------:R-:W-:Y:S01]  /*c590*/  LOP3.LUT R3, R0, 0xfffffffe, RZ, 0xc0, !PT ;  /* 0xfffffffe00037812 */ /* 0x000fe200078ec0ff */
[----:B------:R-:W-:Y:S01]  /*c5a0*/  IMAD.MOV.U32 R0, RZ, RZ, R32 ;  /* 0x000000ffff007224 */ /* 0x000fe200078e0020 */
[----:B------:R-:W-:Y:S01]  /*c5b0*/  PRMT R71, R9, 0x7610, R71 ;  /* 0x0000761009477816 */ /* 0x000fe20000000047 */
[----:B------:R-:W-:Y:S01]  /*c5c0*/  IMAD.MOV.U32 R9, RZ, RZ, R29 ;  /* 0x000000ffff097224 */ /* 0x000fe200078e001d */
[----:B------:R-:W-:Y:S01]  /*c5d0*/  PRMT R61, R8, 0x7610, R61 ;  /* 0x00007610083d7816 */ /* 0x000fe2000000003d */
[----:B------:R-:W-:Y:S01]  /*c5e0*/  IMAD.IADD R3, R222, 0x1, -R3 ;  /* 0x00000001de037824 */ /* 0x000fe200078e0a03 */
[----:B------:R-:W-:Y:S01]  /*c5f0*/  PRMT R60, R10, 0x7610, R60 ;  /* 0x000076100a3c7816 */ /* 0x000fe2000000003c */
[----:B------:R-:W-:Y:S01]  /*c600*/  IMAD.MOV.U32 R10, RZ, RZ, R31 ;  /* 0x000000ffff0a7224 */ /* 0x000fe200078e001f */
[----:B------:R-:W-:Y:S01]  /*c610*/  PRMT R62, R9, 0x7610, R62 ;  /* 0x00007610093e7816 */ /* 0x000fe2000000003e */
[----:B------:R-:W-:Y:S01]  /*c620*/  IMAD.MOV.U32 R8, RZ, RZ, R33 ;  /* 0x000000ffff087224 */ /* 0x000fe200078e0021 */
[----:B------:R-:W-:Y:S01]  /*c630*/  SHF.L.U32 R9, R3, 0x1f, RZ ;  /* 0x0000001f03097819 */ /* 0x000fe200000006ff */
[----:B------:R-:W-:Y:S01]  /*c640*/  IMAD.MOV.U32 R3, RZ, RZ, R35 ;  /* 0x000000ffff037224 */ /* 0x000fe200078e0023 */
[----:B------:R-:W-:Y:S01]  /*c650*/  PRMT R59, R59, 0x5410, R10 ;  /* 0x000054103b3b7816 */ /* 0x000fe2000000000a */
[----:B------:R-:W-:Y:S01]  /*c660*/  IMAD.MOV.U32 R10, RZ, RZ, R37 ;  /* 0x000000ffff0a7224 */ /* 0x000fe200078e0025 */
[----:B------:R-:W0:Y:S01]  /*c670*/  SYNCS.PHASECHK.TRANS64.TRYWAIT P4, [R2+URZ+0x28800], R9 ;  /* 0x02880009020075a7 */ /* 0x000e22000808017f */
[----:B------:R-:W-:Y:S01]  /*c680*/  PRMT R61, R61, 0x5410, R0 ;  /* 0x000054103d3d7816 */ /* 0x000fe20000000000 */
[----:B------:R-:W-:Y:S01]  /*c690*/  IMAD.MOV.U32 R0, RZ, RZ, R34 ;  /* 0x000000ffff007224 */ /* 0x000fe200078e0022 */
[----:B------:R-:W-:Y:S01]  /*c6a0*/  PRMT R62, R62, 0x5410, R8 ;  /* 0x000054103e3e7816 */ /* 0x000fe20000000008 */
[----:B------:R-:W-:Y:S01]  /*c6b0*/  IMAD.MOV.U32 R8, RZ, RZ, R36 ;  /* 0x000000ffff087224 */ /* 0x000fe200078e0024 */
[----:B------:R-:W-:Y:S01]  /*c6c0*/  PRMT R59, R3, 0x7610, R59 ;  /* 0x00007610033b7816 */ /* 0x000fe2000000003b */
[----:B------:R-:W-:Y:S01]  /*c6d0*/  IMAD.MOV.U32 R3, RZ, RZ, R41 ;  /* 0x000000ffff037224 */ /* 0x000fe200078e0029 */
[----:B------:R-:W-:-:S02]  /*c6e0*/  PRMT R60, R60, 0x5410, R0 ;  /* 0x000054103c3c7816 */ /* 0x000fc40000000000 */
        /* <DEDUP_REMOVED lines=20> */
[----:B0-----:R-:W-:Y:S06]  /*c830*/  @!P4 BRA `(.L_x_7017) ;  /* 0x0000017400d0c947 */ /* 0x001fec0003800000 */
.L_x_7344:
[----:B------:R-:W-:Y:S05]  /*c840*/  BSYNC B1 ;  /* 0x0000000000017941 */ /* 0x000fea0003800000 */
.L_x_7016:
[----:B------:R-:W-:Y:S04]  /*c850*/  BSSY B1, `(.L_x_7018) ;  /* 0x0000061000017945 */ /* 0x000fe80003800000 */
[----:B------:R-:W-:Y:S05]  /*c860*/  @P1 BRA `(.L_x_7019) ;  /* 0x00000004007c1947 */ /* 0x000fea0003800000 */
[----:B------:R-:W-:Y:S01]  /*c870*/  LEA.HI R8, R21, R220, RZ, 0x1d ;  /* 0x000000dc15087211 */ /* 0x000fe200078fe8ff */
[----:B------:R-:W-:Y:S01]  /*c880*/  HADD2.F32 R65, -RZ, R65.H0_H0 ;  /* 0x20000041ff417230 */ /* 0x000fe20000004100 */
[----:B------:R-:W-:Y:S01]  /*c890*/  SHF.R.U64 R76, R24, 0x10, R25 ;  /* 0x00000010184c7819 */ /* 0x000fe20000001219 */
[----:B------:R-:W-:Y:S01]  /*c8a0*/  HADD2.F32 R64, -RZ, R64.H0_H0 ;  /* 0x20000040ff407230 */ /* 0x000fe20000004100 */
[----:B------:R-:W-:Y:S01]  /*c8b0*/  SHF.R.S32.HI R11, RZ, 0x1f, R8 ;  /* 0x0000001fff0b7819 */ /* 0x000fe20000011408 */
[----:B0-----:R-:W-:Y:S01]  /*c8c0*/  IMAD.SHL.U32 R9, R8, 0x8, RZ ;  /* 0x0000000808097824 */ /* 0x001fe200078e00ff */
[----:B------:R-:W-:Y:S02]  /*c8d0*/  SHF.R.U64 R79, R4, 0x10, R5 ;  /* 0x00000010044f7819 */ /* 0x000fe40000001205 */
[----:B------:R-:W-:Y:S02]  /*c8e0*/  LEA.HI R11, R11, R8, RZ, 0x3 ;  /* 0x000000080b0b7211 */ /* 0x000fe400078f18ff */
[----:B------:R-:W-:-:S02]  /*c8f0*/  LOP3.LUT R10, R9, 0x38, RZ, 0xc0, !PT ;  /* 0x00000038090a7812 */ /* 0x000fc400078ec0ff */
[----:B------:R-:W-:Y:S01]  /*c900*/  SHF.R.U32.HI R67, RZ, 0x10, R5 ;  /* 0x00000010ff437819 */ /* 0x000fe20000011605 */
[----:B------:R-:W-:Y:S01]  /*c910*/  IMAD.SHL.U32 R11, R11, 0x400, RZ ;  /* 0x000004000b0b7824 */ /* 0x000fe200078e00ff */
[----:B------:R-:W-:Y:S02]  /*c920*/  LOP3.LUT R10, R10, 0x1c0, R203, 0xf8, !PT ;  /* 0x000001c00a0a7812 */ /* 0x000fe400078ef8cb */
[----:B------:R-:W-:Y:S02]  /*c930*/  SHF.R.U32.HI R66, RZ, 0x10, R25 ;  /* 0x00000010ff427819 */ /* 0x000fe40000011619 */
[----:B------:R-:W-:Y:S02]  /*c940*/  LOP3.LUT R12, R10, R211, RZ, 0x3c, !PT ;  /* 0x000000d30a0c7212 */ /* 0x000fe400078e3cff */
[----:B------:R-:W-:Y:S01]  /*c950*/  LOP3.LUT R13, R11, 0x7fffe000, RZ, 0xc0, !PT ;  /* 0x7fffe0000b0d7812 */ /* 0x000fe200078ec0ff */
[----:B------:R-:W-:Y:S01]  /*c960*/  HADD2.F32 R66, -RZ, R66.H0_H0 ;  /* 0x20000042ff427230 */ /* 0x000fe20000004100 */
[----:B------:R-:W0:Y:S01]  /*c970*/  LDS.128 R8, [R213] ;  /* 0x00000000d5087984 */ /* 0x000e220000000c00 */
[----:B------:R-:W-:-:S02]  /*c980*/  SHF.R.U64 R75, R26, 0x10, R27 ;  /* 0x000000101a4b7819 */ /* 0x000fc4000000121b */
[----:B------:R-:W-:Y:S02]  /*c990*/  IADD3 R13, R12, R13, R212 ;  /* 0x0000000d0c0d7210 */ /* 0x000fe40007ffe0d4 */
[----:B------:R-:W-:Y:S02]  /*c9a0*/  SHF.R.U32.HI R73, RZ, 0x10, R27 ;  /* 0x00000010ff497819 */ /* 0x000fe4000001161b */
[--C-:B------:R-:W-:Y:S01]  /*c9b0*/  SHF.R.U32.HI R77, RZ, 0x10, R7.reuse ;  /* 0x00000010ff4d7819 */ /* 0x100fe20000011607 */
        /* <DEDUP_REMOVED lines=20> */
[----:B------:R-:W-:Y:S02]  /*cb00*/  HADD2.F32 R5, -RZ, R71.H1_H1 ;  /* 0x30000047ff057230 */ /* 0x000fe40000004100 */
[----:B------:R-:W-:Y:S01]  /*cb10*/  FMUL.FTZ R74, R25, R24 ;  /* 0x00000018194a7220 */ /* 0x000fe20000410000 */
[----:B------:R-:W-:Y:S02]  /*cb20*/  HADD2.F32 R25, -RZ, R69.H1_H1 ;  /* 0x30000045ff197230 */ /* 0x000fe40000004100 */
[----:B------:R-:W-:Y:S01]  /*cb30*/  FMUL.FTZ R65, R13, R64 ;  /* 0x000000400d417220 */ /* 0x000fe20000410000 */
[----:B------:R-:W-:-:S02]  /*cb40*/  HADD2.F32 R26, -RZ, R14.H0_H0 ;  /* 0x2000000eff1a7230 */ /* 0x000fc40000004100 */
[-C--:B------:R-:W-:Y:S01]  /*cb50*/  FMUL.FTZ R13, R13, R5.reuse ;  /* 0x000000050d0d7220 */ /* 0x080fe20000410000 */
[C---:B------:R-:W-:Y:S01]  /*cb60*/  FFMA.FTZ R69, R9.reuse, R66, R74 ;  /* 0x0000004209457223 */ /* 0x040fe2000001004a */
[C---:B------:R-:W-:Y:S01]  /*cb70*/  FFMA.FTZ R65, R4.reuse, R5, -R65 ;  /* 0x0000000504417223 */ /* 0x040fe20000010841 */
[--C-:B------:R-:W-:Y:S02]  /*cb80*/  HADD2.F32 R5, -RZ, R80.reuse.H0_H0 ;  /* 0x20000050ff057230 */ /* 0x100fe40000004100 */
[----:B------:R-:W-:Y:S01]  /*cb90*/  FFMA.FTZ R66, R4, R64, R13 ;  /* 0x0000004004427223 */ /* 0x000fe2000001000d */
[----:B------:R-:W-:Y:S02]  /*cba0*/  HADD2.F32 R27, -RZ, R15.H0_H0 ;  /* 0x2000000fff1b7230 */ /* 0x000fe40000004100 */
[----:B------:R-:W-:Y:S01]  /*cbb0*/  FFMA.FTZ R67, R9, R24, -R72 ;  /* 0x0000001809437223 */ /* 0x000fe20000010848 */
[----:B------:R-:W-:Y:S02]  /*cbc0*/  HADD2.F32 R64, -RZ, R71.H0_H0 ;  /* 0x20000047ff407230 */ /* 0x000fe40000004100 */
[----:B------:R-:W-:Y:S01]  /*cbd0*/  FMUL.FTZ R9, R26, R25 ;  /* 0x000000191a097220 */ /* 0x000fe20000410000 */
[----:B------:R-:W-:-:S02]  /*cbe0*/  HADD2.F32 R4, -RZ, R80.H1_H1 ;  /* 0x30000050ff047230 */ /* 0x000fc40000004100 */
        /* <DEDUP_REMOVED lines=39> */
.L_x_7019:
[----:B------:R-:W-:Y:S05]  /*ce60*/  BSYNC B1 ;  /* 0x0000000000017941 */ /* 0x000fea0003800000 */
.L_x_7018:
[----:B------:R-:W-:Y:S04]  /*ce70*/  BSSY B1, `(.L_x_7020) ;  /* 0x0000060000017945 */ /* 0x000fe80003800000 */
[----:B------:R-:W-:Y:S05]  /*ce80*/  @P2 BRA `(.L_x_7021) ;  /* 0x0000000400782947 */ /* 0x000fea0003800000 */
[----:B-1----:R-:W-:Y:S02]  /*ce90*/  LEA.HI R4, R21, R220, RZ, 0x1d ;  /* 0x000000dc15047211 */ /* 0x002fe400078fe8ff */
[----:B------:R-:W-:Y:S01]  /*cea0*/  SHF.R.U64 R69, R30, 0x10, R31 ;  /* 0x000000101e457819 */ /* 0x000fe2000000121f */
[--C-:B------:R-:W-:Y:S01]  /*ceb0*/  HADD2.F32 R30, -RZ, R62.reuse.H0_H0 ;  /* 0x2000003eff1e7230 */ /* 0x100fe20000004100 */
[----:B------:R-:W-:Y:S01]  /*cec0*/  SHF.R.S32.HI R7, RZ, 0x1f, R4 ;  /* 0x0000001fff077819 */ /* 0x000fe20000011404 */
[----:B------:R-:W-:Y:S01]  /*ced0*/  IMAD.SHL.U32 R5, R4, 0x8, RZ ;  /* 0x0000000804057824 */ /* 0x000fe200078e00ff */
[----:B------:R-:W-:Y:S01]  /*cee0*/  SHF.R.U64 R65, R32, 0x10, R33 ;  /* 0x0000001020417819 */ /* 0x000fe20000001221 */
[----:B------:R-:W-:Y:S01]  /*cef0*/  HADD2.F32 R62, -RZ, R62.H1_H1 ;  /* 0x3000003eff3e7230 */ /* 0x000fe20000004100 */
[----:B------:R-:W-:Y:S02]  /*cf00*/  LEA.HI R7, R7, R4, RZ, 0x3 ;  /* 0x0000000407077211 */ /* 0x000fe400078f18ff */
[----:B------:R-:W-:-:S02]  /*cf10*/  LOP3.LUT R4, R202, 0x38, R5, 0xf8, !PT ;  /* 0x00000038ca047812 */ /* 0x000fc400078ef805 */
[--C-:B------:R-:W-:Y:S01]  /*cf20*/  SHF.R.U64 R70, R28, 0x10, R29.reuse ;  /* 0x000000101c467819 */ /* 0x100fe2000000121d */
[----:B------:R-:W-:Y:S01]  /*cf30*/  IMAD.SHL.U32 R7, R7, 0x400, RZ ;  /* 0x0000040007077824 */ /* 0x000fe200078e00ff */
[----:B0-----:R-:W-:Y:S02]  /*cf40*/  LOP3.LUT R9, R4, R209, RZ, 0x3c, !PT ;  /* 0x000000d104097212 */ /* 0x001fe400078e3cff */
[----:B------:R-:W-:Y:S02]  /*cf50*/  SHF.R.U32.HI R64, RZ, 0x10, R29 ;  /* 0x00000010ff407819 */ /* 0x000fe4000001161d */
[----:B------:R-:W-:Y:S02]  /*cf60*/  LOP3.LUT R8, R7, 0x7fffe000, RZ, 0xc0, !PT ;  /* 0x7fffe00007087812 */ /* 0x000fe400078ec0ff */
[----:B------:R-:W0:Y:S01]  /*cf70*/  LDS.128 R4, [R227] ;  /* 0x00000000e3047984 */ /* 0x000e220000000c00 */
[----:B------:R-:W-:Y:S02]  /*cf80*/  SHF.R.U32.HI R29, RZ, 0x10, R33 ;  /* 0x00000010ff1d7819 */ /* 0x000fe40000011621 */
[----:B------:R-:W-:-:S02]  /*cf90*/  IADD3 R9, R9, R8, R210 ;  /* 0x0000000809097210 */ /* 0x000fc40007ffe0d2 */
[----:B------:R-:W-:Y:S01]  /*cfa0*/  SHF.R.U32.HI R67, RZ, 0x10, R31 ;  /* 0x00000010ff437819 */ /* 0x000fe2000001161f */
[----:B------:R-:W-:Y:S01]  /*cfb0*/  HADD2.F32 R29, -RZ, R29.H0_H0 ;  /* 0x2000001dff1d7230 */ /* 0x000fe20000004100 */
        /* <DEDUP_REMOVED lines=31> */
[--C-:B------:R-:W-:Y:S02]  /*d1b0*/  HADD2.F32 R5, -RZ, R59.reuse.H1_H1 ;  /* 0x3000003bff057230 */ /* 0x100fe40000004100 */
[C---:B------:R-:W-:Y:S01]  /*d1c0*/  FFMA.FTZ R64, R14.reuse, R25, -R33 ;  /* 0x000000190e407223 */ /* 0x040fe20000010821 */
[----:B------:R-:W-:Y:S01]  /*d1d0*/  FFMA.FTZ R29, R14, R29, R13 ;  /* 0x0000001d0e1d7223 */ /* 0x000fe2000001000d */
[----:B------:R-:W-:-:S02]  /*d1e0*/  HADD2.F32 R59, -RZ, R59.H0_H0 ;  /* 0x2000003bff3b7230 */ /* 0x000fc40000004100 */
[C---:B------:R-:W-:Y:S01]  /*d1f0*/  FMUL.FTZ R14, R27.reuse, R26 ;  /* 0x0000001a1b0e7220 */ /* 0x040fe20000410000 */
[-C--:B------:R-:W-:Y:S01]  /*d200*/  FMUL.FTZ R66, R27, R60.reuse ;  /* 0x0000003c1b427220 */ /* 0x080fe20000410000 */
[----:B------:R-:W-:Y:S02]  /*d210*/  HADD2.F32 R11, -RZ, R11.H1_H1 ;  /* 0x3000000bff0b7230 */ /* 0x000fe40000004100 */
        /* <DEDUP_REMOVED lines=37> */
.L_x_7021:
[----:B------:R-:W-:Y:S05]  /*d470*/  BSYNC B1 ;  /* 0x0000000000017941 */ /* 0x000fea0003800000 */
.L_x_7020:
[----:B------:R-:W-:Y:S04]  /*d480*/  BSSY B1, `(.L_x_7022) ;  /* 0x0000060000017945 */ /* 0x000fe80003800000 */
[----:B------:R-:W-:Y:S05]  /*d490*/  @P3 BRA `(.L_x_7023) ;  /* 0x0000000400783947 */ /* 0x000fea0003800000 */
[----:B-12---:R-:W-:Y:S01]  /*d4a0*/  LEA.HI R4, R21, R220, RZ, 0x1d ;  /* 0x000000dc15047211 */ /* 0x006fe200078fe8ff */
[----:B------:R-:W-:Y:S01]  /*d4b0*/  HADD2.F32 R34, -RZ, R57.H1_H1 ;  /* 0x30000039ff227230 */ /* 0x000fe20000004100 */
[----:B------:R-:W-:Y:S01]  /*d4c0*/  SHF.R.U32.HI R33, RZ, 0x10, R37 ;  /* 0x00000010ff217819 */ /* 0x000fe20000011625 */
[----:B------:R-:W-:Y:S01]  /*d4d0*/  HADD2.F32 R30, -RZ, R55.H1_H1 ;  /* 0x30000037ff1e7230 */ /* 0x000fe20000004100 */
[----:B------:R-:W-:Y:S01]  /*d4e0*/  SHF.R.S32.HI R5, RZ, 0x1f, R4 ;  /* 0x0000001fff057819 */ /* 0x000fe20000011404 */
[----:B------:R-:W-:Y:S01]  /*d4f0*/  IMAD.SHL.U32 R6, R4, 0x8, RZ ;  /* 0x0000000804067824 */ /* 0x000fe200078e00ff */
[----:B------:R-:W-:Y:S02]  /*d500*/  SHF.R.U32.HI R29, RZ, 0x10, R41 ;  /* 0x00000010ff1d7819 */ /* 0x000fe40000011629 */
[----:B------:R-:W-:Y:S02]  /*d510*/  LEA.HI R5, R5, R4, RZ, 0x3 ;  /* 0x0000000405057211 */ /* 0x000fe400078f18ff */
[----:B------:R-:W-:Y:S01]  /*d520*/  LOP3.LUT R4, R201, 0x38, R6, 0xf8, !PT ;  /* 0x00000038c9047812 */ /* 0x000fe200078ef806 */
[----:B------:R-:W-:Y:S01]  /*d530*/  HADD2.F32 R29, -RZ, R29.H0_H0 ;  /* 0x2000001dff1d7230 */ /* 0x000fe20000004100 */
[----:B------:R-:W-:Y:S01]  /*d540*/  SHF.R.U64 R60, R36, 0x10, R37 ;  /* 0x00000010243c7819 */ /* 0x000fe20000001225 */
[----:B------:R-:W-:Y:S01]  /*d550*/  IMAD.SHL.U32 R5, R5, 0x400, RZ ;  /* 0x0000040005057824 */ /* 0x000fe200078e00ff */
[----:B0-----:R-:W-:-:S02]  /*d560*/  LOP3.LUT R9, R4, R207, RZ, 0x3c, !PT ;  /* 0x000000cf04097212 */ /* 0x001fc400078e3cff */
[----:B------:R-:W-:Y:S02]  /*d570*/  SHF.R.U64 R59, R40, 0x10, R41 ;  /* 0x00000010283b7819 */ /* 0x000fe40000001229 */
[----:B------:R-:W-:Y:S02]  /*d580*/  LOP3.LUT R8, R5, 0x7fffe000, RZ, 0xc0, !PT ;  /* 0x7fffe00005087812 */ /* 0x000fe400078ec0ff */
[----:B------:R-:W0:Y:S01]  /*d590*/  LDS.128 R4, [R226] ;  /* 0x00000000e2047984 */ /* 0x000e220000000c00 */
[----:B------:R-:W-:Y:S02]  /*d5a0*/  SHF.R.U64 R41, R38, 0x10, R39 ;  /* 0x0000001026297819 */ /* 0x000fe40000001227 */
[----:B------:R-:W-:Y:S02]  /*d5b0*/  IADD3 R9, R9, R8, R208 ;  /* 0x0000000809097210 */ /* 0x000fe40007ffe0d0 */
        /* <DEDUP_REMOVED lines=22> */
[----:B------:R-:W-:Y:S02]  /*d720*/  HADD2.F32 R30, -RZ, R55.H0_H0 ;  /* 0x20000037ff1e7230 */ /* 0x000fe40000004100 */
[----:B------:R-:W-:Y:S01]  /*d730*/  FMUL.FTZ R13, R26, R25 ;  /* 0x000000191a0d7220 */ /* 0x000fe20000410000 */
[----:B------:R-:W-:Y:S02]  /*d740*/  HADD2.F32 R27, -RZ, R10.H0_H0 ;  /* 0x2000000aff1b7230 */ /* 0x000fe40000004100 */
[----:B------:R-:W-:Y:S01]  /*d750*/  FMUL.FTZ R34, R9, R32 ;  /* 0x0000002009227220 */ /* 0x000fe20000410000 */
[----:B------:R-:W-:-:S02]  /*d760*/  HADD2.F32 R26, -RZ, R58.H0_H0 ;  /* 0x2000003aff1a7230 */ /* 0x000fc40000004100 */
[----:B------:R-:W-:Y:S01]  /*d770*/  FMUL.FTZ R9, R9, R30 ;  /* 0x0000001e09097220 */ /* 0x000fe20000410000 */
[C---:B------:R-:W-:Y:S01]  /*d780*/  FFMA.FTZ R38, R14.reuse, R25, -R33 ;  /* 0x000000190e267223 */ /* 0x040fe20000010821 */
[----:B------:R-:W-:Y:S01]  /*d790*/  FFMA.FTZ R29, R14, R29, R13 ;  /* 0x0000001d0e1d7223 */ /* 0x000fe2000001000d */
[----:B------:R-:W-:Y:S02]  /*d7a0*/  HADD2.F32 R14, -RZ, R56.H0_H0 ;  /* 0x20000038ff0e7230 */ /* 0x000fe40000004100 */
[C---:B------:R-:W-:Y:S01]  /*d7b0*/  FFMA.FTZ R32, R5.reuse, R32, R9 ;  /* 0x0000002005207223 */ /* 0x040fe20000010009 */
[----:B------:R-:W-:Y:S02]  /*d7c0*/  HADD2.F32 R28, -RZ, R11.H0_H0 ;  /* 0x2000000bff1c7230 */ /* 0x000fe40000004100 */
[----:B------:R-:W-:Y:S01]  /*d7d0*/  FFMA.FTZ R34, R5, R30, -R34 ;  /* 0x0000001e05227223 */ /* 0x000fe20000010822 */
[----:B------:R-:W-:Y:S02]  /*d7e0*/  HADD2.F32 R9, -RZ, R58.H1_H1 ;  /* 0x3000003aff097230 */ /* 0x000fe40000004100 */
[----:B------:R-:W-:Y:S01]  /*d7f0*/  FMUL.FTZ R30, R27, R26 ;  /* 0x0000001a1b1e7220 */ /* 0x000fe20000410000 */
[----:B------:R-:W-:-:S02]  /*d800*/  HADD2.F32 R5, -RZ, R56.H1_H1 ;  /* 0x30000038ff057230 */ /* 0x000fc40000004100 */
        /* <DEDUP_REMOVED lines=39> */
.L_x_7023:
[----:B------:R-:W-:Y:S05]  /*da80*/  BSYNC B1 ;  /* 0x0000000000017941 */ /* 0x000fea0003800000 */
.L_x_7022:
[----:B------:R-:W-:Y:S01]  /*da90*/  PRMT R36, R0, 0x5410, R3 ;  /* 0x0000541000247816 */ /* 0x000fe20000000003 */
[----:B------:R-:W-:Y:S06]  /*daa0*/  @P0 BRA `(.L_x_6997) ;  /* 0x0000000400780947 */ /* 0x000fec0003800000 */
[----:B------:R-:W-:Y:S01]  /*dab0*/  LEA.HI R21, R21, R220, RZ, 0x1d ;  /* 0x000000dc15157211 */ /* 0x000fe200078fe8ff */
[----:B-123--:R-:W1:Y:S01]  /*dac0*/  LDS.128 R4, [R225] ;  /* 0x00000000e1047984 */ /* 0x00ee620000000c00 */
[----:B------:R-:W-:Y:S01]  /*dad0*/  HADD2.F32 R27, -RZ, R54.H1_H1 ;  /* 0x30000036ff1b7230 */ /* 0x000fe20000004100 */
[----:B------:R-:W-:Y:S01]  /*dae0*/  SHF.R.U64 R35, R44, 0x10, R45 ;  /* 0x000000102c237819 */ /* 0x000fe2000000122d */
[----:B------:R-:W-:Y:S01]  /*daf0*/  HADD2.F32 R26, -RZ, R20.H1_H1 ;  /* 0x30000014ff1a7230 */ /* 0x000fe20000004100 */
        /* <DEDUP_REMOVED lines=9> */
[----:B------:R-:W-:Y:S02]  /*db90*/  LOP3.LUT R3, R0, R205, RZ, 0x3c, !PT ;  /* 0x000000cd00037212 */ /* 0x000fe400078e3cff */
        /* <DEDUP_REMOVED lines=9> */
[----:B0-----:R-:W0:Y:S01]  /*dc30*/  LDS.128 R8, [R3+0x10400] ;  /* 0x0104000003087984 */ /* 0x001e220000000c00 */
[--C-:B-1----:R-:W-:Y:S02]  /*dc40*/  HADD2.F32 R12, -RZ, R5.reuse.H0_H0 ;  /* 0x20000005ff0c7230 */ /* 0x102fe40000004100 */
[----:B------:R-:W-:Y:S02]  /*dc50*/  HADD2.F32 R5, -RZ, R5.H1_H1 ;  /* 0x30000005ff057230 */ /* 0x000fe40000004100 */
[----:B------:R-:W-:Y:S02]  /*dc60*/  HADD2.F32 R0, -RZ, R4.H0_H0 ;  /* 0x20000004ff007230 */ /* 0x000fe40000004100 */
[----:B------:R-:W-:Y:S02]  /*dc70*/  HADD2.F32 R13, -RZ, R6.H0_H0 ;  /* 0x20000006ff0d7230 */ /* 0x000fe40000004100 */
[--C-:B------:R-:W-:Y:S02]  /*dc80*/  HADD2.F32 R14, -RZ, R7.reuse.H0_H0 ;  /* 0x20000007ff0e7230 */ /* 0x100fe40000004100 */
[----:B------:R-:W-:-:S02]  /*dc90*/  HADD2.F32 R7, -RZ, R7.H1_H1 ;  /* 0x30000007ff077230 */ /* 0x000fc40000004100 */
[----:B------:R-:W-:Y:S02]  /*dca0*/  HADD2.F32 R4, -RZ, R4.H1_H1 ;  /* 0x30000004ff047230 */ /* 0x000fe40000004100 */
[----:B------:R-:W-:Y:S02]  /*dcb0*/  HADD2.F32 R6, -RZ, R6.H1_H1 ;  /* 0x30000006ff067230 */ /* 0x000fe40000004100 */
[--C-:B0-----:R-:W-:Y:S02]  /*dcc0*/  HADD2.F32 R15, -RZ, R9.reuse.H0_H0 ;  /* 0x20000009ff0f7230 */ /* 0x101fe40000004100 */
[----:B------:R-:W-:Y:S02]  /*dcd0*/  HADD2.F32 R21, -RZ, R9.H1_H1 ;  /* 0x30000009ff157230 */ /* 0x000fe40000004100 */
[----:B------:R-:W-:Y:S02]  /*dce0*/  HADD2.F32 R9, -RZ, R8.H0_H0 ;  /* 0x20000008ff097230 */ /* 0x000fe40000004100 */
[C---:B------:R-:W-:Y:S01]  /*dcf0*/  FMUL.FTZ R29, R15.reuse, R27 ;  /* 0x0000001b0f1d7220 */ /* 0x040fe20000410000 */
[----:B------:R-:W-:Y:S01]  /*dd00*/  FMUL.FTZ R15, R15, R26 ;  /* 0x0000001a0f0f7220 */ /* 0x000fe20000410000 */
[----:B------:R-:W-:Y:S01]  /*dd10*/  FMUL.FTZ R30, R21, R28 ;  /* 0x0000001c151e7220 */ /* 0x000fe20000410000 */
[----:B------:R-:W-:-:S02]  /*dd20*/  HADD2.F32 R24, -RZ, R10.H0_H0 ;  /* 0x2000000aff187230 */ /* 0x000fc40000004100 */
[C---:B------:R-:W-:Y:S01]  /*dd30*/  FFMA.FTZ R29, R12.reuse, R26, -R29 ;  /* 0x0000001a0c1d7223 */ /* 0x040fe2000001081d */
[----:B------:R-:W-:Y:S02]  /*dd40*/  HADD2.F32 R26, -RZ, R44.H0_H0 ;  /* 0x2000002cff1a7230 */ /* 0x000fe40000004100 */
[----:B------:R-:W-:Y:S01]  /*dd50*/  FFMA.FTZ R27, R12, R27, R15 ;  /* 0x0000001b0c1b7223 */ /* 0x000fe2000001000f */
[C---:B------:R-:W-:Y:S01]  /*dd60*/  FMUL.FTZ R15, R9.reuse, R54 ;  /* 0x00000036090f7220 */ /* 0x040fe20000410000 */
[----:B------:R-:W-:Y:S02]  /*dd70*/  HADD2.F32 R12, -RZ, R36.H0_H0 ;  /* 0x20000024ff0c7230 */ /* 0x000fe40000004100 */
[----:B------:R-:W-:Y:S01]  /*dd80*/  FMUL.FTZ R9, R9, R20 ;  /* 0x0000001409097220 */ /* 0x000fe20000410000 */
[-C--:B------:R-:W-:Y:S01]  /*dd90*/  FMUL.FTZ R32, R21, R26.reuse ;  /* 0x0000001a15207220 */ /* 0x080fe20000410000 */
[C---:B------:R-:W-:Y:S01]  /*dda0*/  FFMA.FTZ R30, R5.reuse, R26, -R30 ;  /* 0x0000001a051e7223 */ /* 0x040fe2000001081e */
[C---:B------:R-:W-:Y:S01]  /*ddb0*/  FFMA.FTZ R15, R0.reuse, R20, -R15 ;  /* 0x00000014000f7223 */ /* 0x040fe2000001080f */
[----:B------:R-:W-:Y:S01]  /*ddc0*/  FFMA.FTZ R54, R0, R54, R9 ;  /* 0x0000003600367223 */ /* 0x000fe20000010009 */
[----:B------:R-:W-:Y:S01]  /*ddd0*/  FFMA.FTZ R32, R5, R28, R32 ;  /* 0x0000001c05207223 */ /* 0x000fe20000010020 */
[----:B------:R-:W-:-:S02]  /*dde0*/  HADD2.F32 R5, -RZ, R53.H0_H0 ;  /* 0x20000035ff057230 */ /* 0x000fc40000004100 */
[C---:B------:R-:W-:Y:S01]  /*ddf0*/  FMUL.FTZ R0, R24.reuse, R12 ;  /* 0x0000000c18007220 */ /* 0x040fe20000410000 */
[----:B------:R-:W-:Y:S02]  /*de00*/  HADD2.F32 R25, -RZ, R11.H0_H0 ;  /* 0x2000000bff197230 */ /* 0x000fe40000004100 */
[----:B------:R-:W-:Y:S02]  /*de10*/  HADD2.F32 R53, -RZ, R53.H1_H1 ;  /* 0x30000035ff357230 */ /* 0x000fe40000004100 */
[-C--:B------:R-:W-:Y:S01]  /*de20*/  FMUL.FTZ R26, R24, R5.reuse ;  /* 0x00000005181a7220 */ /* 0x080fe20000410000 */
[----:B------:R-:W-:Y:S02]  /*de30*/  HADD2.F32 R9, -RZ, R36.H1_H1 ;  /* 0x30000024ff097230 */ /* 0x000fe40000004100 */
[----:B------:R-:W-:Y:S01]  /*de40*/  FFMA.FTZ R24, R13, R5, -R0 ;  /* 0x000000050d187223 */ /* 0x000fe20000010800 */
[----:B------:R-:W-:Y:S02]  /*de50*/  HADD2.F32 R11, -RZ, R11.H1_H1 ;  /* 0x3000000bff0b7230 */ /* 0x000fe40000004100 */
[----:B------:R-:W-:Y:S01]  /*de60*/  FMUL.FTZ R28, R25, R53 ;  /* 0x00000035191c7220 */ /* 0x000fe20000410000 */
[----:B------:R-:W-:-:S02]  /*de70*/  HADD2.F32 R20, -RZ, R50.H0_H0 ;  /* 0x20000032ff147230 */ /* 0x000fc40000004100 */
[-C--:B------:R-:W-:Y:S01]  /*de80*/  FMUL.FTZ R5, R25, R9.reuse ;  /* 0x0000000919057220 */ /* 0x080fe20000410000 */
[----:B------:R-:W-:Y:S02]  /*de90*/  HADD2.F32 R0, -RZ, R46.H0_H0 ;  /* 0x2000002eff007230 */ /* 0x000fe40000004100 */
[----:B------:R-:W-:Y:S01]  /*dea0*/  FFMA.FTZ R26, R13, R12, R26 ;  /* 0x0000000c0d1a7223 */ /* 0x000fe2000001001a */
[C---:B------:R-:W-:Y:S01]  /*deb0*/  FFMA.FTZ R28, R14.reuse, R9, R28 ;  /* 0x000000090e1c7223 */ /* 0x040fe2000001001c */
[----:B------:R-:W-:Y:S01]  /*dec0*/  FFMA.FTZ R53, R14, R53, -R5 ;  /* 0x000000350e357223 */ /* 0x000fe20000010805 */
[C---:B------:R-:W-:Y:S01]  /*ded0*/  FMUL.FTZ R12, R11.reuse, R20 ;  /* 0x000000140b0c7220 */ /* 0x040fe20000410000 */
[----:B------:R-:W-:Y:S01]  /*dee0*/  FMUL.FTZ R14, R11, R0 ;  /* 0x000000000b0e7220 */ /* 0x000fe20000410000 */
[----:B------:R-:W-:Y:S02]  /*def0*/  HADD2.F32 R8, -RZ, R8.H1_H1 ;  /* 0x30000008ff087230 */ /* 0x000fe40000004100 */
        /* <DEDUP_REMOVED lines=25> */
.L_x_6997:
[----:B------:R-:W-:Y:S05]  /*e090*/  BSYNC B0 ;  /* 0x0000000000007941 */ /* 0x000fea0003800000 */
.L_x_6957:
        /* <DEDUP_REMOVED lines=8> */
.L_x_6955:
[----:B------:R-:W-:-:S05]  /*e120*/  IMAD.U32 R0, RZ, RZ, UR39 ;  /* 0x00000027ff007e24 */ /* 0x000fca000f8e00ff */
[----:B------:R-:W-:-:S13]  /*e130*/  ISETP.NE.AND P0, PT, R0, 0x3, PT ;  /* 0x000000030000780c */ /* 0x000fda0003f05270 */
[----:B------:R-:W-:Y:S05]  /*e140*/  @!P0 BRA `(.L_x_7024) ;  /* 0x0000000000048947 */ /* 0x000fea0003800000 */
[----:B------:R-:W-:Y:S01]  /*e150*/  BPT.TRAP 0x1 ;  /* 0x000000040000795c */ /* 0x000fe20000300000 */
.L_x_7024:
[----:B-12-4-:R-:W-:Y:S01]  /*e160*/  IMAD R3, R184, 0x8, R2 ;  /* 0x00000008b8037824 */ /* 0x016fe200078e0202 */
[----:B------:R-:W-:-:S04]  /*e170*/  SHF.L.U32 R0, R186, 0x1f, RZ ;  /* 0x0000001fba007819 */ /* 0x000fc800000006ff */
[----:B------:R1:W2:Y:S01]  /*e180*/  SYNCS.PHASECHK.TRANS64.TRYWAIT P2, [R3+URZ+0x28830], R0 ;  /* 0x02883000030075a7 */ /* 0x0002a2000804017f */
[----:B------:R-:W-:Y:S05]  /*e190*/  @!P0 BRA `(.L_x_7025) ;  /* 0x0000000000048947 */ /* 0x000fea0003800000 */
[----:B------:R-:W-:Y:S01]  /*e1a0*/  BPT.TRAP 0x1 ;  /* 0x000000040000795c */ /* 0x000fe20000300000 */
.L_x_7025:
[----:B---3--:R-:W3:Y:S02]  /*e1b0*/  S2R R4, SR_TID.X ;  /* 0x0000000000047919 */ /* 0x008ee40000002100 */
[----:B---3--:R-:W-:-:S04]  /*e1c0*/  LOP3.LUT R4, R4, 0x7f, RZ, 0xc0, !PT ;  /* 0x0000007f04047812 */ /* 0x008fc800078ec0ff */
[----:B------:R-:W-:Y:S01]  /*e1d0*/  ISETP.NE.AND P1, PT, R4, RZ, PT ;  /* 0x000000ff0400720c */ /* 0x000fe20003f25270 */
[----:B--2---:R-:W-:-:S12]  /*e1e0*/  @P2 BRA `(.L_x_7026) ;  /* 0x0000000000082947 */ /* 0x004fd80003800000 */
[----:B------:R-:W2:Y:S02]  /*e1f0*/  SYNCS.PHASECHK.TRANS64.TRYWAIT P2, [R3+URZ+0x28830], R0 ;  /* 0x02883000030075a7 */ /* 0x000ea4000804017f */
[----:B--2---:R-:W-:Y:S05]  /*e200*/  @!P2 BRA `(.L_x_7027) ;  /* 0x0000015c0070a947 */ /* 0x004fea0003800000 */
.L_x_7026:
[----:B------:R-:W-:Y:S05]  /*e210*/  WARPSYNC.ALL ;  /* 0x0000000000007948 */ /* 0x000fea0003800000 */
[----:B-12---:R-:W-:Y:S01]  /*e220*/  VIADD R0, R2, 0x18400 ;  /* 0x0001840002007836 */ /* 0x006fe20000000000 */
[----:B------:R-:W-:Y:S01]  /*e230*/  R2UR UR32, R52 ;  /* 0x00000000342072ca */ /* 0x000fe200000e0000 */
[----:B------:R-:W-:Y:S01]  /*e240*/  IMAD.MOV.U32 R5, RZ, RZ, 0x40000040 ;  /* 0x40000040ff057424 */ /* 0x000fe200078e00ff */
[----:B------:R-:W-:Y:S01]  /*e250*/  WARPGROUP.ARRIVE ;  /* 0x00000000000079c5 */ /* 0x000fe20000000000 */
[----:B------:R-:W-:Y:S01]  /*e260*/  UMOV UR33, 0x40000040 ;  /* 0x4000004000217882 */ /* 0x000fe20000000000 */
[----:B------:R-:W-:Y:S01]  /*e270*/  SHF.R.U32.HI R0, RZ, 0x4, R0 ;  /* 0x00000004ff007819 */ /* 0x000fe20000011600 */
[----:B------:R-:W-:Y:S01]  /*e280*/  IMAD.MOV.U32 R7, RZ, RZ, 0x40000040 ;  /* 0x40000040ff077424 */ /* 0x000fe200078e00ff */
[----:B------:R-:W-:Y:S01]  /*e290*/  R2UR UR35, R5 ;  /* 0x00000000052372ca */ /* 0x000fe200000e0000 */
[----:B------:R-:W-:Y:S01]  /*e2a0*/  UMOV UR5, 0x40000040 ;  /* 0x4000004000057882 */ /* 0x000fe20000000000 */
[----:B------:R-:W-:Y:S01]  /*e2b0*/  LOP3.LUT R0, R0, 0x3fff, RZ, 0xc0, !PT ;  /* 0x00003fff00007812 */ /* 0x000fe200078ec0ff */
[----:B------:R-:W-:Y:S01]  /*e2c0*/  UMOV UR9, 0x40000040 ;  /* 0x4000004000097882 */ /* 0x000fe20000000000 */
[----:B------:R-:W-:Y:S01]  /*e2d0*/  R2UR UR7, R7 ;  /* 0x00000000070772ca */ /* 0x000fe200000e0000 */
[----:B------:R-:W-:Y:S01]  /*e2e0*/  IMAD.MOV.U32 R7, RZ, RZ, 0x40000040 ;  /* 0x40000040ff077424 */ /* 0x000fe200078e00ff */
[----:B------:R-:W-:Y:S01]  /*e2f0*/  LOP3.LUT R8, R0, 0x10000, RZ, 0xfc, !PT ;  /* 0x0001000000087812 */ /* 0x000fe200078efcff */
[----:B------:R-:W-:Y:S01]  /*e300*/  ULOP3.LUT UR32, UR32, 0x10000, URZ, 0xfc, !UPT ;  /* 0x0001000020207892 */ /* 0x000fe2000f8efc3f */
[----:B------:R-:W-:Y:S01]  /*e310*/  IMAD.MOV.U32 R5, RZ, RZ, 0x40000040 ;  /* 0x40000040ff057424 */ /* 0x000fe200078e00ff */
[----:B------:R-:W-:Y:S01]  /*e320*/  UMOV UR13, 0x40000040 ;  /* 0x40000040000d7882 */ /* 0x000fe20000000000 */
[----:B------:R-:W-:Y:S01]  /*e330*/  R2UR UR11, R7 ;  /* 0x00000000070b72ca */ /* 0x000fe200000e0000 */
[----:B------:R-:W-:Y:S01]  /*e340*/  IMAD R4, R184, 0x800, R8 ;  /* 0x00000800b8047824 */ /* 0x000fe200078e0208 */
[----:B------:R-:W-:Y:S01]  /*e350*/  UIADD3 UR4, UR32, 0x2, URZ ;  /* 0x0000000220047890 */ /* 0x000fe2000fffe03f */
[----:B------:R-:W-:Y:S01]  /*e360*/  IMAD.MOV.U32 R7, RZ, RZ, 0x40000040 ;  /* 0x40000040ff077424 */ /* 0x000fe200078e00ff */
[----:B------:R-:W-:Y:S01]  /*e370*/  UIADD3 UR8, UR32, 0x4, URZ ;  /* 0x0000000420087890 */ /* 0x000fe2000fffe03f */
[----:B------:R-:W-:Y:S01]  /*e380*/  R2UR UR31, R5 ;  /* 0x00000000051f72ca */ /* 0x000fe200000e0000 */
[----:B------:R-:W-:Y:S01]  /*e390*/  UIADD3 UR12, UR32, 0x6, URZ ;  /* 0x00000006200c7890 */ /* 0x000fe2000fffe03f */
[C---:B------:R-:W-:Y:S01]  /*e3a0*/  R2UR UR34, R4.reuse ;  /* 0x00000000042272ca */ /* 0x040fe200000e0000 */
[----:B------:R-:W-:Y:S01]  /*e3b0*/  UIADD3 UR16, UR32, 0x400, URZ ;  /* 0x0000040020107890 */ /* 0x000fe2000fffe03f */
[----:B------:R-:W-:Y:S01]  /*e3c0*/  IADD3 R6, R4, 0x2, RZ ;  /* 0x0000000204067810 */ /* 0x000fe20007ffe0ff */
[----:B------:R-:W-:Y:S01]  /*e3d0*/  UMOV UR17, 0x40000040 ;  /* 0x4000004000117882 */ /* 0x000fe20000000000 */
[----:B------:R-:W-:Y:S01]  /*e3e0*/  R2UR UR15, R7 ;  /* 0x00000000070f72ca */ /* 0x000fe200000e0000 */
[----:B------:R-:W-:Y:S01]  /*e3f0*/  IMAD.MOV.U32 R7, RZ, RZ, 0x40000040 ;  /* 0x40000040ff077424 */ /* 0x000fe200078e00ff */
[----:B------:R-:W-:Y:S01]  /*e400*/  R2UR UR6, R6 ;  /* 0x00000000060672ca */ /* 0x000fe200000e0000 */
[----:B------:R-:W-:Y:S01]  /*e410*/  VIADD R6, R4, 0x4 ;  /* 0x0000000404067836 */ /* 0x000fe20000000000 */
[----:B------:R-:W-:Y:S01]  /*e420*/  UIADD3 UR20, UR32, 0x402, URZ ;  /* 0x0000040220147890 */ /* 0x000fe2000fffe03f */
[----:B------:R-:W1:Y:S01]  /*e430*/  LDC.64 R10, c[0x0][0x9e0] ;  /* 0x00027800ff0a7b82 */ /* 0x000e620000000a00 */
[----:B------:R-:W-:Y:S01]  /*e440*/  R2UR UR19, R7 ;  /* 0x00000000071372ca */ /* 0x000fe200000e0000 */
[----:B------:R-:W-:Y:S01]  /*e450*/  IMAD.MOV.U32 R7, RZ, RZ, 0x40000040 ;  /* 0x40000040ff077424 */ /* 0x000fe200078e00ff */
[----:B------:R-:W-:Y:S01]  /*e460*/  R2UR UR10, R6 ;  /* 0x00000000060a72ca */ /* 0x000fe200000e0000 */
[----:B------:R-:W-:Y:S01]  /*e470*/  HGMMA.64x128x16.F32 R24, gdesc[UR32], RZ, !UPT, gsb0 ;  /* 0x01e00000201879f0 */ /* 0x000fe2000c0008ff */
[----:B------:R-:W-:Y:S01]  /*e480*/  VIADD R6, R4, 0x6 ;  /* 0x0000000604067836 */ /* 0x000fe20000000000 */
[----:B------:R-:W-:Y:S01]  /*e490*/  UMOV UR21, 0x40000040 ;  /* 0x4000004000157882 */ /* 0x000fe20000000000 */
[----:B------:R-:W-:Y:S01]  /*e4a0*/  R2UR UR23, R7 ;  /* 0x00000000071772ca */ /* 0x000fe200000e0000 */
[----:B------:R-:W-:Y:S01]  /*e4b0*/  IMAD.MOV.U32 R7, RZ, RZ, 0x40000040 ;  /* 0x40000040ff077424 */ /* 0x000fe200078e00ff */
[----:B------:R-:W-:Y:S01]  /*e4c0*/  UIADD3 UR24, UR32, 0x404, URZ ;  /* 0x0000040420187890 */ /* 0x000fe2000fffe03f */
[----:B------:R-:W-:Y:S01]  /*e4d0*/  R2UR UR14, R6 ;  /* 0x00000000060e72ca */ /* 0x000fe200000e0000 */
[----:B------:R-:W-:Y:S01]  /*e4e0*/  VIADD R6, R4, 0x400 ;  /* 0x0000040004067836 */ /* 0x000fe20000000000 */
[----:B------:R-:W-:Y:S01]  /*e4f0*/  UMOV UR25, 0x40000040 ;  /* 0x4000004000197882 */ /* 0x000fe20000000000 */
[----:B------:R-:W-:Y:S01]  /*e500*/  R2UR UR27, R7 ;  /* 0x00000000071b72ca */ /* 0x000fe200000e0000 */
[----:B------:R-:W-:Y:S01]  /*e510*/  UIADD3 UR28, UR32, 0x406, URZ ;  /* 0x00000406201c7890 */ /* 0x000fe2000fffe03f */
[----:B------:R-:W-:Y:S01]  /*e520*/  @!P1 VIADD R0, R3, 0x28840 ;  /* 0x0002884003009836 */ /* 0x000fe20000000000 */
[----:B------:R-:W-:Y:S01]  /*e530*/  R2UR UR18, R6 ;  /* 0x00000000061272ca */ /* 0x000fe200000e0000 */
[----:B------:R-:W-:Y:S01]  /*e540*/  VIADD R6, R4, 0x402 ;  /* 0x0000040204067836 */ /* 0x000fe20000000000 */
[----:B------:R-:W-:Y:S01]  /*e550*/  UMOV UR29, 0x40000040 ;  /* 0x40000040001d7882 */ /* 0x000fe20000000000 */
[----:B------:R-:W-:-:S02]  /*e560*/  LEA R14, R129, 0xffffff80, 0x7 ;  /* 0xffffff80810e7811 */ /* 0x000fc400078e38ff */
[----:B------:R-:W-:Y:S02]  /*e570*/  @!P1 PRMT R0, RZ, 0x654, R0 ;  /* 0x00000654ff009816 */ /* 0x000fe40000000000 */
[----:B------:R-:W-:Y:S01]  /*e580*/  R2UR UR22, R6 ;  /* 0x00000000061672ca */ /* 0x000fe200000e0000 */
[C---:B------:R-:W-:Y:S01]  /*e590*/  VIADD R6, R4.reuse, 0x404 ;  /* 0x0000040404067836 */ /* 0x040fe20000000000 */
[----:B-1----:R-:W-:Y:S01]  /*e5a0*/  ISETP.GE.AND P2, PT, R11, 0x1, PT ;  /* 0x000000010b00780c */ /* 0x002fe20003f46270 */
[----:B------:R-:W-:-:S03]  /*e5b0*/  VIADD R4, R4, 0x406 ;  /* 0x0000040604047836 */ /* 0x000fc60000000000 */
[----:B------:R-:W-:Y:S02]  /*e5c0*/  R2UR UR26, R6 ;  /* 0x00000000061a72ca */ /* 0x000fe400000e0000 */
[----:B------:R-:W-:Y:S01]  /*e5d0*/  R2UR UR30, R4 ;  /* 0x00000000041e72ca */ /* 0x000fe200000e0000 */
[----:B------:R-:W-:-:S04]  /*e5e0*/  IMAD.MOV.U32 R4, RZ, RZ, -0x80 ;  /* 0xffffff80ff047424 */ /* 0x000fc800078e00ff */
[----:B0-----:R-:W-:Y:S02]  /*e5f0*/  IMAD R9, R129, R4, 0x80 ;  /* 0x0000008081097424 */ /* 0x001fe400078e0204 */
[----:B------:R-:W-:Y:S02]  /*e600*/  IMAD R4, R197, 0x80, R204 ;  /* 0x00000080c5047824 */ /* 0x000fe400078e02cc */
[----:B------:R-:W-:-:S04]  /*e610*/  IMAD.IADD R6, R192, 0x1, R9 ;  /* 0x00000001c0067824 */ /* 0x000fc800078e0209 */
[----:B------:R-:W-:Y:S01]  /*e620*/  IMAD R13, R191, -0x2, R6 ;  /* 0xfffffffebf0d7824 */ /* 0x000fe200078e0206 */
[----:B------:R-:W-:Y:S02]  /*e630*/  WARPGROUP.DEPBAR.LE gsb0, 0x0 ;  /* 0x00008000000079c5 */ /* 0x000fe40000010000 */
[----:B------:R-:W-:-:S06]  /*e640*/  WARPGROUP.ARRIVE ;  /* 0x00000000000079c5 */ /* 0x000fcc0000000000 */
[----:B------:R-:W-:Y:S01]  /*e650*/  HGMMA.64x128x16.F32 R24, gdesc[UR4], R24, gsb0 ;  /* 0x01e00000041879f0 */ /* 0x000fe20008000818 */
[----:B------:R-:W-:Y:S02]  /*e660*/  ULDC UR6, c[0x0][0x9dc] ;  /* 0x0002770000067ab9 */ /* 0x000fe40000000800 */
[----:B------:R-:W-:Y:S01]  /*e670*/  IMAD.U32 R7, RZ, RZ, UR6 ;  /* 0x00000006ff077e24 */ /* 0x000fe2000f8e00ff */
        /* <DEDUP_REMOVED lines=20> */
[----:B0-----:R-:W-:-:S05]  /*e7c0*/  IADD3 R0, -R193, 0x1, R6 ;  /* 0x00000001c1007810 */ /* 0x001fca0007ffe106 */
[----:B------:R-:W-:Y:S01]  /*e7d0*/  IMAD R3, R191, -0x2, R0 ;  /* 0xfffffffebf037824 */ /* 0x000fe200078e0200 */
[----:B------:R-:W-:-:S03]  /*e7e0*/  LOP3.LUT R0, RZ, R7, RZ, 0x33, !PT ;  /* 0x00000007ff007212 */ /* 0x000fc600078e33ff */
[C---:B------:R-:W-:Y:S02]  /*e7f0*/  IMAD.IADD R12, R3.reuse, 0x1, R10 ;  /* 0x00000001030c7824 */ /* 0x040fe400078e020a */
[----:B------:R-:W-:-:S03]  /*e800*/  IMAD.IADD R15, R3, 0x1, R0 ;  /* 0x00000001030f7824 */ /* 0x000fc600078e0200 */
[----:B------:R-:W-:Y:S01]  /*e810*/  VIADDMNMX R0, R4, R12, R13, PT ;  /* 0x0000000c04007246 */ /* 0x000fe2000380010d */
        /* <DEDUP_REMOVED lines=13> */
.L_x_7030:
[----:B------:R-:W-:-:S13]  /*e8f0*/  ISETP.NE.AND P3, PT, R11, 0x1, PT ;  /* 0x000000010b00780c */ /* 0x000fda0003f65270 */
[----:B------:R-:W0:Y:S02]  /*e900*/  @P3 LDC.64 R20, c[0x0][0x9e8] ;  /* 0x00027a00ff143b82 */ /* 0x000e240000000a00 */
[----:B0-----:R-:W-:-:S05]  /*e910*/  @P3 IMAD.HI.U32 R6, R5, R20, RZ ;  /* 0x0000001405063227 */ /* 0x001fca00078e00ff */
[----:B------:R-:W-:-:S07]  /*e920*/  @P3 SHF.R.U32.HI R5, RZ, R21, R6 ;  /* 0x00000015ff053219 */ /* 0x000fce0000011606 */
.L_x_7031:
[----:B------:R-:W-:Y:S05]  /*e930*/  BSYNC B0 ;  /* 0x0000000000007941 */ /* 0x000fea0003800000 */
.L_x_7029:
[----:B------:R-:W-:-:S04]  /*e940*/  IMAD R6, R5, R11, -R14 ;  /* 0x0000000b05067224 */ /* 0x000fc800078e0a0e */
[----:B------:R-:W-:-:S05]  /*e950*/  IMAD R6, R191, -0x2, R6 ;  /* 0xfffffffebf067824 */ /* 0x000fca00078e0206 */
[----:B------:R-:W-:Y:S02]  /*e960*/  VIMNMX R3, R3, R6, !PT ;  /* 0x0000000603037248 */ /* 0x000fe40007fe0100 */
[----:B------:R-:W-:-:S07]  /*e970*/  VIADDMNMX R0, R6, R11, R0, PT ;  /* 0x0000000b06007246 */ /* 0x000fce0003800100 */
.L_x_7028:
[C---:B------:R-:W-:Y:S01]  /*e980*/  ISETP.GE.AND P3, PT, R9.reuse, 0x2, PT ;  /* 0x000000020900780c */ /* 0x040fe20003f66270 */
[----:B------:R-:W-:Y:S01]  /*e990*/  VIADD R6, R4, 0x8 ;  /* 0x0000000804067836 */ /* 0x000fe20000000000 */
[----:B------:R-:W-:Y:S02]  /*e9a0*/  ISETP.GE.AND P5, PT, R9, 0x9, PT ;  /* 0x000000090900780c */ /* 0x000fe40003fa6270 */
[----:B------:R-:W-:Y:S02]  /*e9b0*/  ISETP.GT.AND P4, PT, R3, 0x1, !P3 ;  /* 0x000000010300780c */ /* 0x000fe40005f84270 */
[----:B------:R-:W-:Y:S02]  /*e9c0*/  P2R R88, PR, RZ, 0x20 ;  /* 0x00000020ff587803 */ /* 0x000fe40000000000 */
[----:B------:R-:W-:Y:S02]  /*e9d0*/  ISETP.LT.OR P4, PT, R0, 0x2, P4 ;  /* 0x000000020000780c */ /* 0x000fe40002781670 */
[----:B------:R-:W-:-:S02]  /*e9e0*/  VIADDMNMX R6, R6, R12, R13, PT ;  /* 0x0000000c06067246 */ /* 0x000fc4000380010d */
[----:B------:R-:W-:Y:S02]  /*e9f0*/  FSEL R25, R25, -INF , !P4 ;  /* 0xff80000019197808 */ /* 0x000fe40006000000 */
[----:B------:R-:W-:Y:S02]  /*ea00*/  ISETP.GT.AND P4, PT, R3, 0x8, !P5 ;  /* 0x000000080300780c */ /* 0x000fe40006f84270 */
[----:B------:R-:W-:Y:S02]  /*ea10*/  ISETP.GE.AND P5, PT, R9, 0xa, PT ;  /* 0x0000000a0900780c */ /* 0x000fe40003fa6270 */
[----:B------:R-:W-:Y:S02]  /*ea20*/  ISETP.LT.OR P4, PT, R0, 0x9, P4 ;  /* 0x000000090000780c */ /* 0x000fe40002781670 */
[----:B------:R-:W-:Y:S02]  /*ea30*/  P2R R89, PR, RZ, 0x20 ;  /* 0x00000020ff597803 */ /* 0x000fe40000000000 */
[----:B------:R-:W-:-:S02]  /*ea40*/  FSEL R28, R28, -INF , !P4 ;  /* 0xff8000001c1c7808 */ /* 0x000fc40006000000 */
[----:B------:R-:W-:Y:S02]  /*ea50*/  ISETP.GT.AND P4, PT, R3, 0x9, !P5 ;  /* 0x000000090300780c */ /* 0x000fe40006f84270 */
[----:B------:R-:W-:Y:S02]  /*ea60*/  ISETP.GE.AND P5, PT, R9, 0x11, PT ;  /* 0x000000110900780c */ /* 0x000fe40003fa6270 */
[----:B------:R-:W-:Y:S02]  /*ea70*/  ISETP.LT.OR P4, PT, R0, 0xa, P4 ;  /* 0x0000000a0000780c */ /* 0x000fe40002781670 */
[----:B------:R-:W-:Y:S02]  /*ea80*/  P2R R90, PR, RZ, 0x20 ;  /* 0x00000020ff5a7803 */ /* 0x000fe40000000000 */
[----:B------:R-:W-:Y:S02]  /*ea90*/  FSEL R29, R29, -INF , !P4 ;  /* 0xff8000001d1d7808 */ /* 0x000fe40006000000 */
[----:B------:R-:W-:-:S02]  /*eaa0*/  ISETP.GT.AND P4, PT, R3, 0x10, !P5 ;  /* 0x000000100300780c */ /* 0x000fc40006f84270 */
[----:B------:R-:W-:Y:S02]  /*eab0*/  ISETP.GE.AND P5, PT, R9, 0x12, PT ;  /* 0x000000120900780c */ /* 0x000fe40003fa6270 */
[----:B------:R-:W-:Y:S02]  /*eac0*/  ISETP.LT.OR P4, PT, R0, 0x11, P4 ;  /* 0x000000110000780c */ /* 0x000fe40002781670 */
[----:B------:R-:W-:Y:S02]  /*ead0*/  P2R R91, PR, RZ, 0x20 ;  /* 0x00000020ff5b7803 */ /* 0x000fe40000000000 */
[----:B------:R-:W-:Y:S02]  /*eae0*/  FSEL R32, R32, -INF , !P4 ;  /* 0xff80000020207808 */ /* 0x000fe40006000000 */
[----:B------:R-:W-:Y:S02]  /*eaf0*/  ISETP.GT.AND P4, PT, R3, 0x11, !P5 ;  /* 0x000000110300780c */ /* 0x000fe40006f84270 */
[----:B------:R-:W-:-:S02]  /*eb00*/  ISETP.GE.AND P5, PT, R9, 0x19, PT ;  /* 0x000000190900780c */ /* 0x000fc40003fa6270 */
[C---:B------:R-:W-:Y:S02]  /*eb10*/  ISETP.LT.OR P4, PT, R0.reuse, 0x12, P4 ;  /* 0x000000120000780c */ /* 0x040fe40002781670 */
[----:B------:R-:W-:Y:S02]  /*eb20*/  P2R R92, PR, RZ, 0x20 ;  /* 0x00000020ff5c7803 */ /* 0x000fe40000000000 */
[----:B------:R-:W-:Y:S02]  /*eb30*/  FSEL R33, R33, -INF , !P4 ;  /* 0xff80000021217808 */ /* 0x000fe40006000000 */
[----:B------:R-:W-:Y:S02]  /*eb40*/  ISETP.GT.AND P4, PT, R3, 0x18, !P5 ;  /* 0x000000180300780c */ /* 0x000fe40006f84270 */
[----:B------:R-:W-:Y:S02]  /*eb50*/  ISETP.GE.AND P5, PT, R9, 0x1a, PT ;  /* 0x0000001a0900780c */ /* 0x000fe40003fa6270 */
[----:B------:R-:W-:-:S02]  /*eb60*/  ISETP.LT.OR P4, PT, R0, 0x19, P4 ;  /* 0x000000190000780c */ /* 0x000fc40002781670 */
[----:B------:R-:W-:Y:S02]  /*eb70*/  P2R R93, PR, RZ, 0x20 ;  /* 0x00000020ff5d7803 */ /* 0x000fe40000000000 */
[----:B------:R-:W-:Y:S02]  /*eb80*/  FSEL R36, R36, -INF , !P4 ;  /* 0xff80000024247808 */ /* 0x000fe40006000000 */
[----:B------:R-:W-:Y:S02]  /*eb90*/  ISETP.GT.AND P4, PT, R3, 0x19, !P5 ;  /* 0x000000190300780c */ /* 0x000fe40006f84270 */
[----:B------:R-:W-:Y:S02]  /*eba0*/  ISETP.GE.AND P5, PT, R9, 0x21, PT ;  /* 0x000000210900780c */ /* 0x000fe40003fa6270 */
[----:B------:R-:W-:Y:S02]  /*ebb0*/  ISETP.LT.OR P4, PT, R0, 0x1a, P4 ;  /* 0x0000001a0000780c */ /* 0x000fe40002781670 */
[----:B------:R-:W-:-:S02]  /*ebc0*/  P2R R94, PR, RZ, 0x20 ;  /* 0x00000020ff5e7803 */ /* 0x000fc40000000000 */
        /* <DEDUP_REMOVED lines=136> */
.L_x_7034:
[----:B------:R-:W-:-:S13]  /*f450*/  ISETP.NE.AND P6, PT, R11, 0x1, PT ;  /* 0x000000010b00780c */ /* 0x000fda0003fc5270 */
[----:B------:R-:W0:Y:S02]  /*f460*/  @P6 LDC.64 R12, c[0x0][0x9e8] ;  /* 0x00027a00ff0c6b82 */ /* 0x000e240000000a00 */
[----:B0-----:R-:W-:-:S05]  /*f470*/  @P6 IMAD.HI.U32 R12, R0, R12, RZ ;  /* 0x0000000c000c6227 */ /* 0x001fca00078e00ff */
[----:B------:R-:W-:-:S07]  /*f480*/  @P6 SHF.R.U32.HI R0, RZ, R13, R12 ;  /* 0x0000000dff006219 */ /* 0x000fce000001160c */
.L_x_7035:
[----:B------:R-:W-:Y:S05]  /*f490*/  BSYNC B0 ;  /* 0x0000000000007941 */ /* 0x000fea0003800000 */
.L_x_7033:
[----:B------:R-:W-:-:S04]  /*f4a0*/  IMAD R0, R0, R11, -R14 ;  /* 0x0000000b00007224 */ /* 0x000fc800078e0a0e */
[----:B------:R-:W-:-:S05]  /*f4b0*/  IMAD R0, R191, -0x2, R0 ;  /* 0xfffffffebf007824 */ /* 0x000fca00078e0200 */
[----:B------:R-:W-:Y:S02]  /*f4c0*/  VIMNMX R3, R3, R0, !PT ;  /* 0x0000000003037248 */ /* 0x000fe40007fe0100 */
[----:B------:R-:W-:-:S07]  /*f4d0*/  VIADDMNMX R6, R0, R11, R6, PT ;  /* 0x0000000b00067246 */ /* 0x000fce0003800106 */
.L_x_7032:
        /* <DEDUP_REMOVED lines=31> */
[C---:B------:R-:W-:Y:S02]  /*f6d0*/  ISETP.LT.OR P3, PT, R6.reuse, 0x12, P3 ;  /* 0x000000120600780c */ /* 0x040fe40001f61670 */
[----:B------:R-:W-:Y:S02]  /*f6e0*/  FMNMX.FTZ R5, R49, R0, !PT ;  /* 0x0000000031057209 */ /* 0x000fe40007810000 */
[----:B------:R-:W-:Y:S02]  /*f6f0*/  FSEL R35, R35, -INF , !P3 ;  /* 0xff80000023237808 */ /* 0x000fe40005800000 */
[----:B------:R-:W-:Y:S02]  /*f700*/  ISETP.GT.AND P3, PT, R3, 0x18, !P6 ;  /* 0x000000180300780c */ /* 0x000fe40007764270 */
[----:B------:R-:W-:Y:S02]  /*f710*/  ISETP.NE.AND P6, PT, R103, RZ, PT ;  /* 0x000000ff6700720c */ /* 0x000fe40003fc5270 */
        /* <DEDUP_REMOVED lines=53> */
[----:B------:R-:W-:Y:S02]  /*fa70*/  ISETP.NE.AND P3, PT, R100, RZ, PT ;  /* 0x000000ff6400720c */ /* 0x000fe40003f65270 */
[----:B------:R-:W-:Y:S02]  /*fa80*/  FSEL R83, R83, -INF , !P4 ;  /* 0xff80000053537808 */ /* 0x000fe40006000000 */
[----:B------:R-:W-:-:S02]  /*fa90*/  ISETP.GT.AND P3, PT, R3, 0x38, !P3 ;  /* 0x000000380300780c */ /* 0x000fc40005f64270 */
[----:B------:R-:W-:Y:S02]  /*faa0*/  FSEL R86, R86, -INF , !P5 ;  /* 0xff80000056567808 */ /* 0x000fe40006800000 */
[----:B------:R-:W-:Y:S02]  /*fab0*/  ISETP.LT.OR P3, PT, R6, 0x39, P3 ;  /* 0x000000390600780c */ /* 0x000fe40001f61670 */
[----:B0-----:R-:W-:Y:S02]  /*fac0*/  FMNMX.FTZ R9, R5, R0, !PT ;  /* 0x0000000005097209 */ /* 0x001fe40007810000 */
[----:B------:R-:W-:Y:S02]  /*fad0*/  FSEL R54, R54, -INF , !P3 ;  /* 0xff80000036367808 */ /* 0x000fe40005800000 */
[----:B------:R-:W-:Y:S01]  /*fae0*/  ISETP.NE.AND P3, PT, R101, RZ, PT ;  /* 0x000000ff6500720c */ /* 0x000fe20003f65270 */
[----:B------:R-:W0:Y:S03]  /*faf0*/  SHFL.BFLY PT, R0, R9, 0x1, 0x1f ;  /* 0x0c201f0009007f89 */ /* 0x000e2600000e0000 */
[----:B------:R-:W-:-:S04]  /*fb00*/  ISETP.GT.AND P3, PT, R3, 0x39, !P3 ;  /* 0x000000390300780c */ /* 0x000fc80005f64270 */
[----:B------:R-:W-:-:S04]  /*fb10*/  ISETP.LT.OR P3, PT, R6, 0x3a, P3 ;  /* 0x0000003a0600780c */ /* 0x000fc80001f61670 */
[----:B------:R-:W-:Y:S02]  /*fb20*/  FSEL R55, R55, -INF , !P3 ;  /* 0xff80000037377808 */ /* 0x000fe40005800000 */
[----:B------:R-:W-:-:S04]  /*fb30*/  ISETP.NE.AND P3, PT, R102, RZ, PT ;  /* 0x000000ff6600720c */ /* 0x000fc80003f65270 */
[----:B------:R-:W-:-:S04]  /*fb40*/  ISETP.GT.AND P3, PT, R3, 0x40, !P3 ;  /* 0x000000400300780c */ /* 0x000fc80005f64270 */
[----:B------:R-:W-:Y:S02]  /*fb50*/  ISETP.LT.OR P3, PT, R6, 0x41, P3 ;  /* 0x000000410600780c */ /* 0x000fe40001f61670 */
[----:B0-----:R-:W-:Y:S02]  /*fb60*/  FMNMX.FTZ R0, R9, R0, !PT ;  /* 0x0000000009007209 */ /* 0x001fe40007810000 */
[----:B------:R-:W-:Y:S02]  /*fb70*/  FSEL R58, R58, -INF , !P3 ;  /* 0xff8000003a3a7808 */ /* 0x000fe40005800000 */
[----:B------:R-:W-:Y:S01]  /*fb80*/  ISETP.GT.AND P3, PT, R3, 0x41, !P6 ;  /* 0x000000410300780c */ /* 0x000fe20007764270 */
[----:B------:R-:W-:Y:S01]  /*fb90*/  FMUL.FTZ R12, R0, UR44 ;  /* 0x0000002c000c7c20 */ /* 0x000fe20008410000 */
        /* <DEDUP_REMOVED lines=51> */
[--C-:B------:R-:W-:Y:S01]  /*fed0*/  FFMA.FTZ R180, R24, UR44, -R14.reuse ;  /* 0x0000002c18b47c23 */ /* 0x100fe2000801080e */
[----:B------:R-:W-:Y:S01]  /*fee0*/  ISETP.LT.OR P3, PT, R6, 0x1, P3 ;  /* 0x000000010600780c */ /* 0x000fe20001f61670 */
[--C-:B------:R-:W-:Y:S01]  /*fef0*/  FFMA.FTZ R5, R25, UR44, -R14.reuse ;  /* 0x0000002c19057c23 */ /* 0x100fe2000801080e */
[--C-:B------:R-:W-:Y:S01]  /*ff00*/  FFMA.FTZ R182, R28, UR44, -R14.reuse ;  /* 0x0000002c1cb67c23 */ /* 0x100fe2000801080e */
[--C-:B------:R-:W-:Y:S01]  /*ff10*/  FFMA.FTZ R13, R29, UR44, -R14.reuse ;  /* 0x0000002c1d0d7c23 */ /* 0x100fe2000801080e */
[----:B------:R-:W-:Y:S01]  /*ff20*/  FSEL R26, R26, -INF , !P3 ;  /* 0xff8000001a1a7808 */ /* 0x000fe20005800000 */
[----:B------:R-:W-:Y:S01]  /*ff30*/  MUFU.EX2 R180, R180 ;  /* 0x000000b400b47308 */ /* 0x000fe20000000800 */
[----:B------:R-:W-:Y:S01]  /*ff40*/  ISETP.GT.AND P3, PT, R3, 0x79, !P6 ;  /* 0x000000790300780c */ /* 0x000fe20007764270 */
[--C-:B------:R-:W-:Y:S01]  /*ff50*/  FFMA.FTZ R176, R32, UR44, -R14.reuse ;  /* 0x0000002c20b07c23 */ /* 0x100fe2000801080e */
[----:B------:R-:W-:Y:S01]  /*ff60*/  FMNMX.FTZ R9, R26, R27, !PT ;  /* 0x0000001b1a097209 */ /* 0x000fe20007810000 */
[--C-:B------:R-:W-:Y:S01]  /*ff70*/  FFMA.FTZ R15, R33, UR44, -R14.reuse ;  /* 0x0000002c210f7c23 */ /* 0x100fe2000801080e */
[----:B------:R-:W-:Y:S01]  /*ff80*/  ISETP.LT.OR P3, PT, R6, 0x7a, P3 ;  /* 0x0000007a0600780c */ /* 0x000fe20001f61670 */
[--C-:B------:R-:W-:Y:S01]  /*ff90*/  FFMA.FTZ R178, R36, UR44, -R14.reuse ;  /* 0x0000002c24b27c23 */ /* 0x100fe2000801080e */
[----:B------:R-:W-:Y:S01]  /*ffa0*/  FMNMX.FTZ R12, R30, R9, !PT ;  /* 0x000000091e0c7209 */ /* 0x000fe20007810000 */
[----:B------:R-:W0:Y:S01]  /*ffb0*/  MUFU.EX2 R5, R5 ;  /* 0x0000000500057308 */ /* 0x000e220000000800 */
[----:B------:R-:W-:Y:S01]  /*ffc0*/  FSEL R87, R87, -INF , !P3 ;  /* 0xff80000057577808 */ /* 0x000fe20005800000 */
        /* <DEDUP_REMOVED lines=23> */
[--C-:B------:R-:W-:Y:S01]  /*10140*/  FFMA.FTZ R160, R64, UR44, -R14.reuse ;  /* 0x0000002c40a07c23 */ /* 0x100fe2000801080e */
[--C-:B------:R-:W-:Y:S01]  /*10150*/  FFMA.FTZ R162, R68, UR44, -R14.reuse ;  /* 0x0000002c44a27c23 */ /* 0x100fe2000801080e */
[----:B------:R-:W-:Y:S01]  /*10160*/  FMNMX.FTZ R9, R43, R12, !PT ;  /* 0x0000000c2b097209 */ /* 0x000fe20007810000 */
[--C-:B------:R-:W-:Y:S01]  /*10170*/  FFMA.FTZ R49, R69, UR44, -R14.reuse ;  /* 0x0000002c45317c23 */ /* 0x100fe2000801080e */
[--C-:B------:R-:W-:Y:S01]  /*10180*/  FFMA.FTZ R156, R72, UR44, -R14.reuse ;  /* 0x0000002c489c7c23 */ /* 0x100fe2000801080e */
[--C-:B------:R-:W-:Y:S01]  /*10190*/  FFMA.FTZ R53, R73, UR44, -R14.reuse ;  /* 0x0000002c49357c23 */ /* 0x100fe2000801080e */
[----:B------:R-:W-:Y:S01]  /*101a0*/  FMNMX.FTZ R12, R46, R9, !PT ;  /* 0x000000092e0c7209 */ /* 0x000fe20007810000 */
[----:B------:R-:W4:Y:S01]  /*101b0*/  MUFU.EX2 R15, R15 ;  /* 0x0000000f000f7308 */ /* 0x000f220000000800 */
[--C-:B------:R-:W-:Y:S01]  /*101c0*/  FFMA.FTZ R158, R76, UR44, -R14.reuse ;  /* 0x0000002c4c9e7c23 */ /* 0x100fe2000801080e */
[--C-:B------:R-:W-:Y:S01]  /*101d0*/  FFMA.FTZ R152, R80, UR44, -R14.reuse ;  /* 0x0000002c50987c23 */ /* 0x100fe2000801080e */
[----:B------:R-:W-:Y:S01]  /*101e0*/  FMNMX.FTZ R9, R47, R12, !PT ;  /* 0x0000000c2f097209 */ /* 0x000fe20007810000 */
[--C-:B------:R-:W-:Y:S01]  /*101f0*/  FFMA.FTZ R61, R81, UR44, -R14.reuse ;  /* 0x0000002c513d7c23 */ /* 0x100fe2000801080e */
[--C-:B------:R-:W-:Y:S01]  /*10200*/  FFMA.FTZ R154, R84, UR44, -R14.reuse ;  /* 0x0000002c549a7c23 */ /* 0x100fe2000801080e */
[----:B------:R-:W-:Y:S01]  /*10210*/  FFMA.FTZ R65, R85, UR44, -R14 ;  /* 0x0000002c55417c23 */ /* 0x000fe2000801080e */
[----:B------:R-:W-:Y:S01]  /*10220*/  FMNMX.FTZ R12, R50, R9, !PT ;  /* 0x00000009320c7209 */ /* 0x000fe20007810000 */
[----:B------:R-:W4:Y:S03]  /*10230*/  MUFU.EX2 R178, R178 ;  /* 0x000000b200b27308 */ /* 0x000f260000000800 */
[----:B------:R-:W-:-:S04]  /*10240*/  FMNMX.FTZ R9, R51, R12, !PT ;  /* 0x0000000c33097209 */ /* 0x000fc80007810000 */
[----:B------:R-:W-:Y:S01]  /*10250*/  FMNMX.FTZ R12, R54, R9, !PT ;  /* 0x00000009360c7209 */ /* 0x000fe20007810000 */
[----:B------:R-:W4:Y:S03]  /*10260*/  MUFU.EX2 R21, R21 ;  /* 0x0000001500157308 */ /* 0x000f260000000800 */
[----:B------:R-:W-:-:S04]  /*10270*/  FMNMX.FTZ R9, R55, R12, !PT ;  /* 0x0000000c37097209 */ /* 0x000fc80007810000 */
[----:B------:R-:W-:Y:S01]  /*10280*/  FMNMX.FTZ R12, R58, R9, !PT ;  /* 0x000000093a0c7209 */ /* 0x000fe20007810000 */
[----:B------:R-:W4:Y:S03]  /*10290*/  MUFU.EX2 R172, R172 ;  /* 0x000000ac00ac7308 */ /* 0x000f260000000800 */
        /* <DEDUP_REMOVED lines=20> */
[----:B------:R0:W-:Y:S03]  /*103e0*/  MUFU.EX2 R3, R57 ;  /* 0x0000003900037308 */ /* 0x0001e60000000800 */
[----:B------:R-:W-:-:S05]  /*103f0*/  FMNMX.FTZ R6, R87, R6, !PT ;  /* 0x0000000657067209 */ /* 0x000fca0007810000 */
[----:B------:R-:W1:Y:S01]  /*10400*/  SHFL.BFLY PT, R9, R6, 0x2, 0x1f ;  /* 0x0c401f0006097f89 */ /* 0x000e6200000e0000 */
[----:B0-----:R-:W-:Y:S01]  /*10410*/  FFMA.FTZ R57, R77, UR44, -R14 ;  /* 0x0000002c4d397c23 */ /* 0x001fe2000801080e */
[----:B------:R-:W-:Y:S08]  /*10420*/  MUFU.EX2 R37, R37 ;  /* 0x0000002500257308 */ /* 0x000ff00000000800 */
[----:B------:R-:W-:Y:S08]  /*10430*/  MUFU.EX2 R164, R164 ;  /* 0x000000a400a47308 */ /* 0x000ff00000000800 */
[----:B------:R-:W-:Y:S01]  /*10440*/  MUFU.EX2 R166, R166 ;  /* 0x000000a600a67308 */ /* 0x000fe20000000800 */
[----:B-1----:R-:W-:-:S07]  /*10450*/  FMNMX.FTZ R12, R6, R9, !PT ;  /* 0x00000009060c7209 */ /* 0x002fce0007810000 */
[----:B------:R-:W-:Y:S01]  /*10460*/  MUFU.EX2 R41, R41 ;  /* 0x0000002900297308 */ /* 0x000fe20000000800 */
[----:B------:R-:W0:Y:S07]  /*10470*/  SHFL.BFLY PT, R9, R12, 0x1, 0x1f ;  /* 0x0c201f000c097f89 */ /* 0x000e2e00000e0000 */
[----:B------:R-:W-:Y:S08]  /*10480*/  MUFU.EX2 R160, R160 ;  /* 0x000000a000a07308 */ /* 0x000ff00000000800 */
[----:B------:R-:W-:Y:S08]  /*10490*/  MUFU.EX2 R45, R45 ;  /* 0x0000002d002d7308 */ /* 0x000ff00000000800 */
[----:B------:R-:W-:Y:S01]  /*104a0*/  MUFU.EX2 R162, R162 ;  /* 0x000000a200a27308 */ /* 0x000fe20000000800 */
[----:B0-----:R-:W-:-:S04]  /*104b0*/  FMNMX.FTZ R9, R12, R9, !PT ;  /* 0x000000090c097209 */ /* 0x001fc80007810000 */
[C---:B------:R-:W-:Y:S01]  /*104c0*/  FSETP.NEU.FTZ.AND P3, PT, R9.reuse, -INF , PT ;  /* 0xff8000000900780b */ /* 0x040fe20003f7d000 */
[----:B------:R-:W-:Y:S02]  /*104d0*/  FMUL.FTZ R6, R9, UR44 ;  /* 0x0000002c09067c20 */ /* 0x000fe40008410000 */
[----:B------:R-:W-:Y:S03]  /*104e0*/  MUFU.EX2 R49, R49 ;  /* 0x0000003100317308 */ /* 0x000fe60000000800 */
[----:B------:R-:W-:-:S05]  /*104f0*/  FSEL R6, R6, RZ, P3 ;  /* 0x000000ff06067208 */ /* 0x000fca0001800000 */
[----:B------:R-:W-:Y:S01]  /*10500*/  MUFU.EX2 R156, R156 ;  /* 0x0000009c009c7308 */ /* 0x000fe20000000800 */
[--C-:B------:R-:W-:Y:S01]  /*10510*/  FFMA.FTZ R12, R27, UR44, -R6.reuse ;  /* 0x0000002c1b0c7c23 */ /* 0x100fe20008010806 */
[----:B------:R-:W-:Y:S01]  /*10520*/  FADD.FTZ R27, R180, R5 ;  /* 0x00000005b41b7221 */ /* 0x000fe20000010000 */
[--C-:B------:R-:W-:Y:S01]  /*10530*/  FFMA.FTZ R181, R26, UR44, -R6.reuse ;  /* 0x0000002c1ab57c23 */ /* 0x100fe20008010806 */
[--C-:B------:R-:W-:Y:S01]  /*10540*/  FFMA.FTZ R177, R34, UR44, -R6.reuse ;  /* 0x0000002c22b17c23 */ /* 0x100fe20008010806 */
[--C-:B------:R-:W-:Y:S01]  /*10550*/  FFMA.FTZ R183, R30, UR44, -R6.reuse ;  /* 0x0000002c1eb77c23 */ /* 0x100fe20008010806 */
[----:B------:R-:W-:Y:S01]  /*10560*/  FADD.FTZ R34, R182, R27 ;  /* 0x0000001bb6227221 */ /* 0x000fe20000010000 */
[--C-:B------:R-:W-:Y:S01]  /*10570*/  FFMA.FTZ R14, R31, UR44, -R6.reuse ;  /* 0x0000002c1f0e7c23 */ /* 0x100fe20008010806 */
[----:B------:R-:W-:Y:S01]  /*10580*/  MUFU.EX2 R12, R12 ;  /* 0x0000000c000c7308 */ /* 0x000fe20000000800 */
[----:B------:R-:W-:Y:S01]  /*10590*/  FFMA.FTZ R20, R35, UR44, -R6 ;  /* 0x0000002c23147c23 */ /* 0x000fe20008010806 */
[----:B--2---:R-:W-:Y:S01]  /*105a0*/  FADD.FTZ R27, R13, R34 ;  /* 0x000000220d1b7221 */ /* 0x004fe20000010000 */
[--C-:B------:R-:W-:Y:S01]  /*105b0*/  FFMA.FTZ R179, R38, UR44, -R6.reuse ;  /* 0x0000002c26b37c23 */ /* 0x100fe20008010806 */
[--C-:B------:R-:W-:Y:S01]  /*105c0*/  FFMA.FTZ R24, R39, UR44, -R6.reuse ;  /* 0x0000002c27187c23 */ /* 0x100fe20008010806 */
[--C-:B------:R-:W-:Y:S01]  /*105d0*/  FFMA.FTZ R173, R42, UR44, -R6.reuse ;  /* 0x0000002c2aad7c23 */ /* 0x100fe20008010806 */
[----:B---3--:R-:W-:Y:S01]  /*105e0*/  FADD.FTZ R34, R176, R27 ;  /* 0x0000001bb0227221 */ /* 0x008fe20000010000 */
[--C-:B------:R-:W-:Y:S01]  /*105f0*/  FFMA.FTZ R26, R43, UR44, -R6.reuse ;  /* 0x0000002c2b1a7c23 */ /* 0x100fe20008010806 */
[----:B------:R-:W0:Y:S01]  /*10600*/  MUFU.EX2 R181, R181 ;  /* 0x000000b500b57308 */ /* 0x000e220000000800 */
[----:B------:R-:W-:Y:S01]  /*10610*/  FFMA.FTZ R175, R46, UR44, -R6 ;  /* 0x0000002c2eaf7c23 */ /* 0x000fe20008010806 */
[----:B----4-:R-:W-:Y:S01]  /*10620*/  FADD.FTZ R27, R15, R34 ;  /* 0x000000220f1b7221 */ /* 0x010fe20000010000 */
[--C-:B------:R-:W-:Y:S01]  /*10630*/  FFMA.FTZ R28, R47, UR44, -R6.reuse ;  /* 0x0000002c2f1c7c23 */ /* 0x100fe20008010806 */
[--C-:B------:R-:W-:Y:S01]  /*10640*/  FFMA.FTZ R169, R50, UR44, -R6.reuse ;  /* 0x0000002c32a97c23 */ /* 0x100fe20008010806 */
[--C-:B------:R-:W-:Y:S01]  /*10650*/  FFMA.FTZ R30, R51, UR44, -R6.reuse ;  /* 0x0000002c331e7c23 */ /* 0x100fe20008010806 */
[----:B------:R-:W-:Y:S01]  /*10660*/  FADD.FTZ R36, R178, R27 ;  /* 0x0000001bb2247221 */ /* 0x000fe20000010000 */
[--C-:B------:R-:W-:Y:S01]  /*10670*/  FFMA.FTZ R171, R54, UR44, -R6.reuse ;  /* 0x0000002c36ab7c23 */ /* 0x100fe20008010806 */
[----:B------:R-:W1:Y:S01]  /*10680*/  MUFU.EX2 R183, R183 ;  /* 0x000000b700b77308 */ /* 0x000e620000000800 */
[----:B------:R-:W-:Y:S01]  /*10690*/  FFMA.FTZ R32, R55, UR44, -R6 ;  /* 0x0000002c37207c23 */ /* 0x000fe20008010806 */
[----:B------:R-:W-:Y:S01]  /*106a0*/  FADD.FTZ R27, R21, R36 ;  /* 0x00000024151b7221 */ /* 0x000fe20000010000 */
[--C-:B------:R-:W-:Y:S01]  /*106b0*/  FFMA.FTZ R165, R58, UR44, -R6.reuse ;  /* 0x0000002c3aa57c23 */ /* 0x100fe20008010806 */
[--C-:B------:R-:W-:Y:S01]  /*106c0*/  FFMA.FTZ R59, R59, UR44, -R6.reuse ;  /* 0x0000002c3b3b7c23 */ /* 0x100fe20008010806 */
[--C-:B------:R-:W-:Y:S01]  /*106d0*/  FFMA.FTZ R62, R62, UR44, -R6.reuse ;  /* 0x0000002c3e3e7c23 */ /* 0x100fe20008010806 */
[----:B------:R-:W-:Y:S01]  /*106e0*/  FADD.FTZ R38, R172, R27 ;  /* 0x0000001bac267221 */ /* 0x000fe20000010000 */
[----:B------:R-:W-:Y:S01]  /*106f0*/  FFMA.FTZ R63, R63, UR44, -R6 ;  /* 0x0000002c3f3f7c23 */ /* 0x000fe20008010806 */
[----:B------:R-:W2:Y:S01]  /*10700*/  MUFU.EX2 R14, R14 ;  /* 0x0000000e000e7308 */ /* 0x000ea20000000800 */
[----:B0-----:R-:W-:Y:S01]  /*10710*/  FADD.FTZ R36, R181, R12 ;  /* 0x0000000cb5247221 */ /* 0x001fe20000010000 */
[----:B------:R-:W-:Y:S01]  /*10720*/  FADD.FTZ R31, R25, R38 ;  /* 0x00000026191f7221 */ /* 0x000fe20000010000 */
[--C-:B------:R-:W-:Y:S01]  /*10730*/  FFMA.FTZ R66, R66, UR44, -R6.reuse ;  /* 0x0000002c42427c23 */ /* 0x100fe20008010806 */
[--C-:B------:R-:W-:Y:S01]  /*10740*/  FFMA.FTZ R67, R67, UR44, -R6.reuse ;  /* 0x0000002c43437c23 */ /* 0x100fe20008010806 */
[--C-:B------:R-:W-:Y:S01]  /*10750*/  FFMA.FTZ R70, R70, UR44, -R6.reuse ;  /* 0x0000002c46467c23 */ /* 0x100fe20008010806 */
[----:B------:R-:W-:Y:S01]  /*10760*/  FADD.FTZ R38, R174, R31 ;  /* 0x0000001fae267221 */ /* 0x000fe20000010000 */
[----:B------:R-:W-:Y:S01]  /*10770*/  FFMA.FTZ R71, R71, UR44, -R6 ;  /* 0x0000002c47477c23 */ /* 0x000fe20008010806 */
[----:B------:R-:W0:Y:S01]  /*10780*/  MUFU.EX2 R177, R177 ;  /* 0x000000b100b17308 */ /* 0x000e220000000800 */
[----:B-1----:R-:W-:Y:S01]  /*10790*/  FADD.FTZ R27, R183, R36 ;  /* 0x00000024b71b7221 */ /* 0x002fe20000010000 */
[----:B------:R-:W-:Y:S01]  /*107a0*/  FADD.FTZ R31, R29, R38 ;  /* 0x000000261d1f7221 */ /* 0x000fe20000010000 */
[--C-:B------:R-:W-:Y:S01]  /*107b0*/  FFMA.FTZ R74, R74, UR44, -R6.reuse ;  /* 0x0000002c4a4a7c23 */ /* 0x100fe20008010806 */
[--C-:B------:R-:W-:Y:S01]  /*107c0*/  FFMA.FTZ R75, R75, UR44, -R6.reuse ;  /* 0x0000002c4b4b7c23 */ /* 0x100fe20008010806 */
[--C-:B------:R-:W-:Y:S01]  /*107d0*/  FFMA.FTZ R78, R78, UR44, -R6.reuse ;  /* 0x0000002c4e4e7c23 */ /* 0x100fe20008010806 */
[----:B------:R-:W-:Y:S01]  /*107e0*/  FADD.FTZ R38, R168, R31 ;  /* 0x0000001fa8267221 */ /* 0x000fe20000010000 */
[----:B------:R-:W-:Y:S01]  /*107f0*/  FFMA.FTZ R79, R79, UR44, -R6 ;  /* 0x0000002c4f4f7c23 */ /* 0x000fe20008010806 */
[----:B------:R-:W1:Y:S01]  /*10800*/  MUFU.EX2 R20, R20 ;  /* 0x0000001400147308 */ /* 0x000e620000000800 */
[----:B--2---:R-:W-:Y:S01]  /*10810*/  FADD.FTZ R36, R14, R27 ;  /* 0x0000001b0e247221 */ /* 0x004fe20000010000 */
        /* <DEDUP_REMOVED lines=9> */
[----:B------:R-:W-:-:S02]  /*108b0*/  F2FP.F16.F32.PACK_AB R180, R5, R180 ;  /* 0x000000b405b4723e */ /* 0x000fc400000000ff */
[----:B------:R-:W-:Y:S01]  /*108c0*/  F2FP.F16.F32.PACK_AB R182, R13, R182 ;  /* 0x000000b60db6723e */ /* 0x000fe200000000ff */
[----:B------:R-:W-:Y:S01]  /*108d0*/  FADD.FTZ R38, R164, R31 ;  /* 0x0000001fa4267221 */ /* 0x000fe20000010000 */
[C---:B------:R-:W-:Y:S01]  /*108e0*/  F2FP.F16.F32.PACK_AB R164, R3.reuse, R164 ;  /* 0x000000a403a4723e */ /* 0x040fe200000000ff */
[----:B------:R-:W0:Y:S01]  /*108f0*/  MUFU.EX2 R24, R24 ;  /* 0x0000001800187308 */ /* 0x000e220000000800 */
[----:B-1----:R-:W-:Y:S01]  /*10900*/  FADD.FTZ R36, R20, R27 ;  /* 0x0000001b14247221 */ /* 0x002fe20000010000 */
[----:B------:R-:W-:Y:S01]  /*10910*/  FADD.FTZ R31, R3, R38 ;  /* 0x00000026031f7221 */ /* 0x000fe20000010000 */
[----:B------:R-:W-:Y:S02]  /*10920*/  F2FP.F16.F32.PACK_AB R181, R12, R181 ;  /* 0x000000b50cb5723e */ /* 0x000fe400000000ff */
[----:B------:R-:W-:Y:S01]  /*10930*/  F2FP.F16.F32.PACK_AB R183, R14, R183 ;  /* 0x000000b70eb7723e */ /* 0x000fe200000000ff */
[----:B------:R-:W-:Y:S01]  /*10940*/  FADD.FTZ R38, R166, R31 ;  /* 0x0000001fa6267221 */ /* 0x000fe20000010000 */
[----:B------:R-:W-:Y:S01]  /*10950*/  IMAD.IADD R14, R192, 0x1, -R193 ;  /* 0x00000001c00e7824 */ /* 0x000fe200078e0ac1 */
        /* <DEDUP_REMOVED lines=11> */
[----:B------:R-:W-:Y:S02]  /*10a10*/  F2FP.F16.F32.PACK_AB R168, R33, R168 ;  /* 0x000000a821a8723e */ /* 0x000fe400000000ff */
[----:B------:R-:W-:Y:S01]  /*10a20*/  F2FP.F16.F32.PACK_AB R170, R37, R170 ;  /* 0x000000aa25aa723e */ /* 0x000fe200000000ff */
[----:B------:R-:W0:Y:S01]  /*10a30*/  MUFU.EX2 R175, R175 ;  /* 0x000000af00af7308 */ /* 0x000e220000000800 */
[----:B-1----:R-:W-:Y:S01]  /*10a40*/  FADD.FTZ R27, R173, R36 ;  /* 0x00000024ad1b7221 */ /* 0x002fe20000010000 */
[----:B------:R-:W-:-:S02]  /*10a50*/  F2FP.F16.F32.PACK_AB R166, R41, R166 ;  /* 0x000000a629a6723e */ /* 0x000fc400000000ff */
[----:B------:R-:W-:Y:S02]  /*10a60*/  F2FP.F16.F32.PACK_AB R160, R45, R160 ;  /* 0x000000a02da0723e */ /* 0x000fe400000000ff */
[----:B------:R-:W-:Y:S02]  /*10a70*/  F2FP.F16.F32.PACK_AB R177, R20, R177 ;  /* 0x000000b114b1723e */ /* 0x000fe400000000ff */
[----:B------:R-:W1:Y:S01]  /*10a80*/  MUFU.EX2 R28, R28 ;  /* 0x0000001c001c7308 */ /* 0x000e620000000800 */
[----:B--2---:R-:W-:Y:S01]  /*10a90*/  FADD.FTZ R36, R26, R27 ;  /* 0x0000001b1a247221 */ /* 0x004fe20000010000 */
[----:B------:R-:W-:Y:S02]  /*10aa0*/  F2FP.F16.F32.PACK_AB R179, R24, R179 ;  /* 0x000000b318b3723e */ /* 0x000fe400000000ff */
[----:B------:R-:W-:-:S04]  /*10ab0*/  F2FP.F16.F32.PACK_AB R173, R26, R173 ;  /* 0x000000ad1aad723e */ /* 0x000fc800000000ff */
        /* <DEDUP_REMOVED lines=11> */
[----:B-1----:R-:W-:Y:S01]  /*10b70*/  FADD.FTZ R27, R171, R36 ;  /* 0x00000024ab1b7221 */ /* 0x002fe20000010000 */
[----:B------:R-:W-:Y:S01]  /*10b80*/  FADD.FTZ R36, R162, R31 ;  /* 0x0000001fa2247221 */ /* 0x000fe20000010000 */
[----:B------:R-:W-:-:S03]  /*10b90*/  F2FP.F16.F32.PACK_AB R162, R49, R162 ;  /* 0x000000a231a2723e */ /* 0x000fc600000000ff */
[----:B------:R-:W-:Y:S02]  /*10ba0*/  FADD.FTZ R13, R49, R36 ;  /* 0x00000024310d7221 */ /* 0x000fe40000010000 */
[----:B------:R-:W1:Y:S01]  /*10bb0*/  MUFU.EX2 R34, R59 ;  /* 0x0000003b00227308 */ /* 0x000e620000000800 */
[----:B--2---:R-:W-:Y:S01]  /*10bc0*/  FADD.FTZ R6, R32, R27 ;  /* 0x0000001b20067221 */ /* 0x004fe20000010000 */
[----:B------:R-:W-:Y:S01]  /*10bd0*/  FADD.FTZ R36, R156, R13 ;  /* 0x0000000d9c247221 */ /* 0x000fe20000010000 */
        /* <DEDUP_REMOVED lines=18> */
[----:B------:R-:W-:-:S04]  /*10d00*/  IMAD R13, R197, 0x80, R14 ;  /* 0x00000080c50d7824 */ /* 0x000fc800078e020e */
[----:B------:R-:W-:Y:S02]  /*10d10*/  IMAD.IADD R10, R13, 0x1, R10 ;  /* 0x000000010d0a7824 */ /* 0x000fe400078e020a */
        /* <DEDUP_REMOVED lines=34> */
[----:B--2---:R-:W-:Y:S01]  /*10f40*/  FADD.FTZ R12, R86, R3 ;  /* 0x00000003560c7221 */ /* 0x004fe20000010000 */
[----:B------:R-:W-:Y:S02]  /*10f50*/  VIADD R3, R129, 0xfffffffe ;  /* 0xfffffffe81037836 */ /* 0x000fe40000000000 */
[C---:B0-----:R-:W-:Y:S01]  /*10f60*/  FADD.FTZ R6, R65.reuse, R6 ;  /* 0x0000000641067221 */ /* 0x041fe20000010000 */
[----:B------:R-:W-:Y:S01]  /*10f70*/  F2FP.F16.F32.PACK_AB R154, R65, R154 ;  /* 0x0000009a419a723e */ /* 0x000fe200000000ff */
[C---:B-1----:R-:W-:Y:S01]  /*10f80*/  FADD.FTZ R5, R87.reuse, R12 ;  /* 0x0000000c57057221 */ /* 0x042fe20000010000 */
[----:B------:R-:W-:Y:S01]  /*10f90*/  F2FP.F16.F32.PACK_AB R155, R87, R86 ;  /* 0x00000056579b723e */ /* 0x000fe200000000ff */
        /* <DEDUP_REMOVED lines=12> */
.L_x_7038:
[----:B------:R-:W-:-:S13]  /*11060*/  ISETP.NE.AND P3, PT, R11, 0x1, PT ;  /* 0x000000010b00780c */ /* 0x000fda0003f65270 */
[----:B------:R-:W0:Y:S02]  /*11070*/  @P3 LDC.64 R20, c[0x0][0x9e8] ;  /* 0x00027a00ff143b82 */ /* 0x000e240000000a00 */
[----:B0-----:R-:W-:-:S05]  /*11080*/  @P3 IMAD.HI.U32 R20, R12, R20, RZ ;  /* 0x000000140c143227 */ /* 0x001fca00078e00ff */
[----:B------:R-:W-:-:S07]  /*11090*/  @P3 SHF.R.U32.HI R12, RZ, R21, R20 ;  /* 0x00000015ff0c3219 */ /* 0x000fce0000011614 */
.L_x_7039:
[----:B------:R-:W-:Y:S05]  /*110a0*/  BSYNC B0 ;  /* 0x0000000000007941 */ /* 0x000fea0003800000 */
.L_x_7037:
[----:B------:R-:W-:-:S05]  /*110b0*/  IMAD R11, R12, R11, R11 ;  /* 0x0000000b0c0b7224 */ /* 0x000fca00078e020b */
[----:B------:R-:W-:-:S07]  /*110c0*/  VIMNMX R10, R10, R11, PT ;  /* 0x0000000b0a0a7248 */ /* 0x000fce0003fe0100 */
.L_x_7036:
[----:B------:R-:W-:Y:S01]  /*110d0*/  SHF.R.S32.HI R11, RZ, 0x1f, R10 ;  /* 0x0000001fff0b7819 */ /* 0x000fe2000001140a */
[----:B------:R-:W-:Y:S01]  /*110e0*/  ULDC UR49, c[0x0][0x9e4] ;  /* 0x0002790000317ab9 */ /* 0x000fe20000000800 */
[----:B------:R-:W-:Y:S01]  /*110f0*/  ULDC UR46, c[0x0][0x9e4] ;  /* 0x00027900002e7ab9 */ /* 0x000fe20000000800 */
[----:B------:R-:W-:Y:S01]  /*11100*/  ULDC UR50, c[0x0][0x9dc] ;  /* 0x0002770000327ab9 */ /* 0x000fe20000000800 */
[----:B------:R-:W-:Y:S01]  /*11110*/  LEA.HI R11, R11, R10, RZ, 0x7 ;  /* 0x0000000a0b0b7211 */ /* 0x000fe200078f38ff */
[----:B------:R-:W-:Y:S01]  /*11120*/  ULDC UR52, c[0x0][0x9dc] ;  /* 0x0002770000347ab9 */ /* 0x000fe20000000800 */
[----:B------:R-:W-:Y:S01]  /*11130*/  ULDC UR45, c[0x0][0x988] ;  /* 0x00026200002d7ab9 */ /* 0x000fe20000000800 */
[----:B------:R-:W-:Y:S01]  /*11140*/  ULDC UR48, c[0x0][0x988] ;  /* 0x0002620000307ab9 */ /* 0x000fe20000000800 */
[----:B------:R-:W-:Y:S01]  /*11150*/  SHF.R.S32.HI R11, RZ, 0x7, R11 ;  /* 0x00000007ff0b7819 */ /* 0x000fe2000001140b */
[----:B------:R-:W-:Y:S01]  /*11160*/  ULDC UR47, c[0x0][0x988] ;  /* 0x00026200002f7ab9 */ /* 0x000fe20000000800 */
[----:B------:R-:W-:Y:S01]  /*11170*/  ULDC UR53, c[0x0][0x9e0] ;  /* 0x0002780000357ab9 */ /* 0x000fe20000000800 */
[----:B------:R-:W-:Y:S01]  /*11180*/  ULDC UR51, c[0x0][0x9e0] ;  /* 0x0002780000337ab9 */ /* 0x000fe20000000800 */
[----:B------:R-:W-:-:S02]  /*11190*/  VIMNMX R20, R198, R11, !PT ;  /* 0x0000000bc6147248 */ /* 0x000fc40007fe0100 */
[----:B------:R-:W-:Y:S02]  /*111a0*/  CS2R R150, SRZ ;  /* 0x0000000000967805 */ /* 0x000fe4000001ff00 */
[----:B------:R-:W-:Y:S02]  /*111b0*/  CS2R R148, SRZ ;  /* 0x0000000000947805 */ /* 0x000fe4000001ff00 */
        /* <DEDUP_REMOVED lines=16> */
[----:B-----5:R-:W-:Y:S02]  /*112c0*/  CS2R R116, SRZ ;  /* 0x0000000000747805 */ /* 0x020fe4000001ff00 */
        /* <DEDUP_REMOVED lines=14> */
[----:B------:R-:W-:Y:S06]  /*113b0*/  @!P3 BRA `(.L_x_7040) ;  /* 0x00000030009cb947 */ /* 0x000fec0003800000 */
[----:B------:R-:W-:Y:S02]  /*113c0*/  IMAD.IADD R21, R4, 0x1, R14 ;  /* 0x0000000104157824 */ /* 0x000fe400078e020e */
[----:B------:R-:W-:Y:S02]  /*113d0*/  IMAD.MOV.U32 R151, RZ, RZ, RZ ;  /* 0x000000ffff977224 */ /* 0x000fe400078e00ff */
[----:B------:R-:W-:-:S07]  /*113e0*/  VIADD R199, R21, 0x8 ;  /* 0x0000000815c77836 */ /* 0x000fce0000000000 */
.L_x_7058:
[----:B------:R-:W-:Y:S01]  /*113f0*/  ISETP.NE.AND P3, PT, R196, RZ, PT ;  /* 0x000000ffc400720c */ /* 0x000fe20003f65270 */
[----:B------:R-:W-:Y:S01]  /*11400*/  VIADD R215, R184, 0x1 ;  /* 0x00000001b8d77836 */ /* 0x000fe20000000000 */
[----:B------:R-:W-:Y:S05]  /*11410*/  YIELD ;  /* 0x0000000000007946 */ /* 0x000fea0003800000 */
[----:B------:R-:W-:-:S04]  /*11420*/  ISETP.NE.AND P4, PT, R215, 0x2, PT ;  /* 0x00000002d700780c */ /* 0x000fc80003f85270 */
[----:B------:R-:W-:Y:S02]  /*11430*/  SEL R15, RZ, 0x1, P4 ;  /* 0x00000001ff0f7807 */ /* 0x000fe40002000000 */
[----:B------:R-:W-:Y:S02]  /*11440*/  SEL R215, R215, RZ, P4 ;  /* 0x000000ffd7d77207 */ /* 0x000fe40002000000 */
[----:B------:R-:W-:Y:S01]  /*11450*/  LOP3.LUT R15, R186, R15, RZ, 0x3c, !PT ;  /* 0x0000000fba0f7212 */ /* 0x000fe200078e3cff */
[----:B------:R-:W-:Y:S06]  /*11460*/  @P3 BRA `(.L_x_7041) ;  /* 0x0000000000303947 */ /* 0x000fec0003800000 */
[----:B------:R-:W-:Y:S05]  /*11470*/  @!P0 BRA `(.L_x_7042) ;  /* 0x0000000000048947 */ /* 0x000fea0003800000 */
[----:B------:R-:W-:Y:S01]  /*11480*/  BPT.TRAP 0x1 ;  /* 0x000000040000795c */ /* 0x000fe20000300000 */
.L_x_7042:
[----:B------:R-:W-:Y:S01]  /*11490*/  IMAD R10, R215, 0x8, R2 ;  /* 0x00000008d70a7824 */ /* 0x000fe200078e0202 */
[----:B------:R-:W-:-:S04]  /*114a0*/  SHF.L.U32 R7, R15, 0x1f, RZ ;  /* 0x0000001f0f077819 */ /* 0x000fc800000006ff */
[----:B------:R0:W1:Y:S01]  /*114b0*/  SYNCS.PHASECHK.TRANS64.TRYWAIT P4, [R10+URZ+0x28830], R7 ;  /* 0x028830070a0075a7 */ /* 0x000062000808017f */
[----:B------:R-:W-:Y:S05]  /*114c0*/  @!P0 BRA `(.L_x_7043) ;  /* 0x0000000000048947 */ /* 0x000fea0003800000 */
[----:B------:R-:W-:Y:S01]  /*114d0*/  BPT.TRAP 0x1 ;  /* 0x000000040000795c */ /* 0x000fe20000300000 */
.L_x_7043:
[----:B------:R-:W-:Y:S04]  /*114e0*/  BSSY B0, `(.L_x_7041) ;  /* 0x0000004000007945 */ /* 0x000fe80003800000 */
[----:B-1----:R-:W-:Y:S05]  /*114f0*/  @P4 BRA `(.L_x_7044) ;  /* 0x0000000000084947 */ /* 0x002fea0003800000 */
[----:B------:R-:W1:Y:S02]  /*11500*/  SYNCS.PHASECHK.TRANS64.TRYWAIT P4, [R10+URZ+0x28830], R7 ;  /* 0x028830070a0075a7 */ /* 0x000e64000808017f */
[----:B-1----:R-:W-:Y:S05]  /*11510*/  @!P4 BRA `(.L_x_7045) ;  /* 0x0000012800c0c947 */ /* 0x002fea0003800000 */
.L_x_7044:
[----:B------:R-:W-:Y:S05]  /*11520*/  BSYNC B0 ;  /* 0x0000000000007941 */ /* 0x000fea0003800000 */
.L_x_7041:
[----:B01----:R-:W0:Y:S01]  /*11530*/  S2R R7, SR_TID.X ;  /* 0x0000000000077919 */ /* 0x003e220000002100 */
[----:B------:R-:W-:Y:S05]  /*11540*/  WARPSYNC.ALL ;  /* 0x0000000000007948 */ /* 0x000fea0003800000 */
[----:B------:R-:W-:Y:S02]  /*11550*/  IMAD R10, R215, 0x800, R8 ;  /* 0x00000800d70a7824 */ /* 0x000fe400078e0208 */
[----:B------:R-:W-:Y:S02]  /*11560*/  IMAD.MOV.U32 R11, RZ, RZ, 0x40000040 ;  /* 0x40000040ff0b7424 */ /* 0x000fe400078e00ff */
[C---:B------:R-:W-:Y:S01]  /*11570*/  VIADD R12, R10.reuse, 0x2 ;  /* 0x000000020a0c7836 */ /* 0x040fe20000000000 */
[----:B------:R-:W-:Y:S01]  /*11580*/  R2UR UR34, R10 ;  /* 0x000000000a2272ca */ /* 0x000fe200000e0000 */
[----:B------:R-:W-:Y:S01]  /*11590*/  IMAD.MOV.U32 R13, RZ, RZ, 0x40000040 ;  /* 0x40000040ff0d7424 */ /* 0x000fe200078e00ff */
[----:B------:R-:W-:Y:S01]  /*115a0*/  R2UR UR35, R11 ;  /* 0x000000000b2372ca */ /* 0x000fe200000e0000 */
[----:B------:R-:W-:Y:S01]  /*115b0*/  IMAD.MOV.U32 R11, RZ, RZ, 0x40000040 ;  /* 0x40000040ff0b7424 */ /* 0x000fe200078e00ff */
[----:B------:R-:W-:Y:S01]  /*115c0*/  R2UR UR6, R12 ;  /* 0x000000000c0672ca */ /* 0x000fe200000e0000 */
[----:B------:R-:W-:Y:S01]  /*115d0*/  VIADD R12, R10, 0x4 ;  /* 0x000000040a0c7836 */ /* 0x000fe20000000000 */
[----:B------:R-:W-:Y:S01]  /*115e0*/  R2UR UR7, R13 ;  /* 0x000000000d0772ca */ /* 0x000fe200000e0000 */
[----:B------:R-:W-:Y:S01]  /*115f0*/  IMAD.MOV.U32 R13, RZ, RZ, 0x40000040 ;  /* 0x40000040ff0d7424 */ /* 0x000fe200078e00ff */
[----:B------:R-:W-:-:S02]  /*11600*/  R2UR UR31, R11 ;  /* 0x000000000b1f72ca */ /* 0x000fc400000e0000 */
        /* <DEDUP_REMOVED lines=8> */
[----:B0-----:R-:W-:Y:S02]  /*11690*/  SHF.R.U32.HI R7, RZ, 0x7, R7 ;  /* 0x00000007ff077819 */ /* 0x001fe40000011607 */
[----:B------:R-:W-:Y:S01]  /*116a0*/  R2UR UR18, R12 ;  /* 0x000000000c1272ca */ /* 0x000fe200000e0000 */
[----:B------:R-:W-:Y:S01]  /*116b0*/  VIADD R12, R10, 0x402 ;  /* 0x000004020a0c7836 */ /* 0x000fe20000000000 */
[----:B------:R-:W-:Y:S01]  /*116c0*/  R2UR UR19, R13 ;  /* 0x000000000d1372ca */ /* 0x000fe200000e0000 */
[----:B------:R-:W-:Y:S02]  /*116d0*/  VIADD R7, R7, 0x8 ;  /* 0x0000000807077836 */ /* 0x000fe40000000000 */
[----:B------:R-:W-:Y:S01]  /*116e0*/  IMAD.MOV.U32 R13, RZ, RZ, 0x40000040 ;  /* 0x40000040ff0d7424 */ /* 0x000fe200078e00ff */
[----:B------:R-:W-:Y:S01]  /*116f0*/  R2UR UR22, R12 ;  /* 0x000000000c1672ca */ /* 0x000fe200000e0000 */
[C---:B------:R-:W-:Y:S01]  /*11700*/  VIADD R12, R10.reuse, 0x404 ;  /* 0x000004040a0c7836 */ /* 0x040fe20000000000 */
[----:B------:R0:W-:Y:S01]  /*11710*/  BAR.SYNC.DEFER_BLOCKING R7, 0x100 ;  /* 0x000400070000751d */ /* 0x0001e20000010000 */
[----:B------:R-:W-:Y:S01]  /*11720*/  VIADD R10, R10, 0x406 ;  /* 0x000004060a0a7836 */ /* 0x000fe20000000000 */
[----:B------:R-:W-:Y:S01]  /*11730*/  R2UR UR23, R13 ;  /* 0x000000000d1772ca */ /* 0x000fe200000e0000 */
[----:B------:R-:W-:Y:S01]  /*11740*/  IMAD.MOV.U32 R13, RZ, RZ, 0x40000040 ;  /* 0x40000040ff0d7424 */ /* 0x000fe200078e00ff */
[----:B------:R-:W-:-:S02]  /*11750*/  R2UR UR26, R12 ;  /* 0x000000000c1a72ca */ /* 0x000fc400000e0000 */
[----:B------:R-:W-:Y:S02]  /*11760*/  R2UR UR30, R10 ;  /* 0x000000000a1e72ca */ /* 0x000fe400000e0000 */
[----:B------:R-:W-:Y:S01]  /*11770*/  R2UR UR27, R13 ;  /* 0x000000000d1b72ca */ /* 0x000fe200000e0000 */
        /* <DEDUP_REMOVED lines=27> */
.L_x_7047:
[----:B------:R-:W-:Y:S01]  /*11930*/  SHF.L.U32 R7, R186, 0x1f, RZ ;  /* 0x0000001fba077819 */ /* 0x000fe200000006ff */
[----:B------:R-:W-:-:S04]  /*11940*/  IMAD R10, R184, 0x8, R2 ;  /* 0x00000008b80a7824 */ /* 0x000fc800078e0202 */
[----:B------:R0:W1:Y:S01]  /*11950*/  SYNCS.PHASECHK.TRANS64.TRYWAIT P3, [R10+URZ+0x28850], R7 ;  /* 0x028850070a0075a7 */ /* 0x000062000806017f */
[----:B------:R-:W-:Y:S05]  /*11960*/  @!P0 BRA `(.L_x_7048) ;  /* 0x0000000000048947 */ /* 0x000fea0003800000 */
[----:B------:R-:W-:Y:S01]  /*11970*/  BPT.TRAP 0x1 ;  /* 0x000000040000795c */ /* 0x000fe20000300000 */
.L_x_7048:
[----:B-1----:R-:W-:Y:S05]  /*11980*/  @P3 BRA `(.L_x_7046) ;  /* 0x0000000000083947 */ /* 0x002fea0003800000 */
[----:B------:R-:W1:Y:S02]  /*11990*/  SYNCS.PHASECHK.TRANS64.TRYWAIT P3, [R10+URZ+0x28850], R7 ;  /* 0x028850070a0075a7 */ /* 0x000e64000806017f */
[----:B-1----:R-:W-:Y:S05]  /*119a0*/  @!P3 BRA `(.L_x_7049) ;  /* 0x0000012400b0b947 */ /* 0x002fea0003800000 */
.L_x_7046:
[----:B01----:R-:W-:Y:S01]  /*119b0*/  VIADD R7, R2, 0x400 ;  /* 0x0000040002077836 */ /* 0x003fe20000000000 */
[----:B------:R-:W-:Y:S05]  /*119c0*/  WARPSYNC.ALL ;  /* 0x0000000000007948 */ /* 0x000fea0003800000 */
[----:B------:R-:W-:Y:S01]  /*119d0*/  SHF.R.U32.HI R7, RZ, 0x4, R7 ;  /* 0x00000004ff077819 */ /* 0x000fe20000011607 */
[----:B------:R-:W-:Y:S01]  /*119e0*/  IMAD.MOV.U32 R11, RZ, RZ, 0x40000040 ;  /* 0x40000040ff0b7424 */ /* 0x000fe200078e00ff */
[----:B------:R-:W-:Y:S01]  /*119f0*/  WARPGROUP.ARRIVE ;  /* 0x00000000000079c5 */ /* 0x000fe20000000000 */
[----:B------:R-:W-:Y:S01]  /*11a00*/  IMAD.MOV.U32 R13, RZ, RZ, 0x40000040 ;  /* 0x40000040ff0d7424 */ /* 0x000fe200078e00ff */
[----:B------:R-:W-:-:S04]  /*11a10*/  LOP3.LUT R7, R7, 0x3fff, RZ, 0xc0, !PT ;  /* 0x00003fff07077812 */ /* 0x000fc800078ec0ff */
[----:B------:R-:W0:Y:S01]  /*11a20*/  S2R R186, SR_TID.X ;  /* 0x0000000000ba7919 */ /* 0x000e220000002100 */
[----:B------:R-:W-:Y:S01]  /*11a30*/  R2UR UR7, R11 ;  /* 0x000000000b0772ca */ /* 0x000fe200000e0000 */
[----:B------:R-:W-:Y:S01]  /*11a40*/  IMAD.MOV.U32 R11, RZ, RZ, 0x40000040 ;  /* 0x40000040ff0b7424 */ /* 0x000fe200078e00ff */
[----:B------:R-:W-:-:S05]  /*11a50*/  LOP3.LUT R7, R7, 0x4000000, RZ, 0xfc, !PT ;  /* 0x0400000007077812 */ /* 0x000fca00078efcff */
[----:B------:R-:W-:Y:S02]  /*11a60*/  IMAD R10, R184, 0x800, R7 ;  /* 0x00000800b80a7824 */ /* 0x000fe400078e0207 */
[----:B------:R-:W-:Y:S02]  /*11a70*/  @!P1 IMAD R7, R215, 0x8, R2 ;  /* 0x00000008d7079824 */ /* 0x000fe400078e0202 */
[C---:B------:R-:W-:Y:S01]  /*11a80*/  VIADD R12, R10.reuse, 0x80 ;  /* 0x000000800a0c7836 */ /* 0x040fe20000000000 */
[----:B------:R-:W-:Y:S01]  /*11a90*/  R2UR UR6, R10 ;  /* 0x000000000a0672ca */ /* 0x000fe200000e0000 */
[----:B------:R-:W-:-:S05]  /*11aa0*/  @!P1 VIADD R7, R7, 0x28840 ;  /* 0x0002884007079836 */ /* 0x000fca0000000000 */
[----:B------:R-:W-:-:S07]  /*11ab0*/  @!P1 PRMT R7, RZ, 0x654, R7 ;  /* 0x00000654ff079816 */ /* 0x000fce0000000007 */
[----:B------:R-:W-:Y:S01]  /*11ac0*/  HGMMA.64x128x16.F32 R88, R180, gdesc[UR4].tnspB, R88, gsb0 ;  /* 0x41e00004b4587df0 */ /* 0x000fe20008000858 */
[----:B------:R-:W-:Y:S02]  /*11ad0*/  R2UR UR6, R12 ;  /* 0x000000000c0672ca */ /* 0x000fe400000e0000 */
[----:B------:R-:W-:Y:S01]  /*11ae0*/  R2UR UR7, R13 ;  /* 0x000000000d0772ca */ /* 0x000fe200000e0000 */
[----:B------:R-:W-:Y:S01]  /*11af0*/  IMAD.MOV.U32 R13, RZ, RZ, 0x40000040 ;  /* 0x40000040ff0d7424 */ /* 0x000fe200078e00ff */
[----:B------:R-:W-:Y:S02]  /*11b00*/  IADD3 R12, R10, 0x100, RZ ;  /* 0x000001000a0c7810 */ /* 0x000fe40007ffe0ff */
[----:B0-----:R-:W-:Y:S01]  /*11b10*/  SHF.R.U32.HI R186, RZ, 0x7, R186 ;  /* 0x00000007ffba7819 */ /* 0x001fe200000116ba */
        /* <DEDUP_REMOVED lines=34> */
[----:B------:R-:W-:-:S05]  /*11d40*/  IMAD.SHL.U32 R13, R3, 0x80, RZ ;  /* 0x00000080030d7824 */ /* 0x000fca00078e00ff */
[----:B------:R-:W-:-:S05]  /*11d50*/  IADD3 R12, R192, 0x1, -R13 ;  /* 0x00000001c00c7810 */ /* 0x000fca0007ffe80d */
[----:B------:R-:W-:-:S04]  /*11d60*/  IMAD.IADD R12, R12, 0x1, -R193 ;  /* 0x000000010c0c7824 */ /* 0x000fc800078e0ac1 */
[----:B------:R-:W-:Y:S01]  /*11d70*/  IMAD R12, R191, -0x2, R12 ;  /* 0xfffffffebf0c7824 */ /* 0x000fe200078e020c */
[----:B------:R-:W-:Y:S02]  /*11d80*/  WARPGROUP.DEPBAR.LE gsb0, 0x0 ;  /* 0x00008000000079c5 */ /* 0x000fe40000010000 */
[----:B------:R-:W-:-:S06]  /*11d90*/  WARPGROUP.ARRIVE ;  /* 0x00000000000079c5 */ /* 0x000fcc0000000000 */
[----:B------:R-:W-:Y:S01]  /*11da0*/  HGMMA.64x128x16.F32 R88, R156, gdesc[UR4].tnspB, R88, gsb0 ;  /* 0x41e000049c587df0 */ /* 0x000fe20008000858 */
[----:B------:R-:W-:Y:S02]  /*11db0*/  R2UR UR6, R10 ;  /* 0x000000000a0672ca */ /* 0x000fe400000e0000 */
[----:B------:R-:W-:Y:S02]  /*11dc0*/  R2UR UR7, R11 ;  /* 0x000000000b0772ca */ /* 0x000fe400000e0000 */
[----:B------:R-:W-:Y:S01]  /*11dd0*/  IADD3 R10, -R186, 0xb, RZ ;  /* 0x0000000bba0a7810 */ /* 0x000fe20007ffe1ff */
[----:B------:R-:W-:Y:S02]  /*11de0*/  WARPGROUP.DEPBAR.LE gsb0, 0x0 ;  /* 0x00008000000079c5 */ /* 0x000fe40000010000 */
[----:B------:R-:W-:-:S08]  /*11df0*/  WARPGROUP.ARRIVE ;  /* 0x00000000000079c5 */ /* 0x000fd00000000000 */
[----:B------:R-:W-:Y:S03]  /*11e00*/  HGMMA.64x128x16.F32 R88, R152, gdesc[UR4].tnspB, R88, gsb0 ;  /* 0x41e0000498587df0 */ /* 0x000fe60008000858 */
[----:B------:R-:W-:Y:S02]  /*11e10*/  WARPGROUP.DEPBAR.LE gsb0, 0x0 ;  /* 0x00008000000079c5 */ /* 0x000fe40000010000 */
[----:B------:R0:W-:Y:S06]  /*11e20*/  BAR.ARV R10, 0x100 ;  /* 0x0004000a0000751d */ /* 0x0001ec0000002000 */
[----:B------:R1:W-:Y:S01]  /*11e30*/  @!P1 SYNCS.ARRIVE.TRANS64.RED.A1T0 RZ, [R7+URZ], RZ ;  /* 0x000000ff07ff99a7 */ /* 0x0003e2000810043f */
[----:B------:R-:W-:-:S02]  /*11e40*/  VIADD R155, R12, UR53 ;  /* 0x000000350c9b7c36 */ /* 0x000fc40008000000 */
[----:B-1----:R-:W-:-:S05]  /*11e50*/  IMAD.U32 R7, RZ, RZ, UR50 ;  /* 0x00000032ff077e24 */ /* 0x002fca000f8e00ff */
[----:B------:R-:W-:-:S05]  /*11e60*/  LOP3.LUT R157, RZ, R7, RZ, 0x33, !PT ;  /* 0x00000007ff9d7212 */ /* 0x000fca00078e33ff */
[----:B------:R-:W-:Y:S02]  /*11e70*/  IMAD.IADD R157, R157, 0x1, R12 ;  /* 0x000000019d9d7824 */ /* 0x000fe400078e020c */
[C---:B------:R-:W-:Y:S02]  /*11e80*/  IMAD.IADD R12, R4.reuse, 0x1, R155 ;  /* 0x00000001040c7824 */ /* 0x040fe400078e029b */
[----:B------:R-:W-:Y:S01]  /*11e90*/  IMAD.IADD R152, R4, 0x1, R157 ;  /* 0x0000000104987824 */ /* 0x000fe200078e029d */
[----:B0-----:R-:W-:Y:S06]  /*11ea0*/  @!P2 BRA `(.L_x_7050) ;  /* 0x00000000005ca947 */ /* 0x001fec0003800000 */
[----:B------:R-:W-:Y:S01]  /*11eb0*/  IMAD.IADD R153, R4, 0x1, R14 ;  /* 0x0000000104997824 */ /* 0x000fe200078e020e */
[----:B------:R-:W-:Y:S04]  /*11ec0*/  BSSY B0, `(.L_x_7051) ;  /* 0x0000011000007945 */ /* 0x000fe80003800000 */
[----:B------:R-:W-:-:S13]  /*11ed0*/  ISETP.GT.AND P3, PT, R153, -0x1, PT ;  /* 0xffffffff9900780c */ /* 0x000fda0003f64270 */
[----:B------:R-:W-:Y:S05]  /*11ee0*/  @P3 BRA `(.L_x_7052) ;  /* 0x0000000000203947 */ /* 0x000fea0003800000 */
[----:B------:R-:W-:Y:S01]  /*11ef0*/  IMAD.U32 R156, RZ, RZ, UR49 ;  /* 0x00000031ff9c7e24 */ /* 0x000fe2000f8e00ff */
[----:B------:R-:W-:-:S04]  /*11f00*/  LOP3.LUT R153, RZ, R153, RZ, 0x33, !PT ;  /* 0x00000099ff997212 */ /* 0x000fc800078e33ff */
[----:B------:R-:W-:-:S13]  /*11f10*/  ISETP.NE.AND P3, PT, R156, 0x1, PT ;  /* 0x000000019c00780c */ /* 0x000fda0003f65270 */
[----:B------:R-:W0:Y:S02]  /*11f20*/  @P3 LDC.64 R10, c[0x0][0x9e8] ;  /* 0x00027a00ff0a3b82 */ /* 0x000e240000000a00 */
[----:B0-----:R-:W-:-:S05]  /*11f30*/  @P3 IMAD.HI.U32 R10, R153, R10, RZ ;  /* 0x0000000a990a3227 */ /* 0x001fca00078e00ff */
[----:B------:R-:W-:-:S04]  /*11f40*/  @P3 SHF.R.U32.HI R153, RZ, R11, R10 ;  /* 0x0000000bff993219 */ /* 0x000fc8000001160a */
[----:B------:R-:W-:Y:S01]  /*11f50*/  LOP3.LUT R10, RZ, R153, RZ, 0x33, !PT ;  /* 0x00000099ff0a7212 */ /* 0x000fe200078e33ff */
[----:B------:R-:W-:Y:S06]  /*11f60*/  BRA `(.L_x_7053) ;  /* 0x0000000000187947 */ /* 0x000fec0003800000 */
.L_x_7052:
[----:B------:R-:W-:-:S05]  /*11f70*/  IMAD.U32 R156, RZ, RZ, UR49 ;  /* 0x00000031ff9c7e24 */ /* 0x000fca000f8e00ff */
[----:B------:R-:W-:-:S13]  /*11f80*/  ISETP.NE.AND P3, PT, R156, 0x1, PT ;  /* 0x000000019c00780c */ /* 0x000fda0003f65270 */
[----:B------:R-:W0:Y:S02]  /*11f90*/  @P3 LDC.64 R10, c[0x0][0x9e8] ;  /* 0x00027a00ff0a3b82 */ /* 0x000e240000000a00 */
[----:B0-----:R-:W-:-:S04]  /*11fa0*/  @P3 IMAD.HI.U32 R154, R153, R10, RZ ;  /* 0x0000000a999a3227 */ /* 0x001fc800078e00ff */
[----:B------:R-:W-:Y:S01]  /*11fb0*/  IMAD.MOV.U32 R10, RZ, RZ, R153 ;  /* 0x000000ffff0a7224 */ /* 0x000fe200078e0099 */
[----:B------:R-:W-:-:S07]  /*11fc0*/  @P3 SHF.R.U32.HI R10, RZ, R11, R154 ;  /* 0x0000000bff0a3219 */ /* 0x000fce000001169a */
.L_x_7053:
[----:B------:R-:W-:Y:S05]  /*11fd0*/  BSYNC B0 ;  /* 0x0000000000007941 */ /* 0x000fea0003800000 */
.L_x_7051:
[----:B------:R-:W-:-:S04]  /*11fe0*/  IMAD R10, R10, R156, -R13 ;  /* 0x0000009c0a0a7224 */ /* 0x000fc800078e0a0d */
[----:B------:R-:W-:-:S05]  /*11ff0*/  IMAD R11, R191, -0x2, R10 ;  /* 0xfffffffebf0b7824 */ /* 0x000fca00078e020a */
[----:B------:R-:W-:Y:S02]  /*12000*/  VIADDMNMX R12, R11, R156, R12, PT ;  /* 0x0000009c0b0c7246 */ /* 0x000fe4000380010c */
[----:B------:R-:W-:-:S07]  /*12010*/  VIMNMX R152, R152, R11, !PT ;  /* 0x0000000b98987248 */ /* 0x000fce0007fe0100 */
.L_x_7050:
        /* <DEDUP_REMOVED lines=95> */
[--C-:B------:R-:W-:Y:S02]  /*12610*/  IADD3 R24, R155, 0x8, R4.reuse ;  /* 0x000000089b187810 */ /* 0x100fe40007ffe004 */
[----:B------:R-:W-:-:S02]  /*12620*/  IADD3 R12, R157, 0x8, R4 ;  /* 0x000000089d0c7810 */ /* 0x000fc40007ffe004 */
[----:B------:R-:W-:Y:S02]  /*12630*/  FSEL R84, R84, -INF , !P5 ;  /* 0xff80000054547808 */ /* 0x000fe40006800000 */
[----:B------:R-:W-:Y:S01]  /*12640*/  FSEL R85, R85, -INF , !P4 ;  /* 0xff80000055557808 */ /* 0x000fe20006000000 */
[----:B------:R-:W-:Y:S06]  /*12650*/  @!P2 BRA `(.L_x_7054) ;  /* 0x00000000005ca947 */ /* 0x000fec0003800000 */
        /* <DEDUP_REMOVED lines=12> */
.L_x_7056:
[----:B------:R-:W-:-:S05]  /*12720*/  IMAD.U32 R154, RZ, RZ, UR49 ;  /* 0x00000031ff9a7e24 */ /* 0x000fca000f8e00ff */
[----:B------:R-:W-:-:S13]  /*12730*/  ISETP.NE.AND P4, PT, R154, 0x1, PT ;  /* 0x000000019a00780c */ /* 0x000fda0003f85270 */
[----:B------:R-:W0:Y:S02]  /*12740*/  @P4 LDC.64 R10, c[0x0][0x9e8] ;  /* 0x00027a00ff0a4b82 */ /* 0x000e240000000a00 */
[----:B0-----:R-:W-:-:S04]  /*12750*/  @P4 IMAD.HI.U32 R152, R199, R10, RZ ;  /* 0x0000000ac7984227 */ /* 0x001fc800078e00ff */
[----:B------:R-:W-:Y:S01]  /*12760*/  IMAD.MOV.U32 R10, RZ, RZ, R199 ;  /* 0x000000ffff0a7224 */ /* 0x000fe200078e00c7 */
[----:B------:R-:W-:-:S07]  /*12770*/  @P4 SHF.R.U32.HI R10, RZ, R11, R152 ;  /* 0x0000000bff0a4219 */ /* 0x000fce0000011698 */
.L_x_7057:
[----:B------:R-:W-:Y:S05]  /*12780*/  BSYNC B0 ;  /* 0x0000000000007941 */ /* 0x000fea0003800000 */
.L_x_7055:
[----:B------:R-:W-:-:S04]  /*12790*/  IMAD R10, R10, R154, -R13 ;  /* 0x0000009a0a0a7224 */ /* 0x000fc800078e0a0d */
[----:B------:R-:W-:-:S05]  /*127a0*/  IMAD R11, R191, -0x2, R10 ;  /* 0xfffffffebf0b7824 */ /* 0x000fca00078e020a */
[----:B------:R-:W-:Y:S02]  /*127b0*/  VIADDMNMX R24, R11, R154, R24, PT ;  /* 0x0000009a0b187246 */ /* 0x000fe40003800118 */
[----:B------:R-:W-:-:S07]  /*127c0*/  VIMNMX R12, R12, R11, !PT ;  /* 0x0000000b0c0c7248 */ /* 0x000fce0007fe0100 */
.L_x_7054:
[----:B------:R-:W-:Y:S01]  /*127d0*/  FMNMX.FTZ R10, R153, R0, !PT ;  /* 0x00000000990a7209 */ /* 0x000fe20007810000 */
[----:B------:R-:W-:Y:S01]  /*127e0*/  UMOV UR44, UR48 ;  /* 0x00000030002c7c82 */ /* 0x000fe20008000000 */
[----:B------:R-:W-:Y:S01]  /*127f0*/  ISETP.GT.AND P5, PT, R12, 0x8, P3 ;  /* 0x000000080c00780c */ /* 0x000fe20001fa4270 */
[----:B------:R-:W-:Y:S01]  /*12800*/  IMAD.MOV.U32 R186, RZ, RZ, R15 ;  /* 0x000000ffffba7224 */ /* 0x000fe200078e000f */
        /* <DEDUP_REMOVED lines=11> */
[C---:B------:R-:W-:Y:S02]  /*128c0*/  ISETP.GT.AND P5, PT, R12.reuse, 0x18, P3 ;  /* 0x000000180c00780c */ /* 0x040fe40001fa4270 */
        /* <DEDUP_REMOVED lines=50> */
[C---:B------:R-:W-:Y:S01]  /*12bf0*/  ISETP.LT.OR P5, PT, R24.reuse, 0x39, P5 ;  /* 0x000000391800780c */ /* 0x040fe20002fa1670 */
[----:B------:R-:W0:Y:S01]  /*12c00*/  SHFL.BFLY PT, R11, R10, 0x2, 0x1f ;  /* 0x0c401f000a0b7f89 */ /* 0x000e2200000e0000 */
[----:B------:R-:W-:-:S02]  /*12c10*/  ISETP.LT.OR P4, PT, R24, 0x22, P4 ;  /* 0x000000221800780c */ /* 0x000fc40002781670 */
[----:B------:R-:W-:Y:S02]  /*12c20*/  FSEL R54, R54, -INF , !P5 ;  /* 0xff80000036367808 */ /* 0x000fe40006800000 */
[C---:B------:R-:W-:Y:S02]  /*12c30*/  ISETP.GT.AND P5, PT, R12.reuse, 0x40, P3 ;  /* 0x000000400c00780c */ /* 0x040fe40001fa4270 */
[----:B------:R-:W-:Y:S02]  /*12c40*/  FSEL R43, R43, -INF , !P4 ;  /* 0xff8000002b2b7808 */ /* 0x000fe40006000000 */
[----:B------:R-:W-:Y:S02]  /*12c50*/  ISETP.GT.AND P4, PT, R12, 0x29, P3 ;  /* 0x000000290c00780c */ /* 0x000fe40001f84270 */
[C---:B------:R-:W-:Y:S02]  /*12c60*/  ISETP.LT.OR P5, PT, R24.reuse, 0x41, P5 ;  /* 0x000000411800780c */ /* 0x040fe40002fa1670 */
[----:B------:R-:W-:-:S02]  /*12c70*/  ISETP.LT.OR P4, PT, R24, 0x2a, P4 ;  /* 0x0000002a1800780c */ /* 0x000fc40002781670 */
[----:B------:R-:W-:Y:S02]  /*12c80*/  FSEL R58, R58, -INF , !P5 ;  /* 0xff8000003a3a7808 */ /* 0x000fe40006800000 */
[C---:B------:R-:W-:Y:S02]  /*12c90*/  ISETP.GT.AND P5, PT, R12.reuse, 0x41, P3 ;  /* 0x000000410c00780c */ /* 0x040fe40001fa4270 */
[----:B------:R-:W-:Y:S02]  /*12ca0*/  FSEL R47, R47, -INF , !P4 ;  /* 0xff8000002f2f7808 */ /* 0x000fe40006000000 */
[----:B------:R-:W-:Y:S02]  /*12cb0*/  ISETP.GT.AND P4, PT, R12, 0x31, P3 ;  /* 0x000000310c00780c */ /* 0x000fe40001f84270 */
[----:B------:R-:W-:Y:S02]  /*12cc0*/  ISETP.LT.OR P5, PT, R24, 0x42, P5 ;  /* 0x000000421800780c */ /* 0x000fe40002fa1670 */
[----:B0-----:R-:W-:-:S02]  /*12cd0*/  FMNMX.FTZ R10, R10, R11, !PT ;  /* 0x0000000b0a0a7209 */ /* 0x001fc40007810000 */
[----:B------:R-:W-:Y:S02]  /*12ce0*/  ISETP.LT.OR P4, PT, R24, 0x32, P4 ;  /* 0x000000321800780c */ /* 0x000fe40002781670 */
[----:B------:R-:W-:Y:S01]  /*12cf0*/  FSEL R59, R59, -INF , !P5 ;  /* 0xff8000003b3b7808 */ /* 0x000fe20006800000 */
[----:B------:R-:W0:Y:S01]  /*12d00*/  SHFL.BFLY PT, R11, R10, 0x1, 0x1f ;  /* 0x0c201f000a0b7f89 */ /* 0x000e2200000e0000 */
[C---:B------:R-:W-:Y:S02]  /*12d10*/  ISETP.GT.AND P5, PT, R12.reuse, 0x48, P3 ;  /* 0x000000480c00780c */ /* 0x040fe40001fa4270 */
[----:B------:R-:W-:Y:S02]  /*12d20*/  FSEL R51, R51, -INF , !P4 ;  /* 0xff80000033337808 */ /* 0x000fe40006000000 */
[----:B------:R-:W-:Y:S02]  /*12d30*/  ISETP.GT.AND P4, PT, R12, 0x39, P3 ;  /* 0x000000390c00780c */ /* 0x000fe40001f84270 */
[----:B------:R-:W-:-:S02]  /*12d40*/  ISETP.LT.OR P5, PT, R24, 0x49, P5 ;  /* 0x000000491800780c */ /* 0x000fc40002fa1670 */
[----:B------:R-:W-:Y:S02]  /*12d50*/  ISETP.LT.OR P4, PT, R24, 0x3a, P4 ;  /* 0x0000003a1800780c */ /* 0x000fe40002781670 */
[----:B------:R-:W-:Y:S02]  /*12d60*/  FSEL R62, R62, -INF , !P5 ;  /* 0xff8000003e3e7808 */ /* 0x000fe40006800000 */
[----:B------:R-:W-:Y:S02]  /*12d70*/  ISETP.GT.AND P5, PT, R12, RZ, P3 ;  /* 0x000000ff0c00720c */ /* 0x000fe40001fa4270 */
[----:B------:R-:W-:Y:S02]  /*12d80*/  FSEL R55, R55, -INF , !P4 ;  /* 0xff80000037377808 */ /* 0x000fe40006000000 */
[----:B------:R-:W-:-:S04]  /*12d90*/  ISETP.LT.OR P5, PT, R24, 0x1, P5 ;  /* 0x000000011800780c */ /* 0x000fc80002fa1670 */
[----:B------:R-:W-:Y:S02]  /*12da0*/  FSEL R26, R26, -INF , !P5 ;  /* 0xff8000001a1a7808 */ /* 0x000fe40006800000 */
[----:B------:R-:W-:Y:S02]  /*12db0*/  ISETP.GT.AND P5, PT, R12, 0x49, P3 ;  /* 0x000000490c00780c */ /* 0x000fe40001fa4270 */
[----:B0-----:R-:W-:Y:S02]  /*12dc0*/  FMNMX.FTZ R10, R10, R11, !PT ;  /* 0x0000000b0a0a7209 */ /* 0x001fe40007810000 */
[----:B------:R-:W-:Y:S02]  /*12dd0*/  ISETP.LT.OR P5, PT, R24, 0x4a, P5 ;  /* 0x0000004a1800780c */ /* 0x000fe40002fa1670 */
[C---:B------:R-:W-:Y:S01]  /*12de0*/  FSETP.NEU.FTZ.AND P4, PT, R10.reuse, -INF , PT ;  /* 0xff8000000a00780b */ /* 0x040fe20003f9d000 */
[----:B------:R-:W-:Y:S01]  /*12df0*/  FMUL.FTZ R152, R10, UR44 ;  /* 0x0000002c0a987c20 */ /* 0x000fe20008410000 */
[----:B------:R-:W-:-:S02]  /*12e00*/  FSEL R63, R63, -INF , !P5 ;  /* 0xff8000003f3f7808 */ /* 0x000fc40006800000 */
[----:B------:R-:W-:Y:S02]  /*12e10*/  ISETP.GT.AND P5, PT, R12, 0x50, P3 ;  /* 0x000000500c00780c */ /* 0x000fe40001fa4270 */
[----:B------:R-:W-:Y:S02]  /*12e20*/  FSEL R152, R152, RZ, P4 ;  /* 0x000000ff98987208 */ /* 0x000fe40002000000 */
[----:B------:R-:W-:-:S03]  /*12e30*/  ISETP.LT.OR P5, PT, R24, 0x51, P5 ;  /* 0x000000511800780c */ /* 0x000fc60002fa1670 */
[--C-:B------:R-:W-:Y:S01]  /*12e40*/  FFMA.FTZ R182, R28, UR44, -R152.reuse ;  /* 0x0000002c1cb67c23 */ /* 0x100fe20008010898 */
[----:B------:R-:W-:Y:S01]  /*12e50*/  FMNMX.FTZ R28, R26, R9, !PT ;  /* 0x000000091a1c7209 */ /* 0x000fe20007810000 */
[--C-:B------:R-:W-:Y:S01]  /*12e60*/  FFMA.FTZ R13, R29, UR44, -R152.reuse ;  /* 0x0000002c1d0d7c23 */ /* 0x100fe20008010898 */
[--C-:B------:R-:W-:Y:S01]  /*12e70*/  FFMA.FTZ R180, R25, UR44, -R152.reuse ;  /* 0x0000002c19b47c23 */ /* 0x100fe20008010898 */
[--C-:B------:R-:W-:Y:S01]  /*12e80*/  FFMA.FTZ R25, R33, UR44, -R152.reuse ;  /* 0x0000002c21197c23 */ /* 0x100fe20008010898 */
[----:B------:R-:W-:Y:S01]  /*12e90*/  FMNMX.FTZ R29, R27, R28, !PT ;  /* 0x0000001c1b1d7209 */ /* 0x000fe20007810000 */
[--C-:B------:R-:W-:Y:S01]  /*12ea0*/  FFMA.FTZ R11, R153, UR44, -R152.reuse ;  /* 0x0000002c990b7c23 */ /* 0x100fe20008010898 */
[----:B------:R-:W-:Y:S01]  /*12eb0*/  FSEL R66, R66, -INF , !P5 ;  /* 0xff80000042427808 */ /* 0x000fe20006800000 */
[--C-:B------:R-:W-:Y:S01]  /*12ec0*/  FFMA.FTZ R174, R44, UR44, -R152.reuse ;  /* 0x0000002c2cae7c23 */ /* 0x100fe20008010898 */
[----:B------:R-:W-:Y:S01]  /*12ed0*/  FMNMX.FTZ R28, R30, R29, !PT ;  /* 0x0000001d1e1c7209 */ /* 0x000fe20007810000 */
[----:B------:R-:W-:Y:S01]  /*12ee0*/  MUFU.EX2 R180, R180 ;  /* 0x000000b400b47308 */ /* 0x000fe20000000800 */
[----:B------:R-:W-:Y:S01]  /*12ef0*/  ISETP.GT.AND P5, PT, R12, 0x51, P3 ;  /* 0x000000510c00780c */ /* 0x000fe20001fa4270 */
[--C-:B------:R-:W-:Y:S01]  /*12f00*/  FFMA.FTZ R176, R32, UR44, -R152.reuse ;  /* 0x0000002c20b07c23 */ /* 0x100fe20008010898 */
        /* <DEDUP_REMOVED lines=9> */
[--C-:B------:R-:W-:Y:S01]  /*12fa0*/  FFMA.FTZ R168, R48, UR44, -R152.reuse ;  /* 0x0000002c30a87c23 */ /* 0x100fe20008010898 */
[----:B------:R-:W-:Y:S01]  /*12fb0*/  ISETP.GT.AND P5, PT, R12, 0x58, P3 ;  /* 0x000000580c00780c */ /* 0x000fe20001fa4270 */
        /* <DEDUP_REMOVED lines=11> */
[----:B------:R-:W-:Y:S01]  /*13070*/  ISETP.GT.AND P5, PT, R12, 0x59, P3 ;  /* 0x000000590c00780c */ /* 0x000fe20001fa4270 */
[----:B------:R-:W-:Y:S01]  /*13080*/  MUFU.EX2 R13, R13 ;  /* 0x0000000d000d7308 */ /* 0x000fe20000000800 */
        /* <DEDUP_REMOVED lines=13> */
[----:B------:R-:W-:Y:S01]  /*13160*/  FFMA.FTZ R37, R45, UR44, -R152 ;  /* 0x0000002c2d257c23 */ /* 0x000fe20008010898 */
[----:B------:R-:W-:Y:S01]  /*13170*/  ISETP.LT.OR P5, PT, R24, 0x61, P5 ;  /* 0x000000611800780c */ /* 0x000fe20002fa1670 */
[----:B------:R-:W-:Y:S01]  /*13180*/  MUFU.EX2 R25, R25 ;  /* 0x0000001900197308 */ /* 0x000fe20000000800 */
[----:B------:R-:W-:-:S02]  /*13190*/  FMNMX.FTZ R41, R51, R28, !PT ;  /* 0x0000001c33297209 */ /* 0x000fc40007810000 */
[----:B------:R-:W-:Y:S02]  /*131a0*/  FSEL R74, R74, -INF , !P5 ;  /* 0xff8000004a4a7808 */ /* 0x000fe40006800000 */
[----:B------:R-:W-:Y:S02]  /*131b0*/  FMNMX.FTZ R28, R54, R41, !PT ;  /* 0x00000029361c7209 */ /* 0x000fe40007810000 */
[----:B------:R-:W-:Y:S01]  /*131c0*/  ISETP.GT.AND P5, PT, R12, 0x61, P3 ;  /* 0x000000610c00780c */ /* 0x000fe20001fa4270 */
[----:B------:R-:W-:Y:S01]  /*131d0*/  MUFU.EX2 R178, R178 ;  /* 0x000000b200b27308 */ /* 0x000fe20000000800 */
[----:B------:R-:W-:Y:S02]  /*131e0*/  FMNMX.FTZ R41, R55, R28, !PT ;  /* 0x0000001c37297209 */ /* 0x000fe40007810000 */
[----:B------:R-:W-:Y:S02]  /*131f0*/  ISETP.LT.OR P5, PT, R24, 0x62, P5 ;  /* 0x000000621800780c */ /* 0x000fe40002fa1670 */
[----:B------:R-:W-:Y:S01]  /*13200*/  FMNMX.FTZ R28, R58, R41, !PT ;  /* 0x000000293a1c7209 */ /* 0x000fe20007810000 */
[----:B------:R-:W-:Y:S01]  /*13210*/  FFMA.FTZ R41, R49, UR44, -R152 ;  /* 0x0000002c31297c23 */ /* 0x000fe20008010898 */
[----:B------:R-:W-:Y:S01]  /*13220*/  FSEL R75, R75, -INF , !P5 ;  /* 0xff8000004b4b7808 */ /* 0x000fe20006800000 */
[----:B------:R-:W-:Y:S01]  /*13230*/  MUFU.EX2 R29, R29 ;  /* 0x0000001d001d7308 */ /* 0x000fe20000000800 */
[----:B------:R-:W-:-:S02]  /*13240*/  FMNMX.FTZ R45, R59, R28, !PT ;  /* 0x0000001c3b2d7209 */ /* 0x000fc40007810000 */
[----:B------:R-:W-:Y:S02]  /*13250*/  ISETP.GT.AND P5, PT, R12, 0x68, P3 ;  /* 0x000000680c00780c */ /* 0x000fe40001fa4270 */
[----:B------:R-:W-:Y:S02]  /*13260*/  FMNMX.FTZ R28, R62, R45, !PT ;  /* 0x0000002d3e1c7209 */ /* 0x000fe40007810000 */
[----:B------:R-:W-:Y:S01]  /*13270*/  ISETP.LT.OR P5, PT, R24, 0x69, P5 ;  /* 0x000000691800780c */ /* 0x000fe20002fa1670 */
[----:B------:R-:W-:Y:S01]  /*13280*/  MUFU.EX2 R172, R172 ;  /* 0x000000ac00ac7308 */ /* 0x000fe20000000800 */
[----:B------:R-:W-:Y:S02]  /*13290*/  FMNMX.FTZ R45, R63, R28, !PT ;  /* 0x0000001c3f2d7209 */ /* 0x000fe40007810000 */
[----:B------:R-:W-:Y:S02]  /*132a0*/  FSEL R78, R78, -INF , !P5 ;  /* 0xff8000004e4e7808 */ /* 0x000fe40006800000 */
[----:B------:R-:W-:Y:S01]  /*132b0*/  FMNMX.FTZ R28, R66, R45, !PT ;  /* 0x0000002d421c7209 */ /* 0x000fe20007810000 */
[----:B------:R-:W-:Y:S01]  /*132c0*/  FFMA.FTZ R45, R53, UR44, -R152 ;  /* 0x0000002c352d7c23 */ /* 0x000fe20008010898 */
[----:B------:R-:W-:Y:S01]  /*132d0*/  ISETP.GT.AND P5, PT, R12, 0x69, P3 ;  /* 0x000000690c00780c */ /* 0x000fe20001fa4270 */
[----:B------:R-:W-:Y:S01]  /*132e0*/  MUFU.EX2 R33, R33 ;  /* 0x0000002100217308 */ /* 0x000fe20000000800 */
[----:B------:R-:W-:-:S02]  /*132f0*/  FMNMX.FTZ R49, R67, R28, !PT ;  /* 0x0000001c43317209 */ /* 0x000fc40007810000 */
[----:B------:R-:W-:Y:S02]  /*13300*/  ISETP.LT.OR P5, PT, R24, 0x6a, P5 ;  /* 0x0000006a1800780c */ /* 0x000fe40002fa1670 */
[----:B------:R-:W-:Y:S02]  /*13310*/  FMNMX.FTZ R28, R70, R49, !PT ;  /* 0x00000031461c7209 */ /* 0x000fe40007810000 */
[----:B------:R-:W-:Y:S01]  /*13320*/  FSEL R79, R79, -INF , !P5 ;  /* 0xff8000004f4f7808 */ /* 0x000fe20006800000 */
[----:B------:R-:W-:Y:S01]  /*13330*/  MUFU.EX2 R174, R174 ;  /* 0x000000ae00ae7308 */ /* 0x000fe20000000800 */
[----:B------:R-:W-:Y:S02]  /*13340*/  ISETP.GT.AND P5, PT, R12, 0x70, P3 ;  /* 0x000000700c00780c */ /* 0x000fe40001fa4270 */
[----:B------:R-:W-:Y:S02]  /*13350*/  FMNMX.FTZ R49, R71, R28, !PT ;  /* 0x0000001c47317209 */ /* 0x000fe40007810000 */
[----:B------:R-:W-:-:S02]  /*13360*/  ISETP.LT.OR P5, PT, R24, 0x71, P5 ;  /* 0x000000711800780c */ /* 0x000fc40002fa1670 */
[----:B------:R-:W-:Y:S01]  /*13370*/  FMNMX.FTZ R28, R74, R49, !PT ;  /* 0x000000314a1c7209 */ /* 0x000fe20007810000 */
[----:B------:R-:W-:Y:S01]  /*13380*/  FFMA.FTZ R49, R57, UR44, -R152 ;  /* 0x0000002c39317c23 */ /* 0x000fe20008010898 */
[----:B------:R-:W-:Y:S01]  /*13390*/  FSEL R82, R82, -INF , !P5 ;  /* 0xff80000052527808 */ /* 0x000fe20006800000 */
[----:B------:R-:W-:Y:S01]  /*133a0*/  MUFU.EX2 R37, R37 ;  /* 0x0000002500257308 */ /* 0x000fe20000000800 */
[----:B------:R-:W-:Y:S02]  /*133b0*/  ISETP.GT.AND P5, PT, R12, 0x71, P3 ;  /* 0x000000710c00780c */ /* 0x000fe40001fa4270 */
[----:B------:R-:W-:Y:S02]  /*133c0*/  FMNMX.FTZ R53, R75, R28, !PT ;  /* 0x0000001c4b357209 */ /* 0x000fe40007810000 */
[----:B------:R-:W-:Y:S02]  /*133d0*/  ISETP.LT.OR P5, PT, R24, 0x72, P5 ;  /* 0x000000721800780c */ /* 0x000fe40002fa1670 */
[----:B------:R-:W-:Y:S01]  /*133e0*/  FMNMX.FTZ R28, R78, R53, !PT ;  /* 0x000000354e1c7209 */ /* 0x000fe20007810000 */
[----:B------:R-:W-:Y:S01]  /*133f0*/  MUFU.EX2 R168, R168 ;  /* 0x000000a800a87308 */ /* 0x000fe20000000800 */
[----:B------:R-:W-:-:S02]  /*13400*/  FSEL R83, R83, -INF , !P5 ;  /* 0xff80000053537808 */ /* 0x000fc40006800000 */
[C---:B------:R-:W-:Y:S02]  /*13410*/  ISETP.GT.AND P5, PT, R12.reuse, 0x78, P3 ;  /* 0x000000780c00780c */ /* 0x040fe40001fa4270 */
[----:B------:R-:W-:Y:S02]  /*13420*/  FMNMX.FTZ R53, R79, R28, !PT ;  /* 0x0000001c4f357209 */ /* 0x000fe40007810000 */
[----:B------:R-:W-:Y:S01]  /*13430*/  ISETP.GT.AND P3, PT, R12, 0x79, P3 ;  /* 0x000000790c00780c */ /* 0x000fe20001f64270 */
[----:B------:R-:W-:Y:S01]  /*13440*/  MUFU.EX2 R41, R41 ;  /* 0x0000002900297308 */ /* 0x000fe20000000800 */
[----:B------:R-:W-:Y:S02]  /*13450*/  ISETP.LT.OR P5, PT, R24, 0x79, P5 ;  /* 0x000000791800780c */ /* 0x000fe40002fa1670 */
[----:B------:R-:W-:Y:S01]  /*13460*/  FMNMX.FTZ R12, R82, R53, !PT ;  /* 0x00000035520c7209 */ /* 0x000fe20007810000 */
[--C-:B------:R-:W-:Y:S01]  /*13470*/  FFMA.FTZ R53, R61, UR44, -R152.reuse ;  /* 0x0000002c3d357c23 */ /* 0x100fe20008010898 */
[----:B------:R-:W-:Y:S01]  /*13480*/  ISETP.LT.OR P3, PT, R24, 0x7a, P3 ;  /* 0x0000007a1800780c */ /* 0x000fe20001f61670 */
[--C-:B------:R-:W-:Y:S01]  /*13490*/  FFMA.FTZ R61, R69, UR44, -R152.reuse ;  /* 0x0000002c453d7c23 */ /* 0x100fe20008010898 */
[----:B------:R-:W-:Y:S01]  /*134a0*/  FSEL R86, R86, -INF , !P5 ;  /* 0xff80000056567808 */ /* 0x000fe20006800000 */
[--C-:B------:R-:W-:Y:S01]  /*134b0*/  FFMA.FTZ R69, R77, UR44, -R152.reuse ;  /* 0x0000002c4d457c23 */ /* 0x100fe20008010898 */
[----:B------:R-:W-:Y:S01]  /*134c0*/  FMNMX.FTZ R57, R83, R12, !PT ;  /* 0x0000000c53397209 */ /* 0x000fe20007810000 */
[----:B------:R-:W-:Y:S01]  /*134d0*/  MUFU.EX2 R170, R170 ;  /* 0x000000aa00aa7308 */ /* 0x000fe20000000800 */
[----:B------:R-:W-:Y:S01]  /*134e0*/  FSEL R87, R87, -INF , !P3 ;  /* 0xff80000057577808 */ /* 0x000fe20005800000 */
[--C-:B------:R-:W-:Y:S01]  /*134f0*/  FFMA.FTZ R24, R80, UR44, -R152.reuse ;  /* 0x0000002c50187c23 */ /* 0x100fe20008010898 */
[----:B------:R-:W-:Y:S01]  /*13500*/  FMNMX.FTZ R12, R86, R57, !PT ;  /* 0x00000039560c7209 */ /* 0x000fe20007810000 */
[--C-:B------:R-:W-:Y:S01]  /*13510*/  FFMA.FTZ R57, R65, UR44, -R152.reuse ;  /* 0x0000002c41397c23 */ /* 0x100fe20008010898 */
[----:B------:R-:W-:Y:S01]  /*13520*/  FSEL R77, R10, RZ, P4 ;  /* 0x000000ff0a4d7208 */ /* 0x000fe20002000000 */
[--C-:B------:R-:W-:Y:S01]  /*13530*/  FFMA.FTZ R65, R73, UR44, -R152.reuse ;  /* 0x0000002c49417c23 */ /* 0x100fe20008010898 */
[----:B------:R-:W-:Y:S01]  /*13540*/  FMNMX.FTZ R12, R87, R12, !PT ;  /* 0x0000000c570c7209 */ /* 0x000fe20007810000 */
[----:B------:R-:W-:Y:S01]  /*13550*/  MUFU.EX2 R45, R45 ;  /* 0x0000002d002d7308 */ /* 0x000fe20000000800 */
[----:B------:R-:W-:Y:S01]  /*13560*/  FFMA.FTZ R73, R81, UR44, -R152 ;  /* 0x0000002c51497c23 */ /* 0x000fe20008010898 */
[----:B------:R-:W-:-:S02]  /*13570*/  FADD.FTZ R0, -R77, R0 ;  /* 0x000000004d007221 */ /* 0x000fc40000010100 */
[----:B------:R-:W0:Y:S02]  /*13580*/  SHFL.BFLY PT, R153, R12, 0x2, 0x1f ;  /* 0x0c401f000c997f89 */ /* 0x000e2400000e0000 */
[----:B------:R-:W-:Y:S02]  /*13590*/  FMUL.FTZ R0, R0, UR44 ;  /* 0x0000002c00007c20 */ /* 0x000fe40008410000 */
[----:B------:R-:W-:Y:S08]  /*135a0*/  MUFU.EX2 R164, R164 ;  /* 0x000000a400a47308 */ /* 0x000ff00000000800 */
[----:B------:R-:W1:Y:S08]  /*135b0*/  MUFU.EX2 R0, R0 ;  /* 0x0000000000007308 */ /* 0x000e700000000800 */
[----:B------:R-:W2:Y:S01]  /*135c0*/  MUFU.EX2 R49, R49 ;  /* 0x0000003100317308 */ /* 0x000ea20000000800 */
[----:B0-----:R-:W-:-:S07]  /*135d0*/  FMNMX.FTZ R153, R12, R153, !PT ;  /* 0x000000990c997209 */ /* 0x001fce0007810000 */
[----:B------:R-:W0:Y:S01]  /*135e0*/  MUFU.EX2 R166, R166 ;  /* 0x000000a600a67308 */ /* 0x000e220000000800 */
[----:B------:R-:W3:Y:S01]  /*135f0*/  SHFL.BFLY PT, R12, R153, 0x1, 0x1f ;  /* 0x0c201f00990c7f89 */ /* 0x000ee200000e0000 */
[-C--:B-1----:R-:W-:Y:S01]  /*13600*/  FMUL.FTZ R88, R88, R0.reuse ;  /* 0x0000000058587220 */ /* 0x082fe20000410000 */
[-C--:B------:R-:W-:Y:S01]  /*13610*/  FMUL.FTZ R89, R89, R0.reuse ;  /* 0x0000000059597220 */ /* 0x080fe20000410000 */
[-C--:B------:R-:W-:Y:S01]  /*13620*/  FMUL.FTZ R92, R92, R0.reuse ;  /* 0x000000005c5c7220 */ /* 0x080fe20000410000 */
[-C--:B------:R-:W-:Y:S01]  /*13630*/  FMUL.FTZ R93, R93, R0.reuse ;  /* 0x000000005d5d7220 */ /* 0x080fe20000410000 */
[-C--:B------:R-:W-:Y:S01]  /*13640*/  FMUL.FTZ R96, R96, R0.reuse ;  /* 0x0000000060607220 */ /* 0x080fe20000410000 */
[-C--:B------:R-:W-:Y:S01]  /*13650*/  FMUL.FTZ R97, R97, R0.reuse ;  /* 0x0000000061617220 */ /* 0x080fe20000410000 */
[----:B------:R-:W-:Y:S01]  /*13660*/  MUFU.EX2 R53, R53 ;  /* 0x0000003500357308 */ /* 0x000fe20000000800 */
[-C--:B------:R-:W-:Y:S01]  /*13670*/  FMUL.FTZ R100, R100, R0.reuse ;  /* 0x0000000064647220 */ /* 0x080fe20000410000 */
[-C--:B------:R-:W-:Y:S01]  /*13680*/  FMUL.FTZ R101, R101, R0.reuse ;  /* 0x0000000065657220 */ /* 0x080fe20000410000 */
        /* <DEDUP_REMOVED lines=12> */
[----:B------:R-:W-:Y:S01]  /*13750*/  FMUL.FTZ R125, R125, R0 ;  /* 0x000000007d7d7220 */ /* 0x000fe20000410000 */
[----:B------:R-:W-:Y:S01]  /*13760*/  MUFU.EX2 R57, R57 ;  /* 0x0000003900397308 */ /* 0x000fe20000000800 */
[----:B---3--:R-:W-:Y:S01]  /*13770*/  FMNMX.FTZ R12, R153, R12, !PT ;  /* 0x0000000c990c7209 */ /* 0x008fe20007810000 */
[-C--:B------:R-:W-:Y:S01]  /*13780*/  FMUL.FTZ R128, R128, R0.reuse ;  /* 0x0000000080807220 */ /* 0x080fe20000410000 */
[-C--:B------:R-:W-:Y:S01]  /*13790*/  FMUL.FTZ R129, R129, R0.reuse ;  /* 0x0000000081817220 */ /* 0x080fe20000410000 */
[-C--:B------:R-:W-:Y:S01]  /*137a0*/  FMUL.FTZ R132, R132, R0.reuse ;  /* 0x0000000084847220 */ /* 0x080fe20000410000 */
[C---:B------:R-:W-:Y:S01]  /*137b0*/  FSETP.NEU.FTZ.AND P3, PT, R12.reuse, -INF , PT ;  /* 0xff8000000c00780b */ /* 0x040fe20003f7d000 */
[----:B------:R-:W-:Y:S01]  /*137c0*/  FMUL.FTZ R44, R12, UR44 ;  /* 0x0000002c0c2c7c20 */ /* 0x000fe20008410000 */
[-C--:B------:R-:W-:Y:S01]  /*137d0*/  FMUL.FTZ R133, R133, R0.reuse ;  /* 0x0000000085857220 */ /* 0x080fe20000410000 */
[----:B------:R-:W-:Y:S01]  /*137e0*/  MUFU.EX2 R162, R162 ;  /* 0x000000a200a27308 */ /* 0x000fe20000000800 */
[-C--:B------:R-:W-:Y:S01]  /*137f0*/  FMUL.FTZ R136, R136, R0.reuse ;  /* 0x0000000088887220 */ /* 0x080fe20000410000 */
[-C--:B------:R-:W-:Y:S01]  /*13800*/  FMUL.FTZ R137, R137, R0.reuse ;  /* 0x0000000089897220 */ /* 0x080fe20000410000 */
[----:B------:R-:W-:Y:S01]  /*13810*/  FSEL R44, R44, RZ, P3 ;  /* 0x000000ff2c2c7208 */ /* 0x000fe20001800000 */
[-C--:B------:R-:W-:Y:S01]  /*13820*/  FMUL.FTZ R140, R140, R0.reuse ;  /* 0x000000008c8c7220 */ /* 0x080fe20000410000 */
[-C--:B------:R-:W-:Y:S01]  /*13830*/  FMUL.FTZ R141, R141, R0.reuse ;  /* 0x000000008d8d7220 */ /* 0x080fe20000410000 */
[-C--:B------:R-:W-:Y:S01]  /*13840*/  FMUL.FTZ R144, R144, R0.reuse ;  /* 0x0000000090907220 */ /* 0x080fe20000410000 */
[----:B------:R-:W-:Y:S01]  /*13850*/  FMUL.FTZ R145, R145, R0 ;  /* 0x0000000091917220 */ /* 0x000fe20000410000 */
[--C-:B------:R-:W-:Y:S01]  /*13860*/  FFMA.FTZ R181, R27, UR44, -R44.reuse ;  /* 0x0000002c1bb57c23 */ /* 0x100fe2000801082c */
[----:B------:R-:W-:Y:S01]  /*13870*/  FFMA.FTZ R27, R0, R6, R11 ;  /* 0x00000006001b7223 */ /* 0x000fe2000001000b */
[--C-:B------:R-:W-:Y:S01]  /*13880*/  FFMA.FTZ R173, R42, UR44, -R44.reuse ;  /* 0x0000002c2aad7c23 */ /* 0x100fe2000801082c */
[--C-:B------:R-:W-:Y:S01]  /*13890*/  FFMA.FTZ R26, R26, UR44, -R44.reuse ;  /* 0x0000002c1a1a7c23 */ /* 0x100fe2000801082c */
[--C-:B------:R-:W-:Y:S01]  /*138a0*/  FFMA.FTZ R175, R46, UR44, -R44.reuse ;  /* 0x0000002c2eaf7c23 */ /* 0x100fe2000801082c */
[----:B------:R-:W-:Y:S01]  /*138b0*/  FADD.FTZ R27, R180, R27 ;  /* 0x0000001bb41b7221 */ /* 0x000fe20000010000 */
        /* <DEDUP_REMOVED lines=16> */
[----:B------:R-:W-:Y:S01]  /*139c0*/  F2FP.F16.F32.PACK_AB R180, R180, R11 ;  /* 0x0000000bb4b4723e */ /* 0x000fe200000000ff */
        /* <DEDUP_REMOVED lines=15> */
[----:B------:R-:W-:Y:S01]  /*13ac0*/  FSEL R6, R12, RZ, P3 ;  /* 0x000000ff0c067208 */ /* 0x000fe20001800000 */
[----:B------:R-:W-:Y:S01]  /*13ad0*/  MUFU.EX2 R177, R177 ;  /* 0x000000b100b17308 */ /* 0x000fe20000000800 */
[--C-:B------:R-:W-:Y:S01]  /*13ae0*/  FFMA.FTZ R75, R75, UR44, -R44.reuse ;  /* 0x0000002c4b4b7c23 */ /* 0x100fe2000801082c */
[----:B------:R-:W-:Y:S01]  /*13af0*/  FADD.FTZ R42, R174, R27 ;  /* 0x0000001bae2a7221 */ /* 0x000fe20000010000 */
[--C-:B------:R-:W-:Y:S01]  /*13b00*/  FFMA.FTZ R78, R78, UR44, -R44.reuse ;  /* 0x0000002c4e4e7c23 */ /* 0x100fe2000801082c */
[----:B------:R-:W-:Y:S01]  /*13b10*/  FADD.FTZ R6, -R6, R9 ;  /* 0x0000000906067221 */ /* 0x000fe20000010100 */
[----:B------:R-:W-:Y:S01]  /*13b20*/  FFMA.FTZ R79, R79, UR44, -R44 ;  /* 0x0000002c4f4f7c23 */ /* 0x000fe2000801082c */
[----:B------:R-:W-:Y:S01]  /*13b30*/  FADD.FTZ R27, R37, R42 ;  /* 0x0000002a251b7221 */ /* 0x000fe20000010000 */
[--C-:B------:R-:W-:Y:S01]  /*13b40*/  FFMA.FTZ R82, R82, UR44, -R44.reuse ;  /* 0x0000002c52527c23 */ /* 0x100fe2000801082c */
[----:B------:R-:W-:Y:S01]  /*13b50*/  FMUL.FTZ R6, R6, UR44 ;  /* 0x0000002c06067c20 */ /* 0x000fe20008410000 */
[----:B------:R-:W-:Y:S01]  /*13b60*/  MUFU.EX2 R30, R30 ;  /* 0x0000001e001e7308 */ /* 0x000fe20000000800 */
[----:B------:R-:W-:Y:S01]  /*13b70*/  FADD.FTZ R42, R168, R27 ;  /* 0x0000001ba82a7221 */ /* 0x000fe20000010000 */
[--C-:B------:R-:W-:Y:S01]  /*13b80*/  FFMA.FTZ R83, R83, UR44, -R44.reuse ;  /* 0x0000002c53537c23 */ /* 0x100fe2000801082c */
[--C-:B------:R-:W-:Y:S01]  /*13b90*/  FFMA.FTZ R86, R86, UR44, -R44.reuse ;  /* 0x0000002c56567c23 */ /* 0x100fe2000801082c */
[----:B------:R-:W-:Y:S01]  /*13ba0*/  FFMA.FTZ R87, R87, UR44, -R44 ;  /* 0x0000002c57577c23 */ /* 0x000fe2000801082c */
[----:B------:R-:W-:Y:S01]  /*13bb0*/  FADD.FTZ R27, R41, R42 ;  /* 0x0000002a291b7221 */ /* 0x000fe20000010000 */
[----:B------:R-:W-:Y:S01]  /*13bc0*/  FFMA.FTZ R42, R59, UR44, -R44 ;  /* 0x0000002c3b2a7c23 */ /* 0x000fe2000801082c */
[----:B------:R-:W-:Y:S01]  /*13bd0*/  @!P1 LEA R31, R184, R2, 0x3 ;  /* 0x00000002b81f9211 */ /* 0x000fe200078e18ff */
[----:B------:R-:W1:Y:S01]  /*13be0*/  MUFU.EX2 R9, R6 ;  /* 0x0000000600097308 */ /* 0x000e620000000800 */
[----:B------:R-:W-:Y:S01]  /*13bf0*/  FADD.FTZ R46, R170, R27 ;  /* 0x0000001baa2e7221 */ /* 0x000fe20000010000 */
[----:B------:R-:W-:Y:S01]  /*13c00*/  ISETP.GT.AND P3, PT, R3, R20, PT ;  /* 0x000000140300720c */ /* 0x000fe20003f64270 */
[----:B------:R-:W-:Y:S01]  /*13c10*/  FMUL.FTZ R148, R148, R0 ;  /* 0x0000000094947220 */ /* 0x000fe20000410000 */
[----:B------:R-:W-:-:S02]  /*13c20*/  @!P1 VIADD R31, R31, 0x28860 ;  /* 0x000288601f1f9836 */ /* 0x000fc40000000000 */
[----:B------:R-:W-:Y:S01]  /*13c30*/  FADD.FTZ R27, R45, R46 ;  /* 0x0000002e2d1b7221 */ /* 0x000fe20000010000 */
[----:B------:R-:W-:Y:S01]  /*13c40*/  FFMA.FTZ R46, R67, UR44, -R44 ;  /* 0x0000002c432e7c23 */ /* 0x000fe2000801082c */
[----:B------:R-:W-:Y:S01]  /*13c50*/  FMUL.FTZ R149, R149, R0 ;  /* 0x0000000095957220 */ /* 0x000fe20000410000 */
[----:B------:R-:W-:Y:S01]  /*13c60*/  MUFU.EX2 R179, R179 ;  /* 0x000000b300b37308 */ /* 0x000fe20000000800 */
[----:B------:R-:W-:Y:S01]  /*13c70*/  FADD.FTZ R48, R164, R27 ;  /* 0x0000001ba4307221 */ /* 0x000fe20000010000 */
[----:B------:R-:W-:Y:S01]  /*13c80*/  @!P1 PRMT R31, RZ, 0x654, R31 ;  /* 0x00000654ff1f9816 */ /* 0x000fe2000000001f */
[----:B------:R-:W-:Y:S01]  /*13c90*/  VIADD R3, R3, 0xffffffff ;  /* 0xffffffff03037836 */ /* 0x000fe20000000000 */
[----:B------:R-:W-:Y:S01]  /*13ca0*/  F2FP.F16.F32.PACK_AB R182, R13, R182 ;  /* 0x000000b60db6723e */ /* 0x000fe200000000ff */
[----:B--2---:R-:W-:Y:S01]  /*13cb0*/  FADD.FTZ R27, R49, R48 ;  /* 0x00000030311b7221 */ /* 0x004fe20000010000 */
[----:B------:R2:W-:Y:S01]  /*13cc0*/  @!P1 SYNCS.ARRIVE.TRANS64.RED.A1T0 RZ, [R31+URZ], RZ ;  /* 0x000000ff1fff99a7 */ /* 0x0005e2000810043f */
[----:B------:R-:W-:Y:S01]  /*13cd0*/  F2FP.F16.F32.PACK_AB R176, R25, R176 ;  /* 0x000000b019b0723e */ /* 0x000fe200000000ff */
[----:B------:R-:W-:Y:S01]  /*13ce0*/  MUFU.EX2 R32, R32 ;  /* 0x0000002000207308 */ /* 0x000fe20000000800 */
[----:B0-----:R-:W-:Y:S01]  /*13cf0*/  FADD.FTZ R48, R166, R27 ;  /* 0x0000001ba6307221 */ /* 0x001fe20000010000 */
[----:B-1----:R-:W-:Y:S01]  /*13d00*/  FFMA.FTZ R6, R9, R5, R26 ;  /* 0x0000000509067223 */ /* 0x002fe2000001001a */
[-C--:B------:R-:W-:Y:S01]  /*13d10*/  FMUL.FTZ R90, R90, R9.reuse ;  /* 0x000000095a5a7220 */ /* 0x080fe20000410000 */
[-C--:B------:R-:W-:Y:S01]  /*13d20*/  FMUL.FTZ R91, R91, R9.reuse ;  /* 0x000000095b5b7220 */ /* 0x080fe20000410000 */
[----:B------:R-:W-:Y:S01]  /*13d30*/  FADD.FTZ R5, R53, R48 ;  /* 0x0000003035057221 */ /* 0x000fe20000010000 */
[----:B------:R-:W-:Y:S01]  /*13d40*/  FADD.FTZ R6, R181, R6 ;  /* 0x00000006b5067221 */ /* 0x000fe20000010000 */
[-C--:B------:R-:W-:Y:S01]  /*13d50*/  FMUL.FTZ R94, R94, R9.reuse ;  /* 0x000000095e5e7220 */ /* 0x080fe20000410000 */
[----:B------:R-:W0:Y:S01]  /*13d60*/  MUFU.EX2 R61, R61 ;  /* 0x0000003d003d7308 */ /* 0x000e220000000800 */
[----:B------:R-:W-:Y:S01]  /*13d70*/  FADD.FTZ R48, R160, R5 ;  /* 0x00000005a0307221 */ /* 0x000fe20000010000 */
[----:B------:R-:W-:Y:S01]  /*13d80*/  FADD.FTZ R5, R183, R6 ;  /* 0x00000006b7057221 */ /* 0x000fe20000010000 */
[-C--:B------:R-:W-:Y:S01]  /*13d90*/  FMUL.FTZ R95, R95, R9.reuse ;  /* 0x000000095f5f7220 */ /* 0x080fe20000410000 */
[-C--:B------:R-:W-:Y:S01]  /*13da0*/  FMUL.FTZ R98, R98, R9.reuse ;  /* 0x0000000962627220 */ /* 0x080fe20000410000 */
[----:B------:R-:W-:Y:S01]  /*13db0*/  FADD.FTZ R27, R57, R48 ;  /* 0x00000030391b7221 */ /* 0x000fe20000010000 */
[----:B------:R-:W-:Y:S01]  /*13dc0*/  FADD.FTZ R6, R28, R5 ;  /* 0x000000051c067221 */ /* 0x000fe20000010000 */
[-C--:B------:R-:W-:Y:S01]  /*13dd0*/  FMUL.FTZ R99, R99, R9.reuse ;  /* 0x0000000963637220 */ /* 0x080fe20000410000 */
[----:B------:R-:W1:Y:S01]  /*13de0*/  MUFU.EX2 R173, R173 ;  /* 0x000000ad00ad7308 */ /* 0x000e620000000800 */
[----:B------:R-:W-:Y:S01]  /*13df0*/  FADD.FTZ R48, R162, R27 ;  /* 0x0000001ba2307221 */ /* 0x000fe20000010000 */
[----:B------:R-:W-:Y:S01]  /*13e00*/  FADD.FTZ R5, R177, R6 ;  /* 0x00000006b1057221 */ /* 0x000fe20000010000 */
[-C--:B------:R-:W-:Y:S01]  /*13e10*/  FMUL.FTZ R102, R102, R9.reuse ;  /* 0x0000000966667220 */ /* 0x080fe20000410000 */
[-C--:B------:R-:W-:Y:S01]  /*13e20*/  FMUL.FTZ R103, R103, R9.reuse ;  /* 0x0000000967677220 */ /* 0x080fe20000410000 */
[-C--:B------:R-:W-:Y:S01]  /*13e30*/  FMUL.FTZ R106, R106, R9.reuse ;  /* 0x000000096a6a7220 */ /* 0x080fe20000410000 */
[----:B------:R-:W-:Y:S01]  /*13e40*/  FADD.FTZ R6, R30, R5 ;  /* 0x000000051e067221 */ /* 0x000fe20000010000 */
[-C--:B------:R-:W-:Y:S01]  /*13e50*/  FMUL.FTZ R107, R107, R9.reuse ;  /* 0x000000096b6b7220 */ /* 0x080fe20000410000 */
[----:B------:R-:W3:Y:S01]  /*13e60*/  MUFU.EX2 R156, R156 ;  /* 0x0000009c009c7308 */ /* 0x000ee20000000800 */
        /* <DEDUP_REMOVED lines=8> */
[-C--:B------:R-:W-:Y:S01]  /*13ef0*/  FMUL.FTZ R118, R118, R9.reuse ;  /* 0x0000000976767220 */ /* 0x080fe20000410000 */
[----:B-1----:R-:W-:Y:S01]  /*13f00*/  FADD.FTZ R5, R173, R6 ;  /* 0x00000006ad057221 */ /* 0x002fe20000010000 */
[-C--:B------:R-:W-:Y:S01]  /*13f10*/  FMUL.FTZ R119, R119, R9.reuse ;  /* 0x0000000977777220 */ /* 0x080fe20000410000 */
[-C--:B------:R-:W-:Y:S01]  /*13f20*/  FMUL.FTZ R122, R122, R9.reuse ;  /* 0x000000097a7a7220 */ /* 0x080fe20000410000 */
[-C--:B------:R-:W-:Y:S01]  /*13f30*/  FMUL.FTZ R123, R123, R9.reuse ;  /* 0x000000097b7b7220 */ /* 0x080fe20000410000 */
[-C--:B------:R-:W-:Y:S01]  /*13f40*/  FMUL.FTZ R126, R126, R9.reuse ;  /* 0x000000097e7e7220 */ /* 0x080fe20000410000 */
[-C--:B------:R-:W-:Y:S01]  /*13f50*/  FMUL.FTZ R127, R127, R9.reuse ;  /* 0x000000097f7f7220 */ /* 0x080fe20000410000 */
[----:B------:R-:W1:Y:S01]  /*13f60*/  MUFU.EX2 R65, R65 ;  /* 0x0000004100417308 */ /* 0x000e620000000800 */
        /* <DEDUP_REMOVED lines=16> */
[----:B-1----:R-:W-:Y:S01]  /*14070*/  FADD.FTZ R11, R65, R48 ;  /* 0x00000030410b7221 */ /* 0x002fe20000010000 */
[----:B------:R-:W-:Y:S01]  /*14080*/  F2FP.F16.F32.PACK_AB R178, R29, R178 ;  /* 0x000000b21db2723e */ /* 0x000fe200000000ff */
[----:B------:R-:W-:Y:S01]  /*14090*/  IMAD.MOV.U32 R184, RZ, RZ, R215 ;  /* 0x000000ffffb87224 */ /* 0x000fe200078e00d7 */
[----:B------:R-:W-:Y:S01]  /*140a0*/  F2FP.F16.F32.PACK_AB R172, R33, R172 ;  /* 0x000000ac21ac723e */ /* 0x000fe200000000ff */
[----:B------:R-:W-:Y:S01]  /*140b0*/  IMAD.MOV.U32 R0, RZ, RZ, R10 ;  /* 0x000000ffff007224 */ /* 0x000fe200078e000a */
[----:B------:R-:W-:Y:S01]  /*140c0*/  F2FP.F16.F32.PACK_AB R174, R37, R174 ;  /* 0x000000ae25ae723e */ /* 0x000fe200000000ff */
[----:B------:R-:W-:Y:S01]  /*140d0*/  IMAD.MOV.U32 R9, RZ, RZ, R12 ;  /* 0x000000ffff097224 */ /* 0x000fe200078e000c */
[----:B------:R-:W1:Y:S01]  /*140e0*/  MUFU.EX2 R36, R36 ;  /* 0x0000002400247308 */ /* 0x000e620000000800 */
[----:B---3--:R-:W-:Y:S01]  /*140f0*/  FADD.FTZ R5, R175, R6 ;  /* 0x00000006af057221 */ /* 0x008fe20000010000 */
[----:B------:R-:W-:-:S02]  /*14100*/  F2FP.F16.F32.PACK_AB R168, R41, R168 ;  /* 0x000000a829a8723e */ /* 0x000fc400000000ff */
[----:B------:R-:W-:Y:S02]  /*14110*/  F2FP.F16.F32.PACK_AB R170, R45, R170 ;  /* 0x000000aa2daa723e */ /* 0x000fe400000000ff */
[----:B------:R-:W-:Y:S02]  /*14120*/  F2FP.F16.F32.PACK_AB R164, R49, R164 ;  /* 0x000000a431a4723e */ /* 0x000fe400000000ff */
[----:B------:R-:W3:Y:S01]  /*14130*/  MUFU.EX2 R69, R69 ;  /* 0x0000004500457308 */ /* 0x000ee20000000800 */
[----:B0-----:R-:W-:Y:S01]  /*14140*/  FADD.FTZ R48, R158, R11 ;  /* 0x0000000b9e307221 */ /* 0x001fe20000010000 */
[----:B------:R-:W-:Y:S02]  /*14150*/  F2FP.F16.F32.PACK_AB R166, R53, R166 ;  /* 0x000000a635a6723e */ /* 0x000fe400000000ff */
[----:B------:R-:W-:Y:S02]  /*14160*/  F2FP.F16.F32.PACK_AB R160, R57, R160 ;  /* 0x000000a039a0723e */ /* 0x000fe400000000ff */
[----:B------:R-:W-:-:S02]  /*14170*/  F2FP.F16.F32.PACK_AB R162, R61, R162 ;  /* 0x000000a23da2723e */ /* 0x000fc400000000ff */
[----:B------:R-:W0:Y:S01]  /*14180*/  MUFU.EX2 R169, R169 ;  /* 0x000000a900a97308 */ /* 0x000e220000000800 */
[----:B-1----:R-:W-:Y:S01]  /*14190*/  FADD.FTZ R6, R36, R5 ;  /* 0x0000000524067221 */ /* 0x002fe20000010000 */
[----:B------:R-:W-:Y:S02]  /*141a0*/  F2FP.F16.F32.PACK_AB R156, R65, R156 ;  /* 0x0000009c419c723e */ /* 0x000fe400000000ff */
[----:B------:R-:W-:Y:S02]  /*141b0*/  F2FP.F16.F32.PACK_AB R181, R181, R26 ;  /* 0x0000001ab5b5723e */ /* 0x000fe400000000ff */
[----:B------:R-:W-:Y:S02]  /*141c0*/  F2FP.F16.F32.PACK_AB R183, R28, R183 ;  /* 0x000000b71cb7723e */ /* 0x000fe400000000ff */
[----:B------:R-:W1:Y:S01]  /*141d0*/  MUFU.EX2 R24, R24 ;  /* 0x0000001800187308 */ /* 0x000e620000000800 */
[C---:B---3--:R-:W-:Y:S01]  /*141e0*/  FADD.FTZ R11, R69.reuse, R48 ;  /* 0x00000030450b7221 */ /* 0x048fe20000010000 */
[----:B------:R-:W-:-:S02]  /*141f0*/  F2FP.F16.F32.PACK_AB R158, R69, R158 ;  /* 0x0000009e459e723e */ /* 0x000fc400000000ff */
[----:B------:R-:W-:Y:S02]  /*14200*/  F2FP.F16.F32.PACK_AB R177, R30, R177 ;  /* 0x000000b11eb1723e */ /* 0x000fe400000000ff */
[----:B------:R-:W-:Y:S02]  /*14210*/  F2FP.F16.F32.PACK_AB R179, R32, R179 ;  /* 0x000000b320b3723e */ /* 0x000fe400000000ff */
[----:B------:R-:W3:Y:S01]  /*14220*/  MUFU.EX2 R73, R73 ;  /* 0x0000004900497308 */ /* 0x000ee20000000800 */
[----:B0-----:R-:W-:Y:S01]  /*14230*/  FADD.FTZ R5, R169, R6 ;  /* 0x00000006a9057221 */ /* 0x001fe20000010000 */
[----:B------:R-:W-:Y:S02]  /*14240*/  F2FP.F16.F32.PACK_AB R173, R34, R173 ;  /* 0x000000ad22ad723e */ /* 0x000fe400000000ff */
[----:B------:R-:W-:-:S04]  /*14250*/  F2FP.F16.F32.PACK_AB R175, R36, R175 ;  /* 0x000000af24af723e */ /* 0x000fc800000000ff */
[----:B------:R-:W0:Y:S01]  /*14260*/  MUFU.EX2 R38, R38 ;  /* 0x0000002600267308 */ /* 0x000e220000000800 */
[----:B-1----:R-:W-:-:S07]  /*14270*/  FADD.FTZ R48, R24, R11 ;  /* 0x0000000b18307221 */ /* 0x002fce0000010000 */
[----:B------:R-:W1:Y:S01]  /*14280*/  MUFU.EX2 R171, R171 ;  /* 0x000000ab00ab7308 */ /* 0x000e620000000800 */
[C---:B---3--:R-:W-:Y:S01]  /*14290*/  F2FP.F16.F32.PACK_AB R152, R73.reuse, R24 ;  /* 0x000000184998723e */ /* 0x048fe200000000ff */
[----:B------:R-:W-:-:S06]  /*142a0*/  FADD.FTZ R11, R73, R48 ;  /* 0x00000030490b7221 */ /* 0x000fcc0000010000 */
[----:B------:R-:W3:Y:S01]  /*142b0*/  MUFU.EX2 R40, R40 ;  /* 0x0000002800287308 */ /* 0x000ee20000000800 */
[C---:B0-----:R-:W-:Y:S01]  /*142c0*/  FADD.FTZ R24, R38.reuse, R5 ;  /* 0x0000000526187221 */ /* 0x041fe20000010000 */
[----:B------:R-:W-:-:S06]  /*142d0*/  F2FP.F16.F32.PACK_AB R169, R38, R169 ;  /* 0x000000a926a9723e */ /* 0x000fcc00000000ff */
[----:B------:R-:W0:Y:S01]  /*142e0*/  MUFU.EX2 R165, R165 ;  /* 0x000000a500a57308 */ /* 0x000e220000000800 */
[----:B-1----:R-:W-:-:S07]  /*142f0*/  FADD.FTZ R5, R171, R24 ;  /* 0x00000018ab057221 */ /* 0x002fce0000010000 */
        /* <DEDUP_REMOVED lines=41> */
[----:B0-----:R-:W-:Y:S01]  /*14590*/  FADD.FTZ R5, R86, R5 ;  /* 0x0000000556057221 */ /* 0x001fe20000010000 */
[C---:B-1----:R-:W-:Y:S01]  /*145a0*/  FADD.FTZ R6, R77.reuse, R48 ;  /* 0x000000304d067221 */ /* 0x042fe20000010000 */
[----:B------:R-:W-:Y:S02]  /*145b0*/  F2FP.F16.F32.PACK_AB R154, R77, R154 ;  /* 0x0000009a4d9a723e */ /* 0x000fe400000000ff */
[C---:B---3--:R-:W-:Y:S01]  /*145c0*/  FADD.FTZ R5, R87.reuse, R5 ;  /* 0x0000000557057221 */ /* 0x048fe20000010000 */
[----:B------:R-:W-:Y:S01]  /*145d0*/  F2FP.F16.F32.PACK_AB R155, R87, R86 ;  /* 0x00000056579b723e */ /* 0x000fe200000000ff */
[----:B--2---:R-:W-:Y:S06]  /*145e0*/  @P3 BRA `(.L_x_7058) ;  /* 0xffffffcc00803947 */ /* 0x004fec000383ffff */
[----:B------:R-:W-:Y:S02]  /*145f0*/  IMAD.MOV.U32 R9, RZ, RZ, R12 ;  /* 0x000000ffff097224 */ /* 0x000fe400078e000c */
[----:B------:R-:W-:Y:S02]  /*14600*/  IMAD.MOV.U32 R0, RZ, RZ, R10 ;  /* 0x000000ffff007224 */ /* 0x000fe400078e000a */
[----:B------:R-:W-:Y:S02]  /*14610*/  IMAD.MOV.U32 R184, RZ, RZ, R215 ;  /* 0x000000ffffb87224 */ /* 0x000fe400078e00d7 */
[----:B------:R-:W-:-:S07]  /*14620*/  IMAD.MOV.U32 R186, RZ, RZ, R15 ;  /* 0x000000ffffba7224 */ /* 0x000fce00078e000f */
.L_x_7040:
[----:B------:R-:W0:Y:S01]  /*14630*/  LDC R13, c[0x0][0x9e4] ;  /* 0x00027900ff0d7b82 */ /* 0x000e220000000800 */
[----:B------:R-:W-:-:S05]  /*14640*/  IADD3 R4, R192, 0x80, -R193 ;  /* 0x00000080c0047810 */ /* 0x000fca0007ffe8c1 */
[----:B------:R-:W-:-:S04]  /*14650*/  IMAD R4, R197, 0x80, R4 ;  /* 0x00000080c5047824 */ /* 0x000fc800078e0204 */
[----:B------:R-:W-:Y:S01]  /*14660*/  IMAD.IADD R7, R4, 0x1, -R7 ;  /* 0x0000000104077824 */ /* 0x000fe200078e0a07 */
[----:B0-----:R-:W-:-:S13]  /*14670*/  ISETP.GE.AND P5, PT, R13, 0x1, PT ;  /* 0x000000010d00780c */ /* 0x001fda0003fa6270 */
        /* <DEDUP_REMOVED lines=11> */
.L_x_7061:
[----:B------:R-:W-:-:S13]  /*14730*/  ISETP.NE.AND P2, PT, R13, 0x1, PT ;  /* 0x000000010d00780c */ /* 0x000fda0003f45270 */
[----:B------:R-:W0:Y:S02]  /*14740*/  @P2 LDC.64 R10, c[0x0][0x9e8] ;  /* 0x00027a00ff0a2b82 */ /* 0x000e240000000a00 */
[----:B0-----:R-:W-:-:S05]  /*14750*/  @P2 IMAD.HI.U32 R10, R4, R10, RZ ;  /* 0x0000000a040a2227 */ /* 0x001fca00078e00ff */
[----:B------:R-:W-:-:S07]  /*14760*/  @P2 SHF.R.U32.HI R4, RZ, R11, R10 ;  /* 0x0000000bff042219 */ /* 0x000fce000001160a */
.L_x_7062:
[----:B------:R-:W-:Y:S05]  /*14770*/  BSYNC B0 ;  /* 0x0000000000007941 */ /* 0x000fea0003800000 */
.L_x_7060:
[----:B------:R-:W-:-:S05]  /*14780*/  IMAD R4, R4, R13, RZ ;  /* 0x0000000d04047224 */ /* 0x000fca00078e02ff */
[----:B------:R-:W-:-:S07]  /*14790*/  VIMNMX R7, R7, R4, !PT ;  /* 0x0000000407077248 */ /* 0x000fce0007fe0100 */
.L_x_7059:
[----:B------:R-:W-:-:S05]  /*147a0*/  VIADD R7, R7, 0x7f ;  /* 0x0000007f07077836 */ /* 0x000fca0000000000 */
[----:B------:R-:W-:-:S04]  /*147b0*/  SHF.R.S32.HI R4, RZ, 0x1f, R7 ;  /* 0x0000001fff047819 */ /* 0x000fc80000011407 */
[----:B------:R-:W-:-:S04]  /*147c0*/  LEA.HI R4, R4, R7, RZ, 0x7 ;  /* 0x0000000704047211 */ /* 0x000fc800078f38ff */
[----:B------:R-:W-:-:S04]  /*147d0*/  SHF.R.S32.HI R7, RZ, 0x7, R4 ;  /* 0x00000007ff077819 */ /* 0x000fc80000011404 */
[----:B------:R-:W-:-:S04]  /*147e0*/  VIMNMX R7, R198, R7, !PT ;  /* 0x00000007c6077248 */ /* 0x000fc80007fe0100 */
[----:B------:R-:W-:-:S13]  /*147f0*/  ISETP.GE.AND P2, PT, R3, R7, PT ;  /* 0x000000070300720c */ /* 0x000fda0003f46270 */
[----:B------:R-:W-:Y:S05]  /*14800*/  @!P2 BRA `(.L_x_7063) ;  /* 0x000000200084a947 */ /* 0x000fea0003800000 */
[----:B------:R-:W-:Y:S02]  /*14810*/  IMAD.MOV.U32 R4, RZ, RZ, R9 ;  /* 0x000000ffff047224 */ /* 0x000fe400078e0009 */
[----:B------:R-:W-:Y:S02]  /*14820*/  IMAD.MOV.U32 R15, RZ, RZ, R0 ;  /* 0x000000ffff0f7224 */ /* 0x000fe400078e0000 */
[----:B------:R-:W-:Y:S02]  /*14830*/  IMAD.MOV.U32 R20, RZ, RZ, R186 ;  /* 0x000000ffff147224 */ /* 0x000fe400078e00ba */
[----:B------:R-:W-:-:S07]  /*14840*/  IMAD.MOV.U32 R14, RZ, RZ, R184 ;  /* 0x000000ffff0e7224 */ /* 0x000fce00078e00b8 */
.L_x_7073:
        /* <DEDUP_REMOVED lines=10> */
.L_x_7065:
[----:B------:R-:W-:Y:S01]  /*148f0*/  IMAD R0, R184, 0x8, R2 ;  /* 0x00000008b8007824 */ /* 0x000fe200078e0202 */
[----:B------:R-:W-:-:S04]  /*14900*/  SHF.L.U32 R9, R186, 0x1f, RZ ;  /* 0x0000001fba097819 */ /* 0x000fc800000006ff */
[----:B------:R0:W1:Y:S01]  /*14910*/  SYNCS.PHASECHK.TRANS64.TRYWAIT P3, [R0+URZ+0x28830], R9 ;  /* 0x02883009000075a7 */ /* 0x000062000806017f */
[----:B------:R-:W-:Y:S05]  /*14920*/  @!P0 BRA `(.L_x_7066) ;  /* 0x0000000000048947 */ /* 0x000fea0003800000 */
[----:B------:R-:W-:Y:S01]  /*14930*/  BPT.TRAP 0x1 ;  /* 0x000000040000795c */ /* 0x000fe20000300000 */
.L_x_7066:
[----:B------:R-:W-:Y:S04]  /*14940*/  BSSY B0, `(.L_x_7064) ;  /* 0x0000004000007945 */ /* 0x000fe80003800000 */
[----:B-1----:R-:W-:Y:S05]  /*14950*/  @P3 BRA `(.L_x_7067) ;  /* 0x0000000000083947 */ /* 0x002fea0003800000 */
[----:B------:R-:W1:Y:S02]  /*14960*/  SYNCS.PHASECHK.TRANS64.TRYWAIT P3, [R0+URZ+0x28830], R9 ;  /* 0x02883009000075a7 */ /* 0x000e64000806017f */
[----:B-1----:R-:W-:Y:S05]  /*14970*/  @!P3 BRA `(.L_x_7068) ;  /* 0x000000f400d0b947 */ /* 0x002fea0003800000 */
.L_x_7067:
[----:B------:R-:W-:Y:S05]  /*14980*/  BSYNC B0 ;  /* 0x0000000000007941 */ /* 0x000fea0003800000 */
.L_x_7064:
        /* <DEDUP_REMOVED lines=18> */
[----:B------:R-:W-:Y:S02]  /*14ab0*/  R2UR UR14, R12 ;  /* 0x000000000c0e72ca */ /* 0x000fe400000e0000 */
[----:B------:R-:W-:Y:S01]  /*14ac0*/  R2UR UR15, R13 ;  /* 0x000000000d0f72ca */ /* 0x000fe200000e0000 */
[----:B------:R-:W-:Y:S01]  /*14ad0*/  IMAD.MOV.U32 R13, RZ, RZ, 0x40000040 ;  /* 0x40000040ff0d7424 */ /* 0x000fe200078e00ff */
[----:B------:R-:W-:Y:S02]  /*14ae0*/  IADD3 R12, R10, 0x400, RZ ;  /* 0x000004000a0c7810 */ /* 0x000fe40007ffe0ff */
[----:B0-----:R-:W-:Y:S02]  /*14af0*/  SHF.R.U32.HI R0, RZ, 0x7, R0 ;  /* 0x00000007ff007819 */ /* 0x001fe40000011600 */
[----:B------:R-:W-:Y:S01]  /*14b00*/  R2UR UR18, R12 ;  /* 0x000000000c1272ca */ /* 0x000fe200000e0000 */
[----:B------:R-:W-:Y:S01]  /*14b10*/  VIADD R12, R10, 0x402 ;  /* 0x000004020a0c7836 */ /* 0x000fe20000000000 */
[----:B------:R-:W-:Y:S01]  /*14b20*/  R2UR UR19, R13 ;  /* 0x000000000d1372ca */ /* 0x000fe200000e0000 */
[----:B------:R-:W-:-:S02]  /*14b30*/  VIADD R0, R0, 0x8 ;  /* 0x0000000800007836 */ /* 0x000fc40000000000 */
[----:B------:R-:W-:Y:S01]  /*14b40*/  IMAD.MOV.U32 R13, RZ, RZ, 0x40000040 ;  /* 0x40000040ff0d7424 */ /* 0x000fe200078e00ff */
[----:B------:R-:W-:Y:S01]  /*14b50*/  R2UR UR22, R12 ;  /* 0x000000000c1672ca */ /* 0x000fe200000e0000 */
[C---:B------:R-:W-:Y:S01]  /*14b60*/  VIADD R12, R10.reuse, 0x404 ;  /* 0x000004040a0c7836 */ /* 0x040fe20000000000 */
[----:B------:R0:W-:Y:S01]  /*14b70*/  BAR.SYNC.DEFER_BLOCKING R0, 0x100 ;  /* 0x000400000000751d */ /* 0x0001e20000010000 */
[----:B------:R-:W-:Y:S01]  /*14b80*/  VIADD R10, R10, 0x406 ;  /* 0x000004060a0a7836 */ /* 0x000fe20000000000 */
[----:B------:R-:W-:Y:S01]  /*14b90*/  R2UR UR23, R13 ;  /* 0x000000000d1772ca */ /* 0x000fe200000e0000 */
[----:B------:R-:W-:Y:S01]  /*14ba0*/  IMAD.MOV.U32 R13, RZ, RZ, 0x40000040 ;  /* 0x40000040ff0d7424 */ /* 0x000fe200078e00ff */
[----:B------:R-:W-:Y:S02]  /*14bb0*/  R2UR UR26, R12 ;  /* 0x000000000c1a72ca */ /* 0x000fe400000e0000 */
        /* <DEDUP_REMOVED lines=29> */
.L_x_7070:
[----:B------:R-:W-:Y:S01]  /*14d90*/  SHF.L.U32 R0, R20, 0x1f, RZ ;  /* 0x0000001f14007819 */ /* 0x000fe200000006ff */
[----:B------:R-:W-:-:S04]  /*14da0*/  IMAD R9, R14, 0x8, R2 ;  /* 0x000000080e097824 */ /* 0x000fc800078e0202 */
[----:B------:R0:W1:Y:S01]  /*14db0*/  SYNCS.PHASECHK.TRANS64.TRYWAIT P2, [R9+URZ+0x28850], R0 ;  /* 0x02885000090075a7 */ /* 0x000062000804017f */
[----:B------:R-:W-:Y:S05]  /*14dc0*/  @!P0 BRA `(.L_x_7071) ;  /* 0x0000000000048947 */ /* 0x000fea0003800000 */
[----:B------:R-:W-:Y:S01]  /*14dd0*/  BPT.TRAP 0x1 ;  /* 0x000000040000795c */ /* 0x000fe20000300000 */
.L_x_7071:
[----:B-1----:R-:W-:Y:S05]  /*14de0*/  @P2 BRA `(.L_x_7069) ;  /* 0x0000000000082947 */ /* 0x002fea0003800000 */
[----:B------:R-:W1:Y:S02]  /*14df0*/  SYNCS.PHASECHK.TRANS64.TRYWAIT P2, [R9+URZ+0x28850], R0 ;  /* 0x02885000090075a7 */ /* 0x000e64000804017f */
[----:B-1----:R-:W-:Y:S05]  /*14e00*/  @!P2 BRA `(.L_x_7072) ;  /* 0x000000f000c0a947 */ /* 0x002fea0003800000 */
.L_x_7069:
[----:B01----:R-:W-:Y:S01]  /*14e10*/  VIADD R0, R2, 0x400 ;  /* 0x0000040002007836 */ /* 0x003fe20000000000 */
[----:B------:R-:W-:Y:S05]  /*14e20*/  WARPSYNC.ALL ;  /* 0x0000000000007948 */ /* 0x000fea0003800000 */
[----:B------:R-:W-:-:S04]  /*14e30*/  SHF.R.U32.HI R0, RZ, 0x4, R0 ;  /* 0x00000004ff007819 */ /* 0x000fc80000011600 */
[----:B------:R-:W-:-:S04]  /*14e40*/  LOP3.LUT R0, R0, 0x3fff, RZ, 0xc0, !PT ;  /* 0x00003fff00007812 */ /* 0x000fc800078ec0ff */
[----:B------:R-:W-:-:S05]  /*14e50*/  LOP3.LUT R11, R0, 0x4000000, RZ, 0xfc, !PT ;  /* 0x04000000000b7812 */ /* 0x000fca00078efcff */
[----:B------:R-:W-:Y:S01]  /*14e60*/  IMAD R10, R14, 0x800, R11 ;  /* 0x000008000e0a7824 */ /* 0x000fe200078e020b */
[----:B------:R-:W-:Y:S01]  /*14e70*/  WARPGROUP.ARRIVE ;  /* 0x00000000000079c5 */ /* 0x000fe20000000000 */
[----:B------:R-:W-:Y:S01]  /*14e80*/  IMAD.MOV.U32 R11, RZ, RZ, 0x40000040 ;  /* 0x40000040ff0b7424 */ /* 0x000fe200078e00ff */
[----:B------:R-:W-:Y:S01]  /*14e90*/  FMNMX.FTZ R0, R24, R15, !PT ;  /* 0x0000000f18007209 */ /* 0x000fe20007810000 */
[C---:B------:R-:W-:Y:S01]  /*14ea0*/  VIADD R12, R10.reuse, 0x80 ;  /* 0x000000800a0c7836 */ /* 0x040fe20000000000 */
[----:B------:R-:W-:Y:S01]  /*14eb0*/  R2UR UR6, R10 ;  /* 0x000000000a0672ca */ /* 0x000fe200000e0000 */
[----:B------:R-:W-:Y:S01]  /*14ec0*/  IMAD.MOV.U32 R13, RZ, RZ, 0x40000040 ;  /* 0x40000040ff0d7424 */ /* 0x000fe200078e00ff */
[----:B------:R-:W-:Y:S01]  /*14ed0*/  R2UR UR7, R11 ;  /* 0x000000000b0772ca */ /* 0x000fe200000e0000 */
[----:B------:R-:W-:Y:S01]  /*14ee0*/  UMOV UR44, UR47 ;  /* 0x0000002f002c7c82 */ /* 0x000fe20008000000 */
[----:B------:R-:W-:Y:S01]  /*14ef0*/  FMNMX.FTZ R9, R25, R0, !PT ;  /* 0x0000000019097209 */ /* 0x000fe20007810000 */
[----:B------:R-:W0:Y:S01]  /*14f00*/  S2R R199, SR_TID.X ;  /* 0x0000000000c77919 */ /* 0x000e220000002100 */
[C---:B------:R-:W-:Y:S01]  /*14f10*/  ISETP.GT.AND P2, PT, R3.reuse, R7, PT ;  /* 0x000000070300720c */ /* 0x040fe20003f44270 */
[----:B------:R-:W-:Y:S01]  /*14f20*/  VIADD R3, R3, 0xffffffff ;  /* 0xffffffff03037836 */ /* 0x000fe20000000000 */
[----:B------:R-:W-:-:S04]  /*14f30*/  FMNMX.FTZ R0, R28, R9, !PT ;  /* 0x000000091c007209 */ /* 0x000fc80007810000 */
[----:B------:R-:W-:-:S03]  /*14f40*/  FMNMX.FTZ R9, R29, R0, !PT ;  /* 0x000000001d097209 */ /* 0x000fc60007810000 */
        /* <DEDUP_REMOVED lines=34> */
[----:B------:R-:W0:Y:S01]  /*15170*/  SHFL.BFLY PT, R0, R9, 0x2, 0x1f ;  /* 0x0c401f0009007f89 */ /* 0x000e2200000e0000 */
[----:B------:R-:W-:Y:S02]  /*15180*/  WARPGROUP.DEPBAR.LE gsb0, 0x0 ;  /* 0x00008000000079c5 */ /* 0x000fe40000010000 */
[----:B------:R-:W-:Y:S01]  /*15190*/  WARPGROUP.ARRIVE ;  /* 0x00000000000079c5 */ /* 0x000fe20000000000 */
[----:B0-----:R-:W-:-:S05]  /*151a0*/  FMNMX.FTZ R20, R9, R0, !PT ;  /* 0x0000000009147209 */ /* 0x001fca0007810000 */
[----:B------:R-:W-:Y:S01]  /*151b0*/  HGMMA.64x128x16.F32 R88, R176, gdesc[UR4].tnspB, R88, gsb0 ;  /* 0x41e00004b0587df0 */ /* 0x000fe20008000858 */
[----:B------:R-:W-:Y:S01]  /*151c0*/  R2UR UR6, R12 ;  /* 0x000000000c0672ca */ /* 0x000fe200000e0000 */
[----:B------:R-:W-:Y:S01]  /*151d0*/  VIADD R12, R10, 0x180 ;  /* 0x000001800a0c7836 */ /* 0x000fe20000000000 */
[----:B------:R-:W-:Y:S01]  /*151e0*/  R2UR UR7, R13 ;  /* 0x000000000d0772ca */ /* 0x000fe200000e0000 */
[----:B------:R-:W-:Y:S01]  /*151f0*/  IMAD.MOV.U32 R13, RZ, RZ, 0x40000040 ;  /* 0x40000040ff0d7424 */ /* 0x000fe200078e00ff */
[----:B------:R-:W0:Y:S02]  /*15200*/  SHFL.BFLY PT, R11, R20, 0x1, 0x1f ;  /* 0x0c201f00140b7f89 */ /* 0x000e2400000e0000 */
[----:B0-----:R-:W-:-:S05]  /*15210*/  FMNMX.FTZ R0, R20, R11, !PT ;  /* 0x0000000b14007209 */ /* 0x001fca0007810000 */
[C---:B------:R-:W-:Y:S01]  /*15220*/  FADD.FTZ R11, -R0.reuse, R15 ;  /* 0x0000000f000b7221 */ /* 0x040fe20000010100 */
[----:B------:R-:W-:-:S03]  /*15230*/  FMUL.FTZ R15, R0, UR44 ;  /* 0x0000002c000f7c20 */ /* 0x000fc60008410000 */
        /* <DEDUP_REMOVED lines=14> */
[----:B------:R-:W0:Y:S01]  /*15320*/  MUFU.EX2 R180, R180 ;  /* 0x000000b400b47308 */ /* 0x000e220000000800 */
[--C-:B------:R-:W-:Y:S01]  /*15330*/  FFMA.FTZ R61, R65, UR44, -R15.reuse ;  /* 0x0000002c413d7c23 */ /* 0x100fe2000801080f */
[--C-:B------:R-:W-:Y:S01]  /*15340*/  FFMA.FTZ R69, R69, UR44, -R15.reuse ;  /* 0x0000002c45457c23 */ /* 0x100fe2000801080f */
[--C-:B------:R-:W-:Y:S01]  /*15350*/  FFMA.FTZ R65, R73, UR44, -R15.reuse ;  /* 0x0000002c49417c23 */ /* 0x100fe2000801080f */
[--C-:B------:R-:W-:Y:S01]  /*15360*/  FFMA.FTZ R24, R76, UR44, -R15.reuse ;  /* 0x0000002c4c187c23 */ /* 0x100fe2000801080f */
[--C-:B------:R-:W-:Y:S01]  /*15370*/  FFMA.FTZ R73, R77, UR44, -R15.reuse ;  /* 0x0000002c4d497c23 */ /* 0x100fe2000801080f */
[--C-:B------:R-:W-:Y:S01]  /*15380*/  FFMA.FTZ R28, R80, UR44, -R15.reuse ;  /* 0x0000002c501c7c23 */ /* 0x100fe2000801080f */
[----:B------:R-:W-:Y:S01]  /*15390*/  FFMA.FTZ R77, R81, UR44, -R15 ;  /* 0x0000002c514d7c23 */ /* 0x000fe2000801080f */
[----:B------:R-:W1:Y:S08]  /*153a0*/  MUFU.EX2 R21, R21 ;  /* 0x0000001500157308 */ /* 0x000e700000000800 */
[----:B------:R-:W-:Y:S01]  /*153b0*/  MUFU.EX2 R182, R182 ;  /* 0x000000b600b67308 */ /* 0x000fe20000000800 */
[----:B0-----:R-:W-:-:S07]  /*153c0*/  FFMA.FTZ R6, R11, R6, R180 ;  /* 0x000000060b067223 */ /* 0x001fce00000100b4 */
[----:B------:R-:W-:Y:S01]  /*153d0*/  MUFU.EX2 R25, R25 ;  /* 0x0000001900197308 */ /* 0x000fe20000000800 */
[----:B-1----:R-:W-:-:S07]  /*153e0*/  F2FP.F16.F32.PACK_AB R180, R21, R180 ;  /* 0x000000b415b4723e */ /* 0x002fce00000000ff */
        /* <DEDUP_REMOVED lines=10> */
[--C-:B------:R-:W-:Y:S01]  /*15490*/  FFMA.FTZ R178, R36, UR44, -R15.reuse ;  /* 0x0000002c24b27c23 */ /* 0x100fe2000801080f */
[--C-:B------:R-:W-:Y:S01]  /*154a0*/  FFMA.FTZ R176, R32, UR44, -R15.reuse ;  /* 0x0000002c20b07c23 */ /* 0x100fe2000801080f */
[----:B------:R-:W-:Y:S02]  /*154b0*/  FFMA.FTZ R32, R84, UR44, -R15 ;  /* 0x0000002c54207c23 */ /* 0x000fe4000801080f */
[----:B------:R-:W-:Y:S01]  /*154c0*/  MUFU.EX2 R61, R61 ;  /* 0x0000003d003d7308 */ /* 0x000fe20000000800 */
[----:B------:R-:W-:Y:S01]  /*154d0*/  HGMMA.64x128x16.F32 R88, R172, gdesc[UR4].tnspB, R88, gsb0 ;  /* 0x41e00004ac587df0 */ /* 0x000fe20008000858 */
[----:B------:R-:W-:Y:S01]  /*154e0*/  R2UR UR6, R12 ;  /* 0x000000000c0672ca */ /* 0x000fe200000e0000 */
[----:B------:R-:W-:Y:S01]  /*154f0*/  VIADD R12, R10, 0x200 ;  /* 0x000002000a0c7836 */ /* 0x000fe20000000000 */
[----:B------:R-:W-:Y:S01]  /*15500*/  R2UR UR7, R13 ;  /* 0x000000000d0772ca */ /* 0x000fe200000e0000 */
[----:B------:R-:W-:-:S03]  /*15510*/  IMAD.MOV.U32 R13, RZ, RZ, 0x40000040 ;  /* 0x40000040ff0d7424 */ /* 0x000fc600078e00ff */
        /* <DEDUP_REMOVED lines=12> */
[----:B------:R-:W-:-:S04]  /*155e0*/  FFMA.FTZ R174, R44, UR44, -R15 ;  /* 0x0000002c2cae7c23 */ /* 0x000fc8000801080f */
[----:B------:R-:W-:Y:S01]  /*155f0*/  HGMMA.64x128x16.F32 R88, R168, gdesc[UR4].tnspB, R88, gsb0 ;  /* 0x41e00004a8587df0 */ /* 0x000fe20008000858 */
[----:B------:R-:W-:Y:S01]  /*15600*/  R2UR UR6, R12 ;  /* 0x000000000c0672ca */ /* 0x000fe200000e0000 */
[----:B------:R-:W-:Y:S01]  /*15610*/  MUFU.EX2 R172, R172 ;  /* 0x000000ac00ac7308 */ /* 0x000fe20000000800 */
[----:B------:R-:W-:Y:S01]  /*15620*/  R2UR UR7, R13 ;  /* 0x000000000d0772ca */ /* 0x000fe200000e0000 */
[----:B------:R-:W-:Y:S01]  /*15630*/  IMAD.MOV.U32 R13, RZ, RZ, 0x40000040 ;  /* 0x40000040ff0d7424 */ /* 0x000fe200078e00ff */
        /* <DEDUP_REMOVED lines=19> */
[----:B------:R-:W-:-:S03]  /*15770*/  VIADD R12, R10, 0x280 ;  /* 0x000002800a0c7836 */ /* 0x000fc60000000000 */
[----:B------:R-:W-:-:S04]  /*15780*/  FMNMX.FTZ R20, R62, R9, !PT ;  /* 0x000000093e147209 */ /* 0x000fc80007810000 */
[----:B------:R-:W-:Y:S01]  /*15790*/  FMNMX.FTZ R9, R63, R20, !PT ;  /* 0x000000143f097209 */ /* 0x000fe20007810000 */
[----:B------:R-:W-:-:S06]  /*157a0*/  FFMA.FTZ R20, R72, UR44, -R15 ;  /* 0x0000002c48147c23 */ /* 0x000fcc000801080f */
[----:B------:R-:W-:Y:S01]  /*157b0*/  MUFU.EX2 R20, R20 ;  /* 0x0000001400147308 */ /* 0x000fe20000000800 */
[----:B------:R-:W-:Y:S02]  /*157c0*/  WARPGROUP.DEPBAR.LE gsb0, 0x0 ;  /* 0x00008000000079c5 */ /* 0x000fe40000010000 */
        /* <DEDUP_REMOVED lines=23> */
[----:B------:R-:W-:-:S04]  /*15940*/  VIADD R12, R10, 0x300 ;  /* 0x000003000a0c7836 */ /* 0x000fc80000000000 */
        /* <DEDUP_REMOVED lines=11> */
[----:B------:R-:W-:Y:S01]  /*15a00*/  IADD3 R31, -R199, 0xb, RZ ;  /* 0x0000000bc71f7810 */ /* 0x000fe20007ffe1ff */
[--C-:B------:R-:W-:Y:S01]  /*15a10*/  FFMA.FTZ R34, R35, UR44, -R36.reuse ;  /* 0x0000002c23227c23 */ /* 0x100fe20008010824 */
[----:B------:R-:W-:Y:S01]  /*15a20*/  FFMA.FTZ R179, R38, UR44, -R36 ;  /* 0x0000002c26b37c23 */ /* 0x000fe20008010824 */
[----:B------:R-:W-:-:S02]  /*15a30*/  @!P1 IMAD R27, R14, 0x8, R2 ;  /* 0x000000080e1b9824 */ /* 0x000fc400078e0202 */
        /* <DEDUP_REMOVED lines=13> */
[--C-:B------:R-:W-:Y:S01]  /*15b10*/  FFMA.FTZ R79, R79, UR44, -R36.reuse ;  /* 0x0000002c4f4f7c23 */ /* 0x100fe20008010824 */
[----:B------:R-:W-:Y:S01]  /*15b20*/  FFMA.FTZ R82, R82, UR44, -R36 ;  /* 0x0000002c52527c23 */ /* 0x000fe20008010824 */
[----:B------:R-:W-:-:S02]  /*15b30*/  WARPGROUP.DEPBAR.LE gsb0, 0x0 ;  /* 0x00008000000079c5 */ /* 0x000fc40000010000 */
[----:B------:R-:W-:Y:S01]  /*15b40*/  WARPGROUP.ARRIVE ;  /* 0x00000000000079c5 */ /* 0x000fe20000000000 */
[----:B------:R-:W-:Y:S01]  /*15b50*/  FFMA.FTZ R164, R56, UR44, -R15 ;  /* 0x0000002c38a47c23 */ /* 0x000fe2000801080f */
[----:B------:R-:W2:Y:S01]  /*15b60*/  MUFU.EX2 R183, R183 ;  /* 0x000000b700b77308 */ /* 0x000ea20000000800 */
[----:B0-----:R-:W-:Y:S01]  /*15b70*/  FFMA.FTZ R5, R4, R5, R181 ;  /* 0x0000000504057223 */ /* 0x001fe200000100b5 */
[--C-:B------:R-:W-:Y:S01]  /*15b80*/  FFMA.FTZ R165, R58, UR44, -R36.reuse ;  /* 0x0000002c3aa57c23 */ /* 0x100fe20008010824 */
[----:B------:R-:W-:Y:S01]  /*15b90*/  FFMA.FTZ R166, R60, UR44, -R15 ;  /* 0x0000002c3ca67c23 */ /* 0x000fe2000801080f */
[----:B------:R-:W-:Y:S01]  /*15ba0*/  HGMMA.64x128x16.F32 R88, R160, gdesc[UR4].tnspB, R88, gsb0 ;  /* 0x41e00004a0587df0 */ /* 0x000fe20008000858 */
[----:B------:R-:W-:Y:S01]  /*15bb0*/  R2UR UR6, R12 ;  /* 0x000000000c0672ca */ /* 0x000fe200000e0000 */
[----:B------:R-:W-:Y:S01]  /*15bc0*/  VIADD R12, R10, 0x380 ;  /* 0x000003800a0c7836 */ /* 0x000fe20000000000 */
[----:B------:R-:W-:Y:S01]  /*15bd0*/  R2UR UR7, R13 ;  /* 0x000000000d0772ca */ /* 0x000fe200000e0000 */
[----:B------:R-:W-:Y:S01]  /*15be0*/  IMAD.MOV.U32 R13, RZ, RZ, 0x40000040 ;  /* 0x40000040ff0d7424 */ /* 0x000fe200078e00ff */
[----:B------:R-:W0:Y:S01]  /*15bf0*/  MUFU.EX2 R30, R30 ;  /* 0x0000001e001e7308 */ /* 0x000e220000000800 */
[----:B-1----:R-:W-:Y:S01]  /*15c00*/  FADD.FTZ R14, R26, R5 ;  /* 0x000000051a0e7221 */ /* 0x002fe20000010000 */
[--C-:B------:R-:W-:Y:S01]  /*15c10*/  FFMA.FTZ R10, R55, UR44, -R36.reuse ;  /* 0x0000002c370a7c23 */ /* 0x100fe20008010824 */
[--C-:B------:R-:W-:Y:S01]  /*15c20*/  FFMA.FTZ R167, R62, UR44, -R36.reuse ;  /* 0x0000002c3ea77c23 */ /* 0x100fe20008010824 */
[----:B------:R-:W-:Y:S01]  /*15c30*/  F2FP.F16.F32.PACK_AB R181, R26, R181 ;  /* 0x000000b51ab5723e */ /* 0x000fe200000000ff */
[--C-:B------:R-:W-:Y:S01]  /*15c40*/  FFMA.FTZ R83, R83, UR44, -R36.reuse ;  /* 0x0000002c53537c23 */ /* 0x100fe20008010824 */
[----:B------:R-:W-:Y:S01]  /*15c50*/  FFMA.FTZ R86, R86, UR44, -R36 ;  /* 0x0000002c56567c23 */ /* 0x000fe20008010824 */
[----:B------:R-:W-:Y:S01]  /*15c60*/  @!P1 IADD3 R27, R27, 0x28860, RZ ;  /* 0x000288601b1b9810 */ /* 0x000fe20007ffe0ff */
[----:B------:R-:W1:Y:S01]  /*15c70*/  MUFU.EX2 R177, R177 ;  /* 0x000000b100b17308 */ /* 0x000e620000000800 */
[----:B--2---:R-:W-:-:S02]  /*15c80*/  FADD.FTZ R5, R183, R14 ;  /* 0x0000000eb7057221 */ /* 0x004fc40000010000 */
[----:B------:R-:W-:-:S05]  /*15c90*/  @!P1 PRMT R27, RZ, 0x654, R27 ;  /* 0x00000654ff1b9816 */ /* 0x000fca000000001b */
[----:B------:R-:W2:Y:S01]  /*15ca0*/  MUFU.EX2 R34, R34 ;  /* 0x0000002200227308 */ /* 0x000ea20000000800 */
[C---:B0-----:R-:W-:Y:S01]  /*15cb0*/  FADD.FTZ R14, R30.reuse, R5 ;  /* 0x000000051e0e7221 */ /* 0x041fe20000010000 */
[----:B------:R-:W-:-:S06]  /*15cc0*/  F2FP.F16.F32.PACK_AB R183, R30, R183 ;  /* 0x000000b71eb7723e */ /* 0x000fcc00000000ff */
[----:B------:R-:W0:Y:S01]  /*15cd0*/  MUFU.EX2 R179, R179 ;  /* 0x000000b300b37308 */ /* 0x000e220000000800 */
[----:B-1----:R-:W-:Y:S01]  /*15ce0*/  FADD.FTZ R5, R177, R14 ;  /* 0x0000000eb1057221 */ /* 0x002fe20000010000 */
[----:B------:R-:W-:-:S06]  /*15cf0*/  FFMA.FTZ R14, R67, UR44, -R36 ;  /* 0x0000002c430e7c23 */ /* 0x000fcc0008010824 */
        /* <DEDUP_REMOVED lines=23> */
[----:B------:R-:W-:Y:S01]  /*15e70*/  MUFU.EX2 R164, R164 ;  /* 0x000000a400a47308 */ /* 0x000fe20000000800 */
[----:B--2---:R-:W-:-:S07]  /*15e80*/  FADD.FTZ R5, R171, R48 ;  /* 0x00000030ab057221 */ /* 0x004fce0000010000 */
[----:B------:R-:W1:Y:S01]  /*15e90*/  MUFU.EX2 R165, R165 ;  /* 0x000000a500a57308 */ /* 0x000e620000000800 */
[C---:B0-----:R-:W-:Y:S01]  /*15ea0*/  FADD.FTZ R30, R10.reuse, R5 ;  /* 0x000000050a1e7221 */ /* 0x041fe20000010000 */
[----:B------:R-:W-:-:S06]  /*15eb0*/  F2FP.F16.F32.PACK_AB R171, R10, R171 ;  /* 0x000000ab0aab723e */ /* 0x000fcc00000000ff */
[----:B------:R-:W-:Y:S08]  /*15ec0*/  MUFU.EX2 R166, R166 ;  /* 0x000000a600a67308 */ /* 0x000ff00000000800 */
[----:B------:R-:W-:Y:S01]  /*15ed0*/  MUFU.EX2 R167, R167 ;  /* 0x000000a700a77308 */ /* 0x000fe20000000800 */
[----:B-1----:R-:W-:-:S07]  /*15ee0*/  FADD.FTZ R5, R165, R30 ;  /* 0x0000001ea5057221 */ /* 0x002fce0000010000 */
[----:B------:R-:W-:Y:S01]  /*15ef0*/  MUFU.EX2 R14, R14 ;  /* 0x0000000e000e7308 */ /* 0x000fe20000000800 */
[----:B------:R-:W-:Y:S02]  /*15f00*/  WARPGROUP.DEPBAR.LE gsb0, 0x0 ;  /* 0x00008000000079c5 */ /* 0x000fe40000010000 */
[----:B------:R-:W-:Y:S01]  /*15f10*/  WARPGROUP.ARRIVE ;  /* 0x00000000000079c5 */ /* 0x000fe20000000000 */
[--C-:B------:R-:W-:Y:S01]  /*15f20*/  FFMA.FTZ R160, R64, UR44, -R15.reuse ;  /* 0x0000002c40a07c23 */ /* 0x100fe2000801080f */
[--C-:B------:R-:W-:Y:S01]  /*15f30*/  FFMA.FTZ R161, R66, UR44, -R36.reuse ;  /* 0x0000002c42a17c23 */ /* 0x100fe20008010824 */
[--C-:B------:R-:W-:Y:S01]  /*15f40*/  FFMA.FTZ R162, R68, UR44, -R15.reuse ;  /* 0x0000002c44a27c23 */ /* 0x100fe2000801080f */
[----:B------:R-:W-:Y:S01]  /*15f50*/  FFMA.FTZ R163, R70, UR44, -R36 ;  /* 0x0000002c46a37c23 */ /* 0x000fe20008010824 */
[----:B------:R-:W-:Y:S01]  /*15f60*/  MUFU.EX2 R78, R78 ;  /* 0x0000004e004e7308 */ /* 0x000fe20000000800 */
[----:B------:R-:W-:Y:S01]  /*15f70*/  HGMMA.64x128x16.F32 R88, R156, gdesc[UR4].tnspB, R88, gsb0 ;  /* 0x41e000049c587df0 */ /* 0x000fe20008000858 */
[----:B------:R-:W-:Y:S01]  /*15f80*/  R2UR UR6, R12 ;  /* 0x000000000c0672ca */ /* 0x000fe200000e0000 */
[----:B------:R-:W-:Y:S01]  /*15f90*/  @!P1 IMAD R12, R184, 0x8, R2 ;  /* 0x00000008b80c9824 */ /* 0x000fe200078e0202 */
[----:B------:R-:W-:Y:S01]  /*15fa0*/  R2UR UR7, R13 ;  /* 0x000000000d0772ca */ /* 0x000fe200000e0000 */
[----:B------:R-:W-:-:S02]  /*15fb0*/  FFMA.FTZ R15, R85, UR44, -R15 ;  /* 0x0000002c550f7c23 */ /* 0x000fc4000801080f */
[----:B------:R-:W-:Y:S01]  /*15fc0*/  @!P1 VIADD R12, R12, 0x28840 ;  /* 0x000288400c0c9836 */ /* 0x000fe20000000000 */
[----:B------:R-:W-:Y:S04]  /*15fd0*/  MUFU.EX2 R160, R160 ;  /* 0x000000a000a07308 */ /* 0x000fe80000000800 */
[----:B------:R-:W-:-:S04]  /*15fe0*/  @!P1 PRMT R13, RZ, 0x654, R12 ;  /* 0x00000654ff0d9816 */ /* 0x000fc8000000000c */
[----:B------:R-:W0:Y:S08]  /*15ff0*/  MUFU.EX2 R12, R59 ;  /* 0x0000003b000c7308 */ /* 0x000e300000000800 */
[----:B------:R-:W-:Y:S08]  /*16000*/  MUFU.EX2 R161, R161 ;  /* 0x000000a100a17308 */ /* 0x000ff00000000800 */
[----:B------:R-:W-:Y:S01]  /*16010*/  MUFU.EX2 R162, R162 ;  /* 0x000000a200a27308 */ /* 0x000fe20000000800 */
[C---:B0-----:R-:W-:Y:S01]  /*16020*/  FADD.FTZ R30, R12.reuse, R5 ;  /* 0x000000050c1e7221 */ /* 0x041fe20000010000 */
[----:B------:R-:W-:-:S03]  /*16030*/  F2FP.F16.F32.PACK_AB R165, R12, R165 ;  /* 0x000000a50ca5723e */ /* 0x000fc600000000ff */
[----:B------:R-:W-:-:S03]  /*16040*/  FADD.FTZ R5, R167, R30 ;  /* 0x0000001ea7057221 */ /* 0x000fc60000010000 */
[----:B------:R-:W-:Y:S08]  /*16050*/  MUFU.EX2 R163, R163 ;  /* 0x000000a300a37308 */ /* 0x000ff00000000800 */
[----:B------:R-:W0:Y:S08]  /*16060*/  MUFU.EX2 R79, R79 ;  /* 0x0000004f004f7308 */ /* 0x000e300000000800 */
[----:B------:R-:W-:Y:S08]  /*16070*/  MUFU.EX2 R82, R82 ;  /* 0x0000005200527308 */ /* 0x000ff00000000800 */
[----:B------:R-:W-:Y:S08]  /*16080*/  MUFU.EX2 R83, R83 ;  /* 0x0000005300537308 */ /* 0x000ff00000000800 */
[----:B------:R-:W-:Y:S08]  /*16090*/  MUFU.EX2 R86, R86 ;  /* 0x0000005600567308 */ /* 0x000ff00000000800 */
[----:B------:R-:W1:Y:S01]  /*160a0*/  MUFU.EX2 R15, R15 ;  /* 0x0000000f000f7308 */ /* 0x000e620000000800 */
[----:B------:R-:W-:-:S02]  /*160b0*/  WARPGROUP.DEPBAR.LE gsb0, 0x0 ;  /* 0x00008000000079c5 */ /* 0x000fc40000010000 */
[----:B------:R-:W-:Y:S01]  /*160c0*/  WARPGROUP.ARRIVE ;  /* 0x00000000000079c5 */ /* 0x000fe20000000000 */
[----:B------:R-:W-:Y:S01]  /*160d0*/  FFMA.FTZ R157, R74, UR44, -R36 ;  /* 0x0000002c4a9d7c23 */ /* 0x000fe20008010824 */
[----:B------:R-:W-:Y:S02]  /*160e0*/  F2FP.F16.F32.PACK_AB R156, R65, R20 ;  /* 0x00000014419c723e */ /* 0x000fe400000000ff */
[----:B------:R-:W-:Y:S02]  /*160f0*/  F2FP.F16.F32.PACK_AB R158, R73, R24 ;  /* 0x00000018499e723e */ /* 0x000fe400000000ff */
[----:B------:R-:W-:Y:S01]  /*16100*/  HGMMA.64x128x16.F32 R88, R152, gdesc[UR4].tnspB, R88, gsb0 ;  /* 0x41e0000498587df0 */ /* 0x000fe20008000858 */
[----:B------:R-:W-:Y:S01]  /*16110*/  MUFU.EX2 R157, R157 ;  /* 0x0000009d009d7308 */ /* 0x000fe20000000800 */
[----:B0-----:R-:W-:Y:S01]  /*16120*/  F2FP.F16.F32.PACK_AB R159, R79, R78 ;  /* 0x0000004e4f9f723e */ /* 0x001fe200000000ff */
[----:B------:R-:W-:Y:S02]  /*16130*/  WARPGROUP.DEPBAR.LE gsb0, 0x0 ;  /* 0x00008000000079c5 */ /* 0x000fe40000010000 */
[----:B------:R0:W-:Y:S06]  /*16140*/  BAR.ARV R31, 0x100 ;  /* 0x0004001f0000751d */ /* 0x0001ec0000002000 */
[----:B------:R2:W-:Y:S01]  /*16150*/  @!P1 SYNCS.ARRIVE.TRANS64.RED.A1T0 RZ, [R13+URZ], RZ ;  /* 0x000000ff0dff99a7 */ /* 0x0005e2000810043f */
[----:B-1----:R-:W-:Y:S01]  /*16160*/  F2FP.F16.F32.PACK_AB R154, R15, R32 ;  /* 0x000000200f9a723e */ /* 0x002fe200000000ff */
[-C--:B------:R-:W-:Y:S01]  /*16170*/  FMUL.FTZ R90, R90, R4.reuse ;  /* 0x000000045a5a7220 */ /* 0x080fe20000410000 */
[-C--:B------:R-:W-:Y:S01]  /*16180*/  FMUL.FTZ R91, R91, R4.reuse ;  /* 0x000000045b5b7220 */ /* 0x080fe20000410000 */
[-C--:B------:R-:W-:Y:S01]  /*16190*/  FMUL.FTZ R94, R94, R4.reuse ;  /* 0x000000045e5e7220 */ /* 0x080fe20000410000 */
[-C--:B------:R-:W-:Y:S01]  /*161a0*/  FMUL.FTZ R95, R95, R4.reuse ;  /* 0x000000045f5f7220 */ /* 0x080fe20000410000 */
[-C--:B------:R-:W-:Y:S01]  /*161b0*/  FMUL.FTZ R98, R98, R4.reuse ;  /* 0x0000000462627220 */ /* 0x080fe20000410000 */
[-C--:B------:R-:W-:Y:S01]  /*161c0*/  FMUL.FTZ R99, R99, R4.reuse ;  /* 0x0000000463637220 */ /* 0x080fe20000410000 */
[----:B--2---:R-:W-:Y:S01]  /*161d0*/  FADD.FTZ R13, R21, R6 ;  /* 0x00000006150d7221 */ /* 0x004fe20000010000 */
[----:B------:R-:W-:Y:S01]  /*161e0*/  FFMA.FTZ R6, R63, UR44, -R36 ;  /* 0x0000002c3f067c23 */ /* 0x000fe20008010824 */
[----:B------:R0:W-:Y:S01]  /*161f0*/  @!P1 SYNCS.ARRIVE.TRANS64.RED.A1T0 RZ, [R27+URZ], RZ ;  /* 0x000000ff1bff99a7 */ /* 0x0001e2000810043f */
[-C--:B------:R-:W-:Y:S01]  /*16200*/  FMUL.FTZ R102, R102, R4.reuse ;  /* 0x0000000466667220 */ /* 0x080fe20000410000 */
[----:B------:R-:W-:Y:S01]  /*16210*/  FADD.FTZ R46, R182, R13 ;  /* 0x0000000db62e7221 */ /* 0x000fe20000010000 */
[-C--:B------:R-:W-:Y:S01]  /*16220*/  FMUL.FTZ R103, R103, R4.reuse ;  /* 0x0000000467677220 */ /* 0x080fe20000410000 */
[-C--:B------:R-:W-:Y:S01]  /*16230*/  FMUL.FTZ R106, R106, R4.reuse ;  /* 0x000000046a6a7220 */ /* 0x080fe20000410000 */
[----:B------:R-:W1:Y:S01]  /*16240*/  MUFU.EX2 R6, R6 ;  /* 0x0000000600067308 */ /* 0x000e620000000800 */
[----:B------:R-:W-:Y:S01]  /*16250*/  FADD.FTZ R13, R25, R46 ;  /* 0x0000002e190d7221 */ /* 0x000fe20000010000 */
[-C--:B------:R-:W-:Y:S01]  /*16260*/  FMUL.FTZ R107, R107, R4.reuse ;  /* 0x000000046b6b7220 */ /* 0x080fe20000410000 */
[-C--:B------:R-:W-:Y:S01]  /*16270*/  FMUL.FTZ R110, R110, R4.reuse ;  /* 0x000000046e6e7220 */ /* 0x080fe20000410000 */
[-C--:B------:R-:W-:Y:S01]  /*16280*/  FMUL.FTZ R111, R111, R4.reuse ;  /* 0x000000046f6f7220 */ /* 0x080fe20000410000 */
[----:B------:R-:W-:Y:S01]  /*16290*/  FADD.FTZ R46, R176, R13 ;  /* 0x0000000db02e7221 */ /* 0x000fe20000010000 */
[-C--:B------:R-:W-:Y:S01]  /*162a0*/  FMUL.FTZ R114, R114, R4.reuse ;  /* 0x0000000472727220 */ /* 0x080fe20000410000 */
[-C--:B------:R-:W-:Y:S01]  /*162b0*/  FMUL.FTZ R115, R115, R4.reuse ;  /* 0x0000000473737220 */ /* 0x080fe20000410000 */
[-C--:B------:R-:W-:Y:S01]  /*162c0*/  FMUL.FTZ R118, R118, R4.reuse ;  /* 0x0000000476767220 */ /* 0x080fe20000410000 */
[----:B------:R-:W-:Y:S01]  /*162d0*/  FADD.FTZ R13, R29, R46 ;  /* 0x0000002e1d0d7221 */ /* 0x000fe20000010000 */
[--C-:B------:R-:W-:Y:S01]  /*162e0*/  FFMA.FTZ R46, R71, UR44, -R36.reuse ;  /* 0x0000002c472e7c23 */ /* 0x100fe20008010824 */
[----:B------:R-:W-:Y:S01]  /*162f0*/  FFMA.FTZ R36, R87, UR44, -R36 ;  /* 0x0000002c57247c23 */ /* 0x000fe20008010824 */
[-C--:B------:R-:W-:Y:S01]  /*16300*/  FMUL.FTZ R119, R119, R4.reuse ;  /* 0x0000000477777220 */ /* 0x080fe20000410000 */
[----:B------:R-:W-:Y:S01]  /*16310*/  FADD.FTZ R50, R178, R13 ;  /* 0x0000000db2327221 */ /* 0x000fe20000010000 */
[-C--:B------:R-:W-:Y:S01]  /*16320*/  FMUL.FTZ R122, R122, R4.reuse ;  /* 0x000000047a7a7220 */ /* 0x080fe20000410000 */
[-C--:B------:R-:W-:Y:S01]  /*16330*/  FMUL.FTZ R123, R123, R4.reuse ;  /* 0x000000047b7b7220 */ /* 0x080fe20000410000 */
[----:B------:R-:W2:Y:S01]  /*16340*/  MUFU.EX2 R46, R46 ;  /* 0x0000002e002e7308 */ /* 0x000ea20000000800 */
[----:B------:R-:W-:Y:S01]  /*16350*/  FADD.FTZ R13, R37, R50 ;  /* 0x00000032250d7221 */ /* 0x000fe20000010000 */
[C---:B-1----:R-:W-:Y:S01]  /*16360*/  FADD.FTZ R30, R6.reuse, R5 ;  /* 0x00000005061e7221 */ /* 0x042fe20000010000 */
[----:B------:R-:W-:Y:S01]  /*16370*/  F2FP.F16.F32.PACK_AB R167, R6, R167 ;  /* 0x000000a706a7723e */ /* 0x000fe200000000ff */
[-C--:B------:R-:W-:Y:S01]  /*16380*/  FMUL.FTZ R126, R126, R4.reuse ;  /* 0x000000047e7e7220 */ /* 0x080fe20000410000 */
        /* <DEDUP_REMOVED lines=17> */
[----:B------:R-:W-:Y:S01]  /*164a0*/  FADD.FTZ R5, R157, R10 ;  /* 0x0000000a9d057221 */ /* 0x000fe20000010000 */
[-C--:B------:R-:W-:Y:S01]  /*164b0*/  FMUL.FTZ R139, R139, R4.reuse ;  /* 0x000000048b8b7220 */ /* 0x080fe20000410000 */
[-C--:B------:R-:W-:Y:S01]  /*164c0*/  FMUL.FTZ R142, R142, R4.reuse ;  /* 0x000000048e8e7220 */ /* 0x080fe20000410000 */
[----:B------:R-:W-:Y:S01]  /*164d0*/  FADD.FTZ R13, R45, R50 ;  /* 0x000000322d0d7221 */ /* 0x000fe20000010000 */
[-C--:B------:R-:W-:Y:S01]  /*164e0*/  FMUL.FTZ R143, R143, R4.reuse ;  /* 0x000000048f8f7220 */ /* 0x080fe20000410000 */
[-C--:B------:R-:W-:Y:S01]  /*164f0*/  FMUL.FTZ R146, R146, R4.reuse ;  /* 0x0000000492927220 */ /* 0x080fe20000410000 */
[-C--:B------:R-:W-:Y:S01]  /*16500*/  FMUL.FTZ R147, R147, R4.reuse ;  /* 0x0000000493937220 */ /* 0x080fe20000410000 */
[----:B------:R-:W-:Y:S01]  /*16510*/  FADD.FTZ R26, R170, R13 ;  /* 0x0000000daa1a7221 */ /* 0x000fe20000010000 */
[-C--:B------:R-:W-:Y:S01]  /*16520*/  FMUL.FTZ R150, R150, R4.reuse ;  /* 0x0000000496967220 */ /* 0x080fe20000410000 */
[----:B------:R-:W-:Y:S01]  /*16530*/  FMUL.FTZ R151, R151, R4 ;  /* 0x0000000497977220 */ /* 0x000fe20000410000 */
[----:B------:R-:W-:Y:S01]  /*16540*/  F2FP.F16.F32.PACK_AB R182, R25, R182 ;  /* 0x000000b619b6723e */ /* 0x000fe200000000ff */
[----:B------:R-:W-:Y:S01]  /*16550*/  FADD.FTZ R13, R49, R26 ;  /* 0x0000001a310d7221 */ /* 0x000fe20000010000 */
[----:B------:R-:W-:Y:S01]  /*16560*/  F2FP.F16.F32.PACK_AB R176, R29, R176 ;  /* 0x000000b01db0723e */ /* 0x000fe200000000ff */
[----:B------:R-:W1:Y:S01]  /*16570*/  MUFU.EX2 R26, R75 ;  /* 0x0000004b001a7308 */ /* 0x000e620000000800 */
[----:B------:R-:W-:Y:S01]  /*16580*/  F2FP.F16.F32.PACK_AB R178, R37, R178 ;  /* 0x000000b225b2723e */ /* 0x000fe200000000ff */
[----:B------:R-:W-:Y:S01]  /*16590*/  FADD.FTZ R34, R164, R13 ;  /* 0x0000000da4227221 */ /* 0x000fe20000010000 */
[----:B------:R-:W-:Y:S01]  /*165a0*/  F2FP.F16.F32.PACK_AB R172, R41, R172 ;  /* 0x000000ac29ac723e */ /* 0x000fe200000000ff */
[-C--:B------:R-:W-:Y:S01]  /*165b0*/  FMUL.FTZ R88, R88, R11.reuse ;  /* 0x0000000b58587220 */ /* 0x080fe20000410000 */
[----:B------:R-:W-:Y:S01]  /*165c0*/  F2FP.F16.F32.PACK_AB R174, R33, R174 ;  /* 0x000000ae21ae723e */ /* 0x000fe200000000ff */
[----:B------:R-:W-:Y:S01]  /*165d0*/  FADD.FTZ R13, R53, R34 ;  /* 0x00000022350d7221 */ /* 0x000fe20000010000 */
[----:B------:R-:W-:Y:S01]  /*165e0*/  F2FP.F16.F32.PACK_AB R168, R45, R168 ;  /* 0x000000a82da8723e */ /* 0x000fe200000000ff */
[-C--:B------:R-:W-:Y:S01]  /*165f0*/  FMUL.FTZ R89, R89, R11.reuse ;  /* 0x0000000b59597220 */ /* 0x080fe20000410000 */
[----:B------:R-:W-:Y:S01]  /*16600*/  F2FP.F16.F32.PACK_AB R170, R49, R170 ;  /* 0x000000aa31aa723e */ /* 0x000fe200000000ff */
[----:B------:R-:W-:Y:S01]  /*16610*/  FADD.FTZ R34, R166, R13 ;  /* 0x0000000da6227221 */ /* 0x000fe20000010000 */
[----:B------:R-:W-:Y:S01]  /*16620*/  F2FP.F16.F32.PACK_AB R164, R53, R164 ;  /* 0x000000a435a4723e */ /* 0x000fe200000000ff */
[----:B------:R-:W-:Y:S01]  /*16630*/  FMUL.FTZ R92, R92, R11 ;  /* 0x0000000b5c5c7220 */ /* 0x000fe20000410000 */
[C---:B------:R-:W-:Y:S01]  /*16640*/  F2FP.F16.F32.PACK_AB R166, R57.reuse, R166 ;  /* 0x000000a639a6723e */ /* 0x040fe200000000ff */
[----:B------:R-:W-:Y:S01]  /*16650*/  FADD.FTZ R13, R57, R34 ;  /* 0x00000022390d7221 */ /* 0x000fe20000010000 */
[----:B------:R-:W-:Y:S01]  /*16660*/  F2FP.F16.F32.PACK_AB R163, R46, R163 ;  /* 0x000000a32ea3723e */ /* 0x000fe200000000ff */
[-C--:B------:R-:W-:Y:S01]  /*16670*/  FMUL.FTZ R93, R93, R11.reuse ;  /* 0x0000000b5d5d7220 */ /* 0x080fe20000410000 */
[----:B-1----:R-:W-:Y:S01]  /*16680*/  FADD.FTZ R5, R26, R5 ;  /* 0x000000051a057221 */ /* 0x002fe20000010000 */
[----:B------:R-:W-:Y:S01]  /*16690*/  FADD.FTZ R34, R160, R13 ;  /* 0x0000000da0227221 */ /* 0x000fe20000010000 */
[C---:B------:R-:W-:Y:S01]  /*166a0*/  F2FP.F16.F32.PACK_AB R160, R61.reuse, R160 ;  /* 0x000000a03da0723e */ /* 0x040fe200000000ff */
[----:B------:R-:W-:Y:S01]  /*166b0*/  FMUL.FTZ R96, R96, R11 ;  /* 0x0000000b60607220 */ /* 0x000fe20000410000 */
[----:B------:R-:W-:Y:S01]  /*166c0*/  FADD.FTZ R5, R78, R5 ;  /* 0x000000054e057221 */ /* 0x000fe20000010000 */
[----:B------:R-:W-:Y:S01]  /*166d0*/  FADD.FTZ R13, R61, R34 ;  /* 0x000000223d0d7221 */ /* 0x000fe20000010000 */
[----:B------:R-:W-:Y:S01]  /*166e0*/  F2FP.F16.F32.PACK_AB R157, R26, R157 ;  /* 0x0000009d1a9d723e */ /* 0x000fe200000000ff */
[-C--:B------:R-:W-:Y:S01]  /*166f0*/  FMUL.FTZ R97, R97, R11.reuse ;  /* 0x0000000b61617220 */ /* 0x080fe20000410000 */
[----:B------:R-:W-:Y:S01]  /*16700*/  FADD.FTZ R5, R79, R5 ;  /* 0x000000054f057221 */ /* 0x000fe20000010000 */
[----:B------:R-:W-:Y:S01]  /*16710*/  FADD.FTZ R34, R162, R13 ;  /* 0x0000000da2227221 */ /* 0x000fe20000010000 */
[C---:B------:R-:W-:Y:S01]  /*16720*/  F2FP.F16.F32.PACK_AB R162, R69.reuse, R162 ;  /* 0x000000a245a2723e */ /* 0x040fe200000000ff */
[-C--:B------:R-:W-:Y:S01]  /*16730*/  FMUL.FTZ R100, R100, R11.reuse ;  /* 0x0000000b64647220 */ /* 0x080fe20000410000 */
[----:B------:R-:W-:Y:S01]  /*16740*/  FADD.FTZ R5, R82, R5 ;  /* 0x0000000552057221 */ /* 0x000fe20000010000 */
[----:B------:R-:W-:Y:S01]  /*16750*/  FADD.FTZ R13, R69, R34 ;  /* 0x00000022450d7221 */ /* 0x000fe20000010000 */
[----:B------:R-:W-:Y:S01]  /*16760*/  F2FP.F16.F32.PACK_AB R152, R77, R28 ;  /* 0x0000001c4d98723e */ /* 0x000fe200000000ff */
[-C--:B------:R-:W-:Y:S01]  /*16770*/  FMUL.FTZ R101, R101, R11.reuse ;  /* 0x0000000b65657220 */ /* 0x080fe20000410000 */
[C---:B------:R-:W-:Y:S01]  /*16780*/  FADD.FTZ R5, R83.reuse, R5 ;  /* 0x0000000553057221 */ /* 0x040fe20000010000 */
        /* <DEDUP_REMOVED lines=37> */
[----:B------:R-:W-:Y:S02]  /*169e0*/  IMAD.MOV.U32 R14, RZ, RZ, R184 ;  /* 0x000000ffff0e7224 */ /* 0x000fe400078e00b8 */
[----:B------:R-:W-:Y:S02]  /*169f0*/  IMAD.MOV.U32 R4, RZ, RZ, R9 ;  /* 0x000000ffff047224 */ /* 0x000fe400078e0009 */
[----:B------:R-:W-:Y:S01]  /*16a00*/  IMAD.MOV.U32 R15, RZ, RZ, R0 ;  /* 0x000000ffff0f7224 */ /* 0x000fe200078e0000 */
[----:B0-----:R-:W-:Y:S06]  /*16a10*/  @P2 BRA `(.L_x_7073) ;  /* 0xffffffdc008c2947 */ /* 0x001fec000383ffff */
.L_x_7063:
[----:B------:R-:W-:-:S13]  /*16a20*/  ISETP.GE.AND P2, PT, R3, R198, PT ;  /* 0x000000c60300720c */ /* 0x000fda0003f46270 */
[----:B------:R-:W-:Y:S05]  /*16a30*/  @!P2 BRA `(.L_x_7074) ;  /* 0x0000003000a0a947 */ /* 0x000fea0003800000 */
[----:B------:R-:W-:Y:S02]  /*16a40*/  IMAD R15, R197, 0x80, R204 ;  /* 0x00000080c50f7824 */ /* 0x000fe400078e02cc */
[----:B------:R-:W-:Y:S02]  /*16a50*/  IMAD.MOV.U32 R4, RZ, RZ, R9 ;  /* 0x000000ffff047224 */ /* 0x000fe400078e0009 */
[----:B------:R-:W-:Y:S02]  /*16a60*/  VIADD R15, R15, 0x8 ;  /* 0x000000080f0f7836 */ /* 0x000fe40000000000 */
[----:B------:R-:W-:Y:S02]  /*16a70*/  IMAD.MOV.U32 R7, RZ, RZ, R0 ;  /* 0x000000ffff077224 */ /* 0x000fe400078e0000 */
[----:B------:R-:W-:Y:S01]  /*16a80*/  IMAD.MOV.U32 R20, RZ, RZ, R186 ;  /* 0x000000ffff147224 */ /* 0x000fe200078e00ba */
[----:B------:R-:W-:Y:S01]  /*16a90*/  IADD3 R15, R15, R192, -R193 ;  /* 0x000000c00f0f7210 */ /* 0x000fe20007ffe8c1 */
[----:B------:R-:W-:-:S07]  /*16aa0*/  IMAD.MOV.U32 R14, RZ, RZ, R184 ;  /* 0x000000ffff0e7224 */ /* 0x000fce00078e00b8 */
.L_x_7092:
        /* <DEDUP_REMOVED lines=10> */
.L_x_7076:
[----:B------:R-:W-:Y:S01]  /*16b50*/  IMAD R0, R184, 0x8, R2 ;  /* 0x00000008b8007824 */ /* 0x000fe200078e0202 */
[----:B------:R-:W-:-:S04]  /*16b60*/  SHF.L.U32 R9, R186, 0x1f, RZ ;  /* 0x0000001fba097819 */ /* 0x000fc800000006ff */
[----:B------:R0:W1:Y:S01]  /*16b70*/  SYNCS.PHASECHK.TRANS64.TRYWAIT P3, [R0+URZ+0x28830], R9 ;  /* 0x02883009000075a7 */ /* 0x000062000806017f */
[----:B------:R-:W-:Y:S05]  /*16b80*/  @!P0 BRA `(.L_x_7077) ;  /* 0x0000000000048947 */ /* 0x000fea0003800000 */
[----:B------:R-:W-:Y:S01]  /*16b90*/  BPT.TRAP 0x1 ;  /* 0x000000040000795c */ /* 0x000fe20000300000 */
.L_x_7077:
[----:B------:R-:W-:Y:S04]  /*16ba0*/  BSSY B0, `(.L_x_7075) ;  /* 0x0000004000007945 */ /* 0x000fe80003800000 */
[----:B-1----:R-:W-:Y:S05]  /*16bb0*/  @P3 BRA `(.L_x_7078) ;  /* 0x0000000000083947 */ /* 0x002fea0003800000 */
[----:B------:R-:W1:Y:S02]  /*16bc0*/  SYNCS.PHASECHK.TRANS64.TRYWAIT P3, [R0+URZ+0x28830], R9 ;  /* 0x02883009000075a7 */ /* 0x000e64000806017f */
[----:B-1----:R-:W-:Y:S05]  /*16bd0*/  @!P3 BRA `(.L_x_7079) ;  /* 0x000000d40060b947 */ /* 0x002fea0003800000 */
.L_x_7078:
[----:B------:R-:W-:Y:S05]  /*16be0*/  BSYNC B0 ;  /* 0x0000000000007941 */ /* 0x000fea0003800000 */
.L_x_7075:
        /* <DEDUP_REMOVED lines=31> */
[----:B------:R-:W-:-:S02]  /*16de0*/  IADD3 R10, R10, 0x406, RZ ;  /* 0x000004060a0a7810 */ /* 0x000fc40007ffe0ff */
        /* <DEDUP_REMOVED lines=32> */
.L_x_7081:
[----:B------:R-:W-:Y:S01]  /*16ff0*/  SHF.L.U32 R0, R20, 0x1f, RZ ;  /* 0x0000001f14007819 */ /* 0x000fe200000006ff */
[----:B------:R-:W-:-:S04]  /*17000*/  IMAD R9, R14, 0x8, R2 ;  /* 0x000000080e097824 */ /* 0x000fc800078e0202 */
[----:B------:R0:W1:Y:S01]  /*17010*/  SYNCS.PHASECHK.TRANS64.TRYWAIT P2, [R9+URZ+0x28850], R0 ;  /* 0x02885000090075a7 */ /* 0x000062000804017f */
[----:B------:R-:W-:Y:S05]  /*17020*/  @!P0 BRA `(.L_x_7082) ;  /* 0x0000000000048947 */ /* 0x000fea0003800000 */
[----:B------:R-:W-:Y:S01]  /*17030*/  BPT.TRAP 0x1 ;  /* 0x000000040000795c */ /* 0x000fe20000300000 */
.L_x_7082:
[----:B-1----:R-:W-:Y:S05]  /*17040*/  @P2 BRA `(.L_x_7080) ;  /* 0x0000000000082947 */ /* 0x002fea0003800000 */
[----:B------:R-:W1:Y:S02]  /*17050*/  SYNCS.PHASECHK.TRANS64.TRYWAIT P2, [R9+URZ+0x28850], R0 ;  /* 0x02885000090075a7 */ /* 0x000e64000804017f */
[----:B-1----:R-:W-:Y:S05]  /*17060*/  @!P2 BRA `(.L_x_7083) ;  /* 0x000000d00050a947 */ /* 0x002fea0003800000 */
.L_x_7080:
[----:B01----:R-:W-:Y:S01]  /*17070*/  VIADD R0, R2, 0x400 ;  /* 0x0000040002007836 */ /* 0x003fe20000000000 */
[----:B------:R-:W-:Y:S05]  /*17080*/  WARPSYNC.ALL ;  /* 0x0000000000007948 */ /* 0x000fea0003800000 */
[----:B------:R-:W-:Y:S01]  /*17090*/  SHF.R.U32.HI R0, RZ, 0x4, R0 ;  /* 0x00000004ff007819 */ /* 0x000fe20000011600 */
[----:B------:R-:W-:Y:S01]  /*170a0*/  WARPGROUP.ARRIVE ;  /* 0x00000000000079c5 */ /* 0x000fe20000000000 */
[----:B------:R-:W-:-:S05]  /*170b0*/  IMAD.MOV.U32 R13, RZ, RZ, 0x40000040 ;  /* 0x40000040ff0d7424 */ /* 0x000fca00078e00ff */
[----:B------:R-:W0:Y:S01]  /*170c0*/  S2R R20, SR_TID.X ;  /* 0x0000000000147919 */ /* 0x000e220000002100 */
[----:B------:R-:W-:Y:S01]  /*170d0*/  LOP3.LUT R0, R0, 0x3fff, RZ, 0xc0, !PT ;  /* 0x00003fff00007812 */ /* 0x000fe200078ec0ff */
[----:B------:R-:W-:-:S03]  /*170e0*/  @!P1 IMAD R9, R184, 0x8, R2 ;  /* 0x00000008b8099824 */ /* 0x000fc600078e0202 */
[----:B------:R-:W-:Y:S01]  /*170f0*/  LOP3.LUT R11, R0, 0x4000000, RZ, 0xfc, !PT ;  /* 0x04000000000b7812 */ /* 0x000fe200078efcff */
[----:B------:R-:W-:-:S04]  /*17100*/  @!P1 VIADD R9, R9, 0x28840 ;  /* 0x0002884009099836 */ /* 0x000fc80000000000 */
[----:B------:R-:W-:Y:S01]  /*17110*/  IMAD R10, R14, 0x800, R11 ;  /* 0x000008000e0a7824 */ /* 0x000fe200078e020b */
[----:B------:R-:W-:Y:S01]  /*17120*/  @!P1 PRMT R9, RZ, 0x654, R9 ;  /* 0x00000654ff099816 */ /* 0x000fe20000000009 */
[----:B------:R-:W-:Y:S02]  /*17130*/  IMAD.MOV.U32 R11, RZ, RZ, 0x40000040 ;  /* 0x40000040ff0b7424 */ /* 0x000fe400078e00ff */
[C---:B------:R-:W-:Y:S01]  /*17140*/  VIADD R12, R10.reuse, 0x80 ;  /* 0x000000800a0c7836 */ /* 0x040fe20000000000 */
[----:B------:R-:W-:Y:S02]  /*17150*/  R2UR UR6, R10 ;  /* 0x000000000a0672ca */ /* 0x000fe400000e0000 */
[----:B------:R-:W-:Y:S01]  /*17160*/  R2UR UR7, R11 ;  /* 0x000000000b0772ca */ /* 0x000fe200000e0000 */
[----:B------:R-:W-:-:S12]  /*17170*/  IMAD.MOV.U32 R11, RZ, RZ, 0x40000040 ;  /* 0x40000040ff0b7424 */ /* 0x000fd800078e00ff */
[----:B------:R-:W-:Y:S01]  /*17180*/  HGMMA.64x128x16.F32 R88, R180, gdesc[UR4].tnspB, R88, gsb0 ;  /* 0x41e00004b4587df0 */ /* 0x000fe20008000858 */
[----:B------:R-:W-:Y:S01]  /*17190*/  R2UR UR6, R12 ;  /* 0x000000000c0672ca */ /* 0x000fe200000e0000 */
[----:B------:R-:W-:Y:S01]  /*171a0*/  VIADD R12, R10, 0x100 ;  /* 0x000001000a0c7836 */ /* 0x000fe20000000000 */
[----:B------:R-:W-:Y:S01]  /*171b0*/  R2UR UR7, R13 ;  /* 0x000000000d0772ca */ /* 0x000fe200000e0000 */
[----:B------:R-:W-:Y:S01]  /*171c0*/  IMAD.MOV.U32 R13, RZ, RZ, 0x40000040 ;  /* 0x40000040ff0d7424 */ /* 0x000fe200078e00ff */
[----:B0-----:R-:W-:Y:S01]  /*171d0*/  SHF.R.U32.HI R20, RZ, 0x7, R20 ;  /* 0x00000007ff147819 */ /* 0x001fe20000011614 */
        /* <DEDUP_REMOVED lines=37> */
[----:B------:R-:W-:Y:S02]  /*17430*/  IMAD R21, R191, -0x2, R0 ;  /* 0xfffffffebf157824 */ /* 0x000fe400078e0200 */
[----:B------:R-:W-:Y:S01]  /*17440*/  IMAD R0, R197, 0x80, R204 ;  /* 0x00000080c5007824 */ /* 0x000fe200078e02cc */
        /* <DEDUP_REMOVED lines=8> */
[----:B------:R-:W-:Y:S01]  /*174d0*/  HGMMA.64x128x16.F32 R88, R152, gdesc[UR4].tnspB, R88, gsb0 ;  /* 0x41e0000498587df0 */ /* 0x000fe20008000858 */
[----:B------:R-:W-:Y:S02]  /*174e0*/  ULOP3.LUT UR6, URZ, UR52, URZ, 0x33, !UPT ;  /* 0x000000343f067292 */ /* 0x000fe4000f8e333f */
[----:B------:R-:W-:Y:S02]  /*174f0*/  WARPGROUP.DEPBAR.LE gsb0, 0x0 ;  /* 0x00008000000079c5 */ /* 0x000fe40000010000 */
[----:B------:R0:W-:Y:S06]  /*17500*/  BAR.ARV R10, 0x100 ;  /* 0x0004000a0000751d */ /* 0x0001ec0000002000 */
[----:B------:R1:W-:Y:S02]  /*17510*/  @!P1 SYNCS.ARRIVE.TRANS64.RED.A1T0 RZ, [R9+URZ], RZ ;  /* 0x000000ff09ff99a7 */ /* 0x0003e4000810043f */
[----:B-1----:R-:W-:-:S02]  /*17520*/  VIADD R9, R21, UR51 ;  /* 0x0000003315097c36 */ /* 0x002fc40008000000 */
[----:B------:R-:W-:Y:S02]  /*17530*/  VIADD R21, R21, UR6 ;  /* 0x0000000615157c36 */ /* 0x000fe40008000000 */
[C---:B------:R-:W-:Y:S02]  /*17540*/  IMAD.IADD R12, R0.reuse, 0x1, R9 ;  /* 0x00000001000c7824 */ /* 0x040fe400078e0209 */
[----:B------:R-:W-:Y:S01]  /*17550*/  IMAD.IADD R20, R0, 0x1, R21 ;  /* 0x0000000100147824 */ /* 0x000fe200078e0215 */
[----:B0-----:R-:W-:Y:S06]  /*17560*/  @!P5 BRA `(.L_x_7084) ;  /* 0x00000000005cd947 */ /* 0x001fec0003800000 */
        /* <DEDUP_REMOVED lines=12> */
.L_x_7086:
[----:B------:R-:W-:Y:S01]  /*17630*/  IMAD.U32 R154, RZ, RZ, UR46 ;  /* 0x0000002eff9a7e24 */ /* 0x000fe2000f8e00ff */
[----:B------:R-:W-:-:S04]  /*17640*/  IADD3 R153, R0, R192, -R193 ;  /* 0x000000c000997210 */ /* 0x000fc80007ffe8c1 */
[----:B------:R-:W-:-:S13]  /*17650*/  ISETP.NE.AND P2, PT, R154, 0x1, PT ;  /* 0x000000019a00780c */ /* 0x000fda0003f45270 */
[----:B------:R-:W0:Y:S02]  /*17660*/  @P2 LDC.64 R10, c[0x0][0x9e8] ;  /* 0x00027a00ff0a2b82 */ /* 0x000e240000000a00 */
[----:B0-----:R-:W-:-:S05]  /*17670*/  @P2 IMAD.HI.U32 R10, R153, R10, RZ ;  /* 0x0000000a990a2227 */ /* 0x001fca00078e00ff */
[----:B------:R-:W-:-:S07]  /*17680*/  @P2 SHF.R.U32.HI R153, RZ, R11, R10 ;  /* 0x0000000bff992219 */ /* 0x000fce000001160a */
.L_x_7087:
[----:B------:R-:W-:Y:S05]  /*17690*/  BSYNC B0 ;  /* 0x0000000000007941 */ /* 0x000fea0003800000 */
.L_x_7085:
[----:B------:R-:W-:-:S04]  /*176a0*/  IMAD R10, R153, R154, -R13 ;  /* 0x0000009a990a7224 */ /* 0x000fc800078e0a0d */
[----:B------:R-:W-:-:S05]  /*176b0*/  IMAD R11, R191, -0x2, R10 ;  /* 0xfffffffebf0b7824 */ /* 0x000fca00078e020a */
[----:B------:R-:W-:Y:S02]  /*176c0*/  VIADDMNMX R12, R11, R154, R12, PT ;  /* 0x0000009a0b0c7246 */ /* 0x000fe4000380010c */
[----:B------:R-:W-:-:S07]  /*176d0*/  VIMNMX R20, R20, R11, !PT ;  /* 0x0000000b14147248 */ /* 0x000fce0007fe0100 */
.L_x_7084:
        /* <DEDUP_REMOVED lines=113> */
.L_x_7090:
[----:B------:R-:W-:Y:S02]  /*17df0*/  IMAD.U32 R153, RZ, RZ, UR46 ;  /* 0x0000002eff997e24 */ /* 0x000fe4000f8e00ff */
[----:B------:R-:W-:-:S03]  /*17e00*/  IMAD.MOV.U32 R0, RZ, RZ, R15 ;  /* 0x000000ffff007224 */ /* 0x000fc600078e000f */
[----:B------:R-:W-:-:S13]  /*17e10*/  ISETP.NE.AND P3, PT, R153, 0x1, PT ;  /* 0x000000019900780c */ /* 0x000fda0003f65270 */
[----:B------:R-:W0:Y:S02]  /*17e20*/  @P3 LDC.64 R10, c[0x0][0x9e8] ;  /* 0x00027a00ff0a3b82 */ /* 0x000e240000000a00 */
[----:B0-----:R-:W-:-:S05]  /*17e30*/  @P3 IMAD.HI.U32 R10, R15, R10, RZ ;  /* 0x0000000a0f0a3227 */ /* 0x001fca00078e00ff */
[----:B------:R-:W-:-:S07]  /*17e40*/  @P3 SHF.R.U32.HI R0, RZ, R11, R10 ;  /* 0x0000000bff003219 */ /* 0x000fce000001160a */
.L_x_7091:
[----:B------:R-:W-:Y:S05]  /*17e50*/  BSYNC B0 ;  /* 0x0000000000007941 */ /* 0x000fea0003800000 */
.L_x_7089:
[----:B------:R-:W-:-:S04]  /*17e60*/  IMAD R0, R0, R153, -R13 ;  /* 0x0000009900007224 */ /* 0x000fc800078e0a0d */
[----:B------:R-:W-:-:S05]  /*17e70*/  IMAD R0, R191, -0x2, R0 ;  /* 0xfffffffebf007824 */ /* 0x000fca00078e0200 */
[----:B------:R-:W-:Y:S02]  /*17e80*/  VIADDMNMX R12, R0, R153, R12, PT ;  /* 0x00000099000c7246 */ /* 0x000fe4000380010c */
[----:B------:R-:W-:-:S07]  /*17e90*/  VIMNMX R9, R9, R0, !PT ;  /* 0x0000000009097248 */ /* 0x000fce0007fe0100 */
.L_x_7088:
[----:B------:R-:W-:Y:S01]  /*17ea0*/  FMNMX.FTZ R0, R24, R7, !PT ;  /* 0x0000000718007209 */ /* 0x000fe20007810000 */
[----:B------:R-:W-:Y:S01]  /*17eb0*/  UMOV UR44, UR45 ;  /* 0x0000002d002c7c82 */ /* 0x000fe20008000000 */
[----:B------:R-:W-:Y:S01]  /*17ec0*/  ISETP.GT.AND P4, PT, R9, 0x8, P2 ;  /* 0x000000080900780c */ /* 0x000fe20001784270 */
[----:B------:R-:W-:Y:S01]  /*17ed0*/  @!P1 IMAD R14, R14, 0x8, R2 ;  /* 0x000000080e0e9824 */ /* 0x000fe200078e0202 */
[----:B------:R-:W-:Y:S02]  /*17ee0*/  FMNMX.FTZ R11, R25, R0, !PT ;  /* 0x00000000190b7209 */ /* 0x000fe40007810000 */
[----:B------:R-:W-:Y:S01]  /*17ef0*/  ISETP.LT.OR P4, PT, R12, 0x9, P4 ;  /* 0x000000090c00780c */ /* 0x000fe20002781670 */
[----:B------:R-:W-:Y:S01]  /*17f00*/  @!P1 VIADD R14, R14, 0x28860 ;  /* 0x000288600e0e9836 */ /* 0x000fe20000000000 */
        /* <DEDUP_REMOVED lines=60> */
[----:B------:R-:W-:Y:S01]  /*182d0*/  ISETP.GT.AND P3, PT, R9, 0x21, P2 ;  /* 0x000000210900780c */ /* 0x000fe20001764270 */
[----:B------:R-:W0:Y:S01]  /*182e0*/  SHFL.BFLY PT, R11, R0, 0x2, 0x1f ;  /* 0x0c401f00000b7f89 */ /* 0x000e2200000e0000 */
[----:B------:R-:W-:-:S02]  /*182f0*/  FSEL R54, R54, -INF , !P4 ;  /* 0xff80000036367808 */ /* 0x000fc40006000000 */
[----:B------:R-:W-:Y:S02]  /*18300*/  ISETP.GT.AND P4, PT, R9, 0x40, P2 ;  /* 0x000000400900780c */ /* 0x000fe40001784270 */
[C---:B------:R-:W-:Y:S02]  /*18310*/  ISETP.LT.OR P3, PT, R12.reuse, 0x22, P3 ;  /* 0x000000220c00780c */ /* 0x040fe40001f61670 */
[----:B------:R-:W-:Y:S02]  /*18320*/  ISETP.LT.OR P4, PT, R12, 0x41, P4 ;  /* 0x000000410c00780c */ /* 0x000fe40002781670 */
[----:B------:R-:W-:Y:S02]  /*18330*/  FSEL R43, R43, -INF , !P3 ;  /* 0xff8000002b2b7808 */ /* 0x000fe40005800000 */
[----:B------:R-:W-:Y:S02]  /*18340*/  ISETP.GT.AND P3, PT, R9, 0x29, P2 ;  /* 0x000000290900780c */ /* 0x000fe40001764270 */
[----:B------:R-:W-:-:S02]  /*18350*/  FSEL R58, R58, -INF , !P4 ;  /* 0xff8000003a3a7808 */ /* 0x000fc40006000000 */
[----:B------:R-:W-:Y:S02]  /*18360*/  ISETP.GT.AND P4, PT, R9, 0x41, P2 ;  /* 0x000000410900780c */ /* 0x000fe40001784270 */
[C---:B------:R-:W-:Y:S02]  /*18370*/  ISETP.LT.OR P3, PT, R12.reuse, 0x2a, P3 ;  /* 0x0000002a0c00780c */ /* 0x040fe40001f61670 */
[----:B------:R-:W-:Y:S02]  /*18380*/  ISETP.LT.OR P4, PT, R12, 0x42, P4 ;  /* 0x000000420c00780c */ /* 0x000fe40002781670 */
[----:B------:R-:W-:Y:S02]  /*18390*/  FSEL R47, R47, -INF , !P3 ;  /* 0xff8000002f2f7808 */ /* 0x000fe40005800000 */
[----:B------:R-:W-:Y:S02]  /*183a0*/  ISETP.GT.AND P3, PT, R9, 0x31, P2 ;  /* 0x000000310900780c */ /* 0x000fe40001764270 */
[----:B0-----:R-:W-:-:S02]  /*183b0*/  FMNMX.FTZ R0, R0, R11, !PT ;  /* 0x0000000b00007209 */ /* 0x001fc40007810000 */
[----:B------:R-:W-:Y:S02]  /*183c0*/  FSEL R59, R59, -INF , !P4 ;  /* 0xff8000003b3b7808 */ /* 0x000fe40006000000 */
[----:B------:R-:W-:Y:S01]  /*183d0*/  ISETP.GT.AND P4, PT, R9, 0x48, P2 ;  /* 0x000000480900780c */ /* 0x000fe20001784270 */
[----:B------:R-:W0:Y:S01]  /*183e0*/  SHFL.BFLY PT, R11, R0, 0x1, 0x1f ;  /* 0x0c201f00000b7f89 */ /* 0x000e2200000e0000 */
[C---:B------:R-:W-:Y:S02]  /*183f0*/  ISETP.LT.OR P3, PT, R12.reuse, 0x32, P3 ;  /* 0x000000320c00780c */ /* 0x040fe40001f61670 */
[----:B------:R-:W-:Y:S02]  /*18400*/  ISETP.LT.OR P4, PT, R12, 0x49, P4 ;  /* 0x000000490c00780c */ /* 0x000fe40002781670 */
[----:B------:R-:W-:Y:S02]  /*18410*/  FSEL R51, R51, -INF , !P3 ;  /* 0xff80000033337808 */ /* 0x000fe40005800000 */
[----:B------:R-:W-:-:S02]  /*18420*/  ISETP.GT.AND P3, PT, R9, 0x39, P2 ;  /* 0x000000390900780c */ /* 0x000fc40001764270 */
[----:B------:R-:W-:Y:S02]  /*18430*/  FSEL R62, R62, -INF , !P4 ;  /* 0xff8000003e3e7808 */ /* 0x000fe40006000000 */
[----:B------:R-:W-:Y:S02]  /*18440*/  ISETP.GT.AND P4, PT, R9, RZ, P2 ;  /* 0x000000ff0900720c */ /* 0x000fe40001784270 */
[C---:B------:R-:W-:Y:S02]  /*18450*/  ISETP.LT.OR P3, PT, R12.reuse, 0x3a, P3 ;  /* 0x0000003a0c00780c */ /* 0x040fe40001f61670 */
[----:B------:R-:W-:Y:S02]  /*18460*/  ISETP.LT.OR P4, PT, R12, 0x1, P4 ;  /* 0x000000010c00780c */ /* 0x000fe40002781670 */
[----:B------:R-:W-:Y:S02]  /*18470*/  FSEL R55, R55, -INF , !P3 ;  /* 0xff80000037377808 */ /* 0x000fe40005800000 */
[----:B------:R-:W-:-:S02]  /*18480*/  FSEL R153, R26, -INF , !P4 ;  /* 0xff8000001a997808 */ /* 0x000fc40006000000 */
[----:B------:R-:W-:Y:S02]  /*18490*/  ISETP.GT.AND P4, PT, R9, 0x49, P2 ;  /* 0x000000490900780c */ /* 0x000fe40001784270 */
[----:B------:R-:W-:Y:S02]  /*184a0*/  FMNMX.FTZ R20, R153, R4, !PT ;  /* 0x0000000499147209 */ /* 0x000fe40007810000 */
[----:B0-----:R-:W-:Y:S02]  /*184b0*/  FMNMX.FTZ R0, R0, R11, !PT ;  /* 0x0000000b00007209 */ /* 0x001fe40007810000 */
[----:B------:R-:W-:Y:S02]  /*184c0*/  ISETP.LT.OR P4, PT, R12, 0x4a, P4 ;  /* 0x0000004a0c00780c */ /* 0x000fe40002781670 */
[C---:B------:R-:W-:Y:S01]  /*184d0*/  FSETP.NEU.FTZ.AND P3, PT, R0.reuse, -INF , PT ;  /* 0xff8000000000780b */ /* 0x040fe20003f7d000 */
[----:B------:R-:W-:Y:S01]  /*184e0*/  FMUL.FTZ R10, R0, UR44 ;  /* 0x0000002c000a7c20 */ /* 0x000fe20008410000 */
[----:B------:R-:W-:-:S02]  /*184f0*/  FSEL R63, R63, -INF , !P4 ;  /* 0xff8000003f3f7808 */ /* 0x000fc40006000000 */
[----:B------:R-:W-:Y:S02]  /*18500*/  ISETP.GT.AND P4, PT, R9, 0x50, P2 ;  /* 0x000000500900780c */ /* 0x000fe40001784270 */
[----:B------:R-:W-:Y:S02]  /*18510*/  FSEL R10, R10, RZ, P3 ;  /* 0x000000ff0a0a7208 */ /* 0x000fe40001800000 */
[----:B------:R-:W-:Y:S02]  /*18520*/  ISETP.LT.OR P4, PT, R12, 0x51, P4 ;  /* 0x000000510c00780c */ /* 0x000fe40002781670 */
[----:B------:R-:W-:Y:S01]  /*18530*/  @!P1 PRMT R14, RZ, 0x654, R14 ;  /* 0x00000654ff0e9816 */ /* 0x000fe2000000000e */
[--C-:B------:R-:W-:Y:S01]  /*18540*/  FFMA.FTZ R180, R25, UR44, -R10.reuse ;  /* 0x0000002c19b47c23 */ /* 0x100fe2000801080a */
[----:B------:R-:W-:Y:S01]  /*18550*/  FMNMX.FTZ R25, R27, R20, !PT ;  /* 0x000000141b197209 */ /* 0x000fe20007810000 */
[--C-:B------:R-:W-:Y:S01]  /*18560*/  FFMA.FTZ R13, R29, UR44, -R10.reuse ;  /* 0x0000002c1d0d7c23 */ /* 0x100fe2000801080a */
[----:B------:R-:W-:Y:S01]  /*18570*/  FSEL R66, R66, -INF , !P4 ;  /* 0xff80000042427808 */ /* 0x000fe20006000000 */
[--C-:B------:R-:W-:Y:S01]  /*18580*/  FFMA.FTZ R21, R33, UR44, -R10.reuse ;  /* 0x0000002c21157c23 */ /* 0x100fe2000801080a */
[----:B------:R-:W-:Y:S01]  /*18590*/  FMNMX.FTZ R20, R30, R25, !PT ;  /* 0x000000191e147209 */ /* 0x000fe20007810000 */
[--C-:B------:R-:W-:Y:S01]  /*185a0*/  FFMA.FTZ R11, R24, UR44, -R10.reuse ;  /* 0x0000002c180b7c23 */ /* 0x100fe2000801080a */
        /* <DEDUP_REMOVED lines=39> */
[----:B------:R-:W-:Y:S01]  /*18820*/  FFMA.FTZ R33, R45, UR44, -R10 ;  /* 0x0000002c2d217c23 */ /* 0x000fe2000801080a */
[----:B------:R-:W-:Y:S01]  /*18830*/  ISETP.LT.OR P4, PT, R12, 0x61, P4 ;  /* 0x000000610c00780c */ /* 0x000fe20002781670 */
[----:B------:R0:W-:Y:S01]  /*18840*/  @!P1 SYNCS.ARRIVE.TRANS64.RED.A1T0 RZ, [R14+URZ], RZ ;  /* 0x000000ff0eff99a7 */ /* 0x0001e2000810043f */
[----:B------:R-:W-:-:S02]  /*18850*/  FMNMX.FTZ R37, R51, R20, !PT ;  /* 0x0000001433257209 */ /* 0x000fc40007810000 */
[----:B------:R-:W-:Y:S01]  /*18860*/  FSEL R74, R74, -INF , !P4 ;  /* 0xff8000004a4a7808 */ /* 0x000fe20006000000 */
[----:B------:R-:W-:Y:S01]  /*18870*/  MUFU.EX2 R180, R180 ;  /* 0x000000b400b47308 */ /* 0x000fe20000000800 */
[----:B------:R-:W-:Y:S02]  /*18880*/  FMNMX.FTZ R20, R54, R37, !PT ;  /* 0x0000002536147209 */ /* 0x000fe40007810000 */
[----:B------:R-:W-:Y:S02]  /*18890*/  ISETP.GT.AND P4, PT, R9, 0x61, P2 ;  /* 0x000000610900780c */ /* 0x000fe40001784270 */
[----:B------:R-:W-:Y:S02]  /*188a0*/  FMNMX.FTZ R37, R55, R20, !PT ;  /* 0x0000001437257209 */ /* 0x000fe40007810000 */
[----:B------:R-:W-:Y:S01]  /*188b0*/  ISETP.LT.OR P4, PT, R12, 0x62, P4 ;  /* 0x000000620c00780c */ /* 0x000fe20002781670 */
[----:B------:R-:W-:Y:S01]  /*188c0*/  MUFU.EX2 R182, R182 ;  /* 0x000000b600b67308 */ /* 0x000fe20000000800 */
[----:B------:R-:W-:Y:S01]  /*188d0*/  FMNMX.FTZ R20, R58, R37, !PT ;  /* 0x000000253a147209 */ /* 0x000fe20007810000 */
[----:B------:R-:W-:Y:S01]  /*188e0*/  FFMA.FTZ R37, R49, UR44, -R10 ;  /* 0x0000002c31257c23 */ /* 0x000fe2000801080a */
[----:B------:R-:W-:-:S02]  /*188f0*/  FSEL R75, R75, -INF , !P4 ;  /* 0xff8000004b4b7808 */ /* 0x000fc40006000000 */
[----:B------:R-:W-:Y:S02]  /*18900*/  FMNMX.FTZ R41, R59, R20, !PT ;  /* 0x000000143b297209 */ /* 0x000fe40007810000 */
[----:B------:R-:W-:Y:S01]  /*18910*/  ISETP.GT.AND P4, PT, R9, 0x68, P2 ;  /* 0x000000680900780c */ /* 0x000fe20001784270 */
[----:B------:R-:W-:Y:S01]  /*18920*/  MUFU.EX2 R13, R13 ;  /* 0x0000000d000d7308 */ /* 0x000fe20000000800 */
[----:B------:R-:W-:Y:S02]  /*18930*/  FMNMX.FTZ R20, R62, R41, !PT ;  /* 0x000000293e147209 */ /* 0x000fe40007810000 */
[----:B------:R-:W-:Y:S02]  /*18940*/  ISETP.LT.OR P4, PT, R12, 0x69, P4 ;  /* 0x000000690c00780c */ /* 0x000fe40002781670 */
[----:B------:R-:W-:Y:S02]  /*18950*/  FMNMX.FTZ R41, R63, R20, !PT ;  /* 0x000000143f297209 */ /* 0x000fe40007810000 */
        /* <DEDUP_REMOVED lines=12> */
[----:B------:R-:W-:Y:S02]  /*18a20*/  ISETP.GT.AND P4, PT, R9, 0x70, P2 ;  /* 0x000000700900780c */ /* 0x000fe40001784270 */
[----:B------:R-:W-:Y:S01]  /*18a30*/  FMNMX.FTZ R45, R71, R20, !PT ;  /* 0x00000014472d7209 */ /* 0x000fe20007810000 */
[----:B------:R-:W-:Y:S01]  /*18a40*/  MUFU.EX2 R178, R178 ;  /* 0x000000b200b27308 */ /* 0x000fe20000000800 */
[----:B------:R-:W-:Y:S02]  /*18a50*/  ISETP.LT.OR P4, PT, R12, 0x71, P4 ;  /* 0x000000710c00780c */ /* 0x000fe40002781670 */
[----:B------:R-:W-:Y:S01]  /*18a60*/  FMNMX.FTZ R20, R74, R45, !PT ;  /* 0x0000002d4a147209 */ /* 0x000fe20007810000 */
[--C-:B------:R-:W-:Y:S01]  /*18a70*/  FFMA.FTZ R45, R57, UR44, -R10.reuse ;  /* 0x0000002c392d7c23 */ /* 0x100fe2000801080a */
[----:B------:R-:W-:Y:S01]  /*18a80*/  FSEL R82, R82, -INF , !P4 ;  /* 0xff80000052527808 */ /* 0x000fe20006000000 */
[--C-:B------:R-:W-:Y:S01]  /*18a90*/  FFMA.FTZ R57, R69, UR44, -R10.reuse ;  /* 0x0000002c45397c23 */ /* 0x100fe2000801080a */
[----:B------:R-:W-:Y:S01]  /*18aa0*/  ISETP.GT.AND P4, PT, R9, 0x71, P2 ;  /* 0x000000710900780c */ /* 0x000fe20001784270 */
[----:B------:R-:W-:Y:S01]  /*18ab0*/  FFMA.FTZ R69, R81, UR44, -R10 ;  /* 0x0000002c51457c23 */ /* 0x000fe2000801080a */
[----:B------:R-:W-:Y:S01]  /*18ac0*/  FMNMX.FTZ R49, R75, R20, !PT ;  /* 0x000000144b317209 */ /* 0x000fe20007810000 */
[----:B------:R-:W-:Y:S01]  /*18ad0*/  MUFU.EX2 R25, R25 ;  /* 0x0000001900197308 */ /* 0x000fe20000000800 */
[----:B------:R-:W-:-:S02]  /*18ae0*/  ISETP.LT.OR P4, PT, R12, 0x72, P4 ;  /* 0x000000720c00780c */ /* 0x000fc40002781670 */
[----:B------:R-:W-:Y:S02]  /*18af0*/  FMNMX.FTZ R20, R78, R49, !PT ;  /* 0x000000314e147209 */ /* 0x000fe40007810000 */
[----:B------:R-:W-:Y:S02]  /*18b00*/  FSEL R83, R83, -INF , !P4 ;  /* 0xff80000053537808 */ /* 0x000fe40006000000 */
[----:B------:R-:W-:Y:S01]  /*18b10*/  ISETP.GT.AND P4, PT, R9, 0x78, P2 ;  /* 0x000000780900780c */ /* 0x000fe20001784270 */
[----:B------:R-:W-:Y:S01]  /*18b20*/  MUFU.EX2 R172, R172 ;  /* 0x000000ac00ac7308 */ /* 0x000fe20000000800 */
[----:B------:R-:W-:Y:S02]  /*18b30*/  FMNMX.FTZ R49, R79, R20, !PT ;  /* 0x000000144f317209 */ /* 0x000fe40007810000 */
[----:B------:R-:W-:Y:S02]  /*18b40*/  ISETP.GT.AND P2, PT, R9, 0x79, P2 ;  /* 0x000000790900780c */ /* 0x000fe40001744270 */
[----:B------:R-:W-:-:S02]  /*18b50*/  ISETP.LT.OR P4, PT, R12, 0x79, P4 ;  /* 0x000000790c00780c */ /* 0x000fc40002781670 */
[----:B------:R-:W-:Y:S01]  /*18b60*/  FMNMX.FTZ R20, R82, R49, !PT ;  /* 0x0000003152147209 */ /* 0x000fe20007810000 */
[--C-:B------:R-:W-:Y:S01]  /*18b70*/  FFMA.FTZ R49, R61, UR44, -R10.reuse ;  /* 0x0000002c3d317c23 */ /* 0x100fe2000801080a */
[----:B------:R-:W-:Y:S01]  /*18b80*/  ISETP.LT.OR P2, PT, R12, 0x7a, P2 ;  /* 0x0000007a0c00780c */ /* 0x000fe20001741670 */
[----:B------:R-:W-:Y:S01]  /*18b90*/  FFMA.FTZ R61, R73, UR44, -R10 ;  /* 0x0000002c493d7c23 */ /* 0x000fe2000801080a */
[----:B------:R-:W-:Y:S01]  /*18ba0*/  FSEL R86, R86, -INF , !P4 ;  /* 0xff80000056567808 */ /* 0x000fe20006000000 */
[----:B------:R-:W-:Y:S01]  /*18bb0*/  MUFU.EX2 R29, R29 ;  /* 0x0000001d001d7308 */ /* 0x000fe20000000800 */
[----:B------:R-:W-:Y:S02]  /*18bc0*/  FMNMX.FTZ R9, R83, R20, !PT ;  /* 0x0000001453097209 */ /* 0x000fe40007810000 */
[----:B------:R-:W-:Y:S02]  /*18bd0*/  FSEL R87, R87, -INF , !P2 ;  /* 0xff80000057577808 */ /* 0x000fe40005000000 */
[----:B------:R-:W-:-:S02]  /*18be0*/  FMNMX.FTZ R12, R86, R9, !PT ;  /* 0x00000009560c7209 */ /* 0x000fc40007810000 */
[----:B------:R-:W-:Y:S01]  /*18bf0*/  FSEL R20, R0, RZ, P3 ;  /* 0x000000ff00147208 */ /* 0x000fe20001800000 */
[----:B------:R-:W-:Y:S01]  /*18c00*/  MUFU.EX2 R174, R174 ;  /* 0x000000ae00ae7308 */ /* 0x000fe20000000800 */
[----:B------:R-:W-:-:S03]  /*18c10*/  FMNMX.FTZ R12, R87, R12, !PT ;  /* 0x0000000c570c7209 */ /* 0x000fc60007810000 */
[----:B------:R-:W-:Y:S02]  /*18c20*/  FADD.FTZ R20, -R20, R7 ;  /* 0x0000000714147221 */ /* 0x000fe40000010100 */
[----:B------:R-:W1:Y:S02]  /*18c30*/  SHFL.BFLY PT, R9, R12, 0x2, 0x1f ;  /* 0x0c401f000c097f89 */ /* 0x000e6400000e0000 */
[----:B------:R-:W-:Y:S01]  /*18c40*/  FMUL.FTZ R10, R20, UR44 ;  /* 0x0000002c140a7c20 */ /* 0x000fe20008410000 */
[----:B------:R-:W-:Y:S08]  /*18c50*/  MUFU.EX2 R33, R33 ;  /* 0x0000002100217308 */ /* 0x000ff00000000800 */
[----:B------:R-:W2:Y:S08]  /*18c60*/  MUFU.EX2 R10, R10 ;  /* 0x0000000a000a7308 */ /* 0x000eb00000000800 */
[----:B------:R-:W3:Y:S01]  /*18c70*/  MUFU.EX2 R168, R168 ;  /* 0x000000a800a87308 */ /* 0x000ee20000000800 */
[----:B-1----:R-:W-:-:S07]  /*18c80*/  FMNMX.FTZ R9, R12, R9, !PT ;  /* 0x000000090c097209 */ /* 0x002fce0007810000 */
[----:B------:R-:W1:Y:S01]  /*18c90*/  MUFU.EX2 R37, R37 ;  /* 0x0000002500257308 */ /* 0x000e620000000800 */
[-C--:B--2---:R-:W-:Y:S01]  /*18ca0*/  FMUL.FTZ R88, R88, R10.reuse ;  /* 0x0000000a58587220 */ /* 0x084fe20000410000 */
[----:B------:R-:W2:Y:S01]  /*18cb0*/  SHFL.BFLY PT, R12, R9, 0x1, 0x1f ;  /* 0x0c201f00090c7f89 */ /* 0x000ea200000e0000 */
[-C--:B------:R-:W-:Y:S01]  /*18cc0*/  FMUL.FTZ R89, R89, R10.reuse ;  /* 0x0000000a59597220 */ /* 0x080fe20000410000 */
[-C--:B------:R-:W-:Y:S01]  /*18cd0*/  FMUL.FTZ R92, R92, R10.reuse ;  /* 0x0000000a5c5c7220 */ /* 0x080fe20000410000 */
[-C--:B------:R-:W-:Y:S01]  /*18ce0*/  FMUL.FTZ R93, R93, R10.reuse ;  /* 0x0000000a5d5d7220 */ /* 0x080fe20000410000 */
[-C--:B------:R-:W-:Y:S01]  /*18cf0*/  FMUL.FTZ R96, R96, R10.reuse ;  /* 0x0000000a60607220 */ /* 0x080fe20000410000 */
[-C--:B------:R-:W-:Y:S01]  /*18d00*/  FMUL.FTZ R97, R97, R10.reuse ;  /* 0x0000000a61617220 */ /* 0x080fe20000410000 */
[----:B------:R-:W4:Y:S01]  /*18d10*/  MUFU.EX2 R170, R170 ;  /* 0x000000aa00aa7308 */ /* 0x000f220000000800 */
[-C--:B------:R-:W-:Y:S01]  /*18d20*/  FMUL.FTZ R100, R100, R10.reuse ;  /* 0x0000000a64647220 */ /* 0x080fe20000410000 */
[-C--:B------:R-:W-:Y:S01]  /*18d30*/  FMUL.FTZ R101, R101, R10.reuse ;  /* 0x0000000a65657220 */ /* 0x080fe20000410000 */
[-C--:B------:R-:W-:Y:S01]  /*18d40*/  FMUL.FTZ R104, R104, R10.reuse ;  /* 0x0000000a68687220 */ /* 0x080fe20000410000 */
[-C--:B------:R-:W-:Y:S01]  /*18d50*/  FMUL.FTZ R105, R105, R10.reuse ;  /* 0x0000000a69697220 */ /* 0x080fe20000410000 */
[-C--:B------:R-:W-:Y:S01]  /*18d60*/  FMUL.FTZ R108, R108, R10.reuse ;  /* 0x0000000a6c6c7220 */ /* 0x080fe20000410000 */
[-C--:B------:R-:W-:Y:S01]  /*18d70*/  FMUL.FTZ R109, R109, R10.reuse ;  /* 0x0000000a6d6d7220 */ /* 0x080fe20000410000 */
[-C--:B------:R-:W-:Y:S01]  /*18d80*/  FMUL.FTZ R112, R112, R10.reuse ;  /* 0x0000000a70707220 */ /* 0x080fe20000410000 */
[----:B------:R-:W5:Y:S01]  /*18d90*/  MUFU.EX2 R41, R41 ;  /* 0x0000002900297308 */ /* 0x000f620000000800 */
        /* <DEDUP_REMOVED lines=8> */
[----:B------:R-:W-:Y:S01]  /*18e20*/  FMUL.FTZ R128, R128, R10 ;  /* 0x0000000a80807220 */ /* 0x000fe20000410000 */
[----:B--2---:R-:W-:Y:S01]  /*18e30*/  FMNMX.FTZ R9, R9, R12, !PT ;  /* 0x0000000c09097209 */ /* 0x004fe20007810000 */
[-C--:B------:R-:W-:Y:S01]  /*18e40*/  FMUL.FTZ R129, R129, R10.reuse ;  /* 0x0000000a81817220 */ /* 0x080fe20000410000 */
[-C--:B------:R-:W-:Y:S01]  /*18e50*/  FMUL.FTZ R132, R132, R10.reuse ;  /* 0x0000000a84847220 */ /* 0x080fe20000410000 */
[-C--:B------:R-:W-:Y:S01]  /*18e60*/  FMUL.FTZ R133, R133, R10.reuse ;  /* 0x0000000a85857220 */ /* 0x080fe20000410000 */
[C---:B------:R-:W-:Y:S01]  /*18e70*/  FSETP.NEU.FTZ.AND P2, PT, R9.reuse, -INF , PT ;  /* 0xff8000000900780b */ /* 0x040fe20003f5d000 */
[----:B------:R-:W-:Y:S01]  /*18e80*/  FMUL.FTZ R32, R9, UR44 ;  /* 0x0000002c09207c20 */ /* 0x000fe20008410000 */
[----:B------:R-:W2:Y:S01]  /*18e90*/  MUFU.EX2 R45, R45 ;  /* 0x0000002d002d7308 */ /* 0x000ea20000000800 */
[-C--:B------:R-:W-:Y:S01]  /*18ea0*/  FMUL.FTZ R136, R136, R10.reuse ;  /* 0x0000000a88887220 */ /* 0x080fe20000410000 */
[-C--:B------:R-:W-:Y:S01]  /*18eb0*/  FMUL.FTZ R137, R137, R10.reuse ;  /* 0x0000000a89897220 */ /* 0x080fe20000410000 */
[-C--:B------:R-:W-:Y:S01]  /*18ec0*/  FMUL.FTZ R140, R140, R10.reuse ;  /* 0x0000000a8c8c7220 */ /* 0x080fe20000410000 */
[----:B------:R-:W-:Y:S01]  /*18ed0*/  FSEL R32, R32, RZ, P2 ;  /* 0x000000ff20207208 */ /* 0x000fe20001000000 */
[-C--:B------:R-:W-:Y:S01]  /*18ee0*/  FMUL.FTZ R141, R141, R10.reuse ;  /* 0x0000000a8d8d7220 */ /* 0x080fe20000410000 */
[-C--:B------:R-:W-:Y:S01]  /*18ef0*/  FMUL.FTZ R144, R144, R10.reuse ;  /* 0x0000000a90907220 */ /* 0x080fe20000410000 */
[----:B------:R-:W-:Y:S01]  /*18f00*/  FMUL.FTZ R145, R145, R10 ;  /* 0x0000000a91917220 */ /* 0x000fe20000410000 */
[----:B------:R-:W2:Y:S01]  /*18f10*/  MUFU.EX2 R166, R166 ;  /* 0x000000a600a67308 */ /* 0x000ea20000000800 */
        /* <DEDUP_REMOVED lines=18> */
[----:B------:R-:W-:Y:S01]  /*19040*/  F2FP.F16.F32.PACK_AB R180, R180, R11 ;  /* 0x0000000bb4b4723e */ /* 0x000fe200000000ff */
        /* <DEDUP_REMOVED lines=9> */
[----:B0-----:R-:W-:Y:S01]  /*190e0*/  FFMA.FTZ R14, R59, UR44, -R32 ;  /* 0x0000002c3b0e7c23 */ /* 0x001fe20008010820 */
        /* <DEDUP_REMOVED lines=13> */
[----:B------:R-:W-:Y:S01]  /*191c0*/  FSEL R27, R9, RZ, P2 ;  /* 0x000000ff091b7208 */ /* 0x000fe20001000000 */
[--C-:B------:R-:W-:Y:S01]  /*191d0*/  FFMA.FTZ R75, R75, UR44, -R32.reuse ;  /* 0x0000002c4b4b7c23 */ /* 0x100fe20008010820 */
[----:B------:R-:W-:Y:S01]  /*191e0*/  FFMA.FTZ R78, R78, UR44, -R32 ;  /* 0x0000002c4e4e7c23 */ /* 0x000fe20008010820 */
[----:B------:R-:W-:Y:S01]  /*191f0*/  FADD.FTZ R31, R33, R6 ;  /* 0x00000006211f7221 */ /* 0x000fe20000010000 */
[----:B------:R-:W-:Y:S01]  /*19200*/  FFMA.FTZ R79, R79, UR44, -R32 ;  /* 0x0000002c4f4f7c23 */ /* 0x000fe20008010820 */
[----:B------:R-:W-:Y:S01]  /*19210*/  FADD.FTZ R27, -R27, R4 ;  /* 0x000000041b1b7221 */ /* 0x000fe20000010100 */
[----:B------:R-:W-:Y:S01]  /*19220*/  MUFU.EX2 R53, R53 ;  /* 0x0000003500357308 */ /* 0x000fe20000000800 */
[----:B---3--:R-:W-:Y:S01]  /*19230*/  FADD.FTZ R6, R168, R31 ;  /* 0x0000001fa8067221 */ /* 0x008fe20000010000 */
[--C-:B------:R-:W-:Y:S01]  /*19240*/  FFMA.FTZ R82, R82, UR44, -R32.reuse ;  /* 0x0000002c52527c23 */ /* 0x100fe20008010820 */
[----:B------:R-:W-:Y:S01]  /*19250*/  FMUL.FTZ R27, R27, UR44 ;  /* 0x0000002c1b1b7c20 */ /* 0x000fe20008410000 */
[----:B------:R-:W-:Y:S01]  /*19260*/  FFMA.FTZ R83, R83, UR44, -R32 ;  /* 0x0000002c53537c23 */ /* 0x000fe20008010820 */
[----:B-1----:R-:W-:Y:S01]  /*19270*/  FADD.FTZ R31, R37, R6 ;  /* 0x00000006251f7221 */ /* 0x002fe20000010000 */
[--C-:B------:R-:W-:Y:S01]  /*19280*/  FFMA.FTZ R86, R86, UR44, -R32.reuse ;  /* 0x0000002c56567c23 */ /* 0x100fe20008010820 */
[----:B------:R-:W-:Y:S01]  /*19290*/  FFMA.FTZ R87, R87, UR44, -R32 ;  /* 0x0000002c57577c23 */ /* 0x000fe20008010820 */
[----:B------:R-:W-:Y:S01]  /*192a0*/  MUFU.EX2 R20, R20 ;  /* 0x0000001400147308 */ /* 0x000fe20000000800 */
[----:B----4-:R-:W-:Y:S01]  /*192b0*/  FADD.FTZ R6, R170, R31 ;  /* 0x0000001faa067221 */ /* 0x010fe20000010000 */
[----:B------:R-:W-:Y:S01]  /*192c0*/  ISETP.GT.AND P2, PT, R3, R198, PT ;  /* 0x000000c60300720c */ /* 0x000fe20003f44270 */
[----:B------:R-:W-:Y:S01]  /*192d0*/  FMUL.FTZ R148, R148, R10 ;  /* 0x0000000a94947220 */ /* 0x000fe20000410000 */
[----:B------:R-:W-:Y:S01]  /*192e0*/  F2FP.F16.F32.PACK_AB R182, R13, R182 ;  /* 0x000000b60db6723e */ /* 0x000fe200000000ff */
[----:B-----5:R-:W-:Y:S01]  /*192f0*/  FADD.FTZ R31, R41, R6 ;  /* 0x00000006291f7221 */ /* 0x020fe20000010000 */
[----:B------:R-:W-:Y:S01]  /*19300*/  F2FP.F16.F32.PACK_AB R176, R21, R176 ;  /* 0x000000b015b0723e */ /* 0x000fe200000000ff */
[----:B------:R-:W-:Y:S01]  /*19310*/  FMUL.FTZ R149, R149, R10 ;  /* 0x0000000a95957220 */ /* 0x000fe20000410000 */
[----:B------:R-:W0:Y:S01]  /*19320*/  MUFU.EX2 R27, R27 ;  /* 0x0000001b001b7308 */ /* 0x000e220000000800 */
[----:B------:R-:W-:Y:S01]  /*19330*/  FADD.FTZ R6, R164, R31 ;  /* 0x0000001fa4067221 */ /* 0x000fe20000010000 */
[----:B------:R-:W-:Y:S01]  /*19340*/  F2FP.F16.F32.PACK_AB R178, R25, R178 ;  /* 0x000000b219b2723e */ /* 0x000fe200000000ff */
[----:B------:R-:W-:Y:S01]  /*19350*/  VIADD R3, R3, 0xffffffff ;  /* 0xffffffff03037836 */ /* 0x000fe20000000000 */
[----:B------:R-:W-:Y:S01]  /*19360*/  F2FP.F16.F32.PACK_AB R172, R29, R172 ;  /* 0x000000ac1dac723e */ /* 0x000fe200000000ff */
[----:B--2---:R-:W-:Y:S01]  /*19370*/  FADD.FTZ R31, R45, R6 ;  /* 0x000000062d1f7221 */ /* 0x004fe20000010000 */
[----:B------:R-:W-:-:S02]  /*19380*/  F2FP.F16.F32.PACK_AB R174, R33, R174 ;  /* 0x000000ae21ae723e */ /* 0x000fc400000000ff */
[----:B------:R-:W1:Y:S01]  /*19390*/  MUFU.EX2 R162, R162 ;  /* 0x000000a200a27308 */ /* 0x000e620000000800 */
[----:B------:R-:W-:Y:S01]  /*193a0*/  FADD.FTZ R38, R166, R31 ;  /* 0x0000001fa6267221 */ /* 0x000fe20000010000 */
[----:B------:R-:W-:Y:S02]  /*193b0*/  F2FP.F16.F32.PACK_AB R168, R37, R168 ;  /* 0x000000a825a8723e */ /* 0x000fe400000000ff */
[----:B------:R-:W-:Y:S02]  /*193c0*/  F2FP.F16.F32.PACK_AB R170, R41, R170 ;  /* 0x000000aa29aa723e */ /* 0x000fe400000000ff */
[----:B------:R-:W-:Y:S02]  /*193d0*/  F2FP.F16.F32.PACK_AB R164, R45, R164 ;  /* 0x000000a42da4723e */ /* 0x000fe400000000ff */
[----:B------:R-:W2:Y:S01]  /*193e0*/  MUFU.EX2 R177, R177 ;  /* 0x000000b100b17308 */ /* 0x000ea20000000800 */
[----:B0-----:R-:W-:Y:S01]  /*193f0*/  FFMA.FTZ R6, R27, R5, R12 ;  /* 0x000000051b067223 */ /* 0x001fe2000001000c */
[C---:B------:R-:W-:Y:S01]  /*19400*/  FADD.FTZ R5, R49.reuse, R38 ;  /* 0x0000002631057221 */ /* 0x040fe20000010000 */
[----:B------:R-:W-:Y:S01]  /*19410*/  F2FP.F16.F32.PACK_AB R166, R49, R166 ;  /* 0x000000a631a6723e */ /* 0x000fe200000000ff */
[----:B------:R-:W-:Y:S01]  /*19420*/  FMUL.FTZ R90, R90, R27 ;  /* 0x0000001b5a5a7220 */ /* 0x000fe20000410000 */
[----:B------:R-:W-:Y:S01]  /*19430*/  FADD.FTZ R6, R181, R6 ;  /* 0x00000006b5067221 */ /* 0x000fe20000010000 */
[----:B------:R-:W-:Y:S01]  /*19440*/  FADD.FTZ R38, R160, R5 ;  /* 0x00000005a0267221 */ /* 0x000fe20000010000 */
[----:B------:R-:W-:Y:S01]  /*19450*/  F2FP.F16.F32.PACK_AB R160, R53, R160 ;  /* 0x000000a035a0723e */ /* 0x000fe200000000ff */
[----:B------:R-:W0:Y:S01]  /*19460*/  MUFU.EX2 R57, R57 ;  /* 0x0000003900397308 */ /* 0x000e220000000800 */
[----:B------:R-:W-:Y:S01]  /*19470*/  FADD.FTZ R5, R183, R6 ;  /* 0x00000006b7057221 */ /* 0x000fe20000010000 */
[----:B------:R-:W-:Y:S01]  /*19480*/  FADD.FTZ R31, R53, R38 ;  /* 0x00000026351f7221 */ /* 0x000fe20000010000 */
[C---:B------:R-:W-:Y:S01]  /*19490*/  F2FP.F16.F32.PACK_AB R183, R20.reuse, R183 ;  /* 0x000000b714b7723e */ /* 0x040fe200000000ff */
[-C--:B------:R-:W-:Y:S01]  /*194a0*/  FMUL.FTZ R91, R91, R27.reuse ;  /* 0x0000001b5b5b7220 */ /* 0x080fe20000410000 */
[----:B------:R-:W-:Y:S01]  /*194b0*/  FADD.FTZ R6, R20, R5 ;  /* 0x0000000514067221 */ /* 0x000fe20000010000 */
[----:B-1----:R-:W-:Y:S01]  /*194c0*/  FADD.FTZ R38, R162, R31 ;  /* 0x0000001fa2267221 */ /* 0x002fe20000010000 */
[----:B------:R-:W-:Y:S01]  /*194d0*/  F2FP.F16.F32.PACK_AB R181, R181, R12 ;  /* 0x0000000cb5b5723e */ /* 0x000fe200000000ff */
        /* <DEDUP_REMOVED lines=9> */
[C---:B0-----:R-:W-:Y:S01]  /*19570*/  FADD.FTZ R11, R57.reuse, R38 ;  /* 0x00000026390b7221 */ /* 0x041fe20000010000 */
[----:B------:R-:W-:Y:S01]  /*19580*/  F2FP.F16.F32.PACK_AB R162, R57, R162 ;  /* 0x000000a239a2723e */ /* 0x000fe200000000ff */
[-C--:B------:R-:W-:Y:S01]  /*19590*/  FMUL.FTZ R106, R106, R27.reuse ;  /* 0x0000001b6a6a7220 */ /* 0x080fe20000410000 */
[-C--:B------:R-:W-:Y:S01]  /*195a0*/  FMUL.FTZ R107, R107, R27.reuse ;  /* 0x0000001b6b6b7220 */ /* 0x080fe20000410000 */
[-C--:B------:R-:W-:Y:S01]  /*195b0*/  FMUL.FTZ R110, R110, R27.reuse ;  /* 0x0000001b6e6e7220 */ /* 0x080fe20000410000 */
[-C--:B------:R-:W-:Y:S01]  /*195c0*/  FMUL.FTZ R111, R111, R27.reuse ;  /* 0x0000001b6f6f7220 */ /* 0x080fe20000410000 */
[----:B------:R-:W-:Y:S01]  /*195d0*/  FMUL.FTZ R114, R114, R27 ;  /* 0x0000001b72727220 */ /* 0x000fe20000410000 */
[----:B------:R-:W0:Y:S01]  /*195e0*/  MUFU.EX2 R179, R179 ;  /* 0x000000b300b37308 */ /* 0x000e220000000800 */
[C---:B-1----:R-:W-:Y:S01]  /*195f0*/  FADD.FTZ R6, R24.reuse, R5 ;  /* 0x0000000518067221 */ /* 0x042fe20000010000 */
[----:B------:R-:W-:Y:S01]  /*19600*/  F2FP.F16.F32.PACK_AB R177, R24, R177 ;  /* 0x000000b118b1723e */ /* 0x000fe200000000ff */
        /* <DEDUP_REMOVED lines=22> */
[C---:B-1----:R-:W-:Y:S01]  /*19770*/  FADD.FTZ R11, R61.reuse, R38 ;  /* 0x000000263d0b7221 */ /* 0x042fe20000010000 */
[----:B------:R-:W-:Y:S01]  /*19780*/  F2FP.F16.F32.PACK_AB R156, R61, R156 ;  /* 0x0000009c3d9c723e */ /* 0x000fe200000000ff */
[-C--:B------:R-:W-:Y:S01]  /*19790*/  FMUL.FTZ R150, R150, R27.reuse ;  /* 0x0000001b96967220 */ /* 0x080fe20000410000 */
[----:B------:R-:W-:Y:S01]  /*197a0*/  FMUL.FTZ R151, R151, R27 ;  /* 0x0000001b97977220 */ /* 0x000fe20000410000 */
[----:B------:R-:W-:-:S03]  /*197b0*/  IMAD.MOV.U32 R20, RZ, RZ, R186 ;  /* 0x000000ffff147224 */ /* 0x000fc600078e00ba */
        /* <DEDUP_REMOVED lines=30> */
[----:B------:R-:W-:-:S05]  /*199a0*/  IMAD.MOV.U32 R7, RZ, RZ, R0 ;  /* 0x000000ffff077224 */ /* 0x000fca00078e0000 */
[----:B------:R-:W1:Y:S01]  /*199b0*/  MUFU.EX2 R4, R55 ;  /* 0x0000003700047308 */ /* 0x000e620000000800 */
[C---:B--2---:R-:W-:Y:S01]  /*199c0*/  FADD.FTZ R38, R34.reuse, R5 ;  /* 0x0000000522267221 */ /* 0x044fe20000010000 */
[----:B------:R-:W-:-:S06]  /*199d0*/  F2FP.F16.F32.PACK_AB R169, R34, R169 ;  /* 0x000000a922a9723e */ /* 0x000fcc00000000ff */
[----:B------:R-:W2:Y:S01]  /*199e0*/  MUFU.EX2 R165, R165 ;  /* 0x000000a500a57308 */ /* 0x000ea20000000800 */
[----:B0-----:R-:W-:-:S07]  /*199f0*/  FADD.FTZ R5, R171, R38 ;  /* 0x00000026ab057221 */ /* 0x001fce0000010000 */
[----:B------:R-:W0:Y:S01]  /*19a00*/  MUFU.EX2 R14, R14 ;  /* 0x0000000e000e7308 */ /* 0x000e220000000800 */
[C---:B-1----:R-:W-:Y:S01]  /*19a10*/  FADD.FTZ R38, R4.reuse, R5 ;  /* 0x0000000504267221 */ /* 0x042fe20000010000 */
[----:B------:R-:W-:Y:S01]  /*19a20*/  F2FP.F16.F32.PACK_AB R171, R4, R171 ;  /* 0x000000ab04ab723e */ /* 0x000fe200000000ff */
[----:B------:R-:W-:-:S05]  /*19a30*/  IMAD.MOV.U32 R4, RZ, RZ, R9 ;  /* 0x000000ffff047224 */ /* 0x000fca00078e0009 */
        /* <DEDUP_REMOVED lines=39> */
[----:B------:R-:W-:Y:S06]  /*19cb0*/  @P2 BRA `(.L_x_7092) ;  /* 0xffffffcc007c2947 */ /* 0x000fec000383ffff */
.L_x_7074:
[----:B------:R-:W-:Y:S05]  /*19cc0*/  WARPSYNC.ALL ;  /* 0x0000000000007948 */ /* 0x000fea0003800000 */
[----:B------:R-:W-:Y:S06]  /*19cd0*/  BAR.ARV 0x8, 0x120 ;  /* 0x0204800000007b1d */ /* 0x000fec0000002000 */
[----:B------:R-:W-:Y:S05]  /*19ce0*/  @!P0 BRA `(.L_x_7093) ;  /* 0x0000000000048947 */ /* 0x000fea0003800000 */
[----:B------:R-:W-:Y:S01]  /*19cf0*/  BPT.TRAP 0x1 ;  /* 0x000000040000795c */ /* 0x000fe20000300000 */
.L_x_7093:
[----:B------:R-:W-:Y:S01]  /*19d00*/  IMAD R10, R184, 0x8, R2 ;  /* 0x00000008b80a7824 */ /* 0x000fe200078e0202 */
[----:B------:R-:W-:-:S04]  /*19d10*/  SHF.L.U32 R3, R186, 0x1f, RZ ;  /* 0x0000001fba037819 */ /* 0x000fc800000006ff */
[----:B------:R0:W1:Y:S01]  /*19d20*/  SYNCS.PHASECHK.TRANS64.TRYWAIT P2, [R10+URZ+0x28850], R3 ;  /* 0x028850030a0075a7 */ /* 0x000062000804017f */
[----:B------:R-:W-:Y:S05]  /*19d30*/  @!P0 BRA `(.L_x_7094) ;  /* 0x0000000000048947 */ /* 0x000fea0003800000 */
[----:B------:R-:W-:Y:S01]  /*19d40*/  BPT.TRAP 0x1 ;  /* 0x000000040000795c */ /* 0x000fe20000300000 */
.L_x_7094:
[----:B------:R-:W-:-:S05]  /*19d50*/  VIADD R2, R2, 0x400 ;  /* 0x0000040002027836 */ /* 0x000fca0000000000 */
[----:B------:R-:W-:-:S04]  /*19d60*/  SHF.R.U32.HI R2, RZ, 0x4, R2 ;  /* 0x00000004ff027819 */ /* 0x000fc80000011602 */
[----:B------:R-:W-:-:S04]  /*19d70*/  LOP3.LUT R2, R2, 0x3fff, RZ, 0xc0, !PT ;  /* 0x00003fff02027812 */ /* 0x000fc800078ec0ff */
[----:B------:R-:W-:Y:S01]  /*19d80*/  LOP3.LUT R7, R2, 0x4000000, RZ, 0xfc, !PT ;  /* 0x0400000002077812 */ /* 0x000fe200078efcff */
[----:B-1----:R-:W-:Y:S06]  /*19d90*/  @P2 BRA `(.L_x_7095) ;  /* 0x0000000000082947 */ /* 0x002fec0003800000 */
[----:B------:R-:W1:Y:S02]  /*19da0*/  SYNCS.PHASECHK.TRANS64.TRYWAIT P0, [R10+URZ+0x28850], R3 ;  /* 0x028850030a0075a7 */ /* 0x000e64000800017f */
[----:B-1----:R-:W-:Y:S05]  /*19db0*/  @!P0 BRA `(.L_x_7096) ;  /* 0x000000a400108947 */ /* 0x002fea0003800000 */
.L_x_7095:
[----:B------:R-:W-:Y:S01]  /*19dc0*/  IMAD R2, R184, 0x800, R7 ;  /* 0x00000800b8027824 */ /* 0x000fe200078e0207 */
[----:B------:R-:W-:Y:S05]  /*19dd0*/  WARPSYNC.ALL ;  /* 0x0000000000007948 */ /* 0x000fea0003800000 */
[----:B01----:R-:W-:Y:S01]  /*19de0*/  IMAD.MOV.U32 R3, RZ, RZ, 0x40000040 ;  /* 0x40000040ff037424 */ /* 0x003fe200078e00ff */
[C---:B------:R-:W-:Y:S01]  /*19df0*/  R2UR UR6, R2.reuse ;  /* 0x00000000020672ca */ /* 0x040fe200000e0000 */
[----:B------:R-:W-:Y:S01]  /*19e00*/  WARPGROUP.ARRIVE ;  /* 0x00000000000079c5 */ /* 0x000fe20000000000 */
[----:B------:R-:W-:Y:S02]  /*19e10*/  VIADD R12, R2, 0x80 ;  /* 0x00000080020c7836 */ /* 0x000fe40000000000 */
[----:B------:R-:W-:Y:S01]  /*19e20*/  R2UR UR7, R3 ;  /* 0x00000000030772ca */ /* 0x000fe200000e0000 */
[----:B------:R-:W-:-:S02]  /*19e30*/  IMAD.MOV.U32 R13, RZ, RZ, 0x40000040 ;  /* 0x40000040ff0d7424 */ /* 0x000fc400078e00ff */
[----:B------:R-:W-:Y:S02]  /*19e40*/  IMAD.MOV.U32 R3, RZ, RZ, 0x40000040 ;  /* 0x40000040ff037424 */ /* 0x000fe400078e00ff */
[----:B------:R-:W-:Y:S02]  /*19e50*/  @!P1 VIADD R10, R10, 0x28860 ;  /* 0x000288600a0a9836 */ /* 0x000fe40000000000 */
[----:B------:R-:W-:Y:S02]  /*19e60*/  VIADD R184, R184, 0x1 ;  /* 0x00000001b8b87836 */ /* 0x000fe40000000000 */
[----:B------:R-:W-:Y:S01]  /*19e70*/  IMAD.MOV.U32 R20, RZ, RZ, -0x800000 ;  /* 0xff800000ff147424 */ /* 0x000fe200078e00ff */
[----:B------:R-:W-:Y:S01]  /*19e80*/  @!P1 PRMT R10, RZ, 0x654, R10 ;  /* 0x00000654ff0a9816 */ /* 0x000fe2000000000a */
[----:B------:R-:W-:Y:S01]  /*19e90*/  VIADD R222, R222, 0x1 ;  /* 0x00000001dede7836 */ /* 0x000fe20000000000 */
[----:B------:R-:W-:Y:S01]  /*19ea0*/  ISETP.NE.AND P2, PT, R184, 0x2, PT ;  /* 0x00000002b800780c */ /* 0x000fe20003f45270 */
[----:B------:R-:W-:Y:S01]  /*19eb0*/  HGMMA.64x128x16.F32 R88, R180, gdesc[UR4].tnspB, R88, gsb0 ;  /* 0x41e00004b4587df0 */ /* 0x000fe20008000858 */
[----:B------:R-:W-:Y:S01]  /*19ec0*/  R2UR UR6, R12 ;  /* 0x000000000c0672ca */ /* 0x000fe200000e0000 */
[----:B------:R-:W-:Y:S01]  /*19ed0*/  VIADD R12, R2, 0x100 ;  /* 0x00000100020c7836 */ /* 0x000fe20000000000 */
[----:B------:R-:W-:Y:S01]  /*19ee0*/  R2UR UR7, R13 ;  /* 0x000000000d0772ca */ /* 0x000fe200000e0000 */
[----:B------:R-:W-:Y:S01]  /*19ef0*/  IMAD.MOV.U32 R13, RZ, RZ, 0x40000040 ;  /* 0x40000040ff0d7424 */ /* 0x000fe200078e00ff */
[----:B------:R-:W-:Y:S01]  /*19f00*/  SEL R184, R184, RZ, P2 ;  /* 0x000000ffb8b87207 */ /* 0x000fe20001000000 */
[----:B------:R-:W-:-:S02]  /*19f10*/  WARPGROUP.DEPBAR.LE gsb0, 0x0 ;  /* 0x00008000000079c5 */ /* 0x000fc40000010000 */
        /* <DEDUP_REMOVED lines=26> */
[----:B------:R-:W-:Y:S01]  /*1a0c0*/  IMAD.MOV.U32 R13, RZ, RZ, 0x40000040 ;  /* 0x40000040ff0d7424 */ /* 0x000fe200078e00ff */
[----:B------:R-:W-:Y:S01]  /*1a0d0*/  IADD3 R2, R2, 0x380, RZ ;  /* 0x0000038002027810 */ /* 0x000fe20007ffe0ff */
[----:B------:R-:W-:Y:S02]  /*1a0e0*/  WARPGROUP.DEPBAR.LE gsb0, 0x0 ;  /* 0x00008000000079c5 */ /* 0x000fe40000010000 */
[----:B------:R-:W-:-:S08]  /*1a0f0*/  WARPGROUP.ARRIVE ;  /* 0x00000000000079c5 */ /* 0x000fd00000000000 */
[----:B------:R-:W-:Y:S01]  /*1a100*/  HGMMA.64x128x16.F32 R88, R160, gdesc[UR4].tnspB, R88, gsb0 ;  /* 0x41e00004a0587df0 */ /* 0x000fe20008000858 */
[----:B------:R-:W-:Y:S02]  /*1a110*/  R2UR UR6, R12 ;  /* 0x000000000c0672ca */ /* 0x000fe400000e0000 */
[----:B------:R-:W-:Y:S01]  /*1a120*/  R2UR UR7, R13 ;  /* 0x000000000d0772ca */ /* 0x000fe200000e0000 */
[----:B------:R-:W-:Y:S01]  /*1a130*/  IMAD.U32 R13, RZ, RZ, UR44 ;  /* 0x0000002cff0d7e24 */ /* 0x000fe2000f8e00ff */
[----:B------:R-:W-:Y:S02]  /*1a140*/  WARPGROUP.DEPBAR.LE gsb0, 0x0 ;  /* 0x00008000000079c5 */ /* 0x000fe40000010000 */
[----:B------:R-:W-:-:S09]  /*1a150*/  WARPGROUP.ARRIVE ;  /* 0x00000000000079c5 */ /* 0x000fd20000000000 */
[----:B------:R-:W-:Y:S01]  /*1a160*/  HGMMA.64x128x16.F32 R88, R156, gdesc[UR4].tnspB, R88, gsb0 ;  /* 0x41e000049c587df0 */ /* 0x000fe20008000858 */
[----:B------:R-:W-:Y:S02]  /*1a170*/  R2UR UR6, R2 ;  /* 0x00000000020672ca */ /* 0x000fe400000e0000 */
[----:B------:R-:W-:Y:S01]  /*1a180*/  R2UR UR7, R3 ;  /* 0x00000000030772ca */ /* 0x000fe200000e0000 */
[----:B------:R-:W0:Y:S04]  /*1a190*/  SHFL.BFLY PT, R2, R5, 0x2, 0x1f ;  /* 0x0c401f0005027f89 */ /* 0x000e2800000e0000 */
[----:B------:R-:W1:Y:S01]  /*1a1a0*/  SHFL.BFLY PT, R3, R6, 0x2, 0x1f ;  /* 0x0c401f0006037f89 */ /* 0x000e6200000e0000 */
[----:B0-----:R-:W-:Y:S01]  /*1a1b0*/  FADD.FTZ R4, R2, R5 ;  /* 0x0000000502047221 */ /* 0x001fe20000010000 */
[----:B------:R-:W-:-:S02]  /*1a1c0*/  IMAD.U32 R5, RZ, RZ, UR44 ;  /* 0x0000002cff057e24 */ /* 0x000fc4000f8e00ff */
[----:B-1----:R-:W-:Y:S02]  /*1a1d0*/  FADD.FTZ R3, R3, R6 ;  /* 0x0000000603037221 */ /* 0x002fe40000010000 */
[----:B------:R-:W0:Y:S04]  /*1a1e0*/  SHFL.BFLY PT, R7, R4, 0x1, 0x1f ;  /* 0x0c201f0004077f89 */ /* 0x000e2800000e0000 */
[----:B------:R-:W1:Y:S01]  /*1a1f0*/  SHFL.BFLY PT, R2, R3, 0x1, 0x1f ;  /* 0x0c201f0003027f89 */ /* 0x000e6200000e0000 */
[----:B0-----:R-:W-:Y:S01]  /*1a200*/  FADD.FTZ R11, R4, R7 ;  /* 0x00000007040b7221 */ /* 0x001fe20000010000 */
[----:B------:R-:W-:Y:S02]  /*1a210*/  IMAD.MOV.U32 R4, RZ, RZ, RZ ;  /* 0x000000ffff047224 */ /* 0x000fe400078e00ff */
[----:B-1----:R-:W-:-:S02]  /*1a220*/  FADD.FTZ R8, R3, R2 ;  /* 0x0000000203087221 */ /* 0x002fc40000010000 */
[----:B------:R-:W-:Y:S01]  /*1a230*/  FSETP.NE.FTZ.AND P3, PT, R11, RZ, PT ;  /* 0x000000ff0b00720b */ /* 0x000fe20003f75000 */
[----:B------:R-:W-:Y:S01]  /*1a240*/  IMAD.MOV.U32 R2, RZ, RZ, RZ ;  /* 0x000000ffff027224 */ /* 0x000fe200078e00ff */
[----:B------:R-:W-:Y:S02]  /*1a250*/  SEL R3, RZ, 0x1, P2 ;  /* 0x00000001ff037807 */ /* 0x000fe40001000000 */
[----:B------:R-:W-:Y:S02]  /*1a260*/  FSETP.NE.FTZ.AND P0, PT, R8, RZ, PT ;  /* 0x000000ff0800720b */ /* 0x000fe40003f15000 */
[----:B------:R-:W-:Y:S01]  /*1a270*/  LOP3.LUT R186, R186, R3, RZ, 0x3c, !PT ;  /* 0x00000003baba7212 */ /* 0x000fe200078e3cff */
[----:B------:R-:W-:-:S06]  /*1a280*/  IMAD.MOV.U32 R3, RZ, RZ, -0x800000 ;  /* 0xff800000ff037424 */ /* 0x000fcc00078e00ff */
[----:B------:R-:W-:Y:S01]  /*1a290*/  @P3 MUFU.LG2 R7, R11 ;  /* 0x0000000b00073308 */ /* 0x000fe20000000c00 */
[----:B------:R-:W-:-:S03]  /*1a2a0*/  @P3 FMUL.FTZ R13, R13, 0.69314718246459960938 ;  /* 0x3f3172180d0d3820 */ /* 0x000fc60000410000 */
[----:B------:R-:W-:-:S04]  /*1a2b0*/  @P0 FMUL.FTZ R5, R5, 0.69314718246459960938 ;  /* 0x3f31721805050820 */ /* 0x000fc80000410000 */
[----:B------:R-:W0:Y:S08]  /*1a2c0*/  @P0 MUFU.LG2 R6, R8 ;  /* 0x0000000800060308 */ /* 0x000e300000000c00 */
[----:B------:R1:W2:Y:S08]  /*1a2d0*/  @P0 MUFU.RCP R2, R8 ;  /* 0x0000000800020308 */ /* 0x0002b00000001000 */
[----:B------:R-:W3:Y:S01]  /*1a2e0*/  @P3 MUFU.RCP R4, R11 ;  /* 0x0000000b00043308 */ /* 0x000ee20000001000 */
[----:B0-----:R-:W-:Y:S01]  /*1a2f0*/  @P0 FMUL.FTZ R6, R6, 0.69314718246459960938 ;  /* 0x3f31721806060820 */ /* 0x001fe20000410000 */
[----:B-1----:R-:W-:-:S03]  /*1a300*/  @P3 FMUL.FTZ R8, R7, 0.69314718246459960938 ;  /* 0x3f31721807083820 */ /* 0x002fc60000410000 */
[----:B------:R-:W-:Y:S01]  /*1a310*/  @P0 FFMA.FTZ R20, R5, R0, R6 ;  /* 0x0000000005140223 */ /* 0x000fe20000010006 */
[----:B------:R-:W-:Y:S01]  /*1a320*/  @P3 FFMA.FTZ R3, R13, R9, R8 ;  /* 0x000000090d033223 */ /* 0x000fe20000010008 */
[----:B------:R-:W-:Y:S01]  /*1a330*/  PLOP3.LUT P0, PT, PT, PT, PT, 0x8, 0x0 ;  /* 0x000000000000781c */ /* 0x000fe20003f0e170 */
        /* <DEDUP_REMOVED lines=69> */
.L_x_6948:
[----:B------:R-:W-:Y:S05]  /*1a790*/  WARPSYNC.ALL ;  /* 0x0000000000007948 */ /* 0x000fea0003800000 */
        /* <DEDUP_REMOVED lines=10> */
[----:B------:R-:W-:Y:S05]  /*1a840*/  WARPSYNC.ALL ;  /* 0x0000000000007948 */ /* 0x000fea0003800000 */
[----:B------:R-:W-:Y:S01]  /*1a850*/  BAR.SYNC.DEFER_BLOCKING 0x1, 0x100 ;  /* 0x0044000000007b1d */ /* 0x000fe20000010000 */
[----:B------:R-:W-:Y:S02]  /*1a860*/  F2FP.F16.F32.PACK_AB R6, R6, R39 ;  /* 0x000000270606723e */ /* 0x000fe400000000ff */
[----:B------:R-:W-:Y:S02]  /*1a870*/  F2FP.F16.F32.PACK_AB R7, R7, R94 ;  /* 0x0000005e0707723e */ /* 0x000fe400000000ff */
[----:B------:R-:W-:Y:S01]  /*1a880*/  F2FP.F16.F32.PACK_AB R30, R133, R30 ;  /* 0x0000001e851e723e */ /* 0x000fe200000000ff */
[----:B------:R-:W-:Y:S01]  /*1a890*/  ULDC.64 UR4, c[0x0][0xbd8] ;  /* 0x0002f60000047ab9 */ /* 0x000fe20000000a00 */
[----:B------:R-:W-:-:S02]  /*1a8a0*/  F2FP.F16.F32.PACK_AB R32, R137, R32 ;  /* 0x000000208920723e */ /* 0x000fc400000000ff */
[----:B------:R-:W-:Y:S02]  /*1a8b0*/  F2FP.F16.F32.PACK_AB R33, R33, R138 ;  /* 0x0000008a2121723e */ /* 0x000fe400000000ff */
[----:B------:R-:W-:Y:S02]  /*1a8c0*/  F2FP.F16.F32.PACK_AB R34, R141, R34 ;  /* 0x000000228d22723e */ /* 0x000fe400000000ff */
[----:B------:R-:W-:Y:S02]  /*1a8d0*/  F2FP.F16.F32.PACK_AB R35, R35, R142 ;  /* 0x0000008e2323723e */ /* 0x000fe400000000ff */
[----:B------:R-:W-:Y:S02]  /*1a8e0*/  MOV R36, R2 ;  /* 0x0000000200247202 */ /* 0x000fe40000000f00 */
[----:B--2---:R-:W-:-:S03]  /*1a8f0*/  MOV R37, R5 ;  /* 0x0000000500257202 */ /* 0x004fc60000000f00 */
[----:B------:R-:W-:-:S03]  /*1a900*/  IMAD.WIDE R4, R229, 0x2, R36 ;  /* 0x00000002e5047825 */ /* 0x000fc600078e0224 */
[C---:B------:R-:W-:Y:S02]  /*1a910*/  IADD3 R41, P5, R4.reuse, 0x20, RZ ;  /* 0x0000002004297810 */ /* 0x040fe40007fbe0ff */
[C---:B------:R-:W-:Y:S02]  /*1a920*/  IADD3 R47, P2, R4.reuse, 0x4000, RZ ;  /* 0x00004000042f7810 */ /* 0x040fe40007f5e0ff */
[----:B------:R-:W-:Y:S01]  /*1a930*/  LOP3.LUT R0, R41, 0x380, RZ, 0xc0, !PT ;  /* 0x0000038029007812 */ /* 0x000fe200078ec0ff */
[--C-:B------:R-:W-:Y:S01]  /*1a940*/  IMAD.X R9, RZ, RZ, R5.reuse, P5 ;  /* 0x000000ffff097224 */ /* 0x100fe200028e0605 */
[C---:B------:R-:W-:Y:S01]  /*1a950*/  LOP3.LUT R29, R4.reuse, 0x380, RZ, 0xc0, !PT ;  /* 0x00000380041d7812 */ /* 0x040fe200078ec0ff */
[----:B------:R-:W-:Y:S01]  /*1a960*/  IMAD.X R15, RZ, RZ, R5, P2 ;  /* 0x000000ffff0f7224 */ /* 0x000fe200010e0605 */
[----:B------:R-:W-:Y:S02]  /*1a970*/  IADD3 R43, P0, R4, 0x40, RZ ;  /* 0x00000040042b7810 */ /* 0x000fe40007f1e0ff */
[----:B------:R-:W-:-:S02]  /*1a980*/  ISETP.NE.U32.AND P2, PT, RZ, UR4, PT ;  /* 0x00000004ff007c0c */ /* 0x000fc4000bf45070 */
[----:B------:R-:W-:Y:S01]  /*1a990*/  SHF.R.U64 R0, R0, 0x3, RZ ;  /* 0x0000000300007819 */ /* 0x000fe200000012ff */
[--C-:B------:R-:W-:Y:S01]  /*1a9a0*/  IMAD.X R11, RZ, RZ, R5.reuse, P0 ;  /* 0x000000ffff0b7224 */ /* 0x100fe200000e0605 */
[C---:B------:R-:W-:Y:S02]  /*1a9b0*/  IADD3 R45, P1, R4.reuse, 0x60, RZ ;  /* 0x00000060042d7810 */ /* 0x040fe40007f3e0ff */
[----:B------:R-:W-:Y:S02]  /*1a9c0*/  SHF.R.U64 R29, R29, 0x3, RZ ;  /* 0x000000031d1d7819 */ /* 0x000fe400000012ff */
[C---:B------:R-:W-:Y:S01]  /*1a9d0*/  IADD3 R49, P3, R4.reuse, 0x4020, RZ ;  /* 0x0000402004317810 */ /* 0x040fe20007f7e0ff */
[--C-:B------:R-:W-:Y:S01]  /*1a9e0*/  IMAD.X R13, RZ, RZ, R5.reuse, P1 ;  /* 0x000000ffff0d7224 */ /* 0x100fe200008e0605 */
[C---:B------:R-:W-:Y:S02]  /*1a9f0*/  IADD3 R51, P4, R4.reuse, 0x4040, RZ ;  /* 0x0000404004337810 */ /* 0x040fe40007f9e0ff */
[----:B------:R-:W-:Y:S01]  /*1aa00*/  LOP3.LUT R10, R43, 0x380, RZ, 0xc0, !PT ;  /* 0x000003802b0a7812 */ /* 0x000fe200078ec0ff */
[--C-:B------:R-:W-:Y:S01]  /*1aa10*/  IMAD.X R25, RZ, RZ, R5.reuse, P3 ;  /* 0x000000ffff197224 */ /* 0x100fe200018e0605 */
[----:B------:R-:W-:Y:S01]  /*1aa20*/  IADD3 R53, P5, R4, 0x4060, RZ ;  /* 0x0000406004357810 */ /* 0x000fe20007fbe0ff */
[----:B------:R-:W-:Y:S01]  /*1aa30*/  IMAD.X R27, RZ, RZ, R5, P4 ;  /* 0x000000ffff1b7224 */ /* 0x000fe200020e0605 */
[----:B------:R-:W-:Y:S01]  /*1aa40*/  ISETP.NE.AND.EX P2, PT, RZ, UR5, PT, P2 ;  /* 0x00000005ff007c0c */ /* 0x000fe2000bf45320 */
[----:B------:R-:W-:Y:S01]  /*1aa50*/  ULDC.64 UR4, c[0x0][0xbe0] ;  /* 0x0002f80000047ab9 */ /* 0x000fe20000000a00 */
[----:B------:R-:W-:-:S02]  /*1aa60*/  LOP3.LUT R8, R0, R41, RZ, 0x3c, !PT ;  /* 0x0000002900087212 */ /* 0x000fc400078e3cff */
[----:B------:R-:W-:Y:S02]  /*1aa70*/  LOP3.LUT R12, R45, 0x380, RZ, 0xc0, !PT ;  /* 0x000003802d0c7812 */ /* 0x000fe400078ec0ff */
[----:B------:R-:W-:Y:S01]  /*1aa80*/  LOP3.LUT R4, R29, R4, RZ, 0x3c, !PT ;  /* 0x000000041d047212 */ /* 0x000fe200078e3cff */
[----:B------:R-:W-:Y:S01]  /*1aa90*/  IMAD.X R29, RZ, RZ, R5, P5 ;  /* 0x000000ffff1d7224 */ /* 0x000fe200028e0605 */
[----:B------:R-:W-:Y:S02]  /*1aaa0*/  LOP3.LUT R0, R47, 0x380, RZ, 0xc0, !PT ;  /* 0x000003802f007812 */ /* 0x000fe400078ec0ff */
[----:B------:R-:W-:Y:S02]  /*1aab0*/  SHF.R.U64 R10, R10, 0x3, RZ ;  /* 0x000000030a0a7819 */ /* 0x000fe400000012ff */
[----:B------:R-:W-:Y:S02]  /*1aac0*/  LOP3.LUT R24, R49, 0x380, RZ, 0xc0, !PT ;  /* 0x0000038031187812 */ /* 0x000fe400078ec0ff */
[----:B------:R-:W-:-:S02]  /*1aad0*/  LOP3.LUT R26, R51, 0x380, RZ, 0xc0, !PT ;  /* 0x00000380331a7812 */ /* 0x000fc400078ec0ff */
[----:B------:R-:W-:Y:S02]  /*1aae0*/  ISETP.NE.U32.AND P0, PT, RZ, UR4, PT ;  /* 0x00000004ff007c0c */ /* 0x000fe4000bf05070 */
[----:B------:R-:W-:Y:S02]  /*1aaf0*/  LOP3.LUT R28, R53, 0x380, RZ, 0xc0, !PT ;  /* 0x00000380351c7812 */ /* 0x000fe400078ec0ff */
[----:B------:R-:W-:Y:S02]  /*1ab00*/  SHF.R.U64 R12, R12, 0x3, RZ ;  /* 0x000000030c0c7819 */ /* 0x000fe400000012ff */
[----:B------:R-:W-:Y:S02]  /*1ab10*/  SHF.R.U64 R0, R0, 0x3, RZ ;  /* 0x0000000300007819 */ /* 0x000fe400000012ff */
[----:B------:R-:W-:Y:S02]  /*1ab20*/  MOV R38, R4 ;  /* 0x0000000400267202 */ /* 0x000fe40000000f00 */
[----:B------:R-:W-:-:S02]  /*1ab30*/  LOP3.LUT R10, R10, R43, RZ, 0x3c, !PT ;  /* 0x0000002b0a0a7212 */ /* 0x000fc400078e3cff */
[----:B------:R-:W-:Y:S02]  /*1ab40*/  SHF.R.U64 R24, R24, 0x3, RZ ;  /* 0x0000000318187819 */ /* 0x000fe400000012ff */
[----:B------:R-:W-:Y:S02]  /*1ab50*/  SHF.R.U64 R26, R26, 0x3, RZ ;  /* 0x000000031a1a7819 */ /* 0x000fe400000012ff */
[----:B------:R-:W-:Y:S02]  /*1ab60*/  F2FP.F16.F32.PACK_AB R4, R89, R88 ;  /* 0x000000585904723e */ /* 0x000fe400000000ff */
[----:B------:R-:W-:Y:S02]  /*1ab70*/  F2FP.F16.F32.PACK_AB R5, R91, R90 ;  /* 0x0000005a5b05723e */ /* 0x000fe400000000ff */
[----:B------:R-:W-:Y:S02]  /*1ab80*/  ISETP.NE.AND.EX P0, PT, RZ, UR5, PT, P0 ;  /* 0x00000005ff007c0c */ /* 0x000fe4000bf05300 */
[----:B------:R-:W-:Y:S01]  /*1ab90*/  SHF.R.U64 R28, R28, 0x3, RZ ;  /* 0x000000031c1c7819 */ /* 0x000fe200000012ff */
[----:B------:R2:W-:Y:S01]  /*1aba0*/  STSM.16.M88.4 [R38], R4 ;  /* 0x0000000426007844 */ /* 0x0005e20000000200 */
[----:B------:R-:W-:-:S02]  /*1abb0*/  LOP3.LUT R12, R12, R45, RZ, 0x3c, !PT ;  /* 0x0000002d0c0c7212 */ /* 0x000fc400078e3cff */
[----:B------:R-:W-:Y:S02]  /*1abc0*/  LOP3.LUT R14, R0, R47, RZ, 0x3c, !PT ;  /* 0x0000002f000e7212 */ /* 0x000fe400078e3cff */
[----:B------:R-:W-:Y:S02]  /*1abd0*/  LOP3.LUT R24, R24, R49, RZ, 0x3c, !PT ;  /* 0x0000003118187212 */ /* 0x000fe400078e3cff */
[----:B------:R-:W-:Y:S02]  /*1abe0*/  LOP3.LUT R26, R26, R51, RZ, 0x3c, !PT ;  /* 0x000000331a1a7212 */ /* 0x000fe400078e3cff */
[----:B------:R-:W-:Y:S02]  /*1abf0*/  MOV R45, R8 ;  /* 0x00000008002d7202 */ /* 0x000fe40000000f00 */
[----:B------:R-:W-:Y:S02]  /*1ac00*/  MOV R44, R10 ;  /* 0x0000000a002c7202 */ /* 0x000fe40000000f00 */
[----:B------:R-:W-:-:S02]  /*1ac10*/  LOP3.LUT R28, R28, R53, RZ, 0x3c, !PT ;  /* 0x000000351c1c7212 */ /* 0x000fc400078e3cff */
[----:B------:R-:W-:Y:S01]  /*1ac20*/  F2FP.F16.F32.PACK_AB R8, R97, R96 ;  /* 0x000000606108723e */ /* 0x000fe200000000ff */
[----:B--2---:R-:W2:Y:S01]  /*1ac30*/  LDC.64 R38, c[0x0][0xbd8] ;  /* 0x0002f600ff267b82 */ /* 0x004ea20000000a00 */
[----:B------:R-:W-:Y:S02]  /*1ac40*/  F2FP.F16.F32.PACK_AB R9, R99, R98 ;  /* 0x000000626309723e */ /* 0x000fe400000000ff */
[----:B------:R-:W-:Y:S02]  /*1ac50*/  F2FP.F16.F32.PACK_AB R10, R101, R100 ;  /* 0x00000064650a723e */ /* 0x000fe400000000ff */
[----:B------:R-:W-:Y:S02]  /*1ac60*/  F2FP.F16.F32.PACK_AB R11, R103, R102 ;  /* 0x00000066670b723e */ /* 0x000fe400000000ff */
[----:B------:R-:W-:Y:S02]  /*1ac70*/  F2FP.F16.F32.PACK_AB R4, R105, R104 ;  /* 0x000000686904723e */ /* 0x000fe400000000ff */
[----:B------:R-:W-:Y:S01]  /*1ac80*/  F2FP.F16.F32.PACK_AB R5, R107, R106 ;  /* 0x0000006a6b05723e */ /* 0x000fe200000000ff */
[----:B------:R3:W-:Y:S01]  /*1ac90*/  STSM.16.M88.4 [R45], R8 ;  /* 0x000000082d007844 */ /* 0x0007e20000000200 */
[----:B------:R-:W-:-:S02]  /*1aca0*/  F2FP.F16.F32.PACK_AB R6, R109, R108 ;  /* 0x0000006c6d06723e */ /* 0x000fc400000000ff */
[----:B------:R-:W-:Y:S02]  /*1acb0*/  F2FP.F16.F32.PACK_AB R7, R111, R110 ;  /* 0x0000006e6f07723e */ /* 0x000fe400000000ff */
[----:B------:R-:W-:Y:S02]  /*1acc0*/  MOV R43, R12 ;  /* 0x0000000c002b7202 */ /* 0x000fe40000000f00 */
[----:B------:R-:W-:Y:S01]  /*1acd0*/  MOV R42, R14 ;  /* 0x0000000e002a7202 */ /* 0x000fe20000000f00 */
[----:B------:R4:W-:Y:S01]  /*1ace0*/  STSM.16.M88.4 [R44], R4 ;  /* 0x000000042c007844 */ /* 0x0009e20000000200 */
[----:B------:R-:W-:Y:S02]  /*1acf0*/  MOV R0, R24 ;  /* 0x0000001800007202 */ /* 0x000fe40000000f00 */
[----:B------:R-:W-:Y:S02]  /*1ad00*/  MOV R41, R26 ;  /* 0x0000001a00297202 */ /* 0x000fe40000000f00 */
[----:B------:R-:W-:Y:S01]  /*1ad10*/  F2FP.F16.F32.PACK_AB R12, R113, R112 ;  /* 0x00000070710c723e */ /* 0x000fe200000000ff */
[----:B------:R-:W-:Y:S01]  /*1ad20*/  ULDC UR4, c[0x0][0xa88] ;  /* 0x0002a20000047ab9 */ /* 0x000fe20000000800 */
[----:B------:R-:W-:Y:S01]  /*1ad30*/  F2FP.F16.F32.PACK_AB R13, R115, R114 ;  /* 0x00000072730d723e */ /* 0x000fe200000000ff */
[----:B---3--:R-:W3:Y:S01]  /*1ad40*/  @P0 LDC.64 R8, c[0x0][0xbe0] ;  /* 0x0002f800ff080b82 */ /* 0x008ee20000000a00 */
[----:B------:R-:W-:Y:S01]  /*1ad50*/  F2FP.F16.F32.PACK_AB R14, R31, R116 ;  /* 0x000000741f0e723e */ /* 0x000fe200000000ff */
[----:B--2---:R-:W-:Y:S01]  /*1ad60*/  IMAD.WIDE R38, R221, 0x4, R38 ;  /* 0x00000004dd267825 */ /* 0x004fe200078e0226 */
[----:B------:R-:W-:-:S02]  /*1ad70*/  F2FP.F16.F32.PACK_AB R15, R119, R118 ;  /* 0x00000076770f723e */ /* 0x000fc400000000ff */
[----:B------:R-:W-:Y:S02]  /*1ad80*/  MOV R40, R28 ;  /* 0x0000001c00287202 */ /* 0x000fe40000000f00 */
[----:B------:R-:W-:Y:S01]  /*1ad90*/  F2FP.F16.F32.PACK_AB R24, R121, R120 ;  /* 0x000000787918723e */ /* 0x000fe200000000ff */
[----:B------:R-:W-:Y:S01]  /*1ada0*/  STSM.16.M88.4 [R43], R12 ;  /* 0x0000000c2b007844 */ /* 0x000fe20000000200 */
[----:B------:R-:W-:Y:S01]  /*1adb0*/  F2FP.F16.F32.PACK_AB R25, R123, R122 ;  /* 0x0000007a7b19723e */ /* 0x000fe200000000ff */
[----:B----4-:R-:W-:Y:S01]  /*1adc0*/  IMAD.MOV.U32 R44, RZ, RZ, RZ ;  /* 0x000000ffff2c7224 */ /* 0x010fe200078e00ff */
[----:B------:R-:W-:Y:S02]  /*1add0*/  F2FP.F16.F32.PACK_AB R26, R125, R124 ;  /* 0x0000007c7d1a723e */ /* 0x000fe400000000ff */
[----:B------:R-:W-:Y:S02]  /*1ade0*/  F2FP.F16.F32.PACK_AB R27, R127, R126 ;  /* 0x0000007e7f1b723e */ /* 0x000fe400000000ff */
[----:B------:R-:W-:-:S02]  /*1adf0*/  F2FP.F16.F32.PACK_AB R28, R21, R128 ;  /* 0x00000080151c723e */ /* 0x000fc400000000ff */
[----:B------:R-:W-:Y:S01]  /*1ae00*/  F2FP.F16.F32.PACK_AB R29, R131, R130 ;  /* 0x00000082831d723e */ /* 0x000fe200000000ff */
[----:B------:R-:W-:Y:S01]  /*1ae10*/  STSM.16.M88.4 [R42], R24 ;  /* 0x000000182a007844 */ /* 0x000fe20000000200 */
[----:B------:R-:W-:Y:S02]  /*1ae20*/  F2FP.F16.F32.PACK_AB R31, R135, R134 ;  /* 0x00000086871f723e */ /* 0x000fe400000000ff */
[----:B------:R-:W-:Y:S02]  /*1ae30*/  F2FP.F16.F32.PACK_AB R4, R145, R144 ;  /* 0x000000909104723e */ /* 0x000fe400000000ff */
[----:B------:R-:W-:Y:S01]  /*1ae40*/  F2FP.F16.F32.PACK_AB R5, R147, R146 ;  /* 0x000000929305723e */ /* 0x000fe200000000ff */
[----:B------:R2:W-:Y:S01]  /*1ae50*/  STSM.16.M88.4 [R0], R28 ;  /* 0x0000001c00007844 */ /* 0x0005e20000000200 */
[----:B------:R-:W-:Y:S02]  /*1ae60*/  F2FP.F16.F32.PACK_AB R6, R149, R148 ;  /* 0x000000949506723e */ /* 0x000fe400000000ff */
[----:B------:R-:W-:Y:S01]  /*1ae70*/  F2FP.F16.F32.PACK_AB R7, R151, R150 ;  /* 0x000000969707723e */ /* 0x000fe200000000ff */
[----:B------:R4:W-:Y:S04]  /*1ae80*/  STSM.16.M88.4 [R41], R32 ;  /* 0x0000002029007844 */ /* 0x0009e80000000200 */
[----:B------:R4:W-:Y:S01]  /*1ae90*/  STSM.16.M88.4 [R40], R4 ;  /* 0x0000000428007844 */ /* 0x0009e20000000200 */
[----:B------:R-:W-:Y:S01]  /*1aea0*/  BAR.SYNC.DEFER_BLOCKING 0x1, 0x100 ;  /* 0x0044000000007b1d */ /* 0x000fe20000010000 */
[----:B---3--:R-:W-:-:S04]  /*1aeb0*/  @P0 IMAD.WIDE R8, R221, 0x4, R8 ;  /* 0x00000004dd080825 */ /* 0x008fc800078e0208 */
[----:B--2---:R-:W-:Y:S01]  /*1aec0*/  IMAD.U32 R0, RZ, RZ, UR4 ;  /* 0x00000004ff007e24 */ /* 0x004fe2000f8e00ff */
[----:B------:R4:W5:Y:S01]  /*1aed0*/  @P2 LDG.E R44, desc[UR54][R38.64] ;  /* 0x00000036262c2981 */ /* 0x000962000c1e1900 */
[----:B------:R-:W-:-:S04]  /*1aee0*/  IMAD.IADD R11, R16, 0x1, R203 ;  /* 0x00000001100b7824 */ /* 0x000fc800078e02cb */
[----:B------:R4:W5:Y:S01]  /*1aef0*/  @P0 LDG.E R0, desc[UR54][R8.64] ;  /* 0x0000003608000981 */ /* 0x000962000c1e1900 */
[----:B------:R-:W-:Y:S01]  /*1af00*/  IMAD.WIDE R36, R11, 0x2, R36 ;  /* 0x000000020b247825 */ /* 0x000fe200078e0224 */
[----:B------:R-:W-:Y:S06]  /*1af10*/  @P0 BRA `(.L_x_7099) ;  /* 0x0000000000100947 */ /* 0x000fec0003800000 */
[----:B------:R-:W-:Y:S05]  /*1af20*/  @!P2 BRA `(.L_x_7099) ;  /* 0x00000000000ca947 */ /* 0x000fea0003800000 */
[----:B----4-:R-:W2:Y:S04]  /*1af30*/  LDG.E R5, desc[UR54][R38.64] ;  /* 0x0000003626057981 */ /* 0x010ea8000c1e1900 */
[----:B-----5:R-:W2:Y:S02]  /*1af40*/  LDG.E R0, desc[UR54][R38.64+0x4] ;  /* 0x0000043626007981 */ /* 0x020ea4000c1e1900 */
[----:B--2---:R-:W-:-:S07]  /*1af50*/  IMAD.IADD R0, R0, 0x1, -R5 ;  /* 0x0000000100007824 */ /* 0x004fce00078e0a05 */
.L_x_7099:
[----:B------:R-:W-:Y:S01]  /*1af60*/  SHF.R.S32.HI R48, RZ, 0x1f, R219 ;  /* 0x0000001fff307819 */ /* 0x000fe200000114db */
[----:B------:R-:W-:Y:S01]  /*1af70*/  ULDC.64 UR4, c[0x0][0xb70] ;  /* 0x0002dc0000047ab9 */ /* 0x000fe20000000a00 */
[----:B-----5:R-:W-:Y:S01]  /*1af80*/  SHF.R.S32.HI R45, RZ, 0x1f, R44 ;  /* 0x0000001fff2d7819 */ /* 0x020fe2000001142c */
[----:B------:R-:W-:Y:S01]  /*1af90*/  IMAD R11, R223, 0x80, R204 ;  /* 0x00000080df0b7824 */ /* 0x000fe200078e02cc */
[----:B------:R-:W-:Y:S01]  /*1afa0*/  SEL R49, R221, RZ, !P2 ;  /* 0x000000ffdd317207 */ /* 0x000fe20005000000 */
[----:B----4-:R-:W-:Y:S01]  /*1afb0*/  IMAD R6, R48, UR4, RZ ;  /* 0x0000000430067c24 */ /* 0x010fe2000f8e02ff */
[C---:B------:R-:W-:Y:S01]  /*1afc0*/  IADD3 R9, P0, R36.reuse, 0x1000, RZ ;  /* 0x0000100024097810 */ /* 0x040fe20007f1e0ff */
[----:B------:R-:W-:Y:S01]  /*1afd0*/  IMAD.WIDE.U32 R4, R219, UR4, R44 ;  /* 0x00000004db047c25 */ /* 0x000fe2000f8e002c */
[----:B------:R-:W-:Y:S02]  /*1afe0*/  IADD3 R13, P1, R36, 0x2000, RZ ;  /* 0x00002000240d7810 */ /* 0x000fe40007f3e0ff */
[----:B------:R-:W-:Y:S01]  /*1aff0*/  LOP3.LUT R8, R9, 0x380, RZ, 0xc0, !PT ;  /* 0x0000038009087812 */ /* 0x000fe200078ec0ff */
[----:B------:R-:W-:Y:S01]  /*1b000*/  IMAD R7, R219, UR5, R6 ;  /* 0x00000005db077c24 */ /* 0x000fe2000f8e0206 */
[----:B------:R-:W-:Y:S01]  /*1b010*/  SHF.R.S32.HI R6, RZ, 0x1f, R221 ;  /* 0x0000001fff067819 */ /* 0x000fe200000114dd */
[----:B------:R-:W-:Y:S01]  /*1b020*/  ULDC.64 UR4, c[0x0][0xb78] ;  /* 0x0002de0000047ab9 */ /* 0x000fe20000000a00 */
[----:B------:R-:W-:Y:S01]  /*1b030*/  SHF.R.U64 R8, R8, 0x3, RZ ;  /* 0x0000000308087819 */ /* 0x000fe200000012ff */
[----:B------:R-:W-:Y:S01]  /*1b040*/  IMAD.IADD R5, R5, 0x1, R7 ;  /* 0x0000000105057824 */ /* 0x000fe200078e0207 */
[----:B------:R-:W-:-:S02]  /*1b050*/  SEL R50, R6, RZ, !P2 ;  /* 0x000000ff06327207 */ /* 0x000fc40005000000 */
[----:B------:R-:W-:Y:S01]  /*1b060*/  IADD3 R25, P2, R36, 0x3000, RZ ;  /* 0x0000300024197810 */ /* 0x000fe20007f5e0ff */
[----:B------:R-:W-:Y:S01]  /*1b070*/  IMAD.WIDE.U32 R4, R49, UR4, R4 ;  /* 0x0000000431047c25 */ /* 0x000fe2000f8e0004 */
[----:B------:R-:W-:Y:S02]  /*1b080*/  SHF.R.S32.HI R7, RZ, 0x1f, R11 ;  /* 0x0000001fff077819 */ /* 0x000fe4000001140b */
[----:B------:R-:W-:Y:S01]  /*1b090*/  LOP3.LUT R24, R25, 0x380, RZ, 0xc0, !PT ;  /* 0x0000038019187812 */ /* 0x000fe200078ec0ff */
[----:B------:R-:W-:Y:S01]  /*1b0a0*/  IMAD R6, R50, UR4, RZ ;  /* 0x0000000432067c24 */ /* 0x000fe2000f8e02ff */
[----:B------:R-:W-:Y:S02]  /*1b0b0*/  IADD3 R4, P3, R11, R4, RZ ;  /* 0x000000040b047210 */ /* 0x000fe40007f7e0ff */
[----:B------:R-:W-:Y:S01]  /*1b0c0*/  LOP3.LUT R12, R13, 0x380, RZ, 0xc0, !PT ;  /* 0x000003800d0c7812 */ /* 0x000fe200078ec0ff */
[----:B------:R-:W-:Y:S01]  /*1b0d0*/  IMAD R6, R49, UR5, R6 ;  /* 0x0000000531067c24 */ /* 0x000fe2000f8e0206 */
[----:B------:R-:W-:Y:S01]  /*1b0e0*/  ULDC.64 UR4, c[0x0][0xb40] ;  /* 0x0002d00000047ab9 */ /* 0x000fe20000000a00 */
[----:B------:R-:W-:-:S02]  /*1b0f0*/  SHF.R.U64 R24, R24, 0x3, RZ ;  /* 0x0000000318187819 */ /* 0x000fc400000012ff */
[----:B------:R-:W-:Y:S01]  /*1b100*/  LOP3.LUT R8, R8, R9, RZ, 0x3c, !PT ;  /* 0x0000000908087212 */ /* 0x000fe200078e3cff */
[--C-:B------:R-:W-:Y:S01]  /*1b110*/  IMAD.X R9, RZ, RZ, R37.reuse, P0 ;  /* 0x000000ffff097224 */ /* 0x100fe200000e0625 */
[----:B------:R-:W-:Y:S01]  /*1b120*/  IADD3.X R7, R7, R5, R6, P3, !PT ;  /* 0x0000000507077210 */ /* 0x000fe20001ffe406 */
[----:B------:R-:W-:Y:S01]  /*1b130*/  VIADD R5, R11, 0x8 ;  /* 0x000000080b057836 */ /* 0x000fe20000000000 */
[----:B------:R-:W-:Y:S02]  /*1b140*/  LEA R46, P3, R4, UR4, 0x2 ;  /* 0x00000004042e7c11 */ /* 0x000fe4000f8610ff */
[----:B------:R-:W-:Y:S02]  /*1b150*/  SHF.R.U64 R12, R12, 0x3, RZ ;  /* 0x000000030c0c7819 */ /* 0x000fe400000012ff */
[----:B------:R-:W-:Y:S01]  /*1b160*/  LOP3.LUT R24, R24, R25, RZ, 0x3c, !PT ;  /* 0x0000001918187212 */ /* 0x000fe200078e3cff */
[----:B------:R-:W-:Y:S01]  /*1b170*/  IMAD.X R25, RZ, RZ, R37, P2 ;  /* 0x000000ffff197224 */ /* 0x000fe200010e0625 */
[----:B------:R-:W-:Y:S01]  /*1b180*/  LEA.HI.X R47, R4, UR5, R7, 0x2, P3 ;  /* 0x00000005042f7c11 */ /* 0x000fe200098f1407 */
[----:B------:R-:W-:Y:S01]  /*1b190*/  ULDC.64 UR4, c[0x0][0xaa0] ;  /* 0x0002a80000047ab9 */ /* 0x000fe20000000a00 */
[----:B------:R-:W-:-:S02]  /*1b1a0*/  IADD3 R29, P5, R36, 0x4000, RZ ;  /* 0x00004000241d7810 */ /* 0x000fc40007fbe0ff */
[C---:B------:R-:W-:Y:S02]  /*1b1b0*/  IADD3 R33, P4, R36.reuse, 0x5000, RZ ;  /* 0x0000500024217810 */ /* 0x040fe40007f9e0ff */
[----:B------:R-:W-:Y:S02]  /*1b1c0*/  IADD3 R39, P3, R36, 0x6000, RZ ;  /* 0x0000600024277810 */ /* 0x000fe40007f7e0ff */
[----:B------:R-:W-:Y:S02]  /*1b1d0*/  LOP3.LUT P0, RZ, R224, 0x3, RZ, 0xc0, !PT ;  /* 0x00000003e0ff7812 */ /* 0x000fe4000780c0ff */
[----:B------:R-:W-:Y:S02]  /*1b1e0*/  IADD3 R7, P2, R36, 0x7000, RZ ;  /* 0x0000700024077810 */ /* 0x000fe40007f5e0ff */
[----:B------:R-:W-:Y:S01]  /*1b1f0*/  LOP3.LUT R12, R12, R13, RZ, 0x3c, !PT ;  /* 0x0000000d0c0c7212 */ /* 0x000fe200078e3cff */
[--C-:B------:R-:W-:Y:S01]  /*1b200*/  IMAD.X R13, RZ, RZ, R37.reuse, P1 ;  /* 0x000000ffff0d7224 */ /* 0x100fe200008e0625 */
[----:B------:R-:W-:Y:S01]  /*1b210*/  LOP3.LUT R28, R29, 0x380, RZ, 0xc0, !PT ;  /* 0x000003801d1c7812 */ /* 0x000fe200078ec0ff */
[----:B------:R-:W-:Y:S01]  /*1b220*/  IMAD.X R41, RZ, RZ, R37, P2 ;  /* 0x000000ffff297224 */ /* 0x000fe200010e0625 */
[----:B------:R-:W-:-:S02]  /*1b230*/  LOP3.LUT R32, R33, 0x380, RZ, 0xc0, !PT ;  /* 0x0000038021207812 */ /* 0x000fc400078ec0ff */
[----:B------:R-:W-:Y:S02]  /*1b240*/  LOP3.LUT R38, R39, 0x380, RZ, 0xc0, !PT ;  /* 0x0000038027267812 */ /* 0x000fe400078ec0ff */
[-C--:B------:R-:W-:Y:S02]  /*1b250*/  ISETP.GE.OR P1, PT, R11, R0.reuse, P0 ;  /* 0x000000000b00720c */ /* 0x080fe40000726670 */
[----:B------:R-:W-:Y:S02]  /*1b260*/  LOP3.LUT R4, R36, 0x380, RZ, 0xc0, !PT ;  /* 0x0000038024047812 */ /* 0x000fe400078ec0ff */
[----:B------:R-:W-:Y:S02]  /*1b270*/  ISETP.GE.OR P0, PT, R5, R0, P0 ;  /* 0x000000000500720c */ /* 0x000fe40000706670 */
[----:B------:R-:W-:Y:S02]  /*1b280*/  LOP3.LUT R6, R7, 0x380, RZ, 0xc0, !PT ;  /* 0x0000038007067812 */ /* 0x000fe400078ec0ff */
[----:B------:R-:W-:-:S02]  /*1b290*/  SHF.R.U64 R28, R28, 0x3, RZ ;  /* 0x000000031c1c7819 */ /* 0x000fc400000012ff */
[----:B------:R-:W-:Y:S02]  /*1b2a0*/  SHF.R.U64 R32, R32, 0x3, RZ ;  /* 0x0000000320207819 */ /* 0x000fe400000012ff */
[----:B------:R-:W-:Y:S01]  /*1b2b0*/  SHF.R.U64 R38, R38, 0x3, RZ ;  /* 0x0000000326267819 */ /* 0x000fe200000012ff */
[----:B------:R2:W-:Y:S01]  /*1b2c0*/  @!P1 STG.E desc[UR54][R46.64], R20 ;  /* 0x000000142e009986 */ /* 0x0005e2000c101936 */
[----:B------:R-:W-:Y:S02]  /*1b2d0*/  SHF.R.U64 R5, R4, 0x3, RZ ;  /* 0x0000000304057819 */ /* 0x000fe400000012ff */
[----:B------:R-:W-:Y:S01]  /*1b2e0*/  SHF.R.U64 R6, R6, 0x3, RZ ;  /* 0x0000000306067819 */ /* 0x000fe200000012ff */
[----:B------:R3:W-:Y:S01]  /*1b2f0*/  @!P0 STG.E desc[UR54][R46.64+0x20], R3 ;  /* 0x000020032e008986 */ /* 0x0007e2000c101936 */
[----:B------:R-:W-:Y:S02]  /*1b300*/  LOP3.LUT R28, R28, R29, RZ, 0x3c, !PT ;  /* 0x0000001d1c1c7212 */ /* 0x000fe400078e3cff */
[----:B------:R-:W-:Y:S01]  /*1b310*/  LOP3.LUT R32, R32, R33, RZ, 0x3c, !PT ;  /* 0x0000002120207212 */ /* 0x000fe200078e3cff */
[--C-:B------:R-:W-:Y:S01]  /*1b320*/  IMAD.X R33, RZ, RZ, R37.reuse, P4 ;  /* 0x000000ffff217224 */ /* 0x100fe200020e0625 */
[----:B------:R-:W-:Y:S01]  /*1b330*/  LOP3.LUT R38, R38, R39, RZ, 0x3c, !PT ;  /* 0x0000002726267212 */ /* 0x000fe200078e3cff */
[--C-:B------:R-:W-:Y:S01]  /*1b340*/  IMAD.X R39, RZ, RZ, R37.reuse, P3 ;  /* 0x000000ffff277224 */ /* 0x100fe200018e0625 */
[----:B------:R-:W-:Y:S01]  /*1b350*/  LOP3.LUT R4, R5, R36, RZ, 0x3c, !PT ;  /* 0x0000002405047212 */ /* 0x000fe200078e3cff */
[----:B------:R-:W-:Y:S01]  /*1b360*/  IMAD.MOV.U32 R5, RZ, RZ, R37 ;  /* 0x000000ffff057224 */ /* 0x000fe200078e0025 */
[----:B------:R-:W-:Y:S01]  /*1b370*/  IADD3.X R29, RZ, R37, RZ, P5, !PT ;  /* 0x00000025ff1d7210 */ /* 0x000fe20002ffe4ff */
[----:B------:R-:W-:Y:S01]  /*1b380*/  IMAD R45, R45, UR4, RZ ;  /* 0x000000042d2d7c24 */ /* 0x000fe2000f8e02ff */
[----:B------:R-:W-:Y:S01]  /*1b390*/  LOP3.LUT R40, R6, R7, RZ, 0x3c, !PT ;  /* 0x0000000706287212 */ /* 0x000fe200078e3cff */
[----:B--2---:R-:W-:Y:S01]  /*1b3a0*/  IMAD.MOV.U32 R20, RZ, RZ, R16 ;  /* 0x000000ffff147224 */ /* 0x004fe200078e0010 */
[----:B------:R-:W5:Y:S01]  /*1b3b0*/  LD.E.128 R8, desc[UR54][R8.64] ;  /* 0x0000003608087980 */ /* 0x000f62000c101d00 */
[----:B------:R-:W-:-:S03]  /*1b3c0*/  IMAD.MOV.U32 R21, RZ, RZ, R17 ;  /* 0x000000ffff157224 */ /* 0x000fc600078e0011 */
[----:B------:R-:W5:Y:S01]  /*1b3d0*/  LD.E.128 R4, desc[UR54][R4.64] ;  /* 0x0000003604047980 */ /* 0x000f62000c101d00 */
[----:B------:R-:W-:-:S03]  /*1b3e0*/  IMAD.WIDE.U32 R20, R44, UR4, R20 ;  /* 0x000000042c147c25 */ /* 0x000fc6000f8e0014 */
[----:B------:R-:W5:Y:S01]  /*1b3f0*/  LD.E.128 R12, desc[UR54][R12.64] ;  /* 0x000000360c0c7980 */ /* 0x000f62000c101d00 */
[----:B------:R-:W-:Y:S01]  /*1b400*/  IMAD R45, R44, UR5, R45 ;  /* 0x000000052c2d7c24 */ /* 0x000fe2000f8e022d */
[----:B------:R-:W-:Y:S02]  /*1b410*/  ULDC.64 UR4, c[0x0][0xae0] ;  /* 0x0002b80000047ab9 */ /* 0x000fe40000000a00 */
        /* <DEDUP_REMOVED lines=11> */
[----:B------:R-:W-:-:S02]  /*1b4d0*/  IMAD.IADD R21, R21, 0x1, R45 ;  /* 0x0000000115157824 */ /* 0x000fc400078e022d */
[----:B------:R-:W-:Y:S02]  /*1b4e0*/  IMAD R45, R223, -0x80, R0 ;  /* 0xffffff80df2d7824 */ /* 0x000fe400078e0200 */
[----:B------:R-:W-:-:S03]  /*1b4f0*/  IMAD R44, R48, UR4, RZ ;  /* 0x00000004302c7c24 */ /* 0x000fc6000f8e02ff */
[----:B------:R-:W-:Y:S01]  /*1b500*/  ISETP.GE.AND P3, PT, R18, R45, PT ;  /* 0x0000002d1200720c */ /* 0x000fe20003f66270 */
[C---:B---3--:R-:W-:Y:S02]  /*1b510*/  IMAD R3, R219.reuse, UR5, R44 ;  /* 0x00000005db037c24 */ /* 0x048fe4000f8e022c */
[----:B------:R-:W-:Y:S01]  /*1b520*/  IMAD.WIDE.U32 R20, R219, UR4, R20 ;  /* 0x00000004db147c25 */ /* 0x000fe2000f8e0014 */
[----:B------:R-:W-:-:S03]  /*1b530*/  ULDC.64 UR4, c[0x0][0xae8] ;  /* 0x0002ba0000047ab9 */ /* 0x000fc60000000a00 */
[----:B------:R-:W-:Y:S02]  /*1b540*/  VIADD R0, R2, 0x28820 ;  /* 0x0002882002007836 */ /* 0x000fe40000000000 */
[----:B------:R-:W-:Y:S02]  /*1b550*/  IMAD R44, R50, UR4, RZ ;  /* 0x00000004322c7c24 */ /* 0x000fe4000f8e02ff */
[----:B------:R-:W-:Y:S01]  /*1b560*/  IMAD.IADD R21, R21, 0x1, R3 ;  /* 0x0000000115157824 */ /* 0x000fe200078e0203 */
[----:B------:R-:W-:Y:S01]  /*1b570*/  PRMT R0, RZ, 0x654, R0 ;  /* 0x00000654ff007816 */ /* 0x000fe20000000000 */
[C---:B------:R-:W-:Y:S01]  /*1b580*/  IMAD R3, R49.reuse, UR5, R44 ;  /* 0x0000000531037c24 */ /* 0x040fe2000f8e022c */
[----:B------:R-:W-:Y:S01]  /*1b590*/  BSSY B1, `(.L_x_7100) ;  /* 0x0000018000017945 */ /* 0x000fe20003800000 */
[----:B------:R-:W-:Y:S01]  /*1b5a0*/  IMAD.WIDE.U32 R46, R49, UR4, R20 ;  /* 0x00000004312e7c25 */ /* 0x000fe2000f8e0014 */
[----:B--2---:R2:W-:Y:S01]  /*1b5b0*/  SYNCS.ARRIVE.TRANS64.RED.A1T0 RZ, [R0+URZ], RZ ;  /* 0x000000ff00ff79a7 */ /* 0x0045e2000810043f */
[----:B------:R-:W-:-:S02]  /*1b5c0*/  ISETP.GE.AND P0, PT, R189, R45, PT ;  /* 0x0000002dbd00720c */ /* 0x000fc40003f06270 */
[-C--:B------:R-:W-:Y:S01]  /*1b5d0*/  ISETP.GE.AND P1, PT, R188, R45.reuse, PT ;  /* 0x0000002dbc00720c */ /* 0x080fe20003f26270 */
[----:B------:R-:W-:Y:S01]  /*1b5e0*/  IMAD.IADD R51, R47, 0x1, R3 ;  /* 0x000000012f337824 */ /* 0x000fe200078e0203 */
[----:B------:R-:W-:Y:S01]  /*1b5f0*/  ISETP.GE.AND P2, PT, R190, R45, PT ;  /* 0x0000002dbe00720c */ /* 0x000fe20003f46270 */
[----:B------:R-:W-:Y:S01]  /*1b600*/  IMAD.WIDE R44, R223, 0x80, R18 ;  /* 0x00000080df2c7825 */ /* 0x000fe200078e0212 */
[----:B------:R-:W-:Y:S11]  /*1b610*/  @P3 BRA `(.L_x_7101) ;  /* 0x00000000003c3947 */ /* 0x000ff60003800000 */
[----:B------:R-:W-:Y:S01]  /*1b620*/  ULDC.64 UR6, c[0x0][0xad8] ;  /* 0x0002b60000067ab9 */ /* 0x000fe20000000a00 */
[----:B------:R-:W-:Y:S01]  /*1b630*/  IMAD.MOV.U32 R20, RZ, RZ, R46 ;  /* 0x000000ffff147224 */ /* 0x000fe200078e002e */
[----:B------:R-:W-:Y:S01]  /*1b640*/  ULDC UR4, c[0x0][0xa8c] ;  /* 0x0002a30000047ab9 */ /* 0x000fe20000000800 */
[----:B------:R-:W-:Y:S01]  /*1b650*/  IMAD R3, R45, UR6, RZ ;  /* 0x000000062d037c24 */ /* 0x000fe2000f8e02ff */
[----:B------:R-:W-:Y:S01]  /*1b660*/  ISETP.GE.AND P3, PT, R16, UR4, PT ;  /* 0x0000000410007c0c */ /* 0x000fe2000bf66270 */
[----:B------:R-:W-:Y:S01]  /*1b670*/  IMAD.MOV.U32 R21, RZ, RZ, R51 ;  /* 0x000000ffff157224 */ /* 0x000fe200078e0033 */
[----:B------:R-:W-:Y:S01]  /*1b680*/  ISETP.GE.AND P4, PT, R195, UR4, PT ;  /* 0x00000004c3007c0c */ /* 0x000fe2000bf86270 */
        /* <DEDUP_REMOVED lines=8> */
.L_x_7101:
[----:B------:R-:W-:Y:S05]  /*1b710*/  BSYNC B1 ;  /* 0x0000000000017941 */ /* 0x000fea0003800000 */
.L_x_7100:
[----:B------:R-:W-:Y:S04]  /*1b720*/  BSSY B1, `(.L_x_7102) ;  /* 0x0000013000017945 */ /* 0x000fe80003800000 */
[----:B------:R-:W-:Y:S05]  /*1b730*/  @P0 BRA `(.L_x_7103) ;  /* 0x0000000000440947 */ /* 0x000fea0003800000 */
[----:B------:R-:W-:Y:S01]  /*1b740*/  IADD3 R3, P0, R44, 0x20, RZ ;  /* 0x000000202c037810 */ /* 0x000fe20007f1e0ff */
[----:B------:R-:W-:Y:S01]  /*1b750*/  ULDC.64 UR6, c[0x0][0xad8] ;  /* 0x0002b60000067ab9 */ /* 0x000fe20000000a00 */
[----:B---3-5:R-:W-:Y:S01]  /*1b760*/  IMAD.MOV.U32 R4, RZ, RZ, R46 ;  /* 0x000000ffff047224 */ /* 0x028fe200078e002e */
[----:B------:R-:W-:Y:S01]  /*1b770*/  ULDC UR4, c[0x0][0xa8c] ;  /* 0x0002a30000047ab9 */ /* 0x000fe20000000800 */
[----:B------:R-:W-:Y:S01]  /*1b780*/  IMAD.MOV.U32 R5, RZ, RZ, R51 ;  /* 0x000000ffff057224 */ /* 0x000fe200078e0033 */
[----:B------:R-:W-:Y:S01]  /*1b790*/  ISETP.GE.AND P3, PT, R16, UR4, PT ;  /* 0x0000000410007c0c */ /* 0x000fe2000bf66270 */
[----:B--2---:R-:W-:Y:S01]  /*1b7a0*/  IMAD.X R0, RZ, RZ, R45, P0 ;  /* 0x000000ffff007224 */ /* 0x004fe200000e062d */
[----:B------:R-:W-:Y:S01]  /*1b7b0*/  ISETP.GE.AND P4, PT, R195, UR4, PT ;  /* 0x00000004c3007c0c */ /* 0x000fe2000bf86270 */
[----:B------:R-:W-:-:S04]  /*1b7c0*/  IMAD.WIDE.U32 R4, R3, UR6, R4 ;  /* 0x0000000603047c25 */ /* 0x000fc8000f8e0004 */
[----:B------:R-:W-:-:S04]  /*1b7d0*/  IMAD R0, R0, UR6, RZ ;  /* 0x0000000600007c24 */ /* 0x000fc8000f8e02ff */
[----:B------:R-:W-:Y:S01]  /*1b7e0*/  IMAD R3, R3, UR7, R0 ;  /* 0x0000000703037c24 */ /* 0x000fe2000f8e0200 */
[----:B------:R-:W-:Y:S02]  /*1b7f0*/  ULDC.64 UR6, c[0x0][0xa80] ;  /* 0x0002a00000067ab9 */ /* 0x000fe40000000a00 */
[----:B------:R-:W-:Y:S01]  /*1b800*/  LEA R6, P0, R4, UR6, 0x1 ;  /* 0x0000000604067c11 */ /* 0x000fe2000f8008ff */
[----:B------:R-:W-:-:S05]  /*1b810*/  IMAD.IADD R3, R5, 0x1, R3 ;  /* 0x0000000105037824 */ /* 0x000fca00078e0203 */
[----:B------:R-:W-:-:S05]  /*1b820*/  LEA.HI.X R7, R4, UR7, R3, 0x1, P0 ;  /* 0x0000000704077c11 */ /* 0x000fca00080f0c03 */
[----:B------:R4:W-:Y:S04]  /*1b830*/  @!P3 STG.E.128 desc[UR54][R6.64], R8 ;  /* 0x000000080600b986 */ /* 0x0009e8000c101d36 */
[----:B------:R4:W-:Y:S02]  /*1b840*/  @!P4 STG.E.128 desc[UR54][R6.64+0x80], R32 ;  /* 0x000080200600c986 */ /* 0x0009e4000c101d36 */
.L_x_7103:
[----:B------:R-:W-:Y:S05]  /*1b850*/  BSYNC B1 ;  /* 0x0000000000017941 */ /* 0x000fea0003800000 */
.L_x_7102:
        /* <DEDUP_REMOVED lines=14> */
[----:B----4-:R-:W-:Y:S01]  /*1b940*/  LEA R6, P0, R4, UR6, 0x1 ;  /* 0x0000000604067c11 */ /* 0x010fe2000f8008ff */
[----:B------:R-:W-:-:S05]  /*1b950*/  IMAD.IADD R3, R5, 0x1, R3 ;  /* 0x0000000105037824 */ /* 0x000fca00078e0203 */
[----:B------:R-:W-:-:S05]  /*1b960*/  LEA.HI.X R7, R4, UR7, R3, 0x1, P0 ;  /* 0x0000000704077c11 */ /* 0x000fca00080f0c03 */
[----:B------:R2:W-:Y:S04]  /*1b970*/  @!P1 STG.E.128 desc[UR54][R6.64], R12 ;  /* 0x0000000c06009986 */ /* 0x0005e8000c101d36 */
[----:B------:R2:W-:Y:S02]  /*1b980*/  @!P3 STG.E.128 desc[UR54][R6.64+0x80], R36 ;  /* 0x000080240600b986 */ /* 0x0005e4000c101d36 */
.L_x_7105:
[----:B------:R-:W-:Y:S05]  /*1b990*/  BSYNC B1 ;  /* 0x0000000000017941 */ /* 0x000fea0003800000 */
.L_x_7104:
[----:B------:R-:W-:Y:S05]  /*1b9a0*/  @P2 BRA `(.L_x_7106) ;  /* 0x0000000800ac2947 */ /* 0x000fea0003800000 */
[----:B------:R-:W-:Y:S01]  /*1b9b0*/  IADD3 R3, P0, R44, 0x60, RZ ;  /* 0x000000602c037810 */ /* 0x000fe20007f1e0ff */
[----:B------:R-:W-:Y:S01]  /*1b9c0*/  ULDC.64 UR6, c[0x0][0xad8] ;  /* 0x0002b60000067ab9 */ /* 0x000fe20000000a00 */
[----:B---3-5:R-:W-:Y:S01]  /*1b9d0*/  IMAD.MOV.U32 R4, RZ, RZ, R46 ;  /* 0x000000ffff047224 */ /* 0x028fe200078e002e */
[----:B------:R-:W-:Y:S01]  /*1b9e0*/  ULDC UR4, c[0x0][0xa8c] ;  /* 0x0002a30000047ab9 */ /* 0x000fe20000000800 */
[----:B------:R-:W-:Y:S01]  /*1b9f0*/  IMAD.MOV.U32 R5, RZ, RZ, R51 ;  /* 0x000000ffff057224 */ /* 0x000fe200078e0033 */
[----:B------:R-:W-:Y:S01]  /*1ba00*/  ISETP.GE.AND P1, PT, R16, UR4, PT ;  /* 0x0000000410007c0c */ /* 0x000fe2000bf26270 */
[----:B------:R-:W-:Y:S02]  /*1ba10*/  IMAD.X R44, RZ, RZ, R45, P0 ;  /* 0x000000ffff2c7224 */ /* 0x000fe400000e062d */
[----:B------:R-:W-:-:S04]  /*1ba20*/  IMAD.WIDE.U32 R4, R3, UR6, R4 ;  /* 0x0000000603047c25 */ /* 0x000fc8000f8e0004 */
[----:B------:R-:W-:-:S04]  /*1ba30*/  IMAD R44, R44, UR6, RZ ;  /* 0x000000062c2c7c24 */ /* 0x000fc8000f8e02ff */
[----:B------:R-:W-:Y:S01]  /*1ba40*/  IMAD R3, R3, UR7, R44 ;  /* 0x0000000703037c24 */ /* 0x000fe2000f8e022c */
[----:B------:R-:W-:Y:S02]  /*1ba50*/  ULDC.64 UR6, c[0x0][0xa80] ;  /* 0x0002a00000067ab9 */ /* 0x000fe40000000a00 */
[----:B--2-4-:R-:W-:Y:S01]  /*1ba60*/  LEA R6, P0, R4, UR6, 0x1 ;  /* 0x0000000604067c11 */ /* 0x014fe2000f8008ff */
[----:B------:R-:W-:-:S05]  /*1ba70*/  IMAD.IADD R3, R5, 0x1, R3 ;  /* 0x0000000105037824 */ /* 0x000fca00078e0203 */
[----:B------:R-:W-:Y:S02]  /*1ba80*/  LEA.HI.X R7, R4, UR7, R3, 0x1, P0 ;  /* 0x0000000704077c11 */ /* 0x000fe400080f0c03 */
[----:B------:R-:W-:-:S03]  /*1ba90*/  ISETP.GE.AND P0, PT, R195, UR4, PT ;  /* 0x00000004c3007c0c */ /* 0x000fc6000bf06270 */
[----:B------:R2:W-:Y:S10]  /*1baa0*/  @!P1 STG.E.128 desc[UR54][R6.64], R24 ;  /* 0x0000001806009986 */ /* 0x0005f4000c101d36 */
[----:B------:R-:W-:Y:S05]  /*1bab0*/  @P0 BRA `(.L_x_7106) ;  /* 0x0000000800680947 */ /* 0x000fea0003800000 */
[----:B------:R3:W-:Y:S01]  /*1bac0*/  STG.E.128 desc[UR54][R6.64+0x80], R40 ;  /* 0x0000802806007986 */ /* 0x0007e2000c101d36 */
[----:B------:R-:W-:Y:S05]  /*1bad0*/  BRA `(.L_x_7106) ;  /* 0x0000000800607947 */ /* 0x000fea0003800000 */
.L_x_7098:
[----:B------:R-:W-:Y:S01]  /*1bae0*/  ULDC.64 UR4, c[0x0][0xbd8] ;  /* 0x0002f60000047ab9 */ /* 0x000fe20000000a00 */
[----:B------:R-:W2:Y:S01]  /*1baf0*/  LDC.64 R4, c[0x0][0xbd8] ;  /* 0x0002f600ff047b82 */ /* 0x000ea20000000a00 */
[----:B------:R-:W-:Y:S01]  /*1bb00*/  ISETP.NE.U32.AND P0, PT, RZ, UR4, PT ;  /* 0x00000004ff007c0c */ /* 0x000fe2000bf05070 */
[----:B------:R-:W-:-:S03]  /*1bb10*/  IMAD.MOV.U32 R3, RZ, RZ, RZ ;  /* 0x000000ffff037224 */ /* 0x000fc600078e00ff */
[----:B------:R-:W-:Y:S01]  /*1bb20*/  ISETP.NE.AND.EX P0, PT, RZ, UR5, PT, P0 ;  /* 0x00000005ff007c0c */ /* 0x000fe2000bf05300 */
[----:B------:R-:W-:Y:S02]  /*1bb30*/  ULDC.64 UR4, c[0x0][0xbe0] ;  /* 0x0002f80000047ab9 */ /* 0x000fe40000000a00 */
[----:B------:R-:W-:-:S04]  /*1bb40*/  ISETP.NE.U32.AND P1, PT, RZ, UR4, PT ;  /* 0x00000004ff007c0c */ /* 0x000fc8000bf25070 */
[----:B------:R-:W-:Y:S01]  /*1bb50*/  ISETP.NE.AND.EX P1, PT, RZ, UR5, PT, P1 ;  /* 0x00000005ff007c0c */ /* 0x000fe2000bf25310 */
[----:B--2---:R-:W-:-:S12]  /*1bb60*/  IMAD.WIDE R4, R221, 0x4, R4 ;  /* 0x00000004dd047825 */ /* 0x004fd800078e0204 */
[----:B------:R-:W2:Y:S01]  /*1bb70*/  @P1 LDC.64 R6, c[0x0][0xbe0] ;  /* 0x0002f800ff061b82 */ /* 0x000ea20000000a00 */
[----:B------:R-:W-:Y:S02]  /*1bb80*/  ULDC UR4, c[0x0][0xa88] ;  /* 0x0002a20000047ab9 */ /* 0x000fe40000000800 */
[----:B------:R-:W-:Y:S01]  /*1bb90*/  IMAD.U32 R0, RZ, RZ, UR4 ;  /* 0x00000004ff007e24 */ /* 0x000fe2000f8e00ff */
[----:B------:R3:W5:Y:S01]  /*1bba0*/  @P0 LDG.E R3, desc[UR54][R4.64] ;  /* 0x0000003604030981 */ /* 0x000762000c1e1900 */
[----:B--2---:R-:W-:-:S05]  /*1bbb0*/  @P1 IMAD.WIDE R6, R221, 0x4, R6 ;  /* 0x00000004dd061825 */ /* 0x004fca00078e0206 */
[----:B------:R3:W5:Y:S01]  /*1bbc0*/  @P1 LDG.E R0, desc[UR54][R6.64] ;  /* 0x0000003606001981 */ /* 0x000762000c1e1900 */
[----:B------:R-:W-:Y:S02]  /*1bbd0*/  ISETP.GT.AND P2, PT, R230, 0x7f, PT ;  /* 0x0000007fe600780c */ /* 0x000fe40003f44270 */
[----:B------:R-:W-:Y:S01]  /*1bbe0*/  SHF.R.S32.HI R8, RZ, 0x1f, R221 ;  /* 0x0000001fff087819 */ /* 0x000fe200000114dd */
[----:B------:R-:W-:Y:S10]  /*1bbf0*/  @P1 BRA `(.L_x_7107) ;  /* 0x0000000000101947 */ /* 0x000ff40003800000 */
[----:B------:R-:W-:Y:S05]  /*1bc00*/  @!P0 BRA `(.L_x_7107) ;  /* 0x00000000000c8947 */ /* 0x000fea0003800000 */
[----:B---3--:R-:W2:Y:S04]  /*1bc10*/  LDG.E R7, desc[UR54][R4.64] ;  /* 0x0000003604077981 */ /* 0x008ea8000c1e1900 */
[----:B-----5:R-:W2:Y:S02]  /*1bc20*/  LDG.E R0, desc[UR54][R4.64+0x4] ;  /* 0x0000043604007981 */ /* 0x020ea4000c1e1900 */
[----:B--2---:R-:W-:-:S07]  /*1bc30*/  IMAD.IADD R0, R0, 0x1, -R7 ;  /* 0x0000000100007824 */ /* 0x004fce00078e0a07 */
.L_x_7107:
[----:B------:R-:W-:Y:S01]  /*1bc40*/  BSSY B1, `(.L_x_7108) ;  /* 0x000001c000017945 */ /* 0x000fe20003800000 */
[----:B------:R-:W-:Y:S02]  /*1bc50*/  SEL R10, R8, RZ, !P0 ;  /* 0x000000ff080a7207 */ /* 0x000fe40004000000 */
[----:B------:R-:W-:Y:S02]  /*1bc60*/  SHF.R.S32.HI R9, RZ, 0x1f, R219 ;  /* 0x0000001fff097819 */ /* 0x000fe400000114db */
[----:B------:R-:W-:Y:S02]  /*1bc70*/  SEL R11, R221, RZ, !P0 ;  /* 0x000000ffdd0b7207 */ /* 0x000fe40004000000 */
[----:B-----5:R-:W-:Y:S01]  /*1bc80*/  SHF.R.S32.HI R8, RZ, 0x1f, R3 ;  /* 0x0000001fff087819 */ /* 0x020fe20000011403 */
[----:B------:R-:W-:Y:S06]  /*1bc90*/  @P2 BRA `(.L_x_7109) ;  /* 0x0000000000582947 */ /* 0x000fec0003800000 */
[----:B---3--:R-:W2:Y:S02]  /*1bca0*/  S2R R4, SR_TID.X ;  /* 0x0000000000047919 */ /* 0x008ea40000002100 */
        /* <DEDUP_REMOVED lines=21> */
.L_x_7109:
[----:B------:R-:W-:Y:S05]  /*1be00*/  BSYNC B1 ;  /* 0x0000000000017941 */ /* 0x000fea0003800000 */
.L_x_7108:
[----:B------:R-:W-:Y:S01]  /*1be10*/  ULDC.64 UR4, c[0x0][0xaa0] ;  /* 0x0002a80000047ab9 */ /* 0x000fe20000000a00 */
[----:B---3--:R-:W-:Y:S01]  /*1be20*/  IMAD.MOV.U32 R4, RZ, RZ, R16 ;  /* 0x000000ffff047224 */ /* 0x008fe200078e0010 */
[----:B------:R-:W-:Y:S01]  /*1be30*/  BSSY B1, `(.L_x_7110) ;  /* 0x0000028000017945 */ /* 0x000fe20003800000 */
[----:B--2---:R-:W-:Y:S02]  /*1be40*/  IMAD.MOV.U32 R5, RZ, RZ, R17 ;  /* 0x000000ffff057224 */ /* 0x004fe400078e0011 */
        /* <DEDUP_REMOVED lines=8> */
[----:B------:R-:W-:Y:S01]  /*1bed0*/  IMAD R3, R219, UR5, R6 ;  /* 0x00000005db037c24 */ /* 0x000fe2000f8e0206 */
[-C--:B------:R-:W-:Y:S01]  /*1bee0*/  ISETP.GE.AND P2, PT, R189, R7.reuse, PT ;  /* 0x00000007bd00720c */ /* 0x080fe20003f46270 */
[----:B------:R-:W-:Y:S01]  /*1bef0*/  IMAD.WIDE.U32 R4, R219, UR4, R4 ;  /* 0x00000004db047c25 */ /* 0x000fe2000f8e0004 */
[----:B------:R-:W-:Y:S01]  /*1bf00*/  ULDC.64 UR4, c[0x0][0xae8] ;  /* 0x0002ba0000047ab9 */ /* 0x000fe20000000a00 */
[----:B------:R-:W-:-:S02]  /*1bf10*/  ISETP.GE.AND P0, PT, R188, R7, PT ;  /* 0x00000007bc00720c */ /* 0x000fc40003f06270 */
[----:B------:R-:W-:Y:S01]  /*1bf20*/  IMAD.IADD R5, R5, 0x1, R3 ;  /* 0x0000000105057824 */ /* 0x000fe200078e0203 */
[----:B------:R-:W-:Y:S01]  /*1bf30*/  ISETP.GE.AND P1, PT, R190, R7, PT ;  /* 0x00000007be00720c */ /* 0x000fe20003f26270 */
[----:B------:R-:W-:Y:S02]  /*1bf40*/  IMAD R0, R10, UR4, RZ ;  /* 0x000000040a007c24 */ /* 0x000fe4000f8e02ff */
[----:B------:R-:W-:-:S04]  /*1bf50*/  IMAD.WIDE.U32 R6, R11, UR4, R4 ;  /* 0x000000040b067c25 */ /* 0x000fc8000f8e0004 */
[----:B------:R-:W-:Y:S02]  /*1bf60*/  IMAD R3, R11, UR5, R0 ;  /* 0x000000050b037c24 */ /* 0x000fe4000f8e0200 */
[----:B------:R-:W-:Y:S02]  /*1bf70*/  IMAD.MOV.U32 R4, RZ, RZ, R18 ;  /* 0x000000ffff047224 */ /* 0x000fe400078e0012 */
[----:B------:R-:W-:Y:S02]  /*1bf80*/  IMAD.MOV.U32 R5, RZ, RZ, R19 ;  /* 0x000000ffff057224 */ /* 0x000fe400078e0013 */
[----:B------:R-:W-:Y:S02]  /*1bf90*/  IMAD.IADD R11, R7, 0x1, R3 ;  /* 0x00000001070b7824 */ /* 0x000fe400078e0203 */
[----:B------:R-:W-:Y:S01]  /*1bfa0*/  IMAD.WIDE R8, R223, 0x80, R4 ;  /* 0x00000080df087825 */ /* 0x000fe200078e0204 */
        /* <DEDUP_REMOVED lines=16> */
.L_x_7111:
[----:B------:R-:W-:Y:S05]  /*1c0b0*/  BSYNC B1 ;  /* 0x0000000000017941 */ /* 0x000fea0003800000 */
.L_x_7110:
[----:B------:R-:W-:Y:S04]  /*1c0c0*/  BSSY B1, `(.L_x_7112) ;  /* 0x0000013000017945 */ /* 0x000fe80003800000 */
        /* <DEDUP_REMOVED lines=9> */
[----:B------:R-:W-:-:S04]  /*1c160*/  IMAD.WIDE.U32 R4, R3, UR6, R4 ;  /* 0x0000000603047c25 */ /* 0x000fc8000f8e0004 */
[----:B------:R-:W-:-:S04]  /*1c170*/  IMAD R0, R0, UR6, RZ ;  /* 0x0000000600007c24 */ /* 0x000fc8000f8e02ff */
[----:B------:R-:W-:Y:S01]  /*1c180*/  IMAD R3, R3, UR7, R0 ;  /* 0x0000000703037c24 */ /* 0x000fe2000f8e0200 */
[----:B------:R-:W-:Y:S02]  /*1c190*/  ULDC.64 UR6, c[0x0][0xa80] ;  /* 0x0002a00000067ab9 */ /* 0x000fe40000000a00 */
[----:B--2---:R-:W-:Y:S01]  /*1c1a0*/  LEA R12, P2, R4, UR6, 0x1 ;  /* 0x00000006040c7c11 */ /* 0x004fe2000f8408ff */
[----:B------:R-:W-:-:S05]  /*1c1b0*/  IMAD.IADD R3, R5, 0x1, R3 ;  /* 0x0000000105037824 */ /* 0x000fca00078e0203 */
[----:B------:R-:W-:-:S05]  /*1c1c0*/  LEA.HI.X R13, R4, UR7, R3, 0x1, P2 ;  /* 0x00000007040d7c11 */ /* 0x000fca00090f0c03 */
[----:B------:R3:W-:Y:S04]  /*1c1d0*/  @!P3 STG.E.128 desc[UR54][R12.64], RZ ;  /* 0x000000ff0c00b986 */ /* 0x0007e8000c101d36 */
[----:B------:R3:W-:Y:S02]  /*1c1e0*/  @!P4 STG.E.128 desc[UR54][R12.64+0x80], RZ ;  /* 0x000080ff0c00c986 */ /* 0x0007e4000c101d36 */
.L_x_7113:
[----:B------:R-:W-:Y:S05]  /*1c1f0*/  BSYNC B1 ;  /* 0x0000000000017941 */ /* 0x000fea0003800000 */
.L_x_7112:
        /* <DEDUP_REMOVED lines=14> */
[----:B--23--:R-:W-:Y:S01]  /*1c2e0*/  LEA R12, P0, R4, UR6, 0x1 ;  /* 0x00000006040c7c11 */ /* 0x00cfe2000f8008ff */
[----:B------:R-:W-:-:S05]  /*1c2f0*/  IMAD.IADD R3, R5, 0x1, R3 ;  /* 0x0000000105037824 */ /* 0x000fca00078e0203 */
[----:B------:R-:W-:-:S05]  /*1c300*/  LEA.HI.X R13, R4, UR7, R3, 0x1, P0 ;  /* 0x00000007040d7c11 */ /* 0x000fca00080f0c03 */
[----:B------:R4:W-:Y:S04]  /*1c310*/  @!P2 STG.E.128 desc[UR54][R12.64], RZ ;  /* 0x000000ff0c00a986 */ /* 0x0009e8000c101d36 */
[----:B------:R4:W-:Y:S02]  /*1c320*/  @!P3 STG.E.128 desc[UR54][R12.64+0x80], RZ ;  /* 0x000080ff0c00b986 */ /* 0x0009e4000c101d36 */
.L_x_7115:
[----:B------:R-:W-:Y:S05]  /*1c330*/  BSYNC B1 ;  /* 0x0000000000017941 */ /* 0x000fea0003800000 */
.L_x_7114:
        /* <DEDUP_REMOVED lines=18> */
.L_x_7106:
[----:B------:R-:W-:Y:S05]  /*1c460*/  BSYNC B0 ;  /* 0x0000000000007941 */ /* 0x000fea0003800000 */
.L_x_7097:
[----:B------:R-:W-:Y:S02]  /*1c470*/  ULDC UR4, c[0x0][0xc14] ;  /* 0x0003050000047ab9 */ /* 0x000fe40000000800 */
[----:B-1----:R-:W-:-:S13]  /*1c480*/  ISETP.GE.AND P0, PT, R199, UR4, PT ;  /* 0x00000004c7007c0c */ /* 0x002fda000bf06270 */
[----:B------:R-:W-:Y:S05]  /*1c490*/  @!P0 BRA `(.L_x_7116) ;  /* 0xfffffe4c00248947 */ /* 0x000fea000383ffff */
[----:B------:R-:W-:Y:S05]  /*1c4a0*/  BRA `(.L_x_6836) ;  /* 0x00000064001c7947 */ /* 0x000fea0003800000 */
.L_x_6834:
        /* <DEDUP_REMOVED lines=61> */
.L_x_7121:
        /* <DEDUP_REMOVED lines=16> */
.L_x_7120:
[----:B------:R-:W-:Y:S05]  /*1c980*/  BSYNC B0 ;  /* 0x0000000000007941 */ /* 0x000fea0003800000 */
.L_x_7119:
        /* <DEDUP_REMOVED lines=25> */
.L_x_7117:
        /* <DEDUP_REMOVED lines=20> */
.L_x_7122:
[----:B-12---:R-:W-:Y:S02]  /*1cc60*/  IMAD.MOV R0, RZ, RZ, -R3 ;  /* 0x000000ffff007224 */ /* 0x006fe400078e0a03 */
[----:B---3--:R-:W-:Y:S02]  /*1cc70*/  IMAD R16, R16, UR4, R5 ;  /* 0x0000000410107c24 */ /* 0x008fe4000f8e0205 */
[----:B------:R-:W-:Y:S01]  /*1cc80*/  IMAD R5, R0, R9, RZ ;  /* 0x0000000900057224 */ /* 0x000fe200078e02ff */
[----:B------:R-:W-:Y:S01]  /*1cc90*/  IABS R0, R6 ;  /* 0x0000000600007213 */ /* 0x000fe20000000000 */
[----:B------:R-:W-:-:S04]  /*1cca0*/  IMAD.MOV.U32 R2, RZ, RZ, RZ ;  /* 0x000000ffff027224 */ /* 0x000fc800078e00ff */
[----:B------:R-:W-:Y:S01]  /*1ccb0*/  IMAD.HI.U32 R2, R3, R5, R2 ;  /* 0x0000000503027227 */ /* 0x000fe200078e0002 */
[----:B------:R-:W-:-:S03]  /*1ccc0*/  IADD3 R5, -R16, UR6, RZ ;  /* 0x0000000610057c10 */ /* 0x000fc6000fffe1ff */
[----:B------:R-:W-:Y:S01]  /*1ccd0*/  IMAD.MOV R0, RZ, RZ, -R0 ;  /* 0x000000ffff007224 */ /* 0x000fe200078e0a00 */
        /* <DEDUP_REMOVED lines=28> */
[----:B------:R-:W-:-:S04]  /*1cea0*/  IMAD.HI.U32 R2, R3, R9, R2 ;  /* 0x0000000903027227 */ /* 0x000fc800078e0002 */
[----:B------:R-:W-:Y:S02]  /*1ceb0*/  IMAD.MOV R3, RZ, RZ, -R6 ;  /* 0x000000ffff037224 */ /* 0x000fe400078e0a06 */
[----:B------:R-:W-:-:S04]  /*1cec0*/  IMAD.HI.U32 R2, R2, R7, RZ ;  /* 0x0000000702027227 */ /* 0x000fc800078e00ff */
[----:B------:R-:W-:-:S05]  /*1ced0*/  IMAD R3, R2, R3, R7 ;  /* 0x0000000302037224 */ /* 0x000fca00078e0207 */
[----:B------:R-:W-:-:S13]  /*1cee0*/  ISETP.GT.U32.AND P0, PT, R4, R3, PT ;  /* 0x000000030400720c */ /* 0x000fda0003f04070 */
[----:B------:R-:W-:Y:S02]  /*1cef0*/  @!P0 IMAD.IADD R3, R3, 0x1, -R4 ;  /* 0x0000000103038824 */ /* 0x000fe400078e0a04 */
[----:B------:R-:W-:-:S03]  /*1cf00*/  @!P0 VIADD R2, R2, 0x1 ;  /* 0x0000000102028836 */ /* 0x000fc60000000000 */
[----:B------:R-:W-:Y:S02]  /*1cf10*/  ISETP.GE.U32.AND P0, PT, R3, R4, PT ;  /* 0x000000040300720c */ /* 0x000fe40003f06070 */
[C---:B------:R-:W-:Y:S01]  /*1cf20*/  LOP3.LUT R3, R5.reuse, R8, RZ, 0x3c, !PT ;  /* 0x0000000805037212 */ /* 0x040fe200078e3cff */
[----:B------:R-:W-:-:S10]  /*1cf30*/  IMAD.IADD R5, R5, 0x1, R0 ;  /* 0x0000000105057824 */ /* 0x000fd400078e0200 */
        /* <DEDUP_REMOVED lines=10> */
.L_x_7118:
[----:B------:R-:W-:Y:S02]  /*1cfe0*/  IMAD.MOV.U32 R17, RZ, RZ, RZ ;  /* 0x000000ffff117224 */ /* 0x000fe400078e00ff */
[----:B------:R-:W-:Y:S02]  /*1cff0*/  IMAD.U32 R16, RZ, RZ, UR6 ;  /* 0x00000006ff107e24 */ /* 0x000fe4000f8e00ff */
[----:B------:R-:W-:-:S07]  /*1d000*/  IMAD.MOV.U32 R18, RZ, RZ, RZ ;  /* 0x000000ffff127224 */ /* 0x000fce00078e00ff */
.L_x_7123:
        /* <DEDUP_REMOVED lines=18> */
[----:B------:R-:W2:Y:S01]  /*1d130*/  S2R R4, SR_TID.X ;  /* 0x0000000000047919 */ /* 0x000ea20000002100 */
[----:B------:R-:W-:Y:S01]  /*1d140*/  ISETP.NE.AND P1, PT, R5, RZ, PT ;  /* 0x000000ff0500720c */ /* 0x000fe20003f25270 */
[----:B-1----:R-:W-:Y:S01]  /*1d150*/  IMAD.MOV.U32 R0, RZ, RZ, 0x1 ;  /* 0x00000001ff007424 */ /* 0x002fe200078e00ff */
        /* <DEDUP_REMOVED lines=10> */
[----:B--2---:R-:W-:-:S04]  /*1d200*/  LOP3.LUT R4, R4, 0x7f, RZ, 0xc0, !PT ;  /* 0x0000007f04047812 */ /* 0x004fc800078ec0ff */
[C---:B------:R-:W-:Y:S02]  /*1d210*/  ISETP.NE.AND P2, PT, R4.reuse, RZ, PT ;  /* 0x000000ff0400720c */ /* 0x040fe40003f45270 */
[----:B------:R-:W-:-:S11]  /*1d220*/  ISETP.NE.OR P0, PT, R4, RZ, !P1 ;  /* 0x000000ff0400720c */ /* 0x000fd60004f05670 */
[----:B------:R-:W-:-:S04]  /*1d230*/  @P2 LOP3.LUT R2, R2, 0x2, RZ, 0xfc, !PT ;  /* 0x0000000202022812 */ /* 0x000fc800078efcff */
[----:B------:R-:W-:-:S05]  /*1d240*/  @P0 LOP3.LUT R2, R2, 0x40, RZ, 0xfc, !PT ;  /* 0x0000004002020812 */ /* 0x000fca00078efcff */
[----:B------:R1:W-:Y:S02]  /*1d250*/  STL [R1+0x14], R2 ;  /* 0x0000140201007387 */ /* 0x0003e40000100800 */
.L_x_7229:
[----:B------:R-:W-:Y:S05]  /*1d260*/  YIELD ;  /* 0x0000000000007946 */ /* 0x000fea0003800000 */
[----:B------:R-:W-:Y:S01]  /*1d270*/  ULDC.64 UR4, c[0x0][0xa28] ;  /* 0x00028a0000047ab9 */ /* 0x000fe20000000a00 */
[----:B------:R-:W-:Y:S01]  /*1d280*/  IMAD.MOV.U32 R8, RZ, RZ, RZ ;  /* 0x000000ffff087224 */ /* 0x000fe200078e00ff */
[----:B------:R-:W-:Y:S01]  /*1d290*/  ISETP.NE.U32.AND P0, PT, RZ, UR4, PT ;  /* 0x00000004ff007c0c */ /* 0x000fe2000bf05070 */
[----:B-1----:R-:W-:Y:S01]  /*1d2a0*/  IMAD.MOV.U32 R0, RZ, RZ, RZ ;  /* 0x000000ffff007224 */ /* 0x002fe200078e00ff */
[----:B------:R-:W-:Y:S01]  /*1d2b0*/  ULDC.64 UR8, c[0x0][0xa08] ;  /* 0x0002820000087ab9 */ /* 0x000fe20000000a00 */
[----:B------:R-:W-:Y:S01]  /*1d2c0*/  ULDC.64 UR10, c[0x0][0xa10] ;  /* 0x00028400000a7ab9 */ /* 0x000fe20000000a00 */
[----:B------:R-:W-:Y:S01]  /*1d2d0*/  ISETP.NE.AND.EX P0, PT, RZ, UR5, PT, P0 ;  /* 0x00000005ff007c0c */ /* 0x000fe2000bf05300 */
[----:B------:R-:W-:-:S12]  /*1d2e0*/  ULDC.64 UR4, c[0x0][0xa00] ;  /* 0x0002800000047ab9 */ /* 0x000fd80000000a00 */
[----:B--2---:R-:W1:Y:S02]  /*1d2f0*/  @P0 LDC.64 R2, c[0x0][0xa28] ;  /* 0x00028a00ff020b82 */ /* 0x004e640000000a00 */
[----:B-1----:R-:W-:-:S05]  /*1d300*/  @P0 IMAD.WIDE R2, R19, 0x4, R2 ;  /* 0x0000000413020825 */ /* 0x002fca00078e0202 */
[----:B------:R1:W5:Y:S01]  /*1d310*/  @P0 LDG.E R8, desc[UR54][R2.64] ;  /* 0x0000003602080981 */ /* 0x000362000c1e1900 */
[----:B------:R-:W-:-:S04]  /*1d320*/  ISETP.NE.U32.AND P0, PT, RZ, UR4, PT ;  /* 0x00000004ff007c0c */ /* 0x000fc8000bf05070 */
        /* <DEDUP_REMOVED lines=9> */
[----:B------:R-:W-:Y:S01]  /*1d3c0*/  ISETP.NE.U32.AND P2, PT, RZ, UR8, PT ;  /* 0x00000008ff007c0c */ /* 0x000fe2000bf45070 */
[----:B------:R-:W-:-:S03]  /*1d3d0*/  ULDC UR6, c[0x0][0x338] ;  /* 0x0000ce0000067ab9 */ /* 0x000fc60000000800 */
[----:B------:R-:W-:Y:S02]  /*1d3e0*/  ISETP.NE.AND.EX P3, PT, RZ, UR9, PT, P2 ;  /* 0x00000009ff007c0c */ /* 0x000fe4000bf65320 */
[----:B------:R-:W-:Y:S01]  /*1d3f0*/  ISETP.NE.U32.AND P2, PT, RZ, UR10, PT ;  /* 0x0000000aff007c0c */ /* 0x000fe2000bf45070 */
[----:B------:R-:W-:-:S03]  /*1d400*/  IMAD.U32 R10, RZ, RZ, UR6 ;  /* 0x00000006ff0a7e24 */ /* 0x000fc6000f8e00ff */
[----:B------:R-:W-:Y:S01]  /*1d410*/  ISETP.NE.AND.EX P2, PT, RZ, UR11, PT, P2 ;  /* 0x0000000bff007c0c */ /* 0x000fe2000bf45320 */
[----:B-1----:R-:W-:Y:S01]  /*1d420*/  @P1 IMAD.WIDE R4, R19, 0x4, R4 ;  /* 0x0000000413041825 */ /* 0x002fe200078e0204 */
[----:B--2---:R1:W-:Y:S03]  /*1d430*/  STL [R1+0x28], R0 ;  /* 0x0000280001007387 */ /* 0x0043e60000100800 */
        /* <DEDUP_REMOVED lines=9> */
[----:B-1----:R-:W-:Y:S01]  /*1d4d0*/  IMAD.U32 R5, RZ, RZ, UR4 ;  /* 0x00000004ff057e24 */ /* 0x002fe2000f8e00ff */
[----:B------:R-:W-:Y:S06]  /*1d4e0*/  @P1 BRA `(.L_x_7125) ;  /* 0x0000000000101947 */ /* 0x000fec0003800000 */
[----:B------:R-:W-:Y:S05]  /*1d4f0*/  @!P0 BRA `(.L_x_7125) ;  /* 0x00000000000c8947 */ /* 0x000fea0003800000 */
[----:B------:R-:W2:Y:S04]  /*1d500*/  LDG.E R7, desc[UR54][R2.64] ;  /* 0x0000003602077981 */ /* 0x000ea8000c1e1900 */
[----:B-----5:R-:W2:Y:S02]  /*1d510*/  LDG.E R0, desc[UR54][R2.64+0x4] ;  /* 0x0000043602007981 */ /* 0x020ea4000c1e1900 */
[----:B--2---:R-:W-:-:S07]  /*1d520*/  IMAD.IADD R0, R0, 0x1, -R7 ;  /* 0x0000000100007824 */ /* 0x004fce00078e0a07 */
.L_x_7125:
[----:B------:R-:W1:Y:S01]  /*1d530*/  LDC.64 R6, c[0x0][0xa08] ;  /* 0x00028200ff067b82 */ /* 0x000e620000000a00 */
[----:B------:R-:W-:Y:S01]  /*1d540*/  IMAD.MOV.U32 R9, RZ, RZ, RZ ;  /* 0x000000ffff097224 */ /* 0x000fe200078e00ff */
[----:B------:R-:W-:-:S06]  /*1d550*/  ULDC.64 UR4, c[0x0][0xa20] ;  /* 0x0002880000047ab9 */ /* 0x000fcc0000000a00 */
[----:B------:R-:W2:Y:S01]  /*1d560*/  LDC.64 R2, c[0x0][0xa10] ;  /* 0x00028400ff027b82 */ /* 0x000ea20000000a00 */
[----:B-1----:R-:W-:-:S05]  /*1d570*/  IMAD.WIDE R6, R19, 0x4, R6 ;  /* 0x0000000413067825 */ /* 0x002fca00078e0206 */
[----:B------:R-:W3:Y:S01]  /*1d580*/  @P3 LDG.E R9, desc[UR54][R6.64] ;  /* 0x0000003606093981 */ /* 0x000ee2000c1e1900 */
[----:B------:R-:W-:Y:S02]  /*1d590*/  IMAD.MOV.U32 R4, RZ, RZ, RZ ;  /* 0x000000ffff047224 */ /* 0x000fe400078e00ff */
[----:B--2---:R-:W-:-:S05]  /*1d5a0*/  IMAD.WIDE R2, R19, 0x4, R2 ;  /* 0x0000000413027825 */ /* 0x004fca00078e0202 */
[----:B------:R1:W5:Y:S01]  /*1d5b0*/  @P2 LDG.E R4, desc[UR54][R2.64] ;  /* 0x0000003602042981 */ /* 0x000362000c1e1900 */
[----:B------:R-:W-:-:S04]  /*1d5c0*/  ISETP.NE.U32.AND P0, PT, RZ, UR4, PT ;  /* 0x00000004ff007c0c */ /* 0x000fc8000bf05070 */
[----:B------:R-:W-:Y:S01]  /*1d5d0*/  ISETP.NE.AND.EX P0, PT, RZ, UR5, PT, P0 ;  /* 0x00000005ff007c0c */ /* 0x000fe2000bf05300 */
[----:B---3-5:R-:W-:-:S05]  /*1d5e0*/  IMAD.IADD R9, R9, 0x1, R8 ;  /* 0x0000000109097824 */ /* 0x028fca00078e0208 */
[----:B------:R1:W-:Y:S07]  /*1d5f0*/  STL [R1+0x4], R9 ;  /* 0x0000040901007387 */ /* 0x0003ee0000100800 */
[----:B------:R-:W-:Y:S05]  /*1d600*/  @!P0 BRA `(.L_x_7126) ;  /* 0x0000000000108947 */ /* 0x000fea0003800000 */
[----:B------:R-:W2:Y:S02]  /*1d610*/  LDC.64 R6, c[0x0][0xa20] ;  /* 0x00028800ff067b82 */ /* 0x000ea40000000a00 */
[----:B--2---:R-:W-:-:S05]  /*1d620*/  IMAD.WIDE R6, R19, 0x4, R6 ;  /* 0x0000000413067825 */ /* 0x004fca00078e0206 */
[----:B------:R2:W5:Y:S01]  /*1d630*/  LDG.E R5, desc[UR54][R6.64] ;  /* 0x0000003606057981 */ /* 0x000562000c1e1900 */
[----:B------:R-:W-:Y:S05]  /*1d640*/  BRA `(.L_x_7127) ;  /* 0x0000000000107947 */ /* 0x000fea0003800000 */
.L_x_7126:
[----:B------:R-:W-:Y:S05]  /*1d650*/  @!P3 BRA `(.L_x_7127) ;  /* 0x00000000000cb947 */ /* 0x000fea0003800000 */
[----:B------:R-:W2:Y:S04]  /*1d660*/  LDG.E R5, desc[UR54][R6.64] ;  /* 0x0000003606057981 */ /* 0x000ea8000c1e1900 */
[----:B------:R-:W2:Y:S02]  /*1d670*/  LDG.E R6, desc[UR54][R6.64+0x4] ;  /* 0x0000043606067981 */ /* 0x000ea4000c1e1900 */
[----:B--2---:R-:W-:-:S07]  /*1d680*/  IMAD.IADD R5, R6, 0x1, -R5 ;  /* 0x0000000106057824 */ /* 0x004fce00078e0a05 */
.L_x_7127:
[----:B--2---:R-:W2:Y:S04]  /*1d690*/  @P2 LDG.E R6, desc[UR54][R2.64] ;  /* 0x0000003602062981 */ /* 0x004ea8000c1e1900 */
[----:B-1----:R-:W2:Y:S01]  /*1d6a0*/  @P2 LDG.E R2, desc[UR54][R2.64+0x4] ;  /* 0x0000043602022981 */ /* 0x002ea2000c1e1900 */
[----:B-----5:R-:W-:Y:S02]  /*1d6b0*/  IADD3 R8, -R8, R5, RZ ;  /* 0x0000000508087210 */ /* 0x020fe40007ffe1ff */
[----:B------:R-:W-:Y:S01]  /*1d6c0*/  LEA R20, R17, 0x80, 0x7 ;  /* 0x0000008011147811 */ /* 0x000fe200078e38ff */
[----:B--2---:R-:W-:-:S04]  /*1d6d0*/  @P2 IMAD.IADD R10, R2, 0x1, -R6 ;  /* 0x00000001020a2824 */ /* 0x004fc800078e0a06 */
[----:B------:R-:W-:-:S04]  /*1d6e0*/  IMAD.IADD R5, R8, 0x1, R10 ;  /* 0x0000000108057824 */ /* 0x000fc800078e020a */
[C---:B------:R-:W-:Y:S01]  /*1d6f0*/  VIADD R21, R5.reuse, 0x7f ;  /* 0x0000007f05157836 */ /* 0x040fe20000000000 */
[----:B------:R-:W-:-:S04]  /*1d700*/  IADD3 R20, R5, R20, -R0 ;  /* 0x0000001405147210 */ /* 0x000fc80007ffe800 */
[----:B------:R-:W-:-:S04]  /*1d710*/  SHF.R.S32.HI R2, RZ, 0x1f, R21 ;  /* 0x0000001fff027819 */ /* 0x000fc80000011415 */
[----:B------:R-:W-:Y:S02]  /*1d720*/  LEA.HI R21, R2, R21, RZ, 0x7 ;  /* 0x0000001502157211 */ /* 0x000fe400078f38ff */
[----:B------:R-:W1:Y:S02]  /*1d730*/  LDC.64 R2, c[0x0][0x9e0] ;  /* 0x00027800ff027b82 */ /* 0x000e640000000a00 */
[----:B------:R-:W-:Y:S02]  /*1d740*/  SHF.R.S32.HI R21, RZ, 0x7, R21 ;  /* 0x00000007ff157819 */ /* 0x000fe40000011415 */
[----:B-1----:R-:W-:Y:S01]  /*1d750*/  ISETP.GE.AND P1, PT, R3, 0x1, PT ;  /* 0x000000010300780c */ /* 0x002fe20003f26270 */
[----:B------:R-:W-:-:S12]  /*1d760*/  IMAD.IADD R2, R20, 0x1, R2 ;  /* 0x0000000114027824 */ /* 0x000fd800078e0202 */
        /* <DEDUP_REMOVED lines=12> */
.L_x_7130:
[----:B------:R-:W-:-:S13]  /*1d830*/  ISETP.NE.AND P0, PT, R3, 0x1, PT ;  /* 0x000000010300780c */ /* 0x000fda0003f05270 */
[----:B------:R-:W1:Y:S02]  /*1d840*/  @P0 LDC.64 R6, c[0x0][0x9e8] ;  /* 0x00027a00ff060b82 */ /* 0x000e640000000a00 */
[----:B-1----:R-:W-:-:S05]  /*1d850*/  @P0 IMAD.HI.U32 R6, R9, R6, RZ ;  /* 0x0000000609060227 */ /* 0x002fca00078e00ff */
[----:B------:R-:W-:-:S07]  /*1d860*/  @P0 SHF.R.U32.HI R9, RZ, R7, R6 ;  /* 0x00000007ff090219 */ /* 0x000fce0000011606 */
.L_x_7131:
[----:B------:R-:W-:Y:S05]  /*1d870*/  BSYNC B0 ;  /* 0x0000000000007941 */ /* 0x000fea0003800000 */
.L_x_7129:
[----:B------:R-:W-:-:S05]  /*1d880*/  IMAD R9, R9, R3, R3 ;  /* 0x0000000309097224 */ /* 0x000fca00078e0203 */
[----:B------:R-:W-:-:S07]  /*1d890*/  VIMNMX R2, R2, R9, PT ;  /* 0x0000000902027248 */ /* 0x000fce0003fe0100 */
.L_x_7128:
        /* <DEDUP_REMOVED lines=15> */
.L_x_7134:
[----:B------:R-:W-:Y:S01]  /*1d990*/  ISETP.NE.AND P0, PT, R3, 0x1, PT ;  /* 0x000000010300780c */ /* 0x000fe20003f05270 */
[----:B------:R-:W-:-:S12]  /*1d9a0*/  IMAD.MOV.U32 R9, RZ, RZ, R0 ;  /* 0x000000ffff097224 */ /* 0x000fd800078e0000 */
[----:B------:R-:W1:Y:S02]  /*1d9b0*/  @P0 LDC.64 R6, c[0x0][0x9e8] ;  /* 0x00027a00ff060b82 */ /* 0x000e640000000a00 */
[----:B-1----:R-:W-:-:S05]  /*1d9c0*/  @P0 IMAD.HI.U32 R6, R0, R6, RZ ;  /* 0x0000000600060227 */ /* 0x002fca00078e00ff */
[----:B------:R-:W-:-:S07]  /*1d9d0*/  @P0 SHF.R.U32.HI R9, RZ, R7, R6 ;  /* 0x00000007ff090219 */ /* 0x000fce0000011606 */
.L_x_7135:
[----:B------:R-:W-:Y:S05]  /*1d9e0*/  BSYNC B0 ;  /* 0x0000000000007941 */ /* 0x000fea0003800000 */
.L_x_7133:
[----:B------:R-:W-:-:S05]  /*1d9f0*/  IMAD R3, R9, R3, RZ ;  /* 0x0000000309037224 */ /* 0x000fca00078e02ff */
[----:B------:R-:W-:-:S07]  /*1da00*/  VIMNMX R5, R5, R3, !PT ;  /* 0x0000000305057248 */ /* 0x000fce0007fe0100 */
.L_x_7132:
        /* <DEDUP_REMOVED lines=12> */
[----:B------:R-:W-:Y:S01]  /*1dad0*/  VIMNMX R3, R3, R10, PT ;  /* 0x0000000a03037248 */ /* 0x000fe20003fe0100 */
[----:B------:R-:W-:-:S05]  /*1dae0*/  IMAD R2, R2, 0x80, -R8 ;  /* 0x0000008002027824 */ /* 0x000fca00078e0a08 */
        /* <DEDUP_REMOVED lines=12> */
[----:B------:R-:W-:Y:S01]  /*1dbb0*/  IMAD.MOV.U32 R3, RZ, RZ, R18 ;  /* 0x000000ffff037224 */ /* 0x000fe200078e0012 */
[----:B-1----:R-:W-:-:S13]  /*1dbc0*/  ISETP.NE.AND P0, PT, R2, 0x1, PT ;  /* 0x000000010200780c */ /* 0x002fda0003f05270 */
[----:B------:R-:W1:Y:S08]  /*1dbd0*/  @P0 LDC R2, c[0x0][0x42c] ;  /* 0x00010b00ff020b82 */ /* 0x000e700000000800 */
[----:B------:R-:W2:Y:S01]  /*1dbe0*/  @P0 LDC R7, c[0x0][0x430] ;  /* 0x00010c00ff070b82 */ /* 0x000ea20000000800 */
[----:B-1----:R-:W-:-:S05]  /*1dbf0*/  @P0 IMAD.HI.U32 R2, R18, R2, RZ ;  /* 0x0000000212020227 */ /* 0x002fca00078e00ff */
[----:B--2---:R-:W-:Y:S02]  /*1dc00*/  @P0 SHF.R.U32.HI R3, RZ, R7, R2 ;  /* 0x00000007ff030219 */ /* 0x004fe40000011602 */
[----:B------:R-:W-:Y:S01]  /*1dc10*/  SEL R2, R19, RZ, !P2 ;  /* 0x000000ff13027207 */ /* 0x000fe20005000000 */
[----:B------:R-:W-:Y:S06]  /*1dc20*/  BRA.DIV UR4, `(.L_x_7138) ;  /* 0x0000006604887947 */ /* 0x000fec000b800000 */
.L_x_7347:
[----:B------:R-:W-:-:S03]  /*1dc30*/  UMOV UR4, 0xffffffff ;  /* 0xffffffff00047882 */ /* 0x000fc60000000000 */
[----:B------:R-:W-:Y:S05]  /*1dc40*/  BRA.DIV UR4, `(.L_x_7139) ;  /* 0x0000006604b47947 */ /* 0x000fea000b800000 */
[----:B------:R-:W-:-:S13]  /*1dc50*/  ELECT P6, URZ, PT ;  /* 0x00000000003f782f */ /* 0x000fda00038c0000 */
.L_x_7350:
        /* <DEDUP_REMOVED lines=12> */
.L_x_7351:
[----:B------:R-:W-:Y:S05]  /*1dd20*/  BSYNC B1 ;  /* 0x0000000000017941 */ /* 0x000fea0003800000 */
.L_x_7140:
        /* <DEDUP_REMOVED lines=8> */
.L_x_7352:
        /* <DEDUP_REMOVED lines=11> */
.L_x_7145:
        /* <DEDUP_REMOVED lines=8> */
[----:B------:R-:W-:-:S06]  /*1dee0*/  UMOV UR15, 0x40 ;  /* 0x00000040000f7882 */ /* 0x000fcc0000000000 */
[----:B------:R-:W-:Y:S01]  /*1def0*/  UIADD3 UR9, UR9, 0x28890, URZ ;  /* 0x0002889009097890 */ /* 0x000fe2000fffe03f */
[----:B--2---:R-:W-:-:S05]  /*1df00*/  IMAD R8, R8, 0x8000, R11 ;  /* 0x0000800008087824 */ /* 0x004fca00078e020b */
[----:B------:R-:W-:Y:S01]  /*1df10*/  R2UR UR6, R8 ;  /* 0x00000000080672ca */ /* 0x000fe200000e0000 */
[----:B------:R-:W-:-:S04]  /*1df20*/  IMAD R8, R6, 0x80, R4 ;  /* 0x0000008006087824 */ /* 0x000fc800078e0204 */
[----:B------:R-:W-:-:S05]  /*1df30*/  VIADD R8, R8, 0xffffff80 ;  /* 0xffffff8008087836 */ /* 0x000fca0000000000 */
[----:B------:R-:W-:-:S03]  /*1df40*/  R2UR UR11, R8 ;  /* 0x00000000080b72ca */ /* 0x000fc600000e0000 */
[----:B------:R-:W-:Y:S02]  /*1df50*/  UIADD3 UR8, UR6, 0x18400, URZ ;  /* 0x0001840006087890 */ /* 0x000fe4000fffe03f */
[----:B------:R-:W-:-:S03]  /*1df60*/  UIADD3 UR14, UR6, 0x1c400, URZ ;  /* 0x0001c400060e7890 */ /* 0x000fc6000fffe03f */
[----:B------:R-:W-:-:S05]  /*1df70*/  UMOV UR6, 0x0 ;  /* 0x0000000000067882 */ /* 0x000fca0000000000 */
[----:B------:R1:W-:Y:S02]  /*1df80*/  UTMALDG.4D [UR8], [UR4], desc[UR6] ;  /* 0x00000608040075b4 */ /* 0x0003e40008019000 */
[----:B-1----:R-:W-:Y:S01]  /*1df90*/  UMOV UR8, UR14 ;  /* 0x0000000e00087c82 */ /* 0x002fe20008000000 */
[----:B------:R-:W-:Y:S02]  /*1dfa0*/  UMOV UR10, UR15 ;  /* 0x0000000f000a7c82 */ /* 0x000fe40008000000 */
[----:B------:R1:W-:Y:S01]  /*1dfb0*/  UTMALDG.4D [UR8], [UR4], desc[UR6] ;  /* 0x00000608040075b4 */ /* 0x0003e20008019000 */
[----:B------:R-:W2:Y:S02]  /*1dfc0*/  SYNCS.PHASECHK.TRANS64.TRYWAIT P0, [R7+URZ+0x288c0], R9 ;  /* 0x0288c009070075a7 */ /* 0x000ea4000800017f */
[----:B-12---:R-:W-:Y:S05]  /*1dfd0*/  @!P0 BRA `(.L_x_7146) ;  /* 0x0000006400188947 */ /* 0x006fea0003800000 */
.L_x_7353:
[----:B------:R-:W0:Y:S02]  /*1dfe0*/  LDL R10, [R1+0xc] ;  /* 0x00000c00010a7983 */ /* 0x000e240000100800 */
[----:B01----:R-:W-:Y:S01]  /*1dff0*/  IMAD.SHL.U32 R9, R10, 0x4000, RZ ;  /* 0x000040000a097824 */ /* 0x003fe200078e00ff */
        /* <DEDUP_REMOVED lines=8> */
.L_x_7147:
        /* <DEDUP_REMOVED lines=11> */
[----:B------:R-:W-:-:S04]  /*1e130*/  UIADD3 UR9, UR9, 0x288b0, URZ ;  /* 0x000288b009097890 */ /* 0x000fc8000fffe03f */
        /* <DEDUP_REMOVED lines=8> */
.L_x_7143:
[----:B------:R-:W-:Y:S05]  /*1e1c0*/  BSYNC B1 ;  /* 0x0000000000017941 */ /* 0x000fea0003800000 */
.L_x_7142:
[----:B0-----:R-:W2:Y:S04]  /*1e1d0*/  LDL.LU R7, [R1+0xc] ;  /* 0x00000c0001077983 */ /* 0x001ea80000300800 */
        /* <DEDUP_REMOVED lines=12> */
.L_x_7154:
        /* <DEDUP_REMOVED lines=9> */
.L_x_7354:
        /* <DEDUP_REMOVED lines=11> */
.L_x_7151:
[----:B-1----:R-:W2:Y:S01]  /*1e3e0*/  LDL R9, [R1+0xc] ;  /* 0x00000c0001097983 */ /* 0x002ea20000100800 */
[----:B------:R-:W-:Y:S01]  /*1e3f0*/  R2UR UR9, R7 ;  /* 0x00000000070972ca */ /* 0x000fe200000e0000 */
[----:B------:R-:W-:Y:S01]  /*1e400*/  IMAD R10, R6, 0x80, R4 ;  /* 0x00000080060a7824 */ /* 0x000fe200078e0204 */
        /* <DEDUP_REMOVED lines=8> */
[----:B------:R-:W-:-:S03]  /*1e490*/  UMOV UR15, 0x40 ;  /* 0x00000040000f7882 */ /* 0x000fc60000000000 */
        /* <DEDUP_REMOVED lines=11> */
.L_x_7355:
        /* <DEDUP_REMOVED lines=8> */
.L_x_7153:
        /* <DEDUP_REMOVED lines=19> */
.L_x_7149:
[----:B------:R-:W-:Y:S05]  /*1e700*/  BSYNC B1 ;  /* 0x0000000000017941 */ /* 0x000fea0003800000 */
.L_x_7148:
        /* <DEDUP_REMOVED lines=12> */
.L_x_7137:
[----:B------:R-:W-:Y:S05]  /*1e7d0*/  BSYNC B0 ;  /* 0x0000000000007941 */ /* 0x000fea0003800000 */
.L_x_7136:
[----:B------:R-:W3:Y:S01]  /*1e7e0*/  LDC.64 R2, c[0x0][0x9e0] ;  /* 0x00027800ff027b82 */ /* 0x000ee20000000a00 */
[----:B------:R-:W-:Y:S07]  /*1e7f0*/  @!P3 WARPSYNC.ALL ;  /* 0x000000000000b948 */ /* 0x000fee0003800000 */
[----:B------:R-:W-:Y:S01]  /*1e800*/  @!P3 BAR.SYNC.DEFER_BLOCKING 0xc, 0x120 ;  /* 0x030480000000bb1d */ /* 0x000fe20000010000 */
[----:B---3--:R-:W-:Y:S01]  /*1e810*/  ISETP.GE.AND P1, PT, R3, 0x1, PT ;  /* 0x000000010300780c */ /* 0x008fe20003f26270 */
        /* <DEDUP_REMOVED lines=13> */
.L_x_7157:
[----:B------:R-:W-:-:S13]  /*1e8f0*/  ISETP.NE.AND P0, PT, R3, 0x1, PT ;  /* 0x000000010300780c */ /* 0x000fda0003f05270 */
[----:B------:R-:W3:Y:S02]  /*1e900*/  @P0 LDC.64 R4, c[0x0][0x9e8] ;  /* 0x00027a00ff040b82 */ /* 0x000ee40000000a00 */
[----:B---3--:R-:W-:-:S05]  /*1e910*/  @P0 IMAD.HI.U32 R4, R6, R4, RZ ;  /* 0x0000000406040227 */ /* 0x008fca00078e00ff */
[----:B------:R-:W-:-:S07]  /*1e920*/  @P0 SHF.R.U32.HI R6, RZ, R5, R4 ;  /* 0x00000005ff060219 */ /* 0x000fce0000011604 */
.L_x_7158:
[----:B------:R-:W-:Y:S05]  /*1e930*/  BSYNC B0 ;  /* 0x0000000000007941 */ /* 0x000fea0003800000 */
.L_x_7156:
[----:B------:R-:W-:-:S05]  /*1e940*/  IMAD R5, R6, R3, R3 ;  /* 0x0000000306057224 */ /* 0x000fca00078e0203 */
[----:B------:R-:W-:-:S07]  /*1e950*/  VIMNMX R2, R2, R5, PT ;  /* 0x0000000502027248 */ /* 0x000fce0003fe0100 */
.L_x_7155:
[----:B------:R-:W-:Y:S01]  /*1e960*/  VIADD R2, R2, 0x7f ;  /* 0x0000007f02027836 */ /* 0x000fe20000000000 */
[----:B------:R-:W-:-:S04]  /*1e970*/  ULDC UR4, c[0x0][0x9dc] ;  /* 0x0002770000047ab9 */ /* 0x000fc80000000800 */
[----:B------:R-:W-:-:S04]  /*1e980*/  SHF.R.S32.HI R5, RZ, 0x1f, R2 ;  /* 0x0000001fff057819 */ /* 0x000fc80000011402 */
[----:B------:R-:W-:-:S04]  /*1e990*/  LEA.HI R5, R5, R2, RZ, 0x7 ;  /* 0x0000000205057211 */ /* 0x000fc800078f38ff */
[----:B------:R-:W-:-:S04]  /*1e9a0*/  SHF.R.S32.HI R2, RZ, 0x7, R5 ;  /* 0x00000007ff027819 */ /* 0x000fc80000011405 */
        /* <DEDUP_REMOVED lines=8> */
[----:B-12---:R-:W-:-:S11]  /*1ea30*/  LOP3.LUT R7, RZ, R0, RZ, 0x33, !PT ;  /* 0x00000000ff077212 */ /* 0x006fd600078e33ff */
[----:B------:R-:W1:Y:S02]  /*1ea40*/  @P0 LDC.64 R4, c[0x0][0x9e8] ;  /* 0x00027a00ff040b82 */ /* 0x000e640000000a00 */
[----:B-1----:R-:W-:-:S05]  /*1ea50*/  @P0 IMAD.HI.U32 R4, R7, R4, RZ ;  /* 0x0000000407040227 */ /* 0x002fca00078e00ff */
[----:B------:R-:W-:-:S04]  /*1ea60*/  @P0 SHF.R.U32.HI R7, RZ, R5, R4 ;  /* 0x00000005ff070219 */ /* 0x000fc80000011604 */
[----:B------:R-:W-:Y:S01]  /*1ea70*/  LOP3.LUT R0, RZ, R7, RZ, 0x33, !PT ;  /* 0x00000007ff007212 */ /* 0x000fe200078e33ff */
[----:B------:R-:W-:Y:S06]  /*1ea80*/  BRA `(.L_x_7162) ;  /* 0x0000000000107947 */ /* 0x000fec0003800000 */
.L_x_7161:
[----:B------:R-:W-:-:S13]  /*1ea90*/  ISETP.NE.AND P0, PT, R3, 0x1, PT ;  /* 0x000000010300780c */ /* 0x000fda0003f05270 */
[----:B------:R-:W4:Y:S02]  /*1eaa0*/  @P0 LDC.64 R4, c[0x0][0x9e8] ;  /* 0x00027a00ff040b82 */ /* 0x000f240000000a00 */
[----:B----4-:R-:W-:-:S05]  /*1eab0*/  @P0 IMAD.HI.U32 R4, R0, R4, RZ ;  /* 0x0000000400040227 */ /* 0x010fca00078e00ff */
[----:B------:R-:W-:-:S07]  /*1eac0*/  @P0 SHF.R.U32.HI R0, RZ, R5, R4 ;  /* 0x00000005ff000219 */ /* 0x000fce0000011604 */
.L_x_7162:
[----:B------:R-:W-:Y:S05]  /*1ead0*/  BSYNC B0 ;  /* 0x0000000000007941 */ /* 0x000fea0003800000 */
.L_x_7160:
[----:B------:R-:W-:-:S05]  /*1eae0*/  IMAD R3, R0, R3, RZ ;  /* 0x0000000300037224 */ /* 0x000fca00078e02ff */
[----:B------:R-:W-:-:S07]  /*1eaf0*/  VIMNMX R2, R2, R3, !PT ;  /* 0x0000000302027248 */ /* 0x000fce0007fe0100 */
.L_x_7159:
        /* <DEDUP_REMOVED lines=25> */
.L_x_7164:
        /* <DEDUP_REMOVED lines=11> */
[----:B------:R-:W-:Y:S02]  /*1ed40*/  IMAD.U32 R4, RZ, RZ, UR6 ;  /* 0x00000006ff047e24 */ /* 0x000fe4000f8e00ff */
[----:B------:R-:W4:Y:S01]  /*1ed50*/  LDC.64 R2, c[0x4][R2] ;  /* 0x0100000002027b82 */ /* 0x000f220000000a00 */
[----:B------:R-:W-:Y:S02]  /*1ed60*/  IMAD.U32 R5, RZ, RZ, UR7 ;  /* 0x00000007ff057e24 */ /* 0x000fe4000f8e00ff */
[----:B---3--:R-:W-:Y:S02]  /*1ed70*/  IMAD.U32 R6, RZ, RZ, UR8 ;  /* 0x00000008ff067e24 */ /* 0x008fe4000f8e00ff */
[----:B-12---:R-:W-:-:S02]  /*1ed80*/  IMAD.U32 R7, RZ, RZ, UR9 ;  /* 0x00000009ff077e24 */ /* 0x006fc4000f8e00ff */
[----:B------:R-:W-:Y:S02]  /*1ed90*/  IMAD.U32 R10, RZ, RZ, UR4 ;  /* 0x00000004ff0a7e24 */ /* 0x000fe4000f8e00ff */
[----:B0-----:R-:W-:Y:S02]  /*1eda0*/  IMAD.U32 R11, RZ, RZ, UR5 ;  /* 0x00000005ff0b7e24 */ /* 0x001fe4000f8e00ff */
[----:B------:R-:W-:Y:S02]  /*1edb0*/  IMAD.MOV.U32 R8, RZ, RZ, 0x70 ;  /* 0x00000070ff087424 */ /* 0x000fe400078e00ff */
[----:B------:R-:W-:Y:S02]  /*1edc0*/  IMAD.MOV.U32 R12, RZ, RZ, 0x1 ;  /* 0x00000001ff0c7424 */ /* 0x000fe400078e00ff */
[----:B------:R-:W-:-:S07]  /*1edd0*/  IMAD.MOV.U32 R13, RZ, RZ, RZ ;  /* 0x000000ffff0d7224 */ /* 0x000fce00078e00ff */
[----:B------:R-:W-:-:S07]  /*1ede0*/  LEPC R20, `(.L_x_7166) ;  /* 0x000000001014794e */ /* 0x000fce0000000000 */
[----:B----4-:R-:W-:Y:S05]  /*1edf0*/  CALL.ABS.NOINC R2 ;  /* 0x0000000002007343 */ /* 0x010fea0003c00000 */
.L_x_7166:
        /* <DEDUP_REMOVED lines=10> */
[----:B------:R-:W-:Y:S01]  /*1eea0*/  MOV R12, 0x1 ;  /* 0x00000001000c7802 */ /* 0x000fe20000000f00 */
[----:B------:R-:W-:Y:S02]  /*1eeb0*/  IMAD.U32 R5, RZ, RZ, UR7 ;  /* 0x00000007ff057e24 */ /* 0x000fe4000f8e00ff */
[----:B---3--:R-:W-:Y:S02]  /*1eec0*/  IMAD.U32 R6, RZ, RZ, UR8 ;  /* 0x00000008ff067e24 */ /* 0x008fe4000f8e00ff */
[----:B-12---:R-:W-:-:S02]  /*1eed0*/  IMAD.U32 R7, RZ, RZ, UR9 ;  /* 0x00000009ff077e24 */ /* 0x006fc4000f8e00ff */
[----:B------:R-:W-:Y:S02]  /*1eee0*/  IMAD.U32 R10, RZ, RZ, UR4 ;  /* 0x00000004ff0a7e24 */ /* 0x000fe4000f8e00ff */
[----:B0-----:R-:W-:Y:S02]  /*1eef0*/  IMAD.U32 R11, RZ, RZ, UR5 ;  /* 0x00000005ff0b7e24 */ /* 0x001fe4000f8e00ff */
[----:B------:R-:W-:Y:S02]  /*1ef00*/  IMAD.MOV.U32 R8, RZ, RZ, 0x70 ;  /* 0x00000070ff087424 */ /* 0x000fe400078e00ff */
[----:B------:R-:W-:-:S07]  /*1ef10*/  IMAD.MOV.U32 R13, RZ, RZ, RZ ;  /* 0x000000ffff0d7224 */ /* 0x000fce00078e00ff */
[----:B------:R-:W-:-:S07]  /*1ef20*/  LEPC R20, `(.L_x_7168) ;  /* 0x000000001014794e */ /* 0x000fce0000000000 */
[----:B----4-:R-:W-:Y:S05]  /*1ef30*/  CALL.ABS.NOINC R2 ;  /* 0x0000000002007343 */ /* 0x010fea0003c00000 */
.L_x_7168:
        /* <DEDUP_REMOVED lines=16> */
.L_x_7167:
[----:B------:R-:W4:Y:S01]  /*1f040*/  LDL.LU R4, [R1+0x28] ;  /* 0x0000280001047983 */ /* 0x000f220000300800 */
[----:B------:R-:W0:Y:S01]  /*1f050*/  LDC R0, c[0x0][0x428] ;  /* 0x00010a00ff007b82 */ /* 0x000e220000000800 */
[----:B------:R-:W-:Y:S01]  /*1f060*/  ULDC.64 UR4, c[0x0][0x9f8] ;  /* 0x00027e0000047ab9 */ /* 0x000fe20000000a00 */
[----:B------:R-:W-:Y:S01]  /*1f070*/  IMAD.MOV.U32 R5, RZ, RZ, R19 ;  /* 0x000000ffff057224 */ /* 0x000fe200078e0013 */
        /* <DEDUP_REMOVED lines=24> */
.L_x_7169:
        /* <DEDUP_REMOVED lines=16> */
.L_x_7170:
        /* <DEDUP_REMOVED lines=18> */
.L_x_7358:
[----:B------:R-:W-:Y:S01]  /*1f420*/  UMOV UR4, 0xffffffff ;  /* 0xffffffff00047882 */ /* 0x000fe20000000000 */
[----:B------:R-:W-:Y:S02]  /*1f430*/  SHF.R.S32.HI R17, RZ, 0x1f, R5 ;  /* 0x0000001fff117819 */ /* 0x000fe40000011405 */
[----:B------:R-:W-:Y:S05]  /*1f440*/  BRA.DIV UR4, `(.L_x_7172) ;  /* 0x00000052046c7947 */ /* 0x000fea000b800000 */
[----:B------:R-:W-:-:S13]  /*1f450*/  ELECT P6, URZ, PT ;  /* 0x00000000003f782f */ /* 0x000fda00038c0000 */
.L_x_7361:
        /* <DEDUP_REMOVED lines=21> */
.L_x_7174:
        /* <DEDUP_REMOVED lines=9> */
.L_x_7362:
        /* <DEDUP_REMOVED lines=11> */
.L_x_7176:
        /* <DEDUP_REMOVED lines=27> */
.L_x_7173:
        /* <DEDUP_REMOVED lines=39> */
.L_x_7363:
[----:B------:R-:W-:Y:S05]  /*1fb10*/  BSYNC B0 ;  /* 0x0000000000007941 */ /* 0x000fea0003800000 */
.L_x_7177:
[----:B0-----:R-:W2:Y:S04]  /*1fb20*/  LDL R3, [R1+0x20] ;  /* 0x0000200001037983 */ /* 0x001ea80000100800 */
[----:B------:R-:W3:Y:S01]  /*1fb30*/  LDL R10, [R1+0x18] ;  /* 0x00001800010a7983 */ /* 0x000ee20000100800 */
[----:B------:R-:W-:Y:S01]  /*1fb40*/  BSSY B0, `(.L_x_7179) ;  /* 0x0000191000007945 */ /* 0x000fe20003800000 */
[----:B--2---:R-:W-:-:S05]  /*1fb50*/  VIADD R7, R3, 0xfffffffe ;  /* 0xfffffffe03077836 */ /* 0x004fca0000000000 */
[----:B---3--:R-:W-:-:S13]  /*1fb60*/  ISETP.GE.AND P0, PT, R7, R10, PT ;  /* 0x0000000a0700720c */ /* 0x008fda0003f06270 */
[----:B------:R-:W-:Y:S05]  /*1fb70*/  @!P0 BRA `(.L_x_7180) ;  /* 0x0000001800348947 */ /* 0x000fea0003800000 */
[----:B------:R-:W-:Y:S01]  /*1fb80*/  IMAD.MOV R13, RZ, RZ, -R3 ;  /* 0x000000ffff0d7224 */ /* 0x000fe200078e0a03 */
[----:B------:R-:W-:Y:S01]  /*1fb90*/  LOP3.LUT R2, RZ, R10, RZ, 0x33, !PT ;  /* 0x0000000aff027212 */ /* 0x000fe200078e33ff */
[----:B------:R-:W-:Y:S03]  /*1fba0*/  BSSY B1, `(.L_x_7181) ;  /* 0x0000086000017945 */ /* 0x000fe60003800000 */
        /* <DEDUP_REMOVED lines=35> */
.L_x_7185:
[----:B0-----:R-:W0:Y:S01]  /*1fde0*/  S2R R8, SR_CgaCtaId ;  /* 0x0000000000087919 */ /* 0x001e220000008800 */
[----:B------:R-:W-:-:S04]  /*1fdf0*/  MOV R3, 0x400 ;  /* 0x0000040000037802 */ /* 0x000fc80000000f00 */
[----:B0-----:R-:W-:Y:S02]  /*1fe00*/  LEA R3, R8, R3, 0x18 ;  /* 0x0000000308037211 */ /* 0x001fe400078ec0ff */
[----:B------:R-:W-:-:S03]  /*1fe10*/  SHF.L.U32 R8, R14, 0x1f, RZ ;  /* 0x0000001f0e087819 */ /* 0x000fc600000006ff */
[----:B------:R-:W-:-:S04]  /*1fe20*/  IMAD R3, R12, 0x8, R3 ;  /* 0x000000080c037824 */ /* 0x000fc800078e0203 */
[----:B------:R-:W0:Y:S02]  /*1fe30*/  SYNCS.PHASECHK.TRANS64.TRYWAIT P0, [R3+URZ+0x28840], R8 ;  /* 0x02884008030075a7 */ /* 0x000e24000800017f */
[----:B0-----:R-:W-:Y:S05]  /*1fe40*/  @!P0 BRA `(.L_x_7186) ;  /* 0x0000004800408947 */ /* 0x001fea0003800000 */
.L_x_7364:
        /* <DEDUP_REMOVED lines=11> */
.L_x_7187:
        /* <DEDUP_REMOVED lines=32> */
.L_x_7365:
        /* <DEDUP_REMOVED lines=10> */
.L_x_7189:
[----:B------:R-:W2:Y:S02]  /*201a0*/  LDL R8, [R1+0x14] ;  /* 0x0000140001087983 */ /* 0x000ea40000100800 */
[----:B--2---:R-:W-:-:S13]  /*201b0*/  LOP3.LUT P0, RZ, R8, 0x40, RZ, 0xc0, !PT ;  /* 0x0000004008ff7812 */ /* 0x004fda000780c0ff */
[----:B------:R-:W-:Y:S05]  /*201c0*/  @P0 BRA `(.L_x_7190) ;  /* 0x0000000000040947 */ /* 0x000fea0003800000 */
[----:B------:R-:W-:Y:S01]  /*201d0*/  BPT.TRAP 0x1 ;  /* 0x000000040000795c */ /* 0x000fe20000300000 */
.L_x_7190:
        /* <DEDUP_REMOVED lines=19> */
[----:B------:R-:W-:-:S04]  /*20310*/  ULEA UR11, UR11, UR5, 0x7 ;  /* 0x000000050b0b7291 */ /* 0x000fc8000f8e383f */
[----:B------:R-:W-:Y:S02]  /*20320*/  UIADD3 UR8, UR14, 0x400, URZ ;  /* 0x000004000e087890 */ /* 0x000fe4000fffe03f */
[----:B------:R-:W-:Y:S02]  /*20330*/  UIADD3.X UR5, URZ, UR41, URZ, UP0, !UPT ;  /* 0x000000293f057290 */ /* 0x000fe400087fe43f */
[----:B------:R-:W-:-:S07]  /*20340*/  UIADD3 UR14, UR14, 0x4400, URZ ;  /* 0x000044000e0e7890 */ /* 0x000fce000fffe03f */
[----:B------:R0:W-:Y:S01]  /*20350*/  UTMALDG.4D [UR8], [UR4], desc[UR6] ;  /* 0x00000608040075b4 */ /* 0x0001e20008019000 */
[----:B------:R-:W-:Y:S01]  /*20360*/  IMAD.MOV.U32 R4, RZ, RZ, R7 ;  /* 0x000000ffff047224 */ /* 0x000fe200078e0007 */
[----:B0-----:R-:W-:Y:S01]  /*20370*/  UMOV UR8, UR14 ;  /* 0x0000000e00087c82 */ /* 0x001fe20008000000 */
[----:B------:R-:W-:Y:S02]  /*20380*/  UMOV UR10, UR15 ;  /* 0x0000000f000a7c82 */ /* 0x000fe40008000000 */
[----:B------:R0:W-:Y:S02]  /*20390*/  UTMALDG.4D [UR8], [UR4], desc[UR6] ;  /* 0x00000608040075b4 */ /* 0x0001e40008019000 */
[----:B0-----:R-:W-:Y:S01]  /*203a0*/  NOP ;  /* 0x0000000000007918 */ /* 0x001fe20000000000 */
.L_x_7184:
[----:B------:R-:W-:Y:S05]  /*203b0*/  BSYNC B2 ;  /* 0x0000000000027941 */ /* 0x000fea0003800000 */
.L_x_7183:
[----:B------:R-:W2:Y:S04]  /*203c0*/  LDL R2, [R1+0x20] ;  /* 0x0000200001027983 */ /* 0x000ea80000100800 */
[----:B------:R0:W-:Y:S04]  /*203d0*/  STL [R1+0x8], R14 ;  /* 0x0000080e01007387 */ /* 0x0001e80000100800 */
[----:B------:R0:W-:Y:S02]  /*203e0*/  STL [R1], R12 ;  /* 0x0000000c01007387 */ /* 0x0001e40000100800 */
[----:B0-2---:R-:W-:-:S07]  /*203f0*/  VIADD R7, R2, 0xfffffffd ;  /* 0xfffffffd02077836 */ /* 0x005fce0000000000 */
.L_x_7182:
[----:B------:R-:W-:Y:S05]  /*20400*/  BSYNC B1 ;  /* 0x0000000000017941 */ /* 0x000fea0003800000 */
.L_x_7181:
[----:B------:R-:W2:Y:S01]  /*20410*/  LDL.LU R2, [R1+0x20] ;  /* 0x0000200001027983 */ /* 0x000ea20000300800 */
[----:B------:R-:W-:Y:S01]  /*20420*/  VIADD R13, R13, 0xfffffffe ;  /* 0xfffffffe0d0d7836 */ /* 0x000fe20000000000 */
[----:B--2---:R-:W-:-:S04]  /*20430*/  LOP3.LUT R2, RZ, R2, RZ, 0x33, !PT ;  /* 0x00000002ff027212 */ /* 0x004fc800078e33ff */
[----:B------:R-:W-:-:S13]  /*20440*/  ISETP.NE.AND P0, PT, R13, R2, PT ;  /* 0x000000020d00720c */ /* 0x000fda0003f05270 */
[----:B------:R-:W-:Y:S05]  /*20450*/  @!P0 BRA `(.L_x_7180) ;  /* 0x0000000c00fc8947 */ /* 0x000fea0003800000 */
[----:B------:R-:W-:-:S07]  /*20460*/  IMAD.MOV.U32 R13, RZ, RZ, R6 ;  /* 0x000000ffff0d7224 */ /* 0x000fce00078e0006 */
.L_x_7207:
        /* <DEDUP_REMOVED lines=32> */
.L_x_7193:
[----:B------:R-:W1:Y:S01]  /*20670*/  S2R R3, SR_CgaCtaId ;  /* 0x0000000000037919 */ /* 0x000e620000008800 */
[----:B------:R-:W-:-:S04]  /*20680*/  MOV R2, 0x400 ;  /* 0x0000040000027802 */ /* 0x000fc80000000f00 */
[----:B-1----:R-:W-:Y:S02]  /*20690*/  LEA R2, R3, R2, 0x18 ;  /* 0x0000000203027211 */ /* 0x002fe400078ec0ff */
[----:B------:R-:W-:-:S03]  /*206a0*/  SHF.L.U32 R3, R9, 0x1f, RZ ;  /* 0x0000001f09037819 */ /* 0x000fc600000006ff */
[----:B------:R-:W-:-:S04]  /*206b0*/  IMAD R2, R8, 0x8, R2 ;  /* 0x0000000808027824 */ /* 0x000fc800078e0202 */
[----:B------:R-:W1:Y:S02]  /*206c0*/  SYNCS.PHASECHK.TRANS64.TRYWAIT P0, [R2+URZ+0x28840], R3 ;  /* 0x02884003020075a7 */ /* 0x000e64000800017f */
[----:B-1----:R-:W-:Y:S05]  /*206d0*/  @!P0 BRA `(.L_x_7194) ;  /* 0x0000004000448947 */ /* 0x002fea0003800000 */
.L_x_7366:
        /* <DEDUP_REMOVED lines=11> */
.L_x_7195:
        /* <DEDUP_REMOVED lines=32> */
.L_x_7367:
        /* <DEDUP_REMOVED lines=10> */
.L_x_7197:
[----:B------:R-:W2:Y:S02]  /*20a30*/  LDL R3, [R1+0x14] ;  /* 0x0000140001037983 */ /* 0x000ea40000100800 */
[----:B--2---:R-:W-:-:S13]  /*20a40*/  LOP3.LUT P0, RZ, R3, 0x40, RZ, 0xc0, !PT ;  /* 0x0000004003ff7812 */ /* 0x004fda000780c0ff */
[----:B------:R-:W-:Y:S05]  /*20a50*/  @P0 BRA `(.L_x_7198) ;  /* 0x0000000000040947 */ /* 0x000fea0003800000 */
[----:B------:R-:W-:Y:S01]  /*20a60*/  BPT.TRAP 0x1 ;  /* 0x000000040000795c */ /* 0x000fe20000300000 */
.L_x_7198:
        /* <DEDUP_REMOVED lines=29> */
.L_x_7192:
[----:B------:R-:W-:Y:S05]  /*20c40*/  BSYNC B1 ;  /* 0x0000000000017941 */ /* 0x000fea0003800000 */
.L_x_7191:
        /* <DEDUP_REMOVED lines=11> */
[----:B------:R-:W-:Y:S02]  /*20d00*/  MOV R10, R11 ;  /* 0x0000000b000a7202 */ /* 0x000fe40000000f00 */
        /* <DEDUP_REMOVED lines=20> */
.L_x_7201:
[----:B------:R-:W2:Y:S01]  /*20e50*/  S2R R3, SR_CgaCtaId ;  /* 0x0000000000037919 */ /* 0x000ea20000008800 */
[----:B------:R-:W-:-:S04]  /*20e60*/  MOV R2, 0x400 ;  /* 0x0000040000027802 */ /* 0x000fc80000000f00 */
[----:B--2---:R-:W-:Y:S02]  /*20e70*/  LEA R2, R3, R2, 0x18 ;  /* 0x0000000203027211 */ /* 0x004fe400078ec0ff */
[----:B------:R-:W-:-:S03]  /*20e80*/  SHF.L.U32 R3, R14, 0x1f, RZ ;  /* 0x0000001f0e037819 */ /* 0x000fc600000006ff */
[----:B------:R-:W-:-:S04]  /*20e90*/  IMAD R2, R15, 0x8, R2 ;  /* 0x000000080f027824 */ /* 0x000fc800078e0202 */
[----:B------:R-:W2:Y:S02]  /*20ea0*/  SYNCS.PHASECHK.TRANS64.TRYWAIT P0, [R2+URZ+0x28840], R3 ;  /* 0x02884003020075a7 */ /* 0x000ea4000800017f */
[----:B--2---:R-:W-:Y:S05]  /*20eb0*/  @!P0 BRA `(.L_x_7202) ;  /* 0x0000003800748947 */ /* 0x004fea0003800000 */
.L_x_7368:
        /* <DEDUP_REMOVED lines=11> */
.L_x_7203:
        /* <DEDUP_REMOVED lines=20> */
[----:B------:R-:W-:-:S04]  /*210b0*/  ULEA UR11, UR11, UR5, 0x7 ;  /* 0x000000050b0b7291 */ /* 0x000fc8000f8e383f */
        /* <DEDUP_REMOVED lines=10> */
.L_x_7369:
        /* <DEDUP_REMOVED lines=10> */
.L_x_7205:
[----:B------:R-:W2:Y:S02]  /*21200*/  LDL R3, [R1+0x14] ;  /* 0x0000140001037983 */ /* 0x000ea40000100800 */
[----:B--2---:R-:W-:-:S13]  /*21210*/  LOP3.LUT P0, RZ, R3, 0x40, RZ, 0xc0, !PT ;  /* 0x0000004003ff7812 */ /* 0x004fda000780c0ff */
[----:B------:R-:W-:Y:S05]  /*21220*/  @P0 BRA `(.L_x_7206) ;  /* 0x0000000000040947 */ /* 0x000fea0003800000 */
[----:B------:R-:W-:Y:S01]  /*21230*/  BPT.TRAP 0x1 ;  /* 0x000000040000795c */ /* 0x000fe20000300000 */
.L_x_7206:
        /* <DEDUP_REMOVED lines=28> */
.L_x_7200:
[----:B------:R-:W-:Y:S05]  /*21400*/  BSYNC B1 ;  /* 0x0000000000017941 */ /* 0x000fea0003800000 */
.L_x_7199:
[----:B------:R-:W2:Y:S01]  /*21410*/  LDL R2, [R1+0x18] ;  /* 0x0000180001027983 */ /* 0x000ea20000100800 */
[----:B------:R-:W-:Y:S01]  /*21420*/  VIADD R7, R7, 0xfffffffe ;  /* 0xfffffffe07077836 */ /* 0x000fe20000000000 */
[----:B--2---:R-:W-:-:S13]  /*21430*/  ISETP.GT.AND P0, PT, R11, R2, PT ;  /* 0x000000020b00720c */ /* 0x004fda0003f04270 */
[----:B------:R-:W-:Y:S05]  /*21440*/  @P0 BRA `(.L_x_7207) ;  /* 0xfffffff000080947 */ /* 0x000fea000383ffff */
.L_x_7180:
[----:B------:R-:W-:Y:S05]  /*21450*/  BSYNC B0 ;  /* 0x0000000000007941 */ /* 0x000fea0003800000 */
.L_x_7179:
        /* <DEDUP_REMOVED lines=17> */
.L_x_7209:
[----:B------:R-:W-:Y:S05]  /*21570*/  BSYNC B0 ;  /* 0x0000000000007941 */ /* 0x000fea0003800000 */
.L_x_7208:
        /* <DEDUP_REMOVED lines=11> */
.L_x_7370:
        /* <DEDUP_REMOVED lines=10> */
.L_x_7213:
[----:B------:R-:W2:Y:S02]  /*216d0*/  LDL R2, [R1+0x14] ;  /* 0x0000140001027983 */ /* 0x000ea40000100800 */
[----:B--2---:R-:W-:-:S13]  /*216e0*/  LOP3.LUT P0, RZ, R2, 0x40, RZ, 0xc0, !PT ;  /* 0x0000004002ff7812 */ /* 0x004fda000780c0ff */
[----:B------:R-:W-:Y:S05]  /*216f0*/  @P0 BRA `(.L_x_7214) ;  /* 0x0000000000040947 */ /* 0x000fea0003800000 */
[----:B------:R-:W-:Y:S01]  /*21700*/  BPT.TRAP 0x1 ;  /* 0x000000040000795c */ /* 0x000fe20000300000 */
.L_x_7214:
        /* <DEDUP_REMOVED lines=27> */
.L_x_7211:
[----:B------:R-:W-:Y:S05]  /*218c0*/  BSYNC B0 ;  /* 0x0000000000007941 */ /* 0x000fea0003800000 */
.L_x_7210:
        /* <DEDUP_REMOVED lines=9> */
.L_x_7165:
[----:B------:R-:W-:Y:S05]  /*21960*/  BSYNC B6 ;  /* 0x0000000000067941 */ /* 0x000fea0003800000 */
.L_x_7163:
[----:B------:R-:W-:-:S03]  /*21970*/  UMOV UR4, 0xffffffff ;  /* 0xffffffff00047882 */ /* 0x000fc60000000000 */
[----:B------:R-:W-:Y:S05]  /*21980*/  BRA.DIV UR4, `(.L_x_7215) ;  /* 0x0000002e04fc7947 */ /* 0x000fea000b800000 */
[----:B------:R4:W0:Y:S04]  /*21990*/  SHFL.IDX PT, R4, R16, RZ, 0x1f ;  /* 0x00001fff10047589 */ /* 0x00082800000e0000 */
[----:B------:R-:W0:Y:S02]  /*219a0*/  SHFL.IDX PT, R16, R16, 0x1, 0x1f ;  /* 0x00201f0010107f89 */ /* 0x000e2400000e0000 */
.L_x_7374:
[----:B-12---:R-:W1:Y:S01]  /*219b0*/  S2R R7, SR_TID.X ;  /* 0x0000000000077919 */ /* 0x006e620000002100 */
[----:B------:R-:W-:Y:S01]  /*219c0*/  ULDC UR4, c[0x0][0xc14] ;  /* 0x0003050000047ab9 */ /* 0x000fe20000000800 */
[----:B------:R-:W-:Y:S01]  /*219d0*/  BSSY B0, `(.L_x_7216) ;  /* 0x000000b000007945 */ /* 0x000fe20003800000 */
[----:B------:R-:W-:Y:S02]  /*219e0*/  IMAD.U32 R0, RZ, RZ, UR4 ;  /* 0x00000004ff007e24 */ /* 0x000fe4000f8e00ff */
[----:B------:R-:W-:Y:S01]  /*219f0*/  IMAD.MOV.U32 R17, RZ, RZ, RZ ;  /* 0x000000ffff117224 */ /* 0x000fe200078e00ff */
[----:B-1----:R-:W-:-:S04]  /*21a00*/  LOP3.LUT R7, R7, 0x1f, RZ, 0xc0, !PT ;  /* 0x0000001f07077812 */ /* 0x002fc800078ec0ff */
[C---:B------:R-:W-:Y:S01]  /*21a10*/  ISETP.NE.AND P0, PT, R7.reuse, 0x1f, PT ;  /* 0x0000001f0700780c */ /* 0x040fe20003f05270 */
[----:B------:R-:W-:-:S05]  /*21a20*/  IMAD.IADD R5, R7, 0x1, R19 ;  /* 0x0000000107057824 */ /* 0x000fca00078e0213 */
[----:B------:R-:W-:-:S13]  /*21a30*/  ISETP.GE.OR P0, PT, R5, R0, !P0 ;  /* 0x000000000500720c */ /* 0x000fda0004706670 */
[----:B------:R-:W-:Y:S05]  /*21a40*/  @P0 BRA `(.L_x_7217) ;  /* 0x00000000000c0947 */ /* 0x000fea0003800000 */
[----:B------:R-:W1:Y:S02]  /*21a50*/  LDC.64 R2, c[0x0][0xc58] ;  /* 0x00031600ff027b82 */ /* 0x000e640000000a00 */
[----:B-1----:R-:W-:-:S05]  /*21a60*/  IMAD.WIDE R2, R5, 0x4, R2 ;  /* 0x0000000405027825 */ /* 0x002fca00078e0202 */
[----:B------:R1:W5:Y:S02]  /*21a70*/  LDG.E R17, desc[UR54][R2.64] ;  /* 0x0000003602117981 */ /* 0x000364000c1e1900 */
.L_x_7217:
[----:B------:R-:W-:Y:S05]  /*21a80*/  BSYNC B0 ;  /* 0x0000000000007941 */ /* 0x000fea0003800000 */
.L_x_7216:
        /* <DEDUP_REMOVED lines=17> */
[----:B---3--:R-:W-:-:S05]  /*21ba0*/  SEL R6, R14, RZ, P1 ;  /* 0x000000ff0e067207 */ /* 0x008fca0000800000 */
[----:B------:R-:W-:-:S05]  /*21bb0*/  IMAD.IADD R6, R5, 0x1, R6 ;  /* 0x0000000105067824 */ /* 0x000fca00078e0206 */
[----:B------:R-:W0:Y:S02]  /*21bc0*/  SHFL.UP PT, R14, R6, 0x10, RZ ;  /* 0x06000000060e7989 */ /* 0x000e2400000e00ff */
[----:B0-----:R-:W-:-:S05]  /*21bd0*/  SEL R7, R14, RZ, P0 ;  /* 0x000000ff0e077207 */ /* 0x001fca0000000000 */
[----:B------:R-:W-:-:S05]  /*21be0*/  IMAD.IADD R2, R6, 0x1, R7 ;  /* 0x0000000106027824 */ /* 0x000fca00078e0207 */
[----:B------:R0:W1:Y:S02]  /*21bf0*/  SHFL.IDX PT, R14, R2, 0x1f, 0x1f ;  /* 0x03e01f00020e7f89 */ /* 0x00006400000e0000 */
.L_x_7382:
[----:B------:R-:W-:Y:S02]  /*21c00*/  ULDC UR4, c[0x0][0xc10] ;  /* 0x0003040000047ab9 */ /* 0x000fe40000000800 */
[----:B------:R-:W-:-:S04]  /*21c10*/  IMAD.U32 R5, RZ, RZ, UR4 ;  /* 0x00000004ff057e24 */ /* 0x000fc8000f8e00ff */
[----:B-1----:R-:W-:-:S04]  /*21c20*/  IMAD R3, R14, R5, RZ ;  /* 0x000000050e037224 */ /* 0x002fc800078e02ff */
[----:B----4-:R-:W-:-:S05]  /*21c30*/  IMAD.IADD R16, R16, 0x1, R3 ;  /* 0x0000000110107824 */ /* 0x010fca00078e0203 */
[----:B------:R-:W-:-:S13]  /*21c40*/  ISETP.GT.AND P0, PT, R16, R4, PT ;  /* 0x000000041000720c */ /* 0x000fda0003f04270 */
[----:B------:R-:W-:Y:S05]  /*21c50*/  @P0 BRA `(.L_x_7219) ;  /* 0x0000000000b40947 */ /* 0x000fea0003800000 */
[----:B------:R-:W1:Y:S02]  /*21c60*/  LDC R0, c[0x0][0xc14] ;  /* 0x00030500ff007b82 */ /* 0x000e640000000800 */
.L_x_7224:
        /* <DEDUP_REMOVED lines=14> */
.L_x_7222:
[----:B------:R-:W-:Y:S05]  /*21d50*/  BSYNC B0 ;  /* 0x0000000000007941 */ /* 0x000fea0003800000 */
.L_x_7221:
        /* <DEDUP_REMOVED lines=23> */
.L_x_7390:
[----:B------:R-:W-:Y:S02]  /*21ed0*/  ULDC UR4, c[0x0][0xc10] ;  /* 0x0003040000047ab9 */ /* 0x000fe40000000800 */
[----:B------:R-:W-:-:S04]  /*21ee0*/  IMAD.U32 R5, RZ, RZ, UR4 ;  /* 0x00000004ff057e24 */ /* 0x000fc8000f8e00ff */
[----:B-1----:R-:W-:-:S04]  /*21ef0*/  IMAD R3, R14, R5, RZ ;  /* 0x000000050e037224 */ /* 0x002fc800078e02ff */
[----:B------:R-:W-:-:S05]  /*21f00*/  IMAD.IADD R16, R3, 0x1, R16 ;  /* 0x0000000103107824 */ /* 0x000fca00078e0210 */
[----:B------:R-:W-:-:S13]  /*21f10*/  ISETP.GT.AND P0, PT, R16, R4, PT ;  /* 0x000000041000720c */ /* 0x000fda0003f04270 */
[----:B------:R-:W-:Y:S05]  /*21f20*/  @!P0 BRA `(.L_x_7224) ;  /* 0xfffffffc00508947 */ /* 0x000fea000383ffff */
.L_x_7219:
        /* <DEDUP_REMOVED lines=8> */
.L_x_7394:
[----:B------:R-:W-:Y:S01]  /*21fb0*/  ISETP.NE.AND P0, PT, R3, RZ, PT ;  /* 0x000000ff0300720c */ /* 0x000fe20003f05270 */
[----:B------:R-:W-:-:S12]  /*21fc0*/  IMAD.MOV.U32 R7, RZ, RZ, RZ ;  /* 0x000000ffff077224 */ /* 0x000fd800078e00ff */
[----:B------:R-:W-:Y:S05]  /*21fd0*/  @!P0 BRA `(.L_x_7226) ;  /* 0x0000000000108947 */ /* 0x000fea0003800000 */
[----:B------:R-:W-:Y:S01]  /*21fe0*/  UMOV UR4, 0xffffffff ;  /* 0xffffffff00047882 */ /* 0x000fe20000000000 */
[----:B------:R-:W-:Y:S02]  /*21ff0*/  VIADD R12, R6, 0xffffffff ;  /* 0xffffffff060c7836 */ /* 0x000fe40000000000 */
[----:B------:R-:W-:Y:S05]  /*22000*/  BRA.DIV UR4, `(.L_x_7227) ;  /* 0x0000003204907947 */ /* 0x000fea000b800000 */
[----:B------:R3:W4:Y:S02]  /*22010*/  SHFL.IDX PT, R7, R2, R12, 0x1f ;  /* 0x00001f0c02077589 */ /* 0x00072400000e0000 */
.L_x_7226:
[----:B0--3--:R-:W0:Y:S01]  /*22020*/  LDC.64 R2, c[0x0][0xc68] ;  /* 0x00031a00ff027b82 */ /* 0x009e220000000a00 */
[----:B------:R-:W-:-:S04]  /*22030*/  IMAD.IADD R19, R6, 0x1, R19 ;  /* 0x0000000106137824 */ /* 0x000fc800078e0213 */
[----:B0-----:R-:W-:-:S05]  /*22040*/  IMAD.WIDE R2, R19, 0x4, R2 ;  /* 0x0000000413027825 */ /* 0x001fca00078e0202 */
[----:B------:R-:W1:Y:S01]  /*22050*/  LDG.E R9, desc[UR54][R2.64] ;  /* 0x0000003602097981 */ /* 0x000e62000c1e1900 */
[----:B----4-:R-:W-:-:S04]  /*22060*/  IMAD R16, R7, R5, R16 ;  /* 0x0000000507107224 */ /* 0x010fc800078e0210 */
[----:B------:R-:W-:Y:S02]  /*22070*/  IMAD.IADD R7, R4, 0x1, -R16 ;  /* 0x0000000104077824 */ /* 0x000fe400078e0a10 */
[----:B-12---:R-:W-:-:S05]  /*22080*/  IMAD R6, R17, R9, RZ ;  /* 0x0000000911067224 */ /* 0x006fca00078e02ff */
        /* <DEDUP_REMOVED lines=43> */
[----:B------:R-:W-:Y:S01]  /*22340*/  IMAD R8, R2, R8, R3 ;  /* 0x0000000802087224 */ /* 0x000fe200078e0203 */
[----:B------:R-:W-:-:S04]  /*22350*/  LOP3.LUT R3, R6, R9, RZ, 0x3c, !PT ;  /* 0x0000000906037212 */ /* 0x000fc800078e3cff */
[----:B------:R-:W-:-:S13]  /*22360*/  ISETP.GT.U32.AND P0, PT, R5, R8, PT ;  /* 0x000000080500720c */ /* 0x000fda0003f04070 */
[----:B------:R-:W-:Y:S01]  /*22370*/  @!P0 IMAD.IADD R8, R8, 0x1, -R5 ;  /* 0x0000000108088824 */ /* 0x000fe200078e0a05 */
[----:B------:R-:W-:-:S04]  /*22380*/  @!P0 IADD3 R2, R2, 0x1, RZ ;  /* 0x0000000102028810 */ /* 0x000fc80007ffe0ff */
[----:B------:R-:W-:-:S13]  /*22390*/  ISETP.GE.U32.AND P0, PT, R8, R5, PT ;  /* 0x000000050800720c */ /* 0x000fda0003f06070 */
[----:B------:R-:W-:Y:S01]  /*223a0*/  @P0 VIADD R2, R2, 0x1 ;  /* 0x0000000102020836 */ /* 0x000fe20000000000 */
[----:B------:R-:W-:Y:S01]  /*223b0*/  ISETP.GE.AND P0, PT, R3, RZ, PT ;  /* 0x000000ff0300720c */ /* 0x000fe20003f06270 */
[----:B------:R-:W-:-:S12]  /*223c0*/  IMAD.IADD R3, R6, 0x1, R4 ;  /* 0x0000000106037824 */ /* 0x000fd800078e0204 */
        /* <DEDUP_REMOVED lines=8> */
.L_x_7220:
[----:B------:R-:W-:Y:S01]  /*22450*/  UMOV UR4, URZ ;  /* 0x0000003f00047c82 */ /* 0x000fe20008000000 */
[----:B------:R-:W-:Y:S01]  /*22460*/  UMOV UR5, URZ ;  /* 0x0000003f00057c82 */ /* 0x000fe20008000000 */
[----:B------:R-:W-:Y:S01]  /*22470*/  ULDC UR6, c[0x0][0xc14] ;  /* 0x0003050000067ab9 */ /* 0x000fe20000000800 */
[----:B------:R-:W-:Y:S02]  /*22480*/  IMAD.MOV.U32 R16, RZ, RZ, R4 ;  /* 0x000000ffff107224 */ /* 0x000fe400078e0004 */
[----:B------:R-:W-:Y:S02]  /*22490*/  IMAD.U32 R17, RZ, RZ, UR4 ;  /* 0x00000004ff117e24 */ /* 0x000fe4000f8e00ff */
[----:B------:R-:W-:Y:S02]  /*224a0*/  IMAD.U32 R18, RZ, RZ, UR5 ;  /* 0x00000005ff127e24 */ /* 0x000fe4000f8e00ff */
[----:B------:R-:W-:-:S07]  /*224b0*/  IMAD.U32 R19, RZ, RZ, UR6 ;  /* 0x00000006ff137e24 */ /* 0x000fce000f8e00ff */
.L_x_7228:
        /* <DEDUP_REMOVED lines=12> */
.L_x_7124:
        /* <DEDUP_REMOVED lines=12> */
.L_x_7397:
[----:B------:R-:W-:Y:S05]  /*22640*/  BSYNC B0 ;  /* 0x0000000000007941 */ /* 0x000fea0003800000 */
.L_x_7230:
[----:B------:R-:W-:-:S03]  /*22650*/  UMOV UR4, 0xffffffff ;  /* 0xffffffff00047882 */ /* 0x000fc60000000000 */
[----:B------:R-:W-:Y:S05]  /*22660*/  BRA.DIV UR4, `(.L_x_7232) ;  /* 0x0000002e04347947 */ /* 0x000fea000b800000 */
[----:B------:R-:W2:Y:S02]  /*22670*/  S2R R2, SR_TID.X ;  /* 0x0000000000027919 */ /* 0x000ea40000002100 */
[----:B--2---:R-:W-:-:S04]  /*22680*/  SHF.R.U32.HI R2, RZ, 0x5, R2 ;  /* 0x00000005ff027819 */ /* 0x004fc80000011602 */
[----:B------:R-:W-:-:S05]  /*22690*/  LOP3.LUT R2, R2, 0x3, RZ, 0xc0, !PT ;  /* 0x0000000302027812 */ /* 0x000fca00078ec0ff */
[----:B------:R2:W3:Y:S02]  /*226a0*/  SHFL.IDX PT, R14, R2, RZ, 0x1f ;  /* 0x00001fff020e7589 */ /* 0x0004e400000e0000 */
.L_x_7400:
[----:B---3--:R-:W-:-:S13]  /*226b0*/  ISETP.NE.AND P0, PT, R14, RZ, PT ;  /* 0x000000ff0e00720c */ /* 0x008fda0003f05270 */
[----:B------:R-:W-:Y:S05]  /*226c0*/  @P0 BRA `(.L_x_6836) ;  /* 0x0000000000940947 */ /* 0x000fea0003800000 */
[----:B------:R-:W-:-:S03]  /*226d0*/  UMOV UR4, 0xffffffff ;  /* 0xffffffff00047882 */ /* 0x000fc60000000000 */
[----:B------:R-:W-:Y:S05]  /*226e0*/  BRA.DIV UR4, `(.L_x_7233) ;  /* 0x0000002e04487947 */ /* 0x000fea000b800000 */
[----:B------:R-:W-:-:S13]  /*226f0*/  ELECT P6, URZ, PT ;  /* 0x00000000003f782f */ /* 0x000fda00038c0000 */
.L_x_7403:
[----:B------:R-:W-:Y:S05]  /*22700*/  @!P6 BRA `(.L_x_6836) ;  /* 0x000000000084e947 */ /* 0x000fea0003800000 */
[----:B------:R-:W-:-:S06]  /*22710*/  ULOP3.LUT UR4, UR36, 0x2, URZ, 0xfc, !UPT ;  /* 0x0000000224047892 */ /* 0x000fcc000f8efc3f */
[----:B--2---:R-:W-:-:S05]  /*22720*/  IMAD.U32 R2, RZ, RZ, UR4 ;  /* 0x00000004ff027e24 */ /* 0x004fca000f8e00ff */
[----:B------:R-:W-:-:S13]  /*22730*/  ISETP.NE.AND P2, PT, R2, 0x3, PT ;  /* 0x000000030200780c */ /* 0x000fda0003f45270 */
[----:B------:R-:W-:Y:S05]  /*22740*/  @!P2 BRA `(.L_x_7234) ;  /* 0x000000000004a947 */ /* 0x000fea0003800000 */
[----:B------:R-:W-:Y:S01]  /*22750*/  BPT.TRAP 0x1 ;  /* 0x000000040000795c */ /* 0x000fe20000300000 */
.L_x_7234:
        /* <DEDUP_REMOVED lines=14> */
.L_x_7404:
[----:B------:R-:W2:Y:S02]  /*22840*/  SYNCS.PHASECHK.TRANS64.TRYWAIT P0, [R7+URZ], R2 ;  /* 0x00000002070075a7 */ /* 0x000ea4000800017f */
[----:B--2---:R-:W-:Y:S05]  /*22850*/  @!P0 BRA `(.L_x_7236) ;  /* 0x0000002c00208947 */ /* 0x004fea0003800000 */
.L_x_7405:
[----:B------:R-:W-:Y:S05]  /*22860*/  @!P2 BRA `(.L_x_7237) ;  /* 0x000000000004a947 */ /* 0x000fea0003800000 */
[----:B------:R-:W-:Y:S01]  /*22870*/  BPT.TRAP 0x1 ;  /* 0x000000040000795c */ /* 0x000fe20000300000 */
.L_x_7237:
[----:B------:R-:W3:Y:S01]  /*22880*/  LDL.LU R4, [R1] ;  /* 0x0000000001047983 */ /* 0x000ee20000300800 */
[----:B------:R-:W-:-:S04]  /*22890*/  VIADD R0, R0, 0x28860 ;  /* 0x0002886000007836 */ /* 0x000fc80000000000 */
[----:B---3--:R-:W-:-:S04]  /*228a0*/  IMAD R4, R4, 0x8, R0 ;  /* 0x0000000804047824 */ /* 0x008fc800078e0200 */
[----:B------:R-:W3:Y:S02]  /*228b0*/  SYNCS.PHASECHK.TRANS64.TRYWAIT P0, [R4+URZ], R5 ;  /* 0x00000005040075a7 */ /* 0x000ee4000800017f */
[----:B---3--:R-:W-:Y:S05]  /*228c0*/  @!P0 BRA `(.L_x_7238) ;  /* 0x0000002c00188947 */ /* 0x008fea0003800000 */
.L_x_7406:
[----:B------:R-:W-:-:S07]  /*228d0*/  IMAD R3, R3, 0x8, R0 ;  /* 0x0000000803037824 */ /* 0x000fce00078e0200 */
.L_x_7239:
[----:B----4-:R4:W0:Y:S02]  /*228e0*/  SYNCS.PHASECHK.TRANS64.TRYWAIT P0, [R3+URZ], R2 ;  /* 0x00000002030075a7 */ /* 0x010824000800017f */
[----:B0-----:R-:W-:Y:S05]  /*228f0*/  @!P0 NANOSLEEP.SYNCS 0x989680 ;  /* 0x009896800000895d */ /* 0x001fea0003900000 */
[----:B------:R-:W0:Y:S02]  /*22900*/  @!P0 SYNCS.PHASECHK.TRANS64 P0, [R3+URZ], R2 ;  /* 0x00000002030085a7 */ /* 0x000e24000800007f */
[----:B0-----:R-:W-:Y:S05]  /*22910*/  @!P0 BRA `(.L_x_7239) ;  /* 0xfffffffc00f08947 */ /* 0x001fea000383ffff */
.L_x_6836:
[----:B------:R-:W-:Y:S05]  /*22920*/  BSYNC B7 ;  /* 0x0000000000077941 */ /* 0x000fea0003800000 */
.L_x_6833:
[----:B------:R-:W-:Y:S05]  /*22930*/  EXIT ;  /* 0x000000000000794d */ /* 0x000fea0003800000 */
.L_x_6866:
[----:B0-----:R0:W1:Y:S02]  /*22940*/  SYNCS.PHASECHK.TRANS64.TRYWAIT P6, [R103+URZ+0x28890], R124 ;  /* 0x0288907c670075a7 */ /* 0x00106400080c017f */
[----:B-1----:R-:W-:Y:S05]  /*22950*/  @!P6 NANOSLEEP.SYNCS 0x989680 ;  /* 0x009896800000e95d */ /* 0x002fea0003900000 */
[----:B------:R-:W1:Y:S02]  /*22960*/  @!P6 SYNCS.PHASECHK.TRANS64 P6, [R103+URZ+0x28890], R124 ;  /* 0x0288907c6700e5a7 */ /* 0x000e6400080c007f */
[----:B-1----:R-:W-:Y:S05]  /*22970*/  @!P6 BRA `(.L_x_6866) ;  /* 0xfffffffc00f0e947 */ /* 0x002fea000383ffff */
[----:B------:R-:W-:Y:S05]  /*22980*/  BRA `(.L_x_7240) ;  /* 0xfffffe0800787947 */ /* 0x000fea000383ffff */
.L_x_6902:
[----:B0-----:R0:W1:Y:S02]  /*22990*/  SYNCS.PHASECHK.TRANS64.TRYWAIT P4, [R103+URZ+0x28890], R124 ;  /* 0x0288907c670075a7 */ /* 0x001064000808017f */
[----:B-1----:R-:W-:Y:S05]  /*229a0*/  @!P4 NANOSLEEP.SYNCS 0x989680 ;  /* 0x009896800000c95d */ /* 0x002fea0003900000 */
[----:B------:R-:W1:Y:S02]  /*229b0*/  @!P4 SYNCS.PHASECHK.TRANS64 P4, [R103+URZ+0x28890], R124 ;  /* 0x0288907c6700c5a7 */ /* 0x000e64000808007f */
[----:B-1----:R-:W-:Y:S05]  /*229c0*/  @!P4 BRA `(.L_x_6902) ;  /* 0xfffffffc00f0c947 */ /* 0x002fea000383ffff */
[----:B------:R-:W-:Y:S05]  /*229d0*/  BRA `(.L_x_7241) ;  /* 0xfffffe2c00d87947 */ /* 0x000fea000383ffff */
.L_x_6919:
[----:B0-----:R0:W1:Y:S02]  /*229e0*/  SYNCS.PHASECHK.TRANS64.TRYWAIT P3, [R103+URZ+0x28890], R124 ;  /* 0x0288907c670075a7 */ /* 0x001064000806017f */
[----:B-1----:R-:W-:Y:S05]  /*229f0*/  @!P3 NANOSLEEP.SYNCS 0x989680 ;  /* 0x009896800000b95d */ /* 0x002fea0003900000 */
[----:B------:R-:W1:Y:S02]  /*22a00*/  @!P3 SYNCS.PHASECHK.TRANS64 P3, [R103+URZ+0x28890], R124 ;  /* 0x0288907c6700b5a7 */ /* 0x000e64000806007f */
[----:B-1----:R-:W-:Y:S05]  /*22a10*/  @!P3 BRA `(.L_x_6919) ;  /* 0xfffffffc00f0b947 */ /* 0x002fea000383ffff */
[----:B------:R-:W-:Y:S05]  /*22a20*/  BRA `(.L_x_7242) ;  /* 0xfffffe5000047947 */ /* 0x000fea000383ffff */
.L_x_6929:
[----:B--2---:R2:W3:Y:S02]  /*22a30*/  SYNCS.PHASECHK.TRANS64.TRYWAIT P0, [R103+URZ+0x288b0], R124 ;  /* 0x0288b07c670075a7 */ /* 0x0044e4000800017f */
[----:B---3--:R-:W-:Y:S05]  /*22a40*/  @!P0 NANOSLEEP.SYNCS 0x989680 ;  /* 0x009896800000895d */ /* 0x008fea0003900000 */
[----:B------:R-:W3:Y:S02]  /*22a50*/  @!P0 SYNCS.PHASECHK.TRANS64 P0, [R103+URZ+0x288b0], R124 ;  /* 0x0288b07c670085a7 */ /* 0x000ee4000800007f */
[----:B---3--:R-:W-:Y:S05]  /*22a60*/  @!P0 BRA `(.L_x_6929) ;  /* 0xfffffffc00f08947 */ /* 0x008fea000383ffff */
[----:B------:R-:W-:Y:S05]  /*22a70*/  BRA `(.L_x_7243) ;  /* 0xfffffe5400a07947 */ /* 0x000fea000383ffff */
.L_x_6949:
[----:B------:R-:W-:Y:S01]  /*22a80*/  BSSY B0, `(.L_x_7244) ;  /* 0x0000008000007945 */ /* 0x000fe20003800000 */
[----:B------:R-:W-:Y:S02]  /*22a90*/  IMAD.MOV.U32 R13, RZ, RZ, R228 ;  /* 0x000000ffff0d7224 */ /* 0x000fe400078e00e4 */
[----:B------:R-:W-:Y:S02]  /*22aa0*/  IMAD.MOV.U32 R12, RZ, RZ, RZ ;  /* 0x000000ffff0c7224 */ /* 0x000fe400078e00ff */
[----:B------:R-:W-:Y:S02]  /*22ab0*/  IMAD.MOV.U32 R11, RZ, RZ, 0x1f ;  /* 0x0000001fff0b7424 */ /* 0x000fe400078e00ff */
[----:B------:R-:W-:-:S07]  /*22ac0*/  IMAD.MOV.U32 R15, RZ, RZ, -0x1 ;  /* 0xffffffffff0f7424 */ /* 0x000fce00078e00ff */
[----:B-----5:R-:W-:Y:S05]  /*22ad0*/  WARPSYNC.COLLECTIVE R15, `(.L_x_7245) ;  /* 0x000000000f087348 */ /* 0x020fea0003c00000 */
[----:B------:R0:W1:Y:S02]  /*22ae0*/  SHFL.IDX P6, R14, R13, R12, R11 ;  /* 0x0000000c0d0e7389 */ /* 0x00006400000c000b */
[----:B01---5:R-:W-:Y:S01]  /*22af0*/  ENDCOLLECTIVE ;  /* 0x000000000000791b */ /* 0x023fe20003800000 */
.L_x_7245:
[----:B------:R-:W-:Y:S05]  /*22b00*/  BSYNC B0 ;  /* 0x0000000000007941 */ /* 0x000fea0003800000 */
.L_x_7244:
[----:B------:R-:W-:Y:S01]  /*22b10*/  IMAD.MOV.U32 R196, RZ, RZ, R14 ;  /* 0x000000ffffc47224 */ /* 0x000fe200078e000e */
[----:B------:R-:W-:Y:S06]  /*22b20*/  BRA `(.L_x_7246) ;  /* 0xfffffe6000987947 */ /* 0x000fec000383ffff */
.L_x_6967:
[----:B------:R-:W-:Y:S01]  /*22b30*/  BSSY B1, `(.L_x_7247) ;  /* 0x0000008000017945 */ /* 0x000fe20003800000 */
[----:B------:R-:W-:Y:S02]  /*22b40*/  IMAD.MOV.U32 R13, RZ, RZ, R5 ;  /* 0x000000ffff0d7224 */ /* 0x000fe400078e0005 */
[----:B------:R-:W-:Y:S02]  /*22b50*/  IMAD.MOV.U32 R12, RZ, RZ, RZ ;  /* 0x000000ffff0c7224 */ /* 0x000fe400078e00ff */
[----:B------:R-:W-:Y:S02]  /*22b60*/  IMAD.MOV.U32 R11, RZ, RZ, 0x181f ;  /* 0x0000181fff0b7424 */ /* 0x000fe400078e00ff */
[----:B------:R-:W-:-:S07]  /*22b70*/  IMAD.MOV.U32 R15, RZ, RZ, -0x1 ;  /* 0xffffffffff0f7424 */ /* 0x000fce00078e00ff */
[----:B01---5:R-:W-:Y:S05]  /*22b80*/  WARPSYNC.COLLECTIVE R15, `(.L_x_7248) ;  /* 0x000000000f087348 */ /* 0x023fea0003c00000 */
[----:B------:R2:W3:Y:S02]  /*22b90*/  SHFL.IDX P6, R14, R13, R12, R11 ;  /* 0x0000000c0d0e7389 */ /* 0x0004e400000c000b */
[----:B0123-5:R-:W-:Y:S01]  /*22ba0*/  ENDCOLLECTIVE ;  /* 0x000000000000791b */ /* 0x02ffe20003800000 */
.L_x_7248:
[----:B------:R-:W-:Y:S05]  /*22bb0*/  BSYNC B1 ;  /* 0x0000000000017941 */ /* 0x000fea0003800000 */
.L_x_7247:
[----:B------:R-:W-:Y:S05]  /*22bc0*/  BRA `(.L_x_7249) ;  /* 0xfffffe7400187947 */ /* 0x000fea000383ffff */
.L_x_6968:
[----:B------:R-:W-:Y:S01]  /*22bd0*/  BSSY B1, `(.L_x_7250) ;  /* 0x0000008000017945 */ /* 0x000fe20003800000 */
[----:B------:R-:W-:Y:S01]  /*22be0*/  MOV R13, R4 ;  /* 0x00000004000d7202 */ /* 0x000fe20000000f00 */
[----:B------:R-:W-:Y:S02]  /*22bf0*/  IMAD.MOV.U32 R12, RZ, RZ, RZ ;  /* 0x000000ffff0c7224 */ /* 0x000fe400078e00ff */
[----:B------:R-:W-:Y:S02]  /*22c00*/  IMAD.MOV.U32 R11, RZ, RZ, 0x181f ;  /* 0x0000181fff0b7424 */ /* 0x000fe400078e00ff */
[----:B------:R-:W-:-:S07]  /*22c10*/  IMAD.MOV.U32 R15, RZ, RZ, -0x1 ;  /* 0xffffffffff0f7424 */ /* 0x000fce00078e00ff */
[----:B01---5:R-:W-:Y:S05]  /*22c20*/  WARPSYNC.COLLECTIVE R15, `(.L_x_7251) ;  /* 0x000000000f087348 */ /* 0x023fea0003c00000 */
[----:B------:R2:W3:Y:S02]  /*22c30*/  SHFL.IDX P6, R14, R13, R12, R11 ;  /* 0x0000000c0d0e7389 */ /* 0x0004e400000c000b */
[----:B0123-5:R-:W-:Y:S01]  /*22c40*/  ENDCOLLECTIVE ;  /* 0x000000000000791b */ /* 0x02ffe20003800000 */
.L_x_7251:
[----:B------:R-:W-:Y:S05]  /*22c50*/  BSYNC B1 ;  /* 0x0000000000017941 */ /* 0x000fea0003800000 */
.L_x_7250:
[----:B------:R-:W-:Y:S05]  /*22c60*/  BRA `(.L_x_7252) ;  /* 0xfffffe7000f87947 */ /* 0x000fea000383ffff */
.L_x_6969:
        /* <DEDUP_REMOVED lines=8> */
.L_x_7254:
[----:B------:R-:W-:Y:S05]  /*22cf0*/  BSYNC B1 ;  /* 0x0000000000017941 */ /* 0x000fea0003800000 */
.L_x_7253:
[----:B------:R-:W-:Y:S05]  /*22d00*/  BRA `(.L_x_7255) ;  /* 0xfffffe7000d87947 */ /* 0x000fea000383ffff */
.L_x_6970:
        /* <DEDUP_REMOVED lines=8> */
.L_x_7257:
[----:B------:R-:W-:Y:S05]  /*22d90*/  BSYNC B1 ;  /* 0x0000000000017941 */ /* 0x000fea0003800000 */
.L_x_7256:
[----:B------:R-:W-:Y:S05]  /*22da0*/  BRA `(.L_x_7258) ;  /* 0xfffffe7000b87947 */ /* 0x000fea000383ffff */
.L_x_6971:
[----:B------:R-:W-:Y:S01]  /*22db0*/  BSSY B1, `(.L_x_7259) ;  /* 0x0000008000017945 */ /* 0x000fe20003800000 */
[----:B------:R-:W-:Y:S02]  /*22dc0*/  IMAD.MOV.U32 R13, RZ, RZ, R5 ;  /* 0x000000ffff0d7224 */ /* 0x000fe400078e0005 */
[----:B------:R-:W-:Y:S02]  /*22dd0*/  IMAD.MOV.U32 R12, RZ, RZ, 0x1 ;  /* 0x00000001ff0c7424 */ /* 0x000fe400078e00ff */
[----:B------:R-:W-:Y:S02]  /*22de0*/  IMAD.MOV.U32 R11, RZ, RZ, 0x181f ;  /* 0x0000181fff0b7424 */ /* 0x000fe400078e00ff */
[----:B------:R-:W-:-:S07]  /*22df0*/  IMAD.MOV.U32 R15, RZ, RZ, -0x1 ;  /* 0xffffffffff0f7424 */ /* 0x000fce00078e00ff */
[----:B01---5:R-:W-:Y:S05]  /*22e00*/  WARPSYNC.COLLECTIVE R15, `(.L_x_7260) ;  /* 0x000000000f087348 */ /* 0x023fea0003c00000 */
[----:B------:R2:W3:Y:S02]  /*22e10*/  SHFL.IDX P6, R14, R13, R12, R11 ;  /* 0x0000000c0d0e7389 */ /* 0x0004e400000c000b */
[----:B0123-5:R-:W-:Y:S01]  /*22e20*/  ENDCOLLECTIVE ;  /* 0x000000000000791b */ /* 0x02ffe20003800000 */
.L_x_7260:
[----:B------:R-:W-:Y:S05]  /*22e30*/  BSYNC B1 ;  /* 0x0000000000017941 */ /* 0x000fea0003800000 */
.L_x_7259:
[----:B------:R-:W-:Y:S05]  /*22e40*/  BRA `(.L_x_7261) ;  /* 0xfffffe7000987947 */ /* 0x000fea000383ffff */
.L_x_6972:
        /* <DEDUP_REMOVED lines=8> */
.L_x_7263:
[----:B------:R-:W-:Y:S05]  /*22ed0*/  BSYNC B1 ;  /* 0x0000000000017941 */ /* 0x000fea0003800000 */
.L_x_7262:
[----:B------:R-:W-:Y:S05]  /*22ee0*/  BRA `(.L_x_7264) ;  /* 0xfffffe7000787947 */ /* 0x000fea000383ffff */
.L_x_6973:
        /* <DEDUP_REMOVED lines=8> */
.L_x_7266:
[----:B------:R-:W-:Y:S05]  /*22f70*/  BSYNC B1 ;  /* 0x0000000000017941 */ /* 0x000fea0003800000 */
.L_x_7265:
[----:B------:R-:W-:Y:S05]  /*22f80*/  BRA `(.L_x_7267) ;  /* 0xfffffe7000587947 */ /* 0x000fea000383ffff */
.L_x_6974:
        /* <DEDUP_REMOVED lines=8> */
.L_x_7269:
[----:B------:R-:W-:Y:S05]  /*23010*/  BSYNC B1 ;  /* 0x0000000000017941 */ /* 0x000fea0003800000 */
.L_x_7268:
[----:B------:R-:W-:Y:S05]  /*23020*/  BRA `(.L_x_7270) ;  /* 0xfffffe7000387947 */ /* 0x000fea000383ffff */
.L_x_6975:
[----:B------:R-:W-:Y:S01]  /*23030*/  BSSY B1, `(.L_x_7271) ;  /* 0x0000008000017945 */ /* 0x000fe20003800000 */
[----:B------:R-:W-:Y:S01]  /*23040*/  IMAD.MOV.U32 R13, RZ, RZ, R5 ;  /* 0x000000ffff0d7224 */ /* 0x000fe200078e0005 */
[----:B------:R-:W-:Y:S01]  /*23050*/  MOV R12, 0x2 ;  /* 0x00000002000c7802 */ /* 0x000fe20000000f00 */
[----:B------:R-:W-:Y:S02]  /*23060*/  IMAD.MOV.U32 R11, RZ, RZ, 0x181f ;  /* 0x0000181fff0b7424 */ /* 0x000fe400078e00ff */
[----:B------:R-:W-:-:S07]  /*23070*/  IMAD.MOV.U32 R15, RZ, RZ, -0x1 ;  /* 0xffffffffff0f7424 */ /* 0x000fce00078e00ff */
[----:B01---5:R-:W-:Y:S05]  /*23080*/  WARPSYNC.COLLECTIVE R15, `(.L_x_7272) ;  /* 0x000000000f087348 */ /* 0x023fea0003c00000 */
[----:B------:R2:W3:Y:S02]  /*23090*/  SHFL.IDX P6, R14, R13, R12, R11 ;  /* 0x0000000c0d0e7389 */ /* 0x0004e400000c000b */
[----:B0123-5:R-:W-:Y:S01]  /*230a0*/  ENDCOLLECTIVE ;  /* 0x000000000000791b */ /* 0x02ffe20003800000 */
.L_x_7272:
[----:B------:R-:W-:Y:S05]  /*230b0*/  BSYNC B1 ;  /* 0x0000000000017941 */ /* 0x000fea0003800000 */
.L_x_7271:
[----:B------:R-:W-:Y:S05]  /*230c0*/  BRA `(.L_x_7273) ;  /* 0xfffffe7000187947 */ /* 0x000fea000383ffff */
.L_x_6976:
        /* <DEDUP_REMOVED lines=8> */
.L_x_7275:
[----:B------:R-:W-:Y:S05]  /*23150*/  BSYNC B1 ;  /* 0x0000000000017941 */ /* 0x000fea0003800000 */
.L_x_7274:
[----:B------:R-:W-:Y:S05]  /*23160*/  BRA `(.L_x_7276) ;  /* 0xfffffe6c00f87947 */ /* 0x000fea000383ffff */
.L_x_6977:
        /* <DEDUP_REMOVED lines=8> */
.L_x_7278:
[----:B------:R-:W-:Y:S05]  /*231f0*/  BSYNC B1 ;  /* 0x0000000000017941 */ /* 0x000fea0003800000 */
.L_x_7277:
[----:B------:R-:W-:Y:S05]  /*23200*/  BRA `(.L_x_7279) ;  /* 0xfffffe6c00d87947 */ /* 0x000fea000383ffff */
.L_x_6978:
        /* <DEDUP_REMOVED lines=8> */
.L_x_7281:
[----:B------:R-:W-:Y:S05]  /*23290*/  BSYNC B1 ;  /* 0x0000000000017941 */ /* 0x000fea0003800000 */
.L_x_7280:
[----:B------:R-:W-:Y:S05]  /*232a0*/  BRA `(.L_x_7282) ;  /* 0xfffffe6c00b87947 */ /* 0x000fea000383ffff */
.L_x_6979:
        /* <DEDUP_REMOVED lines=8> */
.L_x_7284:
[----:B------:R-:W-:Y:S05]  /*23330*/  BSYNC B1 ;  /* 0x0000000000017941 */ /* 0x000fea0003800000 */
.L_x_7283:
[----:B------:R-:W-:Y:S05]  /*23340*/  BRA `(.L_x_7285) ;  /* 0xfffffe6c00987947 */ /* 0x000fea000383ffff */
.L_x_6980:
        /* <DEDUP_REMOVED lines=8> */
.L_x_7287:
[----:B------:R-:W-:Y:S05]  /*233d0*/  BSYNC B1 ;  /* 0x0000000000017941 */ /* 0x000fea0003800000 */
.L_x_7286:
[----:B------:R-:W-:Y:S05]  /*233e0*/  BRA `(.L_x_7288) ;  /* 0xfffffe6c007c7947 */ /* 0x000fea000383ffff */
.L_x_6981:
        /* <DEDUP_REMOVED lines=8> */
.L_x_7290:
[----:B------:R-:W-:Y:S05]  /*23470*/  BSYNC B1 ;  /* 0x0000000000017941 */ /* 0x000fea0003800000 */
.L_x_7289:
[----:B------:R-:W-:Y:S05]  /*23480*/  BRA `(.L_x_7291) ;  /* 0xfffffe6c00607947 */ /* 0x000fea000383ffff */
.L_x_6982:
        /* <DEDUP_REMOVED lines=8> */
.L_x_7293:
[----:B------:R-:W-:Y:S05]  /*23510*/  BSYNC B1 ;  /* 0x0000000000017941 */ /* 0x000fea0003800000 */
.L_x_7292:
[----:B------:R-:W-:Y:S05]  /*23520*/  BRA `(.L_x_7294) ;  /* 0xfffffe6c00447947 */ /* 0x000fea000383ffff */
.L_x_6984:
[----:B--2---:R2:W3:Y:S02]  /*23530*/  SYNCS.PHASECHK.TRANS64.TRYWAIT P4, [R2+URZ+0x28800], R3 ;  /* 0x02880003020075a7 */ /* 0x0044e4000808017f */
[----:B---3--:R-:W-:Y:S05]  /*23540*/  @!P4 NANOSLEEP.SYNCS 0x989680 ;  /* 0x009896800000c95d */ /* 0x008fea0003900000 */
[----:B------:R-:W3:Y:S02]  /*23550*/  @!P4 SYNCS.PHASECHK.TRANS64 P4, [R2+URZ+0x28800], R3 ;  /* 0x028800030200c5a7 */ /* 0x000ee4000808007f */
[----:B---3--:R-:W-:Y:S05]  /*23560*/  @!P4 BRA `(.L_x_6984) ;  /* 0xfffffffc00f0c947 */ /* 0x008fea000383ffff */
[----:B------:R-:W-:Y:S05]  /*23570*/  BRA `(.L_x_7295) ;  /* 0xfffffe6c00a87947 */ /* 0x000fea000383ffff */
.L_x_7000:
        /* <DEDUP_REMOVED lines=8> */
.L_x_7297:
[----:B------:R-:W-:Y:S05]  /*23600*/  BSYNC B1 ;  /* 0x0000000000017941 */ /* 0x000fea0003800000 */
.L_x_7296:
[----:B------:R-:W-:Y:S05]  /*23610*/  BRA `(.L_x_7298) ;  /* 0xfffffe8c00207947 */ /* 0x000fea000383ffff */
.L_x_7001:
        /* <DEDUP_REMOVED lines=8> */
.L_x_7300:
[----:B------:R-:W-:Y:S05]  /*236a0*/  BSYNC B1 ;  /* 0x0000000000017941 */ /* 0x000fea0003800000 */
.L_x_7299:
[----:B------:R-:W-:Y:S05]  /*236b0*/  BRA `(.L_x_7301) ;  /* 0xfffffe8c00007947 */ /* 0x000fea000383ffff */
.L_x_7002:
        /* <DEDUP_REMOVED lines=8> */
.L_x_7303:
[----:B------:R-:W-:Y:S05]  /*23740*/  BSYNC B1 ;  /* 0x0000000000017941 */ /* 0x000fea0003800000 */
.L_x_7302:
[----:B------:R-:W-:Y:S05]  /*23750*/  BRA `(.L_x_7304) ;  /* 0xfffffe8800e07947 */ /* 0x000fea000383ffff */
.L_x_7003:
        /* <DEDUP_REMOVED lines=8> */
.L_x_7306:
[----:B------:R-:W-:Y:S05]  /*237e0*/  BSYNC B1 ;  /* 0x0000000000017941 */ /* 0x000fea0003800000 */
.L_x_7305:
[----:B------:R-:W-:Y:S05]  /*237f0*/  BRA `(.L_x_7307) ;  /* 0xfffffe8800c07947 */ /* 0x000fea000383ffff */
.L_x_7004:
[----:B------:R-:W-:Y:S01]  /*23800*/  BSSY B1, `(.L_x_7308) ;  /* 0x0000008000017945 */ /* 0x000fe20003800000 */
[----:B------:R-:W-:Y:S02]  /*23810*/  IMAD.MOV.U32 R13, RZ, RZ, R9 ;  /* 0x000000ffff0d7224 */ /* 0x000fe400078e0009 */
[----:B------:R-:W-:Y:S02]  /*23820*/  IMAD.MOV.U32 R12, RZ, RZ, 0x1 ;  /* 0x00000001ff0c7424 */ /* 0x000fe400078e00ff */
[----:B------:R-:W-:Y:S02]  /*23830*/  IMAD.MOV.U32 R11, RZ, RZ, 0x181f ;  /* 0x0000181fff0b7424 */ /* 0x000fe400078e00ff */
[----:B------:R-:W-:-:S07]  /*23840*/  IMAD.MOV.U32 R15, RZ, RZ, -0x1 ;  /* 0xffffffffff0f7424 */ /* 0x000fce00078e00ff */
[----:B-----5:R-:W-:Y:S05]  /*23850*/  WARPSYNC.COLLECTIVE R15, `(.L_x_7309) ;  /* 0x000000000f087348 */ /* 0x020fea0003c00000 */
[----:B------:R0:W1:Y:S02]  /*23860*/  SHFL.IDX P6, R14, R13, R12, R11 ;  /* 0x0000000c0d0e7389 */ /* 0x00006400000c000b */
[----:B01---5:R-:W-:Y:S01]  /*23870*/  ENDCOLLECTIVE ;  /* 0x000000000000791b */ /* 0x023fe20003800000 */
.L_x_7309:
[----:B------:R-:W-:Y:S05]  /*23880*/  BSYNC B1 ;  /* 0x0000000000017941 */ /* 0x000fea0003800000 */
.L_x_7308:
[----:B------:R-:W-:Y:S05]  /*23890*/  BRA `(.L_x_7310) ;  /* 0xfffffe8800a07947 */ /* 0x000fea000383ffff */
.L_x_7005:
        /* <DEDUP_REMOVED lines=8> */
.L_x_7312:
[----:B------:R-:W-:Y:S05]  /*23920*/  BSYNC B1 ;  /* 0x0000000000017941 */ /* 0x000fea0003800000 */
.L_x_7311:
[----:B------:R-:W-:Y:S05]  /*23930*/  BRA `(.L_x_7313) ;  /* 0xfffffe8800807947 */ /* 0x000fea000383ffff */
.L_x_7006:
[----:B------:R-:W-:Y:S01]  /*23940*/  BSSY B1, `(.L_x_7314) ;  /* 0x0000008000017945 */ /* 0x000fe20003800000 */
[----:B------:R-:W-:Y:S01]  /*23950*/  IMAD.MOV.U32 R13, RZ, RZ, R3 ;  /* 0x000000ffff0d7224 */ /* 0x000fe200078e0003 */
[----:B------:R-:W-:Y:S01]  /*23960*/  MOV R15, 0xffffffff ;  /* 0xffffffff000f7802 */ /* 0x000fe20000000f00 */
[----:B------:R-:W-:Y:S02]  /*23970*/  IMAD.MOV.U32 R12, RZ, RZ, 0x1 ;  /* 0x00000001ff0c7424 */ /* 0x000fe400078e00ff */
[----:B------:R-:W-:-:S07]  /*23980*/  IMAD.MOV.U32 R11, RZ, RZ, 0x181f ;  /* 0x0000181fff0b7424 */ /* 0x000fce00078e00ff */
[----:B-----5:R-:W-:Y:S05]  /*23990*/  WARPSYNC.COLLECTIVE R15, `(.L_x_7315) ;  /* 0x000000000f087348 */ /* 0x020fea0003c00000 */
[----:B------:R0:W1:Y:S02]  /*239a0*/  SHFL.IDX P6, R14, R13, R12, R11 ;  /* 0x0000000c0d0e7389 */ /* 0x00006400000c000b */
[----:B01---5:R-:W-:Y:S01]  /*239b0*/  ENDCOLLECTIVE ;  /* 0x000000000000791b */ /* 0x023fe20003800000 */
.L_x_7315:
[----:B------:R-:W-:Y:S05]  /*239c0*/  BSYNC B1 ;  /* 0x0000000000017941 */ /* 0x000fea0003800000 */
.L_x_7314:
[----:B------:R-:W-:Y:S05]  /*239d0*/  BRA `(.L_x_7316) ;  /* 0xfffffe8800607947 */ /* 0x000fea000383ffff */
.L_x_7007:
        /* <DEDUP_REMOVED lines=8> */
.L_x_7318:
[----:B------:R-:W-:Y:S05]  /*23a60*/  BSYNC B1 ;  /* 0x0000000000017941 */ /* 0x000fea0003800000 */
.L_x_7317:
[----:B------:R-:W-:Y:S05]  /*23a70*/  BRA `(.L_x_7319) ;  /* 0xfffffe8800407947 */ /* 0x000fea000383ffff */
.L_x_7008:
        /* <DEDUP_REMOVED lines=8> */
.L_x_7321:
[----:B------:R-:W-:Y:S05]  /*23b00*/  BSYNC B1 ;  /* 0x0000000000017941 */ /* 0x000fea0003800000 */
.L_x_7320:
[----:B------:R-:W-:Y:S05]  /*23b10*/  BRA `(.L_x_7322) ;  /* 0xfffffe8800207947 */ /* 0x000fea000383ffff */
.L_x_7009:
        /* <DEDUP_REMOVED lines=8> */
.L_x_7324:
[----:B------:R-:W-:Y:S05]  /*23ba0*/  BSYNC B1 ;  /* 0x0000000000017941 */ /* 0x000fea0003800000 */
.L_x_7323:
[----:B------:R-:W-:Y:S05]  /*23bb0*/  BRA `(.L_x_7325) ;  /* 0xfffffe8800007947 */ /* 0x000fea000383ffff */
.L_x_7010:
        /* <DEDUP_REMOVED lines=8> */
.L_x_7327:
[----:B------:R-:W-:Y:S05]  /*23c40*/  BSYNC B1 ;  /* 0x0000000000017941 */ /* 0x000fea0003800000 */
.L_x_7326:
[----:B------:R-:W-:Y:S05]  /*23c50*/  BRA `(.L_x_7328) ;  /* 0xfffffe8400e07947 */ /* 0x000fea000383ffff */
.L_x_7011:
        /* <DEDUP_REMOVED lines=8> */
.L_x_7330:
[----:B------:R-:W-:Y:S05]  /*23ce0*/  BSYNC B1 ;  /* 0x0000000000017941 */ /* 0x000fea0003800000 */
.L_x_7329:
[----:B------:R-:W-:Y:S05]  /*23cf0*/  BRA `(.L_x_7331) ;  /* 0xfffffe8400c07947 */ /* 0x000fea000383ffff */
.L_x_7012:
        /* <DEDUP_REMOVED lines=8> */
.L_x_7333:
[----:B------:R-:W-:Y:S05]  /*23d80*/  BSYNC B1 ;  /* 0x0000000000017941 */ /* 0x000fea0003800000 */
.L_x_7332:
[----:B------:R-:W-:Y:S05]  /*23d90*/  BRA `(.L_x_7334) ;  /* 0xfffffe8400a07947 */ /* 0x000fea000383ffff */
.L_x_7013:
        /* <DEDUP_REMOVED lines=8> */
.L_x_7336:
[----:B------:R-:W-:Y:S05]  /*23e20*/  BSYNC B1 ;  /* 0x0000000000017941 */ /* 0x000fea0003800000 */
.L_x_7335:
[----:B------:R-:W-:Y:S05]  /*23e30*/  BRA `(.L_x_7337) ;  /* 0xfffffe8400807947 */ /* 0x000fea000383ffff */
.L_x_7014:
[----:B------:R-:W-:Y:S01]  /*23e40*/  BSSY B1, `(.L_x_7338) ;  /* 0x0000008000017945 */ /* 0x000fe20003800000 */
[----:B------:R-:W-:Y:S01]  /*23e50*/  MOV R13, R3 ;  /* 0x00000003000d7202 */ /* 0x000fe20000000f00 */
[----:B------:R-:W-:Y:S02]  /*23e60*/  IMAD.MOV.U32 R12, RZ, RZ, 0x3 ;  /* 0x00000003ff0c7424 */ /* 0x000fe400078e00ff */
[----:B------:R-:W-:Y:S02]  /*23e70*/  IMAD.MOV.U32 R11, RZ, RZ, 0x181f ;  /* 0x0000181fff0b7424 */ /* 0x000fe400078e00ff */
[----:B------:R-:W-:-:S07]  /*23e80*/  IMAD.MOV.U32 R15, RZ, RZ, -0x1 ;  /* 0xffffffffff0f7424 */ /* 0x000fce00078e00ff */
[----:B-----5:R-:W-:Y:S05]  /*23e90*/  WARPSYNC.COLLECTIVE R15, `(.L_x_7339) ;  /* 0x000000000f087348 */ /* 0x020fea0003c00000 */
[----:B------:R0:W1:Y:S02]  /*23ea0*/  SHFL.IDX P6, R14, R13, R12, R11 ;  /* 0x0000000c0d0e7389 */ /* 0x00006400000c000b */
[----:B01---5:R-:W-:Y:S01]  /*23eb0*/  ENDCOLLECTIVE ;  /* 0x000000000000791b */ /* 0x023fe20003800000 */
.L_x_7339:
[----:B------:R-:W-:Y:S05]  /*23ec0*/  BSYNC B1 ;  /* 0x0000000000017941 */ /* 0x000fea0003800000 */
.L_x_7338:
[----:B------:R-:W-:Y:S05]  /*23ed0*/  BRA `(.L_x_7340) ;  /* 0xfffffe8400607947 */ /* 0x000fea000383ffff */
.L_x_7015:
        /* <DEDUP_REMOVED lines=8> */
.L_x_7342:
[----:B------:R-:W-:Y:S05]  /*23f60*/  BSYNC B1 ;  /* 0x0000000000017941 */ /* 0x000fea0003800000 */
.L_x_7341:
[----:B------:R-:W-:Y:S05]  /*23f70*/  BRA `(.L_x_7343) ;  /* 0xfffffe8400407947 */ /* 0x000fea000383ffff */
.L_x_7017:
[----:B0-----:R0:W1:Y:S02]  /*23f80*/  SYNCS.PHASECHK.TRANS64.TRYWAIT P4, [R2+URZ+0x28800], R9 ;  /* 0x02880009020075a7 */ /* 0x001064000808017f */
[----:B-1----:R-:W-:Y:S05]  /*23f90*/  @!P4 NANOSLEEP.SYNCS 0x989680 ;  /* 0x009896800000c95d */ /* 0x002fea0003900000 */
[----:B------:R-:W1:Y:S02]  /*23fa0*/  @!P4 SYNCS.PHASECHK.TRANS64 P4, [R2+URZ+0x28800], R9 ;  /* 0x028800090200c5a7 */ /* 0x000e64000808007f */
[----:B-1----:R-:W-:Y:S05]  /*23fb0*/  @!P4 BRA `(.L_x_7017) ;  /* 0xfffffffc00f0c947 */ /* 0x002fea000383ffff */
[----:B------:R-:W-:Y:S05]  /*23fc0*/  BRA `(.L_x_7344) ;  /* 0xfffffe88001c7947 */ /* 0x000fea000383ffff */
.L_x_7027:
[----:B--2---:R2:W3:Y:S02]  /*23fd0*/  SYNCS.PHASECHK.TRANS64.TRYWAIT P2, [R3+URZ+0x28830], R0 ;  /* 0x02883000030075a7 */ /* 0x0044e4000804017f */
[----:B---3--:R-:W-:Y:S05]  /*23fe0*/  @!P2 NANOSLEEP.SYNCS 0x989680 ;  /* 0x009896800000a95d */ /* 0x008fea0003900000 */
[----:B------:R-:W3:Y:S02]  /*23ff0*/  @!P2 SYNCS.PHASECHK.TRANS64 P2, [R3+URZ+0x28830], R0 ;  /* 0x028830000300a5a7 */ /* 0x000ee4000804007f */
[----:B---3--:R-:W-:Y:S05]  /*24000*/  @!P2 BRA `(.L_x_7027) ;  /* 0xfffffffc00f0a947 */ /* 0x008fea000383ffff */
[----:B------:R-:W-:Y:S05]  /*24010*/  BRA `(.L_x_7026) ;  /* 0xfffffea0007c7947 */ /* 0x000fea000383ffff */
.L_x_7045:
[----:B-1----:R1:W2:Y:S02]  /*24020*/  SYNCS.PHASECHK.TRANS64.TRYWAIT P4, [R10+URZ+0x28830], R7 ;  /* 0x028830070a0075a7 */ /* 0x0022a4000808017f */
[----:B--2---:R-:W-:Y:S05]  /*24030*/  @!P4 NANOSLEEP.SYNCS 0x989680 ;  /* 0x009896800000c95d */ /* 0x004fea0003900000 */
[----:B------:R-:W2:Y:S02]  /*24040*/  @!P4 SYNCS.PHASECHK.TRANS64 P4, [R10+URZ+0x28830], R7 ;  /* 0x028830070a00c5a7 */ /* 0x000ea4000808007f */
[----:B--2---:R-:W-:Y:S05]  /*24050*/  @!P4 BRA `(.L_x_7045) ;  /* 0xfffffffc00f0c947 */ /* 0x004fea000383ffff */
[----:B------:R-:W-:Y:S05]  /*24060*/  BRA `(.L_x_7044) ;  /* 0xfffffed4002c7947 */ /* 0x000fea000383ffff */
.L_x_7049:
[----:B-1----:R1:W2:Y:S02]  /*24070*/  SYNCS.PHASECHK.TRANS64.TRYWAIT P3, [R10+URZ+0x28850], R7 ;  /* 0x028850070a0075a7 */ /* 0x0022a4000806017f */
[----:B--2---:R-:W-:Y:S05]  /*24080*/  @!P3 NANOSLEEP.SYNCS 0x989680 ;  /* 0x009896800000b95d */ /* 0x004fea0003900000 */
[----:B------:R-:W2:Y:S02]  /*24090*/  @!P3 SYNCS.PHASECHK.TRANS64 P3, [R10+URZ+0x28850], R7 ;  /* 0x028850070a00b5a7 */ /* 0x000ea4000806007f */
[----:B--2---:R-:W-:Y:S05]  /*240a0*/  @!P3 BRA `(.L_x_7049) ;  /* 0xfffffffc00f0b947 */ /* 0x004fea000383ffff */
[----:B------:R-:W-:Y:S05]  /*240b0*/  BRA `(.L_x_7046) ;  /* 0xfffffed8003c7947 */ /* 0x000fea000383ffff */
.L_x_7068:
[----:B-1----:R1:W2:Y:S02]  /*240c0*/  SYNCS.PHASECHK.TRANS64.TRYWAIT P3, [R0+URZ+0x28830], R9 ;  /* 0x02883009000075a7 */ /* 0x0022a4000806017f */
[----:B--2---:R-:W-:Y:S05]  /*240d0*/  @!P3 NANOSLEEP.SYNCS 0x989680 ;  /* 0x009896800000b95d */ /* 0x004fea0003900000 */
[----:B------:R-:W2:Y:S02]  /*240e0*/  @!P3 SYNCS.PHASECHK.TRANS64 P3, [R0+URZ+0x28830], R9 ;  /* 0x028830090000b5a7 */ /* 0x000ea4000806007f */
[----:B--2---:R-:W-:Y:S05]  /*240f0*/  @!P3 BRA `(.L_x_7068) ;  /* 0xfffffffc00f0b947 */ /* 0x004fea000383ffff */
[----:B------:R-:W-:Y:S05]  /*24100*/  BRA `(.L_x_7067) ;  /* 0xffffff08001c7947 */ /* 0x000fea000383ffff */
.L_x_7072:
[----:B-1----:R1:W2:Y:S02]  /*24110*/  SYNCS.PHASECHK.TRANS64.TRYWAIT P2, [R9+URZ+0x28850], R0 ;  /* 0x02885000090075a7 */ /* 0x0022a4000804017f */
[----:B--2---:R-:W-:Y:S05]  /*24120*/  @!P2 NANOSLEEP.SYNCS 0x989680 ;  /* 0x009896800000a95d */ /* 0x004fea0003900000 */
[----:B------:R-:W2:Y:S02]  /*24130*/  @!P2 SYNCS.PHASECHK.TRANS64 P2, [R9+URZ+0x28850], R0 ;  /* 0x028850000900a5a7 */ /* 0x000ea4000804007f */
[----:B--2---:R-:W-:Y:S05]  /*24140*/  @!P2 BRA `(.L_x_7072) ;  /* 0xfffffffc00f0a947 */ /* 0x004fea000383ffff */
[----:B------:R-:W-:Y:S05]  /*24150*/  BRA `(.L_x_7069) ;  /* 0xffffff0c002c7947 */ /* 0x000fea000383ffff */
.L_x_7079:
[----:B-1----:R1:W2:Y:S02]  /*24160*/  SYNCS.PHASECHK.TRANS64.TRYWAIT P3, [R0+URZ+0x28830], R9 ;  /* 0x02883009000075a7 */ /* 0x0022a4000806017f */
[----:B--2---:R-:W-:Y:S05]  /*24170*/  @!P3 NANOSLEEP.SYNCS 0x989680 ;  /* 0x009896800000b95d */ /* 0x004fea0003900000 */
[----:B------:R-:W2:Y:S02]  /*24180*/  @!P3 SYNCS.PHASECHK.TRANS64 P3, [R0+URZ+0x28830], R9 ;  /* 0x028830090000b5a7 */ /* 0x000ea4000806007f */
[----:B--2---:R-:W-:Y:S05]  /*24190*/  @!P3 BRA `(.L_x_7079) ;  /* 0xfffffffc00f0b947 */ /* 0x004fea000383ffff */
[----:B------:R-:W-:Y:S05]  /*241a0*/  BRA `(.L_x_7078) ;  /* 0xffffff28008c7947 */ /* 0x000fea000383ffff */
.L_x_7083:
[----:B-1----:R1:W2:Y:S02]  /*241b0*/  SYNCS.PHASECHK.TRANS64.TRYWAIT P2, [R9+URZ+0x28850], R0 ;  /* 0x02885000090075a7 */ /* 0x0022a4000804017f */
[----:B--2---:R-:W-:Y:S05]  /*241c0*/  @!P2 NANOSLEEP.SYNCS 0x989680 ;  /* 0x009896800000a95d */ /* 0x004fea0003900000 */
[----:B------:R-:W2:Y:S02]  /*241d0*/  @!P2 SYNCS.PHASECHK.TRANS64 P2, [R9+URZ+0x28850], R0 ;  /* 0x028850000900a5a7 */ /* 0x000ea4000804007f */
[----:B--2---:R-:W-:Y:S05]  /*241e0*/  @!P2 BRA `(.L_x_7083) ;  /* 0xfffffffc00f0a947 */ /* 0x004fea000383ffff */
[----:B------:R-:W-:Y:S05]  /*241f0*/  BRA `(.L_x_7080) ;  /* 0xffffff2c009c7947 */ /* 0x000fea000383ffff */
.L_x_7096:
[----:B-1----:R1:W2:Y:S02]  /*24200*/  SYNCS.PHASECHK.TRANS64.TRYWAIT P0, [R10+URZ+0x28850], R3 ;  /* 0x028850030a0075a7 */ /* 0x0022a4000800017f */
[----:B--2---:R-:W-:Y:S05]  /*24210*/  @!P0 NANOSLEEP.SYNCS 0x989680 ;  /* 0x009896800000895d */ /* 0x004fea0003900000 */
[----:B------:R-:W2:Y:S02]  /*24220*/  @!P0 SYNCS.PHASECHK.TRANS64 P0, [R10+URZ+0x28850], R3 ;  /* 0x028850030a0085a7 */ /* 0x000ea4000800007f */
[----:B--2---:R-:W-:Y:S05]  /*24230*/  @!P0 BRA `(.L_x_7096) ;  /* 0xfffffffc00f08947 */ /* 0x004fea000383ffff */
[----:B------:R-:W-:Y:S05]  /*24240*/  BRA `(.L_x_7095) ;  /* 0xffffff5800dc7947 */ /* 0x000fea000383ffff */
.L_x_7138:
        /* <DEDUP_REMOVED lines=11> */
.L_x_7346:
[----:B------:R-:W-:Y:S05]  /*24300*/  BSYNC B1 ;  /* 0x0000000000017941 */ /* 0x000fea0003800000 */
.L_x_7345:
[----:B------:R-:W-:Y:S05]  /*24310*/  BRA `(.L_x_7347) ;  /* 0xffffff9800447947 */ /* 0x000fea000383ffff */
.L_x_7139:
[----:B------:R-:W-:Y:S01]  /*24320*/  BSSY B1, `(.L_x_7348) ;  /* 0x0000006000017945 */ /* 0x000fe20003800000 */
[----:B------:R-:W-:-:S07]  /*24330*/  IMAD.MOV.U32 R15, RZ, RZ, -0x1 ;  /* 0xffffffffff0f7424 */ /* 0x000fce00078e00ff */
[----:B0-----:R-:W-:Y:S05]  /*24340*/  WARPSYNC.COLLECTIVE R15, `(.L_x_7349) ;  /* 0x000000000f0c7348 */ /* 0x001fea0003c00000 */
[----:B------:R-:W-:Y:S02]  /*24350*/  ELECT P6, UR62, PT ;  /* 0x00000000003e782f */ /* 0x000fe400038c0000 */
[----:B------:R-:W-:Y:S01]  /*24360*/  MOV R14, UR62 ;  /* 0x0000003e000e7c02 */ /* 0x000fe20008000f00 */
[----:B0-----:R-:W-:Y:S10]  /*24370*/  ENDCOLLECTIVE ;  /* 0x000000000000791b */ /* 0x001ff40003800000 */
.L_x_7349:
[----:B------:R-:W-:Y:S05]  /*24380*/  BSYNC B1 ;  /* 0x0000000000017941 */ /* 0x000fea0003800000 */
.L_x_7348:
[----:B------:R-:W-:Y:S05]  /*24390*/  BRA `(.L_x_7350) ;  /* 0xffffff9800307947 */ /* 0x000fea000383ffff */
.L_x_7141:
[----:B0-----:R0:W1:Y:S02]  /*243a0*/  SYNCS.PHASECHK.TRANS64.TRYWAIT P0, [R11+URZ+0x28820], R7 ;  /* 0x028820070b0075a7 */ /* 0x001064000800017f */
[----:B-1----:R-:W-:Y:S05]  /*243b0*/  @!P0 NANOSLEEP.SYNCS 0x989680 ;  /* 0x009896800000895d */ /* 0x002fea0003900000 */
[----:B------:R-:W1:Y:S02]  /*243c0*/  @!P0 SYNCS.PHASECHK.TRANS64 P0, [R11+URZ+0x28820], R7 ;  /* 0x028820070b0085a7 */ /* 0x000e64000800007f */
[----:B-1----:R-:W-:Y:S05]  /*243d0*/  @!P0 BRA `(.L_x_7141) ;  /* 0xfffffffc00f08947 */ /* 0x002fea000383ffff */
[----:B------:R-:W-:Y:S05]  /*243e0*/  BRA `(.L_x_7351) ;  /* 0xffffff98004c7947 */ /* 0x000fea000383ffff */
.L_x_7144:
[----:B0-----:R0:W1:Y:S02]  /*243f0*/  SYNCS.PHASECHK.TRANS64.TRYWAIT P0, [R7+URZ+0x288a0], R9 ;  /* 0x0288a009070075a7 */ /* 0x001064000800017f */
[----:B-1----:R-:W-:Y:S05]  /*24400*/  @!P0 NANOSLEEP.SYNCS 0x989680 ;  /* 0x009896800000895d */ /* 0x002fea0003900000 */
[----:B------:R-:W1:Y:S02]  /*24410*/  @!P0 SYNCS.PHASECHK.TRANS64 P0, [R7+URZ+0x288a0], R9 ;  /* 0x0288a009070085a7 */ /* 0x000e64000800007f */
[----:B-1----:R-:W-:Y:S05]  /*24420*/  @!P0 BRA `(.L_x_7144) ;  /* 0xfffffffc00f08947 */ /* 0x002fea000383ffff */
[----:B------:R-:W-:Y:S05]  /*24430*/  BRA `(.L_x_7352) ;  /* 0xffffff98005c7947 */ /* 0x000fea000383ffff */
.L_x_7146:
[----:B-1----:R1:W2:Y:S02]  /*24440*/  SYNCS.PHASECHK.TRANS64.TRYWAIT P0, [R7+URZ+0x288c0], R9 ;  /* 0x0288c009070075a7 */ /* 0x0022a4000800017f */
[----:B--2---:R-:W-:Y:S05]  /*24450*/  @!P0 NANOSLEEP.SYNCS 0x989680 ;  /* 0x009896800000895d */ /* 0x004fea0003900000 */
[----:B------:R-:W2:Y:S02]  /*24460*/  @!P0 SYNCS.PHASECHK.TRANS64 P0, [R7+URZ+0x288c0], R9 ;  /* 0x0288c009070085a7 */ /* 0x000ea4000800007f */
[----:B--2---:R-:W-:Y:S05]  /*24470*/  @!P0 BRA `(.L_x_7146) ;  /* 0xfffffffc00f08947 */ /* 0x004fea000383ffff */
[----:B------:R-:W-:Y:S05]  /*24480*/  BRA `(.L_x_7353) ;  /* 0xffffff9800d47947 */ /* 0x000fea000383ffff */
.L_x_7150:
[----:B0-----:R0:W1:Y:S02]  /*24490*/  SYNCS.PHASECHK.TRANS64.TRYWAIT P0, [R7+URZ+0x288a0], R8 ;  /* 0x0288a008070075a7 */ /* 0x001064000800017f */
[----:B-1----:R-:W-:Y:S05]  /*244a0*/  @!P0 NANOSLEEP.SYNCS 0x989680 ;  /* 0x009896800000895d */ /* 0x002fea0003900000 */
[----:B------:R-:W1:Y:S02]  /*244b0*/  @!P0 SYNCS.PHASECHK.TRANS64 P0, [R7+URZ+0x288a0], R8 ;  /* 0x0288a008070085a7 */ /* 0x000e64000800007f */
[----:B-1----:R-:W-:Y:S05]  /*244c0*/  @!P0 BRA `(.L_x_7150) ;  /* 0xfffffffc00f08947 */ /* 0x002fea000383ffff */
[----:B------:R-:W-:Y:S05]  /*244d0*/  BRA `(.L_x_7354) ;  /* 0xffffff9c00947947 */ /* 0x000fea000383ffff */
.L_x_7152:
[----:B-1----:R1:W2:Y:S02]  /*244e0*/  SYNCS.PHASECHK.TRANS64.TRYWAIT P1, [R7+URZ+0x288c0], R8 ;  /* 0x0288c008070075a7 */ /* 0x0022a4000802017f */
[----:B--2---:R-:W-:Y:S05]  /*244f0*/  @!P1 NANOSLEEP.SYNCS 0x989680 ;  /* 0x009896800000995d */ /* 0x004fea0003900000 */
[----:B------:R-:W2:Y:S02]  /*24500*/  @!P1 SYNCS.PHASECHK.TRANS64 P1, [R7+URZ+0x288c0], R8 ;  /* 0x0288c008070095a7 */ /* 0x000ea4000802007f */
[----:B--2---:R-:W-:Y:S05]  /*24510*/  @!P1 BRA `(.L_x_7152) ;  /* 0xfffffffc00f09947 */ /* 0x004fea000383ffff */
[----:B------:R-:W-:Y:S05]  /*24520*/  BRA `(.L_x_7355) ;  /* 0xffffffa000087947 */ /* 0x000fea000383ffff */
.L_x_7171:
        /* <DEDUP_REMOVED lines=11> */
.L_x_7357:
[----:B------:R-:W-:Y:S05]  /*245e0*/  BSYNC B0 ;  /* 0x0000000000007941 */ /* 0x000fea0003800000 */
.L_x_7356:
[----:B------:R-:W-:Y:S05]  /*245f0*/  BRA `(.L_x_7358) ;  /* 0xffffffac00887947 */ /* 0x000fea000383ffff */
.L_x_7172:
[----:B------:R-:W-:Y:S01]  /*24600*/  BSSY B0, `(.L_x_7359) ;  /* 0x0000006000007945 */ /* 0x000fe20003800000 */
[----:B------:R-:W-:-:S07]  /*24610*/  IMAD.MOV.U32 R15, RZ, RZ, -0x1 ;  /* 0xffffffffff0f7424 */ /* 0x000fce00078e00ff */
[----:B------:R-:W-:Y:S05]  /*24620*/  WARPSYNC.COLLECTIVE R15, `(.L_x_7360) ;  /* 0x000000000f0c7348 */ /* 0x000fea0003c00000 */
[----:B------:R-:W-:Y:S02]  /*24630*/  ELECT P6, UR62, PT ;  /* 0x00000000003e782f */ /* 0x000fe400038c0000 */
[----:B------:R-:W-:Y:S01]  /*24640*/  MOV R14, UR62 ;  /* 0x0000003e000e7c02 */ /* 0x000fe20008000f00 */
[----:B------:R-:W-:Y:S10]  /*24650*/  ENDCOLLECTIVE ;  /* 0x000000000000791b */ /* 0x000ff40003800000 */
.L_x_7360:
[----:B------:R-:W-:Y:S05]  /*24660*/  BSYNC B0 ;  /* 0x0000000000007941 */ /* 0x000fea0003800000 */
.L_x_7359:
[----:B------:R-:W-:Y:S05]  /*24670*/  BRA `(.L_x_7361) ;  /* 0xffffffac00787947 */ /* 0x000fea000383ffff */
.L_x_7175:
[----:B0-----:R0:W1:Y:S02]  /*24680*/  SYNCS.PHASECHK.TRANS64.TRYWAIT P0, [R7+URZ+0x28840], R10 ;  /* 0x0288400a070075a7 */ /* 0x001064000800017f */
[----:B-1----:R-:W-:Y:S05]  /*24690*/  @!P0 NANOSLEEP.SYNCS 0x989680 ;  /* 0x009896800000895d */ /* 0x002fea0003900000 */
[----:B------:R-:W1:Y:S02]  /*246a0*/  @!P0 SYNCS.PHASECHK.TRANS64 P0, [R7+URZ+0x28840], R10 ;  /* 0x0288400a070085a7 */ /* 0x000e64000800007f */
[----:B-1----:R-:W-:Y:S05]  /*246b0*/  @!P0 BRA `(.L_x_7175) ;  /* 0xfffffffc00f08947 */ /* 0x002fea000383ffff */
[----:B------:R-:W-:Y:S05]  /*246c0*/  BRA `(.L_x_7362) ;  /* 0xffffffac00dc7947 */ /* 0x000fea000383ffff */
.L_x_7178:
        /* <DEDUP_REMOVED lines=8> */
.L_x_7186:
[----:B0-----:R0:W1:Y:S02]  /*24750*/  SYNCS.PHASECHK.TRANS64.TRYWAIT P0, [R3+URZ+0x28840], R8 ;  /* 0x02884008030075a7 */ /* 0x001064000800017f */
[----:B-1----:R-:W-:Y:S05]  /*24760*/  @!P0 NANOSLEEP.SYNCS 0x989680 ;  /* 0x009896800000895d */ /* 0x002fea0003900000 */
[----:B------:R-:W1:Y:S02]  /*24770*/  @!P0 SYNCS.PHASECHK.TRANS64 P0, [R3+URZ+0x28840], R8 ;  /* 0x02884008030085a7 */ /* 0x000e64000800007f */
[----:B-1----:R-:W-:Y:S05]  /*24780*/  @!P0 BRA `(.L_x_7186) ;  /* 0xfffffffc00f08947 */ /* 0x002fea000383ffff */
[----:B------:R-:W-:Y:S05]  /*24790*/  BRA `(.L_x_7364) ;  /* 0xffffffb400ac7947 */ /* 0x000fea000383ffff */
.L_x_7188:
[----:B0-----:R0:W1:Y:S02]  /*247a0*/  SYNCS.PHASECHK.TRANS64.TRYWAIT P0, [R3+URZ+0x28860], R8 ;  /* 0x02886008030075a7 */ /* 0x001064000800017f */
[----:B-1----:R-:W-:Y:S05]  /*247b0*/  @!P0 NANOSLEEP.SYNCS 0x989680 ;  /* 0x009896800000895d */ /* 0x002fea0003900000 */
[----:B------:R-:W1:Y:S02]  /*247c0*/  @!P0 SYNCS.PHASECHK.TRANS64 P0, [R3+URZ+0x28860], R8 ;  /* 0x02886008030085a7 */ /* 0x000e64000800007f */
[----:B-1----:R-:W-:Y:S05]  /*247d0*/  @!P0 BRA `(.L_x_7188) ;  /* 0xfffffffc00f08947 */ /* 0x002fea000383ffff */
[----:B------:R-:W-:Y:S05]  /*247e0*/  BRA `(.L_x_7365) ;  /* 0xffffffb800447947 */ /* 0x000fea000383ffff */
.L_x_7194:
[----:B-1----:R1:W2:Y:S02]  /*247f0*/  SYNCS.PHASECHK.TRANS64.TRYWAIT P0, [R2+URZ+0x28840], R3 ;  /* 0x02884003020075a7 */ /* 0x0022a4000800017f */
[----:B--2---:R-:W-:Y:S05]  /*24800*/  @!P0 NANOSLEEP.SYNCS 0x989680 ;  /* 0x009896800000895d */ /* 0x004fea0003900000 */
[----:B------:R-:W2:Y:S02]  /*24810*/  @!P0 SYNCS.PHASECHK.TRANS64 P0, [R2+URZ+0x28840], R3 ;  /* 0x02884003020085a7 */ /* 0x000ea4000800007f */
[----:B--2---:R-:W-:Y:S05]  /*24820*/  @!P0 BRA `(.L_x_7194) ;  /* 0xfffffffc00f08947 */ /* 0x004fea000383ffff */
[----:B------:R-:W-:Y:S05]  /*24830*/  BRA `(.L_x_7366) ;  /* 0xffffffbc00a87947 */ /* 0x000fea000383ffff */
.L_x_7196:
[----:B0-----:R0:W1:Y:S02]  /*24840*/  SYNCS.PHASECHK.TRANS64.TRYWAIT P0, [R2+URZ+0x28860], R3 ;  /* 0x02886003020075a7 */ /* 0x001064000800017f */
[----:B-1----:R-:W-:Y:S05]  /*24850*/  @!P0 NANOSLEEP.SYNCS 0x989680 ;  /* 0x009896800000895d */ /* 0x002fea0003900000 */
[----:B------:R-:W1:Y:S02]  /*24860*/  @!P0 SYNCS.PHASECHK.TRANS64 P0, [R2+URZ+0x28860], R3 ;  /* 0x02886003020085a7 */ /* 0x000e64000800007f */
[----:B-1----:R-:W-:Y:S05]  /*24870*/  @!P0 BRA `(.L_x_7196) ;  /* 0xfffffffc00f08947 */ /* 0x002fea000383ffff */
[----:B------:R-:W-:Y:S05]  /*24880*/  BRA `(.L_x_7367) ;  /* 0xffffffc000407947 */ /* 0x000fea000383ffff */
.L_x_7202:
[----:B--2---:R2:W3:Y:S02]  /*24890*/  SYNCS.PHASECHK.TRANS64.TRYWAIT P0, [R2+URZ+0x28840], R3 ;  /* 0x02884003020075a7 */ /* 0x0044e4000800017f */
[----:B---3--:R-:W-:Y:S05]  /*248a0*/  @!P0 NANOSLEEP.SYNCS 0x989680 ;  /* 0x009896800000895d */ /* 0x008fea0003900000 */
[----:B------:R-:W3:Y:S02]  /*248b0*/  @!P0 SYNCS.PHASECHK.TRANS64 P0, [R2+URZ+0x28840], R3 ;  /* 0x02884003020085a7 */ /* 0x000ee4000800007f */
[----:B---3--:R-:W-:Y:S05]  /*248c0*/  @!P0 BRA `(.L_x_7202) ;  /* 0xfffffffc00f08947 */ /* 0x008fea000383ffff */
[----:B------:R-:W-:Y:S05]  /*248d0*/  BRA `(.L_x_7368) ;  /* 0xffffffc400787947 */ /* 0x000fea000383ffff */
.L_x_7204:
[----:B0-----:R0:W1:Y:S02]  /*248e0*/  SYNCS.PHASECHK.TRANS64.TRYWAIT P0, [R2+URZ+0x28860], R9 ;  /* 0x02886009020075a7 */ /* 0x001064000800017f */
[----:B-1----:R-:W-:Y:S05]  /*248f0*/  @!P0 NANOSLEEP.SYNCS 0x989680 ;  /* 0x009896800000895d */ /* 0x002fea0003900000 */
[----:B------:R-:W1:Y:S02]  /*24900*/  @!P0 SYNCS.PHASECHK.TRANS64 P0, [R2+URZ+0x28860], R9 ;  /* 0x02886009020085a7 */ /* 0x000e64000800007f */
[----:B-1----:R-:W-:Y:S05]  /*24910*/  @!P0 BRA `(.L_x_7204) ;  /* 0xfffffffc00f08947 */ /* 0x002fea000383ffff */
[----:B------:R-:W-:Y:S05]  /*24920*/  BRA `(.L_x_7369) ;  /* 0xffffffc8000c7947 */ /* 0x000fea000383ffff */
.L_x_7212:
[----:B-1----:R1:W2:Y:S02]  /*24930*/  SYNCS.PHASECHK.TRANS64.TRYWAIT P0, [R3+URZ+0x28860], R2 ;  /* 0x02886002030075a7 */ /* 0x0022a4000800017f */
[----:B--2---:R-:W-:Y:S05]  /*24940*/  @!P0 NANOSLEEP.SYNCS 0x989680 ;  /* 0x009896800000895d */ /* 0x004fea0003900000 */
[----:B------:R-:W2:Y:S02]  /*24950*/  @!P0 SYNCS.PHASECHK.TRANS64 P0, [R3+URZ+0x28860], R2 ;  /* 0x02886002030085a7 */ /* 0x000ea4000800007f */
[----:B--2---:R-:W-:Y:S05]  /*24960*/  @!P0 BRA `(.L_x_7212) ;  /* 0xfffffffc00f08947 */ /* 0x004fea000383ffff */
[----:B------:R-:W-:Y:S05]  /*24970*/  BRA `(.L_x_7370) ;  /* 0xffffffcc002c7947 */ /* 0x000fea000383ffff */
.L_x_7215:
[----:B------:R-:W-:Y:S01]  /*24980*/  BSSY B0, `(.L_x_7371) ;  /* 0x0000008000007945 */ /* 0x000fe20003800000 */
[----:B------:R-:W-:Y:S02]  /*24990*/  IMAD.MOV.U32 R13, RZ, RZ, R16 ;  /* 0x000000ffff0d7224 */ /* 0x000fe400078e0010 */
[----:B------:R-:W-:Y:S02]  /*249a0*/  IMAD.MOV.U32 R12, RZ, RZ, RZ ;  /* 0x000000ffff0c7224 */ /* 0x000fe400078e00ff */
[----:B0-----:R-:W-:Y:S02]  /*249b0*/  IMAD.MOV.U32 R11, RZ, RZ, 0x1f ;  /* 0x0000001fff0b7424 */ /* 0x001fe400078e00ff */
[----:B------:R-:W-:-:S07]  /*249c0*/  IMAD.MOV.U32 R15, RZ, RZ, -0x1 ;  /* 0xffffffffff0f7424 */ /* 0x000fce00078e00ff */
[----:B-123--:R-:W-:Y:S05]  /*249d0*/  WARPSYNC.COLLECTIVE R15, `(.L_x_7372) ;  /* 0x000000000f087348 */ /* 0x00efea0003c00000 */
[----:B------:R0:W4:Y:S02]  /*249e0*/  SHFL.IDX P6, R14, R13, R12, R11 ;  /* 0x0000000c0d0e7389 */ /* 0x00012400000c000b */
[----:B01234-:R-:W-:Y:S01]  /*249f0*/  ENDCOLLECTIVE ;  /* 0x000000000000791b */ /* 0x01ffe20003800000 */
.L_x_7372:
[----:B------:R-:W-:Y:S05]  /*24a00*/  BSYNC B0 ;  /* 0x0000000000007941 */ /* 0x000fea0003800000 */
.L_x_7371:
        /* <DEDUP_REMOVED lines=8> */
.L_x_7373:
[----:B------:R-:W-:Y:S01]  /*24a90*/  IMAD.MOV.U32 R16, RZ, RZ, R14 ;  /* 0x000000ffff107224 */ /* 0x000fe200078e000e */
[----:B------:R-:W-:Y:S06]  /*24aa0*/  BRA `(.L_x_7374) ;  /* 0xffffffcc00c07947 */ /* 0x000fec000383ffff */
.L_x_7218:
        /* <DEDUP_REMOVED lines=8> */
.L_x_7376:
[----:B------:R-:W-:Y:S05]  /*24b30*/  BSYNC B0 ;  /* 0x0000000000007941 */ /* 0x000fea0003800000 */
.L_x_7375:
        /* <DEDUP_REMOVED lines=10> */
.L_x_7377:
        /* <DEDUP_REMOVED lines=8> */
.L_x_7378:
        /* <DEDUP_REMOVED lines=8> */
.L_x_7379:
        /* <DEDUP_REMOVED lines=8> */
.L_x_7380:
        /* <DEDUP_REMOVED lines=8> */
.L_x_7381:
[----:B------:R-:W-:Y:S05]  /*24de0*/  BRA `(.L_x_7382) ;  /* 0xffffffcc00847947 */ /* 0x000fea000383ffff */
.L_x_7223:
[----:B------:R-:W-:Y:S01]  /*24df0*/  BSSY B0, `(.L_x_7383) ;  /* 0x0000008000007945 */ /* 0x000fe20003800000 */
[----:B-----5:R-:W-:Y:S02]  /*24e00*/  IMAD.MOV.U32 R13, RZ, RZ, R17 ;  /* 0x000000ffff0d7224 */ /* 0x020fe400078e0011 */
[----:B------:R-:W-:Y:S02]  /*24e10*/  IMAD.MOV.U32 R12, RZ, RZ, 0x1 ;  /* 0x00000001ff0c7424 */ /* 0x000fe400078e00ff */
[----:B------:R-:W-:Y:S02]  /*24e20*/  IMAD.MOV.U32 R11, RZ, RZ, RZ ;  /* 0x000000ffff0b7224 */ /* 0x000fe400078e00ff */
[----:B------:R-:W-:-:S07]  /*24e30*/  IMAD.MOV.U32 R15, RZ, RZ, -0x1 ;  /* 0xffffffffff0f7424 */ /* 0x000fce00078e00ff */
[----:B01----:R-:W-:Y:S05]  /*24e40*/  WARPSYNC.COLLECTIVE R15, `(.L_x_7384) ;  /* 0x000000000f087348 */ /* 0x003fea0003c00000 */
[----:B------:R2:W3:Y:S02]  /*24e50*/  SHFL.UP P6, R14, R13, R12, R11 ;  /* 0x0400000c0d0e7389 */ /* 0x0004e400000c000b */
[----:B0123--:R-:W-:Y:S01]  /*24e60*/  ENDCOLLECTIVE ;  /* 0x000000000000791b */ /* 0x00ffe20003800000 */
.L_x_7384:
[----:B------:R-:W-:Y:S05]  /*24e70*/  BSYNC B0 ;  /* 0x0000000000007941 */ /* 0x000fea0003800000 */
.L_x_7383:
        /* <DEDUP_REMOVED lines=10> */
.L_x_7385:
        /* <DEDUP_REMOVED lines=8> */
.L_x_7386:
        /* <DEDUP_REMOVED lines=8> */
.L_x_7387:
        /* <DEDUP_REMOVED lines=8> */
.L_x_7388:
        /* <DEDUP_REMOVED lines=8> */
.L_x_7389:
[----:B------:R-:W-:Y:S05]  /*25120*/  BRA `(.L_x_7390) ;  /* 0xffffffcc00687947 */ /* 0x000fea000383ffff */
.L_x_7225:
[----:B------:R-:W-:Y:S01]  /*25130*/  BSSY B0, `(.L_x_7391) ;  /* 0x0000006000007945 */ /* 0x000fe20003800000 */
[----:B------:R-:W-:Y:S01]  /*25140*/  PLOP3.LUT P6, PT, P6, PT, PT, 0x8, 0x0 ;  /* 0x000000000000781c */ /* 0x000fe200037ce170 */
[----:B------:R-:W-:-:S12]  /*25150*/  IMAD.MOV.U32 R15, RZ, RZ, -0x1 ;  /* 0xffffffffff0f7424 */ /* 0x000fd800078e00ff */
[----:B0-----:R-:W-:Y:S05]  /*25160*/  WARPSYNC.COLLECTIVE R15, `(.L_x_7392) ;  /* 0x000000000f087348 */ /* 0x001fea0003c00000 */
[----:B------:R-:W-:Y:S01]  /*25170*/  VOTE.ANY R14, PT, P6 ;  /* 0x00000000000e7806 */ /* 0x000fe200030e0100 */
[----:B0-----:R-:W-:Y:S06]  /*25180*/  ENDCOLLECTIVE ;  /* 0x000000000000791b */ /* 0x001fec0003800000 */
.L_x_7392:
[----:B------:R-:W-:Y:S05]  /*25190*/  BSYNC B0 ;  /* 0x0000000000007941 */ /* 0x000fea0003800000 */
.L_x_7391:
        /* <DEDUP_REMOVED lines=9> */
.L_x_7393:
[----:B------:R-:W-:Y:S01]  /*25230*/  IMAD.MOV.U32 R17, RZ, RZ, R14 ;  /* 0x000000ffff117224 */ /* 0x000fe200078e000e */
[----:B------:R-:W-:Y:S06]  /*25240*/  BRA `(.L_x_7394) ;  /* 0xffffffcc00587947 */ /* 0x000fec000383ffff */
.L_x_7227:
[----:B------:R-:W-:Y:S01]  /*25250*/  BSSY B0, `(.L_x_7395) ;  /* 0x0000007000007945 */ /* 0x000fe20003800000 */
[----:B------:R-:W-:Y:S02]  /*25260*/  IMAD.MOV.U32 R13, RZ, RZ, R2 ;  /* 0x000000ffff0d7224 */ /* 0x000fe400078e0002 */
[----:B------:R-:W-:Y:S02]  /*25270*/  IMAD.MOV.U32 R11, RZ, RZ, 0x1f ;  /* 0x0000001fff0b7424 */ /* 0x000fe400078e00ff */
[----:B------:R-:W-:-:S07]  /*25280*/  IMAD.MOV.U32 R15, RZ, RZ, -0x1 ;  /* 0xffffffffff0f7424 */ /* 0x000fce00078e00ff */
[----:B012---:R-:W-:Y:S05]  /*25290*/  WARPSYNC.COLLECTIVE R15, `(.L_x_7396) ;  /* 0x000000000f087348 */ /* 0x007fea0003c00000 */
[----:B------:R3:W4:Y:S02]  /*252a0*/  SHFL.IDX P6, R14, R13, R12, R11 ;  /* 0x0000000c0d0e7389 */ /* 0x00072400000c000b */
[----:B01234-:R-:W-:Y:S01]  /*252b0*/  ENDCOLLECTIVE ;  /* 0x000000000000791b */ /* 0x01ffe20003800000 */
.L_x_7396:
[----:B------:R-:W-:Y:S05]  /*252c0*/  BSYNC B0 ;  /* 0x0000000000007941 */ /* 0x000fea0003800000 */
.L_x_7395:
[----:B------:R-:W-:Y:S01]  /*252d0*/  IMAD.MOV.U32 R7, RZ, RZ, R14 ;  /* 0x000000ffff077224 */ /* 0x000fe200078e000e */
[----:B------:R-:W-:Y:S06]  /*252e0*/  BRA `(.L_x_7226) ;  /* 0xffffffcc004c7947 */ /* 0x000fec000383ffff */
.L_x_7231:
[----:B-1----:R1:W2:Y:S02]  /*252f0*/  SYNCS.PHASECHK.TRANS64.TRYWAIT P0, [R0+URZ+0x28820], R3 ;  /* 0x02882003000075a7 */ /* 0x0022a4000800017f */
[----:B--2---:R-:W-:Y:S05]  /*25300*/  @!P0 NANOSLEEP.SYNCS 0x989680 ;  /* 0x009896800000895d */ /* 0x004fea0003900000 */
[----:B------:R-:W2:Y:S02]  /*25310*/  @!P0 SYNCS.PHASECHK.TRANS64 P0, [R0+URZ+0x28820], R3 ;  /* 0x02882003000085a7 */ /* 0x000ea4000800007f */
[----:B--2---:R-:W-:Y:S05]  /*25320*/  @!P0 BRA `(.L_x_7231) ;  /* 0xfffffffc00f08947 */ /* 0x004fea000383ffff */
[----:B------:R-:W-:Y:S05]  /*25330*/  BRA `(.L_x_7397) ;  /* 0xffffffd000c07947 */ /* 0x000fea000383ffff */
.L_x_7232:
        /* <DEDUP_REMOVED lines=11> */
.L_x_7399:
[----:B------:R-:W-:Y:S05]  /*253f0*/  BSYNC B0 ;  /* 0x0000000000007941 */ /* 0x000fea0003800000 */
.L_x_7398:
[----:B------:R-:W-:Y:S05]  /*25400*/  BRA `(.L_x_7400) ;  /* 0xffffffd000a87947 */ /* 0x000fea000383ffff */
.L_x_7233:
[----:B------:R-:W-:Y:S01]  /*25410*/  BSSY B0, `(.L_x_7401) ;  /* 0x0000006000007945 */ /* 0x000fe20003800000 */
[----:B------:R-:W-:-:S07]  /*25420*/  IMAD.MOV.U32 R15, RZ, RZ, -0x1 ;  /* 0xffffffffff0f7424 */ /* 0x000fce00078e00ff */
[----:B012---:R-:W-:Y:S05]  /*25430*/  WARPSYNC.COLLECTIVE R15, `(.L_x_7402) ;  /* 0x000000000f0c7348 */ /* 0x007fea0003c00000 */
[----:B------:R-:W-:Y:S02]  /*25440*/  ELECT P6, UR62, PT ;  /* 0x00000000003e782f */ /* 0x000fe400038c0000 */
[----:B------:R-:W-:Y:S01]  /*25450*/  MOV R14, UR62 ;  /* 0x0000003e000e7c02 */ /* 0x000fe20008000f00 */
[----:B012---:R-:W-:Y:S10]  /*25460*/  ENDCOLLECTIVE ;  /* 0x000000000000791b */ /* 0x007ff40003800000 */
.L_x_7402:
[----:B------:R-:W-:Y:S05]  /*25470*/  BSYNC B0 ;  /* 0x0000000000007941 */ /* 0x000fea0003800000 */
.L_x_7401:
[----:B------:R-:W-:Y:S05]  /*25480*/  BRA `(.L_x_7403) ;  /* 0xffffffd0009c7947 */ /* 0x000fea000383ffff */
.L_x_7235:
[----:B-1----:R1:W2:Y:S02]  /*25490*/  SYNCS.PHASECHK.TRANS64.TRYWAIT P0, [R6+URZ], R5 ;  /* 0x00000005060075a7 */ /* 0x0022a4000800017f */
[----:B--2---:R-:W-:Y:S05]  /*254a0*/  @!P0 NANOSLEEP.SYNCS 0x989680 ;  /* 0x009896800000895d */ /* 0x004fea0003900000 */
[----:B------:R-:W2:Y:S02]  /*254b0*/  @!P0 SYNCS.PHASECHK.TRANS64 P0, [R6+URZ], R5 ;  /* 0x00000005060085a7 */ /* 0x000ea4000800007f */
[----:B--2---:R-:W-:Y:S05]  /*254c0*/  @!P0 BRA `(.L_x_7235) ;  /* 0xfffffffc00f08947 */ /* 0x004fea000383ffff */
[----:B------:R-:W-:Y:S05]  /*254d0*/  BRA `(.L_x_7404) ;  /* 0xffffffd000d87947 */ /* 0x000fea000383ffff */
.L_x_7236:
[----:B--2---:R2:W3:Y:S02]  /*254e0*/  SYNCS.PHASECHK.TRANS64.TRYWAIT P0, [R7+URZ], R2 ;  /* 0x00000002070075a7 */ /* 0x0044e4000800017f */
[----:B---3--:R-:W-:Y:S05]  /*254f0*/  @!P0 NANOSLEEP.SYNCS 0x989680 ;  /* 0x009896800000895d */ /* 0x008fea0003900000 */
[----:B------:R-:W3:Y:S02]  /*25500*/  @!P0 SYNCS.PHASECHK.TRANS64 P0, [R7+URZ], R2 ;  /* 0x00000002070085a7 */ /* 0x000ee4000800007f */
[----:B---3--:R-:W-:Y:S05]  /*25510*/  @!P0 BRA `(.L_x_7236) ;  /* 0xfffffffc00f08947 */ /* 0x008fea000383ffff */
[----:B------:R-:W-:Y:S05]  /*25520*/  BRA `(.L_x_7405) ;  /* 0xffffffd000cc7947 */ /* 0x000fea000383ffff */
.L_x_7238:
[----:B---3--:R3:W4:Y:S02]  /*25530*/  SYNCS.PHASECHK.TRANS64.TRYWAIT P0, [R4+URZ], R5 ;  /* 0x00000005040075a7 */ /* 0x008724000800017f */
[----:B----4-:R-:W-:Y:S05]  /*25540*/  @!P0 NANOSLEEP.SYNCS 0x989680 ;  /* 0x009896800000895d */ /* 0x010fea0003900000 */
[----:B------:R-:W4:Y:S02]  /*25550*/  @!P0 SYNCS.PHASECHK.TRANS64 P0, [R4+URZ], R5 ;  /* 0x00000005040085a7 */ /* 0x000f24000800007f */
[----:B----4-:R-:W-:Y:S05]  /*25560*/  @!P0 BRA `(.L_x_7238) ;  /* 0xfffffffc00f08947 */ /* 0x010fea000383ffff */
[----:B------:R-:W-:Y:S05]  /*25570*/  BRA `(.L_x_7406) ;  /* 0xffffffd000d47947 */ /* 0x000fea000383ffff */
.L_x_7407:
        /* <DEDUP_REMOVED lines=16> */
.L_x_12775:


//--------------------- .text._ZN7cutlass13device_kernelIN5flash11enable_sm90INS1_16FlashAttnFwdSm90INS1_25CollectiveMainloopFwdSm90ILi2EN4cute5tupleIJNS5_1CILi1EEES8_S8_EEENS6_IJNS7_ILi128EEESA_SA_EEELi128ENS_6half_tEfNS_4arch4Sm90ELb1ELb0ELb0ELb0ELb0ELb0ELb0ELb1ELb1ELb0ELb0ELb0EEENS1_21CollectiveEpilogueFwdISB_S9_SC_SE_Li256ELb0ELb0ELb0ELb0EEENS1_30DynamicPersistentTileSchedulerILi256ELi32ELb0ELb0ELb1EEEEEEEEEvNT_6ParamsE --------------------------
	.section	.text._ZN7cutlass13device_kernelIN5flash11enable_sm90INS1_16FlashAttnFwdSm90INS1_25CollectiveMainloopFwdSm90ILi2EN4cute5tupleIJNS5_1CILi1EEES8_S8_EEENS6_IJNS7_ILi128EEESA_SA_EEELi128ENS_6half_tEfNS_4arch4Sm90ELb1ELb0ELb0ELb0ELb0ELb0ELb0ELb1ELb1ELb0ELb0ELb0EEENS1_21CollectiveEpilogueFwdISB_S9_SC_SE_Li256ELb0ELb0ELb0ELb0EEENS1_30DynamicPersistentTileSchedulerILi256ELi32ELb0ELb0ELb1EEEEEEEEEvNT_6ParamsE,"ax",@progbits
	.align	128
.text._ZN7cutlass13device_kernelIN5flash11enable_sm90INS1_16FlashAttnFwdSm90INS1_25CollectiveMainloopFwdSm90ILi2EN4cute5tupleIJNS5_1CILi1EEES8_S8_EEENS6_IJNS7_ILi128EEESA_SA_EEELi128ENS_6half_tEfNS_4arch4Sm90ELb1ELb0ELb0ELb0ELb0ELb0ELb0ELb1ELb1ELb0ELb0ELb0EEENS1_21CollectiveEpilogueFwdISB_S9_SC_SE_Li256ELb0ELb0ELb0ELb0EEENS1_30DynamicPersistentTileSchedulerILi256ELi32ELb0ELb0ELb1EEEEEEEEEvNT_6ParamsE:
        .type           _ZN7cutlass13device_kernelIN5flash11enable_sm90INS1_16FlashAttnFwdSm90INS1_25CollectiveMainloopFwdSm90ILi2EN4cute5tupleIJNS5_1CILi1EEES8_S8_EEENS6_IJNS7_ILi128EEESA_SA_EEELi128ENS_6half_tEfNS_4arch4Sm90ELb1ELb0ELb0ELb0ELb0ELb0ELb0ELb1ELb1ELb0ELb0ELb0EEENS1_21CollectiveEpilogueFwdISB_S9_SC_SE_Li256ELb0ELb0ELb0ELb0EEENS1_30DynamicPersistentTileSchedulerILi256ELi32ELb0ELb0ELb1EEEEEEEEEvNT_6ParamsE,@function
        .size           _ZN7cutlass13device_kernelIN5flash11enable_sm90INS1_16FlashAttnFwdSm90INS1_25CollectiveMainloopFwdSm90ILi2EN4cute5tupleIJNS5_1CILi1EEES8_S8_EEENS6_IJNS7_ILi128EEESA_SA_EEELi128ENS_6half_tEfNS_4arch4Sm90ELb1ELb0ELb0ELb0ELb0ELb0ELb0ELb1ELb1ELb0ELb0ELb0EEENS1_21CollectiveEpilogueFwdISB_S9_SC_SE_Li256ELb0ELb0ELb0ELb0EEENS1_30DynamicPersistentTileSchedulerILi256ELi32ELb0ELb0ELb1EEEEEEEEEvNT_6ParamsE,(.L_x_12776 - _ZN7cutlass13device_kernelIN5flash11enable_sm90INS1_16FlashAttnFwdSm90INS1_25CollectiveMainloopFwdSm90ILi2EN4cute5tupleIJNS5_1CILi1EEES8_S8_EEENS6_IJNS7_ILi128EEESA_SA_EEELi128ENS_6half_tEfNS_4arch4Sm90ELb1ELb0ELb0ELb0ELb0ELb0ELb0ELb1ELb1ELb0ELb0ELb0EEENS1_21CollectiveEpilogueFwdISB_S9_SC_SE_Li256ELb0ELb0ELb0ELb0EEENS1_30DynamicPersistentTileSchedulerILi256ELi32ELb0ELb0ELb1EEEEEEEEEvNT_6ParamsE)
        .other          _ZN7cutlass13device_kernelIN5flash11enable_sm90INS1_16FlashAttnFwdSm90INS1_25CollectiveMainloopFwdSm90ILi2EN4cute5tupleIJNS5_1CILi1EEES8_S8_EEENS6_IJNS7_ILi128EEESA_SA_EEELi128ENS_6half_tEfNS_4arch4Sm90ELb1ELb0ELb0ELb0ELb0ELb0ELb0ELb1ELb1ELb0ELb0ELb0EEENS1_21CollectiveEpilogueFwdISB_S9_SC_SE_Li256ELb0ELb0ELb0ELb0EEENS1_30DynamicPersistentTileSchedulerILi256ELi32ELb0ELb0ELb1EEEEEEEEEvNT_6ParamsE,@"STO_CUDA_ENTRY STV_DEFAULT"
_ZN7cutlass13device_kernelIN5flash11enable_sm90INS1_16FlashAttnFwdSm90INS1_25CollectiveMainloopFwdSm90ILi2EN4cute5tupleIJNS5_1CILi1EEES8_S8_EEENS6_IJNS7_ILi128EEESA_SA_EEELi128ENS_6half_tEfNS_4arch4Sm90ELb1ELb0ELb0ELb0ELb0ELb0ELb0ELb1ELb1ELb0ELb0ELb0EEENS1_21CollectiveEpilogueFwdISB_S9_SC_SE_Li256ELb0ELb0ELb0ELb0EEENS1_30DynamicPersistentTileSchedulerILi256ELi32ELb0ELb0ELb1EEEEEEEEEvNT_6ParamsE:
        /* <DEDUP_REMOVED lines=23> */
.L_x_7409:
[----:B------:R-:W-:Y:S05]  /*0170*/  BSYNC B0 ;  /* 0x0000000000007941 */ /* 0x000fea0003800000 */
.L_x_7408:
        /* <DEDUP_REMOVED lines=37> */
.L_x_7410:
        /* <DEDUP_REMOVED lines=22> */
.L_x_7411:
        /* <DEDUP_REMOVED lines=18> */
.L_x_7412:
        /* <DEDUP_REMOVED lines=22> */
.L_x_7413:
        /* <DEDUP_REMOVED lines=22> */
.L_x_7414:
[----:B------:R-:W-:Y:S01]  /*0910*/  PLOP3.LUT P0, PT, PT, PT, UP0, 0x80, 0x0 ;  /* 0x000000000000781c */ /* 0x000fe20003f0f008 */
[----:B------:R-:W-:Y:S01]  /*0920*/  UMOV UR60, 0x1 ;  /* 0x00000001003c7882 */ /* 0x000fe20000000000 */
[----:B------:R-:W-:Y:S01]  /*0930*/  NOP ;  /* 0x0000000000007918 */ /* 0x000fe20000000000 */
[----:B------:R-:W-:Y:S01]  /*0940*/  USEL UR60, UR60, 0x2, !UP0 ;  /* 0x000000023c3c7887 */ /* 0x000fe2000c000000 */
[----:B------:R-:W-:Y:S01]  /*0950*/  ULDC.64 UR52, c[0x0][0x208] ;  /* 0x0000820000347ab9 */ /* 0x000fe20000000a00 */
[----:B-123--:R-:W-:Y:S08]  /*0960*/  BAR.SYNC.DEFER_BLOCKING 0x0 ;  /* 0x0000000000007b1d */ /* 0x00eff00000010000 */
[----:B------:R-:W-:Y:S05]  /*0970*/  @!P0 BRA `(.L_x_7415) ;  /* 0x0000009800688947 */ /* 0x000fea0003800000 */
.L_x_7416:
        /* <DEDUP_REMOVED lines=48> */
[----:B------:R-:W-:Y:S01]  /*0c80*/  LOP3.LUT R2, R2, 0x3fffffe, RZ, 0xc0, !PT ;  /* 0x03fffffe02027812 */ /* 0x000fe200078ec0ff */
[----:B------:R-:W-:Y:S01]  /*0c90*/  IMAD.U32 R16, RZ, RZ, UR4 ;  /* 0x00000004ff107e24 */ /* 0x000fe2000f8e00ff */
[----:B------:R-:W-:Y:S01]  /*0ca0*/  LEA.HI R0, R0, R189, RZ, 0x3 ;  /* 0x000000bd00007211 */ /* 0x000fe200078f18ff */
[----:B------:R-:W-:Y:S01]  /*0cb0*/  IMAD.U32 R17, RZ, RZ, UR5 ;  /* 0x00000005ff117e24 */ /* 0x000fe2000f8e00ff */
[----:B------:R-:W-:Y:S01]  /*0cc0*/  LOP3.LUT R9, R9, 0xfffffff8, RZ, 0xc0, !PT ;  /* 0xfffffff809097812 */ /* 0x000fe200078ec0ff */
[----:B------:R-:W-:Y:S01]  /*0cd0*/  IMAD.IADD R22, R187, 0x1, -R2 ;  /* 0x00000001bb167824 */ /* 0x000fe200078e0a02 */
[----:B------:R-:W-:Y:S01]  /*0ce0*/  LEA.HI R7, R7, R186, RZ, 0x5 ;  /* 0x000000ba07077211 */ /* 0x000fe200078f28ff */
[----:B------:R-:W-:Y:S01]  /*0cf0*/  IMAD.SHL.U32 R3, R3, 0x8, RZ ;  /* 0x0000000803037824 */ /* 0x000fe200078e00ff */
[----:B------:R-:W-:Y:S01]  /*0d00*/  LOP3.LUT R2, R0, 0x1ffffff8, RZ, 0xc0, !PT ;  /* 0x1ffffff800027812 */ /* 0x000fe200078ec0ff */
[----:B------:R-:W-:Y:S01]  /*0d10*/  IMAD.IADD R4, R4, 0x1, -R9 ;  /* 0x0000000104047824 */ /* 0x000fe200078e0a09 */
[----:B------:R-:W-:Y:S01]  /*0d20*/  SHF.R.S32.HI R7, RZ, 0x5, R7 ;  /* 0x00000005ff077819 */ /* 0x000fe20000011407 */
[----:B------:R-:W-:Y:S01]  /*0d30*/  IMAD.WIDE R16, R3, 0x2, R16 ;  /* 0x0000000203107825 */ /* 0x000fe200078e0210 */
[----:B------:R-:W-:Y:S01]  /*0d40*/  LOP3.LUT R3, R6, 0x7ffffffc, RZ, 0xc0, !PT ;  /* 0x7ffffffc06037812 */ /* 0x000fe200078ec0ff */
[----:B------:R-:W-:Y:S01]  /*0d50*/  UMOV UR4, UR7 ;  /* 0x0000000700047c82 */ /* 0x000fe20008000000 */
[----:B------:R-:W-:Y:S01]  /*0d60*/  SHF.R.S32.HI R184, RZ, 0x3, R0 ;  /* 0x00000003ffb87819 */ /* 0x000fe20000011400 */
[----:B------:R-:W-:-:S02]  /*0d70*/  IMAD.IADD R2, R189, 0x1, -R2 ;  /* 0x00000001bd027824 */ /* 0x000fc400078e0a02 */
[----:B------:R-:W-:Y:S02]  /*0d80*/  IMAD R7, R7, 0x10, R4 ;  /* 0x0000001007077824 */ /* 0x000fe400078e0204 */
[----:B------:R-:W-:Y:S02]  /*0d90*/  IMAD.SHL.U32 R18, R2, 0x8, RZ ;  /* 0x0000000802127824 */ /* 0x000fe400078e00ff */
[----:B------:R-:W-:Y:S02]  /*0da0*/  IMAD R22, R22, 0x40, R7 ;  /* 0x0000004016167824 */ /* 0x000fe400078e0207 */
[----:B------:R-:W-:-:S07]  /*0db0*/  IMAD.IADD R2, R186, 0x1, -R3 ;  /* 0x00000001ba027824 */ /* 0x000fce00078e0a03 */
.L_x_7463:
        /* <DEDUP_REMOVED lines=20> */
.L_x_7417:
[----:B------:R-:W-:Y:S01]  /*0f00*/  ULDC UR6, c[0x0][0xdc4] ;  /* 0x0003710000067ab9 */ /* 0x000fe20000000800 */
[----:B------:R-:W-:Y:S01]  /*0f10*/  UMOV UR46, UR7 ;  /* 0x00000007002e7c82 */ /* 0x000fe20008000000 */
[----:B------:R-:W-:-:S11]  /*0f20*/  UISETP.NE.AND UP0, UPT, UR6, 0x1, UPT ;  /* 0x000000010600788c */ /* 0x000fd6000bf05270 */
[----:B------:R-:W-:Y:S02]  /*0f30*/  @UP0 ULDC.64 UR10, c[0x0][0xdc8] ;  /* 0x00037200000a0ab9 */ /* 0x000fe40000000a00 */
[----:B------:R-:W-:-:S04]  /*0f40*/  UIMAD.WIDE.U32 UR4, UR7, UR10, URZ ;  /* 0x0000000a070472a5 */ /* 0x000fc8000f8e003f */
[----:B------:R-:W-:-:S04]  /*0f50*/  @UP0 USHF.R.U32.HI UR46, URZ, UR11, UR5 ;  /* 0x0000000b3f2e0299 */ /* 0x000fc80008011605 */
[----:B------:R-:W-:-:S12]  /*0f60*/  UIMAD UR4, UR46, UR6, URZ ;  /* 0x000000062e0472a4 */ /* 0x000fd8000f8e023f */
.L_x_7418:
[----:B------:R-:W-:Y:S01]  /*0f70*/  ULOP3.LUT UR5, URZ, UR46, URZ, 0x33, !UPT ;  /* 0x0000002e3f057292 */ /* 0x000fe2000f8e333f */
[----:B------:R-:W-:Y:S01]  /*0f80*/  PLOP3.LUT P0, PT, PT, PT, PT, 0x80, 0x0 ;  /* 0x000000000000781c */ /* 0x000fe20003f0f070 */
[----:B------:R-:W-:Y:S01]  /*0f90*/  ULDC.64 UR10, c[0x0][0x3f8] ;  /* 0x0000fe00000a7ab9 */ /* 0x000fe20000000a00 */
[----:B------:R-:W-:Y:S01]  /*0fa0*/  ULDC UR6, c[0x0][0xdac] ;  /* 0x00036b0000067ab9 */ /* 0x000fe20000000800 */
[----:B------:R-:W-:Y:S01]  /*0fb0*/  UISETP.NE.U32.AND UP0, UPT, UR10, URZ, UPT ;  /* 0x0000003f0a00728c */ /* 0x000fe2000bf05070 */
[----:B------:R-:W-:Y:S01]  /*0fc0*/  IMAD.MOV.U32 R3, RZ, RZ, RZ ;  /* 0x000000ffff037224 */ /* 0x000fe200078e00ff */
[----:B------:R-:W-:Y:S01]  /*0fd0*/  UIADD3 UR5, UR5, UR6, URZ ;  /* 0x0000000605057290 */ /* 0x000fe2000fffe03f */
[----:B------:R-:W-:Y:S01]  /*0fe0*/  CS2R R20, SRZ ;  /* 0x0000000000147805 */ /* 0x000fe2000001ff00 */
[----:B------:R-:W-:Y:S01]  /*0ff0*/  UISETP.NE.AND.EX UP0, UPT, UR11, URZ, UPT, UP0 ;  /* 0x0000003f0b00728c */ /* 0x000fe2000bf05300 */
[----:B------:R-:W-:Y:S01]  /*1000*/  IMAD.MOV.U32 R151, RZ, RZ, RZ ;  /* 0x000000ffff977224 */ /* 0x000fe200078e00ff */
[----:B------:R-:W-:Y:S01]  /*1010*/  USHF.L.U32 UR42, UR5, 0x7, URZ ;  /* 0x00000007052a7899 */ /* 0x000fe2000800063f */
[----:B------:R-:W-:Y:S01]  /*1020*/  IMAD.MOV.U32 R0, RZ, RZ, RZ ;  /* 0x000000ffff007224 */ /* 0x000fe200078e00ff */
[----:B------:R-:W-:Y:S01]  /*1030*/  ULDC UR39, c[0x0][0x404] ;  /* 0x0001010000277ab9 */ /* 0x000fe20000000800 */
[----:B------:R-:W-:Y:S01]  /*1040*/  ULDC UR9, c[0x0][0x288] ;  /* 0x0000a20000097ab9 */ /* 0x000fe20000000800 */
[----:B------:R-:W-:Y:S01]  /*1050*/  UIADD3 UR4, UR7, -UR4, URZ ;  /* 0x8000000407047290 */ /* 0x000fe2000fffe03f */
[----:B------:R-:W-:Y:S01]  /*1060*/  CS2R R30, SRZ ;  /* 0x00000000001e7805 */ /* 0x000fe2000001ff00 */
[----:B------:R-:W-:Y:S01]  /*1070*/  USEL UR39, UR39, 0x1, UP0 ;  /* 0x0000000127277887 */ /* 0x000fe20008000000 */
[----:B------:R-:W-:Y:S01]  /*1080*/  CS2R R32, SRZ ;  /* 0x0000000000207805 */ /* 0x000fe2000001ff00 */
[----:B------:R-:W-:Y:S01]  /*1090*/  UIADD3 UR5, UR42, 0xff, -UR9 ;  /* 0x000000ff2a057890 */ /* 0x000fe2000fffe809 */
[----:B------:R-:W-:Y:S01]  /*10a0*/  CS2R R34, SRZ ;  /* 0x0000000000227805 */ /* 0x000fe2000001ff00 */
[----:B------:R-:W-:Y:S01]  /*10b0*/  ULDC UR10, c[0x0][0xdc4] ;  /* 0x00037100000a7ab9 */ /* 0x000fe20000000800 */
[----:B------:R-:W-:Y:S01]  /*10c0*/  ULDC UR7, c[0x0][0x2e0] ;  /* 0x0000b80000077ab9 */ /* 0x000fe20000000800 */
[----:B------:R-:W-:Y:S01]  /*10d0*/  UIMAD UR10, UR8, UR10, UR4 ;  /* 0x0000000a080a72a4 */ /* 0x000fe2000f8e0204 */
[----:B------:R-:W-:Y:S01]  /*10e0*/  CS2R R36, SRZ ;  /* 0x0000000000247805 */ /* 0x000fe2000001ff00 */
[----:B------:R-:W-:Y:S01]  /*10f0*/  UIMAD UR4, UR39, UR7, 0x7f ;  /* 0x0000007f270474a4 */ /* 0x000fe2000f8e0207 */
[----:B------:R-:W-:Y:S01]  /*1100*/  CS2R R38, SRZ ;  /* 0x0000000000267805 */ /* 0x000fe2000001ff00 */
[----:B------:R-:W-:Y:S01]  /*1110*/  UIMAD UR6, UR39, UR7, UR5 ;  /* 0x00000007270672a4 */ /* 0x000fe2000f8e0205 */
[----:B------:R-:W-:Y:S01]  /*1120*/  CS2R R40, SRZ ;  /* 0x0000000000287805 */ /* 0x000fe2000001ff00 */
[----:B------:R-:W-:Y:S01]  /*1130*/  USHF.R.S32.HI UR5, URZ, 0x1f, UR4 ;  /* 0x0000001f3f057899 */ /* 0x000fe20008011404 */
[----:B------:R-:W-:Y:S01]  /*1140*/  CS2R R42, SRZ ;  /* 0x00000000002a7805 */ /* 0x000fe2000001ff00 */
[----:B------:R-:W-:Y:S01]  /*1150*/  USHF.R.S32.HI UR7, URZ, 0x1f, UR6 ;  /* 0x0000001f3f077899 */ /* 0x000fe20008011406 */
[----:B------:R-:W-:Y:S01]  /*1160*/  CS2R R44, SRZ ;  /* 0x00000000002c7805 */ /* 0x000fe2000001ff00 */
[----:B------:R-:W-:Y:S01]  /*1170*/  ULEA.HI UR5, UR5, UR4, URZ, 0x7 ;  /* 0x0000000405057291 */ /* 0x000fe2000f8f383f */
[----:B------:R-:W-:Y:S01]  /*1180*/  CS2R R46, SRZ ;  /* 0x00000000002e7805 */ /* 0x000fe2000001ff00 */
[----:B------:R-:W-:Y:S01]  /*1190*/  ULEA.HI UR7, UR7, UR6, URZ, 0x7 ;  /* 0x0000000607077291 */ /* 0x000fe2000f8f383f */
[----:B------:R-:W-:Y:S01]  /*11a0*/  CS2R R48, SRZ ;  /* 0x0000000000307805 */ /* 0x000fe2000001ff00 */
[----:B------:R-:W-:Y:S01]  /*11b0*/  USHF.R.S32.HI UR40, URZ, 0x7, UR5 ;  /* 0x000000073f287899 */ /* 0x000fe20008011405 */
[----:B------:R-:W-:Y:S01]  /*11c0*/  CS2R R50, SRZ ;  /* 0x0000000000327805 */ /* 0x000fe2000001ff00 */
[----:B------:R-:W-:Y:S01]  /*11d0*/  USHF.R.S32.HI UR7, URZ, 0x7, UR7 ;  /* 0x000000073f077899 */ /* 0x000fe20008011407 */
[----:B------:R-:W-:Y:S01]  /*11e0*/  CS2R R52, SRZ ;  /* 0x0000000000347805 */ /* 0x000fe2000001ff00 */
[----:B------:R-:W-:Y:S01]  /*11f0*/  ULDC UR43, c[0x0][0xdb8] ;  /* 0x00036e00002b7ab9 */ /* 0x000fe20000000800 */
[----:B------:R-:W-:Y:S01]  /*1200*/  UMOV UR44, UR10 ;  /* 0x0000000a002c7c82 */ /* 0x000fe20008000000 */
[----:B------:R-:W-:Y:S01]  /*1210*/  UISETP.LT.AND UP0, UPT, UR40, UR7, UPT ;  /* 0x000000072800728c */ /* 0x000fe2000bf01270 */
[----:B------:R-:W-:Y:S01]  /*1220*/  CS2R R54, SRZ ;  /* 0x0000000000367805 */ /* 0x000fe2000001ff00 */
[----:B------:R-:W-:Y:S01]  /*1230*/  UISETP.NE.AND UP1, UPT, UR43, 0x1, UPT ;  /* 0x000000012b00788c */ /* 0x000fe2000bf25270 */
[----:B------:R-:W-:Y:S01]  /*1240*/  CS2R R56, SRZ ;  /* 0x0000000000387805 */ /* 0x000fe2000001ff00 */
[----:B------:R-:W-:Y:S01]  /*1250*/  USEL UR40, UR40, UR7, UP0 ;  /* 0x0000000728287287 */ /* 0x000fe20008000000 */
[----:B------:R-:W-:-:S02]  /*1260*/  CS2R R58, SRZ ;  /* 0x00000000003a7805 */ /* 0x000fc4000001ff00 */
[----:B------:R-:W-:Y:S02]  /*1270*/  CS2R R60, SRZ ;  /* 0x00000000003c7805 */ /* 0x000fe4000001ff00 */
[----:B------:R-:W-:Y:S01]  /*1280*/  CS2R R62, SRZ ;  /* 0x00000000003e7805 */ /* 0x000fe2000001ff00 */
[----:B------:R-:W-:Y:S01]  /*1290*/  UISETP.GE.AND UP0, UPT, UR40, 0x1, UPT ;  /* 0x000000012800788c */ /* 0x000fe2000bf06270 */
[----:B------:R-:W-:Y:S02]  /*12a0*/  CS2R R64, SRZ ;  /* 0x0000000000407805 */ /* 0x000fe4000001ff00 */
[----:B------:R-:W-:Y:S02]  /*12b0*/  CS2R R66, SRZ ;  /* 0x0000000000427805 */ /* 0x000fe4000001ff00 */
[----:B------:R-:W-:Y:S02]  /*12c0*/  CS2R R68, SRZ ;  /* 0x0000000000447805 */ /* 0x000fe4000001ff00 */
[----:B------:R-:W-:Y:S01]  /*12d0*/  CS2R R70, SRZ ;  /* 0x0000000000467805 */ /* 0x000fe2000001ff00 */
[----:B------:R-:W-:Y:S01]  /*12e0*/  @UP1 ULDC UR8, c[0x0][0xdbc] ;  /* 0x00036f0000081ab9 */ /* 0x000fe20000000800 */
[----:B------:R-:W-:Y:S01]  /*12f0*/  PLOP3.LUT P1, PT, PT, PT, UP0, 0x80, 0x0 ;  /* 0x000000000000781c */ /* 0x000fe20003f2f008 */
[----:B------:R-:W-:Y:S01]  /*1300*/  UIMAD.WIDE.U32 UR4, UR10, UR8, URZ ;  /* 0x000000080a0472a5 */ /* 0x000fe2000f8e003f */
[----:B------:R-:W-:Y:S01]  /*1310*/  CS2R R72, SRZ ;  /* 0x0000000000487805 */ /* 0x000fe2000001ff00 */
[----:B------:R-:W-:Y:S01]  /*1320*/  @UP1 ULDC UR6, c[0x0][0xdc0] ;  /* 0x0003700000061ab9 */ /* 0x000fe20000000800 */
[----:B------:R-:W-:Y:S01]  /*1330*/  CS2R R74, SRZ ;  /* 0x00000000004a7805 */ /* 0x000fe2000001ff00 */
[----:B------:R-:W-:Y:S01]  /*1340*/  @UP1 USHF.R.U32.HI UR44, URZ, UR6, UR5 ;  /* 0x000000063f2c1299 */ /* 0x000fe20008011605 */
[----:B------:R-:W-:-:S02]  /*1350*/  CS2R R76, SRZ ;  /* 0x00000000004c7805 */ /* 0x000fc4000001ff00 */
[----:B------:R-:W-:Y:S02]  /*1360*/  CS2R R8, SRZ ;  /* 0x0000000000087805 */ /* 0x000fe4000001ff00 */
[----:B------:R-:W-:Y:S01]  /*1370*/  CS2R R78, SRZ ;  /* 0x00000000004e7805 */ /* 0x000fe2000001ff00 */
[----:B------:R-:W-:Y:S01]  /*1380*/  UIADD3 UR4, -UR44, URZ, URZ ;  /* 0x0000003f2c047290 */ /* 0x000fe2000fffe13f */
[----:B------:R-:W-:Y:S01]  /*1390*/  IMAD.MOV.U32 R80, RZ, RZ, RZ ;  /* 0x000000ffff507224 */ /* 0x000fe200078e00ff */
[----:B------:R-:W-:Y:S01]  /*13a0*/  CS2R R6, SRZ ;  /* 0x0000000000067805 */ /* 0x000fe2000001ff00 */
[----:B------:R-:W-:Y:S01]  /*13b0*/  IMAD.MOV.U32 R82, RZ, RZ, RZ ;  /* 0x000000ffff527224 */ /* 0x000fe200078e00ff */
[----:B------:R-:W-:Y:S01]  /*13c0*/  UIMAD UR43, UR43, UR4, UR10 ;  /* 0x000000042b2b72a4 */ /* 0x000fe2000f8e020a */
[----:B------:R-:W-:Y:S02]  /*13d0*/  CS2R R10, SRZ ;  /* 0x00000000000a7805 */ /* 0x000fe4000001ff00 */
[----:B------:R-:W-:Y:S01]  /*13e0*/  CS2R R12, SRZ ;  /* 0x00000000000c7805 */ /* 0x000fe2000001ff00 */
[----:B------:R-:W-:Y:S01]  /*13f0*/  IMAD.MOV.U32 R15, RZ, RZ, RZ ;  /* 0x000000ffff0f7224 */ /* 0x000fe200078e00ff */
[----:B------:R-:W-:Y:S07]  /*1400*/  @!P1 BRA `(.L_x_7419) ;  /* 0x0000007c002c9947 */ /* 0x000fee0003800000 */
        /* <DEDUP_REMOVED lines=28> */
.L_x_7420:
        /* <DEDUP_REMOVED lines=9> */
.L_x_7522:
[----:B------:R-:W-:Y:S05]  /*1660*/  @!P0 BRA `(.L_x_7422) ;  /* 0x0000000000048947 */ /* 0x000fea0003800000 */
[----:B------:R-:W-:Y:S01]  /*1670*/  BPT.TRAP 0x1 ;  /* 0x000000040000795c */ /* 0x000fe20000300000 */
.L_x_7422:
[----:B-1----:R-:W-:Y:S02]  /*1680*/  IMAD.U32 R3, RZ, RZ, UR37 ;  /* 0x00000025ff037e24 */ /* 0x002fe4000f8e00ff */
[----:B------:R-:W-:-:S03]  /*1690*/  IMAD.U32 R0, RZ, RZ, UR36 ;  /* 0x00000024ff007e24 */ /* 0x000fc6000f8e00ff */
[----:B------:R-:W-:Y:S02]  /*16a0*/  LEA R3, R3, UR38, 0x3 ;  /* 0x0000002603037c11 */ /* 0x000fe4000f8e18ff */
[----:B------:R-:W-:-:S04]  /*16b0*/  SHF.L.U32 R0, R0, 0x1f, RZ ;  /* 0x0000001f00007819 */ /* 0x000fc800000006ff */
[----:B------:R1:W2:Y:S01]  /*16c0*/  SYNCS.PHASECHK.TRANS64.TRYWAIT P2, [R3+URZ+0x28830], R0 ;  /* 0x02883000030075a7 */ /* 0x0002a2000804017f */
[----:B------:R-:W-:Y:S05]  /*16d0*/  @!P0 BRA `(.L_x_7423) ;  /* 0x0000000000048947 */ /* 0x000fea0003800000 */
[----:B------:R-:W-:Y:S01]  /*16e0*/  BPT.TRAP 0x1 ;  /* 0x000000040000795c */ /* 0x000fe20000300000 */
.L_x_7423:
[----:B------:R-:W3:Y:S01]  /*16f0*/  S2R R4, SR_TID.X ;  /* 0x0000000000047919 */ /* 0x000ee20000002100 */
[----:B------:R-:W-:Y:S01]  /*1700*/  IMAD.MOV.U32 R151, RZ, RZ, RZ ;  /* 0x000000ffff977224 */ /* 0x000fe200078e00ff */
[----:B---3--:R-:W-:Y:S01]  /*1710*/  LOP3.LUT P1, RZ, R4, 0x7f, RZ, 0xc0, !PT ;  /* 0x0000007f04ff7812 */ /* 0x008fe2000782c0ff */
[----:B--2---:R-:W-:-:S12]  /*1720*/  @P2 BRA `(.L_x_7424) ;  /* 0x0000000000082947 */ /* 0x004fd80003800000 */
[----:B------:R-:W2:Y:S02]  /*1730*/  SYNCS.PHASECHK.TRANS64.TRYWAIT P2, [R3+URZ+0x28830], R0 ;  /* 0x02883000030075a7 */ /* 0x000ea4000804017f */
[----:B--2---:R-:W-:Y:S05]  /*1740*/  @!P2 BRA `(.L_x_7425) ;  /* 0x000000b8005ca947 */ /* 0x004fea0003800000 */
.L_x_7424:
        /* <DEDUP_REMOVED lines=10> */
[----:B------:R-:W-:Y:S01]  /*17f0*/  IMAD.MOV.U32 R150, RZ, RZ, R151 ;  /* 0x000000ffff967224 */ /* 0x000fe200078e0097 */
[----:B------:R-:W-:Y:S01]  /*1800*/  UIADD3 UR8, UR48, 0x2, URZ ;  /* 0x0000000230087890 */ /* 0x000fe2000fffe03f */
[----:B------:R-:W-:Y:S01]  /*1810*/  @!P1 PRMT R3, RZ, 0x654, R3 ;  /* 0x00000654ff039816 */ /* 0x000fe20000000003 */
[----:B------:R-:W-:Y:S01]  /*1820*/  ULOP3.LUT UR4, UR4, 0x10000, URZ, 0xfc, !UPT ;  /* 0x0001000004047892 */ /* 0x000fe2000f8efc3f */
[--C-:B------:R-:W-:Y:S01]  /*1830*/  IMAD.MOV.U32 R149, RZ, RZ, R151.reuse ;  /* 0x000000ffff957224 */ /* 0x100fe200078e0097 */
[----:B------:R-:W-:Y:S01]  /*1840*/  UMOV UR9, 0x40000040 ;  /* 0x4000004000097882 */ /* 0x000fe20000000000 */
[----:B------:R-:W-:Y:S01]  /*1850*/  UMOV UR11, 0x40000040 ;  /* 0x40000040000b7882 */ /* 0x000fe20000000000 */
[----:B------:R-:W-:Y:S01]  /*1860*/  ULEA UR50, UR37, UR4, 0xb ;  /* 0x0000000425327291 */ /* 0x000fe2000f8e583f */
        /* <DEDUP_REMOVED lines=8> */
[----:B------:R-:W-:Y:S01]  /*18f0*/  HGMMA.64x128x16.F32 R24, gdesc[UR48], RZ, !UPT, gsb0 ;  /* 0x01e00000301879f0 */ /* 0x000fe2000c0008ff */
        /* <DEDUP_REMOVED lines=31> */
[----:B------:R-:W-:Y:S01]  /*1af0*/  UMOV UR5, 0xffffff80 ;  /* 0xffffff8000057882 */ /* 0x000fe20000000000 */
[----:B------:R-:W-:Y:S01]  /*1b00*/  ULDC UR7, c[0x0][0x2e0] ;  /* 0x0000b80000077ab9 */ /* 0x000fe20000000800 */
[----:B------:R-:W-:Y:S01]  /*1b10*/  UIMAD UR5, UR40, UR5, 0x80 ;  /* 0x00000080280574a4 */ /* 0x000fe2000f8e0205 */
[----:B------:R-:W-:-:S02]  /*1b20*/  IMAD.MOV.U32 R134, RZ, RZ, R151 ;  /* 0x000000ffff867224 */ /* 0x000fc400078e0097 */
[--C-:B------:R-:W-:Y:S01]  /*1b30*/  IMAD.MOV.U32 R133, RZ, RZ, R151.reuse ;  /* 0x000000ffff857224 */ /* 0x100fe200078e0097 */
[----:B------:R-:W-:Y:S01]  /*1b40*/  UIMAD UR5, UR39, UR7, UR5 ;  /* 0x00000007270572a4 */ /* 0x000fe2000f8e0205 */
[--C-:B------:R-:W-:Y:S02]  /*1b50*/  IMAD.MOV.U32 R132, RZ, RZ, R151.reuse ;  /* 0x000000ffff847224 */ /* 0x100fe400078e0097 */
[--C-:B------:R-:W-:Y:S02]  /*1b60*/  IMAD.MOV.U32 R131, RZ, RZ, R151.reuse ;  /* 0x000000ffff837224 */ /* 0x100fe400078e0097 */
[--C-:B------:R-:W-:Y:S02]  /*1b70*/  IMAD.MOV.U32 R130, RZ, RZ, R151.reuse ;  /* 0x000000ffff827224 */ /* 0x100fe400078e0097 */
[----:B------:R-:W-:Y:S02]  /*1b80*/  IMAD.U32 R7, RZ, RZ, UR5 ;  /* 0x00000005ff077e24 */ /* 0x000fe4000f8e00ff */
[----:B------:R-:W-:-:S02]  /*1b90*/  IMAD.MOV.U32 R129, RZ, RZ, R151 ;  /* 0x000000ffff817224 */ /* 0x000fc400078e0097 */
[----:B------:R-:W-:Y:S02]  /*1ba0*/  IMAD R4, R2, -0x2, R7 ;  /* 0xfffffffe02047824 */ /* 0x000fe400078e0207 */
        /* <DEDUP_REMOVED lines=25> */
[----:B------:R-:W-:Y:S01]  /*1d40*/  HGMMA.64x128x16.F32 R24, gdesc[UR8], R24, gsb0 ;  /* 0x01e00000081879f0 */ /* 0x000fe20008000818 */
[----:B------:R-:W-:Y:S02]  /*1d50*/  ULDC UR10, c[0x0][0x288] ;  /* 0x0000a200000a7ab9 */ /* 0x000fe40000000800 */
[----:B------:R-:W-:Y:S02]  /*1d60*/  UIADD3 UR6, UR5, 0x1, -UR10 ;  /* 0x0000000105067890 */ /* 0x000fe4000fffe80a */
[----:B------:R-:W-:Y:S01]  /*1d70*/  UIMAD UR39, UR39, UR7, -UR10 ;  /* 0x00000007272772a4 */ /* 0x000fe2000f8e0a0a */
[----:B------:R-:W-:-:S03]  /*1d80*/  ULDC UR5, c[0x0][0x988] ;  /* 0x0002620000057ab9 */ /* 0x000fc60000000800 */
[----:B------:R-:W-:Y:S01]  /*1d90*/  IMAD.U32 R5, RZ, RZ, UR6 ;  /* 0x00000006ff057e24 */ /* 0x000fe2000f8e00ff */
[----:B------:R-:W-:Y:S02]  /*1da0*/  UIADD3 UR39, UR42, UR39, URZ ;  /* 0x000000272a277290 */ /* 0x000fe4000fffe03f */
[----:B------:R-:W-:Y:S01]  /*1db0*/  UIADD3 UR6, UR40, -0x2, URZ ;  /* 0xfffffffe28067890 */ /* 0x000fe2000fffe03f */
[----:B------:R-:W-:-:S05]  /*1dc0*/  IMAD R5, R2, -0x2, R5 ;  /* 0xfffffffe02057824 */ /* 0x000fca00078e0205 */
[----:B------:R-:W-:Y:S02]  /*1dd0*/  IADD3 R7, R5, 0x8, R6 ;  /* 0x0000000805077810 */ /* 0x000fe40007ffe006 */
[----:B------:R-:W-:Y:S02]  /*1de0*/  VIADDMNMX R5, R6, R5, R4, PT ;  /* 0x0000000506057246 */ /* 0x000fe40003800104 */
[----:B------:R-:W-:-:S04]  /*1df0*/  VIMNMX R7, R4, R7, PT ;  /* 0x0000000704077248 */ /* 0x000fc80003fe0100 */
[C---:B------:R-:W-:Y:S02]  /*1e00*/  ISETP.GT.AND P2, PT, R7.reuse, RZ, PT ;  /* 0x000000ff0700720c */ /* 0x040fe40003f44270 */
[C---:B------:R-:W-:Y:S02]  /*1e10*/  ISETP.GT.AND P3, PT, R7.reuse, 0x1, PT ;  /* 0x000000010700780c */ /* 0x040fe40003f64270 */
[----:B------:R-:W-:Y:S01]  /*1e20*/  ISETP.GT.AND P4, PT, R7, 0x8, PT ;  /* 0x000000080700780c */ /* 0x000fe20003f84270 */
        /* <DEDUP_REMOVED lines=19> */
[----:B------:R-:W-:Y:S01]  /*1f60*/  FSEL R11, R26, -INF , P2 ;  /* 0xff8000001a0b7808 */ /* 0x000fe20001000000 */
[----:B------:R1:W-:Y:S01]  /*1f70*/  @!P1 SYNCS.ARRIVE.TRANS64.RED.A1T0 RZ, [R3+URZ], RZ ;  /* 0x000000ff03ff99a7 */ /* 0x0003e2000810043f */
[----:B------:R-:W-:Y:S02]  /*1f80*/  FSEL R27, R27, -INF , P3 ;  /* 0xff8000001b1b7808 */ /* 0x000fe40001800000 */
[----:B------:R-:W-:Y:S02]  /*1f90*/  ISETP.GT.AND P2, PT, R7, 0x9, PT ;  /* 0x000000090700780c */ /* 0x000fe40003f44270 */
[----:B------:R-:W-:-:S02]  /*1fa0*/  FSEL R13, R30, -INF , P4 ;  /* 0xff8000001e0d7808 */ /* 0x000fc40002000000 */
[----:B------:R-:W-:Y:S02]  /*1fb0*/  FMNMX.FTZ R0, R11, R27, !PT ;  /* 0x0000001b0b007209 */ /* 0x000fe40007810000 */
[----:B------:R-:W-:Y:S02]  /*1fc0*/  ISETP.GT.AND P3, PT, R7, 0x10, PT ;  /* 0x000000100700780c */ /* 0x000fe40003f64270 */
[----:B------:R-:W-:Y:S02]  /*1fd0*/  FSEL R31, R31, -INF , P2 ;  /* 0xff8000001f1f7808 */ /* 0x000fe40001000000 */
[----:B------:R-:W-:Y:S02]  /*1fe0*/  FMNMX.FTZ R0, R13, R0, !PT ;  /* 0x000000000d007209 */ /* 0x000fe40007810000 */
        /* <DEDUP_REMOVED lines=81> */
[----:B------:R-:W-:Y:S02]  /*2500*/  FSEL R87, R87, -INF , P2 ;  /* 0xff80000057577808 */ /* 0x000fe40001000000 */
[----:B------:R-:W-:Y:S02]  /*2510*/  FMNMX.FTZ R0, R123, R0, !PT ;  /* 0x000000007b007209 */ /* 0x000fe40007810000 */
[----:B------:R-:W-:Y:S02]  /*2520*/  ISETP.GT.AND P3, PT, R5, 0x1, PT ;  /* 0x000000010500780c */ /* 0x000fe40003f64270 */
[----:B------:R-:W-:Y:S02]  /*2530*/  FMNMX.FTZ R7, R87, R0, !PT ;  /* 0x0000000057077209 */ /* 0x000fe40007810000 */
[----:B------:R-:W-:-:S02]  /*2540*/  ISETP.GT.AND P4, PT, R5, 0x8, PT ;  /* 0x000000080500780c */ /* 0x000fc40003f84270 */
[----:B------:R-:W-:Y:S01]  /*2550*/  FSEL R25, R25, -INF , P3 ;  /* 0xff80000019197808 */ /* 0x000fe20001800000 */
[----:B------:R-:W2:Y:S01]  /*2560*/  SHFL.BFLY PT, R0, R7, 0x2, 0x1f ;  /* 0x0c401f0007007f89 */ /* 0x000ea200000e0000 */
[----:B------:R-:W-:Y:S02]  /*2570*/  ISETP.GT.AND P3, PT, R5, 0x10, PT ;  /* 0x000000100500780c */ /* 0x000fe40003f64270 */
[----:B--2---:R-:W-:Y:S01]  /*2580*/  FMNMX.FTZ R8, R7, R0, !PT ;  /* 0x0000000007087209 */ /* 0x004fe20007810000 */
[----:B------:R-:W-:Y:S01]  /*2590*/  IMAD.U32 R0, RZ, RZ, UR5 ;  /* 0x00000005ff007e24 */ /* 0x000fe2000f8e00ff */
[----:B------:R-:W-:-:S03]  /*25a0*/  USHF.R.S32.HI UR5, URZ, 0x1f, UR39 ;  /* 0x0000001f3f057899 */ /* 0x000fc60008011427 */
[----:B------:R-:W2:Y:S01]  /*25b0*/  SHFL.BFLY PT, R9, R8, 0x1, 0x1f ;  /* 0x0c201f0008097f89 */ /* 0x000ea200000e0000 */
[----:B------:R-:W-:-:S04]  /*25c0*/  ULEA.HI UR5, UR5, UR39, URZ, 0x7 ;  /* 0x0000002705057291 */ /* 0x000fc8000f8f383f */
[----:B------:R-:W-:-:S04]  /*25d0*/  USHF.R.S32.HI UR5, URZ, 0x7, UR5 ;  /* 0x000000073f057899 */ /* 0x000fc80008011405 */
[----:B------:R-:W-:-:S04]  /*25e0*/  UISETP.LT.AND UP0, UPT, URZ, UR5, UPT ;  /* 0x000000053f00728c */ /* 0x000fc8000bf01270 */
[----:B------:R-:W-:-:S04]  /*25f0*/  USEL UR39, URZ, UR5, !UP0 ;  /* 0x000000053f277287 */ /* 0x000fc8000c000000 */
[----:B------:R-:W-:Y:S01]  /*2600*/  UISETP.GE.AND UP0, UPT, UR6, UR39, UPT ;  /* 0x000000270600728c */ /* 0x000fe2000bf06270 */
[----:B--2---:R-:W-:-:S04]  /*2610*/  FMNMX.FTZ R9, R8, R9, !PT ;  /* 0x0000000908097209 */ /* 0x004fc80007810000 */
[C---:B------:R-:W-:Y:S01]  /*2620*/  FSETP.NEU.FTZ.AND P2, PT, R9.reuse, -INF , PT ;  /* 0xff8000000900780b */ /* 0x040fe20003f5d000 */
[----:B------:R-:W-:-:S05]  /*2630*/  FMUL.FTZ R10, R9, R0 ;  /* 0x00000000090a7220 */ /* 0x000fca0000410000 */
[----:B------:R-:W-:Y:S02]  /*2640*/  FSEL R30, R10, RZ, P2 ;  /* 0x000000ff0a1e7208 */ /* 0x000fe40001000000 */
[----:B------:R-:W-:-:S03]  /*2650*/  ISETP.GT.AND P2, PT, R5, RZ, PT ;  /* 0x000000ff0500720c */ /* 0x000fc60003f44270 */
        /* <DEDUP_REMOVED lines=8> */
[--C-:B------:R-:W-:Y:S01]  /*26e0*/  FFMA.FTZ R6, R31, R0, -R30.reuse ;  /* 0x000000001f067223 */ /* 0x100fe2000001081e */
[----:B------:R-:W-:Y:S01]  /*26f0*/  FSEL R29, R29, -INF , P2 ;  /* 0xff8000001d1d7808 */ /* 0x000fe20001000000 */
[----:B------:R2:W-:Y:S01]  /*2700*/  MUFU.EX2 R4, R27 ;  /* 0x0000001b00047308 */ /* 0x0005e20000000800 */
[----:B------:R-:W-:Y:S01]  /*2710*/  FMNMX.FTZ R8, R11, R8, !PT ;  /* 0x000000080b087209 */ /* 0x000fe20007810000 */
[-CC-:B------:R-:W-:Y:S01]  /*2720*/  FFMA.FTZ R35, R35, R0.reuse, -R30.reuse ;  /* 0x0000000023237223 */ /* 0x180fe2000001081e */
[----:B------:R-:W-:Y:S01]  /*2730*/  ISETP.GT.AND P2, PT, R5, 0x11, PT ;  /* 0x000000110500780c */ /* 0x000fe20003f44270 */
[-CC-:B------:R-:W-:Y:S01]  /*2740*/  FFMA.FTZ R39, R39, R0.reuse, -R30.reuse ;  /* 0x0000000027277223 */ /* 0x180fe2000001081e */
[----:B------:R-:W-:Y:S01]  /*2750*/  FSEL R13, R32, -INF , P3 ;  /* 0xff800000200d7808 */ /* 0x000fe20001800000 */
[--C-:B------:R-:W-:Y:S01]  /*2760*/  FFMA.FTZ R43, R43, R0, -R30.reuse ;  /* 0x000000002b2b7223 */ /* 0x100fe2000001081e */
[----:B------:R-:W-:Y:S01]  /*2770*/  FMNMX.FTZ R8, R29, R8, !PT ;  /* 0x000000081d087209 */ /* 0x000fe20007810000 */
[-CC-:B------:R-:W-:Y:S01]  /*2780*/  FFMA.FTZ R24, R47, R0.reuse, -R30.reuse ;  /* 0x000000002f187223 */ /* 0x180fe2000001081e */
[----:B------:R-:W-:Y:S01]  /*2790*/  ISETP.GT.AND P3, PT, R5, 0x18, PT ;  /* 0x000000180500780c */ /* 0x000fe20003f64270 */
[----:B------:R-:W3:Y:S01]  /*27a0*/  MUFU.EX2 R181, R181 ;  /* 0x000000b500b57308 */ /* 0x000ee20000000800 */
[----:B------:R-:W-:Y:S01]  /*27b0*/  FSEL R33, R33, -INF , P2 ;  /* 0xff80000021217808 */ /* 0x000fe20001000000 */
[--C-:B------:R-:W-:Y:S01]  /*27c0*/  FFMA.FTZ R179, R89, R0, -R30.reuse ;  /* 0x0000000059b37223 */ /* 0x100fe2000001081e */
[----:B------:R-:W-:Y:S01]  /*27d0*/  FMNMX.FTZ R8, R13, R8, !PT ;  /* 0x000000080d087209 */ /* 0x000fe20007810000 */
[-CC-:B------:R-:W-:Y:S01]  /*27e0*/  FFMA.FTZ R173, R91, R0.reuse, -R30.reuse ;  /* 0x000000005bad7223 */ /* 0x180fe2000001081e */
[----:B------:R-:W-:Y:S01]  /*27f0*/  ISETP.GT.AND P2, PT, R5, 0x19, PT ;  /* 0x000000190500780c */ /* 0x000fe20003f44270 */
[--C-:B------:R-:W-:Y:S01]  /*2800*/  FFMA.FTZ R175, R93, R0, -R30.reuse ;  /* 0x000000005daf7223 */ /* 0x100fe2000001081e */
[----:B------:R-:W-:Y:S01]  /*2810*/  FSEL R15, R36, -INF , P3 ;  /* 0xff800000240f7808 */ /* 0x000fe20001800000 */
[----:B------:R-:W-:Y:S01]  /*2820*/  MUFU.EX2 R183, R183 ;  /* 0x000000b700b77308 */ /* 0x000fe20000000800 */
        /* <DEDUP_REMOVED lines=20> */
[----:B------:R-:W-:Y:S01]  /*2970*/  ISETP.GT.AND P2, PT, R5, 0x29, PT ;  /* 0x000000290500780c */ /* 0x000fe20003f44270 */
[----:B------:R-:W-:Y:S01]  /*2980*/  FFMA.FTZ R111, R111, R0, -R30 ;  /* 0x000000006f6f7223 */ /* 0x000fe2000001081e */
[----:B--2---:R-:W-:Y:S01]  /*2990*/  FSEL R27, R44, -INF , P3 ;  /* 0xff8000002c1b7808 */ /* 0x004fe20001800000 */
[----:B------:R-:W-:Y:S01]  /*29a0*/  MUFU.EX2 R177, R177 ;  /* 0x000000b100b17308 */ /* 0x000fe20000000800 */
[----:B------:R-:W-:Y:S01]  /*29b0*/  FMNMX.FTZ R12, R41, R10, !PT ;  /* 0x0000000a290c7209 */ /* 0x000fe20007810000 */
[----:B---3--:R-:W-:Y:S01]  /*29c0*/  FADD.FTZ R44, R181, R4 ;  /* 0x00000004b52c7221 */ /* 0x008fe20000010000 */
        /* <DEDUP_REMOVED lines=19> */
[--C-:B------:R-:W-:Y:S01]  /*2b00*/  FFMA.FTZ R121, R121, R0, -R30.reuse ;  /* 0x0000000079797223 */ /* 0x100fe2000001081e */
[----:B----4-:R-:W-:Y:S01]  /*2b10*/  FSEL R35, R52, -INF , P3 ;  /* 0xff80000034237808 */ /* 0x010fe20001800000 */
[----:B------:R-:W-:Y:S01]  /*2b20*/  MUFU.EX2 R173, R173 ;  /* 0x000000ad00ad7308 */ /* 0x000fe20000000800 */
[----:B------:R-:W-:Y:S01]  /*2b30*/  FMNMX.FTZ R14, R49, R12, !PT ;  /* 0x0000000c310e7209 */ /* 0x000fe20007810000 */
[-CC-:B------:R-:W-:Y:S01]  /*2b40*/  FFMA.FTZ R83, R83, R0.reuse, -R30.reuse ;  /* 0x0000000053537223 */ /* 0x180fe2000001081e */
[----:B------:R-:W-:Y:S01]  /*2b50*/  ISETP.GT.AND P3, PT, R5, 0x40, PT ;  /* 0x000000400500780c */ /* 0x000fe20003f64270 */
[-CC-:B------:R-:W-:Y:S01]  /*2b60*/  FFMA.FTZ R123, R123, R0.reuse, -R30.reuse ;  /* 0x000000007b7b7223 */ /* 0x180fe2000001081e */
[----:B------:R-:W-:Y:S01]  /*2b70*/  FSEL R53, R53, -INF , P2 ;  /* 0xff80000035357808 */ /* 0x000fe20001000000 */
[----:B------:R-:W-:Y:S01]  /*2b80*/  FFMA.FTZ R30, R87, R0, -R30 ;  /* 0x00000000571e7223 */ /* 0x000fe2000001081e */
[----:B------:R-:W-:Y:S01]  /*2b90*/  FMNMX.FTZ R14, R35, R14, !PT ;  /* 0x0000000e230e7209 */ /* 0x000fe20007810000 */
[----:B------:R3:W-:Y:S01]  /*2ba0*/  MUFU.EX2 R12, R43 ;  /* 0x0000002b000c7308 */ /* 0x0007e20000000800 */
[----:B------:R-:W-:Y:S01]  /*2bb0*/  ISETP.GT.AND P2, PT, R5, 0x41, PT ;  /* 0x000000410500780c */ /* 0x000fe20003f44270 */
[--C-:B------:R-:W-:Y:S01]  /*2bc0*/  IMAD.MOV.U32 R103, RZ, RZ, R151.reuse ;  /* 0x000000ffff677224 */ /* 0x100fe200078e0097 */
[----:B--2---:R-:W-:Y:S01]  /*2bd0*/  FSEL R39, R56, -INF , P3 ;  /* 0xff80000038277808 */ /* 0x004fe20001800000 */
        /* <DEDUP_REMOVED lines=8> */
[--C-:B------:R-:W-:Y:S01]  /*2c60*/  IMAD.MOV.U32 R91, RZ, RZ, R151.reuse ;  /* 0x000000ffff5b7224 */ /* 0x100fe200078e0097 */
[----:B------:R-:W-:Y:S01]  /*2c70*/  ISETP.GT.AND P2, PT, R5, 0x49, PT ;  /* 0x000000490500780c */ /* 0x000fe20003f44270 */
[----:B------:R-:W-:Y:S01]  /*2c80*/  IMAD.MOV.U32 R89, RZ, RZ, R151 ;  /* 0x000000ffff597224 */ /* 0x000fe200078e0097 */
[----:B---3--:R-:W-:Y:S01]  /*2c90*/  FSEL R43, R60, -INF , P3 ;  /* 0xff8000003c2b7808 */ /* 0x008fe20001800000 */
[----:B------:R-:W-:Y:S01]  /*2ca0*/  MUFU.EX2 R169, R169 ;  /* 0x000000a900a97308 */ /* 0x000fe20000000800 */
[----:B------:R-:W-:-:S02]  /*2cb0*/  FMNMX.FTZ R20, R57, R14, !PT ;  /* 0x0000000e39147209 */ /* 0x000fc40007810000 */
[----:B------:R-:W-:Y:S02]  /*2cc0*/  ISETP.GT.AND P3, PT, R5, 0x50, PT ;  /* 0x000000500500780c */ /* 0x000fe40003f64270 */
[----:B------:R-:W-:Y:S02]  /*2cd0*/  FSEL R61, R61, -INF , P2 ;  /* 0xff8000003d3d7808 */ /* 0x000fe40001000000 */
[----:B------:R-:W-:Y:S01]  /*2ce0*/  FMNMX.FTZ R20, R43, R20, !PT ;  /* 0x000000142b147209 */ /* 0x000fe20007810000 */
[----:B------:R2:W-:Y:S01]  /*2cf0*/  MUFU.EX2 R14, R24 ;  /* 0x00000018000e7308 */ /* 0x0005e20000000800 */
[----:B------:R-:W-:Y:S02]  /*2d00*/  ISETP.GT.AND P2, PT, R5, 0x51, PT ;  /* 0x000000510500780c */ /* 0x000fe40003f44270 */
[----:B------:R-:W-:Y:S02]  /*2d10*/  FSEL R47, R64, -INF , P3 ;  /* 0xff800000402f7808 */ /* 0x000fe40001800000 */
[----:B------:R-:W-:-:S02]  /*2d20*/  FMNMX.FTZ R20, R61, R20, !PT ;  /* 0x000000143d147209 */ /* 0x000fc40007810000 */
[----:B------:R-:W-:Y:S01]  /*2d30*/  ISETP.GT.AND P3, PT, R5, 0x58, PT ;  /* 0x000000580500780c */ /* 0x000fe20003f64270 */
[----:B------:R-:W-:Y:S01]  /*2d40*/  MUFU.EX2 R171, R171 ;  /* 0x000000ab00ab7308 */ /* 0x000fe20000000800 */
[----:B------:R-:W-:Y:S02]  /*2d50*/  FSEL R65, R65, -INF , P2 ;  /* 0xff80000041417808 */ /* 0x000fe40001000000 */
[----:B------:R-:W-:Y:S02]  /*2d60*/  FMNMX.FTZ R20, R47, R20, !PT ;  /* 0x000000142f147209 */ /* 0x000fe40007810000 */
[----:B------:R-:W-:Y:S02]  /*2d70*/  ISETP.GT.AND P2, PT, R5, 0x59, PT ;  /* 0x000000590500780c */ /* 0x000fe40003f44270 */
[----:B------:R-:W-:Y:S01]  /*2d80*/  FSEL R51, R68, -INF , P3 ;  /* 0xff80000044337808 */ /* 0x000fe20001800000 */
[----:B------:R-:W-:Y:S01]  /*2d90*/  MUFU.EX2 R153, R153 ;  /* 0x0000009900997308 */ /* 0x000fe20000000800 */
[----:B--2---:R-:W-:-:S02]  /*2da0*/  FMNMX.FTZ R24, R65, R20, !PT ;  /* 0x0000001441187209 */ /* 0x004fc40007810000 */
        /* <DEDUP_REMOVED lines=8> */
[----:B------:R3:W-:Y:S01]  /*2e30*/  MUFU.EX2 R32, R105 ;  /* 0x0000006900207308 */ /* 0x0007e20000000800 */
[----:B------:R-:W-:Y:S01]  /*2e40*/  FSEL R73, R73, -INF , P2 ;  /* 0xff80000049497808 */ /* 0x000fe20001000000 */
[--C-:B--2---:R-:W-:Y:S01]  /*2e50*/  IMAD.MOV.U32 R97, RZ, RZ, R151.reuse ;  /* 0x000000ffff617224 */ /* 0x104fe200078e0097 */
[----:B------:R-:W-:Y:S02]  /*2e60*/  FMNMX.FTZ R24, R55, R24, !PT ;  /* 0x0000001837187209 */ /* 0x000fe40007810000 */
[----:B------:R-:W-:Y:S02]  /*2e70*/  ISETP.GT.AND P2, PT, R5, 0x69, PT ;  /* 0x000000690500780c */ /* 0x000fe40003f44270 */
[----:B------:R-:W-:Y:S01]  /*2e80*/  FSEL R59, R76, -INF , P3 ;  /* 0xff8000004c3b7808 */ /* 0x000fe20001800000 */
[----:B------:R-:W-:Y:S01]  /*2e90*/  MUFU.EX2 R107, R107 ;  /* 0x0000006b006b7308 */ /* 0x000fe20000000800 */
[----:B------:R-:W-:Y:S01]  /*2ea0*/  FMNMX.FTZ R26, R73, R24, !PT ;  /* 0x00000018491a7209 */ /* 0x000fe20007810000 */
[----:B---3--:R-:W-:Y:S01]  /*2eb0*/  IMAD.MOV.U32 R105, RZ, RZ, R151 ;  /* 0x000000ffff697224 */ /* 0x008fe200078e0097 */
[----:B------:R-:W-:-:S02]  /*2ec0*/  ISETP.GT.AND P3, PT, R5, 0x70, PT ;  /* 0x000000700500780c */ /* 0x000fc40003f64270 */
[----:B------:R-:W-:Y:S02]  /*2ed0*/  FSEL R77, R77, -INF , P2 ;  /* 0xff8000004d4d7808 */ /* 0x000fe40001000000 */
[----:B------:R-:W-:Y:S01]  /*2ee0*/  FMNMX.FTZ R26, R59, R26, !PT ;  /* 0x0000001a3b1a7209 */ /* 0x000fe20007810000 */
[----:B------:R2:W-:Y:S01]  /*2ef0*/  MUFU.EX2 R24, R101 ;  /* 0x0000006500187308 */ /* 0x0005e20000000800 */
[----:B------:R-:W-:Y:S02]  /*2f00*/  ISETP.GT.AND P2, PT, R5, 0x71, PT ;  /* 0x000000710500780c */ /* 0x000fe40003f44270 */
[----:B------:R-:W-:Y:S02]  /*2f10*/  FSEL R63, R80, -INF , P3 ;  /* 0xff800000503f7808 */ /* 0x000fe40001800000 */
[----:B------:R-:W-:Y:S02]  /*2f20*/  FMNMX.FTZ R26, R77, R26, !PT ;  /* 0x0000001a4d1a7209 */ /* 0x000fe40007810000 */
[----:B------:R-:W-:Y:S01]  /*2f30*/  ISETP.GT.AND P3, PT, R5, 0x78, PT ;  /* 0x000000780500780c */ /* 0x000fe20003f64270 */
[----:B------:R3:W4:Y:S01]  /*2f40*/  MUFU.EX2 R34, R109 ;  /* 0x0000006d00227308 */ /* 0x0007220000000800 */
[----:B------:R-:W-:Y:S01]  /*2f50*/  FSEL R81, R81, -INF , P2 ;  /* 0xff80000051517808 */ /* 0x000fe20001000000 */
[----:B--2---:R-:W-:Y:S01]  /*2f60*/  IMAD.MOV.U32 R101, RZ, RZ, R151 ;  /* 0x000000ffff657224 */ /* 0x004fe200078e0097 */
[----:B------:R-:W-:-:S02]  /*2f70*/  FMNMX.FTZ R26, R63, R26, !PT ;  /* 0x0000001a3f1a7209 */ /* 0x000fc40007810000 */
[----:B------:R-:W-:Y:S02]  /*2f80*/  ISETP.GT.AND P2, PT, R5, 0x79, PT ;  /* 0x000000790500780c */ /* 0x000fe40003f44270 */
[----:B------:R-:W-:Y:S01]  /*2f90*/  FSEL R67, R84, -INF , P3 ;  /* 0xff80000054437808 */ /* 0x000fe20001800000 */
[----:B------:R-:W-:Y:S01]  /*2fa0*/  MUFU.EX2 R111, R111 ;  /* 0x0000006f006f7308 */ /* 0x000fe20000000800 */
[----:B------:R-:W-:Y:S01]  /*2fb0*/  FMNMX.FTZ R26, R81, R26, !PT ;  /* 0x0000001a511a7209 */ /* 0x000fe20007810000 */
[----:B---3--:R-:W-:Y:S01]  /*2fc0*/  IMAD.MOV.U32 R109, RZ, RZ, R151 ;  /* 0x000000ffff6d7224 */ /* 0x008fe200078e0097 */
[----:B------:R-:W-:Y:S02]  /*2fd0*/  FSEL R85, R85, -INF , P2 ;  /* 0xff80000055557808 */ /* 0x000fe40001000000 */
[----:B------:R-:W-:Y:S02]  /*2fe0*/  FMNMX.FTZ R26, R67, R26, !PT ;  /* 0x0000001a431a7209 */ /* 0x000fe40007810000 */
[----:B------:R-:W-:Y:S01]  /*2ff0*/  F2FP.F16.F32.PACK_AB R181, R4, R181 ;  /* 0x000000b504b5723e */ /* 0x000fe200000000ff */
[----:B------:R2:W3:Y:S01]  /*3000*/  MUFU.EX2 R36, R113 ;  /* 0x0000007100247308 */ /* 0x0004e20000000800 */
[----:B------:R-:W-:-:S02]  /*3010*/  FMNMX.FTZ R26, R85, R26, !PT ;  /* 0x0000001a551a7209 */ /* 0x000fc40007810000 */
[----:B----4-:R-:W-:-:S03]  /*3020*/  F2FP.F16.F32.PACK_AB R155, R34, R107 ;  /* 0x0000006b229b723e */ /* 0x010fc600000000ff */
[----:B------:R-:W4:Y:S02]  /*3030*/  SHFL.BFLY PT, R5, R26, 0x2, 0x1f ;  /* 0x0c401f001a057f89 */ /* 0x000f2400000e0000 */
[----:B------:R-:W-:Y:S01]  /*3040*/  MUFU.EX2 R115, R115 ;  /* 0x0000007300737308 */ /* 0x000fe20000000800 */
[----:B--2---:R-:W-:-:S07]  /*3050*/  IMAD.MOV.U32 R113, RZ, RZ, R151 ;  /* 0x000000ffff717224 */ /* 0x004fce00078e0097 */
[----:B------:R-:W2:Y:S01]  /*3060*/  MUFU.EX2 R38, R71 ;  /* 0x0000004700267308 */ /* 0x000ea20000000800 */
[----:B---3--:R-:W-:-:S07]  /*3070*/  F2FP.F16.F32.PACK_AB R157, R36, R111 ;  /* 0x0000006f249d723e */ /* 0x008fce00000000ff */
[----:B------:R-:W-:Y:S01]  /*3080*/  MUFU.EX2 R117, R117 ;  /* 0x0000007500757308 */ /* 0x000fe20000000800 */
[----:B----4-:R-:W-:-:S07]  /*3090*/  FMNMX.FTZ R28, R26, R5, !PT ;  /* 0x000000051a1c7209 */ /* 0x010fce0007810000 */
[----:B------:R-:W3:Y:S01]  /*30a0*/  MUFU.EX2 R40, R75 ;  /* 0x0000004b00287308 */ /* 0x000ee20000000800 */
[----:B--2---:R-:W-:Y:S01]  /*30b0*/  F2FP.F16.F32.PACK_AB R159, R38, R115 ;  /* 0x00000073269f723e */ /* 0x004fe200000000ff */
[----:B------:R-:W2:Y:S06]  /*30c0*/  SHFL.BFLY PT, R5, R28, 0x1, 0x1f ;  /* 0x0c201f001c057f89 */ /* 0x000eac00000e0000 */
[----:B------:R-:W-:Y:S08]  /*30d0*/  MUFU.EX2 R119, R119 ;  /* 0x0000007700777308 */ /* 0x000ff00000000800 */
[----:B------:R-:W4:Y:S01]  /*30e0*/  MUFU.EX2 R42, R79 ;  /* 0x0000004f002a7308 */ /* 0x000f220000000800 */
[----:B---3--:R-:W-:-:S07]  /*30f0*/  F2FP.F16.F32.PACK_AB R161, R40, R117 ;  /* 0x0000007528a1723e */ /* 0x008fce00000000ff */
[----:B------:R-:W-:Y:S01]  /*3100*/  MUFU.EX2 R121, R121 ;  /* 0x0000007900797308 */ /* 0x000fe20000000800 */
[----:B--2---:R-:W-:-:S04]  /*3110*/  FMNMX.FTZ R5, R28, R5, !PT ;  /* 0x000000051c057209 */ /* 0x004fc80007810000 */
[C---:B------:R-:W-:Y:S01]  /*3120*/  FSETP.NEU.FTZ.AND P2, PT, R5.reuse, -INF , PT ;  /* 0xff8000000500780b */ /* 0x040fe20003f5d000 */
[----:B------:R-:W-:Y:S02]  /*3130*/  FMUL.FTZ R26, R5, R0 ;  /* 0x00000000051a7220 */ /* 0x000fe40000410000 */
[----:B------:R-:W-:Y:S01]  /*3140*/  MUFU.EX2 R28, R83 ;  /* 0x00000053001c7308 */ /* 0x000fe20000000800 */
[----:B----4-:R-:W-:Y:S02]  /*3150*/  F2FP.F16.F32.PACK_AB R163, R42, R119 ;  /* 0x000000772aa3723e */ /* 0x010fe400000000ff */
        /* <DEDUP_REMOVED lines=19> */
[----:B--2---:R-:W-:Y:S01]  /*3290*/  FADD.FTZ R25, R183, R44 ;  /* 0x0000002cb7197221 */ /* 0x004fe20000010000 */
        /* <DEDUP_REMOVED lines=14> */
[----:B------:R4:W5:Y:S01]  /*3380*/  MUFU.EX2 R182, R29 ;  /* 0x0000001d00b67308 */ /* 0x0009620000000800 */
[----:B------:R-:W-:Y:S01]  /*3390*/  FADD.FTZ R25, R179, R44 ;  /* 0x0000002cb3197221 */ /* 0x000fe20000010000 */
[----:B---3--:R-:W-:Y:S01]  /*33a0*/  FADD.FTZ R44, R7, R180 ;  /* 0x000000b4072c7221 */ /* 0x008fe20000010000 */
[-CC-:B------:R-:W-:Y:S01]  /*33b0*/  FFMA.FTZ R55, R55, R0.reuse, -R26.reuse ;  /* 0x0000000037377223 */ /* 0x180fe2000001081a */
[-CC-:B------:R-:W-:Y:S01]  /*33c0*/  FFMA.FTZ R73, R73, R0.reuse, -R26.reuse ;  /* 0x0000000049497223 */ /* 0x180fe2000001081a */
[----:B------:R-:W-:Y:S01]  /*33d0*/  FADD.FTZ R46, R10, R25 ;  /* 0x000000190a2e7221 */ /* 0x000fe20000010000 */
[-CC-:B------:R-:W-:Y:S01]  /*33e0*/  FFMA.FTZ R59, R59, R0.reuse, -R26.reuse ;  /* 0x000000003b3b7223 */ /* 0x180fe2000001081a */
[-C--:B------:R-:W-:Y:S01]  /*33f0*/  FFMA.FTZ R77, R77, R0.reuse, -R26 ;  /* 0x000000004d4d7223 */ /* 0x080fe2000001081a */
[----:B------:R-:W3:Y:S01]  /*3400*/  MUFU.EX2 R13, R13 ;  /* 0x0000000d000d7308 */ /* 0x000ee20000000800 */
[----:B--2---:R-:W-:Y:S01]  /*3410*/  FADD.FTZ R25, R11, R44 ;  /* 0x0000002c0b197221 */ /* 0x004fe20000010000 */
[----:B----4-:R-:W-:Y:S01]  /*3420*/  FADD.FTZ R29, R173, R46 ;  /* 0x0000002ead1d7221 */ /* 0x010fe20000010000 */
[-CC-:B------:R-:W-:Y:S01]  /*3430*/  FFMA.FTZ R63, R63, R0.reuse, -R26.reuse ;  /* 0x000000003f3f7223 */ /* 0x180fe2000001081a */
[----:B------:R-:W-:Y:S01]  /*3440*/  F2FP.F16.F32.PACK_AB R183, R6, R183 ;  /* 0x000000b706b7723e */ /* 0x000fe200000000ff */
[-CC-:B------:R-:W-:Y:S01]  /*3450*/  FFMA.FTZ R81, R81, R0.reuse, -R26.reuse ;  /* 0x0000000051517223 */ /* 0x180fe2000001081a */
[----:B------:R-:W-:Y:S01]  /*3460*/  FADD.FTZ R46, R12, R29 ;  /* 0x0000001d0c2e7221 */ /* 0x000fe20000010000 */
[-C--:B------:R-:W-:Y:S01]  /*3470*/  FFMA.FTZ R67, R67, R0.reuse, -R26 ;  /* 0x0000000043437223 */ /* 0x080fe2000001081a */
[----:B------:R-:W2:Y:S01]  /*3480*/  MUFU.EX2 R176, R33 ;  /* 0x0000002100b07308 */ /* 0x000ea20000000800 */
[----:B-----5:R-:W-:Y:S01]  /*3490*/  FADD.FTZ R44, R182, R25 ;  /* 0x00000019b62c7221 */ /* 0x020fe20000010000 */
[----:B------:R-:W-:Y:S01]  /*34a0*/  FADD.FTZ R29, R175, R46 ;  /* 0x0000002eaf1d7221 */ /* 0x000fe20000010000 */
[----:B------:R-:W-:Y:S01]  /*34b0*/  FFMA.FTZ R26, R85, R0, -R26 ;  /* 0x00000000551a7223 */ /* 0x000fe2000001081a */
[----:B------:R-:W-:-:S02]  /*34c0*/  F2FP.F16.F32.PACK_AB R180, R180, R7 ;  /* 0x00000007b4b4723e */ /* 0x000fc400000000ff */
[----:B------:R-:W-:Y:S01]  /*34d0*/  FADD.FTZ R46, R14, R29 ;  /* 0x0000001d0e2e7221 */ /* 0x000fe20000010000 */
[----:B------:R-:W-:Y:S01]  /*34e0*/  F2FP.F16.F32.PACK_AB R165, R28, R121 ;  /* 0x000000791ca5723e */ /* 0x000fe200000000ff */
[----:B------:R-:W4:Y:S01]  /*34f0*/  MUFU.EX2 R15, R15 ;  /* 0x0000000f000f7308 */ /* 0x000f220000000800 */
[----:B---3--:R-:W-:Y:S01]  /*3500*/  FADD.FTZ R25, R13, R44 ;  /* 0x0000002c0d197221 */ /* 0x008fe20000010000 */
[----:B------:R-:W-:Y:S01]  /*3510*/  FADD.FTZ R29, R169, R46 ;  /* 0x0000002ea91d7221 */ /* 0x000fe20000010000 */
[----:B------:R-:W-:Y:S02]  /*3520*/  F2FP.F16.F32.PACK_AB R177, R8, R177 ;  /* 0x000000b108b1723e */ /* 0x000fe400000000ff */
[----:B------:R-:W-:Y:S01]  /*3530*/  F2FP.F16.F32.PACK_AB R179, R10, R179 ;  /* 0x000000b30ab3723e */ /* 0x000fe200000000ff */
[----:B------:R-:W-:Y:S01]  /*3540*/  FADD.FTZ R46, R20, R29 ;  /* 0x0000001d142e7221 */ /* 0x000fe20000010000 */
[----:B------:R-:W-:Y:S01]  /*3550*/  F2FP.F16.F32.PACK_AB R173, R12, R173 ;  /* 0x000000ad0cad723e */ /* 0x000fe200000000ff */
[----:B------:R-:W3:Y:S01]  /*3560*/  MUFU.EX2 R178, R37 ;  /* 0x0000002500b27308 */ /* 0x000ee20000000800 */
[----:B--2---:R-:W-:Y:S01]  /*3570*/  FADD.FTZ R44, R176, R25 ;  /* 0x00000019b02c7221 */ /* 0x004fe20000010000 */
[----:B------:R-:W-:Y:S01]  /*3580*/  FADD.FTZ R29, R171, R46 ;  /* 0x0000002eab1d7221 */ /* 0x000fe20000010000 */
[----:B------:R-:W-:-:S02]  /*3590*/  F2FP.F16.F32.PACK_AB R175, R14, R175 ;  /* 0x000000af0eaf723e */ /* 0x000fc400000000ff */
[----:B------:R-:W-:Y:S01]  /*35a0*/  F2FP.F16.F32.PACK_AB R169, R20, R169 ;  /* 0x000000a914a9723e */ /* 0x000fe200000000ff */
[C---:B------:R-:W-:Y:S01]  /*35b0*/  FADD.FTZ R46, R24.reuse, R29 ;  /* 0x0000001d182e7221 */ /* 0x040fe20000010000 */
[----:B------:R-:W-:Y:S01]  /*35c0*/  F2FP.F16.F32.PACK_AB R171, R24, R171 ;  /* 0x000000ab18ab723e */ /* 0x000fe200000000ff */
[----:B------:R-:W2:Y:S01]  /*35d0*/  MUFU.EX2 R21, R21 ;  /* 0x0000001500157308 */ /* 0x000ea20000000800 */
[----:B----4-:R-:W-:Y:S01]  /*35e0*/  FADD.FTZ R25, R15, R44 ;  /* 0x0000002c0f197221 */ /* 0x010fe20000010000 */
[----:B------:R-:W-:Y:S02]  /*35f0*/  F2FP.F16.F32.PACK_AB R182, R182, R11 ;  /* 0x0000000bb6b6723e */ /* 0x000fe400000000ff */
[----:B------:R-:W-:-:S04]  /*3600*/  F2FP.F16.F32.PACK_AB R176, R176, R13 ;  /* 0x0000000db0b0723e */ /* 0x000fc800000000ff */
[----:B------:R-:W4:Y:S01]  /*3610*/  MUFU.EX2 R172, R41 ;  /* 0x0000002900ac7308 */ /* 0x000f220000000800 */
[C---:B---3--:R-:W-:Y:S01]  /*3620*/  FADD.FTZ R44, R178.reuse, R25 ;  /* 0x00000019b22c7221 */ /* 0x048fe20000010000 */
[----:B------:R-:W-:-:S06]  /*3630*/  F2FP.F16.F32.PACK_AB R178, R178, R15 ;  /* 0x0000000fb2b2723e */ /* 0x000fcc00000000ff */
[----:B------:R-:W1:Y:S01]  /*3640*/  MUFU.EX2 R27, R27 ;  /* 0x0000001b001b7308 */ /* 0x000e620000000800 */
[----:B--2---:R-:W-:-:S07]  /*3650*/  FADD.FTZ R25, R21, R44 ;  /* 0x0000002c15197221 */ /* 0x004fce0000010000 */
[----:B------:R-:W2:Y:S01]  /*3660*/  MUFU.EX2 R174, R45 ;  /* 0x0000002d00ae7308 */ /* 0x000ea20000000800 */
[----:B----4-:R-:W-:Y:S01]  /*3670*/  FADD.FTZ R44, R172, R25 ;  /* 0x00000019ac2c7221 */ /* 0x010fe20000010000 */
[----:B------:R-:W-:Y:S01]  /*3680*/  FADD.FTZ R25, R153, R46 ;  /* 0x0000002e99197221 */ /* 0x000fe20000010000 */
[----:B------:R-:W-:Y:S02]  /*3690*/  F2FP.F16.F32.PACK_AB R153, R32, R153 ;  /* 0x000000992099723e */ /* 0x000fe400000000ff */
[----:B------:R-:W-:Y:S01]  /*36a0*/  F2FP.F16.F32.PACK_AB R172, R172, R21 ;  /* 0x00000015acac723e */ /* 0x000fe200000000ff */
[----:B------:R-:W-:Y:S02]  /*36b0*/  FADD.FTZ R46, R32, R25 ;  /* 0x00000019202e7221 */ /* 0x000fe40000010000 */
[----:B------:R-:W3:Y:S01]  /*36c0*/  MUFU.EX2 R31, R31 ;  /* 0x0000001f001f7308 */ /* 0x000ee20000000800 */
[----:B-1----:R-:W-:Y:S01]  /*36d0*/  FADD.FTZ R3, R27, R44 ;  /* 0x0000002c1b037221 */ /* 0x002fe20000010000 */
[----:B------:R-:W-:Y:S01]  /*36e0*/  FADD.FTZ R25, R107, R46 ;  /* 0x0000002e6b197221 */ /* 0x000fe20000010000 */
[----:B------:R-:W-:-:S03]  /*36f0*/  IMAD.MOV.U32 R107, RZ, RZ, R151 ;  /* 0x000000ffff6b7224 */ /* 0x000fc600078e0097 */
[----:B------:R-:W-:Y:S02]  /*3700*/  FADD.FTZ R46, R34, R25 ;  /* 0x00000019222e7221 */ /* 0x000fe40000010000 */
[----:B------:R-:W1:Y:S01]  /*3710*/  MUFU.EX2 R168, R49 ;  /* 0x0000003100a87308 */ /* 0x000e620000000800 */
[C---:B--2---:R-:W-:Y:S01]  /*3720*/  FADD.FTZ R44, R174.reuse, R3 ;  /* 0x00000003ae2c7221 */ /* 0x044fe20000010000 */
[----:B------:R-:W-:Y:S01]  /*3730*/  FADD.FTZ R25, R111, R46 ;  /* 0x0000002e6f197221 */ /* 0x000fe20000010000 */
[----:B------:R-:W-:Y:S01]  /*3740*/  F2FP.F16.F32.PACK_AB R174, R174, R27 ;  /* 0x0000001baeae723e */ /* 0x000fe200000000ff */
[----:B------:R-:W-:Y:S02]  /*3750*/  IMAD.MOV.U32 R111, RZ, RZ, R151 ;  /* 0x000000ffff6f7224 */ /* 0x000fe400078e0097 */
[----:B------:R-:W-:Y:S02]  /*3760*/  FADD.FTZ R46, R36, R25 ;  /* 0x00000019242e7221 */ /* 0x000fe40000010000 */
[----:B------:R-:W2:Y:S01]  /*3770*/  MUFU.EX2 R35, R35 ;  /* 0x0000002300237308 */ /* 0x000ea20000000800 */
[----:B---3--:R-:W-:Y:S01]  /*3780*/  FADD.FTZ R3, R31, R44 ;  /* 0x0000002c1f037221 */ /* 0x008fe20000010000 */
[----:B------:R-:W-:Y:S01]  /*3790*/  FADD.FTZ R25, R115, R46 ;  /* 0x0000002e73197221 */ /* 0x000fe20000010000 */
[----:B------:R-:W-:-:S03]  /*37a0*/  IMAD.MOV.U32 R115, RZ, RZ, R151 ;  /* 0x000000ffff737224 */ /* 0x000fc600078e0097 */
[----:B------:R-:W-:Y:S02]  /*37b0*/  FADD.FTZ R6, R38, R25 ;  /* 0x0000001926067221 */ /* 0x000fe40000010000 */
[----:B------:R-:W3:Y:S01]  /*37c0*/  MUFU.EX2 R170, R53 ;  /* 0x0000003500aa7308 */ /* 0x000ee20000000800 */
[C---:B-1----:R-:W-:Y:S01]  /*37d0*/  FADD.FTZ R44, R168.reuse, R3 ;  /* 0x00000003a82c7221 */ /* 0x042fe20000010000 */
[----:B------:R-:W-:Y:S01]  /*37e0*/  FADD.FTZ R25, R117, R6 ;  /* 0x0000000675197221 */ /* 0x000fe20000010000 */
[----:B------:R-:W-:Y:S01]  /*37f0*/  F2FP.F16.F32.PACK_AB R168, R168, R31 ;  /* 0x0000001fa8a8723e */ /* 0x000fe200000000ff */
[----:B------:R-:W-:Y:S02]  /*3800*/  IMAD.MOV.U32 R117, RZ, RZ, R151 ;  /* 0x000000ffff757224 */ /* 0x000fe400078e0097 */
[----:B------:R-:W-:Y:S02]  /*3810*/  FADD.FTZ R6, R40, R25 ;  /* 0x0000001928067221 */ /* 0x000fe40000010000 */
[----:B------:R-:W1:Y:S01]  /*3820*/  MUFU.EX2 R39, R39 ;  /* 0x0000002700277308 */ /* 0x000e620000000800 */
[----:B--2---:R-:W-:Y:S01]  /*3830*/  FADD.FTZ R3, R35, R44 ;  /* 0x0000002c23037221 */ /* 0x004fe20000010000 */
[----:B------:R-:W-:Y:S01]  /*3840*/  FADD.FTZ R25, R119, R6 ;  /* 0x0000000677197221 */ /* 0x000fe20000010000 */
[----:B------:R-:W-:-:S03]  /*3850*/  IMAD.MOV.U32 R119, RZ, RZ, R151 ;  /* 0x000000ffff777224 */ /* 0x000fc600078e0097 */
[----:B------:R-:W-:Y:S02]  /*3860*/  FADD.FTZ R6, R42, R25 ;  /* 0x000000192a067221 */ /* 0x000fe40000010000 */
[----:B------:R-:W2:Y:S01]  /*3870*/  MUFU.EX2 R152, R57 ;  /* 0x0000003900987308 */ /* 0x000ea20000000800 */
[C---:B---3--:R-:W-:Y:S01]  /*3880*/  FADD.FTZ R44, R170.reuse, R3 ;  /* 0x00000003aa2c7221 */ /* 0x048fe20000010000 */
[----:B------:R-:W-:Y:S01]  /*3890*/  FADD.FTZ R25, R121, R6 ;  /* 0x0000000679197221 */ /* 0x000fe20000010000 */
[----:B------:R-:W-:Y:S01]  /*38a0*/  F2FP.F16.F32.PACK_AB R170, R170, R35 ;  /* 0x00000023aaaa723e */ /* 0x000fe200000000ff */
[----:B------:R-:W-:Y:S02]  /*38b0*/  IMAD.MOV.U32 R121, RZ, RZ, R151 ;  /* 0x000000ffff797224 */ /* 0x000fe400078e0097 */
        /* <DEDUP_REMOVED lines=39> */
[C---:B-1----:R-:W-:Y:S01]  /*3b30*/  F2FP.F16.F32.PACK_AB R167, R30.reuse, R123 ;  /* 0x0000007b1ea7723e */ /* 0x042fe200000000ff */
[----:B------:R-:W-:Y:S01]  /*3b40*/  FADD.FTZ R3, R30, R25 ;  /* 0x000000191e037221 */ /* 0x000fe20000010000 */
[----:B------:R-:W-:Y:S02]  /*3b50*/  IMAD.MOV.U32 R123, RZ, RZ, R151 ;  /* 0x000000ffff7b7224 */ /* 0x000fe400078e0097 */
[C---:B--2---:R-:W-:Y:S01]  /*3b60*/  FADD.FTZ R4, R26.reuse, R7 ;  /* 0x000000071a047221 */ /* 0x044fe20000010000 */
[----:B------:R-:W-:Y:S01]  /*3b70*/  F2FP.F16.F32.PACK_AB R166, R26, R67 ;  /* 0x000000431aa6723e */ /* 0x000fe200000000ff */
        /* <DEDUP_REMOVED lines=35> */
[----:B------:R-:W-:Y:S01]  /*3db0*/  UMOV UR7, UR36 ;  /* 0x0000002400077c82 */ /* 0x000fe20008000000 */
[----:B------:R-:W-:Y:S01]  /*3dc0*/  UMOV UR5, UR37 ;  /* 0x0000002500057c82 */ /* 0x000fe20008000000 */
[----:B------:R-:W-:Y:S01]  /*3dd0*/  ULDC UR54, c[0x0][0x2e0] ;  /* 0x0000b80000367ab9 */ /* 0x000fe20000000800 */
[----:B------:R-:W-:Y:S01]  /*3de0*/  ULDC UR47, c[0x0][0x288] ;  /* 0x0000a200002f7ab9 */ /* 0x000fe20000000800 */
[----:B------:R-:W-:Y:S01]  /*3df0*/  ULDC UR55, c[0x0][0x404] ;  /* 0x0001010000377ab9 */ /* 0x000fe20000000800 */
[----:B------:R-:W-:-:S05]  /*3e00*/  ULDC.64 UR40, c[0x0][0x3f8] ;  /* 0x0000fe0000287ab9 */ /* 0x000fca0000000a00 */
.L_x_7435:
        /* <DEDUP_REMOVED lines=9> */
.L_x_7428:
[----:B------:R-:W-:Y:S01]  /*3ea0*/  ULEA UR10, UR37, UR38, 0x3 ;  /* 0x00000026250a7291 */ /* 0x000fe2000f8e183f */
[----:B------:R-:W-:-:S05]  /*3eb0*/  IMAD.U32 R0, RZ, RZ, UR36 ;  /* 0x00000024ff007e24 */ /* 0x000fca000f8e00ff */
[----:B------:R-:W-:-:S04]  /*3ec0*/  SHF.L.U32 R0, R0, 0x1f, RZ ;  /* 0x0000001f00007819 */ /* 0x000fc800000006ff */
[----:B------:R1:W2:Y:S01]  /*3ed0*/  SYNCS.PHASECHK.TRANS64.TRYWAIT P2, [UR10+0x28830], R0 ;  /* 0x02883000ff0075a7 */ /* 0x0002a2000804014a */
[----:B------:R-:W-:Y:S05]  /*3ee0*/  @!P0 BRA `(.L_x_7429) ;  /* 0x0000000000048947 */ /* 0x000fea0003800000 */
[----:B------:R-:W-:Y:S01]  /*3ef0*/  BPT.TRAP 0x1 ;  /* 0x000000040000795c */ /* 0x000fe20000300000 */
.L_x_7429:
[----:B--2---:R-:W-:Y:S05]  /*3f00*/  @P2 BRA `(.L_x_7427) ;  /* 0x0000000000082947 */ /* 0x004fea0003800000 */
[----:B------:R-:W2:Y:S02]  /*3f10*/  SYNCS.PHASECHK.TRANS64.TRYWAIT P2, [UR10+0x28830], R0 ;  /* 0x02883000ff0075a7 */ /* 0x000ea4000804014a */
[----:B--2---:R-:W-:Y:S05]  /*3f20*/  @!P2 BRA `(.L_x_7430) ;  /* 0x000000900078a947 */ /* 0x004fea0003800000 */
.L_x_7427:
[----:B-12---:R-:W-:Y:S01]  /*3f30*/  VIADD R0, R23, 0x8 ;  /* 0x0000000817007836 */ /* 0x006fe20000000000 */
[----:B------:R-:W-:Y:S01]  /*3f40*/  ULEA UR34, UR37, UR4, 0xb ;  /* 0x0000000425227291 */ /* 0x000fe2000f8e583f */
[----:B------:R-:W-:Y:S01]  /*3f50*/  UMOV UR51, 0x40000040 ;  /* 0x4000004000337882 */ /* 0x000fe20000000000 */
[----:B------:R-:W-:Y:S02]  /*3f60*/  UMOV UR11, 0x40000040 ;  /* 0x40000040000b7882 */ /* 0x000fe40000000000 */
[----:B------:R1:W-:Y:S01]  /*3f70*/  BAR.SYNC.DEFER_BLOCKING R0, 0x100 ;  /* 0x000400000000751d */ /* 0x0003e20000010000 */
[----:B------:R-:W-:Y:S02]  /*3f80*/  UIADD3 UR10, UR34, 0x2, URZ ;  /* 0x00000002220a7890 */ /* 0x000fe4000fffe03f */
[----:B------:R-:W-:Y:S02]  /*3f90*/  UIADD3 UR14, UR34, 0x4, URZ ;  /* 0x00000004220e7890 */ /* 0x000fe4000fffe03f */
[----:B------:R-:W-:-:S02]  /*3fa0*/  UIADD3 UR18, UR34, 0x6, URZ ;  /* 0x0000000622127890 */ /* 0x000fc4000fffe03f */
[----:B------:R-:W-:Y:S01]  /*3fb0*/  UMOV UR50, UR34 ;  /* 0x0000002200327c82 */ /* 0x000fe20008000000 */
        /* <DEDUP_REMOVED lines=37> */
.L_x_7432:
[----:B------:R-:W-:Y:S01]  /*4210*/  ULEA UR10, UR5, UR38, 0x3 ;  /* 0x00000026050a7291 */ /* 0x000fe2000f8e183f */
[----:B------:R-:W-:-:S05]  /*4220*/  IMAD.U32 R0, RZ, RZ, UR7 ;  /* 0x00000007ff007e24 */ /* 0x000fca000f8e00ff */
[----:B------:R-:W-:-:S04]  /*4230*/  SHF.L.U32 R0, R0, 0x1f, RZ ;  /* 0x0000001f00007819 */ /* 0x000fc800000006ff */
[----:B------:R1:W2:Y:S01]  /*4240*/  SYNCS.PHASECHK.TRANS64.TRYWAIT P2, [UR10+0x28850], R0 ;  /* 0x02885000ff0075a7 */ /* 0x0002a2000804014a */
[----:B------:R-:W-:Y:S05]  /*4250*/  @!P0 BRA `(.L_x_7433) ;  /* 0x0000000000048947 */ /* 0x000fea0003800000 */
[----:B------:R-:W-:Y:S01]  /*4260*/  BPT.TRAP 0x1 ;  /* 0x000000040000795c */ /* 0x000fe20000300000 */
.L_x_7433:
[----:B--2---:R-:W-:Y:S05]  /*4270*/  @P2 BRA `(.L_x_7431) ;  /* 0x0000000000082947 */ /* 0x004fea0003800000 */
[----:B------:R-:W2:Y:S02]  /*4280*/  SYNCS.PHASECHK.TRANS64.TRYWAIT P2, [UR10+0x28850], R0 ;  /* 0x02885000ff0075a7 */ /* 0x000ea4000804014a */
[----:B--2---:R-:W-:Y:S05]  /*4290*/  @!P2 BRA `(.L_x_7434) ;  /* 0x0000008c00b4a947 */ /* 0x004fea0003800000 */
.L_x_7431:
[----:B------:R-:W-:Y:S01]  /*42a0*/  UIADD3 UR7, UR38, 0x400, URZ ;  /* 0x0000040026077890 */ /* 0x000fe2000fffe03f */
[----:B------:R-:W-:Y:S01]  /*42b0*/  WARPGROUP.ARRIVE ;  /* 0x00000000000079c5 */ /* 0x000fe20000000000 */
[----:B------:R-:W-:Y:S01]  /*42c0*/  UMOV UR11, 0x40000040 ;  /* 0x40000040000b7882 */ /* 0x000fe20000000000 */
[----:B------:R-:W-:Y:S02]  /*42d0*/  UISETP.NE.U32.AND UP0, UPT, UR40, URZ, UPT ;  /* 0x0000003f2800728c */ /* 0x000fe4000bf05070 */
[----:B------:R-:W-:Y:S02]  /*42e0*/  USHF.R.U32.HI UR7, URZ, 0x4, UR7 ;  /* 0x000000043f077899 */ /* 0x000fe40008011607 */
[----:B------:R-:W-:Y:S02]  /*42f0*/  UISETP.NE.AND.EX UP0, UPT, UR41, URZ, UPT, UP0 ;  /* 0x0000003f2900728c */ /* 0x000fe4000bf05300 */
[----:B------:R-:W-:-:S04]  /*4300*/  ULOP3.LUT UR7, UR7, 0x3fff, URZ, 0xc0, !UPT ;  /* 0x00003fff07077892 */ /* 0x000fc8000f8ec03f */
[----:B------:R-:W-:-:S04]  /*4310*/  ULOP3.LUT UR7, UR7, 0x4000000, URZ, 0xfc, !UPT ;  /* 0x0400000007077892 */ /* 0x000fc8000f8efc3f */
[----:B------:R-:W-:-:S07]  /*4320*/  ULEA UR7, UR5, UR7, 0xb ;  /* 0x0000000705077291 */ /* 0x000fce000f8e583f */
[----:B------:R-:W-:Y:S02]  /*4330*/  UMOV UR10, UR7 ;  /* 0x00000007000a7c82 */ /* 0x000fe40008000000 */
[----:B------:R-:W-:Y:S01]  /*4340*/  HGMMA.64x128x16.F32 R88, R180, gdesc[UR8].tnspB, R88, gsb0 ;  /* 0x41e00008b4587df0 */ /* 0x000fe20008000858 */
[----:B------:R-:W-:Y:S01]  /*4350*/  UIADD3 UR10, UR7, 0x80, URZ ;  /* 0x00000080070a7890 */ /* 0x000fe2000fffe03f */
[----:B------:R-:W-:Y:S01]  /*4360*/  UMOV UR11, 0x40000040 ;  /* 0x40000040000b7882 */ /* 0x000fe20000000000 */
[----:B------:R-:W-:Y:S02]  /*4370*/  WARPGROUP.DEPBAR.LE gsb0, 0x0 ;  /* 0x00008000000079c5 */ /* 0x000fe40000010000 */
[----:B------:R-:W-:-:S07]  /*4380*/  WARPGROUP.ARRIVE ;  /* 0x00000000000079c5 */ /* 0x000fce0000000000 */
[----:B------:R-:W-:Y:S01]  /*4390*/  HGMMA.64x128x16.F32 R88, R176, gdesc[UR8].tnspB, R88, gsb0 ;  /* 0x41e00008b0587df0 */ /* 0x000fe20008000858 */
[----:B------:R-:W-:Y:S01]  /*43a0*/  UMOV UR10, 0xffffff80 ;  /* 0xffffff80000a7882 */ /* 0x000fe20000000000 */
[----:B------:R-:W-:Y:S02]  /*43b0*/  USEL UR11, UR55, 0x1, UP0 ;  /* 0x00000001370b7887 */ /* 0x000fe40008000000 */
[----:B------:R-:W-:Y:S02]  /*43c0*/  UIMAD UR10, UR6, UR10, 0x1 ;  /* 0x00000001060a74a4 */ /* 0x000fe4000f8e020a */
[----:B------:R-:W-:Y:S02]  /*43d0*/  UISETP.GT.AND UP0, UPT, UR6, UR39, UPT ;  /* 0x000000270600728c */ /* 0x000fe4000bf04270 */
[----:B------:R-:W-:Y:S02]  /*43e0*/  UIADD3 UR10, UR42, UR10, URZ ;  /* 0x0000000a2a0a7290 */ /* 0x000fe4000fffe03f */
[----:B------:R-:W-:-:S02]  /*43f0*/  UIADD3 UR6, UR6, -0x1, URZ ;  /* 0xffffffff06067890 */ /* 0x000fc4000fffe03f */
[----:B------:R-:W-:-:S03]  /*4400*/  UIMAD UR10, UR11, UR54, UR10 ;  /* 0x000000360b0a72a4 */ /* 0x000fc6000f8e020a */
[----:B------:R-:W-:Y:S01]  /*4410*/  UMOV UR11, 0x40000040 ;  /* 0x40000040000b7882 */ /* 0x000fe20000000000 */
[----:B------:R-:W-:-:S06]  /*4420*/  UIADD3 UR10, UR10, -UR47, URZ ;  /* 0x8000002f0a0a7290 */ /* 0x000fcc000fffe03f */
[----:B--2---:R-:W-:Y:S01]  /*4430*/  IMAD.U32 R5, RZ, RZ, UR10 ;  /* 0x0000000aff057e24 */ /* 0x004fe2000f8e00ff */
[----:B------:R-:W-:-:S03]  /*4440*/  UIADD3 UR10, UR7, 0x100, URZ ;  /* 0x00000100070a7890 */ /* 0x000fc6000fffe03f */
[----:B------:R-:W-:-:S04]  /*4450*/  IMAD R5, R2, -0x2, R5 ;  /* 0xfffffffe02057824 */ /* 0x000fc800078e0205 */
[----:B------:R-:W-:-:S05]  /*4460*/  IMAD.IADD R10, R22, 0x1, R5 ;  /* 0x00000001160a7824 */ /* 0x000fca00078e0205 */
[C---:B------:R-:W-:Y:S02]  /*4470*/  ISETP.GT.AND P2, PT, R10.reuse, RZ, PT ;  /* 0x000000ff0a00720c */ /* 0x040fe40003f44270 */
[----:B------:R-:W-:Y:S02]  /*4480*/  ISETP.GT.AND P3, PT, R10, 0x1, PT ;  /* 0x000000010a00780c */ /* 0x000fe40003f64270 */
[----:B------:R-:W-:Y:S02]  /*4490*/  FSEL R11, R24, -INF , P2 ;  /* 0xff800000180b7808 */ /* 0x000fe40001000000 */
[----:B------:R-:W-:Y:S02]  /*44a0*/  ISETP.GT.AND P2, PT, R10, 0x8, PT ;  /* 0x000000080a00780c */ /* 0x000fe40003f44270 */
[----:B------:R-:W-:Y:S02]  /*44b0*/  FSEL R199, R25, -INF , P3 ;  /* 0xff80000019c77808 */ /* 0x000fe40001800000 */
[----:B-1----:R-:W-:-:S02]  /*44c0*/  FMNMX.FTZ R0, R11, R6, !PT ;  /* 0x000000060b007209 */ /* 0x002fc40007810000 */
        /* <DEDUP_REMOVED lines=34> */
[----:B------:R-:W-:Y:S01]  /*46f0*/  HGMMA.64x128x16.F32 R88, R172, gdesc[UR8].tnspB, R88, gsb0 ;  /* 0x41e00008ac587df0 */ /* 0x000fe20008000858 */
[----:B------:R-:W-:Y:S01]  /*4700*/  UIADD3 UR10, UR7, 0x180, URZ ;  /* 0x00000180070a7890 */ /* 0x000fe2000fffe03f */
[----:B------:R-:W-:Y:S01]  /*4710*/  FMNMX.FTZ R0, R179, R0, !PT ;  /* 0x00000000b3007209 */ /* 0x000fe20007810000 */
[----:B------:R-:W-:Y:S01]  /*4720*/  UMOV UR11, 0x40000040 ;  /* 0x40000040000b7882 */ /* 0x000fe20000000000 */
[----:B------:R-:W-:Y:S02]  /*4730*/  ISETP.GT.AND P2, PT, R10, 0x38, PT ;  /* 0x000000380a00780c */ /* 0x000fe40003f44270 */
[----:B------:R-:W-:Y:S01]  /*4740*/  FMNMX.FTZ R0, R177, R0, !PT ;  /* 0x00000000b1007209 */ /* 0x000fe20007810000 */
[----:B------:R-:W-:-:S02]  /*4750*/  WARPGROUP.DEPBAR.LE gsb0, 0x0 ;  /* 0x00008000000079c5 */ /* 0x000fc40000010000 */
[----:B------:R-:W-:Y:S01]  /*4760*/  WARPGROUP.ARRIVE ;  /* 0x00000000000079c5 */ /* 0x000fe20000000000 */
[----:B------:R-:W-:Y:S02]  /*4770*/  FSEL R175, R49, -INF , P3 ;  /* 0xff80000031af7808 */ /* 0x000fe40001800000 */
[----:B------:R-:W-:Y:S02]  /*4780*/  ISETP.GT.AND P3, PT, R10, 0x39, PT ;  /* 0x000000390a00780c */ /* 0x000fe40003f64270 */
[----:B------:R-:W-:Y:S01]  /*4790*/  FSEL R173, R52, -INF , P2 ;  /* 0xff80000034ad7808 */ /* 0x000fe20001000000 */
[----:B------:R-:W-:Y:S01]  /*47a0*/  HGMMA.64x128x16.F32 R88, R168, gdesc[UR8].tnspB, R88, gsb0 ;  /* 0x41e00008a8587df0 */ /* 0x000fe20008000858 */
[----:B------:R-:W-:Y:S01]  /*47b0*/  UIADD3 UR10, UR7, 0x200, URZ ;  /* 0x00000200070a7890 */ /* 0x000fe2000fffe03f */
[----:B------:R-:W-:Y:S01]  /*47c0*/  FMNMX.FTZ R0, R175, R0, !PT ;  /* 0x00000000af007209 */ /* 0x000fe20007810000 */
        /* <DEDUP_REMOVED lines=46> */
[C---:B------:R-:W-:Y:S01]  /*4ab0*/  ISETP.GT.AND P3, PT, R10.reuse, 0x79, PT ;  /* 0x000000790a00780c */ /* 0x040fe20003f64270 */
[----:B------:R-:W-:Y:S01]  /*4ac0*/  VIADD R10, R10, 0x8 ;  /* 0x000000080a0a7836 */ /* 0x000fe20000000000 */
[----:B------:R-:W-:Y:S02]  /*4ad0*/  FSEL R45, R84, -INF , P2 ;  /* 0xff800000542d7808 */ /* 0x000fe40001000000 */
[----:B------:R-:W-:Y:S02]  /*4ae0*/  FMNMX.FTZ R0, R81, R0, !PT ;  /* 0x0000000051007209 */ /* 0x000fe40007810000 */
[----:B------:R-:W-:-:S02]  /*4af0*/  FSEL R85, R85, -INF , P3 ;  /* 0xff80000055557808 */ /* 0x000fc40001800000 */
[----:B------:R-:W-:Y:S02]  /*4b00*/  FMNMX.FTZ R0, R45, R0, !PT ;  /* 0x000000002d007209 */ /* 0x000fe40007810000 */
[C---:B------:R-:W-:Y:S02]  /*4b10*/  ISETP.GT.AND P4, PT, R10.reuse, RZ, PT ;  /* 0x000000ff0a00720c */ /* 0x040fe40003f84270 */
[----:B------:R-:W-:Y:S02]  /*4b20*/  FMNMX.FTZ R12, R85, R0, !PT ;  /* 0x00000000550c7209 */ /* 0x000fe40007810000 */
[----:B------:R-:W1:Y:S01]  /*4b30*/  LDC R0, c[0x0][0x988] ;  /* 0x00026200ff007b82 */ /* 0x000e620000000800 */
[----:B------:R-:W-:Y:S02]  /*4b40*/  ISETP.GT.AND P5, PT, R10, 0x1, PT ;  /* 0x000000010a00780c */ /* 0x000fe40003fa4270 */
[----:B------:R-:W2:Y:S01]  /*4b50*/  SHFL.BFLY PT, R5, R12, 0x2, 0x1f ;  /* 0x0c401f000c057f89 */ /* 0x000ea200000e0000 */
[----:B------:R-:W-:-:S02]  /*4b60*/  FSEL R26, R26, -INF , P4 ;  /* 0xff8000001a1a7808 */ /* 0x000fc40002000000 */
[C---:B------:R-:W-:Y:S02]  /*4b70*/  ISETP.GT.AND P3, PT, R10.reuse, 0x8, PT ;  /* 0x000000080a00780c */ /* 0x040fe40003f64270 */
[C---:B------:R-:W-:Y:S02]  /*4b80*/  ISETP.GT.AND P6, PT, R10.reuse, 0x9, PT ;  /* 0x000000090a00780c */ /* 0x040fe40003fc4270 */
[C---:B------:R-:W-:Y:S02]  /*4b90*/  ISETP.GT.AND P4, PT, R10.reuse, 0x10, PT ;  /* 0x000000100a00780c */ /* 0x040fe40003f84270 */
[----:B------:R-:W-:Y:S02]  /*4ba0*/  FSEL R31, R31, -INF , P6 ;  /* 0xff8000001f1f7808 */ /* 0x000fe40003000000 */
[----:B------:R-:W-:Y:S02]  /*4bb0*/  ISETP.GT.AND P6, PT, R10, 0x19, PT ;  /* 0x000000190a00780c */ /* 0x000fe40003fc4270 */
[----:B--2---:R-:W-:-:S02]  /*4bc0*/  FMNMX.FTZ R14, R12, R5, !PT ;  /* 0x000000050c0e7209 */ /* 0x004fc40007810000 */
[----:B------:R-:W-:-:S03]  /*4bd0*/  FMNMX.FTZ R12, R26, R7, !PT ;  /* 0x000000071a0c7209 */ /* 0x000fc60007810000 */
[----:B------:R-:W2:Y:S01]  /*4be0*/  SHFL.BFLY PT, R5, R14, 0x1, 0x1f ;  /* 0x0c201f000e057f89 */ /* 0x000ea200000e0000 */
[----:B------:R-:W-:Y:S02]  /*4bf0*/  WARPGROUP.DEPBAR.LE gsb0, 0x0 ;  /* 0x00008000000079c5 */ /* 0x000fe40000010000 */
[----:B------:R-:W-:Y:S01]  /*4c00*/  WARPGROUP.ARRIVE ;  /* 0x00000000000079c5 */ /* 0x000fe20000000000 */
[----:B------:R-:W-:Y:S02]  /*4c10*/  FSEL R169, R34, -INF , P4 ;  /* 0xff80000022a97808 */ /* 0x000fe40002000000 */
[----:B------:R-:W-:-:S03]  /*4c20*/  ISETP.GT.AND P4, PT, R10, 0x20, PT ;  /* 0x000000200a00780c */ /* 0x000fc60003f84270 */
[----:B------:R-:W-:Y:S01]  /*4c30*/  HGMMA.64x128x16.F32 R88, R152, gdesc[UR8].tnspB, R88, gsb0 ;  /* 0x41e0000898587df0 */ /* 0x000fe20008000858 */
[----:B------:R-:W-:Y:S01]  /*4c40*/  UIADD3 UR10, UR7, 0x280, URZ ;  /* 0x00000280070a7890 */ /* 0x000fe2000fffe03f */
[----:B------:R-:W-:Y:S01]  /*4c50*/  UMOV UR11, 0x40000040 ;  /* 0x40000040000b7882 */ /* 0x000fe20000000000 */
[----:B--2---:R-:W-:-:S04]  /*4c60*/  FMNMX.FTZ R5, R14, R5, !PT ;  /* 0x000000050e057209 */ /* 0x004fc80007810000 */
[C---:B------:R-:W-:Y:S01]  /*4c70*/  FSETP.NEU.FTZ.AND P2, PT, R5.reuse, -INF , PT ;  /* 0xff8000000500780b */ /* 0x040fe20003f5d000 */
[----:B-1----:R-:W-:-:S05]  /*4c80*/  FMUL.FTZ R8, R5, R0 ;  /* 0x0000000005087220 */ /* 0x002fca0000410000 */
[----:B------:R-:W-:-:S05]  /*4c90*/  FSEL R8, R8, RZ, P2 ;  /* 0x000000ff08087208 */ /* 0x000fca0001000000 */
[-CC-:B------:R-:W-:Y:S01]  /*4ca0*/  FFMA.FTZ R178, R193, R0.reuse, -R8.reuse ;  /* 0x00000000c1b27223 */ /* 0x180fe20000010808 */
[----:B------:R-:W-:Y:S01]  /*4cb0*/  FSEL R193, R39, -INF , P6 ;  /* 0xff80000027c17808 */ /* 0x000fe20003000000 */
[-CC-:B------:R-:W-:Y:S01]  /*4cc0*/  FFMA.FTZ R176, R15, R0.reuse, -R8.reuse ;  /* 0x000000000fb07223 */ /* 0x180fe20000010808 */
[-CC-:B------:R-:W-:Y:S01]  /*4cd0*/  FFMA.FTZ R15, R195, R0.reuse, -R8.reuse ;  /* 0x00000000c30f7223 */ /* 0x180fe20000010808 */
[----:B------:R-:W-:Y:S01]  /*4ce0*/  FSEL R195, R42, -INF , P4 ;  /* 0xff8000002ac37808 */ /* 0x000fe20002000000 */
[-CC-:B------:R-:W-:Y:S01]  /*4cf0*/  FFMA.FTZ R182, R13, R0.reuse, -R8.reuse ;  /* 0x000000000db67223 */ /* 0x180fe20000010808 */
[-CC-:B------:R-:W-:Y:S01]  /*4d00*/  FFMA.FTZ R13, R197, R0.reuse, -R8.reuse ;  /* 0x00000000c50d7223 */ /* 0x180fe20000010808 */
[C---:B------:R-:W-:Y:S01]  /*4d10*/  ISETP.GT.AND P6, PT, R10.reuse, 0x29, PT ;  /* 0x000000290a00780c */ /* 0x040fe20003fc4270 */
[-CC-:B------:R-:W-:Y:S01]  /*4d20*/  FFMA.FTZ R172, R191, R0.reuse, -R8.reuse ;  /* 0x00000000bfac7223 */ /* 0x180fe20000010808 */
[----:B------:R-:W-:Y:S01]  /*4d30*/  ISETP.GT.AND P4, PT, R10, 0x30, PT ;  /* 0x000000300a00780c */ /* 0x000fe20003f84270 */
[-CC-:B------:R-:W-:Y:S01]  /*4d40*/  FFMA.FTZ R180, R199, R0.reuse, -R8.reuse ;  /* 0x00000000c7b47223 */ /* 0x180fe20000010808 */
[----:B------:R-:W-:Y:S01]  /*4d50*/  FSEL R47, R47, -INF , P6 ;  /* 0xff8000002f2f7808 */ /* 0x000fe20003000000 */
[-CC-:B------:R-:W-:Y:S01]  /*4d60*/  FFMA.FTZ R174, R181, R0.reuse, -R8.reuse ;  /* 0x00000000b5ae7223 */ /* 0x180fe20000010808 */
[----:B------:R-:W-:Y:S01]  /*4d70*/  FSEL R191, R50, -INF , P4 ;  /* 0xff80000032bf7808 */ /* 0x000fe20002000000 */
[-CC-:B------:R-:W-:Y:S01]  /*4d80*/  FFMA.FTZ R39, R179, R0.reuse, -R8.reuse ;  /* 0x00000000b3277223 */ /* 0x180fe20000010808 */
[C---:B------:R-:W-:Y:S01]  /*4d90*/  ISETP.GT.AND P4, PT, R10.reuse, 0x39, PT ;  /* 0x000000390a00780c */ /* 0x040fe20003f84270 */
[-CC-:B------:R-:W-:Y:S01]  /*4da0*/  FFMA.FTZ R168, R177, R0.reuse, -R8.reuse ;  /* 0x00000000b1a87223 */ /* 0x180fe20000010808 */
[-CC-:B------:R-:W-:Y:S01]  /*4db0*/  FFMA.FTZ R170, R173, R0.reuse, -R8.reuse ;  /* 0x00000000adaa7223 */ /* 0x180fe20000010808 */
[-CC-:B------:R-:W-:Y:S01]  /*4dc0*/  FFMA.FTZ R24, R45, R0.reuse, -R8.reuse ;  /* 0x000000002d187223 */ /* 0x180fe20000010808 */
[----:B------:R-:W-:Y:S01]  /*4dd0*/  FSEL R55, R55, -INF , P4 ;  /* 0xff80000037377808 */ /* 0x000fe20002000000 */
[-CC-:B------:R-:W-:Y:S01]  /*4de0*/  FFMA.FTZ R14, R9, R0.reuse, -R8.reuse ;  /* 0x00000000090e7223 */ /* 0x180fe20000010808 */
[----:B------:R-:W-:Y:S01]  /*4df0*/  ISETP.GT.AND P4, PT, R10, 0x48, PT ;  /* 0x000000480a00780c */ /* 0x000fe20003f84270 */
[-CC-:B------:R-:W-:Y:S01]  /*4e00*/  FFMA.FTZ R11, R11, R0.reuse, -R8.reuse ;  /* 0x000000000b0b7223 */ /* 0x180fe20000010808 */
[----:B------:R-:W-:Y:S01]  /*4e10*/  FSEL R45, R5, RZ, P2 ;  /* 0x000000ff052d7208 */ /* 0x000fe20001000000 */
[----:B------:R-:W-:Y:S01]  /*4e20*/  MUFU.EX2 R180, R180 ;  /* 0x000000b400b47308 */ /* 0x000fe20000000800 */
[----:B------:R-:W-:Y:S01]  /*4e30*/  FSEL R179, R62, -INF , P4 ;  /* 0xff8000003eb37808 */ /* 0x000fe20002000000 */
[-CC-:B------:R-:W-:Y:S01]  /*4e40*/  FFMA.FTZ R21, R21, R0.reuse, -R8.reuse ;  /* 0x0000000015157223 */ /* 0x180fe20000010808 */
[C---:B------:R-:W-:Y:S01]  /*4e50*/  ISETP.GT.AND P4, PT, R10.reuse, 0x51, PT ;  /* 0x000000510a00780c */ /* 0x040fe20003f84270 */
[-CC-:B------:R-:W-:Y:S01]  /*4e60*/  FFMA.FTZ R53, R53, R0.reuse, -R8.reuse ;  /* 0x0000000035357223 */ /* 0x180fe20000010808 */
[----:B------:R-:W-:Y:S01]  /*4e70*/  FFMA.FTZ R85, R85, R0, -R8 ;  /* 0x0000000055557223 */ /* 0x000fe20000010808 */
[----:B------:R-:W-:Y:S01]  /*4e80*/  IMAD.U32 R50, RZ, RZ, UR5 ;  /* 0x00000005ff327e24 */ /* 0x000fe2000f8e00ff */
[----:B------:R-:W-:Y:S01]  /*4e90*/  FSEL R67, R67, -INF , P4 ;  /* 0xff80000043437808 */ /* 0x000fe20002000000 */
[----:B------:R-:W-:Y:S01]  /*4ea0*/  MUFU.EX2 R11, R11 ;  /* 0x0000000b000b7308 */ /* 0x000fe20000000800 */
[----:B------:R-:W-:Y:S01]  /*4eb0*/  ISETP.GT.AND P4, PT, R10, 0x60, PT ;  /* 0x000000600a00780c */ /* 0x000fe20003f84270 */
[----:B------:R-:W-:Y:S01]  /*4ec0*/  UMOV UR5, UR37 ;  /* 0x0000002500057c82 */ /* 0x000fe20008000000 */
[----:B------:R-:W-:-:S02]  /*4ed0*/  @!P1 LEA R50, R50, UR38, 0x3 ;  /* 0x0000002632329c11 */ /* 0x000fc4000f8e18ff */
[----:B------:R-:W-:Y:S02]  /*4ee0*/  FSEL R173, R74, -INF , P4 ;  /* 0xff8000004aad7808 */ /* 0x000fe40002000000 */
[C---:B------:R-:W-:Y:S01]  /*4ef0*/  ISETP.GT.AND P4, PT, R10.reuse, 0x69, PT ;  /* 0x000000690a00780c */ /* 0x040fe20003f84270 */
[----:B------:R-:W-:Y:S03]  /*4f00*/  MUFU.EX2 R182, R182 ;  /* 0x000000b600b67308 */ /* 0x000fe60000000800 */
[----:B------:R-:W-:Y:S02]  /*4f10*/  FSEL R79, R79, -INF , P4 ;  /* 0xff8000004f4f7808 */ /* 0x000fe40002000000 */
[----:B------:R-:W-:-:S03]  /*4f20*/  ISETP.GT.AND P4, PT, R10, 0x78, PT ;  /* 0x000000780a00780c */ /* 0x000fc60003f84270 */
        /* <DEDUP_REMOVED lines=15> */
[----:B------:R-:W-:Y:S01]  /*5020*/  FMNMX.FTZ R12, R155, R12, !PT ;  /* 0x0000000c9b0c7209 */ /* 0x000fe20007810000 */
[----:B------:R-:W-:Y:S01]  /*5030*/  HGMMA.64x128x16.F32 R88, R156, gdesc[UR8].tnspB, R88, gsb0 ;  /* 0x41e000089c587df0 */ /* 0x000fe20008000858 */
[C---:B------:R-:W-:Y:S01]  /*5040*/  ISETP.GT.AND P5, PT, R10.reuse, 0x11, PT ;  /* 0x000000110a00780c */ /* 0x040fe20003fa4270 */
[----:B------:R-:W-:Y:S01]  /*5050*/  UIADD3 UR10, UR7, 0x300, URZ ;  /* 0x00000300070a7890 */ /* 0x000fe2000fffe03f */
[----:B------:R-:W-:Y:S01]  /*5060*/  FMNMX.FTZ R12, R153, R12, !PT ;  /* 0x0000000c990c7209 */ /* 0x000fe20007810000 */
[----:B------:R-:W-:Y:S01]  /*5070*/  UMOV UR11, 0x40000040 ;  /* 0x40000040000b7882 */ /* 0x000fe20000000000 */
[----:B------:R-:W-:Y:S01]  /*5080*/  ISETP.GT.AND P3, PT, R10, 0x18, PT ;  /* 0x000000180a00780c */ /* 0x000fe20003f64270 */
[--C-:B------:R-:W-:Y:S01]  /*5090*/  FFMA.FTZ R49, R57, R0, -R8.reuse ;  /* 0x0000000039317223 */ /* 0x100fe20000010808 */
[----:B------:R-:W-:Y:S01]  /*50a0*/  FMNMX.FTZ R12, R31, R12, !PT ;  /* 0x0000000c1f0c7209 */ /* 0x000fe20007810000 */
[-CC-:B------:R-:W-:Y:S01]  /*50b0*/  FFMA.FTZ R154, R41, R0.reuse, -R8.reuse ;  /* 0x00000000299a7223 */ /* 0x180fe20000010808 */
[----:B------:R-:W-:Y:S01]  /*50c0*/  FSEL R35, R35, -INF , P5 ;  /* 0xff80000023237808 */ /* 0x000fe20002800000 */
[----:B------:R-:W-:Y:S01]  /*50d0*/  FFMA.FTZ R41, R61, R0, -R8 ;  /* 0x000000003d297223 */ /* 0x000fe20000010808 */
[----:B------:R-:W-:Y:S01]  /*50e0*/  FMNMX.FTZ R12, R169, R12, !PT ;  /* 0x0000000ca90c7209 */ /* 0x000fe20007810000 */
[----:B------:R-:W-:Y:S01]  /*50f0*/  MUFU.EX2 R27, R27 ;  /* 0x0000001b001b7308 */ /* 0x000fe20000000800 */
[----:B------:R-:W-:-:S02]  /*5100*/  FSEL R171, R38, -INF , P3 ;  /* 0xff80000026ab7808 */ /* 0x000fc40001800000 */
[----:B------:R-:W-:Y:S02]  /*5110*/  FMNMX.FTZ R12, R35, R12, !PT ;  /* 0x0000000c230c7209 */ /* 0x000fe40007810000 */
[C---:B------:R-:W-:Y:S02]  /*5120*/  ISETP.GT.AND P5, PT, R10.reuse, 0x21, PT ;  /* 0x000000210a00780c */ /* 0x040fe40003fa4270 */
[----:B------:R-:W-:Y:S01]  /*5130*/  FMNMX.FTZ R12, R171, R12, !PT ;  /* 0x0000000cab0c7209 */ /* 0x000fe20007810000 */
[----:B------:R-:W-:Y:S01]  /*5140*/  MUFU.EX2 R170, R170 ;  /* 0x000000aa00aa7308 */ /* 0x000fe20000000800 */
[----:B------:R-:W-:Y:S02]  /*5150*/  ISETP.GT.AND P3, PT, R10, 0x28, PT ;  /* 0x000000280a00780c */ /* 0x000fe40003f64270 */
[----:B------:R-:W-:Y:S02]  /*5160*/  FMNMX.FTZ R12, R193, R12, !PT ;  /* 0x0000000cc10c7209 */ /* 0x000fe40007810000 */
[----:B------:R-:W-:-:S02]  /*5170*/  FSEL R43, R43, -INF , P5 ;  /* 0xff8000002b2b7808 */ /* 0x000fc40002800000 */
[----:B------:R-:W-:Y:S01]  /*5180*/  FMNMX.FTZ R12, R195, R12, !PT ;  /* 0x0000000cc30c7209 */ /* 0x000fe20007810000 */
[----:B------:R-:W-:Y:S01]  /*5190*/  MUFU.EX2 R53, R53 ;  /* 0x0000003500357308 */ /* 0x000fe20000000800 */
[----:B------:R-:W-:Y:S01]  /*51a0*/  FSEL R197, R46, -INF , P3 ;  /* 0xff8000002ec57808 */ /* 0x000fe20001800000 */
[----:B------:R-:W-:Y:S01]  /*51b0*/  IMAD.U32 R46, RZ, RZ, UR37 ;  /* 0x00000025ff2e7e24 */ /* 0x000fe2000f8e00ff */
[----:B------:R-:W-:Y:S02]  /*51c0*/  FMNMX.FTZ R12, R43, R12, !PT ;  /* 0x0000000c2b0c7209 */ /* 0x000fe40007810000 */
[C---:B------:R-:W-:Y:S02]  /*51d0*/  ISETP.GT.AND P5, PT, R10.reuse, 0x31, PT ;  /* 0x000000310a00780c */ /* 0x040fe40003fa4270 */
[----:B------:R-:W-:Y:S01]  /*51e0*/  FMNMX.FTZ R12, R197, R12, !PT ;  /* 0x0000000cc50c7209 */ /* 0x000fe20007810000 */
[----:B------:R-:W-:Y:S01]  /*51f0*/  MUFU.EX2 R152, R152 ;  /* 0x0000009800987308 */ /* 0x000fe20000000800 */
[----:B------:R-:W-:-:S02]  /*5200*/  ISETP.GT.AND P3, PT, R10, 0x38, PT ;  /* 0x000000380a00780c */ /* 0x000fc40003f64270 */
[----:B------:R-:W-:Y:S02]  /*5210*/  FMNMX.FTZ R12, R47, R12, !PT ;  /* 0x0000000c2f0c7209 */ /* 0x000fe40007810000 */
[----:B------:R-:W-:Y:S01]  /*5220*/  FSEL R183, R51, -INF , P5 ;  /* 0xff80000033b77808 */ /* 0x000fe20002800000 */
[----:B------:R-:W-:Y:S01]  /*5230*/  FFMA.FTZ R51, R175, R0, -R8 ;  /* 0x00000000af337223 */ /* 0x000fe20000010808 */
[----:B------:R-:W-:Y:S01]  /*5240*/  FMNMX.FTZ R12, R191, R12, !PT ;  /* 0x0000000cbf0c7209 */ /* 0x000fe20007810000 */
[----:B------:R-:W-:Y:S01]  /*5250*/  MUFU.EX2 R49, R49 ;  /* 0x0000003100317308 */ /* 0x000fe20000000800 */
[----:B------:R-:W-:Y:S02]  /*5260*/  FSEL R199, R54, -INF , P3 ;  /* 0xff80000036c77808 */ /* 0x000fe40001800000 */
[----:B------:R-:W-:Y:S02]  /*5270*/  FMNMX.FTZ R12, R183, R12, !PT ;  /* 0x0000000cb70c7209 */ /* 0x000fe40007810000 */
[----:B------:R-:W-:-:S02]  /*5280*/  ISETP.GT.AND P5, PT, R10, 0x40, PT ;  /* 0x000000400a00780c */ /* 0x000fc40003fa4270 */
[----:B------:R-:W-:Y:S01]  /*5290*/  FMNMX.FTZ R12, R199, R12, !PT ;  /* 0x0000000cc70c7209 */ /* 0x000fe20007810000 */
[----:B------:R-:W-:Y:S01]  /*52a0*/  MUFU.EX2 R51, R51 ;  /* 0x0000003300337308 */ /* 0x000fe20000000800 */
[----:B------:R-:W-:Y:S02]  /*52b0*/  ISETP.GT.AND P3, PT, R10, 0x41, PT ;  /* 0x000000410a00780c */ /* 0x000fe40003f64270 */
[----:B------:R-:W-:Y:S02]  /*52c0*/  FSEL R181, R58, -INF , P5 ;  /* 0xff8000003ab57808 */ /* 0x000fe40002800000 */
[----:B------:R-:W-:Y:S02]  /*52d0*/  FMNMX.FTZ R12, R55, R12, !PT ;  /* 0x0000000c370c7209 */ /* 0x000fe40007810000 */
[----:B------:R-:W-:Y:S01]  /*52e0*/  FSEL R59, R59, -INF , P3 ;  /* 0xff8000003b3b7808 */ /* 0x000fe20001800000 */
[----:B------:R-:W-:Y:S01]  /*52f0*/  MUFU.EX2 R154, R154 ;  /* 0x0000009a009a7308 */ /* 0x000fe20000000800 */
[----:B------:R-:W-:-:S02]  /*5300*/  FMNMX.FTZ R12, R181, R12, !PT ;  /* 0x0000000cb50c7209 */ /* 0x000fc40007810000 */
[C---:B------:R-:W-:Y:S02]  /*5310*/  ISETP.GT.AND P5, PT, R10.reuse, 0x49, PT ;  /* 0x000000490a00780c */ /* 0x040fe40003fa4270 */
[----:B------:R-:W-:Y:S02]  /*5320*/  FMNMX.FTZ R12, R59, R12, !PT ;  /* 0x0000000c3b0c7209 */ /* 0x000fe40007810000 */
[----:B------:R-:W-:Y:S01]  /*5330*/  ISETP.GT.AND P3, PT, R10, 0x50, PT ;  /* 0x000000500a00780c */ /* 0x000fe20003f64270 */
[----:B------:R-:W-:Y:S01]  /*5340*/  MUFU.EX2 R41, R41 ;  /* 0x0000002900297308 */ /* 0x000fe20000000800 */
[----:B------:R-:W-:Y:S02]  /*5350*/  FSEL R177, R63, -INF , P5 ;  /* 0xff8000003fb17808 */ /* 0x000fe40002800000 */
[----:B------:R-:W-:Y:S02]  /*5360*/  FMNMX.FTZ R12, R179, R12, !PT ;  /* 0x0000000cb30c7209 */ /* 0x000fe40007810000 */
[----:B------:R-:W-:-:S02]  /*5370*/  FSEL R201, R66, -INF , P3 ;  /* 0xff80000042c97808 */ /* 0x000fc40001800000 */
[----:B------:R-:W-:Y:S01]  /*5380*/  FMNMX.FTZ R12, R177, R12, !PT ;  /* 0x0000000cb10c7209 */ /* 0x000fe20007810000 */
[----:B------:R-:W-:Y:S01]  /*5390*/  MUFU.EX2 R14, R14 ;  /* 0x0000000e000e7308 */ /* 0x000fe20000000800 */
[C---:B------:R-:W-:Y:S02]  /*53a0*/  ISETP.GT.AND P5, PT, R10.reuse, 0x58, PT ;  /* 0x000000580a00780c */ /* 0x040fe40003fa4270 */
[----:B------:R-:W-:Y:S02]  /*53b0*/  FMNMX.FTZ R12, R201, R12, !PT ;  /* 0x0000000cc90c7209 */ /* 0x000fe40007810000 */
[----:B------:R-:W-:Y:S02]  /*53c0*/  ISETP.GT.AND P3, PT, R10, 0x59, PT ;  /* 0x000000590a00780c */ /* 0x000fe40003f64270 */
[----:B------:R-:W-:Y:S02]  /*53d0*/  FSEL R63, R70, -INF , P5 ;  /* 0xff800000463f7808 */ /* 0x000fe40002800000 */
[----:B------:R-:W-:-:S02]  /*53e0*/  FMNMX.FTZ R12, R67, R12, !PT ;  /* 0x0000000c430c7209 */ /* 0x000fc40007810000 */
[----:B------:R-:W-:Y:S02]  /*53f0*/  FSEL R71, R71, -INF , P3 ;  /* 0xff80000047477808 */ /* 0x000fe40001800000 */
[----:B------:R-:W-:Y:S02]  /*5400*/  FMNMX.FTZ R12, R63, R12, !PT ;  /* 0x0000000c3f0c7209 */ /* 0x000fe40007810000 */
[C---:B------:R-:W-:Y:S02]  /*5410*/  ISETP.GT.AND P5, PT, R10.reuse, 0x61, PT ;  /* 0x000000610a00780c */ /* 0x040fe40003fa4270 */
[----:B------:R-:W-:Y:S02]  /*5420*/  FMNMX.FTZ R12, R71, R12, !PT ;  /* 0x0000000c470c7209 */ /* 0x000fe40007810000 */
[----:B------:R-:W-:Y:S02]  /*5430*/  ISETP.GT.AND P3, PT, R10, 0x68, PT ;  /* 0x000000680a00780c */ /* 0x000fe40003f64270 */
[----:B------:R-:W-:-:S02]  /*5440*/  FSEL R75, R75, -INF , P5 ;  /* 0xff8000004b4b7808 */ /* 0x000fc40002800000 */
[----:B------:R-:W-:Y:S02]  /*5450*/  FMNMX.FTZ R12, R173, R12, !PT ;  /* 0x0000000cad0c7209 */ /* 0x000fe40007810000 */
[----:B------:R-:W-:Y:S02]  /*5460*/  FSEL R175, R78, -INF , P3 ;  /* 0xff8000004eaf7808 */ /* 0x000fe40001800000 */
[----:B------:R-:W-:Y:S02]  /*5470*/  FMNMX.FTZ R12, R75, R12, !PT ;  /* 0x0000000c4b0c7209 */ /* 0x000fe40007810000 */
[C---:B------:R-:W-:Y:S02]  /*5480*/  ISETP.GT.AND P5, PT, R10.reuse, 0x70, PT ;  /* 0x000000700a00780c */ /* 0x040fe40003fa4270 */
[----:B------:R-:W-:Y:S02]  /*5490*/  FMNMX.FTZ R12, R175, R12, !PT ;  /* 0x0000000caf0c7209 */ /* 0x000fe40007810000 */
[----:B------:R-:W-:-:S02]  /*54a0*/  ISETP.GT.AND P3, PT, R10, 0x71, PT ;  /* 0x000000710a00780c */ /* 0x000fc40003f64270 */
[----:B------:R-:W-:Y:S02]  /*54b0*/  FSEL R203, R82, -INF , P5 ;  /* 0xff80000052cb7808 */ /* 0x000fe40002800000 */
[----:B------:R-:W-:Y:S02]  /*54c0*/  FMNMX.FTZ R12, R79, R12, !PT ;  /* 0x0000000c4f0c7209 */ /* 0x000fe40007810000 */
[----:B------:R-:W-:Y:S02]  /*54d0*/  FSEL R83, R83, -INF , P3 ;  /* 0xff80000053537808 */ /* 0x000fe40001800000 */
[----:B------:R-:W-:Y:S02]  /*54e0*/  FMNMX.FTZ R12, R203, R12, !PT ;  /* 0x0000000ccb0c7209 */ /* 0x000fe40007810000 */
[----:B------:R-:W-:Y:S01]  /*54f0*/  ISETP.GT.AND P5, PT, R10, 0x79, PT ;  /* 0x000000790a00780c */ /* 0x000fe20003fa4270 */
[-CC-:B------:R-:W-:Y:S01]  /*5500*/  FFMA.FTZ R10, R33, R0.reuse, -R8.reuse ;  /* 0x00000000210a7223 */ /* 0x180fe20000010808 */
[----:B------:R-:W-:Y:S01]  /*5510*/  FSEL R57, R86, -INF , P4 ;  /* 0xff80000056397808 */ /* 0x000fe20002000000 */
[----:B------:R-:W-:Y:S01]  /*5520*/  FFMA.FTZ R33, R73, R0, -R8 ;  /* 0x0000000049217223 */ /* 0x000fe20000010808 */
[----:B------:R-:W-:-:S02]  /*5530*/  FMNMX.FTZ R12, R83, R12, !PT ;  /* 0x0000000c530c7209 */ /* 0x000fc40007810000 */
[----:B------:R-:W-:Y:S01]  /*5540*/  FSEL R87, R87, -INF , P5 ;  /* 0xff80000057577808 */ /* 0x000fe20002800000 */
[----:B------:R-:W-:Y:S01]  /*5550*/  MUFU.EX2 R10, R10 ;  /* 0x0000000a000a7308 */ /* 0x000fe20000000800 */
[----:B------:R-:W-:Y:S02]  /*5560*/  FMNMX.FTZ R12, R57, R12, !PT ;  /* 0x0000000c390c7209 */ /* 0x000fe40007810000 */
[----:B------:R-:W-:Y:S02]  /*5570*/  @!P1 LEA R46, R46, UR38, 0x3 ;  /* 0x000000262e2e9c11 */ /* 0x000fe4000f8e18ff */
[----:B------:R-:W-:-:S03]  /*5580*/  FMNMX.FTZ R12, R87, R12, !PT ;  /* 0x0000000c570c7209 */ /* 0x000fc60007810000 */
[----:B------:R-:W-:Y:S01]  /*5590*/  @!P1 VIADD R46, R46, 0x28840 ;  /* 0x000288402e2e9836 */ /* 0x000fe20000000000 */
[----:B------:R-:W-:Y:S01]  /*55a0*/  MUFU.EX2 R33, R33 ;  /* 0x0000002100217308 */ /* 0x000fe20000000800 */
[----:B------:R-:W1:Y:S03]  /*55b0*/  SHFL.BFLY PT, R61, R12, 0x2, 0x1f ;  /* 0x0c401f000c3d7f89 */ /* 0x000e6600000e0000 */
[----:B------:R-:W-:Y:S01]  /*55c0*/  @!P1 PRMT R46, RZ, 0x654, R46 ;  /* 0x00000654ff2e9816 */ /* 0x000fe2000000002e */
[----:B------:R-:W-:Y:S02]  /*55d0*/  WARPGROUP.DEPBAR.LE gsb0, 0x0 ;  /* 0x00008000000079c5 */ /* 0x000fe40000010000 */
[----:B------:R-:W-:Y:S01]  /*55e0*/  WARPGROUP.ARRIVE ;  /* 0x00000000000079c5 */ /* 0x000fe20000000000 */
[-CC-:B------:R-:W-:Y:S01]  /*55f0*/  FFMA.FTZ R156, R37, R0.reuse, -R8.reuse ;  /* 0x00000000259c7223 */ /* 0x180fe20000010808 */
[-CC-:B------:R-:W-:Y:S01]  /*5600*/  FFMA.FTZ R37, R65, R0.reuse, -R8.reuse ;  /* 0x0000000041257223 */ /* 0x180fe20000010808 */
[-CC-:B------:R-:W-:Y:S01]  /*5610*/  FFMA.FTZ R158, R29, R0.reuse, -R8.reuse ;  /* 0x000000001d9e7223 */ /* 0x180fe20000010808 */
[----:B------:R-:W-:-:S02]  /*5620*/  FFMA.FTZ R29, R69, R0, -R8 ;  /* 0x00000000451d7223 */ /* 0x000fc40000010808 */
[----:B------:R-:W-:Y:S01]  /*5630*/  HGMMA.64x128x16.F32 R88, R160, gdesc[UR8].tnspB, R88, gsb0 ;  /* 0x41e00008a0587df0 */ /* 0x000fe20008000858 */
[----:B------:R-:W-:Y:S01]  /*5640*/  UIADD3 UR10, UR7, 0x380, URZ ;  /* 0x00000380070a7890 */ /* 0x000fe2000fffe03f */
[----:B------:R-:W-:Y:S01]  /*5650*/  MUFU.EX2 R156, R156 ;  /* 0x0000009c009c7308 */ /* 0x000fe20000000800 */
[----:B------:R-:W-:Y:S01]  /*5660*/  UMOV UR11, 0x40000040 ;  /* 0x40000040000b7882 */ /* 0x000fe20000000000 */
[----:B------:R-:W-:Y:S01]  /*5670*/  UMOV UR7, UR36 ;  /* 0x0000002400077c82 */ /* 0x000fe20008000000 */
[----:B-1----:R-:W-:Y:S01]  /*5680*/  FMNMX.FTZ R20, R12, R61, !PT ;  /* 0x0000003d0c147209 */ /* 0x002fe20007810000 */
[-CC-:B------:R-:W-:Y:S01]  /*5690*/  FFMA.FTZ R12, R25, R0.reuse, -R8.reuse ;  /* 0x00000000190c7223 */ /* 0x180fe20000010808 */
[-CC-:B------:R-:W-:Y:S01]  /*56a0*/  FFMA.FTZ R25, R77, R0.reuse, -R8.reuse ;  /* 0x000000004d197223 */ /* 0x180fe20000010808 */
[----:B------:R-:W-:Y:S02]  /*56b0*/  FFMA.FTZ R61, R81, R0, -R8 ;  /* 0x00000000513d7223 */ /* 0x000fe40000010808 */
[----:B------:R-:W-:Y:S01]  /*56c0*/  MUFU.EX2 R37, R37 ;  /* 0x0000002500257308 */ /* 0x000fe20000000800 */
[----:B------:R-:W1:Y:S07]  /*56d0*/  SHFL.BFLY PT, R65, R20, 0x1, 0x1f ;  /* 0x0c201f0014417f89 */ /* 0x000e6e00000e0000 */
[----:B------:R-:W-:Y:S08]  /*56e0*/  MUFU.EX2 R158, R158 ;  /* 0x0000009e009e7308 */ /* 0x000ff00000000800 */
[----:B------:R-:W-:Y:S08]  /*56f0*/  MUFU.EX2 R29, R29 ;  /* 0x0000001d001d7308 */ /* 0x000ff00000000800 */
[----:B------:R-:W-:Y:S01]  /*5700*/  MUFU.EX2 R12, R12 ;  /* 0x0000000c000c7308 */ /* 0x000fe20000000800 */
[----:B-1----:R-:W-:Y:S01]  /*5710*/  FMNMX.FTZ R9, R20, R65, !PT ;  /* 0x0000004114097209 */ /* 0x002fe20007810000 */
[----:B------:R-:W-:-:S03]  /*5720*/  FADD.FTZ R65, -R45, R6 ;  /* 0x000000062d417221 */ /* 0x000fc60000010100 */
[----:B------:R-:W-:Y:S01]  /*5730*/  FSETP.NEU.FTZ.AND P2, PT, R9, -INF , PT ;  /* 0xff8000000900780b */ /* 0x000fe20003f5d000 */
[-C--:B------:R-:W-:Y:S01]  /*5740*/  FMUL.FTZ R6, R65, R0.reuse ;  /* 0x0000000041067220 */ /* 0x080fe20000410000 */
[----:B------:R-:W-:Y:S01]  /*5750*/  FMUL.FTZ R32, R9, R0 ;  /* 0x0000000009207220 */ /* 0x000fe20000410000 */
[----:B------:R1:W-:Y:S04]  /*5760*/  MUFU.EX2 R20, R24 ;  /* 0x0000001800147308 */ /* 0x0003e80000000800 */
[----:B------:R-:W-:-:S04]  /*5770*/  FSEL R32, R32, RZ, P2 ;  /* 0x000000ff20207208 */ /* 0x000fc80001000000 */
[----:B------:R-:W2:Y:S01]  /*5780*/  MUFU.EX2 R6, R6 ;  /* 0x0000000600067308 */ /* 0x000ea20000000800 */
[-CC-:B------:R-:W-:Y:S01]  /*5790*/  FFMA.FTZ R38, R55, R0.reuse, -R32.reuse ;  /* 0x0000000037267223 */ /* 0x180fe20000010820 */
[-CC-:B------:R-:W-:Y:S01]  /*57a0*/  FFMA.FTZ R8, R26, R0.reuse, -R32.reuse ;  /* 0x000000001a087223 */ /* 0x180fe20000010820 */
[-CC-:B------:R-:W-:Y:S01]  /*57b0*/  FFMA.FTZ R65, R155, R0.reuse, -R32.reuse ;  /* 0x000000009b417223 */ /* 0x180fe20000010820 */
[-CC-:B-1----:R-:W-:Y:S01]  /*57c0*/  FFMA.FTZ R24, R153, R0.reuse, -R32.reuse ;  /* 0x0000000099187223 */ /* 0x182fe20000010820 */
        /* <DEDUP_REMOVED lines=11> */
[----:B------:R-:W1:Y:S01]  /*5880*/  MUFU.EX2 R65, R65 ;  /* 0x0000004100417308 */ /* 0x000e620000000800 */
[----:B--2---:R-:W-:Y:S01]  /*5890*/  FFMA.FTZ R55, R6, R4, R11 ;  /* 0x0000000406377223 */ /* 0x004fe2000001000b */
[-CC-:B------:R-:W-:Y:S01]  /*58a0*/  FFMA.FTZ R36, R183, R0.reuse, -R32.reuse ;  /* 0x00000000b7247223 */ /* 0x180fe20000010820 */
[-CC-:B------:R-:W-:Y:S01]  /*58b0*/  FFMA.FTZ R171, R199, R0.reuse, -R32.reuse ;  /* 0x00000000c7ab7223 */ /* 0x180fe20000010820 */
[-CC-:B------:R-:W-:Y:S01]  /*58c0*/  FFMA.FTZ R153, R181, R0.reuse, -R32.reuse ;  /* 0x00000000b5997223 */ /* 0x180fe20000010820 */
[C---:B------:R-:W-:Y:S01]  /*58d0*/  FADD.FTZ R55, R180.reuse, R55 ;  /* 0x00000037b4377221 */ /* 0x040fe20000010000 */
[----:B------:R-:W-:Y:S01]  /*58e0*/  F2FP.F16.F32.PACK_AB R180, R180, R11 ;  /* 0x0000000bb4b4723e */ /* 0x000fe200000000ff */
        /* <DEDUP_REMOVED lines=20> */
[----:B------:R-:W-:Y:S01]  /*5a30*/  FFMA.FTZ R57, R57, R0, -R32 ;  /* 0x0000000039397223 */ /* 0x000fe20000010820 */
[----:B------:R-:W-:Y:S01]  /*5a40*/  F2FP.F16.F32.PACK_AB R182, R13, R182 ;  /* 0x000000b60db6723e */ /* 0x000fe200000000ff */
[----:B------:R-:W-:Y:S01]  /*5a50*/  FADD.FTZ R55, R21, R4 ;  /* 0x0000000415377221 */ /* 0x000fe20000010000 */
[----:B------:R-:W-:-:S02]  /*5a60*/  FSEL R4, R9, RZ, P2 ;  /* 0x000000ff09047208 */ /* 0x000fc40001000000 */
[----:B------:R-:W3:Y:S01]  /*5a70*/  MUFU.EX2 R35, R35 ;  /* 0x0000002300237308 */ /* 0x000ee20000000800 */
[----:B------:R-:W-:Y:S01]  /*5a80*/  FADD.FTZ R44, R172, R55 ;  /* 0x00000037ac2c7221 */ /* 0x000fe20000010000 */
[----:B------:R-:W-:Y:S01]  /*5a90*/  PLOP3.LUT P2, PT, PT, PT, UP0, 0x80, 0x0 ;  /* 0x000000000000781c */ /* 0x000fe20003f4f008 */
[----:B------:R-:W-:Y:S01]  /*5aa0*/  FADD.FTZ R7, -R4, R7 ;  /* 0x0000000704077221 */ /* 0x000fe20000010100 */
[----:B------:R-:W-:Y:S01]  /*5ab0*/  IADD3 R4, -R23, 0xb, RZ ;  /* 0x0000000b17047810 */ /* 0x000fe20007ffe1ff */
[----:B------:R-:W-:Y:S01]  /*5ac0*/  FADD.FTZ R55, R27, R44 ;  /* 0x0000002c1b377221 */ /* 0x000fe20000010000 */
[----:B------:R-:W-:Y:S01]  /*5ad0*/  F2FP.F16.F32.PACK_AB R176, R15, R176 ;  /* 0x000000b00fb0723e */ /* 0x000fe200000000ff */
[----:B------:R-:W-:Y:S01]  /*5ae0*/  FMUL.FTZ R7, R7, R0 ;  /* 0x0000000007077220 */ /* 0x000fe20000410000 */
[----:B------:R-:W-:Y:S01]  /*5af0*/  MUFU.EX2 R28, R28 ;  /* 0x0000001c001c7308 */ /* 0x000fe20000000800 */
[----:B------:R-:W-:Y:S01]  /*5b00*/  FADD.FTZ R44, R174, R55 ;  /* 0x00000037ae2c7221 */ /* 0x000fe20000010000 */
[----:B------:R-:W-:-:S02]  /*5b10*/  F2FP.F16.F32.PACK_AB R178, R21, R178 ;  /* 0x000000b215b2723e */ /* 0x000fc400000000ff */
[----:B------:R-:W-:Y:S01]  /*5b20*/  F2FP.F16.F32.PACK_AB R172, R27, R172 ;  /* 0x000000ac1bac723e */ /* 0x000fe200000000ff */
[----:B------:R-:W-:Y:S01]  /*5b30*/  FADD.FTZ R55, R39, R44 ;  /* 0x0000002c27377221 */ /* 0x000fe20000010000 */
[-CC-:B------:R-:W-:Y:S01]  /*5b40*/  FFMA.FTZ R44, R67, R0.reuse, -R32.reuse ;  /* 0x00000000432c7223 */ /* 0x180fe20000010820 */
[----:B------:R-:W-:Y:S01]  /*5b50*/  FFMA.FTZ R32, R87, R0, -R32 ;  /* 0x0000000057207223 */ /* 0x000fe20000010820 */
[----:B------:R-:W-:Y:S01]  /*5b60*/  MUFU.EX2 R7, R7 ;  /* 0x0000000700077308 */ /* 0x000fe20000000800 */
[----:B------:R-:W-:Y:S01]  /*5b70*/  FADD.FTZ R48, R168, R55 ;  /* 0x00000037a8307221 */ /* 0x000fe20000010000 */
[----:B------:R-:W-:Y:S02]  /*5b80*/  F2FP.F16.F32.PACK_AB R174, R39, R174 ;  /* 0x000000ae27ae723e */ /* 0x000fe400000000ff */
[C---:B------:R-:W-:Y:S01]  /*5b90*/  F2FP.F16.F32.PACK_AB R168, R51.reuse, R168 ;  /* 0x000000a833a8723e */ /* 0x040fe200000000ff */
[----:B------:R-:W-:Y:S01]  /*5ba0*/  FADD.FTZ R55, R51, R48 ;  /* 0x0000003033377221 */ /* 0x000fe20000010000 */
[----:B------:R-:W-:Y:S01]  /*5bb0*/  @!P1 VIADD R48, R50, 0x28860 ;  /* 0x0002886032309836 */ /* 0x000fe20000000000 */
[----:B-1----:R-:W-:Y:S01]  /*5bc0*/  F2FP.F16.F32.PACK_AB R181, R65, R8 ;  /* 0x0000000841b5723e */ /* 0x002fe200000000ff */
[----:B------:R-:W1:Y:S01]  /*5bd0*/  MUFU.EX2 R69, R69 ;  /* 0x0000004500457308 */ /* 0x000e620000000800 */
[----:B--2---:R-:W-:-:S02]  /*5be0*/  F2FP.F16.F32.PACK_AB R183, R31, R24 ;  /* 0x000000181fb7723e */ /* 0x004fc400000000ff */
[----:B------:R-:W-:Y:S02]  /*5bf0*/  @!P1 PRMT R48, RZ, 0x654, R48 ;  /* 0x00000654ff309816 */ /* 0x000fe40000000030 */
[----:B---3--:R-:W-:-:S03]  /*5c00*/  F2FP.F16.F32.PACK_AB R177, R35, R26 ;  /* 0x0000001a23b1723e */ /* 0x008fc600000000ff */
[----:B------:R-:W-:Y:S01]  /*5c10*/  MUFU.EX2 R30, R30 ;  /* 0x0000001e001e7308 */ /* 0x000fe20000000800 */
[----:B------:R-:W-:Y:S02]  /*5c20*/  WARPGROUP.DEPBAR.LE gsb0, 0x0 ;  /* 0x00008000000079c5 */ /* 0x000fe40000010000 */
[----:B------:R-:W-:-:S05]  /*5c30*/  WARPGROUP.ARRIVE ;  /* 0x00000000000079c5 */ /* 0x000fca0000000000 */
[----:B------:R-:W-:Y:S01]  /*5c40*/  MUFU.EX2 R43, R43 ;  /* 0x0000002b002b7308 */ /* 0x000fe20000000800 */
[----:B------:R-:W-:Y:S02]  /*5c50*/  F2FP.F16.F32.PACK_AB R160, R33, R10 ;  /* 0x0000000a21a0723e */ /* 0x000fe400000000ff */
[----:B-1----:R-:W-:Y:S01]  /*5c60*/  F2FP.F16.F32.PACK_AB R179, R69, R28 ;  /* 0x0000001c45b3723e */ /* 0x002fe200000000ff */
[----:B------:R-:W-:Y:S04]  /*5c70*/  HGMMA.64x128x16.F32 R88, R164, gdesc[UR8].tnspB, R88, gsb0 ;  /* 0x41e00008a4587df0 */ /* 0x000fe80008000858 */
[----:B------:R-:W-:Y:S08]  /*5c80*/  MUFU.EX2 R34, R34 ;  /* 0x0000002200227308 */ /* 0x000ff00000000800 */
[----:B------:R-:W1:Y:S08]  /*5c90*/  MUFU.EX2 R25, R25 ;  /* 0x0000001900197308 */ /* 0x000e700000000800 */
[----:B------:R-:W2:Y:S08]  /*5ca0*/  MUFU.EX2 R47, R47 ;  /* 0x0000002f002f7308 */ /* 0x000eb00000000800 */
[----:B------:R-:W3:Y:S01]  /*5cb0*/  MUFU.EX2 R169, R169 ;  /* 0x000000a900a97308 */ /* 0x000ee20000000800 */
[----:B-1----:R-:W-:-:S07]  /*5cc0*/  F2FP.F16.F32.PACK_AB R162, R25, R12 ;  /* 0x0000000c19a2723e */ /* 0x002fce00000000ff */
[----:B------:R-:W1:Y:S08]  /*5cd0*/  MUFU.EX2 R61, R61 ;  /* 0x0000003d003d7308 */ /* 0x000e700000000800 */
[----:B------:R-:W4:Y:S08]  /*5ce0*/  MUFU.EX2 R36, R36 ;  /* 0x0000002400247308 */ /* 0x000f300000000800 */
        /* <DEDUP_REMOVED lines=13> */
[----:B------:R2:W-:Y:S06]  /*5dc0*/  BAR.ARV R4, 0x100 ;  /* 0x000400040000751d */ /* 0x0005ec0000002000 */
[----:B------:R3:W-:Y:S01]  /*5dd0*/  @!P1 SYNCS.ARRIVE.TRANS64.RED.A1T0 RZ, [R46+URZ], RZ ;  /* 0x000000ff2eff99a7 */ /* 0x0007e2000810043f */
[----:B------:R-:W5:Y:S01]  /*5de0*/  MUFU.EX2 R75, R75 ;  /* 0x0000004b004b7308 */ /* 0x000f620000000800 */
[----:B--2---:R-:W-:Y:S01]  /*5df0*/  FADD.FTZ R4, R170, R55 ;  /* 0x00000037aa047221 */ /* 0x004fe20000010000 */
[-C--:B------:R-:W-:Y:S01]  /*5e00*/  FMUL.FTZ R88, R88, R6.reuse ;  /* 0x0000000658587220 */ /* 0x080fe20000410000 */
[-C--:B------:R-:W-:Y:S01]  /*5e10*/  FMUL.FTZ R89, R89, R6.reuse ;  /* 0x0000000659597220 */ /* 0x080fe20000410000 */
[-C--:B------:R-:W-:Y:S01]  /*5e20*/  FMUL.FTZ R92, R92, R6.reuse ;  /* 0x000000065c5c7220 */ /* 0x080fe20000410000 */
[----:B------:R-:W-:Y:S01]  /*5e30*/  FADD.FTZ R55, R53, R4 ;  /* 0x0000000435377221 */ /* 0x000fe20000010000 */
[----:B------:R-:W-:Y:S01]  /*5e40*/  FFMA.FTZ R4, R7, R3, R8 ;  /* 0x0000000307047223 */ /* 0x000fe20000010008 */
[----:B------:R2:W-:Y:S01]  /*5e50*/  @!P1 SYNCS.ARRIVE.TRANS64.RED.A1T0 RZ, [R48+URZ], RZ ;  /* 0x000000ff30ff99a7 */ /* 0x0005e2000810043f */
[----:B------:R-:W2:Y:S01]  /*5e60*/  MUFU.EX2 R163, R175 ;  /* 0x000000af00a37308 */ /* 0x000ea20000000800 */
[----:B---3--:R-:W-:Y:S01]  /*5e70*/  FADD.FTZ R46, R152, R55 ;  /* 0x00000037982e7221 */ /* 0x008fe20000010000 */
[----:B------:R-:W-:Y:S01]  /*5e80*/  FADD.FTZ R3, R65, R4 ;  /* 0x0000000441037221 */ /* 0x000fe20000010000 */
[-C--:B------:R-:W-:Y:S01]  /*5e90*/  FMUL.FTZ R93, R93, R6.reuse ;  /* 0x000000065d5d7220 */ /* 0x080fe20000410000 */
        /* <DEDUP_REMOVED lines=46> */
[----:B------:R-:W-:Y:S01]  /*6180*/  FADD.FTZ R3, R169, R4 ;  /* 0x00000004a9037221 */ /* 0x000fe20000010000 */
[-C--:B------:R-:W-:Y:S01]  /*6190*/  FMUL.FTZ R133, R133, R6.reuse ;  /* 0x0000000685857220 */ /* 0x080fe20000410000 */
[-C--:B------:R-:W-:Y:S01]  /*61a0*/  FMUL.FTZ R136, R136, R6.reuse ;  /* 0x0000000688887220 */ /* 0x080fe20000410000 */
[----:B-1----:R-:W-:Y:S01]  /*61b0*/  FADD.FTZ R11, R61, R46 ;  /* 0x0000002e3d0b7221 */ /* 0x002fe20000010000 */
[----:B----4-:R-:W-:Y:S01]  /*61c0*/  FADD.FTZ R4, R36, R3 ;  /* 0x0000000324047221 */ /* 0x010fe20000010000 */
[-C--:B------:R-:W-:Y:S01]  /*61d0*/  FMUL.FTZ R137, R137, R6.reuse ;  /* 0x0000000689897220 */ /* 0x080fe20000410000 */
[-C--:B------:R-:W-:Y:S01]  /*61e0*/  FMUL.FTZ R140, R140, R6.reuse ;  /* 0x000000068c8c7220 */ /* 0x080fe20000410000 */
[----:B------:R-:W-:Y:S01]  /*61f0*/  FADD.FTZ R10, R20, R11 ;  /* 0x0000000b140a7221 */ /* 0x000fe20000010000 */
[----:B-----5:R-:W-:Y:S01]  /*6200*/  FADD.FTZ R3, R171, R4 ;  /* 0x00000004ab037221 */ /* 0x020fe20000010000 */
[-C--:B------:R-:W-:Y:S01]  /*6210*/  FMUL.FTZ R141, R141, R6.reuse ;  /* 0x000000068d8d7220 */ /* 0x080fe20000410000 */
[-C--:B------:R-:W-:Y:S01]  /*6220*/  FMUL.FTZ R144, R144, R6.reuse ;  /* 0x0000000690907220 */ /* 0x080fe20000410000 */
[----:B------:R-:W-:Y:S01]  /*6230*/  FADD.FTZ R4, R45, R10 ;  /* 0x0000000a2d047221 */ /* 0x000fe20000010000 */
[----:B------:R-:W-:Y:S01]  /*6240*/  FADD.FTZ R10, R38, R3 ;  /* 0x00000003260a7221 */ /* 0x000fe20000010000 */
[-C--:B------:R-:W-:Y:S01]  /*6250*/  FMUL.FTZ R145, R145, R6.reuse ;  /* 0x0000000691917220 */ /* 0x080fe20000410000 */
[-C--:B------:R-:W-:Y:S01]  /*6260*/  FMUL.FTZ R148, R148, R6.reuse ;  /* 0x0000000694947220 */ /* 0x080fe20000410000 */
[----:B------:R-:W-:Y:S01]  /*6270*/  FMUL.FTZ R149, R149, R6 ;  /* 0x0000000695957220 */ /* 0x000fe20000410000 */
        /* <DEDUP_REMOVED lines=40> */
[----:B--2---:R-:W-:Y:S01]  /*6500*/  FADD.FTZ R10, R163, R10 ;  /* 0x0000000aa30a7221 */ /* 0x004fe20000010000 */
[-C--:B------:R-:W-:Y:S01]  /*6510*/  FMUL.FTZ R150, R150, R7.reuse ;  /* 0x0000000796967220 */ /* 0x080fe20000410000 */
[----:B------:R-:W-:Y:S01]  /*6520*/  FMUL.FTZ R151, R151, R7 ;  /* 0x0000000797977220 */ /* 0x000fe20000410000 */
[----:B------:R-:W-:Y:S01]  /*6530*/  F2FP.F16.F32.PACK_AB R170, R53, R170 ;  /* 0x000000aa35aa723e */ /* 0x000fe200000000ff */
[----:B---3--:R-:W-:Y:S01]  /*6540*/  FADD.FTZ R10, R79, R10 ;  /* 0x0000000a4f0a7221 */ /* 0x008fe20000010000 */
[----:B------:R-:W-:Y:S01]  /*6550*/  F2FP.F16.F32.PACK_AB R152, R49, R152 ;  /* 0x000000983198723e */ /* 0x000fe200000000ff */
[----:B------:R-:W-:Y:S01]  /*6560*/  IMAD.MOV.U32 R6, RZ, RZ, R5 ;  /* 0x000000ffff067224 */ /* 0x000fe200078e0005 */
[----:B------:R-:W-:Y:S01]  /*6570*/  F2FP.F16.F32.PACK_AB R154, R41, R154 ;  /* 0x0000009a299a723e */ /* 0x000fe200000000ff */
[----:B------:R-:W-:Y:S01]  /*6580*/  FADD.FTZ R10, R165, R10 ;  /* 0x0000000aa50a7221 */ /* 0x000fe20000010000 */
[----:B------:R-:W-:Y:S01]  /*6590*/  F2FP.F16.F32.PACK_AB R156, R37, R156 ;  /* 0x0000009c259c723e */ /* 0x000fe200000000ff */
[----:B------:R-:W-:Y:S01]  /*65a0*/  IMAD.MOV.U32 R7, RZ, RZ, R9 ;  /* 0x000000ffff077224 */ /* 0x000fe200078e0009 */
[----:B------:R-:W-:Y:S01]  /*65b0*/  F2FP.F16.F32.PACK_AB R158, R29, R158 ;  /* 0x0000009e1d9e723e */ /* 0x000fe200000000ff */
[----:B------:R-:W-:Y:S01]  /*65c0*/  FADD.FTZ R10, R83, R10 ;  /* 0x0000000a530a7221 */ /* 0x000fe20000010000 */
[----:B------:R-:W-:-:S02]  /*65d0*/  F2FP.F16.F32.PACK_AB R164, R61, R14 ;  /* 0x0000000e3da4723e */ /* 0x000fc400000000ff */
[----:B------:R-:W-:Y:S01]  /*65e0*/  F2FP.F16.F32.PACK_AB R166, R45, R20 ;  /* 0x000000142da6723e */ /* 0x000fe200000000ff */
[----:B------:R-:W-:Y:S01]  /*65f0*/  FADD.FTZ R10, R57, R10 ;  /* 0x0000000a390a7221 */ /* 0x000fe20000010000 */
[----:B------:R-:W-:Y:S02]  /*6600*/  F2FP.F16.F32.PACK_AB R173, R43, R30 ;  /* 0x0000001e2bad723e */ /* 0x000fe400000000ff */
[----:B------:R-:W-:Y:S01]  /*6610*/  F2FP.F16.F32.PACK_AB R175, R47, R34 ;  /* 0x000000222faf723e */ /* 0x000fe200000000ff */
[----:B------:R-:W-:Y:S01]  /*6620*/  FADD.FTZ R3, R32, R10 ;  /* 0x0000000a20037221 */ /* 0x000fe20000010000 */
        /* <DEDUP_REMOVED lines=10> */
[----:B------:R-:W-:Y:S06]  /*66d0*/  @P2 BRA `(.L_x_7435) ;  /* 0xffffffd400cc2947 */ /* 0x000fec000383ffff */
.L_x_7426:
[----:B------:R-:W-:-:S13]  /*66e0*/  ISETP.LE.AND P2, PT, RZ, UR6, PT ;  /* 0x00000006ff007c0c */ /* 0x000fda000bf43270 */
[----:B------:R-:W-:Y:S05]  /*66f0*/  @!P2 BRA `(.L_x_7436) ;  /* 0x0000001c00fca947 */ /* 0x000fea0003800000 */
[----:B------:R-:W-:Y:S01]  /*6700*/  IMAD.MOV.U32 R6, RZ, RZ, R9 ;  /* 0x000000ffff067224 */ /* 0x000fe200078e0009 */
[----:B------:R-:W-:Y:S01]  /*6710*/  UMOV UR5, UR36 ;  /* 0x0000002400057c82 */ /* 0x000fe20008000000 */
[----:B------:R-:W-:Y:S01]  /*6720*/  IMAD.MOV.U32 R7, RZ, RZ, R5 ;  /* 0x000000ffff077224 */ /* 0x000fe200078e0005 */
[----:B------:R-:W-:-:S06]  /*6730*/  UMOV UR7, UR37 ;  /* 0x0000002500077c82 */ /* 0x000fcc0008000000 */
.L_x_7445:
        /* <DEDUP_REMOVED lines=9> */
.L_x_7438:
[----:B------:R-:W-:Y:S01]  /*67d0*/  ULEA UR10, UR37, UR38, 0x3 ;  /* 0x00000026250a7291 */ /* 0x000fe2000f8e183f */
[----:B------:R-:W-:-:S05]  /*67e0*/  IMAD.U32 R0, RZ, RZ, UR36 ;  /* 0x00000024ff007e24 */ /* 0x000fca000f8e00ff */
[----:B------:R-:W-:-:S04]  /*67f0*/  SHF.L.U32 R0, R0, 0x1f, RZ ;  /* 0x0000001f00007819 */ /* 0x000fc800000006ff */
[----:B------:R1:W2:Y:S01]  /*6800*/  SYNCS.PHASECHK.TRANS64.TRYWAIT P2, [UR10+0x28830], R0 ;  /* 0x02883000ff0075a7 */ /* 0x0002a2000804014a */
[----:B------:R-:W-:Y:S05]  /*6810*/  @!P0 BRA `(.L_x_7439) ;  /* 0x0000000000048947 */ /* 0x000fea0003800000 */
[----:B------:R-:W-:Y:S01]  /*6820*/  BPT.TRAP 0x1 ;  /* 0x000000040000795c */ /* 0x000fe20000300000 */
.L_x_7439:
[----:B--2---:R-:W-:Y:S05]  /*6830*/  @P2 BRA `(.L_x_7437) ;  /* 0x0000000000082947 */ /* 0x004fea0003800000 */
[----:B------:R-:W2:Y:S02]  /*6840*/  SYNCS.PHASECHK.TRANS64.TRYWAIT P2, [UR10+0x28830], R0 ;  /* 0x02883000ff0075a7 */ /* 0x000ea4000804014a */
[----:B--2---:R-:W-:Y:S05]  /*6850*/  @!P2 BRA `(.L_x_7440) ;  /* 0x00000068005ca947 */ /* 0x004fea0003800000 */
.L_x_7437:
        /* <DEDUP_REMOVED lines=46> */
.L_x_7442:
[----:B------:R-:W-:Y:S01]  /*6b40*/  ULEA UR10, UR7, UR38, 0x3 ;  /* 0x00000026070a7291 */ /* 0x000fe2000f8e183f */
[----:B------:R-:W-:-:S05]  /*6b50*/  IMAD.U32 R0, RZ, RZ, UR5 ;  /* 0x00000005ff007e24 */ /* 0x000fca000f8e00ff */
[----:B------:R-:W-:-:S04]  /*6b60*/  SHF.L.U32 R0, R0, 0x1f, RZ ;  /* 0x0000001f00007819 */ /* 0x000fc800000006ff */
[----:B------:R1:W2:Y:S01]  /*6b70*/  SYNCS.PHASECHK.TRANS64.TRYWAIT P2, [UR10+0x28850], R0 ;  /* 0x02885000ff0075a7 */ /* 0x0002a2000804014a */
[----:B------:R-:W-:Y:S05]  /*6b80*/  @!P0 BRA `(.L_x_7443) ;  /* 0x0000000000048947 */ /* 0x000fea0003800000 */
[----:B------:R-:W-:Y:S01]  /*6b90*/  BPT.TRAP 0x1 ;  /* 0x000000040000795c */ /* 0x000fe20000300000 */
.L_x_7443:
[----:B--2---:R-:W-:Y:S05]  /*6ba0*/  @P2 BRA `(.L_x_7441) ;  /* 0x0000000000082947 */ /* 0x004fea0003800000 */
[----:B------:R-:W2:Y:S02]  /*6bb0*/  SYNCS.PHASECHK.TRANS64.TRYWAIT P2, [UR10+0x28850], R0 ;  /* 0x02885000ff0075a7 */ /* 0x000ea4000804014a */
[----:B--2---:R-:W-:Y:S05]  /*6bc0*/  @!P2 BRA `(.L_x_7444) ;  /* 0x000000640098a947 */ /* 0x004fea0003800000 */
.L_x_7441:
[----:B------:R-:W-:Y:S01]  /*6bd0*/  UIADD3 UR5, UR38, 0x400, URZ ;  /* 0x0000040026057890 */ /* 0x000fe2000fffe03f */
[----:B------:R-:W-:Y:S01]  /*6be0*/  WARPGROUP.ARRIVE ;  /* 0x00000000000079c5 */ /* 0x000fe20000000000 */
[----:B------:R-:W-:Y:S01]  /*6bf0*/  UMOV UR11, 0x40000040 ;  /* 0x40000040000b7882 */ /* 0x000fe20000000000 */
[----:B-12---:R-:W-:Y:S01]  /*6c00*/  FMNMX.FTZ R0, R24, R7, !PT ;  /* 0x0000000718007209 */ /* 0x006fe20007810000 */
[----:B------:R-:W-:Y:S01]  /*6c10*/  USHF.R.U32.HI UR5, URZ, 0x4, UR5 ;  /* 0x000000043f057899 */ /* 0x000fe20008011605 */
[----:B------:R-:W-:Y:S02]  /*6c20*/  ISETP.LT.AND P2, PT, RZ, UR6, PT ;  /* 0x00000006ff007c0c */ /* 0x000fe4000bf41270 */
[----:B------:R-:W-:Y:S01]  /*6c30*/  FMNMX.FTZ R5, R25, R0, !PT ;  /* 0x0000000019057209 */ /* 0x000fe20007810000 */
[----:B------:R-:W-:-:S03]  /*6c40*/  ULOP3.LUT UR5, UR5, 0x3fff, URZ, 0xc0, !UPT ;  /* 0x00003fff05057892 */ /* 0x000fc6000f8ec03f */
[----:B------:R-:W-:Y:S01]  /*6c50*/  FMNMX.FTZ R0, R28, R5, !PT ;  /* 0x000000051c007209 */ /* 0x000fe20007810000 */
[----:B------:R-:W-:-:S03]  /*6c60*/  ULOP3.LUT UR5, UR5, 0x4000000, URZ, 0xfc, !UPT ;  /* 0x0400000005057892 */ /* 0x000fc6000f8efc3f */
[----:B------:R-:W-:Y:S01]  /*6c70*/  FMNMX.FTZ R5, R29, R0, !PT ;  /* 0x000000001d057209 */ /* 0x000fe20007810000 */
[----:B------:R-:W-:-:S03]  /*6c80*/  ULEA UR5, UR7, UR5, 0xb ;  /* 0x0000000507057291 */ /* 0x000fc6000f8e583f */
[----:B------:R-:W-:-:S04]  /*6c90*/  FMNMX.FTZ R0, R32, R5, !PT ;  /* 0x0000000520007209 */ /* 0x000fc80007810000 */
[----:B------:R-:W-:Y:S01]  /*6ca0*/  UMOV UR10, UR5 ;  /* 0x00000005000a7c82 */ /* 0x000fe20008000000 */
[----:B------:R-:W-:Y:S01]  /*6cb0*/  FMNMX.FTZ R5, R33, R0, !PT ;  /* 0x0000000021057209 */ /* 0x000fe20007810000 */
[----:B------:R-:W-:Y:S01]  /*6cc0*/  HGMMA.64x128x16.F32 R88, R180, gdesc[UR8].tnspB, R88, gsb0 ;  /* 0x41e00008b4587df0 */ /* 0x000fe20008000858 */
        /* <DEDUP_REMOVED lines=73> */
[----:B------:R-:W1:Y:S01]  /*7160*/  SHFL.BFLY PT, R10, R9, 0x2, 0x1f ;  /* 0x0c401f00090a7f89 */ /* 0x000e6200000e0000 */
[----:B------:R-:W-:Y:S02]  /*7170*/  WARPGROUP.DEPBAR.LE gsb0, 0x0 ;  /* 0x00008000000079c5 */ /* 0x000fe40000010000 */
[----:B------:R-:W-:-:S06]  /*7180*/  WARPGROUP.ARRIVE ;  /* 0x00000000000079c5 */ /* 0x000fcc0000000000 */
[----:B------:R-:W-:Y:S01]  /*7190*/  HGMMA.64x128x16.F32 R88, R172, gdesc[UR8].tnspB, R88, gsb0 ;  /* 0x41e00008ac587df0 */ /* 0x000fe20008000858 */
[----:B------:R-:W-:Y:S01]  /*71a0*/  UIADD3 UR10, UR5, 0x180, URZ ;  /* 0x00000180050a7890 */ /* 0x000fe2000fffe03f */
[----:B------:R-:W-:Y:S01]  /*71b0*/  UMOV UR11, 0x40000040 ;  /* 0x40000040000b7882 */ /* 0x000fe20000000000 */
[----:B-1----:R-:W-:-:S05]  /*71c0*/  FMNMX.FTZ R14, R9, R10, !PT ;  /* 0x0000000a090e7209 */ /* 0x002fca0007810000 */
[----:B------:R-:W1:Y:S02]  /*71d0*/  SHFL.BFLY PT, R9, R14, 0x1, 0x1f ;  /* 0x0c201f000e097f89 */ /* 0x000e6400000e0000 */
[----:B-1----:R-:W-:Y:S01]  /*71e0*/  FMNMX.FTZ R9, R14, R9, !PT ;  /* 0x000000090e097209 */ /* 0x002fe20007810000 */
[----:B------:R-:W-:Y:S02]  /*71f0*/  WARPGROUP.DEPBAR.LE gsb0, 0x0 ;  /* 0x00008000000079c5 */ /* 0x000fe40000010000 */
[----:B------:R-:W-:-:S06]  /*7200*/  WARPGROUP.ARRIVE ;  /* 0x00000000000079c5 */ /* 0x000fcc0000000000 */
[----:B------:R-:W-:Y:S01]  /*7210*/  HGMMA.64x128x16.F32 R88, R168, gdesc[UR8].tnspB, R88, gsb0 ;  /* 0x41e00008a8587df0 */ /* 0x000fe20008000858 */
[----:B------:R-:W-:Y:S01]  /*7220*/  UIADD3 UR10, UR5, 0x200, URZ ;  /* 0x00000200050a7890 */ /* 0x000fe2000fffe03f */
[----:B------:R-:W-:Y:S01]  /*7230*/  UMOV UR11, 0x40000040 ;  /* 0x40000040000b7882 */ /* 0x000fe20000000000 */
[----:B------:R-:W-:Y:S02]  /*7240*/  WARPGROUP.DEPBAR.LE gsb0, 0x0 ;  /* 0x00008000000079c5 */ /* 0x000fe40000010000 */
[----:B------:R-:W-:Y:S01]  /*7250*/  WARPGROUP.ARRIVE ;  /* 0x00000000000079c5 */ /* 0x000fe20000000000 */
[----:B------:R-:W-:-:S04]  /*7260*/  FMUL.FTZ R169, R5, R0 ;  /* 0x0000000005a97220 */ /* 0x000fc80000410000 */
[-CC-:B------:R-:W-:Y:S02]  /*7270*/  FFMA.FTZ R11, R25, R0.reuse, -R169.reuse ;  /* 0x00000000190b7223 */ /* 0x180fe400000108a9 */
[----:B------:R-:W-:Y:S01]  /*7280*/  HGMMA.64x128x16.F32 R88, R152, gdesc[UR8].tnspB, R88, gsb0 ;  /* 0x41e0000898587df0 */ /* 0x000fe20008000858 */
[----:B------:R-:W-:Y:S01]  /*7290*/  UIADD3 UR10, UR5, 0x280, URZ ;  /* 0x00000280050a7890 */ /* 0x000fe2000fffe03f */
[-CC-:B------:R-:W-:Y:S01]  /*72a0*/  FFMA.FTZ R25, R41, R0.reuse, -R169.reuse ;  /* 0x0000000029197223 */ /* 0x180fe200000108a9 */
[----:B------:R-:W-:Y:S01]  /*72b0*/  UMOV UR11, 0x40000040 ;  /* 0x40000040000b7882 */ /* 0x000fe20000000000 */
[-CC-:B------:R-:W-:Y:S01]  /*72c0*/  FFMA.FTZ R41, R57, R0.reuse, -R169.reuse ;  /* 0x0000000039297223 */ /* 0x180fe200000108a9 */
[-CC-:B------:R-:W-:Y:S01]  /*72d0*/  FFMA.FTZ R57, R73, R0.reuse, -R169.reuse ;  /* 0x0000000049397223 */ /* 0x180fe200000108a9 */
[----:B------:R-:W-:Y:S01]  /*72e0*/  FADD.FTZ R73, -R9, R6 ;  /* 0x0000000609497221 */ /* 0x000fe20000010100 */
[-CC-:B------:R-:W-:Y:S01]  /*72f0*/  FFMA.FTZ R180, R24, R0.reuse, -R169.reuse ;  /* 0x0000000018b47223 */ /* 0x180fe200000108a9 */
[-CC-:B------:R-:W-:Y:S01]  /*7300*/  FFMA.FTZ R182, R28, R0.reuse, -R169.reuse ;  /* 0x000000001cb67223 */ /* 0x180fe200000108a9 */
[----:B------:R-:W-:Y:S01]  /*7310*/  MUFU.EX2 R11, R11 ;  /* 0x0000000b000b7308 */ /* 0x000fe20000000800 */
[-C--:B------:R-:W-:Y:S01]  /*7320*/  FMUL.FTZ R6, R73, R0.reuse ;  /* 0x0000000049067220 */ /* 0x080fe20000410000 */
[-C--:B------:R-:W-:Y:S01]  /*7330*/  FMUL.FTZ R73, R9, R0.reuse ;  /* 0x0000000009497220 */ /* 0x080fe20000410000 */
[-CC-:B------:R-:W-:Y:S01]  /*7340*/  FFMA.FTZ R13, R29, R0.reuse, -R169.reuse ;  /* 0x000000001d0d7223 */ /* 0x180fe200000108a9 */
[-CC-:B------:R-:W-:Y:S01]  /*7350*/  FFMA.FTZ R176, R32, R0.reuse, -R169.reuse ;  /* 0x0000000020b07223 */ /* 0x180fe200000108a9 */
[-C--:B------:R-:W-:Y:S01]  /*7360*/  FFMA.FTZ R15, R33, R0.reuse, -R169 ;  /* 0x00000000210f7223 */ /* 0x080fe200000108a9 */
[-CC-:B------:R-:W-:Y:S01]  /*7370*/  FFMA.FTZ R181, R26, R0.reuse, -R73.reuse ;  /* 0x000000001ab57223 */ /* 0x180fe20000010849 */
[----:B------:R-:W-:Y:S01]  /*7380*/  FFMA.FTZ R20, R27, R0, -R73 ;  /* 0x000000001b147223 */ /* 0x000fe20000010849 */
[----:B------:R-:W1:Y:S01]  /*7390*/  MUFU.EX2 R180, R180 ;  /* 0x000000b400b47308 */ /* 0x000e620000000800 */
[----:B------:R-:W-:-:S02]  /*73a0*/  IMAD.U32 R27, RZ, RZ, UR37 ;  /* 0x00000025ff1b7e24 */ /* 0x000fc4000f8e00ff */
[-CC-:B------:R-:W-:Y:S01]  /*73b0*/  FFMA.FTZ R183, R30, R0.reuse, -R73.reuse ;  /* 0x000000001eb77223 */ /* 0x180fe20000010849 */
[-CC-:B------:R-:W-:Y:S01]  /*73c0*/  FFMA.FTZ R32, R31, R0.reuse, -R73.reuse ;  /* 0x000000001f207223 */ /* 0x180fe20000010849 */
[-CC-:B------:R-:W-:Y:S01]  /*73d0*/  FFMA.FTZ R177, R34, R0.reuse, -R73.reuse ;  /* 0x0000000022b17223 */ /* 0x180fe20000010849 */
[----:B------:R-:W-:Y:S01]  /*73e0*/  IADD3 R31, -R23, 0xb, RZ ;  /* 0x0000000b171f7810 */ /* 0x000fe20007ffe1ff */
[-C--:B------:R-:W-:Y:S01]  /*73f0*/  FFMA.FTZ R34, R35, R0.reuse, -R73 ;  /* 0x0000000023227223 */ /* 0x080fe20000010849 */
[----:B------:R-:W-:Y:S01]  /*7400*/  @!P1 LEA R27, R27, UR38, 0x3 ;  /* 0x000000261b1b9c11 */ /* 0x000fe2000f8e18ff */
[----:B------:R-:W-:Y:S01]  /*7410*/  MUFU.EX2 R6, R6 ;  /* 0x0000000600067308 */ /* 0x000fe20000000800 */
[-C--:B------:R-:W-:Y:S01]  /*7420*/  FFMA.FTZ R178, R36, R0.reuse, -R169 ;  /* 0x0000000024b27223 */ /* 0x080fe200000108a9 */
[-C--:B------:R-:W-:Y:S01]  /*7430*/  FFMA.FTZ R179, R38, R0.reuse, -R73 ;  /* 0x0000000026b37223 */ /* 0x080fe20000010849 */
[----:B------:R-:W-:Y:S01]  /*7440*/  FFMA.FTZ R21, R37, R0, -R169 ;  /* 0x0000000025157223 */ /* 0x000fe200000108a9 */
[----:B------:R-:W-:-:S02]  /*7450*/  @!P1 VIADD R27, R27, 0x28840 ;  /* 0x000288401b1b9836 */ /* 0x000fc40000000000 */
[-C--:B------:R-:W-:Y:S01]  /*7460*/  FFMA.FTZ R38, R39, R0.reuse, -R73 ;  /* 0x0000000027267223 */ /* 0x080fe20000010849 */
[-C--:B------:R-:W-:Y:S01]  /*7470*/  FFMA.FTZ R172, R40, R0.reuse, -R169 ;  /* 0x0000000028ac7223 */ /* 0x080fe200000108a9 */
[----:B------:R-:W-:Y:S01]  /*7480*/  FFMA.FTZ R173, R42, R0, -R73 ;  /* 0x000000002aad7223 */ /* 0x000fe20000010849 */
[----:B------:R-:W2:Y:S01]  /*7490*/  MUFU.EX2 R181, R181 ;  /* 0x000000b500b57308 */ /* 0x000ea20000000800 */
[----:B------:R-:W-:Y:S01]  /*74a0*/  @!P1 PRMT R27, RZ, 0x654, R27 ;  /* 0x00000654ff1b9816 */ /* 0x000fe2000000001b */
[----:B-1----:R-:W-:Y:S01]  /*74b0*/  FFMA.FTZ R4, R7, R4, R180 ;  /* 0x0000000407047223 */ /* 0x002fe200000100b4 */
[-C--:B------:R-:W-:Y:S01]  /*74c0*/  FFMA.FTZ R30, R43, R0.reuse, -R73 ;  /* 0x000000002b1e7223 */ /* 0x080fe20000010849 */
[-C--:B------:R-:W-:Y:S01]  /*74d0*/  FFMA.FTZ R174, R44, R0.reuse, -R169 ;  /* 0x000000002cae7223 */ /* 0x080fe200000108a9 */
[-C--:B------:R-:W-:Y:S01]  /*74e0*/  FFMA.FTZ R175, R46, R0.reuse, -R73 ;  /* 0x000000002eaf7223 */ /* 0x080fe20000010849 */
[-C--:B------:R-:W-:Y:S01]  /*74f0*/  FFMA.FTZ R29, R45, R0.reuse, -R169 ;  /* 0x000000002d1d7223 */ /* 0x080fe200000108a9 */
[-C--:B------:R-:W-:Y:S01]  /*7500*/  FFMA.FTZ R26, R47, R0.reuse, -R73 ;  /* 0x000000002f1a7223 */ /* 0x080fe20000010849 */
[----:B------:R-:W1:Y:S01]  /*7510*/  MUFU.EX2 R20, R20 ;  /* 0x0000001400147308 */ /* 0x000e620000000800 */
        /* <DEDUP_REMOVED lines=8> */
[----:B--2---:R-:W-:Y:S01]  /*75a0*/  FFMA.FTZ R3, R6, R3, R181 ;  /* 0x0000000306037223 */ /* 0x004fe200000100b5 */
[-CC-:B------:R-:W-:Y:S01]  /*75b0*/  FFMA.FTZ R8, R72, R0.reuse, -R169.reuse ;  /* 0x0000000048087223 */ /* 0x180fe200000108a9 */
[-CC-:B------:R-:W-:Y:S01]  /*75c0*/  FFMA.FTZ R10, R76, R0.reuse, -R169.reuse ;  /* 0x000000004c0a7223 */ /* 0x180fe200000108a9 */
[-CC-:B------:R-:W-:Y:S01]  /*75d0*/  FFMA.FTZ R61, R77, R0.reuse, -R169.reuse ;  /* 0x000000004d3d7223 */ /* 0x180fe200000108a9 */
[-CC-:B------:R-:W-:Y:S01]  /*75e0*/  FFMA.FTZ R12, R80, R0.reuse, -R169.reuse ;  /* 0x00000000500c7223 */ /* 0x180fe200000108a9 */
[-CC-:B------:R-:W-:Y:S01]  /*75f0*/  FFMA.FTZ R65, R81, R0.reuse, -R169.reuse ;  /* 0x0000000051417223 */ /* 0x180fe200000108a9 */
[-CC-:B------:R-:W-:Y:S01]  /*7600*/  FFMA.FTZ R84, R84, R0.reuse, -R169.reuse ;  /* 0x0000000054547223 */ /* 0x180fe200000108a9 */
[----:B------:R-:W-:Y:S01]  /*7610*/  MUFU.EX2 R183, R183 ;  /* 0x000000b700b77308 */ /* 0x000fe20000000800 */
[-C--:B------:R-:W-:Y:S01]  /*7620*/  FFMA.FTZ R69, R85, R0.reuse, -R169 ;  /* 0x0000000055457223 */ /* 0x080fe200000108a9 */
[-CC-:B------:R-:W-:Y:S01]  /*7630*/  FFMA.FTZ R28, R51, R0.reuse, -R73.reuse ;  /* 0x00000000331c7223 */ /* 0x180fe20000010849 */
[-CC-:B------:R-:W-:Y:S01]  /*7640*/  FFMA.FTZ R171, R54, R0.reuse, -R73.reuse ;  /* 0x0000000036ab7223 */ /* 0x180fe20000010849 */
[-CC-:B------:R-:W-:Y:S01]  /*7650*/  FFMA.FTZ R24, R55, R0.reuse, -R73.reuse ;  /* 0x0000000037187223 */ /* 0x180fe20000010849 */
[--C-:B------:R-:W-:Y:S01]  /*7660*/  FFMA.FTZ R36, R59, R0, -R73.reuse ;  /* 0x000000003b247223 */ /* 0x100fe20000010849 */
[----:B------:R-:W-:Y:S01]  /*7670*/  F2FP.F16.F32.PACK_AB R180, R11, R180 ;  /* 0x000000b40bb4723e */ /* 0x000fe200000000ff */
[-CC-:B------:R-:W-:Y:S01]  /*7680*/  FFMA.FTZ R63, R63, R0.reuse, -R73.reuse ;  /* 0x000000003f3f7223 */ /* 0x180fe20000010849 */
[----:B------:R-:W-:Y:S01]  /*7690*/  MUFU.EX2 R13, R13 ;  /* 0x0000000d000d7308 */ /* 0x000fe20000000800 */
[-CC-:B------:R-:W-:Y:S01]  /*76a0*/  FFMA.FTZ R66, R66, R0.reuse, -R73.reuse ;  /* 0x0000000042427223 */ /* 0x180fe20000010849 */
[-CC-:B------:R-:W-:Y:S01]  /*76b0*/  FFMA.FTZ R67, R67, R0.reuse, -R73.reuse ;  /* 0x0000000043437223 */ /* 0x180fe20000010849 */
[----:B-1----:R-:W-:Y:S01]  /*76c0*/  F2FP.F16.F32.PACK_AB R181, R20, R181 ;  /* 0x000000b514b5723e */ /* 0x002fe200000000ff */
        /* <DEDUP_REMOVED lines=9> */
[----:B------:R-:W-:Y:S01]  /*7760*/  FFMA.FTZ R86, R86, R0, -R73 ;  /* 0x0000000056567223 */ /* 0x000fe20000010849 */
[----:B------:R-:W-:Y:S01]  /*7770*/  IMAD.U32 R35, RZ, RZ, UR7 ;  /* 0x00000007ff237e24 */ /* 0x000fe2000f8e00ff */
[----:B------:R-:W-:Y:S01]  /*7780*/  UIADD3 UR7, UR6, -0x1, URZ ;  /* 0xffffffff06077890 */ /* 0x000fe2000fffe03f */
[----:B------:R-:W-:Y:S03]  /*7790*/  MUFU.EX2 R176, R176 ;  /* 0x000000b000b07308 */ /* 0x000fe60000000800 */
[----:B------:R-:W-:-:S03]  /*77a0*/  @!P1 LEA R35, R35, UR38, 0x3 ;  /* 0x0000002623239c11 */ /* 0x000fc6000f8e18ff */
[----:B------:R-:W-:Y:S01]  /*77b0*/  UMOV UR6, UR7 ;  /* 0x0000000700067c82 */ /* 0x000fe20008000000 */
[----:B------:R-:W-:Y:S01]  /*77c0*/  UMOV UR7, UR37 ;  /* 0x0000002500077c82 */ /* 0x000fe20008000000 */
        /* <DEDUP_REMOVED lines=8> */
[----:B------:R-:W-:-:S05]  /*7850*/  WARPGROUP.ARRIVE ;  /* 0x00000000000079c5 */ /* 0x000fca0000000000 */
[----:B------:R-:W-:Y:S01]  /*7860*/  MUFU.EX2 R172, R172 ;  /* 0x000000ac00ac7308 */ /* 0x000fe20000000800 */
[-CC-:B------:R-:W-:Y:S01]  /*7870*/  FFMA.FTZ R152, R56, R0.reuse, -R169.reuse ;  /* 0x0000000038987223 */ /* 0x180fe200000108a9 */
[-C--:B------:R-:W-:Y:S01]  /*7880*/  FFMA.FTZ R154, R60, R0.reuse, -R169 ;  /* 0x000000003c9a7223 */ /* 0x080fe200000108a9 */
[-CC-:B------:R-:W-:Y:S01]  /*7890*/  FFMA.FTZ R153, R58, R0.reuse, -R73.reuse ;  /* 0x000000003a997223 */ /* 0x180fe20000010849 */
[----:B------:R-:W-:Y:S01]  /*78a0*/  FFMA.FTZ R155, R62, R0, -R73 ;  /* 0x000000003e9b7223 */ /* 0x000fe20000010849 */
[----:B------:R-:W-:Y:S01]  /*78b0*/  HGMMA.64x128x16.F32 R88, R156, gdesc[UR8].tnspB, R88, gsb0 ;  /* 0x41e000089c587df0 */ /* 0x000fe20008000858 */
[----:B------:R-:W-:Y:S01]  /*78c0*/  UIADD3 UR10, UR5, 0x300, URZ ;  /* 0x00000300050a7890 */ /* 0x000fe2000fffe03f */
[----:B------:R-:W-:Y:S01]  /*78d0*/  UMOV UR11, 0x40000040 ;  /* 0x40000040000b7882 */ /* 0x000fe20000000000 */
        /* <DEDUP_REMOVED lines=27> */
[----:B------:R-:W-:Y:S02]  /*7a90*/  UMOV UR11, 0x40000040 ;  /* 0x40000040000b7882 */ /* 0x000fe40000000000 */
[----:B------:R-:W-:-:S02]  /*7aa0*/  UMOV UR5, UR36 ;  /* 0x0000002400057c82 */ /* 0x000fc40008000000 */
        /* <DEDUP_REMOVED lines=15> */
[----:B------:R-:W-:Y:S08]  /*7ba0*/  MUFU.EX2 R10, R10 ;  /* 0x0000000a000a7308 */ /* 0x000ff00000000800 */
[----:B------:R-:W2:Y:S01]  /*7bb0*/  MUFU.EX2 R61, R61 ;  /* 0x0000003d003d7308 */ /* 0x000ea20000000800 */
[----:B------:R-:W-:-:S02]  /*7bc0*/  WARPGROUP.DEPBAR.LE gsb0, 0x0 ;  /* 0x00008000000079c5 */ /* 0x000fc40000010000 */
[----:B------:R-:W-:-:S05]  /*7bd0*/  WARPGROUP.ARRIVE ;  /* 0x00000000000079c5 */ /* 0x000fca0000000000 */
[----:B------:R-:W3:Y:S01]  /*7be0*/  MUFU.EX2 R161, R74 ;  /* 0x0000004a00a17308 */ /* 0x000ee20000000800 */
[----:B-1----:R-:W-:Y:S01]  /*7bf0*/  F2FP.F16.F32.PACK_AB R160, R57, R8 ;  /* 0x0000000839a0723e */ /* 0x002fe200000000ff */
[----:B------:R-:W-:Y:S01]  /*7c00*/  HGMMA.64x128x16.F32 R88, R164, gdesc[UR8].tnspB, R88, gsb0 ;  /* 0x41e00008a4587df0 */ /* 0x000fe20008000858 */
[----:B--2---:R-:W-:-:S05]  /*7c10*/  F2FP.F16.F32.PACK_AB R162, R61, R10 ;  /* 0x0000000a3da2723e */ /* 0x004fca00000000ff */
[----:B------:R-:W1:Y:S08]  /*7c20*/  MUFU.EX2 R163, R78 ;  /* 0x0000004e00a37308 */ /* 0x000e700000000800 */
[----:B------:R-:W2:Y:S08]  /*7c30*/  MUFU.EX2 R79, R79 ;  /* 0x0000004f004f7308 */ /* 0x000eb00000000800 */
[----:B------:R-:W4:Y:S08]  /*7c40*/  MUFU.EX2 R12, R12 ;  /* 0x0000000c000c7308 */ /* 0x000f300000000800 */
[----:B------:R-:W-:Y:S08]  /*7c50*/  MUFU.EX2 R65, R65 ;  /* 0x0000004100417308 */ /* 0x000ff00000000800 */
[----:B------:R-:W-:Y:S08]  /*7c60*/  MUFU.EX2 R83, R83 ;  /* 0x0000005300537308 */ /* 0x000ff00000000800 */
[----:B------:R-:W-:Y:S08]  /*7c70*/  MUFU.EX2 R14, R84 ;  /* 0x00000054000e7308 */ /* 0x000ff00000000800 */
[----:B------:R-:W-:Y:S01]  /*7c80*/  MUFU.EX2 R69, R69 ;  /* 0x0000004500457308 */ /* 0x000fe20000000800 */
[----:B------:R-:W-:-:S02]  /*7c90*/  WARPGROUP.DEPBAR.LE gsb0, 0x0 ;  /* 0x00008000000079c5 */ /* 0x000fc40000010000 */
[----:B------:R5:W-:Y:S06]  /*7ca0*/  BAR.ARV R31, 0x100 ;  /* 0x0004001f0000751d */ /* 0x000bec0000002000 */
[----:B------:R3:W-:Y:S01]  /*7cb0*/  @!P1 SYNCS.ARRIVE.TRANS64.RED.A1T0 RZ, [R27+URZ], RZ ;  /* 0x000000ff1bff99a7 */ /* 0x0007e2000810043f */
[----:B------:R-:W4:Y:S01]  /*7cc0*/  MUFU.EX2 R165, R82 ;  /* 0x0000005200a57308 */ /* 0x000f220000000800 */
[----:B-----5:R-:W-:Y:S02]  /*7cd0*/  @!P1 VIADD R31, R35, 0x28860 ;  /* 0x00028860231f9836 */ /* 0x020fe40000000000 */
[-C--:B------:R-:W-:Y:S01]  /*7ce0*/  FMUL.FTZ R88, R88, R7.reuse ;  /* 0x0000000758587220 */ /* 0x080fe20000410000 */
[-C--:B------:R-:W-:Y:S01]  /*7cf0*/  FMUL.FTZ R89, R89, R7.reuse ;  /* 0x0000000759597220 */ /* 0x080fe20000410000 */
[-C--:B------:R-:W-:Y:S01]  /*7d00*/  FMUL.FTZ R92, R92, R7.reuse ;  /* 0x000000075c5c7220 */ /* 0x080fe20000410000 */
[-C--:B------:R-:W-:Y:S01]  /*7d10*/  FMUL.FTZ R93, R93, R7.reuse ;  /* 0x000000075d5d7220 */ /* 0x080fe20000410000 */
[----:B------:R-:W-:Y:S01]  /*7d20*/  @!P1 PRMT R31, RZ, 0x654, R31 ;  /* 0x00000654ff1f9816 */ /* 0x000fe2000000001f */
[----:B---3--:R-:W-:Y:S01]  /*7d30*/  FADD.FTZ R27, R11, R4 ;  /* 0x000000040b1b7221 */ /* 0x008fe20000010000 */
[----:B------:R-:W-:Y:S01]  /*7d40*/  FADD.FTZ R4, R20, R3 ;  /* 0x0000000314047221 */ /* 0x000fe20000010000 */
[----:B------:R-:W3:Y:S01]  /*7d50*/  MUFU.EX2 R167, R86 ;  /* 0x0000005600a77308 */ /* 0x000ee20000000800 */
        /* <DEDUP_REMOVED lines=59> */
[-C--:B------:R-:W-:Y:S01]  /*8110*/  FMUL.FTZ R148, R148, R7.reuse ;  /* 0x0000000794947220 */ /* 0x080fe20000410000 */
[----:B------:R-:W-:Y:S01]  /*8120*/  FMUL.FTZ R149, R149, R7 ;  /* 0x0000000795957220 */ /* 0x000fe20000410000 */
        /* <DEDUP_REMOVED lines=40> */
[----:B------:R-:W-:Y:S01]  /*83b0*/  FADD.FTZ R3, R61, R20 ;  /* 0x000000143d037221 */ /* 0x000fe20000010000 */
[----:B--2---:R-:W-:Y:S01]  /*83c0*/  FADD.FTZ R4, R79, R4 ;  /* 0x000000044f047221 */ /* 0x004fe20000010000 */
[-C--:B------:R-:W-:Y:S01]  /*83d0*/  FMUL.FTZ R130, R130, R6.reuse ;  /* 0x0000000682827220 */ /* 0x080fe20000410000 */
[-C--:B------:R-:W-:Y:S01]  /*83e0*/  FMUL.FTZ R131, R131, R6.reuse ;  /* 0x0000000683837220 */ /* 0x080fe20000410000 */
[----:B----4-:R-:W-:Y:S01]  /*83f0*/  FADD.FTZ R20, R12, R3 ;  /* 0x000000030c147221 */ /* 0x010fe20000010000 */
        /* <DEDUP_REMOVED lines=11> */
[-C--:B------:R-:W-:Y:S01]  /*84b0*/  FMUL.FTZ R146, R146, R6.reuse ;  /* 0x0000000692927220 */ /* 0x080fe20000410000 */
[-C--:B------:R-:W-:Y:S01]  /*84c0*/  FMUL.FTZ R147, R147, R6.reuse ;  /* 0x0000000693937220 */ /* 0x080fe20000410000 */
[-C--:B------:R-:W-:Y:S01]  /*84d0*/  FMUL.FTZ R150, R150, R6.reuse ;  /* 0x0000000696967220 */ /* 0x080fe20000410000 */
[----:B------:R-:W-:Y:S01]  /*84e0*/  FMUL.FTZ R151, R151, R6 ;  /* 0x0000000697977220 */ /* 0x000fe20000410000 */
[----:B------:R-:W-:Y:S01]  /*84f0*/  F2FP.F16.F32.PACK_AB R182, R13, R182 ;  /* 0x000000b60db6723e */ /* 0x000fe200000000ff */
[----:B------:R-:W-:Y:S01]  /*8500*/  FADD.FTZ R4, R69, R8 ;  /* 0x0000000845047221 */ /* 0x000fe20000010000 */
[----:B------:R-:W-:Y:S01]  /*8510*/  F2FP.F16.F32.PACK_AB R176, R15, R176 ;  /* 0x000000b00fb0723e */ /* 0x000fe200000000ff */
[----:B-----5:R-:W-:Y:S01]  /*8520*/  FADD.FTZ R3, R24, R3 ;  /* 0x0000000318037221 */ /* 0x020fe20000010000 */
        /* <DEDUP_REMOVED lines=28> */
.L_x_7436:
[----:B------:R-:W-:Y:S06]  /*86f0*/  BAR.ARV 0x8, 0x120 ;  /* 0x0204800000007b1d */ /* 0x000fec0000002000 */
[----:B------:R-:W-:Y:S05]  /*8700*/  @!P0 BRA `(.L_x_7446) ;  /* 0x0000000000048947 */ /* 0x000fea0003800000 */
[----:B------:R-:W-:Y:S01]  /*8710*/  BPT.TRAP 0x1 ;  /* 0x000000040000795c */ /* 0x000fe20000300000 */
.L_x_7446:
[----:B------:R-:W-:Y:S01]  /*8720*/  ULEA UR5, UR37, UR38, 0x3 ;  /* 0x0000002625057291 */ /* 0x000fe2000f8e183f */
[----:B------:R-:W-:-:S05]  /*8730*/  IMAD.U32 R6, RZ, RZ, UR36 ;  /* 0x00000024ff067e24 */ /* 0x000fca000f8e00ff */
[----:B------:R-:W-:-:S04]  /*8740*/  SHF.L.U32 R6, R6, 0x1f, RZ ;  /* 0x0000001f06067819 */ /* 0x000fc800000006ff */
[----:B------:R1:W2:Y:S01]  /*8750*/  SYNCS.PHASECHK.TRANS64.TRYWAIT P2, [UR5+0x28850], R6 ;  /* 0x02885006ff0075a7 */ /* 0x0002a20008040145 */
[----:B------:R-:W-:Y:S05]  /*8760*/  @!P0 BRA `(.L_x_7447) ;  /* 0x0000000000048947 */ /* 0x000fea0003800000 */
[----:B------:R-:W-:Y:S01]  /*8770*/  BPT.TRAP 0x1 ;  /* 0x000000040000795c */ /* 0x000fe20000300000 */
.L_x_7447:
[----:B--2---:R-:W-:Y:S05]  /*8780*/  @P2 BRA `(.L_x_7448) ;  /* 0x0000000000082947 */ /* 0x004fea0003800000 */
[----:B------:R-:W2:Y:S02]  /*8790*/  SYNCS.PHASECHK.TRANS64.TRYWAIT P0, [UR5+0x28850], R6 ;  /* 0x02885006ff0075a7 */ /* 0x000ea40008000145 */
[----:B--2---:R-:W-:Y:S05]  /*87a0*/  @!P0 BRA `(.L_x_7449) ;  /* 0x0000004800b88947 */ /* 0x004fea0003800000 */
.L_x_7448:
[----:B------:R-:W-:Y:S01]  /*87b0*/  UIADD3 UR38, UR38, 0x400, URZ ;  /* 0x0000040026267890 */ /* 0x000fe2000fffe03f */
[----:B------:R-:W-:Y:S01]  /*87c0*/  WARPGROUP.ARRIVE ;  /* 0x00000000000079c5 */ /* 0x000fe20000000000 */
[----:B------:R-:W-:Y:S01]  /*87d0*/  UMOV UR7, 0x40000040 ;  /* 0x4000004000077882 */ /* 0x000fe20000000000 */
[----:B-12---:R-:W1:Y:S01]  /*87e0*/  SHFL.BFLY PT, R6, R3, 0x2, 0x1f ;  /* 0x0c401f0003067f89 */ /* 0x006e6200000e0000 */
[----:B------:R-:W-:Y:S01]  /*87f0*/  USHF.R.U32.HI UR38, URZ, 0x4, UR38 ;  /* 0x000000043f267899 */ /* 0x000fe20008011626 */
[----:B------:R-:W-:Y:S01]  /*8800*/  IMAD.MOV.U32 R21, RZ, RZ, RZ ;  /* 0x000000ffff157224 */ /* 0x000fe200078e00ff */
[----:B------:R-:W-:Y:S01]  /*8810*/  UIADD3 UR56, UR56, 0x1, URZ ;  /* 0x0000000138387890 */ /* 0x000fe2000fffe03f */
[----:B------:R-:W2:Y:S01]  /*8820*/  SHFL.BFLY PT, R7, R4, 0x2, 0x1f ;  /* 0x0c401f0004077f89 */ /* 0x000ea200000e0000 */
[----:B------:R-:W-:Y:S01]  /*8830*/  ULOP3.LUT UR38, UR38, 0x3fff, URZ, 0xc0, !UPT ;  /* 0x00003fff26267892 */ /* 0x000fe2000f8ec03f */
[----:B------:R-:W-:Y:S02]  /*8840*/  IMAD.MOV.U32 R14, RZ, RZ, RZ ;  /* 0x000000ffff0e7224 */ /* 0x000fe400078e00ff */
[----:B------:R-:W-:Y:S01]  /*8850*/  IMAD.MOV.U32 R20, RZ, RZ, -0x800000 ;  /* 0xff800000ff147424 */ /* 0x000fe200078e00ff */
        /* <DEDUP_REMOVED lines=9> */
[----:B------:R-:W-:Y:S02]  /*88f0*/  IMAD.MOV.U32 R3, RZ, RZ, -0x800000 ;  /* 0xff800000ff037424 */ /* 0x000fe400078e00ff */
[----:B--2---:R-:W-:Y:S01]  /*8900*/  FADD.FTZ R7, R7, R4 ;  /* 0x0000000407077221 */ /* 0x004fe20000010000 */
[----:B------:R-:W-:Y:S01]  /*8910*/  USEL UR37, UR37, URZ, UP0 ;  /* 0x0000003f25257287 */ /* 0x000fe20008000000 */
[----:B------:R-:W1:Y:S04]  /*8920*/  SHFL.BFLY PT, R11, R8, 0x1, 0x1f ;  /* 0x0c201f00080b7f89 */ /* 0x000e6800000e0000 */
[----:B------:R-:W2:Y:S01]  /*8930*/  SHFL.BFLY PT, R6, R7, 0x1, 0x1f ;  /* 0x0c201f0007067f89 */ /* 0x000ea200000e0000 */
[----:B-1----:R-:W-:Y:S01]  /*8940*/  FADD.FTZ R11, R8, R11 ;  /* 0x0000000b080b7221 */ /* 0x002fe20000010000 */
[----:B------:R-:W-:-:S02]  /*8950*/  IMAD.U32 R8, RZ, RZ, UR5 ;  /* 0x00000005ff087e24 */ /* 0x000fc4000f8e00ff */
[----:B--2---:R-:W-:Y:S02]  /*8960*/  FADD.FTZ R12, R7, R6 ;  /* 0x00000006070c7221 */ /* 0x004fe40000010000 */
[----:B------:R-:W-:-:S03]  /*8970*/  FSETP.NE.FTZ.AND P2, PT, R11, RZ, PT ;  /* 0x000000ff0b00720b */ /* 0x000fc60003f55000 */
[----:B------:R-:W-:-:S10]  /*8980*/  FSETP.NE.FTZ.AND P0, PT, R12, RZ, PT ;  /* 0x000000ff0c00720b */ /* 0x000fd40003f15000 */
[----:B------:R-:W1:Y:S01]  /*8990*/  @P2 MUFU.LG2 R10, R11 ;  /* 0x0000000b000a2308 */ /* 0x000e620000000c00 */
[C---:B------:R-:W-:Y:S02]  /*89a0*/  @P2 FMUL.FTZ R13, R0.reuse, 0.69314718246459960938 ;  /* 0x3f317218000d2820 */ /* 0x040fe40000410000 */
[----:B------:R-:W-:Y:S01]  /*89b0*/  @P0 FMUL.FTZ R4, R0, 0.69314718246459960938 ;  /* 0x3f31721800040820 */ /* 0x000fe20000410000 */
[----:B------:R-:W-:-:S04]  /*89c0*/  @!P1 VIADD R0, R8, 0x28860 ;  /* 0x0002886008009836 */ /* 0x000fc80000000000 */
[----:B------:R-:W2:Y:S01]  /*89d0*/  @P0 MUFU.LG2 R6, R12 ;  /* 0x0000000c00060308 */ /* 0x000ea20000000c00 */
[----:B------:R-:W-:-:S07]  /*89e0*/  @!P1 PRMT R0, RZ, 0x654, R0 ;  /* 0x00000654ff009816 */ /* 0x000fce0000000000 */
[----:B------:R-:W3:Y:S01]  /*89f0*/  @P0 MUFU.RCP R21, R12 ;  /* 0x0000000c00150308 */ /* 0x000ee20000001000 */
[----:B-1----:R-:W-:-:S04]  /*8a00*/  @P2 FMUL.FTZ R10, R10, 0.69314718246459960938 ;  /* 0x3f3172180a0a2820 */ /* 0x002fc80000410000 */
[----:B------:R-:W-:-:S03]  /*8a10*/  @P2 FFMA.FTZ R3, R13, R9, R10 ;  /* 0x000000090d032223 */ /* 0x000fc6000001000a */
[----:B------:R1:W4:Y:S01]  /*8a20*/  @P2 MUFU.RCP R14, R11 ;  /* 0x0000000b000e2308 */ /* 0x0003220000001000 */
        /* <DEDUP_REMOVED lines=40> */
[-C--:B---3--:R-:W-:Y:S01]  /*8cb0*/  FMUL.FTZ R15, R88, R21.reuse ;  /* 0x00000015580f7220 */ /* 0x088fe20000410000 */
        /* <DEDUP_REMOVED lines=31> */
[----:B------:R-:W-:Y:S01]  /*8eb0*/  FMUL.FTZ R21, R149, R21 ;  /* 0x0000001595157220 */ /* 0x000fe20000410000 */
        /* <DEDUP_REMOVED lines=31> */
[----:B------:R-:W-:-:S07]  /*90b0*/  FMUL.FTZ R151, R151, R14 ;  /* 0x0000000e97977220 */ /* 0x000fce0000410000 */
.L_x_7419:
        /* <DEDUP_REMOVED lines=8> */
[----:B------:R-:W-:Y:S01]  /*9140*/  VIADD R89, R22, UR42 ;  /* 0x0000002a16597c36 */ /* 0x000fe20008000000 */
[C---:B------:R-:W-:Y:S01]  /*9150*/  IADD3 R29, P2, R16.reuse, 0x20, RZ ;  /* 0x00000020101d7810 */ /* 0x040fe20007f5e0ff */
[----:B------:R-:W-:Y:S01]  /*9160*/  ULDC UR10, c[0x0][0xa88] ;  /* 0x0002a200000a7ab9 */ /* 0x000fe20000000800 */
[C---:B------:R-:W-:Y:S01]  /*9170*/  IADD3 R25, P5, R16.reuse, 0x60, RZ ;  /* 0x0000006010197810 */ /* 0x040fe20007fbe0ff */
[----:B------:R-:W-:Y:S01]  /*9180*/  VIADD R4, R89, 0x8 ;  /* 0x0000000859047836 */ /* 0x000fe20000000000 */
[C---:B------:R-:W-:Y:S01]  /*9190*/  LOP3.LUT R5, R16.reuse, 0x380, RZ, 0xc0, !PT ;  /* 0x0000038010057812 */ /* 0x040fe200078ec0ff */
[----:B------:R-:W1:Y:S01]  /*91a0*/  LDC.64 R86, c[0x0][0xb78] ;  /* 0x0002de00ff567b82 */ /* 0x000e620000000a00 */
[C---:B------:R-:W-:Y:S01]  /*91b0*/  IADD3 R81, P4, R16.reuse, 0x4000, RZ ;  /* 0x0000400010517810 */ /* 0x040fe20007f9e0ff */
[----:B------:R-:W-:Y:S01]  /*91c0*/  USHF.R.S32.HI UR5, URZ, 0x1f, UR43 ;  /* 0x0000001f3f057899 */ /* 0x000fe2000801142b */
[----:B------:R-:W-:Y:S01]  /*91d0*/  IADD3 R27, P6, R16, 0x40, RZ ;  /* 0x00000040101b7810 */ /* 0x000fe20007fde0ff */
[----:B------:R-:W-:Y:S01]  /*91e0*/  ULDC.64 UR8, c[0x0][0xb70] ;  /* 0x0002dc0000087ab9 */ /* 0x000fe20000000a00 */
[----:B------:R-:W-:Y:S01]  /*91f0*/  LOP3.LUT R28, R29, 0x380, RZ, 0xc0, !PT ;  /* 0x000003801d1c7812 */ /* 0x000fe200078ec0ff */
[----:B------:R-:W-:Y:S01]  /*9200*/  UIMAD UR5, UR5, UR8, URZ ;  /* 0x00000008050572a4 */ /* 0x000fe2000f8e023f */
[----:B------:R-:W-:Y:S01]  /*9210*/  LOP3.LUT P0, RZ, R186, 0x3, RZ, 0xc0, !PT ;  /* 0x00000003baff7812 */ /* 0x000fe2000780c0ff */
[----:B------:R-:W-:Y:S01]  /*9220*/  UIMAD.WIDE.U32 UR6, UR43, UR8, URZ ;  /* 0x000000082b0672a5 */ /* 0x000fe2000f8e003f */
[----:B------:R-:W-:Y:S01]  /*9230*/  LOP3.LUT R24, R25, 0x380, RZ, 0xc0, !PT ;  /* 0x0000038019187812 */ /* 0x000fe200078ec0ff */
[----:B------:R-:W-:Y:S01]  /*9240*/  UIMAD UR5, UR43, UR9, UR5 ;  /* 0x000000092b0572a4 */ /* 0x000fe2000f8e0205 */
[----:B------:R-:W-:Y:S01]  /*9250*/  SHF.R.U64 R5, R5, 0x3, RZ ;  /* 0x0000000305057819 */ /* 0x000fe200000012ff */
[----:B------:R-:W-:Y:S01]  /*9260*/  USHF.R.S32.HI UR8, URZ, 0x1f, UR44 ;  /* 0x0000001f3f087899 */ /* 0x000fe2000801142c */
[----:B------:R-:W-:Y:S01]  /*9270*/  LOP3.LUT R14, R81, 0x380, RZ, 0xc0, !PT ;  /* 0x00000380510e7812 */ /* 0x000fe200078ec0ff */
[----:B------:R-:W-:Y:S01]  /*9280*/  UIADD3 UR5, UR7, UR5, URZ ;  /* 0x0000000507057290 */ /* 0x000fe2000fffe03f */
[----:B------:R-:W-:-:S02]  /*9290*/  LOP3.LUT R26, R27, 0x380, RZ, 0xc0, !PT ;  /* 0x000003801b1a7812 */ /* 0x000fc400078ec0ff */
[----:B------:R-:W-:Y:S02]  /*92a0*/  SHF.R.U64 R28, R28, 0x3, RZ ;  /* 0x000000031c1c7819 */ /* 0x000fe400000012ff */
[----:B------:R-:W-:Y:S02]  /*92b0*/  ISETP.GE.OR P1, PT, R4, UR10, P0 ;  /* 0x0000000a04007c0c */ /* 0x000fe40008726670 */
[----:B------:R-:W-:Y:S02]  /*92c0*/  SHF.R.U64 R24, R24, 0x3, RZ ;  /* 0x0000000318187819 */ /* 0x000fe400000012ff */
[----:B------:R-:W-:Y:S01]  /*92d0*/  LOP3.LUT R4, R5, R16, RZ, 0x3c, !PT ;  /* 0x0000001005047212 */ /* 0x000fe200078e3cff */
[----:B------:R-:W-:Y:S01]  /*92e0*/  IMAD.MOV.U32 R5, RZ, RZ, R17 ;  /* 0x000000ffff057224 */ /* 0x000fe200078e0011 */
[----:B------:R-:W-:Y:S02]  /*92f0*/  SHF.R.U64 R14, R14, 0x3, RZ ;  /* 0x000000030e0e7819 */ /* 0x000fe400000012ff */
[----:B------:R-:W-:-:S02]  /*9300*/  SHF.R.U64 R26, R26, 0x3, RZ ;  /* 0x000000031a1a7819 */ /* 0x000fc400000012ff */
[----:B------:R-:W-:Y:S01]  /*9310*/  LOP3.LUT R28, R28, R29, RZ, 0x3c, !PT ;  /* 0x0000001d1c1c7212 */ /* 0x000fe200078e3cff */
[--C-:B------:R-:W-:Y:S01]  /*9320*/  IMAD.X R29, RZ, RZ, R17.reuse, P2 ;  /* 0x000000ffff1d7224 */ /* 0x100fe200010e0611 */
[----:B------:R-:W-:Y:S02]  /*9330*/  LOP3.LUT R24, R24, R25, RZ, 0x3c, !PT ;  /* 0x0000001918187212 */ /* 0x000fe400078e3cff */
[----:B------:R-:W-:Y:S02]  /*9340*/  IADD3 R25, P2, R16, 0x4040, RZ ;  /* 0x0000404010197810 */ /* 0x000fe40007f5e0ff */
[----:B------:R-:W-:Y:S02]  /*9350*/  LOP3.LUT R14, R14, R81, RZ, 0x3c, !PT ;  /* 0x000000510e0e7212 */ /* 0x000fe400078e3cff */
[----:B------:R-:W-:Y:S01]  /*9360*/  LOP3.LUT R26, R26, R27, RZ, 0x3c, !PT ;  /* 0x0000001b1a1a7212 */ /* 0x000fe200078e3cff */
[----:B------:R-:W-:Y:S01]  /*9370*/  IMAD.X R27, RZ, RZ, R17, P6 ;  /* 0x000000ffff1b7224 */ /* 0x000fe200030e0611 */
[----:B------:R-:W-:-:S02]  /*9380*/  MOV R81, R4 ;  /* 0x0000000400517202 */ /* 0x000fc40000000f00 */
[----:B------:R-:W-:Y:S02]  /*9390*/  F2FP.F16.F32.PACK_AB R5, R10, R13 ;  /* 0x0000000d0a05723e */ /* 0x000fe400000000ff */
[----:B------:R-:W-:Y:S02]  /*93a0*/  IADD3 R84, P6, R16, 0x4060, RZ ;  /* 0x0000406010547810 */ /* 0x000fe40007fde0ff */
[----:B------:R-:W-:Y:S02]  /*93b0*/  LOP3.LUT R10, R25, 0x380, RZ, 0xc0, !PT ;  /* 0x00000380190a7812 */ /* 0x000fe400078ec0ff */
[----:B------:R-:W-:Y:S02]  /*93c0*/  LOP3.LUT R13, R84, 0x380, RZ, 0xc0, !PT ;  /* 0x00000380540d7812 */ /* 0x000fe400078ec0ff */
[----:B------:R-:W-:Y:S02]  /*93d0*/  SHF.R.U64 R10, R10, 0x3, RZ ;  /* 0x000000030a0a7819 */ /* 0x000fe400000012ff */
[----:B------:R-:W-:Y:S01]  /*93e0*/  F2FP.F16.F32.PACK_AB R4, R12, R15 ;  /* 0x0000000f0c04723e */ /* 0x000fe200000000ff */
[----:B------:R-:W-:Y:S01]  /*93f0*/  BAR.SYNC.DEFER_BLOCKING 0x1, 0x100 ;  /* 0x0044000000007b1d */ /* 0x000fe20000010000 */
[----:B------:R-:W-:-:S02]  /*9400*/  IADD3 R15, P3, R16, 0x4020, RZ ;  /* 0x00004020100f7810 */ /* 0x000fc40007f7e0ff */
[----:B------:R-:W-:Y:S02]  /*9410*/  F2FP.F16.F32.PACK_AB R6, R6, R11 ;  /* 0x0000000b0606723e */ /* 0x000fe400000000ff */
[----:B------:R-:W-:Y:S01]  /*9420*/  SHF.R.U64 R11, R13, 0x3, RZ ;  /* 0x000000030d0b7819 */ /* 0x000fe200000012ff */
[--C-:B------:R-:W-:Y:S01]  /*9430*/  IMAD.X R13, RZ, RZ, R17.reuse, P3 ;  /* 0x000000ffff0d7224 */ /* 0x100fe200018e0611 */
[----:B------:R-:W-:Y:S01]  /*9440*/  LOP3.LUT R10, R10, R25, RZ, 0x3c, !PT ;  /* 0x000000190a0a7212 */ /* 0x000fe200078e3cff */
[--C-:B------:R-:W-:Y:S01]  /*9450*/  IMAD.X R25, RZ, RZ, R17.reuse, P5 ;  /* 0x000000ffff197224 */ /* 0x100fe200028e0611 */
[----:B------:R-:W-:Y:S02]  /*9460*/  LOP3.LUT R12, R15, 0x380, RZ, 0xc0, !PT ;  /* 0x000003800f0c7812 */ /* 0x000fe400078ec0ff */
[----:B------:R-:W-:Y:S02]  /*9470*/  F2FP.F16.F32.PACK_AB R7, R7, R8 ;  /* 0x000000080707723e */ /* 0x000fe400000000ff */
[----:B------:R-:W-:Y:S01]  /*9480*/  LOP3.LUT R8, R11, R84, RZ, 0x3c, !PT ;  /* 0x000000540b087212 */ /* 0x000fe200078e3cff */
[----:B------:R-:W-:Y:S01]  /*9490*/  IMAD.X R11, RZ, RZ, R17, P2 ;  /* 0x000000ffff0b7224 */ /* 0x000fe200010e0611 */
[----:B------:R-:W-:-:S02]  /*94a0*/  MOV R85, R28 ;  /* 0x0000001c00557202 */ /* 0x000fc40000000f00 */
[----:B------:R-:W-:Y:S02]  /*94b0*/  SHF.R.U64 R12, R12, 0x3, RZ ;  /* 0x000000030c0c7819 */ /* 0x000fe400000012ff */
[----:B------:R-:W-:Y:S01]  /*94c0*/  MOV R29, R24 ;  /* 0x00000018001d7202 */ /* 0x000fe20000000f00 */
[----:B------:R-:W-:Y:S01]  /*94d0*/  IMAD.U32 R25, RZ, RZ, UR7 ;  /* 0x00000007ff197e24 */ /* 0x000fe2000f8e00ff */
[----:B------:R-:W-:Y:S01]  /*94e0*/  LOP3.LUT R12, R12, R15, RZ, 0x3c, !PT ;  /* 0x0000000f0c0c7212 */ /* 0x000fe200078e3cff */
[----:B------:R-:W-:Y:S01]  /*94f0*/  IMAD.U32 R24, RZ, RZ, UR6 ;  /* 0x00000006ff187e24 */ /* 0x000fe2000f8e00ff */
[----:B------:R-:W-:Y:S01]  /*9500*/  MOV R84, R26 ;  /* 0x0000001a00547202 */ /* 0x000fe20000000f00 */
[----:B------:R2:W-:Y:S01]  /*9510*/  STSM.16.M88.4 [R81], R4 ;  /* 0x0000000451007844 */ /* 0x0005e20000000200 */
[----:B------:R-:W-:Y:S01]  /*9520*/  IMAD.U32 R25, RZ, RZ, UR5 ;  /* 0x00000005ff197e24 */ /* 0x000fe2000f8e00ff */
[----:B------:R-:W-:Y:S01]  /*9530*/  MOV R83, R12 ;  /* 0x0000000c00537202 */ /* 0x000fe20000000f00 */
[----:B------:R-:W-:Y:S01]  /*9540*/  IMAD.X R15, RZ, RZ, R17, P4 ;  /* 0x000000ffff0f7224 */ /* 0x000fe200020e0611 */
[----:B------:R-:W-:Y:S01]  /*9550*/  F2FP.F16.F32.PACK_AB R12, R65, R66 ;  /* 0x00000042410c723e */ /* 0x000fe200000000ff */
[----:B-1----:R-:W-:Y:S01]  /*9560*/  IMAD.WIDE.U32 R24, R86, UR44, R24 ;  /* 0x0000002c56187c25 */ /* 0x002fe2000f8e0018 */
[----:B------:R-:W-:Y:S01]  /*9570*/  F2FP.F16.F32.PACK_AB R13, R63, R64 ;  /* 0x000000403f0d723e */ /* 0x000fe200000000ff */
[----:B------:R-:W-:Y:S01]  /*9580*/  ULDC.64 UR6, c[0x0][0xb40] ;  /* 0x0002d00000067ab9 */ /* 0x000fe20000000a00 */
[----:B------:R-:W-:-:S02]  /*9590*/  MOV R28, R14 ;  /* 0x0000000e001c7202 */ /* 0x000fc40000000f00 */
[----:B------:R-:W-:Y:S02]  /*95a0*/  F2FP.F16.F32.PACK_AB R14, R61, R62 ;  /* 0x0000003e3d0e723e */ /* 0x000fe400000000ff */
[----:B------:R-:W-:Y:S02]  /*95b0*/  F2FP.F16.F32.PACK_AB R15, R59, R60 ;  /* 0x0000003c3b0f723e */ /* 0x000fe400000000ff */
[----:B------:R-:W-:Y:S02]  /*95c0*/  SHF.R.S32.HI R27, RZ, 0x1f, R89 ;  /* 0x0000001fff1b7819 */ /* 0x000fe40000011459 */
[----:B--2---:R-:W-:Y:S01]  /*95d0*/  F2FP.F16.F32.PACK_AB R6, R9, R78 ;  /* 0x0000004e0906723e */ /* 0x004fe200000000ff */
[----:B------:R-:W-:Y:S01]  /*95e0*/  IMAD.X R9, RZ, RZ, R17, P6 ;  /* 0x000000ffff097224 */ /* 0x000fe200030e0611 */
[----:B------:R-:W-:Y:S01]  /*95f0*/  MOV R81, R10 ;  /* 0x0000000a00517202 */ /* 0x000fe20000000f00 */
[----:B------:R-:W-:Y:S01]  /*9600*/  IMAD R10, R86, UR8, RZ ;  /* 0x00000008560a7c24 */ /* 0x000fe2000f8e02ff */
[----:B------:R-:W-:-:S02]  /*9610*/  F2FP.F16.F32.PACK_AB R4, R79, R82 ;  /* 0x000000524f04723e */ /* 0x000fc400000000ff */
[----:B------:R-:W-:Y:S01]  /*9620*/  F2FP.F16.F32.PACK_AB R5, R77, R80 ;  /* 0x000000504d05723e */ /* 0x000fe200000000ff */
[----:B------:R-:W-:Y:S01]  /*9630*/  IMAD R26, R87, UR44, R10 ;  /* 0x0000002c571a7c24 */ /* 0x000fe2000f8e020a */
[----:B------:R-:W-:Y:S02]  /*9640*/  F2FP.F16.F32.PACK_AB R7, R75, R76 ;  /* 0x0000004c4b07723e */ /* 0x000fe400000000ff */
[----:B------:R-:W-:Y:S02]  /*9650*/  MOV R75, R8 ;  /* 0x00000008004b7202 */ /* 0x000fe40000000f00 */
[----:B------:R-:W-:Y:S01]  /*9660*/  F2FP.F16.F32.PACK_AB R8, R73, R74 ;  /* 0x0000004a4908723e */ /* 0x000fe200000000ff */
[----:B------:R1:W-:Y:S01]  /*9670*/  STSM.16.M88.4 [R85], R4 ;  /* 0x0000000455007844 */ /* 0x0003e20000000200 */
[----:B------:R-:W-:Y:S02]  /*9680*/  F2FP.F16.F32.PACK_AB R9, R71, R72 ;  /* 0x000000484709723e */ /* 0x000fe400000000ff */
[----:B------:R-:W-:-:S02]  /*9690*/  F2FP.F16.F32.PACK_AB R10, R69, R70 ;  /* 0x00000046450a723e */ /* 0x000fc400000000ff */
[----:B------:R-:W-:Y:S02]  /*96a0*/  F2FP.F16.F32.PACK_AB R11, R67, R68 ;  /* 0x00000044430b723e */ /* 0x000fe400000000ff */
[----:B------:R-:W-:Y:S02]  /*96b0*/  F2FP.F16.F32.PACK_AB R30, R21, R30 ;  /* 0x0000001e151e723e */ /* 0x000fe400000000ff */
[----:B------:R-:W-:Y:S01]  /*96c0*/  ISETP.GE.OR P0, PT, R89, UR10, P0 ;  /* 0x0000000a59007c0c */ /* 0x000fe20008706670 */
[----:B------:R-:W-:Y:S04]  /*96d0*/  STSM.16.M88.4 [R84], R8 ;  /* 0x0000000854007844 */ /* 0x000fe80000000200 */
[----:B------:R2:W-:Y:S01]  /*96e0*/  STSM.16.M88.4 [R29], R12 ;  /* 0x0000000c1d007844 */ /* 0x0005e20000000200 */
[----:B-1----:R-:W-:-:S02]  /*96f0*/  F2FP.F16.F32.PACK_AB R7, R51, R52 ;  /* 0x000000343307723e */ /* 0x002fc400000000ff */
[----:B------:R-:W-:Y:S02]  /*9700*/  IADD3 R51, P2, R89, R24, RZ ;  /* 0x0000001859337210 */ /* 0x000fe40007f5e0ff */
[----:B------:R-:W-:Y:S02]  /*9710*/  F2FP.F16.F32.PACK_AB R4, R57, R58 ;  /* 0x0000003a3904723e */ /* 0x000fe400000000ff */
[----:B------:R-:W-:Y:S02]  /*9720*/  F2FP.F16.F32.PACK_AB R5, R55, R56 ;  /* 0x000000383705723e */ /* 0x000fe400000000ff */
[----:B------:R-:W-:Y:S02]  /*9730*/  F2FP.F16.F32.PACK_AB R6, R53, R54 ;  /* 0x000000363506723e */ /* 0x000fe400000000ff */
[----:B------:R-:W-:Y:S02]  /*9740*/  IADD3.X R52, R27, R25, R26, P2, !PT ;  /* 0x000000191b347210 */ /* 0x000fe400017fe41a */
[----:B------:R-:W-:Y:S01]  /*9750*/  F2FP.F16.F32.PACK_AB R24, R49, R50 ;  /* 0x000000323118723e */ /* 0x000fe200000000ff */
[----:B------:R1:W-:Y:S01]  /*9760*/  STSM.16.M88.4 [R28], R4 ;  /* 0x000000041c007844 */ /* 0x0003e20000000200 */
        /* <DEDUP_REMOVED lines=8> */
[----:B--2---:R-:W-:Y:S02]  /*97f0*/  F2FP.F16.F32.PACK_AB R29, R31, R32 ;  /* 0x000000201f1d723e */ /* 0x004fe400000000ff */
[----:B-1----:R-:W-:Y:S01]  /*9800*/  F2FP.F16.F32.PACK_AB R28, R33, R34 ;  /* 0x00000022211c723e */ /* 0x002fe200000000ff */
[----:B------:R-:W-:Y:S01]  /*9810*/  STSM.16.M88.4 [R81], R44 ;  /* 0x0000002c51007844 */ /* 0x000fe20000000200 */
[----:B------:R-:W-:Y:S02]  /*9820*/  F2FP.F16.F32.PACK_AB R31, R151, R0 ;  /* 0x00000000971f723e */ /* 0x000fe400000000ff */
[C---:B------:R-:W-:Y:S01]  /*9830*/  LEA R4, P2, R51.reuse, UR6, 0x2 ;  /* 0x0000000633047c11 */ /* 0x040fe2000f8410ff */
[----:B------:R-:W1:Y:S03]  /*9840*/  SHFL.IDX PT, R0, R188, RZ, 0x1f ;  /* 0x00001fffbc007589 */ /* 0x000e6600000e0000 */
[----:B------:R-:W-:Y:S01]  /*9850*/  LEA.HI.X R5, R51, UR7, R52, 0x2, P2 ;  /* 0x0000000733057c11 */ /* 0x000fe200090f1434 */
[----:B------:R2:W-:Y:S01]  /*9860*/  STSM.16.M88.4 [R75], R28 ;  /* 0x0000001c4b007844 */ /* 0x0005e20000000200 */
[----:B------:R-:W-:Y:S01]  /*9870*/  @!PT LDS RZ, [RZ] ;  /* 0x00000000fffff984 */ /* 0x000fe20000000800 */
[----:B------:R-:W-:Y:S01]  /*9880*/  @!PT LDS RZ, [RZ] ;  /* 0x00000000fffff984 */ /* 0x000fe20000000800 */
[----:B------:R-:W-:Y:S01]  /*9890*/  @!PT LDS RZ, [RZ] ;  /* 0x00000000fffff984 */ /* 0x000fe20000000800 */
[----:B------:R3:W-:Y:S06]  /*98a0*/  MEMBAR.ALL.CTA ;  /* 0x0000000000007992 */ /* 0x0007ec0000008000 */
[----:B---3--:R-:W3:Y:S02]  /*98b0*/  FENCE.VIEW.ASYNC.S ;  /* 0x00000000000073c6 */ /* 0x008ee40000000000 */
[----:B---3--:R-:W-:Y:S06]  /*98c0*/  BAR.ARV 0x1, 0x120 ;  /* 0x0044800000007b1d */ /* 0x008fec0000002000 */
        /* <DEDUP_REMOVED lines=24> */
.L_x_7453:
[----:B------:R-:W-:Y:S05]  /*9a50*/  BSYNC B0 ;  /* 0x0000000000007941 */ /* 0x000fea0003800000 */
.L_x_7452:
[----:B------:R-:W-:Y:S05]  /*9a60*/  BRA `(.L_x_7451) ;  /* 0x00000008001c7947 */ /* 0x000fea0003800000 */
.L_x_7450:
        /* <DEDUP_REMOVED lines=31> */
.L_x_7455:
[----:B------:R-:W-:Y:S05]  /*9c60*/  BSYNC B0 ;  /* 0x0000000000007941 */ /* 0x000fea0003800000 */
.L_x_7454:
[----:B------:R-:W-:Y:S01]  /*9c70*/  ULDC UR5, c[0x0][0xa88] ;  /* 0x0002a20000057ab9 */ /* 0x000fe20000000800 */
[C---:B--2---:R-:W-:Y:S01]  /*9c80*/  IMAD R0, R8.reuse, UR6, RZ ;  /* 0x0000000608007c24 */ /* 0x044fe2000f8e02ff */
[----:B------:R-:W-:Y:S01]  /*9c90*/  UIADD3 UR42, -UR42, UR5, URZ ;  /* 0x000000052a2a7290 */ /* 0x000fe2000fffe13f */
[----:B------:R-:W-:Y:S01]  /*9ca0*/  IMAD.WIDE.U32 R4, R8, UR43, R18 ;  /* 0x0000002b08047c25 */ /* 0x000fe2000f8e0012 */
[----:B------:R-:W-:Y:S01]  /*9cb0*/  ULOP3.LUT UR46, URZ, UR46, URZ, 0x33, !UPT ;  /* 0x0000002e3f2e7292 */ /* 0x000fe2000f8e333f */
[----:B------:R-:W-:Y:S01]  /*9cc0*/  SHF.R.S32.HI R185, RZ, 0x1f, R184 ;  /* 0x0000001fffb97819 */ /* 0x000fe200000114b8 */
[----:B------:R-:W-:Y:S01]  /*9cd0*/  BSSY B0, `(.L_x_7456) ;  /* 0x0000021000007945 */ /* 0x000fe20003800000 */
[----:B----4-:R-:W-:Y:S01]  /*9ce0*/  IMAD R3, R9, UR43, R0 ;  /* 0x0000002b09037c24 */ /* 0x010fe2000f8e0200 */
        /* <DEDUP_REMOVED lines=31> */
.L_x_7457:
[----:B------:R-:W-:Y:S05]  /*9ee0*/  BSYNC B0 ;  /* 0x0000000000007941 */ /* 0x000fea0003800000 */
.L_x_7456:
        /* <DEDUP_REMOVED lines=15> */
[----:B-1----:R-:W-:Y:S01]  /*9fe0*/  LEA R12, P2, R4, UR6, 0x1 ;  /* 0x00000006040c7c11 */ /* 0x002fe2000f8408ff */
[----:B------:R-:W-:-:S05]  /*9ff0*/  IMAD.IADD R3, R5, 0x1, R3 ;  /* 0x0000000105037824 */ /* 0x000fca00078e0203 */
[----:B------:R-:W-:-:S05]  /*a000*/  LEA.HI.X R13, R4, UR7, R3, 0x1, P2 ;  /* 0x00000007040d7c11 */ /* 0x000fca00090f0c03 */
[----:B------:R2:W-:Y:S04]  /*a010*/  @!P3 STG.E.128 desc[UR52][R12.64], RZ ;  /* 0x000000ff0c00b986 */ /* 0x0005e8000c101d34 */
[----:B------:R2:W-:Y:S02]  /*a020*/  @!P4 STG.E.128 desc[UR52][R12.64+0x80], RZ ;  /* 0x000080ff0c00c986 */ /* 0x0005e4000c101d34 */
.L_x_7459:
[----:B------:R-:W-:Y:S05]  /*a030*/  BSYNC B0 ;  /* 0x0000000000007941 */ /* 0x000fea0003800000 */
.L_x_7458:
        /* <DEDUP_REMOVED lines=15> */
[----:B-12---:R-:W-:Y:S01]  /*a130*/  LEA R12, P0, R4, UR6, 0x1 ;  /* 0x00000006040c7c11 */ /* 0x006fe2000f8008ff */
[----:B------:R-:W-:-:S05]  /*a140*/  IMAD.IADD R3, R5, 0x1, R3 ;  /* 0x0000000105037824 */ /* 0x000fca00078e0203 */
[----:B------:R-:W-:-:S05]  /*a150*/  LEA.HI.X R13, R4, UR7, R3, 0x1, P0 ;  /* 0x00000007040d7c11 */ /* 0x000fca00080f0c03 */
[----:B------:R3:W-:Y:S04]  /*a160*/  @!P2 STG.E.128 desc[UR52][R12.64], RZ ;  /* 0x000000ff0c00a986 */ /* 0x0007e8000c101d34 */
[----:B------:R3:W-:Y:S02]  /*a170*/  @!P3 STG.E.128 desc[UR52][R12.64+0x80], RZ ;  /* 0x000080ff0c00b986 */ /* 0x0007e4000c101d34 */
.L_x_7461:
[----:B------:R-:W-:Y:S05]  /*a180*/  BSYNC B0 ;  /* 0x0000000000007941 */ /* 0x000fea0003800000 */
.L_x_7460:
        /* <DEDUP_REMOVED lines=20> */
.L_x_7462:
[----:B------:R-:W-:Y:S05]  /*a2d0*/  BSYNC B0 ;  /* 0x0000000000007941 */ /* 0x000fea0003800000 */
.L_x_7451:
[----:B------:R-:W5:Y:S02]  /*a2e0*/  LDC R0, c[0x0][0xda8] ;  /* 0x00036a00ff007b82 */ /* 0x000f640000000800 */
[----:B-----5:R-:W-:-:S13]  /*a2f0*/  ISETP.LE.AND P0, PT, R0, UR4, PT ;  /* 0x0000000400007c0c */ /* 0x020fda000bf03270 */
[----:B------:R-:W-:Y:S05]  /*a300*/  @!P0 BRA `(.L_x_7463) ;  /* 0xffffff6800ac8947 */ /* 0x000fea000383ffff */
[----:B------:R-:W-:Y:S05]  /*a310*/  EXIT ;  /* 0x000000000000794d */ /* 0x000fea0003800000 */
.L_x_7415:
        /* <DEDUP_REMOVED lines=14> */
[----:B------:R-:W-:Y:S01]  /*a400*/  IMAD.U32 R18, RZ, RZ, UR4 ;  /* 0x00000004ff127e24 */ /* 0x000fe2000f8e00ff */
[----:B------:R-:W-:Y:S01]  /*a410*/  ULDC UR48, c[0x0][0xc] ;  /* 0x0000030000307ab9 */ /* 0x000fe20000000800 */
[----:B------:R-:W-:Y:S01]  /*a420*/  IMAD.MOV.U32 R16, RZ, RZ, RZ ;  /* 0x000000ffff107224 */ /* 0x000fe200078e00ff */
[----:B------:R-:W-:Y:S01]  /*a430*/  ULDC.64 UR44, c[0x0][0x198] ;  /* 0x00006600002c7ab9 */ /* 0x000fe20000000a00 */
[----:B------:R-:W-:Y:S01]  /*a440*/  IMAD.MOV.U32 R17, RZ, RZ, 0x1 ;  /* 0x00000001ff117424 */ /* 0x000fe200078e00ff */
[----:B------:R-:W-:Y:S01]  /*a450*/  UMOV UR47, URZ ;  /* 0x0000003f002f7c82 */ /* 0x000fe20008000000 */
[----:B-1----:R-:W-:-:S07]  /*a460*/  LOP3.LUT R19, R2, 0x1f, RZ, 0xc0, !PT ;  /* 0x0000001f02137812 */ /* 0x002fce00078ec0ff */
.L_x_7512:
        /* <DEDUP_REMOVED lines=21> */
.L_x_7465:
[----:B------:R-:W-:Y:S01]  /*a5c0*/  ULDC UR9, c[0x0][0xdc4] ;  /* 0x0003710000097ab9 */ /* 0x000fe20000000800 */
[----:B------:R-:W-:Y:S01]  /*a5d0*/  UMOV UR7, UR8 ;  /* 0x0000000800077c82 */ /* 0x000fe20008000000 */
[----:B------:R-:W-:-:S11]  /*a5e0*/  UISETP.NE.AND UP0, UPT, UR9, 0x1, UPT ;  /* 0x000000010900788c */ /* 0x000fd6000bf05270 */
[----:B------:R-:W-:Y:S02]  /*a5f0*/  @UP0 ULDC.64 UR10, c[0x0][0xdc8] ;  /* 0x00037200000a0ab9 */ /* 0x000fe40000000a00 */
[----:B------:R-:W-:-:S04]  /*a600*/  UIMAD.WIDE.U32 UR4, UR8, UR10, URZ ;  /* 0x0000000a080472a5 */ /* 0x000fc8000f8e003f */
[----:B------:R-:W-:-:S04]  /*a610*/  @UP0 USHF.R.U32.HI UR7, URZ, UR11, UR5 ;  /* 0x0000000b3f070299 */ /* 0x000fc80008011605 */
[----:B------:R-:W-:-:S12]  /*a620*/  UIMAD UR4, UR7, UR9, URZ ;  /* 0x00000009070472a4 */ /* 0x000fd8000f8e023f */
.L_x_7466:
[----:B------:R-:W-:Y:S01]  /*a630*/  ULOP3.LUT UR5, URZ, UR7, URZ, 0x33, !UPT ;  /* 0x000000073f057292 */ /* 0x000fe2000f8e333f */
[----:B------:R-:W-:Y:S01]  /*a640*/  BSSY B6, `(.L_x_7467) ;  /* 0x000025e000067945 */ /* 0x000fe20003800000 */
[----:B------:R-:W-:Y:S01]  /*a650*/  ULDC.64 UR10, c[0x0][0x3f8] ;  /* 0x0000fe00000a7ab9 */ /* 0x000fe20000000a00 */
[----:B------:R-:W-:Y:S01]  /*a660*/  ULDC UR7, c[0x0][0xdac] ;  /* 0x00036b0000077ab9 */ /* 0x000fe20000000800 */
[----:B------:R-:W-:Y:S02]  /*a670*/  UISETP.NE.U32.AND UP0, UPT, UR10, URZ, UPT ;  /* 0x0000003f0a00728c */ /* 0x000fe4000bf05070 */
[----:B------:R-:W-:Y:S02]  /*a680*/  UIADD3 UR5, UR5, UR7, URZ ;  /* 0x0000000705057290 */ /* 0x000fe4000fffe03f */
[----:B------:R-:W-:Y:S02]  /*a690*/  UISETP.NE.AND.EX UP0, UPT, UR11, URZ, UPT, UP0 ;  /* 0x0000003f0b00728c */ /* 0x000fe4000bf05300 */
[----:B------:R-:W-:Y:S01]  /*a6a0*/  USHF.L.U32 UR41, UR5, 0x7, URZ ;  /* 0x0000000705297899 */ /* 0x000fe2000800063f */
[----:B------:R-:W-:Y:S01]  /*a6b0*/  ULDC UR7, c[0x0][0x404] ;  /* 0x0001010000077ab9 */ /* 0x000fe20000000800 */
[----:B------:R-:W-:Y:S01]  /*a6c0*/  ULDC UR10, c[0x0][0x288] ;  /* 0x0000a200000a7ab9 */ /* 0x000fe20000000800 */
[----:B------:R-:W-:-:S02]  /*a6d0*/  USEL UR7, UR7, 0x1, UP0 ;  /* 0x0000000107077887 */ /* 0x000fc40008000000 */
[----:B------:R-:W-:Y:S01]  /*a6e0*/  UIADD3 UR5, UR41, 0xff, -UR10 ;  /* 0x000000ff29057890 */ /* 0x000fe2000fffe80a */
[----:B------:R-:W-:Y:S02]  /*a6f0*/  ULDC UR9, c[0x0][0xdb8] ;  /* 0x00036e0000097ab9 */ /* 0x000fe40000000800 */
[----:B------:R-:W-:Y:S01]  /*a700*/  ULDC UR10, c[0x0][0x2e0] ;  /* 0x0000b800000a7ab9 */ /* 0x000fe20000000800 */
[----:B------:R-:W-:Y:S02]  /*a710*/  UISETP.NE.AND UP1, UPT, UR9, 0x1, UPT ;  /* 0x000000010900788c */ /* 0x000fe4000bf25270 */
[----:B------:R-:W-:Y:S02]  /*a720*/  UIMAD UR11, UR7, UR10, 0x7f ;  /* 0x0000007f070b74a4 */ /* 0x000fe4000f8e020a */
[----:B------:R-:W-:Y:S02]  /*a730*/  UIMAD UR5, UR7, UR10, UR5 ;  /* 0x0000000a070572a4 */ /* 0x000fe4000f8e0205 */
[----:B------:R-:W-:-:S02]  /*a740*/  USHF.R.S32.HI UR10, URZ, 0x1f, UR11 ;  /* 0x0000001f3f0a7899 */ /* 0x000fc4000801140b */
[----:B------:R-:W-:Y:S02]  /*a750*/  USHF.R.S32.HI UR7, URZ, 0x1f, UR5 ;  /* 0x0000001f3f077899 */ /* 0x000fe40008011405 */
[----:B------:R-:W-:Y:S02]  /*a760*/  ULEA.HI UR10, UR10, UR11, URZ, 0x7 ;  /* 0x0000000b0a0a7291 */ /* 0x000fe4000f8f383f */
[----:B------:R-:W-:Y:S02]  /*a770*/  ULEA.HI UR7, UR7, UR5, URZ, 0x7 ;  /* 0x0000000507077291 */ /* 0x000fe4000f8f383f */
[----:B------:R-:W-:Y:S02]  /*a780*/  USHF.R.S32.HI UR10, URZ, 0x7, UR10 ;  /* 0x000000073f0a7899 */ /* 0x000fe4000801140a */
[----:B------:R-:W-:Y:S02]  /*a790*/  USHF.R.S32.HI UR7, URZ, 0x7, UR7 ;  /* 0x000000073f077899 */ /* 0x000fe40008011407 */
[----:B------:R-:W-:-:S02]  /*a7a0*/  UIADD3 UR4, UR8, -UR4, URZ ;  /* 0x8000000408047290 */ /* 0x000fc4000fffe03f */
[----:B------:R-:W-:Y:S01]  /*a7b0*/  UISETP.LT.AND UP0, UPT, UR10, UR7, UPT ;  /* 0x000000070a00728c */ /* 0x000fe2000bf01270 */
[----:B------:R-:W-:-:S03]  /*a7c0*/  ULDC UR8, c[0x0][0xdc4] ;  /* 0x0003710000087ab9 */ /* 0x000fc60000000800 */
[----:B------:R-:W-:Y:S02]  /*a7d0*/  USEL UR39, UR10, UR7, UP0 ;  /* 0x000000070a277287 */ /* 0x000fe40008000000 */
[----:B------:R-:W-:-:S03]  /*a7e0*/  UIMAD UR6, UR6, UR8, UR4 ;  /* 0x00000008060672a4 */ /* 0x000fc6000f8e0204 */
[----:B------:R-:W-:Y:S01]  /*a7f0*/  @UP1 ULDC UR4, c[0x0][0xdbc] ;  /* 0x00036f0000041ab9 */ /* 0x000fe20000000800 */
[----:B------:R-:W-:Y:S01]  /*a800*/  ISETP.LT.AND P0, PT, RZ, UR39, PT ;  /* 0x00000027ff007c0c */ /* 0x000fe2000bf01270 */
[----:B------:R-:W-:Y:S01]  /*a810*/  UIMAD.WIDE.U32 UR4, UR6, UR4, URZ ;  /* 0x00000004060472a5 */ /* 0x000fe2000f8e003f */
[----:B------:R-:W-:Y:S01]  /*a820*/  @UP1 ULDC UR8, c[0x0][0xdc0] ;  /* 0x0003700000081ab9 */ /* 0x000fe20000000800 */
[----:B------:R-:W-:Y:S02]  /*a830*/  UMOV UR43, UR6 ;  /* 0x00000006002b7c82 */ /* 0x000fe40008000000 */
[----:B------:R-:W-:-:S04]  /*a840*/  @UP1 USHF.R.U32.HI UR43, URZ, UR8, UR5 ;  /* 0x000000083f2b1299 */ /* 0x000fc80008011605 */
[----:B------:R-:W-:-:S04]  /*a850*/  UIADD3 UR42, -UR43, URZ, URZ ;  /* 0x0000003f2b2a7290 */ /* 0x000fc8000fffe13f */
[----:B------:R-:W-:Y:S01]  /*a860*/  UIMAD UR42, UR9, UR42, UR6 ;  /* 0x0000002a092a72a4 */ /* 0x000fe2000f8e0206 */
[----:B------:R-:W-:Y:S11]  /*a870*/  @P0 BRA `(.L_x_7468) ;  /* 0x0000000000400947 */ /* 0x000ff60003800000 */
[----:B------:R-:W-:Y:S01]  /*a880*/  ISETP.NE.AND P0, PT, R19, RZ, PT ;  /* 0x000000ff1300720c */ /* 0x000fe20003f05270 */
[----:B------:R-:W-:-:S12]  /*a890*/  IMAD.MOV.U32 R13, RZ, RZ, R18 ;  /* 0x000000ffff0d7224 */ /* 0x000fd800078e0012 */
        /* <DEDUP_REMOVED lines=14> */
.L_x_7468:
        /* <DEDUP_REMOVED lines=23> */
.L_x_7470:
        /* <DEDUP_REMOVED lines=20> */
.L_x_7472:
        /* <DEDUP_REMOVED lines=16> */
.L_x_7471:
[----:B------:R-:W-:Y:S01]  /*ad30*/  ULDC.64 UR4, c[0x0][0x9f8] ;  /* 0x00027e0000047ab9 */ /* 0x000fe20000000a00 */
[----:B------:R-:W-:Y:S01]  /*ad40*/  IMAD.U32 R5, RZ, RZ, UR43 ;  /* 0x0000002bff057e24 */ /* 0x000fe2000f8e00ff */
[----:B------:R-:W-:Y:S01]  /*ad50*/  ISETP.NE.U32.AND P0, PT, RZ, UR4, PT ;  /* 0x00000004ff007c0c */ /* 0x000fe2000bf05070 */
[----:B------:R-:W-:Y:S01]  /*ad60*/  IMAD.U32 R0, RZ, RZ, UR43 ;  /* 0x0000002bff007e24 */ /* 0x000fe2000f8e00ff */
[----:B------:R-:W1:Y:S02]  /*ad70*/  LDC R4, c[0x0][0x428] ;  /* 0x00010a00ff047b82 */ /* 0x000e640000000800 */
[----:B------:R-:W-:-:S13]  /*ad80*/  ISETP.NE.AND.EX P0, PT, RZ, UR5, PT, P0 ;  /* 0x00000005ff007c0c */ /* 0x000fda000bf05300 */
[----:B------:R-:W2:Y:S02]  /*ad90*/  @P0 LDC.64 R2, c[0x0][0x9f8] ;  /* 0x00027e00ff020b82 */ /* 0x000ea40000000a00 */
[----:B--2---:R-:W-:-:S05]  /*ada0*/  @P0 IMAD.WIDE R2, R5, 0x4, R2 ;  /* 0x0000000405020825 */ /* 0x004fca00078e0202 */
[----:B------:R2:W3:Y:S01]  /*adb0*/  @P0 LDG.E R0, desc[UR52][R2.64] ;  /* 0x0000003402000981 */ /* 0x0004e2000c1e1900 */
[----:B-1----:R-:W-:Y:S01]  /*adc0*/  ISETP.NE.AND P0, PT, R4, 0x1, PT ;  /* 0x000000010400780c */ /* 0x002fe20003f05270 */
[----:B------:R-:W-:Y:S01]  /*add0*/  IMAD.U32 R4, RZ, RZ, UR42 ;  /* 0x0000002aff047e24 */ /* 0x000fe2000f8e00ff */
[----:B------:R-:W-:Y:S01]  /*ade0*/  ISETP.NE.AND P1, PT, R19, RZ, PT ;  /* 0x000000ff1300720c */ /* 0x000fe20003f25270 */
[----:B------:R-:W-:Y:S01]  /*adf0*/  UMOV UR40, URZ ;  /* 0x0000003f00287c82 */ /* 0x000fe20008000000 */
[----:B------:R-:W-:Y:S01]  /*ae00*/  UMOV UR8, 0x40 ;  /* 0x0000004000087882 */ /* 0x000fe20000000000 */
[----:B------:R-:W-:Y:S01]  /*ae10*/  UMOV UR9, UR41 ;  /* 0x0000002900097c82 */ /* 0x000fe20008000000 */
[----:B------:R-:W-:Y:S01]  /*ae20*/  UMOV UR10, UR42 ;  /* 0x0000002a000a7c82 */ /* 0x000fe20008000000 */
[----:B------:R-:W-:Y:S01]  /*ae30*/  UMOV UR11, UR43 ;  /* 0x0000002b000b7c82 */ /* 0x000fe20008000000 */
[----:B------:R-:W-:Y:S01]  /*ae40*/  UMOV UR6, 0xffffffff ;  /* 0xffffffff00067882 */ /* 0x000fe20000000000 */
[----:B--2---:R-:W1:Y:S06]  /*ae50*/  LDC.64 R2, c[0x0][0x3f8] ;  /* 0x0000fe00ff027b82 */ /* 0x004e6c0000000a00 */
[----:B------:R-:W-:-:S02]  /*ae60*/  VOTEU.ALL UP1, P1 ;  /* 0x00000000003f7886 */ /* 0x000fc40000820000 */
[----:B------:R-:W2:Y:S03]  /*ae70*/  @P0 LDC R5, c[0x0][0x42c] ;  /* 0x00010b00ff050b82 */ /* 0x000ea60000000800 */
[----:B------:R-:W-:-:S04]  /*ae80*/  @!UP1 UIADD3 UR4, UP0, UR44, 0x270, URZ ;  /* 0x000002702c049890 */ /* 0x000fc8000ff1e03f */
[----:B------:R-:W-:Y:S01]  /*ae90*/  @!UP1 UIADD3.X UR5, URZ, UR45, URZ, UP0, !UPT ;  /* 0x0000002d3f059290 */ /* 0x000fe200087fe43f */
[----:B------:R-:W4:Y:S08]  /*aea0*/  @P0 LDC R6, c[0x0][0x430] ;  /* 0x00010c00ff060b82 */ /* 0x000f300000000800 */
[----:B------:R1:W-:Y:S01]  /*aeb0*/  @!UP1 UTMAPF.L2.4D [UR40], [UR4] ;  /* 0x00000028040095b8 */ /* 0x0003e20008018000 */
[----:B--2---:R-:W-:Y:S01]  /*aec0*/  @P0 IMAD.HI.U32 R5, R5, UR42, RZ ;  /* 0x0000002a05050c27 */ /* 0x004fe2000f8e00ff */
[----:B------:R2:W-:Y:S04]  /*aed0*/  @!UP1 UTMAPF.L2.4D [UR8], [UR4] ;  /* 0x00000008040095b8 */ /* 0x0005e80008018000 */
[----:B----4-:R-:W-:Y:S01]  /*aee0*/  @P0 SHF.R.U32.HI R4, RZ, R6, R5 ;  /* 0x00000006ff040219 */ /* 0x010fe20000011605 */
[----:B------:R-:W-:Y:S01]  /*aef0*/  IMAD.U32 R5, RZ, RZ, UR39 ;  /* 0x00000027ff057e24 */ /* 0x000fe2000f8e00ff */
[----:B-1----:R-:W-:-:S03]  /*af00*/  ISETP.NE.U32.AND P0, PT, R2, RZ, PT ;  /* 0x000000ff0200720c */ /* 0x002fc60003f05070 */
[----:B------:R-:W-:Y:S01]  /*af10*/  VIADD R5, R5, 0xffffffff ;  /* 0xffffffff05057836 */ /* 0x000fe20000000000 */
[----:B------:R-:W-:-:S04]  /*af20*/  ISETP.NE.AND.EX P0, PT, R3, RZ, PT, P0 ;  /* 0x000000ff0300720c */ /* 0x000fc80003f05300 */
[----:B---3--:R-:W-:Y:S01]  /*af30*/  SEL R6, R0, RZ, !P0 ;  /* 0x000000ff00067207 */ /* 0x008fe20004000000 */
[----:B--2---:R-:W-:Y:S08]  /*af40*/  BRA.DIV UR6, `(.L_x_7473) ;  /* 0x0000002206e87947 */ /* 0x004ff0000b800000 */
.L_x_7524:
[----:B------:R-:W-:Y:S01]  /*af50*/  UMOV UR4, 0xffffffff ;  /* 0xffffffff00047882 */ /* 0x000fe20000000000 */
[----:B------:R-:W-:Y:S02]  /*af60*/  SHF.R.S32.HI R12, RZ, 0x1f, R0 ;  /* 0x0000001fff0c7819 */ /* 0x000fe40000011400 */
[----:B------:R-:W-:Y:S05]  /*af70*/  BRA.DIV UR4, `(.L_x_7474) ;  /* 0x0000002604087947 */ /* 0x000fea000b800000 */
[----:B------:R-:W-:-:S13]  /*af80*/  ELECT P6, URZ, PT ;  /* 0x00000000003f782f */ /* 0x000fda00038c0000 */
.L_x_7527:
        /* <DEDUP_REMOVED lines=21> */
.L_x_7476:
[----:B------:R-:W2:Y:S01]  /*b0e0*/  S2R R7, SR_TID.X ;  /* 0x0000000000077919 */ /* 0x000ea20000002100 */
[----:B-1----:R-:W-:Y:S02]  /*b0f0*/  LEA R8, R16, UR38, 0x3 ;  /* 0x0000002610087c11 */ /* 0x002fe4000f8e18ff */
[----:B--2---:R-:W-:Y:S02]  /*b100*/  LOP3.LUT R9, R7, 0x7f, RZ, 0xc0, !PT ;  /* 0x0000007f07097812 */ /* 0x004fe400078ec0ff */
[----:B------:R-:W-:Y:S02]  /*b110*/  SHF.L.U32 R7, R17, 0x1f, RZ ;  /* 0x0000001f11077819 */ /* 0x000fe400000006ff */
[----:B------:R-:W-:Y:S02]  /*b120*/  ISETP.NE.AND P3, PT, R9, RZ, PT ;  /* 0x000000ff0900720c */ /* 0x000fe40003f65270 */
[----:B------:R-:W1:Y:S02]  /*b130*/  SYNCS.PHASECHK.TRANS64.TRYWAIT P2, [R8+URZ+0x28840], R7 ;  /* 0x02884007080075a7 */ /* 0x000e64000804017f */
[----:B-1----:R-:W-:Y:S09]  /*b140*/  @!P2 BRA `(.L_x_7477) ;  /* 0x0000002000b4a947 */ /* 0x002ff20003800000 */
.L_x_7528:
[----:B------:R-:W-:Y:S05]  /*b150*/  @P3 BRA `(.L_x_7478) ;  /* 0x0000000000143947 */ /* 0x000fea0003800000 */
[----:B------:R-:W-:Y:S01]  /*b160*/  ISETP.NE.AND P2, PT, R19, RZ, PT ;  /* 0x000000ff1300720c */ /* 0x000fe20003f45270 */
[----:B-1----:R-:W-:-:S04]  /*b170*/  IMAD.MOV.U32 R7, RZ, RZ, 0x8000 ;  /* 0x00008000ff077424 */ /* 0x002fc800078e00ff */
[----:B------:R2:W-:Y:S08]  /*b180*/  SYNCS.ARRIVE.TRANS64 RZ, [R8+URZ+0x28830], R7 ;  /* 0x0288300708ff79a7 */ /* 0x0005f0000800003f */
[----:B------:R-:W-:Y:S05]  /*b190*/  @!P2 BRA `(.L_x_7478) ;  /* 0x000000000004a947 */ /* 0x000fea0003800000 */
[----:B------:R-:W-:Y:S01]  /*b1a0*/  BPT.TRAP 0x1 ;  /* 0x000000040000795c */ /* 0x000fe20000300000 */
.L_x_7478:
        /* <DEDUP_REMOVED lines=17> */
[----:B---3--:R-:W-:Y:S01]  /*b2c0*/  UMOV UR8, UR14 ;  /* 0x0000000e00087c82 */ /* 0x008fe20008000000 */
[----:B------:R-:W-:Y:S02]  /*b2d0*/  UMOV UR10, UR15 ;  /* 0x0000000f000a7c82 */ /* 0x000fe40008000000 */
[----:B------:R3:W-:Y:S02]  /*b2e0*/  UTMALDG.4D [UR8], [UR4], desc[UR6] ;  /* 0x00000608040075b4 */ /* 0x0007e40008019000 */
[----:B---3--:R-:W-:Y:S01]  /*b2f0*/  NOP ;  /* 0x0000000000007918 */ /* 0x008fe20000000000 */
.L_x_7475:
        /* <DEDUP_REMOVED lines=9> */
[----:B-12---:R-:W-:Y:S01]  /*b390*/  @P2 IMAD.MOV.U32 R7, RZ, RZ, 0x8000 ;  /* 0x00008000ff072424 */ /* 0x006fe200078e00ff */
        /* <DEDUP_REMOVED lines=21> */
.L_x_7529:
        /* <DEDUP_REMOVED lines=22> */
[----:B------:R-:W-:-:S11]  /*b650*/  UISETP.NE.AND UP0, UPT, UR7, 0x1, UPT ;  /* 0x000000010700788c */ /* 0x000fd6000bf05270 */
[----:B------:R-:W-:Y:S02]  /*b660*/  @UP0 ULDC.64 UR8, c[0x0][0x420] ;  /* 0x0001080000080ab9 */ /* 0x000fe40000000a00 */
[----:B------:R-:W-:-:S04]  /*b670*/  UIMAD.WIDE.U32 UR4, UR46, UR8, URZ ;  /* 0x000000082e0472a5 */ /* 0x000fc8000f8e003f */
[----:B------:R-:W-:-:S03]  /*b680*/  @UP0 USHF.R.U32.HI UR6, URZ, UR9, UR5 ;  /* 0x000000093f060299 */ /* 0x000fc60008011605 */
[----:B------:R-:W-:Y:S01]  /*b690*/  ULDC.64 UR8, c[0x0][0x408] ;  /* 0x0001020000087ab9 */ /* 0x000fe20000000a00 */
[----:B------:R-:W-:Y:S01]  /*b6a0*/  USHF.R.S32.HI UR4, URZ, 0x1f, UR6 ;  /* 0x0000001f3f047899 */ /* 0x000fe20008011406 */
[----:B------:R-:W-:Y:S02]  /*b6b0*/  IMAD R11, R12, UR8, RZ ;  /* 0x000000080c0b7c24 */ /* 0x000fe4000f8e02ff */
[----:B------:R-:W-:Y:S02]  /*b6c0*/  IMAD.U32 R8, RZ, RZ, UR6 ;  /* 0x00000006ff087e24 */ /* 0x000fe4000f8e00ff */
        /* <DEDUP_REMOVED lines=9> */
[----:B-1----:R-:W-:-:S07]  /*b760*/  IMAD.U32 R9, RZ, RZ, UR4 ;  /* 0x00000004ff097e24 */ /* 0x002fce000f8e00ff */
.L_x_7484:
[----:B------:R-:W1:Y:S01]  /*b770*/  S2R R2, SR_TID.X ;  /* 0x0000000000027919 */ /* 0x000e620000002100 */
[----:B------:R-:W-:Y:S02]  /*b780*/  LEA R3, R10, UR38, 0x3 ;  /* 0x000000260a037c11 */ /* 0x000fe4000f8e18ff */
[----:B-1----:R-:W-:Y:S02]  /*b790*/  LOP3.LUT R11, R2, 0x7f, RZ, 0xc0, !PT ;  /* 0x0000007f020b7812 */ /* 0x002fe400078ec0ff */
[----:B------:R-:W-:Y:S02]  /*b7a0*/  SHF.L.U32 R2, R7, 0x1f, RZ ;  /* 0x0000001f07027819 */ /* 0x000fe400000006ff */
[----:B------:R-:W-:Y:S02]  /*b7b0*/  ISETP.NE.AND P2, PT, R11, RZ, PT ;  /* 0x000000ff0b00720c */ /* 0x000fe40003f45270 */
[----:B------:R-:W1:Y:S02]  /*b7c0*/  SYNCS.PHASECHK.TRANS64.TRYWAIT P3, [R3+URZ+0x28840], R2 ;  /* 0x02884002030075a7 */ /* 0x000e64000806017f */
[----:B-1----:R-:W-:Y:S09]  /*b7d0*/  @!P3 BRA `(.L_x_7485) ;  /* 0x0000001c003cb947 */ /* 0x002ff20003800000 */
.L_x_7530:
[----:B------:R-:W-:Y:S05]  /*b7e0*/  @P2 BRA `(.L_x_7486) ;  /* 0x0000000000142947 */ /* 0x000fea0003800000 */
[----:B------:R-:W-:Y:S01]  /*b7f0*/  ISETP.NE.AND P3, PT, R19, RZ, PT ;  /* 0x000000ff1300720c */ /* 0x000fe20003f65270 */
[----:B-1----:R-:W-:-:S04]  /*b800*/  IMAD.MOV.U32 R2, RZ, RZ, 0x8000 ;  /* 0x00008000ff027424 */ /* 0x002fc800078e00ff */
[----:B------:R2:W-:Y:S08]  /*b810*/  SYNCS.ARRIVE.TRANS64 RZ, [R3+URZ+0x28830], R2 ;  /* 0x0288300203ff79a7 */ /* 0x0005f0000800003f */
[----:B------:R-:W-:Y:S05]  /*b820*/  @!P3 BRA `(.L_x_7486) ;  /* 0x000000000004b947 */ /* 0x000fea0003800000 */
[----:B------:R-:W-:Y:S01]  /*b830*/  BPT.TRAP 0x1 ;  /* 0x000000040000795c */ /* 0x000fe20000300000 */
.L_x_7486:
        /* <DEDUP_REMOVED lines=12> */
[----:B-12---:R-:W-:Y:S01]  /*b900*/  SHF.L.U32 R3, R17, 0x1f, RZ ;  /* 0x0000001f11037819 */ /* 0x006fe200000006ff */
        /* <DEDUP_REMOVED lines=13> */
.L_x_7531:
[----:B------:R-:W-:Y:S05]  /*b9e0*/  @P2 BRA `(.L_x_7488) ;  /* 0x0000000000182947 */ /* 0x000fea0003800000 */
[----:B------:R-:W-:Y:S01]  /*b9f0*/  ISETP.NE.AND P2, PT, R19, RZ, PT ;  /* 0x000000ff1300720c */ /* 0x000fe20003f45270 */
[----:B-1----:R-:W-:Y:S01]  /*ba00*/  IMAD.MOV.U32 R3, RZ, RZ, 0x8000 ;  /* 0x00008000ff037424 */ /* 0x002fe200078e00ff */
[----:B------:R-:W-:-:S04]  /*ba10*/  LEA R2, R16, UR38, 0x3 ;  /* 0x0000002610027c11 */ /* 0x000fc8000f8e18ff */
[----:B------:R2:W-:Y:S07]  /*ba20*/  SYNCS.ARRIVE.TRANS64 RZ, [R2+URZ+0x28850], R3 ;  /* 0x0288500302ff79a7 */ /* 0x0005ee000800003f */
[----:B------:R-:W-:Y:S05]  /*ba30*/  @!P2 BRA `(.L_x_7488) ;  /* 0x000000000004a947 */ /* 0x000fea0003800000 */
[----:B------:R-:W-:Y:S01]  /*ba40*/  BPT.TRAP 0x1 ;  /* 0x000000040000795c */ /* 0x000fe20000300000 */
.L_x_7488:
        /* <DEDUP_REMOVED lines=19> */
[----:B---3--:R-:W-:Y:S01]  /*bb80*/  UMOV UR8, UR14 ;  /* 0x0000000e00087c82 */ /* 0x008fe20008000000 */
[----:B------:R-:W-:Y:S02]  /*bb90*/  UMOV UR10, UR15 ;  /* 0x0000000f000a7c82 */ /* 0x000fe40008000000 */
[----:B------:R3:W-:Y:S02]  /*bba0*/  UTMALDG.4D [UR8], [UR4], desc[UR6] ;  /* 0x00000608040075b4 */ /* 0x0007e40008019000 */
[----:B---3--:R-:W-:Y:S01]  /*bbb0*/  NOP ;  /* 0x0000000000007918 */ /* 0x008fe20000000000 */
.L_x_7483:
[----:B------:R-:W-:Y:S05]  /*bbc0*/  BSYNC B0 ;  /* 0x0000000000007941 */ /* 0x000fea0003800000 */
.L_x_7482:
[----:B------:R-:W-:Y:S01]  /*bbd0*/  UIADD3 UR4, UR39, -0x3, URZ ;  /* 0xfffffffd27047890 */ /* 0x000fe2000fffe03f */
[----:B------:R-:W-:Y:S02]  /*bbe0*/  IMAD.MOV.U32 R17, RZ, RZ, R7 ;  /* 0x000000ffff117224 */ /* 0x000fe400078e0007 */
[----:B------:R-:W-:-:S03]  /*bbf0*/  IMAD.MOV.U32 R16, RZ, RZ, R10 ;  /* 0x000000ffff107224 */ /* 0x000fc600078e000a */
[----:B------:R-:W-:-:S07]  /*bc00*/  IMAD.U32 R7, RZ, RZ, UR4 ;  /* 0x00000004ff077e24 */ /* 0x000fce000f8e00ff */
.L_x_7481:
[----:B------:R-:W-:Y:S01]  /*bc10*/  ISETP.NE.AND P2, PT, RZ, UR46, PT ;  /* 0x0000002eff007c0c */ /* 0x000fe2000bf45270 */
[----:B------:R-:W-:-:S12]  /*bc20*/  BSSY B0, `(.L_x_7480) ;  /* 0x00000c5000007945 */ /* 0x000fd80003800000 */
[----:B------:R-:W-:Y:S05]  /*bc30*/  @!P2 BRA `(.L_x_7489) ;  /* 0x0000000c000ca947 */ /* 0x000fea0003800000 */
[----:B------:R-:W-:-:S07]  /*bc40*/  IMAD.MOV.U32 R8, RZ, RZ, R6 ;  /* 0x000000ffff087224 */ /* 0x000fce00078e0006 */
.L_x_7504:
[----:B------:R-:W-:Y:S01]  /*bc50*/  VIADD R10, R16, 0x1 ;  /* 0x00000001100a7836 */ /* 0x000fe20000000000 */
        /* <DEDUP_REMOVED lines=26> */
.L_x_7492:
[----:B------:R-:W1:Y:S01]  /*be00*/  S2R R2, SR_TID.X ;  /* 0x0000000000027919 */ /* 0x000e620000002100 */
[----:B------:R-:W-:Y:S02]  /*be10*/  LEA R3, R10, UR38, 0x3 ;  /* 0x000000260a037c11 */ /* 0x000fe4000f8e18ff */
[----:B-1----:R-:W-:Y:S02]  /*be20*/  LOP3.LUT R9, R2, 0x7f, RZ, 0xc0, !PT ;  /* 0x0000007f02097812 */ /* 0x002fe400078ec0ff */
[----:B------:R-:W-:Y:S02]  /*be30*/  SHF.L.U32 R2, R11, 0x1f, RZ ;  /* 0x0000001f0b027819 */ /* 0x000fe400000006ff */
[----:B------:R-:W-:Y:S02]  /*be40*/  ISETP.NE.AND P2, PT, R9, RZ, PT ;  /* 0x000000ff0900720c */ /* 0x000fe40003f45270 */
[----:B------:R-:W1:Y:S02]  /*be50*/  SYNCS.PHASECHK.TRANS64.TRYWAIT P3, [R3+URZ+0x28840], R2 ;  /* 0x02884002030075a7 */ /* 0x000e64000806017f */
[----:B-1----:R-:W-:Y:S09]  /*be60*/  @!P3 BRA `(.L_x_7493) ;  /* 0x0000001400c0b947 */ /* 0x002ff20003800000 */
.L_x_7532:
[----:B------:R-:W-:Y:S05]  /*be70*/  @P2 BRA `(.L_x_7494) ;  /* 0x0000000000142947 */ /* 0x000fea0003800000 */
[----:B------:R-:W-:Y:S01]  /*be80*/  ISETP.NE.AND P3, PT, R19, RZ, PT ;  /* 0x000000ff1300720c */ /* 0x000fe20003f65270 */
[----:B-1----:R-:W-:-:S04]  /*be90*/  IMAD.MOV.U32 R2, RZ, RZ, 0x8000 ;  /* 0x00008000ff027424 */ /* 0x002fc800078e00ff */
[----:B------:R2:W-:Y:S08]  /*bea0*/  SYNCS.ARRIVE.TRANS64 RZ, [R3+URZ+0x28830], R2 ;  /* 0x0288300203ff79a7 */ /* 0x0005f0000800003f */
[----:B------:R-:W-:Y:S05]  /*beb0*/  @!P3 BRA `(.L_x_7494) ;  /* 0x000000000004b947 */ /* 0x000fea0003800000 */
[----:B------:R-:W-:Y:S01]  /*bec0*/  BPT.TRAP 0x1 ;  /* 0x000000040000795c */ /* 0x000fe20000300000 */
.L_x_7494:
        /* <DEDUP_REMOVED lines=14> */
[----:B-12---:R-:W-:Y:S01]  /*bfb0*/  LEA R2, R16, UR17, 0x3 ;  /* 0x0000001110027c11 */ /* 0x006fe2000f8e18ff */
        /* <DEDUP_REMOVED lines=11> */
.L_x_7533:
[----:B------:R-:W-:Y:S05]  /*c070*/  @P2 BRA `(.L_x_7496) ;  /* 0x0000000000142947 */ /* 0x000fea0003800000 */
[----:B------:R-:W-:Y:S01]  /*c080*/  ISETP.NE.AND P2, PT, R19, RZ, PT ;  /* 0x000000ff1300720c */ /* 0x000fe20003f45270 */
[----:B------:R-:W-:-:S04]  /*c090*/  IMAD.MOV.U32 R3, RZ, RZ, 0x8000 ;  /* 0x00008000ff037424 */ /* 0x000fc800078e00ff */
[----:B------:R2:W-:Y:S08]  /*c0a0*/  SYNCS.ARRIVE.TRANS64 RZ, [R2+URZ+0x50], R3 ;  /* 0x0000500302ff79a7 */ /* 0x0005f0000800003f */
[----:B------:R-:W-:Y:S05]  /*c0b0*/  @!P2 BRA `(.L_x_7496) ;  /* 0x000000000004a947 */ /* 0x000fea0003800000 */
[----:B------:R-:W-:Y:S01]  /*c0c0*/  BPT.TRAP 0x1 ;  /* 0x000000040000795c */ /* 0x000fe20000300000 */
.L_x_7496:
        /* <DEDUP_REMOVED lines=23> */
.L_x_7491:
[----:B------:R-:W-:Y:S05]  /*c240*/  BSYNC B1 ;  /* 0x0000000000017941 */ /* 0x000fea0003800000 */
.L_x_7490:
[----:B------:R-:W-:Y:S01]  /*c250*/  VIADD R16, R10, 0x1 ;  /* 0x000000010a107836 */ /* 0x000fe20000000000 */
[----:B------:R-:W-:Y:S04]  /*c260*/  BSSY B1, `(.L_x_7497) ;  /* 0x000005d000017945 */ /* 0x000fe80003800000 */
        /* <DEDUP_REMOVED lines=24> */
.L_x_7499:
[----:B------:R-:W1:Y:S01]  /*c3f0*/  S2R R2, SR_TID.X ;  /* 0x0000000000027919 */ /* 0x000e620000002100 */
[----:B------:R-:W-:Y:S02]  /*c400*/  SHF.L.U32 R3, R17, 0x1f, RZ ;  /* 0x0000001f11037819 */ /* 0x000fe400000006ff */
[----:B-1----:R-:W-:Y:S02]  /*c410*/  LOP3.LUT R9, R2, 0x7f, RZ, 0xc0, !PT ;  /* 0x0000007f02097812 */ /* 0x002fe400078ec0ff */
[----:B------:R-:W-:Y:S02]  /*c420*/  LEA R2, R16, UR38, 0x3 ;  /* 0x0000002610027c11 */ /* 0x000fe4000f8e18ff */
[----:B------:R-:W-:Y:S02]  /*c430*/  ISETP.NE.AND P2, PT, R9, RZ, PT ;  /* 0x000000ff0900720c */ /* 0x000fe40003f45270 */
[----:B------:R-:W1:Y:S02]  /*c440*/  SYNCS.PHASECHK.TRANS64.TRYWAIT P3, [R2+URZ+0x28840], R3 ;  /* 0x02884003020075a7 */ /* 0x000e64000806017f */
[----:B-1----:R-:W-:Y:S09]  /*c450*/  @!P3 BRA `(.L_x_7500) ;  /* 0x00000010006cb947 */ /* 0x002ff20003800000 */
.L_x_7534:
[----:B------:R-:W-:Y:S05]  /*c460*/  @P2 BRA `(.L_x_7501) ;  /* 0x0000000000142947 */ /* 0x000fea0003800000 */
[----:B------:R-:W-:Y:S01]  /*c470*/  ISETP.NE.AND P3, PT, R19, RZ, PT ;  /* 0x000000ff1300720c */ /* 0x000fe20003f65270 */
[----:B-1----:R-:W-:-:S04]  /*c480*/  IMAD.MOV.U32 R3, RZ, RZ, 0x8000 ;  /* 0x00008000ff037424 */ /* 0x002fc800078e00ff */
[----:B------:R2:W-:Y:S08]  /*c490*/  SYNCS.ARRIVE.TRANS64 RZ, [R2+URZ+0x28830], R3 ;  /* 0x0288300302ff79a7 */ /* 0x0005f0000800003f */
[----:B------:R-:W-:Y:S05]  /*c4a0*/  @!P3 BRA `(.L_x_7501) ;  /* 0x000000000004b947 */ /* 0x000fea0003800000 */
[----:B------:R-:W-:Y:S01]  /*c4b0*/  BPT.TRAP 0x1 ;  /* 0x000000040000795c */ /* 0x000fe20000300000 */
.L_x_7501:
        /* <DEDUP_REMOVED lines=12> */
[----:B-12---:R-:W-:Y:S01]  /*c580*/  LEA R2, R10, UR17, 0x3 ;  /* 0x000000110a027c11 */ /* 0x006fe2000f8e18ff */
        /* <DEDUP_REMOVED lines=13> */
.L_x_7535:
[----:B------:R-:W-:Y:S05]  /*c660*/  @P2 BRA `(.L_x_7503) ;  /* 0x0000000000142947 */ /* 0x000fea0003800000 */
[----:B------:R-:W-:Y:S01]  /*c670*/  ISETP.NE.AND P2, PT, R19, RZ, PT ;  /* 0x000000ff1300720c */ /* 0x000fe20003f45270 */
[----:B------:R-:W-:-:S04]  /*c680*/  IMAD.MOV.U32 R3, RZ, RZ, 0x8000 ;  /* 0x00008000ff037424 */ /* 0x000fc800078e00ff */
[----:B------:R2:W-:Y:S08]  /*c690*/  SYNCS.ARRIVE.TRANS64 RZ, [R2+URZ+0x50], R3 ;  /* 0x0000500302ff79a7 */ /* 0x0005f0000800003f */
[----:B------:R-:W-:Y:S05]  /*c6a0*/  @!P2 BRA `(.L_x_7503) ;  /* 0x000000000004a947 */ /* 0x000fea0003800000 */
[----:B------:R-:W-:Y:S01]  /*c6b0*/  BPT.TRAP 0x1 ;  /* 0x000000040000795c */ /* 0x000fe20000300000 */
.L_x_7503:
        /* <DEDUP_REMOVED lines=23> */
.L_x_7498:
[----:B------:R-:W-:Y:S05]  /*c830*/  BSYNC B1 ;  /* 0x0000000000017941 */ /* 0x000fea0003800000 */
.L_x_7497:
[C---:B------:R-:W-:Y:S01]  /*c840*/  ISETP.GT.AND P2, PT, R7.reuse, 0x1, PT ;  /* 0x000000010700780c */ /* 0x040fe20003f44270 */
[----:B------:R-:W-:-:S12]  /*c850*/  VIADD R7, R7, 0xfffffffe ;  /* 0xfffffffe07077836 */ /* 0x000fd80000000000 */
[----:B------:R-:W-:Y:S05]  /*c860*/  @P2 BRA `(.L_x_7504) ;  /* 0xfffffff000f82947 */ /* 0x000fea000383ffff */
.L_x_7489:
[----:B------:R-:W-:Y:S05]  /*c870*/  BSYNC B0 ;  /* 0x0000000000007941 */ /* 0x000fea0003800000 */
.L_x_7480:
[----:B------:R-:W-:Y:S04]  /*c880*/  BSSY B0, `(.L_x_7505) ;  /* 0x000000e000007945 */ /* 0x000fe80003800000 */
[----:B------:R-:W-:Y:S05]  /*c890*/  @P1 BRA `(.L_x_7506) ;  /* 0x0000000000301947 */ /* 0x000fea0003800000 */
[----:B-1----:R-:W1:Y:S01]  /*c8a0*/  S2R R7, SR_LANEID ;  /* 0x0000000000077919 */ /* 0x002e620000000000 */
[----:B------:R-:W-:Y:S01]  /*c8b0*/  VOTEU.ANY UR4, UPT, PT ;  /* 0x0000000000047886 */ /* 0x000fe200038e0100 */
[----:B--2---:R-:W2:Y:S01]  /*c8c0*/  LDC.64 R2, c[0x0][0xdf0] ;  /* 0x00037c00ff027b82 */ /* 0x004ea20000000a00 */
        /* <DEDUP_REMOVED lines=9> */
.L_x_7506:
[----:B------:R-:W-:Y:S05]  /*c960*/  BSYNC B0 ;  /* 0x0000000000007941 */ /* 0x000fea0003800000 */
.L_x_7505:
        /* <DEDUP_REMOVED lines=9> */
.L_x_7536:
[----:B------:R-:W-:Y:S05]  /*ca00*/  @P1 BRA `(.L_x_7510) ;  /* 0x0000000000141947 */ /* 0x000fea0003800000 */
[----:B------:R-:W-:Y:S01]  /*ca10*/  ISETP.NE.AND P0, PT, R19, RZ, PT ;  /* 0x000000ff1300720c */ /* 0x000fe20003f05270 */
[----:B-1----:R-:W-:-:S04]  /*ca20*/  IMAD.MOV.U32 R0, RZ, RZ, 0x8000 ;  /* 0x00008000ff007424 */ /* 0x002fc800078e00ff */
[----:B------:R2:W-:Y:S08]  /*ca30*/  SYNCS.ARRIVE.TRANS64 RZ, [R3+URZ+0x28850], R0 ;  /* 0x0288500003ff79a7 */ /* 0x0005f0000800003f */
[----:B------:R-:W-:Y:S05]  /*ca40*/  @!P0 BRA `(.L_x_7510) ;  /* 0x0000000000048947 */ /* 0x000fea0003800000 */
[----:B------:R-:W-:Y:S01]  /*ca50*/  BPT.TRAP 0x1 ;  /* 0x000000040000795c */ /* 0x000fe20000300000 */
.L_x_7510:
        /* <DEDUP_REMOVED lines=21> */
.L_x_7508:
[----:B------:R-:W-:Y:S05]  /*cbb0*/  BSYNC B0 ;  /* 0x0000000000007941 */ /* 0x000fea0003800000 */
.L_x_7507:
[----:B------:R-:W-:Y:S02]  /*cbc0*/  VIADD R16, R16, 0x1 ;  /* 0x0000000110107836 */ /* 0x000fe40000000000 */
[----:B------:R-:W-:-:S03]  /*cbd0*/  IMAD.MOV.U32 R13, RZ, RZ, R18 ;  /* 0x000000ffff0d7224 */ /* 0x000fc600078e0012 */
[----:B------:R-:W-:-:S04]  /*cbe0*/  ISETP.NE.AND P0, PT, R16, 0x2, PT ;  /* 0x000000021000780c */ /* 0x000fc80003f05270 */
[----:B-12---:R-:W-:Y:S02]  /*cbf0*/  SEL R0, RZ, 0x1, P0 ;  /* 0x00000001ff007807 */ /* 0x006fe40000000000 */
[----:B------:R-:W-:Y:S02]  /*cc00*/  SEL R16, R16, RZ, P0 ;  /* 0x000000ff10107207 */ /* 0x000fe40000000000 */
[----:B------:R-:W-:-:S07]  /*cc10*/  LOP3.LUT R17, R17, R0, RZ, 0x3c, !PT ;  /* 0x0000000011117212 */ /* 0x000fce00078e3cff */
.L_x_7469:
[----:B------:R-:W-:Y:S05]  /*cc20*/  BSYNC B6 ;  /* 0x0000000000067941 */ /* 0x000fea0003800000 */
.L_x_7467:
[----:B------:R-:W-:-:S03]  /*cc30*/  UMOV UR4, 0xffffffff ;  /* 0xffffffff00047882 */ /* 0x000fc60000000000 */
[----:B------:R-:W-:Y:S05]  /*cc40*/  BRA.DIV UR4, `(.L_x_7511) ;  /* 0x0000000a04ac7947 */ /* 0x000fea000b800000 */
[----:B------:R1:W2:Y:S02]  /*cc50*/  SHFL.IDX PT, R14, R13, RZ, 0x1f ;  /* 0x00001fff0d0e7589 */ /* 0x0002a400000e0000 */
.L_x_7539:
        /* <DEDUP_REMOVED lines=12> */
.L_x_7464:
        /* <DEDUP_REMOVED lines=11> */
.L_x_7540:
        /* <DEDUP_REMOVED lines=14> */
.L_x_7516:
        /* <DEDUP_REMOVED lines=12> */
.L_x_7541:
[----:B------:R-:W3:Y:S02]  /*cf70*/  SYNCS.PHASECHK.TRANS64.TRYWAIT P0, [R3+URZ], R0 ;  /* 0x00000000030075a7 */ /* 0x000ee4000800017f */
[----:B---3--:R-:W-:Y:S05]  /*cf80*/  @!P0 BRA `(.L_x_7518) ;  /* 0x0000000800288947 */ /* 0x008fea0003800000 */
.L_x_7542:
[----:B------:R-:W-:Y:S05]  /*cf90*/  @!P2 BRA `(.L_x_7519) ;  /* 0x000000000004a947 */ /* 0x000fea0003800000 */
[----:B------:R-:W-:Y:S01]  /*cfa0*/  BPT.TRAP 0x1 ;  /* 0x000000040000795c */ /* 0x000fe20000300000 */
.L_x_7519:
[----:B---3--:R-:W-:-:S04]  /*cfb0*/  VIADD R3, R7, 0x28860 ;  /* 0x0002886007037836 */ /* 0x008fc80000000000 */
[----:B--2---:R-:W-:-:S04]  /*cfc0*/  IMAD R5, R16, 0x8, R3 ;  /* 0x0000000810057824 */ /* 0x004fc800078e0203 */
[----:B------:R-:W2:Y:S02]  /*cfd0*/  SYNCS.PHASECHK.TRANS64.TRYWAIT P0, [R5+URZ], R4 ;  /* 0x00000004050075a7 */ /* 0x000ea4000800017f */
[----:B--2---:R-:W-:Y:S05]  /*cfe0*/  @!P0 BRA `(.L_x_7520) ;  /* 0x0000000800248947 */ /* 0x004fea0003800000 */
.L_x_7543:
[----:B------:R-:W-:-:S07]  /*cff0*/  IMAD R3, R2, 0x8, R3 ;  /* 0x0000000802037824 */ /* 0x000fce00078e0203 */
.L_x_7521:
[----:B---3--:R3:W4:Y:S02]  /*d000*/  SYNCS.PHASECHK.TRANS64.TRYWAIT P0, [R3+URZ], R0 ;  /* 0x00000000030075a7 */ /* 0x008724000800017f */
[----:B----4-:R-:W-:Y:S05]  /*d010*/  @!P0 NANOSLEEP.SYNCS 0x989680 ;  /* 0x009896800000895d */ /* 0x010fea0003900000 */
[----:B------:R-:W4:Y:S02]  /*d020*/  @!P0 SYNCS.PHASECHK.TRANS64 P0, [R3+URZ], R0 ;  /* 0x00000000030085a7 */ /* 0x000f24000800007f */
[----:B----4-:R-:W-:Y:S05]  /*d030*/  @!P0 BRA `(.L_x_7521) ;  /* 0xfffffffc00f08947 */ /* 0x010fea000383ffff */
.L_x_7515:
[----:B------:R-:W-:Y:S05]  /*d040*/  BSYNC B0 ;  /* 0x0000000000007941 */ /* 0x000fea0003800000 */
.L_x_7514:
[----:B------:R-:W-:Y:S05]  /*d050*/  EXIT ;  /* 0x000000000000794d */ /* 0x000fea0003800000 */
.L_x_7421:
[----:B-1----:R-:W-:-:S04]  /*d060*/  IMAD.U32 R3, RZ, RZ, UR38 ;  /* 0x00000026ff037e24 */ /* 0x002fc8000f8e00ff */
[----:B------:R1:W2:Y:S03]  /*d070*/  SYNCS.PHASECHK.TRANS64.TRYWAIT P1, [R3+URZ+0x28800], R0 ;  /* 0x02880000030075a7 */ /* 0x0002a6000802017f */
[----:B--2---:R-:W-:Y:S05]  /*d080*/  @!P1 NANOSLEEP.SYNCS 0x989680 ;  /* 0x009896800000995d */ /* 0x004fea0003900000 */
[----:B------:R-:W2:Y:S02]  /*d090*/  @!P1 SYNCS.PHASECHK.TRANS64 P1, [R3+URZ+0x28800], R0 ;  /* 0x02880000030095a7 */ /* 0x000ea4000802007f */
[----:B--2---:R-:W-:Y:S05]  /*d0a0*/  @!P1 BRA `(.L_x_7421) ;  /* 0xfffffffc00ec9947 */ /* 0x004fea000383ffff */
[----:B------:R-:W-:Y:S05]  /*d0b0*/  BRA `(.L_x_7522) ;  /* 0xffffff4400687947 */ /* 0x000fea000383ffff */
.L_x_7425:
[----:B--2---:R2:W3:Y:S02]  /*d0c0*/  SYNCS.PHASECHK.TRANS64.TRYWAIT P2, [R3+URZ+0x28830], R0 ;  /* 0x02883000030075a7 */ /* 0x0044e4000804017f */
[----:B---3--:R-:W-:Y:S05]  /*d0d0*/  @!P2 NANOSLEEP.SYNCS 0x989680 ;  /* 0x009896800000a95d */ /* 0x008fea0003900000 */
[----:B------:R-:W3:Y:S02]  /*d0e0*/  @!P2 SYNCS.PHASECHK.TRANS64 P2, [R3+URZ+0x28830], R0 ;  /* 0x028830000300a5a7 */ /* 0x000ee4000804007f */
[----:B---3--:R-:W-:Y:S05]  /*d0f0*/  @!P2 BRA `(.L_x_7425) ;  /* 0xfffffffc00f0a947 */ /* 0x008fea000383ffff */
[----:B------:R-:W-:Y:S05]  /*d100*/  BRA `(.L_x_7424) ;  /* 0xffffff4400907947 */ /* 0x000fea000383ffff */
.L_x_7430:
[----:B--2---:R-:W-:-:S04]  /*d110*/  IMAD.U32 R5, RZ, RZ, UR10 ;  /* 0x0000000aff057e24 */ /* 0x004fc8000f8e00ff */
[----:B------:R2:W3:Y:S03]  /*d120*/  SYNCS.PHASECHK.TRANS64.TRYWAIT P2, [R5+URZ+0x28830], R0 ;  /* 0x02883000050075a7 */ /* 0x0004e6000804017f */
[----:B---3--:R-:W-:Y:S05]  /*d130*/  @!P2 NANOSLEEP.SYNCS 0x989680 ;  /* 0x009896800000a95d */ /* 0x008fea0003900000 */
[----:B------:R-:W3:Y:S02]  /*d140*/  @!P2 SYNCS.PHASECHK.TRANS64 P2, [R5+URZ+0x28830], R0 ;  /* 0x028830000500a5a7 */ /* 0x000ee4000804007f */
[----:B---3--:R-:W-:Y:S05]  /*d150*/  @!P2 BRA `(.L_x_7430) ;  /* 0xfffffffc00eca947 */ /* 0x008fea000383ffff */
[----:B------:R-:W-:Y:S05]  /*d160*/  BRA `(.L_x_7427) ;  /* 0xffffff6c00707947 */ /* 0x000fea000383ffff */
.L_x_7434:
[----:B--2---:R-:W-:-:S04]  /*d170*/  IMAD.U32 R5, RZ, RZ, UR10 ;  /* 0x0000000aff057e24 */ /* 0x004fc8000f8e00ff */
[----:B------:R2:W3:Y:S03]  /*d180*/  SYNCS.PHASECHK.TRANS64.TRYWAIT P2, [R5+URZ+0x28850], R0 ;  /* 0x02885000050075a7 */ /* 0x0004e6000804017f */
[----:B---3--:R-:W-:Y:S05]  /*d190*/  @!P2 NANOSLEEP.SYNCS 0x989680 ;  /* 0x009896800000a95d */ /* 0x008fea0003900000 */
[----:B------:R-:W3:Y:S02]  /*d1a0*/  @!P2 SYNCS.PHASECHK.TRANS64 P2, [R5+URZ+0x28850], R0 ;  /* 0x028850000500a5a7 */ /* 0x000ee4000804007f */
[----:B---3--:R-:W-:Y:S05]  /*d1b0*/  @!P2 BRA `(.L_x_7434) ;  /* 0xfffffffc00eca947 */ /* 0x008fea000383ffff */
[----:B------:R-:W-:Y:S05]  /*d1c0*/  BRA `(.L_x_7431) ;  /* 0xffffff7000347947 */ /* 0x000fea000383ffff */
.L_x_7440:
[----:B--2---:R-:W-:-:S04]  /*d1d0*/  IMAD.U32 R5, RZ, RZ, UR10 ;  /* 0x0000000aff057e24 */ /* 0x004fc8000f8e00ff */
[----:B------:R2:W3:Y:S03]  /*d1e0*/  SYNCS.PHASECHK.TRANS64.TRYWAIT P2, [R5+URZ+0x28830], R0 ;  /* 0x02883000050075a7 */ /* 0x0004e6000804017f */
[----:B---3--:R-:W-:Y:S05]  /*d1f0*/  @!P2 NANOSLEEP.SYNCS 0x989680 ;  /* 0x009896800000a95d */ /* 0x008fea0003900000 */
[----:B------:R-:W3:Y:S02]  /*d200*/  @!P2 SYNCS.PHASECHK.TRANS64 P2, [R5+URZ+0x28830], R0 ;  /* 0x028830000500a5a7 */ /* 0x000ee4000804007f */
[----:B---3--:R-:W-:Y:S05]  /*d210*/  @!P2 BRA `(.L_x_7440) ;  /* 0xfffffffc00eca947 */ /* 0x008fea000383ffff */
[----:B------:R-:W-:Y:S05]  /*d220*/  BRA `(.L_x_7437) ;  /* 0xffffff94008c7947 */ /* 0x000fea000383ffff */
.L_x_7444:
[----:B--2---:R-:W-:-:S04]  /*d230*/  IMAD.U32 R5, RZ, RZ, UR10 ;  /* 0x0000000aff057e24 */ /* 0x004fc8000f8e00ff */
[----:B------:R2:W3:Y:S03]  /*d240*/  SYNCS.PHASECHK.TRANS64.TRYWAIT P2, [R5+URZ+0x28850], R0 ;  /* 0x02885000050075a7 */ /* 0x0004e6000804017f */
[----:B---3--:R-:W-:Y:S05]  /*d250*/  @!P2 NANOSLEEP.SYNCS 0x989680 ;  /* 0x009896800000a95d */ /* 0x008fea0003900000 */
[----:B------:R-:W3:Y:S02]  /*d260*/  @!P2 SYNCS.PHASECHK.TRANS64 P2, [R5+URZ+0x28850], R0 ;  /* 0x028850000500a5a7 */ /* 0x000ee4000804007f */
[----:B---3--:R-:W-:Y:S05]  /*d270*/  @!P2 BRA `(.L_x_7444) ;  /* 0xfffffffc00eca947 */ /* 0x008fea000383ffff */
[----:B------:R-:W-:Y:S05]  /*d280*/  BRA `(.L_x_7441) ;  /* 0xffffff9800507947 */ /* 0x000fea000383ffff */
.L_x_7449:
[----:B--2---:R-:W-:-:S04]  /*d290*/  IMAD.U32 R7, RZ, RZ, UR5 ;  /* 0x00000005ff077e24 */ /* 0x004fc8000f8e00ff */
[----:B------:R2:W3:Y:S03]  /*d2a0*/  SYNCS.PHASECHK.TRANS64.TRYWAIT P0, [R7+URZ+0x28850], R6 ;  /* 0x02885006070075a7 */ /* 0x0004e6000800017f */
[----:B---3--:R-:W-:Y:S05]  /*d2b0*/  @!P0 NANOSLEEP.SYNCS 0x989680 ;  /* 0x009896800000895d */ /* 0x008fea0003900000 */
[----:B------:R-:W3:Y:S02]  /*d2c0*/  @!P0 SYNCS.PHASECHK.TRANS64 P0, [R7+URZ+0x28850], R6 ;  /* 0x02885006070085a7 */ /* 0x000ee4000800007f */
[----:B---3--:R-:W-:Y:S05]  /*d2d0*/  @!P0 BRA `(.L_x_7449) ;  /* 0xfffffffc00ec8947 */ /* 0x008fea000383ffff */
[----:B------:R-:W-:Y:S05]  /*d2e0*/  BRA `(.L_x_7448) ;  /* 0xffffffb400307947 */ /* 0x000fea000383ffff */
.L_x_7473:
        /* <DEDUP_REMOVED lines=10> */
.L_x_7523:
[----:B------:R-:W-:Y:S05]  /*d390*/  BRA `(.L_x_7524) ;  /* 0xffffffd800ec7947 */ /* 0x000fea000383ffff */
.L_x_7474:
[----:B------:R-:W-:Y:S01]  /*d3a0*/  BSSY B0, `(.L_x_7525) ;  /* 0x0000006000007945 */ /* 0x000fe20003800000 */
[----:B------:R-:W-:-:S07]  /*d3b0*/  IMAD.MOV.U32 R15, RZ, RZ, -0x1 ;  /* 0xffffffffff0f7424 */ /* 0x000fce00078e00ff */
[----:B------:R-:W-:Y:S05]  /*d3c0*/  WARPSYNC.COLLECTIVE R15, `(.L_x_7526) ;  /* 0x000000000f0c7348 */ /* 0x000fea0003c00000 */
[----:B------:R-:W-:Y:S02]  /*d3d0*/  ELECT P6, UR62, PT ;  /* 0x00000000003e782f */ /* 0x000fe400038c0000 */
[----:B------:R-:W-:Y:S01]  /*d3e0*/  MOV R14, UR62 ;  /* 0x0000003e000e7c02 */ /* 0x000fe20008000f00 */
[----:B------:R-:W-:Y:S10]  /*d3f0*/  ENDCOLLECTIVE ;  /* 0x000000000000791b */ /* 0x000ff40003800000 */
.L_x_7526:
[----:B------:R-:W-:Y:S05]  /*d400*/  BSYNC B0 ;  /* 0x0000000000007941 */ /* 0x000fea0003800000 */
.L_x_7525:
[----:B------:R-:W-:Y:S05]  /*d410*/  BRA `(.L_x_7527) ;  /* 0xffffffd800dc7947 */ /* 0x000fea000383ffff */
.L_x_7477:
[----:B-1----:R1:W2:Y:S02]  /*d420*/  SYNCS.PHASECHK.TRANS64.TRYWAIT P2, [R8+URZ+0x28840], R7 ;  /* 0x02884007080075a7 */ /* 0x0022a4000804017f */
[----:B--2---:R-:W-:Y:S05]  /*d430*/  @!P2 NANOSLEEP.SYNCS 0x989680 ;  /* 0x009896800000a95d */ /* 0x004fea0003900000 */
[----:B------:R-:W2:Y:S02]  /*d440*/  @!P2 SYNCS.PHASECHK.TRANS64 P2, [R8+URZ+0x28840], R7 ;  /* 0x028840070800a5a7 */ /* 0x000ea4000804007f */
[----:B--2---:R-:W-:Y:S05]  /*d450*/  @!P2 BRA `(.L_x_7477) ;  /* 0xfffffffc00f0a947 */ /* 0x004fea000383ffff */
[----:B------:R-:W-:Y:S05]  /*d460*/  BRA `(.L_x_7528) ;  /* 0xffffffdc00387947 */ /* 0x000fea000383ffff */
.L_x_7479:
[----:B-1----:R-:W-:-:S04]  /*d470*/  IMAD.U32 R8, RZ, RZ, UR38 ;  /* 0x00000026ff087e24 */ /* 0x002fc8000f8e00ff */
[----:B------:R1:W2:Y:S03]  /*d480*/  SYNCS.PHASECHK.TRANS64.TRYWAIT P2, [R8+URZ+0x28820], R7 ;  /* 0x02882007080075a7 */ /* 0x0002a6000804017f */
[----:B--2---:R-:W-:Y:S05]  /*d490*/  @!P2 NANOSLEEP.SYNCS 0x989680 ;  /* 0x009896800000a95d */ /* 0x004fea0003900000 */
[----:B------:R-:W2:Y:S02]  /*d4a0*/  @!P2 SYNCS.PHASECHK.TRANS64 P2, [R8+URZ+0x28820], R7 ;  /* 0x028820070800a5a7 */ /* 0x000ea4000804007f */
[----:B--2---:R-:W-:Y:S05]  /*d4b0*/  @!P2 BRA `(.L_x_7479) ;  /* 0xfffffffc00eca947 */ /* 0x004fea000383ffff */
[----:B------:R-:W-:Y:S05]  /*d4c0*/  BRA `(.L_x_7529) ;  /* 0xffffffe000087947 */ /* 0x000fea000383ffff */
.L_x_7485:
[----:B-1----:R1:W2:Y:S02]  /*d4d0*/  SYNCS.PHASECHK.TRANS64.TRYWAIT P3, [R3+URZ+0x28840], R2 ;  /* 0x02884002030075a7 */ /* 0x0022a4000806017f */
[----:B--2---:R-:W-:Y:S05]  /*d4e0*/  @!P3 NANOSLEEP.SYNCS 0x989680 ;  /* 0x009896800000b95d */ /* 0x004fea0003900000 */
[----:B------:R-:W2:Y:S02]  /*d4f0*/  @!P3 SYNCS.PHASECHK.TRANS64 P3, [R3+URZ+0x28840], R2 ;  /* 0x028840020300b5a7 */ /* 0x000ea4000806007f */
[----:B--2---:R-:W-:Y:S05]  /*d500*/  @!P3 BRA `(.L_x_7485) ;  /* 0xfffffffc00f0b947 */ /* 0x004fea000383ffff */
[----:B------:R-:W-:Y:S05]  /*d510*/  BRA `(.L_x_7530) ;  /* 0xffffffe000b07947 */ /* 0x000fea000383ffff */
.L_x_7487:
[----:B-1----:R1:W2:Y:S02]  /*d520*/  SYNCS.PHASECHK.TRANS64.TRYWAIT P3, [R2+URZ+0x60], R3 ;  /* 0x00006003020075a7 */ /* 0x0022a4000806017f */
[----:B--2---:R-:W-:Y:S05]  /*d530*/  @!P3 NANOSLEEP.SYNCS 0x989680 ;  /* 0x009896800000b95d */ /* 0x004fea0003900000 */
[----:B------:R-:W2:Y:S02]  /*d540*/  @!P3 SYNCS.PHASECHK.TRANS64 P3, [R2+URZ+0x60], R3 ;  /* 0x000060030200b5a7 */ /* 0x000ea4000806007f */
[----:B--2---:R-:W-:Y:S05]  /*d550*/  @!P3 BRA `(.L_x_7487) ;  /* 0xfffffffc00f0b947 */ /* 0x004fea000383ffff */
[----:B------:R-:W-:Y:S05]  /*d560*/  BRA `(.L_x_7531) ;  /* 0xffffffe4001c7947 */ /* 0x000fea000383ffff */
.L_x_7493:
[----:B-1----:R1:W2:Y:S02]  /*d570*/  SYNCS.PHASECHK.TRANS64.TRYWAIT P3, [R3+URZ+0x28840], R2 ;  /* 0x02884002030075a7 */ /* 0x0022a4000806017f */
[----:B--2---:R-:W-:Y:S05]  /*d580*/  @!P3 NANOSLEEP.SYNCS 0x989680 ;  /* 0x009896800000b95d */ /* 0x004fea0003900000 */
[----:B------:R-:W2:Y:S02]  /*d590*/  @!P3 SYNCS.PHASECHK.TRANS64 P3, [R3+URZ+0x28840], R2 ;  /* 0x028840020300b5a7 */ /* 0x000ea4000806007f */
[----:B--2---:R-:W-:Y:S05]  /*d5a0*/  @!P3 BRA `(.L_x_7493) ;  /* 0xfffffffc00f0b947 */ /* 0x004fea000383ffff */
[----:B------:R-:W-:Y:S05]  /*d5b0*/  BRA `(.L_x_7532) ;  /* 0xffffffe8002c7947 */ /* 0x000fea000383ffff */
.L_x_7495:
[----:B-1----:R1:W2:Y:S02]  /*d5c0*/  SYNCS.PHASECHK.TRANS64.TRYWAIT P3, [R2+URZ+0x60], R17 ;  /* 0x00006011020075a7 */ /* 0x0022a4000806017f */
[----:B--2---:R-:W-:Y:S05]  /*d5d0*/  @!P3 NANOSLEEP.SYNCS 0x989680 ;  /* 0x009896800000b95d */ /* 0x004fea0003900000 */
[----:B------:R-:W2:Y:S02]  /*d5e0*/  @!P3 SYNCS.PHASECHK.TRANS64 P3, [R2+URZ+0x60], R17 ;  /* 0x000060110200b5a7 */ /* 0x000ea4000806007f */
[----:B--2---:R-:W-:Y:S05]  /*d5f0*/  @!P3 BRA `(.L_x_7495) ;  /* 0xfffffffc00f0b947 */ /* 0x004fea000383ffff */
[----:B------:R-:W-:Y:S05]  /*d600*/  BRA `(.L_x_7533) ;  /* 0xffffffe800987947 */ /* 0x000fea000383ffff */
.L_x_7500:
[----:B-1----:R1:W2:Y:S02]  /*d610*/  SYNCS.PHASECHK.TRANS64.TRYWAIT P3, [R2+URZ+0x28840], R3 ;  /* 0x02884003020075a7 */ /* 0x0022a4000806017f */
[----:B--2---:R-:W-:Y:S05]  /*d620*/  @!P3 NANOSLEEP.SYNCS 0x989680 ;  /* 0x009896800000b95d */ /* 0x004fea0003900000 */
[----:B------:R-:W2:Y:S02]  /*d630*/  @!P3 SYNCS.PHASECHK.TRANS64 P3, [R2+URZ+0x28840], R3 ;  /* 0x028840030200b5a7 */ /* 0x000ea4000806007f */
[----:B--2---:R-:W-:Y:S05]  /*d640*/  @!P3 BRA `(.L_x_7500) ;  /* 0xfffffffc00f0b947 */ /* 0x004fea000383ffff */
[----:B------:R-:W-:Y:S05]  /*d650*/  BRA `(.L_x_7534) ;  /* 0xffffffec00807947 */ /* 0x000fea000383ffff */
.L_x_7502:
[----:B-1----:R1:W2:Y:S02]  /*d660*/  SYNCS.PHASECHK.TRANS64.TRYWAIT P3, [R2+URZ+0x60], R11 ;  /* 0x0000600b020075a7 */ /* 0x0022a4000806017f */
[----:B--2---:R-:W-:Y:S05]  /*d670*/  @!P3 NANOSLEEP.SYNCS 0x989680 ;  /* 0x009896800000b95d */ /* 0x004fea0003900000 */
[----:B------:R-:W2:Y:S02]  /*d680*/  @!P3 SYNCS.PHASECHK.TRANS64 P3, [R2+URZ+0x60], R11 ;  /* 0x0000600b0200b5a7 */ /* 0x000ea4000806007f */
[----:B--2---:R-:W-:Y:S05]  /*d690*/  @!P3 BRA `(.L_x_7502) ;  /* 0xfffffffc00f0b947 */ /* 0x004fea000383ffff */
[----:B------:R-:W-:Y:S05]  /*d6a0*/  BRA `(.L_x_7535) ;  /* 0xffffffec00ec7947 */ /* 0x000fea000383ffff */
.L_x_7509:
[----:B-1----:R1:W2:Y:S02]  /*d6b0*/  SYNCS.PHASECHK.TRANS64.TRYWAIT P0, [R3+URZ+0x28860], R0 ;  /* 0x02886000030075a7 */ /* 0x0022a4000800017f */
[----:B--2---:R-:W-:Y:S05]  /*d6c0*/  @!P0 NANOSLEEP.SYNCS 0x989680 ;  /* 0x009896800000895d */ /* 0x004fea0003900000 */
[----:B------:R-:W2:Y:S02]  /*d6d0*/  @!P0 SYNCS.PHASECHK.TRANS64 P0, [R3+URZ+0x28860], R0 ;  /* 0x02886000030085a7 */ /* 0x000ea4000800007f */
[----:B--2---:R-:W-:Y:S05]  /*d6e0*/  @!P0 BRA `(.L_x_7509) ;  /* 0xfffffffc00f08947 */ /* 0x004fea000383ffff */
[----:B------:R-:W-:Y:S05]  /*d6f0*/  BRA `(.L_x_7536) ;  /* 0xfffffff000c07947 */ /* 0x000fea000383ffff */
.L_x_7511:
[----:B------:R-:W-:Y:S01]  /*d700*/  BSSY B0, `(.L_x_7537) ;  /* 0x0000007000007945 */ /* 0x000fe20003800000 */
[----:B------:R-:W-:Y:S02]  /*d710*/  IMAD.MOV.U32 R12, RZ, RZ, RZ ;  /* 0x000000ffff0c7224 */ /* 0x000fe400078e00ff */
[----:B------:R-:W-:Y:S02]  /*d720*/  IMAD.MOV.U32 R11, RZ, RZ, 0x1f ;  /* 0x0000001fff0b7424 */ /* 0x000fe400078e00ff */
[----:B------:R-:W-:-:S07]  /*d730*/  IMAD.MOV.U32 R15, RZ, RZ, -0x1 ;  /* 0xffffffffff0f7424 */ /* 0x000fce00078e00ff */
[----:B------:R-:W-:Y:S05]  /*d740*/  WARPSYNC.COLLECTIVE R15, `(.L_x_7538) ;  /* 0x000000000f087348 */ /* 0x000fea0003c00000 */
[----:B------:R1:W2:Y:S02]  /*d750*/  SHFL.IDX P6, R14, R13, R12, R11 ;  /* 0x0000000c0d0e7389 */ /* 0x0002a400000c000b */
[----:B-12---:R-:W-:Y:S01]  /*d760*/  ENDCOLLECTIVE ;  /* 0x000000000000791b */ /* 0x006fe20003800000 */
.L_x_7538:
[----:B------:R-:W-:Y:S05]  /*d770*/  BSYNC B0 ;  /* 0x0000000000007941 */ /* 0x000fea0003800000 */
.L_x_7537:
[----:B------:R-:W-:Y:S05]  /*d780*/  BRA `(.L_x_7539) ;  /* 0xfffffff400347947 */ /* 0x000fea000383ffff */
.L_x_7513:
[----:B--2---:R2:W3:Y:S02]  /*d790*/  SYNCS.PHASECHK.TRANS64.TRYWAIT P0, [R7+URZ+0x28820], R0 ;  /* 0x02882000070075a7 */ /* 0x0044e4000800017f */
[----:B---3--:R-:W-:Y:S05]  /*d7a0*/  @!P0 NANOSLEEP.SYNCS 0x989680 ;  /* 0x009896800000895d */ /* 0x008fea0003900000 */
[----:B------:R-:W3:Y:S02]  /*d7b0*/  @!P0 SYNCS.PHASECHK.TRANS64 P0, [R7+URZ+0x28820], R0 ;  /* 0x02882000070085a7 */ /* 0x000ee4000800007f */
[----:B---3--:R-:W-:Y:S05]  /*d7c0*/  @!P0 BRA `(.L_x_7513) ;  /* 0xfffffffc00f08947 */ /* 0x008fea000383ffff */
[----:B------:R-:W-:Y:S05]  /*d7d0*/  BRA `(.L_x_7540) ;  /* 0xfffffff4007c7947 */ /* 0x000fea000383ffff */
.L_x_7517:
[----:B--2---:R2:W3:Y:S02]  /*d7e0*/  SYNCS.PHASECHK.TRANS64.TRYWAIT P0, [R5+URZ], R4 ;  /* 0x00000004050075a7 */ /* 0x0044e4000800017f */
[----:B---3--:R-:W-:Y:S05]  /*d7f0*/  @!P0 NANOSLEEP.SYNCS 0x989680 ;  /* 0x009896800000895d */ /* 0x008fea0003900000 */
[----:B------:R-:W3:Y:S02]  /*d800*/  @!P0 SYNCS.PHASECHK.TRANS64 P0, [R5+URZ], R4 ;  /* 0x00000004050085a7 */ /* 0x000ee4000800007f */
[----:B---3--:R-:W-:Y:S05]  /*d810*/  @!P0 BRA `(.L_x_7517) ;  /* 0xfffffffc00f08947 */ /* 0x008fea000383ffff */
[----:B------:R-:W-:Y:S05]  /*d820*/  BRA `(.L_x_7541) ;  /* 0xfffffff400d07947 */ /* 0x000fea000383ffff */
.L_x_7518:
[----:B---3--:R3:W4:Y:S02]  /*d830*/  SYNCS.PHASECHK.TRANS64.TRYWAIT P0, [R3+URZ], R0 ;  /* 0x00000000030075a7 */ /* 0x008724000800017f */
[----:B----4-:R-:W-:Y:S05]  /*d840*/  @!P0 NANOSLEEP.SYNCS 0x989680 ;  /* 0x009896800000895d */ /* 0x010fea0003900000 */
[----:B------:R-:W4:Y:S02]  /*d850*/  @!P0 SYNCS.PHASECHK.TRANS64 P0, [R3+URZ], R0 ;  /* 0x00000000030085a7 */ /* 0x000f24000800007f */
[----:B----4-:R-:W-:Y:S05]  /*d860*/  @!P0 BRA `(.L_x_7518) ;  /* 0xfffffffc00f08947 */ /* 0x010fea000383ffff */
[----:B------:R-:W-:Y:S05]  /*d870*/  BRA `(.L_x_7542) ;  /* 0xfffffff400c47947 */ /* 0x000fea000383ffff */
.L_x_7520:
[----:B--2---:R2:W3:Y:S02]  /*d880*/  SYNCS.PHASECHK.TRANS64.TRYWAIT P0, [R5+URZ], R4 ;  /* 0x00000004050075a7 */ /* 0x0044e4000800017f */
[----:B---3--:R-:W-:Y:S05]  /*d890*/  @!P0 NANOSLEEP.SYNCS 0x989680 ;  /* 0x009896800000895d */ /* 0x008fea0003900000 */
[----:B------:R-:W3:Y:S02]  /*d8a0*/  @!P0 SYNCS.PHASECHK.TRANS64 P0, [R5+URZ], R4 ;  /* 0x00000004050085a7 */ /* 0x000ee4000800007f */
[----:B---3--:R-:W-:Y:S05]  /*d8b0*/  @!P0 BRA `(.L_x_7520) ;  /* 0xfffffffc00f08947 */ /* 0x008fea000383ffff */
[----:B------:R-:W-:Y:S05]  /*d8c0*/  BRA `(.L_x_7543) ;  /* 0xfffffff400c87947 */ /* 0x000fea000383ffff */
.L_x_7544:
        /* <DEDUP_REMOVED lines=11> */
.L_x_12776:


//--------------------- .text._ZN7cutlass13device_kernelIN5flash11enable_sm90INS1_16FlashAttnFwdSm90INS1_25CollectiveMainloopFwdSm90ILi2EN4cute5tupleIJNS5_1CILi1EEES8_S8_EEENS6_IJNS7_ILi128EEESA_SA_EEELi128ENS_6half_tEfNS_4arch4Sm90ELb1ELb0ELb0ELb1ELb0ELb0ELb0ELb1ELb1ELb0ELb0ELb0EEENS1_21CollectiveEpilogueFwdISB_S9_SC_SE_Li256ELb1ELb0ELb0ELb0EEENS1_36VarlenDynamicPersistentTileSchedulerILi128ELi128ELi256ELi32ELb0ELb0ELb1ELb1ELb1ELb1EEEEEEEEEvNT_6ParamsE --------------------------
	.section	.text._ZN7cutlass13device_kernelIN5flash11enable_sm90INS1_16FlashAttnFwdSm90INS1_25CollectiveMainloopFwdSm90ILi2EN4cute5tupleIJNS5_1CILi1EEES8_S8_EEENS6_IJNS7_ILi128EEESA_SA_EEELi128ENS_6half_tEfNS_4arch4Sm90ELb1ELb0ELb0ELb1ELb0ELb0ELb0ELb1ELb1ELb0ELb0ELb0EEENS1_21CollectiveEpilogueFwdISB_S9_SC_SE_Li256ELb1ELb0ELb0ELb0EEENS1_36VarlenDynamicPersistentTileSchedulerILi128ELi128ELi256ELi32ELb0ELb0ELb1ELb1ELb1ELb1EEEEEEEEEvNT_6ParamsE,"ax",@progbits
	.align	128
.text._ZN7cutlass13device_kernelIN5flash11enable_sm90INS1_16FlashAttnFwdSm90INS1_25CollectiveMainloopFwdSm90ILi2EN4cute5tupleIJNS5_1CILi1EEES8_S8_EEENS6_IJNS7_ILi128EEESA_SA_EEELi128ENS_6half_tEfNS_4arch4Sm90ELb1ELb0ELb0ELb1ELb0ELb0ELb0ELb1ELb1ELb0ELb0ELb0EEENS1_21CollectiveEpilogueFwdISB_S9_SC_SE_Li256ELb1ELb0ELb0ELb0EEENS1_36VarlenDynamicPersistentTileSchedulerILi128ELi128ELi256ELi32ELb0ELb0ELb1ELb1ELb1ELb1EEEEEEEEEvNT_6ParamsE:
        .type           _ZN7cutlass13device_kernelIN5flash11enable_sm90INS1_16FlashAttnFwdSm90INS1_25CollectiveMainloopFwdSm90ILi2EN4cute5tupleIJNS5_1CILi1EEES8_S8_EEENS6_IJNS7_ILi128EEESA_SA_EEELi128ENS_6half_tEfNS_4arch4Sm90ELb1ELb0ELb0ELb1ELb0ELb0ELb0ELb1ELb1ELb0ELb0ELb0EEENS1_21CollectiveEpilogueFwdISB_S9_SC_SE_Li256ELb1ELb0ELb0ELb0EEENS1_36VarlenDynamicPersistentTileSchedulerILi128ELi128ELi256ELi32ELb0ELb0ELb1ELb1ELb1ELb1EEEEEEEEEvNT_6ParamsE,@function
        .size           _ZN7cutlass13device_kernelIN5flash11enable_sm90INS1_16FlashAttnFwdSm90INS1_25CollectiveMainloopFwdSm90ILi2EN4cute5tupleIJNS5_1CILi1EEES8_S8_EEENS6_IJNS7_ILi128EEESA_SA_EEELi128ENS_6half_tEfNS_4arch4Sm90ELb1ELb0ELb0ELb1ELb0ELb0ELb0ELb1ELb1ELb0ELb0ELb0EEENS1_21CollectiveEpilogueFwdISB_S9_SC_SE_Li256ELb1ELb0ELb0ELb0EEENS1_36VarlenDynamicPersistentTileSchedulerILi128ELi128ELi256ELi32ELb0ELb0ELb1ELb1ELb1ELb1EEEEEEEEEvNT_6ParamsE,(.L_x_12777 - _ZN7cutlass13device_kernelIN5flash11enable_sm90INS1_16FlashAttnFwdSm90INS1_25CollectiveMainloopFwdSm90ILi2EN4cute5tupleIJNS5_1CILi1EEES8_S8_EEENS6_IJNS7_ILi128EEESA_SA_EEELi128ENS_6half_tEfNS_4arch4Sm90ELb1ELb0ELb0ELb1ELb0ELb0ELb0ELb1ELb1ELb0ELb0ELb0EEENS1_21CollectiveEpilogueFwdISB_S9_SC_SE_Li256ELb1ELb0ELb0ELb0EEENS1_36VarlenDynamicPersistentTileSchedulerILi128ELi128ELi256ELi32ELb0ELb0ELb1ELb1ELb1ELb1EEEEEEEEEvNT_6ParamsE)
        .other          _ZN7cutlass13device_kernelIN5flash11enable_sm90INS1_16FlashAttnFwdSm90INS1_25CollectiveMainloopFwdSm90ILi2EN4cute5tupleIJNS5_1CILi1EEES8_S8_EEENS6_IJNS7_ILi128EEESA_SA_EEELi128ENS_6half_tEfNS_4arch4Sm90ELb1ELb0ELb0ELb1ELb0ELb0ELb0ELb1ELb1ELb0ELb0ELb0EEENS1_21CollectiveEpilogueFwdISB_S9_SC_SE_Li256ELb1ELb0ELb0ELb0EEENS1_36VarlenDynamicPersistentTileSchedulerILi128ELi128ELi256ELi32ELb0ELb0ELb1ELb1ELb1ELb1EEEEEEEEEvNT_6ParamsE,@"STO_CUDA_ENTRY STV_DEFAULT"
_ZN7cutlass13device_kernelIN5flash11enable_sm90INS1_16FlashAttnFwdSm90INS1_25CollectiveMainloopFwdSm90ILi2EN4cute5tupleIJNS5_1CILi1EEES8_S8_EEENS6_IJNS7_ILi128EEESA_SA_EEELi128ENS_6half_tEfNS_4arch4Sm90ELb1ELb0ELb0ELb1ELb0ELb0ELb0ELb1ELb1ELb0ELb0ELb0EEENS1_21CollectiveEpilogueFwdISB_S9_SC_SE_Li256ELb1ELb0ELb0ELb0EEENS1_36VarlenDynamicPersistentTileSchedulerILi128ELi128ELi256ELi32ELb0ELb0ELb1ELb1ELb1ELb1EEEEEEEEEvNT_6ParamsE:
        /* <DEDUP_REMOVED lines=21> */
.L_x_7546:
[----:B------:R-:W-:Y:S05]  /*0150*/  BSYNC B0 ;  /* 0x0000000000007941 */ /* 0x000fea0003800000 */
.L_x_7545:
        /* <DEDUP_REMOVED lines=41> */
.L_x_7547:
        /* <DEDUP_REMOVED lines=22> */
.L_x_7548:
        /* <DEDUP_REMOVED lines=18> */
.L_x_7549:
        /* <DEDUP_REMOVED lines=22> */
.L_x_7550:
        /* <DEDUP_REMOVED lines=22> */
.L_x_7551:
[----:B------:R-:W-:Y:S01]  /*0930*/  PLOP3.LUT P0, PT, PT, PT, UP0, 0x80, 0x0 ;  /* 0x000000000000781c */ /* 0x000fe20003f0f008 */
[----:B------:R-:W-:Y:S01]  /*0940*/  UMOV UR36, 0x1 ;  /* 0x0000000100247882 */ /* 0x000fe20000000000 */
[----:B------:R-:W-:Y:S01]  /*0950*/  NOP ;  /* 0x0000000000007918 */ /* 0x000fe20000000000 */
[----:B------:R-:W-:Y:S01]  /*0960*/  USEL UR36, UR36, 0x2, !UP0 ;  /* 0x0000000224247887 */ /* 0x000fe2000c000000 */
[----:B------:R-:W-:Y:S01]  /*0970*/  ULDC.64 UR48, c[0x0][0x208] ;  /* 0x0000820000307ab9 */ /* 0x000fe20000000a00 */
[----:B012-4-:R-:W-:Y:S08]  /*0980*/  BAR.SYNC.DEFER_BLOCKING 0x0 ;  /* 0x0000000000007b1d */ /* 0x017ff00000010000 */
[----:B------:R-:W-:Y:S05]  /*0990*/  @!P0 BRA `(.L_x_7552) ;  /* 0x000000a400f88947 */ /* 0x000fea0003800000 */
.L_x_7553:
        /* <DEDUP_REMOVED lines=28> */
[C---:B------:R-:W-:Y:S02]  /*0b60*/  LOP3.LUT R23, R5.reuse, 0xffffff80, RZ, 0xc0, !PT ;  /* 0xffffff8005177812 */ /* 0x040fe400078ec0ff */
        /* <DEDUP_REMOVED lines=14> */
[----:B------:R-:W-:Y:S02]  /*0c50*/  LOP3.LUT R18, R6, 0x7ffffffc, RZ, 0xc0, !PT ;  /* 0x7ffffffc06127812 */ /* 0x000fe400078ec0ff */
[----:B------:R-:W-:Y:S02]  /*0c60*/  LOP3.LUT R8, R0, 0xfffffff8, RZ, 0xc0, !PT ;  /* 0xfffffff800087812 */ /* 0x000fe400078ec0ff */
[-C--:B------:R-:W-:Y:S01]  /*0c70*/  LEA.HI R0, R3, R186.reuse, RZ, 0x4 ;  /* 0x000000ba03007211 */ /* 0x080fe200078f20ff */
[----:B------:R-:W-:Y:S01]  /*0c80*/  IMAD.IADD R18, R23, 0x1, -R18 ;  /* 0x0000000117127824 */ /* 0x000fe200078e0a12 */
[----:B------:R-:W-:Y:S01]  /*0c90*/  LEA.HI R3, R3, R186, RZ, 0x3 ;  /* 0x000000ba03037211 */ /* 0x000fe200078f18ff */
[----:B------:R-:W-:Y:S01]  /*0ca0*/  IMAD.IADD R11, R7, 0x1, -R8 ;  /* 0x00000001070b7824 */ /* 0x000fe200078e0a08 */
[----:B------:R-:W-:-:S02]  /*0cb0*/  SHF.R.S32.HI R9, RZ, 0x4, R0 ;  /* 0x00000004ff097819 */ /* 0x000fc40000011400 */
[----:B------:R-:W-:Y:S01]  /*0cc0*/  LOP3.LUT R7, R0, 0x3fffff0, RZ, 0xc0, !PT ;  /* 0x03fffff000077812 */ /* 0x000fe200078ec0ff */
[----:B------:R-:W-:Y:S01]  /*0cd0*/  IMAD R4, R4, 0x10, R11 ;  /* 0x0000001004047824 */ /* 0x000fe200078e020b */
[----:B------:R-:W-:Y:S02]  /*0ce0*/  LEA.HI R0, R0, R9, RZ, 0x1 ;  /* 0x0000000900007211 */ /* 0x000fe400078f08ff */
[----:B------:R-:W-:Y:S01]  /*0cf0*/  LOP3.LUT R5, R3, 0x1ffffff8, RZ, 0xc0, !PT ;  /* 0x1ffffff803057812 */ /* 0x000fe200078ec0ff */
[----:B------:R-:W-:Y:S01]  /*0d00*/  IMAD.IADD R7, R186, 0x1, -R7 ;  /* 0x00000001ba077824 */ /* 0x000fe200078e0a07 */
[----:B------:R-:W-:Y:S01]  /*0d10*/  LOP3.LUT R0, R0, 0x1ffffffe, RZ, 0xc0, !PT ;  /* 0x1ffffffe00007812 */ /* 0x000fe200078ec0ff */
[----:B------:R-:W-:Y:S01]  /*0d20*/  IMAD R19, R19, 0x40, R4 ;  /* 0x0000004013137824 */ /* 0x000fe200078e0204 */
[----:B------:R-:W-:Y:S01]  /*0d30*/  SHF.R.S32.HI R16, RZ, 0x3, R3 ;  /* 0x00000003ff107819 */ /* 0x000fe20000011403 */
[----:B------:R-:W-:Y:S02]  /*0d40*/  IMAD R7, R7, 0x40, R2 ;  /* 0x0000004007077824 */ /* 0x000fe400078e0202 */
[----:B------:R-:W-:-:S02]  /*0d50*/  IMAD.IADD R0, R9, 0x1, -R0 ;  /* 0x0000000109007824 */ /* 0x000fc400078e0a00 */
[----:B------:R-:W-:Y:S02]  /*0d60*/  IMAD.IADD R2, R186, 0x1, -R5 ;  /* 0x00000001ba027824 */ /* 0x000fe400078e0a05 */
[----:B------:R-:W-:Y:S02]  /*0d70*/  IMAD R185, R0, 0x8, R7 ;  /* 0x0000000800b97824 */ /* 0x000fe400078e0207 */
[----:B------:R-:W-:-:S07]  /*0d80*/  IMAD.SHL.U32 R2, R2, 0x8, RZ ;  /* 0x0000000802027824 */ /* 0x000fce00078e00ff */
.L_x_7607:
[----:B0--3-5:R-:W0:Y:S01]  /*0d90*/  LDC.64 R4, c[0x0][0xc60] ;  /* 0x00031800ff047b82 */ /* 0x029e220000000a00 */
[----:B------:R-:W-:Y:S01]  /*0da0*/  ULDC.64 UR6, c[0x0][0xa28] ;  /* 0x00028a0000067ab9 */ /* 0x000fe20000000a00 */
[----:B------:R-:W-:Y:S01]  /*0db0*/  ULDC.64 UR8, c[0x0][0xa18] ;  /* 0x0002860000087ab9 */ /* 0x000fe20000000a00 */
[----:B------:R-:W-:Y:S01]  /*0dc0*/  ULDC UR4, c[0x0][0x404] ;  /* 0x0001010000047ab9 */ /* 0x000fe20000000800 */
        /* <DEDUP_REMOVED lines=10> */
[----:B------:R-:W-:-:S04]  /*0e70*/  @UP0 ULEA UR6, UP2, UR37, UR6, 0x2 ;  /* 0x0000000625060291 */ /* 0x000fc8000f84103f */
[----:B------:R-:W-:Y:S02]  /*0e80*/  @UP0 ULEA.HI.X UR7, UR37, UR7, UR38, 0x2, UP2 ;  /* 0x0000000725070291 */ /* 0x000fe400090f1426 */
[----:B------:R-:W-:Y:S01]  /*0e90*/  @UP1 ULEA UR8, UP0, UR37, UR8, 0x2 ;  /* 0x0000000825081291 */ /* 0x000fe2000f80103f */
[----:B------:R-:W-:-:S03]  /*0ea0*/  IMAD.U32 R4, RZ, RZ, UR6 ;  /* 0x00000006ff047e24 */ /* 0x000fc6000f8e00ff */
[----:B------:R-:W-:Y:S01]  /*0eb0*/  @UP1 ULEA.HI.X UR9, UR37, UR9, UR38, 0x2, UP0 ;  /* 0x0000000925091291 */ /* 0x000fe200080f1426 */
[----:B------:R-:W-:Y:S01]  /*0ec0*/  IMAD.U32 R5, RZ, RZ, UR7 ;  /* 0x00000007ff057e24 */ /* 0x000fe2000f8e00ff */
[----:B------:R-:W-:Y:S01]  /*0ed0*/  ULDC.64 UR6, c[0x0][0x3f8] ;  /* 0x0000fe0000067ab9 */ /* 0x000fe20000000a00 */
[----:B------:R-:W-:-:S03]  /*0ee0*/  IMAD.U32 R6, RZ, RZ, UR8 ;  /* 0x00000008ff067e24 */ /* 0x000fc6000f8e00ff */
[----:B------:R-:W-:Y:S01]  /*0ef0*/  IMAD.U32 R7, RZ, RZ, UR9 ;  /* 0x00000009ff077e24 */ /* 0x000fe2000f8e00ff */
[----:B------:R-:W2:Y:S01]  /*0f00*/  @P0 LDG.E R4, desc[UR48][R4.64] ;  /* 0x0000003004040981 */ /* 0x000ea2000c1e1900 */
[----:B------:R-:W-:Y:S01]  /*0f10*/  UISETP.NE.U32.AND UP0, UPT, UR6, URZ, UPT ;  /* 0x0000003f0600728c */ /* 0x000fe2000bf05070 */
[----:B------:R-:W-:Y:S02]  /*0f20*/  ULDC.64 UR8, c[0x0][0xa20] ;  /* 0x0002880000087ab9 */ /* 0x000fe40000000a00 */
[----:B------:R-:W3:Y:S01]  /*0f30*/  @P2 LDG.E R6, desc[UR48][R6.64] ;  /* 0x0000003006062981 */ /* 0x000ee2000c1e1900 */
[----:B------:R-:W-:Y:S01]  /*0f40*/  UISETP.NE.AND.EX UP0, UPT, UR7, URZ, UPT, UP0 ;  /* 0x0000003f0700728c */ /* 0x000fe2000bf05300 */
[----:B------:R-:W-:Y:S01]  /*0f50*/  ISETP.NE.U32.AND P1, PT, RZ, UR8, PT ;  /* 0x00000008ff007c0c */ /* 0x000fe2000bf25070 */
[----:B------:R-:W-:Y:S01]  /*0f60*/  ULDC UR6, c[0x0][0x2e0] ;  /* 0x0000b80000067ab9 */ /* 0x000fe20000000800 */
[----:B------:R-:W-:Y:S01]  /*0f70*/  UMOV UR47, URZ ;  /* 0x0000003f002f7c82 */ /* 0x000fe20008000000 */
[----:B------:R-:W-:Y:S01]  /*0f80*/  USEL UR4, UR4, 0x1, UP0 ;  /* 0x0000000104047887 */ /* 0x000fe20008000000 */
[----:B------:R-:W-:Y:S01]  /*0f90*/  ISETP.NE.AND.EX P1, PT, RZ, UR9, PT, P1 ;  /* 0x00000009ff007c0c */ /* 0x000fe2000bf25310 */
[----:B------:R-:W-:Y:S01]  /*0fa0*/  ULDC UR51, c[0x0][0x288] ;  /* 0x0000a20000337ab9 */ /* 0x000fe20000000800 */
[----:B------:R-:W-:Y:S01]  /*0fb0*/  UMOV UR39, UR5 ;  /* 0x0000000500277c82 */ /* 0x000fe20008000000 */
[----:B------:R-:W-:Y:S01]  /*0fc0*/  UIMAD UR6, UR4, UR6, URZ ;  /* 0x00000006040672a4 */ /* 0x000fe2000f8e023f */
[----:B--2---:R-:W-:-:S02]  /*0fd0*/  @P0 R2UR UR47, R4 ;  /* 0x00000000042f02ca */ /* 0x004fc400000e0000 */
[----:B---3--:R-:W-:Y:S01]  /*0fe0*/  @P2 R2UR UR51, R6 ;  /* 0x00000000063322ca */ /* 0x008fe200000e0000 */
[----:B-1--4-:R-:W-:-:S14]  /*0ff0*/  @P2 BRA `(.L_x_7554) ;  /* 0x0000000000342947 */ /* 0x012fdc0003800000 */
        /* <DEDUP_REMOVED lines=13> */
.L_x_7554:
[----:B------:R-:W-:Y:S01]  /*10d0*/  UMOV UR40, UR52 ;  /* 0x0000003400287c82 */ /* 0x000fe20008000000 */
[----:B------:R-:W-:Y:S05]  /*10e0*/  @!P1 BRA `(.L_x_7555) ;  /* 0x00000000001c9947 */ /* 0x000fea0003800000 */
[----:B------:R-:W-:-:S04]  /*10f0*/  ULEA UR4, UP0, UR37, UR8, 0x2 ;  /* 0x0000000825047291 */ /* 0x000fc8000f80103f */
[----:B------:R-:W-:Y:S02]  /*1100*/  ULEA.HI.X UR5, UR37, UR9, UR38, 0x2, UP0 ;  /* 0x0000000925057291 */ /* 0x000fe400080f1426 */
[----:B------:R-:W-:-:S04]  /*1110*/  IMAD.U32 R4, RZ, RZ, UR4 ;  /* 0x00000004ff047e24 */ /* 0x000fc8000f8e00ff */
[----:B------:R-:W-:-:S05]  /*1120*/  IMAD.U32 R5, RZ, RZ, UR5 ;  /* 0x00000005ff057e24 */ /* 0x000fca000f8e00ff */
[----:B------:R-:W2:Y:S02]  /*1130*/  LDG.E R4, desc[UR48][R4.64] ;  /* 0x0000003004047981 */ /* 0x000ea4000c1e1900 */
[----:B--2---:R-:W-:Y:S01]  /*1140*/  R2UR UR6, R4 ;  /* 0x00000000040672ca */ /* 0x004fe200000e0000 */
[----:B------:R-:W-:-:S14]  /*1150*/  BRA `(.L_x_7556) ;  /* 0x0000000000347947 */ /* 0x000fdc0003800000 */
.L_x_7555:
        /* <DEDUP_REMOVED lines=13> */
.L_x_7556:
[----:B------:R-:W-:Y:S01]  /*1230*/  UIADD3 UR47, -UR47, UR6, URZ ;  /* 0x000000062f2f7290 */ /* 0x000fe2000fffe13f */
[----:B------:R-:W-:Y:S01]  /*1240*/  PLOP3.LUT P0, PT, PT, PT, PT, 0x80, 0x0 ;  /* 0x000000000000781c */ /* 0x000fe20003f0f070 */
[----:B------:R-:W-:Y:S01]  /*1250*/  ULEA UR5, UR52, 0xff, 0x7 ;  /* 0x000000ff34057891 */ /* 0x000fe2000f8e383f */
[----:B------:R-:W-:Y:S01]  /*1260*/  IMAD.MOV.U32 R3, RZ, RZ, RZ ;  /* 0x000000ffff037224 */ /* 0x000fe200078e00ff */
[----:B------:R-:W-:Y:S01]  /*1270*/  UIADD3 UR4, UR47, 0x7f, URZ ;  /* 0x0000007f2f047890 */ /* 0x000fe2000fffe03f */
[----:B------:R-:W-:Y:S01]  /*1280*/  CS2R R12, SRZ ;  /* 0x00000000000c7805 */ /* 0x000fe2000001ff00 */
[----:B------:R-:W-:Y:S01]  /*1290*/  UIADD3 UR6, UR47, UR5, -UR51 ;  /* 0x000000052f067290 */ /* 0x000fe2000fffe833 */
[----:B------:R-:W-:Y:S01]  /*12a0*/  IMAD.MOV.U32 R151, RZ, RZ, RZ ;  /* 0x000000ffff977224 */ /* 0x000fe200078e00ff */
        /* <DEDUP_REMOVED lines=39> */
[----:B------:R-:W-:-:S02]  /*1520*/  IMAD.MOV.U32 R8, RZ, RZ, RZ ;  /* 0x000000ffff087224 */ /* 0x000fc400078e00ff */
        /* <DEDUP_REMOVED lines=35> */
.L_x_7558:
        /* <DEDUP_REMOVED lines=9> */
.L_x_7694:
[----:B------:R-:W-:Y:S05]  /*17f0*/  @!P0 BRA `(.L_x_7560) ;  /* 0x0000000000048947 */ /* 0x000fea0003800000 */
[----:B------:R-:W-:Y:S01]  /*1800*/  BPT.TRAP 0x1 ;  /* 0x000000040000795c */ /* 0x000fe20000300000 */
.L_x_7560:
[----:B0-----:R-:W-:Y:S02]  /*1810*/  IMAD.U32 R3, RZ, RZ, UR43 ;  /* 0x0000002bff037e24 */ /* 0x001fe4000f8e00ff */
[----:B------:R-:W-:-:S03]  /*1820*/  IMAD.U32 R0, RZ, RZ, UR44 ;  /* 0x0000002cff007e24 */ /* 0x000fc6000f8e00ff */
[----:B------:R-:W-:Y:S02]  /*1830*/  LEA R3, R3, UR41, 0x3 ;  /* 0x0000002903037c11 */ /* 0x000fe4000f8e18ff */
[----:B------:R-:W-:-:S04]  /*1840*/  SHF.L.U32 R0, R0, 0x1f, RZ ;  /* 0x0000001f00007819 */ /* 0x000fc800000006ff */
[----:B------:R0:W1:Y:S01]  /*1850*/  SYNCS.PHASECHK.TRANS64.TRYWAIT P2, [R3+URZ+0x28830], R0 ;  /* 0x02883000030075a7 */ /* 0x000062000804017f */
[----:B------:R-:W-:Y:S05]  /*1860*/  @!P0 BRA `(.L_x_7561) ;  /* 0x0000000000048947 */ /* 0x000fea0003800000 */
[----:B------:R-:W-:Y:S01]  /*1870*/  BPT.TRAP 0x1 ;  /* 0x000000040000795c */ /* 0x000fe20000300000 */
.L_x_7561:
[----:B------:R-:W2:Y:S01]  /*1880*/  S2R R4, SR_TID.X ;  /* 0x0000000000047919 */ /* 0x000ea20000002100 */
[----:B------:R-:W-:Y:S01]  /*1890*/  IMAD.MOV.U32 R151, RZ, RZ, RZ ;  /* 0x000000ffff977224 */ /* 0x000fe200078e00ff */
[----:B--2---:R-:W-:Y:S01]  /*18a0*/  LOP3.LUT P1, RZ, R4, 0x7f, RZ, 0xc0, !PT ;  /* 0x0000007f04ff7812 */ /* 0x004fe2000782c0ff */
[----:B-1----:R-:W-:-:S12]  /*18b0*/  @P2 BRA `(.L_x_7562) ;  /* 0x0000000000082947 */ /* 0x002fd80003800000 */
[----:B------:R-:W1:Y:S02]  /*18c0*/  SYNCS.PHASECHK.TRANS64.TRYWAIT P2, [R3+URZ+0x28830], R0 ;  /* 0x02883000030075a7 */ /* 0x000e64000804017f */
[----:B-1----:R-:W-:Y:S05]  /*18d0*/  @!P2 BRA `(.L_x_7563) ;  /* 0x000000e400f0a947 */ /* 0x002fea0003800000 */
.L_x_7562:
[----:B------:R-:W-:Y:S05]  /*18e0*/  WARPSYNC.ALL ;  /* 0x0000000000007948 */ /* 0x000fea0003800000 */
[----:B------:R-:W-:Y:S01]  /*18f0*/  UIADD3 UR4, UR41, 0x18400, URZ ;  /* 0x0001840029047890 */ /* 0x000fe2000fffe03f */
[----:B------:R-:W-:Y:S01]  /*1900*/  WARPGROUP.ARRIVE ;  /* 0x00000000000079c5 */ /* 0x000fe20000000000 */
[----:B------:R-:W-:Y:S01]  /*1910*/  ULOP3.LUT UR32, UR53, 0x10000, URZ, 0xfc, !UPT ;  /* 0x0001000035207892 */ /* 0x000fe2000f8efc3f */
[----:B------:R-:W-:Y:S01]  /*1920*/  IMAD.U32 R6, RZ, RZ, UR52 ;  /* 0x00000034ff067e24 */ /* 0x000fe2000f8e00ff */
[----:B------:R-:W-:Y:S01]  /*1930*/  USHF.R.U32.HI UR4, URZ, 0x4, UR4 ;  /* 0x000000043f047899 */ /* 0x000fe20008011604 */
[----:B01----:R-:W-:Y:S01]  /*1940*/  @!P1 VIADD R3, R3, 0x28840 ;  /* 0x0002884003039836 */ /* 0x003fe20000000000 */
[----:B------:R-:W-:Y:S01]  /*1950*/  UMOV UR33, 0x40000040 ;  /* 0x4000004000217882 */ /* 0x000fe20000000000 */
[----:B------:R-:W-:Y:S01]  /*1960*/  UMOV UR35, 0x40000040 ;  /* 0x4000004000237882 */ /* 0x000fe20000000000 */
[----:B------:R-:W-:Y:S01]  /*1970*/  ULOP3.LUT UR4, UR4, 0x3fff, URZ, 0xc0, !UPT ;  /* 0x00003fff04047892 */ /* 0x000fe2000f8ec03f */
[----:B------:R-:W-:Y:S01]  /*1980*/  IMAD R6, R6, 0x80, R19 ;  /* 0x0000008006067824 */ /* 0x000fe200078e0213 */
[----:B------:R-:W-:Y:S01]  /*1990*/  UMOV UR5, 0x40000040 ;  /* 0x4000004000057882 */ /* 0x000fe20000000000 */
[----:B------:R-:W-:Y:S01]  /*19a0*/  UMOV UR7, 0x40000040 ;  /* 0x4000004000077882 */ /* 0x000fe20000000000 */
[----:B------:R-:W-:Y:S01]  /*19b0*/  ULOP3.LUT UR50, UR4, 0x10000, URZ, 0xfc, !UPT ;  /* 0x0001000004327892 */ /* 0x000fe2000f8efc3f */
[----:B------:R-:W-:Y:S01]  /*19c0*/  @!P1 PRMT R3, RZ, 0x654, R3 ;  /* 0x00000654ff039816 */ /* 0x000fe20000000003 */
[----:B------:R-:W-:Y:S01]  /*19d0*/  UIADD3 UR4, UR32, 0x2, URZ ;  /* 0x0000000220047890 */ /* 0x000fe2000fffe03f */
[--C-:B------:R-:W-:Y:S01]  /*19e0*/  IMAD.MOV.U32 R150, RZ, RZ, R151.reuse ;  /* 0x000000ffff967224 */ /* 0x100fe200078e0097 */
        /* <DEDUP_REMOVED lines=73> */
[----:B------:R-:W-:Y:S01]  /*1e80*/  HGMMA.64x128x16.F32 R24, gdesc[UR4], R24, gsb0 ;  /* 0x01e00000041879f0 */ /* 0x000fe20008000818 */
[----:B------:R-:W-:Y:S02]  /*1e90*/  UMOV UR6, 0xffffff80 ;  /* 0xffffff8000067882 */ /* 0x000fe40000000000 */
[----:B------:R-:W-:Y:S02]  /*1ea0*/  UIMAD UR6, UR55, UR6, 0x80 ;  /* 0x00000080370674a4 */ /* 0x000fe4000f8e0206 */
[----:B------:R-:W-:Y:S02]  /*1eb0*/  UIADD3 UR55, UR55, -0x2, URZ ;  /* 0xfffffffe37377890 */ /* 0x000fe4000fffe03f */
[----:B------:R-:W-:-:S04]  /*1ec0*/  UIADD3 UR6, UR47, UR6, URZ ;  /* 0x000000062f067290 */ /* 0x000fc8000fffe03f */
[----:B------:R-:W-:Y:S02]  /*1ed0*/  UIADD3 UR7, -UR51, 0x1, UR6 ;  /* 0x0000000133077890 */ /* 0x000fe4000fffe106 */
[----:B------:R-:W-:Y:S01]  /*1ee0*/  IMAD.U32 R7, RZ, RZ, UR6 ;  /* 0x00000006ff077e24 */ /* 0x000fe2000f8e00ff */
[----:B------:R-:W-:-:S03]  /*1ef0*/  ULDC UR6, c[0x0][0x988] ;  /* 0x0002620000067ab9 */ /* 0x000fc60000000800 */
[----:B------:R-:W-:Y:S02]  /*1f00*/  IMAD.U32 R5, RZ, RZ, UR7 ;  /* 0x00000007ff057e24 */ /* 0x000fe4000f8e00ff */
[C---:B------:R-:W-:Y:S02]  /*1f10*/  IMAD R4, R18.reuse, -0x2, R7 ;  /* 0xfffffffe12047824 */ /* 0x040fe400078e0207 */
        /* <DEDUP_REMOVED lines=122> */
[----:B------:R-:W1:Y:S01]  /*26c0*/  SHFL.BFLY PT, R0, R7, 0x2, 0x1f ;  /* 0x0c401f0007007f89 */ /* 0x000e6200000e0000 */
[----:B------:R-:W-:Y:S02]  /*26d0*/  ISETP.GT.AND P3, PT, R5, 0x10, PT ;  /* 0x000000100500780c */ /* 0x000fe40003f64270 */
[----:B-1----:R-:W-:Y:S01]  /*26e0*/  FMNMX.FTZ R8, R7, R0, !PT ;  /* 0x0000000007087209 */ /* 0x002fe20007810000 */
[----:B------:R-:W-:Y:S01]  /*26f0*/  IMAD.U32 R0, RZ, RZ, UR6 ;  /* 0x00000006ff007e24 */ /* 0x000fe2000f8e00ff */
[----:B------:R-:W-:-:S03]  /*2700*/  UIADD3 UR6, UR47, -UR51, URZ ;  /* 0x800000332f067290 */ /* 0x000fc6000fffe03f */
[----:B------:R-:W1:Y:S01]  /*2710*/  SHFL.BFLY PT, R9, R8, 0x1, 0x1f ;  /* 0x0c201f0008097f89 */ /* 0x000e6200000e0000 */
[----:B------:R-:W-:-:S04]  /*2720*/  ULEA UR6, UR52, UR6, 0x7 ;  /* 0x0000000634067291 */ /* 0x000fc8000f8e383f */
[----:B------:R-:W-:-:S04]  /*2730*/  USHF.R.S32.HI UR7, URZ, 0x1f, UR6 ;  /* 0x0000001f3f077899 */ /* 0x000fc80008011406 */
[----:B------:R-:W-:-:S04]  /*2740*/  ULEA.HI UR7, UR7, UR6, URZ, 0x7 ;  /* 0x0000000607077291 */ /* 0x000fc8000f8f383f */
[----:B------:R-:W-:-:S04]  /*2750*/  USHF.R.S32.HI UR7, URZ, 0x7, UR7 ;  /* 0x000000073f077899 */ /* 0x000fc80008011407 */
[----:B------:R-:W-:-:S04]  /*2760*/  UISETP.LT.AND UP0, UPT, URZ, UR7, UPT ;  /* 0x000000073f00728c */ /* 0x000fc8000bf01270 */
[----:B------:R-:W-:Y:S01]  /*2770*/  USEL UR53, URZ, UR7, !UP0 ;  /* 0x000000073f357287 */ /* 0x000fe2000c000000 */
[----:B-1----:R-:W-:-:S03]  /*2780*/  FMNMX.FTZ R9, R8, R9, !PT ;  /* 0x0000000908097209 */ /* 0x002fc60007810000 */
[----:B------:R-:W-:Y:S01]  /*2790*/  UISETP.GE.AND UP0, UPT, UR55, UR53, UPT ;  /* 0x000000353700728c */ /* 0x000fe2000bf06270 */
        /* <DEDUP_REMOVED lines=24> */
[----:B------:R-:W2:Y:S01]  /*2920*/  MUFU.EX2 R181, R181 ;  /* 0x000000b500b57308 */ /* 0x000ea20000000800 */
        /* <DEDUP_REMOVED lines=30> */
[----:B-1----:R-:W-:Y:S01]  /*2b10*/  FSEL R27, R44, -INF , P3 ;  /* 0xff8000002c1b7808 */ /* 0x002fe20001800000 */
[----:B------:R-:W-:Y:S01]  /*2b20*/  MUFU.EX2 R177, R177 ;  /* 0x000000b100b17308 */ /* 0x000fe20000000800 */
[----:B------:R-:W-:Y:S01]  /*2b30*/  FMNMX.FTZ R12, R41, R10, !PT ;  /* 0x0000000a290c7209 */ /* 0x000fe20007810000 */
[----:B--2---:R-:W-:Y:S01]  /*2b40*/  FADD.FTZ R44, R181, R4 ;  /* 0x00000004b52c7221 */ /* 0x004fe20000010000 */
        /* <DEDUP_REMOVED lines=20> */
[----:B---3--:R-:W-:Y:S01]  /*2c90*/  FSEL R35, R52, -INF , P3 ;  /* 0xff80000034237808 */ /* 0x008fe20001800000 */
        /* <DEDUP_REMOVED lines=11> */
[----:B-1----:R-:W-:Y:S01]  /*2d50*/  FSEL R39, R56, -INF , P3 ;  /* 0xff80000038277808 */ /* 0x002fe20001800000 */
        /* <DEDUP_REMOVED lines=11> */
[----:B--2---:R-:W-:Y:S01]  /*2e10*/  FSEL R43, R60, -INF , P3 ;  /* 0xff8000003c2b7808 */ /* 0x004fe20001800000 */
        /* <DEDUP_REMOVED lines=16> */
[----:B-1----:R-:W-:-:S02]  /*2f20*/  FMNMX.FTZ R24, R65, R20, !PT ;  /* 0x0000001441187209 */ /* 0x002fc40007810000 */
        /* <DEDUP_REMOVED lines=10> */
[--C-:B-1----:R-:W-:Y:S01]  /*2fd0*/  IMAD.MOV.U32 R97, RZ, RZ, R151.reuse ;  /* 0x000000ffff617224 */ /* 0x102fe200078e0097 */
[----:B------:R-:W-:Y:S02]  /*2fe0*/  FMNMX.FTZ R24, R55, R24, !PT ;  /* 0x0000001837187209 */ /* 0x000fe40007810000 */
[----:B------:R-:W-:Y:S02]  /*2ff0*/  ISETP.GT.AND P2, PT, R5, 0x69, PT ;  /* 0x000000690500780c */ /* 0x000fe40003f44270 */
[----:B------:R-:W-:Y:S01]  /*3000*/  FSEL R59, R76, -INF , P3 ;  /* 0xff8000004c3b7808 */ /* 0x000fe20001800000 */
[----:B------:R-:W-:Y:S01]  /*3010*/  MUFU.EX2 R107, R107 ;  /* 0x0000006b006b7308 */ /* 0x000fe20000000800 */
[----:B------:R-:W-:Y:S01]  /*3020*/  FMNMX.FTZ R26, R73, R24, !PT ;  /* 0x00000018491a7209 */ /* 0x000fe20007810000 */
[----:B--2---:R-:W-:Y:S01]  /*3030*/  IMAD.MOV.U32 R105, RZ, RZ, R151 ;  /* 0x000000ffff697224 */ /* 0x004fe200078e0097 */
        /* <DEDUP_REMOVED lines=8> */
[----:B------:R2:W3:Y:S01]  /*30c0*/  MUFU.EX2 R34, R109 ;  /* 0x0000006d00227308 */ /* 0x0004e20000000800 */
[----:B------:R-:W-:Y:S01]  /*30d0*/  FSEL R81, R81, -INF , P2 ;  /* 0xff80000051517808 */ /* 0x000fe20001000000 */
[----:B-1----:R-:W-:Y:S01]  /*30e0*/  IMAD.MOV.U32 R101, RZ, RZ, R151 ;  /* 0x000000ffff657224 */ /* 0x002fe200078e0097 */
[----:B------:R-:W-:-:S02]  /*30f0*/  FMNMX.FTZ R26, R63, R26, !PT ;  /* 0x0000001a3f1a7209 */ /* 0x000fc40007810000 */
[----:B------:R-:W-:Y:S02]  /*3100*/  ISETP.GT.AND P2, PT, R5, 0x79, PT ;  /* 0x000000790500780c */ /* 0x000fe40003f44270 */
[----:B------:R-:W-:Y:S01]  /*3110*/  FSEL R67, R84, -INF , P3 ;  /* 0xff80000054437808 */ /* 0x000fe20001800000 */
[----:B------:R-:W-:Y:S01]  /*3120*/  MUFU.EX2 R111, R111 ;  /* 0x0000006f006f7308 */ /* 0x000fe20000000800 */
[----:B------:R-:W-:Y:S01]  /*3130*/  FMNMX.FTZ R26, R81, R26, !PT ;  /* 0x0000001a511a7209 */ /* 0x000fe20007810000 */
[----:B--2---:R-:W-:Y:S01]  /*3140*/  IMAD.MOV.U32 R109, RZ, RZ, R151 ;  /* 0x000000ffff6d7224 */ /* 0x004fe200078e0097 */
[----:B------:R-:W-:Y:S02]  /*3150*/  FSEL R85, R85, -INF , P2 ;  /* 0xff80000055557808 */ /* 0x000fe40001000000 */
[----:B------:R-:W-:Y:S02]  /*3160*/  FMNMX.FTZ R26, R67, R26, !PT ;  /* 0x0000001a431a7209 */ /* 0x000fe40007810000 */
[----:B------:R-:W-:Y:S01]  /*3170*/  F2FP.F16.F32.PACK_AB R181, R4, R181 ;  /* 0x000000b504b5723e */ /* 0x000fe200000000ff */
[----:B------:R1:W2:Y:S01]  /*3180*/  MUFU.EX2 R36, R113 ;  /* 0x0000007100247308 */ /* 0x0002a20000000800 */
[----:B------:R-:W-:-:S02]  /*3190*/  FMNMX.FTZ R26, R85, R26, !PT ;  /* 0x0000001a551a7209 */ /* 0x000fc40007810000 */
[----:B---3--:R-:W-:-:S03]  /*31a0*/  F2FP.F16.F32.PACK_AB R155, R34, R107 ;  /* 0x0000006b229b723e */ /* 0x008fc600000000ff */
[----:B------:R-:W3:Y:S02]  /*31b0*/  SHFL.BFLY PT, R5, R26, 0x2, 0x1f ;  /* 0x0c401f001a057f89 */ /* 0x000ee400000e0000 */
[----:B------:R-:W-:Y:S01]  /*31c0*/  MUFU.EX2 R115, R115 ;  /* 0x0000007300737308 */ /* 0x000fe20000000800 */
[----:B-1----:R-:W-:-:S07]  /*31d0*/  IMAD.MOV.U32 R113, RZ, RZ, R151 ;  /* 0x000000ffff717224 */ /* 0x002fce00078e0097 */
[----:B------:R-:W1:Y:S01]  /*31e0*/  MUFU.EX2 R38, R71 ;  /* 0x0000004700267308 */ /* 0x000e620000000800 */
[----:B--2---:R-:W-:-:S07]  /*31f0*/  F2FP.F16.F32.PACK_AB R157, R36, R111 ;  /* 0x0000006f249d723e */ /* 0x004fce00000000ff */
[----:B------:R-:W-:Y:S01]  /*3200*/  MUFU.EX2 R117, R117 ;  /* 0x0000007500757308 */ /* 0x000fe20000000800 */
[----:B---3--:R-:W-:-:S07]  /*3210*/  FMNMX.FTZ R28, R26, R5, !PT ;  /* 0x000000051a1c7209 */ /* 0x008fce0007810000 */
[----:B------:R-:W2:Y:S01]  /*3220*/  MUFU.EX2 R40, R75 ;  /* 0x0000004b00287308 */ /* 0x000ea20000000800 */
[----:B-1----:R-:W-:Y:S01]  /*3230*/  F2FP.F16.F32.PACK_AB R159, R38, R115 ;  /* 0x00000073269f723e */ /* 0x002fe200000000ff */
[----:B------:R-:W1:Y:S06]  /*3240*/  SHFL.BFLY PT, R5, R28, 0x1, 0x1f ;  /* 0x0c201f001c057f89 */ /* 0x000e6c00000e0000 */
[----:B------:R-:W-:Y:S08]  /*3250*/  MUFU.EX2 R119, R119 ;  /* 0x0000007700777308 */ /* 0x000ff00000000800 */
[----:B------:R-:W3:Y:S01]  /*3260*/  MUFU.EX2 R42, R79 ;  /* 0x0000004f002a7308 */ /* 0x000ee20000000800 */
[----:B--2---:R-:W-:-:S07]  /*3270*/  F2FP.F16.F32.PACK_AB R161, R40, R117 ;  /* 0x0000007528a1723e */ /* 0x004fce00000000ff */
[----:B------:R-:W-:Y:S01]  /*3280*/  MUFU.EX2 R121, R121 ;  /* 0x0000007900797308 */ /* 0x000fe20000000800 */
[----:B-1----:R-:W-:-:S04]  /*3290*/  FMNMX.FTZ R5, R28, R5, !PT ;  /* 0x000000051c057209 */ /* 0x002fc80007810000 */
[C---:B------:R-:W-:Y:S01]  /*32a0*/  FSETP.NEU.FTZ.AND P2, PT, R5.reuse, -INF , PT ;  /* 0xff8000000500780b */ /* 0x040fe20003f5d000 */
[----:B------:R-:W-:Y:S02]  /*32b0*/  FMUL.FTZ R26, R5, R0 ;  /* 0x00000000051a7220 */ /* 0x000fe40000410000 */
[----:B------:R-:W-:Y:S01]  /*32c0*/  MUFU.EX2 R28, R83 ;  /* 0x00000053001c7308 */ /* 0x000fe20000000800 */
[----:B---3--:R-:W-:Y:S02]  /*32d0*/  F2FP.F16.F32.PACK_AB R163, R42, R119 ;  /* 0x000000772aa3723e */ /* 0x008fe400000000ff */
        /* <DEDUP_REMOVED lines=34> */
[----:B------:R3:W4:Y:S01]  /*3500*/  MUFU.EX2 R182, R29 ;  /* 0x0000001d00b67308 */ /* 0x0007220000000800 */
[----:B------:R-:W-:Y:S01]  /*3510*/  FADD.FTZ R25, R179, R44 ;  /* 0x0000002cb3197221 */ /* 0x000fe20000010000 */
[----:B--2---:R-:W-:Y:S01]  /*3520*/  FADD.FTZ R44, R7, R180 ;  /* 0x000000b4072c7221 */ /* 0x004fe20000010000 */
[-CC-:B------:R-:W-:Y:S01]  /*3530*/  FFMA.FTZ R55, R55, R0.reuse, -R26.reuse ;  /* 0x0000000037377223 */ /* 0x180fe2000001081a */
[-CC-:B------:R-:W-:Y:S01]  /*3540*/  FFMA.FTZ R73, R73, R0.reuse, -R26.reuse ;  /* 0x0000000049497223 */ /* 0x180fe2000001081a */
[----:B------:R-:W-:Y:S01]  /*3550*/  FADD.FTZ R46, R10, R25 ;  /* 0x000000190a2e7221 */ /* 0x000fe20000010000 */
[-CC-:B------:R-:W-:Y:S01]  /*3560*/  FFMA.FTZ R59, R59, R0.reuse, -R26.reuse ;  /* 0x000000003b3b7223 */ /* 0x180fe2000001081a */
[-C--:B------:R-:W-:Y:S01]  /*3570*/  FFMA.FTZ R77, R77, R0.reuse, -R26 ;  /* 0x000000004d4d7223 */ /* 0x080fe2000001081a */
[----:B------:R-:W2:Y:S01]  /*3580*/  MUFU.EX2 R13, R13 ;  /* 0x0000000d000d7308 */ /* 0x000ea20000000800 */
[----:B-1----:R-:W-:Y:S01]  /*3590*/  FADD.FTZ R25, R11, R44 ;  /* 0x0000002c0b197221 */ /* 0x002fe20000010000 */
[----:B---3--:R-:W-:Y:S01]  /*35a0*/  FADD.FTZ R29, R173, R46 ;  /* 0x0000002ead1d7221 */ /* 0x008fe20000010000 */
[-CC-:B------:R-:W-:Y:S01]  /*35b0*/  FFMA.FTZ R63, R63, R0.reuse, -R26.reuse ;  /* 0x000000003f3f7223 */ /* 0x180fe2000001081a */
[----:B------:R-:W-:Y:S01]  /*35c0*/  F2FP.F16.F32.PACK_AB R183, R6, R183 ;  /* 0x000000b706b7723e */ /* 0x000fe200000000ff */
[-CC-:B------:R-:W-:Y:S01]  /*35d0*/  FFMA.FTZ R81, R81, R0.reuse, -R26.reuse ;  /* 0x0000000051517223 */ /* 0x180fe2000001081a */
[----:B------:R-:W-:Y:S01]  /*35e0*/  FADD.FTZ R46, R12, R29 ;  /* 0x0000001d0c2e7221 */ /* 0x000fe20000010000 */
[-C--:B------:R-:W-:Y:S01]  /*35f0*/  FFMA.FTZ R67, R67, R0.reuse, -R26 ;  /* 0x0000000043437223 */ /* 0x080fe2000001081a */
[----:B------:R-:W1:Y:S01]  /*3600*/  MUFU.EX2 R176, R33 ;  /* 0x0000002100b07308 */ /* 0x000e620000000800 */
[----:B----4-:R-:W-:Y:S01]  /*3610*/  FADD.FTZ R44, R182, R25 ;  /* 0x00000019b62c7221 */ /* 0x010fe20000010000 */
[----:B------:R-:W-:Y:S01]  /*3620*/  FADD.FTZ R29, R175, R46 ;  /* 0x0000002eaf1d7221 */ /* 0x000fe20000010000 */
[----:B------:R-:W-:Y:S01]  /*3630*/  FFMA.FTZ R26, R85, R0, -R26 ;  /* 0x00000000551a7223 */ /* 0x000fe2000001081a */
[----:B------:R-:W-:-:S02]  /*3640*/  F2FP.F16.F32.PACK_AB R180, R180, R7 ;  /* 0x00000007b4b4723e */ /* 0x000fc400000000ff */
[----:B------:R-:W-:Y:S01]  /*3650*/  FADD.FTZ R46, R14, R29 ;  /* 0x0000001d0e2e7221 */ /* 0x000fe20000010000 */
[----:B------:R-:W-:Y:S01]  /*3660*/  F2FP.F16.F32.PACK_AB R165, R28, R121 ;  /* 0x000000791ca5723e */ /* 0x000fe200000000ff */
[----:B------:R-:W3:Y:S01]  /*3670*/  MUFU.EX2 R15, R15 ;  /* 0x0000000f000f7308 */ /* 0x000ee20000000800 */
[----:B--2---:R-:W-:Y:S01]  /*3680*/  FADD.FTZ R25, R13, R44 ;  /* 0x0000002c0d197221 */ /* 0x004fe20000010000 */
[----:B------:R-:W-:Y:S01]  /*3690*/  FADD.FTZ R29, R169, R46 ;  /* 0x0000002ea91d7221 */ /* 0x000fe20000010000 */
[----:B------:R-:W-:Y:S02]  /*36a0*/  F2FP.F16.F32.PACK_AB R177, R8, R177 ;  /* 0x000000b108b1723e */ /* 0x000fe400000000ff */
[----:B------:R-:W-:Y:S01]  /*36b0*/  F2FP.F16.F32.PACK_AB R179, R10, R179 ;  /* 0x000000b30ab3723e */ /* 0x000fe200000000ff */
[----:B------:R-:W-:Y:S01]  /*36c0*/  FADD.FTZ R46, R20, R29 ;  /* 0x0000001d142e7221 */ /* 0x000fe20000010000 */
[----:B------:R-:W-:Y:S01]  /*36d0*/  F2FP.F16.F32.PACK_AB R173, R12, R173 ;  /* 0x000000ad0cad723e */ /* 0x000fe200000000ff */
[----:B------:R-:W2:Y:S01]  /*36e0*/  MUFU.EX2 R178, R37 ;  /* 0x0000002500b27308 */ /* 0x000ea20000000800 */
[----:B-1----:R-:W-:Y:S01]  /*36f0*/  FADD.FTZ R44, R176, R25 ;  /* 0x00000019b02c7221 */ /* 0x002fe20000010000 */
[----:B------:R-:W-:Y:S01]  /*3700*/  FADD.FTZ R29, R171, R46 ;  /* 0x0000002eab1d7221 */ /* 0x000fe20000010000 */
[----:B------:R-:W-:-:S02]  /*3710*/  F2FP.F16.F32.PACK_AB R175, R14, R175 ;  /* 0x000000af0eaf723e */ /* 0x000fc400000000ff */
[----:B------:R-:W-:Y:S01]  /*3720*/  F2FP.F16.F32.PACK_AB R169, R20, R169 ;  /* 0x000000a914a9723e */ /* 0x000fe200000000ff */
[C---:B------:R-:W-:Y:S01]  /*3730*/  FADD.FTZ R46, R24.reuse, R29 ;  /* 0x0000001d182e7221 */ /* 0x040fe20000010000 */
[----:B------:R-:W-:Y:S01]  /*3740*/  F2FP.F16.F32.PACK_AB R171, R24, R171 ;  /* 0x000000ab18ab723e */ /* 0x000fe200000000ff */
[----:B------:R-:W1:Y:S01]  /*3750*/  MUFU.EX2 R21, R21 ;  /* 0x0000001500157308 */ /* 0x000e620000000800 */
[----:B---3--:R-:W-:Y:S01]  /*3760*/  FADD.FTZ R25, R15, R44 ;  /* 0x0000002c0f197221 */ /* 0x008fe20000010000 */
[----:B------:R-:W-:Y:S02]  /*3770*/  F2FP.F16.F32.PACK_AB R182, R182, R11 ;  /* 0x0000000bb6b6723e */ /* 0x000fe400000000ff */
[----:B------:R-:W-:-:S04]  /*3780*/  F2FP.F16.F32.PACK_AB R176, R176, R13 ;  /* 0x0000000db0b0723e */ /* 0x000fc800000000ff */
[----:B------:R-:W3:Y:S01]  /*3790*/  MUFU.EX2 R172, R41 ;  /* 0x0000002900ac7308 */ /* 0x000ee20000000800 */
[C---:B--2---:R-:W-:Y:S01]  /*37a0*/  FADD.FTZ R44, R178.reuse, R25 ;  /* 0x00000019b22c7221 */ /* 0x044fe20000010000 */
[----:B------:R-:W-:-:S06]  /*37b0*/  F2FP.F16.F32.PACK_AB R178, R178, R15 ;  /* 0x0000000fb2b2723e */ /* 0x000fcc00000000ff */
[----:B------:R-:W0:Y:S01]  /*37c0*/  MUFU.EX2 R27, R27 ;  /* 0x0000001b001b7308 */ /* 0x000e220000000800 */
[----:B-1----:R-:W-:-:S07]  /*37d0*/  FADD.FTZ R25, R21, R44 ;  /* 0x0000002c15197221 */ /* 0x002fce0000010000 */
[----:B------:R-:W1:Y:S01]  /*37e0*/  MUFU.EX2 R174, R45 ;  /* 0x0000002d00ae7308 */ /* 0x000e620000000800 */
[----:B---3--:R-:W-:Y:S01]  /*37f0*/  FADD.FTZ R44, R172, R25 ;  /* 0x00000019ac2c7221 */ /* 0x008fe20000010000 */
[----:B------:R-:W-:Y:S01]  /*3800*/  FADD.FTZ R25, R153, R46 ;  /* 0x0000002e99197221 */ /* 0x000fe20000010000 */
[----:B------:R-:W-:Y:S02]  /*3810*/  F2FP.F16.F32.PACK_AB R153, R32, R153 ;  /* 0x000000992099723e */ /* 0x000fe400000000ff */
[----:B------:R-:W-:Y:S01]  /*3820*/  F2FP.F16.F32.PACK_AB R172, R172, R21 ;  /* 0x00000015acac723e */ /* 0x000fe200000000ff */
[----:B------:R-:W-:Y:S02]  /*3830*/  FADD.FTZ R46, R32, R25 ;  /* 0x00000019202e7221 */ /* 0x000fe40000010000 */
[----:B------:R-:W2:Y:S01]  /*3840*/  MUFU.EX2 R31, R31 ;  /* 0x0000001f001f7308 */ /* 0x000ea20000000800 */
[----:B0-----:R-:W-:Y:S01]  /*3850*/  FADD.FTZ R3, R27, R44 ;  /* 0x0000002c1b037221 */ /* 0x001fe20000010000 */
[----:B------:R-:W-:Y:S01]  /*3860*/  FADD.FTZ R25, R107, R46 ;  /* 0x0000002e6b197221 */ /* 0x000fe20000010000 */
[----:B------:R-:W-:-:S03]  /*3870*/  IMAD.MOV.U32 R107, RZ, RZ, R151 ;  /* 0x000000ffff6b7224 */ /* 0x000fc600078e0097 */
[----:B------:R-:W-:Y:S02]  /*3880*/  FADD.FTZ R46, R34, R25 ;  /* 0x00000019222e7221 */ /* 0x000fe40000010000 */
[----:B------:R-:W0:Y:S01]  /*3890*/  MUFU.EX2 R168, R49 ;  /* 0x0000003100a87308 */ /* 0x000e220000000800 */
        /* <DEDUP_REMOVED lines=11> */
[C---:B0-----:R-:W-:Y:S01]  /*3950*/  FADD.FTZ R44, R168.reuse, R3 ;  /* 0x00000003a82c7221 */ /* 0x041fe20000010000 */
[----:B------:R-:W-:Y:S01]  /*3960*/  FADD.FTZ R25, R117, R6 ;  /* 0x0000000675197221 */ /* 0x000fe20000010000 */
[----:B------:R-:W-:Y:S01]  /*3970*/  F2FP.F16.F32.PACK_AB R168, R168, R31 ;  /* 0x0000001fa8a8723e */ /* 0x000fe200000000ff */
[----:B------:R-:W-:Y:S02]  /*3980*/  IMAD.MOV.U32 R117, RZ, RZ, R151 ;  /* 0x000000ffff757224 */ /* 0x000fe400078e0097 */
[----:B------:R-:W-:Y:S02]  /*3990*/  FADD.FTZ R6, R40, R25 ;  /* 0x0000001928067221 */ /* 0x000fe40000010000 */
[----:B------:R-:W0:Y:S01]  /*39a0*/  MUFU.EX2 R39, R39 ;  /* 0x0000002700277308 */ /* 0x000e220000000800 */
        /* <DEDUP_REMOVED lines=47> */
[----:B--2---:R-:W-:Y:S01]  /*3ca0*/  FADD.FTZ R7, R67, R4 ;  /* 0x0000000443077221 */ /* 0x004fe20000010000 */
[C---:B0-----:R-:W-:Y:S01]  /*3cb0*/  F2FP.F16.F32.PACK_AB R167, R30.reuse, R123 ;  /* 0x0000007b1ea7723e */ /* 0x041fe200000000ff */
[----:B------:R-:W-:Y:S01]  /*3cc0*/  FADD.FTZ R3, R30, R25 ;  /* 0x000000191e037221 */ /* 0x000fe20000010000 */
[----:B------:R-:W-:Y:S02]  /*3cd0*/  IMAD.MOV.U32 R123, RZ, RZ, R151 ;  /* 0x000000ffff7b7224 */ /* 0x000fe400078e0097 */
[C---:B-1----:R-:W-:Y:S01]  /*3ce0*/  FADD.FTZ R4, R26.reuse, R7 ;  /* 0x000000071a047221 */ /* 0x042fe20000010000 */
        /* <DEDUP_REMOVED lines=37> */
[----:B------:R-:W-:-:S05]  /*3f40*/  UMOV UR54, UR43 ;  /* 0x0000002b00367c82 */ /* 0x000fca0008000000 */
.L_x_7573:
        /* <DEDUP_REMOVED lines=9> */
.L_x_7566:
[----:B------:R-:W-:Y:S01]  /*3fe0*/  ULEA UR6, UR43, UR41, 0x3 ;  /* 0x000000292b067291 */ /* 0x000fe2000f8e183f */
[----:B------:R-:W-:-:S05]  /*3ff0*/  IMAD.U32 R0, RZ, RZ, UR44 ;  /* 0x0000002cff007e24 */ /* 0x000fca000f8e00ff */
[----:B------:R-:W-:-:S04]  /*4000*/  SHF.L.U32 R0, R0, 0x1f, RZ ;  /* 0x0000001f00007819 */ /* 0x000fc800000006ff */
[----:B------:R0:W1:Y:S01]  /*4010*/  SYNCS.PHASECHK.TRANS64.TRYWAIT P2, [UR6+0x28830], R0 ;  /* 0x02883000ff0075a7 */ /* 0x0000620008040146 */
[----:B------:R-:W-:Y:S05]  /*4020*/  @!P0 BRA `(.L_x_7567) ;  /* 0x0000000000048947 */ /* 0x000fea0003800000 */
[----:B------:R-:W-:Y:S01]  /*4030*/  BPT.TRAP 0x1 ;  /* 0x000000040000795c */ /* 0x000fe20000300000 */
.L_x_7567:
[----:B-1----:R-:W-:Y:S05]  /*4040*/  @P2 BRA `(.L_x_7565) ;  /* 0x0000000000082947 */ /* 0x002fea0003800000 */
[----:B------:R-:W1:Y:S02]  /*4050*/  SYNCS.PHASECHK.TRANS64.TRYWAIT P2, [UR6+0x28830], R0 ;  /* 0x02883000ff0075a7 */ /* 0x000e640008040146 */
[----:B-1----:R-:W-:Y:S05]  /*4060*/  @!P2 BRA `(.L_x_7568) ;  /* 0x000000c00020a947 */ /* 0x002fea0003800000 */
.L_x_7565:
[----:B01----:R-:W-:Y:S01]  /*4070*/  VIADD R0, R22, 0x8 ;  /* 0x0000000816007836 */ /* 0x003fe20000000000 */
        /* <DEDUP_REMOVED lines=44> */
.L_x_7570:
[----:B------:R-:W-:Y:S01]  /*4340*/  ULEA UR6, UR54, UR41, 0x3 ;  /* 0x0000002936067291 */ /* 0x000fe2000f8e183f */
[----:B------:R-:W-:-:S05]  /*4350*/  IMAD.U32 R0, RZ, RZ, UR56 ;  /* 0x00000038ff007e24 */ /* 0x000fca000f8e00ff */
[----:B------:R-:W-:-:S04]  /*4360*/  SHF.L.U32 R0, R0, 0x1f, RZ ;  /* 0x0000001f00007819 */ /* 0x000fc800000006ff */
[----:B------:R0:W1:Y:S01]  /*4370*/  SYNCS.PHASECHK.TRANS64.TRYWAIT P2, [UR6+0x28850], R0 ;  /* 0x02885000ff0075a7 */ /* 0x0000620008040146 */
[----:B------:R-:W-:Y:S05]  /*4380*/  @!P0 BRA `(.L_x_7571) ;  /* 0x0000000000048947 */ /* 0x000fea0003800000 */
[----:B------:R-:W-:Y:S01]  /*4390*/  BPT.TRAP 0x1 ;  /* 0x000000040000795c */ /* 0x000fe20000300000 */
.L_x_7571:
[----:B-1----:R-:W-:Y:S05]  /*43a0*/  @P2 BRA `(.L_x_7569) ;  /* 0x0000000000082947 */ /* 0x002fea0003800000 */
[----:B------:R-:W1:Y:S02]  /*43b0*/  SYNCS.PHASECHK.TRANS64.TRYWAIT P2, [UR6+0x28850], R0 ;  /* 0x02885000ff0075a7 */ /* 0x000e640008040146 */
[----:B-1----:R-:W-:Y:S05]  /*43c0*/  @!P2 BRA `(.L_x_7572) ;  /* 0x000000bc0060a947 */ /* 0x002fea0003800000 */
.L_x_7569:
[----:B------:R-:W-:Y:S01]  /*43d0*/  UIADD3 UR6, UR41, 0x400, URZ ;  /* 0x0000040029067890 */ /* 0x000fe2000fffe03f */
[----:B------:R-:W-:Y:S01]  /*43e0*/  WARPGROUP.ARRIVE ;  /* 0x00000000000079c5 */ /* 0x000fe20000000000 */
[----:B------:R-:W-:Y:S01]  /*43f0*/  UMOV UR7, 0x40000040 ;  /* 0x4000004000077882 */ /* 0x000fe20000000000 */
[----:B------:R-:W-:Y:S02]  /*4400*/  UISETP.GT.AND UP0, UPT, UR55, UR53, UPT ;  /* 0x000000353700728c */ /* 0x000fe4000bf04270 */
[----:B------:R-:W-:Y:S01]  /*4410*/  USHF.R.U32.HI UR6, URZ, 0x4, UR6 ;  /* 0x000000043f067899 */ /* 0x000fe20008011606 */
[----:B------:R-:W-:-:S03]  /*4420*/  UMOV UR56, UR44 ;  /* 0x0000002c00387c82 */ /* 0x000fc60008000000 */
        /* <DEDUP_REMOVED lines=11> */
[----:B------:R-:W-:Y:S01]  /*44e0*/  UMOV UR7, 0x40000040 ;  /* 0x4000004000077882 */ /* 0x000fe20000000000 */
[----:B------:R-:W-:Y:S02]  /*44f0*/  UIMAD UR6, UR55, UR6, 0x1 ;  /* 0x00000001370674a4 */ /* 0x000fe4000f8e0206 */
[----:B------:R-:W-:Y:S02]  /*4500*/  UIADD3 UR55, UR55, -0x1, URZ ;  /* 0xffffffff37377890 */ /* 0x000fe4000fffe03f */
[----:B------:R-:W-:-:S04]  /*4510*/  ULEA UR6, UR52, UR6, 0x7 ;  /* 0x0000000634067291 */ /* 0x000fc8000f8e383f */
[----:B------:R-:W-:-:S06]  /*4520*/  UIADD3 UR6, -UR51, UR6, UR47 ;  /* 0x0000000633067290 */ /* 0x000fcc000fffe12f */
[----:B-1----:R-:W-:Y:S01]  /*4530*/  IMAD.U32 R5, RZ, RZ, UR6 ;  /* 0x00000006ff057e24 */ /* 0x002fe2000f8e00ff */
        /* <DEDUP_REMOVED lines=8> */
[----:B0-----:R-:W-:-:S02]  /*45c0*/  FMNMX.FTZ R0, R11, R6, !PT ;  /* 0x000000060b007209 */ /* 0x001fc40007810000 */
        /* <DEDUP_REMOVED lines=102> */
[----:B------:R-:W0:Y:S01]  /*4c30*/  LDC R0, c[0x0][0x988] ;  /* 0x00026200ff007b82 */ /* 0x000e220000000800 */
[----:B------:R-:W-:Y:S02]  /*4c40*/  ISETP.GT.AND P5, PT, R10, 0x1, PT ;  /* 0x000000010a00780c */ /* 0x000fe40003fa4270 */
[----:B------:R-:W1:Y:S01]  /*4c50*/  SHFL.BFLY PT, R5, R12, 0x2, 0x1f ;  /* 0x0c401f000c057f89 */ /* 0x000e6200000e0000 */
[----:B------:R-:W-:-:S02]  /*4c60*/  FSEL R26, R26, -INF , P4 ;  /* 0xff8000001a1a7808 */ /* 0x000fc40002000000 */
[C---:B------:R-:W-:Y:S02]  /*4c70*/  ISETP.GT.AND P3, PT, R10.reuse, 0x8, PT ;  /* 0x000000080a00780c */ /* 0x040fe40003f64270 */
[C---:B------:R-:W-:Y:S02]  /*4c80*/  ISETP.GT.AND P6, PT, R10.reuse, 0x9, PT ;  /* 0x000000090a00780c */ /* 0x040fe40003fc4270 */
[C---:B------:R-:W-:Y:S02]  /*4c90*/  ISETP.GT.AND P4, PT, R10.reuse, 0x10, PT ;  /* 0x000000100a00780c */ /* 0x040fe40003f84270 */
[----:B------:R-:W-:Y:S02]  /*4ca0*/  FSEL R31, R31, -INF , P6 ;  /* 0xff8000001f1f7808 */ /* 0x000fe40003000000 */
[----:B------:R-:W-:Y:S02]  /*4cb0*/  ISETP.GT.AND P6, PT, R10, 0x19, PT ;  /* 0x000000190a00780c */ /* 0x000fe40003fc4270 */
[----:B-1----:R-:W-:-:S02]  /*4cc0*/  FMNMX.FTZ R14, R12, R5, !PT ;  /* 0x000000050c0e7209 */ /* 0x002fc40007810000 */
[----:B------:R-:W-:-:S03]  /*4cd0*/  FMNMX.FTZ R12, R26, R7, !PT ;  /* 0x000000071a0c7209 */ /* 0x000fc60007810000 */
[----:B------:R-:W1:Y:S01]  /*4ce0*/  SHFL.BFLY PT, R5, R14, 0x1, 0x1f ;  /* 0x0c201f000e057f89 */ /* 0x000e6200000e0000 */
[----:B------:R-:W-:Y:S02]  /*4cf0*/  WARPGROUP.DEPBAR.LE gsb0, 0x0 ;  /* 0x00008000000079c5 */ /* 0x000fe40000010000 */
[----:B------:R-:W-:Y:S01]  /*4d00*/  WARPGROUP.ARRIVE ;  /* 0x00000000000079c5 */ /* 0x000fe20000000000 */
[----:B------:R-:W-:Y:S02]  /*4d10*/  FSEL R169, R34, -INF , P4 ;  /* 0xff80000022a97808 */ /* 0x000fe40002000000 */
[----:B------:R-:W-:-:S03]  /*4d20*/  ISETP.GT.AND P4, PT, R10, 0x20, PT ;  /* 0x000000200a00780c */ /* 0x000fc60003f84270 */
[----:B------:R-:W-:Y:S01]  /*4d30*/  HGMMA.64x128x16.F32 R88, R152, gdesc[UR4].tnspB, R88, gsb0 ;  /* 0x41e0000498587df0 */ /* 0x000fe20008000858 */
[----:B------:R-:W-:Y:S01]  /*4d40*/  UIADD3 UR6, UR10, 0x280, URZ ;  /* 0x000002800a067890 */ /* 0x000fe2000fffe03f */
[----:B------:R-:W-:Y:S01]  /*4d50*/  UMOV UR7, 0x40000040 ;  /* 0x4000004000077882 */ /* 0x000fe20000000000 */
[----:B-1----:R-:W-:-:S04]  /*4d60*/  FMNMX.FTZ R5, R14, R5, !PT ;  /* 0x000000050e057209 */ /* 0x002fc80007810000 */
[C---:B------:R-:W-:Y:S01]  /*4d70*/  FSETP.NEU.FTZ.AND P2, PT, R5.reuse, -INF , PT ;  /* 0xff8000000500780b */ /* 0x040fe20003f5d000 */
[----:B0-----:R-:W-:-:S05]  /*4d80*/  FMUL.FTZ R8, R5, R0 ;  /* 0x0000000005087220 */ /* 0x001fca0000410000 */
        /* <DEDUP_REMOVED lines=146> */
[----:B------:R-:W0:Y:S03]  /*56b0*/  SHFL.BFLY PT, R61, R12, 0x2, 0x1f ;  /* 0x0c401f000c3d7f89 */ /* 0x000e2600000e0000 */
        /* <DEDUP_REMOVED lines=11> */
[----:B0-----:R-:W-:Y:S01]  /*5770*/  FMNMX.FTZ R20, R12, R61, !PT ;  /* 0x0000003d0c147209 */ /* 0x001fe20007810000 */
[-CC-:B------:R-:W-:Y:S01]  /*5780*/  FFMA.FTZ R12, R25, R0.reuse, -R8.reuse ;  /* 0x00000000190c7223 */ /* 0x180fe20000010808 */
[-CC-:B------:R-:W-:Y:S01]  /*5790*/  FFMA.FTZ R25, R77, R0.reuse, -R8.reuse ;  /* 0x000000004d197223 */ /* 0x180fe20000010808 */
[----:B------:R-:W-:-:S03]  /*57a0*/  FFMA.FTZ R61, R81, R0, -R8 ;  /* 0x00000000513d7223 */ /* 0x000fc60000010808 */
[----:B------:R-:W-:Y:S01]  /*57b0*/  MUFU.EX2 R37, R37 ;  /* 0x0000002500257308 */ /* 0x000fe20000000800 */
[----:B------:R-:W0:Y:S07]  /*57c0*/  SHFL.BFLY PT, R65, R20, 0x1, 0x1f ;  /* 0x0c201f0014417f89 */ /* 0x000e2e00000e0000 */
[----:B------:R-:W-:Y:S08]  /*57d0*/  MUFU.EX2 R158, R158 ;  /* 0x0000009e009e7308 */ /* 0x000ff00000000800 */
[----:B------:R-:W-:Y:S08]  /*57e0*/  MUFU.EX2 R29, R29 ;  /* 0x0000001d001d7308 */ /* 0x000ff00000000800 */
[----:B------:R-:W-:Y:S01]  /*57f0*/  MUFU.EX2 R12, R12 ;  /* 0x0000000c000c7308 */ /* 0x000fe20000000800 */
[----:B0-----:R-:W-:Y:S01]  /*5800*/  FMNMX.FTZ R9, R20, R65, !PT ;  /* 0x0000004114097209 */ /* 0x001fe20007810000 */
[----:B------:R-:W-:-:S03]  /*5810*/  FADD.FTZ R65, -R45, R6 ;  /* 0x000000062d417221 */ /* 0x000fc60000010100 */
[----:B------:R-:W-:Y:S01]  /*5820*/  FSETP.NEU.FTZ.AND P2, PT, R9, -INF , PT ;  /* 0xff8000000900780b */ /* 0x000fe20003f5d000 */
[-C--:B------:R-:W-:Y:S01]  /*5830*/  FMUL.FTZ R6, R65, R0.reuse ;  /* 0x0000000041067220 */ /* 0x080fe20000410000 */
[----:B------:R-:W-:Y:S01]  /*5840*/  FMUL.FTZ R34, R9, R0 ;  /* 0x0000000009227220 */ /* 0x000fe20000410000 */
[----:B------:R0:W-:Y:S04]  /*5850*/  MUFU.EX2 R20, R24 ;  /* 0x0000001800147308 */ /* 0x0001e80000000800 */
[----:B------:R-:W-:-:S04]  /*5860*/  FSEL R34, R34, RZ, P2 ;  /* 0x000000ff22227208 */ /* 0x000fc80001000000 */
[----:B------:R-:W1:Y:S01]  /*5870*/  MUFU.EX2 R6, R6 ;  /* 0x0000000600067308 */ /* 0x000e620000000800 */
[-CC-:B------:R-:W-:Y:S01]  /*5880*/  FFMA.FTZ R38, R55, R0.reuse, -R34.reuse ;  /* 0x0000000037267223 */ /* 0x180fe20000010822 */
[-CC-:B------:R-:W-:Y:S01]  /*5890*/  FFMA.FTZ R8, R26, R0.reuse, -R34.reuse ;  /* 0x000000001a087223 */ /* 0x180fe20000010822 */
[-CC-:B------:R-:W-:Y:S01]  /*58a0*/  FFMA.FTZ R65, R155, R0.reuse, -R34.reuse ;  /* 0x000000009b417223 */ /* 0x180fe20000010822 */
[-CC-:B0-----:R-:W-:Y:S01]  /*58b0*/  FFMA.FTZ R24, R153, R0.reuse, -R34.reuse ;  /* 0x0000000099187223 */ /* 0x181fe20000010822 */
        /* <DEDUP_REMOVED lines=42> */
[----:B------:R-:W2:Y:S01]  /*5b60*/  MUFU.EX2 R35, R35 ;  /* 0x0000002300237308 */ /* 0x000ea20000000800 */
        /* <DEDUP_REMOVED lines=20> */
[----:B0-----:R-:W-:Y:S01]  /*5cb0*/  F2FP.F16.F32.PACK_AB R181, R65, R8 ;  /* 0x0000000841b5723e */ /* 0x001fe200000000ff */
[----:B------:R-:W0:Y:S01]  /*5cc0*/  MUFU.EX2 R69, R69 ;  /* 0x0000004500457308 */ /* 0x000e220000000800 */
[----:B-1----:R-:W-:-:S02]  /*5cd0*/  F2FP.F16.F32.PACK_AB R183, R31, R24 ;  /* 0x000000181fb7723e */ /* 0x002fc400000000ff */
[----:B------:R-:W-:Y:S02]  /*5ce0*/  @!P1 PRMT R48, RZ, 0x654, R48 ;  /* 0x00000654ff309816 */ /* 0x000fe40000000030 */
[----:B--2---:R-:W-:-:S03]  /*5cf0*/  F2FP.F16.F32.PACK_AB R177, R35, R26 ;  /* 0x0000001a23b1723e */ /* 0x004fc600000000ff */
[----:B------:R-:W-:Y:S01]  /*5d00*/  MUFU.EX2 R30, R30 ;  /* 0x0000001e001e7308 */ /* 0x000fe20000000800 */
[----:B------:R-:W-:Y:S02]  /*5d10*/  WARPGROUP.DEPBAR.LE gsb0, 0x0 ;  /* 0x00008000000079c5 */ /* 0x000fe40000010000 */
[----:B------:R-:W-:-:S05]  /*5d20*/  WARPGROUP.ARRIVE ;  /* 0x00000000000079c5 */ /* 0x000fca0000000000 */
[----:B------:R-:W-:Y:S01]  /*5d30*/  MUFU.EX2 R43, R43 ;  /* 0x0000002b002b7308 */ /* 0x000fe20000000800 */
[----:B------:R-:W-:Y:S02]  /*5d40*/  F2FP.F16.F32.PACK_AB R160, R33, R10 ;  /* 0x0000000a21a0723e */ /* 0x000fe400000000ff */
[----:B0-----:R-:W-:Y:S01]  /*5d50*/  F2FP.F16.F32.PACK_AB R179, R69, R28 ;  /* 0x0000001c45b3723e */ /* 0x001fe200000000ff */
[----:B------:R-:W-:Y:S04]  /*5d60*/  HGMMA.64x128x16.F32 R88, R164, gdesc[UR4].tnspB, R88, gsb0 ;  /* 0x41e00004a4587df0 */ /* 0x000fe80008000858 */
[----:B------:R-:W-:Y:S08]  /*5d70*/  MUFU.EX2 R32, R32 ;  /* 0x0000002000207308 */ /* 0x000ff00000000800 */
[----:B------:R-:W0:Y:S08]  /*5d80*/  MUFU.EX2 R25, R25 ;  /* 0x0000001900197308 */ /* 0x000e300000000800 */
[----:B------:R-:W1:Y:S08]  /*5d90*/  MUFU.EX2 R47, R47 ;  /* 0x0000002f002f7308 */ /* 0x000e700000000800 */
[----:B------:R-:W2:Y:S01]  /*5da0*/  MUFU.EX2 R169, R169 ;  /* 0x000000a900a97308 */ /* 0x000ea20000000800 */
[----:B0-----:R-:W-:-:S07]  /*5db0*/  F2FP.F16.F32.PACK_AB R162, R25, R12 ;  /* 0x0000000c19a2723e */ /* 0x001fce00000000ff */
[----:B------:R-:W0:Y:S08]  /*5dc0*/  MUFU.EX2 R61, R61 ;  /* 0x0000003d003d7308 */ /* 0x000e300000000800 */
[----:B------:R-:W3:Y:S08]  /*5dd0*/  MUFU.EX2 R36, R36 ;  /* 0x0000002400247308 */ /* 0x000ef00000000800 */
        /* <DEDUP_REMOVED lines=16> */
[----:B-1----:R-:W-:Y:S01]  /*5ee0*/  FADD.FTZ R4, R170, R55 ;  /* 0x00000037aa047221 */ /* 0x002fe20000010000 */
[-C--:B------:R-:W-:Y:S01]  /*5ef0*/  FMUL.FTZ R88, R88, R6.reuse ;  /* 0x0000000658587220 */ /* 0x080fe20000410000 */
[-C--:B------:R-:W-:Y:S01]  /*5f00*/  FMUL.FTZ R89, R89, R6.reuse ;  /* 0x0000000659597220 */ /* 0x080fe20000410000 */
[-C--:B------:R-:W-:Y:S01]  /*5f10*/  FMUL.FTZ R92, R92, R6.reuse ;  /* 0x000000065c5c7220 */ /* 0x080fe20000410000 */
[----:B------:R-:W-:Y:S01]  /*5f20*/  FADD.FTZ R55, R53, R4 ;  /* 0x0000000435377221 */ /* 0x000fe20000010000 */
[----:B------:R-:W-:Y:S01]  /*5f30*/  FFMA.FTZ R4, R7, R3, R8 ;  /* 0x0000000307047223 */ /* 0x000fe20000010008 */
[----:B------:R1:W-:Y:S01]  /*5f40*/  @!P1 SYNCS.ARRIVE.TRANS64.RED.A1T0 RZ, [R48+URZ], RZ ;  /* 0x000000ff30ff99a7 */ /* 0x0003e2000810043f */
[----:B------:R-:W1:Y:S01]  /*5f50*/  MUFU.EX2 R163, R175 ;  /* 0x000000af00a37308 */ /* 0x000e620000000800 */
[----:B--2---:R-:W-:Y:S01]  /*5f60*/  FADD.FTZ R46, R152, R55 ;  /* 0x00000037982e7221 */ /* 0x004fe20000010000 */
[----:B------:R-:W-:Y:S01]  /*5f70*/  FADD.FTZ R3, R65, R4 ;  /* 0x0000000441037221 */ /* 0x000fe20000010000 */
[-C--:B------:R-:W-:Y:S01]  /*5f80*/  FMUL.FTZ R93, R93, R6.reuse ;  /* 0x000000065d5d7220 */ /* 0x080fe20000410000 */
[-C--:B------:R-:W-:Y:S01]  /*5f90*/  FMUL.FTZ R96, R96, R6.reuse ;  /* 0x0000000660607220 */ /* 0x080fe20000410000 */
[----:B------:R-:W-:Y:S01]  /*5fa0*/  FADD.FTZ R55, R49, R46 ;  /* 0x0000002e31377221 */ /* 0x000fe20000010000 */
[----:B------:R-:W-:Y:S01]  /*5fb0*/  FADD.FTZ R4, R24, R3 ;  /* 0x0000000318047221 */ /* 0x000fe20000010000 */
[-C--:B------:R-:W-:Y:S01]  /*5fc0*/  FMUL.FTZ R97, R97, R6.reuse ;  /* 0x0000000661617220 */ /* 0x080fe20000410000 */
        /* <DEDUP_REMOVED lines=45> */
[----:B0-----:R-:W-:Y:S01]  /*62a0*/  FADD.FTZ R11, R61, R46 ;  /* 0x0000002e3d0b7221 */ /* 0x001fe20000010000 */
[----:B---3--:R-:W-:Y:S01]  /*62b0*/  FADD.FTZ R4, R36, R3 ;  /* 0x0000000324047221 */ /* 0x008fe20000010000 */
[-C--:B------:R-:W-:Y:S01]  /*62c0*/  FMUL.FTZ R137, R137, R6.reuse ;  /* 0x0000000689897220 */ /* 0x080fe20000410000 */
[-C--:B------:R-:W-:Y:S01]  /*62d0*/  FMUL.FTZ R140, R140, R6.reuse ;  /* 0x000000068c8c7220 */ /* 0x080fe20000410000 */
[----:B------:R-:W-:Y:S01]  /*62e0*/  FADD.FTZ R10, R20, R11 ;  /* 0x0000000b140a7221 */ /* 0x000fe20000010000 */
[----:B----4-:R-:W-:Y:S01]  /*62f0*/  FADD.FTZ R3, R171, R4 ;  /* 0x00000004ab037221 */ /* 0x010fe20000010000 */
[-C--:B------:R-:W-:Y:S01]  /*6300*/  FMUL.FTZ R141, R141, R6.reuse ;  /* 0x000000068d8d7220 */ /* 0x080fe20000410000 */
[-C--:B------:R-:W-:Y:S01]  /*6310*/  FMUL.FTZ R144, R144, R6.reuse ;  /* 0x0000000690907220 */ /* 0x080fe20000410000 */
[----:B-----5:R-:W-:Y:S01]  /*6320*/  FADD.FTZ R4, R45, R10 ;  /* 0x0000000a2d047221 */ /* 0x020fe20000010000 */
        /* <DEDUP_REMOVED lines=44> */
[----:B-1----:R-:W-:Y:S01]  /*65f0*/  FADD.FTZ R10, R163, R10 ;  /* 0x0000000aa30a7221 */ /* 0x002fe20000010000 */
[-C--:B------:R-:W-:Y:S01]  /*6600*/  FMUL.FTZ R150, R150, R7.reuse ;  /* 0x0000000796967220 */ /* 0x080fe20000410000 */
[----:B------:R-:W-:Y:S01]  /*6610*/  FMUL.FTZ R151, R151, R7 ;  /* 0x0000000797977220 */ /* 0x000fe20000410000 */
[----:B------:R-:W-:Y:S01]  /*6620*/  F2FP.F16.F32.PACK_AB R170, R53, R170 ;  /* 0x000000aa35aa723e */ /* 0x000fe200000000ff */
[----:B--2---:R-:W-:Y:S01]  /*6630*/  FADD.FTZ R10, R79, R10 ;  /* 0x0000000a4f0a7221 */ /* 0x004fe20000010000 */
        /* <DEDUP_REMOVED lines=25> */
.L_x_7564:
[----:B------:R-:W-:-:S13]  /*67d0*/  ISETP.LE.AND P2, PT, RZ, UR55, PT ;  /* 0x00000037ff007c0c */ /* 0x000fda000bf43270 */
[----:B------:R-:W-:Y:S05]  /*67e0*/  @!P2 BRA `(.L_x_7574) ;  /* 0x0000001c00f8a947 */ /* 0x000fea0003800000 */
[----:B------:R-:W-:Y:S01]  /*67f0*/  IMAD.MOV.U32 R6, RZ, RZ, R9 ;  /* 0x000000ffff067224 */ /* 0x000fe200078e0009 */
[----:B------:R-:W-:Y:S01]  /*6800*/  UMOV UR51, UR44 ;  /* 0x0000002c00337c82 */ /* 0x000fe20008000000 */
[----:B------:R-:W-:Y:S01]  /*6810*/  IMAD.MOV.U32 R7, RZ, RZ, R5 ;  /* 0x000000ffff077224 */ /* 0x000fe200078e0005 */
[----:B------:R-:W-:-:S06]  /*6820*/  UMOV UR47, UR43 ;  /* 0x0000002b002f7c82 */ /* 0x000fcc0008000000 */
.L_x_7583:
        /* <DEDUP_REMOVED lines=9> */
.L_x_7576:
[----:B------:R-:W-:Y:S01]  /*68c0*/  ULEA UR6, UR43, UR41, 0x3 ;  /* 0x000000292b067291 */ /* 0x000fe2000f8e183f */
[----:B------:R-:W-:-:S05]  /*68d0*/  IMAD.U32 R0, RZ, RZ, UR44 ;  /* 0x0000002cff007e24 */ /* 0x000fca000f8e00ff */
[----:B------:R-:W-:-:S04]  /*68e0*/  SHF.L.U32 R0, R0, 0x1f, RZ ;  /* 0x0000001f00007819 */ /* 0x000fc800000006ff */
[----:B------:R0:W1:Y:S01]  /*68f0*/  SYNCS.PHASECHK.TRANS64.TRYWAIT P2, [UR6+0x28830], R0 ;  /* 0x02883000ff0075a7 */ /* 0x0000620008040146 */
[----:B------:R-:W-:Y:S05]  /*6900*/  @!P0 BRA `(.L_x_7577) ;  /* 0x0000000000048947 */ /* 0x000fea0003800000 */
[----:B------:R-:W-:Y:S01]  /*6910*/  BPT.TRAP 0x1 ;  /* 0x000000040000795c */ /* 0x000fe20000300000 */
.L_x_7577:
[----:B-1----:R-:W-:Y:S05]  /*6920*/  @P2 BRA `(.L_x_7575) ;  /* 0x0000000000082947 */ /* 0x002fea0003800000 */
[----:B------:R-:W1:Y:S02]  /*6930*/  SYNCS.PHASECHK.TRANS64.TRYWAIT P2, [UR6+0x28830], R0 ;  /* 0x02883000ff0075a7 */ /* 0x000e640008040146 */
[----:B-1----:R-:W-:Y:S05]  /*6940*/  @!P2 BRA `(.L_x_7578) ;  /* 0x000000980018a947 */ /* 0x002fea0003800000 */
.L_x_7575:
        /* <DEDUP_REMOVED lines=45> */
.L_x_7580:
[----:B------:R-:W-:Y:S01]  /*6c20*/  ULEA UR6, UR47, UR41, 0x3 ;  /* 0x000000292f067291 */ /* 0x000fe2000f8e183f */
[----:B------:R-:W-:-:S05]  /*6c30*/  IMAD.U32 R0, RZ, RZ, UR51 ;  /* 0x00000033ff007e24 */ /* 0x000fca000f8e00ff */
[----:B------:R-:W-:-:S04]  /*6c40*/  SHF.L.U32 R0, R0, 0x1f, RZ ;  /* 0x0000001f00007819 */ /* 0x000fc800000006ff */
[----:B------:R0:W1:Y:S01]  /*6c50*/  SYNCS.PHASECHK.TRANS64.TRYWAIT P2, [UR6+0x28850], R0 ;  /* 0x02885000ff0075a7 */ /* 0x0000620008040146 */
[----:B------:R-:W-:Y:S05]  /*6c60*/  @!P0 BRA `(.L_x_7581) ;  /* 0x0000000000048947 */ /* 0x000fea0003800000 */
[----:B------:R-:W-:Y:S01]  /*6c70*/  BPT.TRAP 0x1 ;  /* 0x000000040000795c */ /* 0x000fe20000300000 */
.L_x_7581:
[----:B-1----:R-:W-:Y:S05]  /*6c80*/  @P2 BRA `(.L_x_7579) ;  /* 0x0000000000082947 */ /* 0x002fea0003800000 */
[----:B------:R-:W1:Y:S02]  /*6c90*/  SYNCS.PHASECHK.TRANS64.TRYWAIT P2, [UR6+0x28850], R0 ;  /* 0x02885000ff0075a7 */ /* 0x000e640008040146 */
[----:B-1----:R-:W-:Y:S05]  /*6ca0*/  @!P2 BRA `(.L_x_7582) ;  /* 0x000000940058a947 */ /* 0x002fea0003800000 */
.L_x_7579:
        /* <DEDUP_REMOVED lines=50> */
[----:B------:R-:W-:Y:S02]  /*6fd0*/  WARPGROUP.DEPBAR.LE gsb0, 0x0 ;  /* 0x00008000000079c5 */ /* 0x000fe40000010000 */
[----:B------:R-:W-:-:S06]  /*6fe0*/  WARPGROUP.ARRIVE ;  /* 0x00000000000079c5 */ /* 0x000fcc0000000000 */
[----:B------:R-:W-:Y:S01]  /*6ff0*/  HGMMA.64x128x16.F32 R88, R176, gdesc[UR4].tnspB, R88, gsb0 ;  /* 0x41e00004b0587df0 */ /* 0x000fe20008000858 */
[----:B------:R-:W-:Y:S01]  /*7000*/  UIADD3 UR6, UR10, 0x100, URZ ;  /* 0x000001000a067890 */ /* 0x000fe2000fffe03f */
[----:B------:R-:W-:Y:S01]  /*7010*/  UMOV UR7, 0x40000040 ;  /* 0x4000004000077882 */ /* 0x000fe20000000000 */
        /* <DEDUP_REMOVED lines=37> */
[----:B------:R-:W-:-:S06]  /*7270*/  WARPGROUP.ARRIVE ;  /* 0x00000000000079c5 */ /* 0x000fcc0000000000 */
[----:B------:R-:W-:Y:S01]  /*7280*/  HGMMA.64x128x16.F32 R88, R172, gdesc[UR4].tnspB, R88, gsb0 ;  /* 0x41e00004ac587df0 */ /* 0x000fe20008000858 */
[----:B------:R-:W-:Y:S01]  /*7290*/  UIADD3 UR6, UR10, 0x180, URZ ;  /* 0x000001800a067890 */ /* 0x000fe2000fffe03f */
[----:B------:R-:W-:Y:S01]  /*72a0*/  UMOV UR7, 0x40000040 ;  /* 0x4000004000077882 */ /* 0x000fe20000000000 */
[----:B0-----:R-:W-:-:S05]  /*72b0*/  FMNMX.FTZ R14, R9, R10, !PT ;  /* 0x0000000a090e7209 */ /* 0x001fca0007810000 */
[----:B------:R-:W0:Y:S02]  /*72c0*/  SHFL.BFLY PT, R9, R14, 0x1, 0x1f ;  /* 0x0c201f000e097f89 */ /* 0x000e2400000e0000 */
[----:B0-----:R-:W-:Y:S01]  /*72d0*/  FMNMX.FTZ R9, R14, R9, !PT ;  /* 0x000000090e097209 */ /* 0x001fe20007810000 */
        /* <DEDUP_REMOVED lines=26> */
[----:B------:R-:W0:Y:S01]  /*7480*/  MUFU.EX2 R180, R180 ;  /* 0x000000b400b47308 */ /* 0x000e220000000800 */
[----:B------:R-:W-:-:S02]  /*7490*/  IMAD.U32 R27, RZ, RZ, UR43 ;  /* 0x0000002bff1b7e24 */ /* 0x000fc4000f8e00ff */
[-CC-:B------:R-:W-:Y:S01]  /*74a0*/  FFMA.FTZ R183, R30, R0.reuse, -R73.reuse ;  /* 0x000000001eb77223 */ /* 0x180fe20000010849 */
[-CC-:B------:R-:W-:Y:S01]  /*74b0*/  FFMA.FTZ R36, R31, R0.reuse, -R73.reuse ;  /* 0x000000001f247223 */ /* 0x180fe20000010849 */
[-C--:B------:R-:W-:Y:S01]  /*74c0*/  FFMA.FTZ R177, R34, R0.reuse, -R73 ;  /* 0x0000000022b17223 */ /* 0x080fe20000010849 */
[-C--:B------:R-:W-:Y:S01]  /*74d0*/  FFMA.FTZ R15, R33, R0.reuse, -R169 ;  /* 0x00000000210f7223 */ /* 0x080fe200000108a9 */
[----:B------:R-:W-:Y:S01]  /*74e0*/  @!P1 LEA R27, R27, UR41, 0x3 ;  /* 0x000000291b1b9c11 */ /* 0x000fe2000f8e18ff */
[-CC-:B------:R-:W-:Y:S01]  /*74f0*/  FFMA.FTZ R34, R35, R0.reuse, -R73.reuse ;  /* 0x0000000023227223 */ /* 0x180fe20000010849 */
[----:B------:R-:W-:Y:S01]  /*7500*/  MUFU.EX2 R6, R6 ;  /* 0x0000000600067308 */ /* 0x000fe20000000800 */
[----:B------:R-:W-:Y:S01]  /*7510*/  IADD3 R31, -R22, 0xb, RZ ;  /* 0x0000000b161f7810 */ /* 0x000fe20007ffe1ff */
[-C--:B------:R-:W-:Y:S01]  /*7520*/  FFMA.FTZ R179, R38, R0.reuse, -R73 ;  /* 0x0000000026b37223 */ /* 0x080fe20000010849 */
[----:B------:R-:W-:Y:S02]  /*7530*/  @!P1 VIADD R27, R27, 0x28840 ;  /* 0x000288401b1b9836 */ /* 0x000fe40000000000 */
[-C--:B------:R-:W-:Y:S01]  /*7540*/  FFMA.FTZ R21, R37, R0.reuse, -R169 ;  /* 0x0000000025157223 */ /* 0x080fe200000108a9 */
[-C--:B------:R-:W-:Y:S01]  /*7550*/  FFMA.FTZ R38, R39, R0.reuse, -R73 ;  /* 0x0000000027267223 */ /* 0x080fe20000010849 */
[-C--:B------:R-:W-:Y:S01]  /*7560*/  FFMA.FTZ R172, R40, R0.reuse, -R169 ;  /* 0x0000000028ac7223 */ /* 0x080fe200000108a9 */
[----:B------:R-:W-:Y:S01]  /*7570*/  FFMA.FTZ R173, R42, R0, -R73 ;  /* 0x000000002aad7223 */ /* 0x000fe20000010849 */
[----:B------:R-:W1:Y:S01]  /*7580*/  MUFU.EX2 R181, R181 ;  /* 0x000000b500b57308 */ /* 0x000e620000000800 */
[----:B------:R-:W-:Y:S01]  /*7590*/  @!P1 PRMT R27, RZ, 0x654, R27 ;  /* 0x00000654ff1b9816 */ /* 0x000fe2000000001b */
[----:B0-----:R-:W-:Y:S01]  /*75a0*/  FFMA.FTZ R4, R7, R4, R180 ;  /* 0x0000000407047223 */ /* 0x001fe200000100b4 */
[-C--:B------:R-:W-:Y:S01]  /*75b0*/  FFMA.FTZ R30, R43, R0.reuse, -R73 ;  /* 0x000000002b1e7223 */ /* 0x080fe20000010849 */
[-C--:B------:R-:W-:Y:S01]  /*75c0*/  FFMA.FTZ R174, R44, R0.reuse, -R169 ;  /* 0x000000002cae7223 */ /* 0x080fe200000108a9 */
[-C--:B------:R-:W-:Y:S01]  /*75d0*/  FFMA.FTZ R175, R46, R0.reuse, -R73 ;  /* 0x000000002eaf7223 */ /* 0x080fe20000010849 */
[-C--:B------:R-:W-:Y:S01]  /*75e0*/  FFMA.FTZ R29, R45, R0.reuse, -R169 ;  /* 0x000000002d1d7223 */ /* 0x080fe200000108a9 */
[-C--:B------:R-:W-:Y:S01]  /*75f0*/  FFMA.FTZ R26, R47, R0.reuse, -R73 ;  /* 0x000000002f1a7223 */ /* 0x080fe20000010849 */
[----:B------:R-:W0:Y:S01]  /*7600*/  MUFU.EX2 R20, R20 ;  /* 0x0000001400147308 */ /* 0x000e220000000800 */
        /* <DEDUP_REMOVED lines=26> */
[----:B0-----:R-:W-:Y:S01]  /*77b0*/  F2FP.F16.F32.PACK_AB R181, R20, R181 ;  /* 0x000000b514b5723e */ /* 0x001fe200000000ff */
        /* <DEDUP_REMOVED lines=11> */
[----:B------:R-:W-:Y:S01]  /*7870*/  UMOV UR47, UR43 ;  /* 0x0000002b002f7c82 */ /* 0x000fe20008000000 */
[----:B------:R-:W-:Y:S03]  /*7880*/  MUFU.EX2 R176, R176 ;  /* 0x000000b000b07308 */ /* 0x000fe60000000800 */
[----:B------:R-:W-:-:S05]  /*7890*/  @!P1 LEA R35, R35, UR41, 0x3 ;  /* 0x0000002923239c11 */ /* 0x000fca000f8e18ff */
        /* <DEDUP_REMOVED lines=61> */
[----:B------:R-:W1:Y:S01]  /*7c70*/  MUFU.EX2 R61, R61 ;  /* 0x0000003d003d7308 */ /* 0x000e620000000800 */
[----:B------:R-:W-:-:S02]  /*7c80*/  WARPGROUP.DEPBAR.LE gsb0, 0x0 ;  /* 0x00008000000079c5 */ /* 0x000fc40000010000 */
[----:B------:R-:W-:-:S05]  /*7c90*/  WARPGROUP.ARRIVE ;  /* 0x00000000000079c5 */ /* 0x000fca0000000000 */
[----:B------:R-:W2:Y:S01]  /*7ca0*/  MUFU.EX2 R161, R74 ;  /* 0x0000004a00a17308 */ /* 0x000ea20000000800 */
[----:B0-----:R-:W-:Y:S01]  /*7cb0*/  F2FP.F16.F32.PACK_AB R160, R57, R8 ;  /* 0x0000000839a0723e */ /* 0x001fe200000000ff */
[----:B------:R-:W-:Y:S01]  /*7cc0*/  HGMMA.64x128x16.F32 R88, R164, gdesc[UR4].tnspB, R88, gsb0 ;  /* 0x41e00004a4587df0 */ /* 0x000fe20008000858 */
[----:B------:R-:W-:Y:S01]  /*7cd0*/  UIADD3 UR6, UR55, -0x1, URZ ;  /* 0xffffffff37067890 */ /* 0x000fe2000fffe03f */
[----:B-1----:R-:W-:-:S04]  /*7ce0*/  F2FP.F16.F32.PACK_AB R162, R61, R10 ;  /* 0x0000000a3da2723e */ /* 0x002fc800000000ff */
[----:B------:R-:W0:Y:S02]  /*7cf0*/  MUFU.EX2 R163, R78 ;  /* 0x0000004e00a37308 */ /* 0x000e240000000800 */
[----:B------:R-:W-:-:S06]  /*7d00*/  UMOV UR55, UR6 ;  /* 0x0000000600377c82 */ /* 0x000fcc0008000000 */
[----:B------:R-:W1:Y:S08]  /*7d10*/  MUFU.EX2 R79, R79 ;  /* 0x0000004f004f7308 */ /* 0x000e700000000800 */
[----:B------:R-:W3:Y:S08]  /*7d20*/  MUFU.EX2 R12, R12 ;  /* 0x0000000c000c7308 */ /* 0x000ef00000000800 */
[----:B------:R-:W-:Y:S08]  /*7d30*/  MUFU.EX2 R65, R65 ;  /* 0x0000004100417308 */ /* 0x000ff00000000800 */
[----:B------:R-:W-:Y:S08]  /*7d40*/  MUFU.EX2 R83, R83 ;  /* 0x0000005300537308 */ /* 0x000ff00000000800 */
[----:B------:R-:W-:Y:S08]  /*7d50*/  MUFU.EX2 R14, R84 ;  /* 0x00000054000e7308 */ /* 0x000ff00000000800 */
[----:B------:R-:W-:Y:S01]  /*7d60*/  MUFU.EX2 R69, R69 ;  /* 0x0000004500457308 */ /* 0x000fe20000000800 */
[----:B------:R-:W-:-:S02]  /*7d70*/  WARPGROUP.DEPBAR.LE gsb0, 0x0 ;  /* 0x00008000000079c5 */ /* 0x000fc40000010000 */
[----:B------:R4:W-:Y:S06]  /*7d80*/  BAR.ARV R31, 0x100 ;  /* 0x0004001f0000751d */ /* 0x0009ec0000002000 */
[----:B------:R5:W-:Y:S01]  /*7d90*/  @!P1 SYNCS.ARRIVE.TRANS64.RED.A1T0 RZ, [R27+URZ], RZ ;  /* 0x000000ff1bff99a7 */ /* 0x000be2000810043f */
[----:B------:R-:W3:Y:S01]  /*7da0*/  MUFU.EX2 R165, R82 ;  /* 0x0000005200a57308 */ /* 0x000ee20000000800 */
[----:B----4-:R-:W-:Y:S02]  /*7db0*/  @!P1 VIADD R31, R35, 0x28860 ;  /* 0x00028860231f9836 */ /* 0x010fe40000000000 */
[-C--:B------:R-:W-:Y:S01]  /*7dc0*/  FMUL.FTZ R88, R88, R7.reuse ;  /* 0x0000000758587220 */ /* 0x080fe20000410000 */
[-C--:B------:R-:W-:Y:S01]  /*7dd0*/  FMUL.FTZ R89, R89, R7.reuse ;  /* 0x0000000759597220 */ /* 0x080fe20000410000 */
[-C--:B------:R-:W-:Y:S01]  /*7de0*/  FMUL.FTZ R92, R92, R7.reuse ;  /* 0x000000075c5c7220 */ /* 0x080fe20000410000 */
[-C--:B------:R-:W-:Y:S01]  /*7df0*/  FMUL.FTZ R93, R93, R7.reuse ;  /* 0x000000075d5d7220 */ /* 0x080fe20000410000 */
[----:B------:R-:W-:Y:S01]  /*7e00*/  @!P1 PRMT R31, RZ, 0x654, R31 ;  /* 0x00000654ff1f9816 */ /* 0x000fe2000000001f */
[----:B-----5:R-:W-:Y:S01]  /*7e10*/  FADD.FTZ R27, R11, R4 ;  /* 0x000000040b1b7221 */ /* 0x020fe20000010000 */
[----:B------:R-:W-:Y:S01]  /*7e20*/  FADD.FTZ R4, R20, R3 ;  /* 0x0000000314047221 */ /* 0x000fe20000010000 */
[----:B------:R-:W4:Y:S01]  /*7e30*/  MUFU.EX2 R167, R86 ;  /* 0x0000005600a77308 */ /* 0x000f220000000800 */
        /* <DEDUP_REMOVED lines=102> */
[----:B-1----:R-:W-:Y:S01]  /*84a0*/  FADD.FTZ R4, R79, R4 ;  /* 0x000000044f047221 */ /* 0x002fe20000010000 */
[-C--:B------:R-:W-:Y:S01]  /*84b0*/  FMUL.FTZ R130, R130, R6.reuse ;  /* 0x0000000682827220 */ /* 0x080fe20000410000 */
[-C--:B------:R-:W-:Y:S01]  /*84c0*/  FMUL.FTZ R131, R131, R6.reuse ;  /* 0x0000000683837220 */ /* 0x080fe20000410000 */
[----:B---3--:R-:W-:Y:S01]  /*84d0*/  FADD.FTZ R20, R12, R3 ;  /* 0x000000030c147221 */ /* 0x008fe20000010000 */
        /* <DEDUP_REMOVED lines=8> */
[----:B----4-:R-:W-:Y:S01]  /*8560*/  FADD.FTZ R3, R167, R4 ;  /* 0x00000004a7037221 */ /* 0x010fe20000010000 */
        /* <DEDUP_REMOVED lines=38> */
.L_x_7574:
[----:B------:R-:W-:Y:S06]  /*87d0*/  BAR.ARV 0x8, 0x120 ;  /* 0x0204800000007b1d */ /* 0x000fec0000002000 */
[----:B------:R-:W-:Y:S05]  /*87e0*/  @!P0 BRA `(.L_x_7584) ;  /* 0x0000000000048947 */ /* 0x000fea0003800000 */
[----:B------:R-:W-:Y:S01]  /*87f0*/  BPT.TRAP 0x1 ;  /* 0x000000040000795c */ /* 0x000fe20000300000 */
.L_x_7584:
[----:B------:R-:W-:Y:S01]  /*8800*/  ULEA UR5, UR43, UR41, 0x3 ;  /* 0x000000292b057291 */ /* 0x000fe2000f8e183f */
[----:B------:R-:W-:-:S05]  /*8810*/  IMAD.U32 R6, RZ, RZ, UR44 ;  /* 0x0000002cff067e24 */ /* 0x000fca000f8e00ff */
[----:B------:R-:W-:-:S04]  /*8820*/  SHF.L.U32 R6, R6, 0x1f, RZ ;  /* 0x0000001f06067819 */ /* 0x000fc800000006ff */
[----:B------:R0:W1:Y:S01]  /*8830*/  SYNCS.PHASECHK.TRANS64.TRYWAIT P2, [UR5+0x28850], R6 ;  /* 0x02885006ff0075a7 */ /* 0x0000620008040145 */
[----:B------:R-:W-:Y:S05]  /*8840*/  @!P0 BRA `(.L_x_7585) ;  /* 0x0000000000048947 */ /* 0x000fea0003800000 */
[----:B------:R-:W-:Y:S01]  /*8850*/  BPT.TRAP 0x1 ;  /* 0x000000040000795c */ /* 0x000fe20000300000 */
.L_x_7585:
[----:B-1----:R-:W-:Y:S05]  /*8860*/  @P2 BRA `(.L_x_7586) ;  /* 0x0000000000082947 */ /* 0x002fea0003800000 */
[----:B------:R-:W1:Y:S02]  /*8870*/  SYNCS.PHASECHK.TRANS64.TRYWAIT P0, [UR5+0x28850], R6 ;  /* 0x02885006ff0075a7 */ /* 0x000e640008000145 */
[----:B-1----:R-:W-:Y:S05]  /*8880*/  @!P0 BRA `(.L_x_7587) ;  /* 0x0000007800788947 */ /* 0x002fea0003800000 */
.L_x_7586:
[----:B------:R-:W-:Y:S01]  /*8890*/  UIADD3 UR41, UR41, 0x400, URZ ;  /* 0x0000040029297890 */ /* 0x000fe2000fffe03f */
[----:B------:R-:W-:Y:S01]  /*88a0*/  WARPGROUP.ARRIVE ;  /* 0x00000000000079c5 */ /* 0x000fe20000000000 */
[----:B------:R-:W-:Y:S01]  /*88b0*/  UMOV UR7, 0x40000040 ;  /* 0x4000004000077882 */ /* 0x000fe20000000000 */
[----:B-1----:R-:W1:Y:S01]  /*88c0*/  SHFL.BFLY PT, R7, R4, 0x2, 0x1f ;  /* 0x0c401f0004077f89 */ /* 0x002e6200000e0000 */
[----:B------:R-:W-:Y:S01]  /*88d0*/  USHF.R.U32.HI UR41, URZ, 0x4, UR41 ;  /* 0x000000043f297899 */ /* 0x000fe20008011629 */
[----:B------:R-:W-:Y:S01]  /*88e0*/  IMAD.MOV.U32 R13, RZ, RZ, RZ ;  /* 0x000000ffff0d7224 */ /* 0x000fe200078e00ff */
[----:B------:R-:W-:Y:S01]  /*88f0*/  UIADD3 UR45, UR45, 0x1, URZ ;  /* 0x000000012d2d7890 */ /* 0x000fe2000fffe03f */
[----:B0-----:R-:W0:Y:S01]  /*8900*/  SHFL.BFLY PT, R6, R3, 0x2, 0x1f ;  /* 0x0c401f0003067f89 */ /* 0x001e2200000e0000 */
        /* <DEDUP_REMOVED lines=12> */
[----:B------:R-:W-:Y:S01]  /*89d0*/  USEL UR43, UR43, URZ, UP0 ;  /* 0x0000003f2b2b7287 */ /* 0x000fe20008000000 */
[----:B0-----:R-:W-:Y:S01]  /*89e0*/  FADD.FTZ R8, R6, R3 ;  /* 0x0000000306087221 */ /* 0x001fe20000010000 */
[----:B------:R-:W-:Y:S01]  /*89f0*/  IMAD.MOV.U32 R3, RZ, RZ, -0x800000 ;  /* 0xff800000ff037424 */ /* 0x000fe200078e00ff */
[----:B------:R-:W0:Y:S04]  /*8a00*/  SHFL.BFLY PT, R6, R7, 0x1, 0x1f ;  /* 0x0c201f0007067f89 */ /* 0x000e2800000e0000 */
[----:B------:R-:W1:Y:S01]  /*8a10*/  SHFL.BFLY PT, R11, R8, 0x1, 0x1f ;  /* 0x0c201f00080b7f89 */ /* 0x000e6200000e0000 */
[----:B0-----:R-:W-:Y:S01]  /*8a20*/  FADD.FTZ R14, R7, R6 ;  /* 0x00000006070e7221 */ /* 0x001fe20000010000 */
[----:B-1----:R-:W-:-:S04]  /*8a30*/  FADD.FTZ R15, R8, R11 ;  /* 0x0000000b080f7221 */ /* 0x002fc80000010000 */
[----:B------:R-:W-:Y:S01]  /*8a40*/  FSETP.NE.FTZ.AND P0, PT, R14, RZ, PT ;  /* 0x000000ff0e00720b */ /* 0x000fe20003f15000 */
[----:B------:R-:W-:Y:S01]  /*8a50*/  IMAD.U32 R8, RZ, RZ, UR5 ;  /* 0x00000005ff087e24 */ /* 0x000fe2000f8e00ff */
[----:B------:R-:W-:-:S11]  /*8a60*/  FSETP.NE.FTZ.AND P2, PT, R15, RZ, PT ;  /* 0x000000ff0f00720b */ /* 0x000fd60003f55000 */
[----:B------:R-:W0:Y:S01]  /*8a70*/  @P0 MUFU.LG2 R6, R14 ;  /* 0x0000000e00060308 */ /* 0x000e220000000c00 */
[C---:B------:R-:W-:Y:S01]  /*8a80*/  @P0 FMUL.FTZ R4, R0.reuse, 0.69314718246459960938 ;  /* 0x3f31721800040820 */ /* 0x040fe20000410000 */
[----:B------:R-:W-:-:S06]  /*8a90*/  @P2 FMUL.FTZ R21, R0, 0.69314718246459960938 ;  /* 0x3f31721800152820 */ /* 0x000fcc0000410000 */
[----:B------:R-:W1:Y:S08]  /*8aa0*/  @P2 MUFU.LG2 R11, R15 ;  /* 0x0000000f000b2308 */ /* 0x000e700000000c00 */
[----:B------:R-:W2:Y:S01]  /*8ab0*/  @P0 MUFU.RCP R13, R14 ;  /* 0x0000000e000d0308 */ /* 0x000ea20000001000 */
[----:B0-----:R-:W-:Y:S01]  /*8ac0*/  @P0 FMUL.FTZ R7, R6, 0.69314718246459960938 ;  /* 0x3f31721806070820 */ /* 0x001fe20000410000 */
[----:B------:R-:W-:-:S03]  /*8ad0*/  @!P1 VIADD R6, R8, 0x28860 ;  /* 0x0002886008069836 */ /* 0x000fc60000000000 */
[----:B------:R-:W-:Y:S01]  /*8ae0*/  @P0 FFMA.FTZ R12, R4, R5, R7 ;  /* 0x00000005040c0223 */ /* 0x000fe20000010007 */
[----:B------:R-:W-:Y:S02]  /*8af0*/  PLOP3.LUT P0, PT, PT, PT, PT, 0x8, 0x0 ;  /* 0x000000000000781c */ /* 0x000fe40003f0e170 */
[----:B------:R-:W0:Y:S01]  /*8b00*/  @P2 MUFU.RCP R10, R15 ;  /* 0x0000000f000a2308 */ /* 0x000e220000001000 */
[----:B-1----:R-:W-:-:S04]  /*8b10*/  @P2 FMUL.FTZ R0, R11, 0.69314718246459960938 ;  /* 0x3f3172180b002820 */ /* 0x002fc80000410000 */
[----:B------:R-:W-:Y:S01]  /*8b20*/  @P2 FFMA.FTZ R3, R21, R9, R0 ;  /* 0x0000000915032223 */ /* 0x000fe20000010000 */
[----:B------:R-:W-:Y:S01]  /*8b30*/  @!P1 PRMT R0, RZ, 0x654, R6 ;  /* 0x00000654ff009816 */ /* 0x000fe20000000006 */
        /* <DEDUP_REMOVED lines=102> */
.L_x_7557:
        /* <DEDUP_REMOVED lines=19> */
[----:B------:R-:W-:Y:S01]  /*92d0*/  F2FP.F16.F32.PACK_AB R150, R13, R34 ;  /* 0x000000220d96723e */ /* 0x000fe200000000ff */
[----:B------:R-:W-:Y:S01]  /*92e0*/  UISETP.NE.U32.AND UP1, UPT, UR6, URZ, UPT ;  /* 0x0000003f0600728c */ /* 0x000fe2000bf25070 */
[----:B------:R-:W-:Y:S01]  /*92f0*/  F2FP.F16.F32.PACK_AB R151, R151, R32 ;  /* 0x000000209797723e */ /* 0x000fe200000000ff */
[----:B------:R-:W-:-:S02]  /*9300*/  USHF.L.U32 UR10, UR37, 0x2, URZ ;  /* 0x00000002250a7899 */ /* 0x000fc4000800063f */
[----:B------:R-:W-:Y:S02]  /*9310*/  UISETP.NE.AND.EX UP1, UPT, UR7, URZ, UPT, UP1 ;  /* 0x0000003f0700728c */ /* 0x000fe4000bf25310 */
[----:B------:R-:W-:Y:S02]  /*9320*/  USHF.L.U64.HI UR11, UR37, 0x2, UR38 ;  /* 0x00000002250b7899 */ /* 0x000fe40008010226 */
[----:B------:R-:W-:Y:S02]  /*9330*/  UIADD3 UR4, UP2, UR10, UR6, URZ ;  /* 0x000000060a047290 */ /* 0x000fe4000ff5e03f */
[----:B------:R-:W-:Y:S02]  /*9340*/  @UP0 UIADD3 UR6, UP3, UR10, UR8, URZ ;  /* 0x000000080a060290 */ /* 0x000fe4000ff7e03f */
[----:B------:R-:W-:Y:S02]  /*9350*/  UIADD3.X UR8, UR11, UR7, URZ, UP2, !UPT ;  /* 0x000000070b087290 */ /* 0x000fe400097fe43f */
[----:B------:R-:W-:Y:S01]  /*9360*/  @UP0 UIADD3.X UR7, UR11, UR9, URZ, UP3, !UPT ;  /* 0x000000090b070290 */ /* 0x000fe20009ffe43f */
[----:B------:R-:W-:-:S02]  /*9370*/  MOV R14, R0 ;  /* 0x00000000000e7202 */ /* 0x000fc40000000f00 */
[----:B0-----:R-:W-:-:S03]  /*9380*/  MOV R15, R5 ;  /* 0x00000005000f7202 */ /* 0x001fc60000000f00 */
[----:B------:R-:W-:-:S03]  /*9390*/  IMAD.WIDE R4, R185, 0x2, R14 ;  /* 0x00000002b9047825 */ /* 0x000fc600078e020e */
[C---:B------:R-:W-:Y:S02]  /*93a0*/  IADD3 R91, P5, R4.reuse, 0x40, RZ ;  /* 0x00000040045b7810 */ /* 0x040fe40007fbe0ff */
[C---:B------:R-:W-:Y:S02]  /*93b0*/  LOP3.LUT R9, R4.reuse, 0x380, RZ, 0xc0, !PT ;  /* 0x0000038004097812 */ /* 0x040fe400078ec0ff */
[----:B------:R-:W-:Y:S01]  /*93c0*/  LOP3.LUT R26, R91, 0x380, RZ, 0xc0, !PT ;  /* 0x000003805b1a7812 */ /* 0x000fe200078ec0ff */
[----:B------:R-:W-:Y:S01]  /*93d0*/  IMAD.X R29, RZ, RZ, R5, P5 ;  /* 0x000000ffff1d7224 */ /* 0x000fe200028e0605 */
[----:B------:R-:W-:Y:S02]  /*93e0*/  SHF.R.U64 R9, R9, 0x3, RZ ;  /* 0x0000000309097819 */ /* 0x000fe400000012ff */
[C---:B------:R-:W-:Y:S02]  /*93f0*/  IADD3 R49, P6, R4.reuse, 0x20, RZ ;  /* 0x0000002004317810 */ /* 0x040fe40007fde0ff */
[----:B------:R-:W-:-:S02]  /*9400*/  IADD3 R95, P4, R4, 0x60, RZ ;  /* 0x00000060045f7810 */ /* 0x000fc40007f9e0ff */
[C---:B------:R-:W-:Y:S01]  /*9410*/  IADD3 R97, P3, R4.reuse, 0x4000, RZ ;  /* 0x0000400004617810 */ /* 0x040fe20007f7e0ff */
[--C-:B------:R-:W-:Y:S01]  /*9420*/  IMAD.X R31, RZ, RZ, R5.reuse, P6 ;  /* 0x000000ffff1f7224 */ /* 0x100fe200030e0605 */
[C---:B------:R-:W-:Y:S01]  /*9430*/  IADD3 R99, P2, R4.reuse, 0x4020, RZ ;  /* 0x0000402004637810 */ /* 0x040fe20007f5e0ff */
[--C-:B------:R-:W-:Y:S01]  /*9440*/  IMAD.X R27, RZ, RZ, R5.reuse, P4 ;  /* 0x000000ffff1b7224 */ /* 0x100fe200020e0605 */
[C---:B------:R-:W-:Y:S01]  /*9450*/  IADD3 R101, P1, R4.reuse, 0x4040, RZ ;  /* 0x0000404004657810 */ /* 0x040fe20007f3e0ff */
[--C-:B------:R-:W-:Y:S01]  /*9460*/  IMAD.X R11, RZ, RZ, R5.reuse, P3 ;  /* 0x000000ffff0b7224 */ /* 0x100fe200018e0605 */
[----:B------:R-:W-:Y:S01]  /*9470*/  BAR.SYNC.DEFER_BLOCKING 0x1, 0x100 ;  /* 0x0044000000007b1d */ /* 0x000fe20000010000 */
[----:B------:R-:W-:Y:S02]  /*9480*/  IADD3 R103, P0, R4, 0x4060, RZ ;  /* 0x0000406004677810 */ /* 0x000fe40007f1e0ff */
[----:B------:R-:W-:Y:S01]  /*9490*/  SHF.R.U64 R26, R26, 0x3, RZ ;  /* 0x000000031a1a7819 */ /* 0x000fe200000012ff */
[--C-:B------:R-:W-:Y:S01]  /*94a0*/  IMAD.X R25, RZ, RZ, R5.reuse, P1 ;  /* 0x000000ffff197224 */ /* 0x100fe200008e0605 */
[----:B------:R-:W-:Y:S01]  /*94b0*/  LOP3.LUT R4, R9, R4, RZ, 0x3c, !PT ;  /* 0x0000000409047212 */ /* 0x000fe200078e3cff */
[--C-:B------:R-:W-:Y:S01]  /*94c0*/  IMAD.X R9, RZ, RZ, R5.reuse, P2 ;  /* 0x000000ffff097224 */ /* 0x100fe200010e0605 */
[----:B------:R-:W-:Y:S01]  /*94d0*/  LOP3.LUT R28, R26, R91, RZ, 0x3c, !PT ;  /* 0x0000005b1a1c7212 */ /* 0x000fe200078e3cff */
[----:B------:R-:W-:Y:S01]  /*94e0*/  IMAD.X R21, RZ, RZ, R5, P0 ;  /* 0x000000ffff157224 */ /* 0x000fe200000e0605 */
[----:B------:R-:W-:-:S02]  /*94f0*/  MOV R91, R4 ;  /* 0x00000004005b7202 */ /* 0x000fc40000000f00 */
[----:B------:R-:W-:Y:S02]  /*9500*/  LOP3.LUT R10, R49, 0x380, RZ, 0xc0, !PT ;  /* 0x00000380310a7812 */ /* 0x000fe400078ec0ff */
[----:B------:R-:W-:Y:S02]  /*9510*/  LOP3.LUT R48, R95, 0x380, RZ, 0xc0, !PT ;  /* 0x000003805f307812 */ /* 0x000fe400078ec0ff */
[----:B------:R-:W-:Y:S02]  /*9520*/  F2FP.F16.F32.PACK_AB R5, R20, R93 ;  /* 0x0000005d1405723e */ /* 0x000fe400000000ff */
[----:B------:R-:W-:Y:S02]  /*9530*/  LOP3.LUT R50, R97, 0x380, RZ, 0xc0, !PT ;  /* 0x0000038061327812 */ /* 0x000fe400078ec0ff */
[----:B------:R-:W-:Y:S02]  /*9540*/  LOP3.LUT R20, R99, 0x380, RZ, 0xc0, !PT ;  /* 0x0000038063147812 */ /* 0x000fe400078ec0ff */
[----:B------:R-:W-:-:S02]  /*9550*/  SHF.R.U64 R10, R10, 0x3, RZ ;  /* 0x000000030a0a7819 */ /* 0x000fc400000012ff */
[----:B------:R-:W-:Y:S02]  /*9560*/  SHF.R.U64 R48, R48, 0x3, RZ ;  /* 0x0000000330307819 */ /* 0x000fe400000012ff */
[----:B------:R-:W-:Y:S02]  /*9570*/  SHF.R.U64 R50, R50, 0x3, RZ ;  /* 0x0000000332327819 */ /* 0x000fe400000012ff */
[----:B------:R-:W-:Y:S02]  /*9580*/  F2FP.F16.F32.PACK_AB R4, R24, R153 ;  /* 0x000000991804723e */ /* 0x000fe400000000ff */
[----:B------:R-:W-:Y:S02]  /*9590*/  SHF.R.U64 R20, R20, 0x3, RZ ;  /* 0x0000000314147819 */ /* 0x000fe400000012ff */
[----:B------:R-:W-:Y:S01]  /*95a0*/  LOP3.LUT R24, R101, 0x380, RZ, 0xc0, !PT ;  /* 0x0000038065187812 */ /* 0x000fe200078ec0ff */
[----:B------:R0:W-:Y:S01]  /*95b0*/  STSM.16.M88.4 [R91], R4 ;  /* 0x000000045b007844 */ /* 0x0001e20000000200 */
[----:B------:R-:W-:-:S02]  /*95c0*/  LOP3.LUT R30, R10, R49, RZ, 0x3c, !PT ;  /* 0x000000310a1e7212 */ /* 0x000fc400078e3cff */
[----:B------:R-:W-:Y:S02]  /*95d0*/  LOP3.LUT R26, R48, R95, RZ, 0x3c, !PT ;  /* 0x0000005f301a7212 */ /* 0x000fe400078e3cff */
[----:B------:R-:W-:Y:S02]  /*95e0*/  LOP3.LUT R10, R50, R97, RZ, 0x3c, !PT ;  /* 0x00000061320a7212 */ /* 0x000fe400078e3cff */
[----:B------:R-:W-:Y:S02]  /*95f0*/  LOP3.LUT R48, R103, 0x380, RZ, 0xc0, !PT ;  /* 0x0000038067307812 */ /* 0x000fe400078ec0ff */
[----:B------:R-:W-:Y:S02]  /*9600*/  LOP3.LUT R8, R20, R99, RZ, 0x3c, !PT ;  /* 0x0000006314087212 */ /* 0x000fe400078e3cff */
[----:B------:R-:W-:Y:S02]  /*9610*/  SHF.R.U64 R24, R24, 0x3, RZ ;  /* 0x0000000318187819 */ /* 0x000fe400000012ff */
[----:B------:R-:W-:-:S02]  /*9620*/  SHF.R.U64 R48, R48, 0x3, RZ ;  /* 0x0000000330307819 */ /* 0x000fc400000012ff */
[----:B------:R-:W-:Y:S02]  /*9630*/  MOV R50, R10 ;  /* 0x0000000a00327202 */ /* 0x000fe40000000f00 */
[----:B------:R-:W-:Y:S02]  /*9640*/  MOV R49, R8 ;  /* 0x0000000800317202 */ /* 0x000fe40000000f00 */
[----:B------:R-:W-:Y:S02]  /*9650*/  LOP3.LUT R24, R24, R101, RZ, 0x3c, !PT ;  /* 0x0000006518187212 */ /* 0x000fe400078e3cff */
[----:B------:R-:W-:Y:S02]  /*9660*/  MOV R30, R30 ;  /* 0x0000001e001e7202 */ /* 0x000fe40000000f00 */
[----:B------:R-:W-:Y:S02]  /*9670*/  F2FP.F16.F32.PACK_AB R8, R87, R92 ;  /* 0x0000005c5708723e */ /* 0x000fe400000000ff */
[----:B------:R-:W-:-:S02]  /*9680*/  F2FP.F16.F32.PACK_AB R9, R85, R88 ;  /* 0x000000585509723e */ /* 0x000fc400000000ff */
[----:B------:R-:W-:Y:S02]  /*9690*/  F2FP.F16.F32.PACK_AB R10, R83, R86 ;  /* 0x00000056530a723e */ /* 0x000fe400000000ff */
[----:B------:R-:W-:Y:S02]  /*96a0*/  F2FP.F16.F32.PACK_AB R11, R81, R84 ;  /* 0x00000054510b723e */ /* 0x000fe400000000ff */
[----:B------:R-:W-:Y:S02]  /*96b0*/  LOP3.LUT R20, R48, R103, RZ, 0x3c, !PT ;  /* 0x0000006730147212 */ /* 0x000fe400078e3cff */
[----:B------:R-:W-:Y:S01]  /*96c0*/  MOV R90, R28 ;  /* 0x0000001c005a7202 */ /* 0x000fe20000000f00 */
[----:B------:R1:W-:Y:S01]  /*96d0*/  STSM.16.M88.4 [R30], R8 ;  /* 0x000000081e007844 */ /* 0x0003e20000000200 */
[----:B------:R-:W-:Y:S02]  /*96e0*/  MOV R89, R26 ;  /* 0x0000001a00597202 */ /* 0x000fe40000000f00 */
[----:B------:R-:W-:-:S02]  /*96f0*/  MOV R48, R24 ;  /* 0x0000001800307202 */ /* 0x000fc40000000f00 */
[----:B0-----:R-:W-:Y:S02]  /*9700*/  F2FP.F16.F32.PACK_AB R4, R79, R82 ;  /* 0x000000524f04723e */ /* 0x001fe400000000ff */
        /* <DEDUP_REMOVED lines=8> */
[----:B-1----:R-:W-:Y:S02]  /*9790*/  F2FP.F16.F32.PACK_AB R8, R63, R66 ;  /* 0x000000423f08723e */ /* 0x002fe400000000ff */
[----:B------:R-:W-:Y:S01]  /*97a0*/  F2FP.F16.F32.PACK_AB R9, R61, R64 ;  /* 0x000000403d09723e */ /* 0x000fe200000000ff */
[----:B------:R-:W-:Y:S01]  /*97b0*/  STSM.16.M88.4 [R89], R24 ;  /* 0x0000001859007844 */ /* 0x000fe20000000200 */
[----:B------:R-:W-:Y:S02]  /*97c0*/  F2FP.F16.F32.PACK_AB R10, R59, R62 ;  /* 0x0000003e3b0a723e */ /* 0x000fe400000000ff */
[----:B------:R-:W-:Y:S02]  /*97d0*/  F2FP.F16.F32.PACK_AB R11, R57, R60 ;  /* 0x0000003c390b723e */ /* 0x000fe400000000ff */
[----:B------:R-:W-:-:S02]  /*97e0*/  F2FP.F16.F32.PACK_AB R28, R55, R58 ;  /* 0x0000003a371c723e */ /* 0x000fc400000000ff */
[----:B------:R-:W-:Y:S01]  /*97f0*/  F2FP.F16.F32.PACK_AB R29, R53, R56 ;  /* 0x00000038351d723e */ /* 0x000fe200000000ff */
[----:B------:R1:W-:Y:S01]  /*9800*/  STSM.16.M88.4 [R50], R8 ;  /* 0x0000000832007844 */ /* 0x0003e20000000200 */
[----:B------:R-:W-:Y:S01]  /*9810*/  F2FP.F16.F32.PACK_AB R30, R47, R54 ;  /* 0x000000362f1e723e */ /* 0x000fe200000000ff */
[----:B0-----:R-:W-:Y:S01]  /*9820*/  IMAD.U32 R4, RZ, RZ, UR4 ;  /* 0x00000004ff047e24 */ /* 0x001fe2000f8e00ff */
[----:B------:R-:W-:Y:S01]  /*9830*/  F2FP.F16.F32.PACK_AB R31, R45, R52 ;  /* 0x000000342d1f723e */ /* 0x000fe200000000ff */
[----:B------:R-:W-:Y:S01]  /*9840*/  IMAD.U32 R5, RZ, RZ, UR8 ;  /* 0x00000008ff057e24 */ /* 0x000fe2000f8e00ff */
[----:B------:R-:W-:Y:S02]  /*9850*/  F2FP.F16.F32.PACK_AB R52, R43, R46 ;  /* 0x0000002e2b34723e */ /* 0x000fe400000000ff */
[----:B------:R-:W-:Y:S01]  /*9860*/  F2FP.F16.F32.PACK_AB R53, R41, R44 ;  /* 0x0000002c2935723e */ /* 0x000fe200000000ff */
[----:B------:R0:W-:Y:S01]  /*9870*/  STSM.16.M88.4 [R49], R28 ;  /* 0x0000001c31007844 */ /* 0x0001e20000000200 */
[----:B------:R-:W-:-:S02]  /*9880*/  F2FP.F16.F32.PACK_AB R54, R39, R42 ;  /* 0x0000002a2736723e */ /* 0x000fc400000000ff */
[----:B------:R-:W-:Y:S02]  /*9890*/  F2FP.F16.F32.PACK_AB R55, R37, R40 ;  /* 0x000000282537723e */ /* 0x000fe400000000ff */
[----:B------:R-:W-:Y:S02]  /*98a0*/  MOV R20, R20 ;  /* 0x0000001400147202 */ /* 0x000fe40000000f00 */
[----:B------:R-:W-:Y:S01]  /*98b0*/  PLOP3.LUT P0, PT, PT, PT, UP1, 0x80, 0x0 ;  /* 0x000000000000781c */ /* 0x000fe20003f0f018 */
[----:B------:R0:W-:Y:S01]  /*98c0*/  STSM.16.M88.4 [R48], R52 ;  /* 0x0000003430007844 */ /* 0x0001e20000000200 */
[----:B------:R-:W-:-:S03]  /*98d0*/  PLOP3.LUT P2, PT, PT, PT, UP0, 0x80, 0x0 ;  /* 0x000000000000781c */ /* 0x000fc60003f4f008 */
[----:B------:R0:W-:Y:S01]  /*98e0*/  STSM.16.M88.4 [R20], R148 ;  /* 0x0000009414007844 */ /* 0x0001e20000000200 */
[----:B------:R-:W-:Y:S01]  /*98f0*/  BAR.SYNC.DEFER_BLOCKING 0x1, 0x100 ;  /* 0x0044000000007b1d */ /* 0x000fe20000010000 */
[----:B------:R-:W-:Y:S02]  /*9900*/  IMAD.U32 R6, RZ, RZ, UR6 ;  /* 0x00000006ff067e24 */ /* 0x000fe4000f8e00ff */
[----:B------:R-:W-:-:S04]  /*9910*/  IMAD.U32 R7, RZ, RZ, UR7 ;  /* 0x00000007ff077e24 */ /* 0x000fc8000f8e00ff */
[----:B-1----:R-:W2:Y:S04]  /*9920*/  @P0 LDG.E R8, desc[UR48][R4.64] ;  /* 0x0000003004080981 */ /* 0x002ea8000c1e1900 */
        /* <DEDUP_REMOVED lines=8> */
[----:B0-----:R-:W-:-:S14]  /*99b0*/  @P2 BRA `(.L_x_7590) ;  /* 0x0000000000182947 */ /* 0x001fdc0003800000 */
[----:B------:R-:W-:Y:S05]  /*99c0*/  @!P0 BRA `(.L_x_7590) ;  /* 0x0000000000148947 */ /* 0x000fea0003800000 */
[----:B------:R-:W2:Y:S04]  /*99d0*/  LDG.E R7, desc[UR48][R4.64] ;  /* 0x0000003004077981 */ /* 0x000ea8000c1e1900 */
[----:B------:R-:W3:Y:S01]  /*99e0*/  LDG.E R6, desc[UR48][R4.64+0x4] ;  /* 0x0000043004067981 */ /* 0x000ee2000c1e1900 */
[----:B--2---:R-:W-:Y:S02]  /*99f0*/  R2UR UR6, R7 ;  /* 0x00000000070672ca */ /* 0x004fe400000e0000 */
[----:B---3--:R-:W-:-:S13]  /*9a00*/  R2UR UR10, R6 ;  /* 0x00000000060a72ca */ /* 0x008fda00000e0000 */
[----:B------:R-:W-:-:S12]  /*9a10*/  UIADD3 UR10, -UR6, UR10, URZ ;  /* 0x0000000a060a7290 */ /* 0x000fd8000fffe13f */
.L_x_7590:
[----:B------:R-:W-:Y:S01]  /*9a20*/  USHF.R.S32.HI UR14, URZ, 0x1f, UR39 ;  /* 0x0000001f3f0e7899 */ /* 0x000fe20008011427 */
[----:B------:R-:W-:Y:S01]  /*9a30*/  IMAD.U32 R8, RZ, RZ, UR40 ;  /* 0x00000028ff087e24 */ /* 0x000fe2000f8e00ff */
[----:B------:R-:W-:Y:S01]  /*9a40*/  ULDC.64 UR12, c[0x0][0xb70] ;  /* 0x0002dc00000c7ab9 */ /* 0x000fe20000000a00 */
[----:B------:R-:W-:Y:S01]  /*9a50*/  USHF.R.S32.HI UR9, URZ, 0x1f, UR4 ;  /* 0x0000001f3f097899 */ /* 0x000fe20008011404 */
[----:B------:R-:W-:Y:S01]  /*9a60*/  IADD3 R25, P2, R14, 0x2000, RZ ;  /* 0x000020000e197810 */ /* 0x000fe20007f5e0ff */
[----:B------:R-:W-:Y:S01]  /*9a70*/  UIMAD UR11, UR14, UR12, URZ ;  /* 0x0000000c0e0b72a4 */ /* 0x000fe2000f8e023f */
[----:B------:R-:W-:Y:S01]  /*9a80*/  IMAD R8, R8, 0x80, R19 ;  /* 0x0000008008087824 */ /* 0x000fe200078e0213 */
[----:B------:R-:W-:Y:S01]  /*9a90*/  UMOV UR8, UR4 ;  /* 0x0000000400087c82 */ /* 0x000fe20008000000 */
[----:B------:R-:W-:Y:S01]  /*9aa0*/  USEL UR38, UR38, URZ, !UP1 ;  /* 0x0000003f26267287 */ /* 0x000fe2000c800000 */
[----:B------:R-:W-:Y:S01]  /*9ab0*/  IADD3 R7, P6, R14, 0x3000, RZ ;  /* 0x000030000e077810 */ /* 0x000fe20007fde0ff */
[----:B------:R-:W-:Y:S01]  /*9ac0*/  UIMAD.WIDE.U32 UR6, UR39, UR12, UR8 ;  /* 0x0000000c270672a5 */ /* 0x000fe2000f8e0008 */
[----:B------:R-:W-:Y:S01]  /*9ad0*/  SHF.R.S32.HI R5, RZ, 0x1f, R8 ;  /* 0x0000001fff057819 */ /* 0x000fe20000011408 */
[----:B------:R-:W-:Y:S01]  /*9ae0*/  UIMAD UR11, UR39, UR13, UR11 ;  /* 0x0000000d270b72a4 */ /* 0x000fe2000f8e020b */
[----:B------:R-:W-:Y:S01]  /*9af0*/  LOP3.LUT R32, R33, 0x380, RZ, 0xc0, !PT ;  /* 0x0000038021207812 */ /* 0x000fe200078ec0ff */
[----:B------:R-:W-:Y:S01]  /*9b00*/  USEL UR37, UR37, URZ, !UP1 ;  /* 0x0000003f25257287 */ /* 0x000fe2000c800000 */
[----:B------:R-:W-:Y:S01]  /*9b10*/  LOP3.LUT R24, R25, 0x380, RZ, 0xc0, !PT ;  /* 0x0000038019187812 */ /* 0x000fe200078ec0ff */
[----:B------:R-:W-:Y:S01]  /*9b20*/  ULDC.64 UR12, c[0x0][0xb78] ;  /* 0x0002de00000c7ab9 */ /* 0x000fe20000000a00 */
[----:B------:R-:W-:Y:S01]  /*9b30*/  UIADD3 UR7, UR7, UR11, URZ ;  /* 0x0000000b07077290 */ /* 0x000fe2000fffe03f */
[----:B------:R-:W-:Y:S01]  /*9b40*/  LOP3.LUT R4, R7, 0x380, RZ, 0xc0, !PT ;  /* 0x0000038007047812 */ /* 0x000fe200078ec0ff */
[----:B------:R-:W-:Y:S01]  /*9b50*/  UIMAD UR8, UR38, UR12, URZ ;  /* 0x0000000c260872a4 */ /* 0x000fe2000f8e023f */
[----:B------:R-:W-:Y:S01]  /*9b60*/  SHF.R.U64 R32, R32, 0x3, RZ ;  /* 0x0000000320207819 */ /* 0x000fe200000012ff */
[----:B------:R-:W-:Y:S01]  /*9b70*/  UIMAD.WIDE.U32 UR6, UR37, UR12, UR6 ;  /* 0x0000000c250672a5 */ /* 0x000fe2000f8e0006 */
[----:B------:R-:W-:Y:S01]  /*9b80*/  SHF.R.U64 R24, R24, 0x3, RZ ;  /* 0x0000000318187819 */ /* 0x000fe200000012ff */
[----:B------:R-:W-:Y:S01]  /*9b90*/  UIMAD UR8, UR37, UR13, UR8 ;  /* 0x0000000d250872a4 */ /* 0x000fe2000f8e0208 */
[----:B------:R-:W-:-:S02]  /*9ba0*/  SHF.R.U64 R4, R4, 0x3, RZ ;  /* 0x0000000304047819 */ /* 0x000fc400000012ff */
[----:B------:R-:W-:Y:S01]  /*9bb0*/  LOP3.LUT R32, R32, R33, RZ, 0x3c, !PT ;  /* 0x0000002120207212 */ /* 0x000fe200078e3cff */
[--C-:B------:R-:W-:Y:S01]  /*9bc0*/  IMAD.X R33, RZ, RZ, R15.reuse, P1 ;  /* 0x000000ffff217224 */ /* 0x100fe200008e060f */
[----:B------:R-:W-:Y:S01]  /*9bd0*/  IADD3 R6, P0, R8, UR6, RZ ;  /* 0x0000000608067c10 */ /* 0x000fe2000ff1e0ff */
[----:B------:R-:W-:Y:S01]  /*9be0*/  IMAD.U32 R10, RZ, RZ, UR8 ;  /* 0x00000008ff0a7e24 */ /* 0x000fe2000f8e00ff */
[----:B------:R-:W-:Y:S01]  /*9bf0*/  LOP3.LUT R24, R24, R25, RZ, 0x3c, !PT ;  /* 0x0000001918187212 */ /* 0x000fe200078e3cff */
[----:B------:R-:W-:Y:S01]  /*9c00*/  IMAD.X R25, RZ, RZ, R15, P2 ;  /* 0x000000ffff197224 */ /* 0x000fe200010e060f */
[----:B------:R-:W-:Y:S01]  /*9c10*/  IADD3 R41, P5, R14, 0x4000, RZ ;  /* 0x000040000e297810 */ /* 0x000fe20007fbe0ff */
[----:B------:R-:W-:Y:S01]  /*9c20*/  ULDC.64 UR12, c[0x0][0xaa0] ;  /* 0x0002a800000c7ab9 */ /* 0x000fe20000000a00 */
[----:B------:R-:W-:Y:S01]  /*9c30*/  IADD3.X R5, R5, UR7, R10, P0, !PT ;  /* 0x0000000705057c10 */ /* 0x000fe200087fe40a */
[----:B------:R-:W-:Y:S01]  /*9c40*/  ULDC.64 UR6, c[0x0][0xb40] ;  /* 0x0002d00000067ab9 */ /* 0x000fe20000000a00 */
[----:B------:R-:W-:-:S02]  /*9c50*/  LOP3.LUT R4, R4, R7, RZ, 0x3c, !PT ;  /* 0x0000000704047212 */ /* 0x000fc400078e3cff */
[----:B------:R-:W-:Y:S02]  /*9c60*/  LEA R20, P0, R6, UR6, 0x2 ;  /* 0x0000000606147c11 */ /* 0x000fe4000f8010ff */
[----:B------:R-:W-:Y:S02]  /*9c70*/  IADD3 R45, P4, R14, 0x5000, RZ ;  /* 0x000050000e2d7810 */ /* 0x000fe40007f9e0ff */
[----:B------:R-:W-:Y:S01]  /*9c80*/  LEA.HI.X R21, R6, UR7, R5, 0x2, P0 ;  /* 0x0000000706157c11 */ /* 0x000fe200080f1405 */
[----:B------:R-:W-:Y:S01]  /*9c90*/  VIADD R5, R8, 0x8 ;  /* 0x0000000808057836 */ /* 0x000fe20000000000 */
[----:B------:R-:W-:Y:S02]  /*9ca0*/  LOP3.LUT P0, RZ, R23, 0x3, RZ, 0xc0, !PT ;  /* 0x0000000317ff7812 */ /* 0x000fe4000780c0ff */
[----:B------:R-:W-:Y:S02]  /*9cb0*/  IADD3 R29, P3, R14, 0x6000, RZ ;  /* 0x000060000e1d7810 */ /* 0x000fe40007f7e0ff */
[----:B------:R-:W-:-:S02]  /*9cc0*/  ISETP.GE.OR P1, PT, R8, UR10, P0 ;  /* 0x0000000a08007c0c */ /* 0x000fc40008726670 */
[C---:B------:R-:W-:Y:S02]  /*9cd0*/  IADD3 R7, P2, R14.reuse, 0x7000, RZ ;  /* 0x000070000e077810 */ /* 0x040fe40007f5e0ff */
[----:B------:R-:W-:Y:S01]  /*9ce0*/  ISETP.GE.OR P0, PT, R5, UR10, P0 ;  /* 0x0000000a05007c0c */ /* 0x000fe20008706670 */
[----:B------:R-:W-:Y:S01]  /*9cf0*/  IMAD.X R5, RZ, RZ, R15, P6 ;  /* 0x000000ffff057224 */ /* 0x000fe200030e060f */
[----:B------:R-:W-:Y:S02]  /*9d00*/  LOP3.LUT R40, R41, 0x380, RZ, 0xc0, !PT ;  /* 0x0000038029287812 */ /* 0x000fe400078ec0ff */
[----:B------:R-:W-:Y:S02]  /*9d10*/  LOP3.LUT R44, R45, 0x380, RZ, 0xc0, !PT ;  /* 0x000003802d2c7812 */ /* 0x000fe400078ec0ff */
[----:B------:R-:W-:Y:S02]  /*9d20*/  LOP3.LUT R28, R29, 0x380, RZ, 0xc0, !PT ;  /* 0x000003801d1c7812 */ /* 0x000fe400078ec0ff */
[----:B------:R-:W-:Y:S01]  /*9d30*/  LOP3.LUT R9, R14, 0x380, RZ, 0xc0, !PT ;  /* 0x000003800e097812 */ /* 0x000fe200078ec0ff */
[----:B------:R-:W-:Y:S01]  /*9d40*/  UIMAD UR6, UR9, UR12, URZ ;  /* 0x0000000c090672a4 */ /* 0x000fe2000f8e023f */
[----:B------:R-:W-:Y:S01]  /*9d50*/  LOP3.LUT R6, R7, 0x380, RZ, 0xc0, !PT ;  /* 0x0000038007067812 */ /* 0x000fe200078ec0ff */
[----:B------:R-:W-:Y:S01]  /*9d60*/  IMAD.U32 R13, RZ, RZ, UR12 ;  /* 0x0000000cff0d7e24 */ /* 0x000fe2000f8e00ff */
[----:B------:R-:W-:Y:S01]  /*9d70*/  SHF.R.U64 R40, R40, 0x3, RZ ;  /* 0x0000000328287819 */ /* 0x000fe200000012ff */
[----:B------:R0:W-:Y:S01]  /*9d80*/  @!P0 STG.E desc[UR48][R20.64+0x20], R3 ;  /* 0x0000200314008986 */ /* 0x0001e2000c101930 */
[----:B------:R-:W-:Y:S01]  /*9d90*/  SHF.R.U64 R44, R44, 0x3, RZ ;  /* 0x000000032c2c7819 */ /* 0x000fe200000012ff */
[----:B------:R-:W-:Y:S01]  /*9da0*/  ULDC.64 UR8, c[0x0][0xae0] ;  /* 0x0002b80000087ab9 */ /* 0x000fe20000000a00 */
[----:B------:R-:W-:Y:S01]  /*9db0*/  SHF.R.U64 R28, R28, 0x3, RZ ;  /* 0x000000031c1c7819 */ /* 0x000fe200000012ff */
[----:B------:R1:W-:Y:S01]  /*9dc0*/  @!P1 STG.E desc[UR48][R20.64], R12 ;  /* 0x0000000c14009986 */ /* 0x0003e2000c101930 */
[----:B------:R-:W-:-:S02]  /*9dd0*/  SHF.R.U64 R9, R9, 0x3, RZ ;  /* 0x0000000309097819 */ /* 0x000fc400000012ff */
[----:B------:R-:W-:Y:S01]  /*9de0*/  SHF.R.U64 R6, R6, 0x3, RZ ;  /* 0x0000000306067819 */ /* 0x000fe200000012ff */
        /* <DEDUP_REMOVED lines=11> */
[----:B0-----:R-:W-:Y:S01]  /*9ea0*/  SHF.R.S32.HI R3, RZ, 0x1f, R2 ;  /* 0x0000001fff037819 */ /* 0x001fe20000011402 */
[----:B------:R-:W-:-:S02]  /*9eb0*/  UIMAD UR6, UR4, UR13, UR6 ;  /* 0x0000000d040672a4 */ /* 0x000fc4000f8e0206 */
[----:B------:R0:W5:Y:S01]  /*9ec0*/  LD.E.128 R36, desc[UR48][R14.64] ;  /* 0x000000300e247980 */ /* 0x000162000c101d00 */
[----:B-1----:R-:W-:-:S03]  /*9ed0*/  IMAD.WIDE.U32 R12, R13, UR4, R2 ;  /* 0x000000040d0c7c25 */ /* 0x002fc6000f8e0002 */
        /* <DEDUP_REMOVED lines=11> */
[----:B-1----:R-:W1:Y:S01]  /*9f90*/  FENCE.VIEW.ASYNC.S ;  /* 0x00000000000073c6 */ /* 0x002e620000000000 */
        /* <DEDUP_REMOVED lines=12> */
[C---:B0-----:R-:W-:Y:S01]  /*a060*/  VIADD R15, R16.reuse, 0x60 ;  /* 0x00000060100f7836 */ /* 0x041fe20000000000 */
[----:B------:R-:W-:Y:S01]  /*a070*/  PRMT R0, RZ, 0x654, R0 ;  /* 0x00000654ff007816 */ /* 0x000fe20000000000 */
[----:B------:R-:W-:Y:S01]  /*a080*/  IMAD.WIDE.U32 R20, R21, UR37, R12 ;  /* 0x0000002515147c25 */ /* 0x000fe2000f8e000c */
[----:B------:R-:W-:Y:S02]  /*a090*/  SHF.R.S32.HI R17, RZ, 0x1f, R16 ;  /* 0x0000001fff117819 */ /* 0x000fe40000011410 */
[----:B------:R-:W-:Y:S01]  /*a0a0*/  ISETP.GE.AND P1, PT, R15, UR10, PT ;  /* 0x0000000a0f007c0c */ /* 0x000fe2000bf26270 */
[C---:B------:R-:W-:Y:S01]  /*a0b0*/  VIADD R14, R16.reuse, 0x40 ;  /* 0x00000040100e7836 */ /* 0x040fe20000000000 */
[----:B-1----:R0:W-:Y:S01]  /*a0c0*/  SYNCS.ARRIVE.TRANS64.RED.A1T0 RZ, [R0+URZ], RZ ;  /* 0x000000ff00ff79a7 */ /* 0x0021e2000810043f */
        /* <DEDUP_REMOVED lines=24> */
.L_x_7592:
[----:B------:R-:W-:Y:S05]  /*a250*/  BSYNC B1 ;  /* 0x0000000000017941 */ /* 0x000fea0003800000 */
.L_x_7591:
        /* <DEDUP_REMOVED lines=9> */
[----:B0----5:R-:W-:Y:S02]  /*a2f0*/  VIADD R36, R2, 0x40 ;  /* 0x0000004002247836 */ /* 0x021fe40000000000 */
        /* <DEDUP_REMOVED lines=9> */
[----:B------:R1:W-:Y:S02]  /*a390*/  @!P4 STG.E.128 desc[UR48][R36.64+0x80], R44 ;  /* 0x0000802c2400c986 */ /* 0x0003e4000c101d30 */
.L_x_7594:
[----:B------:R-:W-:Y:S05]  /*a3a0*/  BSYNC B1 ;  /* 0x0000000000017941 */ /* 0x000fea0003800000 */
.L_x_7593:
        /* <DEDUP_REMOVED lines=9> */
[----:B-1---5:R-:W-:Y:S02]  /*a440*/  VIADD R32, R2, 0x40 ;  /* 0x0000004002207836 */ /* 0x022fe40000000000 */
        /* <DEDUP_REMOVED lines=10> */
.L_x_7596:
[----:B------:R-:W-:Y:S05]  /*a4f0*/  BSYNC B1 ;  /* 0x0000000000017941 */ /* 0x000fea0003800000 */
.L_x_7595:
[----:B------:R-:W-:Y:S05]  /*a500*/  @P1 BRA `(.L_x_7597) ;  /* 0x0000000c00081947 */ /* 0x000fea0003800000 */
[----:B------:R-:W-:Y:S01]  /*a510*/  IADD3 R3, P0, R14, 0x60, RZ ;  /* 0x000000600e037810 */ /* 0x000fe20007f1e0ff */
        /* <DEDUP_REMOVED lines=15> */
[----:B-----5:R3:W-:Y:S10]  /*a610*/  @!P1 STG.E.128 desc[UR48][R14.64], R4 ;  /* 0x000000040e009986 */ /* 0x0207f4000c101d30 */
[----:B------:R-:W-:Y:S05]  /*a620*/  @P0 BRA `(.L_x_7597) ;  /* 0x0000000800c00947 */ /* 0x000fea0003800000 */
[----:B------:R4:W-:Y:S01]  /*a630*/  STG.E.128 desc[UR48][R14.64+0x80], R8 ;  /* 0x000080080e007986 */ /* 0x0009e2000c101d30 */
[----:B------:R-:W-:Y:S05]  /*a640*/  BRA `(.L_x_7597) ;  /* 0x0000000800b87947 */ /* 0x000fea0003800000 */
.L_x_7589:
[----:B------:R-:W-:Y:S01]  /*a650*/  ULDC.64 UR6, c[0x0][0xbe0] ;  /* 0x0002f80000067ab9 */ /* 0x000fe20000000a00 */
[----:B------:R-:W-:Y:S02]  /*a660*/  USHF.L.U32 UR4, UR37, 0x2, URZ ;  /* 0x0000000225047899 */ /* 0x000fe4000800063f */
[----:B------:R-:W-:Y:S01]  /*a670*/  UISETP.NE.U32.AND UP0, UPT, UR6, URZ, UPT ;  /* 0x0000003f0600728c */ /* 0x000fe2000bf05070 */
[----:B------:R-:W-:Y:S01]  /*a680*/  ULDC.64 UR8, c[0x0][0xbd8] ;  /* 0x0002f60000087ab9 */ /* 0x000fe20000000a00 */
[----:B------:R-:W-:Y:S02]  /*a690*/  USHF.L.U64.HI UR10, UR37, 0x2, UR38 ;  /* 0x00000002250a7899 */ /* 0x000fe40008010226 */
[----:B------:R-:W-:Y:S02]  /*a6a0*/  UISETP.NE.AND.EX UP1, UPT, UR7, URZ, UPT, UP0 ;  /* 0x0000003f0700728c */ /* 0x000fe4000bf25300 */
[----:B------:R-:W-:-:S04]  /*a6b0*/  UISETP.NE.U32.AND UP0, UPT, UR8, URZ, UPT ;  /* 0x0000003f0800728c */ /* 0x000fc8000bf05070 */
[----:B------:R-:W-:Y:S01]  /*a6c0*/  PLOP3.LUT P2, PT, PT, PT, UP1, 0x80, 0x0 ;  /* 0x000000000000781c */ /* 0x000fe20003f4f018 */
[----:B------:R-:W-:-:S04]  /*a6d0*/  UISETP.NE.AND.EX UP0, UPT, UR9, URZ, UPT, UP0 ;  /* 0x0000003f0900728c */ /* 0x000fc8000bf05300 */
[----:B------:R-:W-:Y:S02]  /*a6e0*/  @UP1 UIADD3 UR6, UP2, UR4, UR6, URZ ;  /* 0x0000000604061290 */ /* 0x000fe4000ff5e03f */
[----:B------:R-:W-:Y:S02]  /*a6f0*/  PLOP3.LUT P1, PT, PT, PT, UP0, 0x80, 0x0 ;  /* 0x000000000000781c */ /* 0x000fe40003f2f008 */
[----:B------:R-:W-:Y:S02]  /*a700*/  @UP1 UIADD3.X UR7, UR10, UR7, URZ, UP2, !UPT ;  /* 0x000000070a071290 */ /* 0x000fe400097fe43f */
[----:B------:R-:W-:Y:S01]  /*a710*/  UIADD3 UR4, UP1, UR4, UR8, URZ ;  /* 0x0000000804047290 */ /* 0x000fe2000ff3e03f */
[----:B------:R-:W-:-:S03]  /*a720*/  IMAD.U32 R6, RZ, RZ, UR6 ;  /* 0x00000006ff067e24 */ /* 0x000fc6000f8e00ff */
[----:B------:R-:W-:Y:S01]  /*a730*/  IMAD.U32 R7, RZ, RZ, UR7 ;  /* 0x00000007ff077e24 */ /* 0x000fe2000f8e00ff */
[----:B------:R-:W-:Y:S01]  /*a740*/  UIADD3.X UR6, UR10, UR9, URZ, UP1, !UPT ;  /* 0x000000090a067290 */ /* 0x000fe20008ffe43f */
[----:B------:R-:W-:-:S03]  /*a750*/  IMAD.MOV.U32 R9, RZ, RZ, RZ ;  /* 0x000000ffff097224 */ /* 0x000fc600078e00ff */
[----:B------:R-:W2:Y:S01]  /*a760*/  @P2 LDG.E R6, desc[UR48][R6.64] ;  /* 0x0000003006062981 */ /* 0x000ea2000c1e1900 */
[----:B------:R-:W-:Y:S02]  /*a770*/  IMAD.U32 R4, RZ, RZ, UR4 ;  /* 0x00000004ff047e24 */ /* 0x000fe4000f8e00ff */
[----:B------:R-:W-:-:S05]  /*a780*/  IMAD.U32 R5, RZ, RZ, UR6 ;  /* 0x00000006ff057e24 */ /* 0x000fca000f8e00ff */
[----:B------:R0:W5:Y:S01]  /*a790*/  @P1 LDG.E R9, desc[UR48][R4.64] ;  /* 0x0000003004091981 */ /* 0x000162000c1e1900 */
[----:B------:R-:W-:Y:S01]  /*a7a0*/  ULDC UR4, c[0x0][0xa88] ;  /* 0x0002a20000047ab9 */ /* 0x000fe20000000800 */
[----:B------:R-:W-:Y:S02]  /*a7b0*/  ISETP.GT.AND P0, PT, R186, 0x7f, PT ;  /* 0x0000007fba00780c */ /* 0x000fe40003f04270 */
[----:B--2---:R-:W-:Y:S01]  /*a7c0*/  @P2 R2UR UR4, R6 ;  /* 0x00000000060422ca */ /* 0x004fe200000e0000 */
[----:B0-----:R-:W-:-:S14]  /*a7d0*/  @P2 BRA `(.L_x_7598) ;  /* 0x0000000000182947 */ /* 0x001fdc0003800000 */
[----:B------:R-:W-:Y:S05]  /*a7e0*/  @!P1 BRA `(.L_x_7598) ;  /* 0x0000000000149947 */ /* 0x000fea0003800000 */
[----:B------:R-:W2:Y:S04]  /*a7f0*/  LDG.E R3, desc[UR48][R4.64] ;  /* 0x0000003004037981 */ /* 0x000ea8000c1e1900 */
[----:B------:R-:W3:Y:S01]  /*a800*/  LDG.E R0, desc[UR48][R4.64+0x4] ;  /* 0x0000043004007981 */ /* 0x000ee2000c1e1900 */
[----:B--2---:R-:W-:Y:S02]  /*a810*/  R2UR UR6, R3 ;  /* 0x00000000030672ca */ /* 0x004fe400000e0000 */
[----:B---3--:R-:W-:-:S13]  /*a820*/  R2UR UR4, R0 ;  /* 0x00000000000472ca */ /* 0x008fda00000e0000 */
[----:B------:R-:W-:-:S12]  /*a830*/  UIADD3 UR4, -UR6, UR4, URZ ;  /* 0x0000000406047290 */ /* 0x000fd8000fffe13f */
.L_x_7598:
[----:B------:R-:W-:Y:S01]  /*a840*/  USHF.R.S32.HI UR8, URZ, 0x1f, UR39 ;  /* 0x0000001f3f087899 */ /* 0x000fe20008011427 */
[----:B------:R-:W-:Y:S01]  /*a850*/  BSSY B1, `(.L_x_7599) ;  /* 0x000001f000017945 */ /* 0x000fe20003800000 */
[----:B------:R-:W-:Y:S01]  /*a860*/  USEL UR37, UR37, URZ, !UP0 ;  /* 0x0000003f25257287 */ /* 0x000fe2000c000000 */
[----:B------:R-:W-:Y:S01]  /*a870*/  SHF.R.S32.HI R11, RZ, 0x1f, R2 ;  /* 0x0000001fff0b7819 */ /* 0x000fe20000011402 */
[----:B------:R-:W-:Y:S01]  /*a880*/  USEL UR38, UR38, URZ, !UP0 ;  /* 0x0000003f26267287 */ /* 0x000fe2000c000000 */
[----:B-----5:R-:W-:Y:S01]  /*a890*/  SHF.R.S32.HI R8, RZ, 0x1f, R9 ;  /* 0x0000001fff087819 */ /* 0x020fe20000011409 */
[----:B------:R-:W-:Y:S10]  /*a8a0*/  @P0 BRA `(.L_x_7600) ;  /* 0x0000000000640947 */ /* 0x000ff40003800000 */
[----:B------:R-:W0:Y:S01]  /*a8b0*/  S2R R3, SR_TID.X ;  /* 0x0000000000037919 */ /* 0x000e220000002100 */
[----:B------:R-:W-:-:S04]  /*a8c0*/  IMAD.U32 R0, RZ, RZ, UR40 ;  /* 0x00000028ff007e24 */ /* 0x000fc8000f8e00ff */
[----:B0-----:R-:W-:-:S04]  /*a8d0*/  IMAD R0, R0, 0x80, R3 ;  /* 0x0000008000007824 */ /* 0x001fc800078e0203 */
[----:B------:R-:W-:-:S05]  /*a8e0*/  VIADD R0, R0, 0xffffff80 ;  /* 0xffffff8000007836 */ /* 0x000fca0000000000 */
[----:B------:R-:W-:-:S13]  /*a8f0*/  ISETP.GE.AND P0, PT, R0, UR4, PT ;  /* 0x0000000400007c0c */ /* 0x000fda000bf06270 */
[----:B------:R-:W-:Y:S05]  /*a900*/  @P0 BRA `(.L_x_7600) ;  /* 0x00000000004c0947 */ /* 0x000fea0003800000 */
[C---:B------:R-:W-:Y:S01]  /*a910*/  IADD3 R4, P0, R0.reuse, R9, RZ ;  /* 0x0000000900047210 */ /* 0x040fe20007f1e0ff */
        /* <DEDUP_REMOVED lines=18> */
.L_x_7600:
[----:B------:R-:W-:Y:S05]  /*aa40*/  BSYNC B1 ;  /* 0x0000000000017941 */ /* 0x000fea0003800000 */
.L_x_7599:
[----:B------:R-:W-:Y:S01]  /*aa50*/  ULDC.64 UR6, c[0x0][0xaa0] ;  /* 0x0002a80000067ab9 */ /* 0x000fe20000000a00 */
[----:B0-----:R-:W-:Y:S01]  /*aa60*/  IMAD.MOV.U32 R3, RZ, RZ, R11 ;  /* 0x000000ffff037224 */ /* 0x001fe200078e000b */
[----:B------:R-:W-:Y:S01]  /*aa70*/  ULDC.64 UR10, c[0x0][0xae0] ;  /* 0x0002b800000a7ab9 */ /* 0x000fe20000000a00 */
[----:B------:R-:W-:Y:S01]  /*aa80*/  IMAD R0, R8, UR6, RZ ;  /* 0x0000000608007c24 */ /* 0x000fe2000f8e02ff */
[----:B------:R-:W-:Y:S01]  /*aa90*/  BSSY B1, `(.L_x_7601) ;  /* 0x000002c000017945 */ /* 0x000fe20003800000 */
[----:B------:R-:W-:Y:S01]  /*aaa0*/  IMAD.WIDE.U32 R4, R9, UR6, R2 ;  /* 0x0000000609047c25 */ /* 0x000fe2000f8e0002 */
[----:B------:R-:W-:-:S03]  /*aab0*/  UIMAD UR6, UR8, UR10, URZ ;  /* 0x0000000a080672a4 */ /* 0x000fc6000f8e023f */
[----:B------:R-:W-:Y:S01]  /*aac0*/  IMAD R9, R9, UR7, R0 ;  /* 0x0000000709097c24 */ /* 0x000fe2000f8e0200 */
[----:B------:R-:W-:Y:S01]  /*aad0*/  UIMAD UR7, UR40, -0x80, UR4 ;  /* 0xffffff80280778a4 */ /* 0x000fe2000f8e0204 */
[----:B------:R-:W-:Y:S01]  /*aae0*/  IMAD.U32 R3, RZ, RZ, UR10 ;  /* 0x0000000aff037e24 */ /* 0x000fe2000f8e00ff */
[----:B------:R-:W-:Y:S01]  /*aaf0*/  UIMAD UR6, UR39, UR11, UR6 ;  /* 0x0000000b270672a4 */ /* 0x000fe2000f8e0206 */
[----:B------:R-:W-:Y:S01]  /*ab00*/  IMAD.IADD R5, R5, 0x1, R9 ;  /* 0x0000000105057824 */ /* 0x000fe200078e0209 */
[----:B------:R-:W-:Y:S01]  /*ab10*/  ULDC.64 UR8, c[0x0][0xae8] ;  /* 0x0002ba0000087ab9 */ /* 0x000fe20000000a00 */
[C---:B------:R-:W-:Y:S01]  /*ab20*/  VIADD R0, R16.reuse, 0x20 ;  /* 0x0000002010007836 */ /* 0x040fe20000000000 */
[----:B------:R-:W-:Y:S01]  /*ab30*/  ISETP.GE.AND P2, PT, R16, UR7, PT ;  /* 0x0000000710007c0c */ /* 0x000fe2000bf46270 */
[----:B------:R-:W-:Y:S01]  /*ab40*/  IMAD.WIDE.U32 R4, R3, UR39, R4 ;  /* 0x0000002703047c25 */ /* 0x000fe2000f8e0004 */
[----:B------:R-:W-:Y:S01]  /*ab50*/  UIMAD UR4, UR38, UR8, URZ ;  /* 0x00000008260472a4 */ /* 0x000fe2000f8e023f */
[----:B------:R-:W-:-:S02]  /*ab60*/  SHF.R.S32.HI R9, RZ, 0x1f, R16 ;  /* 0x0000001fff097819 */ /* 0x000fc40000011410 */
[----:B------:R-:W-:Y:S01]  /*ab70*/  VIADD R5, R5, UR6 ;  /* 0x0000000605057c36 */ /* 0x000fe20008000000 */
[----:B------:R-:W-:Y:S01]  /*ab80*/  UIMAD UR4, UR37, UR9, UR4 ;  /* 0x00000009250472a4 */ /* 0x000fe2000f8e0204 */
[----:B------:R-:W-:Y:S01]  /*ab90*/  IMAD.U32 R7, RZ, RZ, UR8 ;  /* 0x00000008ff077e24 */ /* 0x000fe2000f8e00ff */
[----:B------:R-:W-:Y:S01]  /*aba0*/  ISETP.GE.AND P3, PT, R0, UR7, PT ;  /* 0x0000000700007c0c */ /* 0x000fe2000bf66270 */
[----:B------:R-:W-:Y:S02]  /*abb0*/  VIADD R3, R16, 0x60 ;  /* 0x0000006010037836 */ /* 0x000fe40000000000 */
[----:B------:R-:W-:-:S03]  /*abc0*/  IMAD.WIDE.U32 R6, R7, UR37, R4 ;  /* 0x0000002507067c25 */ /* 0x000fc6000f8e0004 */
[----:B------:R-:W-:Y:S01]  /*abd0*/  ISETP.GE.AND P0, PT, R3, UR7, PT ;  /* 0x0000000703007c0c */ /* 0x000fe2000bf06270 */
[----:B------:R-:W-:Y:S02]  /*abe0*/  VIADD R0, R16, 0x40 ;  /* 0x0000004010007836 */ /* 0x000fe40000000000 */
[----:B------:R-:W-:Y:S02]  /*abf0*/  IMAD.U32 R3, RZ, RZ, UR40 ;  /* 0x00000028ff037e24 */ /* 0x000fe4000f8e00ff */
[----:B------:R-:W-:Y:S01]  /*ac00*/  IMAD.MOV.U32 R8, RZ, RZ, R16 ;  /* 0x000000ffff087224 */ /* 0x000fe200078e0010 */
[----:B------:R-:W-:Y:S01]  /*ac10*/  ISETP.GE.AND P1, PT, R0, UR7, PT ;  /* 0x0000000700007c0c */ /* 0x000fe2000bf26270 */
[----:B------:R-:W-:Y:S02]  /*ac20*/  VIADD R11, R7, UR4 ;  /* 0x00000004070b7c36 */ /* 0x000fe40008000000 */
[----:B------:R-:W-:Y:S01]  /*ac30*/  IMAD.WIDE R8, R3, 0x80, R8 ;  /* 0x0000008003087825 */ /* 0x000fe200078e0208 */
[----:B------:R-:W-:Y:S09]  /*ac40*/  @P2 BRA `(.L_x_7602) ;  /* 0x0000000000402947 */ /* 0x000ff20003800000 */
        /* <DEDUP_REMOVED lines=16> */
.L_x_7602:
[----:B------:R-:W-:Y:S05]  /*ad50*/  BSYNC B1 ;  /* 0x0000000000017941 */ /* 0x000fea0003800000 */
.L_x_7601:
        /* <DEDUP_REMOVED lines=15> */
[----:B0-----:R-:W-:Y:S01]  /*ae50*/  LEA R12, P2, R4, UR8, 0x1 ;  /* 0x00000008040c7c11 */ /* 0x001fe2000f8408ff */
[----:B------:R-:W-:-:S05]  /*ae60*/  IMAD.IADD R3, R5, 0x1, R3 ;  /* 0x0000000105037824 */ /* 0x000fca00078e0203 */
[----:B------:R-:W-:-:S05]  /*ae70*/  LEA.HI.X R13, R4, UR9, R3, 0x1, P2 ;  /* 0x00000009040d7c11 */ /* 0x000fca00090f0c03 */
[----:B------:R1:W-:Y:S04]  /*ae80*/  @!P3 STG.E.128 desc[UR48][R12.64], RZ ;  /* 0x000000ff0c00b986 */ /* 0x0003e8000c101d30 */
[----:B------:R1:W-:Y:S02]  /*ae90*/  @!P4 STG.E.128 desc[UR48][R12.64+0x80], RZ ;  /* 0x000080ff0c00c986 */ /* 0x0003e4000c101d30 */
.L_x_7604:
[----:B------:R-:W-:Y:S05]  /*aea0*/  BSYNC B1 ;  /* 0x0000000000017941 */ /* 0x000fea0003800000 */
.L_x_7603:
        /* <DEDUP_REMOVED lines=15> */
[----:B01----:R-:W-:Y:S01]  /*afa0*/  LEA R12, P1, R4, UR8, 0x1 ;  /* 0x00000008040c7c11 */ /* 0x003fe2000f8208ff */
[----:B------:R-:W-:-:S05]  /*afb0*/  IMAD.IADD R3, R5, 0x1, R3 ;  /* 0x0000000105037824 */ /* 0x000fca00078e0203 */
[----:B------:R-:W-:-:S05]  /*afc0*/  LEA.HI.X R13, R4, UR9, R3, 0x1, P1 ;  /* 0x00000009040d7c11 */ /* 0x000fca00088f0c03 */
[----:B------:R2:W-:Y:S04]  /*afd0*/  @!P2 STG.E.128 desc[UR48][R12.64], RZ ;  /* 0x000000ff0c00a986 */ /* 0x0005e8000c101d30 */
[----:B------:R2:W-:Y:S02]  /*afe0*/  @!P3 STG.E.128 desc[UR48][R12.64+0x80], RZ ;  /* 0x000080ff0c00b986 */ /* 0x0005e4000c101d30 */
.L_x_7606:
[----:B------:R-:W-:Y:S05]  /*aff0*/  BSYNC B1 ;  /* 0x0000000000017941 */ /* 0x000fea0003800000 */
.L_x_7605:
        /* <DEDUP_REMOVED lines=19> */
.L_x_7597:
[----:B------:R-:W-:Y:S05]  /*b130*/  BSYNC B0 ;  /* 0x0000000000007941 */ /* 0x000fea0003800000 */
.L_x_7588:
[----:B------:R-:W-:Y:S02]  /*b140*/  ULDC UR4, c[0x0][0xc14] ;  /* 0x0003050000047ab9 */ /* 0x000fe40000000800 */
[----:B------:R-:W-:-:S13]  /*b150*/  ISETP.GE.AND P0, PT, R51, UR4, PT ;  /* 0x0000000433007c0c */ /* 0x000fda000bf06270 */
[----:B------:R-:W-:Y:S05]  /*b160*/  @!P0 BRA `(.L_x_7607) ;  /* 0xffffff5c00088947 */ /* 0x000fea000383ffff */
[----:B------:R-:W-:Y:S05]  /*b170*/  EXIT ;  /* 0x000000000000794d */ /* 0x000fea0003800000 */
.L_x_7552:
        /* <DEDUP_REMOVED lines=61> */
.L_x_7612:
        /* <DEDUP_REMOVED lines=15> */
.L_x_7611:
[----:B------:R-:W-:Y:S05]  /*b640*/  BSYNC B0 ;  /* 0x0000000000007941 */ /* 0x000fea0003800000 */
.L_x_7610:
        /* <DEDUP_REMOVED lines=25> */
.L_x_7608:
        /* <DEDUP_REMOVED lines=20> */
.L_x_7613:
        /* <DEDUP_REMOVED lines=56> */
.L_x_7609:
[----:B------:R-:W-:Y:S02]  /*bca0*/  IMAD.MOV.U32 R17, RZ, RZ, RZ ;  /* 0x000000ffff117224 */ /* 0x000fe400078e00ff */
[----:B------:R-:W-:Y:S02]  /*bcb0*/  IMAD.U32 R16, RZ, RZ, UR6 ;  /* 0x00000006ff107e24 */ /* 0x000fe4000f8e00ff */
[----:B------:R-:W-:-:S07]  /*bcc0*/  IMAD.MOV.U32 R18, RZ, RZ, RZ ;  /* 0x000000ffff127224 */ /* 0x000fce00078e00ff */
.L_x_7614:
        /* <DEDUP_REMOVED lines=20> */
.L_x_7681:
[----:B--2---:R-:W2:Y:S02]  /*be10*/  LDC.64 R2, c[0x0][0xc60] ;  /* 0x00031800ff027b82 */ /* 0x004ea40000000a00 */
[----:B--2---:R-:W-:-:S05]  /*be20*/  IMAD.WIDE R2, R19, 0x4, R2 ;  /* 0x0000000413027825 */ /* 0x004fca00078e0202 */
[----:B------:R-:W2:Y:S01]  /*be30*/  LDG.E R5, desc[UR48][R2.64] ;  /* 0x0000003002057981 */ /* 0x000ea2000c1e1900 */
[----:B------:R-:W-:Y:S05]  /*be40*/  YIELD ;  /* 0x0000000000007946 */ /* 0x000fea0003800000 */
[----:B------:R-:W-:Y:S01]  /*be50*/  ULDC.64 UR4, c[0x0][0xa28] ;  /* 0x00028a0000047ab9 */ /* 0x000fe20000000a00 */
[----:B-1----:R-:W-:Y:S01]  /*be60*/  IMAD.MOV.U32 R0, RZ, RZ, RZ ;  /* 0x000000ffff007224 */ /* 0x002fe200078e00ff */
[----:B------:R-:W-:Y:S01]  /*be70*/  ISETP.NE.U32.AND P0, PT, RZ, UR4, PT ;  /* 0x00000004ff007c0c */ /* 0x000fe2000bf05070 */
[----:B------:R-:W-:Y:S01]  /*be80*/  IMAD.MOV.U32 R6, RZ, RZ, RZ ;  /* 0x000000ffff067224 */ /* 0x000fe200078e00ff */
[----:B------:R-:W-:-:S02]  /*be90*/  ULDC.64 UR6, c[0x0][0xa08] ;  /* 0x0002820000067ab9 */ /* 0x000fc40000000a00 */
[----:B------:R-:W-:Y:S02]  /*bea0*/  ISETP.NE.AND.EX P0, PT, RZ, UR5, PT, P0 ;  /* 0x00000005ff007c0c */ /* 0x000fe4000bf05300 */
        /* <DEDUP_REMOVED lines=23> */
[----:B------:R-:W-:-:S03]  /*c020*/  ISETP.NE.U32.AND P0, PT, RZ, UR6, PT ;  /* 0x00000006ff007c0c */ /* 0x000fc6000bf05070 */
[----:B--2---:R1:W-:Y:S02]  /*c030*/  STL [R1+0x24], R6 ;  /* 0x0000240601007387 */ /* 0x0043e40000100800 */
[----:B-1----:R-:W-:Y:S01]  /*c040*/  IMAD.U32 R6, RZ, RZ, UR4 ;  /* 0x00000004ff067e24 */ /* 0x002fe2000f8e00ff */
[----:B------:R-:W-:-:S05]  /*c050*/  ULDC.64 UR4, c[0x0][0x3f8] ;  /* 0x0000fe0000047ab9 */ /* 0x000fca0000000a00 */
[----:B------:R1:W5:Y:S01]  /*c060*/  @P1 LDG.E R6, desc[UR48][R8.64] ;  /* 0x0000003008061981 */ /* 0x000362000c1e1900 */
[----:B------:R-:W-:Y:S01]  /*c070*/  UISETP.NE.U32.AND UP0, UPT, UR4, URZ, UPT ;  /* 0x0000003f0400728c */ /* 0x000fe2000bf05070 */
[----:B------:R-:W-:Y:S02]  /*c080*/  ISETP.NE.AND.EX P0, PT, RZ, UR7, PT, P0 ;  /* 0x00000007ff007c0c */ /* 0x000fe4000bf05300 */
[----:B------:R-:W-:Y:S01]  /*c090*/  ULDC UR4, c[0x0][0x404] ;  /* 0x0001010000047ab9 */ /* 0x000fe20000000800 */
[----:B------:R-:W-:-:S03]  /*c0a0*/  UISETP.NE.AND.EX UP0, UPT, UR5, URZ, UPT, UP0 ;  /* 0x0000003f0500728c */ /* 0x000fc6000bf05300 */
[----:B------:R-:W-:Y:S01]  /*c0b0*/  ULDC UR5, c[0x0][0x2e0] ;  /* 0x0000b80000057ab9 */ /* 0x000fe20000000800 */
[----:B------:R-:W-:-:S04]  /*c0c0*/  USEL UR4, UR4, 0x1, UP0 ;  /* 0x0000000104047887 */ /* 0x000fc80008000000 */
[----:B------:R-:W-:-:S06]  /*c0d0*/  UIMAD UR4, UR4, UR5, URZ ;  /* 0x00000005040472a4 */ /* 0x000fcc000f8e023f */
[----:B------:R-:W-:Y:S01]  /*c0e0*/  IMAD.U32 R7, RZ, RZ, UR4 ;  /* 0x00000004ff077e24 */ /* 0x000fe2000f8e00ff */
[----:B-1----:R-:W-:Y:S06]  /*c0f0*/  @P1 BRA `(.L_x_7616) ;  /* 0x0000000000101947 */ /* 0x002fec0003800000 */
[----:B------:R-:W-:Y:S05]  /*c100*/  @!P2 BRA `(.L_x_7616) ;  /* 0x00000000000ca947 */ /* 0x000fea0003800000 */
[----:B-----5:R-:W2:Y:S04]  /*c110*/  LDG.E R6, desc[UR48][R2.64] ;  /* 0x0000003002067981 */ /* 0x020ea8000c1e1900 */
[----:B------:R-:W2:Y:S02]  /*c120*/  LDG.E R9, desc[UR48][R2.64+0x4] ;  /* 0x0000043002097981 */ /* 0x000ea4000c1e1900 */
[----:B--2---:R-:W-:-:S07]  /*c130*/  IMAD.IADD R6, R9, 0x1, -R6 ;  /* 0x0000000109067824 */ /* 0x004fce00078e0a06 */
.L_x_7616:
[----:B------:R-:W-:Y:S01]  /*c140*/  IMAD.MOV.U32 R3, RZ, RZ, RZ ;  /* 0x000000ffff037224 */ /* 0x000fe200078e00ff */
[----:B------:R-:W-:-:S05]  /*c150*/  ULDC.64 UR4, c[0x0][0xa20] ;  /* 0x0002880000047ab9 */ /* 0x000fca0000000a00 */
[----:B------:R-:W2:Y:S01]  /*c160*/  @P0 LDG.E R3, desc[UR48][R4.64] ;  /* 0x0000003004030981 */ /* 0x000ea2000c1e1900 */
[----:B------:R-:W-:-:S04]  /*c170*/  ISETP.NE.U32.AND P1, PT, RZ, UR4, PT ;  /* 0x00000004ff007c0c */ /* 0x000fc8000bf25070 */
[----:B------:R-:W-:Y:S01]  /*c180*/  ISETP.NE.AND.EX P1, PT, RZ, UR5, PT, P1 ;  /* 0x00000005ff007c0c */ /* 0x000fe2000bf25310 */
[----:B--2--5:R-:W-:-:S05]  /*c190*/  IMAD.IADD R2, R3, 0x1, R0 ;  /* 0x0000000103027824 */ /* 0x024fca00078e0200 */
[----:B------:R1:W-:Y:S07]  /*c1a0*/  STL [R1+0x4], R2 ;  /* 0x0000040201007387 */ /* 0x0003ee0000100800 */
[----:B------:R-:W-:Y:S05]  /*c1b0*/  @!P1 BRA `(.L_x_7617) ;  /* 0x0000000000109947 */ /* 0x000fea0003800000 */
[----:B-1----:R-:W-:-:S04]  /*c1c0*/  IADD3 R2, P0, R11, UR4, RZ ;  /* 0x000000040b027c10 */ /* 0x002fc8000ff1e0ff */
[----:B------:R-:W-:-:S05]  /*c1d0*/  IADD3.X R3, R10, UR5, RZ, P0, !PT ;  /* 0x000000050a037c10 */ /* 0x000fca00087fe4ff */
[----:B------:R1:W5:Y:S01]  /*c1e0*/  LDG.E R7, desc[UR48][R2.64] ;  /* 0x0000003002077981 */ /* 0x000362000c1e1900 */
[----:B------:R-:W-:Y:S05]  /*c1f0*/  BRA `(.L_x_7618) ;  /* 0x0000000000107947 */ /* 0x000fea0003800000 */
.L_x_7617:
[----:B------:R-:W-:Y:S05]  /*c200*/  @!P0 BRA `(.L_x_7618) ;  /* 0x00000000000c8947 */ /* 0x000fea0003800000 */
[----:B-1----:R-:W2:Y:S04]  /*c210*/  LDG.E R2, desc[UR48][R4.64] ;  /* 0x0000003004027981 */ /* 0x002ea8000c1e1900 */
[----:B------:R-:W2:Y:S02]  /*c220*/  LDG.E R7, desc[UR48][R4.64+0x4] ;  /* 0x0000043004077981 */ /* 0x000ea4000c1e1900 */
[----:B--2---:R-:W-:-:S07]  /*c230*/  IMAD.IADD R7, R7, 0x1, -R2 ;  /* 0x0000000107077824 */ /* 0x004fce00078e0a02 */
.L_x_7618:
[----:B-----5:R-:W-:Y:S01]  /*c240*/  IMAD.IADD R7, R7, 0x1, -R0 ;  /* 0x0000000107077824 */ /* 0x020fe200078e0a00 */
[----:B------:R-:W-:Y:S01]  /*c250*/  LEA R0, R17, 0xff, 0x7 ;  /* 0x000000ff11007811 */ /* 0x000fe200078e38ff */
[----:B------:R-:W-:Y:S03]  /*c260*/  BSSY B6, `(.L_x_7619) ;  /* 0x00002df000067945 */ /* 0x000fe60003800000 */
[C---:B------:R-:W-:Y:S01]  /*c270*/  IADD3 R6, R7.reuse, R0, -R6 ;  /* 0x0000000007067210 */ /* 0x040fe20007ffe806 */
[----:B------:R-:W-:-:S03]  /*c280*/  VIADD R7, R7, 0x7f ;  /* 0x0000007f07077836 */ /* 0x000fc60000000000 */
[----:B-1----:R-:W-:Y:S02]  /*c290*/  SHF.R.S32.HI R3, RZ, 0x1f, R6 ;  /* 0x0000001fff037819 */ /* 0x002fe40000011406 */
[----:B------:R-:W-:Y:S02]  /*c2a0*/  SHF.R.S32.HI R0, RZ, 0x1f, R7 ;  /* 0x0000001fff007819 */ /* 0x000fe40000011407 */
[----:B------:R-:W-:Y:S02]  /*c2b0*/  LEA.HI R3, R3, R6, RZ, 0x7 ;  /* 0x0000000603037211 */ /* 0x000fe400078f38ff */
[----:B------:R-:W-:Y:S02]  /*c2c0*/  LEA.HI R0, R0, R7, RZ, 0x7 ;  /* 0x0000000700007211 */ /* 0x000fe400078f38ff */
[----:B------:R-:W-:Y:S02]  /*c2d0*/  SHF.R.S32.HI R3, RZ, 0x7, R3 ;  /* 0x00000007ff037819 */ /* 0x000fe40000011403 */
[----:B------:R-:W-:-:S04]  /*c2e0*/  SHF.R.S32.HI R0, RZ, 0x7, R0 ;  /* 0x00000007ff007819 */ /* 0x000fc80000011400 */
        /* <DEDUP_REMOVED lines=21> */
.L_x_7620:
        /* <DEDUP_REMOVED lines=23> */
.L_x_7622:
        /* <DEDUP_REMOVED lines=17> */
[----:B01----:R-:W-:-:S07]  /*c6c0*/  IMAD.MOV.U32 R13, RZ, RZ, RZ ;  /* 0x000000ffff0d7224 */ /* 0x003fce00078e00ff */
[----:B------:R-:W-:-:S07]  /*c6d0*/  LEPC R20, `(.L_x_7624) ;  /* 0x000000001014794e */ /* 0x000fce0000000000 */
[----:B--2---:R-:W-:Y:S05]  /*c6e0*/  CALL.ABS.NOINC R2 ;  /* 0x0000000002007343 */ /* 0x004fea0003c00000 */
.L_x_7624:
        /* <DEDUP_REMOVED lines=16> */
.L_x_7623:
        /* <DEDUP_REMOVED lines=31> */
.L_x_7625:
        /* <DEDUP_REMOVED lines=16> */
.L_x_7626:
        /* <DEDUP_REMOVED lines=18> */
.L_x_7697:
[----:B------:R-:W-:Y:S01]  /*cc00*/  UMOV UR4, 0xffffffff ;  /* 0xffffffff00047882 */ /* 0x000fe20000000000 */
[----:B0-----:R-:W-:Y:S02]  /*cc10*/  SHF.R.S32.HI R13, RZ, 0x1f, R4 ;  /* 0x0000001fff0d7819 */ /* 0x001fe40000011404 */
[----:B------:R-:W-:Y:S05]  /*cc20*/  BRA.DIV UR4, `(.L_x_7628) ;  /* 0x0000003604dc7947 */ /* 0x000fea000b800000 */
[----:B------:R-:W-:-:S13]  /*cc30*/  ELECT P6, URZ, PT ;  /* 0x00000000003f782f */ /* 0x000fda00038c0000 */
.L_x_7700:
[----:B------:R-:W-:Y:S05]  /*cc40*/  @!P6 BRA `(.L_x_7629) ;  /* 0x000000040010e947 */ /* 0x000fea0003800000 */
[----:B------:R-:W-:-:S04]  /*cc50*/  ISETP.NE.U32.AND P0, PT, R2, RZ, PT ;  /* 0x000000ff0200720c */ /* 0x000fc80003f05070 */
        /* <DEDUP_REMOVED lines=15> */
[----:B------:R-:W-:-:S04]  /*cd50*/  IMAD.WIDE.U32 R8, R4, UR4, R8 ;  /* 0x0000000404087c25 */ /* 0x000fc8000f8e0008 */
[----:B------:R-:W-:Y:S01]  /*cd60*/  IMAD.IADD R6, R9, 0x1, R10 ;  /* 0x0000000109067824 */ /* 0x000fe200078e020a */
[----:B------:R-:W-:-:S04]  /*cd70*/  LEA R10, P0, R8, R2, 0x2 ;  /* 0x00000002080a7211 */ /* 0x000fc800078010ff */
[----:B------:R-:W-:-:S05]  /*cd80*/  LEA.HI.X R11, R8, R3, R6, 0x2, P0 ;  /* 0x00000003080b7211 */ /* 0x000fca00000f1406 */
[----:B------:R0:W5:Y:S04]  /*cd90*/  LDG.E R6, desc[UR48][R10.64] ;  /* 0x000000300a067981 */ /* 0x000168000c1e1900 */
.L_x_7630:
        /* <DEDUP_REMOVED lines=9> */
.L_x_7701:
        /* <DEDUP_REMOVED lines=11> */
.L_x_7632:
        /* <DEDUP_REMOVED lines=27> */
.L_x_7629:
        /* <DEDUP_REMOVED lines=39> */
.L_x_7702:
[----:B------:R-:W-:Y:S05]  /*d300*/  BSYNC B0 ;  /* 0x0000000000007941 */ /* 0x000fea0003800000 */
.L_x_7633:
        /* <DEDUP_REMOVED lines=42> */
.L_x_7641:
[----:B0-----:R-:W0:Y:S01]  /*d5b0*/  S2R R3, SR_CgaCtaId ;  /* 0x0000000000037919 */ /* 0x001e220000008800 */
[----:B------:R-:W-:-:S04]  /*d5c0*/  MOV R2, 0x400 ;  /* 0x0000040000027802 */ /* 0x000fc80000000f00 */
[----:B0-----:R-:W-:Y:S02]  /*d5d0*/  LEA R2, R3, R2, 0x18 ;  /* 0x0000000203027211 */ /* 0x001fe400078ec0ff */
[----:B------:R-:W-:-:S03]  /*d5e0*/  SHF.L.U32 R3, R12, 0x1f, RZ ;  /* 0x0000001f0c037819 */ /* 0x000fc600000006ff */
[----:B------:R-:W-:-:S04]  /*d5f0*/  IMAD R2, R11, 0x8, R2 ;  /* 0x000000080b027824 */ /* 0x000fc800078e0202 */
[----:B------:R-:W0:Y:S02]  /*d600*/  SYNCS.PHASECHK.TRANS64.TRYWAIT P0, [R2+URZ+0x28840], R3 ;  /* 0x02884003020075a7 */ /* 0x000e24000800017f */
[----:B0-----:R-:W-:Y:S05]  /*d610*/  @!P0 BRA `(.L_x_7642) ;  /* 0x0000002c00b48947 */ /* 0x001fea0003800000 */
.L_x_7703:
        /* <DEDUP_REMOVED lines=11> */
.L_x_7643:
        /* <DEDUP_REMOVED lines=33> */
.L_x_7704:
        /* <DEDUP_REMOVED lines=13> */
.L_x_7645:
        /* <DEDUP_REMOVED lines=31> */
.L_x_7640:
[----:B------:R-:W-:Y:S05]  /*dba0*/  BSYNC B2 ;  /* 0x0000000000027941 */ /* 0x000fea0003800000 */
.L_x_7639:
[----:B------:R-:W2:Y:S04]  /*dbb0*/  LDL.LU R2, [R1+0x14] ;  /* 0x0000140001027983 */ /* 0x000ea80000300800 */
[----:B------:R0:W-:Y:S04]  /*dbc0*/  STL [R1], R11 ;  /* 0x0000000b01007387 */ /* 0x0001e80000100800 */
[----:B------:R0:W-:Y:S02]  /*dbd0*/  STL [R1+0x8], R12 ;  /* 0x0000080c01007387 */ /* 0x0001e40000100800 */
[----:B0-2---:R-:W-:-:S07]  /*dbe0*/  VIADD R7, R2, 0xfffffffd ;  /* 0xfffffffd02077836 */ /* 0x005fce0000000000 */
.L_x_7638:
[----:B------:R-:W-:Y:S05]  /*dbf0*/  BSYNC B1 ;  /* 0x0000000000017941 */ /* 0x000fea0003800000 */
.L_x_7637:
[----:B------:R-:W-:-:S13]  /*dc00*/  ISETP.NE.AND P0, PT, R10, RZ, PT ;  /* 0x000000ff0a00720c */ /* 0x000fda0003f05270 */
[----:B------:R-:W-:Y:S05]  /*dc10*/  @!P0 BRA `(.L_x_7636) ;  /* 0x0000000c00d48947 */ /* 0x000fea0003800000 */
[----:B------:R-:W-:-:S07]  /*dc20*/  IMAD.MOV.U32 R10, RZ, RZ, R6 ;  /* 0x000000ffff0a7224 */ /* 0x000fce00078e0006 */
.L_x_7660:
        /* <DEDUP_REMOVED lines=32> */
.L_x_7648:
[----:B------:R-:W1:Y:S01]  /*de30*/  S2R R3, SR_CgaCtaId ;  /* 0x0000000000037919 */ /* 0x000e620000008800 */
[----:B------:R-:W-:-:S04]  /*de40*/  MOV R2, 0x400 ;  /* 0x0000040000027802 */ /* 0x000fc80000000f00 */
[----:B-1----:R-:W-:Y:S02]  /*de50*/  LEA R2, R3, R2, 0x18 ;  /* 0x0000000203027211 */ /* 0x002fe400078ec0ff */
[----:B------:R-:W-:-:S03]  /*de60*/  SHF.L.U32 R3, R9, 0x1f, RZ ;  /* 0x0000001f09037819 */ /* 0x000fc600000006ff */
[----:B------:R-:W-:-:S04]  /*de70*/  IMAD R2, R8, 0x8, R2 ;  /* 0x0000000808027824 */ /* 0x000fc800078e0202 */
[----:B------:R-:W1:Y:S02]  /*de80*/  SYNCS.PHASECHK.TRANS64.TRYWAIT P0, [R2+URZ+0x28840], R3 ;  /* 0x02884003020075a7 */ /* 0x000e64000800017f */
[----:B-1----:R-:W-:Y:S05]  /*de90*/  @!P0 BRA `(.L_x_7649) ;  /* 0x0000002400bc8947 */ /* 0x002fea0003800000 */
.L_x_7705:
        /* <DEDUP_REMOVED lines=11> */
.L_x_7650:
        /* <DEDUP_REMOVED lines=33> */
.L_x_7706:
        /* <DEDUP_REMOVED lines=8> */
.L_x_7652:
        /* <DEDUP_REMOVED lines=29> */
.L_x_7647:
[----:B------:R-:W-:Y:S05]  /*e3b0*/  BSYNC B1 ;  /* 0x0000000000017941 */ /* 0x000fea0003800000 */
.L_x_7646:
        /* <DEDUP_REMOVED lines=31> */
.L_x_7655:
[----:B------:R-:W2:Y:S01]  /*e5b0*/  S2R R3, SR_CgaCtaId ;  /* 0x0000000000037919 */ /* 0x000ea20000008800 */
[----:B------:R-:W-:-:S04]  /*e5c0*/  MOV R2, 0x400 ;  /* 0x0000040000027802 */ /* 0x000fc80000000f00 */
[----:B--2---:R-:W-:Y:S02]  /*e5d0*/  LEA R2, R3, R2, 0x18 ;  /* 0x0000000203027211 */ /* 0x004fe400078ec0ff */
[----:B------:R-:W-:-:S03]  /*e5e0*/  SHF.L.U32 R3, R14, 0x1f, RZ ;  /* 0x0000001f0e037819 */ /* 0x000fc600000006ff */
[----:B------:R-:W-:-:S04]  /*e5f0*/  IMAD R2, R15, 0x8, R2 ;  /* 0x000000080f027824 */ /* 0x000fc800078e0202 */
[----:B------:R-:W2:Y:S02]  /*e600*/  SYNCS.PHASECHK.TRANS64.TRYWAIT P0, [R2+URZ+0x28840], R3 ;  /* 0x02884003020075a7 */ /* 0x000ea4000800017f */
[----:B--2---:R-:W-:Y:S05]  /*e610*/  @!P0 BRA `(.L_x_7656) ;  /* 0x0000002000048947 */ /* 0x004fea0003800000 */
.L_x_7707:
        /* <DEDUP_REMOVED lines=11> */
.L_x_7657:
        /* <DEDUP_REMOVED lines=33> */
.L_x_7708:
        /* <DEDUP_REMOVED lines=8> */
.L_x_7659:
        /* <DEDUP_REMOVED lines=28> */
.L_x_7654:
[----:B------:R-:W-:Y:S05]  /*eb20*/  BSYNC B1 ;  /* 0x0000000000017941 */ /* 0x000fea0003800000 */
.L_x_7653:
[C---:B------:R-:W-:Y:S01]  /*eb30*/  ISETP.GT.AND P0, PT, R7.reuse, 0x1, PT ;  /* 0x000000010700780c */ /* 0x040fe20003f04270 */
[----:B------:R-:W-:-:S04]  /*eb40*/  VIADD R2, R7, 0xfffffffe ;  /* 0xfffffffe07027836 */ /* 0x000fc80000000000 */
[----:B------:R-:W-:-:S08]  /*eb50*/  IMAD.MOV.U32 R7, RZ, RZ, R2 ;  /* 0x000000ffff077224 */ /* 0x000fd000078e0002 */
[----:B------:R-:W-:Y:S05]  /*eb60*/  @P0 BRA `(.L_x_7660) ;  /* 0xfffffff000300947 */ /* 0x000fea000383ffff */
.L_x_7636:
[----:B------:R-:W-:Y:S05]  /*eb70*/  BSYNC B0 ;  /* 0x0000000000007941 */ /* 0x000fea0003800000 */
.L_x_7635:
        /* <DEDUP_REMOVED lines=17> */
.L_x_7662:
[----:B------:R-:W-:Y:S05]  /*ec90*/  BSYNC B0 ;  /* 0x0000000000007941 */ /* 0x000fea0003800000 */
.L_x_7661:
        /* <DEDUP_REMOVED lines=11> */
.L_x_7709:
        /* <DEDUP_REMOVED lines=11> */
.L_x_7666:
        /* <DEDUP_REMOVED lines=27> */
.L_x_7664:
[----:B------:R-:W-:Y:S05]  /*efb0*/  BSYNC B0 ;  /* 0x0000000000007941 */ /* 0x000fea0003800000 */
.L_x_7663:
        /* <DEDUP_REMOVED lines=9> */
.L_x_7621:
[----:B------:R-:W-:Y:S05]  /*f050*/  BSYNC B6 ;  /* 0x0000000000067941 */ /* 0x000fea0003800000 */
.L_x_7619:
[----:B------:R-:W-:-:S03]  /*f060*/  UMOV UR4, 0xffffffff ;  /* 0xffffffff00047882 */ /* 0x000fc60000000000 */
[----:B------:R-:W-:Y:S05]  /*f070*/  BRA.DIV UR4, `(.L_x_7667) ;  /* 0x0000001604a87947 */ /* 0x000fea000b800000 */
[----:B------:R2:W3:Y:S04]  /*f080*/  SHFL.IDX PT, R4, R16, RZ, 0x1f ;  /* 0x00001fff10047589 */ /* 0x0004e800000e0000 */
[----:B------:R2:W4:Y:S02]  /*f090*/  SHFL.IDX PT, R7, R16, 0x1, 0x1f ;  /* 0x00201f0010077f89 */ /* 0x00052400000e0000 */
.L_x_7713:
        /* <DEDUP_REMOVED lines=13> */
.L_x_7669:
[----:B------:R-:W-:Y:S05]  /*f170*/  BSYNC B0 ;  /* 0x0000000000007941 */ /* 0x000fea0003800000 */
.L_x_7668:
        /* <DEDUP_REMOVED lines=23> */
.L_x_7721:
[----:B------:R-:W-:Y:S02]  /*f2f0*/  ULDC UR4, c[0x0][0xc10] ;  /* 0x0003040000047ab9 */ /* 0x000fe40000000800 */
[----:B------:R-:W-:-:S04]  /*f300*/  IMAD.U32 R5, RZ, RZ, UR4 ;  /* 0x00000004ff057e24 */ /* 0x000fc8000f8e00ff */
[----:B-1----:R-:W-:-:S04]  /*f310*/  IMAD R14, R14, R5, RZ ;  /* 0x000000050e0e7224 */ /* 0x002fc800078e02ff */
[----:B----4-:R-:W-:-:S05]  /*f320*/  IMAD.IADD R7, R7, 0x1, R14 ;  /* 0x0000000107077824 */ /* 0x010fca00078e020e */
[----:B---3--:R-:W-:-:S13]  /*f330*/  ISETP.GT.AND P0, PT, R7, R4, PT ;  /* 0x000000040700720c */ /* 0x008fda0003f04270 */
[----:B------:R-:W-:Y:S05]  /*f340*/  @P0 BRA `(.L_x_7671) ;  /* 0x0000000000b40947 */ /* 0x000fea0003800000 */
[----:B------:R-:W1:Y:S02]  /*f350*/  LDC R0, c[0x0][0xc14] ;  /* 0x00030500ff007b82 */ /* 0x000e640000000800 */
.L_x_7676:
        /* <DEDUP_REMOVED lines=14> */
.L_x_7674:
[----:B------:R-:W-:Y:S05]  /*f440*/  BSYNC B0 ;  /* 0x0000000000007941 */ /* 0x000fea0003800000 */
.L_x_7673:
        /* <DEDUP_REMOVED lines=23> */
.L_x_7729:
[----:B------:R-:W-:Y:S02]  /*f5c0*/  ULDC UR4, c[0x0][0xc10] ;  /* 0x0003040000047ab9 */ /* 0x000fe40000000800 */
[----:B------:R-:W-:-:S04]  /*f5d0*/  IMAD.U32 R5, RZ, RZ, UR4 ;  /* 0x00000004ff057e24 */ /* 0x000fc8000f8e00ff */
[----:B-1----:R-:W-:-:S04]  /*f5e0*/  IMAD R14, R14, R5, RZ ;  /* 0x000000050e0e7224 */ /* 0x002fc800078e02ff */
[----:B------:R-:W-:-:S05]  /*f5f0*/  IMAD.IADD R7, R14, 0x1, R7 ;  /* 0x000000010e077824 */ /* 0x000fca00078e0207 */
[----:B------:R-:W-:-:S13]  /*f600*/  ISETP.GT.AND P0, PT, R7, R4, PT ;  /* 0x000000040700720c */ /* 0x000fda0003f04270 */
[----:B------:R-:W-:Y:S05]  /*f610*/  @!P0 BRA `(.L_x_7676) ;  /* 0xfffffffc00508947 */ /* 0x000fea000383ffff */
.L_x_7671:
        /* <DEDUP_REMOVED lines=8> */
.L_x_7733:
[----:B------:R-:W-:Y:S01]  /*f6a0*/  ISETP.NE.AND P0, PT, R3, RZ, PT ;  /* 0x000000ff0300720c */ /* 0x000fe20003f05270 */
[----:B------:R-:W-:-:S12]  /*f6b0*/  IMAD.MOV.U32 R7, RZ, RZ, RZ ;  /* 0x000000ffff077224 */ /* 0x000fd800078e00ff */
[----:B------:R-:W-:Y:S05]  /*f6c0*/  @!P0 BRA `(.L_x_7678) ;  /* 0x0000000000108947 */ /* 0x000fea0003800000 */
[----:B------:R-:W-:Y:S01]  /*f6d0*/  UMOV UR4, 0xffffffff ;  /* 0xffffffff00047882 */ /* 0x000fe20000000000 */
[----:B------:R-:W-:Y:S02]  /*f6e0*/  VIADD R12, R6, 0xffffffff ;  /* 0xffffffff060c7836 */ /* 0x000fe40000000000 */
[----:B------:R-:W-:Y:S05]  /*f6f0*/  BRA.DIV UR4, `(.L_x_7679) ;  /* 0x0000001a043c7947 */ /* 0x000fea000b800000 */
[----:B------:R3:W4:Y:S02]  /*f700*/  SHFL.IDX PT, R7, R2, R12, 0x1f ;  /* 0x00001f0c02077589 */ /* 0x00072400000e0000 */
.L_x_7678:
        /* <DEDUP_REMOVED lines=67> */
.L_x_7672:
[----:B------:R-:W-:Y:S01]  /*fb40*/  UMOV UR4, URZ ;  /* 0x0000003f00047c82 */ /* 0x000fe20008000000 */
[----:B------:R-:W-:Y:S01]  /*fb50*/  UMOV UR5, URZ ;  /* 0x0000003f00057c82 */ /* 0x000fe20008000000 */
[----:B------:R-:W-:Y:S01]  /*fb60*/  ULDC UR6, c[0x0][0xc14] ;  /* 0x0003050000067ab9 */ /* 0x000fe20000000800 */
[----:B--2---:R-:W-:Y:S02]  /*fb70*/  IMAD.MOV.U32 R16, RZ, RZ, R4 ;  /* 0x000000ffff107224 */ /* 0x004fe400078e0004 */
[----:B------:R-:W-:Y:S02]  /*fb80*/  IMAD.U32 R17, RZ, RZ, UR4 ;  /* 0x00000004ff117e24 */ /* 0x000fe4000f8e00ff */
[----:B------:R-:W-:Y:S02]  /*fb90*/  IMAD.U32 R18, RZ, RZ, UR5 ;  /* 0x00000005ff127e24 */ /* 0x000fe4000f8e00ff */
[----:B------:R-:W-:-:S07]  /*fba0*/  IMAD.U32 R19, RZ, RZ, UR6 ;  /* 0x00000006ff137e24 */ /* 0x000fce000f8e00ff */
.L_x_7680:
        /* <DEDUP_REMOVED lines=12> */
.L_x_7615:
        /* <DEDUP_REMOVED lines=12> */
.L_x_7736:
[----:B------:R-:W-:Y:S05]  /*fd30*/  BSYNC B0 ;  /* 0x0000000000007941 */ /* 0x000fea0003800000 */
.L_x_7682:
[----:B------:R-:W-:-:S03]  /*fd40*/  UMOV UR4, 0xffffffff ;  /* 0xffffffff00047882 */ /* 0x000fc60000000000 */
[----:B------:R-:W-:Y:S05]  /*fd50*/  BRA.DIV UR4, `(.L_x_7684) ;  /* 0x0000001204e07947 */ /* 0x000fea000b800000 */
[----:B------:R-:W2:Y:S02]  /*fd60*/  S2R R2, SR_TID.X ;  /* 0x0000000000027919 */ /* 0x000ea40000002100 */
[----:B--2---:R-:W-:-:S04]  /*fd70*/  SHF.R.U32.HI R2, RZ, 0x5, R2 ;  /* 0x00000005ff027819 */ /* 0x004fc80000011602 */
[----:B------:R-:W-:-:S05]  /*fd80*/  LOP3.LUT R2, R2, 0x3, RZ, 0xc0, !PT ;  /* 0x0000000302027812 */ /* 0x000fca00078ec0ff */
[----:B------:R2:W3:Y:S02]  /*fd90*/  SHFL.IDX PT, R14, R2, RZ, 0x1f ;  /* 0x00001fff020e7589 */ /* 0x0004e400000e0000 */
.L_x_7739:
[----:B---3--:R-:W-:Y:S01]  /*fda0*/  ISETP.NE.AND P0, PT, R14, RZ, PT ;  /* 0x000000ff0e00720c */ /* 0x008fe20003f05270 */
[----:B------:R-:W-:-:S12]  /*fdb0*/  BSSY B0, `(.L_x_7685) ;  /* 0x0000027000007945 */ /* 0x000fd80003800000 */
[----:B------:R-:W-:Y:S05]  /*fdc0*/  @P0 BRA `(.L_x_7686) ;  /* 0x0000000000940947 */ /* 0x000fea0003800000 */
[----:B------:R-:W-:-:S03]  /*fdd0*/  UMOV UR4, 0xffffffff ;  /* 0xffffffff00047882 */ /* 0x000fc60000000000 */
[----:B------:R-:W-:Y:S05]  /*fde0*/  BRA.DIV UR4, `(.L_x_7687) ;  /* 0x0000001204f07947 */ /* 0x000fea000b800000 */
[----:B------:R-:W-:-:S13]  /*fdf0*/  ELECT P6, URZ, PT ;  /* 0x00000000003f782f */ /* 0x000fda00038c0000 */
.L_x_7742:
[----:B------:R-:W-:Y:S05]  /*fe00*/  @!P6 BRA `(.L_x_7686) ;  /* 0x000000000084e947 */ /* 0x000fea0003800000 */
[----:B------:R-:W-:-:S06]  /*fe10*/  ULOP3.LUT UR4, UR36, 0x2, URZ, 0xfc, !UPT ;  /* 0x0000000224047892 */ /* 0x000fcc000f8efc3f */
[----:B--2---:R-:W-:-:S05]  /*fe20*/  IMAD.U32 R2, RZ, RZ, UR4 ;  /* 0x00000004ff027e24 */ /* 0x004fca000f8e00ff */
[----:B------:R-:W-:-:S13]  /*fe30*/  ISETP.NE.AND P2, PT, R2, 0x3, PT ;  /* 0x000000030200780c */ /* 0x000fda0003f45270 */
[----:B------:R-:W-:Y:S05]  /*fe40*/  @!P2 BRA `(.L_x_7688) ;  /* 0x000000000004a947 */ /* 0x000fea0003800000 */
[----:B------:R-:W-:Y:S01]  /*fe50*/  BPT.TRAP 0x1 ;  /* 0x000000040000795c */ /* 0x000fe20000300000 */
.L_x_7688:
        /* <DEDUP_REMOVED lines=14> */
.L_x_7743:
[----:B------:R-:W2:Y:S02]  /*ff40*/  SYNCS.PHASECHK.TRANS64.TRYWAIT P0, [R7+URZ], R2 ;  /* 0x00000002070075a7 */ /* 0x000ea4000800017f */
[----:B--2---:R-:W-:Y:S05]  /*ff50*/  @!P0 BRA `(.L_x_7690) ;  /* 0x0000001000c88947 */ /* 0x004fea0003800000 */
.L_x_7744:
[----:B------:R-:W-:Y:S05]  /*ff60*/  @!P2 BRA `(.L_x_7691) ;  /* 0x000000000004a947 */ /* 0x000fea0003800000 */
[----:B------:R-:W-:Y:S01]  /*ff70*/  BPT.TRAP 0x1 ;  /* 0x000000040000795c */ /* 0x000fe20000300000 */
.L_x_7691:
[----:B------:R-:W3:Y:S01]  /*ff80*/  LDL.LU R4, [R1] ;  /* 0x0000000001047983 */ /* 0x000ee20000300800 */
[----:B------:R-:W-:-:S04]  /*ff90*/  VIADD R0, R0, 0x28860 ;  /* 0x0002886000007836 */ /* 0x000fc80000000000 */
[----:B---3--:R-:W-:-:S04]  /*ffa0*/  IMAD R4, R4, 0x8, R0 ;  /* 0x0000000804047824 */ /* 0x008fc800078e0200 */
[----:B------:R-:W3:Y:S02]  /*ffb0*/  SYNCS.PHASECHK.TRANS64.TRYWAIT P0, [R4+URZ], R5 ;  /* 0x00000005040075a7 */ /* 0x000ee4000800017f */
[----:B---3--:R-:W-:Y:S05]  /*ffc0*/  @!P0 BRA `(.L_x_7692) ;  /* 0x0000001000c08947 */ /* 0x008fea0003800000 */
.L_x_7745:
[----:B------:R-:W-:-:S07]  /*ffd0*/  IMAD R3, R3, 0x8, R0 ;  /* 0x0000000803037824 */ /* 0x000fce00078e0200 */
.L_x_7693:
[----:B----4-:R4:W0:Y:S02]  /*ffe0*/  SYNCS.PHASECHK.TRANS64.TRYWAIT P0, [R3+URZ], R2 ;  /* 0x00000002030075a7 */ /* 0x010824000800017f */
[----:B0-----:R-:W-:Y:S05]  /*fff0*/  @!P0 NANOSLEEP.SYNCS 0x989680 ;  /* 0x009896800000895d */ /* 0x001fea0003900000 */
[----:B------:R-:W0:Y:S02]  /*10000*/  @!P0 SYNCS.PHASECHK.TRANS64 P0, [R3+URZ], R2 ;  /* 0x00000002030085a7 */ /* 0x000e24000800007f */
[----:B0-----:R-:W-:Y:S05]  /*10010*/  @!P0 BRA `(.L_x_7693) ;  /* 0xfffffffc00f08947 */ /* 0x001fea000383ffff */
.L_x_7686:
[----:B------:R-:W-:Y:S05]  /*10020*/  BSYNC B0 ;  /* 0x0000000000007941 */ /* 0x000fea0003800000 */
.L_x_7685:
[----:B------:R-:W-:Y:S05]  /*10030*/  EXIT ;  /* 0x000000000000794d */ /* 0x000fea0003800000 */
.L_x_7559:
[----:B0-----:R-:W-:-:S04]  /*10040*/  IMAD.U32 R3, RZ, RZ, UR41 ;  /* 0x00000029ff037e24 */ /* 0x001fc8000f8e00ff */
[----:B------:R0:W1:Y:S03]  /*10050*/  SYNCS.PHASECHK.TRANS64.TRYWAIT P1, [R3+URZ+0x28800], R0 ;  /* 0x02880000030075a7 */ /* 0x000066000802017f */
[----:B-1----:R-:W-:Y:S05]  /*10060*/  @!P1 NANOSLEEP.SYNCS 0x989680 ;  /* 0x009896800000995d */ /* 0x002fea0003900000 */
[----:B------:R-:W1:Y:S02]  /*10070*/  @!P1 SYNCS.PHASECHK.TRANS64 P1, [R3+URZ+0x28800], R0 ;  /* 0x02880000030095a7 */ /* 0x000e64000802007f */
[----:B-1----:R-:W-:Y:S05]  /*10080*/  @!P1 BRA `(.L_x_7559) ;  /* 0xfffffffc00ec9947 */ /* 0x002fea000383ffff */
[----:B------:R-:W-:Y:S05]  /*10090*/  BRA `(.L_x_7694) ;  /* 0xffffff1400d47947 */ /* 0x000fea000383ffff */
.L_x_7563:
[----:B-1----:R1:W2:Y:S02]  /*100a0*/  SYNCS.PHASECHK.TRANS64.TRYWAIT P2, [R3+URZ+0x28830], R0 ;  /* 0x02883000030075a7 */ /* 0x0022a4000804017f */
[----:B--2---:R-:W-:Y:S05]  /*100b0*/  @!P2 NANOSLEEP.SYNCS 0x989680 ;  /* 0x009896800000a95d */ /* 0x004fea0003900000 */
[----:B------:R-:W2:Y:S02]  /*100c0*/  @!P2 SYNCS.PHASECHK.TRANS64 P2, [R3+URZ+0x28830], R0 ;  /* 0x028830000300a5a7 */ /* 0x000ea4000804007f */
[----:B--2---:R-:W-:Y:S05]  /*100d0*/  @!P2 BRA `(.L_x_7563) ;  /* 0xfffffffc00f0a947 */ /* 0x004fea000383ffff */
[----:B------:R-:W-:Y:S05]  /*100e0*/  BRA `(.L_x_7562) ;  /* 0xffffff1400fc7947 */ /* 0x000fea000383ffff */
.L_x_7568:
[----:B-1----:R-:W-:-:S04]  /*100f0*/  IMAD.U32 R5, RZ, RZ, UR6 ;  /* 0x00000006ff057e24 */ /* 0x002fc8000f8e00ff */
[----:B------:R1:W2:Y:S03]  /*10100*/  SYNCS.PHASECHK.TRANS64.TRYWAIT P2, [R5+URZ+0x28830], R0 ;  /* 0x02883000050075a7 */ /* 0x0002a6000804017f */
[----:B--2---:R-:W-:Y:S05]  /*10110*/  @!P2 NANOSLEEP.SYNCS 0x989680 ;  /* 0x009896800000a95d */ /* 0x004fea0003900000 */
[----:B------:R-:W2:Y:S02]  /*10120*/  @!P2 SYNCS.PHASECHK.TRANS64 P2, [R5+URZ+0x28830], R0 ;  /* 0x028830000500a5a7 */ /* 0x000ea4000804007f */
[----:B--2---:R-:W-:Y:S05]  /*10130*/  @!P2 BRA `(.L_x_7568) ;  /* 0xfffffffc00eca947 */ /* 0x004fea000383ffff */
[----:B------:R-:W-:Y:S05]  /*10140*/  BRA `(.L_x_7565) ;  /* 0xffffff3c00c87947 */ /* 0x000fea000383ffff */
.L_x_7572:
[----:B-1----:R-:W-:-:S04]  /*10150*/  IMAD.U32 R5, RZ, RZ, UR6 ;  /* 0x00000006ff057e24 */ /* 0x002fc8000f8e00ff */
[----:B------:R1:W2:Y:S03]  /*10160*/  SYNCS.PHASECHK.TRANS64.TRYWAIT P2, [R5+URZ+0x28850], R0 ;  /* 0x02885000050075a7 */ /* 0x0002a6000804017f */
[----:B--2---:R-:W-:Y:S05]  /*10170*/  @!P2 NANOSLEEP.SYNCS 0x989680 ;  /* 0x009896800000a95d */ /* 0x004fea0003900000 */
[----:B------:R-:W2:Y:S02]  /*10180*/  @!P2 SYNCS.PHASECHK.TRANS64 P2, [R5+URZ+0x28850], R0 ;  /* 0x028850000500a5a7 */ /* 0x000ea4000804007f */
[----:B--2---:R-:W-:Y:S05]  /*10190*/  @!P2 BRA `(.L_x_7572) ;  /* 0xfffffffc00eca947 */ /* 0x004fea000383ffff */
[----:B------:R-:W-:Y:S05]  /*101a0*/  BRA `(.L_x_7569) ;  /* 0xffffff4000887947 */ /* 0x000fea000383ffff */
.L_x_7578:
[----:B-1----:R-:W-:-:S04]  /*101b0*/  IMAD.U32 R5, RZ, RZ, UR6 ;  /* 0x00000006ff057e24 */ /* 0x002fc8000f8e00ff */
[----:B------:R1:W2:Y:S03]  /*101c0*/  SYNCS.PHASECHK.TRANS64.TRYWAIT P2, [R5+URZ+0x28830], R0 ;  /* 0x02883000050075a7 */ /* 0x0002a6000804017f */
[----:B--2---:R-:W-:Y:S05]  /*101d0*/  @!P2 NANOSLEEP.SYNCS 0x989680 ;  /* 0x009896800000a95d */ /* 0x004fea0003900000 */
[----:B------:R-:W2:Y:S02]  /*101e0*/  @!P2 SYNCS.PHASECHK.TRANS64 P2, [R5+URZ+0x28830], R0 ;  /* 0x028830000500a5a7 */ /* 0x000ea4000804007f */
[----:B--2---:R-:W-:Y:S05]  /*101f0*/  @!P2 BRA `(.L_x_7578) ;  /* 0xfffffffc00eca947 */ /* 0x004fea000383ffff */
[----:B------:R-:W-:Y:S05]  /*10200*/  BRA `(.L_x_7575) ;  /* 0xffffff6400d07947 */ /* 0x000fea000383ffff */
.L_x_7582:
[----:B-1----:R-:W-:-:S04]  /*10210*/  IMAD.U32 R5, RZ, RZ, UR6 ;  /* 0x00000006ff057e24 */ /* 0x002fc8000f8e00ff */
[----:B------:R1:W2:Y:S03]  /*10220*/  SYNCS.PHASECHK.TRANS64.TRYWAIT P2, [R5+URZ+0x28850], R0 ;  /* 0x02885000050075a7 */ /* 0x0002a6000804017f */
[----:B--2---:R-:W-:Y:S05]  /*10230*/  @!P2 NANOSLEEP.SYNCS 0x989680 ;  /* 0x009896800000a95d */ /* 0x004fea0003900000 */
[----:B------:R-:W2:Y:S02]  /*10240*/  @!P2 SYNCS.PHASECHK.TRANS64 P2, [R5+URZ+0x28850], R0 ;  /* 0x028850000500a5a7 */ /* 0x000ea4000804007f */
[----:B--2---:R-:W-:Y:S05]  /*10250*/  @!P2 BRA `(.L_x_7582) ;  /* 0xfffffffc00eca947 */ /* 0x004fea000383ffff */
[----:B------:R-:W-:Y:S05]  /*10260*/  BRA `(.L_x_7579) ;  /* 0xffffff6800907947 */ /* 0x000fea000383ffff */
.L_x_7587:
[----:B-1----:R-:W-:-:S04]  /*10270*/  IMAD.U32 R7, RZ, RZ, UR5 ;  /* 0x00000005ff077e24 */ /* 0x002fc8000f8e00ff */
[----:B------:R1:W2:Y:S03]  /*10280*/  SYNCS.PHASECHK.TRANS64.TRYWAIT P0, [R7+URZ+0x28850], R6 ;  /* 0x02885006070075a7 */ /* 0x0002a6000800017f */
[----:B--2---:R-:W-:Y:S05]  /*10290*/  @!P0 NANOSLEEP.SYNCS 0x989680 ;  /* 0x009896800000895d */ /* 0x004fea0003900000 */
[----:B------:R-:W2:Y:S02]  /*102a0*/  @!P0 SYNCS.PHASECHK.TRANS64 P0, [R7+URZ+0x28850], R6 ;  /* 0x02885006070085a7 */ /* 0x000ea4000800007f */
[----:B--2---:R-:W-:Y:S05]  /*102b0*/  @!P0 BRA `(.L_x_7587) ;  /* 0xfffffffc00ec8947 */ /* 0x004fea000383ffff */
[----:B------:R-:W-:Y:S05]  /*102c0*/  BRA `(.L_x_7586) ;  /* 0xffffff8400707947 */ /* 0x000fea000383ffff */
.L_x_7627:
        /* <DEDUP_REMOVED lines=11> */
.L_x_7696:
[----:B------:R-:W-:Y:S05]  /*10380*/  BSYNC B0 ;  /* 0x0000000000007941 */ /* 0x000fea0003800000 */
.L_x_7695:
[----:B------:R-:W-:Y:S05]  /*10390*/  BRA `(.L_x_7697) ;  /* 0xffffffc800187947 */ /* 0x000fea000383ffff */
.L_x_7628:
[----:B------:R-:W-:Y:S01]  /*103a0*/  BSSY B0, `(.L_x_7698) ;  /* 0x0000006000007945 */ /* 0x000fe20003800000 */
[----:B------:R-:W-:-:S07]  /*103b0*/  IMAD.MOV.U32 R15, RZ, RZ, -0x1 ;  /* 0xffffffffff0f7424 */ /* 0x000fce00078e00ff */
[----:B------:R-:W-:Y:S05]  /*103c0*/  WARPSYNC.COLLECTIVE R15, `(.L_x_7699) ;  /* 0x000000000f0c7348 */ /* 0x000fea0003c00000 */
[----:B------:R-:W-:Y:S02]  /*103d0*/  ELECT P6, UR62, PT ;  /* 0x00000000003e782f */ /* 0x000fe400038c0000 */
[----:B------:R-:W-:Y:S01]  /*103e0*/  MOV R14, UR62 ;  /* 0x0000003e000e7c02 */ /* 0x000fe20008000f00 */
[----:B------:R-:W-:Y:S10]  /*103f0*/  ENDCOLLECTIVE ;  /* 0x000000000000791b */ /* 0x000ff40003800000 */
.L_x_7699:
[----:B------:R-:W-:Y:S05]  /*10400*/  BSYNC B0 ;  /* 0x0000000000007941 */ /* 0x000fea0003800000 */
.L_x_7698:
[----:B------:R-:W-:Y:S05]  /*10410*/  BRA `(.L_x_7700) ;  /* 0xffffffc800087947 */ /* 0x000fea000383ffff */
.L_x_7631:
[----:B0-----:R0:W1:Y:S02]  /*10420*/  SYNCS.PHASECHK.TRANS64.TRYWAIT P0, [R8+URZ+0x28840], R9 ;  /* 0x02884009080075a7 */ /* 0x001064000800017f */
[----:B-1----:R-:W-:Y:S05]  /*10430*/  @!P0 NANOSLEEP.SYNCS 0x989680 ;  /* 0x009896800000895d */ /* 0x002fea0003900000 */
[----:B------:R-:W1:Y:S02]  /*10440*/  @!P0 SYNCS.PHASECHK.TRANS64 P0, [R8+URZ+0x28840], R9 ;  /* 0x02884009080085a7 */ /* 0x000e64000800007f */
[----:B-1----:R-:W-:Y:S05]  /*10450*/  @!P0 BRA `(.L_x_7631) ;  /* 0xfffffffc00f08947 */ /* 0x002fea000383ffff */
[----:B------:R-:W-:Y:S05]  /*10460*/  BRA `(.L_x_7701) ;  /* 0xffffffc800707947 */ /* 0x000fea000383ffff */
.L_x_7634:
        /* <DEDUP_REMOVED lines=8> */
.L_x_7642:
[----:B0-----:R0:W1:Y:S02]  /*104f0*/  SYNCS.PHASECHK.TRANS64.TRYWAIT P0, [R2+URZ+0x28840], R3 ;  /* 0x02884003020075a7 */ /* 0x001064000800017f */
[----:B-1----:R-:W-:Y:S05]  /*10500*/  @!P0 NANOSLEEP.SYNCS 0x989680 ;  /* 0x009896800000895d */ /* 0x002fea0003900000 */
[----:B------:R-:W1:Y:S02]  /*10510*/  @!P0 SYNCS.PHASECHK.TRANS64 P0, [R2+URZ+0x28840], R3 ;  /* 0x02884003020085a7 */ /* 0x000e64000800007f */
[----:B-1----:R-:W-:Y:S05]  /*10520*/  @!P0 BRA `(.L_x_7642) ;  /* 0xfffffffc00f08947 */ /* 0x002fea000383ffff */
[----:B------:R-:W-:Y:S05]  /*10530*/  BRA `(.L_x_7703) ;  /* 0xffffffd000387947 */ /* 0x000fea000383ffff */
.L_x_7644:
[----:B0-----:R0:W1:Y:S02]  /*10540*/  SYNCS.PHASECHK.TRANS64.TRYWAIT P0, [R2+URZ+0x60], R3 ;  /* 0x00006003020075a7 */ /* 0x001064000800017f */
[----:B-1----:R-:W-:Y:S05]  /*10550*/  @!P0 NANOSLEEP.SYNCS 0x989680 ;  /* 0x009896800000895d */ /* 0x002fea0003900000 */
[----:B------:R-:W1:Y:S02]  /*10560*/  @!P0 SYNCS.PHASECHK.TRANS64 P0, [R2+URZ+0x60], R3 ;  /* 0x00006003020085a7 */ /* 0x000e64000800007f */
[----:B-1----:R-:W-:Y:S05]  /*10570*/  @!P0 BRA `(.L_x_7644) ;  /* 0xfffffffc00f08947 */ /* 0x002fea000383ffff */
[----:B------:R-:W-:Y:S05]  /*10580*/  BRA `(.L_x_7704) ;  /* 0xffffffd000d47947 */ /* 0x000fea000383ffff */
.L_x_7649:
[----:B-1----:R1:W2:Y:S02]  /*10590*/  SYNCS.PHASECHK.TRANS64.TRYWAIT P0, [R2+URZ+0x28840], R3 ;  /* 0x02884003020075a7 */ /* 0x0022a4000800017f */
[----:B--2---:R-:W-:Y:S05]  /*105a0*/  @!P0 NANOSLEEP.SYNCS 0x989680 ;  /* 0x009896800000895d */ /* 0x004fea0003900000 */
[----:B------:R-:W2:Y:S02]  /*105b0*/  @!P0 SYNCS.PHASECHK.TRANS64 P0, [R2+URZ+0x28840], R3 ;  /* 0x02884003020085a7 */ /* 0x000ea4000800007f */
[----:B--2---:R-:W-:Y:S05]  /*105c0*/  @!P0 BRA `(.L_x_7649) ;  /* 0xfffffffc00f08947 */ /* 0x004fea000383ffff */
[----:B------:R-:W-:Y:S05]  /*105d0*/  BRA `(.L_x_7705) ;  /* 0xffffffd800307947 */ /* 0x000fea000383ffff */
.L_x_7651:
[----:B0-----:R0:W1:Y:S02]  /*105e0*/  SYNCS.PHASECHK.TRANS64.TRYWAIT P1, [R2+URZ+0x60], R3 ;  /* 0x00006003020075a7 */ /* 0x001064000802017f */
[----:B-1----:R-:W-:Y:S05]  /*105f0*/  @!P1 NANOSLEEP.SYNCS 0x989680 ;  /* 0x009896800000995d */ /* 0x002fea0003900000 */
[----:B------:R-:W1:Y:S02]  /*10600*/  @!P1 SYNCS.PHASECHK.TRANS64 P1, [R2+URZ+0x60], R3 ;  /* 0x00006003020095a7 */ /* 0x000e64000802007f */
[----:B-1----:R-:W-:Y:S05]  /*10610*/  @!P1 BRA `(.L_x_7651) ;  /* 0xfffffffc00f09947 */ /* 0x002fea000383ffff */
[----:B------:R-:W-:Y:S05]  /*10620*/  BRA `(.L_x_7706) ;  /* 0xffffffd800cc7947 */ /* 0x000fea000383ffff */
.L_x_7656:
[----:B--2---:R2:W3:Y:S02]  /*10630*/  SYNCS.PHASECHK.TRANS64.TRYWAIT P0, [R2+URZ+0x28840], R3 ;  /* 0x02884003020075a7 */ /* 0x0044e4000800017f */
[----:B---3--:R-:W-:Y:S05]  /*10640*/  @!P0 NANOSLEEP.SYNCS 0x989680 ;  /* 0x009896800000895d */ /* 0x008fea0003900000 */
[----:B------:R-:W3:Y:S02]  /*10650*/  @!P0 SYNCS.PHASECHK.TRANS64 P0, [R2+URZ+0x28840], R3 ;  /* 0x02884003020085a7 */ /* 0x000ee4000800007f */
[----:B---3--:R-:W-:Y:S05]  /*10660*/  @!P0 BRA `(.L_x_7656) ;  /* 0xfffffffc00f08947 */ /* 0x008fea000383ffff */
[----:B------:R-:W-:Y:S05]  /*10670*/  BRA `(.L_x_7707) ;  /* 0xffffffdc00e87947 */ /* 0x000fea000383ffff */
.L_x_7658:
[----:B0-----:R0:W1:Y:S02]  /*10680*/  SYNCS.PHASECHK.TRANS64.TRYWAIT P1, [R2+URZ+0x60], R9 ;  /* 0x00006009020075a7 */ /* 0x001064000802017f */
[----:B-1----:R-:W-:Y:S05]  /*10690*/  @!P1 NANOSLEEP.SYNCS 0x989680 ;  /* 0x009896800000995d */ /* 0x002fea0003900000 */
[----:B------:R-:W1:Y:S02]  /*106a0*/  @!P1 SYNCS.PHASECHK.TRANS64 P1, [R2+URZ+0x60], R9 ;  /* 0x00006009020095a7 */ /* 0x000e64000802007f */
[----:B-1----:R-:W-:Y:S05]  /*106b0*/  @!P1 BRA `(.L_x_7658) ;  /* 0xfffffffc00f09947 */ /* 0x002fea000383ffff */
[----:B------:R-:W-:Y:S05]  /*106c0*/  BRA `(.L_x_7708) ;  /* 0xffffffe000847947 */ /* 0x000fea000383ffff */
.L_x_7665:
[----:B-1----:R1:W2:Y:S02]  /*106d0*/  SYNCS.PHASECHK.TRANS64.TRYWAIT P0, [R3+URZ+0x28860], R2 ;  /* 0x02886002030075a7 */ /* 0x0022a4000800017f */
[----:B--2---:R-:W-:Y:S05]  /*106e0*/  @!P0 NANOSLEEP.SYNCS 0x989680 ;  /* 0x009896800000895d */ /* 0x004fea0003900000 */
[----:B------:R-:W2:Y:S02]  /*106f0*/  @!P0 SYNCS.PHASECHK.TRANS64 P0, [R3+URZ+0x28860], R2 ;  /* 0x02886002030085a7 */ /* 0x000ea4000800007f */
[----:B--2---:R-:W-:Y:S05]  /*10700*/  @!P0 BRA `(.L_x_7665) ;  /* 0xfffffffc00f08947 */ /* 0x004fea000383ffff */
[----:B------:R-:W-:Y:S05]  /*10710*/  BRA `(.L_x_7709) ;  /* 0xffffffe4008c7947 */ /* 0x000fea000383ffff */
.L_x_7667:
        /* <DEDUP_REMOVED lines=8> */
.L_x_7711:
[----:B------:R-:W-:Y:S05]  /*107a0*/  BSYNC B0 ;  /* 0x0000000000007941 */ /* 0x000fea0003800000 */
.L_x_7710:
        /* <DEDUP_REMOVED lines=8> */
.L_x_7712:
[----:B------:R-:W-:Y:S01]  /*10830*/  IMAD.MOV.U32 R7, RZ, RZ, R14 ;  /* 0x000000ffff077224 */ /* 0x000fe200078e000e */
[----:B------:R-:W-:Y:S06]  /*10840*/  BRA `(.L_x_7713) ;  /* 0xffffffe800147947 */ /* 0x000fec000383ffff */
.L_x_7670:
        /* <DEDUP_REMOVED lines=8> */
.L_x_7715:
[----:B------:R-:W-:Y:S05]  /*108d0*/  BSYNC B0 ;  /* 0x0000000000007941 */ /* 0x000fea0003800000 */
.L_x_7714:
        /* <DEDUP_REMOVED lines=10> */
.L_x_7716:
        /* <DEDUP_REMOVED lines=8> */
.L_x_7717:
        /* <DEDUP_REMOVED lines=8> */
.L_x_7718:
        /* <DEDUP_REMOVED lines=8> */
.L_x_7719:
        /* <DEDUP_REMOVED lines=8> */
.L_x_7720:
[----:B------:R-:W-:Y:S05]  /*10b80*/  BRA `(.L_x_7721) ;  /* 0xffffffe400d87947 */ /* 0x000fea000383ffff */
.L_x_7675:
        /* <DEDUP_REMOVED lines=8> */
.L_x_7723:
[----:B------:R-:W-:Y:S05]  /*10c10*/  BSYNC B0 ;  /* 0x0000000000007941 */ /* 0x000fea0003800000 */
.L_x_7722:
        /* <DEDUP_REMOVED lines=10> */
.L_x_7724:
        /* <DEDUP_REMOVED lines=8> */
.L_x_7725:
        /* <DEDUP_REMOVED lines=8> */
.L_x_7726:
        /* <DEDUP_REMOVED lines=8> */
.L_x_7727:
        /* <DEDUP_REMOVED lines=8> */
.L_x_7728:
[----:B------:R-:W-:Y:S05]  /*10ec0*/  BRA `(.L_x_7729) ;  /* 0xffffffe400bc7947 */ /* 0x000fea000383ffff */
.L_x_7677:
[----:B------:R-:W-:Y:S01]  /*10ed0*/  BSSY B0, `(.L_x_7730) ;  /* 0x0000006000007945 */ /* 0x000fe20003800000 */
[----:B------:R-:W-:Y:S01]  /*10ee0*/  PLOP3.LUT P6, PT, P6, PT, PT, 0x8, 0x0 ;  /* 0x000000000000781c */ /* 0x000fe200037ce170 */
[----:B------:R-:W-:-:S12]  /*10ef0*/  IMAD.MOV.U32 R15, RZ, RZ, -0x1 ;  /* 0xffffffffff0f7424 */ /* 0x000fd800078e00ff */
[----:B0-----:R-:W-:Y:S05]  /*10f00*/  WARPSYNC.COLLECTIVE R15, `(.L_x_7731) ;  /* 0x000000000f087348 */ /* 0x001fea0003c00000 */
[----:B------:R-:W-:Y:S01]  /*10f10*/  VOTE.ANY R14, PT, P6 ;  /* 0x00000000000e7806 */ /* 0x000fe200030e0100 */
[----:B0-----:R-:W-:Y:S06]  /*10f20*/  ENDCOLLECTIVE ;  /* 0x000000000000791b */ /* 0x001fec0003800000 */
.L_x_7731:
[----:B------:R-:W-:Y:S05]  /*10f30*/  BSYNC B0 ;  /* 0x0000000000007941 */ /* 0x000fea0003800000 */
.L_x_7730:
        /* <DEDUP_REMOVED lines=9> */
.L_x_7732:
[----:B------:R-:W-:Y:S01]  /*10fd0*/  IMAD.MOV.U32 R17, RZ, RZ, R14 ;  /* 0x000000ffff117224 */ /* 0x000fe200078e000e */
[----:B------:R-:W-:Y:S06]  /*10fe0*/  BRA `(.L_x_7733) ;  /* 0xffffffe400ac7947 */ /* 0x000fec000383ffff */
.L_x_7679:
[----:B------:R-:W-:Y:S01]  /*10ff0*/  BSSY B0, `(.L_x_7734) ;  /* 0x0000007000007945 */ /* 0x000fe20003800000 */
[----:B------:R-:W-:Y:S02]  /*11000*/  IMAD.MOV.U32 R13, RZ, RZ, R2 ;  /* 0x000000ffff0d7224 */ /* 0x000fe400078e0002 */
[----:B------:R-:W-:Y:S02]  /*11010*/  IMAD.MOV.U32 R11, RZ, RZ, 0x1f ;  /* 0x0000001fff0b7424 */ /* 0x000fe400078e00ff */
[----:B------:R-:W-:-:S07]  /*11020*/  IMAD.MOV.U32 R15, RZ, RZ, -0x1 ;  /* 0xffffffffff0f7424 */ /* 0x000fce00078e00ff */
[----:B012---:R-:W-:Y:S05]  /*11030*/  WARPSYNC.COLLECTIVE R15, `(.L_x_7735) ;  /* 0x000000000f087348 */ /* 0x007fea0003c00000 */
[----:B------:R3:W4:Y:S02]  /*11040*/  SHFL.IDX P6, R14, R13, R12, R11 ;  /* 0x0000000c0d0e7389 */ /* 0x00072400000c000b */
[----:B01234-:R-:W-:Y:S01]  /*11050*/  ENDCOLLECTIVE ;  /* 0x000000000000791b */ /* 0x01ffe20003800000 */
.L_x_7735:
[----:B------:R-:W-:Y:S05]  /*11060*/  BSYNC B0 ;  /* 0x0000000000007941 */ /* 0x000fea0003800000 */
.L_x_7734:
[----:B------:R-:W-:Y:S01]  /*11070*/  IMAD.MOV.U32 R7, RZ, RZ, R14 ;  /* 0x000000ffff077224 */ /* 0x000fe200078e000e */
[----:B------:R-:W-:Y:S06]  /*11080*/  BRA `(.L_x_7678) ;  /* 0xffffffe400a07947 */ /* 0x000fec000383ffff */
.L_x_7683:
[----:B-1----:R1:W2:Y:S02]  /*11090*/  SYNCS.PHASECHK.TRANS64.TRYWAIT P0, [R0+URZ+0x28820], R3 ;  /* 0x02882003000075a7 */ /* 0x0022a4000800017f */
[----:B--2---:R-:W-:Y:S05]  /*110a0*/  @!P0 NANOSLEEP.SYNCS 0x989680 ;  /* 0x009896800000895d */ /* 0x004fea0003900000 */
[----:B------:R-:W2:Y:S02]  /*110b0*/  @!P0 SYNCS.PHASECHK.TRANS64 P0, [R0+URZ+0x28820], R3 ;  /* 0x02882003000085a7 */ /* 0x000ea4000800007f */
[----:B--2---:R-:W-:Y:S05]  /*110c0*/  @!P0 BRA `(.L_x_7683) ;  /* 0xfffffffc00f08947 */ /* 0x004fea000383ffff */
[----:B------:R-:W-:Y:S05]  /*110d0*/  BRA `(.L_x_7736) ;  /* 0xffffffec00147947 */ /* 0x000fea000383ffff */
.L_x_7684:
        /* <DEDUP_REMOVED lines=11> */
.L_x_7738:
[----:B------:R-:W-:Y:S05]  /*11190*/  BSYNC B0 ;  /* 0x0000000000007941 */ /* 0x000fea0003800000 */
.L_x_7737:
[----:B------:R-:W-:Y:S05]  /*111a0*/  BRA `(.L_x_7739) ;  /* 0xffffffe800fc7947 */ /* 0x000fea000383ffff */
.L_x_7687:
[----:B------:R-:W-:Y:S01]  /*111b0*/  BSSY B1, `(.L_x_7740) ;  /* 0x0000006000017945 */ /* 0x000fe20003800000 */
[----:B------:R-:W-:-:S07]  /*111c0*/  IMAD.MOV.U32 R15, RZ, RZ, -0x1 ;  /* 0xffffffffff0f7424 */ /* 0x000fce00078e00ff */
[----:B012---:R-:W-:Y:S05]  /*111d0*/  WARPSYNC.COLLECTIVE R15, `(.L_x_7741) ;  /* 0x000000000f0c7348 */ /* 0x007fea0003c00000 */
[----:B------:R-:W-:Y:S02]  /*111e0*/  ELECT P6, UR62, PT ;  /* 0x00000000003e782f */ /* 0x000fe400038c0000 */
[----:B------:R-:W-:Y:S01]  /*111f0*/  MOV R14, UR62 ;  /* 0x0000003e000e7c02 */ /* 0x000fe20008000f00 */
[----:B012---:R-:W-:Y:S10]  /*11200*/  ENDCOLLECTIVE ;  /* 0x000000000000791b */ /* 0x007ff40003800000 */
.L_x_7741:
[----:B------:R-:W-:Y:S05]  /*11210*/  BSYNC B1 ;  /* 0x0000000000017941 */ /* 0x000fea0003800000 */
.L_x_7740:
[----:B------:R-:W-:Y:S05]  /*11220*/  BRA `(.L_x_7742) ;  /* 0xffffffe800f47947 */ /* 0x000fea000383ffff */
.L_x_7689:
[----:B-1----:R1:W2:Y:S02]  /*11230*/  SYNCS.PHASECHK.TRANS64.TRYWAIT P0, [R6+URZ], R5 ;  /* 0x00000005060075a7 */ /* 0x0022a4000800017f */
[----:B--2---:R-:W-:Y:S05]  /*11240*/  @!P0 NANOSLEEP.SYNCS 0x989680 ;  /* 0x009896800000895d */ /* 0x004fea0003900000 */
[----:B------:R-:W2:Y:S02]  /*11250*/  @!P0 SYNCS.PHASECHK.TRANS64 P0, [R6+URZ], R5 ;  /* 0x00000005060085a7 */ /* 0x000ea4000800007f */
[----:B--2---:R-:W-:Y:S05]  /*11260*/  @!P0 BRA `(.L_x_7689) ;  /* 0xfffffffc00f08947 */ /* 0x004fea000383ffff */
[----:B------:R-:W-:Y:S05]  /*11270*/  BRA `(.L_x_7743) ;  /* 0xffffffec00307947 */ /* 0x000fea000383ffff */
.L_x_7690:
[----:B--2---:R2:W3:Y:S02]  /*11280*/  SYNCS.PHASECHK.TRANS64.TRYWAIT P0, [R7+URZ], R2 ;  /* 0x00000002070075a7 */ /* 0x0044e4000800017f */
[----:B---3--:R-:W-:Y:S05]  /*11290*/  @!P0 NANOSLEEP.SYNCS 0x989680 ;  /* 0x009896800000895d */ /* 0x008fea0003900000 */
[----:B------:R-:W3:Y:S02]  /*112a0*/  @!P0 SYNCS.PHASECHK.TRANS64 P0, [R7+URZ], R2 ;  /* 0x00000002070085a7 */ /* 0x000ee4000800007f */
[----:B---3--:R-:W-:Y:S05]  /*112b0*/  @!P0 BRA `(.L_x_7690) ;  /* 0xfffffffc00f08947 */ /* 0x008fea000383ffff */
[----:B------:R-:W-:Y:S05]  /*112c0*/  BRA `(.L_x_7744) ;  /* 0xffffffec00247947 */ /* 0x000fea000383ffff */
.L_x_7692:
[----:B---3--:R3:W4:Y:S02]  /*112d0*/  SYNCS.PHASECHK.TRANS64.TRYWAIT P0, [R4+URZ], R5 ;  /* 0x00000005040075a7 */ /* 0x008724000800017f */
[----:B----4-:R-:W-:Y:S05]  /*112e0*/  @!P0 NANOSLEEP.SYNCS 0x989680 ;  /* 0x009896800000895d */ /* 0x010fea0003900000 */
[----:B------:R-:W4:Y:S02]  /*112f0*/  @!P0 SYNCS.PHASECHK.TRANS64 P0, [R4+URZ], R5 ;  /* 0x00000005040085a7 */ /* 0x000f24000800007f */
[----:B----4-:R-:W-:Y:S05]  /*11300*/  @!P0 BRA `(.L_x_7692) ;  /* 0xfffffffc00f08947 */ /* 0x010fea000383ffff */
[----:B------:R-:W-:Y:S05]  /*11310*/  BRA `(.L_x_7745) ;  /* 0xffffffec002c7947 */ /* 0x000fea000383ffff */
.L_x_7746:
        /* <DEDUP_REMOVED lines=14> */
.L_x_12777:


//--------------------- .text._ZN7cutlass13device_kernelIN5flash11enable_sm90INS1_16FlashAttnFwdSm90INS1_25CollectiveMainloopFwdSm90ILi2EN4cute5tupleIJNS5_1CILi1EEES8_S8_EEENS6_IJNS7_ILi128EEESA_SA_EEELi128ENS_6half_tEfNS_4arch4Sm90ELb1ELb0ELb0ELb1ELb0ELb1ELb0ELb1ELb1ELb0ELb0ELb0EEENS1_21CollectiveEpilogueFwdISB_S9_SC_SE_Li256ELb1ELb0ELb0ELb0EEENS1_36VarlenDynamicPersistentTileSchedulerILi128ELi128ELi256ELi32ELb0ELb0ELb1ELb1ELb1ELb1EEEEEEEEEvNT_6ParamsE --------------------------
	.section	.text._ZN7cutlass13device_kernelIN5flash11enable_sm90INS1_16FlashAttnFwdSm90INS1_25CollectiveMainloopFwdSm90ILi2EN4cute5tupleIJNS5_1CILi1EEES8_S8_EEENS6_IJNS7_ILi128EEESA_SA_EEELi128ENS_6half_tEfNS_4arch4Sm90ELb1ELb0ELb0ELb1ELb0ELb1ELb0ELb1ELb1ELb0ELb0ELb0EEENS1_21CollectiveEpilogueFwdISB_S9_SC_SE_Li256ELb1ELb0ELb0ELb0EEENS1_36VarlenDynamicPersistentTileSchedulerILi128ELi128ELi256ELi32ELb0ELb0ELb1ELb1ELb1ELb1EEEEEEEEEvNT_6ParamsE,"ax",@progbits
	.align	128
.text._ZN7cutlass13device_kernelIN5flash11enable_sm90INS1_16FlashAttnFwdSm90INS1_25CollectiveMainloopFwdSm90ILi2EN4cute5tupleIJNS5_1CILi1EEES8_S8_EEENS6_IJNS7_ILi128EEESA_SA_EEELi128ENS_6half_tEfNS_4arch4Sm90ELb1ELb0ELb0ELb1ELb0ELb1ELb0ELb1ELb1ELb0ELb0ELb0EEENS1_21CollectiveEpilogueFwdISB_S9_SC_SE_Li256ELb1ELb0ELb0ELb0EEENS1_36VarlenDynamicPersistentTileSchedulerILi128ELi128ELi256ELi32ELb0ELb0ELb1ELb1ELb1ELb1EEEEEEEEEvNT_6ParamsE:
        .type           _ZN7cutlass13device_kernelIN5flash11enable_sm90INS1_16FlashAttnFwdSm90INS1_25CollectiveMainloopFwdSm90ILi2EN4cute5tupleIJNS5_1CILi1EEES8_S8_EEENS6_IJNS7_ILi128EEESA_SA_EEELi128ENS_6half_tEfNS_4arch4Sm90ELb1ELb0ELb0ELb1ELb0ELb1ELb0ELb1ELb1ELb0ELb0ELb0EEENS1_21CollectiveEpilogueFwdISB_S9_SC_SE_Li256ELb1ELb0ELb0ELb0EEENS1_36VarlenDynamicPersistentTileSchedulerILi128ELi128ELi256ELi32ELb0ELb0ELb1ELb1ELb1ELb1EEEEEEEEEvNT_6ParamsE,@function
        .size           _ZN7cutlass13device_kernelIN5flash11enable_sm90INS1_16FlashAttnFwdSm90INS1_25CollectiveMainloopFwdSm90ILi2EN4cute5tupleIJNS5_1CILi1EEES8_S8_EEENS6_IJNS7_ILi128EEESA_SA_EEELi128ENS_6half_tEfNS_4arch4Sm90ELb1ELb0ELb0ELb1ELb0ELb1ELb0ELb1ELb1ELb0ELb0ELb0EEENS1_21CollectiveEpilogueFwdISB_S9_SC_SE_Li256ELb1ELb0ELb0ELb0EEENS1_36VarlenDynamicPersistentTileSchedulerILi128ELi128ELi256ELi32ELb0ELb0ELb1ELb1ELb1ELb1EEEEEEEEEvNT_6ParamsE,(.L_x_12778 - _ZN7cutlass13device_kernelIN5flash11enable_sm90INS1_16FlashAttnFwdSm90INS1_25CollectiveMainloopFwdSm90ILi2EN4cute5tupleIJNS5_1CILi1EEES8_S8_EEENS6_IJNS7_ILi128EEESA_SA_EEELi128ENS_6half_tEfNS_4arch4Sm90ELb1ELb0ELb0ELb1ELb0ELb1ELb0ELb1ELb1ELb0ELb0ELb0EEENS1_21CollectiveEpilogueFwdISB_S9_SC_SE_Li256ELb1ELb0ELb0ELb0EEENS1_36VarlenDynamicPersistentTileSchedulerILi128ELi128ELi256ELi32ELb0ELb0ELb1ELb1ELb1ELb1EEEEEEEEEvNT_6ParamsE)
        .other          _ZN7cutlass13device_kernelIN5flash11enable_sm90INS1_16FlashAttnFwdSm90INS1_25CollectiveMainloopFwdSm90ILi2EN4cute5tupleIJNS5_1CILi1EEES8_S8_EEENS6_IJNS7_ILi128EEESA_SA_EEELi128ENS_6half_tEfNS_4arch4Sm90ELb1ELb0ELb0ELb1ELb0ELb1ELb0ELb1ELb1ELb0ELb0ELb0EEENS1_21CollectiveEpilogueFwdISB_S9_SC_SE_Li256ELb1ELb0ELb0ELb0EEENS1_36VarlenDynamicPersistentTileSchedulerILi128ELi128ELi256ELi32ELb0ELb0ELb1ELb1ELb1ELb1EEEEEEEEEvNT_6ParamsE,@"STO_CUDA_ENTRY STV_DEFAULT"
_ZN7cutlass13device_kernelIN5flash11enable_sm90INS1_16FlashAttnFwdSm90INS1_25CollectiveMainloopFwdSm90ILi2EN4cute5tupleIJNS5_1CILi1EEES8_S8_EEENS6_IJNS7_ILi128EEESA_SA_EEELi128ENS_6half_tEfNS_4arch4Sm90ELb1ELb0ELb0ELb1ELb0ELb1ELb0ELb1ELb1ELb0ELb0ELb0EEENS1_21CollectiveEpilogueFwdISB_S9_SC_SE_Li256ELb1ELb0ELb0ELb0EEENS1_36VarlenDynamicPersistentTileSchedulerILi128ELi128ELi256ELi32ELb0ELb0ELb1ELb1ELb1ELb1EEEEEEEEEvNT_6ParamsE:
        /* <DEDUP_REMOVED lines=26> */
.L_x_7748:
[----:B------:R-:W-:Y:S05]  /*01a0*/  BSYNC B0 ;  /* 0x0000000000007941 */ /* 0x000fea0003800000 */
.L_x_7747:
        /* <DEDUP_REMOVED lines=40> */
.L_x_7749:
        /* <DEDUP_REMOVED lines=22> */
.L_x_7750:
        /* <DEDUP_REMOVED lines=18> */
.L_x_7751:
        /* <DEDUP_REMOVED lines=22> */
.L_x_7752:
        /* <DEDUP_REMOVED lines=22> */
.L_x_7753:
[----:B--2---:R-:W-:Y:S01]  /*0970*/  ISETP.NE.AND P0, PT, R2, RZ, PT ;  /* 0x000000ff0200720c */ /* 0x004fe20003f05270 */
[----:B------:R-:W-:Y:S01]  /*0980*/  IMAD.MOV.U32 R2, RZ, RZ, 0x1 ;  /* 0x00000001ff027424 */ /* 0x000fe200078e00ff */
[----:B------:R-:W-:Y:S01]  /*0990*/  NOP ;  /* 0x0000000000007918 */ /* 0x000fe20000000000 */
[----:B------:R-:W-:Y:S01]  /*09a0*/  ULDC.64 UR40, c[0x0][0x208] ;  /* 0x0000820000287ab9 */ /* 0x000fe20000000a00 */
[----:B------:R-:W-:Y:S02]  /*09b0*/  BSSY B7, `(.L_x_7754) ;  /* 0x0001cc5000077945 */ /* 0x000fe40003800000 */
[----:B------:R-:W-:-:S05]  /*09c0*/  SEL R2, R2, 0x2, !P0 ;  /* 0x0000000202027807 */ /* 0x000fca0004000000 */
[----:B------:R2:W-:Y:S01]  /*09d0*/  STL [R1+0x30], R2 ;  /* 0x0000300201007387 */ /* 0x0005e20000100800 */
[----:B01-34-:R-:W-:Y:S06]  /*09e0*/  BAR.SYNC.DEFER_BLOCKING 0x0 ;  /* 0x0000000000007b1d */ /* 0x01bfec0000010000 */
[----:B------:R-:W-:Y:S05]  /*09f0*/  @!P0 BRA `(.L_x_7755) ;  /* 0x0000016c00548947 */ /* 0x000fea0003800000 */
.L_x_7756:
        /* <DEDUP_REMOVED lines=12> */
[----:B--2---:R-:W-:-:S02]  /*0ac0*/  IMAD.U32 R2, RZ, RZ, UR4 ;  /* 0x00000004ff027e24 */ /* 0x004fc4000f8e00ff */
[----:B------:R-:W-:-:S03]  /*0ad0*/  ULDC UR4, c[0x0][0xc14] ;  /* 0x0003050000047ab9 */ /* 0x000fc60000000800 */
[----:B------:R-:W0:Y:S01]  /*0ae0*/  LDS.128 R192, [R2+0x288d0] ;  /* 0x0288d00002c07984 */ /* 0x000e220000000c00 */
[----:B------:R-:W-:Y:S06]  /*0af0*/  BAR.ARV 0x4, 0x120 ;  /* 0x0104800000007b1d */ /* 0x000fec0000002000 */
[----:B0-----:R-:W-:-:S13]  /*0b00*/  ISETP.GE.AND P0, PT, R195, UR4, PT ;  /* 0x00000004c3007c0c */ /* 0x001fda000bf06270 */
[----:B------:R-:W-:Y:S05]  /*0b10*/  @P0 BRA `(.L_x_7757) ;  /* 0x000001c800b80947 */ /* 0x000fea0003800000 */
[----:B------:R-:W2:Y:S01]  /*0b20*/  LDL.LU R11, [R1+0x30] ;  /* 0x00003000010b7983 */ /* 0x000ea20000300800 */
[----:B------:R-:W-:Y:S01]  /*0b30*/  VIADD R233, R3, 0xffffff80 ;  /* 0xffffff8003e97836 */ /* 0x000fe20000000000 */
[----:B------:R-:W-:Y:S01]  /*0b40*/  IADD3 R226, R2, 0x10400, RZ ;  /* 0x0001040002e27810 */ /* 0x000fe20007ffe0ff */
[----:B------:R-:W-:Y:S01]  /*0b50*/  IMAD.MOV.U32 R223, RZ, RZ, RZ ;  /* 0x000000ffffdf7224 */ /* 0x000fe200078e00ff */
[----:B------:R-:W-:Y:S02]  /*0b60*/  CS2R R184, SRZ ;  /* 0x0000000000b87805 */ /* 0x000fe4000001ff00 */
[----:B------:R-:W-:Y:S02]  /*0b70*/  CS2R R190, SRZ ;  /* 0x0000000000be7805 */ /* 0x000fe4000001ff00 */
[----:B------:R-:W-:-:S04]  /*0b80*/  SHF.R.S32.HI R0, RZ, 0x1f, R233 ;  /* 0x0000001fff007819 */ /* 0x000fc800000114e9 */
[CC--:B------:R-:W-:Y:S02]  /*0b90*/  LEA.HI R4, R0.reuse, R233.reuse, RZ, 0x7 ;  /* 0x000000e900047211 */ /* 0x0c0fe400078f38ff */
[----:B------:R-:W-:Y:S02]  /*0ba0*/  LEA.HI R5, R0, R233, RZ, 0x5 ;  /* 0x000000e900057211 */ /* 0x000fe400078f28ff */
[C---:B------:R-:W-:Y:S02]  /*0bb0*/  LOP3.LUT R6, R4.reuse, 0xffffff80, RZ, 0xc0, !PT ;  /* 0xffffff8004067812 */ /* 0x040fe400078ec0ff */
[----:B------:R-:W-:Y:S01]  /*0bc0*/  SHF.R.S32.HI R231, RZ, 0x7, R4 ;  /* 0x00000007ffe77819 */ /* 0x000fe20000011404 */
[----:B------:R-:W-:Y:S01]  /*0bd0*/  IMAD.SHL.U32 R5, R5, 0x20, RZ ;  /* 0x0000002005057824 */ /* 0x000fe200078e00ff */
[----:B------:R-:W-:Y:S02]  /*0be0*/  IADD3 R227, R233, -R6, RZ ;  /* 0x80000006e9e37210 */ /* 0x000fe40007ffe0ff */
[----:B------:R-:W-:-:S02]  /*0bf0*/  LEA.HI R4, R4, R231, RZ, 0x1 ;  /* 0x000000e704047211 */ /* 0x000fc400078f08ff */
[----:B------:R-:W-:Y:S02]  /*0c00*/  SHF.R.S32.HI R10, RZ, 0x1f, R227 ;  /* 0x0000001fff0a7819 */ /* 0x000fe400000114e3 */
[----:B------:R-:W-:Y:S02]  /*0c10*/  LOP3.LUT R5, R5, 0xfffffc00, RZ, 0xc0, !PT ;  /* 0xfffffc0005057812 */ /* 0x000fe400078ec0ff */
[CC--:B------:R-:W-:Y:S02]  /*0c20*/  LEA.HI R7, R10.reuse, R227.reuse, RZ, 0x2 ;  /* 0x000000e30a077211 */ /* 0x0c0fe400078f10ff */
[----:B------:R-:W-:Y:S02]  /*0c30*/  LEA.HI R10, R10, R227, RZ, 0x5 ;  /* 0x000000e30a0a7211 */ /* 0x000fe400078f28ff */
[--C-:B------:R-:W-:Y:S02]  /*0c40*/  SHF.R.S32.HI R6, RZ, 0x2, R7.reuse ;  /* 0x00000002ff067819 */ /* 0x100fe40000011407 */
[----:B------:R-:W-:-:S02]  /*0c50*/  SHF.R.S32.HI R3, RZ, 0x1f, R7 ;  /* 0x0000001fff037819 */ /* 0x000fc40000011407 */
[----:B------:R-:W-:Y:S02]  /*0c60*/  SHF.R.S32.HI R10, RZ, 0x5, R10 ;  /* 0x00000005ff0a7819 */ /* 0x000fe4000001140a */
        /* <DEDUP_REMOVED lines=8> */
[----:B------:R-:W-:Y:S01]  /*0cf0*/  IMAD R9, R10, 0x10, R9 ;  /* 0x000000100a097824 */ /* 0x000fe200078e0209 */
[----:B------:R-:W-:Y:S01]  /*0d00*/  LOP3.LUT R212, R7, 0x7ffffffc, RZ, 0xc0, !PT ;  /* 0x7ffffffc07d47812 */ /* 0x000fe200078ec0ff */
[----:B------:R-:W-:Y:S01]  /*0d10*/  IMAD.IADD R6, R233, 0x1, -R6 ;  /* 0x00000001e9067824 */ /* 0x000fe200078e0a06 */
[----:B------:R-:W-:Y:S01]  /*0d20*/  LOP3.LUT R3, R3, 0x1ffffffe, RZ, 0xc0, !PT ;  /* 0x1ffffffe03037812 */ /* 0x000fe200078ec0ff */
[----:B------:R-:W-:Y:S02]  /*0d30*/  IMAD.IADD R4, R231, 0x1, -R4 ;  /* 0x00000001e7047824 */ /* 0x000fe400078e0a04 */
[----:B------:R-:W-:Y:S01]  /*0d40*/  IMAD R6, R6, 0x40, R5 ;  /* 0x0000004006067824 */ /* 0x000fe200078e0205 */
[----:B------:R-:W-:Y:S01]  /*0d50*/  IADD3 R3, R8, -R3, RZ ;  /* 0x8000000308037210 */ /* 0x000fe20007ffe0ff */
[----:B------:R-:W-:Y:S02]  /*0d60*/  IMAD R213, R4, 0x40, R9 ;  /* 0x0000004004d57824 */ /* 0x000fe400078e0209 */
[----:B------:R-:W-:-:S02]  /*0d70*/  IMAD.IADD R212, R227, 0x1, -R212 ;  /* 0x00000001e3d47824 */ /* 0x000fc400078e0ad4 */
[----:B------:R-:W-:Y:S01]  /*0d80*/  IMAD R232, R3, 0x8, R6 ;  /* 0x0000000803e87824 */ /* 0x000fe200078e0206 */
[CC--:B------:R-:W-:Y:S02]  /*0d90*/  LEA.HI R3, R0.reuse, R233.reuse, RZ, 0x6 ;  /* 0x000000e900037211 */ /* 0x0c0fe400078f30ff */
[----:B------:R-:W-:-:S03]  /*0da0*/  LEA.HI R0, R0, R233, RZ, 0x3 ;  /* 0x000000e900007211 */ /* 0x000fc600078f18ff */
[----:B------:R-:W-:Y:S01]  /*0db0*/  IMAD.SHL.U32 R3, R3, 0x8, RZ ;  /* 0x0000000803037824 */ /* 0x000fe200078e00ff */
[----:B------:R-:W-:Y:S02]  /*0dc0*/  SHF.R.S32.HI R18, RZ, 0x3, R0 ;  /* 0x00000003ff127819 */ /* 0x000fe40000011400 */
[----:B------:R-:W-:Y:S02]  /*0dd0*/  LOP3.LUT R4, R0, 0xfffffff8, RZ, 0xc0, !PT ;  /* 0xfffffff800047812 */ /* 0x000fe400078ec0ff */
[C---:B------:R-:W-:Y:S01]  /*0de0*/  IADD3 R188, R18.reuse, 0x20, RZ ;  /* 0x0000002012bc7810 */ /* 0x040fe20007ffe0ff */
[C---:B------:R-:W-:Y:S01]  /*0df0*/  VIADD R187, R18.reuse, 0x40 ;  /* 0x0000004012bb7836 */ /* 0x040fe20000000000 */
[----:B------:R-:W-:Y:S01]  /*0e00*/  LOP3.LUT R210, R3, 0xfffffe00, RZ, 0xc0, !PT ;  /* 0xfffffe0003d27812 */ /* 0x000fe200078ec0ff */
[C---:B------:R-:W-:Y:S01]  /*0e10*/  VIADD R189, R18.reuse, 0x60 ;  /* 0x0000006012bd7836 */ /* 0x040fe20000000000 */
        /* <DEDUP_REMOVED lines=10> */
[----:B------:R-:W-:Y:S01]  /*0ec0*/  SHF.L.U32 R200, R187, 0x6, RZ ;  /* 0x00000006bbc87819 */ /* 0x000fe200000006ff */
[----:B------:R-:W-:Y:S01]  /*0ed0*/  IMAD.SHL.U32 R0, R0, 0x40, RZ ;  /* 0x0000004000007824 */ /* 0x000fe200078e00ff */
[----:B------:R-:W-:Y:S01]  /*0ee0*/  LEA.HI R5, R5, R188, RZ, 0x3 ;  /* 0x000000bc05057211 */ /* 0x000fe200078f18ff */
[----:B------:R-:W-:Y:S01]  /*0ef0*/  IMAD.SHL.U32 R4, R4, 0x40, RZ ;  /* 0x0000004004047824 */ /* 0x000fe200078e00ff */
[----:B------:R-:W-:Y:S01]  /*0f00*/  LOP3.LUT R3, R202, 0x1c0, RZ, 0xc0, !PT ;  /* 0x000001c0ca037812 */ /* 0x000fe200078ec0ff */
[----:B------:R-:W-:Y:S01]  /*0f10*/  IMAD.SHL.U32 R22, R219, 0x4, RZ ;  /* 0x00000004db167824 */ /* 0x000fe200078e00ff */
[----:B------:R-:W-:Y:S01]  /*0f20*/  LOP3.LUT R200, R200, 0x1c0, RZ, 0xc0, !PT ;  /* 0x000001c0c8c87812 */ /* 0x000fe200078ec0ff */
[----:B------:R-:W-:Y:S01]  /*0f30*/  VIADD R196, R16, 0x40 ;  /* 0x0000004010c47836 */ /* 0x000fe20000000000 */
[----:B------:R-:W-:Y:S01]  /*0f40*/  LOP3.LUT R199, R199, 0x1c0, RZ, 0xc0, !PT ;  /* 0x000001c0c7c77812 */ /* 0x000fe200078ec0ff */
[----:B------:R-:W-:Y:S01]  /*0f50*/  VIADD R186, R22, 0x20 ;  /* 0x0000002016ba7836 */ /* 0x000fe20000000000 */
[----:B------:R-:W-:-:S02]  /*0f60*/  LOP3.LUT R201, R201, 0x1c0, RZ, 0xc0, !PT ;  /* 0x000001c0c9c97812 */ /* 0x000fc400078ec0ff */
[----:B------:R-:W-:Y:S02]  /*0f70*/  SHF.L.U32 R5, R5, 0x6, RZ ;  /* 0x0000000605057819 */ /* 0x000fe400000006ff */
[----:B------:R-:W-:Y:S02]  /*0f80*/  SHF.R.U32.HI R209, RZ, 0x3, R3 ;  /* 0x00000003ffd17819 */ /* 0x000fe40000011603 */
[----:B------:R-:W-:Y:S02]  /*0f90*/  LOP3.LUT R214, R3, 0x38, R16, 0xf8, !PT ;  /* 0x0000003803d67812 */ /* 0x000fe400078ef810 */
[----:B------:R-:W-:Y:S02]  /*0fa0*/  SHF.R.U32.HI R205, RZ, 0x3, R200 ;  /* 0x00000003ffcd7819 */ /* 0x000fe400000116c8 */
[----:B------:R-:W-:Y:S02]  /*0fb0*/  LOP3.LUT R6, R200, 0x38, R16, 0xf8, !PT ;  /* 0x00000038c8067812 */ /* 0x000fe400078ef810 */
[----:B------:R-:W-:-:S02]  /*0fc0*/  SHF.R.U32.HI R203, RZ, 0x3, R199 ;  /* 0x00000003ffcb7819 */ /* 0x000fc400000116c7 */
[--C-:B------:R-:W-:Y:S02]  /*0fd0*/  LOP3.LUT R7, R199, 0x38, R16.reuse, 0xf8, !PT ;  /* 0x00000038c7077812 */ /* 0x100fe400078ef810 */
[----:B------:R-:W-:Y:S02]  /*0fe0*/  LOP3.LUT R206, R0, 0xfffffe00, RZ, 0xc0, !PT ;  /* 0xfffffe0000ce7812 */ /* 0x000fe400078ec0ff */
[----:B------:R-:W-:Y:S02]  /*0ff0*/  LOP3.LUT R204, R4, 0xfffffe00, RZ, 0xc0, !PT ;  /* 0xfffffe0004cc7812 */ /* 0x000fe400078ec0ff */
[----:B------:R-:W-:Y:S02]  /*1000*/  SHF.R.U32.HI R207, RZ, 0x3, R201 ;  /* 0x00000003ffcf7819 */ /* 0x000fe400000116c9 */
[----:B------:R-:W-:Y:S02]  /*1010*/  LOP3.LUT R3, R201, 0x38, R16, 0xf8, !PT ;  /* 0x00000038c9037812 */ /* 0x000fe400078ef810 */
[----:B------:R-:W-:-:S02]  /*1020*/  LOP3.LUT R208, R5, 0xfffffe00, RZ, 0xc0, !PT ;  /* 0xfffffe0005d07812 */ /* 0x000fc400078ec0ff */
[----:B------:R-:W-:Y:S02]  /*1030*/  LOP3.LUT R214, R210, R214, R209, 0xf6, !PT ;  /* 0x000000d6d2d67212 */ /* 0x000fe400078ef6d1 */
[----:B------:R-:W-:Y:S02]  /*1040*/  LOP3.LUT R229, R206, R6, R205, 0xf6, !PT ;  /* 0x00000006cee57212 */ /* 0x000fe400078ef6cd */
[----:B------:R-:W-:Y:S01]  /*1050*/  LOP3.LUT R7, R204, R7, R203, 0xf6, !PT ;  /* 0x00000007cc077212 */ /* 0x000fe200078ef6cb */
[--C-:B------:R-:W-:Y:S01]  /*1060*/  IMAD R211, R214, 0x2, R226.reuse ;  /* 0x00000002d6d37824 */ /* 0x100fe200078e02e2 */
[----:B------:R-:W-:Y:S01]  /*1070*/  LOP3.LUT R3, R208, R3, R207, 0xf6, !PT ;  /* 0x00000003d0037212 */ /* 0x000fe200078ef6cf */
[----:B------:R-:W-:Y:S01]  /*1080*/  IMAD R229, R229, 0x2, R226 ;  /* 0x00000002e5e57824 */ /* 0x000fe200078e02e2 */
[----:B------:R-:W-:Y:S01]  /*1090*/  SHF.R.S32.HI R19, RZ, 0x1f, R18 ;  /* 0x0000001fff137819 */ /* 0x000fe20000011412 */
[----:B------:R-:W-:Y:S01]  /*10a0*/  IMAD R228, R7, 0x2, R226 ;  /* 0x0000000207e47824 */ /* 0x000fe200078e02e2 */
[----:B------:R-:W-:-:S02]  /*10b0*/  SHF.R.S32.HI R217, RZ, 0x1f, R188 ;  /* 0x0000001fffd97819 */ /* 0x000fc400000114bc */
[----:B------:R-:W-:Y:S02]  /*10c0*/  SHF.R.S32.HI R216, RZ, 0x1f, R187 ;  /* 0x0000001fffd87819 */ /* 0x000fe400000114bb */
[----:B------:R-:W-:Y:S02]  /*10d0*/  SHF.R.S32.HI R215, RZ, 0x1f, R189 ;  /* 0x0000001fffd77819 */ /* 0x000fe400000114bd */
[----:B------:R-:W-:Y:S02]  /*10e0*/  SHF.R.S32.HI R17, RZ, 0x1f, R16 ;  /* 0x0000001fff117819 */ /* 0x000fe40000011410 */
[----:B------:R-:W-:Y:S02]  /*10f0*/  LEA R230, R3, R226, 0x1 ;  /* 0x000000e203e67211 */ /* 0x000fe400078e08ff */
[----:B--2---:R-:W-:-:S07]  /*1100*/  LOP3.LUT R197, R11, 0x1, RZ, 0xfc, !PT ;  /* 0x000000010bc57812 */ /* 0x004fce00078efcff */
.L_x_7978:
[----:B0--3-5:R-:W0:Y:S02]  /*1110*/  LDC.64 R4, c[0x0][0xc60] ;  /* 0x00031800ff047b82 */ /* 0x029e240000000a00 */
[----:B0-----:R-:W-:-:S05]  /*1120*/  IMAD.WIDE R4, R195, 0x4, R4 ;  /* 0x00000004c3047825 */ /* 0x001fca00078e0204 */
[----:B------:R-:W2:Y:S01]  /*1130*/  LDG.E R222, desc[UR40][R4.64] ;  /* 0x0000002804de7981 */ /* 0x000ea2000c1e1900 */
[----:B------:R-:W-:Y:S05]  /*1140*/  YIELD ;  /* 0x0000000000007946 */ /* 0x000fea0003800000 */
[----:B------:R-:W-:Y:S01]  /*1150*/  ULDC.64 UR4, c[0x0][0xa28] ;  /* 0x00028a0000047ab9 */ /* 0x000fe20000000a00 */
[----:B------:R-:W-:Y:S01]  /*1160*/  ULDC.64 UR8, c[0x0][0xa18] ;  /* 0x0002860000087ab9 */ /* 0x000fe20000000a00 */
[----:B------:R-:W-:Y:S01]  /*1170*/  ISETP.NE.U32.AND P1, PT, RZ, UR4, PT ;  /* 0x00000004ff007c0c */ /* 0x000fe2000bf25070 */
[----:B------:R-:W-:Y:S01]  /*1180*/  ULDC.64 UR6, c[0x0][0xa08] ;  /* 0x0002820000067ab9 */ /* 0x000fe20000000a00 */
[----:B------:R-:W-:Y:S01]  /*1190*/  IMAD.MOV.U32 R3, RZ, RZ, RZ ;  /* 0x000000ffff037224 */ /* 0x000fe200078e00ff */
[----:B------:R-:W-:-:S02]  /*11a0*/  ISETP.NE.U32.AND P0, PT, RZ, UR6, PT ;  /* 0x00000006ff007c0c */ /* 0x000fc4000bf05070 */
[----:B------:R-:W-:Y:S02]  /*11b0*/  ISETP.NE.AND.EX P1, PT, RZ, UR5, PT, P1 ;  /* 0x00000005ff007c0c */ /* 0x000fe4000bf25310 */
[----:B------:R-:W-:Y:S02]  /*11c0*/  ISETP.NE.AND.EX P0, PT, RZ, UR7, PT, P0 ;  /* 0x00000007ff007c0c */ /* 0x000fe4000bf05300 */
[----:B------:R-:W-:Y:S02]  /*11d0*/  MOV R29, RZ ;  /* 0x000000ff001d7202 */ /* 0x000fe40000000f00 */
[----:B--2---:R-:W-:Y:S01]  /*11e0*/  SHF.R.S32.HI R225, RZ, 0x1f, R222 ;  /* 0x0000001fffe17819 */ /* 0x004fe200000114de */
[----:B------:R-:W-:-:S06]  /*11f0*/  IMAD.SHL.U32 R220, R222, 0x4, RZ ;  /* 0x00000004dedc7824 */ /* 0x000fcc00078e00ff */
[C---:B----4-:R-:W-:Y:S02]  /*1200*/  @P1 LEA R6, P2, R222.reuse, UR4, 0x2 ;  /* 0x00000004de061c11 */ /* 0x050fe4000f8410ff */
[C-C-:B------:R-:W-:Y:S02]  /*1210*/  SHF.L.U64.HI R221, R222.reuse, 0x2, R225.reuse ;  /* 0x00000002dedd7819 */ /* 0x140fe400000102e1 */
[----:B------:R-:W-:Y:S02]  /*1220*/  @P1 LEA.HI.X R7, R222, UR5, R225, 0x2, P2 ;  /* 0x00000005de071c11 */ /* 0x000fe400090f14e1 */
[----:B------:R-:W-:Y:S01]  /*1230*/  ISETP.NE.U32.AND P2, PT, RZ, UR8, PT ;  /* 0x00000008ff007c0c */ /* 0x000fe2000bf45070 */
[----:B------:R-:W-:Y:S01]  /*1240*/  ULDC UR4, c[0x0][0x288] ;  /* 0x0000a20000047ab9 */ /* 0x000fe20000000800 */
[----:B------:R-:W-:Y:S01]  /*1250*/  IADD3 R8, P3, R220, UR6, RZ ;  /* 0x00000006dc087c10 */ /* 0x000fe2000ff7e0ff */
[----:B------:R0:W5:Y:S01]  /*1260*/  @P1 LDG.E R3, desc[UR40][R6.64] ;  /* 0x0000002806031981 */ /* 0x000162000c1e1900 */
[----:B------:R-:W-:Y:S01]  /*1270*/  ISETP.NE.AND.EX P2, PT, RZ, UR9, PT, P2 ;  /* 0x00000009ff007c0c */ /* 0x000fe2000bf45320 */
[----:B------:R-:W-:Y:S01]  /*1280*/  IMAD.U32 R195, RZ, RZ, UR4 ;  /* 0x00000004ffc37e24 */ /* 0x000fe2000f8e00ff */
[----:B------:R-:W-:Y:S01]  /*1290*/  IADD3.X R9, R221, UR7, RZ, P3, !PT ;  /* 0x00000007dd097c10 */ /* 0x000fe20009ffe4ff */
[----:B------:R-:W-:-:S04]  /*12a0*/  ULDC.64 UR4, c[0x0][0x3f8] ;  /* 0x0000fe0000047ab9 */ /* 0x000fc80000000a00 */
[----:B------:R0:W5:Y:S06]  /*12b0*/  @P0 LDG.E R29, desc[UR40][R8.64] ;  /* 0x00000028081d0981 */ /* 0x00016c000c1e1900 */
[----:B------:R-:W-:-:S04]  /*12c0*/  @P2 IADD3 R4, P1, R220, UR8, RZ ;  /* 0x00000008dc042c10 */ /* 0x000fc8000ff3e0ff */
[----:B------:R-:W-:-:S05]  /*12d0*/  @P2 IADD3.X R5, R221, UR9, RZ, P1, !PT ;  /* 0x00000009dd052c10 */ /* 0x000fca0008ffe4ff */
        /* <DEDUP_REMOVED lines=9> */
[----:B------:R-:W-:Y:S02]  /*1370*/  IMAD.U32 R28, RZ, RZ, UR4 ;  /* 0x00000004ff1c7e24 */ /* 0x000fe4000f8e00ff */
[----:B------:R-:W-:Y:S01]  /*1380*/  IMAD.MOV.U32 R27, RZ, RZ, R222 ;  /* 0x000000ffff1b7224 */ /* 0x000fe200078e00de */
[----:B01----:R-:W-:Y:S06]  /*1390*/  @P2 BRA `(.L_x_7758) ;  /* 0x0000000000242947 */ /* 0x003fec0003800000 */
        /* <DEDUP_REMOVED lines=8> */
[----:B--2---:R-:W-:-:S07]  /*1420*/  IADD3 R195, -R195, R0, RZ ;  /* 0x00000000c3c37210 */ /* 0x004fce0007ffe1ff */
.L_x_7758:
[----:B------:R-:W-:Y:S01]  /*1430*/  ULDC.64 UR4, c[0x0][0xa20] ;  /* 0x0002880000047ab9 */ /* 0x000fe20000000a00 */
[----:B------:R-:W-:Y:S01]  /*1440*/  IMAD.MOV.U32 R224, RZ, RZ, R193 ;  /* 0x000000ffffe07224 */ /* 0x000fe200078e00c1 */
[----:B------:R-:W-:Y:S01]  /*1450*/  ISETP.NE.U32.AND P1, PT, RZ, UR4, PT ;  /* 0x00000004ff007c0c */ /* 0x000fe2000bf25070 */
[----:B------:R-:W-:-:S03]  /*1460*/  IMAD.MOV.U32 R218, RZ, RZ, R194 ;  /* 0x000000ffffda7224 */ /* 0x000fc600078e00c2 */
[----:B------:R-:W-:-:S13]  /*1470*/  ISETP.NE.AND.EX P1, PT, RZ, UR5, PT, P1 ;  /* 0x00000005ff007c0c */ /* 0x000fda000bf25310 */
[----:B------:R-:W-:Y:S05]  /*1480*/  @!P1 BRA `(.L_x_7759) ;  /* 0x0000000000109947 */ /* 0x000fea0003800000 */
[----:B------:R-:W-:-:S04]  /*1490*/  IADD3 R4, P0, R220, UR4, RZ ;  /* 0x00000004dc047c10 */ /* 0x000fc8000ff1e0ff */
[----:B------:R-:W-:-:S05]  /*14a0*/  IADD3.X R5, R221, UR5, RZ, P0, !PT ;  /* 0x00000005dd057c10 */ /* 0x000fca00087fe4ff */
[----:B------:R0:W5:Y:S01]  /*14b0*/  LDG.E R28, desc[UR40][R4.64] ;  /* 0x00000028041c7981 */ /* 0x000162000c1e1900 */
[----:B------:R-:W-:Y:S05]  /*14c0*/  BRA `(.L_x_7760) ;  /* 0x0000000000107947 */ /* 0x000fea0003800000 */
.L_x_7759:
[----:B------:R-:W-:Y:S05]  /*14d0*/  @!P0 BRA `(.L_x_7760) ;  /* 0x00000000000c8947 */ /* 0x000fea0003800000 */
[----:B------:R-:W2:Y:S04]  /*14e0*/  LDG.E R5, desc[UR40][R8.64] ;  /* 0x0000002808057981 */ /* 0x000ea8000c1e1900 */
[----:B------:R-:W2:Y:S02]  /*14f0*/  LDG.E R28, desc[UR40][R8.64+0x4] ;  /* 0x00000428081c7981 */ /* 0x000ea4000c1e1900 */
[----:B--2---:R-:W-:-:S07]  /*1500*/  IMAD.IADD R28, R28, 0x1, -R5 ;  /* 0x000000011c1c7824 */ /* 0x004fce00078e0a05 */
.L_x_7760:
[----:B------:R-:W-:Y:S02]  /*1510*/  ULDC.64 UR4, c[0x0][0xa10] ;  /* 0x0002840000047ab9 */ /* 0x000fe40000000a00 */
[----:B------:R-:W-:-:S04]  /*1520*/  ISETP.NE.U32.AND P0, PT, RZ, UR4, PT ;  /* 0x00000004ff007c0c */ /* 0x000fc8000bf05070 */
[----:B------:R-:W-:Y:S01]  /*1530*/  ISETP.NE.AND.EX P0, PT, RZ, UR5, PT, P0 ;  /* 0x00000005ff007c0c */ /* 0x000fe2000bf05300 */
[----:B------:R-:W-:-:S12]  /*1540*/  ULDC.64 UR4, c[0x0][0xa30] ;  /* 0x00028c0000047ab9 */ /* 0x000fd80000000a00 */
[----:B0-----:R-:W0:Y:S02]  /*1550*/  @P0 LDC.64 R4, c[0x0][0xa10] ;  /* 0x00028400ff040b82 */ /* 0x001e240000000a00 */
[----:B0-----:R-:W-:-:S05]  /*1560*/  @P0 IMAD.WIDE R4, R27, 0x4, R4 ;  /* 0x000000041b040825 */ /* 0x001fca00078e0204 */
[----:B------:R-:W2:Y:S04]  /*1570*/  @P0 LDG.E R0, desc[UR40][R4.64] ;  /* 0x0000002804000981 */ /* 0x000ea8000c1e1900 */
[----:B------:R-:W2:Y:S01]  /*1580*/  @P0 LDG.E R9, desc[UR40][R4.64+0x4] ;  /* 0x0000042804090981 */ /* 0x000ea2000c1e1900 */
[----:B-----5:R-:W-:Y:S01]  /*1590*/  IADD3 R8, -R3, R28, RZ ;  /* 0x0000001c03087210 */ /* 0x020fe20007ffe1ff */
[----:B------:R-:W-:Y:S01]  /*15a0*/  IMAD.MOV.U32 R117, RZ, RZ, R28 ;  /* 0x000000ffff757224 */ /* 0x000fe200078e001c */
[----:B------:R-:W-:Y:S02]  /*15b0*/  LEA R3, R193, 0xff, 0x7 ;  /* 0x000000ffc1037811 */ /* 0x000fe400078e38ff */
[----:B------:R-:W-:Y:S01]  /*15c0*/  ISETP.NE.U32.AND P1, PT, RZ, UR4, PT ;  /* 0x00000004ff007c0c */ /* 0x000fe2000bf25070 */
[----:B------:R-:W-:-:S03]  /*15d0*/  IMAD.MOV R25, RZ, RZ, -R8 ;  /* 0x000000ffff197224 */ /* 0x000fc600078e0a08 */
[----:B------:R-:W-:Y:S02]  /*15e0*/  ISETP.NE.AND.EX P1, PT, RZ, UR5, PT, P1 ;  /* 0x00000005ff007c0c */ /* 0x000fe4000bf25310 */
[----:B------:R-:W-:-:S11]  /*15f0*/  VIMNMX R25, RZ, R25, !PT ;  /* 0x00000019ff197248 */ /* 0x000fd60007fe0100 */
[----:B------:R-:W-:-:S04]  /*1600*/  @P1 IADD3 R6, P2, R220, UR4, RZ ;  /* 0x00000004dc061c10 */ /* 0x000fc8000ff5e0ff */
[----:B------:R-:W-:-:S05]  /*1610*/  @P1 IADD3.X R7, R221, UR5, RZ, P2, !PT ;  /* 0x00000005dd071c10 */ /* 0x000fca00097fe4ff */
[----:B------:R0:W5:Y:S01]  /*1620*/  @P1 LDG.E R117, desc[UR40][R6.64] ;  /* 0x0000002806751981 */ /* 0x000162000c1e1900 */
[----:B--2---:R-:W-:-:S04]  /*1630*/  @P0 IMAD.IADD R24, R9, 0x1, -R0 ;  /* 0x0000000109180824 */ /* 0x004fc800078e0a00 */
[----:B------:R-:W-:-:S04]  /*1640*/  IMAD.IADD R198, R8, 0x1, R24 ;  /* 0x0000000108c67824 */ /* 0x000fc800078e0218 */
[C---:B------:R-:W-:Y:S01]  /*1650*/  VIADD R0, R198.reuse, 0x7f ;  /* 0x0000007fc6007836 */ /* 0x040fe20000000000 */
[----:B------:R-:W-:-:S04]  /*1660*/  IADD3 R4, R198, R3, -R195 ;  /* 0x00000003c6047210 */ /* 0x000fc80007ffe8c3 */
[----:B------:R-:W-:Y:S02]  /*1670*/  SHF.R.S32.HI R3, RZ, 0x1f, R0 ;  /* 0x0000001fff037819 */ /* 0x000fe40000011400 */
[----:B------:R-:W-:Y:S02]  /*1680*/  SHF.R.S32.HI R5, RZ, 0x1f, R4 ;  /* 0x0000001fff057819 */ /* 0x000fe40000011404 */
[----:B------:R-:W-:Y:S02]  /*1690*/  LEA.HI R3, R3, R0, RZ, 0x7 ;  /* 0x0000000003037211 */ /* 0x000fe400078f38ff */
[----:B------:R-:W-:Y:S02]  /*16a0*/  LEA.HI R5, R5, R4, RZ, 0x7 ;  /* 0x0000000405057211 */ /* 0x000fe400078f38ff */
[----:B------:R-:W-:Y:S02]  /*16b0*/  SHF.R.S32.HI R3, RZ, 0x7, R3 ;  /* 0x00000007ff037819 */ /* 0x000fe40000011403 */
[----:B------:R-:W-:-:S04]  /*16c0*/  SHF.R.S32.HI R0, RZ, 0x7, R5 ;  /* 0x00000007ff007819 */ /* 0x000fc80000011405 */
[----:B------:R-:W-:-:S04]  /*16d0*/  VIMNMX R123, R3, R0, PT ;  /* 0x00000000037b7248 */ /* 0x000fc80003fe0100 */
[----:B------:R-:W-:-:S04]  /*16e0*/  LEA R3, R123, -R8, 0x7 ;  /* 0x800000087b037211 */ /* 0x000fc800078e38ff */
[----:B------:R-:W-:-:S04]  /*16f0*/  VIMNMX R0, R3, R24, PT ;  /* 0x0000001803007248 */ /* 0x000fc80003fe0100 */
[----:B------:R-:W-:Y:S02]  /*1700*/  ISETP.GT.AND P0, PT, R0, R25, PT ;  /* 0x000000190000720c */ /* 0x000fe40003f04270 */
[----:B------:R-:W-:-:S05]  /*1710*/  SHF.R.U32.HI R25, RZ, 0x7, R25 ;  /* 0x00000007ff197819 */ /* 0x000fca0000011619 */
[----:B------:R-:W-:-:S06]  /*1720*/  IMAD.MOV.U32 R26, RZ, RZ, R25 ;  /* 0x000000ffff1a7224 */ /* 0x000fcc00078e0019 */
[----:B------:R-:W-:-:S05]  /*1730*/  @P0 VIADD R0, R0, 0x7f ;  /* 0x0000007f00000836 */ /* 0x000fca0000000000 */
[----:B------:R-:W-:-:S04]  /*1740*/  @P0 SHF.R.S32.HI R3, RZ, 0x1f, R0 ;  /* 0x0000001fff030819 */ /* 0x000fc80000011400 */
[----:B------:R-:W-:-:S04]  /*1750*/  @P0 LEA.HI R3, R3, R0, RZ, 0x7 ;  /* 0x0000000003030211 */ /* 0x000fc800078f38ff */
[----:B------:R-:W-:Y:S02]  /*1760*/  @P0 SHF.R.S32.HI R26, RZ, 0x7, R3 ;  /* 0x00000007ff1a0819 */ /* 0x000fe40000011403 */
        /* <DEDUP_REMOVED lines=23> */
.L_x_7763:
[----:B------:R-:W-:Y:S05]  /*18e0*/  BSYNC B6 ;  /* 0x0000000000067941 */ /* 0x000fea0003800000 */
.L_x_7762:
        /* <DEDUP_REMOVED lines=20> */
.L_x_7765:
[----:B------:R-:W-:Y:S05]  /*1a30*/  BSYNC B6 ;  /* 0x0000000000067941 */ /* 0x000fea0003800000 */
.L_x_7764:
[----:B------:R-:W-:Y:S01]  /*1a40*/  ULDC.64 UR4, c[0x0][0x9f8] ;  /* 0x00027e0000047ab9 */ /* 0x000fe20000000a00 */
[----:B------:R-:W0:Y:S01]  /*1a50*/  LDC R0, c[0x0][0x428] ;  /* 0x00010a00ff007b82 */ /* 0x000e220000000800 */
[----:B------:R-:W-:-:S07]  /*1a60*/  ISETP.NE.U32.AND P0, PT, RZ, UR4, PT ;  /* 0x00000004ff007c0c */ /* 0x000fce000bf05070 */
[----:B------:R-:W1:Y:S01]  /*1a70*/  LDC.64 R40, c[0x0][0x2f0] ;  /* 0x0000bc00ff287b82 */ /* 0x000e620000000a00 */
[----:B------:R-:W-:Y:S01]  /*1a80*/  ISETP.NE.AND.EX P0, PT, RZ, UR5, PT, P0 ;  /* 0x00000005ff007c0c */ /* 0x000fe2000bf05300 */
[----:B------:R-:W2:Y:S01]  /*1a90*/  S2R R21, SR_TID.X ;  /* 0x0000000000157919 */ /* 0x000ea20000002100 */
[----:B------:R-:W-:Y:S01]  /*1aa0*/  IMAD.IADD R85, R29, 0x1, R28 ;  /* 0x000000011d557824 */ /* 0x000fe200078e021c */
[----:B------:R-:W-:-:S04]  /*1ab0*/  ULDC.64 UR6, c[0x0][0xa08] ;  /* 0x0002820000067ab9 */ /* 0x000fc80000000a00 */
[----:B------:R-:W3:Y:S06]  /*1ac0*/  LDC.64 R108, c[0x0][0x3d8] ;  /* 0x0000f600ff6c7b82 */ /* 0x000eec0000000a00 */
[----:B------:R-:W-:Y:S02]  /*1ad0*/  @P0 IADD3 R4, P1, R220, UR4, RZ ;  /* 0x00000004dc040c10 */ /* 0x000fe4000ff3e0ff */
[----:B------:R-:W4:Y:S02]  /*1ae0*/  LDC R29, c[0x0][0x3d4] ;  /* 0x0000f500ff1d7b82 */ /* 0x000f240000000800 */
[----:B------:R-:W-:Y:S01]  /*1af0*/  @P0 IADD3.X R5, R221, UR5, RZ, P1, !PT ;  /* 0x00000005dd050c10 */ /* 0x000fe20008ffe4ff */
[----:B------:R-:W-:-:S04]  /*1b00*/  ULDC.64 UR4, c[0x0][0x2f8] ;  /* 0x0000be0000047ab9 */ /* 0x000fc80000000a00 */
[----:B------:R2:W4:Y:S01]  /*1b10*/  @P0 LDG.E R27, desc[UR40][R4.64] ;  /* 0x00000028041b0981 */ /* 0x000522000c1e1900 */
[----:B0-----:R-:W-:Y:S01]  /*1b20*/  ISETP.NE.AND P0, PT, R0, 0x1, PT ;  /* 0x000000010000780c */ /* 0x001fe20003f05270 */
[----:B-1----:R-:W-:Y:S01]  /*1b30*/  IMAD.SHL.U32 R92, R40, 0x20, RZ ;  /* 0x00000020285c7824 */ /* 0x002fe200078e00ff */
[----:B------:R-:W-:Y:S01]  /*1b40*/  SHF.R.S32.HI R35, RZ, 0x1f, R85 ;  /* 0x0000001fff237819 */ /* 0x000fe20000011455 */
[-C--:B------:R-:W-:Y:S01]  /*1b50*/  IMAD.WIDE.U32 R42, R18, R40.reuse, R16 ;  /* 0x00000028122a7225 */ /* 0x080fe200078e0010 */
[----:B------:R-:W-:Y:S02]  /*1b60*/  SHF.R.S32.HI R23, RZ, 0x1f, R22 ;  /* 0x0000001fff177819 */ /* 0x000fe40000011416 */
[----:B------:R-:W-:Y:S01]  /*1b70*/  SHF.L.U64.HI R93, R40, 0x5, R41 ;  /* 0x00000005285d7819 */ /* 0x000fe20000010229 */
[-C--:B------:R-:W-:Y:S01]  /*1b80*/  IMAD R6, R35, R40.reuse, RZ ;  /* 0x0000002823067224 */ /* 0x080fe200078e02ff */
[----:B---3--:R-:W-:Y:S01]  /*1b90*/  SHF.L.U64.HI R15, R108, 0x5, R109 ;  /* 0x000000056c0f7819 */ /* 0x008fe2000001026d */
[----:B--2---:R-:W-:Y:S01]  /*1ba0*/  IMAD.WIDE.U32 R4, R85, R40, RZ ;  /* 0x0000002855047225 */ /* 0x004fe200078e00ff */
[----:B------:R-:W-:-:S03]  /*1bb0*/  SHF.R.U32.HI R21, RZ, 0x7, R21 ;  /* 0x00000007ff157819 */ /* 0x000fc60000011615 */
[----:B------:R-:W0:Y:S01]  /*1bc0*/  @P0 LDC R3, c[0x0][0x42c] ;  /* 0x00010b00ff030b82 */ /* 0x000e220000000800 */
[----:B------:R-:W-:Y:S01]  /*1bd0*/  ISETP.NE.AND P6, PT, R21, 0x1, PT ;  /* 0x000000011500780c */ /* 0x000fe20003fc5270 */
[----:B------:R-:W-:Y:S01]  /*1be0*/  IMAD.WIDE.U32 R10, R18, R108, R16 ;  /* 0x0000006c120a7225 */ /* 0x000fe200078e0010 */
[----:B----4-:R-:W-:-:S03]  /*1bf0*/  ISETP.GE.AND P2, PT, R16, R29, PT ;  /* 0x0000001d1000720c */ /* 0x010fc60003f46270 */
[----:B------:R-:W-:Y:S02]  /*1c00*/  IMAD.WIDE.U32 R90, R18, R40, R92 ;  /* 0x00000028125a7225 */ /* 0x000fe400078e005c */
[----:B------:R-:W1:Y:S02]  /*1c10*/  @P0 LDC R7, c[0x0][0x430] ;  /* 0x00010c00ff070b82 */ /* 0x000e640000000800 */
[----:B------:R-:W-:Y:S02]  /*1c20*/  IMAD.SHL.U32 R116, R29, 0x2, RZ ;  /* 0x000000021d747824 */ /* 0x000fe400078e00ff */
[----:B------:R-:W-:Y:S01]  /*1c30*/  VIADD R126, R21, 0x8 ;  /* 0x00000008157e7836 */ /* 0x000fe20000000000 */
[C---:B------:R-:W-:Y:S01]  /*1c40*/  SHF.L.U64.HI R21, R40.reuse, 0x6, R41 ;  /* 0x0000000628157819 */ /* 0x040fe20000010229 */
        /* <DEDUP_REMOVED lines=12> */
[----:B------:R-:W-:-:S04]  /*1d10*/  ULDC.64 UR4, c[0x0][0x300] ;  /* 0x0000c00000047ab9 */ /* 0x000fc80000000a00 */
[----:B------:R-:W-:Y:S01]  /*1d20*/  IADD3 R5, R5, R3, RZ ;  /* 0x0000000305057210 */ /* 0x000fe20007ffe0ff */
[----:B0-----:R-:W-:-:S04]  /*1d30*/  IMAD R12, R19, R6, RZ ;  /* 0x00000006130c7224 */ /* 0x001fc800078e02ff */
[----:B------:R-:W-:Y:S01]  /*1d40*/  IMAD R87, R18, R7, R12 ;  /* 0x0000000712577224 */ /* 0x000fe200078e020c */
[----:B------:R-:W-:Y:S02]  /*1d50*/  SHF.R.S32.HI R0, RZ, 0x1f, R27 ;  /* 0x0000001fff007819 */ /* 0x000fe4000001141b */
[----:B------:R-:W-:Y:S02]  /*1d60*/  SEL R99, R27, RZ, !P0 ;  /* 0x000000ff1b637207 */ /* 0x000fe40004000000 */
[----:B------:R-:W-:Y:S02]  /*1d70*/  SEL R9, R0, RZ, !P0 ;  /* 0x000000ff00097207 */ /* 0x000fe40004000000 */
[----:B------:R-:W-:Y:S01]  /*1d80*/  IADD3 R84, P0, R18, R85, RZ ;  /* 0x0000005512547210 */ /* 0x000fe20007f1e0ff */
[----:B------:R-:W-:-:S04]  /*1d90*/  IMAD.WIDE.U32 R100, R99, UR4, R4 ;  /* 0x0000000463647c25 */ /* 0x000fc8000f8e0004 */
[----:B------:R-:W-:Y:S02]  /*1da0*/  IMAD R0, R9, UR4, RZ ;  /* 0x0000000409007c24 */ /* 0x000fe4000f8e02ff */
[----:B------:R-:W-:Y:S01]  /*1db0*/  IMAD.X R85, R19, 0x1, R35, P0 ;  /* 0x0000000113557824 */ /* 0x000fe200000e0623 */
[----:B------:R-:W-:Y:S01]  /*1dc0*/  IADD3 R35, P3, R100, 0x40, RZ ;  /* 0x0000004064237810 */ /* 0x000fe20007f7e0ff */
        /* <DEDUP_REMOVED lines=15> */
[----:B------:R-:W-:Y:S01]  /*1ec0*/  IMAD.MOV.U32 R88, RZ, RZ, R8 ;  /* 0x000000ffff587224 */ /* 0x000fe200078e0008 */
[----:B------:R-:W-:Y:S01]  /*1ed0*/  IADD3 R89, R9, R87, RZ ;  /* 0x0000005709597210 */ /* 0x000fe20007ffe0ff */
[----:B------:R-:W-:Y:S01]  /*1ee0*/  IMAD.WIDE.U32 R98, R99, UR4, R4 ;  /* 0x0000000463627c25 */ /* 0x000fe2000f8e0004 */
[----:B-----5:R-:W-:Y:S01]  /*1ef0*/  SHF.R.S32.HI R9, RZ, 0x1f, R117 ;  /* 0x0000001fff097819 */ /* 0x020fe20000011475 */
[----:B------:R-:W-:Y:S02]  /*1f00*/  ULDC UR4, c[0x0][0x2e4] ;  /* 0x0000b90000047ab9 */ /* 0x000fe40000000800 */
[C---:B------:R-:W-:Y:S01]  /*1f10*/  IMAD.IADD R3, R16.reuse, 0x1, R3 ;  /* 0x0000000110037824 */ /* 0x040fe200078e0203 */
[----:B------:R-:W-:Y:S01]  /*1f20*/  ISETP.GE.AND P2, PT, R16, UR4, PT ;  /* 0x0000000410007c0c */ /* 0x000fe2000bf46270 */
[----:B------:R-:W-:-:S03]  /*1f30*/  IMAD.WIDE.U32 R4, R18, R108, R22 ;  /* 0x0000006c12047225 */ /* 0x000fc600078e0016 */
[----:B------:R-:W-:Y:S01]  /*1f40*/  SHF.R.S32.HI R14, RZ, 0x1f, R3 ;  /* 0x0000001fff0e7819 */ /* 0x000fe20000011403 */
[----:B------:R-:W-:Y:S02]  /*1f50*/  IMAD.IADD R5, R5, 0x1, R13 ;  /* 0x0000000105057824 */ /* 0x000fe400078e020d */
[----:B------:R-:W-:Y:S01]  /*1f60*/  IMAD.IADD R11, R13, 0x1, R11 ;  /* 0x000000010d0b7824 */ /* 0x000fe200078e020b */
[-C--:B------:R-:W-:Y:S01]  /*1f70*/  LEA.HI R8, R14, R3.reuse, RZ, 0x6 ;  /* 0x000000030e087211 */ /* 0x080fe200078f30ff */
[----:B------:R-:W-:Y:S01]  /*1f80*/  IMAD.WIDE.U32 R12, R18, R6, R16 ;  /* 0x00000006120c7225 */ /* 0x000fe200078e0010 */
[----:B------:R-:W-:-:S03]  /*1f90*/  LEA.HI R44, R14, R3, RZ, 0x3 ;  /* 0x000000030e2c7211 */ /* 0x000fc600078f18ff */
[----:B------:R-:W-:Y:S01]  /*1fa0*/  IMAD.SHL.U32 R8, R8, 0x80, RZ ;  /* 0x0000008008087824 */ /* 0x000fe200078e00ff */
[----:B------:R-:W-:Y:S01]  /*1fb0*/  LOP3.LUT R3, R44, 0x38, RZ, 0xc0, !PT ;  /* 0x000000382c037812 */ /* 0x000fe200078ec0ff */
[----:B------:R-:W-:Y:S01]  /*1fc0*/  IMAD.WIDE.U32 R96, R117, R108, R4 ;  /* 0x0000006c75607225 */ /* 0x000fe200078e0004 */
[----:B------:R-:W-:Y:S02]  /*1fd0*/  LOP3.LUT R20, R199, 0x38, R44, 0xf8, !PT ;  /* 0x00000038c7147812 */ /* 0x000fe400078ef82c */
[----:B------:R-:W-:Y:S01]  /*1fe0*/  LOP3.LUT R115, R8, 0xffffe000, RZ, 0xc0, !PT ;  /* 0xffffe00008737812 */ /* 0x000fe200078ec0ff */
[----:B------:R-:W-:Y:S01]  /*1ff0*/  IMAD R4, R9, R6, RZ ;  /* 0x0000000609047224 */ /* 0x000fe200078e02ff */
[----:B------:R-:W-:Y:S01]  /*2000*/  LOP3.LUT R8, R3, 0x1c0, R202, 0xf8, !PT ;  /* 0x000001c003087812 */ /* 0x000fe200078ef8ca */
[----:B------:R-:W-:Y:S01]  /*2010*/  IMAD R3, R19, R40, RZ ;  /* 0x0000002813037224 */ /* 0x000fe200078e02ff */
[----:B------:R-:W-:Y:S01]  /*2020*/  LOP3.LUT R14, R200, 0x38, R44, 0xf8, !PT ;  /* 0x00000038c80e7812 */ /* 0x000fe200078ef82c */
[----:B------:R-:W-:Y:S01]  /*2030*/  IMAD.MOV.U32 R86, RZ, RZ, R12 ;  /* 0x000000ffff567224 */ /* 0x000fe200078e000c */
[----:B------:R-:W-:Y:S01]  /*2040*/  LOP3.LUT R12, R201, 0x38, R44, 0xf8, !PT ;  /* 0x00000038c90c7812 */ /* 0x000fe200078ef82c */
[----:B------:R-:W-:Y:S01]  /*2050*/  IMAD R27, R18, R41, R3 ;  /* 0x00000029121b7224 */ /* 0x000fe200078e0203 */
[----:B------:R-:W-:Y:S01]  /*2060*/  LOP3.LUT R20, R20, R203, RZ, 0x3c, !PT ;  /* 0x000000cb14147212 */ /* 0x000fe200078e3cff */
[----:B------:R-:W-:Y:S01]  /*2070*/  IMAD R39, R117, R7, R4 ;  /* 0x0000000775277224 */ /* 0x000fe200078e0204 */
[----:B------:R-:W-:Y:S01]  /*2080*/  IADD3 R4, P1, R92, R90, RZ ;  /* 0x0000005a5c047210 */ /* 0x000fe20007f3e0ff */
[----:B------:R-:W-:Y:S01]  /*2090*/  IMAD.IADD R5, R27, 0x1, R91 ;  /* 0x000000011b057824 */ /* 0x000fe200078e025b */
[----:B------:R-:W-:Y:S01]  /*20a0*/  LOP3.LUT R14, R14, R205, RZ, 0x3c, !PT ;  /* 0x000000cd0e0e7212 */ /* 0x000fe200078e3cff */
[----:B------:R-:W-:Y:S01]  /*20b0*/  IMAD.IADD R32, R101, 0x1, R33 ;  /* 0x0000000165207824 */ /* 0x000fe200078e0221 */
[----:B------:R-:W-:Y:S01]  /*20c0*/  IADD3 R33, P0, R100, R42, RZ ;  /* 0x0000002a64217210 */ /* 0x000fe20007f1e0ff */
[-C--:B------:R-:W-:Y:S01]  /*20d0*/  IMAD R28, R9, R108.reuse, RZ ;  /* 0x0000006c091c7224 */ /* 0x080fe200078e02ff */
[----:B------:R-:W-:Y:S01]  /*20e0*/  LOP3.LUT R12, R12, R207, RZ, 0x3c, !PT ;  /* 0x000000cf0c0c7212 */ /* 0x000fe200078e3cff */
[----:B------:R-:W-:Y:S01]  /*20f0*/  IMAD.IADD R87, R87, 0x1, R13 ;  /* 0x0000000157577824 */ /* 0x000fe200078e020d */
[----:B------:R-:W-:Y:S01]  /*2100*/  IADD3 R111, R20, R115, R204 ;  /* 0x00000073146f7210 */ /* 0x000fe20007ffe0cc */
[----:B------:R-:W-:Y:S01]  /*2110*/  IMAD.IADD R27, R43, 0x1, R27 ;  /* 0x000000012b1b7824 */ /* 0x000fe200078e021b */
[----:B------:R-:W-:Y:S01]  /*2120*/  IADD3.X R20, R5, R93, RZ, P1, !PT ;  /* 0x0000005d05147210 */ /* 0x000fe20000ffe4ff */
[C---:B------:R-:W-:Y:S01]  /*2130*/  IMAD R31, R117.reuse, R109, R28 ;  /* 0x0000006d751f7224 */ /* 0x040fe200078e021c */
[----:B------:R-:W-:Y:S01]  /*2140*/  LOP3.LUT R8, R8, R209, RZ, 0x3c, !PT ;  /* 0x000000d108087212 */ /* 0x000fe200078e3cff */
[----:B------:R-:W-:Y:S01]  /*2150*/  IMAD.WIDE.U32 R94, R117, R108, R10 ;  /* 0x0000006c755e7225 */ /* 0x000fe200078e000a */
[----:B------:R-:W-:-:S02]  /*2160*/  IADD3 R107, P1, R4, R92, RZ ;  /* 0x0000005c046b7210 */ /* 0x000fc40007f3e0ff */
[-C--:B------:R-:W-:Y:S01]  /*2170*/  IADD3 R112, R14, R115.reuse, R206 ;  /* 0x000000730e707210 */ /* 0x080fe20007ffe0ce */
[-C--:B------:R-:W-:Y:S01]  /*2180*/  IMAD.WIDE.U32 R86, R117, R6.reuse, R86 ;  /* 0x0000000675567225 */ /* 0x080fe200078e0056 */
[-C--:B------:R-:W-:Y:S02]  /*2190*/  IADD3 R113, R12, R115.reuse, R208 ;  /* 0x000000730c717210 */ /* 0x080fe40007ffe0d0 */
[----:B------:R-:W-:Y:S01]  /*21a0*/  SHF.L.U64.HI R14, R108, 0x6, R109 ;  /* 0x000000066c0e7819 */ /* 0x000fe2000001026d */
[----:B------:R-:W-:Y:S01]  /*21b0*/  IMAD.X R36, R27, 0x1, R32, P0 ;  /* 0x000000011b247824 */ /* 0x000fe200000e0620 */
[----:B------:R-:W-:Y:S01]  /*21c0*/  IADD3 R37, P0, R33, 0x40, RZ ;  /* 0x0000004021257810 */ /* 0x000fe20007f1e0ff */
[----:B------:R-:W-:Y:S01]  /*21d0*/  IMAD.WIDE.U32 R88, R117, R6, R88 ;  /* 0x0000000675587225 */ /* 0x000fe200078e0058 */
[----:B------:R-:W-:Y:S02]  /*21e0*/  LOP3.LUT R34, R44, 0xfffffff8, RZ, 0xc0, !PT ;  /* 0xfffffff82c227812 */ /* 0x000fe400078ec0ff */
[C---:B------:R-:W-:Y:S01]  /*21f0*/  SHF.L.U64.HI R109, R108.reuse, 0x7, R109 ;  /* 0x000000076c6d7819 */ /* 0x040fe2000001026d */
[C---:B------:R-:W-:Y:S01]  /*2200*/  IMAD.SHL.U32 R12, R108.reuse, 0x40, RZ ;  /* 0x000000406c0c7824 */ /* 0x040fe200078e00ff */
[C---:B------:R-:W-:Y:S01]  /*2210*/  SHF.L.U32 R13, R108.reuse, 0x5, RZ ;  /* 0x000000056c0d7819 */ /* 0x040fe200000006ff */
[----:B------:R-:W-:Y:S01]  /*2220*/  IMAD.SHL.U32 R11, R108, 0x80, RZ ;  /* 0x000000806c0b7824 */ /* 0x000fe200078e00ff */
[----:B------:R-:W-:Y:S01]  /*2230*/  IADD3 R115, R8, R115, R210 ;  /* 0x0000007308737210 */ /* 0x000fe20007ffe0d2 */
[----:B------:R-:W-:Y:S01]  /*2240*/  IMAD.IADD R30, R31, 0x1, R95 ;  /* 0x000000011f1e7824 */ /* 0x000fe200078e025f */
[C-C-:B------:R-:W-:Y:S01]  /*2250*/  SHF.L.U64.HI R10, R6.reuse, 0x5, R7.reuse ;  /* 0x00000005060a7819 */ /* 0x140fe20000010207 */
[C---:B------:R-:W-:Y:S01]  /*2260*/  IMAD.SHL.U32 R8, R6.reuse, 0x20, RZ ;  /* 0x0000002006087824 */ /* 0x040fe200078e00ff */
[----:B------:R-:W-:Y:S01]  /*2270*/  SHF.L.U64.HI R9, R6, 0x6, R7 ;  /* 0x0000000606097819 */ /* 0x000fe20000010207 */
[----:B------:R-:W-:Y:S01]  /*2280*/  IMAD.X R28, R20, 0x1, R93, P1 ;  /* 0x00000001141c7824 */ /* 0x000fe200008e065d */
[C---:B------:R-:W-:Y:S01]  /*2290*/  SHF.L.U64.HI R108, R6.reuse, 0x7, R7 ;  /* 0x00000007066c7819 */ /* 0x040fe20000010207 */
[----:B------:R-:W-:Y:S01]  /*22a0*/  IMAD.X R102, RZ, RZ, R32, P3 ;  /* 0x000000ffff667224 */ /* 0x000fe200018e0620 */
[----:B------:R-:W-:Y:S01]  /*22b0*/  IADD3 R29, R97, R31, RZ ;  /* 0x0000001f611d7210 */ /* 0x000fe20007ffe0ff */
[----:B------:R-:W-:Y:S01]  /*22c0*/  IMAD.IADD R31, R89, 0x1, R39 ;  /* 0x00000001591f7824 */ /* 0x000fe200078e0227 */
[C---:B------:R-:W-:Y:S01]  /*22d0*/  SHF.L.U32 R7, R6.reuse, 0x6, RZ ;  /* 0x0000000606077819 */ /* 0x040fe200000006ff */
[----:B------:R-:W-:Y:S01]  /*22e0*/  IMAD.SHL.U32 R6, R6, 0x80, RZ ;  /* 0x0000008006067824 */ /* 0x000fe200078e00ff */
[----:B------:R-:W-:Y:S01]  /*22f0*/  SHF.L.U64.HI R3, R40, 0x7, R41 ;  /* 0x0000000728037819 */ /* 0x000fe20000010229 */
[----:B------:R-:W-:Y:S01]  /*2300*/  IMAD.X R103, RZ, RZ, R36, P0 ;  /* 0x000000ffff677224 */ /* 0x000fe200000e0624 */
[----:B------:R-:W-:Y:S01]  /*2310*/  IADD3 R38, R39, R87, RZ ;  /* 0x0000005727267210 */ /* 0x000fe20007ffe0ff */
[----:B------:R-:W-:Y:S01]  /*2320*/  IMAD.IADD R104, R99, 0x1, R45 ;  /* 0x0000000163687824 */ /* 0x000fe200078e022d */
[----:B------:R-:W-:Y:S01]  /*2330*/  @!P6 BAR.SYNC.DEFER_BLOCKING 0x9, 0x100 ;  /* 0x024400000000eb1d */ /* 0x000fe20000010000 */
[----:B------:R-:W-:-:S02]  /*2340*/  ISETP.GE.AND P1, PT, R196, UR4, PT ;  /* 0x00000004c4007c0c */ /* 0x000fc4000bf26270 */
[----:B------:R-:W-:Y:S02]  /*2350*/  SHF.R.S32.HI R39, RZ, 0x3, R44 ;  /* 0x00000003ff277819 */ /* 0x000fe4000001142c */
[----:B------:R-:W-:-:S09]  /*2360*/  SHF.R.S32.HI R41, RZ, 0x1f, R34 ;  /* 0x0000001fff297819 */ /* 0x000fd20000011422 */
.L_x_7851:
[----:B0-----:R-:W0:Y:S01]  /*2370*/  LDC R121, c[0x0][0x3d4] ;  /* 0x0000f500ff797b82 */ /* 0x001e220000000800 */
[----:B------:R-:W-:Y:S01]  /*2380*/  VIADD R26, R26, 0xffffffff ;  /* 0xffffffff1a1a7836 */ /* 0x000fe20000000000 */
[----:B------:R-:W-:Y:S01]  /*2390*/  LEA R45, R184, R214, 0xe ;  /* 0x000000d6b82d7211 */ /* 0x000fe200078e70ff */
[----:B------:R-:W-:Y:S05]  /*23a0*/  YIELD ;  /* 0x0000000000007946 */ /* 0x000fea0003800000 */
[----:B------:R-:W-:Y:S01]  /*23b0*/  ISETP.GT.AND P3, PT, R26, R25, PT ;  /* 0x000000191a00720c */ /* 0x000fe20003f64270 */
[----:B------:R-:W-:Y:S01]  /*23c0*/  BSSY B0, `(.L_x_7766) ;  /* 0x0000587000007945 */ /* 0x000fe20003800000 */
[----:B------:R-:W-:-:S02]  /*23d0*/  IMAD R110, R45, 0x2, R2 ;  /* 0x000000022d6e7824 */ /* 0x000fc400078e0202 */
[----:B------:R-:W-:Y:S02]  /*23e0*/  P2R R106, PR, RZ, 0x8 ;  /* 0x00000008ff6a7803 */ /* 0x000fe40000000000 */
        /* <DEDUP_REMOVED lines=8> */
[----:B------:R-:W-:Y:S02]  /*2470*/  IMAD R114, R26, -0x80, R24 ;  /* 0xffffff801a727824 */ /* 0x000fe400078e0218 */
[----:B------:R-:W-:-:S02]  /*2480*/  IMAD R45, R44, R127, R45 ;  /* 0x0000007f2c2d7224 */ /* 0x000fc400078e022d */
[----:B------:R-:W-:Y:S01]  /*2490*/  IMAD R47, R44, R11, R46 ;  /* 0x0000000b2c2f7224 */ /* 0x000fe200078e022e */
[----:B------:R-:W-:Y:S01]  /*24a0*/  VIMNMX R114, R114, 0x80, PT ;  /* 0x0000008072727848 */ /* 0x000fe20003fe0100 */
[----:B------:R-:W-:Y:S02]  /*24b0*/  IMAD R49, R44, R6, R49 ;  /* 0x000000062c317224 */ /* 0x000fe400078e0231 */
[----:B------:R-:W-:-:S04]  /*24c0*/  IMAD.WIDE.U32 R118, R127, R26, RZ ;  /* 0x0000001a7f767225 */ /* 0x000fc800078e00ff */
[----:B------:R-:W-:-:S04]  /*24d0*/  IMAD.WIDE.U32 R78, R11, R26, RZ ;  /* 0x0000001a0b4e7225 */ /* 0x000fc800078e00ff */
[----:B------:R-:W-:-:S04]  /*24e0*/  IMAD.WIDE.U32 R76, R6, R26, RZ ;  /* 0x0000001a064c7225 */ /* 0x000fc800078e00ff */
[----:B------:R-:W-:Y:S02]  /*24f0*/  IMAD.IADD R120, R119, 0x1, R45 ;  /* 0x0000000177787824 */ /* 0x000fe400078e022d */
        /* <DEDUP_REMOVED lines=14> */
[----:B------:R-:W-:Y:S02]  /*25e0*/  CS2R R82, SRZ ;  /* 0x0000000000527805 */ /* 0x000fe4000001ff00 */
[----:B------:R-:W-:Y:S02]  /*25f0*/  IADD3.X R46, R122, R29, RZ, P0, !PT ;  /* 0x0000001d7a2e7210 */ /* 0x000fe400007fe4ff */
        /* <DEDUP_REMOVED lines=15> */
.L_x_7770:
[----:B------:R-:W-:Y:S05]  /*26f0*/  BSYNC B1 ;  /* 0x0000000000017941 */ /* 0x000fea0003800000 */
.L_x_7769:
[----:B------:R-:W-:Y:S01]  /*2700*/  ISETP.GE.AND P4, PT, R188, R114, PT ;  /* 0x00000072bc00720c */ /* 0x000fe20003f86270 */
[----:B0----5:R-:W-:Y:S01]  /*2710*/  IMAD.MOV.U32 R44, RZ, RZ, R72 ;  /* 0x000000ffff2c7224 */ /* 0x021fe200078e0048 */
[----:B------:R-:W-:Y:S01]  /*2720*/  MOV R47, R81 ;  /* 0x00000051002f7202 */ /* 0x000fe20000000f00 */
[----:B------:R-:W-:Y:S01]  /*2730*/  IMAD.MOV.U32 R45, RZ, RZ, R73 ;  /* 0x000000ffff2d7224 */ /* 0x000fe200078e0049 */
        /* <DEDUP_REMOVED lines=10> */
[----:B------:R-:W-:-:S02]  /*27e0*/  CS2R R68, SRZ ;  /* 0x0000000000447805 */ /* 0x000fc4000001ff00 */
[----:B------:R-:W-:Y:S02]  /*27f0*/  CS2R R66, SRZ ;  /* 0x0000000000427805 */ /* 0x000fe4000001ff00 */
[----:B------:R-:W-:Y:S02]  /*2800*/  PRMT R133, R44, 0x5410, R45 ;  /* 0x000054102c857816 */ /* 0x000fe4000000002d */
[----:B------:R-:W-:Y:S02]  /*2810*/  CS2R R70, SRZ ;  /* 0x0000000000467805 */ /* 0x000fe4000001ff00 */
        /* <DEDUP_REMOVED lines=22> */
.L_x_7772:
[----:B------:R-:W-:Y:S05]  /*2980*/  BSYNC B1 ;  /* 0x0000000000017941 */ /* 0x000fea0003800000 */
.L_x_7771:
        /* <DEDUP_REMOVED lines=8> */
[----:B------:R-:W-:Y:S02]  /*2a10*/  MOV R45, R67 ;  /* 0x00000043002d7202 */ /* 0x000fe40000000f00 */
[----:B------:R-:W-:-:S02]  /*2a20*/  CS2R R48, SRZ ;  /* 0x0000000000307805 */ /* 0x000fc4000001ff00 */
[----:B------:R-:W-:Y:S01]  /*2a30*/  PRMT R128, R46, 0x5410, R47 ;  /* 0x000054102e807816 */ /* 0x000fe2000000002f */
[----:B------:R-:W-:Y:S01]  /*2a40*/  IMAD.MOV.U32 R46, RZ, RZ, R70 ;  /* 0x000000ffff2e7224 */ /* 0x000fe200078e0046 */
[----:B------:R-:W-:Y:S01]  /*2a50*/  PRMT R124, R45, 0x5410, R44 ;  /* 0x000054102d7c7816 */ /* 0x000fe2000000002c */
[----:B------:R-:W-:Y:S01]  /*2a60*/  IMAD.MOV.U32 R47, RZ, RZ, R71 ;  /* 0x000000ffff2f7224 */ /* 0x000fe200078e0047 */
[----:B------:R-:W-:Y:S02]  /*2a70*/  CS2R R56, SRZ ;  /* 0x0000000000387805 */ /* 0x000fe4000001ff00 */
[----:B------:R-:W-:Y:S02]  /*2a80*/  CS2R R60, SRZ ;  /* 0x00000000003c7805 */ /* 0x000fe4000001ff00 */
[----:B------:R-:W-:Y:S02]  /*2a90*/  CS2R R58, SRZ ;  /* 0x00000000003a7805 */ /* 0x000fe4000001ff00 */
[----:B------:R-:W-:-:S02]  /*2aa0*/  CS2R R62, SRZ ;  /* 0x00000000003e7805 */ /* 0x000fc4000001ff00 */
[----:B------:R-:W-:Y:S02]  /*2ab0*/  PRMT R129, R46, 0x5410, R47 ;  /* 0x000054102e817816 */ /* 0x000fe4000000002f */
[----:B------:R-:W-:Y:S02]  /*2ac0*/  CS2R R52, SRZ ;  /* 0x0000000000347805 */ /* 0x000fe4000001ff00 */
[----:B------:R-:W-:Y:S02]  /*2ad0*/  CS2R R50, SRZ ;  /* 0x0000000000327805 */ /* 0x000fe4000001ff00 */
        /* <DEDUP_REMOVED lines=23> */
.L_x_7774:
[----:B------:R-:W-:Y:S05]  /*2c50*/  BSYNC B1 ;  /* 0x0000000000017941 */ /* 0x000fea0003800000 */
.L_x_7773:
        /* <DEDUP_REMOVED lines=31> */
.L_x_7776:
[----:B------:R-:W-:Y:S05]  /*2e50*/  BSYNC B1 ;  /* 0x0000000000017941 */ /* 0x000fea0003800000 */
.L_x_7775:
[----:B01---5:R-:W-:Y:S01]  /*2e60*/  IMAD.MOV.U32 R45, RZ, RZ, R57 ;  /* 0x000000ffff2d7224 */ /* 0x023fe200078e0039 */
[----:B------:R-:W-:Y:S01]  /*2e70*/  MOV R44, R56 ;  /* 0x00000038002c7202 */ /* 0x000fe20000000f00 */
[----:B------:R-:W-:Y:S01]  /*2e80*/  IMAD.MOV.U32 R46, RZ, RZ, R60 ;  /* 0x000000ffff2e7224 */ /* 0x000fe200078e003c */
[----:B------:R-:W-:Y:S01]  /*2e90*/  ISETP.NE.AND P0, PT, R197, 0x3, PT ;  /* 0x00000003c500780c */ /* 0x000fe20003f05270 */
        /* <DEDUP_REMOVED lines=23> */
.L_x_7777:
[----:B------:R-:W-:Y:S01]  /*3010*/  IMAD R105, R184, 0x8, R2 ;  /* 0x00000008b8697824 */ /* 0x000fe200078e0202 */
[----:B------:R-:W-:Y:S01]  /*3020*/  SHF.L.U32 R122, R191, 0x1f, RZ ;  /* 0x0000001fbf7a7819 */ /* 0x000fe200000006ff */
[----:B------:R-:W-:Y:S03]  /*3030*/  BSSY B1, `(.L_x_7778) ;  /* 0x0000003000017945 */ /* 0x000fe60003800000 */
[----:B------:R-:W0:Y:S02]  /*3040*/  SYNCS.PHASECHK.TRANS64.TRYWAIT P6, [R105+URZ+0x28890], R122 ;  /* 0x0288907a690075a7 */ /* 0x000e2400080c017f */
[----:B0-----:R-:W-:Y:S05]  /*3050*/  @!P6 BRA `(.L_x_7779) ;  /* 0x000001a40070e947 */ /* 0x001fea0003800000 */
.L_x_8086:
[----:B------:R-:W-:Y:S05]  /*3060*/  BSYNC B1 ;  /* 0x0000000000017941 */ /* 0x000fea0003800000 */
.L_x_7778:
        /* <DEDUP_REMOVED lines=53> */
.L_x_7785:
[----:B------:R-:W-:Y:S05]  /*33c0*/  BSYNC B3 ;  /* 0x0000000000037941 */ /* 0x000fea0003800000 */
.L_x_7784:
[----:B------:R-:W-:Y:S02]  /*33d0*/  ULDC.64 UR4, c[0x0][0x2d8] ;  /* 0x0000b60000047ab9 */ /* 0x000fe40000000a00 */
[----:B------:R-:W-:-:S04]  /*33e0*/  LEA R76, P3, R77, UR4, 0x1 ;  /* 0x000000044d4c7c11 */ /* 0x000fc8000f8608ff */
[----:B------:R-:W-:-:S05]  /*33f0*/  LEA.HI.X R77, R77, UR5, R144, 0x1, P3 ;  /* 0x000000054d4d7c11 */ /* 0x000fca00098f0c90 */
[----:B--2---:R1:W-:Y:S04]  /*3400*/  STG.E.128 desc[UR40][R76.64], R44 ;  /* 0x0000002c4c007986 */ /* 0x0043e8000c101d28 */
.L_x_7783:
[----:B------:R-:W-:Y:S05]  /*3410*/  BSYNC B2 ;  /* 0x0000000000027941 */ /* 0x000fea0003800000 */
.L_x_7782:
[----:B------:R-:W-:Y:S05]  /*3420*/  @P1 BRA `(.L_x_7781) ;  /* 0x0000000000d01947 */ /* 0x000fea0003800000 */
[----:B-1----:R1:W2:Y:S01]  /*3430*/  LDS.128 R44, [R110+0x1c400] ;  /* 0x01c400006e2c7984 */ /* 0x0022a20000000c00 */
        /* <DEDUP_REMOVED lines=46> */
.L_x_7787:
[----:B------:R-:W-:Y:S05]  /*3720*/  BSYNC B2 ;  /* 0x0000000000027941 */ /* 0x000fea0003800000 */
.L_x_7786:
[----:B------:R-:W-:Y:S02]  /*3730*/  ULDC.64 UR4, c[0x0][0x2d8] ;  /* 0x0000b60000047ab9 */ /* 0x000fe40000000a00 */
[----:B------:R-:W-:-:S04]  /*3740*/  LEA R72, P3, R142, UR4, 0x1 ;  /* 0x000000048e487c11 */ /* 0x000fc8000f8608ff */
[----:B------:R-:W-:-:S05]  /*3750*/  LEA.HI.X R73, R142, UR5, R141, 0x1, P3 ;  /* 0x000000058e497c11 */ /* 0x000fca00098f0c8d */
[----:B--2---:R2:W-:Y:S04]  /*3760*/  STG.E.128 desc[UR40][R72.64], R44 ;  /* 0x0000002c48007986 */ /* 0x0045e8000c101d28 */
.L_x_7781:
[----:B------:R-:W-:Y:S05]  /*3770*/  BSYNC B1 ;  /* 0x0000000000017941 */ /* 0x000fea0003800000 */
.L_x_7780:
        /* <DEDUP_REMOVED lines=53> */
.L_x_7793:
[----:B------:R-:W-:Y:S05]  /*3ad0*/  BSYNC B3 ;  /* 0x0000000000037941 */ /* 0x000fea0003800000 */
.L_x_7792:
[----:B------:R-:W-:Y:S02]  /*3ae0*/  ULDC.64 UR4, c[0x0][0x2d8] ;  /* 0x0000b60000047ab9 */ /* 0x000fe40000000a00 */
[----:B------:R-:W-:-:S04]  /*3af0*/  LEA R68, P3, R74, UR4, 0x1 ;  /* 0x000000044a447c11 */ /* 0x000fc8000f8608ff */
[----:B------:R-:W-:-:S05]  /*3b00*/  LEA.HI.X R69, R74, UR5, R75, 0x1, P3 ;  /* 0x000000054a457c11 */ /* 0x000fca00098f0c4b */
[----:B--2---:R2:W-:Y:S04]  /*3b10*/  STG.E.128 desc[UR40][R68.64], R44 ;  /* 0x0000002c44007986 */ /* 0x0045e8000c101d28 */
.L_x_7791:
[----:B------:R-:W-:Y:S05]  /*3b20*/  BSYNC B2 ;  /* 0x0000000000027941 */ /* 0x000fea0003800000 */
.L_x_7790:
[----:B------:R-:W-:Y:S05]  /*3b30*/  @P1 BRA `(.L_x_7789) ;  /* 0x0000000000d01947 */ /* 0x000fea0003800000 */
[----:B-12---:R1:W2:Y:S01]  /*3b40*/  LDS.128 R44, [R110+0x1d400] ;  /* 0x01d400006e2c7984 */ /* 0x0062a20000000c00 */
        /* <DEDUP_REMOVED lines=26> */
[----:B------:R-:W-:Y:S02]  /*3cf0*/  HADD2.F32 R65, -RZ, R124.H1_H1 ;  /* 0x3000007cff417230 */ /* 0x000fe40000004100 */
[----:B------:R-:W-:Y:S01]  /*3d00*/  FFMA.FTZ R74, R47, R68, -R74 ;  /* 0x000000442f4a7223 */ /* 0x000fe2000001084a */
[----:B------:R-:W-:Y:S02]  /*3d10*/  HADD2.F32 R44, -RZ, R44.H0_H0 ;  /* 0x2000002cff2c7230 */ /* 0x000fe40000004100 */
[----:B------:R-:W-:-:S02]  /*3d20*/  HADD2.F32 R67, -RZ, R124.H0_H0 ;  /* 0x2000007cff437230 */ /* 0x000fc40000004100 */
[CC--:B------:R-:W-:Y:S01]  /*3d30*/  FMUL.FTZ R69, R45.reuse, R65.reuse ;  /* 0x000000412d457220 */ /* 0x0c0fe20000410000 */
[--C-:B------:R-:W-:Y:S02]  /*3d40*/  HADD2.F32 R46, -RZ, R64.reuse.H1_H1 ;  /* 0x30000040ff2e7230 */ /* 0x100fe40000004100 */
        /* <DEDUP_REMOVED lines=14> */
.L_x_7795:
[----:B------:R-:W-:Y:S05]  /*3e30*/  BSYNC B2 ;  /* 0x0000000000027941 */ /* 0x000fea0003800000 */
.L_x_7794:
[----:B------:R-:W-:Y:S02]  /*3e40*/  ULDC.64 UR4, c[0x0][0x2d8] ;  /* 0x0000b60000047ab9 */ /* 0x000fe40000000a00 */
[----:B------:R-:W-:-:S04]  /*3e50*/  LEA R64, P3, R75, UR4, 0x1 ;  /* 0x000000044b407c11 */ /* 0x000fc8000f8608ff */
[----:B------:R-:W-:-:S05]  /*3e60*/  LEA.HI.X R65, R75, UR5, R76, 0x1, P3 ;  /* 0x000000054b417c11 */ /* 0x000fca00098f0c4c */
[----:B--2---:R3:W-:Y:S04]  /*3e70*/  STG.E.128 desc[UR40][R64.64], R44 ;  /* 0x0000002c40007986 */ /* 0x0047e8000c101d28 */
.L_x_7789:
[----:B------:R-:W-:Y:S05]  /*3e80*/  BSYNC B1 ;  /* 0x0000000000017941 */ /* 0x000fea0003800000 */
.L_x_7788:
[----:B------:R-:W-:Y:S01]  /*3e90*/  ISETP.NE.AND P3, PT, R134, RZ, PT ;  /* 0x000000ff8600720c */ /* 0x000fe20003f65270 */
[----:B------:R-:W-:-:S12]  /*3ea0*/  BSSY B1, `(.L_x_7796) ;  /* 0x0000070000017945 */ /* 0x000fd80003800000 */
[----:B------:R-:W-:Y:S05]  /*3eb0*/  @P3 BRA `(.L_x_7797) ;  /* 0x0000000400b83947 */ /* 0x000fea0003800000 */
[----:B--2---:R-:W-:Y:S01]  /*3ec0*/  IADD3 R73, P3, P4, R4, R118, R16 ;  /* 0x0000007604497210 */ /* 0x004fe20007c7e010 */
[----:B------:R-:W-:Y:S03]  /*3ed0*/  BSSY B2, `(.L_x_7798) ;  /* 0x0000037000027945 */ /* 0x000fe60003800000 */
[----:B------:R-:W-:Y:S01]  /*3ee0*/  IADD3.X R75, R20, R120, R17, P3, P4 ;  /* 0x00000078144b7210 */ /* 0x000fe20001fe8411 */
[----:B------:R-:W-:Y:S08]  /*3ef0*/  @P2 BRA `(.L_x_7799) ;  /* 0x0000000000d02947 */ /* 0x000ff00003800000 */
[----:B-1-3--:R1:W2:Y:S01]  /*3f00*/  LDS.128 R44, [R110+0x1a400] ;  /* 0x01a400006e2c7984 */ /* 0x00a2a20000000c00 */
        /* <DEDUP_REMOVED lines=46> */
.L_x_7801:
[----:B------:R-:W-:Y:S05]  /*41f0*/  BSYNC B3 ;  /* 0x0000000000037941 */ /* 0x000fea0003800000 */
.L_x_7800:
[----:B------:R-:W-:Y:S02]  /*4200*/  ULDC.64 UR4, c[0x0][0x2d8] ;  /* 0x0000b60000047ab9 */ /* 0x000fe40000000a00 */
[----:B------:R-:W-:-:S04]  /*4210*/  LEA R60, P3, R71, UR4, 0x1 ;  /* 0x00000004473c7c11 */ /* 0x000fc8000f8608ff */
[----:B------:R-:W-:-:S05]  /*4220*/  LEA.HI.X R61, R71, UR5, R72, 0x1, P3 ;  /* 0x00000005473d7c11 */ /* 0x000fca00098f0c48 */
[----:B--2---:R2:W-:Y:S04]  /*4230*/  STG.E.128 desc[UR40][R60.64], R44 ;  /* 0x0000002c3c007986 */ /* 0x0045e8000c101d28 */
.L_x_7799:
[----:B------:R-:W-:Y:S05]  /*4240*/  BSYNC B2 ;  /* 0x0000000000027941 */ /* 0x000fea0003800000 */
.L_x_7798:
        /* <DEDUP_REMOVED lines=48> */
.L_x_7803:
[----:B------:R-:W-:Y:S05]  /*4550*/  BSYNC B2 ;  /* 0x0000000000027941 */ /* 0x000fea0003800000 */
.L_x_7802:
[----:B------:R-:W-:Y:S02]  /*4560*/  ULDC.64 UR4, c[0x0][0x2d8] ;  /* 0x0000b60000047ab9 */ /* 0x000fe40000000a00 */
[----:B------:R-:W-:-:S04]  /*4570*/  LEA R56, P3, R67, UR4, 0x1 ;  /* 0x0000000443387c11 */ /* 0x000fc8000f8608ff */
[----:B------:R-:W-:-:S05]  /*4580*/  LEA.HI.X R57, R67, UR5, R68, 0x1, P3 ;  /* 0x0000000543397c11 */ /* 0x000fca00098f0c44 */
[----:B--2---:R4:W-:Y:S04]  /*4590*/  STG.E.128 desc[UR40][R56.64], R44 ;  /* 0x0000002c38007986 */ /* 0x0049e8000c101d28 */
.L_x_7797:
[----:B------:R-:W-:Y:S05]  /*45a0*/  BSYNC B1 ;  /* 0x0000000000017941 */ /* 0x000fea0003800000 */
.L_x_7796:
[----:B------:R-:W-:Y:S05]  /*45b0*/  @P5 BRA `(.L_x_7804) ;  /* 0x00000034009c5947 */ /* 0x000fea0003800000 */
[----:B------:R-:W-:Y:S01]  /*45c0*/  IADD3 R118, P3, P4, R107, R118, R16 ;  /* 0x000000766b767210 */ /* 0x000fe20007c7e010 */
[----:B------:R-:W-:Y:S03]  /*45d0*/  BSSY B1, `(.L_x_7805) ;  /* 0x0000037000017945 */ /* 0x000fe60003800000 */
[----:B----4-:R-:W-:Y:S01]  /*45e0*/  IADD3.X R57, R28, R120, R17, P3, P4 ;  /* 0x000000781c397210 */ /* 0x010fe20001fe8411 */
[----:B------:R-:W-:Y:S08]  /*45f0*/  @P2 BRA `(.L_x_7806) ;  /* 0x0000000000d02947 */ /* 0x000ff00003800000 */
[----:B-123--:R1:W2:Y:S01]  /*4600*/  LDS.128 R44, [R110+0x1b400] ;  /* 0x01b400006e2c7984 */ /* 0x00e2a20000000c00 */
[----:B------:R-:W-:Y:S01]  /*4610*/  ISETP.GE.AND P4, PT, R22, R121, PT ;  /* 0x000000791600720c */ /* 0x000fe20003f86270 */
[----:B------:R-:W-:Y:S01]  /*4620*/  BSSY B2, `(.L_x_7807) ;  /* 0x000002c000027945 */ /* 0x000fe20003800000 */
[----:B------:R-:W-:-:S11]  /*4630*/  IADD3 R64, P3, R118, R100, RZ ;  /* 0x0000006476407210 */ /* 0x000fd60007f7e0ff */
        /* <DEDUP_REMOVED lines=42> */
.L_x_7808:
[----:B------:R-:W-:Y:S05]  /*48e0*/  BSYNC B2 ;  /* 0x0000000000027941 */ /* 0x000fea0003800000 */
.L_x_7807:
[----:B------:R-:W-:Y:S01]  /*48f0*/  ULDC.64 UR4, c[0x0][0x2d8] ;  /* 0x0000b60000047ab9 */ /* 0x000fe20000000a00 */
[----:B------:R-:W-:Y:S01]  /*4900*/  IMAD.X R53, R57, 0x1, R32, P3 ;  /* 0x0000000139357824 */ /* 0x000fe200018e0620 */
[----:B------:R-:W-:-:S04]  /*4910*/  LEA R52, P3, R64, UR4, 0x1 ;  /* 0x0000000440347c11 */ /* 0x000fc8000f8608ff */
[----:B------:R-:W-:-:S05]  /*4920*/  LEA.HI.X R53, R64, UR5, R53, 0x1, P3 ;  /* 0x0000000540357c11 */ /* 0x000fca00098f0c35 */
[----:B--2---:R4:W-:Y:S04]  /*4930*/  STG.E.128 desc[UR40][R52.64], R44 ;  /* 0x0000002c34007986 */ /* 0x0049e8000c101d28 */
.L_x_7806:
[----:B------:R-:W-:Y:S05]  /*4940*/  BSYNC B1 ;  /* 0x0000000000017941 */ /* 0x000fea0003800000 */
.L_x_7805:
        /* <DEDUP_REMOVED lines=47> */
.L_x_7810:
[----:B------:R-:W-:Y:S05]  /*4c40*/  BSYNC B1 ;  /* 0x0000000000017941 */ /* 0x000fea0003800000 */
.L_x_7809:
[----:B------:R-:W-:Y:S01]  /*4c50*/  ULDC.64 UR4, c[0x0][0x2d8] ;  /* 0x0000b60000047ab9 */ /* 0x000fe20000000a00 */
[----:B------:R-:W-:Y:S01]  /*4c60*/  IMAD.X R57, R57, 0x1, R102, P3 ;  /* 0x0000000139397824 */ /* 0x000fe200018e0666 */
[----:B------:R-:W-:-:S04]  /*4c70*/  LEA R48, P3, R60, UR4, 0x1 ;  /* 0x000000043c307c11 */ /* 0x000fc8000f8608ff */
[----:B------:R-:W-:-:S05]  /*4c80*/  LEA.HI.X R49, R60, UR5, R57, 0x1, P3 ;  /* 0x000000053c317c11 */ /* 0x000fca00098f0c39 */
[----:B--2---:R1:W-:Y:S01]  /*4c90*/  STG.E.128 desc[UR40][R48.64], R44 ;  /* 0x0000002c30007986 */ /* 0x0043e2000c101d28 */
[----:B------:R-:W-:Y:S05]  /*4ca0*/  BRA `(.L_x_7804) ;  /* 0x0000002c00e07947 */ /* 0x000fea0003800000 */
.L_x_7768:
        /* <DEDUP_REMOVED lines=25> */
[----:B------:R-:W-:-:S04]  /*4e40*/  @!P4 IADD3 R48, P5, R86, R76, RZ ;  /* 0x0000004c5630c210 */ /* 0x000fc80007fbe0ff */
[----:B------:R-:W-:Y:S02]  /*4e50*/  @!P4 IADD3.X R49, R105, R38, RZ, P5, !PT ;  /* 0x000000266931c210 */ /* 0x000fe40002ffe4ff */
        /* <DEDUP_REMOVED lines=38> */
[----:B------:R-:W-:Y:S01]  /*50c0*/  ULDC.64 UR4, c[0x0][0x3c8] ;  /* 0x0000f20000047ab9 */ /* 0x000fe20000000a00 */
[----:B------:R-:W-:Y:S01]  /*50d0*/  IMAD.MOV.U32 R73, RZ, RZ, R122 ;  /* 0x000000ffff497224 */ /* 0x000fe200078e007a */
[----:B------:R-:W-:Y:S01]  /*50e0*/  ULDC.64 UR6, c[0x0][0x3e0] ;  /* 0x0000f80000067ab9 */ /* 0x000fe20000000a00 */
[----:B------:R-:W-:-:S03]  /*50f0*/  IMAD.MOV.U32 R77, RZ, RZ, R105 ;  /* 0x000000ffff4d7224 */ /* 0x000fc600078e0069 */
        /* <DEDUP_REMOVED lines=15> */
.L_x_7812:
[----:B------:R-:W-:Y:S05]  /*51f0*/  BSYNC B1 ;  /* 0x0000000000017941 */ /* 0x000fea0003800000 */
.L_x_7811:
[----:B-----5:R-:W-:Y:S01]  /*5200*/  IMAD.MOV.U32 R76, RZ, RZ, R70 ;  /* 0x000000ffff4c7224 */ /* 0x020fe200078e0046 */
[----:B------:R-:W-:Y:S01]  /*5210*/  MOV R77, R71 ;  /* 0x00000047004d7202 */ /* 0x000fe20000000f00 */
[----:B------:R-:W-:Y:S01]  /*5220*/  IMAD.MOV.U32 R78, RZ, RZ, R68 ;  /* 0x000000ffff4e7224 */ /* 0x000fe200078e0044 */
[----:B------:R-:W-:Y:S01]  /*5230*/  ISETP.NE.AND P0, PT, R197, 0x3, PT ;  /* 0x00000003c500780c */ /* 0x000fe20003f05270 */
[----:B------:R-:W-:Y:S01]  /*5240*/  IMAD.MOV.U32 R79, RZ, RZ, R69 ;  /* 0x000000ffff4f7224 */ /* 0x000fe200078e0045 */
[----:B------:R-:W-:Y:S01]  /*5250*/  PRMT R133, R77, 0x5410, R76 ;  /* 0x000054104d857816 */ /* 0x000fe2000000004c */
        /* <DEDUP_REMOVED lines=51> */
.L_x_7813:
        /* <DEDUP_REMOVED lines=9> */
.L_x_8087:
[----:B------:R-:W-:Y:S05]  /*5620*/  BSYNC B1 ;  /* 0x0000000000017941 */ /* 0x000fea0003800000 */
.L_x_7814:
        /* <DEDUP_REMOVED lines=26> */
[----:B------:R-:W-:-:S03]  /*57d0*/  IMAD R77, R77, 0x2, R2 ;  /* 0x000000024d4d7824 */ /* 0x000fc600078e0202 */
[----:B------:R-:W-:-:S03]  /*57e0*/  LEA R80, R79, R2, 0x1 ;  /* 0x000000024f507211 */ /* 0x000fc600078e08ff */
        /* <DEDUP_REMOVED lines=9> */
[----:B------:R-:W-:Y:S02]  /*5880*/  SHF.R.U64 R48, R48, 0x10, R49 ;  /* 0x0000001030307819 */ /* 0x000fe40000001231 */
[--C-:B------:R-:W-:Y:S01]  /*5890*/  SHF.R.U64 R45, R46, 0x10, R47.reuse ;  /* 0x000000102e2d7819 */ /* 0x100fe2000000122f */
[----:B------:R-:W-:Y:S01]  /*58a0*/  HADD2.F32 R152, -RZ, R152.H0_H0 ;  /* 0x20000098ff987230 */ /* 0x000fe20000004100 */
[----:B------:R-:W-:Y:S01]  /*58b0*/  SHF.R.U32.HI R49, RZ, 0x10, R47 ;  /* 0x00000010ff317819 */ /* 0x000fe2000001162f */
[----:B-1----:R-:W-:Y:S01]  /*58c0*/  HADD2.F32 R47, -RZ, R77.H0_H0 ;  /* 0x2000004dff2f7230 */ /* 0x002fe20000004100 */
[--C-:B------:R-:W-:Y:S01]  /*58d0*/  SHF.R.U64 R46, R50, 0x10, R51.reuse ;  /* 0x00000010322e7819 */ /* 0x100fe20000001233 */
[--C-:B--2---:R-:W-:Y:S01]  /*58e0*/  HADD2.F32 R50, -RZ, R81.reuse.H0_H0 ;  /* 0x20000051ff327230 */ /* 0x104fe20000004100 */
[----:B------:R-:W-:Y:S01]  /*58f0*/  SHF.R.U32.HI R149, RZ, 0x10, R51 ;  /* 0x00000010ff957819 */ /* 0x000fe20000011633 */
[----:B------:R-:W-:-:S02]  /*5900*/  HADD2.F32 R51, -RZ, R81.H1_H1 ;  /* 0x30000051ff337230 */ /* 0x000fc40000004100 */
[-C--:B------:R-:W-:Y:S01]  /*5910*/  FMUL.FTZ R81, R47, R150.reuse ;  /* 0x000000962f517220 */ /* 0x080fe20000410000 */
[----:B------:R-:W-:Y:S02]  /*5920*/  HADD2.F32 R77, -RZ, R77.H1_H1 ;  /* 0x3000004dff4d7230 */ /* 0x000fe40000004100 */
[C---:B------:R-:W-:Y:S01]  /*5930*/  FMUL.FTZ R156, R50.reuse, R150 ;  /* 0x00000096329c7220 */ /* 0x040fe20000410000 */
[----:B------:R-:W-:Y:S02]  /*5940*/  HADD2.F32 R45, -RZ, R45.H0_H0 ;  /* 0x2000002dff2d7230 */ /* 0x000fe40000004100 */
[-C--:B------:R-:W-:Y:S01]  /*5950*/  FMUL.FTZ R150, R51, R154.reuse ;  /* 0x0000009a33967220 */ /* 0x080fe20000410000 */
[-C--:B------:R-:W-:Y:S01]  /*5960*/  FFMA.FTZ R50, R50, R151.reuse, R81 ;  /* 0x0000009732327223 */ /* 0x080fe20000010051 */
[C---:B------:R-:W-:Y:S01]  /*5970*/  FMUL.FTZ R154, R77.reuse, R154 ;  /* 0x0000009a4d9a7220 */ /* 0x040fe20000410000 */
[----:B------:R-:W-:Y:S02]  /*5980*/  HADD2.F32 R81, -RZ, R83.H0_H0 ;  /* 0x20000053ff517230 */ /* 0x000fe40000004100 */
[-C--:B------:R-:W-:Y:S01]  /*5990*/  FFMA.FTZ R150, R77, R152.reuse, -R150 ;  /* 0x000000984d967223 */ /* 0x080fe20000010896 */
[----:B------:R-:W-:Y:S01]  /*59a0*/  FFMA.FTZ R47, R47, R151, -R156 ;  /* 0x000000972f2f7223 */ /* 0x000fe2000001089c */
[----:B------:R-:W-:Y:S01]  /*59b0*/  FFMA.FTZ R51, R51, R152, R154 ;  /* 0x0000009833337223 */ /* 0x000fe2000001009a */
[----:B------:R-:W-:-:S02]  /*59c0*/  HADD2.F32 R152, -RZ, R148.H0_H0 ;  /* 0x20000094ff987230 */ /* 0x000fc40000004100 */
[----:B------:R-:W-:Y:S01]  /*59d0*/  HADD2.F32 R148, -RZ, R148.H1_H1 ;  /* 0x30000094ff947230 */ /* 0x000fe20000004100 */
[----:B------:R-:W-:Y:S01]  /*59e0*/  F2FP.F16.F32.PACK_AB R47, R150, R47 ;  /* 0x0000002f962f723e */ /* 0x000fe200000000ff */
[----:B------:R-:W-:Y:S01]  /*59f0*/  HADD2.F32 R77, -RZ, R79.H0_H0 ;  /* 0x2000004fff4d7230 */ /* 0x000fe20000004100 */
[----:B------:R-:W-:Y:S01]  /*5a00*/  F2FP.F16.F32.PACK_AB R50, R51, R50 ;  /* 0x000000323332723e */ /* 0x000fe200000000ff */
[----:B------:R-:W-:Y:S02]  /*5a10*/  HADD2.F32 R83, -RZ, R83.H1_H1 ;  /* 0x30000053ff537230 */ /* 0x000fe40000004100 */
[-C--:B------:R-:W-:Y:S01]  /*5a20*/  FMUL.FTZ R158, R81, R148.reuse ;  /* 0x00000094519e7220 */ /* 0x080fe20000410000 */
[----:B------:R-:W-:Y:S02]  /*5a30*/  HADD2.F32 R156, -RZ, R149.H0_H0 ;  /* 0x20000095ff9c7230 */ /* 0x000fe40000004100 */
[----:B------:R-:W-:Y:S01]  /*5a40*/  FMUL.FTZ R148, R77, R148 ;  /* 0x000000944d947220 */ /* 0x000fe20000410000 */
[----:B------:R-:W-:-:S02]  /*5a50*/  HADD2.F32 R79, -RZ, R79.H1_H1 ;  /* 0x3000004fff4f7230 */ /* 0x000fc40000004100 */
[----:B------:R-:W-:Y:S02]  /*5a60*/  HADD2.F32 R154, -RZ, R49.H0_H0 ;  /* 0x20000031ff9a7230 */ /* 0x000fe40000004100 */
        /* <DEDUP_REMOVED lines=45> */
.L_x_7819:
[----:B------:R-:W-:Y:S05]  /*5d40*/  BSYNC B2 ;  /* 0x0000000000027941 */ /* 0x000fea0003800000 */
.L_x_7818:
        /* <DEDUP_REMOVED lines=11> */
.L_x_7817:
[----:B------:R-:W-:Y:S05]  /*5e00*/  BSYNC B1 ;  /* 0x0000000000017941 */ /* 0x000fea0003800000 */
.L_x_7816:
        /* <DEDUP_REMOVED lines=18> */
[----:B------:R-:W-:Y:S02]  /*5f30*/  LOP3.LUT R44, R201, 0x38, R80, 0xf8, !PT ;  /* 0x00000038c92c7812 */ /* 0x000fe400078ef850 */
[----:B------:R-:W-:Y:S02]  /*5f40*/  SHF.L.U32 R46, R45, 0xa, RZ ;  /* 0x0000000a2d2e7819 */ /* 0x000fe400000006ff */
[----:B------:R-:W-:Y:S02]  /*5f50*/  LOP3.LUT R45, R44, R207, RZ, 0x3c, !PT ;  /* 0x000000cf2c2d7212 */ /* 0x000fe400078e3cff */
        /* <DEDUP_REMOVED lines=11> */
[----:B------:R-:W-:Y:S02]  /*6010*/  SHF.R.U64 R52, R54, 0x10, R55 ;  /* 0x0000001036347819 */ /* 0x000fe40000001237 */
[----:B-1----:R-:W-:Y:S01]  /*6020*/  MOV R54, R44 ;  /* 0x0000002c00367202 */ /* 0x002fe20000000f00 */
[----:B--2---:R-:W-:Y:S01]  /*6030*/  IMAD.MOV.U32 R44, RZ, RZ, R49 ;  /* 0x000000ffff2c7224 */ /* 0x004fe200078e0031 */
[----:B------:R-:W-:Y:S01]  /*6040*/  SHF.R.U32.HI R124, RZ, 0x10, R57 ;  /* 0x00000010ff7c7819 */ /* 0x000fe20000011639 */
[----:B------:R-:W-:Y:S01]  /*6050*/  IMAD.MOV.U32 R49, RZ, RZ, R47 ;  /* 0x000000ffff317224 */ /* 0x000fe200078e002f */
        /* <DEDUP_REMOVED lines=9> */
[----:B------:R-:W-:-:S02]  /*60f0*/  HADD2.F32 R44, -RZ, R45.H0_H0 ;  /* 0x2000002dff2c7230 */ /* 0x000fc40000004100 */
[----:B------:R-:W-:Y:S02]  /*6100*/  HADD2.F32 R124, -RZ, R124.H0_H0 ;  /* 0x2000007cff7c7230 */ /* 0x000fe40000004100 */
[----:B------:R-:W-:Y:S02]  /*6110*/  HADD2.F32 R47, -RZ, R45.H1_H1 ;  /* 0x3000002dff2f7230 */ /* 0x000fe40000004100 */
        /* <DEDUP_REMOVED lines=15> */
[----:B------:R-:W-:Y:S02]  /*6210*/  HADD2.F32 R140, -RZ, R125.H0_H0 ;  /* 0x2000007dff8c7230 */ /* 0x000fe40000004100 */
[----:B------:R-:W-:Y:S02]  /*6220*/  HADD2.F32 R124, -RZ, R142.H0_H0 ;  /* 0x2000008eff7c7230 */ /* 0x000fe40000004100 */
[----:B------:R-:W-:Y:S01]  /*6230*/  FMUL.FTZ R142, R58, R83 ;  /* 0x000000533a8e7220 */ /* 0x000fe20000410000 */
[----:B------:R-:W-:-:S02]  /*6240*/  HADD2.F32 R59, -RZ, R138.H1_H1 ;  /* 0x3000008aff3b7230 */ /* 0x000fc40000004100 */
        /* <DEDUP_REMOVED lines=9> */
[--C-:B------:R-:W-:Y:S02]  /*62e0*/  HADD2.F32 R51, -RZ, R55.reuse.H0_H0 ;  /* 0x20000037ff337230 */ /* 0x100fe40000004100 */
[----:B------:R-:W-:Y:S01]  /*62f0*/  FFMA.FTZ R140, R57, R124, R140 ;  /* 0x0000007c398c7223 */ /* 0x000fe2000001008c */
[--C-:B------:R-:W-:Y:S01]  /*6300*/  HADD2.F32 R49, -RZ, R54.reuse.H0_H0 ;  /* 0x20000036ff317230 */ /* 0x100fe20000004100 */
[----:B------:R-:W-:Y:S01]  /*6310*/  F2FP.F16.F32.PACK_AB R142, R143, R142 ;  /* 0x0000008e8f8e723e */ /* 0x000fe200000000ff */
[----:B------:R-:W-:Y:S02]  /*6320*/  HADD2.F32 R55, -RZ, R55.H1_H1 ;  /* 0x30000037ff377230 */ /* 0x000fe40000004100 */
[-C--:B------:R-:W-:Y:S01]  /*6330*/  FMUL.FTZ R124, R51, R58.reuse ;  /* 0x0000003a337c7220 */ /* 0x080fe20000410000 */
[----:B------:R-:W-:Y:S02]  /*6340*/  HADD2.F32 R54, -RZ, R54.H1_H1 ;  /* 0x30000036ff367230 */ /* 0x000fe40000004100 */
[----:B------:R-:W-:Y:S01]  /*6350*/  FMUL.FTZ R58, R49, R58 ;  /* 0x0000003a313a7220 */ /* 0x000fe20000410000 */
[----:B------:R-:W-:-:S02]  /*6360*/  HADD2.F32 R138, -RZ, R138.H0_H0 ;  /* 0x2000008aff8a7230 */ /* 0x000fc40000004100 */
[-C--:B------:R-:W-:Y:S01]  /*6370*/  FMUL.FTZ R57, R55, R56.reuse ;  /* 0x0000003837397220 */ /* 0x080fe20000410000 */
[----:B------:R-:W-:Y:S02]  /*6380*/  HADD2.F32 R82, -RZ, R82.H0_H0 ;  /* 0x20000052ff527230 */ /* 0x000fe40000004100 */
[C---:B------:R-:W-:Y:S01]  /*6390*/  FMUL.FTZ R56, R54.reuse, R56 ;  /* 0x0000003836387220 */ /* 0x040fe20000410000 */
[-C--:B------:R-:W-:Y:S01]  /*63a0*/  FFMA.FTZ R58, R51, R138.reuse, R58 ;  /* 0x0000008a333a7223 */ /* 0x080fe2000001003a */
[----:B------:R-:W-:Y:S02]  /*63b0*/  FFMA.FTZ R124, R49, R138, -R124 ;  /* 0x0000008a317c7223 */ /* 0x000fe4000001087c */
[-C--:B------:R-:W-:Y:S01]  /*63c0*/  FFMA.FTZ R59, R55, R82.reuse, R56 ;  /* 0x00000052373b7223 */ /* 0x080fe20000010038 */
[----:B------:R-:W-:Y:S02]  /*63d0*/  HADD2.F32 R51, -RZ, R50.H0_H0 ;  /* 0x20000032ff337230 */ /* 0x000fe40000004100 */
[----:B------:R-:W-:Y:S01]  /*63e0*/  FFMA.FTZ R57, R54, R82, -R57 ;  /* 0x0000005236397223 */ /* 0x000fe20000010839 */
[----:B------:R-:W-:-:S02]  /*63f0*/  HADD2.F32 R56, -RZ, R141.H0_H0 ;  /* 0x2000008dff387230 */ /* 0x000fc40000004100 */
[----:B------:R-:W-:Y:S02]  /*6400*/  HADD2.F32 R55, -RZ, R53.H0_H0 ;  /* 0x20000035ff377230 */ /* 0x000fe40000004100 */
[----:B------:R-:W-:Y:S01]  /*6410*/  HADD2.F32 R49, -RZ, R46.H0_H0 ;  /* 0x2000002eff317230 */ /* 0x000fe20000004100 */
[----:B------:R-:W-:Y:S01]  /*6420*/  F2FP.F16.F32.PACK_AB R44, R57, R124 ;  /* 0x0000007c392c723e */ /* 0x000fe200000000ff */
[----:B------:R-:W-:Y:S02]  /*6430*/  HADD2.F32 R50, -RZ, R50.H1_H1 ;  /* 0x30000032ff327230 */ /* 0x000fe40000004100 */
[----:B------:R-:W-:Y:S02]  /*6440*/  HADD2.F32 R46, -RZ, R46.H1_H1 ;  /* 0x3000002eff2e7230 */ /* 0x000fe40000004100 */
[----:B------:R-:W-:Y:S02]  /*6450*/  HADD2.F32 R53, -RZ, R52.H0_H0 ;  /* 0x20000034ff357230 */ /* 0x000fe40000004100 */
[----:B------:R-:W-:Y:S01]  /*6460*/  FMUL.FTZ R52, R51, R56 ;  /* 0x0000003833347220 */ /* 0x000fe20000410000 */
[----:B------:R-:W-:-:S02]  /*6470*/  HADD2.F32 R54, -RZ, R139.H1_H1 ;  /* 0x3000008bff367230 */ /* 0x000fc40000004100 */
[-C--:B------:R-:W-:Y:S01]  /*6480*/  FMUL.FTZ R83, R50, R55.reuse ;  /* 0x0000003732537220 */ /* 0x080fe20000410000 */
[C---:B------:R-:W-:Y:S01]  /*6490*/  FMUL.FTZ R56, R49.reuse, R56 ;  /* 0x0000003831387220 */ /* 0x040fe20000410000 */
[C---:B------:R-:W-:Y:S01]  /*64a0*/  FMUL.FTZ R55, R46.reuse, R55 ;  /* 0x000000372e377220 */ /* 0x040fe20000410000 */
[-C--:B------:R-:W-:Y:S02]  /*64b0*/  FFMA.FTZ R52, R49, R54.reuse, -R52 ;  /* 0x0000003631347223 */ /* 0x080fe40000010834 */
        /* <DEDUP_REMOVED lines=10> */
.L_x_7823:
[----:B------:R-:W-:Y:S05]  /*6560*/  BSYNC B2 ;  /* 0x0000000000027941 */ /* 0x000fea0003800000 */
.L_x_7822:
        /* <DEDUP_REMOVED lines=11> */
.L_x_7821:
[----:B------:R-:W-:Y:S05]  /*6620*/  BSYNC B1 ;  /* 0x0000000000017941 */ /* 0x000fea0003800000 */
.L_x_7820:
        /* <DEDUP_REMOVED lines=22> */
[----:B------:R-:W-:Y:S02]  /*6790*/  IADD3 R47, R45, R46, R206 ;  /* 0x0000002e2d2f7210 */ /* 0x000fe40007ffe0ce */
[----:B------:R-:W-:-:S03]  /*67a0*/  LEA R45, R184, R112, 0xe ;  /* 0x00000070b82d7211 */ /* 0x000fc600078e70ff */
        /* <DEDUP_REMOVED lines=9> */
[--C-:B------:R-:W-:Y:S02]  /*6840*/  SHF.R.U64 R60, R60, 0x10, R61.reuse ;  /* 0x000000103c3c7819 */ /* 0x100fe4000000123d */
[----:B------:R-:W-:Y:S01]  /*6850*/  SHF.R.U32.HI R76, RZ, 0x10, R61 ;  /* 0x00000010ff4c7819 */ /* 0x000fe2000001163d */
[----:B--2---:R-:W-:Y:S01]  /*6860*/  IMAD.MOV.U32 R61, RZ, RZ, R48 ;  /* 0x000000ffff3d7224 */ /* 0x004fe200078e0030 */
[----:B------:R-:W-:Y:S01]  /*6870*/  SHF.R.U64 R56, R62, 0x10, R63 ;  /* 0x000000103e387819 */ /* 0x000fe2000000123f */
[----:B------:R-:W-:Y:S01]  /*6880*/  IMAD.MOV.U32 R62, RZ, RZ, R50 ;  /* 0x000000ffff3e7224 */ /* 0x000fe200078e0032 */
[----:B------:R-:W-:Y:S01]  /*6890*/  SHF.R.U64 R58, R66, 0x10, R67 ;  /* 0x00000010423a7819 */ /* 0x000fe20000001243 */
[--C-:B------:R-:W-:Y:S01]  /*68a0*/  HADD2.F32 R50, -RZ, R49.reuse.H0_H0 ;  /* 0x20000031ff327230 */ /* 0x100fe20000004100 */
[----:B-1----:R-:W-:Y:S01]  /*68b0*/  MOV R48, R47 ;  /* 0x0000002f00307202 */ /* 0x002fe20000000f00 */
[----:B------:R-:W-:Y:S01]  /*68c0*/  HADD2.F32 R49, -RZ, R49.H1_H1 ;  /* 0x30000031ff317230 */ /* 0x000fe20000004100 */
[----:B------:R-:W-:Y:S01]  /*68d0*/  SHF.R.U32.HI R79, RZ, 0x10, R63 ;  /* 0x00000010ff4f7819 */ /* 0x000fe2000001163f */
[----:B------:R-:W-:Y:S01]  /*68e0*/  HADD2.F32 R47, -RZ, R45.H0_H0 ;  /* 0x2000002dff2f7230 */ /* 0x000fe20000004100 */
[----:B------:R-:W-:Y:S01]  /*68f0*/  SHF.R.U32.HI R77, RZ, 0x10, R67 ;  /* 0x00000010ff4d7819 */ /* 0x000fe20000011643 */
[----:B------:R-:W-:-:S02]  /*6900*/  HADD2.F32 R66, -RZ, R64.H0_H0 ;  /* 0x20000040ff427230 */ /* 0x000fc40000004100 */
[----:B------:R-:W-:Y:S02]  /*6910*/  HADD2.F32 R45, -RZ, R45.H1_H1 ;  /* 0x3000002dff2d7230 */ /* 0x000fe40000004100 */
[----:B------:R-:W-:Y:S02]  /*6920*/  HADD2.F32 R64, -RZ, R76.H0_H0 ;  /* 0x2000004cff407230 */ /* 0x000fe40000004100 */
[-C--:B------:R-:W-:Y:S01]  /*6930*/  FMUL.FTZ R78, R49, R66.reuse ;  /* 0x00000042314e7220 */ /* 0x080fe20000410000 */
[----:B------:R-:W-:Y:S02]  /*6940*/  HADD2.F32 R63, -RZ, R135.H1_H1 ;  /* 0x30000087ff3f7230 */ /* 0x000fe40000004100 */
[-C--:B------:R-:W-:Y:S01]  /*6950*/  FMUL.FTZ R76, R50, R65.reuse ;  /* 0x00000041324c7220 */ /* 0x080fe20000410000 */
[----:B------:R-:W-:Y:S01]  /*6960*/  FMUL.FTZ R66, R45, R66 ;  /* 0x000000422d427220 */ /* 0x000fe20000410000 */
[----:B------:R-:W-:Y:S01]  /*6970*/  FMUL.FTZ R65, R47, R65 ;  /* 0x000000412f417220 */ /* 0x000fe20000410000 */
[-C--:B------:R-:W-:Y:S01]  /*6980*/  FFMA.FTZ R67, R45, R64.reuse, -R78 ;  /* 0x000000402d437223 */ /* 0x080fe2000001084e */
[----:B------:R-:W-:Y:S01]  /*6990*/  FFMA.FTZ R76, R47, R63, -R76 ;  /* 0x0000003f2f4c7223 */ /* 0x000fe2000001084c */
[----:B------:R-:W-:Y:S01]  /*69a0*/  FFMA.FTZ R78, R49, R64, R66 ;  /* 0x00000040314e7223 */ /* 0x000fe20000010042 */
[----:B------:R-:W-:-:S02]  /*69b0*/  HADD2.F32 R64, -RZ, R136.H1_H1 ;  /* 0x30000088ff407230 */ /* 0x000fc40000004100 */
[----:B------:R-:W-:Y:S01]  /*69c0*/  FFMA.FTZ R65, R50, R63, R65 ;  /* 0x0000003f32417223 */ /* 0x000fe20000010041 */
[--C-:B------:R-:W-:Y:S02]  /*69d0*/  HADD2.F32 R47, -RZ, R51.reuse.H0_H0 ;  /* 0x20000033ff2f7230 */ /* 0x100fe40000004100 */
[--C-:B------:R-:W-:Y:S02]  /*69e0*/  HADD2.F32 R45, -RZ, R48.reuse.H0_H0 ;  /* 0x20000030ff2d7230 */ /* 0x100fe40000004100 */
        /* <DEDUP_REMOVED lines=16> */
[----:B------:R-:W-:Y:S02]  /*6af0*/  HADD2.F32 R47, -RZ, R61.H0_H0 ;  /* 0x2000003dff2f7230 */ /* 0x000fe40000004100 */
[----:B------:R-:W-:Y:S01]  /*6b00*/  HADD2.F32 R49, -RZ, R83.H0_H0 ;  /* 0x20000053ff317230 */ /* 0x000fe20000004100 */
[----:B------:R-:W-:Y:S01]  /*6b10*/  F2FP.F16.F32.PACK_AB R80, R81, R80 ;  /* 0x000000505150723e */ /* 0x000fe200000000ff */
[----:B------:R-:W-:Y:S02]  /*6b20*/  HADD2.F32 R61, -RZ, R61.H1_H1 ;  /* 0x3000003dff3d7230 */ /* 0x000fe40000004100 */
[----:B------:R-:W-:Y:S01]  /*6b30*/  FMUL.FTZ R64, R47, R50 ;  /* 0x000000322f407220 */ /* 0x000fe20000410000 */
[----:B------:R-:W-:Y:S02]  /*6b40*/  HADD2.F32 R48, -RZ, R135.H0_H0 ;  /* 0x20000087ff307230 */ /* 0x000fe40000004100 */
[--C-:B------:R-:W-:Y:S02]  /*6b50*/  HADD2.F32 R45, -RZ, R44.reuse.H0_H0 ;  /* 0x2000002cff2d7230 */ /* 0x100fe40000004100 */
[----:B------:R-:W-:Y:S01]  /*6b60*/  FMUL.FTZ R51, R61, R49 ;  /* 0x000000313d337220 */ /* 0x000fe20000410000 */
[----:B------:R-:W-:-:S02]  /*6b70*/  HADD2.F32 R44, -RZ, R44.H1_H1 ;  /* 0x3000002cff2c7230 */ /* 0x000fc40000004100 */
[----:B------:R-:W-:Y:S02]  /*6b80*/  HADD2.F32 R136, -RZ, R136.H0_H0 ;  /* 0x20000088ff887230 */ /* 0x000fe40000004100 */
[C---:B------:R-:W-:Y:S01]  /*6b90*/  FMUL.FTZ R50, R45.reuse, R50 ;  /* 0x000000322d327220 */ /* 0x040fe20000410000 */
[----:B------:R-:W-:Y:S01]  /*6ba0*/  FFMA.FTZ R64, R45, R48, -R64 ;  /* 0x000000302d407223 */ /* 0x000fe20000010840 */
[C---:B------:R-:W-:Y:S01]  /*6bb0*/  FMUL.FTZ R66, R44.reuse, R49 ;  /* 0x000000312c427220 */ /* 0x040fe20000410000 */
[----:B------:R-:W-:Y:S01]  /*6bc0*/  FFMA.FTZ R51, R44, R60, -R51 ;  /* 0x0000003c2c337223 */ /* 0x000fe20000010833 */
        /* <DEDUP_REMOVED lines=20> */
[----:B------:R-:W-:-:S02]  /*6d10*/  F2FP.F16.F32.PACK_AB R45, R67, R76 ;  /* 0x0000004c432d723e */ /* 0x000fc400000000ff */
[----:B------:R-:W-:Y:S01]  /*6d20*/  F2FP.F16.F32.PACK_AB R50, R49, R136 ;  /* 0x000000883132723e */ /* 0x000fe200000000ff */
[----:B------:R-:W-:Y:S01]  /*6d30*/  IMAD.MOV.U32 R49, RZ, RZ, R65 ;  /* 0x000000ffff317224 */ /* 0x000fe200078e0041 */
[----:B------:R-:W-:Y:S02]  /*6d40*/  F2FP.F16.F32.PACK_AB R47, R82, R79 ;  /* 0x0000004f522f723e */ /* 0x000fe400000000ff */
[----:B------:R-:W-:-:S07]  /*6d50*/  F2FP.F16.F32.PACK_AB R46, R46, R63 ;  /* 0x0000003f2e2e723e */ /* 0x000fce00000000ff */
.L_x_7827:
[----:B------:R-:W-:Y:S05]  /*6d60*/  BSYNC B2 ;  /* 0x0000000000027941 */ /* 0x000fea0003800000 */
.L_x_7826:
        /* <DEDUP_REMOVED lines=11> */
.L_x_7825:
[----:B------:R-:W-:Y:S05]  /*6e20*/  BSYNC B1 ;  /* 0x0000000000017941 */ /* 0x000fea0003800000 */
.L_x_7824:
        /* <DEDUP_REMOVED lines=42> */
[--C-:B------:R-:W-:Y:S01]  /*70d0*/  SHF.R.U64 R73, R70, 0x10, R71.reuse ;  /* 0x0000001046497819 */ /* 0x100fe20000001247 */
[--C-:B------:R-:W-:Y:S01]  /*70e0*/  HADD2.F32 R46, -RZ, R45.reuse.H0_H0 ;  /* 0x2000002dff2e7230 */ /* 0x100fe20000004100 */
[----:B------:R-:W-:Y:S01]  /*70f0*/  SHF.R.U32.HI R70, RZ, 0x10, R71 ;  /* 0x00000010ff467819 */ /* 0x000fe20000011647 */
[----:B------:R-:W-:Y:S01]  /*7100*/  HADD2.F32 R62, -RZ, R62.H0_H0 ;  /* 0x2000003eff3e7230 */ /* 0x000fe20000004100 */
[----:B------:R-:W-:Y:S01]  /*7110*/  SHF.R.U64 R76, R68, 0x10, R69 ;  /* 0x00000010444c7819 */ /* 0x000fe20000001245 */
        /* <DEDUP_REMOVED lines=14> */
[--C-:B------:R-:W-:Y:S02]  /*7200*/  HADD2.F32 R46, -RZ, R51.reuse.H0_H0 ;  /* 0x20000033ff2e7230 */ /* 0x100fe40000004100 */
[----:B------:R-:W-:Y:S02]  /*7210*/  HADD2.F32 R51, -RZ, R51.H1_H1 ;  /* 0x30000033ff337230 */ /* 0x000fe40000004100 */
[-C--:B------:R-:W-:Y:S01]  /*7220*/  FMUL.FTZ R61, R45, R60.reuse ;  /* 0x0000003c2d3d7220 */ /* 0x080fe20000410000 */
[----:B------:R-:W-:Y:S02]  /*7230*/  HADD2.F32 R62, -RZ, R74.H0_H0 ;  /* 0x2000004aff3e7230 */ /* 0x000fe40000004100 */
[----:B------:R-:W-:Y:S01]  /*7240*/  FMUL.FTZ R68, R46, R60 ;  /* 0x0000003c2e447220 */ /* 0x000fe20000410000 */
[----:B------:R-:W-:Y:S01]  /*7250*/  HADD2.F32 R47, -RZ, R47.H1_H1 ;  /* 0x3000002fff2f7230 */ /* 0x000fe20000004100 */
[----:B------:R-:W-:Y:S01]  /*7260*/  F2FP.F16.F32.PACK_AB R63, R66, R63 ;  /* 0x0000003f423f723e */ /* 0x000fe200000000ff */
[----:B------:R-:W-:-:S02]  /*7270*/  HADD2.F32 R49, -RZ, R133.H0_H0 ;  /* 0x20000085ff317230 */ /* 0x000fc40000004100 */
[-C--:B------:R-:W-:Y:S01]  /*7280*/  FMUL.FTZ R60, R51, R62.reuse ;  /* 0x0000003e333c7220 */ /* 0x080fe20000410000 */
[----:B------:R-:W-:Y:S02]  /*7290*/  HADD2.F32 R50, -RZ, R70.H0_H0 ;  /* 0x20000046ff327230 */ /* 0x000fe40000004100 */
[----:B------:R-:W-:Y:S01]  /*72a0*/  FMUL.FTZ R70, R47, R62 ;  /* 0x0000003e2f467220 */ /* 0x000fe20000410000 */
[----:B------:R-:W-:Y:S02]  /*72b0*/  HADD2.F32 R128, -RZ, R128.H1_H1 ;  /* 0x30000080ff807230 */ /* 0x000fe40000004100 */
[-C--:B------:R-:W-:Y:S01]  /*72c0*/  FFMA.FTZ R62, R46, R49.reuse, R61 ;  /* 0x000000312e3e7223 */ /* 0x080fe2000001003d */
[----:B------:R-:W-:Y:S01]  /*72d0*/  FFMA.FTZ R68, R45, R49, -R68 ;  /* 0x000000312d447223 */ /* 0x000fe20000010844 */
[----:B------:R-:W-:Y:S02]  /*72e0*/  HADD2.F32 R46, -RZ, R58.H0_H0 ;  /* 0x2000003aff2e7230 */ /* 0x000fe40000004100 */
[----:B------:R-:W-:Y:S01]  /*72f0*/  FFMA.FTZ R69, R47, R50, -R60 ;  /* 0x000000322f457223 */ /* 0x000fe2000001083c */
[----:B------:R-:W-:-:S02]  /*7300*/  HADD2.F32 R49, -RZ, R72.H0_H0 ;  /* 0x20000048ff317230 */ /* 0x000fc40000004100 */
[----:B------:R-:W-:Y:S01]  /*7310*/  FFMA.FTZ R71, R51, R50, R70 ;  /* 0x0000003233477223 */ /* 0x000fe20000010046 */
[----:B------:R-:W-:Y:S02]  /*7320*/  HADD2.F32 R45, -RZ, R44.H0_H0 ;  /* 0x2000002cff2d7230 */ /* 0x000fe40000004100 */
[-C--:B------:R-:W-:Y:S01]  /*7330*/  FMUL.FTZ R50, R46, R128.reuse ;  /* 0x000000802e327220 */ /* 0x080fe20000410000 */
        /* <DEDUP_REMOVED lines=8> */
[-C--:B------:R-:W-:Y:S01]  /*73c0*/  FFMA.FTZ R50, R45, R132.reuse, -R50 ;  /* 0x000000842d327223 */ /* 0x080fe20000010832 */
        /* <DEDUP_REMOVED lines=11> */
[----:B------:R-:W-:Y:S02]  /*7480*/  HADD2.F32 R133, -RZ, R133.H1_H1 ;  /* 0x30000085ff857230 */ /* 0x000fe40000004100 */
        /* <DEDUP_REMOVED lines=16> */
.L_x_7829:
[----:B------:R-:W-:Y:S05]  /*7590*/  BSYNC B1 ;  /* 0x0000000000017941 */ /* 0x000fea0003800000 */
.L_x_7828:
        /* <DEDUP_REMOVED lines=10> */
.L_x_7767:
[----:B------:R-:W-:-:S13]  /*7640*/  ISETP.NE.AND P0, PT, R197, 0x3, PT ;  /* 0x00000003c500780c */ /* 0x000fda0003f05270 */
[----:B------:R-:W-:Y:S05]  /*7650*/  @!P0 BRA `(.L_x_7830) ;  /* 0x0000000000048947 */ /* 0x000fea0003800000 */
[----:B------:R-:W-:Y:S01]  /*7660*/  BPT.TRAP 0x1 ;  /* 0x000000040000795c */ /* 0x000fe20000300000 */
.L_x_7830:
        /* <DEDUP_REMOVED lines=9> */
.L_x_8088:
[----:B------:R-:W-:Y:S05]  /*7700*/  BSYNC B1 ;  /* 0x0000000000017941 */ /* 0x000fea0003800000 */
.L_x_7831:
        /* <DEDUP_REMOVED lines=14> */
[----:B------:R-:W-:-:S04]  /*77f0*/  @!P1 IADD3 R58, P3, R37, R52, RZ ;  /* 0x00000034253a9210 */ /* 0x000fc80007f7e0ff */
[----:B------:R-:W-:Y:S02]  /*7800*/  @!P1 IADD3.X R59, R61, R103, RZ, P3, !PT ;  /* 0x000000673d3b9210 */ /* 0x000fe40001ffe4ff */
[----:B----4-:R-:W-:-:S04]  /*7810*/  @!P1 LEA R56, P3, R58, R56, 0x1 ;  /* 0x000000383a389211 */ /* 0x010fc800078608ff */
[----:B------:R-:W-:Y:S01]  /*7820*/  @!P1 LEA.HI.X R57, R58, R57, R59, 0x1, P3 ;  /* 0x000000393a399211 */ /* 0x000fe200018f0c3b */
[----:B--2---:R1:W-:Y:S04]  /*7830*/  @!P2 STG.E.128 desc[UR40][R54.64], R44 ;  /* 0x0000002c3600a986 */ /* 0x0043e8000c101d28 */
[----:B---3--:R1:W-:Y:S04]  /*7840*/  @!P1 STG.E.128 desc[UR40][R56.64], R48 ;  /* 0x0000003038009986 */ /* 0x0083e8000c101d28 */
.L_x_7834:
[----:B------:R-:W-:Y:S05]  /*7850*/  BSYNC B1 ;  /* 0x0000000000017941 */ /* 0x000fea0003800000 */
.L_x_7833:
        /* <DEDUP_REMOVED lines=19> */
.L_x_7836:
[----:B------:R-:W-:Y:S05]  /*7990*/  BSYNC B1 ;  /* 0x0000000000017941 */ /* 0x000fea0003800000 */
.L_x_7835:
        /* <DEDUP_REMOVED lines=19> */
.L_x_7838:
[----:B------:R-:W-:Y:S05]  /*7ad0*/  BSYNC B1 ;  /* 0x0000000000017941 */ /* 0x000fea0003800000 */
.L_x_7837:
        /* <DEDUP_REMOVED lines=16> */
[----:B-1----:R3:W-:Y:S01]  /*7be0*/  @!P2 STG.E.128 desc[UR40][R54.64], R44 ;  /* 0x0000002c3600a986 */ /* 0x0027e2000c101d28 */
[----:B------:R-:W-:Y:S02]  /*7bf0*/  @!P1 IADD3.X R53, R59, R103, RZ, P3, !PT ;  /* 0x000000673b359210 */ /* 0x000fe40001ffe4ff */
[----:B-----5:R-:W-:-:S04]  /*7c00*/  @!P1 LEA R56, P3, R52, R56, 0x1 ;  /* 0x0000003834389211 */ /* 0x020fc800078608ff */
[----:B------:R-:W-:-:S05]  /*7c10*/  @!P1 LEA.HI.X R57, R52, R57, R53, 0x1, P3 ;  /* 0x0000003934399211 */ /* 0x000fca00018f0c35 */
[----:B--2---:R3:W-:Y:S04]  /*7c20*/  @!P1 STG.E.128 desc[UR40][R56.64], R48 ;  /* 0x0000003038009986 */ /* 0x0047e8000c101d28 */
.L_x_7804:
[----:B------:R-:W-:Y:S05]  /*7c30*/  BSYNC B0 ;  /* 0x0000000000007941 */ /* 0x000fea0003800000 */
.L_x_7766:
        /* <DEDUP_REMOVED lines=17> */
.L_x_7840:
[----:B------:R-:W-:Y:S05]  /*7d50*/  BSYNC B0 ;  /* 0x0000000000007941 */ /* 0x000fea0003800000 */
.L_x_7839:
[----:B------:R-:W2:Y:S01]  /*7d60*/  SYNCS.PHASECHK.TRANS64.TRYWAIT P0, [R105+URZ+0x288b0], R122 ;  /* 0x0288b07a690075a7 */ /* 0x000ea2000800017f */
[----:B------:R-:W-:Y:S01]  /*7d70*/  ULDC UR42, c[0x0][0x2e4] ;  /* 0x0000b900002a7ab9 */ /* 0x000fe20000000800 */
[----:B------:R-:W-:Y:S01]  /*7d80*/  ULDC.64 UR36, c[0x0][0x318] ;  /* 0x0000c60000247ab9 */ /* 0x000fe20000000a00 */
[----:B------:R-:W-:Y:S01]  /*7d90*/  ULDC.64 UR38, c[0x0][0x308] ;  /* 0x0000c20000267ab9 */ /* 0x000fe20000000a00 */
[----:B------:R-:W-:Y:S04]  /*7da0*/  BSSY B0, `(.L_x_7841) ;  /* 0x0000002000007945 */ /* 0x000fe80003800000 */
[----:B--2---:R-:W-:Y:S05]  /*7db0*/  @!P0 BRA `(.L_x_7842) ;  /* 0x0000015800548947 */ /* 0x004fea0003800000 */
.L_x_8089:
[----:B------:R-:W-:Y:S05]  /*7dc0*/  BSYNC B0 ;  /* 0x0000000000007941 */ /* 0x000fea0003800000 */
.L_x_7841:
        /* <DEDUP_REMOVED lines=18> */
.L_x_7844:
[----:B------:R-:W-:Y:S05]  /*7ef0*/  BSYNC B0 ;  /* 0x0000000000007941 */ /* 0x000fea0003800000 */
.L_x_7843:
[----:B------:R-:W-:Y:S01]  /*7f00*/  ISETP.GE.AND P0, PT, R188, R114, PT ;  /* 0x00000072bc00720c */ /* 0x000fe20003f06270 */
[----:B------:R-:W-:-:S12]  /*7f10*/  BSSY B0, `(.L_x_7845) ;  /* 0x0000012000007945 */ /* 0x000fd80003800000 */
[----:B------:R-:W-:Y:S05]  /*7f20*/  @P0 BRA `(.L_x_7846) ;  /* 0x0000000000400947 */ /* 0x000fea0003800000 */
[----:B---3--:R-:W-:Y:S01]  /*7f30*/  IADD3 R47, P0, R48, 0x20, RZ ;  /* 0x00000020302f7810 */ /* 0x008fe20007f1e0ff */
[----:B------:R-:W-:-:S03]  /*7f40*/  IMAD.MOV.U32 R45, RZ, RZ, R104 ;  /* 0x000000ffff2d7224 */ /* 0x000fc600078e0068 */
[----:B-1----:R-:W-:-:S05]  /*7f50*/  IADD3.X R44, RZ, R49, RZ, P0, !PT ;  /* 0x00000031ff2c7210 */ /* 0x002fca00007fe4ff */
        /* <DEDUP_REMOVED lines=13> */
.L_x_7846:
[----:B------:R-:W-:Y:S05]  /*8030*/  BSYNC B0 ;  /* 0x0000000000007941 */ /* 0x000fea0003800000 */
.L_x_7845:
[----:B------:R-:W-:Y:S01]  /*8040*/  ISETP.GE.AND P0, PT, R187, R114, PT ;  /* 0x00000072bb00720c */ /* 0x000fe20003f06270 */
[----:B------:R-:W-:-:S12]  /*8050*/  BSSY B0, `(.L_x_7847) ;  /* 0x0000012000007945 */ /* 0x000fd80003800000 */
[----:B------:R-:W-:Y:S05]  /*8060*/  @P0 BRA `(.L_x_7848) ;  /* 0x0000000000400947 */ /* 0x000fea0003800000 */
[----:B---34-:R-:W-:Y:S01]  /*8070*/  IADD3 R47, P0, R48, 0x40, RZ ;  /* 0x00000040302f7810 */ /* 0x018fe20007f1e0ff */
[----:B------:R-:W-:-:S04]  /*8080*/  IMAD.MOV.U32 R45, RZ, RZ, R104 ;  /* 0x000000ffff2d7224 */ /* 0x000fc800078e0068 */
[----:B-1----:R-:W-:-:S04]  /*8090*/  IMAD.X R44, RZ, RZ, R49, P0 ;  /* 0x000000ffff2c7224 */ /* 0x002fc800000e0631 */
[----:B------:R-:W-:Y:S01]  /*80a0*/  IMAD R46, R44, UR36, RZ ;  /* 0x000000242c2e7c24 */ /* 0x000fe2000f8e02ff */
[----:B------:R-:W-:-:S05]  /*80b0*/  MOV R44, R98 ;  /* 0x00000062002c7202 */ /* 0x000fca0000000f00 */
        /* <DEDUP_REMOVED lines=11> */
.L_x_7848:
[----:B------:R-:W-:Y:S05]  /*8170*/  BSYNC B0 ;  /* 0x0000000000007941 */ /* 0x000fea0003800000 */
.L_x_7847:
[----:B------:R-:W-:Y:S01]  /*8180*/  ISETP.GE.AND P0, PT, R189, R114, PT ;  /* 0x00000072bd00720c */ /* 0x000fe20003f06270 */
[----:B------:R-:W-:-:S12]  /*8190*/  BSSY B0, `(.L_x_7849) ;  /* 0x0000012000007945 */ /* 0x000fd80003800000 */
[----:B------:R-:W-:Y:S05]  /*81a0*/  @P0 BRA `(.L_x_7850) ;  /* 0x0000000000400947 */ /* 0x000fea0003800000 */
[----:B-1-34-:R-:W-:Y:S01]  /*81b0*/  IADD3 R47, P0, R48, 0x60, RZ ;  /* 0x00000060302f7810 */ /* 0x01afe20007f1e0ff */
[----:B------:R-:W-:Y:S01]  /*81c0*/  IMAD.MOV.U32 R44, RZ, RZ, R98 ;  /* 0x000000ffff2c7224 */ /* 0x000fe200078e0062 */
[----:B------:R-:W-:-:S03]  /*81d0*/  MOV R45, R104 ;  /* 0x00000068002d7202 */ /* 0x000fc60000000f00 */
        /* <DEDUP_REMOVED lines=13> */
.L_x_7850:
[----:B------:R-:W-:Y:S05]  /*82b0*/  BSYNC B0 ;  /* 0x0000000000007941 */ /* 0x000fea0003800000 */
.L_x_7849:
        /* <DEDUP_REMOVED lines=22> */
.L_x_7761:
[----:B------:R-:W-:Y:S01]  /*8420*/  ISETP.GE.AND P2, PT, R123, 0x1, PT ;  /* 0x000000017b00780c */ /* 0x000fe20003f46270 */
[----:B------:R-:W-:Y:S01]  /*8430*/  IMAD.MOV.U32 R3, RZ, RZ, RZ ;  /* 0x000000ffff037224 */ /* 0x000fe200078e00ff */
[----:B------:R-:W-:Y:S02]  /*8440*/  PLOP3.LUT P1, PT, PT, PT, PT, 0x80, 0x0 ;  /* 0x000000000000781c */ /* 0x000fe40003f2f070 */
[----:B------:R-:W-:Y:S02]  /*8450*/  CS2R R20, SRZ ;  /* 0x0000000000147805 */ /* 0x000fe4000001ff00 */
[----:B------:R-:W-:Y:S02]  /*8460*/  MOV R151, RZ ;  /* 0x000000ff00977202 */ /* 0x000fe40000000f00 */
        /* <DEDUP_REMOVED lines=29> */
[----:B------:R-:W-:Y:S02]  /*8640*/  IMAD.MOV.U32 R59, RZ, RZ, RZ ;  /* 0x000000ffff3b7224 */ /* 0x000fe400078e00ff */
[----:B------:R-:W-:Y:S02]  /*8650*/  IMAD.MOV.U32 R10, RZ, RZ, RZ ;  /* 0x000000ffff0a7224 */ /* 0x000fe400078e00ff */
[----:B------:R-:W-:Y:S01]  /*8660*/  IMAD.MOV.U32 R90, RZ, RZ, RZ ;  /* 0x000000ffff5a7224 */ /* 0x000fe200078e00ff */
[----:B------:R-:W-:Y:S06]  /*8670*/  @P0 BRA `(.L_x_7852) ;  /* 0x00000000000c0947 */ /* 0x000fec0003800000 */
[----:B------:R-:W1:Y:S01]  /*8680*/  FENCE.VIEW.ASYNC.G ;  /* 0x00000000000073c6 */ /* 0x000e620000000100 */
[----:B------:R-:W-:Y:S05]  /*8690*/  WARPSYNC.ALL ;  /* 0x0000000000007948 */ /* 0x000fea0003800000 */
[----:B-1----:R-:W-:Y:S06]  /*86a0*/  BAR.ARV 0xc, 0x120 ;  /* 0x0304800000007b1d */ /* 0x002fec0000002000 */
.L_x_7852:
[----:B------:R-:W-:Y:S01]  /*86b0*/  MOV R58, RZ ;  /* 0x000000ff003a7202 */ /* 0x000fe20000000f00 */
[----:B------:R-:W-:Y:S01]  /*86c0*/  IMAD.MOV.U32 R11, RZ, RZ, RZ ;  /* 0x000000ffff0b7224 */ /* 0x000fe200078e00ff */
[----:B------:R-:W-:Y:S06]  /*86d0*/  @!P2 BRA `(.L_x_7853) ;  /* 0x000000d000dca947 */ /* 0x000fec0003800000 */
[----:B------:R-:W-:-:S03]  /*86e0*/  UMOV UR4, 0xffffffff ;  /* 0xffffffff00047882 */ /* 0x000fc60000000000 */
[----:B------:R-:W-:Y:S05]  /*86f0*/  BRA.DIV UR4, `(.L_x_7854) ;  /* 0x0000015204187947 */ /* 0x000fea000b800000 */
[----:B------:R1:W2:Y:S02]  /*8700*/  SHFL.IDX PT, R192, R231, RZ, 0x1f ;  /* 0x00001fffe7c07589 */ /* 0x0002a400000e0000 */
.L_x_8092:
[----:B--2---:R-:W-:Y:S02]  /*8710*/  LEA.HI R0, R192, R192, RZ, 0x1 ;  /* 0x000000c0c0007211 */ /* 0x004fe400078f08ff */
[----:B------:R-:W-:Y:S02]  /*8720*/  LOP3.LUT P0, RZ, R226, 0x3ff, RZ, 0xc0, !PT ;  /* 0x000003ffe2ff7812 */ /* 0x000fe4000780c0ff */
[----:B------:R-:W-:Y:S02]  /*8730*/  LOP3.LUT R3, R0, 0x1e, RZ, 0xc0, !PT ;  /* 0x0000001e00037812 */ /* 0x000fe400078ec0ff */
[----:B------:R-:W-:-:S03]  /*8740*/  P2R R24, PR, RZ, 0x1 ;  /* 0x00000001ff187803 */ /* 0x000fc60000000000 */
[----:B------:R-:W-:-:S04]  /*8750*/  IMAD.IADD R3, R192, 0x1, -R3 ;  /* 0x00000001c0037824 */ /* 0x000fc800078e0a03 */
[----:B------:R-:W-:-:S05]  /*8760*/  IMAD R3, R3, 0x2000, R226 ;  /* 0x0000200003037824 */ /* 0x000fca00078e02e2 */
[----:B------:R-:W-:-:S04]  /*8770*/  SHF.R.U32.HI R3, RZ, 0x4, R3 ;  /* 0x00000004ff037819 */ /* 0x000fc80000011603 */
[----:B------:R-:W-:Y:S01]  /*8780*/  LOP3.LUT R52, R3, 0x3fff, RZ, 0xc0, !PT ;  /* 0x00003fff03347812 */ /* 0x000fe200078ec0ff */
[----:B------:R-:W-:Y:S06]  /*8790*/  @!P0 BRA `(.L_x_7855) ;  /* 0x0000000000408947 */ /* 0x000fec0003800000 */
[----:B------:R-:W-:Y:S01]  /*87a0*/  MOV R0, 0x0 ;  /* 0x0000000000007802 */ /* 0x000fe20000000f00 */
[----:B------:R-:W-:Y:S01]  /*87b0*/  ULDC.64 UR4, c[0x4][0x1b8] ;  /* 0x01006e0000047ab9 */ /* 0x000fe20000000a00 */
[----:B------:R-:W-:Y:S01]  /*87c0*/  ULDC.64 UR6, c[0x4][0x1c0] ;  /* 0x0100700000067ab9 */ /* 0x000fe20000000a00 */
[----:B------:R-:W-:Y:S01]  /*87d0*/  IMAD.U32 R4, RZ, RZ, UR4 ;  /* 0x00000004ff047e24 */ /* 0x000fe2000f8e00ff */
[----:B------:R2:W3:Y:S01]  /*87e0*/  LDC.64 R14, c[0x4][R0] ;  /* 0x01000000000e7b82 */ /* 0x0004e20000000a00 */
        /* <DEDUP_REMOVED lines=8> */
[----:B--2---:R-:W-:-:S07]  /*8870*/  IMAD.MOV.U32 R13, RZ, RZ, RZ ;  /* 0x000000ffff0d7224 */ /* 0x004fce00078e00ff */
[----:B------:R-:W-:-:S07]  /*8880*/  LEPC R20, `(.L_x_7855) ;  /* 0x000000001014794e */ /* 0x000fce0000000000 */
[----:B01-3-5:R-:W-:Y:S05]  /*8890*/  CALL.ABS.NOINC R14 ;  /* 0x000000000e007343 */ /* 0x02bfea0003c00000 */
.L_x_7855:
[----:B------:R-:W-:Y:S02]  /*88a0*/  ULDC UR4, c[0x0][0x3d4] ;  /* 0x0000f50000047ab9 */ /* 0x000fe40000000800 */
[----:B------:R-:W-:-:S13]  /*88b0*/  ISETP.LT.AND P0, PT, RZ, UR4, PT ;  /* 0x00000004ff007c0c */ /* 0x000fda000bf01270 */
[----:B------:R-:W-:Y:S05]  /*88c0*/  @P0 BRA `(.L_x_7856) ;  /* 0x00000000003c0947 */ /* 0x000fea0003800000 */
[----:B------:R-:W-:-:S04]  /*88d0*/  LEA.HI R0, R223, R223, RZ, 0x1 ;  /* 0x000000dfdf007211 */ /* 0x000fc800078f08ff */
[----:B------:R-:W-:-:S05]  /*88e0*/  LOP3.LUT R0, R0, 0xfffffffe, RZ, 0xc0, !PT ;  /* 0xfffffffe00007812 */ /* 0x000fca00078ec0ff */
[----:B------:R-:W-:-:S05]  /*88f0*/  IMAD.IADD R0, R223, 0x1, -R0 ;  /* 0x00000001df007824 */ /* 0x000fca00078e0a00 */
[----:B------:R-:W-:-:S04]  /*8900*/  SHF.L.U32 R3, R0, 0x1f, RZ ;  /* 0x0000001f00037819 */ /* 0x000fc800000006ff */
[----:B------:R2:W3:Y:S03]  /*8910*/  SYNCS.PHASECHK.TRANS64.TRYWAIT P0, [R2+URZ+0x28800], R3 ;  /* 0x02880003020075a7 */ /* 0x0004e6000800017f */
[----:B---3--:R-:W-:Y:S05]  /*8920*/  @!P0 NANOSLEEP.SYNCS 0x989680 ;  /* 0x009896800000895d */ /* 0x008fea0003900000 */
[----:B------:R-:W3:Y:S01]  /*8930*/  @!P0 SYNCS.PHASECHK.TRANS64 P0, [R2+URZ+0x28800], R3 ;  /* 0x02880003020085a7 */ /* 0x000ee2000800007f */
[----:B------:R-:W-:Y:S04]  /*8940*/  BSSY B0, `(.L_x_7857) ;  /* 0x0000006000007945 */ /* 0x000fe80003800000 */
[----:B---3--:R-:W-:Y:S05]  /*8950*/  @P0 BRA `(.L_x_7858) ;  /* 0x0000000000100947 */ /* 0x008fea0003800000 */
.L_x_7859:
[----:B---3--:R3:W4:Y:S02]  /*8960*/  SYNCS.PHASECHK.TRANS64.TRYWAIT P0, [R2+URZ+0x28800], R3 ;  /* 0x02880003020075a7 */ /* 0x008724000800017f */
[----:B----4-:R-:W-:Y:S05]  /*8970*/  @!P0 NANOSLEEP.SYNCS 0x989680 ;  /* 0x009896800000895d */ /* 0x010fea0003900000 */
[----:B------:R-:W4:Y:S02]  /*8980*/  @!P0 SYNCS.PHASECHK.TRANS64 P0, [R2+URZ+0x28800], R3 ;  /* 0x02880003020085a7 */ /* 0x000f24000800007f */
[----:B----4-:R-:W-:Y:S05]  /*8990*/  @!P0 BRA `(.L_x_7859) ;  /* 0xfffffffc00f08947 */ /* 0x010fea000383ffff */
.L_x_7858:
[----:B------:R-:W-:Y:S05]  /*89a0*/  BSYNC B0 ;  /* 0x0000000000007941 */ /* 0x000fea0003800000 */
.L_x_7857:
[----:B------:R-:W-:Y:S05]  /*89b0*/  BRA `(.L_x_7860) ;  /* 0x0000005000347947 */ /* 0x000fea0003800000 */
.L_x_7856:
[----:B------:R-:W2:Y:S01]  /*89c0*/  LDC.64 R12, c[0x0][0x3d8] ;  /* 0x0000f600ff0c7b82 */ /* 0x000ea20000000a00 */
[----:B-----5:R-:W-:Y:S01]  /*89d0*/  SHF.R.S32.HI R3, RZ, 0x1f, R117 ;  /* 0x0000001fff037819 */ /* 0x020fe20000011475 */
[----:B------:R-:W-:Y:S01]  /*89e0*/  IMAD.MOV.U32 R6, RZ, RZ, R16 ;  /* 0x000000ffff067224 */ /* 0x000fe200078e0010 */
[----:B------:R-:W-:Y:S01]  /*89f0*/  MOV R7, R17 ;  /* 0x0000001100077202 */ /* 0x000fe20000000f00 */
[--C-:B------:R-:W-:Y:S01]  /*8a00*/  IMAD.MOV.U32 R4, RZ, RZ, R22.reuse ;  /* 0x000000ffff047224 */ /* 0x100fe200078e0016 */
[----:B------:R-:W-:Y:S02]  /*8a10*/  ISETP.NE.AND P4, PT, R24, RZ, PT ;  /* 0x000000ff1800720c */ /* 0x000fe40003f85270 */
[----:B------:R-:W-:Y:S01]  /*8a20*/  SHF.R.S32.HI R5, RZ, 0x1f, R22 ;  /* 0x0000001fff057819 */ /* 0x000fe20000011416 */
[----:B------:R-:W3:Y:S01]  /*8a30*/  LDC.64 R14, c[0x0][0x3e8] ;  /* 0x0000fa00ff0e7b82 */ /* 0x000ee20000000a00 */
[-C--:B--2---:R-:W-:Y:S01]  /*8a40*/  IMAD R0, R3, R12.reuse, RZ ;  /* 0x0000000c03007224 */ /* 0x084fe200078e02ff */
[----:B------:R-:W-:Y:S01]  /*8a50*/  SHF.L.U64.HI R30, R12, 0x5, R13 ;  /* 0x000000050c1e7819 */ /* 0x000fe2000001020d */
[----:B------:R-:W-:-:S04]  /*8a60*/  IMAD.WIDE.U32 R8, R18, R12, R6 ;  /* 0x0000000c12087225 */ /* 0x000fc800078e0006 */
[----:B------:R-:W-:Y:S02]  /*8a70*/  IMAD R21, R19, R12, RZ ;  /* 0x0000000c13157224 */ /* 0x000fe400078e02ff */
[-C--:B---3--:R-:W-:Y:S01]  /*8a80*/  IMAD R20, R3, R14.reuse, RZ ;  /* 0x0000000e03147224 */ /* 0x088fe200078e02ff */
        /* <DEDUP_REMOVED lines=28> */
[----:B------:R2:W3:Y:S01]  /*8c50*/  LDC.64 R14, c[0x4][R0] ;  /* 0x01000000000e7b82 */ /* 0x0004e20000000a00 */
        /* <DEDUP_REMOVED lines=8> */
[----:B--2---:R-:W-:-:S07]  /*8ce0*/  IMAD.MOV.U32 R13, RZ, RZ, RZ ;  /* 0x000000ffff0d7224 */ /* 0x004fce00078e00ff */
[----:B------:R-:W-:-:S07]  /*8cf0*/  LEPC R20, `(.L_x_7861) ;  /* 0x000000001014794e */ /* 0x000fce0000000000 */
[----:B01-3--:R-:W-:Y:S05]  /*8d00*/  CALL.ABS.NOINC R14 ;  /* 0x000000000e007343 */ /* 0x00bfea0003c00000 */
.L_x_7861:
[----:B------:R-:W2:Y:S01]  /*8d10*/  LDC.64 R12, c[0x0][0x3d8] ;  /* 0x0000f600ff0c7b82 */ /* 0x000ea20000000a00 */
[----:B------:R-:W-:Y:S01]  /*8d20*/  SHF.R.S32.HI R3, RZ, 0x1f, R193 ;  /* 0x0000001fff037819 */ /* 0x000fe200000114c1 */
[----:B------:R-:W-:Y:S01]  /*8d30*/  ULDC.U8 UR4, c[0x0][0x3f0] ;  /* 0x0000fc0000047ab9 */ /* 0x000fe20000000000 */
[----:B------:R-:W-:Y:S01]  /*8d40*/  BSSY B0, `(.L_x_7862) ;  /* 0x00004cc000007945 */ /* 0x000fe20003800000 */
[----:B------:R-:W-:-:S04]  /*8d50*/  ISETP.NE.AND P0, PT, RZ, UR4, PT ;  /* 0x00000004ff007c0c */ /* 0x000fc8000bf05270 */
[----:B------:R-:W3:Y:S01]  /*8d60*/  LDC.64 R10, c[0x0][0x3e8] ;  /* 0x0000fa00ff0a7b82 */ /* 0x000ee20000000a00 */
[-C--:B--2---:R-:W-:Y:S02]  /*8d70*/  IMAD R0, R3, R12.reuse, RZ ;  /* 0x0000000c03007224 */ /* 0x084fe400078e02ff */
[----:B------:R-:W-:-:S04]  /*8d80*/  IMAD.WIDE.U32 R4, R193, R12, RZ ;  /* 0x0000000cc1047225 */ /* 0x000fc800078e00ff */
[-C--:B---3--:R-:W-:Y:S02]  /*8d90*/  IMAD R6, R3, R10.reuse, RZ ;  /* 0x0000000a03067224 */ /* 0x088fe400078e02ff */
[C---:B------:R-:W-:Y:S02]  /*8da0*/  IMAD R3, R193.reuse, R13, R0 ;  /* 0x0000000dc1037224 */ /* 0x040fe400078e0200 */
[----:B------:R-:W-:-:S03]  /*8db0*/  IMAD.WIDE.U32 R8, R193, R10, RZ ;  /* 0x0000000ac1087225 */ /* 0x000fc600078e00ff */
[----:B------:R-:W-:Y:S01]  /*8dc0*/  IADD3 R5, R5, R3, RZ ;  /* 0x0000000305057210 */ /* 0x000fe20007ffe0ff */
[C---:B------:R-:W-:Y:S02]  /*8dd0*/  IMAD R7, R193.reuse, R11, R6 ;  /* 0x0000000bc1077224 */ /* 0x040fe400078e0206 */
        /* <DEDUP_REMOVED lines=8> */
[----:B------:R-:W2:Y:S01]  /*8e60*/  LDC R0, c[0x0][0x428] ;  /* 0x00010a00ff007b82 */ /* 0x000ea20000000800 */
        /* <DEDUP_REMOVED lines=11> */
[----:B--2---:R-:W-:-:S13]  /*8f20*/  ISETP.NE.AND P4, PT, R0, 0x1, PT ;  /* 0x000000010000780c */ /* 0x004fda0003f85270 */
[----:B------:R-:W2:Y:S08]  /*8f30*/  @P4 LDC R20, c[0x0][0x42c] ;  /* 0x00010b00ff144b82 */ /* 0x000eb00000000800 */
[----:B------:R-:W3:Y:S01]  /*8f40*/  @P4 LDC R21, c[0x0][0x430] ;  /* 0x00010c00ff154b82 */ /* 0x000ee20000000800 */
        /* <DEDUP_REMOVED lines=12> */
[----:B------:R-:W-:Y:S02]  /*9010*/  LEA.HI.X R9, R3, UR5, R14, 0x1, P3 ;  /* 0x0000000503097c11 */ /* 0x000fe400098f0c0e */
[----:B------:R-:W-:Y:S02]  /*9020*/  CS2R R46, SRZ ;  /* 0x00000000002e7805 */ /* 0x000fe4000001ff00 */
[----:B------:R-:W-:Y:S02]  /*9030*/  ISETP.GE.AND P3, PT, R186, UR4, PT ;  /* 0x00000004ba007c0c */ /* 0x000fe4000bf66270 */
[----:B------:R-:W-:-:S02]  /*9040*/  IADD3.X R3, R5, R67, RZ, P2, !PT ;  /* 0x0000004305037210 */ /* 0x000fc400017fe4ff */
[----:B------:R-:W-:-:S04]  /*9050*/  LEA R14, P2, R0, UR6, 0x1 ;  /* 0x00000006000e7c11 */ /* 0x000fc8000f8408ff */
[----:B------:R-:W-:Y:S01]  /*9060*/  LEA.HI.X R15, R0, UR7, R3, 0x1, P2 ;  /* 0x00000007000f7c11 */ /* 0x000fe200090f0c03 */
[----:B------:R4:W5:Y:S04]  /*9070*/  @!P5 LDG.E.64 R48, desc[UR40][R8.64] ;  /* 0x000000280830d981 */ /* 0x000968000c1e1b00 */
[----:B------:R4:W5:Y:S04]  /*9080*/  @!P3 LDG.E.64 R44, desc[UR40][R8.64+0x40] ;  /* 0x00004028082cb981 */ /* 0x000968000c1e1b00 */
[----:B------:R4:W5:Y:S04]  /*9090*/  @!P5 LDG.E.64 R50, desc[UR40][R14.64] ;  /* 0x000000280e32d981 */ /* 0x000968000c1e1b00 */
[----:B------:R4:W5:Y:S02]  /*90a0*/  @!P3 LDG.E.64 R46, desc[UR40][R14.64+0x40] ;  /* 0x000040280e2eb981 */ /* 0x000964000c1e1b00 */
.L_x_7865:
[----:B------:R-:W-:Y:S05]  /*90b0*/  BSYNC B1 ;  /* 0x0000000000017941 */ /* 0x000fea0003800000 */
.L_x_7864:
[----:B------:R-:W-:Y:S04]  /*90c0*/  BSSY B1, `(.L_x_7866) ;  /* 0x0000017000017945 */ /* 0x000fe80003800000 */
[----:B------:R-:W-:Y:S05]  /*90d0*/  @P1 BRA `(.L_x_7867) ;  /* 0x0000000000541947 */ /* 0x000fea0003800000 */
[----:B----4-:R-:W-:Y:S01]  /*90e0*/  IADD3 R9, P2, P3, R63, R29, R6 ;  /* 0x0000001d3f097210 */ /* 0x010fe20007b5e006 */
        /* <DEDUP_REMOVED lines=20> */
.L_x_7867:
[----:B------:R-:W-:Y:S05]  /*9230*/  BSYNC B1 ;  /* 0x0000000000017941 */ /* 0x000fea0003800000 */
.L_x_7866:
[----:B-----5:R-:W-:Y:S01]  /*9240*/  IMAD.MOV.U32 R3, RZ, RZ, R50 ;  /* 0x000000ffff037224 */ /* 0x020fe200078e0032 */
[-C--:B------:R-:W-:Y:S01]  /*9250*/  ISETP.GE.AND P2, PT, R187, R72.reuse, PT ;  /* 0x00000048bb00720c */ /* 0x080fe20003f46270 */
[----:B------:R-:W-:Y:S01]  /*9260*/  IMAD R0, R193, 0x80, R18 ;  /* 0x00000080c1007824 */ /* 0x000fe200078e0212 */
[----:B------:R-:W-:Y:S01]  /*9270*/  ISETP.GE.AND P3, PT, R189, R72, PT ;  /* 0x00000048bd00720c */ /* 0x000fe20003f66270 */
[----:B------:R-:W-:Y:S01]  /*9280*/  IMAD.MOV.U32 R24, RZ, RZ, R51 ;  /* 0x000000ffff187224 */ /* 0x000fe200078e0033 */
[----:B------:R-:W-:Y:S01]  /*9290*/  PRMT R64, R3, 0x7610, R64 ;  /* 0x0000761003407816 */ /* 0x000fe20000000040 */
[----:B------:R-:W-:Y:S01]  /*92a0*/  IMAD R3, R219, 0x20, R0 ;  /* 0x00000020db037824 */ /* 0x000fe200078e0200 */
[----:B------:R-:W-:Y:S01]  /*92b0*/  MOV R25, R47 ;  /* 0x0000002f00197202 */ /* 0x000fe20000000f00 */
[----:B------:R-:W-:Y:S01]  /*92c0*/  IMAD.MOV.U32 R0, RZ, RZ, R46 ;  /* 0x000000ffff007224 */ /* 0x000fe200078e002e */
[----:B------:R-:W-:Y:S01]  /*92d0*/  PRMT R72, R24, 0x7610, R72 ;  /* 0x0000761018487816 */ /* 0x000fe20000000048 */
[----:B----4-:R-:W-:Y:S01]  /*92e0*/  IMAD.MOV.U32 R9, RZ, RZ, R59 ;  /* 0x000000ffff097224 */ /* 0x010fe200078e003b */
[----:B------:R-:W-:Y:S01]  /*92f0*/  PRMT R58, R58, 0x5410, R25 ;  /* 0x000054103a3a7816 */ /* 0x000fe20000000019 */
[----:B------:R-:W-:Y:S01]  /*9300*/  IMAD.MOV.U32 R24, RZ, RZ, R48 ;  /* 0x000000ffff187224 */ /* 0x000fe200078e0030 */
[----:B------:R-:W-:Y:S01]  /*9310*/  PRMT R59, R0, 0x7610, R59 ;  /* 0x00007610003b7816 */ /* 0x000fe2000000003b */
[----:B--2---:R-:W-:Y:S01]  /*9320*/  @P4 IMAD.HI.U32 R0, R3, R20, RZ ;  /* 0x0000001403004227 */ /* 0x004fe200078e00ff */
[----:B------:R-:W-:Y:S01]  /*9330*/  MOV R14, R56 ;  /* 0x00000038000e7202 */ /* 0x000fe20000000f00 */
[----:B------:R-:W-:Y:S01]  /*9340*/  BSSY B1, `(.L_x_7868) ;  /* 0x000003b000017945 */ /* 0x000fe20003800000 */
[----:B------:R-:W-:Y:S01]  /*9350*/  PRMT R64, R64, 0x5410, R24 ;  /* 0x0000541040407816 */ /* 0x000fe20000000018 */
[----:B------:R-:W-:Y:S01]  /*9360*/  IMAD.MOV.U32 R20, RZ, RZ, R49 ;  /* 0x000000ffff147224 */ /* 0x000fe200078e0031 */
[----:B---3--:R-:W-:Y:S01]  /*9370*/  @P4 SHF.R.U32.HI R3, RZ, R21, R0 ;  /* 0x00000015ff034219 */ /* 0x008fe20000011600 */
[----:B------:R-:W-:Y:S01]  /*9380*/  IMAD.MOV.U32 R24, RZ, RZ, R44 ;  /* 0x000000ffff187224 */ /* 0x000fe200078e002c */
[----:B------:R-:W-:Y:S01]  /*9390*/  MOV R0, R42 ;  /* 0x0000002a00007202 */ /* 0x000fe20000000f00 */
[----:B------:R-:W-:Y:S01]  /*93a0*/  IMAD.MOV.U32 R25, RZ, RZ, R45 ;  /* 0x000000ffff197224 */ /* 0x000fe200078e002d */
[----:B------:R-:W-:Y:S01]  /*93b0*/  PRMT R72, R72, 0x5410, R20 ;  /* 0x0000541048487816 */ /* 0x000fe20000000014 */
[----:B------:R-:W-:Y:S01]  /*93c0*/  IMAD.MOV.U32 R20, RZ, RZ, R43 ;  /* 0x000000ffff147224 */ /* 0x000fe200078e002b */
[----:B------:R-:W-:Y:S01]  /*93d0*/  SHF.R.S32.HI R21, RZ, 0x1f, R3 ;  /* 0x0000001fff157819 */ /* 0x000fe20000011403 */
[----:B------:R-:W-:Y:S01]  /*93e0*/  IMAD.MOV.U32 R8, RZ, RZ, R54 ;  /* 0x000000ffff087224 */ /* 0x000fe200078e0036 */
[----:B------:R-:W-:Y:S01]  /*93f0*/  PRMT R59, R59, 0x5410, R24 ;  /* 0x000054103b3b7816 */ /* 0x000fe20000000018 */
[----:B------:R-:W-:Y:S01]  /*9400*/  IMAD.MOV.U32 R24, RZ, RZ, R38 ;  /* 0x000000ffff187224 */ /* 0x000fe200078e0026 */
[----:B------:R-:W-:Y:S01]  /*9410*/  PRMT R58, R25, 0x7610, R58 ;  /* 0x00007610193a7816 */ /* 0x000fe2000000003a */
[----:B------:R-:W-:Y:S01]  /*9420*/  IMAD.MOV.U32 R25, RZ, RZ, R39 ;  /* 0x000000ffff197224 */ /* 0x000fe200078e0027 */
[----:B------:R-:W-:Y:S01]  /*9430*/  PRMT R54, R20, 0x7610, R54 ;  /* 0x0000761014367816 */ /* 0x000fe20000000036 */
[C---:B------:R-:W-:Y:S01]  /*9440*/  IMAD R20, R21.reuse, R10, RZ ;  /* 0x0000000a15147224 */ /* 0x040fe200078e02ff */
[----:B------:R-:W-:Y:S01]  /*9450*/  PRMT R55, R0, 0x7610, R55 ;  /* 0x0000761000377816 */ /* 0x000fe20000000037 */
[----:B------:R-:W-:Y:S01]  /*9460*/  IMAD.MOV.U32 R15, RZ, RZ, R53 ;  /* 0x000000ffff0f7224 */ /* 0x000fe200078e0035 */
[----:B------:R-:W-:Y:S01]  /*9470*/  PRMT R53, R24, 0x5410, R25 ;  /* 0x0000541018357816 */ /* 0x000fe20000000019 */
[-C--:B------:R-:W-:Y:S01]  /*9480*/  IMAD R0, R21, R12.reuse, RZ ;  /* 0x0000000c15007224 */ /* 0x080fe200078e02ff */
[----:B------:R-:W-:Y:S01]  /*9490*/  CS2R R26, SRZ ;  /* 0x00000000001a7805 */ /* 0x000fe2000001ff00 */
[----:B------:R-:W-:Y:S01]  /*94a0*/  IMAD.WIDE.U32 R56, R3, R12, R8 ;  /* 0x0000000c03387225 */ /* 0x000fe200078e0008 */
[----:B------:R-:W-:-:S02]  /*94b0*/  CS2R R34, SRZ ;  /* 0x0000000000227805 */ /* 0x000fc4000001ff00 */
[----:B------:R-:W-:Y:S02]  /*94c0*/  CS2R R30, SRZ ;  /* 0x00000000001e7805 */ /* 0x000fe4000001ff00 */
[----:B------:R-:W-:Y:S01]  /*94d0*/  CS2R R32, SRZ ;  /* 0x0000000000207805 */ /* 0x000fe2000001ff00 */
[C---:B------:R-:W-:Y:S01]  /*94e0*/  IMAD R75, R3.reuse, R11, R20 ;  /* 0x0000000b034b7224 */ /* 0x040fe200078e0214 */
[----:B------:R-:W-:Y:S01]  /*94f0*/  CS2R R20, SRZ ;  /* 0x0000000000147805 */ /* 0x000fe2000001ff00 */
[C---:B------:R-:W-:Y:S01]  /*9500*/  IMAD.WIDE.U32 R14, R3.reuse, R10, R14 ;  /* 0x0000000a030e7225 */ /* 0x040fe200078e000e */
[----:B------:R-:W-:Y:S02]  /*9510*/  CS2R R24, SRZ ;  /* 0x0000000000187805 */ /* 0x000fe4000001ff00 */
[----:B------:R-:W-:Y:S02]  /*9520*/  CS2R R8, SRZ ;  /* 0x0000000000087805 */ /* 0x000fe4000001ff00 */
        /* <DEDUP_REMOVED lines=13> */
[----:B------:R-:W-:Y:S02]  /*9600*/  LEA.HI.X R30, R10, R5, R11, 0x6, P4 ;  /* 0x000000050a1e7211 */ /* 0x000fe400020f340b */
[----:B------:R-:W-:Y:S01]  /*9610*/  LEA R68, P4, R28, UR4, 0x1 ;  /* 0x000000041c447c11 */ /* 0x000fe2000f8808ff */
[----:B------:R-:W-:Y:S01]  /*9620*/  ULDC UR4, c[0x0][0x3d4] ;  /* 0x0000f50000047ab9 */ /* 0x000fe20000000800 */
[----:B------:R-:W-:Y:S02]  /*9630*/  IADD3.X R3, R30, R67, RZ, P5, !PT ;  /* 0x000000431e037210 */ /* 0x000fe40002ffe4ff */
[----:B------:R-:W-:Y:S02]  /*9640*/  CS2R R30, SRZ ;  /* 0x00000000001e7805 */ /* 0x000fe4000001ff00 */
        /* <DEDUP_REMOVED lines=10> */
.L_x_7869:
[----:B------:R-:W-:Y:S05]  /*96f0*/  BSYNC B1 ;  /* 0x0000000000017941 */ /* 0x000fea0003800000 */
.L_x_7868:
        /* <DEDUP_REMOVED lines=27> */
.L_x_7871:
[----:B------:R-:W-:Y:S05]  /*98b0*/  BSYNC B1 ;  /* 0x0000000000017941 */ /* 0x000fea0003800000 */
.L_x_7870:
[----:B------:R-:W-:Y:S01]  /*98c0*/  ULDC.64 UR4, c[0x0][0x3c8] ;  /* 0x0000f20000047ab9 */ /* 0x000fe20000000a00 */
[----:B------:R-:W-:Y:S01]  /*98d0*/  ULDC.64 UR6, c[0x0][0x3e0] ;  /* 0x0000f80000067ab9 */ /* 0x000fe20000000a00 */
[----:B---3--:R-:W-:Y:S01]  /*98e0*/  IMAD.IADD R5, R57, 0x1, R73 ;  /* 0x0000000139057824 */ /* 0x008fe200078e0249 */
        /* <DEDUP_REMOVED lines=9> */
[----:B------:R-:W-:Y:S01]  /*9980*/  LEA.HI R6, R223, R223, RZ, 0x1 ;  /* 0x000000dfdf067211 */ /* 0x000fe200078f08ff */
[----:B------:R-:W-:Y:S06]  /*9990*/  BRA.DIV UR4, `(.L_x_7872) ;  /* 0x0000013e049c7947 */ /* 0x000fec000b800000 */
.L_x_8095:
[----:B------:R-:W-:-:S03]  /*99a0*/  UMOV UR4, 0xffffffff ;  /* 0xffffffff00047882 */ /* 0x000fc60000000000 */
[----:B------:R-:W-:Y:S05]  /*99b0*/  BRA.DIV UR4, `(.L_x_7873) ;  /* 0x0000013e04bc7947 */ /* 0x000fea000b800000 */
.L_x_8098:
[----:B------:R-:W-:-:S03]  /*99c0*/  UMOV UR4, 0xffffffff ;  /* 0xffffffff00047882 */ /* 0x000fc60000000000 */
[----:B------:R-:W-:Y:S05]  /*99d0*/  BRA.DIV UR4, `(.L_x_7874) ;  /* 0x0000013e04dc7947 */ /* 0x000fea000b800000 */
.L_x_8101:
[----:B------:R-:W-:-:S03]  /*99e0*/  UMOV UR4, 0xffffffff ;  /* 0xffffffff00047882 */ /* 0x000fc60000000000 */
[----:B------:R-:W-:Y:S05]  /*99f0*/  BRA.DIV UR4, `(.L_x_7875) ;  /* 0x0000013e04fc7947 */ /* 0x000fea000b800000 */
.L_x_8104:
[----:B------:R-:W-:-:S03]  /*9a00*/  UMOV UR4, 0xffffffff ;  /* 0xffffffff00047882 */ /* 0x000fc60000000000 */
[----:B------:R-:W-:Y:S05]  /*9a10*/  BRA.DIV UR4, `(.L_x_7876) ;  /* 0x00000142041c7947 */ /* 0x000fea000b800000 */
.L_x_8107:
[----:B------:R-:W-:-:S03]  /*9a20*/  UMOV UR4, 0xffffffff ;  /* 0xffffffff00047882 */ /* 0x000fc60000000000 */
[----:B------:R-:W-:Y:S05]  /*9a30*/  BRA.DIV UR4, `(.L_x_7877) ;  /* 0x00000142043c7947 */ /* 0x000fea000b800000 */
.L_x_8110:
[----:B------:R-:W-:-:S03]  /*9a40*/  UMOV UR4, 0xffffffff ;  /* 0xffffffff00047882 */ /* 0x000fc60000000000 */
[----:B------:R-:W-:Y:S05]  /*9a50*/  BRA.DIV UR4, `(.L_x_7878) ;  /* 0x00000142045c7947 */ /* 0x000fea000b800000 */
.L_x_8113:
[----:B------:R-:W-:-:S03]  /*9a60*/  UMOV UR4, 0xffffffff ;  /* 0xffffffff00047882 */ /* 0x000fc60000000000 */
[----:B------:R-:W-:Y:S05]  /*9a70*/  BRA.DIV UR4, `(.L_x_7879) ;  /* 0x00000142047c7947 */ /* 0x000fea000b800000 */
.L_x_8116:
[----:B------:R-:W-:-:S03]  /*9a80*/  UMOV UR4, 0xffffffff ;  /* 0xffffffff00047882 */ /* 0x000fc60000000000 */
[----:B------:R-:W-:Y:S05]  /*9a90*/  BRA.DIV UR4, `(.L_x_7880) ;  /* 0x00000142049c7947 */ /* 0x000fea000b800000 */
.L_x_8119:
[----:B------:R-:W-:-:S03]  /*9aa0*/  UMOV UR4, 0xffffffff ;  /* 0xffffffff00047882 */ /* 0x000fc60000000000 */
[----:B------:R-:W-:Y:S05]  /*9ab0*/  BRA.DIV UR4, `(.L_x_7881) ;  /* 0x0000014204bc7947 */ /* 0x000fea000b800000 */
.L_x_8122:
[----:B------:R-:W-:-:S03]  /*9ac0*/  UMOV UR4, 0xffffffff ;  /* 0xffffffff00047882 */ /* 0x000fc60000000000 */
[----:B------:R-:W-:Y:S05]  /*9ad0*/  BRA.DIV UR4, `(.L_x_7882) ;  /* 0x0000014204dc7947 */ /* 0x000fea000b800000 */
.L_x_8125:
[----:B------:R-:W-:-:S03]  /*9ae0*/  UMOV UR4, 0xffffffff ;  /* 0xffffffff00047882 */ /* 0x000fc60000000000 */
[----:B------:R-:W-:Y:S05]  /*9af0*/  BRA.DIV UR4, `(.L_x_7883) ;  /* 0x0000014204fc7947 */ /* 0x000fea000b800000 */
.L_x_8128:
[----:B------:R-:W-:-:S03]  /*9b00*/  UMOV UR4, 0xffffffff ;  /* 0xffffffff00047882 */ /* 0x000fc60000000000 */
[----:B------:R-:W-:Y:S05]  /*9b10*/  BRA.DIV UR4, `(.L_x_7884) ;  /* 0x00000146041c7947 */ /* 0x000fea000b800000 */
.L_x_8131:
[----:B------:R-:W-:Y:S01]  /*9b20*/  UMOV UR4, 0xffffffff ;  /* 0xffffffff00047882 */ /* 0x000fe20000000000 */
[----:B------:R-:W-:Y:S02]  /*9b30*/  LOP3.LUT R6, R6, 0xfffffffe, RZ, 0xc0, !PT ;  /* 0xfffffffe06067812 */ /* 0x000fe400078ec0ff */
[----:B------:R-:W-:Y:S05]  /*9b40*/  BRA.DIV UR4, `(.L_x_7885) ;  /* 0x0000014604387947 */ /* 0x000fea000b800000 */
.L_x_8134:
[----:B------:R-:W-:Y:S01]  /*9b50*/  UMOV UR4, 0xffffffff ;  /* 0xffffffff00047882 */ /* 0x000fe20000000000 */
[----:B------:R-:W-:Y:S02]  /*9b60*/  IADD3 R6, R223, -R6, RZ ;  /* 0x80000006df067210 */ /* 0x000fe40007ffe0ff */
[----:B------:R-:W-:Y:S05]  /*9b70*/  BRA.DIV UR4, `(.L_x_7886) ;  /* 0x0000014604547947 */ /* 0x000fea000b800000 */
.L_x_8137:
[----:B------:R-:W-:Y:S01]  /*9b80*/  UMOV UR4, 0xffffffff ;  /* 0xffffffff00047882 */ /* 0x000fe20000000000 */
[----:B------:R-:W-:Y:S02]  /*9b90*/  SHF.L.U32 R3, R6, 0x1f, RZ ;  /* 0x0000001f06037819 */ /* 0x000fe400000006ff */
[----:B------:R-:W-:Y:S05]  /*9ba0*/  BRA.DIV UR4, `(.L_x_7887) ;  /* 0x0000014604707947 */ /* 0x000fea000b800000 */
.L_x_8140:
[----:B------:R-:W3:Y:S01]  /*9bb0*/  SYNCS.PHASECHK.TRANS64.TRYWAIT P4, [R2+URZ+0x28800], R3 ;  /* 0x02880003020075a7 */ /* 0x000ee2000808017f */
[----:B------:R-:W-:Y:S01]  /*9bc0*/  IMAD.MOV.U32 R4, RZ, RZ, R37 ;  /* 0x000000ffff047224 */ /* 0x000fe200078e0025 */
[----:B------:R-:W-:Y:S01]  /*9bd0*/  BSSY B1, `(.L_x_7888) ;  /* 0x000001c000017945 */ /* 0x000fe20003800000 */
[----:B-----5:R-:W-:Y:S02]  /*9be0*/  IMAD.MOV.U32 R5, RZ, RZ, R34 ;  /* 0x000000ffff057224 */ /* 0x020fe400078e0022 */
        /* <DEDUP_REMOVED lines=25> */
[----:B---3--:R-:W-:Y:S06]  /*9d80*/  @!P4 BRA `(.L_x_7889) ;  /* 0x000001440020c947 */ /* 0x008fec0003800000 */
.L_x_8141:
[----:B------:R-:W-:Y:S05]  /*9d90*/  BSYNC B1 ;  /* 0x0000000000017941 */ /* 0x000fea0003800000 */
.L_x_7888:
[----:B------:R-:W-:Y:S01]  /*9da0*/  BSSY B1, `(.L_x_7890) ;  /* 0x000005e000017945 */ /* 0x000fe20003800000 */
[----:B---3--:R-:W-:-:S03]  /*9db0*/  PRMT R3, R4, 0x5410, R5 ;  /* 0x0000541004037816 */ /* 0x008fc60000000005 */
[----:B------:R-:W-:Y:S05]  /*9dc0*/  @P0 BRA `(.L_x_7891) ;  /* 0x00000004006c0947 */ /* 0x000fea0003800000 */
[----:B------:R-:W3:Y:S01]  /*9dd0*/  LDC R5, c[0x0][0x3d4] ;  /* 0x0000f500ff057b82 */ /* 0x000ee20000000800 */
[----:B------:R-:W-:Y:S01]  /*9de0*/  BSSY B2, `(.L_x_7892) ;  /* 0x000002e000027945 */ /* 0x000fe20003800000 */
[-C--:B---3--:R-:W-:Y:S02]  /*9df0*/  ISETP.GE.AND P0, PT, R22, R5.reuse, PT ;  /* 0x000000051600720c */ /* 0x088fe40003f06270 */
[----:B------:R-:W-:-:S11]  /*9e00*/  ISETP.GE.AND P4, PT, R186, R5, PT ;  /* 0x00000005ba00720c */ /* 0x000fd60003f86270 */
[----:B------:R-:W-:Y:S05]  /*9e10*/  @P0 BRA `(.L_x_7893) ;  /* 0x0000000000a80947 */ /* 0x000fea0003800000 */
[----:B------:R-:W3:Y:S01]  /*9e20*/  LDS.128 R4, [R211] ;  /* 0x00000000d3047984 */ /* 0x000ee20000000c00 */
        /* <DEDUP_REMOVED lines=8> */
[----:B---3--:R-:W-:-:S02]  /*9eb0*/  HADD2.F32 R50, -RZ, R7.H0_H0 ;  /* 0x20000007ff327230 */ /* 0x008fc40000004100 */
[----:B------:R-:W-:Y:S02]  /*9ec0*/  HADD2.F32 R51, -RZ, R7.H1_H1 ;  /* 0x30000007ff337230 */ /* 0x000fe40000004100 */
[--C-:B------:R-:W-:Y:S02]  /*9ed0*/  HADD2.F32 R7, -RZ, R4.reuse.H0_H0 ;  /* 0x20000004ff077230 */ /* 0x100fe40000004100 */
[----:B------:R-:W-:Y:S02]  /*9ee0*/  HADD2.F32 R4, -RZ, R4.H1_H1 ;  /* 0x30000004ff047230 */ /* 0x000fe40000004100 */
[C---:B------:R-:W-:Y:S01]  /*9ef0*/  FMUL.FTZ R63, R51.reuse, R62 ;  /* 0x0000003e333f7220 */ /* 0x040fe20000410000 */
[-C--:B------:R-:W-:Y:S01]  /*9f00*/  FMUL.FTZ R51, R51, R60.reuse ;  /* 0x0000003c33337220 */ /* 0x080fe20000410000 */
[--C-:B------:R-:W-:Y:S02]  /*9f10*/  HADD2.F32 R48, -RZ, R6.reuse.H0_H0 ;  /* 0x20000006ff307230 */ /* 0x100fe40000004100 */
[----:B------:R-:W-:Y:S01]  /*9f20*/  FMUL.FTZ R64, R4, R61 ;  /* 0x0000003d04407220 */ /* 0x000fe20000410000 */
[----:B------:R-:W-:Y:S01]  /*9f30*/  FFMA.FTZ R65, R50, R60, -R63 ;  /* 0x0000003c32417223 */ /* 0x000fe2000001083f */
[----:B------:R-:W-:-:S02]  /*9f40*/  HADD2.F32 R49, -RZ, R6.H1_H1 ;  /* 0x30000006ff317230 */ /* 0x000fc40000004100 */
[-C--:B------:R-:W-:Y:S01]  /*9f50*/  FMUL.FTZ R60, R4, R56.reuse ;  /* 0x00000038043c7220 */ /* 0x080fe20000410000 */
[C---:B------:R-:W-:Y:S01]  /*9f60*/  FFMA.FTZ R64, R7.reuse, R56, -R64 ;  /* 0x0000003807407223 */ /* 0x040fe20000010840 */
[--C-:B------:R-:W-:Y:S02]  /*9f70*/  HADD2.F32 R6, -RZ, R5.reuse.H0_H0 ;  /* 0x20000005ff067230 */ /* 0x100fe40000004100 */
[----:B------:R-:W-:Y:S01]  /*9f80*/  FFMA.FTZ R62, R50, R62, R51 ;  /* 0x0000003e323e7223 */ /* 0x000fe20000010033 */
[--C-:B------:R-:W-:Y:S02]  /*9f90*/  HADD2.F32 R56, -RZ, R72.reuse.H0_H0 ;  /* 0x20000048ff387230 */ /* 0x100fe40000004100 */
[----:B------:R-:W-:Y:S01]  /*9fa0*/  FFMA.FTZ R61, R7, R61, R60 ;  /* 0x0000003d073d7223 */ /* 0x000fe2000001003c */
[----:B------:R-:W-:Y:S02]  /*9fb0*/  HADD2.F32 R5, -RZ, R5.H1_H1 ;  /* 0x30000005ff057230 */ /* 0x000fe40000004100 */
[----:B------:R-:W-:-:S02]  /*9fc0*/  HADD2.F32 R50, -RZ, R72.H1_H1 ;  /* 0x30000048ff327230 */ /* 0x000fc40000004100 */
        /* <DEDUP_REMOVED lines=15> */
.L_x_7893:
[----:B------:R-:W-:Y:S05]  /*a0c0*/  BSYNC B2 ;  /* 0x0000000000027941 */ /* 0x000fea0003800000 */
.L_x_7892:
[----:B------:R-:W-:Y:S05]  /*a0d0*/  @P4 BRA `(.L_x_7891) ;  /* 0x0000000000a84947 */ /* 0x000fea0003800000 */
[----:B---3--:R-:W3:Y:S01]  /*a0e0*/  LDS.128 R4, [R211+0x4000] ;  /* 0x00400000d3047984 */ /* 0x008ee20000000c00 */
[----:B------:R-:W-:Y:S01]  /*a0f0*/  SHF.R.U32.HI R50, RZ, 0x10, R47 ;  /* 0x00000010ff327819 */ /* 0x000fe2000001162f */
[--C-:B------:R-:W-:Y:S01]  /*a100*/  HADD2.F32 R48, -RZ, R59.reuse.H1_H1 ;  /* 0x3000003bff307230 */ /* 0x100fe20000004100 */
[----:B------:R-:W-:Y:S01]  /*a110*/  SHF.R.U32.HI R49, RZ, 0x10, R45 ;  /* 0x00000010ff317819 */ /* 0x000fe2000001162d */
[----:B------:R-:W-:Y:S01]  /*a120*/  HADD2.F32 R59, -RZ, R59.H0_H0 ;  /* 0x2000003bff3b7230 */ /* 0x000fe20000004100 */
[----:B------:R-:W-:Y:S01]  /*a130*/  SHF.R.U64 R61, R46, 0x10, R47 ;  /* 0x000000102e3d7819 */ /* 0x000fe2000000122f */
[----:B------:R-:W-:Y:S01]  /*a140*/  HADD2.F32 R50, -RZ, R50.H0_H0 ;  /* 0x20000032ff327230 */ /* 0x000fe20000004100 */
[----:B------:R-:W-:Y:S01]  /*a150*/  SHF.R.U64 R62, R44, 0x10, R45 ;  /* 0x000000102c3e7819 */ /* 0x000fe2000000122d */
[----:B------:R-:W-:Y:S02]  /*a160*/  HADD2.F32 R49, -RZ, R49.H0_H0 ;  /* 0x20000031ff317230 */ /* 0x000fe40000004100 */
[----:B---3--:R-:W-:-:S02]  /*a170*/  HADD2.F32 R47, -RZ, R7.H1_H1 ;  /* 0x30000007ff2f7230 */ /* 0x008fc40000004100 */
        /* <DEDUP_REMOVED lines=32> */
.L_x_7891:
[----:B------:R-:W-:Y:S05]  /*a380*/  BSYNC B1 ;  /* 0x0000000000017941 */ /* 0x000fea0003800000 */
.L_x_7890:
[----:B------:R-:W-:Y:S04]  /*a390*/  BSSY B1, `(.L_x_7894) ;  /* 0x000005d000017945 */ /* 0x000fe80003800000 */
[----:B------:R-:W-:Y:S05]  /*a3a0*/  @P1 BRA `(.L_x_7895) ;  /* 0x00000004006c1947 */ /* 0x000fea0003800000 */
[----:B---34-:R-:W3:Y:S01]  /*a3b0*/  LDC R5, c[0x0][0x3d4] ;  /* 0x0000f500ff057b82 */ /* 0x018ee20000000800 */
[----:B------:R-:W-:Y:S01]  /*a3c0*/  BSSY B2, `(.L_x_7896) ;  /* 0x000002e000027945 */ /* 0x000fe20003800000 */
[-C--:B---3--:R-:W-:Y:S02]  /*a3d0*/  ISETP.GE.AND P0, PT, R22, R5.reuse, PT ;  /* 0x000000051600720c */ /* 0x088fe40003f06270 */
[----:B------:R-:W-:-:S11]  /*a3e0*/  ISETP.GE.AND P1, PT, R186, R5, PT ;  /* 0x00000005ba00720c */ /* 0x000fd60003f26270 */
[----:B------:R-:W-:Y:S05]  /*a3f0*/  @P0 BRA `(.L_x_7897) ;  /* 0x0000000000a80947 */ /* 0x000fea0003800000 */
[----:B------:R-:W3:Y:S01]  /*a400*/  LDS.128 R4, [R211+0x1000] ;  /* 0x00100000d3047984 */ /* 0x000ee20000000c00 */
        /* <DEDUP_REMOVED lines=9> */
[--C-:B---3--:R-:W-:Y:S02]  /*a4a0*/  HADD2.F32 R43, -RZ, R7.reuse.H1_H1 ;  /* 0x30000007ff2b7230 */ /* 0x108fe40000004100 */
        /* <DEDUP_REMOVED lines=31> */
.L_x_7897:
[----:B------:R-:W-:Y:S05]  /*a6a0*/  BSYNC B2 ;  /* 0x0000000000027941 */ /* 0x000fea0003800000 */
.L_x_7896:
[----:B------:R-:W-:Y:S05]  /*a6b0*/  @P1 BRA `(.L_x_7895) ;  /* 0x0000000000a81947 */ /* 0x000fea0003800000 */
[----:B---3--:R-:W3:Y:S01]  /*a6c0*/  LDS.128 R4, [R211+0x5000] ;  /* 0x00500000d3047984 */ /* 0x008ee20000000c00 */
[----:B------:R-:W-:Y:S01]  /*a6d0*/  SHF.R.U32.HI R42, RZ, 0x10, R39 ;  /* 0x00000010ff2a7819 */ /* 0x000fe20000011627 */
[----:B------:R-:W-:Y:S01]  /*a6e0*/  HADD2.F32 R55, -RZ, R55.H1_H1 ;  /* 0x30000037ff377230 */ /* 0x000fe20000004100 */
        /* <DEDUP_REMOVED lines=8> */
[--C-:B---3--:R-:W-:Y:S02]  /*a770*/  HADD2.F32 R39, -RZ, R7.reuse.H1_H1 ;  /* 0x30000007ff277230 */ /* 0x108fe40000004100 */
        /* <DEDUP_REMOVED lines=30> */
.L_x_7895:
[----:B------:R-:W-:Y:S05]  /*a960*/  BSYNC B1 ;  /* 0x0000000000017941 */ /* 0x000fea0003800000 */
.L_x_7894:
        /* <DEDUP_REMOVED lines=17> */
[--C-:B---3--:R-:W-:Y:S02]  /*aa80*/  HADD2.F32 R35, -RZ, R7.reuse.H1_H1 ;  /* 0x30000007ff237230 */ /* 0x108fe40000004100 */
        /* <DEDUP_REMOVED lines=31> */
.L_x_7901:
[----:B------:R-:W-:Y:S05]  /*ac80*/  BSYNC B2 ;  /* 0x0000000000027941 */ /* 0x000fea0003800000 */
.L_x_7900:
[----:B------:R-:W-:Y:S05]  /*ac90*/  @P1 BRA `(.L_x_7899) ;  /* 0x0000000000a81947 */ /* 0x000fea0003800000 */
[----:B---3--:R-:W3:Y:S01]  /*aca0*/  LDS.128 R4, [R211+0x6000] ;  /* 0x00600000d3047984 */ /* 0x008ee20000000c00 */
        /* <DEDUP_REMOVED lines=9> */
[--C-:B---3--:R-:W-:Y:S02]  /*ad40*/  HADD2.F32 R29, -RZ, R7.reuse.H1_H1 ;  /* 0x30000007ff1d7230 */ /* 0x108fe40000004100 */
        /* <DEDUP_REMOVED lines=31> */
.L_x_7899:
[----:B------:R-:W-:Y:S05]  /*af40*/  BSYNC B1 ;  /* 0x0000000000017941 */ /* 0x000fea0003800000 */
.L_x_7898:
[----:B------:R-:W-:Y:S05]  /*af50*/  @P3 BRA `(.L_x_7902) ;  /* 0x0000002800a83947 */ /* 0x000fea0003800000 */
[----:B---34-:R-:W3:Y:S01]  /*af60*/  LDC R5, c[0x0][0x3d4] ;  /* 0x0000f500ff057b82 */ /* 0x018ee20000000800 */
[----:B------:R-:W-:Y:S01]  /*af70*/  BSSY B1, `(.L_x_7903) ;  /* 0x000002e000017945 */ /* 0x000fe20003800000 */
[-C--:B---3--:R-:W-:Y:S02]  /*af80*/  ISETP.GE.AND P0, PT, R22, R5.reuse, PT ;  /* 0x000000051600720c */ /* 0x088fe40003f06270 */
[----:B------:R-:W-:-:S11]  /*af90*/  ISETP.GE.AND P1, PT, R186, R5, PT ;  /* 0x00000005ba00720c */ /* 0x000fd60003f26270 */
[----:B------:R-:W-:Y:S05]  /*afa0*/  @P0 BRA `(.L_x_7904) ;  /* 0x0000000000a80947 */ /* 0x000fea0003800000 */
[----:B------:R-:W3:Y:S01]  /*afb0*/  LDS.128 R4, [R211+0x3000] ;  /* 0x00300000d3047984 */ /* 0x000ee20000000c00 */
        /* <DEDUP_REMOVED lines=41> */
.L_x_7904:
[----:B------:R-:W-:Y:S05]  /*b250*/  BSYNC B1 ;  /* 0x0000000000017941 */ /* 0x000fea0003800000 */
.L_x_7903:
[----:B------:R-:W-:Y:S05]  /*b260*/  @P1 BRA `(.L_x_7902) ;  /* 0x0000002400e41947 */ /* 0x000fea0003800000 */
[----:B---3--:R-:W3:Y:S01]  /*b270*/  LDS.128 R4, [R211+0x7000] ;  /* 0x00700000d3047984 */ /* 0x008ee20000000c00 */
        /* <DEDUP_REMOVED lines=42> */
.L_x_7863:
[----:B------:R-:W2:Y:S01]  /*b520*/  LDC R21, c[0x0][0x3d4] ;  /* 0x0000f500ff157b82 */ /* 0x000ea20000000800 */
[-C--:B------:R-:W-:Y:S01]  /*b530*/  ISETP.GE.AND P0, PT, R188, R72.reuse, PT ;  /* 0x00000048bc00720c */ /* 0x080fe20003f06270 */
[----:B------:R-:W-:Y:S01]  /*b540*/  ULDC.64 UR4, c[0x0][0x3c8] ;  /* 0x0000f20000047ab9 */ /* 0x000fe20000000a00 */
[-C--:B------:R-:W-:Y:S01]  /*b550*/  ISETP.GE.AND P1, PT, R187, R72.reuse, PT ;  /* 0x00000048bb00720c */ /* 0x080fe20003f26270 */
[----:B------:R-:W-:Y:S01]  /*b560*/  ULDC.64 UR6, c[0x0][0x3e0] ;  /* 0x0000f80000067ab9 */ /* 0x000fe20000000a00 */
[-C--:B------:R-:W-:Y:S02]  /*b570*/  ISETP.GE.AND P2, PT, R189, R72.reuse, PT ;  /* 0x00000048bd00720c */ /* 0x080fe40003f46270 */
[----:B------:R-:W-:Y:S02]  /*b580*/  ISETP.GE.AND P3, PT, R18, R72, PT ;  /* 0x000000481200720c */ /* 0x000fe40003f66270 */
[CC--:B--2---:R-:W-:Y:S02]  /*b590*/  ISETP.GE.OR P0, PT, R16.reuse, R21.reuse, P0 ;  /* 0x000000151000720c */ /* 0x0c4fe40000706670 */
[----:B------:R-:W-:-:S02]  /*b5a0*/  ISETP.GE.OR P1, PT, R16, R21, P1 ;  /* 0x000000151000720c */ /* 0x000fc40000f26670 */
[CC--:B------:R-:W-:Y:S02]  /*b5b0*/  ISETP.GE.OR P2, PT, R16.reuse, R21.reuse, P2 ;  /* 0x000000151000720c */ /* 0x0c0fe40001746670 */
[----:B------:R-:W-:-:S07]  /*b5c0*/  ISETP.GE.OR P3, PT, R16, R21, P3 ;  /* 0x000000151000720c */ /* 0x000fce0001f66670 */
[--C-:B------:R-:W-:Y:S01]  /*b5d0*/  @!P0 IADD3 R29, P4, P5, R27, R29, R6.reuse ;  /* 0x0000001d1b1d8210 */ /* 0x100fe20007d9e006 */
[----:B------:R-:W2:Y:S03]  /*b5e0*/  @!P0 LDC.64 R62, c[0x0][0x3e0] ;  /* 0x0000f800ff3e8b82 */ /* 0x000ea60000000a00 */
[--C-:B------:R-:W-:Y:S01]  /*b5f0*/  @!P0 IADD3.X R30, R31, R30, R7.reuse, P4, P5 ;  /* 0x0000001e1f1e8210 */ /* 0x100fe200027ea407 */
[C---:B------:R-:W-:Y:S01]  /*b600*/  @!P2 IMAD.WIDE.U32 R8, R12.reuse, 0x60, R6 ;  /* 0x000000600c08a825 */ /* 0x040fe200078e0006 */
[----:B------:R-:W-:-:S03]  /*b610*/  @!P1 LEA R0, P4, R12, R6, 0x6 ;  /* 0x000000060c009211 */ /* 0x000fc600078830ff */
[----:B------:R-:W3:Y:S01]  /*b620*/  @!P1 LDC.64 R66, c[0x0][0x3e0] ;  /* 0x0000f800ff429b82 */ /* 0x000ee20000000a00 */
[----:B------:R-:W-:Y:S01]  /*b630*/  @!P1 IADD3 R25, P5, R0, R27, RZ ;  /* 0x0000001b00199210 */ /* 0x000fe20007fbe0ff */
[----:B------:R-:W-:Y:S01]  /*b640*/  @!P2 IMAD R0, R13, 0x60, RZ ;  /* 0x000000600d00a824 */ /* 0x000fe200078e02ff */
[----:B------:R-:W-:Y:S02]  /*b650*/  @!P1 LEA.HI.X R26, R12, R7, R13, 0x6, P4 ;  /* 0x000000070c1a9211 */ /* 0x000fe400020f340d */
[----:B------:R-:W-:-:S03]  /*b660*/  @!P3 IADD3 R3, P4, R6, R27, RZ ;  /* 0x0000001b0603b210 */ /* 0x000fc60007f9e0ff */
[----:B------:R-:W-:Y:S01]  /*b670*/  @!P1 IMAD.X R26, R26, 0x1, R31, P5 ;  /* 0x000000011a1a9824 */ /* 0x000fe200028e061f */
[----:B------:R-:W-:Y:S01]  /*b680*/  @!P2 IADD3 R6, P5, R27, R8, RZ ;  /* 0x000000081b06a210 */ /* 0x000fe20007fbe0ff */
[----:B------:R-:W4:Y:S01]  /*b690*/  @!P2 LDC.64 R70, c[0x0][0x3e0] ;  /* 0x0000f800ff46ab82 */ /* 0x000f220000000a00 */
[----:B------:R-:W-:Y:S02]  /*b6a0*/  @!P3 IADD3.X R14, R7, R31, RZ, P4, !PT ;  /* 0x0000001f070eb210 */ /* 0x000fe400027fe4ff */
[----:B------:R-:W-:Y:S01]  /*b6b0*/  @!P2 IADD3.X R7, R31, R0, R9, P5, !PT ;  /* 0x000000001f07a210 */ /* 0x000fe20002ffe409 */
[----:B------:R-:W-:Y:S01]  /*b6c0*/  @!P2 IMAD R31, R11, 0x60, RZ ;  /* 0x000000600b1fa824 */ /* 0x000fe200078e02ff */
[----:B------:R-:W-:-:S03]  /*b6d0*/  @!P0 IADD3 R27, P4, P5, R33, R24, R4 ;  /* 0x00000018211b8210 */ /* 0x000fc60007d9e004 */
[----:B------:R-:W0:Y:S01]  /*b6e0*/  @!P0 LDC.64 R60, c[0x0][0x3c8] ;  /* 0x0000f200ff3c8b82 */ /* 0x000e220000000a00 */
[----:B------:R-:W-:Y:S02]  /*b6f0*/  @!P0 IADD3.X R28, R35, R28, R5, P4, P5 ;  /* 0x0000001c231c8210 */ /* 0x000fe400027ea405 */
[----:B------:R-:W-:Y:S02]  /*b700*/  @!P3 IADD3 R15, P4, R4, R33, RZ ;  /* 0x00000021040fb210 */ /* 0x000fe40007f9e0ff */
[----:B------:R-:W-:-:S03]  /*b710*/  @!P1 LEA R20, P5, R10, R4, 0x6 ;  /* 0x000000040a149211 */ /* 0x000fc600078a30ff */
[----:B------:R-:W-:Y:S01]  /*b720*/  @!P3 IMAD.X R32, R5, 0x1, R35, P4 ;  /* 0x000000010520b824 */ /* 0x000fe200020e0623 */
[C---:B------:R-:W-:Y:S01]  /*b730*/  @!P3 LEA R8, P4, R3.reuse, UR4, 0x1 ;  /* 0x000000040308bc11 */ /* 0x040fe2000f8808ff */
[----:B------:R-:W1:Y:S01]  /*b740*/  @!P1 LDC.64 R64, c[0x0][0x3c8] ;  /* 0x0000f200ff409b82 */ /* 0x000e620000000a00 */
[C---:B------:R-:W-:Y:S01]  /*b750*/  @!P1 LEA.HI.X R24, R10.reuse, R5, R11, 0x6, P5 ;  /* 0x000000050a189211 */ /* 0x040fe200028f340b */
[----:B------:R-:W-:Y:S01]  /*b760*/  @!P2 IMAD.WIDE.U32 R4, R10, 0x60, R4 ;  /* 0x000000600a04a825 */ /* 0x000fe200078e0004 */
[----:B------:R-:W-:Y:S02]  /*b770*/  @!P3 LEA.HI.X R9, R3, UR5, R14, 0x1, P4 ;  /* 0x000000050309bc11 */ /* 0x000fe4000a0f0c0e */
[C---:B------:R-:W-:Y:S02]  /*b780*/  @!P3 LEA R14, P4, R15.reuse, UR6, 0x1 ;  /* 0x000000060f0ebc11 */ /* 0x040fe4000f8808ff */
[----:B------:R-:W-:Y:S01]  /*b790*/  @!P1 IADD3 R20, P5, R20, R33, RZ ;  /* 0x0000002114149210 */ /* 0x000fe20007fbe0ff */
[----:B------:R-:W1:Y:S01]  /*b7a0*/  @!P2 LDC.64 R68, c[0x0][0x3c8] ;  /* 0x0000f200ff44ab82 */ /* 0x000e620000000a00 */
[----:B------:R-:W-:-:S02]  /*b7b0*/  @!P3 LEA.HI.X R15, R15, UR7, R32, 0x1, P4 ;  /* 0x000000070f0fbc11 */ /* 0x000fc4000a0f0c20 */
[----:B--2---:R-:W-:Y:S01]  /*b7c0*/  @!P0 LEA R62, P4, R27, R62, 0x1 ;  /* 0x0000003e1b3e8211 */ /* 0x004fe200078808ff */
[----:B------:R-:W-:Y:S01]  /*b7d0*/  @!P1 IMAD.X R24, R24, 0x1, R35, P5 ;  /* 0x0000000118189824 */ /* 0x000fe200028e0623 */
[----:B------:R-:W-:Y:S02]  /*b7e0*/  @!P2 IADD3 R0, P5, R33, R4, RZ ;  /* 0x000000042100a210 */ /* 0x000fe40007fbe0ff */
[----:B------:R-:W-:Y:S02]  /*b7f0*/  @!P0 LEA.HI.X R63, R27, R63, R28, 0x1, P4 ;  /* 0x0000003f1b3f8211 */ /* 0x000fe400020f0c1c */
[C---:B---3--:R-:W-:Y:S02]  /*b800*/  @!P1 LEA R66, P4, R20.reuse, R66, 0x1 ;  /* 0x0000004214429211 */ /* 0x048fe400078808ff */
[----:B------:R-:W-:Y:S02]  /*b810*/  @!P2 IADD3.X R3, R35, R31, R5, P5, !PT ;  /* 0x0000001f2303a210 */ /* 0x000fe40002ffe405 */
[----:B------:R-:W-:-:S02]  /*b820*/  @!P1 LEA.HI.X R67, R20, R67, R24, 0x1, P4 ;  /* 0x0000004314439211 */ /* 0x000fc400020f0c18 */
[----:B------:R-:W-:Y:S02]  /*b830*/  CS2R R32, SRZ ;  /* 0x0000000000207805 */ /* 0x000fe4000001ff00 */
[C---:B----4-:R-:W-:Y:S02]  /*b840*/  @!P2 LEA R70, P4, R0.reuse, R70, 0x1 ;  /* 0x000000460046a211 */ /* 0x050fe400078808ff */
[----:B------:R-:W-:Y:S02]  /*b850*/  CS2R R34, SRZ ;  /* 0x0000000000227805 */ /* 0x000fe4000001ff00 */
[----:B0-----:R-:W-:Y:S02]  /*b860*/  @!P0 LEA R60, P5, R29, R60, 0x1 ;  /* 0x0000003c1d3c8211 */ /* 0x001fe400078a08ff */
[----:B------:R-:W-:Y:S02]  /*b870*/  CS2R R4, SRZ ;  /* 0x0000000000047805 */ /* 0x000fe4000001ff00 */
[----:B------:R-:W-:-:S02]  /*b880*/  @!P2 LEA.HI.X R71, R0, R71, R3, 0x1, P4 ;  /* 0x000000470047a211 */ /* 0x000fc400020f0c03 */
[----:B------:R-:W0:Y:S01]  /*b890*/  LDC R0, c[0x0][0x428] ;  /* 0x00010a00ff007b82 */ /* 0x000e220000000800 */
[----:B------:R-:W-:Y:S02]  /*b8a0*/  @!P0 LEA.HI.X R61, R29, R61, R30, 0x1, P5 ;  /* 0x0000003d1d3d8211 */ /* 0x000fe400028f0c1e */
[----:B------:R-:W-:Y:S02]  /*b8b0*/  CS2R R28, SRZ ;  /* 0x00000000001c7805 */ /* 0x000fe4000001ff00 */
[----:B------:R-:W-:Y:S02]  /*b8c0*/  CS2R R30, SRZ ;  /* 0x00000000001e7805 */ /* 0x000fe4000001ff00 */
[C---:B-1----:R-:W-:Y:S01]  /*b8d0*/  @!P1 LEA R64, P5, R25.reuse, R64, 0x1 ;  /* 0x0000004019409211 */ /* 0x042fe200078a08ff */
[----:B------:R-:W5:Y:S03]  /*b8e0*/  @!P0 LDG.E.128 R32, desc[UR40][R62.64] ;  /* 0x000000283e208981 */ /* 0x000f66000c1e1d00 */
[----:B------:R-:W-:Y:S01]  /*b8f0*/  @!P1 LEA.HI.X R65, R25, R65, R26, 0x1, P5 ;  /* 0x0000004119419211 */ /* 0x000fe200028f0c1a */
[----:B------:R-:W5:Y:S01]  /*b900*/  @!P0 LDG.E.128 R28, desc[UR40][R60.64] ;  /* 0x000000283c1c8981 */ /* 0x000f62000c1e1d00 */
[----:B------:R-:W-:-:S02]  /*b910*/  @!P2 LEA R68, P5, R6, R68, 0x1 ;  /* 0x000000440644a211 */ /* 0x000fc400078a08ff */
[----:B------:R-:W-:Y:S02]  /*b920*/  CS2R R24, SRZ ;  /* 0x0000000000187805 */ /* 0x000fe4000001ff00 */
[----:B------:R-:W-:Y:S02]  /*b930*/  CS2R R26, SRZ ;  /* 0x00000000001a7805 */ /* 0x000fe4000001ff00 */
[----:B------:R-:W-:Y:S02]  /*b940*/  @!P2 LEA.HI.X R69, R6, R69, R7, 0x1, P5 ;  /* 0x000000450645a211 */ /* 0x000fe400028f0c07 */
[----:B------:R-:W-:Y:S02]  /*b950*/  CS2R R6, SRZ ;  /* 0x0000000000067805 */ /* 0x000fe4000001ff00 */
[----:B------:R-:W-:Y:S01]  /*b960*/  MOV R58, R54 ;  /* 0x00000036003a7202 */ /* 0x000fe20000000f00 */
[----:B------:R-:W-:Y:S01]  /*b970*/  IMAD.MOV.U32 R57, RZ, RZ, R53 ;  /* 0x000000ffff397224 */ /* 0x000fe200078e0035 */
[----:B------:R-:W5:Y:S04]  /*b980*/  @!P3 LDG.E.128 R24, desc[UR40][R14.64] ;  /* 0x000000280e18b981 */ /* 0x000f68000c1e1d00 */
[----:B------:R1:W5:Y:S01]  /*b990*/  @!P3 LDG.E.128 R4, desc[UR40][R8.64] ;  /* 0x000000280804b981 */ /* 0x000362000c1e1d00 */
[----:B0-----:R-:W-:-:S13]  /*b9a0*/  ISETP.NE.AND P0, PT, R0, 0x1, PT ;  /* 0x000000010000780c */ /* 0x001fda0003f05270 */
[----:B-1----:R-:W0:Y:S08]  /*b9b0*/  @P0 LDC R8, c[0x0][0x42c] ;  /* 0x00010b00ff080b82 */ /* 0x002e300000000800 */
[----:B------:R-:W1:Y:S01]  /*b9c0*/  @P0 LDC R9, c[0x0][0x430] ;  /* 0x00010c00ff090b82 */ /* 0x000e620000000800 */
[----:B------:R-:W-:-:S04]  /*b9d0*/  IMAD R0, R193, 0x80, R18 ;  /* 0x00000080c1007824 */ /* 0x000fc800078e0212 */
[----:B------:R-:W-:-:S04]  /*b9e0*/  IMAD R3, R219, 0x20, R0 ;  /* 0x00000020db037824 */ /* 0x000fc800078e0200 */
[----:B0-----:R-:W-:-:S05]  /*b9f0*/  @P0 IMAD.HI.U32 R0, R3, R8, RZ ;  /* 0x0000000803000227 */ /* 0x001fca00078e00ff */
[----:B-1----:R-:W-:-:S04]  /*ba00*/  @P0 SHF.R.U32.HI R3, RZ, R9, R0 ;  /* 0x00000009ff030219 */ /* 0x002fc80000011600 */
[----:B------:R-:W-:Y:S01]  /*ba10*/  SHF.R.S32.HI R9, RZ, 0x1f, R3 ;  /* 0x0000001fff097819 */ /* 0x000fe20000011403 */
[----:B------:R-:W-:-:S04]  /*ba20*/  IMAD.WIDE.U32 R14, R3, R12, R58 ;  /* 0x0000000c030e7225 */ /* 0x000fc800078e003a */
[C---:B------:R-:W-:Y:S02]  /*ba30*/  IMAD R0, R9.reuse, R12, RZ ;  /* 0x0000000c09007224 */ /* 0x040fe400078e02ff */
[-C--:B------:R-:W-:Y:S02]  /*ba40*/  IMAD R8, R9, R10.reuse, RZ ;  /* 0x0000000a09087224 */ /* 0x080fe400078e02ff */
[C---:B------:R-:W-:Y:S02]  /*ba50*/  IMAD R9, R3.reuse, R13, R0 ;  /* 0x0000000d03097224 */ /* 0x040fe400078e0200 */
[----:B------:R-:W-:-:S04]  /*ba60*/  IMAD.WIDE.U32 R12, R3, R10, R56 ;  /* 0x0000000a030c7225 */ /* 0x000fc800078e0038 */
[----:B------:R-:W-:Y:S01]  /*ba70*/  IMAD R3, R3, R11, R8 ;  /* 0x0000000b03037224 */ /* 0x000fe200078e0208 */
[----:B------:R-:W-:Y:S01]  /*ba80*/  LEA R8, P4, R14, UR4, 0x1 ;  /* 0x000000040e087c11 */ /* 0x000fe2000f8808ff */
[----:B------:R-:W-:Y:S01]  /*ba90*/  IMAD.IADD R9, R15, 0x1, R9 ;  /* 0x000000010f097824 */ /* 0x000fe200078e0209 */
        /* <DEDUP_REMOVED lines=8> */
[----:B------:R-:W-:Y:S01]  /*bb20*/  LEA.HI.X R9, R14, UR5, R9, 0x1, P4 ;  /* 0x000000050e097c11 */ /* 0x000fe2000a0f0c09 */
[----:B------:R-:W-:Y:S01]  /*bb30*/  IMAD.IADD R3, R13, 0x1, R3 ;  /* 0x000000010d037824 */ /* 0x000fe200078e0203 */
[----:B------:R-:W-:Y:S01]  /*bb40*/  LEA R0, P4, R12, UR6, 0x1 ;  /* 0x000000060c007c11 */ /* 0x000fe2000f8808ff */
[----:B------:R-:W-:Y:S01]  /*bb50*/  UMOV UR4, 0xffffffff ;  /* 0xffffffff00047882 */ /* 0x000fe20000000000 */
[----:B------:R-:W-:Y:S01]  /*bb60*/  ISETP.GE.AND P0, PT, R16, R21, PT ;  /* 0x000000151000720c */ /* 0x000fe20003f06270 */
[----:B------:R0:W5:Y:S01]  /*bb70*/  @!P1 LDG.E.128 R36, desc[UR40][R64.64] ;  /* 0x0000002840249981 */ /* 0x000162000c1e1d00 */
[----:B------:R-:W-:-:S02]  /*bb80*/  LEA.HI.X R3, R12, UR7, R3, 0x1, P4 ;  /* 0x000000070c037c11 */ /* 0x000fc4000a0f0c03 */
[-C--:B------:R-:W-:Y:S01]  /*bb90*/  ISETP.GE.OR P3, PT, R187, R72.reuse, P0 ;  /* 0x00000048bb00720c */ /* 0x080fe20000766670 */
[----:B------:R0:W5:Y:S01]  /*bba0*/  @!P1 LDG.E.128 R40, desc[UR40][R66.64] ;  /* 0x0000002842289981 */ /* 0x000162000c1e1d00 */
[----:B------:R-:W-:-:S03]  /*bbb0*/  ISETP.GE.OR P1, PT, R18, R72, P0 ;  /* 0x000000481200720c */ /* 0x000fc60000726670 */
[----:B------:R0:W5:Y:S04]  /*bbc0*/  @!P2 LDG.E.128 R44, desc[UR40][R68.64] ;  /* 0x00000028442ca981 */ /* 0x000168000c1e1d00 */
[----:B------:R0:W5:Y:S01]  /*bbd0*/  @!P2 LDG.E.128 R48, desc[UR40][R70.64] ;  /* 0x000000284630a981 */ /* 0x000162000c1e1d00 */
[-C--:B------:R-:W-:Y:S02]  /*bbe0*/  ISETP.GE.OR P2, PT, R188, R72.reuse, P0 ;  /* 0x00000048bc00720c */ /* 0x080fe40000746670 */
[----:B------:R-:W-:Y:S01]  /*bbf0*/  ISETP.GE.OR P0, PT, R189, R72, P0 ;  /* 0x00000048bd00720c */ /* 0x000fe20000706670 */
[----:B------:R-:W-:-:S12]  /*bc00*/  BRA.DIV UR4, `(.L_x_7905) ;  /* 0x0000012604947947 */ /* 0x000fd8000b800000 */
.L_x_8144:
[----:B------:R-:W-:-:S03]  /*bc10*/  UMOV UR4, 0xffffffff ;  /* 0xffffffff00047882 */ /* 0x000fc60000000000 */
[----:B------:R-:W-:Y:S05]  /*bc20*/  BRA.DIV UR4, `(.L_x_7906) ;  /* 0x0000012604b47947 */ /* 0x000fea000b800000 */
.L_x_8147:
[----:B------:R-:W-:-:S03]  /*bc30*/  UMOV UR4, 0xffffffff ;  /* 0xffffffff00047882 */ /* 0x000fc60000000000 */
[----:B------:R-:W-:Y:S05]  /*bc40*/  BRA.DIV UR4, `(.L_x_7907) ;  /* 0x0000012604d47947 */ /* 0x000fea000b800000 */
.L_x_8150:
[----:B------:R-:W-:-:S03]  /*bc50*/  UMOV UR4, 0xffffffff ;  /* 0xffffffff00047882 */ /* 0x000fc60000000000 */
[----:B------:R-:W-:Y:S05]  /*bc60*/  BRA.DIV UR4, `(.L_x_7908) ;  /* 0x0000012604f47947 */ /* 0x000fea000b800000 */
.L_x_8153:
[----:B------:R-:W-:-:S03]  /*bc70*/  UMOV UR4, 0xffffffff ;  /* 0xffffffff00047882 */ /* 0x000fc60000000000 */
[----:B------:R-:W-:Y:S05]  /*bc80*/  BRA.DIV UR4, `(.L_x_7909) ;  /* 0x0000012a04147947 */ /* 0x000fea000b800000 */
.L_x_8156:
[----:B------:R-:W-:-:S03]  /*bc90*/  UMOV UR4, 0xffffffff ;  /* 0xffffffff00047882 */ /* 0x000fc60000000000 */
[----:B------:R-:W-:Y:S05]  /*bca0*/  BRA.DIV UR4, `(.L_x_7910) ;  /* 0x0000012a04347947 */ /* 0x000fea000b800000 */
.L_x_8159:
[----:B------:R-:W-:-:S03]  /*bcb0*/  UMOV UR4, 0xffffffff ;  /* 0xffffffff00047882 */ /* 0x000fc60000000000 */
[----:B------:R-:W-:Y:S05]  /*bcc0*/  BRA.DIV UR4, `(.L_x_7911) ;  /* 0x0000012a04547947 */ /* 0x000fea000b800000 */
.L_x_8162:
[----:B------:R-:W-:-:S03]  /*bcd0*/  UMOV UR4, 0xffffffff ;  /* 0xffffffff00047882 */ /* 0x000fc60000000000 */
[----:B------:R-:W-:Y:S05]  /*bce0*/  BRA.DIV UR4, `(.L_x_7912) ;  /* 0x0000012a04747947 */ /* 0x000fea000b800000 */
.L_x_8165:
[----:B------:R-:W-:-:S03]  /*bcf0*/  UMOV UR4, 0xffffffff ;  /* 0xffffffff00047882 */ /* 0x000fc60000000000 */
[----:B------:R-:W-:Y:S05]  /*bd00*/  BRA.DIV UR4, `(.L_x_7913) ;  /* 0x0000012a04947947 */ /* 0x000fea000b800000 */
.L_x_8168:
[----:B------:R-:W-:-:S03]  /*bd10*/  UMOV UR4, 0xffffffff ;  /* 0xffffffff00047882 */ /* 0x000fc60000000000 */
[----:B------:R-:W-:Y:S05]  /*bd20*/  BRA.DIV UR4, `(.L_x_7914) ;  /* 0x0000012a04b47947 */ /* 0x000fea000b800000 */
.L_x_8171:
[----:B------:R-:W-:-:S03]  /*bd30*/  UMOV UR4, 0xffffffff ;  /* 0xffffffff00047882 */ /* 0x000fc60000000000 */
[----:B------:R-:W-:Y:S05]  /*bd40*/  BRA.DIV UR4, `(.L_x_7915) ;  /* 0x0000012a04d47947 */ /* 0x000fea000b800000 */
.L_x_8174:
[----:B------:R-:W-:-:S03]  /*bd50*/  UMOV UR4, 0xffffffff ;  /* 0xffffffff00047882 */ /* 0x000fc60000000000 */
[----:B------:R-:W-:Y:S05]  /*bd60*/  BRA.DIV UR4, `(.L_x_7916) ;  /* 0x0000012a04f47947 */ /* 0x000fea000b800000 */
.L_x_8177:
[----:B------:R-:W-:-:S03]  /*bd70*/  UMOV UR4, 0xffffffff ;  /* 0xffffffff00047882 */ /* 0x000fc60000000000 */
[----:B------:R-:W-:Y:S05]  /*bd80*/  BRA.DIV UR4, `(.L_x_7917) ;  /* 0x0000012e04147947 */ /* 0x000fea000b800000 */
.L_x_8180:
[----:B------:R-:W-:-:S03]  /*bd90*/  UMOV UR4, 0xffffffff ;  /* 0xffffffff00047882 */ /* 0x000fc60000000000 */
[----:B------:R-:W-:Y:S05]  /*bda0*/  BRA.DIV UR4, `(.L_x_7918) ;  /* 0x0000012e04347947 */ /* 0x000fea000b800000 */
.L_x_8183:
[----:B------:R-:W-:-:S03]  /*bdb0*/  UMOV UR4, 0xffffffff ;  /* 0xffffffff00047882 */ /* 0x000fc60000000000 */
[----:B------:R-:W-:Y:S05]  /*bdc0*/  BRA.DIV UR4, `(.L_x_7919) ;  /* 0x0000012e04547947 */ /* 0x000fea000b800000 */
.L_x_8186:
[----:B------:R-:W-:-:S03]  /*bdd0*/  UMOV UR4, 0xffffffff ;  /* 0xffffffff00047882 */ /* 0x000fc60000000000 */
[----:B------:R-:W-:Y:S05]  /*bde0*/  BRA.DIV UR4, `(.L_x_7920) ;  /* 0x0000012e04747947 */ /* 0x000fea000b800000 */
.L_x_8189:
[----:B-----5:R-:W-:Y:S01]  /*bdf0*/  IMAD.MOV.U32 R0, RZ, RZ, R4 ;  /* 0x000000ffff007224 */ /* 0x020fe200078e0004 */
[----:B------:R-:W-:Y:S01]  /*be00*/  MOV R3, R5 ;  /* 0x0000000500037202 */ /* 0x000fe20000000f00 */
[----:B------:R-:W-:Y:S01]  /*be10*/  IMAD.MOV.U32 R8, RZ, RZ, R6 ;  /* 0x000000ffff087224 */ /* 0x000fe200078e0006 */
[----:B------:R-:W-:Y:S01]  /*be20*/  BSSY B1, `(.L_x_7921) ;  /* 0x0000039000017945 */ /* 0x000fe20003800000 */
[----:B------:R-:W-:Y:S01]  /*be30*/  IMAD.MOV.U32 R9, RZ, RZ, R7 ;  /* 0x000000ffff097224 */ /* 0x000fe200078e0007 */
[----:B0-----:R-:W-:Y:S01]  /*be40*/  PRMT R71, R71, 0x5410, R0 ;  /* 0x0000541047477816 */ /* 0x001fe20000000000 */
        /* <DEDUP_REMOVED lines=11> */
[----:B------:R-:W-:-:S02]  /*bf00*/  LEA.HI R0, R223, R223, RZ, 0x1 ;  /* 0x000000dfdf007211 */ /* 0x000fc400078f08ff */
[----:B------:R-:W-:Y:S01]  /*bf10*/  PRMT R71, R9, 0x7610, R71 ;  /* 0x0000761009477816 */ /* 0x000fe20000000047 */
[----:B------:R-:W-:Y:S01]  /*bf20*/  IMAD.MOV.U32 R9, RZ, RZ, R30 ;  /* 0x000000ffff097224 */ /* 0x000fe200078e001e */
[----:B------:R-:W-:Y:S02]  /*bf30*/  LOP3.LUT R0, R0, 0xfffffffe, RZ, 0xc0, !PT ;  /* 0xfffffffe00007812 */ /* 0x000fe400078ec0ff */
[----:B------:R-:W-:Y:S01]  /*bf40*/  PRMT R61, R3, 0x7610, R61 ;  /* 0x00007610033d7816 */ /* 0x000fe2000000003d */
[----:B------:R-:W-:Y:S01]  /*bf50*/  IMAD.MOV.U32 R3, RZ, RZ, R32 ;  /* 0x000000ffff037224 */ /* 0x000fe200078e0020 */
[----:B------:R-:W-:Y:S02]  /*bf60*/  IADD3 R0, R223, -R0, RZ ;  /* 0x80000000df007210 */ /* 0x000fe40007ffe0ff */
[----:B------:R-:W-:Y:S02]  /*bf70*/  PRMT R60, R9, 0x7610, R60 ;  /* 0x00007610093c7816 */ /* 0x000fe4000000003c */
[----:B------:R-:W-:Y:S01]  /*bf80*/  SHF.L.U32 R9, R0, 0x1f, RZ ;  /* 0x0000001f00097819 */ /* 0x000fe200000006ff */
[----:B------:R-:W-:Y:S01]  /*bf90*/  IMAD.MOV.U32 R0, RZ, RZ, R34 ;  /* 0x000000ffff007224 */ /* 0x000fe200078e0022 */
[----:B------:R-:W-:Y:S01]  /*bfa0*/  PRMT R62, R8, 0x7610, R62 ;  /* 0x00007610083e7816 */ /* 0x000fe2000000003e */
[----:B------:R-:W-:Y:S01]  /*bfb0*/  IMAD.MOV.U32 R8, RZ, RZ, R33 ;  /* 0x000000ffff087224 */ /* 0x000fe200078e0021 */
[----:B------:R-:W0:Y:S01]  /*bfc0*/  SYNCS.PHASECHK.TRANS64.TRYWAIT P4, [R2+URZ+0x28800], R9 ;  /* 0x02880009020075a7 */ /* 0x000e22000808017f */
[----:B------:R-:W-:Y:S01]  /*bfd0*/  PRMT R59, R59, 0x5410, R10 ;  /* 0x000054103b3b7816 */ /* 0x000fe2000000000a */
[----:B------:R-:W-:Y:S01]  /*bfe0*/  IMAD.MOV.U32 R10, RZ, RZ, R37 ;  /* 0x000000ffff0a7224 */ /* 0x000fe200078e0025 */
[----:B------:R-:W-:-:S02]  /*bff0*/  PRMT R61, R61, 0x5410, R3 ;  /* 0x000054103d3d7816 */ /* 0x000fc40000000003 */
        /* <DEDUP_REMOVED lines=26> */
[----:B0-----:R-:W-:Y:S06]  /*c1a0*/  @!P4 BRA `(.L_x_7922) ;  /* 0x0000012800acc947 */ /* 0x001fec0003800000 */
.L_x_8190:
[----:B------:R-:W-:Y:S05]  /*c1b0*/  BSYNC B1 ;  /* 0x0000000000017941 */ /* 0x000fea0003800000 */
.L_x_7921:
        /* <DEDUP_REMOVED lines=97> */
.L_x_7924:
[----:B------:R-:W-:Y:S05]  /*c7d0*/  BSYNC B1 ;  /* 0x0000000000017941 */ /* 0x000fea0003800000 */
.L_x_7923:
[----:B------:R-:W-:Y:S04]  /*c7e0*/  BSSY B1, `(.L_x_7925) ;  /* 0x0000060000017945 */ /* 0x000fe80003800000 */
[----:B------:R-:W-:Y:S05]  /*c7f0*/  @P2 BRA `(.L_x_7926) ;  /* 0x0000000400782947 */ /* 0x000fea0003800000 */
[----:B-1----:R-:W-:Y:S02]  /*c800*/  LEA.HI R4, R21, R219, RZ, 0x1d ;  /* 0x000000db15047211 */ /* 0x002fe400078fe8ff */
[----:B------:R-:W-:Y:S01]  /*c810*/  SHF.R.U64 R69, R30, 0x10, R31 ;  /* 0x000000101e457819 */ /* 0x000fe2000000121f */
[--C-:B------:R-:W-:Y:S01]  /*c820*/  HADD2.F32 R30, -RZ, R62.reuse.H0_H0 ;  /* 0x2000003eff1e7230 */ /* 0x100fe20000004100 */
[----:B------:R-:W-:Y:S01]  /*c830*/  SHF.R.S32.HI R5, RZ, 0x1f, R4 ;  /* 0x0000001fff057819 */ /* 0x000fe20000011404 */
[----:B------:R-:W-:Y:S01]  /*c840*/  HADD2.F32 R62, -RZ, R62.H1_H1 ;  /* 0x3000003eff3e7230 */ /* 0x000fe20000004100 */
[----:B------:R-:W-:Y:S02]  /*c850*/  SHF.L.U32 R6, R4, 0x3, RZ ;  /* 0x0000000304067819 */ /* 0x000fe400000006ff */
[----:B------:R-:W-:Y:S02]  /*c860*/  LEA.HI R5, R5, R4, RZ, 0x3 ;  /* 0x0000000405057211 */ /* 0x000fe400078f18ff */
[----:B------:R-:W-:-:S02]  /*c870*/  LOP3.LUT R4, R201, 0x38, R6, 0xf8, !PT ;  /* 0x00000038c9047812 */ /* 0x000fc400078ef806 */
[----:B------:R-:W-:Y:S01]  /*c880*/  SHF.R.U64 R65, R32, 0x10, R33 ;  /* 0x0000001020417819 */ /* 0x000fe20000001221 */
[----:B------:R-:W-:Y:S01]  /*c890*/  IMAD.SHL.U32 R5, R5, 0x400, RZ ;  /* 0x0000040005057824 */ /* 0x000fe200078e00ff */
[----:B0-----:R-:W-:Y:S02]  /*c8a0*/  LOP3.LUT R9, R4, R207, RZ, 0x3c, !PT ;  /* 0x000000cf04097212 */ /* 0x001fe400078e3cff */
[--C-:B------:R-:W-:Y:S02]  /*c8b0*/  SHF.R.U64 R70, R28, 0x10, R29.reuse ;  /* 0x000000101c467819 */ /* 0x100fe4000000121d */
[----:B------:R-:W-:Y:S02]  /*c8c0*/  LOP3.LUT R8, R5, 0x7fffe000, RZ, 0xc0, !PT ;  /* 0x7fffe00005087812 */ /* 0x000fe400078ec0ff */
[----:B------:R-:W0:Y:S01]  /*c8d0*/  LDS.128 R4, [R230] ;  /* 0x00000000e6047984 */ /* 0x000e220000000c00 */
[----:B------:R-:W-:Y:S02]  /*c8e0*/  SHF.R.U32.HI R64, RZ, 0x10, R29 ;  /* 0x00000010ff407819 */ /* 0x000fe4000001161d */
[----:B------:R-:W-:-:S02]  /*c8f0*/  IADD3 R9, R9, R8, R208 ;  /* 0x0000000809097210 */ /* 0x000fc40007ffe0d0 */
[----:B------:R-:W-:Y:S02]  /*c900*/  SHF.R.U32.HI R29, RZ, 0x10, R33 ;  /* 0x00000010ff1d7819 */ /* 0x000fe40000011621 */
[----:B------:R-:W-:Y:S01]  /*c910*/  SHF.R.U32.HI R67, RZ, 0x10, R31 ;  /* 0x00000010ff437819 */ /* 0x000fe2000001161f */
[----:B------:R-:W-:Y:S01]  /*c920*/  IMAD R12, R9, 0x2, R2 ;  /* 0x00000002090c7824 */ /* 0x000fe200078e0202 */
[--C-:B------:R-:W-:Y:S01]  /*c930*/  SHF.R.U64 R63, R34, 0x10, R35.reuse ;  /* 0x00000010223f7819 */ /* 0x100fe20000001223 */
[----:B------:R-:W-:Y:S01]  /*c940*/  HADD2.F32 R29, -RZ, R29.H0_H0 ;  /* 0x2000001dff1d7230 */ /* 0x000fe20000004100 */
[----:B------:R-:W-:Y:S02]  /*c950*/  SHF.R.U32.HI R35, RZ, 0x10, R35 ;  /* 0x00000010ff237819 */ /* 0x000fe40000011623 */
        /* <DEDUP_REMOVED lines=8> */
[----:B-1----:R-:W-:-:S02]  /*c9e0*/  HADD2.F32 R25, -RZ, R9.H0_H0 ;  /* 0x20000009ff197230 */ /* 0x002fc40000004100 */
[----:B------:R-:W-:Y:S02]  /*c9f0*/  HADD2.F32 R26, -RZ, R9.H1_H1 ;  /* 0x30000009ff1a7230 */ /* 0x000fe40000004100 */
[----:B------:R-:W-:Y:S02]  /*ca00*/  HADD2.F32 R9, -RZ, R8.H0_H0 ;  /* 0x20000008ff097230 */ /* 0x000fe40000004100 */
[C---:B------:R-:W-:Y:S01]  /*ca10*/  FMUL.FTZ R32, R25.reuse, R62 ;  /* 0x0000003e19207220 */ /* 0x040fe20000410000 */
[-C--:B------:R-:W-:Y:S01]  /*ca20*/  FMUL.FTZ R34, R25, R30.reuse ;  /* 0x0000001e19227220 */ /* 0x080fe20000410000 */
[----:B------:R-:W-:Y:S02]  /*ca30*/  HADD2.F32 R25, -RZ, R64.H0_H0 ;  /* 0x20000040ff197230 */ /* 0x000fe40000004100 */
[----:B------:R-:W-:Y:S01]  /*ca40*/  FMUL.FTZ R33, R26, R29 ;  /* 0x0000001d1a217220 */ /* 0x000fe20000410000 */
[----:B------:R-:W-:Y:S01]  /*ca50*/  FFMA.FTZ R31, R13, R30, -R32 ;  /* 0x0000001e0d1f7223 */ /* 0x000fe20000010820 */
[----:B------:R-:W-:-:S02]  /*ca60*/  HADD2.F32 R32, -RZ, R61.H1_H1 ;  /* 0x3000003dff207230 */ /* 0x000fc40000004100 */
[----:B------:R-:W-:Y:S01]  /*ca70*/  FFMA.FTZ R62, R13, R62, R34 ;  /* 0x0000003e0d3e7223 */ /* 0x000fe20000010022 */
[----:B------:R-:W-:Y:S02]  /*ca80*/  HADD2.F32 R30, -RZ, R61.H0_H0 ;  /* 0x2000003dff1e7230 */ /* 0x000fe40000004100 */
[----:B------:R-:W-:Y:S01]  /*ca90*/  FMUL.FTZ R13, R26, R25 ;  /* 0x000000191a0d7220 */ /* 0x000fe20000410000 */
[----:B------:R-:W-:Y:S02]  /*caa0*/  HADD2.F32 R27, -RZ, R10.H0_H0 ;  /* 0x2000000aff1b7230 */ /* 0x000fe40000004100 */
[C---:B------:R-:W-:Y:S01]  /*cab0*/  FMUL.FTZ R34, R9.reuse, R32 ;  /* 0x0000002009227220 */ /* 0x040fe20000410000 */
[--C-:B------:R-:W-:Y:S02]  /*cac0*/  HADD2.F32 R26, -RZ, R60.reuse.H1_H1 ;  /* 0x3000003cff1a7230 */ /* 0x100fe40000004100 */
[----:B------:R-:W-:Y:S01]  /*cad0*/  FMUL.FTZ R9, R9, R30 ;  /* 0x0000001e09097220 */ /* 0x000fe20000410000 */
[----:B------:R-:W-:-:S02]  /*cae0*/  HADD2.F32 R60, -RZ, R60.H0_H0 ;  /* 0x2000003cff3c7230 */ /* 0x000fc40000004100 */
[C---:B------:R-:W-:Y:S01]  /*caf0*/  FFMA.FTZ R34, R5.reuse, R30, -R34 ;  /* 0x0000001e05227223 */ /* 0x040fe20000010822 */
[----:B------:R-:W-:Y:S02]  /*cb00*/  HADD2.F32 R28, -RZ, R11.H0_H0 ;  /* 0x2000000bff1c7230 */ /* 0x000fe40000004100 */
[----:B------:R-:W-:Y:S01]  /*cb10*/  FFMA.FTZ R32, R5, R32, R9 ;  /* 0x0000002005207223 */ /* 0x000fe20000010009 */
[--C-:B------:R-:W-:Y:S02]  /*cb20*/  HADD2.F32 R5, -RZ, R59.reuse.H1_H1 ;  /* 0x3000003bff057230 */ /* 0x100fe40000004100 */
[C---:B------:R-:W-:Y:S01]  /*cb30*/  FFMA.FTZ R64, R14.reuse, R25, -R33 ;  /* 0x000000190e407223 */ /* 0x040fe20000010821 */
[----:B------:R-:W-:Y:S01]  /*cb40*/  FFMA.FTZ R29, R14, R29, R13 ;  /* 0x0000001d0e1d7223 */ /* 0x000fe2000001000d */
[----:B------:R-:W-:Y:S02]  /*cb50*/  HADD2.F32 R59, -RZ, R59.H0_H0 ;  /* 0x2000003bff3b7230 */ /* 0x000fe40000004100 */
[C---:B------:R-:W-:Y:S01]  /*cb60*/  FMUL.FTZ R14, R27.reuse, R26 ;  /* 0x0000001a1b0e7220 */ /* 0x040fe20000410000 */
        /* <DEDUP_REMOVED lines=39> */
.L_x_7926:
[----:B------:R-:W-:Y:S05]  /*cde0*/  BSYNC B1 ;  /* 0x0000000000017941 */ /* 0x000fea0003800000 */
.L_x_7925:
        /* <DEDUP_REMOVED lines=21> */
[----:B------:R-:W-:-:S02]  /*cf40*/  LEA R12, R9, R2, 0x1 ;  /* 0x00000002090c7211 */ /* 0x000fc400078e08ff */
[----:B------:R-:W-:Y:S02]  /*cf50*/  SHF.R.U32.HI R39, RZ, 0x10, R39 ;  /* 0x00000010ff277819 */ /* 0x000fe40000011627 */
[----:B------:R-:W-:Y:S01]  /*cf60*/  SHF.R.U32.HI R42, RZ, 0x10, R43 ;  /* 0x00000010ff2a7819 */ /* 0x000fe2000001162b */
        /* <DEDUP_REMOVED lines=72> */
.L_x_7928:
[----:B------:R-:W-:Y:S05]  /*d3f0*/  BSYNC B1 ;  /* 0x0000000000017941 */ /* 0x000fea0003800000 */
.L_x_7927:
[----:B------:R-:W-:Y:S01]  /*d400*/  PRMT R36, R0, 0x5410, R3 ;  /* 0x0000541000247816 */ /* 0x000fe20000000003 */
[----:B------:R-:W-:Y:S06]  /*d410*/  @P0 BRA `(.L_x_7902) ;  /* 0x0000000400780947 */ /* 0x000fec0003800000 */
[----:B------:R-:W-:Y:S01]  /*d420*/  LEA.HI R21, R21, R219, RZ, 0x1d ;  /* 0x000000db15157211 */ /* 0x000fe200078fe8ff */
[----:B------:R-:W-:Y:S01]  /*d430*/  HADD2.F32 R27, -RZ, R54.H1_H1 ;  /* 0x30000036ff1b7230 */ /* 0x000fe20000004100 */
[----:B------:R-:W-:Y:S01]  /*d440*/  SHF.R.U64 R35, R44, 0x10, R45 ;  /* 0x000000102c237819 */ /* 0x000fe2000000122d */
[----:B------:R-:W-:Y:S01]  /*d450*/  HADD2.F32 R26, -RZ, R20.H1_H1 ;  /* 0x30000014ff1a7230 */ /* 0x000fe20000004100 */
[----:B-123--:R-:W-:Y:S01]  /*d460*/  SHF.R.S32.HI R4, RZ, 0x1f, R21 ;  /* 0x0000001fff047819 */ /* 0x00efe20000011415 */
        /* <DEDUP_REMOVED lines=12> */
[----:B------:R-:W1:Y:S01]  /*d530*/  LDS.128 R4, [R228] ;  /* 0x00000000e4047984 */ /* 0x000e620000000c00 */
        /* <DEDUP_REMOVED lines=76> */
.L_x_7902:
[----:B------:R-:W-:Y:S05]  /*da00*/  BSYNC B0 ;  /* 0x0000000000007941 */ /* 0x000fea0003800000 */
.L_x_7862:
        /* <DEDUP_REMOVED lines=8> */
.L_x_7860:
[----:B------:R-:W-:-:S13]  /*da90*/  ISETP.NE.AND P0, PT, R197, 0x3, PT ;  /* 0x00000003c500780c */ /* 0x000fda0003f05270 */
[----:B------:R-:W-:Y:S05]  /*daa0*/  @!P0 BRA `(.L_x_7929) ;  /* 0x0000000000048947 */ /* 0x000fea0003800000 */
[----:B------:R-:W-:Y:S01]  /*dab0*/  BPT.TRAP 0x1 ;  /* 0x000000040000795c */ /* 0x000fe20000300000 */
.L_x_7929:
[----:B0-23--:R-:W-:Y:S01]  /*dac0*/  IMAD R3, R185, 0x8, R2 ;  /* 0x00000008b9037824 */ /* 0x00dfe200078e0202 */
[----:B------:R-:W-:-:S04]  /*dad0*/  SHF.L.U32 R0, R190, 0x1f, RZ ;  /* 0x0000001fbe007819 */ /* 0x000fc800000006ff */
[----:B------:R0:W2:Y:S01]  /*dae0*/  SYNCS.PHASECHK.TRANS64.TRYWAIT P2, [R3+URZ+0x28830], R0 ;  /* 0x02883000030075a7 */ /* 0x0000a2000804017f */
[----:B------:R-:W-:Y:S05]  /*daf0*/  @!P0 BRA `(.L_x_7930) ;  /* 0x0000000000048947 */ /* 0x000fea0003800000 */
[----:B------:R-:W-:Y:S01]  /*db00*/  BPT.TRAP 0x1 ;  /* 0x000000040000795c */ /* 0x000fe20000300000 */
.L_x_7930:
[----:B-1--4-:R-:W1:Y:S01]  /*db10*/  S2R R4, SR_TID.X ;  /* 0x0000000000047919 */ /* 0x012e620000002100 */
[----:B------:R-:W-:Y:S02]  /*db20*/  MOV R151, RZ ;  /* 0x000000ff00977202 */ /* 0x000fe40000000f00 */
[----:B-1----:R-:W-:-:S04]  /*db30*/  LOP3.LUT R4, R4, 0x7f, RZ, 0xc0, !PT ;  /* 0x0000007f04047812 */ /* 0x002fc800078ec0ff */
[----:B------:R-:W-:Y:S01]  /*db40*/  ISETP.NE.AND P1, PT, R4, RZ, PT ;  /* 0x000000ff0400720c */ /* 0x000fe20003f25270 */
[----:B--2---:R-:W-:-:S12]  /*db50*/  @P2 BRA `(.L_x_7931) ;  /* 0x0000000000082947 */ /* 0x004fd80003800000 */
[----:B------:R-:W1:Y:S02]  /*db60*/  SYNCS.PHASECHK.TRANS64.TRYWAIT P2, [R3+URZ+0x28830], R0 ;  /* 0x02883000030075a7 */ /* 0x000e64000804017f */
[----:B-1----:R-:W-:Y:S05]  /*db70*/  @!P2 BRA `(.L_x_7932) ;  /* 0x00000110004ca947 */ /* 0x002fea0003800000 */
.L_x_7931:
[----:B------:R-:W-:Y:S05]  /*db80*/  WARPSYNC.ALL ;  /* 0x0000000000007948 */ /* 0x000fea0003800000 */
[----:B01----:R-:W-:Y:S01]  /*db90*/  VIADD R0, R2, 0x18400 ;  /* 0x0001840002007836 */ /* 0x003fe20000000000 */
[----:B------:R-:W-:Y:S01]  /*dba0*/  R2UR UR24, R52 ;  /* 0x00000000341872ca */ /* 0x000fe200000e0000 */
[----:B------:R-:W-:Y:S01]  /*dbb0*/  IMAD.MOV.U32 R7, RZ, RZ, 0x40000040 ;  /* 0x40000040ff077424 */ /* 0x000fe200078e00ff */
[----:B------:R-:W-:Y:S01]  /*dbc0*/  WARPGROUP.ARRIVE ;  /* 0x00000000000079c5 */ /* 0x000fe20000000000 */
[----:B------:R-:W-:Y:S01]  /*dbd0*/  UMOV UR25, 0x40000040 ;  /* 0x4000004000197882 */ /* 0x000fe20000000000 */
[----:B------:R-:W-:Y:S01]  /*dbe0*/  SHF.R.U32.HI R0, RZ, 0x4, R0 ;  /* 0x00000004ff007819 */ /* 0x000fe20000011600 */
[----:B------:R-:W-:Y:S01]  /*dbf0*/  UMOV UR29, 0x40000040 ;  /* 0x40000040001d7882 */ /* 0x000fe20000000000 */
[----:B------:R-:W-:Y:S01]  /*dc00*/  R2UR UR27, R7 ;  /* 0x00000000071b72ca */ /* 0x000fe200000e0000 */
[----:B------:R-:W-:Y:S01]  /*dc10*/  UMOV UR33, 0x40000040 ;  /* 0x4000004000217882 */ /* 0x000fe20000000000 */
[----:B------:R-:W-:Y:S01]  /*dc20*/  LOP3.LUT R0, R0, 0x3fff, RZ, 0xc0, !PT ;  /* 0x00003fff00007812 */ /* 0x000fe200078ec0ff */
[----:B------:R-:W-:Y:S01]  /*dc30*/  UMOV UR5, 0x40000040 ;  /* 0x4000004000057882 */ /* 0x000fe20000000000 */
[----:B------:R-:W-:Y:S01]  /*dc40*/  MOV R9, 0x40000040 ;  /* 0x4000004000097802 */ /* 0x000fe20000000f00 */
[----:B------:R-:W-:Y:S01]  /*dc50*/  UMOV UR9, 0x40000040 ;  /* 0x4000004000097882 */ /* 0x000fe20000000000 */
[----:B------:R-:W-:Y:S01]  /*dc60*/  LOP3.LUT R5, R0, 0x10000, RZ, 0xfc, !PT ;  /* 0x0001000000057812 */ /* 0x000fe200078efcff */
[----:B------:R-:W-:Y:S01]  /*dc70*/  ULOP3.LUT UR24, UR24, 0x10000, URZ, 0xfc, !UPT ;  /* 0x0001000018187892 */ /* 0x000fe2000f8efc3f */
[----:B------:R-:W-:Y:S01]  /*dc80*/  R2UR UR31, R9 ;  /* 0x00000000091f72ca */ /* 0x000fe200000e0000 */
[----:B------:R-:W-:Y:S01]  /*dc90*/  IMAD.MOV.U32 R9, RZ, RZ, 0x40000040 ;  /* 0x40000040ff097424 */ /* 0x000fe200078e00ff */
[----:B------:R-:W-:Y:S01]  /*dca0*/  UMOV UR13, 0x40000040 ;  /* 0x40000040000d7882 */ /* 0x000fe20000000000 */
[----:B------:R-:W-:Y:S01]  /*dcb0*/  IMAD R6, R185, 0x800, R5 ;  /* 0x00000800b9067824 */ /* 0x000fe200078e0205 */
[----:B------:R-:W-:Y:S01]  /*dcc0*/  UIADD3 UR28, UR24, 0x2, URZ ;  /* 0x00000002181c7890 */ /* 0x000fe2000fffe03f */
[----:B------:R-:W-:Y:S01]  /*dcd0*/  IMAD.MOV.U32 R7, RZ, RZ, 0x40000040 ;  /* 0x40000040ff077424 */ /* 0x000fe200078e00ff */
[----:B------:R-:W-:Y:S01]  /*dce0*/  R2UR UR35, R9 ;  /* 0x00000000092372ca */ /* 0x000fe200000e0000 */
[C---:B------:R-:W-:Y:S01]  /*dcf0*/  VIADD R8, R6.reuse, 0x2 ;  /* 0x0000000206087836 */ /* 0x040fe20000000000 */
[----:B------:R-:W-:Y:S01]  /*dd00*/  R2UR UR26, R6 ;  /* 0x00000000061a72ca */ /* 0x000fe200000e0000 */
[----:B------:R-:W-:Y:S01]  /*dd10*/  UIADD3 UR32, UR24, 0x4, URZ ;  /* 0x0000000418207890 */ /* 0x000fe2000fffe03f */
[----:B------:R-:W-:Y:S01]  /*dd20*/  IMAD.MOV.U32 R9, RZ, RZ, 0x40000040 ;  /* 0x40000040ff097424 */ /* 0x000fe200078e00ff */
[----:B------:R-:W-:Y:S01]  /*dd30*/  UIADD3 UR4, UR24, 0x6, URZ ;  /* 0x0000000618047890 */ /* 0x000fe2000fffe03f */
[----:B------:R-:W-:Y:S01]  /*dd40*/  R2UR UR30, R8 ;  /* 0x00000000081e72ca */ /* 0x000fe200000e0000 */
[----:B------:R-:W-:Y:S01]  /*dd50*/  VIADD R8, R6, 0x4 ;  /* 0x0000000406087836 */ /* 0x000fe20000000000 */
[----:B------:R-:W-:Y:S01]  /*dd60*/  UIADD3 UR8, UR24, 0x400, URZ ;  /* 0x0000040018087890 */ /* 0x000fe2000fffe03f */
[----:B------:R-:W-:Y:S01]  /*dd70*/  R2UR UR7, R9 ;  /* 0x00000000090772ca */ /* 0x000fe200000e0000 */
[----:B------:R-:W-:Y:S01]  /*dd80*/  IMAD.MOV.U32 R9, RZ, RZ, 0x40000040 ;  /* 0x40000040ff097424 */ /* 0x000fe200078e00ff */
[----:B------:R-:W-:Y:S01]  /*dd90*/  UIADD3 UR12, UR24, 0x402, URZ ;  /* 0x00000402180c7890 */ /* 0x000fe2000fffe03f */
[----:B------:R-:W-:Y:S01]  /*dda0*/  R2UR UR34, R8 ;  /* 0x00000000082272ca */ /* 0x000fe200000e0000 */
[----:B------:R-:W-:Y:S01]  /*ddb0*/  VIADD R8, R6, 0x6 ;  /* 0x0000000606087836 */ /* 0x000fe20000000000 */
[----:B------:R-:W-:-:S02]  /*ddc0*/  UIADD3 UR16, UR24, 0x404, URZ ;  /* 0x0000040418107890 */ /* 0x000fc4000fffe03f */
[----:B------:R-:W-:Y:S01]  /*ddd0*/  HGMMA.64x128x16.F32 R24, gdesc[UR24], RZ, !UPT, gsb0 ;  /* 0x01e00000181879f0 */ /* 0x000fe2000c0008ff */
[----:B------:R-:W-:Y:S01]  /*dde0*/  R2UR UR11, R9 ;  /* 0x00000000090b72ca */ /* 0x000fe200000e0000 */
[----:B------:R-:W-:Y:S01]  /*ddf0*/  IMAD.MOV.U32 R9, RZ, RZ, 0x40000040 ;  /* 0x40000040ff097424 */ /* 0x000fe200078e00ff */
[----:B------:R-:W-:Y:S01]  /*de00*/  R2UR UR6, R8 ;  /* 0x00000000080672ca */ /* 0x000fe200000e0000 */
[----:B------:R-:W-:Y:S01]  /*de10*/  UMOV UR17, 0x40000040 ;  /* 0x4000004000117882 */ /* 0x000fe20000000000 */
[----:B------:R-:W-:Y:S01]  /*de20*/  IADD3 R8, R6, 0x400, RZ ;  /* 0x0000040006087810 */ /* 0x000fe20007ffe0ff */
[----:B------:R-:W-:Y:S01]  /*de30*/  UIADD3 UR20, UR24, 0x406, URZ ;  /* 0x0000040618147890 */ /* 0x000fe2000fffe03f */
[----:B------:R-:W-:Y:S01]  /*de40*/  R2UR UR15, R9 ;  /* 0x00000000090f72ca */ /* 0x000fe200000e0000 */
[----:B------:R-:W-:Y:S01]  /*de50*/  UMOV UR21, 0x40000040 ;  /* 0x4000004000157882 */ /* 0x000fe20000000000 */
[----:B------:R-:W-:Y:S01]  /*de60*/  R2UR UR10, R8 ;  /* 0x00000000080a72ca */ /* 0x000fe200000e0000 */
[----:B------:R-:W-:Y:S01]  /*de70*/  VIADD R8, R6, 0x402 ;  /* 0x0000040206087836 */ /* 0x000fe20000000000 */
[----:B------:R-:W-:Y:S01]  /*de80*/  MOV R9, 0x40000040 ;  /* 0x4000004000097802 */ /* 0x000fe20000000f00 */
[----:B------:R-:W-:Y:S01]  /*de90*/  IMAD.MOV.U32 R0, RZ, RZ, -0x80 ;  /* 0xffffff80ff007424 */ /* 0x000fe200078e00ff */
[----:B------:R-:W-:Y:S01]  /*dea0*/  R2UR UR23, R7 ;  /* 0x00000000071772ca */ /* 0x000fe200000e0000 */
[----:B------:R-:W-:Y:S01]  /*deb0*/  @!P1 VIADD R3, R3, 0x28840 ;  /* 0x0002884003039836 */ /* 0x000fe20000000000 */
[----:B------:R-:W-:Y:S01]  /*dec0*/  R2UR UR14, R8 ;  /* 0x00000000080e72ca */ /* 0x000fe200000e0000 */
[C---:B------:R-:W-:Y:S01]  /*ded0*/  VIADD R8, R6.reuse, 0x404 ;  /* 0x0000040406087836 */ /* 0x040fe20000000000 */
[----:B------:R-:W-:Y:S01]  /*dee0*/  R2UR UR19, R9 ;  /* 0x00000000091372ca */ /* 0x000fe200000e0000 */
[----:B------:R-:W-:Y:S01]  /*def0*/  VIADD R6, R6, 0x406 ;  /* 0x0000040606067836 */ /* 0x000fe20000000000 */
[----:B------:R-:W-:Y:S01]  /*df00*/  @!P1 PRMT R3, RZ, 0x654, R3 ;  /* 0x00000654ff039816 */ /* 0x000fe20000000003 */
[----:B------:R-:W-:Y:S01]  /*df10*/  IMAD R7, R123, R0, 0x80 ;  /* 0x000000807b077424 */ /* 0x000fe200078e0200 */
[----:B------:R-:W-:Y:S01]  /*df20*/  R2UR UR18, R8 ;  /* 0x00000000081272ca */ /* 0x000fe200000e0000 */
[----:B------:R-:W-:Y:S01]  /*df30*/  ULDC UR43, c[0x0][0x988] ;  /* 0x00026200002b7ab9 */ /* 0x000fe20000000800 */
[----:B------:R-:W-:Y:S01]  /*df40*/  R2UR UR22, R6 ;  /* 0x00000000061672ca */ /* 0x000fe200000e0000 */
[----:B------:R-:W-:Y:S01]  /*df50*/  IMAD.IADD R7, R198, 0x1, R7 ;  /* 0x00000001c6077824 */ /* 0x000fe200078e0207 */
[----:B------:R-:W-:Y:S01]  /*df60*/  LEA R6, R193, R213, 0x7 ;  /* 0x000000d5c1067211 */ /* 0x000fe200078e38ff */
[----:B------:R-:W-:Y:S01]  /*df70*/  ULDC UR44, c[0x0][0x988] ;  /* 0x00026200002c7ab9 */ /* 0x000fe20000000800 */
[----:B------:R-:W-:Y:S01]  /*df80*/  IMAD.MOV.U32 R150, RZ, RZ, R151 ;  /* 0x000000ffff967224 */ /* 0x000fe200078e0097 */
[-C--:B------:R-:W-:Y:S01]  /*df90*/  MOV R146, R151.reuse ;  /* 0x0000009700927202 */ /* 0x080fe20000000f00 */
[C-C-:B------:R-:W-:Y:S01]  /*dfa0*/  IMAD R4, R212.reuse, -0x2, R7.reuse ;  /* 0xfffffffed4047824 */ /* 0x140fe200078e0207 */
[----:B------:R-:W-:Y:S01]  /*dfb0*/  IADD3 R9, -R195, 0x1, R7 ;  /* 0x00000001c3097810 */ /* 0x000fe20007ffe107 */
[--C-:B------:R-:W-:Y:S01]  /*dfc0*/  IMAD.MOV.U32 R149, RZ, RZ, R151.reuse ;  /* 0x000000ffff957224 */ /* 0x100fe200078e0097 */
[-C--:B------:R-:W-:Y:S01]  /*dfd0*/  MOV R141, R151.reuse ;  /* 0x00000097008d7202 */ /* 0x080fe20000000f00 */
[----:B------:R-:W-:Y:S01]  /*dfe0*/  IMAD.MOV.U32 R148, RZ, RZ, R151 ;  /* 0x000000ffff947224 */ /* 0x000fe200078e0097 */
[-C--:B------:R-:W-:Y:S01]  /*dff0*/  MOV R136, R151.reuse ;  /* 0x0000009700887202 */ /* 0x080fe20000000f00 */
[----:B------:R-:W-:Y:S01]  /*e000*/  IMAD R89, R212, -0x2, R9 ;  /* 0xfffffffed4597824 */ /* 0x000fe200078e0209 */
[-C--:B------:R-:W-:Y:S01]  /*e010*/  MOV R131, R151.reuse ;  /* 0x0000009700837202 */ /* 0x080fe20000000f00 */
[--C-:B------:R-:W-:Y:S01]  /*e020*/  IMAD.MOV.U32 R147, RZ, RZ, R151.reuse ;  /* 0x000000ffff937224 */ /* 0x100fe200078e0097 */
[-C--:B------:R-:W-:Y:S01]  /*e030*/  MOV R126, R151.reuse ;  /* 0x00000097007e7202 */ /* 0x080fe20000000f00 */
[--C-:B------:R-:W-:Y:S01]  /*e040*/  IMAD.MOV.U32 R145, RZ, RZ, R151.reuse ;  /* 0x000000ffff917224 */ /* 0x100fe200078e0097 */
[----:B------:R-:W-:Y:S01]  /*e050*/  IADD3 R7, R89, 0x8, R6 ;  /* 0x0000000859077810 */ /* 0x000fe20007ffe006 */
[--C-:B------:R-:W-:Y:S01]  /*e060*/  IMAD.MOV.U32 R144, RZ, RZ, R151.reuse ;  /* 0x000000ffff907224 */ /* 0x100fe200078e0097 */
[----:B------:R-:W-:Y:S01]  /*e070*/  MOV R121, R151 ;  /* 0x0000009700797202 */ /* 0x000fe20000000f00 */
[--C-:B------:R-:W-:Y:S01]  /*e080*/  IMAD.MOV.U32 R143, RZ, RZ, R151.reuse ;  /* 0x000000ffff8f7224 */ /* 0x100fe200078e0097 */
[----:B------:R-:W-:Y:S01]  /*e090*/  VIMNMX R0, R4, R7, PT ;  /* 0x0000000704007248 */ /* 0x000fe20003fe0100 */
[--C-:B------:R-:W-:Y:S01]  /*e0a0*/  IMAD.MOV.U32 R142, RZ, RZ, R151.reuse ;  /* 0x000000ffff8e7224 */ /* 0x100fe200078e0097 */
[-C--:B------:R-:W-:Y:S01]  /*e0b0*/  MOV R116, R151.reuse ;  /* 0x0000009700747202 */ /* 0x080fe20000000f00 */
[--C-:B------:R-:W-:Y:S01]  /*e0c0*/  IMAD.MOV.U32 R140, RZ, RZ, R151.reuse ;  /* 0x000000ffff8c7224 */ /* 0x100fe200078e0097 */
[C---:B------:R-:W-:Y:S01]  /*e0d0*/  ISETP.GT.AND P2, PT, R0.reuse, RZ, PT ;  /* 0x000000ff0000720c */ /* 0x040fe20003f44270 */
[--C-:B------:R-:W-:Y:S01]  /*e0e0*/  IMAD.MOV.U32 R139, RZ, RZ, R151.reuse ;  /* 0x000000ffff8b7224 */ /* 0x100fe200078e0097 */
[C---:B------:R-:W-:Y:S01]  /*e0f0*/  ISETP.GT.AND P3, PT, R0.reuse, 0x1, PT ;  /* 0x000000010000780c */ /* 0x040fe20003f64270 */
[--C-:B------:R-:W-:Y:S01]  /*e100*/  IMAD.MOV.U32 R138, RZ, RZ, R151.reuse ;  /* 0x000000ffff8a7224 */ /* 0x100fe200078e0097 */
[----:B------:R-:W-:Y:S01]  /*e110*/  ISETP.GT.AND P4, PT, R0, 0x8, PT ;  /* 0x000000080000780c */ /* 0x000fe20003f84270 */
        /* <DEDUP_REMOVED lines=17> */
[--C-:B-----5:R-:W-:Y:S02]  /*e230*/  IMAD.MOV.U32 R117, RZ, RZ, R151.reuse ;  /* 0x000000ffff757224 */ /* 0x120fe400078e0097 */
        /* <DEDUP_REMOVED lines=22> */
[----:B------:R-:W-:Y:S01]  /*e3a0*/  HGMMA.64x128x16.F32 R24, gdesc[UR4], R24, gsb0 ;  /* 0x01e00000041879f0 */ /* 0x000fe20008000818 */
[----:B------:R-:W-:Y:S02]  /*e3b0*/  ULDC UR6, c[0x0][0x988] ;  /* 0x0002620000067ab9 */ /* 0x000fe40000000800 */
        /* <DEDUP_REMOVED lines=47> */
[----:B------:R-:W-:Y:S01]  /*e6b0*/  FSEL R39, R50, -INF , P3 ;  /* 0xff80000032277808 */ /* 0x000fe20001800000 */
[----:B------:R-:W-:Y:S01]  /*e6c0*/  IMAD.IADD R50, R198, 0x1, -R195 ;  /* 0x00000001c6327824 */ /* 0x000fe200078e0ac3 */
[----:B------:R-:W-:-:S02]  /*e6d0*/  FMNMX.FTZ R8, R47, R8, !PT ;  /* 0x000000082f087209 */ /* 0x000fc40007810000 */
[C---:B------:R-:W-:Y:S01]  /*e6e0*/  ISETP.GT.AND P3, PT, R0.reuse, 0x38, PT ;  /* 0x000000380000780c */ /* 0x040fe20003f64270 */
[----:B------:R-:W-:Y:S01]  /*e6f0*/  IMAD R50, R193, 0x80, R50 ;  /* 0x00000080c1327824 */ /* 0x000fe200078e0232 */
[----:B------:R-:W-:Y:S02]  /*e700*/  FSEL R51, R51, -INF , P2 ;  /* 0xff80000033337808 */ /* 0x000fe40001000000 */
        /* <DEDUP_REMOVED lines=49> */
[----:B------:R-:W-:Y:S01]  /*ea20*/  ISETP.GT.AND P2, PT, R0, 0x79, PT ;  /* 0x000000790000780c */ /* 0x000fe20003f44270 */
[----:B------:R-:W-:Y:S01]  /*ea30*/  IMAD.U32 R0, RZ, RZ, UR6 ;  /* 0x00000006ff007e24 */ /* 0x000fe2000f8e00ff */
[----:B------:R-:W-:Y:S02]  /*ea40*/  FSEL R31, R86, -INF , P3 ;  /* 0xff800000561f7808 */ /* 0x000fe40001800000 */
[----:B------:R-:W-:-:S02]  /*ea50*/  FMNMX.FTZ R8, R83, R8, !PT ;  /* 0x0000000853087209 */ /* 0x000fc40007810000 */
[----:B------:R-:W-:Y:S02]  /*ea60*/  FSEL R87, R87, -INF , P2 ;  /* 0xff80000057577808 */ /* 0x000fe40001000000 */
[----:B------:R-:W-:Y:S02]  /*ea70*/  FMNMX.FTZ R8, R31, R8, !PT ;  /* 0x000000081f087209 */ /* 0x000fe40007810000 */
[----:B------:R-:W-:Y:S02]  /*ea80*/  VIADDMNMX R34, R6, R89, R4, PT ;  /* 0x0000005906227246 */ /* 0x000fe40003800104 */
[----:B------:R-:W-:Y:S02]  /*ea90*/  FMNMX.FTZ R10, R87, R8, !PT ;  /* 0x00000008570a7209 */ /* 0x000fe40007810000 */
[C---:B------:R-:W-:Y:S02]  /*eaa0*/  ISETP.GT.AND P3, PT, R34.reuse, 0x1, PT ;  /* 0x000000012200780c */ /* 0x040fe40003f64270 */
[----:B------:R-:W-:Y:S01]  /*eab0*/  ISETP.GT.AND P4, PT, R34, 0x8, PT ;  /* 0x000000082200780c */ /* 0x000fe20003f84270 */
[----:B------:R-:W1:Y:S01]  /*eac0*/  SHFL.BFLY PT, R43, R10, 0x2, 0x1f ;  /* 0x0c401f000a2b7f89 */ /* 0x000e6200000e0000 */
[----:B------:R-:W-:-:S02]  /*ead0*/  FSEL R30, R25, -INF , P3 ;  /* 0xff800000191e7808 */ /* 0x000fc40001800000 */
[----:B------:R-:W-:Y:S02]  /*eae0*/  FSEL R25, R28, -INF , P4 ;  /* 0xff8000001c197808 */ /* 0x000fe40002000000 */
[----:B------:R-:W-:-:S04]  /*eaf0*/  ISETP.GT.AND P3, PT, R34, 0x10, PT ;  /* 0x000000102200780c */ /* 0x000fc80003f64270 */
[----:B------:R-:W-:Y:S02]  /*eb00*/  FSEL R89, R32, -INF , P3 ;  /* 0xff80000020597808 */ /* 0x000fe40001800000 */
[----:B------:R-:W-:Y:S02]  /*eb10*/  ISETP.GT.AND P3, PT, R34, 0x18, PT ;  /* 0x000000182200780c */ /* 0x000fe40003f64270 */
[----:B-1----:R-:W-:-:S05]  /*eb20*/  FMNMX.FTZ R43, R10, R43, !PT ;  /* 0x0000002b0a2b7209 */ /* 0x002fca0007810000 */
[----:B------:R-:W1:Y:S02]  /*eb30*/  SHFL.BFLY PT, R8, R43, 0x1, 0x1f ;  /* 0x0c201f002b087f89 */ /* 0x000e6400000e0000 */
[----:B-1----:R-:W-:-:S04]  /*eb40*/  FMNMX.FTZ R8, R43, R8, !PT ;  /* 0x000000082b087209 */ /* 0x002fc80007810000 */
[C---:B------:R-:W-:Y:S01]  /*eb50*/  FSETP.NEU.FTZ.AND P2, PT, R8.reuse, -INF , PT ;  /* 0xff8000000800780b */ /* 0x040fe20003f5d000 */
[----:B------:R-:W-:-:S05]  /*eb60*/  FMUL.FTZ R26, R8, R0 ;  /* 0x00000000081a7220 */ /* 0x000fca0000410000 */
[----:B------:R-:W-:Y:S02]  /*eb70*/  FSEL R26, R26, RZ, P2 ;  /* 0x000000ff1a1a7208 */ /* 0x000fe40001000000 */
[----:B------:R-:W-:-:S03]  /*eb80*/  ISETP.GT.AND P2, PT, R34, RZ, PT ;  /* 0x000000ff2200720c */ /* 0x000fc60003f44270 */
[-CC-:B------:R-:W-:Y:S01]  /*eb90*/  FFMA.FTZ R181, R91, R0.reuse, -R26.reuse ;  /* 0x000000005bb57223 */ /* 0x180fe2000001081a */
[----:B------:R-:W-:Y:S01]  /*eba0*/  FSEL R43, R24, -INF , P2 ;  /* 0xff800000182b7808 */ /* 0x000fe20001000000 */
[-CC-:B------:R-:W-:Y:S01]  /*ebb0*/  FFMA.FTZ R93, R93, R0.reuse, -R26.reuse ;  /* 0x000000005d5d7223 */ /* 0x180fe2000001081a */
[C---:B------:R-:W-:Y:S01]  /*ebc0*/  ISETP.GT.AND P2, PT, R34.reuse, 0x9, PT ;  /* 0x000000092200780c */ /* 0x040fe20003f44270 */
[--C-:B------:R-:W-:Y:S01]  /*ebd0*/  FFMA.FTZ R183, R95, R0, -R26.reuse ;  /* 0x000000005fb77223 */ /* 0x100fe2000001081a */
[----:B------:R-:W-:Y:S01]  /*ebe0*/  FMNMX.FTZ R10, R43, R30, !PT ;  /* 0x0000001e2b0a7209 */ /* 0x000fe20007810000 */
[----:B------:R1:W-:Y:S01]  /*ebf0*/  MUFU.EX2 R4, R93 ;  /* 0x0000005d00047308 */ /* 0x0003e20000000800 */
[----:B------:R-:W-:Y:S01]  /*ec00*/  FSEL R29, R29, -INF , P2 ;  /* 0xff8000001d1d7808 */ /* 0x000fe20001000000 */
[--C-:B------:R-:W-:Y:S01]  /*ec10*/  FFMA.FTZ R6, R97, R0, -R26.reuse ;  /* 0x0000000061067223 */ /* 0x100fe2000001081a */
[----:B------:R-:W-:Y:S01]  /*ec20*/  FMNMX.FTZ R10, R25, R10, !PT ;  /* 0x0000000a190a7209 */ /* 0x000fe20007810000 */
[-CC-:B------:R-:W-:Y:S01]  /*ec30*/  FFMA.FTZ R177, R99, R0.reuse, -R26.reuse ;  /* 0x0000000063b17223 */ /* 0x180fe2000001081a */
[C---:B------:R-:W-:Y:S01]  /*ec40*/  ISETP.GT.AND P2, PT, R34.reuse, 0x11, PT ;  /* 0x000000112200780c */ /* 0x040fe20003f44270 */
        /* <DEDUP_REMOVED lines=13> */
[C---:B------:R-:W-:Y:S01]  /*ed20*/  ISETP.GT.AND P3, PT, R34.reuse, 0x20, PT ;  /* 0x000000202200780c */ /* 0x040fe20003f64270 */
[----:B------:R2:W-:Y:S01]  /*ed30*/  MUFU.EX2 R10, R101 ;  /* 0x00000065000a7308 */ /* 0x0005e20000000800 */
[----:B------:R-:W-:Y:S01]  /*ed40*/  FSEL R37, R37, -INF , P2 ;  /* 0xff80000025257808 */ /* 0x000fe20001000000 */
[--C-:B------:R-:W-:Y:S01]  /*ed50*/  FFMA.FTZ R153, R13, R0, -R26.reuse ;  /* 0x000000000d997223 */ /* 0x100fe2000001081a */
[----:B------:R-:W-:Y:S01]  /*ed60*/  FMNMX.FTZ R12, R91, R12, !PT ;  /* 0x0000000c5b0c7209 */ /* 0x000fe20007810000 */
[-CC-:B------:R-:W-:Y:S01]  /*ed70*/  FFMA.FTZ R155, R7, R0.reuse, -R26.reuse ;  /* 0x00000000079b7223 */ /* 0x180fe2000001081a */
[----:B------:R-:W-:Y:S01]  /*ed80*/  ISETP.GT.AND P2, PT, R34, 0x21, PT ;  /* 0x000000212200780c */ /* 0x000fe20003f44270 */
[--C-:B------:R-:W-:Y:S01]  /*ed90*/  FFMA.FTZ R157, R9, R0, -R26.reuse ;  /* 0x00000000099d7223 */ /* 0x100fe2000001081a */
[----:B-1----:R-:W-:Y:S01]  /*eda0*/  FSEL R93, R40, -INF , P3 ;  /* 0xff800000285d7808 */ /* 0x002fe20001800000 */
[----:B------:R-:W1:Y:S01]  /*edb0*/  MUFU.EX2 R181, R181 ;  /* 0x000000b500b57308 */ /* 0x000e620000000800 */
[----:B------:R-:W-:Y:S01]  /*edc0*/  FMNMX.FTZ R12, R37, R12, !PT ;  /* 0x0000000c250c7209 */ /* 0x000fe20007810000 */
[-CC-:B------:R-:W-:Y:S01]  /*edd0*/  FFMA.FTZ R159, R11, R0.reuse, -R26.reuse ;  /* 0x000000000b9f7223 */ /* 0x180fe2000001081a */
[C---:B------:R-:W-:Y:S01]  /*ede0*/  ISETP.GT.AND P3, PT, R34.reuse, 0x28, PT ;  /* 0x000000282200780c */ /* 0x040fe20003f64270 */
[-CC-:B------:R-:W-:Y:S01]  /*edf0*/  FFMA.FTZ R105, R105, R0.reuse, -R26.reuse ;  /* 0x0000000069697223 */ /* 0x180fe2000001081a */
[----:B------:R-:W-:Y:S01]  /*ee00*/  FSEL R41, R41, -INF , P2 ;  /* 0xff80000029297808 */ /* 0x000fe20001000000 */
[--C-:B------:R-:W-:Y:S01]  /*ee10*/  FFMA.FTZ R173, R107, R0, -R26.reuse ;  /* 0x000000006bad7223 */ /* 0x100fe2000001081a */
[----:B------:R-:W-:Y:S01]  /*ee20*/  FMNMX.FTZ R12, R93, R12, !PT ;  /* 0x0000000c5d0c7209 */ /* 0x000fe20007810000 */
[----:B------:R-:W3:Y:S01]  /*ee30*/  MUFU.EX2 R183, R183 ;  /* 0x000000b700b77308 */ /* 0x000ee20000000800 */
[----:B------:R-:W-:Y:S01]  /*ee40*/  ISETP.GT.AND P2, PT, R34, 0x29, PT ;  /* 0x000000292200780c */ /* 0x000fe20003f44270 */
[-CC-:B------:R-:W-:Y:S01]  /*ee50*/  FFMA.FTZ R161, R15, R0.reuse, -R26.reuse ;  /* 0x000000000fa17223 */ /* 0x180fe2000001081a */
[----:B------:R-:W-:Y:S01]  /*ee60*/  FSEL R95, R44, -INF , P3 ;  /* 0xff8000002c5f7808 */ /* 0x000fe20001800000 */
[--C-:B------:R-:W-:Y:S01]  /*ee70*/  FFMA.FTZ R109, R109, R0, -R26.reuse ;  /* 0x000000006d6d7223 */ /* 0x100fe2000001081a */
[----:B------:R-:W-:Y:S01]  /*ee80*/  FMNMX.FTZ R14, R41, R12, !PT ;  /* 0x0000000c290e7209 */ /* 0x000fe20007810000 */
[-CC-:B------:R-:W-:Y:S01]  /*ee90*/  FFMA.FTZ R175, R111, R0.reuse, -R26.reuse ;  /* 0x000000006faf7223 */ /* 0x180fe2000001081a */
[C---:B------:R-:W-:Y:S01]  /*eea0*/  ISETP.GT.AND P3, PT, R34.reuse, 0x30, PT ;  /* 0x000000302200780c */ /* 0x040fe20003f64270 */
[----:B------:R-:W4:Y:S01]  /*eeb0*/  MUFU.EX2 R6, R6 ;  /* 0x0000000600067308 */ /* 0x000f220000000800 */
[----:B------:R-:W-:Y:S01]  /*eec0*/  FSEL R45, R45, -INF , P2 ;  /* 0xff8000002d2d7808 */ /* 0x000fe20001000000 */
[--C-:B------:R-:W-:Y:S01]  /*eed0*/  FFMA.FTZ R163, R21, R0, -R26.reuse ;  /* 0x0000000015a37223 */ /* 0x100fe2000001081a */
[----:B------:R-:W-:Y:S01]  /*eee0*/  FMNMX.FTZ R14, R95, R14, !PT ;  /* 0x0000000e5f0e7209 */ /* 0x000fe20007810000 */
[-CC-:B------:R-:W-:Y:S01]  /*eef0*/  FFMA.FTZ R165, R27, R0.reuse, -R26.reuse ;  /* 0x000000001ba57223 */ /* 0x180fe2000001081a */
[----:B------:R-:W-:Y:S01]  /*ef00*/  ISETP.GT.AND P2, PT, R34, 0x31, PT ;  /* 0x000000312200780c */ /* 0x000fe20003f44270 */
[--C-:B------:R-:W-:Y:S01]  /*ef10*/  FFMA.FTZ R59, R59, R0, -R26.reuse ;  /* 0x000000003b3b7223 */ /* 0x100fe2000001081a */
[----:B------:R-:W-:Y:S01]  /*ef20*/  FSEL R97, R48, -INF , P3 ;  /* 0xff80000030617808 */ /* 0x000fe20001800000 */
[----:B------:R-:W0:Y:S01]  /*ef30*/  MUFU.EX2 R177, R177 ;  /* 0x000000b100b17308 */ /* 0x000e220000000800 */
[----:B------:R-:W-:Y:S01]  /*ef40*/  FMNMX.FTZ R14, R45, R14, !PT ;  /* 0x0000000e2d0e7209 */ /* 0x000fe20007810000 */
[-CC-:B------:R-:W-:Y:S01]  /*ef50*/  FFMA.FTZ R167, R31, R0.reuse, -R26.reuse ;  /* 0x000000001fa77223 */ /* 0x180fe2000001081a */
[C---:B------:R-:W-:Y:S01]  /*ef60*/  ISETP.GT.AND P3, PT, R34.reuse, 0x38, PT ;  /* 0x000000382200780c */ /* 0x040fe20003f64270 */
[-CC-:B------:R-:W-:Y:S01]  /*ef70*/  FFMA.FTZ R38, R71, R0.reuse, -R26.reuse ;  /* 0x0000000047267223 */ /* 0x180fe2000001081a */
[----:B------:R-:W-:Y:S01]  /*ef80*/  FSEL R49, R49, -INF , P2 ;  /* 0xff80000031317808 */ /* 0x000fe20001000000 */
[--C-:B------:R-:W-:Y:S01]  /*ef90*/  FFMA.FTZ R42, R79, R0, -R26.reuse ;  /* 0x000000004f2a7223 */ /* 0x100fe2000001081a */
[----:B------:R-:W-:Y:S01]  /*efa0*/  FMNMX.FTZ R14, R97, R14, !PT ;  /* 0x0000000e610e7209 */ /* 0x000fe20007810000 */
[----:B------:R-:W0:Y:S01]  /*efb0*/  MUFU.EX2 R179, R179 ;  /* 0x000000b300b37308 */ /* 0x000e220000000800 */
[----:B------:R-:W-:Y:S01]  /*efc0*/  ISETP.GT.AND P2, PT, R34, 0x39, PT ;  /* 0x000000392200780c */ /* 0x000fe20003f44270 */
[----:B------:R-:W-:Y:S01]  /*efd0*/  FFMA.FTZ R83, R83, R0, -R26 ;  /* 0x0000000053537223 */ /* 0x000fe2000001081a */
[----:B------:R-:W-:Y:S01]  /*efe0*/  FSEL R99, R52, -INF , P3 ;  /* 0xff80000034637808 */ /* 0x000fe20001800000 */
[----:B------:R-:W-:Y:S01]  /*eff0*/  IMAD.MOV.U32 R107, RZ, RZ, R151 ;  /* 0x000000ffff6b7224 */ /* 0x000fe200078e0097 */
[----:B------:R-:W-:-:S02]  /*f000*/  FMNMX.FTZ R20, R49, R14, !PT ;  /* 0x0000000e31147209 */ /* 0x000fc40007810000 */
[C---:B------:R-:W-:Y:S01]  /*f010*/  ISETP.GT.AND P3, PT, R34.reuse, 0x40, PT ;  /* 0x000000402200780c */ /* 0x040fe20003f64270 */
[----:B------:R1:W0:Y:S01]  /*f020*/  MUFU.EX2 R12, R105 ;  /* 0x00000069000c7308 */ /* 0x0002220000000800 */
[----:B------:R-:W-:Y:S02]  /*f030*/  FSEL R53, R53, -INF , P2 ;  /* 0xff80000035357808 */ /* 0x000fe40001000000 */
[----:B------:R-:W-:Y:S02]  /*f040*/  FMNMX.FTZ R20, R99, R20, !PT ;  /* 0x0000001463147209 */ /* 0x000fe40007810000 */
[----:B------:R-:W-:Y:S02]  /*f050*/  ISETP.GT.AND P2, PT, R34, 0x41, PT ;  /* 0x000000412200780c */ /* 0x000fe40003f44270 */
[----:B--2---:R-:W-:Y:S01]  /*f060*/  FSEL R101, R56, -INF , P3 ;  /* 0xff80000038657808 */ /* 0x004fe20001800000 */
[----:B------:R-:W-:Y:S01]  /*f070*/  MUFU.EX2 R173, R173 ;  /* 0x000000ad00ad7308 */ /* 0x000fe20000000800 */
[----:B------:R-:W-:Y:S01]  /*f080*/  FMNMX.FTZ R20, R53, R20, !PT ;  /* 0x0000001435147209 */ /* 0x000fe20007810000 */
[----:B-1----:R-:W-:Y:S01]  /*f090*/  IMAD.MOV.U32 R105, RZ, RZ, R151 ;  /* 0x000000ffff697224 */ /* 0x002fe200078e0097 */
        /* <DEDUP_REMOVED lines=8> */
[----:B------:R2:W-:Y:S01]  /*f120*/  MUFU.EX2 R20, R28 ;  /* 0x0000001c00147308 */ /* 0x0005e20000000800 */
[----:B------:R-:W-:Y:S01]  /*f130*/  FSEL R61, R61, -INF , P2 ;  /* 0xff8000003d3d7808 */ /* 0x000fe20001000000 */
[----:B-1----:R-:W-:Y:S01]  /*f140*/  IMAD.MOV.U32 R109, RZ, RZ, R151 ;  /* 0x000000ffff6d7224 */ /* 0x002fe200078e0097 */
[----:B------:R-:W-:-:S02]  /*f150*/  FMNMX.FTZ R24, R103, R24, !PT ;  /* 0x0000001867187209 */ /* 0x000fc40007810000 */
[----:B------:R-:W-:Y:S02]  /*f160*/  ISETP.GT.AND P2, PT, R34, 0x51, PT ;  /* 0x000000512200780c */ /* 0x000fe40003f44270 */
[----:B------:R-:W-:Y:S01]  /*f170*/  FSEL R47, R64, -INF , P3 ;  /* 0xff800000402f7808 */ /* 0x000fe20001800000 */
[----:B------:R-:W-:Y:S01]  /*f180*/  MUFU.EX2 R175, R175 ;  /* 0x000000af00af7308 */ /* 0x000fe20000000800 */
[----:B------:R-:W-:Y:S02]  /*f190*/  FMNMX.FTZ R24, R61, R24, !PT ;  /* 0x000000183d187209 */ /* 0x000fe40007810000 */
[C---:B------:R-:W-:Y:S02]  /*f1a0*/  ISETP.GT.AND P3, PT, R34.reuse, 0x58, PT ;  /* 0x000000582200780c */ /* 0x040fe40003f64270 */
[----:B------:R-:W-:Y:S02]  /*f1b0*/  FSEL R65, R65, -INF , P2 ;  /* 0xff80000041417808 */ /* 0x000fe40001000000 */
[----:B------:R-:W-:Y:S01]  /*f1c0*/  FMNMX.FTZ R24, R47, R24, !PT ;  /* 0x000000182f187209 */ /* 0x000fe20007810000 */
[----:B------:R-:W-:Y:S01]  /*f1d0*/  MUFU.EX2 R169, R169 ;  /* 0x000000a900a97308 */ /* 0x000fe20000000800 */
[----:B------:R-:W-:-:S02]  /*f1e0*/  ISETP.GT.AND P2, PT, R34, 0x59, PT ;  /* 0x000000592200780c */ /* 0x000fc40003f44270 */
[----:B------:R-:W-:Y:S02]  /*f1f0*/  FSEL R39, R68, -INF , P3 ;  /* 0xff80000044277808 */ /* 0x000fe40001800000 */
[----:B--2---:R-:W-:Y:S02]  /*f200*/  FMNMX.FTZ R28, R65, R24, !PT ;  /* 0x00000018411c7209 */ /* 0x004fe40007810000 */
[C---:B------:R-:W-:Y:S01]  /*f210*/  ISETP.GT.AND P3, PT, R34.reuse, 0x60, PT ;  /* 0x000000602200780c */ /* 0x040fe20003f64270 */
[----:B------:R1:W-:Y:S01]  /*f220*/  MUFU.EX2 R24, R32 ;  /* 0x0000002000187308 */ /* 0x0003e20000000800 */
[----:B------:R-:W-:Y:S02]  /*f230*/  FSEL R69, R69, -INF , P2 ;  /* 0xff80000045457808 */ /* 0x000fe40001000000 */
[----:B------:R-:W-:Y:S02]  /*f240*/  FMNMX.FTZ R28, R39, R28, !PT ;  /* 0x0000001c271c7209 */ /* 0x000fe40007810000 */
[----:B------:R-:W-:-:S02]  /*f250*/  ISETP.GT.AND P2, PT, R34, 0x61, PT ;  /* 0x000000612200780c */ /* 0x000fc40003f44270 */
        /* <DEDUP_REMOVED lines=9> */
[----:B-1----:R-:W-:Y:S02]  /*f2f0*/  FMNMX.FTZ R32, R73, R28, !PT ;  /* 0x0000001c49207209 */ /* 0x002fe40007810000 */
[C---:B------:R-:W-:Y:S01]  /*f300*/  ISETP.GT.AND P3, PT, R34.reuse, 0x70, PT ;  /* 0x000000702200780c */ /* 0x040fe20003f64270 */
[----:B------:R1:W-:Y:S01]  /*f310*/  MUFU.EX2 R28, R36 ;  /* 0x00000024001c7308 */ /* 0x0003e20000000800 */
[----:B------:R-:W-:Y:S02]  /*f320*/  FSEL R77, R77, -INF , P2 ;  /* 0xff8000004d4d7808 */ /* 0x000fe40001000000 */
[----:B------:R-:W-:Y:S02]  /*f330*/  FMNMX.FTZ R32, R35, R32, !PT ;  /* 0x0000002023207209 */ /* 0x000fe40007810000 */
[----:B------:R-:W-:-:S02]  /*f340*/  ISETP.GT.AND P2, PT, R34, 0x71, PT ;  /* 0x000000712200780c */ /* 0x000fc40003f44270 */
[----:B------:R-:W-:Y:S01]  /*f350*/  FSEL R55, R80, -INF , P3 ;  /* 0xff80000050377808 */ /* 0x000fe20001800000 */
[----:B------:R-:W-:Y:S01]  /*f360*/  MUFU.EX2 R155, R155 ;  /* 0x0000009b009b7308 */ /* 0x000fe20000000800 */
[----:B------:R-:W-:Y:S01]  /*f370*/  FMNMX.FTZ R32, R77, R32, !PT ;  /* 0x000000204d207209 */ /* 0x000fe20007810000 */
[----:B-1----:R-:W-:Y:S01]  /*f380*/  FFMA.FTZ R36, R67, R0, -R26 ;  /* 0x0000000043247223 */ /* 0x002fe2000001081a */
[C---:B------:R-:W-:Y:S02]  /*f390*/  ISETP.GT.AND P3, PT, R34.reuse, 0x78, PT ;  /* 0x000000782200780c */ /* 0x040fe40003f64270 */
[----:B------:R-:W-:Y:S02]  /*f3a0*/  FSEL R81, R81, -INF , P2 ;  /* 0xff80000051517808 */ /* 0x000fe40001000000 */
[----:B------:R-:W-:Y:S01]  /*f3b0*/  FMNMX.FTZ R32, R55, R32, !PT ;  /* 0x0000002037207209 */ /* 0x000fe20007810000 */
[----:B------:R-:W-:Y:S01]  /*f3c0*/  MUFU.EX2 R157, R157 ;  /* 0x0000009d009d7308 */ /* 0x000fe20000000800 */
[----:B------:R-:W-:-:S02]  /*f3d0*/  ISETP.GT.AND P2, PT, R34, 0x79, PT ;  /* 0x000000792200780c */ /* 0x000fc40003f44270 */
[----:B------:R-:W-:Y:S02]  /*f3e0*/  FSEL R13, R84, -INF , P3 ;  /* 0xff800000540d7808 */ /* 0x000fe40001800000 */
[----:B------:R-:W-:Y:S02]  /*f3f0*/  FMNMX.FTZ R34, R81, R32, !PT ;  /* 0x0000002051227209 */ /* 0x000fe40007810000 */
[----:B------:R-:W-:Y:S01]  /*f400*/  FSEL R85, R85, -INF , P2 ;  /* 0xff80000055557808 */ /* 0x000fe20001000000 */
[----:B------:R-:W-:Y:S01]  /*f410*/  MUFU.EX2 R32, R59 ;  /* 0x0000003b00207308 */ /* 0x000fe20000000800 */
[----:B------:R-:W-:Y:S02]  /*f420*/  FMNMX.FTZ R34, R13, R34, !PT ;  /* 0x000000220d227209 */ /* 0x000fe40007810000 */
[----:B------:R-:W-:Y:S02]  /*f430*/  MOV R111, R151 ;  /* 0x00000097006f7202 */ /* 0x000fe40000000f00 */
[----:B------:R-:W-:Y:S01]  /*f440*/  FMNMX.FTZ R7, R85, R34, !PT ;  /* 0x0000002255077209 */ /* 0x000fe20007810000 */
[----:B------:R-:W-:-:S02]  /*f450*/  FFMA.FTZ R34, R63, R0, -R26 ;  /* 0x000000003f227223 */ /* 0x000fc4000001081a */
[----:B------:R-:W-:Y:S02]  /*f460*/  MUFU.EX2 R36, R36 ;  /* 0x0000002400247308 */ /* 0x000fe40000000800 */
[----:B------:R-:W1:Y:S06]  /*f470*/  SHFL.BFLY PT, R40, R7, 0x2, 0x1f ;  /* 0x0c401f0007287f89 */ /* 0x000e6c00000e0000 */
[----:B------:R-:W-:Y:S08]  /*f480*/  MUFU.EX2 R34, R34 ;  /* 0x0000002200227308 */ /* 0x000ff00000000800 */
        /* <DEDUP_REMOVED lines=13> */
[----:B------:R-:W-:Y:S01]  /*f560*/  MUFU.EX2 R165, R165 ;  /* 0x000000a500a57308 */ /* 0x000fe20000000800 */
[----:B------:R-:W-:-:S05]  /*f570*/  FSEL R46, R9, RZ, P2 ;  /* 0x000000ff092e7208 */ /* 0x000fca0001000000 */
[-CC-:B------:R-:W-:Y:S01]  /*f580*/  FFMA.FTZ R180, R43, R0.reuse, -R46.reuse ;  /* 0x000000002bb47223 */ /* 0x180fe2000001082e */
[-C--:B------:R-:W-:Y:S01]  /*f590*/  FFMA.FTZ R11, R30, R0.reuse, -R46 ;  /* 0x000000001e0b7223 */ /* 0x080fe2000001082e */
[----:B------:R-:W-:Y:S01]  /*f5a0*/  FADD.FTZ R30, R181, R4 ;  /* 0x00000004b51e7221 */ /* 0x000fe20000010000 */
        /* <DEDUP_REMOVED lines=8> */
[----:B----4-:R-:W-:Y:S01]  /*f630*/  FADD.FTZ R30, R6, R9 ;  /* 0x00000009061e7221 */ /* 0x010fe20000010000 */
[-CC-:B------:R-:W-:Y:S01]  /*f640*/  FFMA.FTZ R25, R37, R0.reuse, -R46.reuse ;  /* 0x0000000025197223 */ /* 0x180fe2000001082e */
[-C--:B------:R-:W-:Y:S01]  /*f650*/  FFMA.FTZ R172, R93, R0.reuse, -R46 ;  /* 0x000000005dac7223 */ /* 0x080fe2000001082e */
[----:B------:R-:W1:Y:S01]  /*f660*/  MUFU.EX2 R11, R11 ;  /* 0x0000000b000b7308 */ /* 0x000e620000000800 */
[----:B0-----:R-:W-:Y:S01]  /*f670*/  FADD.FTZ R9, R177, R30 ;  /* 0x0000001eb1097221 */ /* 0x001fe20000010000 */
[-CC-:B------:R-:W-:Y:S01]  /*f680*/  FFMA.FTZ R174, R95, R0.reuse, -R46.reuse ;  /* 0x000000005fae7223 */ /* 0x180fe2000001082e */
[-C--:B------:R-:W-:Y:S01]  /*f690*/  FFMA.FTZ R29, R45, R0.reuse, -R46 ;  /* 0x000000002d1d7223 */ /* 0x080fe2000001082e */
[----:B------:R-:W-:Y:S01]  /*f6a0*/  SHF.R.S32.HI R43, RZ, 0x1f, R50 ;  /* 0x0000001fff2b7819 */ /* 0x000fe20000011432 */
        /* <DEDUP_REMOVED lines=17> */
[----:B------:R-:W-:Y:S01]  /*f7c0*/  FADD.FTZ R48, R14, R41 ;  /* 0x000000290e307221 */ /* 0x000fe20000010000 */
[----:B------:R-:W-:Y:S01]  /*f7d0*/  F2FP.F16.F32.PACK_AB R181, R4, R181 ;  /* 0x000000b504b5723e */ /* 0x000fe200000000ff */
[----:B------:R-:W1:Y:S01]  /*f7e0*/  MUFU.EX2 R176, R176 ;  /* 0x000000b000b07308 */ /* 0x000e620000000800 */
[----:B0-----:R-:W-:Y:S01]  /*f7f0*/  FADD.FTZ R30, R182, R9 ;  /* 0x00000009b61e7221 */ /* 0x001fe20000010000 */
[-CC-:B------:R-:W-:Y:S01]  /*f800*/  FFMA.FTZ R39, R39, R0.reuse, -R46.reuse ;  /* 0x0000000027277223 */ /* 0x180fe2000001082e */
[----:B------:R-:W-:Y:S01]  /*f810*/  F2FP.F16.F32.PACK_AB R183, R6, R183 ;  /* 0x000000b706b7723e */ /* 0x000fe200000000ff */
[-CC-:B------:R-:W-:Y:S01]  /*f820*/  FFMA.FTZ R69, R69, R0.reuse, -R46.reuse ;  /* 0x0000000045457223 */ /* 0x180fe2000001082e */
[-CC-:B------:R-:W-:Y:S01]  /*f830*/  FFMA.FTZ R51, R51, R0.reuse, -R46.reuse ;  /* 0x0000000033337223 */ /* 0x180fe2000001082e */
[-CC-:B------:R-:W-:Y:S01]  /*f840*/  FFMA.FTZ R73, R73, R0.reuse, -R46.reuse ;  /* 0x0000000049497223 */ /* 0x180fe2000001082e */
[-C--:B------:R-:W-:Y:S01]  /*f850*/  FFMA.FTZ R35, R35, R0.reuse, -R46 ;  /* 0x0000000023237223 */ /* 0x080fe2000001082e */
[----:B------:R-:W0:Y:S01]  /*f860*/  MUFU.EX2 R21, R21 ;  /* 0x0000001500157308 */ /* 0x000e220000000800 */
[----:B--2---:R-:W-:Y:S01]  /*f870*/  FADD.FTZ R9, R15, R30 ;  /* 0x0000001e0f097221 */ /* 0x004fe20000010000 */
[-CC-:B------:R-:W-:Y:S01]  /*f880*/  FFMA.FTZ R77, R77, R0.reuse, -R46.reuse ;  /* 0x000000004d4d7223 */ /* 0x180fe2000001082e */
[-CC-:B------:R-:W-:Y:S01]  /*f890*/  FFMA.FTZ R55, R55, R0.reuse, -R46.reuse ;  /* 0x0000000037377223 */ /* 0x180fe2000001082e */
[-CC-:B------:R-:W-:Y:S01]  /*f8a0*/  FFMA.FTZ R81, R81, R0.reuse, -R46.reuse ;  /* 0x0000000051517223 */ /* 0x180fe2000001082e */
[-CC-:B------:R-:W-:Y:S01]  /*f8b0*/  FFMA.FTZ R13, R13, R0.reuse, -R46.reuse ;  /* 0x000000000d0d7223 */ /* 0x180fe2000001082e */
[----:B------:R-:W-:Y:S01]  /*f8c0*/  FFMA.FTZ R46, R85, R0, -R46 ;  /* 0x00000000552e7223 */ /* 0x000fe2000001082e */
[----:B------:R-:W-:Y:S01]  /*f8d0*/  F2FP.F16.F32.PACK_AB R180, R11, R180 ;  /* 0x000000b40bb4723e */ /* 0x000fe200000000ff */
[----:B------:R-:W2:Y:S01]  /*f8e0*/  MUFU.EX2 R178, R178 ;  /* 0x000000b200b27308 */ /* 0x000ea20000000800 */
[----:B-1----:R-:W-:Y:S01]  /*f8f0*/  FADD.FTZ R30, R176, R9 ;  /* 0x00000009b01e7221 */ /* 0x002fe20000010000 */
[----:B------:R-:W-:Y:S01]  /*f900*/  FADD.FTZ R9, R175, R48 ;  /* 0x00000030af097221 */ /* 0x000fe20000010000 */
[----:B------:R-:W-:Y:S01]  /*f910*/  F2FP.F16.F32.PACK_AB R177, R10, R177 ;  /* 0x000000b10ab1723e */ /* 0x000fe200000000ff */
[----:B------:R-:W-:Y:S01]  /*f920*/  IMAD.MOV.U32 R103, RZ, RZ, R151 ;  /* 0x000000ffff677224 */ /* 0x000fe200078e0097 */
[----:B------:R-:W-:Y:S01]  /*f930*/  F2FP.F16.F32.PACK_AB R179, R12, R179 ;  /* 0x000000b30cb3723e */ /* 0x000fe200000000ff */
[----:B------:R-:W-:Y:S01]  /*f940*/  FADD.FTZ R48, R20, R9 ;  /* 0x0000000914307221 */ /* 0x000fe20000010000 */
[----:B------:R-:W-:Y:S01]  /*f950*/  LEA.HI R9, R43, R50, RZ, 0x7 ;  /* 0x000000322b097211 */ /* 0x000fe200078f38ff */
[----:B------:R-:W1:Y:S01]  /*f960*/  MUFU.EX2 R25, R25 ;  /* 0x0000001900197308 */ /* 0x000e620000000800 */
[----:B0-----:R-:W-:Y:S01]  /*f970*/  FADD.FTZ R41, R21, R30 ;  /* 0x0000001e15297221 */ /* 0x001fe20000010000 */
[----:B------:R-:W-:Y:S01]  /*f980*/  FADD.FTZ R43, R169, R48 ;  /* 0x00000030a92b7221 */ /* 0x000fe20000010000 */
[----:B------:R-:W-:Y:S01]  /*f990*/  SHF.R.S32.HI R9, RZ, 0x7, R9 ;  /* 0x00000007ff097819 */ /* 0x000fe20000011409 */
[----:B------:R-:W-:Y:S01]  /*f9a0*/  IMAD.MOV.U32 R99, RZ, RZ, R151 ;  /* 0x000000ffff637224 */ /* 0x000fe200078e0097 */
[----:B------:R-:W-:Y:S01]  /*f9b0*/  F2FP.F16.F32.PACK_AB R173, R14, R173 ;  /* 0x000000ad0ead723e */ /* 0x000fe200000000ff */
[----:B------:R-:W-:Y:S01]  /*f9c0*/  FADD.FTZ R48, R24, R43 ;  /* 0x0000002b18307221 */ /* 0x000fe20000010000 */
[----:B------:R-:W-:Y:S01]  /*f9d0*/  VIMNMX R10, RZ, R9, !PT ;  /* 0x00000009ff0a7248 */ /* 0x000fe20007fe0100 */
        /* <DEDUP_REMOVED lines=11> */
[----:B------:R-:W-:Y:S01]  /*fa90*/  IMAD.MOV.U32 R89, RZ, RZ, R151 ;  /* 0x000000ffff597224 */ /* 0x000fe200078e0097 */
[----:B------:R-:W-:-:S02]  /*faa0*/  F2FP.F16.F32.PACK_AB R178, R25, R178 ;  /* 0x000000b219b2723e */ /* 0x000fc400000000ff */
[----:B------:R-:W-:Y:S02]  /*fab0*/  MOV R101, R151 ;  /* 0x0000009700657202 */ /* 0x000fe40000000f00 */
[----:B------:R-:W1:Y:S01]  /*fac0*/  MUFU.EX2 R174, R174 ;  /* 0x000000ae00ae7308 */ /* 0x000e620000000800 */
[----:B0-----:R-:W-:Y:S01]  /*fad0*/  FADD.FTZ R30, R172, R41 ;  /* 0x00000029ac1e7221 */ /* 0x001fe20000010000 */
[----:B------:R-:W-:Y:S01]  /*fae0*/  FADD.FTZ R41, R171, R48 ;  /* 0x00000030ab297221 */ /* 0x000fe20000010000 */
[C---:B------:R-:W-:Y:S02]  /*faf0*/  F2FP.F16.F32.PACK_AB R171, R28.reuse, R171 ;  /* 0x000000ab1cab723e */ /* 0x040fe400000000ff */
[----:B------:R-:W-:Y:S01]  /*fb00*/  MOV R91, R151 ;  /* 0x00000097005b7202 */ /* 0x000fe20000000f00 */
[----:B------:R-:W-:Y:S02]  /*fb10*/  FADD.FTZ R48, R28, R41 ;  /* 0x000000291c307221 */ /* 0x000fe40000010000 */
[----:B------:R-:W0:Y:S01]  /*fb20*/  MUFU.EX2 R29, R29 ;  /* 0x0000001d001d7308 */ /* 0x000e220000000800 */
[----:B--2---:R-:W-:Y:S01]  /*fb30*/  FADD.FTZ R3, R27, R30 ;  /* 0x0000001e1b037221 */ /* 0x004fe20000010000 */
[----:B------:R-:W-:Y:S01]  /*fb40*/  FADD.FTZ R41, R153, R48 ;  /* 0x0000003099297221 */ /* 0x000fe20000010000 */
[----:B------:R-:W-:-:S02]  /*fb50*/  F2FP.F16.F32.PACK_AB R153, R32, R153 ;  /* 0x000000992099723e */ /* 0x000fc400000000ff */
[----:B------:R-:W-:Y:S01]  /*fb60*/  F2FP.F16.F32.PACK_AB R172, R27, R172 ;  /* 0x000000ac1bac723e */ /* 0x000fe200000000ff */
        /* <DEDUP_REMOVED lines=8> */
[----:B------:R-:W-:Y:S01]  /*fbf0*/  FADD.FTZ R41, R157, R48 ;  /* 0x000000309d297221 */ /* 0x000fe20000010000 */
[----:B------:R-:W-:Y:S02]  /*fc00*/  F2FP.F16.F32.PACK_AB R157, R36, R157 ;  /* 0x0000009d249d723e */ /* 0x000fe400000000ff */
[----:B------:R-:W-:-:S03]  /*fc10*/  F2FP.F16.F32.PACK_AB R174, R29, R174 ;  /* 0x000000ae1dae723e */ /* 0x000fc600000000ff */
        /* <DEDUP_REMOVED lines=9> */
[----:B------:R-:W-:Y:S01]  /*fcb0*/  FADD.FTZ R30, R36, R41 ;  /* 0x00000029241e7221 */ /* 0x000fe20000010000 */
[----:B------:R-:W-:-:S03]  /*fcc0*/  F2FP.F16.F32.PACK_AB R170, R33, R170 ;  /* 0x000000aa21aa723e */ /* 0x000fc600000000ff */
[----:B------:R-:W-:Y:S01]  /*fcd0*/  FADD.FTZ R41, R159, R30 ;  /* 0x0000001e9f297221 */ /* 0x000fe20000010000 */
[----:B------:R-:W-:Y:S01]  /*fce0*/  F2FP.F16.F32.PACK_AB R159, R38, R159 ;  /* 0x0000009f269f723e */ /* 0x000fe200000000ff */
[----:B------:R-:W2:Y:S01]  /*fcf0*/  MUFU.EX2 R154, R154 ;  /* 0x0000009a009a7308 */ /* 0x000ea20000000800 */
[----:B-1----:R-:W-:Y:S01]  /*fd00*/  FADD.FTZ R4, R152, R3 ;  /* 0x0000000398047221 */ /* 0x002fe20000010000 */
[----:B------:R-:W-:-:S06]  /*fd10*/  FADD.FTZ R6, R38, R41 ;  /* 0x0000002926067221 */ /* 0x000fcc0000010000 */
[----:B------:R-:W1:Y:S01]  /*fd20*/  MUFU.EX2 R61, R61 ;  /* 0x0000003d003d7308 */ /* 0x000e620000000800 */
[C---:B0-----:R-:W-:Y:S01]  /*fd30*/  FADD.FTZ R3, R37.reuse, R4 ;  /* 0x0000000425037221 */ /* 0x041fe20000010000 */
[----:B------:R-:W-:-:S06]  /*fd40*/  F2FP.F16.F32.PACK_AB R152, R37, R152 ;  /* 0x000000982598723e */ /* 0x000fcc00000000ff */
[----:B------:R-:W0:Y:S01]  /*fd50*/  MUFU.EX2 R47, R47 ;  /* 0x0000002f002f7308 */ /* 0x000e220000000800 */
[----:B--2---:R-:W-:Y:S01]  /*fd60*/  FADD.FTZ R4, R154, R3 ;  /* 0x000000039a047221 */ /* 0x004fe20000010000 */
[----:B------:R-:W-:Y:S01]  /*fd70*/  FADD.FTZ R3, R161, R6 ;  /* 0x00000006a1037221 */ /* 0x000fe20000010000 */
[----:B------:R-:W-:-:S03]  /*fd80*/  F2FP.F16.F32.PACK_AB R161, R40, R161 ;  /* 0x000000a128a1723e */ /* 0x000fc600000000ff */
[----:B------:R-:W-:Y:S02]  /*fd90*/  FADD.FTZ R6, R40, R3 ;  /* 0x0000000328067221 */ /* 0x000fe40000010000 */
[----:B------:R-:W2:Y:S01]  /*fda0*/  MUFU.EX2 R156, R65 ;  /* 0x00000041009c7308 */ /* 0x000ea20000000800 */
[----:B-1----:R-:W-:Y:S01]  /*fdb0*/  FADD.FTZ R4, R61, R4 ;  /* 0x000000043d047221 */ /* 0x002fe20000010000 */
[----:B------:R-:W-:Y:S01]  /*fdc0*/  FADD.FTZ R41, R163, R6 ;  /* 0x00000006a3297221 */ /* 0x000fe20000010000 */
[C---:B------:R-:W-:Y:S02]  /*fdd0*/  F2FP.F16.F32.PACK_AB R163, R42.reuse, R163 ;  /* 0x000000a32aa3723e */ /* 0x040fe400000000ff */
[----:B------:R-:W-:Y:S01]  /*fde0*/  F2FP.F16.F32.PACK_AB R154, R61, R154 ;  /* 0x0000009a3d9a723e */ /* 0x000fe200000000ff */
        /* <DEDUP_REMOVED lines=30> */
[C---:B-1----:R-:W-:Y:S01]  /*ffd0*/  F2FP.F16.F32.PACK_AB R166, R46.reuse, R13 ;  /* 0x0000000d2ea6723e */ /* 0x042fe200000000ff */
[----:B------:R-:W-:Y:S01]  /*ffe0*/  FADD.FTZ R4, R46, R11 ;  /* 0x0000000b2e047221 */ /* 0x000fe20000010000 */
[----:B------:R-:W-:Y:S01]  /*fff0*/  IADD3 R13, R123, -0x2, RZ ;  /* 0xfffffffe7b0d7810 */ /* 0x000fe20007ffe0ff */
[----:B------:R-:W-:-:S03]  /*10000*/  IMAD.MOV.U32 R123, RZ, RZ, R151 ;  /* 0x000000ffff7b7224 */ /* 0x000fc600078e0097 */
[----:B------:R-:W-:Y:S01]  /*10010*/  ISETP.GE.AND P2, PT, R13, R10, PT ;  /* 0x0000000a0d00720c */ /* 0x000fe20003f46270 */
[----:B------:R-:W1:Y:S01]  /*10020*/  MUFU.EX2 R26, R26 ;  /* 0x0000001a001a7308 */ /* 0x000e620000000800 */
[C---:B0-----:R-:W-:Y:S01]  /*10030*/  FADD.FTZ R6, R44.reuse, R41 ;  /* 0x000000292c067221 */ /* 0x041fe20000010000 */
[----:B------:R-:W-:-:S03]  /*10040*/  F2FP.F16.F32.PACK_AB R165, R44, R165 ;  /* 0x000000a52ca5723e */ /* 0x000fc600000000ff */
[----:B--2---:R-:W-:-:S04]  /*10050*/  FADD.FTZ R41, R167, R6 ;  /* 0x00000006a7297221 */ /* 0x004fc80000010000 */
[C---:B-1----:R-:W-:Y:S01]  /*10060*/  FADD.FTZ R3, R26.reuse, R41 ;  /* 0x000000291a037221 */ /* 0x042fe20000010000 */
[----:B------:R-:W-:Y:S02]  /*10070*/  F2FP.F16.F32.PACK_AB R167, R26, R167 ;  /* 0x000000a71aa7723e */ /* 0x000fe400000000ff */
[----:B------:R-:W-:Y:S05]  /*10080*/  @!P2 BRA `(.L_x_7933) ;  /* 0x0000002c0038a947 */ /* 0x000fea0003800000 */
[----:B------:R-:W-:Y:S01]  /*10090*/  IMAD.MOV.U32 R11, RZ, RZ, R8 ;  /* 0x000000ffff0b7224 */ /* 0x000fe200078e0008 */
[----:B------:R-:W-:Y:S01]  /*100a0*/  MOV R12, R7 ;  /* 0x00000007000c7202 */ /* 0x000fe20000000f00 */
[----:B------:R-:W-:Y:S01]  /*100b0*/  IMAD.MOV.U32 R15, RZ, RZ, R190 ;  /* 0x000000ffff0f7224 */ /* 0x000fe200078e00be */
[----:B------:R-:W-:Y:S01]  /*100c0*/  CS2R R150, SRZ ;  /* 0x0000000000967805 */ /* 0x000fe2000001ff00 */
        /* <DEDUP_REMOVED lines=32> */
.L_x_7943:
        /* <DEDUP_REMOVED lines=10> */
.L_x_7935:
[----:B------:R-:W-:Y:S01]  /*10370*/  IMAD R0, R185, 0x8, R2 ;  /* 0x00000008b9007824 */ /* 0x000fe200078e0202 */
[----:B------:R-:W-:-:S04]  /*10380*/  SHF.L.U32 R7, R190, 0x1f, RZ ;  /* 0x0000001fbe077819 */ /* 0x000fc800000006ff */
[----:B------:R0:W1:Y:S01]  /*10390*/  SYNCS.PHASECHK.TRANS64.TRYWAIT P3, [R0+URZ+0x28830], R7 ;  /* 0x02883007000075a7 */ /* 0x000062000806017f */
[----:B------:R-:W-:Y:S05]  /*103a0*/  @!P0 BRA `(.L_x_7936) ;  /* 0x0000000000048947 */ /* 0x000fea0003800000 */
[----:B------:R-:W-:Y:S01]  /*103b0*/  BPT.TRAP 0x1 ;  /* 0x000000040000795c */ /* 0x000fe20000300000 */
.L_x_7936:
[----:B------:R-:W-:Y:S04]  /*103c0*/  BSSY B0, `(.L_x_7934) ;  /* 0x0000004000007945 */ /* 0x000fe80003800000 */
[----:B-1----:R-:W-:Y:S05]  /*103d0*/  @P3 BRA `(.L_x_7937) ;  /* 0x0000000000083947 */ /* 0x002fea0003800000 */
[----:B------:R-:W1:Y:S02]  /*103e0*/  SYNCS.PHASECHK.TRANS64.TRYWAIT P3, [R0+URZ+0x28830], R7 ;  /* 0x02883007000075a7 */ /* 0x000e64000806017f */
[----:B-1----:R-:W-:Y:S05]  /*103f0*/  @!P3 BRA `(.L_x_7938) ;  /* 0x000000e80040b947 */ /* 0x002fea0003800000 */
.L_x_7937:
[----:B------:R-:W-:Y:S05]  /*10400*/  BSYNC B0 ;  /* 0x0000000000007941 */ /* 0x000fea0003800000 */
.L_x_7934:
[----:B01----:R-:W0:Y:S01]  /*10410*/  S2R R0, SR_TID.X ;  /* 0x0000000000007919 */ /* 0x003e220000002100 */
[----:B------:R-:W-:Y:S05]  /*10420*/  WARPSYNC.ALL ;  /* 0x0000000000007948 */ /* 0x000fea0003800000 */
[----:B------:R-:W-:Y:S01]  /*10430*/  IMAD.MOV.U32 R7, RZ, RZ, 0x40000040 ;  /* 0x40000040ff077424 */ /* 0x000fe200078e00ff */
[----:B------:R-:W-:Y:S01]  /*10440*/  LEA R6, R185, R5, 0xb ;  /* 0x00000005b9067211 */ /* 0x000fe200078e58ff */
[----:B------:R-:W-:-:S03]  /*10450*/  IMAD.MOV.U32 R9, RZ, RZ, 0x40000040 ;  /* 0x40000040ff097424 */ /* 0x000fc600078e00ff */
[C---:B------:R-:W-:Y:S01]  /*10460*/  R2UR UR26, R6.reuse ;  /* 0x00000000061a72ca */ /* 0x040fe200000e0000 */
[----:B------:R-:W-:Y:S01]  /*10470*/  VIADD R8, R6, 0x2 ;  /* 0x0000000206087836 */ /* 0x000fe20000000000 */
[----:B------:R-:W-:Y:S01]  /*10480*/  R2UR UR27, R7 ;  /* 0x00000000071b72ca */ /* 0x000fe200000e0000 */
[----:B------:R-:W-:Y:S01]  /*10490*/  IMAD.MOV.U32 R7, RZ, RZ, 0x40000040 ;  /* 0x40000040ff077424 */ /* 0x000fe200078e00ff */
        /* <DEDUP_REMOVED lines=12> */
[----:B------:R-:W-:Y:S02]  /*10560*/  MOV R9, 0x40000040 ;  /* 0x4000004000097802 */ /* 0x000fe40000000f00 */
        /* <DEDUP_REMOVED lines=9> */
[----:B------:R-:W-:Y:S02]  /*10600*/  IADD3 R6, R6, 0x406, RZ ;  /* 0x0000040606067810 */ /* 0x000fe40007ffe0ff */
[----:B------:R-:W-:Y:S01]  /*10610*/  R2UR UR15, R9 ;  /* 0x00000000090f72ca */ /* 0x000fe200000e0000 */
[----:B------:R-:W-:Y:S01]  /*10620*/  IMAD.MOV.U32 R9, RZ, RZ, 0x40000040 ;  /* 0x40000040ff097424 */ /* 0x000fe200078e00ff */
[----:B------:R-:W-:Y:S02]  /*10630*/  R2UR UR18, R8 ;  /* 0x00000000081272ca */ /* 0x000fe400000e0000 */
[----:B------:R-:W-:-:S02]  /*10640*/  R2UR UR22, R6 ;  /* 0x00000000061672ca */ /* 0x000fc400000e0000 */
        /* <DEDUP_REMOVED lines=28> */
.L_x_7940:
[----:B------:R-:W-:Y:S01]  /*10810*/  SHF.L.U32 R0, R15, 0x1f, RZ ;  /* 0x0000001f0f007819 */ /* 0x000fe200000006ff */
[----:B------:R-:W-:-:S04]  /*10820*/  IMAD R7, R14, 0x8, R2 ;  /* 0x000000080e077824 */ /* 0x000fc800078e0202 */
[----:B------:R0:W1:Y:S01]  /*10830*/  SYNCS.PHASECHK.TRANS64.TRYWAIT P2, [R7+URZ+0x28850], R0 ;  /* 0x02885000070075a7 */ /* 0x000062000804017f */
[----:B------:R-:W-:Y:S05]  /*10840*/  @!P0 BRA `(.L_x_7941) ;  /* 0x0000000000048947 */ /* 0x000fea0003800000 */
[----:B------:R-:W-:Y:S01]  /*10850*/  BPT.TRAP 0x1 ;  /* 0x000000040000795c */ /* 0x000fe20000300000 */
.L_x_7941:
[----:B-1----:R-:W-:Y:S05]  /*10860*/  @P2 BRA `(.L_x_7939) ;  /* 0x0000000000082947 */ /* 0x002fea0003800000 */
[----:B------:R-:W1:Y:S02]  /*10870*/  SYNCS.PHASECHK.TRANS64.TRYWAIT P2, [R7+URZ+0x28850], R0 ;  /* 0x02885000070075a7 */ /* 0x000e64000804017f */
[----:B-1----:R-:W-:Y:S05]  /*10880*/  @!P2 BRA `(.L_x_7942) ;  /* 0x000000e40030a947 */ /* 0x002fea0003800000 */
.L_x_7939:
[----:B01----:R-:W-:Y:S01]  /*10890*/  VIADD R0, R2, 0x400 ;  /* 0x0000040002007836 */ /* 0x003fe20000000000 */
[----:B------:R-:W-:Y:S05]  /*108a0*/  WARPSYNC.ALL ;  /* 0x0000000000007948 */ /* 0x000fea0003800000 */
[----:B------:R-:W-:Y:S01]  /*108b0*/  SHF.R.U32.HI R0, RZ, 0x4, R0 ;  /* 0x00000004ff007819 */ /* 0x000fe20000011600 */
[----:B------:R-:W-:Y:S01]  /*108c0*/  WARPGROUP.ARRIVE ;  /* 0x00000000000079c5 */ /* 0x000fe20000000000 */
[----:B------:R-:W-:-:S05]  /*108d0*/  IMAD.MOV.U32 R9, RZ, RZ, 0x40000040 ;  /* 0x40000040ff097424 */ /* 0x000fca00078e00ff */
[----:B------:R-:W0:Y:S01]  /*108e0*/  S2R R194, SR_TID.X ;  /* 0x0000000000c27919 */ /* 0x000e220000002100 */
[----:B------:R-:W-:-:S04]  /*108f0*/  LOP3.LUT R0, R0, 0x3fff, RZ, 0xc0, !PT ;  /* 0x00003fff00007812 */ /* 0x000fc800078ec0ff */
[----:B------:R-:W-:Y:S02]  /*10900*/  LOP3.LUT R7, R0, 0x4000000, RZ, 0xfc, !PT ;  /* 0x0400000000077812 */ /* 0x000fe400078efcff */
[----:B------:R-:W-:-:S03]  /*10910*/  MOV R0, 0xffffff80 ;  /* 0xffffff8000007802 */ /* 0x000fc60000000f00 */
[----:B------:R-:W-:Y:S01]  /*10920*/  IMAD R6, R14, 0x800, R7 ;  /* 0x000008000e067824 */ /* 0x000fe200078e0207 */
[----:B------:R-:W-:Y:S01]  /*10930*/  MOV R7, 0x40000040 ;  /* 0x4000004000077802 */ /* 0x000fe20000000f00 */
[----:B------:R-:W-:Y:S02]  /*10940*/  IMAD R0, R13, R0, 0x1 ;  /* 0x000000010d007424 */ /* 0x000fe400078e0200 */
[C---:B------:R-:W-:Y:S01]  /*10950*/  VIADD R8, R6.reuse, 0x80 ;  /* 0x0000008006087836 */ /* 0x040fe20000000000 */
[----:B------:R-:W-:Y:S01]  /*10960*/  R2UR UR6, R6 ;  /* 0x00000000060672ca */ /* 0x000fe200000e0000 */
[----:B------:R-:W-:Y:S01]  /*10970*/  IMAD R0, R193, 0x80, R0 ;  /* 0x00000080c1007824 */ /* 0x000fe200078e0200 */
[----:B------:R-:W-:-:S04]  /*10980*/  R2UR UR7, R7 ;  /* 0x00000000070772ca */ /* 0x000fc800000e0000 */
[----:B------:R-:W-:-:S05]  /*10990*/  IADD3 R7, -R195, R0, R198 ;  /* 0x00000000c3077210 */ /* 0x000fca0007ffe1c6 */
[----:B------:R-:W-:-:S04]  /*109a0*/  IMAD R0, R212, -0x2, R7 ;  /* 0xfffffffed4007824 */ /* 0x000fc800078e0207 */
[----:B------:R-:W-:Y:S01]  /*109b0*/  HGMMA.64x128x16.F32 R88, R180, gdesc[UR4].tnspB, R88, gsb0 ;  /* 0x41e00004b4587df0 */ /* 0x000fe20008000858 */
[----:B------:R-:W-:Y:S01]  /*109c0*/  R2UR UR6, R8 ;  /* 0x00000000080672ca */ /* 0x000fe200000e0000 */
[----:B------:R-:W-:Y:S01]  /*109d0*/  VIADD R8, R6, 0x100 ;  /* 0x0000010006087836 */ /* 0x000fe20000000000 */
[----:B------:R-:W-:Y:S01]  /*109e0*/  R2UR UR7, R9 ;  /* 0x00000000090772ca */ /* 0x000fe200000e0000 */
[----:B------:R-:W-:Y:S01]  /*109f0*/  IMAD.MOV.U32 R9, RZ, RZ, 0x40000040 ;  /* 0x40000040ff097424 */ /* 0x000fe200078e00ff */
[----:B0-----:R-:W-:Y:S01]  /*10a00*/  SHF.R.U32.HI R194, RZ, 0x7, R194 ;  /* 0x00000007ffc27819 */ /* 0x001fe200000116c2 */
[----:B------:R-:W-:-:S05]  /*10a10*/  IMAD.IADD R15, R213, 0x1, R0 ;  /* 0x00000001d50f7824 */ /* 0x000fca00078e0200 */
[C---:B------:R-:W-:Y:S02]  /*10a20*/  ISETP.GT.AND P2, PT, R15.reuse, RZ, PT ;  /* 0x000000ff0f00720c */ /* 0x040fe40003f44270 */
[C---:B------:R-:W-:Y:S02]  /*10a30*/  ISETP.GT.AND P3, PT, R15.reuse, 0x1, PT ;  /* 0x000000010f00780c */ /* 0x040fe40003f64270 */
[----:B------:R-:W-:Y:S02]  /*10a40*/  FSEL R21, R24, -INF , P2 ;  /* 0xff80000018157808 */ /* 0x000fe40001000000 */
[----:B------:R-:W-:Y:S02]  /*10a50*/  ISETP.GT.AND P2, PT, R15, 0x8, PT ;  /* 0x000000080f00780c */ /* 0x000fe40003f44270 */
[----:B------:R-:W-:Y:S02]  /*10a60*/  FSEL R25, R25, -INF , P3 ;  /* 0xff80000019197808 */ /* 0x000fe40001800000 */
[----:B------:R-:W-:-:S02]  /*10a70*/  FMNMX.FTZ R0, R21, R12, !PT ;  /* 0x0000000c15007209 */ /* 0x000fc40007810000 */
[----:B------:R-:W-:Y:S02]  /*10a80*/  ISETP.GT.AND P3, PT, R15, 0x9, PT ;  /* 0x000000090f00780c */ /* 0x000fe40003f64270 */
[----:B------:R-:W-:Y:S02]  /*10a90*/  FMNMX.FTZ R0, R25, R0, !PT ;  /* 0x0000000019007209 */ /* 0x000fe40007810000 */
        /* <DEDUP_REMOVED lines=27> */
[----:B------:R-:W-:Y:S01]  /*10c50*/  ISETP.GT.AND P3, PT, R15, 0x79, PT ;  /* 0x000000790f00780c */ /* 0x000fe20003f64270 */
        /* <DEDUP_REMOVED lines=10> */
[----:B------:R-:W-:Y:S02]  /*10d00*/  R2UR UR6, R8 ;  /* 0x00000000080672ca */ /* 0x000fe400000e0000 */
[----:B------:R-:W-:Y:S01]  /*10d10*/  R2UR UR7, R9 ;  /* 0x00000000090772ca */ /* 0x000fe200000e0000 */
[----:B------:R-:W-:Y:S01]  /*10d20*/  IMAD.MOV.U32 R9, RZ, RZ, 0x40000040 ;  /* 0x40000040ff097424 */ /* 0x000fe200078e00ff */
[----:B------:R-:W-:Y:S01]  /*10d30*/  IADD3 R8, R6, 0x200, RZ ;  /* 0x0000020006087810 */ /* 0x000fe20007ffe0ff */
[----:B------:R-:W-:Y:S02]  /*10d40*/  WARPGROUP.DEPBAR.LE gsb0, 0x0 ;  /* 0x00008000000079c5 */ /* 0x000fe40000010000 */
[----:B------:R-:W-:Y:S01]  /*10d50*/  WARPGROUP.ARRIVE ;  /* 0x00000000000079c5 */ /* 0x000fe20000000000 */
[----:B------:R-:W-:Y:S02]  /*10d60*/  FSEL R173, R28, -INF , P2 ;  /* 0xff8000001cad7808 */ /* 0x000fe40001000000 */
[----:B------:R-:W-:-:S02]  /*10d70*/  ISETP.GT.AND P2, PT, R15, 0x10, PT ;  /* 0x000000100f00780c */ /* 0x000fc40003f44270 */
[----:B------:R-:W-:-:S03]  /*10d80*/  FMNMX.FTZ R0, R173, R0, !PT ;  /* 0x00000000ad007209 */ /* 0x000fc60007810000 */
[----:B------:R-:W-:Y:S01]  /*10d90*/  HGMMA.64x128x16.F32 R88, R168, gdesc[UR4].tnspB, R88, gsb0 ;  /* 0x41e00004a8587df0 */ /* 0x000fe20008000858 */
[----:B------:R-:W-:Y:S01]  /*10da0*/  R2UR UR6, R8 ;  /* 0x00000000080672ca */ /* 0x000fe200000e0000 */
[----:B------:R-:W-:Y:S01]  /*10db0*/  VIADD R8, R6, 0x280 ;  /* 0x0000028006087836 */ /* 0x000fe20000000000 */
[----:B------:R-:W-:Y:S01]  /*10dc0*/  R2UR UR7, R9 ;  /* 0x00000000090772ca */ /* 0x000fe200000e0000 */
[----:B------:R-:W-:Y:S01]  /*10dd0*/  IMAD.MOV.U32 R9, RZ, RZ, 0x40000040 ;  /* 0x40000040ff097424 */ /* 0x000fe200078e00ff */
[----:B------:R-:W-:Y:S02]  /*10de0*/  FSEL R175, R32, -INF , P2 ;  /* 0xff80000020af7808 */ /* 0x000fe40001000000 */
[----:B------:R-:W-:Y:S02]  /*10df0*/  FMNMX.FTZ R0, R29, R0, !PT ;  /* 0x000000001d007209 */ /* 0x000fe40007810000 */
[----:B------:R-:W-:Y:S02]  /*10e00*/  ISETP.GT.AND P2, PT, R15, 0x18, PT ;  /* 0x000000180f00780c */ /* 0x000fe40003f44270 */
[----:B------:R-:W-:-:S04]  /*10e10*/  FMNMX.FTZ R0, R175, R0, !PT ;  /* 0x00000000af007209 */ /* 0x000fc80007810000 */
[----:B------:R-:W-:Y:S01]  /*10e20*/  FMNMX.FTZ R0, R33, R0, !PT ;  /* 0x0000000021007209 */ /* 0x000fe20007810000 */
[----:B------:R-:W-:Y:S02]  /*10e30*/  WARPGROUP.DEPBAR.LE gsb0, 0x0 ;  /* 0x00008000000079c5 */ /* 0x000fe40000010000 */
[----:B------:R-:W-:Y:S01]  /*10e40*/  WARPGROUP.ARRIVE ;  /* 0x00000000000079c5 */ /* 0x000fe20000000000 */
[----:B------:R-:W-:Y:S02]  /*10e50*/  FSEL R169, R36, -INF , P2 ;  /* 0xff80000024a97808 */ /* 0x000fe40001000000 */
[----:B------:R-:W-:Y:S02]  /*10e60*/  ISETP.GT.AND P2, PT, R15, 0x20, PT ;  /* 0x000000200f00780c */ /* 0x000fe40003f44270 */
[----:B------:R-:W-:Y:S01]  /*10e70*/  FMNMX.FTZ R0, R169, R0, !PT ;  /* 0x00000000a9007209 */ /* 0x000fe20007810000 */
[----:B------:R-:W-:Y:S01]  /*10e80*/  HGMMA.64x128x16.F32 R88, R152, gdesc[UR4].tnspB, R88, gsb0 ;  /* 0x41e0000498587df0 */ /* 0x000fe20008000858 */
[----:B------:R-:W-:-:S02]  /*10e90*/  FSEL R171, R40, -INF , P2 ;  /* 0xff80000028ab7808 */ /* 0x000fc40001000000 */
[----:B------:R-:W-:Y:S02]  /*10ea0*/  FMNMX.FTZ R0, R37, R0, !PT ;  /* 0x0000000025007209 */ /* 0x000fe40007810000 */
[----:B------:R-:W-:Y:S02]  /*10eb0*/  ISETP.GT.AND P2, PT, R15, 0x28, PT ;  /* 0x000000280f00780c */ /* 0x000fe40003f44270 */
[----:B------:R-:W-:Y:S02]  /*10ec0*/  FMNMX.FTZ R0, R171, R0, !PT ;  /* 0x00000000ab007209 */ /* 0x000fe40007810000 */
[----:B------:R-:W-:Y:S02]  /*10ed0*/  FSEL R177, R44, -INF , P2 ;  /* 0xff8000002cb17808 */ /* 0x000fe40001000000 */
[----:B------:R-:W-:Y:S02]  /*10ee0*/  FMNMX.FTZ R0, R41, R0, !PT ;  /* 0x0000000029007209 */ /* 0x000fe40007810000 */
[----:B------:R-:W-:-:S02]  /*10ef0*/  ISETP.GT.AND P2, PT, R15, 0x30, PT ;  /* 0x000000300f00780c */ /* 0x000fc40003f44270 */
[----:B------:R-:W-:Y:S02]  /*10f00*/  FMNMX.FTZ R0, R177, R0, !PT ;  /* 0x00000000b1007209 */ /* 0x000fe40007810000 */
[----:B------:R-:W-:Y:S02]  /*10f10*/  FSEL R179, R48, -INF , P2 ;  /* 0xff80000030b37808 */ /* 0x000fe40001000000 */
[----:B------:R-:W-:Y:S02]  /*10f20*/  FMNMX.FTZ R0, R45, R0, !PT ;  /* 0x000000002d007209 */ /* 0x000fe40007810000 */
        /* <DEDUP_REMOVED lines=32> */
[----:B------:R-:W-:-:S02]  /*11130*/  R2UR UR6, R8 ;  /* 0x00000000080672ca */ /* 0x000fc400000e0000 */
[----:B------:R-:W-:Y:S02]  /*11140*/  R2UR UR7, R9 ;  /* 0x00000000090772ca */ /* 0x000fe400000e0000 */
[----:B------:R-:W-:Y:S02]  /*11150*/  ISETP.GT.AND P2, PT, R15, 0x78, PT ;  /* 0x000000780f00780c */ /* 0x000fe40003f44270 */
[----:B------:R-:W-:Y:S02]  /*11160*/  FMNMX.FTZ R0, R80, R7, !PT ;  /* 0x0000000750007209 */ /* 0x000fe40007810000 */
[----:B------:R-:W-:Y:S02]  /*11170*/  FSEL R84, R84, -INF , P2 ;  /* 0xff80000054547808 */ /* 0x000fe40001000000 */
[----:B------:R-:W-:Y:S02]  /*11180*/  FMNMX.FTZ R7, R81, R0, !PT ;  /* 0x0000000051077209 */ /* 0x000fe40007810000 */
[----:B------:R-:W-:-:S02]  /*11190*/  IADD3 R15, R15, 0x8, RZ ;  /* 0x000000080f0f7810 */ /* 0x000fc40007ffe0ff */
[----:B------:R-:W-:Y:S02]  /*111a0*/  FMNMX.FTZ R0, R84, R7, !PT ;  /* 0x0000000754007209 */ /* 0x000fe40007810000 */
        /* <DEDUP_REMOVED lines=15> */
[----:B------:R-:W-:Y:S01]  /*112a0*/  WARPGROUP.ARRIVE ;  /* 0x00000000000079c5 */ /* 0x000fe20000000000 */
[----:B------:R-:W-:Y:S02]  /*112b0*/  FSEL R153, R85, -INF , P3 ;  /* 0xff80000055997808 */ /* 0x000fe40001800000 */
[----:B------:R-:W-:Y:S02]  /*112c0*/  ISETP.GT.AND P3, PT, R15, RZ, PT ;  /* 0x000000ff0f00720c */ /* 0x000fe40003f64270 */
[----:B------:R-:W-:Y:S01]  /*112d0*/  FMNMX.FTZ R20, R153, R0, !PT ;  /* 0x0000000099147209 */ /* 0x000fe20007810000 */
[----:B------:R-:W-:Y:S01]  /*112e0*/  HGMMA.64x128x16.F32 R88, R156, gdesc[UR4].tnspB, R88, gsb0 ;  /* 0x41e000049c587df0 */ /* 0x000fe20008000858 */
[----:B------:R-:W-:Y:S01]  /*112f0*/  IMAD.U32 R0, RZ, RZ, UR44 ;  /* 0x0000002cff007e24 */ /* 0x000fe2000f8e00ff */
[----:B------:R-:W-:-:S02]  /*11300*/  FSEL R26, R26, -INF , P3 ;  /* 0xff8000001a1a7808 */ /* 0x000fc40001800000 */
[----:B------:R-:W0:Y:S01]  /*11310*/  SHFL.BFLY PT, R7, R20, 0x2, 0x1f ;  /* 0x0c401f0014077f89 */ /* 0x000e2200000e0000 */
[C---:B------:R-:W-:Y:S02]  /*11320*/  ISETP.GT.AND P3, PT, R15.reuse, 0x8, PT ;  /* 0x000000080f00780c */ /* 0x040fe40003f64270 */
[----:B------:R-:W-:Y:S02]  /*11330*/  FMNMX.FTZ R8, R26, R11, !PT ;  /* 0x0000000b1a087209 */ /* 0x000fe40007810000 */
[----:B------:R-:W-:Y:S02]  /*11340*/  ISETP.GT.AND P4, PT, R15, 0x39, PT ;  /* 0x000000390f00780c */ /* 0x000fe40003f84270 */
[----:B------:R-:W-:Y:S02]  /*11350*/  FMNMX.FTZ R8, R27, R8, !PT ;  /* 0x000000081b087209 */ /* 0x000fe40007810000 */
[----:B------:R-:W-:Y:S02]  /*11360*/  FSEL R55, R55, -INF , P4 ;  /* 0xff80000037377808 */ /* 0x000fe40002000000 */
[----:B------:R-:W-:-:S04]  /*11370*/  ISETP.GT.AND P4, PT, R15, 0x41, PT ;  /* 0x000000410f00780c */ /* 0x000fc80003f84270 */
[----:B------:R-:W-:Y:S02]  /*11380*/  FSEL R59, R59, -INF , P4 ;  /* 0xff8000003b3b7808 */ /* 0x000fe40002000000 */
[----:B------:R-:W-:-:S04]  /*11390*/  ISETP.GT.AND P4, PT, R15, 0x49, PT ;  /* 0x000000490f00780c */ /* 0x000fc80003f84270 */
[----:B------:R-:W-:Y:S02]  /*113a0*/  FSEL R63, R63, -INF , P4 ;  /* 0xff8000003f3f7808 */ /* 0x000fe40002000000 */
[----:B------:R-:W-:Y:S02]  /*113b0*/  ISETP.GT.AND P4, PT, R15, 0x51, PT ;  /* 0x000000510f00780c */ /* 0x000fe40003f84270 */
[----:B0-----:R-:W-:Y:S01]  /*113c0*/  FMNMX.FTZ R28, R20, R7, !PT ;  /* 0x00000007141c7209 */ /* 0x001fe20007810000 */
[----:B------:R-:W-:Y:S01]  /*113d0*/  VIADD R20, R6, 0x300 ;  /* 0x0000030006147836 */ /* 0x000fe20000000000 */
[----:B------:R-:W-:Y:S02]  /*113e0*/  FSEL R67, R67, -INF , P4 ;  /* 0xff80000043437808 */ /* 0x000fe40002000000 */
[----:B------:R-:W-:Y:S01]  /*113f0*/  ISETP.GT.AND P4, PT, R15, 0x59, PT ;  /* 0x000000590f00780c */ /* 0x000fe20003f84270 */
[----:B------:R-:W0:Y:S01]  /*11400*/  SHFL.BFLY PT, R7, R28, 0x1, 0x1f ;  /* 0x0c201f001c077f89 */ /* 0x000e2200000e0000 */
[----:B------:R-:W-:-:S02]  /*11410*/  R2UR UR6, R20 ;  /* 0x00000000140672ca */ /* 0x000fc400000e0000 */
        /* <DEDUP_REMOVED lines=8> */
[----:B0-----:R-:W-:Y:S02]  /*114a0*/  FMNMX.FTZ R7, R28, R7, !PT ;  /* 0x000000071c077209 */ /* 0x001fe40007810000 */
[----:B------:R-:W-:Y:S02]  /*114b0*/  FSEL R87, R87, -INF , P4 ;  /* 0xff80000057577808 */ /* 0x000fe40002000000 */
[C---:B------:R-:W-:Y:S01]  /*114c0*/  FSETP.NEU.FTZ.AND P2, PT, R7.reuse, -INF , PT ;  /* 0xff8000000700780b */ /* 0x040fe20003f5d000 */
[----:B------:R-:W-:-:S05]  /*114d0*/  FMUL.FTZ R24, R7, R0 ;  /* 0x0000000007187220 */ /* 0x000fca0000410000 */
[----:B------:R-:W-:-:S05]  /*114e0*/  FSEL R24, R24, RZ, P2 ;  /* 0x000000ff18187208 */ /* 0x000fca0001000000 */
        /* <DEDUP_REMOVED lines=37> */
[----:B------:R-:W-:-:S02]  /*11740*/  FFMA.FTZ R153, R153, R0, -R24 ;  /* 0x0000000099997223 */ /* 0x000fc40000010818 */
[----:B------:R-:W-:Y:S08]  /*11750*/  MUFU.EX2 R182, R182 ;  /* 0x000000b600b67308 */ /* 0x000ff00000000800 */
[----:B------:R-:W-:Y:S08]  /*11760*/  MUFU.EX2 R9, R9 ;  /* 0x0000000900097308 */ /* 0x000ff00000000800 */
[----:B------:R-:W-:Y:S08]  /*11770*/  MUFU.EX2 R176, R176 ;  /* 0x000000b000b07308 */ /* 0x000ff00000000800 */
[----:B------:R-:W-:Y:S01]  /*11780*/  MUFU.EX2 R29, R29 ;  /* 0x0000001d001d7308 */ /* 0x000fe20000000800 */
[----:B------:R-:W-:-:S02]  /*11790*/  WARPGROUP.DEPBAR.LE gsb0, 0x0 ;  /* 0x00008000000079c5 */ /* 0x000fc40000010000 */
[----:B------:R-:W-:Y:S01]  /*117a0*/  FSEL R157, R42, -INF , P3 ;  /* 0xff8000002a9d7808 */ /* 0x000fe20001800000 */
[----:B------:R-:W-:Y:S01]  /*117b0*/  WARPGROUP.ARRIVE ;  /* 0x00000000000079c5 */ /* 0x000fe20000000000 */
[----:B------:R-:W-:Y:S01]  /*117c0*/  ISETP.GT.AND P3, PT, R15, 0x28, PT ;  /* 0x000000280f00780c */ /* 0x000fe20003f64270 */
[--C-:B------:R-:W-:Y:S01]  /*117d0*/  FFMA.FTZ R156, R237, R0, -R24.reuse ;  /* 0x00000000ed9c7223 */ /* 0x100fe20000010818 */
[----:B------:R-:W-:Y:S01]  /*117e0*/  FMNMX.FTZ R8, R157, R8, !PT ;  /* 0x000000089d087209 */ /* 0x000fe20007810000 */
[----:B------:R-:W-:Y:S01]  /*117f0*/  FFMA.FTZ R158, R68, R0, -R24 ;  /* 0x00000000449e7223 */ /* 0x000fe20000010818 */
[----:B------:R-:W-:Y:S01]  /*11800*/  FSEL R159, R46, -INF , P3 ;  /* 0xff8000002e9f7808 */ /* 0x000fe20001800000 */
[----:B------:R-:W-:Y:S01]  /*11810*/  MUFU.EX2 R178, R178 ;  /* 0x000000b200b27308 */ /* 0x000fe20000000800 */
[----:B------:R-:W-:Y:S02]  /*11820*/  FMNMX.FTZ R8, R43, R8, !PT ;  /* 0x000000082b087209 */ /* 0x000fe40007810000 */
[----:B------:R-:W-:-:S02]  /*11830*/  ISETP.GT.AND P3, PT, R15, 0x30, PT ;  /* 0x000000300f00780c */ /* 0x000fc40003f64270 */
[----:B------:R-:W-:Y:S02]  /*11840*/  FMNMX.FTZ R8, R159, R8, !PT ;  /* 0x000000089f087209 */ /* 0x000fe40007810000 */
[----:B------:R-:W-:Y:S01]  /*11850*/  FSEL R169, R50, -INF , P3 ;  /* 0xff80000032a97808 */ /* 0x000fe20001800000 */
[----:B------:R-:W-:Y:S01]  /*11860*/  MUFU.EX2 R37, R37 ;  /* 0x0000002500257308 */ /* 0x000fe20000000800 */
[----:B------:R-:W-:Y:S02]  /*11870*/  FMNMX.FTZ R8, R47, R8, !PT ;  /* 0x000000082f087209 */ /* 0x000fe40007810000 */
[----:B------:R-:W-:Y:S02]  /*11880*/  ISETP.GT.AND P3, PT, R15, 0x38, PT ;  /* 0x000000380f00780c */ /* 0x000fe40003f64270 */
[----:B------:R-:W-:Y:S02]  /*11890*/  FMNMX.FTZ R8, R169, R8, !PT ;  /* 0x00000008a9087209 */ /* 0x000fe40007810000 */
[----:B------:R-:W-:Y:S01]  /*118a0*/  FSEL R171, R54, -INF , P3 ;  /* 0xff80000036ab7808 */ /* 0x000fe20001800000 */
[----:B------:R-:W-:Y:S01]  /*118b0*/  MUFU.EX2 R172, R172 ;  /* 0x000000ac00ac7308 */ /* 0x000fe20000000800 */
[----:B------:R-:W-:-:S02]  /*118c0*/  FMNMX.FTZ R8, R51, R8, !PT ;  /* 0x0000000833087209 */ /* 0x000fc40007810000 */
[----:B------:R-:W-:Y:S02]  /*118d0*/  ISETP.GT.AND P3, PT, R15, 0x40, PT ;  /* 0x000000400f00780c */ /* 0x000fe40003f64270 */
[----:B------:R-:W-:Y:S02]  /*118e0*/  FMNMX.FTZ R8, R171, R8, !PT ;  /* 0x00000008ab087209 */ /* 0x000fe40007810000 */
[----:B------:R-:W-:Y:S01]  /*118f0*/  FSEL R173, R58, -INF , P3 ;  /* 0xff8000003aad7808 */ /* 0x000fe20001800000 */
[----:B------:R-:W-:Y:S01]  /*11900*/  MUFU.EX2 R41, R41 ;  /* 0x0000002900297308 */ /* 0x000fe20000000800 */
[----:B------:R-:W-:Y:S02]  /*11910*/  FMNMX.FTZ R8, R55, R8, !PT ;  /* 0x0000000837087209 */ /* 0x000fe40007810000 */
[----:B------:R-:W-:Y:S02]  /*11920*/  ISETP.GT.AND P3, PT, R15, 0x48, PT ;  /* 0x000000480f00780c */ /* 0x000fe40003f64270 */
[----:B------:R-:W-:-:S02]  /*11930*/  FMNMX.FTZ R8, R173, R8, !PT ;  /* 0x00000008ad087209 */ /* 0x000fc40007810000 */
        /* <DEDUP_REMOVED lines=32> */
[----:B------:R-:W-:-:S04]  /*11b40*/  FMNMX.FTZ R15, R83, R8, !PT ;  /* 0x00000008530f7209 */ /* 0x000fc80007810000 */
        /* <DEDUP_REMOVED lines=8> */
[----:B------:R-:W-:Y:S01]  /*11bd0*/  FSEL R81, R7, RZ, P2 ;  /* 0x000000ff07517208 */ /* 0x000fe20001000000 */
[----:B------:R-:W0:Y:S01]  /*11be0*/  SHFL.BFLY PT, R21, R8, 0x2, 0x1f ;  /* 0x0c401f0008157f89 */ /* 0x000e2200000e0000 */
        /* <DEDUP_REMOVED lines=9> */
[----:B0-----:R-:W-:Y:S01]  /*11c80*/  FMNMX.FTZ R8, R34, R21, !PT ;  /* 0x0000001522087209 */ /* 0x001fe20007810000 */
[----:B------:R-:W-:-:S03]  /*11c90*/  IMAD.MOV.U32 R21, RZ, RZ, 0x40000040 ;  /* 0x40000040ff157424 */ /* 0x000fc600078e00ff */
[C---:B------:R-:W-:Y:S01]  /*11ca0*/  FSETP.NEU.FTZ.AND P2, PT, R8.reuse, -INF , PT ;  /* 0xff8000000800780b */ /* 0x040fe20003f5d000 */
[CC--:B------:R-:W-:Y:S01]  /*11cb0*/  FMUL.FTZ R46, R8.reuse, R0.reuse ;  /* 0x00000000082e7220 */ /* 0x0c0fe20000410000 */
[----:B------:R-:W-:Y:S01]  /*11cc0*/  R2UR UR7, R21 ;  /* 0x00000000150772ca */ /* 0x000fe200000e0000 */
[----:B------:R-:W-:Y:S01]  /*11cd0*/  FADD.FTZ R21, -R81, R12 ;  /* 0x0000000c51157221 */ /* 0x000fe20000010100 */
[----:B------:R-:W-:Y:S01]  /*11ce0*/  FSEL R20, R8, RZ, P2 ;  /* 0x000000ff08147208 */ /* 0x000fe20001000000 */
[----:B------:R-:W-:Y:S01]  /*11cf0*/  MUFU.EX2 R81, R153 ;  /* 0x0000009900517308 */ /* 0x000fe20000000800 */
[----:B------:R-:W-:Y:S01]  /*11d00*/  FSEL R46, R46, RZ, P2 ;  /* 0x000000ff2e2e7208 */ /* 0x000fe20001000000 */
[----:B------:R-:W-:Y:S01]  /*11d10*/  FMUL.FTZ R12, R21, R0 ;  /* 0x00000000150c7220 */ /* 0x000fe20000410000 */
[----:B------:R-:W-:Y:S02]  /*11d20*/  IMAD.MOV.U32 R21, RZ, RZ, 0x40000040 ;  /* 0x40000040ff157424 */ /* 0x000fe400078e00ff */
[----:B------:R-:W-:Y:S01]  /*11d30*/  FADD.FTZ R11, -R20, R11 ;  /* 0x0000000b140b7221 */ /* 0x000fe20000010100 */
[----:B------:R-:W-:-:S02]  /*11d40*/  VIADD R20, R6, 0x380 ;  /* 0x0000038006147836 */ /* 0x000fc40000000000 */
[-CC-:B------:R-:W-:Y:S01]  /*11d50*/  FFMA.FTZ R24, R26, R0.reuse, -R46.reuse ;  /* 0x000000001a187223 */ /* 0x180fe2000001082e */
[-CC-:B------:R-:W-:Y:S01]  /*11d60*/  FFMA.FTZ R40, R43, R0.reuse, -R46.reuse ;  /* 0x000000002b287223 */ /* 0x180fe2000001082e */
[----:B------:R-:W0:Y:S01]  /*11d70*/  MUFU.EX2 R12, R12 ;  /* 0x0000000c000c7308 */ /* 0x000e220000000800 */
[-C--:B------:R-:W-:Y:S01]  /*11d80*/  FMUL.FTZ R11, R11, R0.reuse ;  /* 0x000000000b0b7220 */ /* 0x080fe20000410000 */
[----:B------:R-:W-:Y:S01]  /*11d90*/  HGMMA.64x128x16.F32 R88, R160, gdesc[UR4].tnspB, R88, gsb0 ;  /* 0x41e00004a0587df0 */ /* 0x000fe20008000858 */
[----:B------:R-:W-:Y:S01]  /*11da0*/  R2UR UR6, R20 ;  /* 0x00000000140672ca */ /* 0x000fe200000e0000 */
[-CC-:B------:R-:W-:Y:S01]  /*11db0*/  FFMA.FTZ R27, R27, R0.reuse, -R46.reuse ;  /* 0x000000001b1b7223 */ /* 0x180fe2000001082e */
[----:B------:R-:W-:Y:S01]  /*11dc0*/  R2UR UR7, R21 ;  /* 0x00000000150772ca */ /* 0x000fe200000e0000 */
        /* <DEDUP_REMOVED lines=11> */
[----:B0-----:R-:W-:Y:S01]  /*11e80*/  FFMA.FTZ R43, R12, R4, R85 ;  /* 0x000000040c2b7223 */ /* 0x001fe20000010055 */
[-CC-:B------:R-:W-:Y:S01]  /*11e90*/  FFMA.FTZ R169, R169, R0.reuse, -R46.reuse ;  /* 0x00000000a9a97223 */ /* 0x180fe2000001082e */
[-CC-:B------:R-:W-:Y:S01]  /*11ea0*/  FFMA.FTZ R44, R51, R0.reuse, -R46.reuse ;  /* 0x00000000332c7223 */ /* 0x180fe2000001082e */
[-CC-:B------:R-:W-:Y:S01]  /*11eb0*/  FFMA.FTZ R171, R171, R0.reuse, -R46.reuse ;  /* 0x00000000abab7223 */ /* 0x180fe2000001082e */
[----:B------:R-:W-:Y:S01]  /*11ec0*/  FADD.FTZ R43, R180, R43 ;  /* 0x0000002bb42b7221 */ /* 0x000fe20000010000 */
[-CC-:B------:R-:W-:Y:S01]  /*11ed0*/  FFMA.FTZ R6, R55, R0.reuse, -R46.reuse ;  /* 0x0000000037067223 */ /* 0x180fe2000001082e */
[--C-:B------:R-:W-:Y:S01]  /*11ee0*/  FFMA.FTZ R153, R173, R0, -R46.reuse ;  /* 0x00000000ad997223 */ /* 0x100fe2000001082e */
[----:B------:R-:W0:Y:S01]  /*11ef0*/  MUFU.EX2 R27, R27 ;  /* 0x0000001b001b7308 */ /* 0x000e220000000800 */
[----:B------:R-:W-:Y:S01]  /*11f00*/  FADD.FTZ R4, R182, R43 ;  /* 0x0000002bb6047221 */ /* 0x000fe20000010000 */
[----:B------:R-:W-:Y:S01]  /*11f10*/  @!P1 LEA R43, R185, R2, 0x3 ;  /* 0x00000002b92b9211 */ /* 0x000fe200078e18ff */
[-CC-:B------:R-:W-:Y:S01]  /*11f20*/  FFMA.FTZ R20, R59, R0.reuse, -R46.reuse ;  /* 0x000000003b147223 */ /* 0x180fe2000001082e */
[-C--:B------:R-:W-:Y:S01]  /*11f30*/  FFMA.FTZ R155, R175, R0.reuse, -R46 ;  /* 0x00000000af9b7223 */ /* 0x080fe2000001082e */
[----:B------:R-:W-:Y:S01]  /*11f40*/  FADD.FTZ R21, R9, R4 ;  /* 0x0000000409157221 */ /* 0x000fe20000010000 */
[----:B------:R-:W-:Y:S01]  /*11f50*/  IADD3 R4, -R194, 0xb, RZ ;  /* 0x0000000bc2047810 */ /* 0x000fe20007ffe1ff */
[-CC-:B------:R-:W-:Y:S01]  /*11f60*/  FFMA.FTZ R157, R177, R0.reuse, -R46.reuse ;  /* 0x00000000b19d7223 */ /* 0x180fe2000001082e */
[----:B------:R-:W2:Y:S01]  /*11f70*/  MUFU.EX2 R25, R25 ;  /* 0x0000001900197308 */ /* 0x000ea20000000800 */
[----:B------:R-:W-:Y:S01]  /*11f80*/  FADD.FTZ R48, R176, R21 ;  /* 0x00000015b0307221 */ /* 0x000fe20000010000 */
[-CC-:B------:R-:W-:Y:S01]  /*11f90*/  FFMA.FTZ R159, R179, R0.reuse, -R46.reuse ;  /* 0x00000000b39f7223 */ /* 0x180fe2000001082e */
[-CC-:B------:R-:W-:Y:S01]  /*11fa0*/  FFMA.FTZ R75, R75, R0.reuse, -R46.reuse ;  /* 0x000000004b4b7223 */ /* 0x180fe2000001082e */
[-C--:B------:R-:W-:Y:S01]  /*11fb0*/  FFMA.FTZ R79, R79, R0.reuse, -R46 ;  /* 0x000000004f4f7223 */ /* 0x080fe2000001082e */
[----:B------:R-:W-:Y:S01]  /*11fc0*/  FADD.FTZ R21, R29, R48 ;  /* 0x000000301d157221 */ /* 0x000fe20000010000 */
[----:B-1----:R-:W-:Y:S01]  /*11fd0*/  FFMA.FTZ R48, R11, R3, R24 ;  /* 0x000000030b307223 */ /* 0x002fe20000010018 */
[-C--:B------:R-:W-:Y:S01]  /*11fe0*/  FFMA.FTZ R183, R183, R0.reuse, -R46 ;  /* 0x00000000b7b77223 */ /* 0x080fe2000001082e */
[----:B------:R-:W1:Y:S01]  /*11ff0*/  MUFU.EX2 R26, R26 ;  /* 0x0000001a001a7308 */ /* 0x000e620000000800 */
[----:B------:R-:W-:Y:S01]  /*12000*/  FADD.FTZ R52, R178, R21 ;  /* 0x00000015b2347221 */ /* 0x000fe20000010000 */
[----:B0-----:R-:W-:Y:S01]  /*12010*/  FADD.FTZ R50, R27, R48 ;  /* 0x000000301b327221 */ /* 0x001fe20000010000 */
[-CC-:B------:R-:W-:Y:S01]  /*12020*/  FFMA.FTZ R48, R63, R0.reuse, -R46.reuse ;  /* 0x000000003f307223 */ /* 0x180fe2000001082e */
[-C--:B------:R-:W-:Y:S01]  /*12030*/  FFMA.FTZ R83, R83, R0.reuse, -R46 ;  /* 0x0000000053537223 */ /* 0x080fe2000001082e */
[----:B------:R-:W-:Y:S01]  /*12040*/  FADD.FTZ R3, R37, R52 ;  /* 0x0000003425037221 */ /* 0x000fe20000010000 */
[-CC-:B------:R-:W-:Y:S01]  /*12050*/  FFMA.FTZ R86, R86, R0.reuse, -R46.reuse ;  /* 0x0000000056567223 */ /* 0x180fe2000001082e */
[----:B------:R-:W-:Y:S01]  /*12060*/  FFMA.FTZ R87, R87, R0, -R46 ;  /* 0x0000000057577223 */ /* 0x000fe2000001082e */
[----:B------:R-:W0:Y:S01]  /*12070*/  MUFU.EX2 R31, R31 ;  /* 0x0000001f001f7308 */ /* 0x000e220000000800 */
[----:B--2---:R-:W-:Y:S01]  /*12080*/  FADD.FTZ R21, R25, R50 ;  /* 0x0000003219157221 */ /* 0x004fe20000010000 */
[----:B------:R-:W-:Y:S01]  /*12090*/  FADD.FTZ R52, R172, R3 ;  /* 0x00000003ac347221 */ /* 0x000fe20000010000 */
[----:B------:R-:W-:Y:S01]  /*120a0*/  @!P1 VIADD R3, R43, 0x28840 ;  /* 0x000288402b039836 */ /* 0x000fe20000000000 */
[----:B------:R-:W-:-:S02]  /*120b0*/  F2FP.F16.F32.PACK_AB R182, R9, R182 ;  /* 0x000000b609b6723e */ /* 0x000fc400000000ff */
[----:B------:R-:W-:Y:S01]  /*120c0*/  FADD.FTZ R43, R41, R52 ;  /* 0x00000034292b7221 */ /* 0x000fe20000010000 */
[C---:B------:R-:W-:Y:S01]  /*120d0*/  ISETP.GT.AND P2, PT, R13.reuse, R10, PT ;  /* 0x0000000a0d00720c */ /* 0x040fe20003f44270 */
[----:B------:R-:W2:Y:S01]  /*120e0*/  MUFU.EX2 R36, R36 ;  /* 0x0000002400247308 */ /* 0x000ea20000000800 */
[----:B-1----:R-:W-:Y:S01]  /*120f0*/  FADD.FTZ R50, R26, R21 ;  /* 0x000000151a327221 */ /* 0x002fe20000010000 */
[----:B------:R-:W-:Y:S01]  /*12100*/  @!P1 PRMT R3, RZ, 0x654, R3 ;  /* 0x00000654ff039816 */ /* 0x000fe20000000003 */
[----:B------:R-:W-:Y:S01]  /*12110*/  VIADD R13, R13, 0xffffffff ;  /* 0xffffffff0d0d7836 */ /* 0x000fe20000000000 */
[----:B------:R-:W-:Y:S02]  /*12120*/  F2FP.F16.F32.PACK_AB R180, R180, R85 ;  /* 0x00000055b4b4723e */ /* 0x000fe400000000ff */
[----:B------:R-:W-:Y:S02]  /*12130*/  F2FP.F16.F32.PACK_AB R176, R29, R176 ;  /* 0x000000b01db0723e */ /* 0x000fe400000000ff */
[----:B------:R-:W-:Y:S01]  /*12140*/  MUFU.EX2 R33, R33 ;  /* 0x0000002100217308 */ /* 0x000fe20000000800 */
[----:B0-----:R-:W-:Y:S01]  /*12150*/  FADD.FTZ R21, R31, R50 ;  /* 0x000000321f157221 */ /* 0x001fe20000010000 */
[----:B------:R-:W-:Y:S01]  /*12160*/  FADD.FTZ R50, R174, R43 ;  /* 0x0000002bae327221 */ /* 0x000fe20000010000 */
[----:B------:R-:W-:-:S02]  /*12170*/  @!P1 IMAD R43, R14, 0x8, R2 ;  /* 0x000000080e2b9824 */ /* 0x000fc400078e0202 */
[----:B------:R-:W-:Y:S01]  /*12180*/  FFMA.FTZ R14, R67, R0, -R46 ;  /* 0x00000000430e7223 */ /* 0x000fe2000001082e */
[----:B------:R-:W-:Y:S01]  /*12190*/  F2FP.F16.F32.PACK_AB R178, R37, R178 ;  /* 0x000000b225b2723e */ /* 0x000fe200000000ff */
[----:B------:R-:W-:Y:S01]  /*121a0*/  @!P1 VIADD R43, R43, 0x28860 ;  /* 0x000288602b2b9836 */ /* 0x000fe20000000000 */
[----:B------:R-:W0:Y:S01]  /*121b0*/  MUFU.EX2 R38, R38 ;  /* 0x0000002600267308 */ /* 0x000e220000000800 */
[----:B------:R-:W-:Y:S02]  /*121c0*/  F2FP.F16.F32.PACK_AB R172, R41, R172 ;  /* 0x000000ac29ac723e */ /* 0x000fe400000000ff */
[----:B------:R-:W-:Y:S02]  /*121d0*/  F2FP.F16.F32.PACK_AB R174, R45, R174 ;  /* 0x000000ae2dae723e */ /* 0x000fe400000000ff */
[----:B------:R-:W-:Y:S02]  /*121e0*/  @!P1 PRMT R43, RZ, 0x654, R43 ;  /* 0x00000654ff2b9816 */ /* 0x000fe4000000002b */
[----:B--2---:R-:W-:Y:S01]  /*121f0*/  F2FP.F16.F32.PACK_AB R177, R36, R31 ;  /* 0x0000001f24b1723e */ /* 0x004fe200000000ff */
[----:B------:R-:W-:Y:S08]  /*12200*/  MUFU.EX2 R35, R35 ;  /* 0x0000002300237308 */ /* 0x000ff00000000800 */
[----:B------:R-:W1:Y:S01]  /*12210*/  MUFU.EX2 R40, R40 ;  /* 0x0000002800287308 */ /* 0x000e620000000800 */
[----:B0-----:R-:W-:-:S07]  /*12220*/  F2FP.F16.F32.PACK_AB R179, R38, R33 ;  /* 0x0000002126b3723e */ /* 0x001fce00000000ff */
[----:B------:R-:W-:Y:S08]  /*12230*/  MUFU.EX2 R39, R39 ;  /* 0x0000002700277308 */ /* 0x000ff00000000800 */
[----:B------:R-:W0:Y:S01]  /*12240*/  MUFU.EX2 R42, R42 ;  /* 0x0000002a002a7308 */ /* 0x000e220000000800 */
[----:B-1----:R-:W-:-:S07]  /*12250*/  F2FP.F16.F32.PACK_AB R173, R40, R35 ;  /* 0x0000002328ad723e */ /* 0x002fce00000000ff */
[----:B------:R-:W-:Y:S08]  /*12260*/  MUFU.EX2 R169, R169 ;  /* 0x000000a900a97308 */ /* 0x000ff00000000800 */
[----:B------:R-:W-:Y:S01]  /*12270*/  MUFU.EX2 R44, R44 ;  /* 0x0000002c002c7308 */ /* 0x000fe20000000800 */
[----:B0-----:R-:W-:-:S07]  /*12280*/  F2FP.F16.F32.PACK_AB R175, R42, R39 ;  /* 0x000000272aaf723e */ /* 0x001fce00000000ff */
[----:B------:R-:W-:Y:S08]  /*12290*/  MUFU.EX2 R171, R171 ;  /* 0x000000ab00ab7308 */ /* 0x000ff00000000800 */
[----:B------:R-:W-:Y:S01]  /*122a0*/  MUFU.EX2 R6, R6 ;  /* 0x0000000600067308 */ /* 0x000fe20000000800 */
[----:B------:R-:W-:Y:S02]  /*122b0*/  WARPGROUP.DEPBAR.LE gsb0, 0x0 ;  /* 0x00008000000079c5 */ /* 0x000fe40000010000 */
[----:B------:R-:W-:-:S05]  /*122c0*/  WARPGROUP.ARRIVE ;  /* 0x00000000000079c5 */ /* 0x000fca0000000000 */
[----:B------:R-:W-:Y:S01]  /*122d0*/  MUFU.EX2 R153, R153 ;  /* 0x0000009900997308 */ /* 0x000fe20000000800 */
[-CC-:B------:R-:W-:Y:S01]  /*122e0*/  FFMA.FTZ R161, R181, R0.reuse, -R46.reuse ;  /* 0x00000000b5a17223 */ /* 0x180fe2000001082e */
[----:B------:R-:W-:Y:S01]  /*122f0*/  FFMA.FTZ R163, R78, R0, -R46 ;  /* 0x000000004ea37223 */ /* 0x000fe2000001082e */
[----:B------:R-:W-:Y:S01]  /*12300*/  F2FP.F16.F32.PACK_AB R181, R27, R24 ;  /* 0x000000181bb5723e */ /* 0x000fe200000000ff */
[----:B------:R-:W-:Y:S04]  /*12310*/  HGMMA.64x128x16.F32 R88, R164, gdesc[UR4].tnspB, R88, gsb0 ;  /* 0x41e00004a4587df0 */ /* 0x000fe80008000858 */
        /* <DEDUP_REMOVED lines=12> */
[----:B------:R-:W0:Y:S08]  /*123e0*/  MUFU.EX2 R73, R73 ;  /* 0x0000004900497308 */ /* 0x000e300000000800 */
[----:B------:R-:W-:Y:S08]  /*123f0*/  MUFU.EX2 R79, R79 ;  /* 0x0000004f004f7308 */ /* 0x000ff00000000800 */
[----:B------:R-:W1:Y:S01]  /*12400*/  MUFU.EX2 R32, R32 ;  /* 0x0000002000207308 */ /* 0x000e620000000800 */
[----:B0-----:R-:W-:-:S07]  /*12410*/  F2FP.F16.F32.PACK_AB R162, R73, R30 ;  /* 0x0000001e49a2723e */ /* 0x001fce00000000ff */
[----:B------:R-:W0:Y:S08]  /*12420*/  MUFU.EX2 R77, R77 ;  /* 0x0000004d004d7308 */ /* 0x000e300000000800 */
[----:B------:R-:W-:Y:S08]  /*12430*/  MUFU.EX2 R83, R83 ;  /* 0x0000005300537308 */ /* 0x000ff00000000800 */
[----:B------:R-:W-:Y:S08]  /*12440*/  MUFU.EX2 R34, R84 ;  /* 0x0000005400227308 */ /* 0x000ff00000000800 */
[----:B------:R-:W-:Y:S01]  /*12450*/  MUFU.EX2 R87, R87 ;  /* 0x0000005700577308 */ /* 0x000fe20000000800 */
[----:B------:R-:W-:-:S02]  /*12460*/  WARPGROUP.DEPBAR.LE gsb0, 0x0 ;  /* 0x00008000000079c5 */ /* 0x000fc40000010000 */
[----:B------:R2:W-:Y:S06]  /*12470*/  BAR.ARV R4, 0x100 ;  /* 0x000400040000751d */ /* 0x0005ec0000002000 */
[----:B------:R3:W-:Y:S01]  /*12480*/  @!P1 SYNCS.ARRIVE.TRANS64.RED.A1T0 RZ, [R3+URZ], RZ ;  /* 0x000000ff03ff99a7 */ /* 0x0007e2000810043f */
[----:B------:R-:W-:Y:S01]  /*12490*/  MUFU.EX2 R165, R183 ;  /* 0x000000b700a57308 */ /* 0x000fe20000000800 */
[----:B--2---:R-:W-:Y:S01]  /*124a0*/  FADD.FTZ R4, R36, R21 ;  /* 0x0000001524047221 */ /* 0x004fe20000010000 */
[----:B------:R-:W-:Y:S01]  /*124b0*/  FADD.FTZ R21, R45, R50 ;  /* 0x000000322d157221 */ /* 0x000fe20000010000 */
[-C--:B------:R-:W-:Y:S01]  /*124c0*/  FMUL.FTZ R88, R88, R12.reuse ;  /* 0x0000000c58587220 */ /* 0x080fe20000410000 */
[-C--:B------:R-:W-:Y:S01]  /*124d0*/  FMUL.FTZ R89, R89, R12.reuse ;  /* 0x0000000c59597220 */ /* 0x080fe20000410000 */
[-C--:B------:R-:W-:Y:S01]  /*124e0*/  FMUL.FTZ R92, R92, R12.reuse ;  /* 0x0000000c5c5c7220 */ /* 0x080fe20000410000 */
[----:B------:R-:W-:Y:S01]  /*124f0*/  FADD.FTZ R50, R168, R21 ;  /* 0x00000015a8327221 */ /* 0x000fe20000010000 */
[----:B---3--:R-:W-:Y:S01]  /*12500*/  FADD.FTZ R3, R33, R4 ;  /* 0x0000000421037221 */ /* 0x008fe20000010000 */
[----:B------:R-:W-:Y:S01]  /*12510*/  MUFU.EX2 R167, R86 ;  /* 0x0000005600a77308 */ /* 0x000fe20000000800 */
        /* <DEDUP_REMOVED lines=12> */
[-C--:B------:R-:W-:Y:S01]  /*125e0*/  FMUL.FTZ R101, R101, R12.reuse ;  /* 0x0000000c65657220 */ /* 0x080fe20000410000 */
[----:B------:R-:W-:Y:S01]  /*125f0*/  FADD.FTZ R52, R152, R21 ;  /* 0x0000001598347221 */ /* 0x000fe20000010000 */
[----:B------:R-:W-:Y:S01]  /*12600*/  FADD.FTZ R3, R39, R4 ;  /* 0x0000000427037221 */ /* 0x000fe20000010000 */
[----:B------:R-:W-:Y:S01]  /*12610*/  MUFU.EX2 R46, R75 ;  /* 0x0000004b002e7308 */ /* 0x000fe20000000800 */
[-C--:B------:R-:W-:Y:S01]  /*12620*/  FMUL.FTZ R104, R104, R12.reuse ;  /* 0x0000000c68687220 */ /* 0x080fe20000410000 */
[----:B------:R-:W-:Y:S01]  /*12630*/  FADD.FTZ R21, R57, R52 ;  /* 0x0000003439157221 */ /* 0x000fe20000010000 */
[----:B------:R-:W-:Y:S01]  /*12640*/  FADD.FTZ R4, R42, R3 ;  /* 0x000000032a047221 */ /* 0x000fe20000010000 */
[-C--:B------:R-:W-:Y:S01]  /*12650*/  FMUL.FTZ R105, R105, R12.reuse ;  /* 0x0000000c69697220 */ /* 0x080fe20000410000 */
[----:B------:R-:W-:Y:S01]  /*12660*/  FMUL.FTZ R108, R108, R12 ;  /* 0x0000000c6c6c7220 */ /* 0x000fe20000410000 */
[----:B------:R-:W-:Y:S01]  /*12670*/  FADD.FTZ R52, R154, R21 ;  /* 0x000000159a347221 */ /* 0x000fe20000010000 */
[----:B------:R-:W-:Y:S01]  /*12680*/  FADD.FTZ R3, R169, R4 ;  /* 0x00000004a9037221 */ /* 0x000fe20000010000 */
[----:B------:R-:W3:Y:S01]  /*12690*/  MUFU.EX2 R50, R50 ;  /* 0x0000003200327308 */ /* 0x000ee20000000800 */
[C---:B------:R-:W-:Y:S01]  /*126a0*/  F2FP.F16.F32.PACK_AB R154, R15.reuse, R154 ;  /* 0x0000009a0f9a723e */ /* 0x040fe200000000ff */
        /* <DEDUP_REMOVED lines=36> */
[----:B-1----:R-:W-:Y:S01]  /*128f0*/  FADD.FTZ R52, R32, R9 ;  /* 0x0000000920347221 */ /* 0x002fe20000010000 */
[----:B------:R-:W-:Y:S01]  /*12900*/  FADD.FTZ R3, R159, R4 ;  /* 0x000000049f037221 */ /* 0x000fe20000010000 */
[-C--:B------:R-:W-:Y:S01]  /*12910*/  FMUL.FTZ R144, R144, R12.reuse ;  /* 0x0000000c90907220 */ /* 0x080fe20000410000 */
[-C--:B------:R-:W-:Y:S01]  /*12920*/  FMUL.FTZ R145, R145, R12.reuse ;  /* 0x0000000c91917220 */ /* 0x080fe20000410000 */
[----:B0-----:R-:W-:Y:S01]  /*12930*/  FADD.FTZ R9, R77, R52 ;  /* 0x000000344d097221 */ /* 0x001fe20000010000 */
[----:B---3--:R-:W-:Y:S01]  /*12940*/  FADD.FTZ R4, R50, R3 ;  /* 0x0000000332047221 */ /* 0x008fe20000010000 */
[-C--:B------:R-:W-:Y:S01]  /*12950*/  FMUL.FTZ R148, R148, R12.reuse ;  /* 0x0000000c94947220 */ /* 0x080fe20000410000 */
[----:B------:R-:W-:Y:S01]  /*12960*/  FMUL.FTZ R149, R149, R12 ;  /* 0x0000000c95957220 */ /* 0x000fe20000410000 */
        /* <DEDUP_REMOVED lines=43> */
[----:B------:R-:W-:Y:S01]  /*12c20*/  FADD.FTZ R3, R87, R28 ;  /* 0x0000001c57037221 */ /* 0x000fe20000010000 */
[----:B------:R-:W-:Y:S01]  /*12c30*/  F2FP.F16.F32.PACK_AB R152, R57, R152 ;  /* 0x000000983998723e */ /* 0x000fe200000000ff */
[----:B------:R-:W-:Y:S01]  /*12c40*/  IMAD.MOV.U32 R14, RZ, RZ, R185 ;  /* 0x000000ffff0e7224 */ /* 0x000fe200078e00b9 */
        /* <DEDUP_REMOVED lines=16> */
[----:B------:R-:W-:Y:S01]  /*12d50*/  MOV R15, R190 ;  /* 0x000000be000f7202 */ /* 0x000fe20000000f00 */
[----:B--2---:R-:W-:Y:S06]  /*12d60*/  @P2 BRA `(.L_x_7943) ;  /* 0xffffffd400582947 */ /* 0x004fec000383ffff */
.L_x_7933:
[----:B------:R-:W-:-:S13]  /*12d70*/  ISETP.GE.AND P2, PT, R13, RZ, PT ;  /* 0x000000ff0d00720c */ /* 0x000fda0003f46270 */
[----:B------:R-:W-:Y:S05]  /*12d80*/  @!P2 BRA `(.L_x_7944) ;  /* 0x000000200084a947 */ /* 0x000fea0003800000 */
[----:B------:R-:W-:Y:S01]  /*12d90*/  IMAD.MOV.U32 R10, RZ, RZ, R8 ;  /* 0x000000ffff0a7224 */ /* 0x000fe200078e0008 */
[----:B------:R-:W-:Y:S01]  /*12da0*/  MOV R12, R7 ;  /* 0x00000007000c7202 */ /* 0x000fe20000000f00 */
[----:B------:R-:W-:Y:S02]  /*12db0*/  IMAD.MOV.U32 R14, RZ, RZ, R190 ;  /* 0x000000ffff0e7224 */ /* 0x000fe400078e00be */
[----:B------:R-:W-:-:S07]  /*12dc0*/  IMAD.MOV.U32 R11, RZ, RZ, R185 ;  /* 0x000000ffff0b7224 */ /* 0x000fce00078e00b9 */
.L_x_7954:
        /* <DEDUP_REMOVED lines=10> */
.L_x_7946:
[----:B------:R-:W-:Y:S01]  /*12e70*/  IMAD R0, R185, 0x8, R2 ;  /* 0x00000008b9007824 */ /* 0x000fe200078e0202 */
[----:B------:R-:W-:-:S04]  /*12e80*/  SHF.L.U32 R7, R190, 0x1f, RZ ;  /* 0x0000001fbe077819 */ /* 0x000fc800000006ff */
[----:B------:R0:W1:Y:S01]  /*12e90*/  SYNCS.PHASECHK.TRANS64.TRYWAIT P3, [R0+URZ+0x28830], R7 ;  /* 0x02883007000075a7 */ /* 0x000062000806017f */
[----:B------:R-:W-:Y:S05]  /*12ea0*/  @!P0 BRA `(.L_x_7947) ;  /* 0x0000000000048947 */ /* 0x000fea0003800000 */
[----:B------:R-:W-:Y:S01]  /*12eb0*/  BPT.TRAP 0x1 ;  /* 0x000000040000795c */ /* 0x000fe20000300000 */
.L_x_7947:
[----:B------:R-:W-:Y:S04]  /*12ec0*/  BSSY B0, `(.L_x_7945) ;  /* 0x0000004000007945 */ /* 0x000fe80003800000 */
[----:B-1----:R-:W-:Y:S05]  /*12ed0*/  @P3 BRA `(.L_x_7948) ;  /* 0x0000000000083947 */ /* 0x002fea0003800000 */
[----:B------:R-:W1:Y:S02]  /*12ee0*/  SYNCS.PHASECHK.TRANS64.TRYWAIT P3, [R0+URZ+0x28830], R7 ;  /* 0x02883007000075a7 */ /* 0x000e64000806017f */
[----:B-1----:R-:W-:Y:S05]  /*12ef0*/  @!P3 BRA `(.L_x_7949) ;  /* 0x000000bc00a8b947 */ /* 0x002fea0003800000 */
.L_x_7948:
[----:B------:R-:W-:Y:S05]  /*12f00*/  BSYNC B0 ;  /* 0x0000000000007941 */ /* 0x000fea0003800000 */
.L_x_7945:
        /* <DEDUP_REMOVED lines=64> */
.L_x_7951:
[----:B------:R-:W-:Y:S01]  /*13310*/  SHF.L.U32 R0, R14, 0x1f, RZ ;  /* 0x0000001f0e007819 */ /* 0x000fe200000006ff */
[----:B------:R-:W-:-:S04]  /*13320*/  IMAD R7, R11, 0x8, R2 ;  /* 0x000000080b077824 */ /* 0x000fc800078e0202 */
[----:B------:R0:W1:Y:S01]  /*13330*/  SYNCS.PHASECHK.TRANS64.TRYWAIT P2, [R7+URZ+0x28850], R0 ;  /* 0x02885000070075a7 */ /* 0x000062000804017f */
[----:B------:R-:W-:Y:S05]  /*13340*/  @!P0 BRA `(.L_x_7952) ;  /* 0x0000000000048947 */ /* 0x000fea0003800000 */
[----:B------:R-:W-:Y:S01]  /*13350*/  BPT.TRAP 0x1 ;  /* 0x000000040000795c */ /* 0x000fe20000300000 */
.L_x_7952:
[----:B-1----:R-:W-:Y:S05]  /*13360*/  @P2 BRA `(.L_x_7950) ;  /* 0x0000000000082947 */ /* 0x002fea0003800000 */
[----:B------:R-:W1:Y:S02]  /*13370*/  SYNCS.PHASECHK.TRANS64.TRYWAIT P2, [R7+URZ+0x28850], R0 ;  /* 0x02885000070075a7 */ /* 0x000e64000804017f */
[----:B-1----:R-:W-:Y:S05]  /*13380*/  @!P2 BRA `(.L_x_7953) ;  /* 0x000000b80098a947 */ /* 0x002fea0003800000 */
.L_x_7950:
[----:B01----:R-:W-:Y:S01]  /*13390*/  VIADD R0, R2, 0x400 ;  /* 0x0000040002007836 */ /* 0x003fe20000000000 */
[----:B------:R-:W-:Y:S01]  /*133a0*/  MOV R7, 0x40000040 ;  /* 0x4000004000077802 */ /* 0x000fe20000000f00 */
[----:B------:R-:W-:Y:S05]  /*133b0*/  WARPSYNC.ALL ;  /* 0x0000000000007948 */ /* 0x000fea0003800000 */
[----:B------:R-:W-:Y:S01]  /*133c0*/  SHF.R.U32.HI R0, RZ, 0x4, R0 ;  /* 0x00000004ff007819 */ /* 0x000fe20000011600 */
[----:B------:R-:W-:Y:S01]  /*133d0*/  WARPGROUP.ARRIVE ;  /* 0x00000000000079c5 */ /* 0x000fe20000000000 */
[----:B------:R-:W-:Y:S01]  /*133e0*/  R2UR UR7, R7 ;  /* 0x00000000070772ca */ /* 0x000fe200000e0000 */
[----:B------:R-:W-:Y:S01]  /*133f0*/  IMAD.MOV.U32 R9, RZ, RZ, 0x40000040 ;  /* 0x40000040ff097424 */ /* 0x000fe200078e00ff */
[----:B------:R-:W-:-:S03]  /*13400*/  LOP3.LUT R0, R0, 0x3fff, RZ, 0xc0, !PT ;  /* 0x00003fff00007812 */ /* 0x000fc600078ec0ff */
[----:B------:R-:W0:Y:S01]  /*13410*/  S2R R193, SR_TID.X ;  /* 0x0000000000c17919 */ /* 0x000e220000002100 */
[C---:B------:R-:W-:Y:S02]  /*13420*/  ISETP.GT.AND P2, PT, R13.reuse, RZ, PT ;  /* 0x000000ff0d00720c */ /* 0x040fe40003f44270 */
[----:B------:R-:W-:Y:S02]  /*13430*/  LOP3.LUT R0, R0, 0x4000000, RZ, 0xfc, !PT ;  /* 0x0400000000007812 */ /* 0x000fe400078efcff */
[----:B------:R-:W-:-:S03]  /*13440*/  IADD3 R13, R13, -0x1, RZ ;  /* 0xffffffff0d0d7810 */ /* 0x000fc60007ffe0ff */
[----:B------:R-:W-:Y:S01]  /*13450*/  IMAD R6, R11, 0x800, R0 ;  /* 0x000008000b067824 */ /* 0x000fe200078e0200 */
[----:B------:R-:W-:-:S03]  /*13460*/  FMNMX.FTZ R0, R24, R12, !PT ;  /* 0x0000000c18007209 */ /* 0x000fc60007810000 */
[C---:B------:R-:W-:Y:S01]  /*13470*/  VIADD R8, R6.reuse, 0x80 ;  /* 0x0000008006087836 */ /* 0x040fe20000000000 */
[----:B------:R-:W-:Y:S02]  /*13480*/  R2UR UR6, R6 ;  /* 0x00000000060672ca */ /* 0x000fe400000e0000 */
[----:B------:R-:W-:-:S04]  /*13490*/  FMNMX.FTZ R7, R25, R0, !PT ;  /* 0x0000000019077209 */ /* 0x000fc80007810000 */
[----:B------:R-:W-:-:S04]  /*134a0*/  FMNMX.FTZ R0, R28, R7, !PT ;  /* 0x000000071c007209 */ /* 0x000fc80007810000 */
[----:B------:R-:W-:-:S03]  /*134b0*/  FMNMX.FTZ R7, R29, R0, !PT ;  /* 0x000000001d077209 */ /* 0x000fc60007810000 */
[----:B------:R-:W-:Y:S01]  /*134c0*/  HGMMA.64x128x16.F32 R88, R180, gdesc[UR4].tnspB, R88, gsb0 ;  /* 0x41e00004b4587df0 */ /* 0x000fe20008000858 */
[----:B------:R-:W-:Y:S01]  /*134d0*/  R2UR UR6, R8 ;  /* 0x00000000080672ca */ /* 0x000fe200000e0000 */
[----:B------:R-:W-:Y:S01]  /*134e0*/  VIADD R8, R6, 0x100 ;  /* 0x0000010006087836 */ /* 0x000fe20000000000 */
[----:B------:R-:W-:Y:S01]  /*134f0*/  R2UR UR7, R9 ;  /* 0x00000000090772ca */ /* 0x000fe200000e0000 */
[----:B------:R-:W-:Y:S01]  /*13500*/  IMAD.MOV.U32 R9, RZ, RZ, 0x40000040 ;  /* 0x40000040ff097424 */ /* 0x000fe200078e00ff */
        /* <DEDUP_REMOVED lines=30> */
[----:B------:R-:W-:Y:S01]  /*136f0*/  HGMMA.64x128x16.F32 R88, R176, gdesc[UR4].tnspB, R88, gsb0 ;  /* 0x41e00004b0587df0 */ /* 0x000fe20008000858 */
[----:B------:R-:W-:Y:S02]  /*13700*/  R2UR UR6, R8 ;  /* 0x00000000080672ca */ /* 0x000fe400000e0000 */
[----:B------:R-:W-:Y:S01]  /*13710*/  R2UR UR7, R9 ;  /* 0x00000000090772ca */ /* 0x000fe200000e0000 */
[----:B------:R-:W-:Y:S01]  /*13720*/  IMAD.MOV.U32 R9, RZ, RZ, 0x40000040 ;  /* 0x40000040ff097424 */ /* 0x000fe200078e00ff */
[----:B------:R-:W-:Y:S01]  /*13730*/  IADD3 R8, R6, 0x180, RZ ;  /* 0x0000018006087810 */ /* 0x000fe20007ffe0ff */
[----:B------:R-:W-:Y:S02]  /*13740*/  WARPGROUP.DEPBAR.LE gsb0, 0x0 ;  /* 0x00008000000079c5 */ /* 0x000fe40000010000 */
[----:B------:R-:W-:-:S08]  /*13750*/  WARPGROUP.ARRIVE ;  /* 0x00000000000079c5 */ /* 0x000fd00000000000 */
[----:B------:R-:W-:Y:S01]  /*13760*/  HGMMA.64x128x16.F32 R88, R172, gdesc[UR4].tnspB, R88, gsb0 ;  /* 0x41e00004ac587df0 */ /* 0x000fe20008000858 */
[----:B------:R-:W-:Y:S02]  /*13770*/  R2UR UR6, R8 ;  /* 0x00000000080672ca */ /* 0x000fe400000e0000 */
[----:B------:R-:W-:Y:S02]  /*13780*/  R2UR UR7, R9 ;  /* 0x00000000090772ca */ /* 0x000fe400000e0000 */
[----:B------:R-:W-:Y:S01]  /*13790*/  FMNMX.FTZ R8, R85, R0, !PT ;  /* 0x0000000055087209 */ /* 0x000fe20007810000 */
[----:B------:R-:W-:-:S04]  /*137a0*/  IMAD.U32 R0, RZ, RZ, UR43 ;  /* 0x0000002bff007e24 */ /* 0x000fc8000f8e00ff */
[----:B------:R-:W0:Y:S02]  /*137b0*/  SHFL.BFLY PT, R7, R8, 0x2, 0x1f ;  /* 0x0c401f0008077f89 */ /* 0x000e2400000e0000 */
[----:B0-----:R-:W-:Y:S01]  /*137c0*/  FMNMX.FTZ R14, R8, R7, !PT ;  /* 0x00000007080e7209 */ /* 0x001fe20007810000 */
[----:B------:R-:W-:-:S04]  /*137d0*/  VIADD R8, R6, 0x200 ;  /* 0x0000020006087836 */ /* 0x000fc80000000000 */
[----:B------:R-:W0:Y:S02]  /*137e0*/  SHFL.BFLY PT, R7, R14, 0x1, 0x1f ;  /* 0x0c201f000e077f89 */ /* 0x000e2400000e0000 */
[----:B0-----:R-:W-:-:S05]  /*137f0*/  FMNMX.FTZ R7, R14, R7, !PT ;  /* 0x000000070e077209 */ /* 0x001fca0007810000 */
[C---:B------:R-:W-:Y:S01]  /*13800*/  FADD.FTZ R9, -R7.reuse, R12 ;  /* 0x0000000c07097221 */ /* 0x040fe20000010100 */
[----:B------:R-:W-:-:S03]  /*13810*/  FMUL.FTZ R21, R7, R0 ;  /* 0x0000000007157220 */ /* 0x000fc60000410000 */
[-C--:B------:R-:W-:Y:S01]  /*13820*/  FMUL.FTZ R15, R9, R0.reuse ;  /* 0x00000000090f7220 */ /* 0x080fe20000410000 */
[----:B------:R-:W-:Y:S02]  /*13830*/  IMAD.MOV.U32 R9, RZ, RZ, 0x40000040 ;  /* 0x40000040ff097424 */ /* 0x000fe400078e00ff */
        /* <DEDUP_REMOVED lines=16> */
[----:B-1----:R-:W-:-:S07]  /*13940*/  F2FP.F16.F32.PACK_AB R180, R25, R180 ;  /* 0x000000b419b4723e */ /* 0x002fce00000000ff */
        /* <DEDUP_REMOVED lines=32> */
[----:B------:R-:W-:Y:S02]  /*13b50*/  IADD3 R8, R6, 0x280, RZ ;  /* 0x0000028006087810 */ /* 0x000fe40007ffe0ff */
[----:B------:R-:W-:Y:S01]  /*13b60*/  FMNMX.FTZ R12, R62, R9, !PT ;  /* 0x000000093e0c7209 */ /* 0x000fe20007810000 */
[----:B------:R-:W-:Y:S01]  /*13b70*/  IMAD.MOV.U32 R9, RZ, RZ, 0x40000040 ;  /* 0x40000040ff097424 */ /* 0x000fe200078e00ff */
[----:B------:R-:W-:Y:S02]  /*13b80*/  WARPGROUP.DEPBAR.LE gsb0, 0x0 ;  /* 0x00008000000079c5 */ /* 0x000fe40000010000 */
[----:B------:R-:W-:Y:S01]  /*13b90*/  WARPGROUP.ARRIVE ;  /* 0x00000000000079c5 */ /* 0x000fe20000000000 */
[-CC-:B------:R-:W-:Y:S01]  /*13ba0*/  FFMA.FTZ R168, R48, R0.reuse, -R21.reuse ;  /* 0x0000000030a87223 */ /* 0x180fe20000010815 */
[----:B------:R-:W-:-:S04]  /*13bb0*/  FFMA.FTZ R170, R52, R0, -R21 ;  /* 0x0000000034aa7223 */ /* 0x000fc80000010815 */
[----:B------:R-:W-:Y:S01]  /*13bc0*/  HGMMA.64x128x16.F32 R88, R152, gdesc[UR4].tnspB, R88, gsb0 ;  /* 0x41e0000498587df0 */ /* 0x000fe20008000858 */
[----:B------:R-:W-:Y:S01]  /*13bd0*/  R2UR UR6, R8 ;  /* 0x00000000080672ca */ /* 0x000fe200000e0000 */
[----:B------:R-:W-:Y:S01]  /*13be0*/  MUFU.EX2 R168, R168 ;  /* 0x000000a800a87308 */ /* 0x000fe20000000800 */
[----:B------:R-:W-:-:S07]  /*13bf0*/  R2UR UR7, R9 ;  /* 0x00000000090772ca */ /* 0x000fce00000e0000 */
[----:B------:R-:W-:Y:S01]  /*13c00*/  MUFU.EX2 R170, R170 ;  /* 0x000000aa00aa7308 */ /* 0x000fe20000000800 */
[----:B------:R-:W-:Y:S02]  /*13c10*/  WARPGROUP.DEPBAR.LE gsb0, 0x0 ;  /* 0x00008000000079c5 */ /* 0x000fe40000010000 */
[----:B------:R-:W-:Y:S01]  /*13c20*/  WARPGROUP.ARRIVE ;  /* 0x00000000000079c5 */ /* 0x000fe20000000000 */
[-CC-:B------:R-:W-:Y:S01]  /*13c30*/  FFMA.FTZ R153, R33, R0.reuse, -R21.reuse ;  /* 0x0000000021997223 */ /* 0x180fe20000010815 */
[-CC-:B------:R-:W-:Y:S01]  /*13c40*/  FFMA.FTZ R33, R37, R0.reuse, -R21.reuse ;  /* 0x0000000025217223 */ /* 0x180fe20000010815 */
[-CC-:B------:R-:W-:Y:S01]  /*13c50*/  FFMA.FTZ R37, R41, R0.reuse, -R21.reuse ;  /* 0x0000000029257223 */ /* 0x180fe20000010815 */
[--C-:B------:R-:W-:Y:S01]  /*13c60*/  FFMA.FTZ R41, R49, R0, -R21.reuse ;  /* 0x0000000031297223 */ /* 0x100fe20000010815 */
[----:B------:R-:W-:Y:S01]  /*13c70*/  FMNMX.FTZ R49, R63, R12, !PT ;  /* 0x0000000c3f317209 */ /* 0x000fe20007810000 */
[----:B------:R-:W-:Y:S01]  /*13c80*/  HGMMA.64x128x16.F32 R88, R156, gdesc[UR4].tnspB, R88, gsb0 ;  /* 0x41e000049c587df0 */ /* 0x000fe20008000858 */
        /* <DEDUP_REMOVED lines=30> */
[----:B------:R-:W-:Y:S08]  /*13e70*/  MUFU.EX2 R155, R155 ;  /* 0x0000009b009b7308 */ /* 0x000ff00000000800 */
[----:B------:R-:W-:Y:S01]  /*13e80*/  MUFU.EX2 R154, R154 ;  /* 0x0000009a009a7308 */ /* 0x000fe20000000800 */
[----:B-1----:R-:W-:Y:S01]  /*13e90*/  FMNMX.FTZ R20, R8, R9, !PT ;  /* 0x0000000908147209 */ /* 0x002fe20007810000 */
[----:B------:R-:W-:-:S02]  /*13ea0*/  VIADD R8, R6, 0x300 ;  /* 0x0000030006087836 */ /* 0x000fc40000000000 */
[----:B------:R-:W-:-:S04]  /*13eb0*/  IMAD.MOV.U32 R9, RZ, RZ, 0x40000040 ;  /* 0x40000040ff097424 */ /* 0x000fc800078e00ff */
[----:B------:R-:W-:Y:S01]  /*13ec0*/  MUFU.EX2 R53, R53 ;  /* 0x0000003500357308 */ /* 0x000fe20000000800 */
[----:B------:R-:W-:Y:S02]  /*13ed0*/  R2UR UR6, R8 ;  /* 0x00000000080672ca */ /* 0x000fe400000e0000 */
[----:B------:R-:W-:Y:S01]  /*13ee0*/  R2UR UR7, R9 ;  /* 0x00000000090772ca */ /* 0x000fe200000e0000 */
[----:B------:R-:W-:-:S04]  /*13ef0*/  FFMA.FTZ R9, R84, R0, -R21 ;  /* 0x0000000054097223 */ /* 0x000fc80000010815 */
[----:B------:R-:W-:Y:S08]  /*13f00*/  MUFU.EX2 R57, R57 ;  /* 0x0000003900397308 */ /* 0x000ff00000000800 */
[----:B------:R-:W-:Y:S08]  /*13f10*/  MUFU.EX2 R65, R65 ;  /* 0x0000004100417308 */ /* 0x000ff00000000800 */
[----:B------:R-:W-:Y:S08]  /*13f20*/  MUFU.EX2 R12, R12 ;  /* 0x0000000c000c7308 */ /* 0x000ff00000000800 */
[----:B------:R-:W1:Y:S08]  /*13f30*/  MUFU.EX2 R61, R61 ;  /* 0x0000003d003d7308 */ /* 0x000e700000000800 */
[----:B------:R-:W3:Y:S08]  /*13f40*/  MUFU.EX2 R69, R69 ;  /* 0x0000004500457308 */ /* 0x000ef00000000800 */
[----:B------:R-:W-:Y:S08]  /*13f50*/  MUFU.EX2 R73, R73 ;  /* 0x0000004900497308 */ /* 0x000ff00000000800 */
[----:B------:R-:W-:Y:S01]  /*13f60*/  MUFU.EX2 R9, R9 ;  /* 0x0000000900097308 */ /* 0x000fe20000000800 */
[----:B------:R-:W-:-:S02]  /*13f70*/  WARPGROUP.DEPBAR.LE gsb0, 0x0 ;  /* 0x00008000000079c5 */ /* 0x000fc40000010000 */
[----:B------:R-:W-:Y:S01]  /*13f80*/  WARPGROUP.ARRIVE ;  /* 0x00000000000079c5 */ /* 0x000fe20000000000 */
[----:B------:R-:W4:Y:S01]  /*13f90*/  SHFL.BFLY PT, R157, R20, 0x1, 0x1f ;  /* 0x0c201f00149d7f89 */ /* 0x000f2200000e0000 */
[-CC-:B------:R-:W-:Y:S01]  /*13fa0*/  FFMA.FTZ R156, R64, R0.reuse, -R21.reuse ;  /* 0x00000000409c7223 */ /* 0x180fe20000010815 */
[----:B------:R-:W-:-:S03]  /*13fb0*/  FFMA.FTZ R158, R68, R0, -R21 ;  /* 0x00000000449e7223 */ /* 0x000fc60000010815 */
[----:B------:R-:W-:Y:S02]  /*13fc0*/  HGMMA.64x128x16.F32 R88, R160, gdesc[UR4].tnspB, R88, gsb0 ;  /* 0x41e00004a0587df0 */ /* 0x000fe40008000858 */
[----:B------:R-:W-:Y:S08]  /*13fd0*/  MUFU.EX2 R156, R156 ;  /* 0x0000009c009c7308 */ /* 0x000ff00000000800 */
[----:B------:R-:W-:Y:S01]  /*13fe0*/  MUFU.EX2 R158, R158 ;  /* 0x0000009e009e7308 */ /* 0x000fe20000000800 */
[----:B----4-:R-:W-:Y:S01]  /*13ff0*/  FMNMX.FTZ R8, R20, R157, !PT ;  /* 0x0000009d14087209 */ /* 0x010fe20007810000 */
[----:B------:R-:W-:-:S04]  /*14000*/  VIADD R20, R6, 0x380 ;  /* 0x0000038006147836 */ /* 0x000fc80000000000 */
[----:B------:R-:W-:Y:S01]  /*14010*/  FADD.FTZ R21, -R8, R10 ;  /* 0x0000000a08157221 */ /* 0x000fe20000010100 */
[----:B------:R-:W-:Y:S01]  /*14020*/  R2UR UR6, R20 ;  /* 0x00000000140672ca */ /* 0x000fe200000e0000 */
[-C--:B------:R-:W-:Y:S01]  /*14030*/  FMUL.FTZ R77, R8, R0.reuse ;  /* 0x00000000084d7220 */ /* 0x080fe20000410000 */
[----:B------:R-:W-:Y:S01]  /*14040*/  MUFU.EX2 R10, R85 ;  /* 0x00000055000a7308 */ /* 0x000fe20000000800 */
[-C--:B------:R-:W-:Y:S02]  /*14050*/  FMUL.FTZ R21, R21, R0.reuse ;  /* 0x0000000015157220 */ /* 0x080fe40000410000 */
[-CC-:B------:R-:W-:Y:S01]  /*14060*/  FFMA.FTZ R181, R26, R0.reuse, -R77.reuse ;  /* 0x000000001ab57223 */ /* 0x180fe2000001084d */
[-CC-:B------:R-:W-:Y:S01]  /*14070*/  FFMA.FTZ R26, R27, R0.reuse, -R77.reuse ;  /* 0x000000001b1a7223 */ /* 0x180fe2000001084d */
[-CC-:B------:R-:W-:Y:S01]  /*14080*/  FFMA.FTZ R183, R30, R0.reuse, -R77.reuse ;  /* 0x000000001eb77223 */ /* 0x180fe2000001084d */
[-CC-:B------:R-:W-:Y:S01]  /*14090*/  FFMA.FTZ R30, R31, R0.reuse, -R77.reuse ;  /* 0x000000001f1e7223 */ /* 0x180fe2000001084d */
[-CC-:B------:R-:W-:Y:S01]  /*140a0*/  FFMA.FTZ R177, R34, R0.reuse, -R77.reuse ;  /* 0x0000000022b17223 */ /* 0x180fe2000001084d */
[----:B------:R4:W-:Y:S01]  /*140b0*/  MUFU.EX2 R28, R21 ;  /* 0x00000015001c7308 */ /* 0x0009e20000000800 */
[----:B------:R-:W-:Y:S01]  /*140c0*/  IADD3 R31, -R193, 0xb, RZ ;  /* 0x0000000bc11f7810 */ /* 0x000fe20007ffe1ff */
[-CC-:B------:R-:W-:Y:S01]  /*140d0*/  FFMA.FTZ R32, R35, R0.reuse, -R77.reuse ;  /* 0x0000000023207223 */ /* 0x180fe2000001084d */
[----:B------:R-:W-:Y:S01]  /*140e0*/  FFMA.FTZ R179, R38, R0, -R77 ;  /* 0x0000000026b37223 */ /* 0x000fe2000001084d */
[----:B------:R-:W-:-:S02]  /*140f0*/  @!P1 IMAD R35, R11, 0x8, R2 ;  /* 0x000000080b239824 */ /* 0x000fc400078e0202 */
[-CC-:B------:R-:W-:Y:S01]  /*14100*/  FFMA.FTZ R173, R42, R0.reuse, -R77.reuse ;  /* 0x000000002aad7223 */ /* 0x180fe2000001084d */
[----:B------:R-:W-:Y:S01]  /*14110*/  FADD.FTZ R11, R25, R4 ;  /* 0x00000004190b7221 */ /* 0x000fe20000010000 */
[-C--:B------:R-:W-:Y:S01]  /*14120*/  FFMA.FTZ R34, R39, R0.reuse, -R77 ;  /* 0x0000000027227223 */ /* 0x080fe2000001084d */
[----:B------:R-:W-:Y:S01]  /*14130*/  MUFU.EX2 R181, R181 ;  /* 0x000000b500b57308 */ /* 0x000fe20000000800 */
[----:B----4-:R-:W-:Y:S01]  /*14140*/  MOV R21, 0x40000040 ;  /* 0x4000004000157802 */ /* 0x010fe20000000f00 */
[----:B--2---:R-:W-:Y:S01]  /*14150*/  FADD.FTZ R44, R182, R11 ;  /* 0x0000000bb62c7221 */ /* 0x004fe20000010000 */
[-CC-:B------:R-:W-:Y:S01]  /*14160*/  FFMA.FTZ R36, R43, R0.reuse, -R77.reuse ;  /* 0x000000002b247223 */ /* 0x180fe2000001084d */
[-CC-:B------:R-:W-:Y:S01]  /*14170*/  FFMA.FTZ R175, R46, R0.reuse, -R77.reuse ;  /* 0x000000002eaf7223 */ /* 0x180fe2000001084d */
[----:B------:R-:W-:Y:S01]  /*14180*/  R2UR UR7, R21 ;  /* 0x00000000150772ca */ /* 0x000fe200000e0000 */
[----:B------:R-:W-:Y:S02]  /*14190*/  @!P1 IMAD R21, R185, 0x8, R2 ;  /* 0x00000008b9159824 */ /* 0x000fe400078e0202 */
        /* <DEDUP_REMOVED lines=21> */
[----:B------:R-:W-:Y:S01]  /*142f0*/  FFMA.FTZ R86, R86, R0, -R77 ;  /* 0x0000000056567223 */ /* 0x000fe2000001084d */
[----:B0-----:R-:W-:-:S03]  /*14300*/  F2FP.F16.F32.PACK_AB R182, R29, R182 ;  /* 0x000000b61db6723e */ /* 0x001fc600000000ff */
        /* <DEDUP_REMOVED lines=11> */
[----:B------:R-:W-:Y:S01]  /*143c0*/  FFMA.FTZ R161, R74, R0, -R77 ;  /* 0x000000004aa17223 */ /* 0x000fe2000001084d */
[----:B-1----:R-:W-:-:S03]  /*143d0*/  F2FP.F16.F32.PACK_AB R160, R61, R12 ;  /* 0x0000000c3da0723e */ /* 0x002fc600000000ff */
[----:B------:R-:W-:Y:S01]  /*143e0*/  MUFU.EX2 R40, R40 ;  /* 0x0000002800287308 */ /* 0x000fe20000000800 */
[----:B---3--:R-:W-:Y:S01]  /*143f0*/  F2FP.F16.F32.PACK_AB R162, R69, R14 ;  /* 0x0000000e45a2723e */ /* 0x008fe200000000ff */
[----:B------:R-:W-:Y:S06]  /*14400*/  HGMMA.64x128x16.F32 R88, R164, gdesc[UR4].tnspB, R88, gsb0 ;  /* 0x41e00004a4587df0 */ /* 0x000fec0008000858 */
        /* <DEDUP_REMOVED lines=11> */
[----:B------:R-:W1:Y:S01]  /*144c0*/  MUFU.EX2 R83, R83 ;  /* 0x0000005300537308 */ /* 0x000e620000000800 */
[----:B0-----:R-:W-:-:S07]  /*144d0*/  F2FP.F16.F32.PACK_AB R163, R79, R78 ;  /* 0x0000004e4fa3723e */ /* 0x001fce00000000ff */
[----:B------:R-:W-:Y:S01]  /*144e0*/  MUFU.EX2 R86, R86 ;  /* 0x0000005600567308 */ /* 0x000fe20000000800 */
[----:B------:R-:W-:Y:S02]  /*144f0*/  WARPGROUP.DEPBAR.LE gsb0, 0x0 ;  /* 0x00008000000079c5 */ /* 0x000fe40000010000 */
[----:B------:R0:W-:Y:S06]  /*14500*/  BAR.ARV R31, 0x100 ;  /* 0x0004001f0000751d */ /* 0x0001ec0000002000 */
[----:B------:R2:W-:Y:S01]  /*14510*/  @!P1 SYNCS.ARRIVE.TRANS64.RED.A1T0 RZ, [R27+URZ], RZ ;  /* 0x000000ff1bff99a7 */ /* 0x0005e2000810043f */
[----:B------:R-:W-:Y:S01]  /*14520*/  F2FP.F16.F32.PACK_AB R166, R10, R9 ;  /* 0x000000090aa6723e */ /* 0x000fe200000000ff */
[-C--:B------:R-:W-:Y:S01]  /*14530*/  FMUL.FTZ R88, R88, R15.reuse ;  /* 0x0000000f58587220 */ /* 0x080fe20000410000 */
[----:B------:R-:W-:Y:S01]  /*14540*/  F2FP.F16.F32.PACK_AB R164, R73, R24 ;  /* 0x0000001849a4723e */ /* 0x000fe200000000ff */
[-C--:B------:R-:W-:Y:S01]  /*14550*/  FMUL.FTZ R89, R89, R15.reuse ;  /* 0x0000000f59597220 */ /* 0x080fe20000410000 */
[----:B-1----:R-:W-:Y:S01]  /*14560*/  F2FP.F16.F32.PACK_AB R165, R83, R82 ;  /* 0x0000005253a5723e */ /* 0x002fe200000000ff */
[-C--:B------:R-:W-:Y:S01]  /*14570*/  FMUL.FTZ R92, R92, R15.reuse ;  /* 0x0000000f5c5c7220 */ /* 0x080fe20000410000 */
[----:B------:R-:W-:Y:S01]  /*14580*/  FMUL.FTZ R93, R93, R15 ;  /* 0x0000000f5d5d7220 */ /* 0x000fe20000410000 */
[----:B--2---:R-:W-:Y:S01]  /*14590*/  FFMA.FTZ R27, R28, R3, R181 ;  /* 0x000000031c1b7223 */ /* 0x004fe200000100b5 */
[----:B------:R-:W-:Y:S01]  /*145a0*/  F2FP.F16.F32.PACK_AB R181, R26, R181 ;  /* 0x000000b51ab5723e */ /* 0x000fe200000000ff */
[----:B------:R-:W1:Y:S01]  /*145b0*/  MUFU.EX2 R3, R62 ;  /* 0x0000003e00037308 */ /* 0x000e620000000800 */
[----:B------:R-:W-:Y:S01]  /*145c0*/  FMUL.FTZ R96, R96, R15 ;  /* 0x0000000f60607220 */ /* 0x000fe20000410000 */
[----:B------:R-:W-:Y:S01]  /*145d0*/  FADD.FTZ R42, R26, R27 ;  /* 0x0000001b1a2a7221 */ /* 0x000fe20000010000 */
[----:B------:R-:W-:-:S02]  /*145e0*/  @!P1 VIADD R27, R35, 0x28860 ;  /* 0x00028860231b9836 */ /* 0x000fc40000000000 */
[-C--:B------:R-:W-:Y:S01]  /*145f0*/  FMUL.FTZ R97, R97, R15.reuse ;  /* 0x0000000f61617220 */ /* 0x080fe20000410000 */
[----:B------:R-:W-:Y:S01]  /*14600*/  FMUL.FTZ R100, R100, R15 ;  /* 0x0000000f64647220 */ /* 0x000fe20000410000 */
[----:B------:R-:W-:Y:S01]  /*14610*/  FADD.FTZ R11, R183, R42 ;  /* 0x0000002ab70b7221 */ /* 0x000fe20000010000 */
[C---:B------:R-:W-:Y:S01]  /*14620*/  F2FP.F16.F32.PACK_AB R183, R30.reuse, R183 ;  /* 0x000000b71eb7723e */ /* 0x040fe200000000ff */
[-C--:B------:R-:W-:Y:S01]  /*14630*/  FMUL.FTZ R101, R101, R15.reuse ;  /* 0x0000000f65657220 */ /* 0x080fe20000410000 */
[----:B0-----:R-:W-:Y:S01]  /*14640*/  @!P1 PRMT R31, RZ, 0x654, R27 ;  /* 0x00000654ff1f9816 */ /* 0x001fe2000000001b */
[----:B------:R-:W-:Y:S01]  /*14650*/  FADD.FTZ R27, R29, R44 ;  /* 0x0000002c1d1b7221 */ /* 0x000fe20000010000 */
[----:B------:R-:W-:Y:S01]  /*14660*/  FADD.FTZ R42, R30, R11 ;  /* 0x0000000b1e2a7221 */ /* 0x000fe20000010000 */
[----:B------:R-:W-:Y:S01]  /*14670*/  FMUL.FTZ R104, R104, R15 ;  /* 0x0000000f68687220 */ /* 0x000fe20000410000 */
[----:B------:R0:W-:Y:S01]  /*14680*/  @!P1 SYNCS.ARRIVE.TRANS64.RED.A1T0 RZ, [R31+URZ], RZ ;  /* 0x000000ff1fff99a7 */ /* 0x0001e2000810043f */
[----:B------:R-:W-:Y:S01]  /*14690*/  FADD.FTZ R44, R176, R27 ;  /* 0x0000001bb02c7221 */ /* 0x000fe20000010000 */
[----:B------:R-:W-:Y:S01]  /*146a0*/  FADD.FTZ R11, R177, R42 ;  /* 0x0000002ab10b7221 */ /* 0x000fe20000010000 */
[-C--:B------:R-:W-:Y:S01]  /*146b0*/  FFMA.FTZ R42, R67, R0.reuse, -R77 ;  /* 0x00000000432a7223 */ /* 0x080fe2000001084d */
[C---:B------:R-:W-:Y:S01]  /*146c0*/  F2FP.F16.F32.PACK_AB R177, R32.reuse, R177 ;  /* 0x000000b120b1723e */ /* 0x040fe200000000ff */
[----:B------:R-:W-:Y:S01]  /*146d0*/  FADD.FTZ R27, R153, R44 ;  /* 0x0000002c991b7221 */ /* 0x000fe20000010000 */
[----:B------:R-:W-:Y:S01]  /*146e0*/  FADD.FTZ R46, R32, R11 ;  /* 0x0000000b202e7221 */ /* 0x000fe20000010000 */
[----:B------:R-:W-:Y:S01]  /*146f0*/  FFMA.FTZ R44, R71, R0, -R77 ;  /* 0x00000000472c7223 */ /* 0x000fe2000001084d */
[----:B------:R-:W-:Y:S01]  /*14700*/  F2FP.F16.F32.PACK_AB R176, R153, R176 ;  /* 0x000000b099b0723e */ /* 0x000fe200000000ff */
[----:B------:R-:W-:Y:S01]  /*14710*/  FADD.FTZ R48, R178, R27 ;  /* 0x0000001bb2307221 */ /* 0x000fe20000010000 */
[----:B------:R-:W-:Y:S01]  /*14720*/  FADD.FTZ R11, R179, R46 ;  /* 0x0000002eb30b7221 */ /* 0x000fe20000010000 */
[----:B------:R-:W2:Y:S01]  /*14730*/  MUFU.EX2 R42, R42 ;  /* 0x0000002a002a7308 */ /* 0x000ea20000000800 */
[----:B------:R-:W-:Y:S01]  /*14740*/  F2FP.F16.F32.PACK_AB R153, R21, R20 ;  /* 0x000000141599723e */ /* 0x000fe200000000ff */
[----:B------:R-:W-:Y:S01]  /*14750*/  FADD.FTZ R27, R33, R48 ;  /* 0x00000030211b7221 */ /* 0x000fe20000010000 */
[----:B------:R-:W-:Y:S01]  /*14760*/  FADD.FTZ R46, R34, R11 ;  /* 0x0000000b222e7221 */ /* 0x000fe20000010000 */
[----:B------:R-:W-:Y:S01]  /*14770*/  FFMA.FTZ R77, R87, R0, -R77 ;  /* 0x00000000574d7223 */ /* 0x000fe2000001084d */
[----:B------:R-:W-:Y:S01]  /*14780*/  F2FP.F16.F32.PACK_AB R178, R33, R178 ;  /* 0x000000b221b2723e */ /* 0x000fe200000000ff */
[----:B------:R-:W-:Y:S01]  /*14790*/  FADD.FTZ R48, R172, R27 ;  /* 0x0000001bac307221 */ /* 0x000fe20000010000 */
[----:B------:R-:W-:Y:S01]  /*147a0*/  FADD.FTZ R11, R173, R46 ;  /* 0x0000002ead0b7221 */ /* 0x000fe20000010000 */
[----:B------:R-:W3:Y:S01]  /*147b0*/  MUFU.EX2 R44, R44 ;  /* 0x0000002c002c7308 */ /* 0x000ee20000000800 */
[----:B------:R-:W-:Y:S01]  /*147c0*/  F2FP.F16.F32.PACK_AB R179, R34, R179 ;  /* 0x000000b322b3723e */ /* 0x000fe200000000ff */
[C---:B------:R-:W-:Y:S01]  /*147d0*/  FADD.FTZ R27, R37.reuse, R48 ;  /* 0x00000030251b7221 */ /* 0x040fe20000010000 */
[----:B------:R-:W-:Y:S01]  /*147e0*/  FADD.FTZ R46, R36, R11 ;  /* 0x0000000b242e7221 */ /* 0x000fe20000010000 */
[----:B------:R-:W-:Y:S01]  /*147f0*/  F2FP.F16.F32.PACK_AB R172, R37, R172 ;  /* 0x000000ac25ac723e */ /* 0x000fe200000000ff */
[----:B------:R-:W-:Y:S01]  /*14800*/  FMUL.FTZ R105, R105, R15 ;  /* 0x0000000f69697220 */ /* 0x000fe20000410000 */
[----:B------:R-:W-:Y:S01]  /*14810*/  FADD.FTZ R48, R174, R27 ;  /* 0x0000001bae307221 */ /* 0x000fe20000010000 */
[----:B------:R-:W-:Y:S01]  /*14820*/  FADD.FTZ R11, R175, R46 ;  /* 0x0000002eaf0b7221 */ /* 0x000fe20000010000 */
[----:B------:R-:W-:Y:S01]  /*14830*/  MUFU.EX2 R77, R77 ;  /* 0x0000004d004d7308 */ /* 0x000fe20000000800 */
[----:B------:R-:W-:Y:S01]  /*14840*/  F2FP.F16.F32.PACK_AB R173, R36, R173 ;  /* 0x000000ad24ad723e */ /* 0x000fe200000000ff */
[C---:B------:R-:W-:Y:S01]  /*14850*/  FADD.FTZ R27, R45.reuse, R48 ;  /* 0x000000302d1b7221 */ /* 0x040fe20000010000 */
[----:B------:R-:W-:Y:S01]  /*14860*/  FADD.FTZ R46, R38, R11 ;  /* 0x0000000b262e7221 */ /* 0x000fe20000010000 */
[----:B------:R-:W-:Y:S01]  /*14870*/  F2FP.F16.F32.PACK_AB R174, R45, R174 ;  /* 0x000000ae2dae723e */ /* 0x000fe200000000ff */
[----:B------:R-:W-:Y:S01]  /*14880*/  FMUL.FTZ R108, R108, R15 ;  /* 0x0000000f6c6c7220 */ /* 0x000fe20000410000 */
[----:B------:R-:W-:Y:S01]  /*14890*/  FADD.FTZ R48, R168, R27 ;  /* 0x0000001ba8307221 */ /* 0x000fe20000010000 */
[----:B------:R-:W-:Y:S01]  /*148a0*/  FADD.FTZ R11, R169, R46 ;  /* 0x0000002ea90b7221 */ /* 0x000fe20000010000 */
[----:B------:R-:W-:Y:S01]  /*148b0*/  F2FP.F16.F32.PACK_AB R175, R38, R175 ;  /* 0x000000af26af723e */ /* 0x000fe200000000ff */
[-C--:B------:R-:W-:Y:S01]  /*148c0*/  FMUL.FTZ R109, R109, R15.reuse ;  /* 0x0000000f6d6d7220 */ /* 0x080fe20000410000 */
[C---:B------:R-:W-:Y:S01]  /*148d0*/  FADD.FTZ R25, R41.reuse, R48 ;  /* 0x0000003029197221 */ /* 0x040fe20000010000 */
[----:B------:R-:W-:Y:S01]  /*148e0*/  FADD.FTZ R46, R40, R11 ;  /* 0x0000000b282e7221 */ /* 0x000fe20000010000 */
[----:B------:R-:W-:Y:S01]  /*148f0*/  F2FP.F16.F32.PACK_AB R168, R41, R168 ;  /* 0x000000a829a8723e */ /* 0x000fe200000000ff */
[----:B------:R-:W-:Y:S01]  /*14900*/  FMUL.FTZ R112, R112, R15 ;  /* 0x0000000f70707220 */ /* 0x000fe20000410000 */
[----:B------:R-:W-:Y:S01]  /*14910*/  FADD.FTZ R26, R170, R25 ;  /* 0x00000019aa1a7221 */ /* 0x000fe20000010000 */
[----:B------:R-:W-:Y:S01]  /*14920*/  FADD.FTZ R11, R171, R46 ;  /* 0x0000002eab0b7221 */ /* 0x000fe20000010000 */
[C---:B------:R-:W-:Y:S01]  /*14930*/  F2FP.F16.F32.PACK_AB R171, R6.reuse, R171 ;  /* 0x000000ab06ab723e */ /* 0x040fe200000000ff */
[----:B------:R-:W-:Y:S01]  /*14940*/  FMUL.FTZ R113, R113, R15 ;  /* 0x0000000f71717220 */ /* 0x000fe20000410000 */
[----:B------:R-:W-:Y:S01]  /*14950*/  FADD.FTZ R25, R49, R26 ;  /* 0x0000001a31197221 */ /* 0x000fe20000010000 */
[----:B------:R-:W-:Y:S01]  /*14960*/  FADD.FTZ R11, R6, R11 ;  /* 0x0000000b060b7221 */ /* 0x000fe20000010000 */
[----:B------:R-:W4:Y:S01]  /*14970*/  MUFU.EX2 R26, R75 ;  /* 0x0000004b001a7308 */ /* 0x000f220000000800 */
[----:B------:R-:W-:Y:S01]  /*14980*/  F2FP.F16.F32.PACK_AB R169, R40, R169 ;  /* 0x000000a928a9723e */ /* 0x000fe200000000ff */
[----:B------:R-:W-:Y:S01]  /*14990*/  FADD.FTZ R30, R152, R25 ;  /* 0x00000019981e7221 */ /* 0x000fe20000010000 */
[----:B------:R-:W-:Y:S01]  /*149a0*/  FADD.FTZ R32, R20, R11 ;  /* 0x0000000b14207221 */ /* 0x000fe20000010000 */
[C---:B------:R-:W-:Y:S01]  /*149b0*/  F2FP.F16.F32.PACK_AB R152, R155.reuse, R152 ;  /* 0x000000989b98723e */ /* 0x040fe200000000ff */
[----:B------:R-:W-:Y:S01]  /*149c0*/  FMUL.FTZ R116, R116, R15 ;  /* 0x0000000f74747220 */ /* 0x000fe20000410000 */
[----:B------:R-:W-:Y:S01]  /*149d0*/  FADD.FTZ R11, R155, R30 ;  /* 0x0000001e9b0b7221 */ /* 0x000fe20000010000 */
[----:B------:R-:W-:Y:S01]  /*149e0*/  FADD.FTZ R32, R21, R32 ;  /* 0x0000002015207221 */ /* 0x000fe20000010000 */
[----:B-1----:R-:W-:Y:S01]  /*149f0*/  F2FP.F16.F32.PACK_AB R155, R4, R3 ;  /* 0x00000003049b723e */ /* 0x002fe200000000ff */
        /* <DEDUP_REMOVED lines=12> */
[----:B------:R-:W-:Y:S01]  /*14ac0*/  FMUL.FTZ R124, R124, R15 ;  /* 0x0000000f7c7c7220 */ /* 0x000fe20000410000 */
[----:B------:R-:W-:Y:S01]  /*14ad0*/  FADD.FTZ R25, R57, R32 ;  /* 0x0000002039197221 */ /* 0x000fe20000010000 */
[C---:B--2---:R-:W-:Y:S01]  /*14ae0*/  FADD.FTZ R30, R42.reuse, R11 ;  /* 0x0000000b2a1e7221 */ /* 0x044fe20000010000 */
[----:B------:R-:W-:Y:S01]  /*14af0*/  F2FP.F16.F32.PACK_AB R157, R42, R157 ;  /* 0x0000009d2a9d723e */ /* 0x000fe200000000ff */
[-C--:B------:R-:W-:Y:S01]  /*14b00*/  FMUL.FTZ R125, R125, R15.reuse ;  /* 0x0000000f7d7d7220 */ /* 0x080fe20000410000 */
[----:B------:R-:W-:Y:S01]  /*14b10*/  FADD.FTZ R32, R158, R25 ;  /* 0x000000199e207221 */ /* 0x000fe20000010000 */
[----:B------:R-:W-:Y:S01]  /*14b20*/  FADD.FTZ R11, R159, R30 ;  /* 0x0000001e9f0b7221 */ /* 0x000fe20000010000 */
[C---:B------:R-:W-:Y:S01]  /*14b30*/  F2FP.F16.F32.PACK_AB R158, R65.reuse, R158 ;  /* 0x0000009e419e723e */ /* 0x040fe200000000ff */
[----:B------:R-:W-:Y:S01]  /*14b40*/  FMUL.FTZ R128, R128, R15 ;  /* 0x0000000f80807220 */ /* 0x000fe20000410000 */
[----:B------:R-:W-:Y:S01]  /*14b50*/  FADD.FTZ R25, R65, R32 ;  /* 0x0000002041197221 */ /* 0x000fe20000010000 */
[C---:B---3--:R-:W-:Y:S01]  /*14b60*/  FADD.FTZ R6, R44.reuse, R11 ;  /* 0x0000000b2c067221 */ /* 0x048fe20000010000 */
[----:B------:R-:W-:Y:S01]  /*14b70*/  F2FP.F16.F32.PACK_AB R159, R44, R159 ;  /* 0x0000009f2c9f723e */ /* 0x000fe200000000ff */
[----:B------:R-:W-:Y:S01]  /*14b80*/  FMUL.FTZ R129, R129, R15 ;  /* 0x0000000f81817220 */ /* 0x000fe20000410000 */
[----:B------:R-:W-:Y:S01]  /*14b90*/  FADD.FTZ R20, R12, R25 ;  /* 0x000000190c147221 */ /* 0x000fe20000010000 */
[----:B------:R-:W-:Y:S01]  /*14ba0*/  FADD.FTZ R11, R161, R6 ;  /* 0x00000006a10b7221 */ /* 0x000fe20000010000 */
[----:B----4-:R-:W-:Y:S01]  /*14bb0*/  F2FP.F16.F32.PACK_AB R161, R26, R161 ;  /* 0x000000a11aa1723e */ /* 0x010fe200000000ff */
[-C--:B------:R-:W-:Y:S01]  /*14bc0*/  FMUL.FTZ R132, R132, R15.reuse ;  /* 0x0000000f84847220 */ /* 0x080fe20000410000 */
[----:B------:R-:W-:Y:S01]  /*14bd0*/  FADD.FTZ R3, R61, R20 ;  /* 0x000000143d037221 */ /* 0x000fe20000010000 */
[----:B------:R-:W-:Y:S01]  /*14be0*/  FADD.FTZ R11, R26, R11 ;  /* 0x0000000b1a0b7221 */ /* 0x000fe20000010000 */
[----:B------:R-:W-:Y:S01]  /*14bf0*/  F2FP.F16.F32.PACK_AB R167, R77, R86 ;  /* 0x000000564da7723e */ /* 0x000fe200000000ff */
        /* <DEDUP_REMOVED lines=58> */
.L_x_7944:
[----:B------:R-:W-:Y:S05]  /*14fa0*/  WARPSYNC.ALL ;  /* 0x0000000000007948 */ /* 0x000fea0003800000 */
[----:B------:R-:W-:Y:S06]  /*14fb0*/  BAR.ARV 0x8, 0x120 ;  /* 0x0204800000007b1d */ /* 0x000fec0000002000 */
[----:B------:R-:W-:Y:S05]  /*14fc0*/  @!P0 BRA `(.L_x_7955) ;  /* 0x0000000000048947 */ /* 0x000fea0003800000 */
[----:B------:R-:W-:Y:S01]  /*14fd0*/  BPT.TRAP 0x1 ;  /* 0x000000040000795c */ /* 0x000fe20000300000 */
.L_x_7955:
[----:B------:R-:W-:Y:S02]  /*14fe0*/  LEA R12, R185, R2, 0x3 ;  /* 0x00000002b90c7211 */ /* 0x000fe400078e18ff */
[----:B------:R-:W-:-:S04]  /*14ff0*/  SHF.L.U32 R5, R190, 0x1f, RZ ;  /* 0x0000001fbe057819 */ /* 0x000fc800000006ff */
[----:B------:R0:W1:Y:S01]  /*15000*/  SYNCS.PHASECHK.TRANS64.TRYWAIT P2, [R12+URZ+0x28850], R5 ;  /* 0x028850050c0075a7 */ /* 0x000062000804017f */
[----:B------:R-:W-:Y:S05]  /*15010*/  @!P0 BRA `(.L_x_7956) ;  /* 0x0000000000048947 */ /* 0x000fea0003800000 */
[----:B------:R-:W-:Y:S01]  /*15020*/  BPT.TRAP 0x1 ;  /* 0x000000040000795c */ /* 0x000fe20000300000 */
.L_x_7956:
[----:B------:R-:W-:-:S05]  /*15030*/  VIADD R2, R2, 0x400 ;  /* 0x0000040002027836 */ /* 0x000fca0000000000 */
[----:B------:R-:W-:-:S04]  /*15040*/  SHF.R.U32.HI R2, RZ, 0x4, R2 ;  /* 0x00000004ff027819 */ /* 0x000fc80000011602 */
[----:B------:R-:W-:-:S04]  /*15050*/  LOP3.LUT R2, R2, 0x3fff, RZ, 0xc0, !PT ;  /* 0x00003fff02027812 */ /* 0x000fc800078ec0ff */
[----:B------:R-:W-:Y:S01]  /*15060*/  LOP3.LUT R2, R2, 0x4000000, RZ, 0xfc, !PT ;  /* 0x0400000002027812 */ /* 0x000fe200078efcff */
[----:B-1----:R-:W-:Y:S06]  /*15070*/  @P2 BRA `(.L_x_7957) ;  /* 0x0000000000082947 */ /* 0x002fec0003800000 */
[----:B------:R-:W1:Y:S02]  /*15080*/  SYNCS.PHASECHK.TRANS64.TRYWAIT P0, [R12+URZ+0x28850], R5 ;  /* 0x028850050c0075a7 */ /* 0x000e64000800017f */
[----:B-1----:R-:W-:Y:S05]  /*15090*/  @!P0 BRA `(.L_x_7958) ;  /* 0x0000009c00688947 */ /* 0x002fea0003800000 */
.L_x_7957:
[----:B------:R-:W-:Y:S01]  /*150a0*/  IMAD R10, R185, 0x800, R2 ;  /* 0x00000800b90a7824 */ /* 0x000fe200078e0202 */
[----:B------:R-:W-:Y:S05]  /*150b0*/  WARPSYNC.ALL ;  /* 0x0000000000007948 */ /* 0x000fea0003800000 */
[----:B------:R-:W-:Y:S01]  /*150c0*/  IMAD.MOV.U32 R11, RZ, RZ, 0x40000040 ;  /* 0x40000040ff0b7424 */ /* 0x000fe200078e00ff */
[C---:B------:R-:W-:Y:S01]  /*150d0*/  R2UR UR6, R10.reuse ;  /* 0x000000000a0672ca */ /* 0x040fe200000e0000 */
[----:B------:R-:W-:Y:S01]  /*150e0*/  WARPGROUP.ARRIVE ;  /* 0x00000000000079c5 */ /* 0x000fe20000000000 */
[----:B------:R-:W-:Y:S01]  /*150f0*/  VIADD R14, R10, 0x80 ;  /* 0x000000800a0e7836 */ /* 0x000fe20000000000 */
[----:B------:R-:W-:Y:S01]  /*15100*/  MOV R15, 0x40000040 ;  /* 0x40000040000f7802 */ /* 0x000fe20000000f00 */
[----:B------:R-:W2:Y:S01]  /*15110*/  SHFL.BFLY PT, R2, R3, 0x2, 0x1f ;  /* 0x0c401f0003027f89 */ /* 0x000ea200000e0000 */
[----:B------:R-:W-:Y:S01]  /*15120*/  R2UR UR7, R11 ;  /* 0x000000000b0772ca */ /* 0x000fe200000e0000 */
[----:B------:R-:W-:-:S02]  /*15130*/  IMAD.MOV.U32 R11, RZ, RZ, 0x40000040 ;  /* 0x40000040ff0b7424 */ /* 0x000fc400078e00ff */
[----:B01----:R-:W0:Y:S01]  /*15140*/  SHFL.BFLY PT, R5, R4, 0x2, 0x1f ;  /* 0x0c401f0004057f89 */ /* 0x003e2200000e0000 */
[----:B------:R-:W-:Y:S02]  /*15150*/  IMAD.MOV.U32 R21, RZ, RZ, RZ ;  /* 0x000000ffff157224 */ /* 0x000fe400078e00ff */
[----:B------:R-:W-:Y:S02]  /*15160*/  VIADD R185, R185, 0x1 ;  /* 0x00000001b9b97836 */ /* 0x000fe40000000000 */
[----:B------:R-:W-:Y:S02]  /*15170*/  IMAD.MOV.U32 R20, RZ, RZ, -0x800000 ;  /* 0xff800000ff147424 */ /* 0x000fe400078e00ff */
[----:B------:R-:W-:Y:S01]  /*15180*/  VIADD R223, R223, 0x1 ;  /* 0x00000001dfdf7836 */ /* 0x000fe20000000000 */
[----:B------:R-:W-:Y:S02]  /*15190*/  ISETP.NE.AND P0, PT, R185, 0x2, PT ;  /* 0x00000002b900780c */ /* 0x000fe40003f05270 */
[----:B------:R-:W-:Y:S01]  /*151a0*/  HGMMA.64x128x16.F32 R88, R180, gdesc[UR4].tnspB, R88, gsb0 ;  /* 0x41e00004b4587df0 */ /* 0x000fe20008000858 */
[----:B------:R-:W-:Y:S01]  /*151b0*/  R2UR UR6, R14 ;  /* 0x000000000e0672ca */ /* 0x000fe200000e0000 */
[----:B------:R-:W-:Y:S01]  /*151c0*/  VIADD R14, R10, 0x100 ;  /* 0x000001000a0e7836 */ /* 0x000fe20000000000 */
[----:B------:R-:W-:Y:S01]  /*151d0*/  R2UR UR7, R15 ;  /* 0x000000000f0772ca */ /* 0x000fe200000e0000 */
[----:B------:R-:W-:Y:S01]  /*151e0*/  IMAD.MOV.U32 R15, RZ, RZ, 0x40000040 ;  /* 0x40000040ff0f7424 */ /* 0x000fe200078e00ff */
[----:B------:R-:W-:Y:S01]  /*151f0*/  SEL R185, R185, RZ, P0 ;  /* 0x000000ffb9b97207 */ /* 0x000fe20000000000 */
[----:B--2---:R-:W-:Y:S01]  /*15200*/  FADD.FTZ R6, R2, R3 ;  /* 0x0000000302067221 */ /* 0x004fe20000010000 */
[----:B------:R-:W-:Y:S01]  /*15210*/  SEL R3, RZ, 0x1, P0 ;  /* 0x00000001ff037807 */ /* 0x000fe20000000000 */
[----:B0-----:R-:W-:-:S03]  /*15220*/  FADD.FTZ R5, R5, R4 ;  /* 0x0000000405057221 */ /* 0x001fc60000010000 */
[----:B------:R-:W0:Y:S01]  /*15230*/  SHFL.BFLY PT, R9, R6, 0x1, 0x1f ;  /* 0x0c201f0006097f89 */ /* 0x000e2200000e0000 */
[----:B------:R-:W-:Y:S01]  /*15240*/  LOP3.LUT R190, R190, R3, RZ, 0x3c, !PT ;  /* 0x00000003bebe7212 */ /* 0x000fe200078e3cff */
[----:B------:R-:W-:Y:S02]  /*15250*/  IMAD.MOV.U32 R3, RZ, RZ, -0x800000 ;  /* 0xff800000ff037424 */ /* 0x000fe400078e00ff */
[----:B------:R-:W1:Y:S01]  /*15260*/  SHFL.BFLY PT, R2, R5, 0x1, 0x1f ;  /* 0x0c201f0005027f89 */ /* 0x000e6200000e0000 */
[----:B0-----:R-:W-:Y:S01]  /*15270*/  FADD.FTZ R13, R6, R9 ;  /* 0x00000009060d7221 */ /* 0x001fe20000010000 */
[----:B------:R-:W-:-:S04]  /*15280*/  IMAD.MOV.U32 R6, RZ, RZ, RZ ;  /* 0x000000ffff067224 */ /* 0x000fc800078e00ff */
[----:B------:R-:W-:-:S13]  /*15290*/  FSETP.NE.FTZ.AND P3, PT, R13, RZ, PT ;  /* 0x000000ff0d00720b */ /* 0x000fda0003f75000 */
[----:B------:R-:W0:Y:S08]  /*152a0*/  @P3 MUFU.LG2 R9, R13 ;  /* 0x0000000d00093308 */ /* 0x000e300000000c00 */
[----:B------:R-:W-:Y:S01]  /*152b0*/  @P3 MUFU.RCP R6, R13 ;  /* 0x0000000d00063308 */ /* 0x000fe20000001000 */
[----:B0-----:R-:W-:Y:S01]  /*152c0*/  @P3 FMUL.FTZ R9, R9, 0.69314718246459960938 ;  /* 0x3f31721809093820 */ /* 0x001fe20000410000 */
[----:B------:R-:W-:-:S02]  /*152d0*/  WARPGROUP.DEPBAR.LE gsb0, 0x0 ;  /* 0x00008000000079c5 */ /* 0x000fc40000010000 */
        /* <DEDUP_REMOVED lines=26> */
[----:B------:R-:W-:Y:S01]  /*15480*/  VIADD R10, R10, 0x380 ;  /* 0x000003800a0a7836 */ /* 0x000fe20000000000 */
[----:B------:R-:W-:Y:S01]  /*15490*/  MOV R15, 0x40000040 ;  /* 0x40000040000f7802 */ /* 0x000fe20000000f00 */
[----:B------:R-:W-:Y:S02]  /*154a0*/  WARPGROUP.DEPBAR.LE gsb0, 0x0 ;  /* 0x00008000000079c5 */ /* 0x000fe40000010000 */
[----:B------:R-:W-:-:S08]  /*154b0*/  WARPGROUP.ARRIVE ;  /* 0x00000000000079c5 */ /* 0x000fd00000000000 */
[----:B------:R-:W-:Y:S01]  /*154c0*/  HGMMA.64x128x16.F32 R88, R156, gdesc[UR4].tnspB, R88, gsb0 ;  /* 0x41e000049c587df0 */ /* 0x000fe20008000858 */
[----:B------:R-:W-:Y:S02]  /*154d0*/  R2UR UR6, R14 ;  /* 0x000000000e0672ca */ /* 0x000fe400000e0000 */
[----:B------:R-:W-:Y:S01]  /*154e0*/  R2UR UR7, R15 ;  /* 0x000000000f0772ca */ /* 0x000fe200000e0000 */
[----:B------:R-:W-:Y:S02]  /*154f0*/  WARPGROUP.DEPBAR.LE gsb0, 0x0 ;  /* 0x00008000000079c5 */ /* 0x000fe40000010000 */
[----:B------:R-:W-:-:S10]  /*15500*/  WARPGROUP.ARRIVE ;  /* 0x00000000000079c5 */ /* 0x000fd40000000000 */
[----:B------:R-:W-:Y:S01]  /*15510*/  HGMMA.64x128x16.F32 R88, R160, gdesc[UR4].tnspB, R88, gsb0 ;  /* 0x41e00004a0587df0 */ /* 0x000fe20008000858 */
[----:B------:R-:W-:Y:S02]  /*15520*/  R2UR UR6, R10 ;  /* 0x000000000a0672ca */ /* 0x000fe400000e0000 */
[----:B------:R-:W-:Y:S01]  /*15530*/  R2UR UR7, R11 ;  /* 0x000000000b0772ca */ /* 0x000fe200000e0000 */
[----:B-1----:R-:W-:Y:S01]  /*15540*/  FADD.FTZ R11, R5, R2 ;  /* 0x00000002050b7221 */ /* 0x002fe20000010000 */
[----:B------:R-:W-:-:S04]  /*15550*/  @!P1 IADD3 R10, R12, 0x28860, RZ ;  /* 0x000288600c0a9810 */ /* 0x000fc80007ffe0ff */
[----:B------:R-:W-:Y:S02]  /*15560*/  FSETP.NE.FTZ.AND P2, PT, R11, RZ, PT ;  /* 0x000000ff0b00720b */ /* 0x000fe40003f55000 */
[----:B------:R-:W-:-:S11]  /*15570*/  @!P1 PRMT R10, RZ, 0x654, R10 ;  /* 0x00000654ff0a9816 */ /* 0x000fd6000000000a */
[----:B------:R-:W0:Y:S01]  /*15580*/  @P2 MUFU.LG2 R4, R11 ;  /* 0x0000000b00042308 */ /* 0x000e220000000c00 */
[C---:B------:R-:W-:Y:S01]  /*15590*/  @P2 FMUL.FTZ R2, R0.reuse, 0.69314718246459960938 ;  /* 0x3f31721800022820 */ /* 0x040fe20000410000 */
[----:B------:R-:W-:-:S04]  /*155a0*/  @P3 FMUL.FTZ R0, R0, 0.69314718246459960938 ;  /* 0x3f31721800003820 */ /* 0x000fc80000410000 */
[----:B------:R-:W-:Y:S02]  /*155b0*/  @P3 FFMA.FTZ R3, R0, R8, R9 ;  /* 0x0000000800033223 */ /* 0x000fe40000010009 */
[----:B------:R-:W1:Y:S01]  /*155c0*/  @P2 MUFU.RCP R21, R11 ;  /* 0x0000000b00152308 */ /* 0x000e620000001000 */
[----:B0-----:R-:W-:-:S04]  /*155d0*/  @P2 FMUL.FTZ R5, R4, 0.69314718246459960938 ;  /* 0x3f31721804052820 */ /* 0x001fc80000410000 */
[----:B------:R-:W-:Y:S01]  /*155e0*/  @P2 FFMA.FTZ R20, R2, R7, R5 ;  /* 0x0000000702142223 */ /* 0x000fe20000010005 */
[----:B------:R-:W-:Y:S02]  /*155f0*/  WARPGROUP.DEPBAR.LE gsb0, 0x0 ;  /* 0x00008000000079c5 */ /* 0x000fe40000010000 */
[----:B------:R-:W-:-:S06]  /*15600*/  WARPGROUP.ARRIVE ;  /* 0x00000000000079c5 */ /* 0x000fcc0000000000 */
[----:B------:R-:W-:Y:S03]  /*15610*/  HGMMA.64x128x16.F32 R88, R164, gdesc[UR4].tnspB, R88, gsb0 ;  /* 0x41e00004a4587df0 */ /* 0x000fe60008000858 */
        /* <DEDUP_REMOVED lines=67> */
.L_x_7853:
[----:B------:R-:W-:Y:S05]  /*15a50*/  WARPSYNC.ALL ;  /* 0x0000000000007948 */ /* 0x000fea0003800000 */
[----:B------:R-:W1:Y:S08]  /*15a60*/  S2UR UR5, SR_CgaCtaId ;  /* 0x00000000000579c3 */ /* 0x000e700000008800 */
[----:B------:R-:W-:Y:S06]  /*15a70*/  BAR.SYNC.DEFER_BLOCKING 0x5, 0x120 ;  /* 0x0144800000007b1d */ /* 0x000fec0000010000 */
[----:B------:R-:W-:Y:S01]  /*15a80*/  UMOV UR4, 0x400 ;  /* 0x0000040000047882 */ /* 0x000fe20000000000 */
[----:B------:R-:W-:Y:S01]  /*15a90*/  BSSY B0, `(.L_x_7959) ;  /* 0x00001c7000007945 */ /* 0x000fe20003800000 */
[----:B-1----:R-:W-:-:S06]  /*15aa0*/  ULEA UR4, UR5, UR4, 0x18 ;  /* 0x0000000405047291 */ /* 0x002fcc000f8ec03f */
[----:B------:R-:W-:-:S05]  /*15ab0*/  MOV R2, UR4 ;  /* 0x0000000400027c02 */ /* 0x000fca0008000f00 */
[----:B------:R1:W2:Y:S01]  /*15ac0*/  LDS.128 R192, [R2+0x288d0] ;  /* 0x0288d00002c07984 */ /* 0x0002a20000000c00 */
[----:B------:R-:W-:Y:S06]  /*15ad0*/  BAR.ARV 0x4, 0x120 ;  /* 0x0104800000007b1d */ /* 0x000fec0000002000 */
[----:B------:R-:W-:Y:S05]  /*15ae0*/  @P1 BRA `(.L_x_7960) ;  /* 0x0000001000a81947 */ /* 0x000fea0003800000 */
[----:B------:R-:W3:Y:S01]  /*15af0*/  S2R R5, SR_SWINHI ;  /* 0x0000000000057919 */ /* 0x000ee20000002f00 */
        /* <DEDUP_REMOVED lines=9> */
[----:B------:R-:W-:Y:S02]  /*15b90*/  MOV R36, R2 ;  /* 0x0000000200247202 */ /* 0x000fe40000000f00 */
[----:B---3--:R-:W-:-:S03]  /*15ba0*/  MOV R37, R5 ;  /* 0x0000000500257202 */ /* 0x008fc60000000f00 */
[----:B------:R-:W-:-:S03]  /*15bb0*/  IMAD.WIDE R8, R232, 0x2, R36 ;  /* 0x00000002e8087825 */ /* 0x000fc600078e0224 */
[C---:B------:R-:W-:Y:S02]  /*15bc0*/  IADD3 R91, P5, R8.reuse, 0x20, RZ ;  /* 0x00000020085b7810 */ /* 0x040fe40007fbe0ff */
[C---:B------:R-:W-:Y:S02]  /*15bd0*/  LOP3.LUT R29, R8.reuse, 0x380, RZ, 0xc0, !PT ;  /* 0x00000380081d7812 */ /* 0x040fe400078ec0ff */
[----:B------:R-:W-:Y:S01]  /*15be0*/  IADD3 R93, P0, R8, 0x40, RZ ;  /* 0x00000040085d7810 */ /* 0x000fe20007f1e0ff */
[--C-:B------:R-:W-:Y:S01]  /*15bf0*/  IMAD.X R5, RZ, RZ, R9.reuse, P5 ;  /* 0x000000ffff057224 */ /* 0x100fe200028e0609 */
[----:B------:R-:W-:Y:S02]  /*15c00*/  LOP3.LUT R4, R91, 0x380, RZ, 0xc0, !PT ;  /* 0x000003805b047812 */ /* 0x000fe400078ec0ff */
[----:B------:R-:W-:Y:S01]  /*15c10*/  SHF.R.U64 R29, R29, 0x3, RZ ;  /* 0x000000031d1d7819 */ /* 0x000fe200000012ff */
[----:B------:R-:W-:Y:S01]  /*15c20*/  IMAD.X R7, RZ, RZ, R9, P0 ;  /* 0x000000ffff077224 */ /* 0x000fe200000e0609 */
[----:B------:R-:W-:-:S02]  /*15c30*/  LOP3.LUT R6, R93, 0x380, RZ, 0xc0, !PT ;  /* 0x000003805d067812 */ /* 0x000fc400078ec0ff */
[C---:B------:R-:W-:Y:S02]  /*15c40*/  IADD3 R95, P1, R8.reuse, 0x60, RZ ;  /* 0x00000060085f7810 */ /* 0x040fe40007f3e0ff */
[C---:B------:R-:W-:Y:S02]  /*15c50*/  IADD3 R97, P2, R8.reuse, 0x4000, RZ ;  /* 0x0000400008617810 */ /* 0x040fe40007f5e0ff */
[C---:B------:R-:W-:Y:S01]  /*15c60*/  IADD3 R99, P3, R8.reuse, 0x4020, RZ ;  /* 0x0000402008637810 */ /* 0x040fe20007f7e0ff */
[--C-:B------:R-:W-:Y:S01]  /*15c70*/  IMAD.X R13, RZ, RZ, R9.reuse, P1 ;  /* 0x000000ffff0d7224 */ /* 0x100fe200008e0609 */
[C---:B------:R-:W-:Y:S01]  /*15c80*/  IADD3 R101, P4, R8.reuse, 0x4040, RZ ;  /* 0x0000404008657810 */ /* 0x040fe20007f9e0ff */
[--C-:B------:R-:W-:Y:S01]  /*15c90*/  IMAD.X R15, RZ, RZ, R9.reuse, P2 ;  /* 0x000000ffff0f7224 */ /* 0x100fe200010e0609 */
[----:B------:R-:W-:Y:S02]  /*15ca0*/  IADD3 R103, P5, R8, 0x4060, RZ ;  /* 0x0000406008677810 */ /* 0x000fe40007fbe0ff */
[----:B------:R-:W-:Y:S01]  /*15cb0*/  SHF.R.U64 R4, R4, 0x3, RZ ;  /* 0x0000000304047819 */ /* 0x000fe200000012ff */
[--C-:B------:R-:W-:Y:S01]  /*15cc0*/  IMAD.X R27, RZ, RZ, R9.reuse, P4 ;  /* 0x000000ffff1b7224 */ /* 0x100fe200020e0609 */
[----:B------:R-:W-:Y:S01]  /*15cd0*/  LOP3.LUT R8, R29, R8, RZ, 0x3c, !PT ;  /* 0x000000081d087212 */ /* 0x000fe200078e3cff */
[----:B------:R-:W-:Y:S01]  /*15ce0*/  IMAD.X R29, RZ, RZ, R9, P5 ;  /* 0x000000ffff1d7224 */ /* 0x000fe200028e0609 */
[----:B------:R-:W-:-:S02]  /*15cf0*/  SHF.R.U64 R6, R6, 0x3, RZ ;  /* 0x0000000306067819 */ /* 0x000fc400000012ff */
[----:B------:R-:W-:Y:S02]  /*15d00*/  LOP3.LUT R4, R4, R91, RZ, 0x3c, !PT ;  /* 0x0000005b04047212 */ /* 0x000fe400078e3cff */
[----:B------:R-:W-:Y:S02]  /*15d10*/  LOP3.LUT R26, R101, 0x380, RZ, 0xc0, !PT ;  /* 0x00000380651a7812 */ /* 0x000fe400078ec0ff */
[----:B------:R-:W-:Y:S02]  /*15d20*/  LOP3.LUT R12, R95, 0x380, RZ, 0xc0, !PT ;  /* 0x000003805f0c7812 */ /* 0x000fe400078ec0ff */
[----:B------:R-:W-:Y:S02]  /*15d30*/  LOP3.LUT R14, R97, 0x380, RZ, 0xc0, !PT ;  /* 0x00000380610e7812 */ /* 0x000fe400078ec0ff */
[----:B------:R-:W-:Y:S02]  /*15d40*/  MOV R91, R8 ;  /* 0x00000008005b7202 */ /* 0x000fe40000000f00 */
[----:B------:R-:W-:-:S02]  /*15d50*/  IADD3.X R25, RZ, R9, RZ, P3, !PT ;  /* 0x00000009ff197210 */ /* 0x000fc40001ffe4ff */
[----:B------:R-:W-:Y:S02]  /*15d60*/  LOP3.LUT R24, R99, 0x380, RZ, 0xc0, !PT ;  /* 0x0000038063187812 */ /* 0x000fe400078ec0ff */
[----:B------:R-:W-:Y:S02]  /*15d70*/  LOP3.LUT R28, R103, 0x380, RZ, 0xc0, !PT ;  /* 0x00000380671c7812 */ /* 0x000fe400078ec0ff */
[----:B------:R-:W-:Y:S02]  /*15d80*/  F2FP.F16.F32.PACK_AB R8, R58, R11 ;  /* 0x0000000b3a08723e */ /* 0x000fe400000000ff */
[----:B------:R-:W-:Y:S02]  /*15d90*/  LOP3.LUT R6, R6, R93, RZ, 0x3c, !PT ;  /* 0x0000005d06067212 */ /* 0x000fe400078e3cff */
[----:B------:R-:W-:Y:S02]  /*15da0*/  F2FP.F16.F32.PACK_AB R9, R89, R90 ;  /* 0x0000005a5909723e */ /* 0x000fe400000000ff */
[----:B------:R-:W-:-:S02]  /*15db0*/  F2FP.F16.F32.PACK_AB R11, R87, R88 ;  /* 0x00000058570b723e */ /* 0x000fc400000000ff */
[----:B------:R-:W-:Y:S02]  /*15dc0*/  SHF.R.U64 R26, R26, 0x3, RZ ;  /* 0x000000031a1a7819 */ /* 0x000fe400000012ff */
[----:B------:R-:W-:Y:S01]  /*15dd0*/  SHF.R.U64 R12, R12, 0x3, RZ ;  /* 0x000000030c0c7819 */ /* 0x000fe200000012ff */
[----:B------:R3:W-:Y:S01]  /*15de0*/  STSM.16.M88.4 [R91], R8 ;  /* 0x000000085b007844 */ /* 0x0007e20000000200 */
[----:B------:R-:W-:Y:S02]  /*15df0*/  SHF.R.U64 R14, R14, 0x3, RZ ;  /* 0x000000030e0e7819 */ /* 0x000fe400000012ff */
[----:B------:R-:W-:Y:S02]  /*15e00*/  SHF.R.U64 R24, R24, 0x3, RZ ;  /* 0x0000000318187819 */ /* 0x000fe400000012ff */
[----:B------:R-:W-:Y:S02]  /*15e10*/  SHF.R.U64 R28, R28, 0x3, RZ ;  /* 0x000000031c1c7819 */ /* 0x000fe400000012ff */
[----:B------:R-:W-:-:S02]  /*15e20*/  MOV R90, R4 ;  /* 0x00000004005a7202 */ /* 0x000fc40000000f00 */
[----:B------:R-:W-:Y:S02]  /*15e30*/  MOV R89, R6 ;  /* 0x0000000600597202 */ /* 0x000fe40000000f00 */
[----:B------:R-:W-:Y:S02]  /*15e40*/  LOP3.LUT R26, R26, R101, RZ, 0x3c, !PT ;  /* 0x000000651a1a7212 */ /* 0x000fe400078e3cff */
[----:B------:R-:W-:Y:S02]  /*15e50*/  F2FP.F16.F32.PACK_AB R4, R50, R49 ;  /* 0x000000313204723e */ /* 0x000fe400000000ff */
[----:B------:R-:W-:Y:S02]  /*15e60*/  F2FP.F16.F32.PACK_AB R5, R85, R86 ;  /* 0x000000565505723e */ /* 0x000fe400000000ff */
[----:B------:R-:W-:Y:S02]  /*15e70*/  F2FP.F16.F32.PACK_AB R6, R57, R48 ;  /* 0x000000303906723e */ /* 0x000fe400000000ff */
[----:B------:R-:W-:-:S02]  /*15e80*/  F2FP.F16.F32.PACK_AB R7, R83, R84 ;  /* 0x000000545307723e */ /* 0x000fc400000000ff */
[----:B------:R-:W-:Y:S02]  /*15e90*/  LOP3.LUT R12, R12, R95, RZ, 0x3c, !PT ;  /* 0x0000005f0c0c7212 */ /* 0x000fe400078e3cff */
[----:B------:R-:W-:Y:S01]  /*15ea0*/  LOP3.LUT R14, R14, R97, RZ, 0x3c, !PT ;  /* 0x000000610e0e7212 */ /* 0x000fe200078e3cff */
[----:B------:R-:W-:Y:S01]  /*15eb0*/  STSM.16.M88.4 [R90], R4 ;  /* 0x000000045a007844 */ /* 0x000fe20000000200 */
        /* <DEDUP_REMOVED lines=8> */
[----:B------:R-:W-:Y:S02]  /*15f40*/  MOV R88, R12 ;  /* 0x0000000c00587202 */ /* 0x000fe40000000f00 */
[----:B------:R-:W-:Y:S02]  /*15f50*/  MOV R87, R14 ;  /* 0x0000000e00577202 */ /* 0x000fe40000000f00 */
[----:B------:R-:W-:-:S02]  /*15f60*/  F2FP.F16.F32.PACK_AB R26, R51, R42 ;  /* 0x0000002a331a723e */ /* 0x000fc400000000ff */
[----:B------:R-:W-:Y:S02]  /*15f70*/  MOV R59, R24 ;  /* 0x00000018003b7202 */ /* 0x000fe40000000f00 */
[----:B------:R-:W-:Y:S02]  /*15f80*/  F2FP.F16.F32.PACK_AB R12, R54, R45 ;  /* 0x0000002d360c723e */ /* 0x000fe400000000ff */
[----:B------:R-:W-:Y:S02]  /*15f90*/  F2FP.F16.F32.PACK_AB R13, R77, R78 ;  /* 0x0000004e4d0d723e */ /* 0x000fe400000000ff */
[----:B------:R-:W-:Y:S01]  /*15fa0*/  F2FP.F16.F32.PACK_AB R14, R53, R44 ;  /* 0x0000002c350e723e */ /* 0x000fe200000000ff */
[----:B------:R-:W-:Y:S01]  /*15fb0*/  IMAD.MOV.U32 R44, RZ, RZ, RZ ;  /* 0x000000ffff2c7224 */ /* 0x000fe200078e00ff */
[----:B------:R-:W-:Y:S02]  /*15fc0*/  F2FP.F16.F32.PACK_AB R15, R75, R76 ;  /* 0x0000004c4b0f723e */ /* 0x000fe400000000ff */
[----:B------:R-:W-:-:S02]  /*15fd0*/  MOV R42, R28 ;  /* 0x0000001c002a7202 */ /* 0x000fc40000000f00 */
[----:B------:R-:W-:Y:S01]  /*15fe0*/  F2FP.F16.F32.PACK_AB R24, R52, R43 ;  /* 0x0000002b3418723e */ /* 0x000fe200000000ff */
[----:B------:R4:W-:Y:S01]  /*15ff0*/  STSM.16.M88.4 [R88], R12 ;  /* 0x0000000c58007844 */ /* 0x0009e20000000200 */
[----:B------:R-:W-:Y:S02]  /*16000*/  F2FP.F16.F32.PACK_AB R25, R73, R74 ;  /* 0x0000004a4919723e */ /* 0x000fe400000000ff */
[----:B------:R-:W-:Y:S02]  /*16010*/  F2FP.F16.F32.PACK_AB R27, R71, R72 ;  /* 0x00000048471b723e */ /* 0x000fe400000000ff */
[----:B------:R-:W-:Y:S02]  /*16020*/  F2FP.F16.F32.PACK_AB R28, R40, R31 ;  /* 0x0000001f281c723e */ /* 0x000fe400000000ff */
[----:B------:R-:W-:Y:S01]  /*16030*/  ISETP.NE.U32.AND P2, PT, RZ, UR4, PT ;  /* 0x00000004ff007c0c */ /* 0x000fe2000bf45070 */
[----:B------:R4:W-:Y:S01]  /*16040*/  STSM.16.M88.4 [R87], R24 ;  /* 0x0000001857007844 */ /* 0x0009e20000000200 */
[----:B---3--:R-:W-:-:S02]  /*16050*/  IADD3 R8, P0, R220, UR4, RZ ;  /* 0x00000004dc087c10 */ /* 0x008fc4000ff1e0ff */
[----:B------:R-:W-:Y:S02]  /*16060*/  F2FP.F16.F32.PACK_AB R29, R69, R70 ;  /* 0x00000046451d723e */ /* 0x000fe400000000ff */
[----:B------:R-:W-:Y:S02]  /*16070*/  F2FP.F16.F32.PACK_AB R31, R67, R68 ;  /* 0x00000044431f723e */ /* 0x000fe400000000ff */
[----:B------:R-:W-:Y:S02]  /*16080*/  F2FP.F16.F32.PACK_AB R4, R39, R38 ;  /* 0x000000262704723e */ /* 0x000fe400000000ff */
[----:B------:R-:W-:Y:S01]  /*16090*/  F2FP.F16.F32.PACK_AB R5, R61, R62 ;  /* 0x0000003e3d05723e */ /* 0x000fe200000000ff */
[----:B------:R4:W-:Y:S01]  /*160a0*/  STSM.16.M88.4 [R59], R28 ;  /* 0x0000001c3b007844 */ /* 0x0009e20000000200 */
[----:B------:R-:W-:Y:S02]  /*160b0*/  F2FP.F16.F32.PACK_AB R6, R21, R0 ;  /* 0x000000001506723e */ /* 0x000fe400000000ff */
[----:B------:R-:W-:Y:S01]  /*160c0*/  F2FP.F16.F32.PACK_AB R7, R151, R60 ;  /* 0x0000003c9707723e */ /* 0x000fe200000000ff */
[----:B------:R4:W-:Y:S01]  /*160d0*/  STSM.16.M88.4 [R58], R32 ;  /* 0x000000203a007844 */ /* 0x0009e20000000200 */
        /* <DEDUP_REMOVED lines=9> */
[----:B------:R-:W-:Y:S02]  /*16170*/  MOV R49, UR4 ;  /* 0x0000000400317c02 */ /* 0x000fe40008000f00 */
[----:B------:R-:W-:Y:S01]  /*16180*/  @P0 IADD3.X R221, R221, UR5, RZ, P1, !PT ;  /* 0x00000005dddd0c10 */ /* 0x000fe20008ffe4ff */
[----:B------:R4:W5:Y:S01]  /*16190*/  @P2 LDG.E R44, desc[UR40][R8.64] ;  /* 0x00000028082c2981 */ /* 0x000962000c1e1900 */
[----:B------:R-:W-:-:S03]  /*161a0*/  IMAD.IADD R11, R16, 0x1, R202 ;  /* 0x00000001100b7824 */ /* 0x000fc600078e02ca */
[----:B------:R4:W5:Y:S01]  /*161b0*/  @P0 LDG.E R49, desc[UR40][R220.64] ;  /* 0x00000028dc310981 */ /* 0x000962000c1e1900 */
[----:B------:R-:W-:Y:S01]  /*161c0*/  IMAD.WIDE R36, R11, 0x2, R36 ;  /* 0x000000020b247825 */ /* 0x000fe200078e0224 */
[----:B------:R-:W-:Y:S06]  /*161d0*/  @P0 BRA `(.L_x_7961) ;  /* 0x0000000000100947 */ /* 0x000fec0003800000 */
[----:B------:R-:W-:Y:S05]  /*161e0*/  @!P2 BRA `(.L_x_7961) ;  /* 0x00000000000ca947 */ /* 0x000fea0003800000 */
[----:B------:R-:W3:Y:S04]  /*161f0*/  LDG.E R0, desc[UR40][R8.64] ;  /* 0x0000002808007981 */ /* 0x000ee8000c1e1900 */
[----:B-----5:R-:W3:Y:S02]  /*16200*/  LDG.E R49, desc[UR40][R8.64+0x4] ;  /* 0x0000042808317981 */ /* 0x020ee4000c1e1900 */
[----:B---3--:R-:W-:-:S07]  /*16210*/  IMAD.IADD R49, R49, 0x1, -R0 ;  /* 0x0000000131317824 */ /* 0x008fce00078e0a00 */
.L_x_7961:
[----:B------:R-:W-:Y:S01]  /*16220*/  SHF.R.S32.HI R48, RZ, 0x1f, R218 ;  /* 0x0000001fff307819 */ /* 0x000fe200000114da */
[----:B------:R-:W-:Y:S01]  /*16230*/  ULDC.64 UR4, c[0x0][0xb70] ;  /* 0x0002dc0000047ab9 */ /* 0x000fe20000000a00 */
[--C-:B-----5:R-:W-:Y:S01]  /*16240*/  SHF.R.S32.HI R45, RZ, 0x1f, R44.reuse ;  /* 0x0000001fff2d7819 */ /* 0x120fe2000001142c */
[----:B------:R-:W-:Y:S01]  /*16250*/  IMAD R10, R224, 0x80, R213 ;  /* 0x00000080e00a7824 */ /* 0x000fe200078e02d5 */
[----:B------:R-:W-:Y:S01]  /*16260*/  SEL R225, R225, RZ, !P2 ;  /* 0x000000ffe1e17207 */ /* 0x000fe20005000000 */
[----:B----4-:R-:W-:Y:S01]  /*16270*/  IMAD R7, R48, UR4, RZ ;  /* 0x0000000430077c24 */ /* 0x010fe2000f8e02ff */
[----:B------:R-:W-:Y:S01]  /*16280*/  SEL R51, R222, RZ, !P2 ;  /* 0x000000ffde337207 */ /* 0x000fe20005000000 */
[----:B------:R-:W-:Y:S01]  /*16290*/  IMAD.WIDE.U32 R4, R218, UR4, R44 ;  /* 0x00000004da047c25 */ /* 0x000fe2000f8e002c */
[C---:B------:R-:W-:Y:S02]  /*162a0*/  IADD3 R9, P0, R36.reuse, 0x1000, RZ ;  /* 0x0000100024097810 */ /* 0x040fe40007f1e0ff */
[----:B------:R-:W-:Y:S01]  /*162b0*/  IADD3 R25, P2, R36, 0x3000, RZ ;  /* 0x0000300024197810 */ /* 0x000fe20007f5e0ff */
[----:B------:R-:W-:Y:S01]  /*162c0*/  IMAD R7, R218, UR5, R7 ;  /* 0x00000005da077c24 */ /* 0x000fe2000f8e0207 */
[----:B------:R-:W-:Y:S01]  /*162d0*/  ULDC.64 UR4, c[0x0][0xb78] ;  /* 0x0002de0000047ab9 */ /* 0x000fe20000000a00 */
[----:B------:R-:W-:Y:S01]  /*162e0*/  LOP3.LUT R8, R9, 0x380, RZ, 0xc0, !PT ;  /* 0x0000038009087812 */ /* 0x000fe200078ec0ff */
[----:B------:R-:W-:Y:S01]  /*162f0*/  IMAD R0, R225, UR4, RZ ;  /* 0x00000004e1007c24 */ /* 0x000fe2000f8e02ff */
[----:B------:R-:W-:Y:S01]  /*16300*/  IADD3 R13, P1, R36, 0x2000, RZ ;  /* 0x00002000240d7810 */ /* 0x000fe20007f3e0ff */
[----:B------:R-:W-:Y:S01]  /*16310*/  IMAD.IADD R5, R5, 0x1, R7 ;  /* 0x0000000105057824 */ /* 0x000fe200078e0207 */
[----:B------:R-:W-:Y:S01]  /*16320*/  SHF.R.S32.HI R7, RZ, 0x1f, R10 ;  /* 0x0000001fff077819 */ /* 0x000fe2000001140a */
[----:B------:R-:W-:Y:S01]  /*16330*/  IMAD R6, R51, UR5, R0 ;  /* 0x0000000533067c24 */ /* 0x000fe2000f8e0200 */
[----:B------:R-:W-:Y:S01]  /*16340*/  LOP3.LUT R24, R25, 0x380, RZ, 0xc0, !PT ;  /* 0x0000038019187812 */ /* 0x000fe200078ec0ff */
[----:B------:R-:W-:Y:S01]  /*16350*/  IMAD.WIDE.U32 R4, R51, UR4, R4 ;  /* 0x0000000433047c25 */ /* 0x000fe2000f8e0004 */
[----:B------:R-:W-:Y:S01]  /*16360*/  ULDC.64 UR4, c[0x0][0xb40] ;  /* 0x0002d00000047ab9 */ /* 0x000fe20000000a00 */
[----:B------:R-:W-:-:S02]  /*16370*/  SHF.R.U64 R8, R8, 0x3, RZ ;  /* 0x0000000308087819 */ /* 0x000fc400000012ff */
[----:B------:R-:W-:Y:S02]  /*16380*/  LOP3.LUT R12, R13, 0x380, RZ, 0xc0, !PT ;  /* 0x000003800d0c7812 */ /* 0x000fe400078ec0ff */
[----:B------:R-:W-:Y:S02]  /*16390*/  IADD3 R0, P4, R10, R4, RZ ;  /* 0x000000040a007210 */ /* 0x000fe40007f9e0ff */
[----:B------:R-:W-:Y:S02]  /*163a0*/  SHF.R.U64 R24, R24, 0x3, RZ ;  /* 0x0000000318187819 */ /* 0x000fe400000012ff */
[----:B------:R-:W-:Y:S02]  /*163b0*/  IADD3.X R7, R7, R5, R6, P4, !PT ;  /* 0x0000000507077210 */ /* 0x000fe400027fe406 */
[----:B------:R-:W-:Y:S02]  /*163c0*/  LEA R46, P5, R0, UR4, 0x2 ;  /* 0x00000004002e7c11 */ /* 0x000fe4000f8a10ff */
[----:B------:R-:W-:Y:S01]  /*163d0*/  LOP3.LUT R8, R8, R9, RZ, 0x3c, !PT ;  /* 0x0000000908087212 */ /* 0x000fe200078e3cff */
[----:B------:R-:W-:Y:S01]  /*163e0*/  IMAD.X R9, RZ, RZ, R37, P0 ;  /* 0x000000ffff097224 */ /* 0x000fe200000e0625 */
[----:B------:R-:W-:-:S02]  /*163f0*/  SHF.R.U64 R12, R12, 0x3, RZ ;  /* 0x000000030c0c7819 */ /* 0x000fc400000012ff */
[----:B------:R-:W-:Y:S01]  /*16400*/  LEA.HI.X R47, R0, UR5, R7, 0x2, P5 ;  /* 0x00000005002f7c11 */ /* 0x000fe2000a8f1407 */
[----:B------:R-:W-:Y:S01]  /*16410*/  VIADD R0, R10, 0x8 ;  /* 0x000000080a007836 */ /* 0x000fe20000000000 */
[----:B------:R-:W-:Y:S01]  /*16420*/  LOP3.LUT R24, R24, R25, RZ, 0x3c, !PT ;  /* 0x0000001918187212 */ /* 0x000fe200078e3cff */
[----:B------:R-:W-:Y:S01]  /*16430*/  IMAD.X R25, RZ, RZ, R37, P2 ;  /* 0x000000ffff197224 */ /* 0x000fe200010e0625 */
[----:B------:R-:W-:Y:S01]  /*16440*/  LOP3.LUT P0, RZ, R227, 0x3, RZ, 0xc0, !PT ;  /* 0x00000003e3ff7812 */ /* 0x000fe2000780c0ff */
[----:B------:R-:W-:Y:S01]  /*16450*/  ULDC.64 UR4, c[0x0][0xaa0] ;  /* 0x0002a80000047ab9 */ /* 0x000fe20000000a00 */
[C---:B------:R-:W-:Y:S02]  /*16460*/  IADD3 R29, P3, R36.reuse, 0x4000, RZ ;  /* 0x00004000241d7810 */ /* 0x040fe40007f7e0ff */
[C---:B------:R-:W-:Y:S02]  /*16470*/  IADD3 R33, P4, R36.reuse, 0x5000, RZ ;  /* 0x0000500024217810 */ /* 0x040fe40007f9e0ff */
[----:B------:R-:W-:-:S02]  /*16480*/  IADD3 R39, P5, R36, 0x6000, RZ ;  /* 0x0000600024277810 */ /* 0x000fc40007fbe0ff */
[----:B------:R-:W-:Y:S02]  /*16490*/  LOP3.LUT R12, R12, R13, RZ, 0x3c, !PT ;  /* 0x0000000d0c0c7212 */ /* 0x000fe400078e3cff */
[----:B------:R-:W-:Y:S02]  /*164a0*/  IADD3 R7, P2, R36, 0x7000, RZ ;  /* 0x0000700024077810 */ /* 0x000fe40007f5e0ff */
[----:B------:R-:W-:Y:S02]  /*164b0*/  IADD3.X R13, RZ, R37, RZ, P1, !PT ;  /* 0x00000025ff0d7210 */ /* 0x000fe40000ffe4ff */
[----:B------:R-:W-:Y:S01]  /*164c0*/  ISETP.GE.OR P1, PT, R10, R49, P0 ;  /* 0x000000310a00720c */ /* 0x000fe20000726670 */
[----:B------:R-:W-:Y:S01]  /*164d0*/  IMAD.X R41, RZ, RZ, R37, P2 ;  /* 0x000000ffff297224 */ /* 0x000fe200010e0625 */
[----:B------:R-:W-:Y:S02]  /*164e0*/  LOP3.LUT R28, R29, 0x380, RZ, 0xc0, !PT ;  /* 0x000003801d1c7812 */ /* 0x000fe400078ec0ff */
[----:B------:R-:W-:-:S02]  /*164f0*/  LOP3.LUT R32, R33, 0x380, RZ, 0xc0, !PT ;  /* 0x0000038021207812 */ /* 0x000fc400078ec0ff */
[----:B------:R-:W-:Y:S02]  /*16500*/  LOP3.LUT R38, R39, 0x380, RZ, 0xc0, !PT ;  /* 0x0000038027267812 */ /* 0x000fe400078ec0ff */
[----:B------:R-:W-:Y:S02]  /*16510*/  LOP3.LUT R5, R36, 0x380, RZ, 0xc0, !PT ;  /* 0x0000038024057812 */ /* 0x000fe400078ec0ff */
[----:B------:R-:W-:Y:S02]  /*16520*/  ISETP.GE.OR P0, PT, R0, R49, P0 ;  /* 0x000000310000720c */ /* 0x000fe40000706670 */
[----:B------:R-:W-:Y:S01]  /*16530*/  LOP3.LUT R0, R7, 0x380, RZ, 0xc0, !PT ;  /* 0x0000038007007812 */ /* 0x000fe200078ec0ff */
[----:B------:R3:W-:Y:S01]  /*16540*/  @!P1 STG.E desc[UR40][R46.64], R20 ;  /* 0x000000142e009986 */ /* 0x0007e2000c101928 */
[----:B------:R-:W-:Y:S02]  /*16550*/  SHF.R.U64 R28, R28, 0x3, RZ ;  /* 0x000000031c1c7819 */ /* 0x000fe400000012ff */
[----:B------:R-:W-:-:S02]  /*16560*/  SHF.R.U64 R32, R32, 0x3, RZ ;  /* 0x0000000320207819 */ /* 0x000fc400000012ff */
        /* <DEDUP_REMOVED lines=9> */
[----:B------:R-:W5:Y:S01]  /*16600*/  LD.E.128 R8, desc[UR40][R8.64] ;  /* 0x0000002808087980 */ /* 0x000f62000c101d00 */
[----:B------:R-:W-:Y:S01]  /*16610*/  LOP3.LUT R4, R5, R36, RZ, 0x3c, !PT ;  /* 0x0000002405047212 */ /* 0x000fe200078e3cff */
[----:B------:R-:W-:Y:S01]  /*16620*/  IMAD.MOV.U32 R5, RZ, RZ, R37 ;  /* 0x000000ffff057224 */ /* 0x000fe200078e0025 */
[----:B------:R-:W-:Y:S01]  /*16630*/  IADD3.X R39, RZ, R37, RZ, P5, !PT ;  /* 0x00000025ff277210 */ /* 0x000fe20002ffe4ff */
[----:B------:R-:W5:Y:S01]  /*16640*/  LD.E.128 R12, desc[UR40][R12.64] ;  /* 0x000000280c0c7980 */ /* 0x000f62000c101d00 */
[----:B------:R-:W-:Y:S01]  /*16650*/  LOP3.LUT R40, R0, R7, RZ, 0x3c, !PT ;  /* 0x0000000700287212 */ /* 0x000fe200078e3cff */
[----:B------:R-:W-:-:S02]  /*16660*/  IMAD R45, R45, UR4, RZ ;  /* 0x000000042d2d7c24 */ /* 0x000fc4000f8e02ff */
[----:B------:R-:W5:Y:S01]  /*16670*/  LD.E.128 R4, desc[UR40][R4.64] ;  /* 0x0000002804047980 */ /* 0x000f62000c101d00 */
[----:B---3--:R-:W-:-:S03]  /*16680*/  IMAD.MOV.U32 R20, RZ, RZ, R16 ;  /* 0x000000ffff147224 */ /* 0x008fc600078e0010 */
        /* <DEDUP_REMOVED lines=11> */
[----:B---3--:R-:W3:Y:S01]  /*16740*/  FENCE.VIEW.ASYNC.S ;  /* 0x00000000000073c6 */ /* 0x008ee20000000000 */
[----:B------:R-:W-:-:S04]  /*16750*/  IMAD.WIDE.U32 R20, R44, UR4, R20 ;  /* 0x000000042c147c25 */ /* 0x000fc8000f8e0014 */
[----:B------:R-:W-:Y:S01]  /*16760*/  IMAD R45, R44, UR5, R45 ;  /* 0x000000052c2d7c24 */ /* 0x000fe2000f8e022d */
[----:B------:R-:W-:Y:S01]  /*16770*/  ULDC.64 UR4, c[0x0][0xae0] ;  /* 0x0002b80000047ab9 */ /* 0x000fe20000000a00 */
[----:B------:R-:W-:Y:S02]  /*16780*/  IMAD R49, R224, -0x80, R49 ;  /* 0xffffff80e0317824 */ /* 0x000fe400078e0231 */
[----:B----4-:R-:W-:Y:S01]  /*16790*/  IMAD R3, R48, UR4, RZ ;  /* 0x0000000430037c24 */ /* 0x010fe2000f8e02ff */
[----:B------:R-:W-:Y:S02]  /*167a0*/  IADD3 R21, R21, R45, RZ ;  /* 0x0000002d15157210 */ /* 0x000fe40007ffe0ff */
        /* <DEDUP_REMOVED lines=11> */
[----:B---3--:R3:W-:Y:S01]  /*16860*/  SYNCS.ARRIVE.TRANS64.RED.A1T0 RZ, [R0+URZ], RZ ;  /* 0x000000ff00ff79a7 */ /* 0x0087e2000810043f */
[----:B------:R-:W-:-:S02]  /*16870*/  ISETP.GE.AND P0, PT, R188, R49, PT ;  /* 0x00000031bc00720c */ /* 0x000fc40003f06270 */
[-C--:B------:R-:W-:Y:S01]  /*16880*/  ISETP.GE.AND P1, PT, R187, R49.reuse, PT ;  /* 0x00000031bb00720c */ /* 0x080fe20003f26270 */
[----:B------:R-:W-:Y:S01]  /*16890*/  IMAD.WIDE R44, R224, 0x80, R18 ;  /* 0x00000080e02c7825 */ /* 0x000fe200078e0212 */
[----:B------:R-:W-:-:S03]  /*168a0*/  ISETP.GE.AND P2, PT, R189, R49, PT ;  /* 0x00000031bd00720c */ /* 0x000fc60003f46270 */
[----:B------:R-:W-:Y:S01]  /*168b0*/  IMAD.IADD R51, R47, 0x1, R3 ;  /* 0x000000012f337824 */ /* 0x000fe200078e0203 */
[----:B---3--:R-:W-:Y:S09]  /*168c0*/  @P3 BRA `(.L_x_7963) ;  /* 0x00000000003c3947 */ /* 0x008ff20003800000 */
[----:B------:R-:W-:Y:S01]  /*168d0*/  ULDC.64 UR6, c[0x0][0xad8] ;  /* 0x0002b60000067ab9 */ /* 0x000fe20000000a00 */
[----:B------:R-:W-:Y:S01]  /*168e0*/  MOV R21, R51 ;  /* 0x0000003300157202 */ /* 0x000fe20000000f00 */
[----:B------:R-:W-:Y:S01]  /*168f0*/  IMAD R3, R45, UR6, RZ ;  /* 0x000000062d037c24 */ /* 0x000fe2000f8e02ff */
[----:B------:R-:W-:Y:S01]  /*16900*/  ULDC UR4, c[0x0][0xa8c] ;  /* 0x0002a30000047ab9 */ /* 0x000fe20000000800 */
        /* <DEDUP_REMOVED lines=10> */
[----:B------:R3:W-:Y:S02]  /*169b0*/  @!P4 STG.E.128 desc[UR40][R48.64+0x80], R28 ;  /* 0x0000801c3000c986 */ /* 0x0007e4000c101d28 */
.L_x_7963:
[----:B------:R-:W-:Y:S05]  /*169c0*/  BSYNC B1 ;  /* 0x0000000000017941 */ /* 0x000fea0003800000 */
.L_x_7962:
        /* <DEDUP_REMOVED lines=14> */
[----:B------:R-:W-:Y:S02]  /*16ab0*/  LEA R6, P0, R4, UR6, 0x1 ;  /* 0x0000000604067c11 */ /* 0x000fe4000f8008ff */
[----:B------:R-:W-:-:S04]  /*16ac0*/  IADD3 R3, R5, R3, RZ ;  /* 0x0000000305037210 */ /* 0x000fc80007ffe0ff */
[----:B------:R-:W-:-:S05]  /*16ad0*/  LEA.HI.X R7, R4, UR7, R3, 0x1, P0 ;  /* 0x0000000704077c11 */ /* 0x000fca00080f0c03 */
[----:B------:R4:W-:Y:S04]  /*16ae0*/  @!P3 STG.E.128 desc[UR40][R6.64], R8 ;  /* 0x000000080600b986 */ /* 0x0009e8000c101d28 */
[----:B------:R4:W-:Y:S02]  /*16af0*/  @!P4 STG.E.128 desc[UR40][R6.64+0x80], R32 ;  /* 0x000080200600c986 */ /* 0x0009e4000c101d28 */
.L_x_7965:
[----:B------:R-:W-:Y:S05]  /*16b00*/  BSYNC B1 ;  /* 0x0000000000017941 */ /* 0x000fea0003800000 */
.L_x_7964:
        /* <DEDUP_REMOVED lines=19> */
.L_x_7967:
[----:B------:R-:W-:Y:S05]  /*16c40*/  BSYNC B1 ;  /* 0x0000000000017941 */ /* 0x000fea0003800000 */
.L_x_7966:
[----:B------:R-:W-:Y:S05]  /*16c50*/  @P2 BRA `(.L_x_7968) ;  /* 0x0000000800a82947 */ /* 0x000fea0003800000 */
[----:B------:R-:W-:Y:S01]  /*16c60*/  IADD3 R3, P0, R44, 0x60, RZ ;  /* 0x000000602c037810 */ /* 0x000fe20007f1e0ff */
[----:B------:R-:W-:Y:S01]  /*16c70*/  ULDC.64 UR6, c[0x0][0xad8] ;  /* 0x0002b60000067ab9 */ /* 0x000fe20000000a00 */
[----:B---3-5:R-:W-:Y:S01]  /*16c80*/  IMAD.MOV.U32 R4, RZ, RZ, R46 ;  /* 0x000000ffff047224 */ /* 0x028fe200078e002e */
[----:B------:R-:W-:Y:S01]  /*16c90*/  ULDC UR4, c[0x0][0xa8c] ;  /* 0x0002a30000047ab9 */ /* 0x000fe20000000800 */
[----:B------:R-:W-:Y:S01]  /*16ca0*/  IADD3.X R44, RZ, R45, RZ, P0, !PT ;  /* 0x0000002dff2c7210 */ /* 0x000fe200007fe4ff */
[----:B------:R-:W-:Y:S01]  /*16cb0*/  IMAD.MOV.U32 R5, RZ, RZ, R51 ;  /* 0x000000ffff057224 */ /* 0x000fe200078e0033 */
[----:B------:R-:W-:-:S03]  /*16cc0*/  ISETP.GE.AND P1, PT, R16, UR4, PT ;  /* 0x0000000410007c0c */ /* 0x000fc6000bf26270 */
[----:B------:R-:W-:Y:S02]  /*16cd0*/  IMAD R44, R44, UR6, RZ ;  /* 0x000000062c2c7c24 */ /* 0x000fe4000f8e02ff */
[----:B------:R-:W-:-:S04]  /*16ce0*/  IMAD.WIDE.U32 R4, R3, UR6, R4 ;  /* 0x0000000603047c25 */ /* 0x000fc8000f8e0004 */
[----:B------:R-:W-:Y:S01]  /*16cf0*/  IMAD R3, R3, UR7, R44 ;  /* 0x0000000703037c24 */ /* 0x000fe2000f8e022c */
[----:B------:R-:W-:Y:S02]  /*16d00*/  ULDC.64 UR6, c[0x0][0xa80] ;  /* 0x0002a00000067ab9 */ /* 0x000fe40000000a00 */
[----:B----4-:R-:W-:Y:S01]  /*16d10*/  LEA R6, P0, R4, UR6, 0x1 ;  /* 0x0000000604067c11 */ /* 0x010fe2000f8008ff */
[----:B------:R-:W-:-:S05]  /*16d20*/  IMAD.IADD R3, R5, 0x1, R3 ;  /* 0x0000000105037824 */ /* 0x000fca00078e0203 */
[----:B------:R-:W-:Y:S02]  /*16d30*/  LEA.HI.X R7, R4, UR7, R3, 0x1, P0 ;  /* 0x0000000704077c11 */ /* 0x000fe400080f0c03 */
[----:B------:R-:W-:-:S03]  /*16d40*/  ISETP.GE.AND P0, PT, R196, UR4, PT ;  /* 0x00000004c4007c0c */ /* 0x000fc6000bf06270 */
[----:B------:R3:W-:Y:S10]  /*16d50*/  @!P1 STG.E.128 desc[UR40][R6.64], R24 ;  /* 0x0000001806009986 */ /* 0x0007f4000c101d28 */
[----:B------:R-:W-:Y:S05]  /*16d60*/  @P0 BRA `(.L_x_7968) ;  /* 0x0000000800640947 */ /* 0x000fea0003800000 */
[----:B------:R4:W-:Y:S01]  /*16d70*/  STG.E.128 desc[UR40][R6.64+0x80], R40 ;  /* 0x0000802806007986 */ /* 0x0009e2000c101d28 */
[----:B------:R-:W-:Y:S05]  /*16d80*/  BRA `(.L_x_7968) ;  /* 0x00000008005c7947 */ /* 0x000fea0003800000 */
.L_x_7960:
        /* <DEDUP_REMOVED lines=12> */
[----:B------:R-:W-:Y:S02]  /*16e50*/  MOV R3, UR4 ;  /* 0x0000000400037c02 */ /* 0x000fe40008000f00 */
[----:B------:R-:W-:-:S05]  /*16e60*/  @P1 IADD3.X R221, R221, UR5, RZ, P2, !PT ;  /* 0x00000005dddd1c10 */ /* 0x000fca00097fe4ff */
[----:B------:R3:W5:Y:S01]  /*16e70*/  @P1 LDG.E R3, desc[UR40][R220.64] ;  /* 0x00000028dc031981 */ /* 0x000762000c1e1900 */
[----:B------:R-:W-:Y:S01]  /*16e80*/  ISETP.GT.AND P2, PT, R233, 0x7f, PT ;  /* 0x0000007fe900780c */ /* 0x000fe20003f44270 */
[----:B------:R-:W-:-:S12]  /*16e90*/  @P1 BRA `(.L_x_7969) ;  /* 0x0000000000101947 */ /* 0x000fd80003800000 */
[----:B------:R-:W-:Y:S05]  /*16ea0*/  @!P0 BRA `(.L_x_7969) ;  /* 0x00000000000c8947 */ /* 0x000fea0003800000 */
[----:B------:R-:W4:Y:S04]  /*16eb0*/  LDG.E R0, desc[UR40][R4.64] ;  /* 0x0000002804007981 */ /* 0x000f28000c1e1900 */
[----:B-----5:R-:W4:Y:S02]  /*16ec0*/  LDG.E R3, desc[UR40][R4.64+0x4] ;  /* 0x0000042804037981 */ /* 0x020f24000c1e1900 */
[----:B----4-:R-:W-:-:S07]  /*16ed0*/  IMAD.IADD R3, R3, 0x1, -R0 ;  /* 0x0000000103037824 */ /* 0x010fce00078e0a00 */
.L_x_7969:
[----:B------:R-:W-:Y:S01]  /*16ee0*/  BSSY B1, `(.L_x_7970) ;  /* 0x000001c000017945 */ /* 0x000fe20003800000 */
[----:B------:R-:W-:Y:S02]  /*16ef0*/  SHF.R.S32.HI R10, RZ, 0x1f, R218 ;  /* 0x0000001fff0a7819 */ /* 0x000fe400000114da */
[----:B------:R-:W-:Y:S02]  /*16f00*/  SEL R11, R222, RZ, !P0 ;  /* 0x000000ffde0b7207 */ /* 0x000fe40004000000 */
[----:B------:R-:W-:Y:S02]  /*16f10*/  SEL R225, R225, RZ, !P0 ;  /* 0x000000ffe1e17207 */ /* 0x000fe40004000000 */
[----:B-----5:R-:W-:Y:S01]  /*16f20*/  SHF.R.S32.HI R8, RZ, 0x1f, R9 ;  /* 0x0000001fff087819 */ /* 0x020fe20000011409 */
[----:B------:R-:W-:Y:S06]  /*16f30*/  @P2 BRA `(.L_x_7971) ;  /* 0x0000000000582947 */ /* 0x000fec0003800000 */
[----:B---3--:R-:W3:Y:S02]  /*16f40*/  S2R R5, SR_TID.X ;  /* 0x0000000000057919 */ /* 0x008ee40000002100 */
[----:B---3--:R-:W-:-:S04]  /*16f50*/  IMAD R0, R224, 0x80, R5 ;  /* 0x00000080e0007824 */ /* 0x008fc800078e0205 */
        /* <DEDUP_REMOVED lines=20> */
.L_x_7971:
[----:B------:R-:W-:Y:S05]  /*170a0*/  BSYNC B1 ;  /* 0x0000000000017941 */ /* 0x000fea0003800000 */
.L_x_7970:
[----:B------:R-:W-:Y:S01]  /*170b0*/  ULDC.64 UR4, c[0x0][0xaa0] ;  /* 0x0002a80000047ab9 */ /* 0x000fe20000000a00 */
[----:B---3--:R-:W-:Y:S01]  /*170c0*/  IMAD.MOV.U32 R4, RZ, RZ, R16 ;  /* 0x000000ffff047224 */ /* 0x008fe200078e0010 */
[----:B------:R-:W-:Y:S01]  /*170d0*/  BSSY B1, `(.L_x_7972) ;  /* 0x0000028000017945 */ /* 0x000fe20003800000 */
[----:B----4-:R-:W-:Y:S02]  /*170e0*/  IMAD.MOV.U32 R5, RZ, RZ, R17 ;  /* 0x000000ffff057224 */ /* 0x010fe400078e0011 */
        /* <DEDUP_REMOVED lines=37> */
[----:B------:R3:W-:Y:S02]  /*17340*/  @!P5 STG.E.128 desc[UR40][R12.64+0x80], RZ ;  /* 0x000080ff0c00d986 */ /* 0x0007e4000c101d28 */
.L_x_7973:
[----:B------:R-:W-:Y:S05]  /*17350*/  BSYNC B1 ;  /* 0x0000000000017941 */ /* 0x000fea0003800000 */
.L_x_7972:
        /* <DEDUP_REMOVED lines=14> */
[----:B---3--:R-:W-:Y:S02]  /*17440*/  LEA R12, P2, R4, UR6, 0x1 ;  /* 0x00000006040c7c11 */ /* 0x008fe4000f8408ff */
[----:B------:R-:W-:-:S04]  /*17450*/  IADD3 R3, R5, R3, RZ ;  /* 0x0000000305037210 */ /* 0x000fc80007ffe0ff */
[----:B------:R-:W-:-:S05]  /*17460*/  LEA.HI.X R13, R4, UR7, R3, 0x1, P2 ;  /* 0x00000007040d7c11 */ /* 0x000fca00090f0c03 */
[----:B------:R4:W-:Y:S04]  /*17470*/  @!P3 STG.E.128 desc[UR40][R12.64], RZ ;  /* 0x000000ff0c00b986 */ /* 0x0009e8000c101d28 */
[----:B------:R4:W-:Y:S02]  /*17480*/  @!P4 STG.E.128 desc[UR40][R12.64+0x80], RZ ;  /* 0x000080ff0c00c986 */ /* 0x0009e4000c101d28 */
.L_x_7975:
[----:B------:R-:W-:Y:S05]  /*17490*/  BSYNC B1 ;  /* 0x0000000000017941 */ /* 0x000fea0003800000 */
.L_x_7974:
        /* <DEDUP_REMOVED lines=14> */
[----:B---34-:R-:W-:Y:S01]  /*17580*/  LEA R12, P0, R4, UR6, 0x1 ;  /* 0x00000006040c7c11 */ /* 0x018fe2000f8008ff */
[----:B------:R-:W-:-:S05]  /*17590*/  IMAD.IADD R3, R5, 0x1, R3 ;  /* 0x0000000105037824 */ /* 0x000fca00078e0203 */
[----:B------:R-:W-:-:S05]  /*175a0*/  LEA.HI.X R13, R4, UR7, R3, 0x1, P0 ;  /* 0x00000007040d7c11 */ /* 0x000fca00080f0c03 */
[----:B------:R3:W-:Y:S04]  /*175b0*/  @!P2 STG.E.128 desc[UR40][R12.64], RZ ;  /* 0x000000ff0c00a986 */ /* 0x0007e8000c101d28 */
[----:B------:R3:W-:Y:S02]  /*175c0*/  @!P3 STG.E.128 desc[UR40][R12.64+0x80], RZ ;  /* 0x000080ff0c00b986 */ /* 0x0007e4000c101d28 */
.L_x_7977:
[----:B------:R-:W-:Y:S05]  /*175d0*/  BSYNC B1 ;  /* 0x0000000000017941 */ /* 0x000fea0003800000 */
.L_x_7976:
        /* <DEDUP_REMOVED lines=16> */
[----:B------:R0:W-:Y:S04]  /*176e0*/  @!P1 STG.E.128 desc[UR40][R6.64], RZ ;  /* 0x000000ff06009986 */ /* 0x0001e8000c101d28 */
[----:B------:R0:W-:Y:S02]  /*176f0*/  @!P2 STG.E.128 desc[UR40][R6.64+0x80], RZ ;  /* 0x000080ff0600a986 */ /* 0x0001e4000c101d28 */
.L_x_7968:
[----:B------:R-:W-:Y:S05]  /*17700*/  BSYNC B0 ;  /* 0x0000000000007941 */ /* 0x000fea0003800000 */
.L_x_7959:
[----:B------:R-:W-:Y:S02]  /*17710*/  ULDC UR4, c[0x0][0xc14] ;  /* 0x0003050000047ab9 */ /* 0x000fe40000000800 */
[----:B--2---:R-:W-:-:S13]  /*17720*/  ISETP.GE.AND P0, PT, R195, UR4, PT ;  /* 0x00000004c3007c0c */ /* 0x004fda000bf06270 */
[----:B------:R-:W-:Y:S05]  /*17730*/  @!P0 BRA `(.L_x_7978) ;  /* 0xfffffe9800748947 */ /* 0x000fea000383ffff */
[----:B------:R-:W-:Y:S05]  /*17740*/  BRA `(.L_x_7757) ;  /* 0x0000005c00ac7947 */ /* 0x000fea0003800000 */
.L_x_7755:
[----:B------:R-:W-:-:S08]  /*17750*/  NOP ;  /* 0x0000000000007918 */ /* 0x000fd00000000000 */
[----:B--2---:R-:W0:-:S00]  /*17760*/  USETMAXREG.DEALLOC.CTAPOOL 0x18 ;  /* 0x00000018000079c8 */ /* 0x004e0000080e0500 */
        /* <DEDUP_REMOVED lines=59> */
.L_x_7983:
        /* <DEDUP_REMOVED lines=16> */
.L_x_7982:
[----:B------:R-:W-:Y:S05]  /*17c20*/  BSYNC B0 ;  /* 0x0000000000007941 */ /* 0x000fea0003800000 */
.L_x_7981:
        /* <DEDUP_REMOVED lines=25> */
.L_x_7979:
        /* <DEDUP_REMOVED lines=20> */
.L_x_7984:
        /* <DEDUP_REMOVED lines=38> */
[----:B------:R-:W-:Y:S02]  /*18160*/  LOP3.LUT R2, R5, R8, RZ, 0x3c, !PT ;  /* 0x0000000805027212 */ /* 0x000fe400078e3cff */
[----:B------:R-:W-:Y:S01]  /*18170*/  IADD3 R7, RZ, -R7, RZ ;  /* 0x80000007ff077210 */ /* 0x000fe20007ffe0ff */
        /* <DEDUP_REMOVED lines=16> */
.L_x_7980:
[----:B------:R-:W-:Y:S01]  /*18280*/  IMAD.MOV.U32 R17, RZ, RZ, RZ ;  /* 0x000000ffff117224 */ /* 0x000fe200078e00ff */
[----:B------:R-:W-:Y:S01]  /*18290*/  MOV R18, RZ ;  /* 0x000000ff00127202 */ /* 0x000fe20000000f00 */
[----:B------:R-:W-:-:S07]  /*182a0*/  IMAD.U32 R16, RZ, RZ, UR6 ;  /* 0x00000006ff107e24 */ /* 0x000fce000f8e00ff */
.L_x_7985:
        /* <DEDUP_REMOVED lines=22> */
[----:B------:R-:W-:Y:S01]  /*18410*/  ULDC.64 UR38, c[0x0][0x198] ;  /* 0x0000660000267ab9 */ /* 0x000fe20000000a00 */
[----:B------:R-:W-:Y:S02]  /*18420*/  ULDC UR36, c[0x0][0xc] ;  /* 0x0000030000247ab9 */ /* 0x000fe40000000800 */
[----:B------:R-:W-:Y:S02]  /*18430*/  LOP3.LUT R2, R2, 0xfffffffd, RZ, 0xc0, !PT ;  /* 0xfffffffd02027812 */ /* 0x000fe400078ec0ff */
[----:B--2---:R-:W-:Y:S02]  /*18440*/  LOP3.LUT R3, R4, 0x2, RZ, 0xfc, !PT ;  /* 0x0000000204037812 */ /* 0x004fe400078efcff */
[----:B------:R-:W1:Y:S03]  /*18450*/  S2R R4, SR_TID.X ;  /* 0x0000000000047919 */ /* 0x000e660000002100 */
[----:B------:R2:W-:Y:S04]  /*18460*/  STL [R1+0x2c], R3 ;  /* 0x00002c0301007387 */ /* 0x0005e80000100800 */
[----:B------:R2:W-:Y:S04]  /*18470*/  STL [R1+0xc], RZ ;  /* 0x00000cff01007387 */ /* 0x0005e80000100800 */
[----:B------:R2:W-:Y:S04]  /*18480*/  STL [R1+0x10], R0 ;  /* 0x0000100001007387 */ /* 0x0005e80000100800 */
        /* <DEDUP_REMOVED lines=9> */
.L_x_8075:
[----:B--23--:R-:W1:Y:S02]  /*18520*/  LDC.64 R2, c[0x0][0xc60] ;  /* 0x00031800ff027b82 */ /* 0x00ce640000000a00 */
        /* <DEDUP_REMOVED lines=30> */
[----:B------:R-:W-:Y:S01]  /*18710*/  IADD3 R6, P1, R15, UR8, RZ ;  /* 0x000000080f067c10 */ /* 0x000fe2000ff3e0ff */
[----:B------:R-:W-:Y:S01]  /*18720*/  IMAD.U32 R10, RZ, RZ, UR4 ;  /* 0x00000004ff0a7e24 */ /* 0x000fe2000f8e00ff */
[----:B------:R-:W-:-:S02]  /*18730*/  ULDC.64 UR4, c[0x0][0x3f8] ;  /* 0x0000fe0000047ab9 */ /* 0x000fc40000000a00 */
[----:B------:R-:W-:-:S03]  /*18740*/  IADD3.X R7, R14, UR9, RZ, P1, !PT ;  /* 0x000000090e077c10 */ /* 0x000fc60008ffe4ff */
        /* <DEDUP_REMOVED lines=12> */
[----:B------:R-:W-:Y:S02]  /*18810*/  ISETP.NE.U32.AND P1, PT, RZ, UR10, PT ;  /* 0x0000000aff007c0c */ /* 0x000fe4000bf25070 */
[----:B------:R-:W-:Y:S02]  /*18820*/  MOV R0, UR6 ;  /* 0x0000000600007c02 */ /* 0x000fe40008000f00 */
[----:B------:R-:W-:Y:S01]  /*18830*/  ISETP.NE.AND.EX P1, PT, RZ, UR11, PT, P1 ;  /* 0x0000000bff007c0c */ /* 0x000fe2000bf25310 */
[----:B--2---:R1:W-:Y:S02]  /*18840*/  STL [R1+0x38], R9 ;  /* 0x0000380901007387 */ /* 0x0043e40000100800 */
[----:B-1----:R-:W-:Y:S01]  /*18850*/  IMAD.U32 R9, RZ, RZ, UR4 ;  /* 0x00000004ff097e24 */ /* 0x002fe2000f8e00ff */
[----:B0-----:R-:W-:Y:S09]  /*18860*/  @P0 BRA `(.L_x_7987) ;  /* 0x0000000000100947 */ /* 0x001ff20003800000 */
[----:B------:R-:W-:Y:S05]  /*18870*/  @!P2 BRA `(.L_x_7987) ;  /* 0x00000000000ca947 */ /* 0x000fea0003800000 */
[----:B-----5:R-:W2:Y:S04]  /*18880*/  LDG.E R10, desc[UR40][R2.64] ;  /* 0x00000028020a7981 */ /* 0x020ea8000c1e1900 */
[----:B------:R-:W2:Y:S02]  /*18890*/  LDG.E R2, desc[UR40][R2.64+0x4] ;  /* 0x0000042802027981 */ /* 0x000ea4000c1e1900 */
[----:B--2---:R-:W-:-:S07]  /*188a0*/  IMAD.IADD R10, R2, 0x1, -R10 ;  /* 0x00000001020a7824 */ /* 0x004fce00078e0a0a */
.L_x_7987:
        /* <DEDUP_REMOVED lines=14> */
.L_x_7988:
[----:B------:R-:W-:Y:S05]  /*18990*/  @!P3 BRA `(.L_x_7989) ;  /* 0x00000000000cb947 */ /* 0x000fea0003800000 */
[----:B------:R-:W2:Y:S04]  /*189a0*/  LDG.E R9, desc[UR40][R6.64] ;  /* 0x0000002806097981 */ /* 0x000ea8000c1e1900 */
[----:B------:R-:W2:Y:S02]  /*189b0*/  LDG.E R6, desc[UR40][R6.64+0x4] ;  /* 0x0000042806067981 */ /* 0x000ea4000c1e1900 */
[----:B--2---:R-:W-:-:S07]  /*189c0*/  IMAD.IADD R9, R6, 0x1, -R9 ;  /* 0x0000000106097824 */ /* 0x004fce00078e0a09 */
.L_x_7989:
[----:B01----:R-:W2:Y:S01]  /*189d0*/  @P1 LDG.E R2, desc[UR40][R4.64] ;  /* 0x0000002804021981 */ /* 0x003ea2000c1e1900 */
[----:B-----5:R-:W-:-:S03]  /*189e0*/  IMAD.IADD R9, R9, 0x1, -R8 ;  /* 0x0000000109097824 */ /* 0x020fc600078e0a08 */
[----:B------:R-:W2:Y:S01]  /*189f0*/  @P1 LDG.E R4, desc[UR40][R4.64+0x4] ;  /* 0x0000042804041981 */ /* 0x000ea2000c1e1900 */
[----:B------:R-:W-:Y:S01]  /*18a00*/  LEA R3, R17, 0xff, 0x7 ;  /* 0x000000ff11037811 */ /* 0x000fe200078e38ff */
[----:B------:R-:W-:Y:S01]  /*18a10*/  BSSY B0, `(.L_x_7990) ;  /* 0x00000e2000007945 */ /* 0x000fe20003800000 */
[----:B------:R-:W-:Y:S01]  /*18a20*/  PLOP3.LUT P2, PT, PT, PT, PT, 0x80, 0x0 ;  /* 0x000000000000781c */ /* 0x000fe20003f4f070 */
[----:B--2---:R-:W-:-:S04]  /*18a30*/  @P1 IMAD.IADD R0, R4, 0x1, -R2 ;  /* 0x0000000104001824 */ /* 0x004fc800078e0a02 */
[----:B------:R-:W-:-:S05]  /*18a40*/  IMAD.IADD R2, R9, 0x1, R0 ;  /* 0x0000000109027824 */ /* 0x000fca00078e0200 */
[C---:B------:R-:W-:Y:S02]  /*18a50*/  IADD3 R10, R2.reuse, R3, -R10 ;  /* 0x00000003020a7210 */ /* 0x040fe40007ffe80a */
[----:B------:R-:W-:-:S04]  /*18a60*/  IADD3 R2, R2, 0x7f, RZ ;  /* 0x0000007f02027810 */ /* 0x000fc80007ffe0ff */
[----:B------:R-:W-:-:S04]  /*18a70*/  SHF.R.S32.HI R3, RZ, 0x1f, R2 ;  /* 0x0000001fff037819 */ /* 0x000fc80000011402 */
[----:B------:R-:W-:Y:S02]  /*18a80*/  LEA.HI R3, R3, R2, RZ, 0x7 ;  /* 0x0000000203037211 */ /* 0x000fe400078f38ff */
[----:B------:R-:W-:-:S04]  /*18a90*/  SHF.R.S32.HI R2, RZ, 0x1f, R10 ;  /* 0x0000001fff027819 */ /* 0x000fc8000001140a */
[----:B------:R-:W-:Y:S02]  /*18aa0*/  LEA.HI R2, R2, R10, RZ, 0x7 ;  /* 0x0000000a02027211 */ /* 0x000fe400078f38ff */
[----:B------:R-:W-:Y:S02]  /*18ab0*/  SHF.R.S32.HI R3, RZ, 0x7, R3 ;  /* 0x00000007ff037819 */ /* 0x000fe40000011403 */
[----:B------:R-:W-:-:S04]  /*18ac0*/  SHF.R.S32.HI R2, RZ, 0x7, R2 ;  /* 0x00000007ff027819 */ /* 0x000fc80000011402 */
[----:B------:R-:W-:Y:S01]  /*18ad0*/  VIMNMX R6, R3, R2, PT ;  /* 0x0000000203067248 */ /* 0x000fe20003fe0100 */
[----:B------:R-:W-:-:S04]  /*18ae0*/  IMAD.MOV R3, RZ, RZ, -R9 ;  /* 0x000000ffff037224 */ /* 0x000fc800078e0a09 */
[----:B------:R-:W-:Y:S01]  /*18af0*/  IMAD R2, R6, 0x80, -R9 ;  /* 0x0000008006027824 */ /* 0x000fe200078e0a09 */
[----:B------:R-:W-:-:S04]  /*18b00*/  VIMNMX R3, RZ, R3, !PT ;  /* 0x00000003ff037248 */ /* 0x000fc80007fe0100 */
[----:B------:R-:W-:-:S04]  /*18b10*/  VIMNMX R0, R2, R0, PT ;  /* 0x0000000002007248 */ /* 0x000fc80003fe0100 */
[----:B------:R-:W-:Y:S01]  /*18b20*/  ISETP.GT.AND P0, PT, R0, R3, PT ;  /* 0x000000030000720c */ /* 0x000fe20003f04270 */
[----:B------:R0:W-:-:S12]  /*18b30*/  STL [R1+0x20], R6 ;  /* 0x0000200601007387 */ /* 0x0001d80000100800 */
[----:B------:R-:W-:Y:S01]  /*18b40*/  @P0 VIADD R2, R0, 0x7f ;  /* 0x0000007f00020836 */ /* 0x000fe20000000000 */
[----:B------:R-:W-:-:S04]  /*18b50*/  SHF.R.U32.HI R0, RZ, 0x7, R3 ;  /* 0x00000007ff007819 */ /* 0x000fc80000011603 */
[----:B------:R-:W-:Y:S01]  /*18b60*/  @P0 SHF.R.S32.HI R3, RZ, 0x1f, R2 ;  /* 0x0000001fff030819 */ /* 0x000fe20000011402 */
[----:B------:R-:W-:-:S03]  /*18b70*/  IMAD.MOV.U32 R4, RZ, RZ, R0 ;  /* 0x000000ffff047224 */ /* 0x000fc600078e0000 */
[----:B------:R-:W-:-:S04]  /*18b80*/  @P0 LEA.HI R2, R3, R2, RZ, 0x7 ;  /* 0x0000000203020211 */ /* 0x000fc800078f38ff */
[----:B------:R-:W-:-:S04]  /*18b90*/  @P0 SHF.R.S32.HI R4, RZ, 0x7, R2 ;  /* 0x00000007ff040819 */ /* 0x000fc80000011402 */
        /* <DEDUP_REMOVED lines=12> */
.L_x_8193:
[----:B------:R-:W-:-:S03]  /*18c60*/  UMOV UR4, 0xffffffff ;  /* 0xffffffff00047882 */ /* 0x000fc60000000000 */
[----:B------:R-:W-:Y:S05]  /*18c70*/  BRA.DIV UR4, `(.L_x_7993) ;  /* 0x0000006204b87947 */ /* 0x000fea000b800000 */
[----:B------:R-:W-:-:S13]  /*18c80*/  ELECT P6, URZ, PT ;  /* 0x00000000003f782f */ /* 0x000fda00038c0000 */
.L_x_8196:
        /* <DEDUP_REMOVED lines=12> */
.L_x_8197:
[----:B------:R-:W-:Y:S05]  /*18d50*/  BSYNC B1 ;  /* 0x0000000000017941 */ /* 0x000fea0003800000 */
.L_x_7994:
        /* <DEDUP_REMOVED lines=8> */
.L_x_8198:
        /* <DEDUP_REMOVED lines=11> */
.L_x_7999:
        /* <DEDUP_REMOVED lines=10> */
[----:B--2---:R-:W-:-:S04]  /*18f30*/  LEA R6, R6, R9, 0xf ;  /* 0x0000000906067211 */ /* 0x004fc800078e78ff */
        /* <DEDUP_REMOVED lines=13> */
.L_x_8199:
        /* <DEDUP_REMOVED lines=10> */
.L_x_8001:
[----:B------:R-:W-:Y:S01]  /*190b0*/  LEA R7, R7, R9, 0x1 ;  /* 0x0000000907077211 */ /* 0x000fe200078e08ff */
        /* <DEDUP_REMOVED lines=9> */
[----:B------:R-:W-:-:S05]  /*19150*/  R2UR UR13, R3 ;  /* 0x00000000030d72ca */ /* 0x000fca00000e0000 */
[----:B------:R-:W-:Y:S02]  /*19160*/  UIADD3 UR9, UR9, 0x288b0, URZ ;  /* 0x000288b009097890 */ /* 0x000fe4000fffe03f */
        /* <DEDUP_REMOVED lines=8> */
.L_x_7997:
[----:B------:R-:W-:Y:S05]  /*191f0*/  BSYNC B1 ;  /* 0x0000000000017941 */ /* 0x000fea0003800000 */
.L_x_7996:
[----:B0-----:R-:W2:Y:S04]  /*19200*/  LDL.LU R5, [R1+0xc] ;  /* 0x00000c0001057983 */ /* 0x001ea80000300800 */
        /* <DEDUP_REMOVED lines=15> */
.L_x_8008:
        /* <DEDUP_REMOVED lines=9> */
.L_x_8200:
        /* <DEDUP_REMOVED lines=11> */
.L_x_8005:
        /* <DEDUP_REMOVED lines=22> */
.L_x_8201:
        /* <DEDUP_REMOVED lines=8> */
.L_x_8007:
        /* <DEDUP_REMOVED lines=19> */
.L_x_8003:
[----:B------:R-:W-:Y:S05]  /*19750*/  BSYNC B1 ;  /* 0x0000000000017941 */ /* 0x000fea0003800000 */
.L_x_8002:
        /* <DEDUP_REMOVED lines=13> */
.L_x_7991:
[----:B------:R-:W-:Y:S05]  /*19830*/  BSYNC B0 ;  /* 0x0000000000007941 */ /* 0x000fea0003800000 */
.L_x_7990:
        /* <DEDUP_REMOVED lines=23> */
.L_x_8010:
        /* <DEDUP_REMOVED lines=15> */
[----:B0-----:R-:W-:Y:S01]  /*19aa0*/  MOV R8, 0x70 ;  /* 0x0000007000087802 */ /* 0x001fe20000000f00 */
[----:B------:R-:W-:Y:S02]  /*19ab0*/  IMAD.U32 R7, RZ, RZ, UR9 ;  /* 0x00000009ff077e24 */ /* 0x000fe4000f8e00ff */
[----:B------:R-:W-:-:S02]  /*19ac0*/  IMAD.U32 R10, RZ, RZ, UR4 ;  /* 0x00000004ff0a7e24 */ /* 0x000fc4000f8e00ff */
[----:B------:R-:W-:Y:S02]  /*19ad0*/  IMAD.U32 R11, RZ, RZ, UR5 ;  /* 0x00000005ff0b7e24 */ /* 0x000fe4000f8e00ff */
[----:B------:R-:W-:Y:S02]  /*19ae0*/  IMAD.MOV.U32 R12, RZ, RZ, 0x1 ;  /* 0x00000001ff0c7424 */ /* 0x000fe400078e00ff */
[----:B------:R-:W-:-:S07]  /*19af0*/  IMAD.MOV.U32 R13, RZ, RZ, RZ ;  /* 0x000000ffff0d7224 */ /* 0x000fce00078e00ff */
[----:B------:R-:W-:-:S07]  /*19b00*/  LEPC R20, `(.L_x_8012) ;  /* 0x000000001014794e */ /* 0x000fce0000000000 */
[----:B-1----:R-:W-:Y:S05]  /*19b10*/  CALL.ABS.NOINC R2 ;  /* 0x0000000002007343 */ /* 0x002fea0003c00000 */
.L_x_8012:
        /* <DEDUP_REMOVED lines=20> */
.L_x_8014:
        /* <DEDUP_REMOVED lines=16> */
.L_x_8013:
[----:B------:R-:W2:Y:S01]  /*19d60*/  LDL.LU R2, [R1+0x24] ;  /* 0x0000240001027983 */ /* 0x000ea20000300800 */
[----:B------:R-:W-:-:S03]  /*19d70*/  ULDC.64 UR4, c[0x0][0x9f8] ;  /* 0x00027e0000047ab9 */ /* 0x000fc60000000a00 */
[----:B------:R-:W3:Y:S04]  /*19d80*/  LDL.LU R0, [R1+0x28] ;  /* 0x0000280001007983 */ /* 0x000ee80000300800 */
[----:B------:R-:W4:Y:S04]  /*19d90*/  LDL.LU R4, [R1+0x38] ;  /* 0x0000380001047983 */ /* 0x000f280000300800 */
[----:B------:R-:W4:Y:S01]  /*19da0*/  LDL.LU R6, [R1+0x1c] ;  /* 0x00001c0001067983 */ /* 0x000f220000300800 */
[----:B------:R-:W-:-:S04]  /*19db0*/  ISETP.NE.U32.AND P0, PT, RZ, UR4, PT ;  /* 0x00000004ff007c0c */ /* 0x000fc8000bf05070 */
[----:B------:R-:W-:Y:S01]  /*19dc0*/  ISETP.NE.AND.EX P0, PT, RZ, UR5, PT, P0 ;  /* 0x00000005ff007c0c */ /* 0x000fe2000bf05300 */
[----:B0-----:R-:W0:Y:S01]  /*19dd0*/  S2R R7, SR_TID.X ;  /* 0x0000000000077919 */ /* 0x001e220000002100 */
[----:B------:R-:W-:Y:S01]  /*19de0*/  IMAD.MOV.U32 R5, RZ, RZ, R18 ;  /* 0x000000ffff057224 */ /* 0x000fe200078e0012 */
        /* <DEDUP_REMOVED lines=17> */
[----:B0-----:R-:W-:-:S05]  /*19f00*/  @P0 IMAD.HI.U32 R2, R18, R2, RZ ;  /* 0x0000000212020227 */ /* 0x001fca00078e00ff */
[----:B-1----:R-:W-:Y:S02]  /*19f10*/  @P0 SHF.R.U32.HI R5, RZ, R4, R2 ;  /* 0x00000004ff050219 */ /* 0x002fe40000011602 */
[----:B------:R-:W-:-:S04]  /*19f20*/  ISETP.NE.U32.AND P0, PT, RZ, UR4, PT ;  /* 0x00000004ff007c0c */ /* 0x000fc8000bf05070 */
[----:B------:R-:W-:-:S04]  /*19f30*/  ISETP.NE.AND.EX P0, PT, RZ, UR5, PT, P0 ;  /* 0x00000005ff007c0c */ /* 0x000fc8000bf05300 */
[----:B------:R-:W-:-:S09]  /*19f40*/  SEL R2, R6, RZ, !P0 ;  /* 0x000000ff06027207 */ /* 0x000fd20004000000 */
.L_x_8015:
        /* <DEDUP_REMOVED lines=16> */
.L_x_8016:
        /* <DEDUP_REMOVED lines=15> */
[----:B-----5:R-:W-:Y:S02]  /*1a140*/  SEL R6, R0, RZ, !P0 ;  /* 0x000000ff00067207 */ /* 0x020fe40004000000 */
[----:B--2---:R-:W-:Y:S01]  /*1a150*/  IADD3 R4, R4, -0x1, RZ ;  /* 0xffffffff04047810 */ /* 0x004fe20007ffe0ff */
[----:B------:R-:W-:Y:S06]  /*1a160*/  BRA.DIV UR4, `(.L_x_8017) ;  /* 0x0000005204007947 */ /* 0x000fec000b800000 */
.L_x_8204:
[----:B------:R-:W-:Y:S01]  /*1a170*/  UMOV UR4, 0xffffffff ;  /* 0xffffffff00047882 */ /* 0x000fe20000000000 */
[----:B------:R-:W-:Y:S02]  /*1a180*/  SHF.R.S32.HI R17, RZ, 0x1f, R0 ;  /* 0x0000001fff117819 */ /* 0x000fe40000011400 */
[----:B------:R-:W-:Y:S05]  /*1a190*/  BRA.DIV UR4, `(.L_x_8018) ;  /* 0x0000005204287947 */ /* 0x000fea000b800000 */
[----:B------:R-:W-:-:S13]  /*1a1a0*/  ELECT P6, URZ, PT ;  /* 0x00000000003f782f */ /* 0x000fda00038c0000 */
.L_x_8207:
        /* <DEDUP_REMOVED lines=21> */
.L_x_8020:
        /* <DEDUP_REMOVED lines=9> */
.L_x_8208:
        /* <DEDUP_REMOVED lines=11> */
.L_x_8022:
        /* <DEDUP_REMOVED lines=27> */
.L_x_8019:
        /* <DEDUP_REMOVED lines=39> */
.L_x_8209:
[----:B------:R-:W-:Y:S05]  /*1a860*/  BSYNC B0 ;  /* 0x0000000000007941 */ /* 0x000fea0003800000 */
.L_x_8023:
[----:B0-----:R-:W2:Y:S01]  /*1a870*/  LDL R3, [R1+0x20] ;  /* 0x0000200001037983 */ /* 0x001ea20000100800 */
[----:B------:R-:W-:Y:S01]  /*1a880*/  BSSY B0, `(.L_x_8025) ;  /* 0x000018b000007945 */ /* 0x000fe20003800000 */
[----:B--2---:R-:W-:-:S13]  /*1a890*/  ISETP.GE.AND P0, PT, R3, 0x2, PT ;  /* 0x000000020300780c */ /* 0x004fda0003f06270 */
[----:B------:R-:W-:Y:S05]  /*1a8a0*/  @!P0 BRA `(.L_x_8026) ;  /* 0x0000001800208947 */ /* 0x000fea0003800000 */
[C---:B------:R-:W-:Y:S01]  /*1a8b0*/  LOP3.LUT R2, R3.reuse, 0x1, RZ, 0xc0, !PT ;  /* 0x0000000103027812 */ /* 0x040fe200078ec0ff */
[----:B------:R-:W-:Y:S03]  /*1a8c0*/  BSSY B1, `(.L_x_8027) ;  /* 0x0000087000017945 */ /* 0x000fe60003800000 */
[----:B------:R-:W-:Y:S02]  /*1a8d0*/  ISETP.NE.U32.AND P0, PT, R2, 0x1, PT ;  /* 0x000000010200780c */ /* 0x000fe40003f05070 */
[----:B------:R-:W-:-:S05]  /*1a8e0*/  IADD3 R2, R3, -0x2, RZ ;  /* 0xfffffffe03027810 */ /* 0x000fca0007ffe0ff */
[----:B------:R-:W-:-:S06]  /*1a8f0*/  IMAD.MOV.U32 R7, RZ, RZ, R2 ;  /* 0x000000ffff077224 */ /* 0x000fcc00078e0002 */
        /* <DEDUP_REMOVED lines=25> */
[----:B------:R-:W-:-:S04]  /*1aa90*/  IMAD.MOV.U32 R10, RZ, RZ, R3 ;  /* 0x000000ffff0a7224 */ /* 0x000fc800078e0003 */
[----:B------:R-:W-:-:S04]  /*1aaa0*/  IMAD.WIDE.U32 R10, R0, UR4, R10 ;  /* 0x00000004000a7c25 */ /* 0x000fc8000f8e000a */
[----:B------:R-:W-:Y:S01]  /*1aab0*/  IMAD.IADD R7, R7, 0x1, R11 ;  /* 0x0000000107077824 */ /* 0x000fe200078e020b */
[----:B------:R-:W-:-:S04]  /*1aac0*/  LEA R8, P0, R10, R8, 0x2 ;  /* 0x000000080a087211 */ /* 0x000fc800078010ff */
[----:B------:R-:W-:Y:S01]  /*1aad0*/  LEA.HI.X R9, R10, R9, R7, 0x2, P0 ;  /* 0x000000090a097211 */ /* 0x000fe200000f1407 */
[----:B------:R-:W-:-:S04]  /*1aae0*/  IMAD.MOV R7, RZ, RZ, -R3 ;  /* 0x000000ffff077224 */ /* 0x000fc800078e0a03 */
[----:B------:R0:W5:Y:S01]  /*1aaf0*/  LDG.E R3, desc[UR40][R8.64] ;  /* 0x0000002808037981 */ /* 0x000162000c1e1900 */
[----:B------:R-:W-:-:S07]  /*1ab00*/  IMAD R7, R14, R7, R2 ;  /* 0x000000070e077224 */ /* 0x000fce00078e0202 */
.L_x_8031:
[----:B0-----:R-:W0:Y:S01]  /*1ab10*/  S2R R9, SR_CgaCtaId ;  /* 0x0000000000097919 */ /* 0x001e220000008800 */
[----:B------:R-:W-:-:S04]  /*1ab20*/  MOV R8, 0x400 ;  /* 0x0000040000087802 */ /* 0x000fc80000000f00 */
[----:B0-----:R-:W-:Y:S02]  /*1ab30*/  LEA R8, R9, R8, 0x18 ;  /* 0x0000000809087211 */ /* 0x001fe400078ec0ff */
[----:B------:R-:W-:-:S03]  /*1ab40*/  SHF.L.U32 R9, R13, 0x1f, RZ ;  /* 0x0000001f0d097819 */ /* 0x000fc600000006ff */
[----:B------:R-:W-:-:S04]  /*1ab50*/  IMAD R8, R12, 0x8, R8 ;  /* 0x000000080c087824 */ /* 0x000fc800078e0208 */
[----:B------:R-:W0:Y:S02]  /*1ab60*/  SYNCS.PHASECHK.TRANS64.TRYWAIT P0, [R8+URZ+0x28840], R9 ;  /* 0x02884009080075a7 */ /* 0x000e24000800017f */
[----:B0-----:R-:W-:Y:S05]  /*1ab70*/  @!P0 BRA `(.L_x_8032) ;  /* 0x0000004800048947 */ /* 0x001fea0003800000 */
.L_x_8210:
        /* <DEDUP_REMOVED lines=11> */
.L_x_8033:
        /* <DEDUP_REMOVED lines=32> */
.L_x_8211:
[----:B------:R-:W2:Y:S01]  /*1ae30*/  LDL R10, [R1+0x2c] ;  /* 0x00002c00010a7983 */ /* 0x000ea20000100800 */
[----:B------:R-:W1:Y:S02]  /*1ae40*/  S2R R11, SR_TID.X ;  /* 0x00000000000b7919 */ /* 0x000e640000002100 */
[----:B-1----:R-:W-:-:S04]  /*1ae50*/  LOP3.LUT R11, R11, 0x7f, RZ, 0xc0, !PT ;  /* 0x0000007f0b0b7812 */ /* 0x002fc800078ec0ff */
[----:B------:R-:W-:-:S13]  /*1ae60*/  ISETP.NE.AND P0, PT, R11, RZ, PT ;  /* 0x000000ff0b00720c */ /* 0x000fda0003f05270 */
[----:B0-----:R-:W-:-:S04]  /*1ae70*/  @!P0 IMAD.MOV.U32 R9, RZ, RZ, 0x8000 ;  /* 0x00008000ff098424 */ /* 0x001fc800078e00ff */
[----:B------:R2:W-:Y:S02]  /*1ae80*/  @!P0 SYNCS.ARRIVE.TRANS64 RZ, [R8+URZ+0x28850], R9 ;  /* 0x0288500908ff89a7 */ /* 0x0005e4000800003f */
[----:B--2---:R-:W-:-:S04]  /*1ae90*/  PRMT R9, R10, 0x9910, RZ ;  /* 0x000099100a097816 */ /* 0x004fc800000000ff */
[----:B------:R-:W-:-:S13]  /*1aea0*/  ISETP.NE.AND P0, PT, R9, 0x2, PT ;  /* 0x000000020900780c */ /* 0x000fda0003f05270 */
[----:B------:R-:W-:Y:S05]  /*1aeb0*/  @P0 BRA `(.L_x_8035) ;  /* 0x0000000000040947 */ /* 0x000fea0003800000 */
[----:B------:R-:W-:Y:S01]  /*1aec0*/  BPT.TRAP 0x1 ;  /* 0x000000040000795c */ /* 0x000fe20000300000 */
.L_x_8035:
[----:B------:R-:W2:Y:S02]  /*1aed0*/  LDL R9, [R1+0x14] ;  /* 0x0000140001097983 */ /* 0x000ea40000100800 */
[----:B--2---:R-:W-:-:S13]  /*1aee0*/  LOP3.LUT P0, RZ, R9, 0x40, RZ, 0xc0, !PT ;  /* 0x0000004009ff7812 */ /* 0x004fda000780c0ff */
[----:B------:R-:W-:Y:S05]  /*1aef0*/  @P0 BRA `(.L_x_8036) ;  /* 0x0000000000040947 */ /* 0x000fea0003800000 */
[----:B------:R-:W-:Y:S01]  /*1af00*/  BPT.TRAP 0x1 ;  /* 0x000000040000795c */ /* 0x000fe20000300000 */
.L_x_8036:
        /* <DEDUP_REMOVED lines=29> */
.L_x_8030:
[----:B------:R-:W-:Y:S05]  /*1b0e0*/  BSYNC B2 ;  /* 0x0000000000027941 */ /* 0x000fea0003800000 */
.L_x_8029:
[----:B------:R-:W2:Y:S04]  /*1b0f0*/  LDL.LU R3, [R1+0x20] ;  /* 0x0000200001037983 */ /* 0x000ea80000300800 */
[----:B------:R0:W-:Y:S04]  /*1b100*/  STL [R1], R12 ;  /* 0x0000000c01007387 */ /* 0x0001e80000100800 */
[----:B------:R0:W-:Y:S02]  /*1b110*/  STL [R1+0x8], R13 ;  /* 0x0000080d01007387 */ /* 0x0001e40000100800 */
[----:B0-2---:R-:W-:-:S07]  /*1b120*/  VIADD R7, R3, 0xfffffffd ;  /* 0xfffffffd03077836 */ /* 0x005fce0000000000 */
.L_x_8028:
[----:B------:R-:W-:Y:S05]  /*1b130*/  BSYNC B1 ;  /* 0x0000000000017941 */ /* 0x000fea0003800000 */
.L_x_8027:
[----:B------:R-:W-:-:S13]  /*1b140*/  ISETP.NE.AND P0, PT, R2, RZ, PT ;  /* 0x000000ff0200720c */ /* 0x000fda0003f05270 */
[----:B------:R-:W-:Y:S05]  /*1b150*/  @!P0 BRA `(.L_x_8026) ;  /* 0x0000000c00f48947 */ /* 0x000fea0003800000 */
[----:B------:R-:W-:-:S07]  /*1b160*/  IMAD.MOV.U32 R11, RZ, RZ, R6 ;  /* 0x000000ffff0b7224 */ /* 0x000fce00078e0006 */
.L_x_8053:
        /* <DEDUP_REMOVED lines=32> */
.L_x_8039:
[----:B------:R-:W1:Y:S01]  /*1b370*/  S2R R3, SR_CgaCtaId ;  /* 0x0000000000037919 */ /* 0x000e620000008800 */
[----:B------:R-:W-:-:S04]  /*1b380*/  MOV R2, 0x400 ;  /* 0x0000040000027802 */ /* 0x000fc80000000f00 */
[----:B-1----:R-:W-:Y:S02]  /*1b390*/  LEA R2, R3, R2, 0x18 ;  /* 0x0000000203027211 */ /* 0x002fe400078ec0ff */
[----:B------:R-:W-:-:S03]  /*1b3a0*/  SHF.L.U32 R3, R9, 0x1f, RZ ;  /* 0x0000001f09037819 */ /* 0x000fc600000006ff */
[----:B------:R-:W-:-:S04]  /*1b3b0*/  IMAD R2, R8, 0x8, R2 ;  /* 0x0000000808027824 */ /* 0x000fc800078e0202 */
[----:B------:R-:W1:Y:S02]  /*1b3c0*/  SYNCS.PHASECHK.TRANS64.TRYWAIT P0, [R2+URZ+0x28840], R3 ;  /* 0x02884003020075a7 */ /* 0x000e64000800017f */
[----:B-1----:R-:W-:Y:S05]  /*1b3d0*/  @!P0 BRA `(.L_x_8040) ;  /* 0x0000004000148947 */ /* 0x002fea0003800000 */
.L_x_8212:
        /* <DEDUP_REMOVED lines=11> */
.L_x_8041:
        /* <DEDUP_REMOVED lines=32> */
.L_x_8213:
        /* <DEDUP_REMOVED lines=10> */
.L_x_8043:
[----:B------:R-:W2:Y:S02]  /*1b730*/  LDL R3, [R1+0x14] ;  /* 0x0000140001037983 */ /* 0x000ea40000100800 */
[----:B--2---:R-:W-:-:S13]  /*1b740*/  LOP3.LUT P0, RZ, R3, 0x40, RZ, 0xc0, !PT ;  /* 0x0000004003ff7812 */ /* 0x004fda000780c0ff */
[----:B------:R-:W-:Y:S05]  /*1b750*/  @P0 BRA `(.L_x_8044) ;  /* 0x0000000000040947 */ /* 0x000fea0003800000 */
[----:B------:R-:W-:Y:S01]  /*1b760*/  BPT.TRAP 0x1 ;  /* 0x000000040000795c */ /* 0x000fe20000300000 */
.L_x_8044:
        /* <DEDUP_REMOVED lines=14> */
[----:B------:R-:W-:Y:S01]  /*1b850*/  MOV R4, R12 ;  /* 0x0000000c00047202 */ /* 0x000fe20000000f00 */
        /* <DEDUP_REMOVED lines=14> */
.L_x_8038:
[----:B------:R-:W-:Y:S05]  /*1b940*/  BSYNC B1 ;  /* 0x0000000000017941 */ /* 0x000fea0003800000 */
.L_x_8037:
        /* <DEDUP_REMOVED lines=31> */
.L_x_8047:
[----:B------:R-:W2:Y:S01]  /*1bb40*/  S2R R3, SR_CgaCtaId ;  /* 0x0000000000037919 */ /* 0x000ea20000008800 */
[----:B------:R-:W-:-:S04]  /*1bb50*/  MOV R2, 0x400 ;  /* 0x0000040000027802 */ /* 0x000fc80000000f00 */
[----:B--2---:R-:W-:Y:S02]  /*1bb60*/  LEA R2, R3, R2, 0x18 ;  /* 0x0000000203027211 */ /* 0x004fe400078ec0ff */
[----:B------:R-:W-:-:S03]  /*1bb70*/  SHF.L.U32 R3, R14, 0x1f, RZ ;  /* 0x0000001f0e037819 */ /* 0x000fc600000006ff */
[----:B------:R-:W-:-:S04]  /*1bb80*/  IMAD R2, R15, 0x8, R2 ;  /* 0x000000080f027824 */ /* 0x000fc800078e0202 */
[----:B------:R-:W2:Y:S02]  /*1bb90*/  SYNCS.PHASECHK.TRANS64.TRYWAIT P0, [R2+URZ+0x28840], R3 ;  /* 0x02884003020075a7 */ /* 0x000ea4000800017f */
[----:B--2---:R-:W-:Y:S05]  /*1bba0*/  @!P0 BRA `(.L_x_8048) ;  /* 0x0000003800488947 */ /* 0x004fea0003800000 */
.L_x_8214:
        /* <DEDUP_REMOVED lines=11> */
.L_x_8049:
        /* <DEDUP_REMOVED lines=31> */
.L_x_8215:
[----:B------:R-:W2:Y:S01]  /*1be50*/  LDL R12, [R1+0x2c] ;  /* 0x00002c00010c7983 */ /* 0x000ea20000100800 */
[----:B------:R-:W1:Y:S02]  /*1be60*/  S2R R3, SR_TID.X ;  /* 0x0000000000037919 */ /* 0x000e640000002100 */
[----:B-1----:R-:W-:-:S04]  /*1be70*/  LOP3.LUT R3, R3, 0x7f, RZ, 0xc0, !PT ;  /* 0x0000007f03037812 */ /* 0x002fc800078ec0ff */
[----:B------:R-:W-:-:S13]  /*1be80*/  ISETP.NE.AND P0, PT, R3, RZ, PT ;  /* 0x000000ff0300720c */ /* 0x000fda0003f05270 */
[----:B------:R-:W-:-:S04]  /*1be90*/  @!P0 IMAD.MOV.U32 R3, RZ, RZ, 0x8000 ;  /* 0x00008000ff038424 */ /* 0x000fc800078e00ff */
[----:B------:R2:W-:Y:S02]  /*1bea0*/  @!P0 SYNCS.ARRIVE.TRANS64 RZ, [R2+URZ+0x28850], R3 ;  /* 0x0288500302ff89a7 */ /* 0x0005e4000800003f */
[----:B--2---:R-:W-:-:S04]  /*1beb0*/  PRMT R3, R12, 0x9910, RZ ;  /* 0x000099100c037816 */ /* 0x004fc800000000ff */
[----:B------:R-:W-:-:S13]  /*1bec0*/  ISETP.NE.AND P0, PT, R3, 0x2, PT ;  /* 0x000000020300780c */ /* 0x000fda0003f05270 */
[----:B------:R-:W-:Y:S05]  /*1bed0*/  @P0 BRA `(.L_x_8051) ;  /* 0x0000000000040947 */ /* 0x000fea0003800000 */
[----:B------:R-:W-:Y:S01]  /*1bee0*/  BPT.TRAP 0x1 ;  /* 0x000000040000795c */ /* 0x000fe20000300000 */
.L_x_8051:
[----:B------:R-:W2:Y:S02]  /*1bef0*/  LDL R3, [R1+0x14] ;  /* 0x0000140001037983 */ /* 0x000ea40000100800 */
[----:B--2---:R-:W-:-:S13]  /*1bf00*/  LOP3.LUT P0, RZ, R3, 0x40, RZ, 0xc0, !PT ;  /* 0x0000004003ff7812 */ /* 0x004fda000780c0ff */
[----:B------:R-:W-:Y:S05]  /*1bf10*/  @P0 BRA `(.L_x_8052) ;  /* 0x0000000000040947 */ /* 0x000fea0003800000 */
[----:B------:R-:W-:Y:S01]  /*1bf20*/  BPT.TRAP 0x1 ;  /* 0x000000040000795c */ /* 0x000fe20000300000 */
.L_x_8052:
        /* <DEDUP_REMOVED lines=28> */
.L_x_8046:
[----:B------:R-:W-:Y:S05]  /*1c0f0*/  BSYNC B1 ;  /* 0x0000000000017941 */ /* 0x000fea0003800000 */
.L_x_8045:
[C---:B------:R-:W-:Y:S02]  /*1c100*/  ISETP.GT.AND P0, PT, R7.reuse, 0x1, PT ;  /* 0x000000010700780c */ /* 0x040fe40003f04270 */
[----:B------:R-:W-:-:S11]  /*1c110*/  IADD3 R7, R7, -0x2, RZ ;  /* 0xfffffffe07077810 */ /* 0x000fd60007ffe0ff */
[----:B------:R-:W-:Y:S05]  /*1c120*/  @P0 BRA `(.L_x_8053) ;  /* 0xfffffff000100947 */ /* 0x000fea000383ffff */
.L_x_8026:
[----:B------:R-:W-:Y:S05]  /*1c130*/  BSYNC B0 ;  /* 0x0000000000007941 */ /* 0x000fea0003800000 */
.L_x_8025:
[----:B------:R-:W1:Y:S01]  /*1c140*/  S2R R2, SR_TID.X ;  /* 0x0000000000027919 */ /* 0x000e620000002100 */
[----:B------:R-:W-:Y:S01]  /*1c150*/  BSSY B0, `(.L_x_8054) ;  /* 0x0000010000007945 */ /* 0x000fe20003800000 */
[----:B-1----:R-:W-:-:S04]  /*1c160*/  LOP3.LUT R2, R2, 0x1f, RZ, 0xc0, !PT ;  /* 0x0000001f02027812 */ /* 0x002fc800078ec0ff */
[----:B------:R-:W-:-:S13]  /*1c170*/  ISETP.NE.AND P0, PT, R2, RZ, PT ;  /* 0x000000ff0200720c */ /* 0x000fda0003f05270 */
[----:B------:R-:W-:Y:S05]  /*1c180*/  @P0 BRA `(.L_x_8055) ;  /* 0x0000000000300947 */ /* 0x000fea0003800000 */
[----:B------:R-:W1:Y:S01]  /*1c190*/  S2R R3, SR_LANEID ;  /* 0x0000000000037919 */ /* 0x000e620000000000 */
[----:B------:R-:W-:Y:S02]  /*1c1a0*/  VOTEU.ANY UR4, UPT, PT ;  /* 0x0000000000047886 */ /* 0x000fe400038e0100 */
[----:B------:R-:W1:Y:S08]  /*1c1b0*/  FLO.U32 R0, UR4 ;  /* 0x0000000400007d00 */ /* 0x000e7000080e0000 */
[----:B------:R-:W2:Y:S01]  /*1c1c0*/  POPC R7, UR4 ;  /* 0x0000000400077d09 */ /* 0x000ea20008000000 */
[----:B-1----:R-:W-:-:S02]  /*1c1d0*/  ISETP.EQ.U32.AND P0, PT, R0, R3, PT ;  /* 0x000000030000720c */ /* 0x002fc40003f02070 */
[----:B------:R-:W2:Y:S11]  /*1c1e0*/  LDC.64 R2, c[0x0][0xc38] ;  /* 0x00030e00ff027b82 */ /* 0x000eb60000000a00 */
[----:B--2---:R-:W2:Y:S01]  /*1c1f0*/  @P0 ATOMG.E.ADD.STRONG.GPU PT, R3, desc[UR40][R2.64], R7 ;  /* 0x00000007020309a8 */ /* 0x004ea200081ee1e8 */
[----:B------:R-:W1:Y:S02]  /*1c200*/  S2R R8, SR_LTMASK ;  /* 0x0000000000087919 */ /* 0x000e640000003900 */
[----:B-1----:R-:W-:-:S04]  /*1c210*/  LOP3.LUT R8, R8, UR4, RZ, 0xc0, !PT ;  /* 0x0000000408087c12 */ /* 0x002fc8000f8ec0ff */
[----:B------:R-:W1:Y:S01]  /*1c220*/  POPC R9, R8 ;  /* 0x0000000800097309 */ /* 0x000e620000000000 */
[----:B--2---:R-:W1:Y:S02]  /*1c230*/  SHFL.IDX PT, R0, R3, R0, 0x1f ;  /* 0x00001f0003007589 */ /* 0x004e6400000e0000 */
[----:B-1----:R-:W-:-:S07]  /*1c240*/  IADD3 R16, R0, UR36, R9 ;  /* 0x0000002400107c10 */ /* 0x002fce000fffe009 */
.L_x_8055:
[----:B------:R-:W-:Y:S05]  /*1c250*/  BSYNC B0 ;  /* 0x0000000000007941 */ /* 0x000fea0003800000 */
.L_x_8054:
        /* <DEDUP_REMOVED lines=11> */
.L_x_8216:
[----:B------:R-:W2:Y:S01]  /*1c310*/  LDL R2, [R1+0x2c] ;  /* 0x00002c0001027983 */ /* 0x000ea20000100800 */
[----:B------:R-:W3:Y:S02]  /*1c320*/  S2R R7, SR_TID.X ;  /* 0x0000000000077919 */ /* 0x000ee40000002100 */
[----:B---3--:R-:W-:-:S04]  /*1c330*/  LOP3.LUT R7, R7, 0x7f, RZ, 0xc0, !PT ;  /* 0x0000007f07077812 */ /* 0x008fc800078ec0ff */
[----:B------:R-:W-:-:S13]  /*1c340*/  ISETP.NE.AND P0, PT, R7, RZ, PT ;  /* 0x000000ff0700720c */ /* 0x000fda0003f05270 */
[----:B-1----:R-:W-:-:S04]  /*1c350*/  @!P0 IMAD.MOV.U32 R3, RZ, RZ, 0x8000 ;  /* 0x00008000ff038424 */ /* 0x002fc800078e00ff */
[----:B------:R1:W-:Y:S01]  /*1c360*/  @!P0 SYNCS.ARRIVE.TRANS64 RZ, [R0+URZ+0x28850], R3 ;  /* 0x0288500300ff89a7 */ /* 0x0003e2000800003f */
[----:B--2---:R-:W-:-:S04]  /*1c370*/  PRMT R2, R2, 0x9910, RZ ;  /* 0x0000991002027816 */ /* 0x004fc800000000ff */
[----:B------:R-:W-:-:S13]  /*1c380*/  ISETP.NE.AND P0, PT, R2, 0x2, PT ;  /* 0x000000020200780c */ /* 0x000fda0003f05270 */
[----:B-1----:R-:W-:Y:S05]  /*1c390*/  @P0 BRA `(.L_x_8059) ;  /* 0x0000000000040947 */ /* 0x002fea0003800000 */
[----:B------:R-:W-:Y:S01]  /*1c3a0*/  BPT.TRAP 0x1 ;  /* 0x000000040000795c */ /* 0x000fe20000300000 */
.L_x_8059:
[----:B------:R-:W2:Y:S02]  /*1c3b0*/  LDL R2, [R1+0x14] ;  /* 0x0000140001027983 */ /* 0x000ea40000100800 */
[----:B--2---:R-:W-:-:S13]  /*1c3c0*/  LOP3.LUT P0, RZ, R2, 0x40, RZ, 0xc0, !PT ;  /* 0x0000004002ff7812 */ /* 0x004fda000780c0ff */
[----:B------:R-:W-:Y:S05]  /*1c3d0*/  @P0 BRA `(.L_x_8060) ;  /* 0x0000000000040947 */ /* 0x000fea0003800000 */
[----:B------:R-:W-:Y:S01]  /*1c3e0*/  BPT.TRAP 0x1 ;  /* 0x000000040000795c */ /* 0x000fe20000300000 */
.L_x_8060:
        /* <DEDUP_REMOVED lines=27> */
.L_x_8057:
[----:B------:R-:W-:Y:S05]  /*1c5a0*/  BSYNC B0 ;  /* 0x0000000000007941 */ /* 0x000fea0003800000 */
.L_x_8056:
        /* <DEDUP_REMOVED lines=9> */
.L_x_8011:
[----:B------:R-:W-:Y:S05]  /*1c640*/  BSYNC B6 ;  /* 0x0000000000067941 */ /* 0x000fea0003800000 */
.L_x_8009:
[----:B------:R-:W-:-:S03]  /*1c650*/  UMOV UR4, 0xffffffff ;  /* 0xffffffff00047882 */ /* 0x000fc60000000000 */
[----:B------:R-:W-:Y:S05]  /*1c660*/  BRA.DIV UR4, `(.L_x_8061) ;  /* 0x0000002e04d47947 */ /* 0x000fea000b800000 */
[----:B------:R2:W3:Y:S04]  /*1c670*/  SHFL.IDX PT, R4, R16, RZ, 0x1f ;  /* 0x00001fff10047589 */ /* 0x0004e800000e0000 */
[----:B------:R2:W4:Y:S02]  /*1c680*/  SHFL.IDX PT, R6, R16, 0x1, 0x1f ;  /* 0x00201f0010067f89 */ /* 0x00052400000e0000 */
.L_x_8220:
[----:B------:R-:W5:Y:S01]  /*1c690*/  S2R R9, SR_TID.X ;  /* 0x0000000000097919 */ /* 0x000f620000002100 */
[----:B------:R-:W-:Y:S01]  /*1c6a0*/  ULDC UR4, c[0x0][0xc14] ;  /* 0x0003050000047ab9 */ /* 0x000fe20000000800 */
[----:B------:R-:W-:Y:S01]  /*1c6b0*/  BSSY B0, `(.L_x_8062) ;  /* 0x000000b000007945 */ /* 0x000fe20003800000 */
[----:B-1----:R-:W-:Y:S02]  /*1c6c0*/  IMAD.U32 R0, RZ, RZ, UR4 ;  /* 0x00000004ff007e24 */ /* 0x002fe4000f8e00ff */
[----:B------:R-:W-:Y:S01]  /*1c6d0*/  IMAD.MOV.U32 R3, RZ, RZ, RZ ;  /* 0x000000ffff037224 */ /* 0x000fe200078e00ff */
[----:B-----5:R-:W-:-:S04]  /*1c6e0*/  LOP3.LUT R9, R9, 0x1f, RZ, 0xc0, !PT ;  /* 0x0000001f09097812 */ /* 0x020fc800078ec0ff */
[C---:B------:R-:W-:Y:S02]  /*1c6f0*/  ISETP.NE.AND P0, PT, R9.reuse, 0x1f, PT ;  /* 0x0000001f0900780c */ /* 0x040fe40003f05270 */
[----:B------:R-:W-:-:S04]  /*1c700*/  IADD3 R5, R9, R19, RZ ;  /* 0x0000001309057210 */ /* 0x000fc80007ffe0ff */
[----:B------:R-:W-:-:S13]  /*1c710*/  ISETP.GE.OR P0, PT, R5, R0, !P0 ;  /* 0x000000000500720c */ /* 0x000fda0004706670 */
[----:B------:R-:W-:Y:S05]  /*1c720*/  @P0 BRA `(.L_x_8063) ;  /* 0x00000000000c0947 */ /* 0x000fea0003800000 */
[----:B------:R-:W1:Y:S02]  /*1c730*/  LDC.64 R2, c[0x0][0xc58] ;  /* 0x00031600ff027b82 */ /* 0x000e640000000a00 */
[----:B-1----:R-:W-:-:S06]  /*1c740*/  IMAD.WIDE R2, R5, 0x4, R2 ;  /* 0x0000000405027825 */ /* 0x002fcc00078e0202 */
[----:B------:R1:W5:Y:S02]  /*1c750*/  LDG.E R3, desc[UR40][R2.64] ;  /* 0x0000002802037981 */ /* 0x000364000c1e1900 */
.L_x_8063:
[----:B------:R-:W-:Y:S05]  /*1c760*/  BSYNC B0 ;  /* 0x0000000000007941 */ /* 0x000fea0003800000 */
.L_x_8062:
        /* <DEDUP_REMOVED lines=21> */
[----:B-1----:R-:W-:-:S05]  /*1c8c0*/  IMAD.IADD R2, R8, 0x1, R9 ;  /* 0x0000000108027824 */ /* 0x002fca00078e0209 */
[----:B------:R0:W1:Y:S02]  /*1c8d0*/  SHFL.IDX PT, R14, R2, 0x1f, 0x1f ;  /* 0x03e01f00020e7f89 */ /* 0x00006400000e0000 */
.L_x_8228:
[----:B------:R-:W-:Y:S02]  /*1c8e0*/  ULDC UR4, c[0x0][0xc10] ;  /* 0x0003040000047ab9 */ /* 0x000fe40000000800 */
[----:B------:R-:W-:-:S04]  /*1c8f0*/  IMAD.U32 R5, RZ, RZ, UR4 ;  /* 0x00000004ff057e24 */ /* 0x000fc8000f8e00ff */
[----:B-1----:R-:W-:-:S04]  /*1c900*/  IMAD R9, R14, R5, RZ ;  /* 0x000000050e097224 */ /* 0x002fc800078e02ff */
[----:B----4-:R-:W-:-:S05]  /*1c910*/  IMAD.IADD R6, R6, 0x1, R9 ;  /* 0x0000000106067824 */ /* 0x010fca00078e0209 */
[----:B---3--:R-:W-:-:S13]  /*1c920*/  ISETP.GT.AND P0, PT, R6, R4, PT ;  /* 0x000000040600720c */ /* 0x008fda0003f04270 */
[----:B------:R-:W-:Y:S05]  /*1c930*/  @P0 BRA `(.L_x_8065) ;  /* 0x0000000000b40947 */ /* 0x000fea0003800000 */
[----:B------:R-:W1:Y:S02]  /*1c940*/  LDC R0, c[0x0][0xc14] ;  /* 0x00030500ff007b82 */ /* 0x000e640000000800 */
.L_x_8070:
        /* <DEDUP_REMOVED lines=14> */
.L_x_8068:
[----:B------:R-:W-:Y:S05]  /*1ca30*/  BSYNC B0 ;  /* 0x0000000000007941 */ /* 0x000fea0003800000 */
.L_x_8067:
[----:B------:R-:W-:-:S03]  /*1ca40*/  UMOV UR4, 0xffffffff ;  /* 0xffffffff00047882 */ /* 0x000fc60000000000 */
[----:B------:R-:W-:Y:S05]  /*1ca50*/  BRA.DIV UR4, `(.L_x_8069) ;  /* 0x0000002e04f47947 */ /* 0x000fea000b800000 */
[----:B-----5:R-:W0:Y:S01]  /*1ca60*/  SHFL.UP PT, R14, R3, 0x1, RZ ;  /* 0x04200000030e7989 */ /* 0x020e2200000e00ff */
[C---:B------:R-:W-:Y:S02]  /*1ca70*/  ISETP.NE.AND P0, PT, R7.reuse, RZ, PT ;  /* 0x000000ff0700720c */ /* 0x040fe40003f05270 */
[C---:B------:R-:W-:Y:S02]  /*1ca80*/  ISETP.GE.U32.AND P1, PT, R7.reuse, 0x2, PT ;  /* 0x000000020700780c */ /* 0x040fe40003f26070 */
[----:B01----:R-:W-:Y:S02]  /*1ca90*/  SEL R2, R14, RZ, P0 ;  /* 0x000000ff0e027207 */ /* 0x003fe40000000000 */
        /* <DEDUP_REMOVED lines=17> */
.L_x_8236:
[----:B------:R-:W-:Y:S02]  /*1cbb0*/  ULDC UR4, c[0x0][0xc10] ;  /* 0x0003040000047ab9 */ /* 0x000fe40000000800 */
[----:B------:R-:W-:-:S04]  /*1cbc0*/  IMAD.U32 R5, RZ, RZ, UR4 ;  /* 0x00000004ff057e24 */ /* 0x000fc8000f8e00ff */
[----:B-1----:R-:W-:-:S04]  /*1cbd0*/  IMAD R9, R14, R5, RZ ;  /* 0x000000050e097224 */ /* 0x002fc800078e02ff */
[----:B------:R-:W-:-:S05]  /*1cbe0*/  IMAD.IADD R6, R9, 0x1, R6 ;  /* 0x0000000109067824 */ /* 0x000fca00078e0206 */
[----:B------:R-:W-:-:S13]  /*1cbf0*/  ISETP.GT.AND P0, PT, R6, R4, PT ;  /* 0x000000040600720c */ /* 0x000fda0003f04270 */
[----:B------:R-:W-:Y:S05]  /*1cc00*/  @!P0 BRA `(.L_x_8070) ;  /* 0xfffffffc00508947 */ /* 0x000fea000383ffff */
.L_x_8065:
[----:B------:R-:W-:Y:S01]  /*1cc10*/  IADD3 R9, -R9, R6, RZ ;  /* 0x0000000609097210 */ /* 0x000fe20007ffe1ff */
[----:B------:R-:W-:-:S04]  /*1cc20*/  UMOV UR4, 0xffffffff ;  /* 0xffffffff00047882 */ /* 0x000fc80000000000 */
[----:B------:R-:W-:-:S05]  /*1cc30*/  IMAD R7, R2, R5, R9 ;  /* 0x0000000502077224 */ /* 0x000fca00078e0209 */
[----:B------:R-:W-:Y:S01]  /*1cc40*/  ISETP.GT.AND P6, PT, R7, R4, PT ;  /* 0x000000040700720c */ /* 0x000fe20003fc4270 */
[----:B------:R-:W-:-:S12]  /*1cc50*/  BRA.DIV UR4, `(.L_x_8071) ;  /* 0x0000003204487947 */ /* 0x000fd8000b800000 */
[----:B------:R-:W-:-:S04]  /*1cc60*/  VOTE.ANY R6, PT, !P6 ;  /* 0x0000000000067806 */ /* 0x000fc800070e0100 */
[----:B------:R-:W1:Y:S02]  /*1cc70*/  POPC R7, R6 ;  /* 0x0000000600077309 */ /* 0x000e640000000000 */
[----:B-1----:R1:W3:Y:S02]  /*1cc80*/  SHFL.IDX PT, R17, R3, R7, 0x1f ;  /* 0x00001f0703117589 */ /* 0x0022e400000e0000 */
.L_x_8240:
[----:B------:R-:W-:Y:S01]  /*1cc90*/  ISETP.NE.AND P0, PT, R6, RZ, PT ;  /* 0x000000ff0600720c */ /* 0x000fe20003f05270 */
[----:B--2---:R-:W-:-:S12]  /*1cca0*/  IMAD.MOV.U32 R16, RZ, RZ, RZ ;  /* 0x000000ffff107224 */ /* 0x004fd800078e00ff */
[----:B------:R-:W-:Y:S05]  /*1ccb0*/  @!P0 BRA `(.L_x_8072) ;  /* 0x0000000000108947 */ /* 0x000fea0003800000 */
[----:B------:R-:W-:Y:S01]  /*1ccc0*/  UMOV UR4, 0xffffffff ;  /* 0xffffffff00047882 */ /* 0x000fe20000000000 */
[----:B------:R-:W-:Y:S02]  /*1ccd0*/  VIADD R12, R7, 0xffffffff ;  /* 0xffffffff070c7836 */ /* 0x000fe40000000000 */
[----:B------:R-:W-:Y:S05]  /*1cce0*/  BRA.DIV UR4, `(.L_x_8073) ;  /* 0x00000032046c7947 */ /* 0x000fea000b800000 */
[----:B------:R2:W4:Y:S02]  /*1ccf0*/  SHFL.IDX PT, R16, R2, R12, 0x1f ;  /* 0x00001f0c02107589 */ /* 0x00052400000e0000 */
.L_x_8072:
[----:B012---:R-:W0:Y:S01]  /*1cd00*/  LDC.64 R2, c[0x0][0xc68] ;  /* 0x00031a00ff027b82 */ /* 0x007e220000000a00 */
[----:B------:R-:W-:-:S04]  /*1cd10*/  IMAD.IADD R19, R7, 0x1, R19 ;  /* 0x0000000107137824 */ /* 0x000fc800078e0213 */
[----:B0-----:R-:W-:-:S05]  /*1cd20*/  IMAD.WIDE R2, R19, 0x4, R2 ;  /* 0x0000000413027825 */ /* 0x001fca00078e0202 */
[----:B------:R-:W3:Y:S01]  /*1cd30*/  LDG.E R7, desc[UR40][R2.64] ;  /* 0x0000002802077981 */ /* 0x000ee2000c1e1900 */
[----:B----4-:R-:W-:Y:S02]  /*1cd40*/  IMAD R16, R16, R5, R9 ;  /* 0x0000000510107224 */ /* 0x010fe400078e0209 */
[----:B---3--:R-:W-:-:S05]  /*1cd50*/  IMAD R6, R17, R7, RZ ;  /* 0x0000000711067224 */ /* 0x008fca00078e02ff */
        /* <DEDUP_REMOVED lines=47> */
[----:B------:R-:W-:Y:S01]  /*1d050*/  @!P0 IADD3 R6, R6, -R5, RZ ;  /* 0x8000000506068210 */ /* 0x000fe20007ffe0ff */
[----:B------:R-:W-:-:S03]  /*1d060*/  @!P0 VIADD R2, R2, 0x1 ;  /* 0x0000000102028836 */ /* 0x000fc60000000000 */
[----:B------:R-:W-:-:S13]  /*1d070*/  ISETP.GE.U32.AND P0, PT, R6, R5, PT ;  /* 0x000000050600720c */ /* 0x000fda0003f06070 */
[----:B------:R-:W-:Y:S01]  /*1d080*/  @P0 VIADD R2, R2, 0x1 ;  /* 0x0000000102020836 */ /* 0x000fe20000000000 */
[----:B------:R-:W-:Y:S01]  /*1d090*/  ISETP.GE.AND P0, PT, R3, RZ, PT ;  /* 0x000000ff0300720c */ /* 0x000fe20003f06270 */
[----:B------:R-:W-:-:S12]  /*1d0a0*/  IMAD.IADD R3, R4, 0x1, R8 ;  /* 0x0000000104037824 */ /* 0x000fd800078e0208 */
[----:B------:R-:W-:Y:S01]  /*1d0b0*/  @!P0 IMAD.MOV R2, RZ, RZ, -R2 ;  /* 0x000000ffff028224 */ /* 0x000fe200078e0a02 */
[----:B------:R-:W-:-:S13]  /*1d0c0*/  ISETP.NE.AND P0, PT, R7, RZ, PT ;  /* 0x000000ff0700720c */ /* 0x000fda0003f05270 */
[----:B------:R-:W-:Y:S02]  /*1d0d0*/  @!P0 LOP3.LUT R2, RZ, R7, RZ, 0x33, !PT ;  /* 0x00000007ff028212 */ /* 0x000fe400078e33ff */
[----:B------:R-:W-:-:S05]  /*1d0e0*/  IADD3 R7, -R7, RZ, RZ ;  /* 0x000000ff07077210 */ /* 0x000fca0007ffe1ff */
[----:B------:R-:W-:Y:S01]  /*1d0f0*/  IMAD R18, R2, R7, R3 ;  /* 0x0000000702127224 */ /* 0x000fe200078e0203 */
[----:B------:R-:W-:-:S05]  /*1d100*/  LOP3.LUT R2, RZ, R2, RZ, 0x33, !PT ;  /* 0x00000002ff027212 */ /* 0x000fca00078e33ff */
[----:B------:R-:W-:Y:S01]  /*1d110*/  IMAD.IADD R17, R17, 0x1, R2 ;  /* 0x0000000111117824 */ /* 0x000fe200078e0202 */
[----:B------:R-:W-:Y:S06]  /*1d120*/  BRA `(.L_x_8074) ;  /* 0x00000000001c7947 */ /* 0x000fec0003800000 */
.L_x_8066:
[----:B------:R-:W-:Y:S01]  /*1d130*/  UMOV UR4, URZ ;  /* 0x0000003f00047c82 */ /* 0x000fe20008000000 */
[----:B------:R-:W-:Y:S01]  /*1d140*/  UMOV UR5, URZ ;  /* 0x0000003f00057c82 */ /* 0x000fe20008000000 */
[----:B------:R-:W-:Y:S01]  /*1d150*/  ULDC UR6, c[0x0][0xc14] ;  /* 0x0003050000067ab9 */ /* 0x000fe20000000800 */
[----:B--2---:R-:W-:Y:S01]  /*1d160*/  IMAD.MOV.U32 R16, RZ, RZ, R4 ;  /* 0x000000ffff107224 */ /* 0x004fe200078e0004 */
[----:B------:R-:W-:Y:S01]  /*1d170*/  MOV R19, UR6 ;  /* 0x0000000600137c02 */ /* 0x000fe20008000f00 */
[----:B------:R-:W-:Y:S02]  /*1d180*/  IMAD.U32 R17, RZ, RZ, UR4 ;  /* 0x00000004ff117e24 */ /* 0x000fe4000f8e00ff */
[----:B------:R-:W-:-:S07]  /*1d190*/  IMAD.U32 R18, RZ, RZ, UR5 ;  /* 0x00000005ff127e24 */ /* 0x000fce000f8e00ff */
.L_x_8074:
        /* <DEDUP_REMOVED lines=12> */
.L_x_7986:
[----:B-1----:R-:W2:Y:S01]  /*1d260*/  LDL.LU R0, [R1+0x34] ;  /* 0x0000340001007983 */ /* 0x002ea20000300800 */
[----:B------:R-:W-:Y:S01]  /*1d270*/  BSSY B0, `(.L_x_8076) ;  /* 0x000000b000007945 */ /* 0x000fe20003800000 */
[----:B------:R-:W1:Y:S01]  /*1d280*/  S2R R5, SR_CgaCtaId ;  /* 0x0000000000057919 */ /* 0x000e620000008800 */
[----:B--2---:R-:W-:-:S05]  /*1d290*/  VIADD R0, R0, 0x1 ;  /* 0x0000000100007836 */ /* 0x004fca0000000000 */
[----:B---3--:R-:W-:-:S04]  /*1d2a0*/  LEA.HI R2, R0, R0, RZ, 0x1 ;  /* 0x0000000000027211 */ /* 0x008fc800078f08ff */
[----:B------:R-:W-:-:S05]  /*1d2b0*/  LOP3.LUT R3, R2, 0xfffffffe, RZ, 0xc0, !PT ;  /* 0xfffffffe02037812 */ /* 0x000fca00078ec0ff */
[----:B------:R-:W-:Y:S01]  /*1d2c0*/  IMAD.IADD R3, R0, 0x1, -R3 ;  /* 0x0000000100037824 */ /* 0x000fe200078e0a03 */
[----:B------:R-:W-:-:S04]  /*1d2d0*/  MOV R0, 0x400 ;  /* 0x0000040000007802 */ /* 0x000fc80000000f00 */
[----:B-1----:R-:W-:Y:S02]  /*1d2e0*/  LEA R0, R5, R0, 0x18 ;  /* 0x0000000005007211 */ /* 0x002fe400078ec0ff */
[----:B------:R-:W-:-:S04]  /*1d2f0*/  SHF.L.U32 R3, R3, 0x1f, RZ ;  /* 0x0000001f03037819 */ /* 0x000fc800000006ff */
[----:B------:R-:W1:Y:S02]  /*1d300*/  SYNCS.PHASECHK.TRANS64.TRYWAIT P0, [R0+URZ+0x28820], R3 ;  /* 0x02882003000075a7 */ /* 0x000e64000800017f */
[----:B-1----:R-:W-:Y:S05]  /*1d310*/  @!P0 BRA `(.L_x_8077) ;  /* 0x0000002c00088947 */ /* 0x002fea0003800000 */
.L_x_8243:
[----:B------:R-:W-:Y:S05]  /*1d320*/  BSYNC B0 ;  /* 0x0000000000007941 */ /* 0x000fea0003800000 */
.L_x_8076:
[----:B------:R-:W-:-:S03]  /*1d330*/  UMOV UR4, 0xffffffff ;  /* 0xffffffff00047882 */ /* 0x000fc60000000000 */
[----:B------:R-:W-:Y:S05]  /*1d340*/  BRA.DIV UR4, `(.L_x_8078) ;  /* 0x0000002e04107947 */ /* 0x000fea000b800000 */
[----:B------:R-:W2:Y:S02]  /*1d350*/  S2R R2, SR_TID.X ;  /* 0x0000000000027919 */ /* 0x000ea40000002100 */
[----:B--2---:R-:W-:-:S04]  /*1d360*/  SHF.R.U32.HI R2, RZ, 0x5, R2 ;  /* 0x00000005ff027819 */ /* 0x004fc80000011602 */
[----:B------:R-:W-:-:S05]  /*1d370*/  LOP3.LUT R2, R2, 0x3, RZ, 0xc0, !PT ;  /* 0x0000000302027812 */ /* 0x000fca00078ec0ff */
[----:B------:R2:W3:Y:S02]  /*1d380*/  SHFL.IDX PT, R14, R2, RZ, 0x1f ;  /* 0x00001fff020e7589 */ /* 0x0004e400000e0000 */
.L_x_8246:
[----:B---3--:R-:W-:-:S13]  /*1d390*/  ISETP.NE.AND P0, PT, R14, RZ, PT ;  /* 0x000000ff0e00720c */ /* 0x008fda0003f05270 */
[----:B------:R-:W-:Y:S05]  /*1d3a0*/  @P0 BRA `(.L_x_7757) ;  /* 0x0000000000940947 */ /* 0x000fea0003800000 */
[----:B------:R-:W-:-:S03]  /*1d3b0*/  UMOV UR4, 0xffffffff ;  /* 0xffffffff00047882 */ /* 0x000fc60000000000 */
[----:B------:R-:W-:Y:S05]  /*1d3c0*/  BRA.DIV UR4, `(.L_x_8079) ;  /* 0x0000002e04247947 */ /* 0x000fea000b800000 */
[----:B------:R-:W-:-:S13]  /*1d3d0*/  ELECT P6, URZ, PT ;  /* 0x00000000003f782f */ /* 0x000fda00038c0000 */
.L_x_8249:
[----:B------:R-:W-:Y:S05]  /*1d3e0*/  @!P6 BRA `(.L_x_7757) ;  /* 0x000000000084e947 */ /* 0x000fea0003800000 */
[----:B--2---:R-:W2:Y:S02]  /*1d3f0*/  LDL.LU R2, [R1+0x30] ;  /* 0x0000300001027983 */ /* 0x004ea40000300800 */
[----:B--2---:R-:W-:-:S04]  /*1d400*/  LOP3.LUT R2, R2, 0x2, RZ, 0xfc, !PT ;  /* 0x0000000202027812 */ /* 0x004fc800078efcff */
[----:B------:R-:W-:-:S13]  /*1d410*/  ISETP.NE.AND P2, PT, R2, 0x3, PT ;  /* 0x000000030200780c */ /* 0x000fda0003f45270 */
[----:B------:R-:W-:Y:S05]  /*1d420*/  @!P2 BRA `(.L_x_8080) ;  /* 0x000000000004a947 */ /* 0x000fea0003800000 */
[----:B------:R-:W-:Y:S01]  /*1d430*/  BPT.TRAP 0x1 ;  /* 0x000000040000795c */ /* 0x000fe20000300000 */
.L_x_8080:
[----:B-1----:R-:W2:Y:S04]  /*1d440*/  LDL R3, [R1] ;  /* 0x0000000001037983 */ /* 0x002ea80000100800 */
[----:B------:R-:W3:Y:S01]  /*1d450*/  LDL.LU R7, [R1+0x8] ;  /* 0x0000080001077983 */ /* 0x000ee20000300800 */
[----:B------:R-:W-:-:S04]  /*1d460*/  VIADD R2, R0, 0x28840 ;  /* 0x0002884000027836 */ /* 0x000fc80000000000 */
[C---:B--2---:R-:W-:Y:S01]  /*1d470*/  IMAD R6, R3.reuse, 0x8, R2 ;  /* 0x0000000803067824 */ /* 0x044fe200078e0202 */
[----:B------:R-:W-:Y:S02]  /*1d480*/  IADD3 R3, R3, 0x1, RZ ;  /* 0x0000000103037810 */ /* 0x000fe40007ffe0ff */
[----:B---3--:R-:W-:Y:S02]  /*1d490*/  SHF.L.U32 R5, R7, 0x1f, RZ ;  /* 0x0000001f07057819 */ /* 0x008fe400000006ff */
[C---:B------:R-:W-:Y:S02]  /*1d4a0*/  ISETP.NE.AND P1, PT, R3.reuse, 0x2, PT ;  /* 0x000000020300780c */ /* 0x040fe40003f25270 */
[----:B------:R-:W1:Y:S02]  /*1d4b0*/  SYNCS.PHASECHK.TRANS64.TRYWAIT P0, [R6+URZ], R5 ;  /* 0x00000005060075a7 */ /* 0x000e64000800017f */
[----:B------:R-:W-:Y:S02]  /*1d4c0*/  SEL R4, RZ, 0x1, P1 ;  /* 0x00000001ff047807 */ /* 0x000fe40000800000 */
[----:B------:R-:W-:-:S02]  /*1d4d0*/  SEL R3, R3, RZ, P1 ;  /* 0x000000ff03037207 */ /* 0x000fc40000800000 */
[----:B------:R-:W-:-:S03]  /*1d4e0*/  LOP3.LUT R4, R7, R4, RZ, 0x3c, !PT ;  /* 0x0000000407047212 */ /* 0x000fc600078e3cff */
[----:B------:R-:W-:Y:S01]  /*1d4f0*/  IMAD R7, R3, 0x8, R2 ;  /* 0x0000000803077824 */ /* 0x000fe200078e0202 */
[----:B------:R-:W-:Y:S01]  /*1d500*/  SHF.L.U32 R2, R4, 0x1f, RZ ;  /* 0x0000001f04027819 */ /* 0x000fe200000006ff */
[----:B-1----:R-:W-:Y:S06]  /*1d510*/  @!P0 BRA `(.L_x_8081) ;  /* 0x0000002800f08947 */ /* 0x002fec0003800000 */
.L_x_8250:
[----:B------:R-:W2:Y:S02]  /*1d520*/  SYNCS.PHASECHK.TRANS64.TRYWAIT P0, [R7+URZ], R2 ;  /* 0x00000002070075a7 */ /* 0x000ea4000800017f */
[----:B--2---:R-:W-:Y:S05]  /*1d530*/  @!P0 BRA `(.L_x_8082) ;  /* 0x0000002800fc8947 */ /* 0x004fea0003800000 */
.L_x_8251:
[----:B------:R-:W-:Y:S05]  /*1d540*/  @!P2 BRA `(.L_x_8083) ;  /* 0x000000000004a947 */ /* 0x000fea0003800000 */
[----:B------:R-:W-:Y:S01]  /*1d550*/  BPT.TRAP 0x1 ;  /* 0x000000040000795c */ /* 0x000fe20000300000 */
.L_x_8083:
[----:B------:R-:W3:Y:S01]  /*1d560*/  LDL.LU R4, [R1] ;  /* 0x0000000001047983 */ /* 0x000ee20000300800 */
[----:B------:R-:W-:-:S04]  /*1d570*/  VIADD R0, R0, 0x28860 ;  /* 0x0002886000007836 */ /* 0x000fc80000000000 */
[----:B---3--:R-:W-:-:S04]  /*1d580*/  IMAD R4, R4, 0x8, R0 ;  /* 0x0000000804047824 */ /* 0x008fc800078e0200 */
[----:B------:R-:W3:Y:S02]  /*1d590*/  SYNCS.PHASECHK.TRANS64.TRYWAIT P0, [R4+URZ], R5 ;  /* 0x00000005040075a7 */ /* 0x000ee4000800017f */
[----:B---3--:R-:W-:Y:S05]  /*1d5a0*/  @!P0 BRA `(.L_x_8084) ;  /* 0x0000002800f48947 */ /* 0x008fea0003800000 */
.L_x_8252:
[----:B------:R-:W-:-:S07]  /*1d5b0*/  IMAD R3, R3, 0x8, R0 ;  /* 0x0000000803037824 */ /* 0x000fce00078e0200 */
.L_x_8085:
[----:B----4-:R4:W0:Y:S02]  /*1d5c0*/  SYNCS.PHASECHK.TRANS64.TRYWAIT P0, [R3+URZ], R2 ;  /* 0x00000002030075a7 */ /* 0x010824000800017f */
[----:B0-----:R-:W-:Y:S05]  /*1d5d0*/  @!P0 NANOSLEEP.SYNCS 0x989680 ;  /* 0x009896800000895d */ /* 0x001fea0003900000 */
[----:B------:R-:W0:Y:S02]  /*1d5e0*/  @!P0 SYNCS.PHASECHK.TRANS64 P0, [R3+URZ], R2 ;  /* 0x00000002030085a7 */ /* 0x000e24000800007f */
[----:B0-----:R-:W-:Y:S05]  /*1d5f0*/  @!P0 BRA `(.L_x_8085) ;  /* 0xfffffffc00f08947 */ /* 0x001fea000383ffff */
.L_x_7757:
[----:B------:R-:W-:Y:S05]  /*1d600*/  BSYNC B7 ;  /* 0x0000000000077941 */ /* 0x000fea0003800000 */
.L_x_7754:
[----:B------:R-:W-:Y:S05]  /*1d610*/  EXIT ;  /* 0x000000000000794d */ /* 0x000fea0003800000 */
.L_x_7779:
[----:B0-----:R0:W1:Y:S02]  /*1d620*/  SYNCS.PHASECHK.TRANS64.TRYWAIT P6, [R105+URZ+0x28890], R122 ;  /* 0x0288907a690075a7 */ /* 0x00106400080c017f */
[----:B-1----:R-:W-:Y:S05]  /*1d630*/  @!P6 NANOSLEEP.SYNCS 0x989680 ;  /* 0x009896800000e95d */ /* 0x002fea0003900000 */
[----:B------:R-:W1:Y:S02]  /*1d640*/  @!P6 SYNCS.PHASECHK.TRANS64 P6, [R105+URZ+0x28890], R122 ;  /* 0x0288907a6900e5a7 */ /* 0x000e6400080c007f */
[----:B-1----:R-:W-:Y:S05]  /*1d650*/  @!P6 BRA `(.L_x_7779) ;  /* 0xfffffffc00f0e947 */ /* 0x002fea000383ffff */
[----:B------:R-:W-:Y:S05]  /*1d660*/  BRA `(.L_x_8086) ;  /* 0xfffffe58007c7947 */ /* 0x000fea000383ffff */
.L_x_7815:
[----:B0-----:R0:W1:Y:S02]  /*1d670*/  SYNCS.PHASECHK.TRANS64.TRYWAIT P4, [R105+URZ+0x28890], R122 ;  /* 0x0288907a690075a7 */ /* 0x001064000808017f */
[----:B-1----:R-:W-:Y:S05]  /*1d680*/  @!P4 NANOSLEEP.SYNCS 0x989680 ;  /* 0x009896800000c95d */ /* 0x002fea0003900000 */
[----:B------:R-:W1:Y:S02]  /*1d690*/  @!P4 SYNCS.PHASECHK.TRANS64 P4, [R105+URZ+0x28890], R122 ;  /* 0x0288907a6900c5a7 */ /* 0x000e64000808007f */
[----:B-1----:R-:W-:Y:S05]  /*1d6a0*/  @!P4 BRA `(.L_x_7815) ;  /* 0xfffffffc00f0c947 */ /* 0x002fea000383ffff */
[----:B------:R-:W-:Y:S05]  /*1d6b0*/  BRA `(.L_x_8087) ;  /* 0xfffffe7c00d87947 */ /* 0x000fea000383ffff */
.L_x_7832:
[----:B0-----:R0:W1:Y:S02]  /*1d6c0*/  SYNCS.PHASECHK.TRANS64.TRYWAIT P3, [R105+URZ+0x28890], R122 ;  /* 0x0288907a690075a7 */ /* 0x001064000806017f */
[----:B-1----:R-:W-:Y:S05]  /*1d6d0*/  @!P3 NANOSLEEP.SYNCS 0x989680 ;  /* 0x009896800000b95d */ /* 0x002fea0003900000 */
[----:B------:R-:W1:Y:S02]  /*1d6e0*/  @!P3 SYNCS.PHASECHK.TRANS64 P3, [R105+URZ+0x28890], R122 ;  /* 0x0288907a6900b5a7 */ /* 0x000e64000806007f */
[----:B-1----:R-:W-:Y:S05]  /*1d6f0*/  @!P3 BRA `(.L_x_7832) ;  /* 0xfffffffc00f0b947 */ /* 0x002fea000383ffff */
[----:B------:R-:W-:Y:S05]  /*1d700*/  BRA `(.L_x_8088) ;  /* 0xfffffe9c00fc7947 */ /* 0x000fea000383ffff */
.L_x_7842:
[----:B--2---:R2:W3:Y:S02]  /*1d710*/  SYNCS.PHASECHK.TRANS64.TRYWAIT P0, [R105+URZ+0x288b0], R122 ;  /* 0x0288b07a690075a7 */ /* 0x0044e4000800017f */
[----:B---3--:R-:W-:Y:S05]  /*1d720*/  @!P0 NANOSLEEP.SYNCS 0x989680 ;  /* 0x009896800000895d */ /* 0x008fea0003900000 */
[----:B------:R-:W3:Y:S02]  /*1d730*/  @!P0 SYNCS.PHASECHK.TRANS64 P0, [R105+URZ+0x288b0], R122 ;  /* 0x0288b07a690085a7 */ /* 0x000ee4000800007f */
[----:B---3--:R-:W-:Y:S05]  /*1d740*/  @!P0 BRA `(.L_x_7842) ;  /* 0xfffffffc00f08947 */ /* 0x008fea000383ffff */
[----:B------:R-:W-:Y:S05]  /*1d750*/  BRA `(.L_x_8089) ;  /* 0xfffffea400987947 */ /* 0x000fea000383ffff */
.L_x_7854:
[----:B------:R-:W-:Y:S01]  /*1d760*/  BSSY B0, `(.L_x_8090) ;  /* 0x0000008000007945 */ /* 0x000fe20003800000 */
[----:B------:R-:W-:Y:S01]  /*1d770*/  MOV R13, R231 ;  /* 0x000000e7000d7202 */ /* 0x000fe20000000f00 */
[----:B------:R-:W-:Y:S02]  /*1d780*/  IMAD.MOV.U32 R12, RZ, RZ, RZ ;  /* 0x000000ffff0c7224 */ /* 0x000fe400078e00ff */
[----:B------:R-:W-:Y:S02]  /*1d790*/  IMAD.MOV.U32 R11, RZ, RZ, 0x1f ;  /* 0x0000001fff0b7424 */ /* 0x000fe400078e00ff */
[----:B------:R-:W-:-:S07]  /*1d7a0*/  IMAD.MOV.U32 R15, RZ, RZ, -0x1 ;  /* 0xffffffffff0f7424 */ /* 0x000fce00078e00ff */
[----:B0----5:R-:W-:Y:S05]  /*1d7b0*/  WARPSYNC.COLLECTIVE R15, `(.L_x_8091) ;  /* 0x000000000f087348 */ /* 0x021fea0003c00000 */
[----:B------:R1:W2:Y:S02]  /*1d7c0*/  SHFL.IDX P6, R14, R13, R12, R11 ;  /* 0x0000000c0d0e7389 */ /* 0x0002a400000c000b */
[----:B012--5:R-:W-:Y:S01]  /*1d7d0*/  ENDCOLLECTIVE ;  /* 0x000000000000791b */ /* 0x027fe20003800000 */
.L_x_8091:
[----:B------:R-:W-:Y:S05]  /*1d7e0*/  BSYNC B0 ;  /* 0x0000000000007941 */ /* 0x000fea0003800000 */
.L_x_8090:
[----:B------:R-:W-:Y:S01]  /*1d7f0*/  IMAD.MOV.U32 R192, RZ, RZ, R14 ;  /* 0x000000ffffc07224 */ /* 0x000fe200078e000e */
[----:B------:R-:W-:Y:S06]  /*1d800*/  BRA `(.L_x_8092) ;  /* 0xfffffeac00c07947 */ /* 0x000fec000383ffff */
.L_x_7872:
[----:B------:R-:W-:Y:S01]  /*1d810*/  BSSY B1, `(.L_x_8093) ;  /* 0x0000008000017945 */ /* 0x000fe20003800000 */
[----:B------:R-:W-:Y:S01]  /*1d820*/  MOV R13, R5 ;  /* 0x00000005000d7202 */ /* 0x000fe20000000f00 */
[----:B------:R-:W-:Y:S02]  /*1d830*/  IMAD.MOV.U32 R12, RZ, RZ, RZ ;  /* 0x000000ffff0c7224 */ /* 0x000fe400078e00ff */
[----:B------:R-:W-:Y:S02]  /*1d840*/  IMAD.MOV.U32 R11, RZ, RZ, 0x181f ;  /* 0x0000181fff0b7424 */ /* 0x000fe400078e00ff */
[----:B------:R-:W-:-:S07]  /*1d850*/  IMAD.MOV.U32 R15, RZ, RZ, -0x1 ;  /* 0xffffffffff0f7424 */ /* 0x000fce00078e00ff */
[----:B012--5:R-:W-:Y:S05]  /*1d860*/  WARPSYNC.COLLECTIVE R15, `(.L_x_8094) ;  /* 0x000000000f087348 */ /* 0x027fea0003c00000 */
[----:B------:R3:W4:Y:S02]  /*1d870*/  SHFL.IDX P6, R14, R13, R12, R11 ;  /* 0x0000000c0d0e7389 */ /* 0x00072400000c000b */
[----:B012345:R-:W-:Y:S01]  /*1d880*/  ENDCOLLECTIVE ;  /* 0x000000000000791b */ /* 0x03ffe20003800000 */
.L_x_8094:
[----:B------:R-:W-:Y:S05]  /*1d890*/  BSYNC B1 ;  /* 0x0000000000017941 */ /* 0x000fea0003800000 */
.L_x_8093:
[----:B------:R-:W-:Y:S05]  /*1d8a0*/  BRA `(.L_x_8095) ;  /* 0xfffffec0003c7947 */ /* 0x000fea000383ffff */
.L_x_7873:
[----:B------:R-:W-:Y:S01]  /*1d8b0*/  BSSY B1, `(.L_x_8096) ;  /* 0x0000008000017945 */ /* 0x000fe20003800000 */
[----:B------:R-:W-:Y:S01]  /*1d8c0*/  IMAD.MOV.U32 R13, RZ, RZ, R4 ;  /* 0x000000ffff0d7224 */ /* 0x000fe200078e0004 */
[----:B------:R-:W-:Y:S01]  /*1d8d0*/  MOV R12, RZ ;  /* 0x000000ff000c7202 */ /* 0x000fe20000000f00 */
[----:B------:R-:W-:Y:S02]  /*1d8e0*/  IMAD.MOV.U32 R11, RZ, RZ, 0x181f ;  /* 0x0000181fff0b7424 */ /* 0x000fe400078e00ff */
[----:B------:R-:W-:-:S07]  /*1d8f0*/  IMAD.MOV.U32 R15, RZ, RZ, -0x1 ;  /* 0xffffffffff0f7424 */ /* 0x000fce00078e00ff */
[----:B012--5:R-:W-:Y:S05]  /*1d900*/  WARPSYNC.COLLECTIVE R15, `(.L_x_8097) ;  /* 0x000000000f087348 */ /* 0x027fea0003c00000 */
[----:B------:R3:W4:Y:S02]  /*1d910*/  SHFL.IDX P6, R14, R13, R12, R11 ;  /* 0x0000000c0d0e7389 */ /* 0x00072400000c000b */
[----:B012345:R-:W-:Y:S01]  /*1d920*/  ENDCOLLECTIVE ;  /* 0x000000000000791b */ /* 0x03ffe20003800000 */
.L_x_8097:
[----:B------:R-:W-:Y:S05]  /*1d930*/  BSYNC B1 ;  /* 0x0000000000017941 */ /* 0x000fea0003800000 */
.L_x_8096:
[----:B------:R-:W-:Y:S05]  /*1d940*/  BRA `(.L_x_8098) ;  /* 0xfffffec0001c7947 */ /* 0x000fea000383ffff */
.L_x_7874:
[----:B------:R-:W-:Y:S01]  /*1d950*/  BSSY B1, `(.L_x_8099) ;  /* 0x0000008000017945 */ /* 0x000fe20003800000 */
[----:B------:R-:W-:Y:S01]  /*1d960*/  IMAD.MOV.U32 R13, RZ, RZ, R3 ;  /* 0x000000ffff0d7224 */ /* 0x000fe200078e0003 */
[----:B------:R-:W-:Y:S01]  /*1d970*/  MOV R11, 0x181f ;  /* 0x0000181f000b7802 */ /* 0x000fe20000000f00 */
[----:B------:R-:W-:Y:S02]  /*1d980*/  IMAD.MOV.U32 R12, RZ, RZ, RZ ;  /* 0x000000ffff0c7224 */ /* 0x000fe400078e00ff */
[----:B------:R-:W-:-:S07]  /*1d990*/  IMAD.MOV.U32 R15, RZ, RZ, -0x1 ;  /* 0xffffffffff0f7424 */ /* 0x000fce00078e00ff */
[----:B012--5:R-:W-:Y:S05]  /*1d9a0*/  WARPSYNC.COLLECTIVE R15, `(.L_x_8100) ;  /* 0x000000000f087348 */ /* 0x027fea0003c00000 */
[----:B------:R3:W4:Y:S02]  /*1d9b0*/  SHFL.IDX P6, R14, R13, R12, R11 ;  /* 0x0000000c0d0e7389 */ /* 0x00072400000c000b */
[----:B012345:R-:W-:Y:S01]  /*1d9c0*/  ENDCOLLECTIVE ;  /* 0x000000000000791b */ /* 0x03ffe20003800000 */
.L_x_8100:
[----:B------:R-:W-:Y:S05]  /*1d9d0*/  BSYNC B1 ;  /* 0x0000000000017941 */ /* 0x000fea0003800000 */
.L_x_8099:
[----:B------:R-:W-:Y:S05]  /*1d9e0*/  BRA `(.L_x_8101) ;  /* 0xfffffebc00fc7947 */ /* 0x000fea000383ffff */
.L_x_7875:
[----:B------:R-:W-:Y:S01]  /*1d9f0*/  BSSY B1, `(.L_x_8102) ;  /* 0x0000008000017945 */ /* 0x000fe20003800000 */
[----:B------:R-:W-:Y:S01]  /*1da00*/  IMAD.MOV.U32 R13, RZ, RZ, R0 ;  /* 0x000000ffff0d7224 */ /* 0x000fe200078e0000 */
[----:B------:R-:W-:Y:S01]  /*1da10*/  MOV R15, 0xffffffff ;  /* 0xffffffff000f7802 */ /* 0x000fe20000000f00 */
[----:B------:R-:W-:Y:S02]  /*1da20*/  IMAD.MOV.U32 R12, RZ, RZ, RZ ;  /* 0x000000ffff0c7224 */ /* 0x000fe400078e00ff */
[----:B------:R-:W-:-:S07]  /*1da30*/  IMAD.MOV.U32 R11, RZ, RZ, 0x181f ;  /* 0x0000181fff0b7424 */ /* 0x000fce00078e00ff */
[----:B012--5:R-:W-:Y:S05]  /*1da40*/  WARPSYNC.COLLECTIVE R15, `(.L_x_8103) ;  /* 0x000000000f087348 */ /* 0x027fea0003c00000 */
[----:B------:R3:W4:Y:S02]  /*1da50*/  SHFL.IDX P6, R14, R13, R12, R11 ;  /* 0x0000000c0d0e7389 */ /* 0x00072400000c000b */
[----:B012345:R-:W-:Y:S01]  /*1da60*/  ENDCOLLECTIVE ;  /* 0x000000000000791b */ /* 0x03ffe20003800000 */
.L_x_8103:
[----:B------:R-:W-:Y:S05]  /*1da70*/  BSYNC B1 ;  /* 0x0000000000017941 */ /* 0x000fea0003800000 */
.L_x_8102:
[----:B------:R-:W-:Y:S05]  /*1da80*/  BRA `(.L_x_8104) ;  /* 0xfffffebc00dc7947 */ /* 0x000fea000383ffff */
.L_x_7876:
[----:B------:R-:W-:Y:S01]  /*1da90*/  BSSY B1, `(.L_x_8105) ;  /* 0x0000008000017945 */ /* 0x000fe20003800000 */
[----:B------:R-:W-:Y:S02]  /*1daa0*/  IMAD.MOV.U32 R13, RZ, RZ, R5 ;  /* 0x000000ffff0d7224 */ /* 0x000fe400078e0005 */
[----:B------:R-:W-:Y:S02]  /*1dab0*/  IMAD.MOV.U32 R12, RZ, RZ, 0x1 ;  /* 0x00000001ff0c7424 */ /* 0x000fe400078e00ff */
[----:B------:R-:W-:Y:S02]  /*1dac0*/  IMAD.MOV.U32 R11, RZ, RZ, 0x181f ;  /* 0x0000181fff0b7424 */ /* 0x000fe400078e00ff */
[----:B------:R-:W-:-:S07]  /*1dad0*/  IMAD.MOV.U32 R15, RZ, RZ, -0x1 ;  /* 0xffffffffff0f7424 */ /* 0x000fce00078e00ff */
[----:B012--5:R-:W-:Y:S05]  /*1dae0*/  WARPSYNC.COLLECTIVE R15, `(.L_x_8106) ;  /* 0x000000000f087348 */ /* 0x027fea0003c00000 */
[----:B------:R3:W4:Y:S02]  /*1daf0*/  SHFL.IDX P6, R14, R13, R12, R11 ;  /* 0x0000000c0d0e7389 */ /* 0x00072400000c000b */
[----:B012345:R-:W-:Y:S01]  /*1db00*/  ENDCOLLECTIVE ;  /* 0x000000000000791b */ /* 0x03ffe20003800000 */
.L_x_8106:
[----:B------:R-:W-:Y:S05]  /*1db10*/  BSYNC B1 ;  /* 0x0000000000017941 */ /* 0x000fea0003800000 */
.L_x_8105:
[----:B------:R-:W-:Y:S05]  /*1db20*/  BRA `(.L_x_8107) ;  /* 0xfffffebc00bc7947 */ /* 0x000fea000383ffff */
.L_x_7877:
[----:B------:R-:W-:Y:S01]  /*1db30*/  BSSY B1, `(.L_x_8108) ;  /* 0x0000008000017945 */ /* 0x000fe20003800000 */
[----:B------:R-:W-:Y:S01]  /*1db40*/  MOV R13, R4 ;  /* 0x00000004000d7202 */ /* 0x000fe20000000f00 */
[----:B------:R-:W-:Y:S02]  /*1db50*/  IMAD.MOV.U32 R12, RZ, RZ, 0x1 ;  /* 0x00000001ff0c7424 */ /* 0x000fe400078e00ff */
[----:B------:R-:W-:Y:S02]  /*1db60*/  IMAD.MOV.U32 R11, RZ, RZ, 0x181f ;  /* 0x0000181fff0b7424 */ /* 0x000fe400078e00ff */
[----:B------:R-:W-:-:S07]  /*1db70*/  IMAD.MOV.U32 R15, RZ, RZ, -0x1 ;  /* 0xffffffffff0f7424 */ /* 0x000fce00078e00ff */
[----:B012--5:R-:W-:Y:S05]  /*1db80*/  WARPSYNC.COLLECTIVE R15, `(.L_x_8109) ;  /* 0x000000000f087348 */ /* 0x027fea0003c00000 */
[----:B------:R3:W4:Y:S02]  /*1db90*/  SHFL.IDX P6, R14, R13, R12, R11 ;  /* 0x0000000c0d0e7389 */ /* 0x00072400000c000b */
[----:B012345:R-:W-:Y:S01]  /*1dba0*/  ENDCOLLECTIVE ;  /* 0x000000000000791b */ /* 0x03ffe20003800000 */
.L_x_8109:
[----:B------:R-:W-:Y:S05]  /*1dbb0*/  BSYNC B1 ;  /* 0x0000000000017941 */ /* 0x000fea0003800000 */
.L_x_8108:
[----:B------:R-:W-:Y:S05]  /*1dbc0*/  BRA `(.L_x_8110) ;  /* 0xfffffebc009c7947 */ /* 0x000fea000383ffff */
.L_x_7878:
[----:B------:R-:W-:Y:S01]  /*1dbd0*/  BSSY B1, `(.L_x_8111) ;  /* 0x0000008000017945 */ /* 0x000fe20003800000 */
[----:B------:R-:W-:Y:S01]  /*1dbe0*/  IMAD.MOV.U32 R13, RZ, RZ, R3 ;  /* 0x000000ffff0d7224 */ /* 0x000fe200078e0003 */
[----:B------:R-:W-:Y:S01]  /*1dbf0*/  MOV R12, 0x1 ;  /* 0x00000001000c7802 */ /* 0x000fe20000000f00 */
[----:B------:R-:W-:Y:S02]  /*1dc00*/  IMAD.MOV.U32 R11, RZ, RZ, 0x181f ;  /* 0x0000181fff0b7424 */ /* 0x000fe400078e00ff */
[----:B------:R-:W-:-:S07]  /*1dc10*/  IMAD.MOV.U32 R15, RZ, RZ, -0x1 ;  /* 0xffffffffff0f7424 */ /* 0x000fce00078e00ff */
[----:B012--5:R-:W-:Y:S05]  /*1dc20*/  WARPSYNC.COLLECTIVE R15, `(.L_x_8112) ;  /* 0x000000000f087348 */ /* 0x027fea0003c00000 */
[----:B------:R3:W4:Y:S02]  /*1dc30*/  SHFL.IDX P6, R14, R13, R12, R11 ;  /* 0x0000000c0d0e7389 */ /* 0x00072400000c000b */
[----:B012345:R-:W-:Y:S01]  /*1dc40*/  ENDCOLLECTIVE ;  /* 0x000000000000791b */ /* 0x03ffe20003800000 */
.L_x_8112:
[----:B------:R-:W-:Y:S05]  /*1dc50*/  BSYNC B1 ;  /* 0x0000000000017941 */ /* 0x000fea0003800000 */
.L_x_8111:
[----:B------:R-:W-:Y:S05]  /*1dc60*/  BRA `(.L_x_8113) ;  /* 0xfffffebc007c7947 */ /* 0x000fea000383ffff */
.L_x_7879:
        /* <DEDUP_REMOVED lines=8> */
.L_x_8115:
[----:B------:R-:W-:Y:S05]  /*1dcf0*/  BSYNC B1 ;  /* 0x0000000000017941 */ /* 0x000fea0003800000 */
.L_x_8114:
[----:B------:R-:W-:Y:S05]  /*1dd00*/  BRA `(.L_x_8116) ;  /* 0xfffffebc005c7947 */ /* 0x000fea000383ffff */
.L_x_7880:
[----:B------:R-:W-:Y:S01]  /*1dd10*/  BSSY B1, `(.L_x_8117) ;  /* 0x0000008000017945 */ /* 0x000fe20003800000 */
[----:B------:R-:W-:Y:S01]  /*1dd20*/  IMAD.MOV.U32 R13, RZ, RZ, R5 ;  /* 0x000000ffff0d7224 */ /* 0x000fe200078e0005 */
[----:B------:R-:W-:Y:S01]  /*1dd30*/  MOV R15, 0xffffffff ;  /* 0xffffffff000f7802 */ /* 0x000fe20000000f00 */
[----:B------:R-:W-:Y:S02]  /*1dd40*/  IMAD.MOV.U32 R12, RZ, RZ, 0x2 ;  /* 0x00000002ff0c7424 */ /* 0x000fe400078e00ff */
[----:B------:R-:W-:-:S07]  /*1dd50*/  IMAD.MOV.U32 R11, RZ, RZ, 0x181f ;  /* 0x0000181fff0b7424 */ /* 0x000fce00078e00ff */
[----:B012--5:R-:W-:Y:S05]  /*1dd60*/  WARPSYNC.COLLECTIVE R15, `(.L_x_8118) ;  /* 0x000000000f087348 */ /* 0x027fea0003c00000 */
[----:B------:R3:W4:Y:S02]  /*1dd70*/  SHFL.IDX P6, R14, R13, R12, R11 ;  /* 0x0000000c0d0e7389 */ /* 0x00072400000c000b */
[----:B012345:R-:W-:Y:S01]  /*1dd80*/  ENDCOLLECTIVE ;  /* 0x000000000000791b */ /* 0x03ffe20003800000 */
.L_x_8118:
[----:B------:R-:W-:Y:S05]  /*1dd90*/  BSYNC B1 ;  /* 0x0000000000017941 */ /* 0x000fea0003800000 */
.L_x_8117:
[----:B------:R-:W-:Y:S05]  /*1dda0*/  BRA `(.L_x_8119) ;  /* 0xfffffebc003c7947 */ /* 0x000fea000383ffff */
.L_x_7881:
        /* <DEDUP_REMOVED lines=8> */
.L_x_8121:
[----:B------:R-:W-:Y:S05]  /*1de30*/  BSYNC B1 ;  /* 0x0000000000017941 */ /* 0x000fea0003800000 */
.L_x_8120:
[----:B------:R-:W-:Y:S05]  /*1de40*/  BRA `(.L_x_8122) ;  /* 0xfffffebc001c7947 */ /* 0x000fea000383ffff */
.L_x_7882:
        /* <DEDUP_REMOVED lines=8> */
.L_x_8124:
[----:B------:R-:W-:Y:S05]  /*1ded0*/  BSYNC B1 ;  /* 0x0000000000017941 */ /* 0x000fea0003800000 */
.L_x_8123:
[----:B------:R-:W-:Y:S05]  /*1dee0*/  BRA `(.L_x_8125) ;  /* 0xfffffeb800fc7947 */ /* 0x000fea000383ffff */
.L_x_7883:
        /* <DEDUP_REMOVED lines=8> */
.L_x_8127:
[----:B------:R-:W-:Y:S05]  /*1df70*/  BSYNC B1 ;  /* 0x0000000000017941 */ /* 0x000fea0003800000 */
.L_x_8126:
[----:B------:R-:W-:Y:S05]  /*1df80*/  BRA `(.L_x_8128) ;  /* 0xfffffeb800dc7947 */ /* 0x000fea000383ffff */
.L_x_7884:
        /* <DEDUP_REMOVED lines=8> */
.L_x_8130:
[----:B------:R-:W-:Y:S05]  /*1e010*/  BSYNC B1 ;  /* 0x0000000000017941 */ /* 0x000fea0003800000 */
.L_x_8129:
[----:B------:R-:W-:Y:S05]  /*1e020*/  BRA `(.L_x_8131) ;  /* 0xfffffeb800bc7947 */ /* 0x000fea000383ffff */
.L_x_7885:
        /* <DEDUP_REMOVED lines=8> */
.L_x_8133:
[----:B------:R-:W-:Y:S05]  /*1e0b0*/  BSYNC B1 ;  /* 0x0000000000017941 */ /* 0x000fea0003800000 */
.L_x_8132:
[----:B------:R-:W-:Y:S05]  /*1e0c0*/  BRA `(.L_x_8134) ;  /* 0xfffffeb800a07947 */ /* 0x000fea000383ffff */
.L_x_7886:
        /* <DEDUP_REMOVED lines=8> */
.L_x_8136:
[----:B------:R-:W-:Y:S05]  /*1e150*/  BSYNC B1 ;  /* 0x0000000000017941 */ /* 0x000fea0003800000 */
.L_x_8135:
[----:B------:R-:W-:Y:S05]  /*1e160*/  BRA `(.L_x_8137) ;  /* 0xfffffeb800847947 */ /* 0x000fea000383ffff */
.L_x_7887:
        /* <DEDUP_REMOVED lines=8> */
.L_x_8139:
[----:B------:R-:W-:Y:S05]  /*1e1f0*/  BSYNC B1 ;  /* 0x0000000000017941 */ /* 0x000fea0003800000 */
.L_x_8138:
[----:B------:R-:W-:Y:S05]  /*1e200*/  BRA `(.L_x_8140) ;  /* 0xfffffeb800687947 */ /* 0x000fea000383ffff */
.L_x_7889:
[----:B---3--:R3:W4:Y:S02]  /*1e210*/  SYNCS.PHASECHK.TRANS64.TRYWAIT P4, [R2+URZ+0x28800], R3 ;  /* 0x02880003020075a7 */ /* 0x008724000808017f */
[----:B----4-:R-:W-:Y:S05]  /*1e220*/  @!P4 NANOSLEEP.SYNCS 0x989680 ;  /* 0x009896800000c95d */ /* 0x010fea0003900000 */
[----:B------:R-:W4:Y:S02]  /*1e230*/  @!P4 SYNCS.PHASECHK.TRANS64 P4, [R2+URZ+0x28800], R3 ;  /* 0x028800030200c5a7 */ /* 0x000f24000808007f */
[----:B----4-:R-:W-:Y:S05]  /*1e240*/  @!P4 BRA `(.L_x_7889) ;  /* 0xfffffffc00f0c947 */ /* 0x010fea000383ffff */
[----:B------:R-:W-:Y:S05]  /*1e250*/  BRA `(.L_x_8141) ;  /* 0xfffffeb800cc7947 */ /* 0x000fea000383ffff */
.L_x_7905:
[----:B------:R-:W-:Y:S01]  /*1e260*/  BSSY B1, `(.L_x_8142) ;  /* 0x0000008000017945 */ /* 0x000fe20003800000 */
[----:B------:R-:W-:Y:S01]  /*1e270*/  IMAD.MOV.U32 R13, RZ, RZ, R9 ;  /* 0x000000ffff0d7224 */ /* 0x000fe200078e0009 */
[----:B------:R-:W-:Y:S01]  /*1e280*/  MOV R12, RZ ;  /* 0x000000ff000c7202 */ /* 0x000fe20000000f00 */
[----:B------:R-:W-:Y:S02]  /*1e290*/  IMAD.MOV.U32 R11, RZ, RZ, 0x181f ;  /* 0x0000181fff0b7424 */ /* 0x000fe400078e00ff */
[----:B------:R-:W-:-:S07]  /*1e2a0*/  IMAD.MOV.U32 R15, RZ, RZ, -0x1 ;  /* 0xffffffffff0f7424 */ /* 0x000fce00078e00ff */
[----:B0----5:R-:W-:Y:S05]  /*1e2b0*/  WARPSYNC.COLLECTIVE R15, `(.L_x_8143) ;  /* 0x000000000f087348 */ /* 0x021fea0003c00000 */
[----:B------:R1:W2:Y:S02]  /*1e2c0*/  SHFL.IDX P6, R14, R13, R12, R11 ;  /* 0x0000000c0d0e7389 */ /* 0x0002a400000c000b */
[----:B012--5:R-:W-:Y:S01]  /*1e2d0*/  ENDCOLLECTIVE ;  /* 0x000000000000791b */ /* 0x027fe20003800000 */
.L_x_8143:
[----:B------:R-:W-:Y:S05]  /*1e2e0*/  BSYNC B1 ;  /* 0x0000000000017941 */ /* 0x000fea0003800000 */
.L_x_8142:
[----:B------:R-:W-:Y:S05]  /*1e2f0*/  BRA `(.L_x_8144) ;  /* 0xfffffed800447947 */ /* 0x000fea000383ffff */
.L_x_7906:
[----:B------:R-:W-:Y:S01]  /*1e300*/  BSSY B1, `(.L_x_8145) ;  /* 0x0000008000017945 */ /* 0x000fe20003800000 */
[----:B------:R-:W-:Y:S01]  /*1e310*/  IMAD.MOV.U32 R13, RZ, RZ, R8 ;  /* 0x000000ffff0d7224 */ /* 0x000fe200078e0008 */
[----:B------:R-:W-:Y:S01]  /*1e320*/  MOV R11, 0x181f ;  /* 0x0000181f000b7802 */ /* 0x000fe20000000f00 */
[----:B------:R-:W-:Y:S02]  /*1e330*/  IMAD.MOV.U32 R12, RZ, RZ, RZ ;  /* 0x000000ffff0c7224 */ /* 0x000fe400078e00ff */
[----:B------:R-:W-:-:S07]  /*1e340*/  IMAD.MOV.U32 R15, RZ, RZ, -0x1 ;  /* 0xffffffffff0f7424 */ /* 0x000fce00078e00ff */
[----:B0----5:R-:W-:Y:S05]  /*1e350*/  WARPSYNC.COLLECTIVE R15, `(.L_x_8146) ;  /* 0x000000000f087348 */ /* 0x021fea0003c00000 */
[----:B------:R1:W2:Y:S02]  /*1e360*/  SHFL.IDX P6, R14, R13, R12, R11 ;  /* 0x0000000c0d0e7389 */ /* 0x0002a400000c000b */
[----:B012--5:R-:W-:Y:S01]  /*1e370*/  ENDCOLLECTIVE ;  /* 0x000000000000791b */ /* 0x027fe20003800000 */
.L_x_8146:
[----:B------:R-:W-:Y:S05]  /*1e380*/  BSYNC B1 ;  /* 0x0000000000017941 */ /* 0x000fea0003800000 */
.L_x_8145:
[----:B------:R-:W-:Y:S05]  /*1e390*/  BRA `(.L_x_8147) ;  /* 0xfffffed800247947 */ /* 0x000fea000383ffff */
.L_x_7907:
[----:B------:R-:W-:Y:S01]  /*1e3a0*/  BSSY B1, `(.L_x_8148) ;  /* 0x0000008000017945 */ /* 0x000fe20003800000 */
[----:B------:R-:W-:Y:S01]  /*1e3b0*/  IMAD.MOV.U32 R13, RZ, RZ, R3 ;  /* 0x000000ffff0d7224 */ /* 0x000fe200078e0003 */
[----:B------:R-:W-:Y:S01]  /*1e3c0*/  MOV R15, 0xffffffff ;  /* 0xffffffff000f7802 */ /* 0x000fe20000000f00 */
[----:B------:R-:W-:Y:S02]  /*1e3d0*/  IMAD.MOV.U32 R12, RZ, RZ, RZ ;  /* 0x000000ffff0c7224 */ /* 0x000fe400078e00ff */
[----:B------:R-:W-:-:S07]  /*1e3e0*/  IMAD.MOV.U32 R11, RZ, RZ, 0x181f ;  /* 0x0000181fff0b7424 */ /* 0x000fce00078e00ff */
[----:B0----5:R-:W-:Y:S05]  /*1e3f0*/  WARPSYNC.COLLECTIVE R15, `(.L_x_8149) ;  /* 0x000000000f087348 */ /* 0x021fea0003c00000 */
[----:B------:R1:W2:Y:S02]  /*1e400*/  SHFL.IDX P6, R14, R13, R12, R11 ;  /* 0x0000000c0d0e7389 */ /* 0x0002a400000c000b */
[----:B012--5:R-:W-:Y:S01]  /*1e410*/  ENDCOLLECTIVE ;  /* 0x000000000000791b */ /* 0x027fe20003800000 */
.L_x_8149:
[----:B------:R-:W-:Y:S05]  /*1e420*/  BSYNC B1 ;  /* 0x0000000000017941 */ /* 0x000fea0003800000 */
.L_x_8148:
[----:B------:R-:W-:Y:S05]  /*1e430*/  BRA `(.L_x_8150) ;  /* 0xfffffed800047947 */ /* 0x000fea000383ffff */
.L_x_7908:
[----:B------:R-:W-:Y:S01]  /*1e440*/  BSSY B1, `(.L_x_8151) ;  /* 0x0000008000017945 */ /* 0x000fe20003800000 */
[----:B------:R-:W-:Y:S02]  /*1e450*/  IMAD.MOV.U32 R13, RZ, RZ, R0 ;  /* 0x000000ffff0d7224 */ /* 0x000fe400078e0000 */
[----:B------:R-:W-:Y:S02]  /*1e460*/  IMAD.MOV.U32 R12, RZ, RZ, RZ ;  /* 0x000000ffff0c7224 */ /* 0x000fe400078e00ff */
[----:B------:R-:W-:Y:S02]  /*1e470*/  IMAD.MOV.U32 R11, RZ, RZ, 0x181f ;  /* 0x0000181fff0b7424 */ /* 0x000fe400078e00ff */
[----:B------:R-:W-:-:S07]  /*1e480*/  IMAD.MOV.U32 R15, RZ, RZ, -0x1 ;  /* 0xffffffffff0f7424 */ /* 0x000fce00078e00ff */
[----:B0----5:R-:W-:Y:S05]  /*1e490*/  WARPSYNC.COLLECTIVE R15, `(.L_x_8152) ;  /* 0x000000000f087348 */ /* 0x021fea0003c00000 */
[----:B------:R1:W2:Y:S02]  /*1e4a0*/  SHFL.IDX P6, R14, R13, R12, R11 ;  /* 0x0000000c0d0e7389 */ /* 0x0002a400000c000b */
[----:B012--5:R-:W-:Y:S01]  /*1e4b0*/  ENDCOLLECTIVE ;  /* 0x000000000000791b */ /* 0x027fe20003800000 */
.L_x_8152:
[----:B------:R-:W-:Y:S05]  /*1e4c0*/  BSYNC B1 ;  /* 0x0000000000017941 */ /* 0x000fea0003800000 */
.L_x_8151:
[----:B------:R-:W-:Y:S05]  /*1e4d0*/  BRA `(.L_x_8153) ;  /* 0xfffffed400e47947 */ /* 0x000fea000383ffff */
.L_x_7909:
[----:B------:R-:W-:Y:S01]  /*1e4e0*/  BSSY B1, `(.L_x_8154) ;  /* 0x0000008000017945 */ /* 0x000fe20003800000 */
[----:B------:R-:W-:Y:S01]  /*1e4f0*/  MOV R13, R9 ;  /* 0x00000009000d7202 */ /* 0x000fe20000000f00 */
[----:B------:R-:W-:Y:S02]  /*1e500*/  IMAD.MOV.U32 R12, RZ, RZ, 0x1 ;  /* 0x00000001ff0c7424 */ /* 0x000fe400078e00ff */
[----:B------:R-:W-:Y:S02]  /*1e510*/  IMAD.MOV.U32 R11, RZ, RZ, 0x181f ;  /* 0x0000181fff0b7424 */ /* 0x000fe400078e00ff */
[----:B------:R-:W-:-:S07]  /*1e520*/  IMAD.MOV.U32 R15, RZ, RZ, -0x1 ;  /* 0xffffffffff0f7424 */ /* 0x000fce00078e00ff */
[----:B0----5:R-:W-:Y:S05]  /*1e530*/  WARPSYNC.COLLECTIVE R15, `(.L_x_8155) ;  /* 0x000000000f087348 */ /* 0x021fea0003c00000 */
[----:B------:R1:W2:Y:S02]  /*1e540*/  SHFL.IDX P6, R14, R13, R12, R11 ;  /* 0x0000000c0d0e7389 */ /* 0x0002a400000c000b */
[----:B012--5:R-:W-:Y:S01]  /*1e550*/  ENDCOLLECTIVE ;  /* 0x000000000000791b */ /* 0x027fe20003800000 */
.L_x_8155:
[----:B------:R-:W-:Y:S05]  /*1e560*/  BSYNC B1 ;  /* 0x0000000000017941 */ /* 0x000fea0003800000 */
.L_x_8154:
[----:B------:R-:W-:Y:S05]  /*1e570*/  BRA `(.L_x_8156) ;  /* 0xfffffed400c47947 */ /* 0x000fea000383ffff */
.L_x_7910:
[----:B------:R-:W-:Y:S01]  /*1e580*/  BSSY B1, `(.L_x_8157) ;  /* 0x0000008000017945 */ /* 0x000fe20003800000 */
[----:B------:R-:W-:Y:S01]  /*1e590*/  IMAD.MOV.U32 R13, RZ, RZ, R8 ;  /* 0x000000ffff0d7224 */ /* 0x000fe200078e0008 */
[----:B------:R-:W-:Y:S01]  /*1e5a0*/  MOV R12, 0x1 ;  /* 0x00000001000c7802 */ /* 0x000fe20000000f00 */
[----:B------:R-:W-:Y:S02]  /*1e5b0*/  IMAD.MOV.U32 R11, RZ, RZ, 0x181f ;  /* 0x0000181fff0b7424 */ /* 0x000fe400078e00ff */
[----:B------:R-:W-:-:S07]  /*1e5c0*/  IMAD.MOV.U32 R15, RZ, RZ, -0x1 ;  /* 0xffffffffff0f7424 */ /* 0x000fce00078e00ff */
[----:B0----5:R-:W-:Y:S05]  /*1e5d0*/  WARPSYNC.COLLECTIVE R15, `(.L_x_8158) ;  /* 0x000000000f087348 */ /* 0x021fea0003c00000 */
[----:B------:R1:W2:Y:S02]  /*1e5e0*/  SHFL.IDX P6, R14, R13, R12, R11 ;  /* 0x0000000c0d0e7389 */ /* 0x0002a400000c000b */
[----:B012--5:R-:W-:Y:S01]  /*1e5f0*/  ENDCOLLECTIVE ;  /* 0x000000000000791b */ /* 0x027fe20003800000 */
.L_x_8158:
[----:B------:R-:W-:Y:S05]  /*1e600*/  BSYNC B1 ;  /* 0x0000000000017941 */ /* 0x000fea0003800000 */
.L_x_8157:
[----:B------:R-:W-:Y:S05]  /*1e610*/  BRA `(.L_x_8159) ;  /* 0xfffffed400a47947 */ /* 0x000fea000383ffff */
.L_x_7911:
        /* <DEDUP_REMOVED lines=8> */
.L_x_8161:
[----:B------:R-:W-:Y:S05]  /*1e6a0*/  BSYNC B1 ;  /* 0x0000000000017941 */ /* 0x000fea0003800000 */
.L_x_8160:
[----:B------:R-:W-:Y:S05]  /*1e6b0*/  BRA `(.L_x_8162) ;  /* 0xfffffed400847947 */ /* 0x000fea000383ffff */
.L_x_7912:
[----:B------:R-:W-:Y:S01]  /*1e6c0*/  BSSY B1, `(.L_x_8163) ;  /* 0x0000008000017945 */ /* 0x000fe20003800000 */
[----:B------:R-:W-:Y:S01]  /*1e6d0*/  IMAD.MOV.U32 R13, RZ, RZ, R0 ;  /* 0x000000ffff0d7224 */ /* 0x000fe200078e0000 */
[----:B------:R-:W-:Y:S01]  /*1e6e0*/  MOV R15, 0xffffffff ;  /* 0xffffffff000f7802 */ /* 0x000fe20000000f00 */
[----:B------:R-:W-:Y:S02]  /*1e6f0*/  IMAD.MOV.U32 R12, RZ, RZ, 0x1 ;  /* 0x00000001ff0c7424 */ /* 0x000fe400078e00ff */
[----:B------:R-:W-:-:S07]  /*1e700*/  IMAD.MOV.U32 R11, RZ, RZ, 0x181f ;  /* 0x0000181fff0b7424 */ /* 0x000fce00078e00ff */
[----:B0----5:R-:W-:Y:S05]  /*1e710*/  WARPSYNC.COLLECTIVE R15, `(.L_x_8164) ;  /* 0x000000000f087348 */ /* 0x021fea0003c00000 */
[----:B------:R1:W2:Y:S02]  /*1e720*/  SHFL.IDX P6, R14, R13, R12, R11 ;  /* 0x0000000c0d0e7389 */ /* 0x0002a400000c000b */
[----:B012--5:R-:W-:Y:S01]  /*1e730*/  ENDCOLLECTIVE ;  /* 0x000000000000791b */ /* 0x027fe20003800000 */
.L_x_8164:
[----:B------:R-:W-:Y:S05]  /*1e740*/  BSYNC B1 ;  /* 0x0000000000017941 */ /* 0x000fea0003800000 */
.L_x_8163:
[----:B------:R-:W-:Y:S05]  /*1e750*/  BRA `(.L_x_8165) ;  /* 0xfffffed400647947 */ /* 0x000fea000383ffff */
.L_x_7913:
[----:B------:R-:W-:Y:S01]  /*1e760*/  BSSY B1, `(.L_x_8166) ;  /* 0x0000008000017945 */ /* 0x000fe20003800000 */
[----:B------:R-:W-:Y:S02]  /*1e770*/  IMAD.MOV.U32 R13, RZ, RZ, R9 ;  /* 0x000000ffff0d7224 */ /* 0x000fe400078e0009 */
[----:B------:R-:W-:Y:S02]  /*1e780*/  IMAD.MOV.U32 R12, RZ, RZ, 0x2 ;  /* 0x00000002ff0c7424 */ /* 0x000fe400078e00ff */
[----:B------:R-:W-:Y:S02]  /*1e790*/  IMAD.MOV.U32 R11, RZ, RZ, 0x181f ;  /* 0x0000181fff0b7424 */ /* 0x000fe400078e00ff */
[----:B------:R-:W-:-:S07]  /*1e7a0*/  IMAD.MOV.U32 R15, RZ, RZ, -0x1 ;  /* 0xffffffffff0f7424 */ /* 0x000fce00078e00ff */
[----:B0----5:R-:W-:Y:S05]  /*1e7b0*/  WARPSYNC.COLLECTIVE R15, `(.L_x_8167) ;  /* 0x000000000f087348 */ /* 0x021fea0003c00000 */
[----:B------:R1:W2:Y:S02]  /*1e7c0*/  SHFL.IDX P6, R14, R13, R12, R11 ;  /* 0x0000000c0d0e7389 */ /* 0x0002a400000c000b */
[----:B012--5:R-:W-:Y:S01]  /*1e7d0*/  ENDCOLLECTIVE ;  /* 0x000000000000791b */ /* 0x027fe20003800000 */
.L_x_8167:
[----:B------:R-:W-:Y:S05]  /*1e7e0*/  BSYNC B1 ;  /* 0x0000000000017941 */ /* 0x000fea0003800000 */
.L_x_8166:
[----:B------:R-:W-:Y:S05]  /*1e7f0*/  BRA `(.L_x_8168) ;  /* 0xfffffed400447947 */ /* 0x000fea000383ffff */
.L_x_7914:
        /* <DEDUP_REMOVED lines=8> */
.L_x_8170:
[----:B------:R-:W-:Y:S05]  /*1e880*/  BSYNC B1 ;  /* 0x0000000000017941 */ /* 0x000fea0003800000 */
.L_x_8169:
[----:B------:R-:W-:Y:S05]  /*1e890*/  BRA `(.L_x_8171) ;  /* 0xfffffed400247947 */ /* 0x000fea000383ffff */
.L_x_7915:
        /* <DEDUP_REMOVED lines=8> */
.L_x_8173:
[----:B------:R-:W-:Y:S05]  /*1e920*/  BSYNC B1 ;  /* 0x0000000000017941 */ /* 0x000fea0003800000 */
.L_x_8172:
[----:B------:R-:W-:Y:S05]  /*1e930*/  BRA `(.L_x_8174) ;  /* 0xfffffed400047947 */ /* 0x000fea000383ffff */
.L_x_7916:
        /* <DEDUP_REMOVED lines=8> */
.L_x_8176:
[----:B------:R-:W-:Y:S05]  /*1e9c0*/  BSYNC B1 ;  /* 0x0000000000017941 */ /* 0x000fea0003800000 */
.L_x_8175:
[----:B------:R-:W-:Y:S05]  /*1e9d0*/  BRA `(.L_x_8177) ;  /* 0xfffffed000e47947 */ /* 0x000fea000383ffff */
.L_x_7917:
        /* <DEDUP_REMOVED lines=8> */
.L_x_8179:
[----:B------:R-:W-:Y:S05]  /*1ea60*/  BSYNC B1 ;  /* 0x0000000000017941 */ /* 0x000fea0003800000 */
.L_x_8178:
[----:B------:R-:W-:Y:S05]  /*1ea70*/  BRA `(.L_x_8180) ;  /* 0xfffffed000c47947 */ /* 0x000fea000383ffff */
.L_x_7918:
        /* <DEDUP_REMOVED lines=8> */
.L_x_8182:
[----:B------:R-:W-:Y:S05]  /*1eb00*/  BSYNC B1 ;  /* 0x0000000000017941 */ /* 0x000fea0003800000 */
.L_x_8181:
[----:B------:R-:W-:Y:S05]  /*1eb10*/  BRA `(.L_x_8183) ;  /* 0xfffffed000a47947 */ /* 0x000fea000383ffff */
.L_x_7919:
        /* <DEDUP_REMOVED lines=8> */
.L_x_8185:
[----:B------:R-:W-:Y:S05]  /*1eba0*/  BSYNC B1 ;  /* 0x0000000000017941 */ /* 0x000fea0003800000 */
.L_x_8184:
[----:B------:R-:W-:Y:S05]  /*1ebb0*/  BRA `(.L_x_8186) ;  /* 0xfffffed000847947 */ /* 0x000fea000383ffff */
.L_x_7920:
        /* <DEDUP_REMOVED lines=8> */
.L_x_8188:
[----:B------:R-:W-:Y:S05]  /*1ec40*/  BSYNC B1 ;  /* 0x0000000000017941 */ /* 0x000fea0003800000 */
.L_x_8187:
[----:B------:R-:W-:Y:S05]  /*1ec50*/  BRA `(.L_x_8189) ;  /* 0xfffffed000647947 */ /* 0x000fea000383ffff */
.L_x_7922:
[----:B0-----:R0:W1:Y:S02]  /*1ec60*/  SYNCS.PHASECHK.TRANS64.TRYWAIT P4, [R2+URZ+0x28800], R9 ;  /* 0x02880009020075a7 */ /* 0x001064000808017f */
[----:B-1----:R-:W-:Y:S05]  /*1ec70*/  @!P4 NANOSLEEP.SYNCS 0x989680 ;  /* 0x009896800000c95d */ /* 0x002fea0003900000 */
[----:B------:R-:W1:Y:S02]  /*1ec80*/  @!P4 SYNCS.PHASECHK.TRANS64 P4, [R2+URZ+0x28800], R9 ;  /* 0x028800090200c5a7 */ /* 0x000e64000808007f */
[----:B-1----:R-:W-:Y:S05]  /*1ec90*/  @!P4 BRA `(.L_x_7922) ;  /* 0xfffffffc00f0c947 */ /* 0x002fea000383ffff */
[----:B------:R-:W-:Y:S05]  /*1eca0*/  BRA `(.L_x_8190) ;  /* 0xfffffed400407947 */ /* 0x000fea000383ffff */
.L_x_7932:
[----:B-1----:R1:W2:Y:S02]  /*1ecb0*/  SYNCS.PHASECHK.TRANS64.TRYWAIT P2, [R3+URZ+0x28830], R0 ;  /* 0x02883000030075a7 */ /* 0x0022a4000804017f */
[----:B--2---:R-:W-:Y:S05]  /*1ecc0*/  @!P2 NANOSLEEP.SYNCS 0x989680 ;  /* 0x009896800000a95d */ /* 0x004fea0003900000 */
[----:B------:R-:W2:Y:S02]  /*1ecd0*/  @!P2 SYNCS.PHASECHK.TRANS64 P2, [R3+URZ+0x28830], R0 ;  /* 0x028830000300a5a7 */ /* 0x000ea4000804007f */
[----:B--2---:R-:W-:Y:S05]  /*1ece0*/  @!P2 BRA `(.L_x_7932) ;  /* 0xfffffffc00f0a947 */ /* 0x004fea000383ffff */
[----:B------:R-:W-:Y:S05]  /*1ecf0*/  BRA `(.L_x_7931) ;  /* 0xfffffeec00a07947 */ /* 0x000fea000383ffff */
.L_x_7938:
[----:B-1----:R1:W2:Y:S02]  /*1ed00*/  SYNCS.PHASECHK.TRANS64.TRYWAIT P3, [R0+URZ+0x28830], R7 ;  /* 0x02883007000075a7 */ /* 0x0022a4000806017f */
[----:B--2---:R-:W-:Y:S05]  /*1ed10*/  @!P3 NANOSLEEP.SYNCS 0x989680 ;  /* 0x009896800000b95d */ /* 0x004fea0003900000 */
[----:B------:R-:W2:Y:S02]  /*1ed20*/  @!P3 SYNCS.PHASECHK.TRANS64 P3, [R0+URZ+0x28830], R7 ;  /* 0x028830070000b5a7 */ /* 0x000ea4000806007f */
[----:B--2---:R-:W-:Y:S05]  /*1ed30*/  @!P3 BRA `(.L_x_7938) ;  /* 0xfffffffc00f0b947 */ /* 0x004fea000383ffff */
[----:B------:R-:W-:Y:S05]  /*1ed40*/  BRA `(.L_x_7937) ;  /* 0xffffff1400ac7947 */ /* 0x000fea000383ffff */
.L_x_7942:
[----:B-1----:R1:W2:Y:S02]  /*1ed50*/  SYNCS.PHASECHK.TRANS64.TRYWAIT P2, [R7+URZ+0x28850], R0 ;  /* 0x02885000070075a7 */ /* 0x0022a4000804017f */
[----:B--2---:R-:W-:Y:S05]  /*1ed60*/  @!P2 NANOSLEEP.SYNCS 0x989680 ;  /* 0x009896800000a95d */ /* 0x004fea0003900000 */
[----:B------:R-:W2:Y:S02]  /*1ed70*/  @!P2 SYNCS.PHASECHK.TRANS64 P2, [R7+URZ+0x28850], R0 ;  /* 0x028850000700a5a7 */ /* 0x000ea4000804007f */
[----:B--2---:R-:W-:Y:S05]  /*1ed80*/  @!P2 BRA `(.L_x_7942) ;  /* 0xfffffffc00f0a947 */ /* 0x004fea000383ffff */
[----:B------:R-:W-:Y:S05]  /*1ed90*/  BRA `(.L_x_7939) ;  /* 0xffffff1800bc7947 */ /* 0x000fea000383ffff */
.L_x_7949:
[----:B-1----:R1:W2:Y:S02]  /*1eda0*/  SYNCS.PHASECHK.TRANS64.TRYWAIT P3, [R0+URZ+0x28830], R7 ;  /* 0x02883007000075a7 */ /* 0x0022a4000806017f */
[----:B--2---:R-:W-:Y:S05]  /*1edb0*/  @!P3 NANOSLEEP.SYNCS 0x989680 ;  /* 0x009896800000b95d */ /* 0x004fea0003900000 */
[----:B------:R-:W2:Y:S02]  /*1edc0*/  @!P3 SYNCS.PHASECHK.TRANS64 P3, [R0+URZ+0x28830], R7 ;  /* 0x028830070000b5a7 */ /* 0x000ea4000806007f */
[----:B--2---:R-:W-:Y:S05]  /*1edd0*/  @!P3 BRA `(.L_x_7949) ;  /* 0xfffffffc00f0b947 */ /* 0x004fea000383ffff */
[----:B------:R-:W-:Y:S05]  /*1ede0*/  BRA `(.L_x_7948) ;  /* 0xffffff4000447947 */ /* 0x000fea000383ffff */
.L_x_7953:
[----:B-1----:R1:W2:Y:S02]  /*1edf0*/  SYNCS.PHASECHK.TRANS64.TRYWAIT P2, [R7+URZ+0x28850], R0 ;  /* 0x02885000070075a7 */ /* 0x0022a4000804017f */
[----:B--2---:R-:W-:Y:S05]  /*1ee00*/  @!P2 NANOSLEEP.SYNCS 0x989680 ;  /* 0x009896800000a95d */ /* 0x004fea0003900000 */
[----:B------:R-:W2:Y:S02]  /*1ee10*/  @!P2 SYNCS.PHASECHK.TRANS64 P2, [R7+URZ+0x28850], R0 ;  /* 0x028850000700a5a7 */ /* 0x000ea4000804007f */
[----:B--2---:R-:W-:Y:S05]  /*1ee20*/  @!P2 BRA `(.L_x_7953) ;  /* 0xfffffffc00f0a947 */ /* 0x004fea000383ffff */
[----:B------:R-:W-:Y:S05]  /*1ee30*/  BRA `(.L_x_7950) ;  /* 0xffffff4400547947 */ /* 0x000fea000383ffff */
.L_x_7958:
[----:B-1----:R1:W2:Y:S02]  /*1ee40*/  SYNCS.PHASECHK.TRANS64.TRYWAIT P0, [R12+URZ+0x28850], R5 ;  /* 0x028850050c0075a7 */ /* 0x0022a4000800017f */
[----:B--2---:R-:W-:Y:S05]  /*1ee50*/  @!P0 NANOSLEEP.SYNCS 0x989680 ;  /* 0x009896800000895d */ /* 0x004fea0003900000 */
[----:B------:R-:W2:Y:S02]  /*1ee60*/  @!P0 SYNCS.PHASECHK.TRANS64 P0, [R12+URZ+0x28850], R5 ;  /* 0x028850050c0085a7 */ /* 0x000ea4000800007f */
[----:B--2---:R-:W-:Y:S05]  /*1ee70*/  @!P0 BRA `(.L_x_7958) ;  /* 0xfffffffc00f08947 */ /* 0x004fea000383ffff */
[----:B------:R-:W-:Y:S05]  /*1ee80*/  BRA `(.L_x_7957) ;  /* 0xffffff6000847947 */ /* 0x000fea000383ffff */
.L_x_7992:
        /* <DEDUP_REMOVED lines=11> */
.L_x_8192:
[----:B------:R-:W-:Y:S05]  /*1ef40*/  BSYNC B1 ;  /* 0x0000000000017941 */ /* 0x000fea0003800000 */
.L_x_8191:
[----:B------:R-:W-:Y:S05]  /*1ef50*/  BRA `(.L_x_8193) ;  /* 0xffffff9c00407947 */ /* 0x000fea000383ffff */
.L_x_7993:
[----:B------:R-:W-:Y:S01]  /*1ef60*/  BSSY B1, `(.L_x_8194) ;  /* 0x0000006000017945 */ /* 0x000fe20003800000 */
[----:B------:R-:W-:-:S07]  /*1ef70*/  IMAD.MOV.U32 R15, RZ, RZ, -0x1 ;  /* 0xffffffffff0f7424 */ /* 0x000fce00078e00ff */
[----:B------:R-:W-:Y:S05]  /*1ef80*/  WARPSYNC.COLLECTIVE R15, `(.L_x_8195) ;  /* 0x000000000f0c7348 */ /* 0x000fea0003c00000 */
[----:B------:R-:W-:Y:S02]  /*1ef90*/  ELECT P6, UR62, PT ;  /* 0x00000000003e782f */ /* 0x000fe400038c0000 */
[----:B------:R-:W-:Y:S01]  /*1efa0*/  MOV R14, UR62 ;  /* 0x0000003e000e7c02 */ /* 0x000fe20008000f00 */
[----:B------:R-:W-:Y:S10]  /*1efb0*/  ENDCOLLECTIVE ;  /* 0x000000000000791b */ /* 0x000ff40003800000 */
.L_x_8195:
[----:B------:R-:W-:Y:S05]  /*1efc0*/  BSYNC B1 ;  /* 0x0000000000017941 */ /* 0x000fea0003800000 */
.L_x_8194:
[----:B------:R-:W-:Y:S05]  /*1efd0*/  BRA `(.L_x_8196) ;  /* 0xffffff9c002c7947 */ /* 0x000fea000383ffff */
.L_x_7995:
[----:B0-----:R0:W1:Y:S02]  /*1efe0*/  SYNCS.PHASECHK.TRANS64.TRYWAIT P0, [R9+URZ+0x28820], R5 ;  /* 0x02882005090075a7 */ /* 0x001064000800017f */
[----:B-1----:R-:W-:Y:S05]  /*1eff0*/  @!P0 NANOSLEEP.SYNCS 0x989680 ;  /* 0x009896800000895d */ /* 0x002fea0003900000 */
[----:B------:R-:W1:Y:S02]  /*1f000*/  @!P0 SYNCS.PHASECHK.TRANS64 P0, [R9+URZ+0x28820], R5 ;  /* 0x02882005090085a7 */ /* 0x000e64000800007f */
[----:B-1----:R-:W-:Y:S05]  /*1f010*/  @!P0 BRA `(.L_x_7995) ;  /* 0xfffffffc00f08947 */ /* 0x002fea000383ffff */
[----:B------:R-:W-:Y:S05]  /*1f020*/  BRA `(.L_x_8197) ;  /* 0xffffff9c00487947 */ /* 0x000fea000383ffff */
.L_x_7998:
[----:B0-----:R0:W1:Y:S02]  /*1f030*/  SYNCS.PHASECHK.TRANS64.TRYWAIT P0, [R5+URZ+0x288a0], R7 ;  /* 0x0288a007050075a7 */ /* 0x001064000800017f */
[----:B-1----:R-:W-:Y:S05]  /*1f040*/  @!P0 NANOSLEEP.SYNCS 0x989680 ;  /* 0x009896800000895d */ /* 0x002fea0003900000 */
[----:B------:R-:W1:Y:S02]  /*1f050*/  @!P0 SYNCS.PHASECHK.TRANS64 P0, [R5+URZ+0x288a0], R7 ;  /* 0x0288a007050085a7 */ /* 0x000e64000800007f */
[----:B-1----:R-:W-:Y:S05]  /*1f060*/  @!P0 BRA `(.L_x_7998) ;  /* 0xfffffffc00f08947 */ /* 0x002fea000383ffff */
[----:B------:R-:W-:Y:S05]  /*1f070*/  BRA `(.L_x_8198) ;  /* 0xffffff9c00587947 */ /* 0x000fea000383ffff */
.L_x_8000:
[----:B-1----:R1:W2:Y:S02]  /*1f080*/  SYNCS.PHASECHK.TRANS64.TRYWAIT P0, [R5+URZ+0x288c0], R7 ;  /* 0x0288c007050075a7 */ /* 0x0022a4000800017f */
[----:B--2---:R-:W-:Y:S05]  /*1f090*/  @!P0 NANOSLEEP.SYNCS 0x989680 ;  /* 0x009896800000895d */ /* 0x004fea0003900000 */
[----:B------:R-:W2:Y:S02]  /*1f0a0*/  @!P0 SYNCS.PHASECHK.TRANS64 P0, [R5+URZ+0x288c0], R7 ;  /* 0x0288c007050085a7 */ /* 0x000ea4000800007f */
[----:B--2---:R-:W-:Y:S05]  /*1f0b0*/  @!P0 BRA `(.L_x_8000) ;  /* 0xfffffffc00f08947 */ /* 0x004fea000383ffff */
[----:B------:R-:W-:Y:S05]  /*1f0c0*/  BRA `(.L_x_8199) ;  /* 0xffffff9c00d07947 */ /* 0x000fea000383ffff */
.L_x_8004:
[----:B0-----:R0:W1:Y:S02]  /*1f0d0*/  SYNCS.PHASECHK.TRANS64.TRYWAIT P0, [R6+URZ+0x288a0], R7 ;  /* 0x0288a007060075a7 */ /* 0x001064000800017f */
[----:B-1----:R-:W-:Y:S05]  /*1f0e0*/  @!P0 NANOSLEEP.SYNCS 0x989680 ;  /* 0x009896800000895d */ /* 0x002fea0003900000 */
[----:B------:R-:W1:Y:S02]  /*1f0f0*/  @!P0 SYNCS.PHASECHK.TRANS64 P0, [R6+URZ+0x288a0], R7 ;  /* 0x0288a007060085a7 */ /* 0x000e64000800007f */
[----:B-1----:R-:W-:Y:S05]  /*1f100*/  @!P0 BRA `(.L_x_8004) ;  /* 0xfffffffc00f08947 */ /* 0x002fea000383ffff */
[----:B------:R-:W-:Y:S05]  /*1f110*/  BRA `(.L_x_8200) ;  /* 0xffffffa0009c7947 */ /* 0x000fea000383ffff */
.L_x_8006:
[----:B-1----:R1:W2:Y:S02]  /*1f120*/  SYNCS.PHASECHK.TRANS64.TRYWAIT P1, [R6+URZ+0x288c0], R7 ;  /* 0x0288c007060075a7 */ /* 0x0022a4000802017f */
[----:B--2---:R-:W-:Y:S05]  /*1f130*/  @!P1 NANOSLEEP.SYNCS 0x989680 ;  /* 0x009896800000995d */ /* 0x004fea0003900000 */
[----:B------:R-:W2:Y:S02]  /*1f140*/  @!P1 SYNCS.PHASECHK.TRANS64 P1, [R6+URZ+0x288c0], R7 ;  /* 0x0288c007060095a7 */ /* 0x000ea4000802007f */
[----:B--2---:R-:W-:Y:S05]  /*1f150*/  @!P1 BRA `(.L_x_8006) ;  /* 0xfffffffc00f09947 */ /* 0x004fea000383ffff */
[----:B------:R-:W-:Y:S05]  /*1f160*/  BRA `(.L_x_8201) ;  /* 0xffffffa4000c7947 */ /* 0x000fea000383ffff */
.L_x_8017:
        /* <DEDUP_REMOVED lines=11> */
.L_x_8203:
[----:B------:R-:W-:Y:S05]  /*1f220*/  BSYNC B0 ;  /* 0x0000000000007941 */ /* 0x000fea0003800000 */
.L_x_8202:
[----:B------:R-:W-:Y:S05]  /*1f230*/  BRA `(.L_x_8204) ;  /* 0xffffffac00cc7947 */ /* 0x000fea000383ffff */
.L_x_8018:
[----:B------:R-:W-:Y:S01]  /*1f240*/  BSSY B0, `(.L_x_8205) ;  /* 0x0000006000007945 */ /* 0x000fe20003800000 */
[----:B------:R-:W-:-:S07]  /*1f250*/  IMAD.MOV.U32 R15, RZ, RZ, -0x1 ;  /* 0xffffffffff0f7424 */ /* 0x000fce00078e00ff */
[----:B------:R-:W-:Y:S05]  /*1f260*/  WARPSYNC.COLLECTIVE R15, `(.L_x_8206) ;  /* 0x000000000f0c7348 */ /* 0x000fea0003c00000 */
[----:B------:R-:W-:Y:S02]  /*1f270*/  ELECT P6, UR62, PT ;  /* 0x00000000003e782f */ /* 0x000fe400038c0000 */
[----:B------:R-:W-:Y:S01]  /*1f280*/  MOV R14, UR62 ;  /* 0x0000003e000e7c02 */ /* 0x000fe20008000f00 */
[----:B------:R-:W-:Y:S10]  /*1f290*/  ENDCOLLECTIVE ;  /* 0x000000000000791b */ /* 0x000ff40003800000 */
.L_x_8206:
[----:B------:R-:W-:Y:S05]  /*1f2a0*/  BSYNC B0 ;  /* 0x0000000000007941 */ /* 0x000fea0003800000 */
.L_x_8205:
[----:B------:R-:W-:Y:S05]  /*1f2b0*/  BRA `(.L_x_8207) ;  /* 0xffffffac00bc7947 */ /* 0x000fea000383ffff */
.L_x_8021:
[----:B0-----:R0:W1:Y:S02]  /*1f2c0*/  SYNCS.PHASECHK.TRANS64.TRYWAIT P0, [R7+URZ+0x28840], R10 ;  /* 0x0288400a070075a7 */ /* 0x001064000800017f */
[----:B-1----:R-:W-:Y:S05]  /*1f2d0*/  @!P0 NANOSLEEP.SYNCS 0x989680 ;  /* 0x009896800000895d */ /* 0x002fea0003900000 */
[----:B------:R-:W1:Y:S02]  /*1f2e0*/  @!P0 SYNCS.PHASECHK.TRANS64 P0, [R7+URZ+0x28840], R10 ;  /* 0x0288400a070085a7 */ /* 0x000e64000800007f */
[----:B-1----:R-:W-:Y:S05]  /*1f2f0*/  @!P0 BRA `(.L_x_8021) ;  /* 0xfffffffc00f08947 */ /* 0x002fea000383ffff */
[----:B------:R-:W-:Y:S05]  /*1f300*/  BRA `(.L_x_8208) ;  /* 0xffffffb000207947 */ /* 0x000fea000383ffff */
.L_x_8024:
        /* <DEDUP_REMOVED lines=8> */
.L_x_8032:
[----:B0-----:R0:W1:Y:S02]  /*1f390*/  SYNCS.PHASECHK.TRANS64.TRYWAIT P0, [R8+URZ+0x28840], R9 ;  /* 0x02884009080075a7 */ /* 0x001064000800017f */
[----:B-1----:R-:W-:Y:S05]  /*1f3a0*/  @!P0 NANOSLEEP.SYNCS 0x989680 ;  /* 0x009896800000895d */ /* 0x002fea0003900000 */
[----:B------:R-:W1:Y:S02]  /*1f3b0*/  @!P0 SYNCS.PHASECHK.TRANS64 P0, [R8+URZ+0x28840], R9 ;  /* 0x02884009080085a7 */ /* 0x000e64000800007f */
[----:B-1----:R-:W-:Y:S05]  /*1f3c0*/  @!P0 BRA `(.L_x_8032) ;  /* 0xfffffffc00f08947 */ /* 0x002fea000383ffff */
[----:B------:R-:W-:Y:S05]  /*1f3d0*/  BRA `(.L_x_8210) ;  /* 0xffffffb400e87947 */ /* 0x000fea000383ffff */
.L_x_8034:
[----:B0-----:R0:W1:Y:S02]  /*1f3e0*/  SYNCS.PHASECHK.TRANS64.TRYWAIT P0, [R8+URZ+0x28860], R9 ;  /* 0x02886009080075a7 */ /* 0x001064000800017f */
[----:B-1----:R-:W-:Y:S05]  /*1f3f0*/  @!P0 NANOSLEEP.SYNCS 0x989680 ;  /* 0x009896800000895d */ /* 0x002fea0003900000 */
[----:B------:R-:W1:Y:S02]  /*1f400*/  @!P0 SYNCS.PHASECHK.TRANS64 P0, [R8+URZ+0x28860], R9 ;  /* 0x02886009080085a7 */ /* 0x000e64000800007f */
[----:B-1----:R-:W-:Y:S05]  /*1f410*/  @!P0 BRA `(.L_x_8034) ;  /* 0xfffffffc00f08947 */ /* 0x002fea000383ffff */
[----:B------:R-:W-:Y:S05]  /*1f420*/  BRA `(.L_x_8211) ;  /* 0xffffffb800807947 */ /* 0x000fea000383ffff */
.L_x_8040:
[----:B-1----:R1:W2:Y:S02]  /*1f430*/  SYNCS.PHASECHK.TRANS64.TRYWAIT P0, [R2+URZ+0x28840], R3 ;  /* 0x02884003020075a7 */ /* 0x0022a4000800017f */
[----:B--2---:R-:W-:Y:S05]  /*1f440*/  @!P0 NANOSLEEP.SYNCS 0x989680 ;  /* 0x009896800000895d */ /* 0x004fea0003900000 */
[----:B------:R-:W2:Y:S02]  /*1f450*/  @!P0 SYNCS.PHASECHK.TRANS64 P0, [R2+URZ+0x28840], R3 ;  /* 0x02884003020085a7 */ /* 0x000ea4000800007f */
[----:B--2---:R-:W-:Y:S05]  /*1f460*/  @!P0 BRA `(.L_x_8040) ;  /* 0xfffffffc00f08947 */ /* 0x004fea000383ffff */
[----:B------:R-:W-:Y:S05]  /*1f470*/  BRA `(.L_x_8212) ;  /* 0xffffffbc00d87947 */ /* 0x000fea000383ffff */
.L_x_8042:
[----:B0-----:R0:W1:Y:S02]  /*1f480*/  SYNCS.PHASECHK.TRANS64.TRYWAIT P0, [R2+URZ+0x28860], R3 ;  /* 0x02886003020075a7 */ /* 0x001064000800017f */
[----:B-1----:R-:W-:Y:S05]  /*1f490*/  @!P0 NANOSLEEP.SYNCS 0x989680 ;  /* 0x009896800000895d */ /* 0x002fea0003900000 */
[----:B------:R-:W1:Y:S02]  /*1f4a0*/  @!P0 SYNCS.PHASECHK.TRANS64 P0, [R2+URZ+0x28860], R3 ;  /* 0x02886003020085a7 */ /* 0x000e64000800007f */
[----:B-1----:R-:W-:Y:S05]  /*1f4b0*/  @!P0 BRA `(.L_x_8042) ;  /* 0xfffffffc00f08947 */ /* 0x002fea000383ffff */
[----:B------:R-:W-:Y:S05]  /*1f4c0*/  BRA `(.L_x_8213) ;  /* 0xffffffc000707947 */ /* 0x000fea000383ffff */
.L_x_8048:
[----:B--2---:R2:W3:Y:S02]  /*1f4d0*/  SYNCS.PHASECHK.TRANS64.TRYWAIT P0, [R2+URZ+0x28840], R3 ;  /* 0x02884003020075a7 */ /* 0x0044e4000800017f */
[----:B---3--:R-:W-:Y:S05]  /*1f4e0*/  @!P0 NANOSLEEP.SYNCS 0x989680 ;  /* 0x009896800000895d */ /* 0x008fea0003900000 */
[----:B------:R-:W3:Y:S02]  /*1f4f0*/  @!P0 SYNCS.PHASECHK.TRANS64 P0, [R2+URZ+0x28840], R3 ;  /* 0x02884003020085a7 */ /* 0x000ee4000800007f */
[----:B---3--:R-:W-:Y:S05]  /*1f500*/  @!P0 BRA `(.L_x_8048) ;  /* 0xfffffffc00f08947 */ /* 0x008fea000383ffff */
[----:B------:R-:W-:Y:S05]  /*1f510*/  BRA `(.L_x_8214) ;  /* 0xffffffc400a47947 */ /* 0x000fea000383ffff */
.L_x_8050:
[----:B0-----:R0:W1:Y:S02]  /*1f520*/  SYNCS.PHASECHK.TRANS64.TRYWAIT P0, [R2+URZ+0x28860], R9 ;  /* 0x02886009020075a7 */ /* 0x001064000800017f */
[----:B-1----:R-:W-:Y:S05]  /*1f530*/  @!P0 NANOSLEEP.SYNCS 0x989680 ;  /* 0x009896800000895d */ /* 0x002fea0003900000 */
[----:B------:R-:W1:Y:S02]  /*1f540*/  @!P0 SYNCS.PHASECHK.TRANS64 P0, [R2+URZ+0x28860], R9 ;  /* 0x02886009020085a7 */ /* 0x000e64000800007f */
[----:B-1----:R-:W-:Y:S05]  /*1f550*/  @!P0 BRA `(.L_x_8050) ;  /* 0xfffffffc00f08947 */ /* 0x002fea000383ffff */
[----:B------:R-:W-:Y:S05]  /*1f560*/  BRA `(.L_x_8215) ;  /* 0xffffffc800387947 */ /* 0x000fea000383ffff */
.L_x_8058:
[----:B-1----:R1:W2:Y:S02]  /*1f570*/  SYNCS.PHASECHK.TRANS64.TRYWAIT P0, [R0+URZ+0x28860], R3 ;  /* 0x02886003000075a7 */ /* 0x0022a4000800017f */
[----:B--2---:R-:W-:Y:S05]  /*1f580*/  @!P0 NANOSLEEP.SYNCS 0x989680 ;  /* 0x009896800000895d */ /* 0x004fea0003900000 */
[----:B------:R-:W2:Y:S02]  /*1f590*/  @!P0 SYNCS.PHASECHK.TRANS64 P0, [R0+URZ+0x28860], R3 ;  /* 0x02886003000085a7 */ /* 0x000ea4000800007f */
[----:B--2---:R-:W-:Y:S05]  /*1f5a0*/  @!P0 BRA `(.L_x_8058) ;  /* 0xfffffffc00f08947 */ /* 0x004fea000383ffff */
[----:B------:R-:W-:Y:S05]  /*1f5b0*/  BRA `(.L_x_8216) ;  /* 0xffffffcc00547947 */ /* 0x000fea000383ffff */
.L_x_8061:
[----:B------:R-:W-:Y:S01]  /*1f5c0*/  BSSY B0, `(.L_x_8217) ;  /* 0x0000008000007945 */ /* 0x000fe20003800000 */
[----:B------:R-:W-:Y:S01]  /*1f5d0*/  IMAD.MOV.U32 R13, RZ, RZ, R16 ;  /* 0x000000ffff0d7224 */ /* 0x000fe200078e0010 */
[----:B------:R-:W-:Y:S01]  /*1f5e0*/  MOV R11, 0x1f ;  /* 0x0000001f000b7802 */ /* 0x000fe20000000f00 */
[----:B------:R-:W-:Y:S02]  /*1f5f0*/  IMAD.MOV.U32 R12, RZ, RZ, RZ ;  /* 0x000000ffff0c7224 */ /* 0x000fe400078e00ff */
[----:B0-----:R-:W-:-:S07]  /*1f600*/  IMAD.MOV.U32 R15, RZ, RZ, -0x1 ;  /* 0xffffffffff0f7424 */ /* 0x001fce00078e00ff */
[----:B-1----:R-:W-:Y:S05]  /*1f610*/  WARPSYNC.COLLECTIVE R15, `(.L_x_8218) ;  /* 0x000000000f087348 */ /* 0x002fea0003c00000 */
[----:B------:R0:W2:Y:S02]  /*1f620*/  SHFL.IDX P6, R14, R13, R12, R11 ;  /* 0x0000000c0d0e7389 */ /* 0x0000a400000c000b */
[----:B012---:R-:W-:Y:S01]  /*1f630*/  ENDCOLLECTIVE ;  /* 0x000000000000791b */ /* 0x007fe20003800000 */
.L_x_8218:
[----:B------:R-:W-:Y:S05]  /*1f640*/  BSYNC B0 ;  /* 0x0000000000007941 */ /* 0x000fea0003800000 */
.L_x_8217:
        /* <DEDUP_REMOVED lines=8> */
.L_x_8219:
[----:B------:R-:W-:Y:S01]  /*1f6d0*/  IMAD.MOV.U32 R6, RZ, RZ, R14 ;  /* 0x000000ffff067224 */ /* 0x000fe200078e000e */
[----:B------:R-:W-:Y:S06]  /*1f6e0*/  BRA `(.L_x_8220) ;  /* 0xffffffcc00e87947 */ /* 0x000fec000383ffff */
.L_x_8064:
[----:B------:R-:W-:Y:S01]  /*1f6f0*/  BSSY B0, `(.L_x_8221) ;  /* 0x0000008000007945 */ /* 0x000fe20003800000 */
[----:B-----5:R-:W-:Y:S01]  /*1f700*/  IMAD.MOV.U32 R13, RZ, RZ, R3 ;  /* 0x000000ffff0d7224 */ /* 0x020fe200078e0003 */
[----:B------:R-:W-:Y:S01]  /*1f710*/  MOV R11, RZ ;  /* 0x000000ff000b7202 */ /* 0x000fe20000000f00 */
[----:B------:R-:W-:Y:S02]  /*1f720*/  IMAD.MOV.U32 R12, RZ, RZ, 0x1 ;  /* 0x00000001ff0c7424 */ /* 0x000fe400078e00ff */
[----:B0-----:R-:W-:-:S07]  /*1f730*/  IMAD.MOV.U32 R15, RZ, RZ, -0x1 ;  /* 0xffffffffff0f7424 */ /* 0x001fce00078e00ff */
[----:B-1234-:R-:W-:Y:S05]  /*1f740*/  WARPSYNC.COLLECTIVE R15, `(.L_x_8222) ;  /* 0x000000000f087348 */ /* 0x01efea0003c00000 */
[----:B------:R0:W0:Y:S02]  /*1f750*/  SHFL.UP P6, R14, R13, R12, R11 ;  /* 0x0400000c0d0e7389 */ /* 0x00002400000c000b */
[----:B01234-:R-:W-:Y:S01]  /*1f760*/  ENDCOLLECTIVE ;  /* 0x000000000000791b */ /* 0x01ffe20003800000 */
.L_x_8222:
[----:B------:R-:W-:Y:S05]  /*1f770*/  BSYNC B0 ;  /* 0x0000000000007941 */ /* 0x000fea0003800000 */
.L_x_8221:
        /* <DEDUP_REMOVED lines=10> */
.L_x_8223:
        /* <DEDUP_REMOVED lines=8> */
.L_x_8224:
        /* <DEDUP_REMOVED lines=8> */
.L_x_8225:
        /* <DEDUP_REMOVED lines=8> */
.L_x_8226:
        /* <DEDUP_REMOVED lines=8> */
.L_x_8227:
[----:B------:R-:W-:Y:S05]  /*1fa20*/  BRA `(.L_x_8228) ;  /* 0xffffffcc00ac7947 */ /* 0x000fea000383ffff */
.L_x_8069:
[----:B------:R-:W-:Y:S01]  /*1fa30*/  BSSY B0, `(.L_x_8229) ;  /* 0x0000008000007945 */ /* 0x000fe20003800000 */
[----:B-----5:R-:W-:Y:S01]  /*1fa40*/  IMAD.MOV.U32 R13, RZ, RZ, R3 ;  /* 0x000000ffff0d7224 */ /* 0x020fe200078e0003 */
[----:B------:R-:W-:Y:S01]  /*1fa50*/  MOV R15, 0xffffffff ;  /* 0xffffffff000f7802 */ /* 0x000fe20000000f00 */
[----:B------:R-:W-:Y:S02]  /*1fa60*/  IMAD.MOV.U32 R12, RZ, RZ, 0x1 ;  /* 0x00000001ff0c7424 */ /* 0x000fe400078e00ff */
[----:B------:R-:W-:-:S07]  /*1fa70*/  IMAD.MOV.U32 R11, RZ, RZ, RZ ;  /* 0x000000ffff0b7224 */ /* 0x000fce00078e00ff */
[----:B012---:R-:W-:Y:S05]  /*1fa80*/  WARPSYNC.COLLECTIVE R15, `(.L_x_8230) ;  /* 0x000000000f087348 */ /* 0x007fea0003c00000 */
[----:B------:R3:W4:Y:S02]  /*1fa90*/  SHFL.UP P6, R14, R13, R12, R11 ;  /* 0x0400000c0d0e7389 */ /* 0x00072400000c000b */
[----:B01234-:R-:W-:Y:S01]  /*1faa0*/  ENDCOLLECTIVE ;  /* 0x000000000000791b */ /* 0x01ffe20003800000 */
.L_x_8230:
[----:B------:R-:W-:Y:S05]  /*1fab0*/  BSYNC B0 ;  /* 0x0000000000007941 */ /* 0x000fea0003800000 */
.L_x_8229:
[C---:B------:R-:W-:Y:S01]  /*1fac0*/  ISETP.NE.AND P0, PT, R7.reuse, RZ, PT ;  /* 0x000000ff0700720c */ /* 0x040fe20003f05270 */
[----:B------:R-:W-:Y:S01]  /*1fad0*/  IMAD.MOV.U32 R12, RZ, RZ, 0x2 ;  /* 0x00000002ff0c7424 */ /* 0x000fe200078e00ff */
[----:B------:R-:W-:Y:S01]  /*1fae0*/  MOV R11, RZ ;  /* 0x000000ff000b7202 */ /* 0x000fe20000000f00 */
[----:B------:R-:W-:Y:S01]  /*1faf0*/  IMAD.MOV.U32 R15, RZ, RZ, -0x1 ;  /* 0xffffffffff0f7424 */ /* 0x000fe200078e00ff */
[----:B------:R-:W-:Y:S02]  /*1fb00*/  SEL R2, R14, RZ, P0 ;  /* 0x000000ff0e027207 */ /* 0x000fe40000000000 */
[----:B------:R-:W-:-:S03]  /*1fb10*/  ISETP.GE.U32.AND P0, PT, R7, 0x2, PT ;  /* 0x000000020700780c */ /* 0x000fc60003f06070 */
[----:B------:R-:W-:-:S04]  /*1fb20*/  IMAD.IADD R2, R3, 0x1, R2 ;  /* 0x0000000103027824 */ /* 0x000fc800078e0202 */
[----:B------:R-:W-:-:S07]  /*1fb30*/  IMAD.MOV.U32 R13, RZ, RZ, R2 ;  /* 0x000000ffff0d7224 */ /* 0x000fce00078e0002 */
[----:B------:R-:W-:Y:S05]  /*1fb40*/  WARPSYNC.COLLECTIVE R15, `(.L_x_8231) ;  /* 0x000000000f087348 */ /* 0x000fea0003c00000 */
[----:B------:R0:W1:Y:S02]  /*1fb50*/  SHFL.UP P6, R14, R13, R12, R11 ;  /* 0x0400000c0d0e7389 */ /* 0x00006400000c000b */
[----:B01----:R-:W-:Y:S01]  /*1fb60*/  ENDCOLLECTIVE ;  /* 0x000000000000791b */ /* 0x003fe20003800000 */
.L_x_8231:
        /* <DEDUP_REMOVED lines=8> */
.L_x_8232:
        /* <DEDUP_REMOVED lines=8> */
.L_x_8233:
        /* <DEDUP_REMOVED lines=8> */
.L_x_8234:
        /* <DEDUP_REMOVED lines=8> */
.L_x_8235:
[----:B------:R-:W-:Y:S05]  /*1fd70*/  BRA `(.L_x_8236) ;  /* 0xffffffcc008c7947 */ /* 0x000fea000383ffff */
.L_x_8071:
[----:B------:R-:W-:Y:S01]  /*1fd80*/  BSSY B0, `(.L_x_8237) ;  /* 0x0000006000007945 */ /* 0x000fe20003800000 */
[----:B------:R-:W-:Y:S01]  /*1fd90*/  PLOP3.LUT P6, PT, P6, PT, PT, 0x8, 0x0 ;  /* 0x000000000000781c */ /* 0x000fe200037ce170 */
[----:B------:R-:W-:-:S12]  /*1fda0*/  IMAD.MOV.U32 R15, RZ, RZ, -0x1 ;  /* 0xffffffffff0f7424 */ /* 0x000fd800078e00ff */
[----:B0-2---:R-:W-:Y:S05]  /*1fdb0*/  WARPSYNC.COLLECTIVE R15, `(.L_x_8238) ;  /* 0x000000000f087348 */ /* 0x005fea0003c00000 */
[----:B------:R-:W-:Y:S01]  /*1fdc0*/  VOTE.ANY R14, PT, P6 ;  /* 0x00000000000e7806 */ /* 0x000fe200030e0100 */
[----:B0-2---:R-:W-:Y:S06]  /*1fdd0*/  ENDCOLLECTIVE ;  /* 0x000000000000791b */ /* 0x005fec0003800000 */
.L_x_8238:
[----:B------:R-:W-:Y:S05]  /*1fde0*/  BSYNC B0 ;  /* 0x0000000000007941 */ /* 0x000fea0003800000 */
.L_x_8237:
[----:B------:R-:W-:Y:S01]  /*1fdf0*/  MOV R6, R14 ;  /* 0x0000000e00067202 */ /* 0x000fe20000000f00 */
[----:B------:R-:W-:Y:S01]  /*1fe00*/  IMAD.MOV.U32 R13, RZ, RZ, R3 ;  /* 0x000000ffff0d7224 */ /* 0x000fe200078e0003 */
[----:B------:R-:W-:Y:S01]  /*1fe10*/  MOV R15, 0xffffffff ;  /* 0xffffffff000f7802 */ /* 0x000fe20000000f00 */
[----:B------:R-:W-:Y:S01]  /*1fe20*/  IMAD.MOV.U32 R11, RZ, RZ, 0x1f ;  /* 0x0000001fff0b7424 */ /* 0x000fe200078e00ff */
[----:B------:R-:W0:Y:S02]  /*1fe30*/  POPC R7, R6 ;  /* 0x0000000600077309 */ /* 0x000e240000000000 */
[----:B0-----:R-:W-:-:S07]  /*1fe40*/  IMAD.MOV.U32 R12, RZ, RZ, R7 ;  /* 0x000000ffff0c7224 */ /* 0x001fce00078e0007 */
[----:B------:R-:W-:Y:S05]  /*1fe50*/  WARPSYNC.COLLECTIVE R15, `(.L_x_8239) ;  /* 0x000000000f087348 */ /* 0x000fea0003c00000 */
[----:B------:R0:W1:Y:S02]  /*1fe60*/  SHFL.IDX P6, R14, R13, R12, R11 ;  /* 0x0000000c0d0e7389 */ /* 0x00006400000c000b */
[----:B01----:R-:W-:Y:S01]  /*1fe70*/  ENDCOLLECTIVE ;  /* 0x000000000000791b */ /* 0x003fe20003800000 */
.L_x_8239:
[----:B------:R-:W-:Y:S01]  /*1fe80*/  IMAD.MOV.U32 R17, RZ, RZ, R14 ;  /* 0x000000ffff117224 */ /* 0x000fe200078e000e */
[----:B------:R-:W-:Y:S06]  /*1fe90*/  BRA `(.L_x_8240) ;  /* 0xffffffcc007c7947 */ /* 0x000fec000383ffff */
.L_x_8073:
[----:B------:R-:W-:Y:S01]  /*1fea0*/  BSSY B0, `(.L_x_8241) ;  /* 0x0000007000007945 */ /* 0x000fe20003800000 */
[----:B------:R-:W-:Y:S01]  /*1feb0*/  IMAD.MOV.U32 R13, RZ, RZ, R2 ;  /* 0x000000ffff0d7224 */ /* 0x000fe200078e0002 */
[----:B------:R-:W-:Y:S01]  /*1fec0*/  MOV R15, 0xffffffff ;  /* 0xffffffff000f7802 */ /* 0x000fe20000000f00 */
[----:B------:R-:W-:-:S07]  /*1fed0*/  IMAD.MOV.U32 R11, RZ, RZ, 0x1f ;  /* 0x0000001fff0b7424 */ /* 0x000fce00078e00ff */
[----:B01-3--:R-:W-:Y:S05]  /*1fee0*/  WARPSYNC.COLLECTIVE R15, `(.L_x_8242) ;  /* 0x000000000f087348 */ /* 0x00bfea0003c00000 */
[----:B------:R2:W4:Y:S02]  /*1fef0*/  SHFL.IDX P6, R14, R13, R12, R11 ;  /* 0x0000000c0d0e7389 */ /* 0x00052400000c000b */
[----:B01234-:R-:W-:Y:S01]  /*1ff00*/  ENDCOLLECTIVE ;  /* 0x000000000000791b */ /* 0x01ffe20003800000 */
.L_x_8242:
[----:B------:R-:W-:Y:S05]  /*1ff10*/  BSYNC B0 ;  /* 0x0000000000007941 */ /* 0x000fea0003800000 */
.L_x_8241:
[----:B------:R-:W-:Y:S01]  /*1ff20*/  IMAD.MOV.U32 R16, RZ, RZ, R14 ;  /* 0x000000ffff107224 */ /* 0x000fe200078e000e */
[----:B------:R-:W-:Y:S06]  /*1ff30*/  BRA `(.L_x_8072) ;  /* 0xffffffcc00707947 */ /* 0x000fec000383ffff */
.L_x_8077:
[----:B-1----:R1:W2:Y:S02]  /*1ff40*/  SYNCS.PHASECHK.TRANS64.TRYWAIT P0, [R0+URZ+0x28820], R3 ;  /* 0x02882003000075a7 */ /* 0x0022a4000800017f */
[----:B--2---:R-:W-:Y:S05]  /*1ff50*/  @!P0 NANOSLEEP.SYNCS 0x989680 ;  /* 0x009896800000895d */ /* 0x004fea0003900000 */
[----:B------:R-:W2:Y:S02]  /*1ff60*/  @!P0 SYNCS.PHASECHK.TRANS64 P0, [R0+URZ+0x28820], R3 ;  /* 0x02882003000085a7 */ /* 0x000ea4000800007f */
[----:B--2---:R-:W-:Y:S05]  /*1ff70*/  @!P0 BRA `(.L_x_8077) ;  /* 0xfffffffc00f08947 */ /* 0x004fea000383ffff */
[----:B------:R-:W-:Y:S05]  /*1ff80*/  BRA `(.L_x_8243) ;  /* 0xffffffd000e47947 */ /* 0x000fea000383ffff */
.L_x_8078:
[----:B------:R-:W2:Y:S01]  /*1ff90*/  S2R R2, SR_TID.X ;  /* 0x0000000000027919 */ /* 0x000ea20000002100 */
[----:B------:R-:W-:Y:S01]  /*1ffa0*/  BSSY B0, `(.L_x_8244) ;  /* 0x000000a000007945 */ /* 0x000fe20003800000 */
[----:B------:R-:W-:Y:S01]  /*1ffb0*/  IMAD.MOV.U32 R12, RZ, RZ, RZ ;  /* 0x000000ffff0c7224 */ /* 0x000fe200078e00ff */
[----:B0-----:R-:W-:Y:S01]  /*1ffc0*/  MOV R11, 0x1f ;  /* 0x0000001f000b7802 */ /* 0x001fe20000000f00 */
[----:B------:R-:W-:Y:S01]  /*1ffd0*/  IMAD.MOV.U32 R15, RZ, RZ, -0x1 ;  /* 0xffffffffff0f7424 */ /* 0x000fe200078e00ff */
[----:B--2---:R-:W-:-:S04]  /*1ffe0*/  SHF.R.U32.HI R2, RZ, 0x5, R2 ;  /* 0x00000005ff027819 */ /* 0x004fc80000011602 */
[----:B------:R-:W-:-:S05]  /*1fff0*/  LOP3.LUT R2, R2, 0x3, RZ, 0xc0, !PT ;  /* 0x0000000302027812 */ /* 0x000fca00078ec0ff */
[----:B------:R-:W-:-:S07]  /*20000*/  IMAD.MOV.U32 R13, RZ, RZ, R2 ;  /* 0x000000ffff0d7224 */ /* 0x000fce00078e0002 */
[----:B-1----:R-:W-:Y:S05]  /*20010*/  WARPSYNC.COLLECTIVE R15, `(.L_x_8245) ;  /* 0x000000000f087348 */ /* 0x002fea0003c00000 */
[----:B------:R0:W2:Y:S02]  /*20020*/  SHFL.IDX P6, R14, R13, R12, R11 ;  /* 0x0000000c0d0e7389 */ /* 0x0000a400000c000b */
[----:B012---:R-:W-:Y:S01]  /*20030*/  ENDCOLLECTIVE ;  /* 0x000000000000791b */ /* 0x007fe20003800000 */
.L_x_8245:
[----:B------:R-:W-:Y:S05]  /*20040*/  BSYNC B0 ;  /* 0x0000000000007941 */ /* 0x000fea0003800000 */
.L_x_8244:
[----:B------:R-:W-:Y:S05]  /*20050*/  BRA `(.L_x_8246) ;  /* 0xffffffd000cc7947 */ /* 0x000fea000383ffff */
.L_x_8079:
[----:B------:R-:W-:Y:S01]  /*20060*/  BSSY B0, `(.L_x_8247) ;  /* 0x0000006000007945 */ /* 0x000fe20003800000 */
[----:B------:R-:W-:-:S07]  /*20070*/  IMAD.MOV.U32 R15, RZ, RZ, -0x1 ;  /* 0xffffffffff0f7424 */ /* 0x000fce00078e00ff */
[----:B012---:R-:W-:Y:S05]  /*20080*/  WARPSYNC.COLLECTIVE R15, `(.L_x_8248) ;  /* 0x000000000f0c7348 */ /* 0x007fea0003c00000 */
[----:B------:R-:W-:Y:S02]  /*20090*/  ELECT P6, UR62, PT ;  /* 0x00000000003e782f */ /* 0x000fe400038c0000 */
[----:B------:R-:W-:Y:S01]  /*200a0*/  MOV R14, UR62 ;  /* 0x0000003e000e7c02 */ /* 0x000fe20008000f00 */
[----:B012---:R-:W-:Y:S10]  /*200b0*/  ENDCOLLECTIVE ;  /* 0x000000000000791b */ /* 0x007ff40003800000 */
.L_x_8248:
[----:B------:R-:W-:Y:S05]  /*200c0*/  BSYNC B0 ;  /* 0x0000000000007941 */ /* 0x000fea0003800000 */
.L_x_8247:
[----:B------:R-:W-:Y:S05]  /*200d0*/  BRA `(.L_x_8249) ;  /* 0xffffffd000c07947 */ /* 0x000fea000383ffff */
.L_x_8081:
[----:B-1----:R1:W2:Y:S02]  /*200e0*/  SYNCS.PHASECHK.TRANS64.TRYWAIT P0, [R6+URZ], R5 ;  /* 0x00000005060075a7 */ /* 0x0022a4000800017f */
[----:B--2---:R-:W-:Y:S05]  /*200f0*/  @!P0 NANOSLEEP.SYNCS 0x989680 ;  /* 0x009896800000895d */ /* 0x004fea0003900000 */
[----:B------:R-:W2:Y:S02]  /*20100*/  @!P0 SYNCS.PHASECHK.TRANS64 P0, [R6+URZ], R5 ;  /* 0x00000005060085a7 */ /* 0x000ea4000800007f */
[----:B--2---:R-:W-:Y:S05]  /*20110*/  @!P0 BRA `(.L_x_8081) ;  /* 0xfffffffc00f08947 */ /* 0x004fea000383ffff */
[----:B------:R-:W-:Y:S05]  /*20120*/  BRA `(.L_x_8250) ;  /* 0xffffffd000fc7947 */ /* 0x000fea000383ffff */
.L_x_8082:
[----:B--2---:R2:W3:Y:S02]  /*20130*/  SYNCS.PHASECHK.TRANS64.TRYWAIT P0, [R7+URZ], R2 ;  /* 0x00000002070075a7 */ /* 0x0044e4000800017f */
[----:B---3--:R-:W-:Y:S05]  /*20140*/  @!P0 NANOSLEEP.SYNCS 0x989680 ;  /* 0x009896800000895d */ /* 0x008fea0003900000 */
[----:B------:R-:W3:Y:S02]  /*20150*/  @!P0 SYNCS.PHASECHK.TRANS64 P0, [R7+URZ], R2 ;  /* 0x00000002070085a7 */ /* 0x000ee4000800007f */
[----:B---3--:R-:W-:Y:S05]  /*20160*/  @!P0 BRA `(.L_x_8082) ;  /* 0xfffffffc00f08947 */ /* 0x008fea000383ffff */
[----:B------:R-:W-:Y:S05]  /*20170*/  BRA `(.L_x_8251) ;  /* 0xffffffd000f07947 */ /* 0x000fea000383ffff */
.L_x_8084:
[----:B---3--:R3:W4:Y:S02]  /*20180*/  SYNCS.PHASECHK.TRANS64.TRYWAIT P0, [R4+URZ], R5 ;  /* 0x00000005040075a7 */ /* 0x008724000800017f */
[----:B----4-:R-:W-:Y:S05]  /*20190*/  @!P0 NANOSLEEP.SYNCS 0x989680 ;  /* 0x009896800000895d */ /* 0x010fea0003900000 */
[----:B------:R-:W4:Y:S02]  /*201a0*/  @!P0 SYNCS.PHASECHK.TRANS64 P0, [R4+URZ], R5 ;  /* 0x00000005040085a7 */ /* 0x000f24000800007f */
[----:B----4-:R-:W-:Y:S05]  /*201b0*/  @!P0 BRA `(.L_x_8084) ;  /* 0xfffffffc00f08947 */ /* 0x010fea000383ffff */
[----:B------:R-:W-:Y:S05]  /*201c0*/  BRA `(.L_x_8252) ;  /* 0xffffffd000f87947 */ /* 0x000fea000383ffff */
.L_x_8253:
        /* <DEDUP_REMOVED lines=11> */
.L_x_12778:


//--------------------- .text._ZN7cutlass13device_kernelIN5flash11enable_sm90INS1_16FlashAttnFwdSm90INS1_25CollectiveMainloopFwdSm90ILi2EN4cute5tupleIJNS5_1CILi1EEES8_S8_EEENS6_IJNS7_ILi192EEENS7_ILi144EEENS7_ILi96EEEEEELi96ENS_6half_tEfNS_4arch4Sm90ELb0ELb0ELb0ELb0ELb0ELb0ELb0ELb0ELb1ELb0ELb0ELb0EEENS1_21CollectiveEpilogueFwdINS6_IJSA_SC_SB_EEES9_SE_SG_Li384ELb0ELb0ELb0ELb0EEENS1_29StaticPersistentTileSchedulerILb0EEEEEEEEEvNT_6ParamsE --------------------------
	.section	.text._ZN7cutlass13device_kernelIN5flash11enable_sm90INS1_16FlashAttnFwdSm90INS1_25CollectiveMainloopFwdSm90ILi2EN4cute5tupleIJNS5_1CILi1EEES8_S8_EEENS6_IJNS7_ILi192EEENS7_ILi144EEENS7_ILi96EEEEEELi96ENS_6half_tEfNS_4arch4Sm90ELb0ELb0ELb0ELb0ELb0ELb0ELb0ELb0ELb1ELb0ELb0ELb0EEENS1_21CollectiveEpilogueFwdINS6_IJSA_SC_SB_EEES9_SE_SG_Li384ELb0ELb0ELb0ELb0EEENS1_29StaticPersistentTileSchedulerILb0EEEEEEEEEvNT_6ParamsE,"ax",@progbits
	.align	128
.text._ZN7cutlass13device_kernelIN5flash11enable_sm90INS1_16FlashAttnFwdSm90INS1_25CollectiveMainloopFwdSm90ILi2EN4cute5tupleIJNS5_1CILi1EEES8_S8_EEENS6_IJNS7_ILi192EEENS7_ILi144EEENS7_ILi96EEEEEELi96ENS_6half_tEfNS_4arch4Sm90ELb0ELb0ELb0ELb0ELb0ELb0ELb0ELb0ELb1ELb0ELb0ELb0EEENS1_21CollectiveEpilogueFwdINS6_IJSA_SC_SB_EEES9_SE_SG_Li384ELb0ELb0ELb0ELb0EEENS1_29StaticPersistentTileSchedulerILb0EEEEEEEEEvNT_6ParamsE:
        .type           _ZN7cutlass13device_kernelIN5flash11enable_sm90INS1_16FlashAttnFwdSm90INS1_25CollectiveMainloopFwdSm90ILi2EN4cute5tupleIJNS5_1CILi1EEES8_S8_EEENS6_IJNS7_ILi192EEENS7_ILi144EEENS7_ILi96EEEEEELi96ENS_6half_tEfNS_4arch4Sm90ELb0ELb0ELb0ELb0ELb0ELb0ELb0ELb0ELb1ELb0ELb0ELb0EEENS1_21CollectiveEpilogueFwdINS6_IJSA_SC_SB_EEES9_SE_SG_Li384ELb0ELb0ELb0ELb0EEENS1_29StaticPersistentTileSchedulerILb0EEEEEEEEEvNT_6ParamsE,@function
        .size           _ZN7cutlass13device_kernelIN5flash11enable_sm90INS1_16FlashAttnFwdSm90INS1_25CollectiveMainloopFwdSm90ILi2EN4cute5tupleIJNS5_1CILi1EEES8_S8_EEENS6_IJNS7_ILi192EEENS7_ILi144EEENS7_ILi96EEEEEELi96ENS_6half_tEfNS_4arch4Sm90ELb0ELb0ELb0ELb0ELb0ELb0ELb0ELb0ELb1ELb0ELb0ELb0EEENS1_21CollectiveEpilogueFwdINS6_IJSA_SC_SB_EEES9_SE_SG_Li384ELb0ELb0ELb0ELb0EEENS1_29StaticPersistentTileSchedulerILb0EEEEEEEEEvNT_6ParamsE,(.L_x_12779 - _ZN7cutlass13device_kernelIN5flash11enable_sm90INS1_16FlashAttnFwdSm90INS1_25CollectiveMainloopFwdSm90ILi2EN4cute5tupleIJNS5_1CILi1EEES8_S8_EEENS6_IJNS7_ILi192EEENS7_ILi144EEENS7_ILi96EEEEEELi96ENS_6half_tEfNS_4arch4Sm90ELb0ELb0ELb0ELb0ELb0ELb0ELb0ELb0ELb1ELb0ELb0ELb0EEENS1_21CollectiveEpilogueFwdINS6_IJSA_SC_SB_EEES9_SE_SG_Li384ELb0ELb0ELb0ELb0EEENS1_29StaticPersistentTileSchedulerILb0EEEEEEEEEvNT_6ParamsE)
        .other          _ZN7cutlass13device_kernelIN5flash11enable_sm90INS1_16FlashAttnFwdSm90INS1_25CollectiveMainloopFwdSm90ILi2EN4cute5tupleIJNS5_1CILi1EEES8_S8_EEENS6_IJNS7_ILi192EEENS7_ILi144EEENS7_ILi96EEEEEELi96ENS_6half_tEfNS_4arch4Sm90ELb0ELb0ELb0ELb0ELb0ELb0ELb0ELb0ELb1ELb0ELb0ELb0EEENS1_21CollectiveEpilogueFwdINS6_IJSA_SC_SB_EEES9_SE_SG_Li384ELb0ELb0ELb0ELb0EEENS1_29StaticPersistentTileSchedulerILb0EEEEEEEEEvNT_6ParamsE,@"STO_CUDA_ENTRY STV_DEFAULT"
_ZN7cutlass13device_kernelIN5flash11enable_sm90INS1_16FlashAttnFwdSm90INS1_25CollectiveMainloopFwdSm90ILi2EN4cute5tupleIJNS5_1CILi1EEES8_S8_EEENS6_IJNS7_ILi192EEENS7_ILi144EEENS7_ILi96EEEEEELi96ENS_6half_tEfNS_4arch4Sm90ELb0ELb0ELb0ELb0ELb0ELb0ELb0ELb0ELb1ELb0ELb0ELb0EEENS1_21CollectiveEpilogueFwdINS6_IJSA_SC_SB_EEES9_SE_SG_Li384ELb0ELb0ELb0ELb0EEENS1_29StaticPersistentTileSchedulerILb0EEEEEEEEEvNT_6ParamsE:
        /* <DEDUP_REMOVED lines=23> */
.L_x_8255:
[----:B------:R-:W-:Y:S05]  /*0170*/  BSYNC B0 ;  /* 0x0000000000007941 */ /* 0x000fea0003800000 */
.L_x_8254:
[----:B------:R-:W-:Y:S01]  /*0180*/  VOTEU.ANY UP0, P0 ;  /* 0x00000000003f7886 */ /* 0x000fe20000000100 */
[----:B------:R-:W1:Y:S01]  /*0190*/  SHFL.IDX PT, R2, R0, RZ, 0x1f ;  /* 0x00001fff00027589 */ /* 0x000e6200000e0000 */
[----:B------:R-:W-:Y:S01]  /*01a0*/  UMOV UR4, 0x1 ;  /* 0x0000000100047882 */ /* 0x000fe20000000000 */
[----:B------:R-:W-:Y:S01]  /*01b0*/  SHF.R.U32.HI R3, RZ, 0x7, R3 ;  /* 0x00000007ff037819 */ /* 0x000fe20000011603 */
[----:B------:R-:W-:Y:S01]  /*01c0*/  VOTEU.ANY UP1, P0 ;  /* 0x00000000003f7886 */ /* 0x000fe20000020100 */
[----:B------:R-:W2:Y:S01]  /*01d0*/  @UP0 S2UR UR7, SR_CgaCtaId ;  /* 0x00000000000709c3 */ /* 0x000ea20000008800 */
[----:B------:R-:W-:Y:S01]  /*01e0*/  @UP0 UMOV UR6, 0x400 ;  /* 0x0000040000060882 */ /* 0x000fe20000000000 */
[----:B------:R-:W-:-:S04]  /*01f0*/  @UP0 UIADD3 UR4, -UR4, 0x100000, URZ ;  /* 0x0010000004040890 */ /* 0x000fc8000fffe13f */
[----:B------:R-:W-:Y:S02]  /*0200*/  @UP0 USHF.L.U32 UR5, UR4, 0xb, URZ ;  /* 0x0000000b04050899 */ /* 0x000fe4000800063f */
[----:B------:R-:W-:Y:S01]  /*0210*/  @UP0 USHF.L.U32 UR4, UR4, 0x1, URZ ;  /* 0x0000000104040899 */ /* 0x000fe2000800063f */
[----:B-1----:R-:W-:Y:S02]  /*0220*/  ISETP.NE.AND P1, PT, R2, RZ, PT ;  /* 0x000000ff0200720c */ /* 0x002fe40003f25270 */
[----:B------:R1:W3:Y:S01]  /*0230*/  SHFL.IDX PT, R2, R3, RZ, 0x1f ;  /* 0x00001fff03027589 */ /* 0x0002e200000e0000 */
[----:B--2---:R-:W-:Y:S01]  /*0240*/  @UP0 ULEA UR6, UR7, UR6, 0x18 ;  /* 0x0000000607060291 */ /* 0x004fe2000f8ec03f */
[----:B------:R-:W-:Y:S02]  /*0250*/  VOTEU.ANY UP0, P0 ;  /* 0x00000000003f7886 */ /* 0x000fe40000000100 */
[----:B------:R-:W2:Y:S09]  /*0260*/  FENCE.VIEW.ASYNC.S ;  /* 0x00000000000073c6 */ /* 0x000eb20000000000 */
[----:B--2---:R1:W2:Y:S01]  /*0270*/  @UP0 SYNCS.EXCH.64 URZ, [UR6+0x31c00], UR4 ;  /* 0x031c0004063f05b2 */ /* 0x0042a20008000100 */
[----:B------:R1:W4:Y:S02]  /*0280*/  @UP1 SYNCS.EXCH.64 URZ, [UR6+0x31c20], UR4 ;  /* 0x031c2004063f15b2 */ /* 0x0003240008000100 */
[----:B-1----:R-:W-:Y:S05]  /*0290*/  @P1 BRA `(.L_x_8256) ;  /* 0x0000000000481947 */ /* 0x002fea0003800000 */
[----:B------:R-:W1:Y:S01]  /*02a0*/  S2UR UR5, SR_CgaCtaId ;  /* 0x00000000000579c3 */ /* 0x000e620000008800 */
        /* <DEDUP_REMOVED lines=17> */
.L_x_8256:
[----:B------:R-:W5:Y:S01]  /*03c0*/  SHFL.IDX PT, R3, R0, RZ, 0x1f ;  /* 0x00001fff00037589 */ /* 0x000f6200000e0000 */
[----:B------:R-:W-:Y:S01]  /*03d0*/  NOP ;  /* 0x0000000000007918 */ /* 0x000fe20000000000 */
[----:B-----5:R-:W-:-:S13]  /*03e0*/  ISETP.NE.AND P0, PT, R3, RZ, PT ;  /* 0x000000ff0300720c */ /* 0x020fda0003f05270 */
        /* <DEDUP_REMOVED lines=19> */
.L_x_8257:
[----:B------:R-:W5:Y:S01]  /*0520*/  SHFL.IDX PT, R3, R0, RZ, 0x1f ;  /* 0x00001fff00037589 */ /* 0x000f6200000e0000 */
[----:B------:R-:W-:Y:S01]  /*0530*/  NOP ;  /* 0x0000000000007918 */ /* 0x000fe20000000000 */
[----:B-----5:R-:W-:-:S13]  /*0540*/  ISETP.NE.AND P0, PT, R3, RZ, PT ;  /* 0x000000ff0300720c */ /* 0x020fda0003f05270 */
        /* <DEDUP_REMOVED lines=13> */
[----:B------:R1:W1:Y:S01]  /*0620*/  SYNCS.EXCH.64 URZ, [UR6+0x31c88], UR4 ;  /* 0x031c8804063f75b2 */ /* 0x0002620008000100 */
[----:B------:R-:W-:Y:S01]  /*0630*/  NOP ;  /* 0x0000000000007918 */ /* 0x000fe20000000000 */
.L_x_8258:
        /* <DEDUP_REMOVED lines=22> */
.L_x_8259:
        /* <DEDUP_REMOVED lines=22> */
.L_x_8260:
[----:B---3--:R-:W-:Y:S01]  /*0900*/  ISETP.NE.AND P0, PT, R2, RZ, PT ;  /* 0x000000ff0200720c */ /* 0x008fe20003f05270 */
[----:B------:R-:W-:Y:S01]  /*0910*/  IMAD.MOV.U32 R2, RZ, RZ, 0x1 ;  /* 0x00000001ff027424 */ /* 0x000fe200078e00ff */
[----:B------:R-:W-:-:S04]  /*0920*/  NOP ;  /* 0x0000000000007918 */ /* 0x000fc80000000000 */
[----:B------:R-:W-:-:S05]  /*0930*/  SEL R2, R2, 0x2, !P0 ;  /* 0x0000000202027807 */ /* 0x000fca0004000000 */
[----:B------:R3:W-:Y:S01]  /*0940*/  STL [R1], R2 ;  /* 0x0000000201007387 */ /* 0x0007e20000100800 */
[----:B-12-4-:R-:W-:Y:S06]  /*0950*/  BAR.SYNC.DEFER_BLOCKING 0x0 ;  /* 0x0000000000007b1d */ /* 0x016fec0000010000 */
[----:B------:R-:W-:Y:S05]  /*0960*/  @!P0 BRA `(.L_x_8261) ;  /* 0x0000008c00108947 */ /* 0x000fea0003800000 */
.L_x_8262:
[----:B------:R-:W-:-:S08]  /*0970*/  NOP ;  /* 0x0000000000007918 */ /* 0x000fd00000000000 */
[----:B------:R-:W1:Y:S02]  /*0980*/  USETMAXREG.TRY_ALLOC.CTAPOOL UP0, 0xa0 ;  /* 0x000000a0000079c8 */ /* 0x000e640008000600 */
[----:B-1----:R-:W-:-:S13]  /*0990*/  PLOP3.LUT P0, PT, PT, PT, UP0, 0x80, 0x0 ;  /* 0x000000000000781c */ /* 0x002fda0003f0f008 */
[----:B------:R-:W-:Y:S05]  /*09a0*/  @!P0 BRA `(.L_x_8262) ;  /* 0xfffffffc00f08947 */ /* 0x000fea000383ffff */
[----:B---3--:R-:W1:Y:S01]  /*09b0*/  S2R R2, SR_TID.X ;  /* 0x0000000000027919 */ /* 0x008e620000002100 */
        /* <DEDUP_REMOVED lines=8> */
[----:B------:R-:W2:Y:S01]  /*0a40*/  LDL.LU R12, [R1] ;  /* 0x00000000010c7983 */ /* 0x000ea20000300800 */
[----:B------:R-:W-:Y:S01]  /*0a50*/  VIADD R145, R2, 0xffffff80 ;  /* 0xffffff8002917836 */ /* 0x000fe20000000000 */
[----:B------:R-:W1:Y:S04]  /*0a60*/  S2UR UR4, SR_CgaCtaId ;  /* 0x00000000000479c3 */ /* 0x000e680000008800 */
[----:B------:R-:W-:-:S04]  /*0a70*/  SHF.R.S32.HI R0, RZ, 0x1f, R145 ;  /* 0x0000001fff007819 */ /* 0x000fc80000011491 */
[CC--:B------:R-:W-:Y:S02]  /*0a80*/  LEA.HI R2, R0.reuse, R145.reuse, RZ, 0x4 ;  /* 0x0000009100027211 */ /* 0x0c0fe400078f20ff */
[-C--:B------:R-:W-:Y:S02]  /*0a90*/  LEA.HI R148, R0, R145.reuse, RZ, 0x7 ;  /* 0x0000009100947211 */ /* 0x080fe400078f38ff */
[----:B------:R-:W-:Y:S02]  /*0aa0*/  LOP3.LUT R4, R2, 0xfffffff0, RZ, 0xc0, !PT ;  /* 0xfffffff002047812 */ /* 0x000fe400078ec0ff */
[----:B------:R-:W-:Y:S02]  /*0ab0*/  LOP3.LUT R6, R148, 0xffffff80, RZ, 0xc0, !PT ;  /* 0xffffff8094067812 */ /* 0x000fe400078ec0ff */
[----:B------:R-:W-:Y:S01]  /*0ac0*/  LEA.HI R149, R0, R145, RZ, 0x5 ;  /* 0x0000009100957211 */ /* 0x000fe200078f28ff */
[C---:B------:R-:W-:Y:S02]  /*0ad0*/  IMAD.IADD R4, R145.reuse, 0x1, -R4 ;  /* 0x0000000191047824 */ /* 0x040fe400078e0a04 */
[----:B------:R-:W-:-:S05]  /*0ae0*/  IMAD.IADD R145, R145, 0x1, -R6 ;  /* 0x0000000191917824 */ /* 0x000fca00078e0a06 */
[----:B------:R-:W-:Y:S02]  /*0af0*/  SHF.R.S32.HI R6, RZ, 0x1f, R145 ;  /* 0x0000001fff067819 */ /* 0x000fe40000011491 */
[----:B------:R-:W-:Y:S02]  /*0b00*/  SHF.R.S32.HI R3, RZ, 0x1f, R4 ;  /* 0x0000001fff037819 */ /* 0x000fe40000011404 */
[----:B------:R-:W-:Y:S02]  /*0b10*/  LEA.HI R8, R6, R145, RZ, 0x2 ;  /* 0x0000009106087211 */ /* 0x000fe400078f10ff */
[----:B------:R-:W-:Y:S02]  /*0b20*/  SHF.R.S32.HI R5, RZ, 0x4, R2 ;  /* 0x00000004ff057819 */ /* 0x000fe40000011402 */
[CC--:B------:R-:W-:Y:S02]  /*0b30*/  LEA.HI R0, R3.reuse, R4.reuse, RZ, 0x3 ;  /* 0x0000000403007211 */ /* 0x0c0fe400078f18ff */
[----:B------:R-:W-:-:S02]  /*0b40*/  LEA.HI R3, R3, R4, RZ, 0x2 ;  /* 0x0000000403037211 */ /* 0x000fc400078f10ff */
[--C-:B------:R-:W-:Y:S02]  /*0b50*/  SHF.R.S32.HI R9, RZ, 0x2, R8.reuse ;  /* 0x00000002ff097819 */ /* 0x100fe40000011408 */
[----:B------:R-:W-:Y:S02]  /*0b60*/  SHF.R.S32.HI R10, RZ, 0x1f, R8 ;  /* 0x0000001fff0a7819 */ /* 0x000fe40000011408 */
[----:B------:R-:W-:Y:S01]  /*0b70*/  LEA.HI R2, R2, R5, RZ, 0x1 ;  /* 0x0000000502027211 */ /* 0x000fe200078f08ff */
[----:B------:R-:W3:Y:S01]  /*0b80*/  S2UR UR6, SR_SWINHI ;  /* 0x00000000000679c3 */ /* 0x000ee20000002f00 */
[----:B------:R-:W-:Y:S01]  /*0b90*/  LOP3.LUT R7, R3, 0x7fffffc, RZ, 0xc0, !PT ;  /* 0x07fffffc03077812 */ /* 0x000fe200078ec0ff */
[----:B------:R-:W-:Y:S01]  /*0ba0*/  IMAD.SHL.U32 R0, R0, 0x10, RZ ;  /* 0x0000001000007824 */ /* 0x000fe200078e00ff */
[----:B------:R-:W-:Y:S02]  /*0bb0*/  LEA.HI R10, R10, R9, RZ, 0x3 ;  /* 0x000000090a0a7211 */ /* 0x000fe400078f18ff */
[----:B------:R-:W-:-:S02]  /*0bc0*/  LOP3.LUT R2, R2, 0x1ffffffe, RZ, 0xc0, !PT ;  /* 0x1ffffffe02027812 */ /* 0x000fc400078ec0ff */
[----:B------:R-:W-:Y:S02]  /*0bd0*/  SHF.R.S32.HI R3, RZ, 0x2, R3 ;  /* 0x00000002ff037819 */ /* 0x000fe40000011403 */
[----:B------:R-:W-:Y:S01]  /*0be0*/  LOP3.LUT R10, R10, 0xfffffff8, RZ, 0xc0, !PT ;  /* 0xfffffff80a0a7812 */ /* 0x000fe200078ec0ff */
[----:B------:R-:W-:Y:S01]  /*0bf0*/  IMAD.IADD R2, R5, 0x1, -R2 ;  /* 0x0000000105027824 */ /* 0x000fe200078e0a02 */
[----:B------:R-:W-:Y:S01]  /*0c00*/  SHF.R.S32.HI R149, RZ, 0x5, R149 ;  /* 0x00000005ff957819 */ /* 0x000fe20000011495 */
[----:B------:R-:W-:Y:S01]  /*0c10*/  IMAD.SHL.U32 R3, R3, 0x40, RZ ;  /* 0x0000004003037824 */ /* 0x000fe200078e00ff */
[----:B------:R-:W-:Y:S01]  /*0c20*/  LOP3.LUT R0, R0, 0x7fffff80, RZ, 0xc0, !PT ;  /* 0x7fffff8000007812 */ /* 0x000fe200078ec0ff */
[----:B------:R-:W-:Y:S01]  /*0c30*/  IMAD.IADD R11, R9, 0x1, -R10 ;  /* 0x00000001090b7824 */ /* 0x000fe200078e0a0a */
[----:B------:R-:W-:Y:S01]  /*0c40*/  SHF.R.S32.HI R148, RZ, 0x7, R148 ;  /* 0x00000007ff947819 */ /* 0x000fe20000011494 */
[----:B------:R-:W-:Y:S01]  /*0c50*/  IMAD R9, R149, 0x10, R4 ;  /* 0x0000001095097824 */ /* 0x000fe200078e0204 */
[----:B------:R-:W-:Y:S01]  /*0c60*/  LOP3.LUT R3, R3, 0x40, RZ, 0xc0, !PT ;  /* 0x0000004003037812 */ /* 0x000fe200078ec0ff */
[----:B------:R-:W-:-:S02]  /*0c70*/  IMAD.SHL.U32 R2, R2, 0x8, RZ ;  /* 0x0000000802027824 */ /* 0x000fc400078e00ff */
[----:B------:R-:W-:Y:S02]  /*0c80*/  IMAD.IADD R7, R4, 0x1, -R7 ;  /* 0x0000000104077824 */ /* 0x000fe400078e0a07 */
[----:B------:R-:W-:Y:S01]  /*0c90*/  IMAD R0, R149, 0x100, R0 ;  /* 0x0000010095007824 */ /* 0x000fe200078e0200 */
[----:B------:R-:W-:Y:S01]  /*0ca0*/  UMOV UR39, 0x400 ;  /* 0x0000040000277882 */ /* 0x000fe20000000000 */
[--C-:B------:R-:W-:Y:S01]  /*0cb0*/  IMAD.U32 R9, R9, 0x20, R2.reuse ;  /* 0x0000002009097824 */ /* 0x100fe200078e0002 */
[----:B------:R-:W-:Y:S01]  /*0cc0*/  LOP3.LUT R2, R3, 0x8, R2, 0xf8, !PT ;  /* 0x0000000803027812 */ /* 0x000fe200078ef802 */
[----:B------:R-:W-:Y:S01]  /*0cd0*/  IMAD R7, R7, 0x10, R0 ;  /* 0x0000001007077824 */ /* 0x000fe200078e0200 */
[----:B------:R-:W-:Y:S01]  /*0ce0*/  SHF.R.U32.HI R3, RZ, 0x3, R3 ;  /* 0x00000003ff037819 */ /* 0x000fe20000011603 */
[----:B------:R-:W-:Y:S01]  /*0cf0*/  IMAD.HI R0, R148, 0x55555556, RZ ;  /* 0x5555555694007827 */ /* 0x000fe200078e02ff */
[----:B-1----:R-:W-:Y:S01]  /*0d00*/  ULEA UR39, UR4, UR39, 0x18 ;  /* 0x0000002704277291 */ /* 0x002fe2000f8ec03f */
[----:B------:R-:W-:-:S02]  /*0d10*/  LEA.HI R6, R6, R145, RZ, 0x5 ;  /* 0x0000009106067211 */ /* 0x000fc400078f28ff */
[----:B------:R-:W-:Y:S02]  /*0d20*/  LOP3.LUT R2, R2, R3, RZ, 0x3c, !PT ;  /* 0x0000000302027212 */ /* 0x000fe400078e3cff */
[----:B------:R-:W-:Y:S02]  /*0d30*/  LEA.HI R5, R0, R0, RZ, 0x1 ;  /* 0x0000000000057211 */ /* 0x000fe400078f08ff */
[----:B------:R-:W-:Y:S02]  /*0d40*/  LOP3.LUT R8, R8, 0x7ffffffc, RZ, 0xc0, !PT ;  /* 0x7ffffffc08087812 */ /* 0x000fe400078ec0ff */
[----:B------:R-:W-:Y:S01]  /*0d50*/  SHF.R.S32.HI R6, RZ, 0x5, R6 ;  /* 0x00000005ff067819 */ /* 0x000fe20000011406 */
[----:B------:R-:W-:Y:S01]  /*0d60*/  UMOV UR4, UR39 ;  /* 0x0000002700047c82 */ /* 0x000fe20008000000 */
[----:B---3--:R-:W-:Y:S01]  /*0d70*/  UMOV UR5, UR6 ;  /* 0x0000000600057c82 */ /* 0x008fe20008000000 */
[----:B------:R-:W-:Y:S02]  /*0d80*/  IMAD.IADD R2, R2, 0x1, R7 ;  /* 0x0000000102027824 */ /* 0x000fe400078e0207 */
[----:B------:R-:W-:-:S02]  /*0d90*/  IMAD.MOV.U32 R151, RZ, RZ, -0x2 ;  /* 0xfffffffeff977424 */ /* 0x000fc400078e00ff */
[----:B------:R-:W-:Y:S02]  /*0da0*/  IMAD.IADD R8, R145, 0x1, -R8 ;  /* 0x0000000191087824 */ /* 0x000fe400078e0a08 */
[----:B------:R-:W-:Y:S02]  /*0db0*/  IMAD.U32 R16, RZ, RZ, UR4 ;  /* 0x00000004ff107e24 */ /* 0x000fe4000f8e00ff */
[----:B------:R-:W-:Y:S02]  /*0dc0*/  IMAD.U32 R17, RZ, RZ, UR5 ;  /* 0x00000005ff117e24 */ /* 0x000fe4000f8e00ff */
[----:B------:R-:W-:Y:S02]  /*0dd0*/  IMAD R5, R5, -0x3, R148 ;  /* 0xfffffffd05057824 */ /* 0x000fe400078e0294 */
[----:B------:R-:W-:Y:S01]  /*0de0*/  IMAD R6, R6, 0x10, R11 ;  /* 0x0000001006067824 */ /* 0x000fe200078e020b */
[----:B------:R-:W-:Y:S01]  /*0df0*/  LEA R2, R2, UR39, 0x1 ;  /* 0x0000002702027c11 */ /* 0x000fe2000f8e08ff */
[----:B------:R-:W-:-:S02]  /*0e00*/  IMAD R151, R8, R151, 0x90 ;  /* 0x0000009008977424 */ /* 0x000fc400078e0297 */
[----:B------:R-:W-:Y:S01]  /*0e10*/  IMAD.WIDE R16, R9, 0x2, R16 ;  /* 0x0000000209107825 */ /* 0x000fe200078e0210 */
[----:B------:R-:W-:-:S03]  /*0e20*/  UMOV UR60, URZ ;  /* 0x0000003f003c7c82 */ /* 0x000fc60008000000 */
[----:B------:R-:W-:Y:S02]  /*0e30*/  IMAD R150, R5, 0x40, R6 ;  /* 0x0000004005967824 */ /* 0x000fe400078e0206 */
[----:B------:R-:W-:Y:S02]  /*0e40*/  IMAD.U32 R19, RZ, RZ, UR7 ;  /* 0x00000007ff137e24 */ /* 0x000fe4000f8e00ff */
[----:B------:R-:W-:Y:S01]  /*0e50*/  IMAD.MOV.U32 R144, RZ, RZ, RZ ;  /* 0x000000ffff907224 */ /* 0x000fe200078e00ff */
[----:B------:R-:W-:Y:S01]  /*0e60*/  UMOV UR38, URZ ;  /* 0x0000003f00267c82 */ /* 0x000fe20008000000 */
[----:B--2---:R-:W-:-:S07]  /*0e70*/  LOP3.LUT R18, R12, 0x1, RZ, 0xfc, !PT ;  /* 0x000000010c127812 */ /* 0x004fce00078efcff */
.L_x_8285:
[----:B-1----:R-:W1:Y:S01]  /*0e80*/  SHFL.IDX PT, R0, R148, RZ, 0x1f ;  /* 0x00001fff94007589 */ /* 0x002e6200000e0000 */
[----:B------:R-:W2:Y:S01]  /*0e90*/  LDC R64, c[0x0][0x2e0] ;  /* 0x0000b800ff407b82 */ /* 0x000ea20000000800 */
[----:B------:R-:W-:Y:S01]  /*0ea0*/  ULDC UR4, c[0x0][0xda8] ;  /* 0x00036a0000047ab9 */ /* 0x000fe20000000800 */
[----:B------:R-:W-:Y:S01]  /*0eb0*/  R2UR UR11, R19 ;  /* 0x00000000130b72ca */ /* 0x000fe200000e0000 */
[----:B------:R-:W-:Y:S01]  /*0ec0*/  ULDC.64 UR6, c[0x0][0x3f8] ;  /* 0x0000fe0000067ab9 */ /* 0x000fe20000000a00 */
[----:B------:R-:W-:Y:S02]  /*0ed0*/  UISETP.NE.AND UP1, UPT, UR4, 0x1, UPT ;  /* 0x000000010400788c */ /* 0x000fe4000bf25270 */
[----:B------:R-:W-:Y:S01]  /*0ee0*/  UISETP.NE.U32.AND UP0, UPT, UR6, URZ, UPT ;  /* 0x0000003f0600728c */ /* 0x000fe2000bf05070 */
[----:B------:R-:W-:Y:S01]  /*0ef0*/  ULDC UR4, c[0x0][0xdb4] ;  /* 0x00036d0000047ab9 */ /* 0x000fe20000000800 */
[----:B------:R-:W-:Y:S02]  /*0f00*/  ULDC UR8, c[0x0][0x404] ;  /* 0x0001010000087ab9 */ /* 0x000fe40000000800 */
[----:B------:R-:W-:-:S02]  /*0f10*/  UISETP.NE.AND.EX UP0, UPT, UR7, URZ, UPT, UP0 ;  /* 0x0000003f0700728c */ /* 0x000fc4000bf05300 */
[----:B------:R-:W-:Y:S02]  /*0f20*/  UISETP.NE.AND UP2, UPT, UR4, 0x1, UPT ;  /* 0x000000010400788c */ /* 0x000fe4000bf45270 */
[----:B------:R-:W-:Y:S02]  /*0f30*/  UIADD3 UR9, UR39, 0x24300, URZ ;  /* 0x0002430027097890 */ /* 0x000fe4000fffe03f */
[----:B------:R-:W-:Y:S01]  /*0f40*/  USEL UR8, UR8, 0x1, UP0 ;  /* 0x0000000108087887 */ /* 0x000fe20008000000 */
[----:B------:R-:W-:Y:S01]  /*0f50*/  @UP1 ULDC UR4, c[0x0][0xdac] ;  /* 0x00036b0000041ab9 */ /* 0x000fe20000000800 */
[----:B------:R-:W-:Y:S02]  /*0f60*/  ULOP3.LUT UP0, URZ, UR9, 0x9f, URZ, 0xc0, !UPT ;  /* 0x0000009f093f7892 */ /* 0x000fe4000f80c03f */
[----:B------:R-:W-:Y:S01]  /*0f70*/  UIMAD.WIDE.U32 UR4, UR11, UR4, URZ ;  /* 0x000000040b0472a5 */ /* 0x000fe2000f8e003f */
[----:B-1----:R-:W-:Y:S01]  /*0f80*/  R2UR UR37, R0 ;  /* 0x00000000002572ca */ /* 0x002fe200000e0000 */
[----:B------:R-:W-:Y:S01]  /*0f90*/  @UP1 ULDC UR10, c[0x0][0xdb0] ;  /* 0x00036c00000a1ab9 */ /* 0x000fe20000000800 */
[----:B------:R-:W-:Y:S01]  /*0fa0*/  UMOV UR12, UR11 ;  /* 0x0000000b000c7c82 */ /* 0x000fe20008000000 */
[----:B--2---:R-:W-:Y:S01]  /*0fb0*/  IMAD R64, R64, UR8, RZ ;  /* 0x0000000840407c24 */ /* 0x004fe2000f8e02ff */
[----:B------:R-:W-:Y:S01]  /*0fc0*/  @UP1 USHF.R.U32.HI UR12, URZ, UR10, UR5 ;  /* 0x0000000a3f0c1299 */ /* 0x000fe20008011605 */
[----:B------:R-:W-:-:S02]  /*0fd0*/  PLOP3.LUT P0, PT, PT, PT, UP0, 0x80, 0x0 ;  /* 0x000000000000781c */ /* 0x000fc40003f0f008 */
[----:B------:R-:W-:-:S03]  /*0fe0*/  VIADD R0, R64, 0x8f ;  /* 0x0000008f40007836 */ /* 0x000fc60000000000 */
[----:B------:R-:W-:Y:S01]  /*0ff0*/  IMAD.U32 R147, RZ, RZ, UR12 ;  /* 0x0000000cff937e24 */ /* 0x000fe2000f8e00ff */
[----:B------:R-:W-:Y:S01]  /*1000*/  UMOV UR36, UR12 ;  /* 0x0000000c00247c82 */ /* 0x000fe20008000000 */
[----:B------:R-:W-:Y:S01]  /*1010*/  IMAD.HI R0, R0, 0x38e38e39, RZ ;  /* 0x38e38e3900007827 */ /* 0x000fe200078e02ff */
[----:B------:R-:W-:-:S04]  /*1020*/  UIMAD.WIDE UR6, UR37, 0x55555556, URZ ;  /* 0x55555556250678a5 */ /* 0x000fc8000f8e023f */
[----:B------:R-:W-:Y:S01]  /*1030*/  ULEA.HI UR40, UR7, UR7, URZ, 0x1 ;  /* 0x0000000707287291 */ /* 0x000fe2000f8f083f */
[----:B------:R-:W-:Y:S02]  /*1040*/  SHF.R.U32.HI R3, RZ, 0x1f, R0 ;  /* 0x0000001fff037819 */ /* 0x000fe40000011600 */
[----:B------:R-:W-:Y:S01]  /*1050*/  @UP2 ULDC.64 UR6, c[0x0][0xdb8] ;  /* 0x00036e0000062ab9 */ /* 0x000fe20000000a00 */
[----:B------:R-:W-:Y:S01]  /*1060*/  UIMAD UR40, UR40, -0x3, UR37 ;  /* 0xfffffffd282878a4 */ /* 0x000fe2000f8e0225 */
[----:B------:R-:W-:Y:S01]  /*1070*/  LEA.HI.SX32 R22, R0, R3, 0x1b ;  /* 0x0000000300167211 */ /* 0x000fe200078fdaff */
[----:B------:R-:W-:Y:S02]  /*1080*/  UIMAD.WIDE.U32 UR4, UR12, UR6, URZ ;  /* 0x000000060c0472a5 */ /* 0x000fe4000f8e003f */
[----:B------:R-:W-:Y:S02]  /*1090*/  ULEA UR6, UR40, UR9, 0xb ;  /* 0x0000000928067291 */ /* 0x000fe4000f8e583f */
[----:B------:R-:W-:-:S02]  /*10a0*/  @UP2 USHF.R.U32.HI UR36, URZ, UR7, UR5 ;  /* 0x000000073f242299 */ /* 0x000fc40008011605 */
[----:B------:R-:W-:Y:S01]  /*10b0*/  USHF.R.U32.HI UR6, URZ, 0x4, UR6 ;  /* 0x000000043f067899 */ /* 0x000fe20008011606 */
[----:B------:R-:W-:-:S03]  /*10c0*/  UMOV UR4, UR11 ;  /* 0x0000000b00047c82 */ /* 0x000fc60008000000 */
        /* <DEDUP_REMOVED lines=19> */
.L_x_8263:
[----:B------:R-:W-:Y:S02]  /*1200*/  LOP3.LUT R0, R144, 0x1, RZ, 0xc0, !PT ;  /* 0x0000000190007812 */ /* 0x000fe400078ec0ff */
[----:B------:R-:W-:Y:S02]  /*1210*/  ISETP.NE.AND P0, PT, R18, 0x3, PT ;  /* 0x000000031200780c */ /* 0x000fe40003f05270 */
[----:B------:R-:W-:-:S04]  /*1220*/  SHF.L.U32 R0, R0, 0x1f, RZ ;  /* 0x0000001f00007819 */ /* 0x000fc800000006ff */
[----:B------:R-:W1:Y:S02]  /*1230*/  SYNCS.PHASECHK.TRANS64.TRYWAIT P1, [UR39+0x31c00], R0 ;  /* 0x031c0000ff0075a7 */ /* 0x000e640008020167 */
[----:B-1----:R-:W-:Y:S05]  /*1240*/  @!P1 BRA `(.L_x_8264) ;  /* 0x000000b000449947 */ /* 0x002fea0003800000 */
.L_x_8343:
[----:B------:R-:W-:Y:S05]  /*1250*/  @!P0 BRA `(.L_x_8265) ;  /* 0x0000000000048947 */ /* 0x000fea0003800000 */
[----:B------:R-:W-:Y:S01]  /*1260*/  BPT.TRAP 0x1 ;  /* 0x000000040000795c */ /* 0x000fe20000300000 */
.L_x_8265:
[----:B------:R-:W-:Y:S02]  /*1270*/  IMAD.U32 R4, RZ, RZ, UR38 ;  /* 0x00000026ff047e24 */ /* 0x000fe4000f8e00ff */
[----:B-1----:R-:W-:-:S03]  /*1280*/  IMAD.U32 R3, RZ, RZ, UR60 ;  /* 0x0000003cff037e24 */ /* 0x002fc6000f8e00ff */
[----:B------:R-:W-:Y:S02]  /*1290*/  LEA R4, R4, UR39, 0x3 ;  /* 0x0000002704047c11 */ /* 0x000fe4000f8e18ff */
[----:B------:R-:W-:-:S04]  /*12a0*/  SHF.L.U32 R3, R3, 0x1f, RZ ;  /* 0x0000001f03037819 */ /* 0x000fc800000006ff */
[----:B------:R1:W2:Y:S01]  /*12b0*/  SYNCS.PHASECHK.TRANS64.TRYWAIT P2, [R4+URZ+0x31c30], R3 ;  /* 0x031c3003040075a7 */ /* 0x0002a2000804017f */
[----:B------:R-:W-:Y:S05]  /*12c0*/  @!P0 BRA `(.L_x_8266) ;  /* 0x0000000000048947 */ /* 0x000fea0003800000 */
[----:B------:R-:W-:Y:S01]  /*12d0*/  BPT.TRAP 0x1 ;  /* 0x000000040000795c */ /* 0x000fe20000300000 */
.L_x_8266:
[----:B------:R-:W3:Y:S01]  /*12e0*/  S2R R0, SR_TID.X ;  /* 0x0000000000007919 */ /* 0x000ee20000002100 */
[----:B------:R-:W-:Y:S01]  /*12f0*/  IMAD.MOV.U32 R71, RZ, RZ, RZ ;  /* 0x000000ffff477224 */ /* 0x000fe200078e00ff */
[----:B---3--:R-:W-:Y:S01]  /*1300*/  LOP3.LUT P1, RZ, R0, 0x7f, RZ, 0xc0, !PT ;  /* 0x0000007f00ff7812 */ /* 0x008fe2000782c0ff */
[----:B--2---:R-:W-:-:S12]  /*1310*/  @P2 BRA `(.L_x_8267) ;  /* 0x0000000000082947 */ /* 0x004fd80003800000 */
[----:B------:R-:W2:Y:S02]  /*1320*/  SYNCS.PHASECHK.TRANS64.TRYWAIT P2, [R4+URZ+0x31c30], R3 ;  /* 0x031c3003040075a7 */ /* 0x000ea4000804017f */
[----:B--2---:R-:W-:Y:S05]  /*1330*/  @!P2 BRA `(.L_x_8268) ;  /* 0x000000b00020a947 */ /* 0x004fea0003800000 */
.L_x_8267:
[----:B------:R-:W-:Y:S05]  /*1340*/  WARPSYNC.ALL ;  /* 0x0000000000007948 */ /* 0x000fea0003800000 */
[----:B------:R-:W-:Y:S01]  /*1350*/  UIADD3 UR4, UR39, 0x16a00, URZ ;  /* 0x00016a0027047890 */ /* 0x000fe2000fffe03f */
[----:B------:R-:W-:Y:S01]  /*1360*/  WARPGROUP.ARRIVE ;  /* 0x00000000000079c5 */ /* 0x000fe20000000000 */
[----:B------:R-:W-:Y:S01]  /*1370*/  ULEA UR40, UR40, UR39, 0xc ;  /* 0x0000002728287291 */ /* 0x000fe2000f8e603f */
[----:B------:R-:W-:Y:S01]  /*1380*/  IMAD.IADD R5, R151, 0x1, R64 ;  /* 0x0000000197057824 */ /* 0x000fe200078e0240 */
[----:B------:R-:W-:Y:S01]  /*1390*/  USHF.R.U32.HI UR4, URZ, 0x4, UR4 ;  /* 0x000000043f047899 */ /* 0x000fe20008011604 */
[----:B------:R-:W-:Y:S01]  /*13a0*/  P2R R9, PR, RZ, 0x2 ;  /* 0x00000002ff097803 */ /* 0x000fe20000000000 */
[----:B------:R-:W-:Y:S01]  /*13b0*/  UIADD3 UR40, UR40, 0xda00, URZ ;  /* 0x0000da0028287890 */ /* 0x000fe2000fffe03f */
[----:B------:R-:W-:Y:S01]  /*13c0*/  IMAD R5, R22, -0x90, R5 ;  /* 0xffffff7016057824 */ /* 0x000fe200078e0205 */
[----:B------:R-:W-:Y:S01]  /*13d0*/  ULOP3.LUT UR4, UR4, 0x3fff, URZ, 0xc0, !UPT ;  /* 0x00003fff04047892 */ /* 0x000fe2000f8ec03f */
[----:B------:R-:W-:Y:S01]  /*13e0*/  P2R R7, PR, RZ, 0x1 ;  /* 0x00000001ff077803 */ /* 0x000fe20000000000 */
[----:B------:R-:W-:-:S02]  /*13f0*/  USHF.R.U32.HI UR40, URZ, 0x4, UR40 ;  /* 0x000000043f287899 */ /* 0x000fc40008011628 */
[----:B------:R-:W-:Y:S01]  /*1400*/  ULOP3.LUT UR7, UR4, 0x10000, URZ, 0xfc, !UPT ;  /* 0x0001000004077892 */ /* 0x000fe2000f8efc3f */
[C---:B------:R-:W-:Y:S01]  /*1410*/  ISETP.GT.AND P2, PT, R5.reuse, RZ, PT ;  /* 0x000000ff0500720c */ /* 0x040fe20003f44270 */
[----:B------:R-:W-:Y:S01]  /*1420*/  ULOP3.LUT UR5, UR40, 0x3fff, URZ, 0xc0, !UPT ;  /* 0x00003fff28057892 */ /* 0x000fe2000f8ec03f */
[C---:B------:R-:W-:Y:S01]  /*1430*/  ISETP.GT.AND P3, PT, R5.reuse, 0x1, PT ;  /* 0x000000010500780c */ /* 0x040fe20003f64270 */
[----:B------:R-:W-:Y:S01]  /*1440*/  UIMAD UR4, UR38, 0x6c0, UR7 ;  /* 0x000006c0260478a4 */ /* 0x000fe2000f8e0207 */
[C---:B------:R-:W-:Y:S01]  /*1450*/  ISETP.GT.AND P4, PT, R5.reuse, 0x8, PT ;  /* 0x000000080500780c */ /* 0x040fe20003f84270 */
[----:B------:R-:W-:Y:S01]  /*1460*/  ULOP3.LUT UR5, UR5, 0x10000, URZ, 0xfc, !UPT ;  /* 0x0001000005057892 */ /* 0x000fe2000f8efc3f */
[C---:B------:R-:W-:Y:S01]  /*1470*/  ISETP.GT.AND P5, PT, R5.reuse, 0x9, PT ;  /* 0x000000090500780c */ /* 0x040fe20003fa4270 */
[----:B------:R-:W-:Y:S01]  /*1480*/  UMOV UR31, 0x80000020 ;  /* 0x80000020001f7882 */ /* 0x000fe20000000000 */
[----:B------:R-:W-:Y:S01]  /*1490*/  UMOV UR29, 0x80000020 ;  /* 0x80000020001d7882 */ /* 0x000fe20000000000 */
[----:B------:R-:W-:Y:S01]  /*14a0*/  UIADD3 UR10, UR4, 0x40, URZ ;  /* 0x00000040040a7890 */ /* 0x000fe2000fffe03f */
[C---:B------:R-:W-:Y:S01]  /*14b0*/  ISETP.GT.AND P6, PT, R5.reuse, 0x41, PT ;  /* 0x000000410500780c */ /* 0x040fe20003fc4270 */
[----:B------:R-:W-:Y:S01]  /*14c0*/  UMOV UR30, UR4 ;  /* 0x00000004001e7c82 */ /* 0x000fe20008000000 */
[----:B------:R-:W-:Y:S01]  /*14d0*/  UMOV UR28, UR5 ;  /* 0x00000005001c7c82 */ /* 0x000fe20008000000 */
[----:B------:R-:W-:Y:S01]  /*14e0*/  UMOV UR9, UR29 ;  /* 0x0000001d00097c82 */ /* 0x000fe20008000000 */
[----:B------:R-:W-:Y:S01]  /*14f0*/  HGMMA.64x16x16.F32 R96, gdesc[UR28], RZ, !UPT, gsb0 ;  /* 0x002000001c6079f0 */ /* 0x000fe2000c0008ff */
[----:B------:R-:W-:Y:S01]  /*1500*/  UMOV UR8, UR28 ;  /* 0x0000001c00087c82 */ /* 0x000fe20008000000 */
[----:B------:R-:W-:Y:S01]  /*1510*/  UMOV UR11, 0x80000020 ;  /* 0x80000020000b7882 */ /* 0x000fe20000000000 */
[----:B------:R-:W-:Y:S01]  /*1520*/  UIADD3 UR6, UR4, 0xc0, URZ ;  /* 0x000000c004067890 */ /* 0x000fe2000fffe03f */
[C---:B------:R-:W-:Y:S01]  /*1530*/  ISETP.GT.AND P1, PT, R5.reuse, 0x69, PT ;  /* 0x000000690500780c */ /* 0x040fe20003f24270 */
[----:B------:R-:W-:Y:S01]  /*1540*/  UIADD3 UR12, UR4, 0x100, URZ ;  /* 0x00000100040c7890 */ /* 0x000fe2000fffe03f */
[----:B------:R-:W-:Y:S01]  /*1550*/  ISETP.GT.AND P0, PT, R5, 0x70, PT ;  /* 0x000000700500780c */ /* 0x000fe20003f04270 */
[----:B------:R-:W-:-:S02]  /*1560*/  UIADD3 UR13, UR4, 0x140, URZ ;  /* 0x00000140040d7890 */ /* 0x000fc4000fffe03f */
[----:B------:R-:W-:Y:S02]  /*1570*/  UIADD3 UR14, UR4, 0x180, URZ ;  /* 0x00000180040e7890 */ /* 0x000fe4000fffe03f */
[----:B------:R-:W-:Y:S02]  /*1580*/  UIADD3 UR15, UR5, 0x300, URZ ;  /* 0x00000300050f7890 */ /* 0x000fe4000fffe03f */
        /* <DEDUP_REMOVED lines=72> */
[----:B------:R-:W-:Y:S01]  /*1a10*/  UMOV UR10, UR14 ;  /* 0x0000000e000a7c82 */ /* 0x000fe20008000000 */
[----:B------:R-:W-:Y:S01]  /*1a20*/  UMOV UR11, 0x80000020 ;  /* 0x80000020000b7882 */ /* 0x000fe20000000000 */
        /* <DEDUP_REMOVED lines=88> */
[----:B------:R-:W-:Y:S01]  /*1fb0*/  UMOV UR16, UR11 ;  /* 0x0000000b00107c82 */ /* 0x000fe20008000000 */
        /* <DEDUP_REMOVED lines=123> */
[----:B-12---:R-:W-:Y:S01]  /*2770*/  FMNMX.FTZ R3, R96, R97, !PT ;  /* 0x0000006160037209 */ /* 0x006fe20007810000 */
        /* <DEDUP_REMOVED lines=60> */
[----:B------:R-:W-:Y:S01]  /*2b40*/  UMOV UR26, UR5 ;  /* 0x00000005001a7c82 */ /* 0x000fe20008000000 */
[----:B------:R-:W-:Y:S01]  /*2b50*/  UMOV UR27, 0x80000020 ;  /* 0x80000020001b7882 */ /* 0x000fe20000000000 */
[----:B------:R-:W-:Y:S01]  /*2b60*/  UIADD3 UR5, UR4, 0x642, URZ ;  /* 0x0000064204057890 */ /* 0x000fe2000fffe03f */
[----:B------:R-:W-:-:S02]  /*2b70*/  FSEL R118, R76, -INF , P4 ;  /* 0xff8000004c767808 */ /* 0x000fc40002000000 */
[----:B------:R-:W-:Y:S02]  /*2b80*/  FMNMX.FTZ R3, R114, R3, !PT ;  /* 0x0000000372037209 */ /* 0x000fe40007810000 */
[----:B------:R-:W-:Y:S02]  /*2b90*/  FSEL R74, R74, -INF , P2 ;  /* 0xff8000004a4a7808 */ /* 0x000fe40001000000 */
[----:B------:R-:W-:Y:S02]  /*2ba0*/  FSEL R120, R77, -INF , P5 ;  /* 0xff8000004d787808 */ /* 0x000fe40002800000 */
[----:B------:R-:W-:Y:S02]  /*2bb0*/  ISETP.GT.AND P2, PT, R5, 0x40, PT ;  /* 0x000000400500780c */ /* 0x000fe40003f44270 */
[----:B------:R-:W-:Y:S02]  /*2bc0*/  FMNMX.FTZ R3, R118, R3, !PT ;  /* 0x0000000376037209 */ /* 0x000fe40007810000 */
[----:B------:R-:W-:-:S02]  /*2bd0*/  FSEL R70, R79, -INF , P5 ;  /* 0xff8000004f467808 */ /* 0x000fc40002800000 */
[----:B------:R-:W-:Y:S02]  /*2be0*/  FMNMX.FTZ R3, R120, R3, !PT ;  /* 0x0000000378037209 */ /* 0x000fe40007810000 */
[C---:B------:R-:W-:Y:S02]  /*2bf0*/  ISETP.GT.AND P5, PT, R5.reuse, 0x48, PT ;  /* 0x000000480500780c */ /* 0x040fe40003fa4270 */
[----:B------:R-:W-:Y:S02]  /*2c00*/  FSEL R78, R78, -INF , P4 ;  /* 0xff8000004e4e7808 */ /* 0x000fe40002000000 */
[----:B------:R-:W-:Y:S02]  /*2c10*/  ISETP.GT.AND P4, PT, R5, 0x49, PT ;  /* 0x000000490500780c */ /* 0x000fe40003f84270 */
[----:B------:R-:W-:Y:S02]  /*2c20*/  FSEL R66, R75, -INF , P3 ;  /* 0xff8000004b427808 */ /* 0x000fe40001800000 */
[----:B------:R-:W-:Y:S01]  /*2c30*/  ISETP.GT.AND P3, PT, R5, 0x50, PT ;  /* 0x000000500500780c */ /* 0x000fe20003f64270 */
[----:B------:R-:W-:-:S02]  /*2c40*/  WARPGROUP.DEPBAR.LE gsb0, 0x0 ;  /* 0x00008000000079c5 */ /* 0x000fc40000010000 */
        /* <DEDUP_REMOVED lines=10> */
[----:B------:R-:W-:Y:S02]  /*2cf0*/  FMNMX.FTZ R3, R130, R3, !PT ;  /* 0x0000000382037209 */ /* 0x000fe40007810000 */
[----:B------:R-:W-:Y:S02]  /*2d00*/  FSEL R58, R58, -INF , P2 ;  /* 0xff8000003a3a7808 */ /* 0x000fe40001000000 */
[----:B------:R-:W-:Y:S02]  /*2d10*/  ISETP.GT.AND P2, PT, R5, 0x51, PT ;  /* 0x000000510500780c */ /* 0x000fe40003f44270 */
[----:B------:R-:W-:Y:S02]  /*2d20*/  FMNMX.FTZ R3, R134, R3, !PT ;  /* 0x0000000386037209 */ /* 0x000fe40007810000 */
[----:B------:R-:W-:-:S02]  /*2d30*/  FSEL R62, R62, -INF , P5 ;  /* 0xff8000003e3e7808 */ /* 0x000fc40002800000 */
[----:B------:R-:W-:Y:S01]  /*2d40*/  ISETP.GT.AND P5, PT, R5, 0x59, PT ;  /* 0x000000590500780c */ /* 0x000fe20003fa4270 */
        /* <DEDUP_REMOVED lines=8> */
[----:B------:R-:W-:-:S02]  /*2dd0*/  FSEL R76, R49, -INF , P2 ;  /* 0xff800000314c7808 */ /* 0x000fc40001000000 */
[----:B------:R-:W-:Y:S02]  /*2de0*/  FMNMX.FTZ R3, R122, R3, !PT ;  /* 0x000000037a037209 */ /* 0x000fe40007810000 */
        /* <DEDUP_REMOVED lines=23> */
[----:B------:R-:W-:Y:S01]  /*2f60*/  ULDC UR4, c[0x0][0x988] ;  /* 0x0002620000047ab9 */ /* 0x000fe20000000800 */
[----:B------:R-:W-:-:S02]  /*2f70*/  FSEL R140, R45, -INF , P1 ;  /* 0xff8000002d8c7808 */ /* 0x000fc40000800000 */
[----:B------:R-:W-:Y:S02]  /*2f80*/  FMNMX.FTZ R3, R138, R3, !PT ;  /* 0x000000038a037209 */ /* 0x000fe40007810000 */
[C---:B------:R-:W-:Y:S02]  /*2f90*/  ISETP.GT.AND P1, PT, R5.reuse, 0x71, PT ;  /* 0x000000710500780c */ /* 0x040fe40003f24270 */
[----:B------:R-:W-:Y:S02]  /*2fa0*/  FMNMX.FTZ R3, R140, R3, !PT ;  /* 0x000000038c037209 */ /* 0x000fe40007810000 */
[----:B------:R-:W-:Y:S02]  /*2fb0*/  FSEL R46, R46, -INF , P2 ;  /* 0xff8000002e2e7808 */ /* 0x000fe40001000000 */
[----:B------:R-:W-:Y:S02]  /*2fc0*/  ISETP.GT.AND P2, PT, R5, 0x79, PT ;  /* 0x000000790500780c */ /* 0x000fe40003f44270 */
[----:B------:R-:W-:-:S02]  /*2fd0*/  FSEL R42, R42, -INF , P4 ;  /* 0xff8000002a2a7808 */ /* 0x000fc40002000000 */
[----:B------:R-:W-:Y:S02]  /*2fe0*/  ISETP.GT.AND P4, PT, R5, 0x81, PT ;  /* 0x000000810500780c */ /* 0x000fe40003f84270 */
[----:B------:R-:W-:Y:S02]  /*2ff0*/  FSEL R40, R55, -INF , P5 ;  /* 0xff80000037287808 */ /* 0x000fe40002800000 */
[----:B------:R-:W-:Y:S02]  /*3000*/  ISETP.GT.AND P5, PT, R5, 0x88, PT ;  /* 0x000000880500780c */ /* 0x000fe40003fa4270 */
[----:B------:R-:W-:Y:S02]  /*3010*/  P2R R15, PR, RZ, 0x4 ;  /* 0x00000004ff0f7803 */ /* 0x000fe40000000000 */
[----:B------:R-:W-:Y:S01]  /*3020*/  P2R R23, PR, RZ, 0x2 ;  /* 0x00000002ff177803 */ /* 0x000fe20000000000 */
        /* <DEDUP_REMOVED lines=15> */
[----:B------:R-:W-:-:S02]  /*3120*/  ISETP.GT.AND P0, PT, R5, 0x69, PT ;  /* 0x000000690500780c */ /* 0x000fc40003f04270 */
[----:B------:R-:W-:-:S04]  /*3130*/  ISETP.GT.AND P1, PT, R5, 0x70, PT ;  /* 0x000000700500780c */ /* 0x000fc80003f24270 */
[----:B------:R-:W-:Y:S02]  /*3140*/  FSEL R34, R34, -INF , P1 ;  /* 0xff80000022227808 */ /* 0x000fe40000800000 */
[----:B------:R-:W-:Y:S01]  /*3150*/  ISETP.NE.AND P1, PT, R23, RZ, PT ;  /* 0x000000ff1700720c */ /* 0x000fe20003f25270 */
[----:B------:R-:W-:Y:S02]  /*3160*/  WARPGROUP.DEPBAR.LE gsb0, 0x0 ;  /* 0x00008000000079c5 */ /* 0x000fe40000010000 */
[----:B------:R-:W-:Y:S02]  /*3170*/  FSEL R37, R24, -INF , P3 ;  /* 0xff80000018257808 */ /* 0x000fe40001800000 */
[----:B------:R-:W-:Y:S02]  /*3180*/  FSEL R45, R25, -INF , P4 ;  /* 0xff800000192d7808 */ /* 0x000fe40002000000 */
[----:B------:R-:W-:Y:S02]  /*3190*/  FMNMX.FTZ R0, R37, R0, !PT ;  /* 0x0000000025007209 */ /* 0x000fe40007810000 */
[----:B------:R-:W-:-:S02]  /*31a0*/  FSEL R154, R28, -INF , P5 ;  /* 0xff8000001c9a7808 */ /* 0x000fc40002800000 */
[----:B------:R-:W-:Y:S02]  /*31b0*/  FMNMX.FTZ R3, R45, R0, !PT ;  /* 0x000000002d037209 */ /* 0x000fe40007810000 */
[----:B------:R-:W-:Y:S02]  /*31c0*/  FSEL R156, R29, -INF , P6 ;  /* 0xff8000001d9c7808 */ /* 0x000fe40003000000 */
[----:B------:R-:W-:Y:S02]  /*31d0*/  FMNMX.FTZ R3, R154, R3, !PT ;  /* 0x000000039a037209 */ /* 0x000fe40007810000 */
[----:B------:R-:W-:Y:S02]  /*31e0*/  FSEL R24, R47, -INF , P0 ;  /* 0xff8000002f187808 */ /* 0x000fe40000000000 */
[----:B------:R-:W-:Y:S01]  /*31f0*/  FMNMX.FTZ R11, R156, R3, !PT ;  /* 0x000000039c0b7209 */ /* 0x000fe20007810000 */
[----:B------:R-:W-:Y:S01]  /*3200*/  IMAD.U32 R3, RZ, RZ, UR4 ;  /* 0x00000004ff037e24 */ /* 0x000fe2000f8e00ff */
[----:B------:R-:W-:-:S02]  /*3210*/  ISETP.NE.AND P0, PT, R21, RZ, PT ;  /* 0x000000ff1500720c */ /* 0x000fc40003f05270 */
[----:B------:R-:W-:Y:S01]  /*3220*/  FSEL R28, R35, -INF , P1 ;  /* 0xff800000231c7808 */ /* 0x000fe20000800000 */
[----:B------:R-:W1:Y:S01]  /*3230*/  SHFL.BFLY PT, R0, R11, 0x2, 0x1f ;  /* 0x0c401f000b007f89 */ /* 0x000e6200000e0000 */
[----:B------:R-:W-:Y:S02]  /*3240*/  FSEL R38, R38, -INF , P0 ;  /* 0xff80000026267808 */ /* 0x000fe40000000000 */
[----:B------:R-:W-:Y:S02]  /*3250*/  FSEL R26, R26, -INF , P3 ;  /* 0xff8000001a1a7808 */ /* 0x000fe40001800000 */
[----:B------:R-:W-:Y:S02]  /*3260*/  ISETP.NE.AND P0, PT, R7, RZ, PT ;  /* 0x000000ff0700720c */ /* 0x000fe40003f05270 */
[----:B------:R-:W-:-:S13]  /*3270*/  ISETP.NE.AND P1, PT, R9, RZ, PT ;  /* 0x000000ff0900720c */ /* 0x000fda0003f25270 */
[----:B------:R-:W-:Y:S01]  /*3280*/  @!P1 VIADD R4, R4, 0x31c40 ;  /* 0x00031c4004049836 */ /* 0x000fe20000000000 */
[----:B-1----:R-:W-:Y:S02]  /*3290*/  FMNMX.FTZ R13, R11, R0, !PT ;  /* 0x000000000b0d7209 */ /* 0x002fe40007810000 */
[----:B------:R-:W-:Y:S02]  /*32a0*/  FMNMX.FTZ R11, R98, R99, !PT ;  /* 0x00000063620b7209 */ /* 0x000fe40007810000 */
[----:B------:R-:W-:Y:S01]  /*32b0*/  @!P1 PRMT R4, RZ, 0x654, R4 ;  /* 0x00000654ff049816 */ /* 0x000fe20000000004 */
[----:B------:R-:W1:Y:S01]  /*32c0*/  SHFL.BFLY PT, R0, R13, 0x1, 0x1f ;  /* 0x0c201f000d007f89 */ /* 0x000e6200000e0000 */
[----:B------:R-:W-:Y:S02]  /*32d0*/  FMNMX.FTZ R11, R102, R11, !PT ;  /* 0x0000000b660b7209 */ /* 0x000fe40007810000 */
[----:B------:R2:W-:Y:S01]  /*32e0*/  @!P1 SYNCS.ARRIVE.TRANS64.RED.A1T0 RZ, [R4+URZ], RZ ;  /* 0x000000ff04ff99a7 */ /* 0x0005e2000810043f */
[----:B-1----:R-:W-:-:S02]  /*32f0*/  FMNMX.FTZ R0, R13, R0, !PT ;  /* 0x000000000d007209 */ /* 0x002fc40007810000 */
        /* <DEDUP_REMOVED lines=57> */
[----:B------:R-:W-:-:S02]  /*3690*/  FMNMX.FTZ R21, R52, R15, !PT ;  /* 0x0000000f34157209 */ /* 0x000fc40007810000 */
[----:B-1----:R-:W-:Y:S01]  /*36a0*/  FSEL R112, R30, -INF , P5 ;  /* 0xff8000001e707808 */ /* 0x002fe20002800000 */
[--C-:B------:R-:W-:Y:S01]  /*36b0*/  FFMA.FTZ R30, R76, R3, -R43.reuse ;  /* 0x000000034c1e7223 */ /* 0x100fe2000001082b */
[----:B------:R-:W-:Y:S02]  /*36c0*/  FMNMX.FTZ R21, R50, R21, !PT ;  /* 0x0000001532157209 */ /* 0x000fe40007810000 */
[----:B--2---:R-:W-:Y:S01]  /*36d0*/  F2FP.F16.F32.PACK_AB R4, R96, R5 ;  /* 0x000000056004723e */ /* 0x004fe200000000ff */
[----:B------:R1:W-:Y:S01]  /*36e0*/  MUFU.EX2 R15, R118 ;  /* 0x00000076000f7308 */ /* 0x0003e20000000800 */
[----:B------:R-:W-:Y:S01]  /*36f0*/  FMNMX.FTZ R21, R56, R21, !PT ;  /* 0x0000001538157209 */ /* 0x000fe20007810000 */
[----:B---3--:R-:W-:-:S03]  /*3700*/  FFMA.FTZ R92, R140, R3, -R43 ;  /* 0x000000038c5c7223 */ /* 0x008fc6000001082b */
[----:B------:R-:W-:-:S03]  /*3710*/  FMNMX.FTZ R21, R54, R21, !PT ;  /* 0x0000001536157209 */ /* 0x000fc60007810000 */
[----:B------:R-:W-:Y:S01]  /*3720*/  MUFU.EX2 R100, R100 ;  /* 0x0000006400647308 */ /* 0x000fe20000000800 */
[----:B------:R-:W-:Y:S02]  /*3730*/  FMNMX.FTZ R29, R40, R21, !PT ;  /* 0x00000015281d7209 */ /* 0x000fe40007810000 */
[----:B-1----:R-:W-:Y:S01]  /*3740*/  FSEL R118, R31, -INF , P6 ;  /* 0xff8000001f767808 */ /* 0x002fe20003000000 */
[--C-:B------:R-:W-:Y:S01]  /*3750*/  FFMA.FTZ R31, R116, R3, -R43.reuse ;  /* 0x00000003741f7223 */ /* 0x100fe2000001082b */
        /* <DEDUP_REMOVED lines=19> */
[----:B------:R-:W-:Y:S01]  /*3890*/  FMNMX.FTZ R27, R118, R35, !PT ;  /* 0x00000023761b7209 */ /* 0x000fe20007810000 */
[----:B------:R-:W-:-:S04]  /*38a0*/  FFMA.FTZ R35, R126, R3, -R43 ;  /* 0x000000037e237223 */ /* 0x000fc8000001082b */
[----:B------:R-:W1:Y:S02]  /*38b0*/  SHFL.BFLY PT, R76, R27, 0x2, 0x1f ;  /* 0x0c401f001b4c7f89 */ /* 0x000e6400000e0000 */
        /* <DEDUP_REMOVED lines=48> */
[----:B------:R3:W4:Y:S01]  /*3bc0*/  MUFU.EX2 R65, R6 ;  /* 0x0000000600417308 */ /* 0x0007220000000800 */
        /* <DEDUP_REMOVED lines=9> */
[----:B--2---:R-:W-:Y:S01]  /*3c60*/  FADD.FTZ R8, R102, R67 ;  /* 0x0000004366087221 */ /* 0x004fe20000010000 */
[----:B------:R-:W-:Y:S01]  /*3c70*/  FFMA.FTZ R118, R118, R3, -R27 ;  /* 0x0000000376767223 */ /* 0x000fe2000001081b */
[----:B------:R-:W-:Y:S01]  /*3c80*/  F2FP.F16.F32.PACK_AB R5, R99, R98 ;  /* 0x000000626305723e */ /* 0x000fe200000000ff */
[----:B------:R-:W-:Y:S01]  /*3c90*/  FADD.FTZ R69, R7, R6 ;  /* 0x0000000607457221 */ /* 0x000fe20000010000 */
[C---:B------:R-:W-:Y:S01]  /*3ca0*/  F2FP.F16.F32.PACK_AB R6, R100.reuse, R7 ;  /* 0x000000076406723e */ /* 0x040fe200000000ff */
[----:B------:R-:W-:Y:S01]  /*3cb0*/  IMAD.MOV.U32 R70, RZ, RZ, R71 ;  /* 0x000000ffff467224 */ /* 0x000fe200078e0047 */
[----:B------:R-:W2:Y:S01]  /*3cc0*/  MUFU.EX2 R90, R90 ;  /* 0x0000005a005a7308 */ /* 0x000ea20000000800 */
[----:B------:R-:W-:Y:S01]  /*3cd0*/  FADD.FTZ R10, R100, R69 ;  /* 0x00000045640a7221 */ /* 0x000fe20000010000 */
[C---:B----4-:R-:W-:Y:S01]  /*3ce0*/  FADD.FTZ R8, R65.reuse, R8 ;  /* 0x0000000841087221 */ /* 0x050fe20000010000 */
[----:B------:R-:W-:Y:S01]  /*3cf0*/  F2FP.F16.F32.PACK_AB R7, R65, R102 ;  /* 0x000000664107723e */ /* 0x000fe200000000ff */
[----:B------:R-:W-:Y:S01]  /*3d00*/  FFMA.FTZ R65, R40, R3, -R27 ;  /* 0x0000000328417223 */ /* 0x000fe2000001081b */
[----:B------:R-:W-:Y:S01]  /*3d10*/  FADD.FTZ R67, R9, R10 ;  /* 0x0000000a09437221 */ /* 0x000fe20000010000 */
[----:B------:R-:W-:-:S02]  /*3d20*/  IMAD.MOV.U32 R62, RZ, RZ, R71 ;  /* 0x000000ffff3e7224 */ /* 0x000fc400078e0047 */
[----:B------:R-:W3:Y:S01]  /*3d30*/  MUFU.EX2 R49, R49 ;  /* 0x0000003100317308 */ /* 0x000ee20000000800 */
[----:B-1----:R-:W-:Y:S01]  /*3d40*/  FADD.FTZ R69, R43, R8 ;  /* 0x000000082b457221 */ /* 0x002fe20000010000 */
[----:B------:R-:W-:Y:S01]  /*3d50*/  FADD.FTZ R8, R84, R67 ;  /* 0x0000004354087221 */ /* 0x000fe20000010000 */
[----:B------:R1:W-:Y:S01]  /*3d60*/  STSM.16.M88.4 [R2+0x24300], R4 ;  /* 0x0243000402007844 */ /* 0x0003e20000000200 */
[----:B------:R-:W-:Y:S02]  /*3d70*/  IMAD.MOV.U32 R56, RZ, RZ, R71 ;  /* 0x000000ffff387224 */ /* 0x000fe400078e0047 */
[----:B------:R-:W-:Y:S02]  /*3d80*/  FADD.FTZ R67, R11, R8 ;  /* 0x000000080b437221 */ /* 0x000fe40000010000 */
[----:B------:R-:W4:Y:S01]  /*3d90*/  MUFU.EX2 R94, R94 ;  /* 0x0000005e005e7308 */ /* 0x000f220000000800 */
[----:B--2---:R-:W-:Y:S01]  /*3da0*/  FADD.FTZ R10, R90, R69 ;  /* 0x000000455a0a7221 */ /* 0x004fe20000010000 */
[----:B------:R-:W-:-:S04]  /*3db0*/  FADD.FTZ R8, R44, R67 ;  /* 0x000000432c087221 */ /* 0x000fc80000010000 */
[----:B------:R-:W-:Y:S02]  /*3dc0*/  FADD.FTZ R67, R25, R8 ;  /* 0x0000000819437221 */ /* 0x000fe40000010000 */
[----:B------:R-:W2:Y:S01]  /*3dd0*/  MUFU.EX2 R51, R51 ;  /* 0x0000003300337308 */ /* 0x000ea20000000800 */
[----:B---3--:R-:W-:Y:S01]  /*3de0*/  FADD.FTZ R69, R49, R10 ;  /* 0x0000000a31457221 */ /* 0x008fe20000010000 */
[C---:B------:R-:W-:Y:S01]  /*3df0*/  FADD.FTZ R8, R80.reuse, R67 ;  /* 0x0000004350087221 */ /* 0x040fe20000010000 */
[----:B-1----:R-:W-:-:S03]  /*3e00*/  F2FP.F16.F32.PACK_AB R4, R80, R25 ;  /* 0x000000195004723e */ /* 0x002fc600000000ff */
[----:B------:R-:W-:Y:S02]  /*3e10*/  FADD.FTZ R67, R23, R8 ;  /* 0x0000000817437221 */ /* 0x000fe40000010000 */
[----:B------:R-:W1:Y:S01]  /*3e20*/  MUFU.EX2 R82, R82 ;  /* 0x0000005200527308 */ /* 0x000e620000000800 */
[----:B----4-:R-:W-:-:S07]  /*3e30*/  FADD.FTZ R10, R94, R69 ;  /* 0x000000455e0a7221 */ /* 0x010fce0000010000 */
[----:B------:R-:W3:Y:S01]  /*3e40*/  MUFU.EX2 R12, R12 ;  /* 0x0000000c000c7308 */ /* 0x000ee20000000800 */
[----:B--2---:R-:W-:Y:S01]  /*3e50*/  FADD.FTZ R69, R51, R10 ;  /* 0x0000000a33457221 */ /* 0x004fe20000010000 */
[----:B------:R-:W-:-:S04]  /*3e60*/  FADD.FTZ R10, R72, R67 ;  /* 0x00000043480a7221 */ /* 0x000fc80000010000 */
[----:B------:R-:W-:Y:S01]  /*3e70*/  FADD.FTZ R67, R13, R10 ;  /* 0x0000000a0d437221 */ /* 0x000fe20000010000 */
[----:B------:R-:W-:Y:S01]  /*3e80*/  F2FP.F16.F32.PACK_AB R10, R44, R11 ;  /* 0x0000000b2c0a723e */ /* 0x000fe200000000ff */
[----:B------:R-:W2:Y:S01]  /*3e90*/  MUFU.EX2 R53, R53 ;  /* 0x0000003500357308 */ /* 0x000ea20000000800 */
[----:B-1----:R-:W-:Y:S01]  /*3ea0*/  FADD.FTZ R69, R82, R69 ;  /* 0x0000004552457221 */ /* 0x002fe20000010000 */
[----:B------:R-:W-:Y:S01]  /*3eb0*/  F2FP.F16.F32.PACK_AB R11, R94, R49 ;  /* 0x000000315e0b723e */ /* 0x000fe200000000ff */
[--C-:B------:R-:W-:Y:S02]  /*3ec0*/  IMAD.MOV.U32 R49, RZ, RZ, R71.reuse ;  /* 0x000000ffff317224 */ /* 0x100fe400078e0047 */
[----:B------:R-:W-:-:S03]  /*3ed0*/  IMAD.MOV.U32 R44, RZ, RZ, R71 ;  /* 0x000000ffff2c7224 */ /* 0x000fc600078e0047 */
[----:B------:R-:W1:Y:S01]  /*3ee0*/  MUFU.EX2 R14, R14 ;  /* 0x0000000e000e7308 */ /* 0x000e620000000800 */
[----:B---3--:R-:W-:Y:S01]  /*3ef0*/  FADD.FTZ R8, R12, R69 ;  /* 0x000000450c087221 */ /* 0x008fe20000010000 */
[----:B------:R-:W-:-:S06]  /*3f00*/  IMAD.MOV.U32 R69, RZ, RZ, R71 ;  /* 0x000000ffff457224 */ /* 0x000fcc00078e0047 */
[----:B------:R-:W3:Y:S01]  /*3f10*/  MUFU.EX2 R57, R57 ;  /* 0x0000003900397308 */ /* 0x000ee20000000800 */
[----:B--2---:R-:W-:Y:S01]  /*3f20*/  FADD.FTZ R27, R53, R8 ;  /* 0x00000008351b7221 */ /* 0x004fe20000010000 */
[----:B------:R-:W-:Y:S02]  /*3f30*/  F2FP.F16.F32.PACK_AB R8, R84, R9 ;  /* 0x000000095408723e */ /* 0x000fe400000000ff */
[----:B------:R-:W-:Y:S01]  /*3f40*/  F2FP.F16.F32.PACK_AB R9, R90, R43 ;  /* 0x0000002b5a09723e */ /* 0x000fe200000000ff */
[----:B------:R-:W-:-:S03]  /*3f50*/  IMAD.MOV.U32 R43, RZ, RZ, R71 ;  /* 0x000000ffff2b7224 */ /* 0x000fc600078e0047 */
[----:B------:R-:W2:Y:S01]  /*3f60*/  MUFU.EX2 R59, R59 ;  /* 0x0000003b003b7308 */ /* 0x000ea20000000800 */
[----:B-1----:R-:W-:Y:S01]  /*3f70*/  FADD.FTZ R26, R14, R27 ;  /* 0x0000001b0e1a7221 */ /* 0x002fe20000010000 */
[----:B------:R-:W-:Y:S06]  /*3f80*/  STSM.16.M88.4 [R2+0x25b00], R8 ;  /* 0x025b000802007844 */ /* 0x000fec0000000200 */
[----:B------:R-:W1:Y:S01]  /*3f90*/  MUFU.EX2 R66, R66 ;  /* 0x0000004200427308 */ /* 0x000e620000000800 */
[----:B---3--:R-:W-:-:S07]  /*3fa0*/  FADD.FTZ R26, R57, R26 ;  /* 0x0000001a391a7221 */ /* 0x008fce0000010000 */
[----:B------:R-:W3:Y:S01]  /*3fb0*/  MUFU.EX2 R55, R55 ;  /* 0x0000003700377308 */ /* 0x000ee20000000800 */
[----:B--2---:R-:W-:-:S07]  /*3fc0*/  FADD.FTZ R7, R59, R26 ;  /* 0x0000001a3b077221 */ /* 0x004fce0000010000 */
[----:B------:R2:W-:Y:S01]  /*3fd0*/  MUFU.EX2 R28, R32 ;  /* 0x00000020001c7308 */ /* 0x0005e20000000800 */
[----:B-1----:R-:W-:Y:S01]  /*3fe0*/  FADD.FTZ R26, R66, R7 ;  /* 0x00000007421a7221 */ /* 0x002fe20000010000 */
[----:B------:R-:W-:Y:S01]  /*3ff0*/  F2FP.F16.F32.PACK_AB R7, R53, R12 ;  /* 0x0000000c3507723e */ /* 0x000fe200000000ff */
[--C-:B------:R-:W-:Y:S01]  /*4000*/  IMAD.MOV.U32 R53, RZ, RZ, R71.reuse ;  /* 0x000000ffff357224 */ /* 0x100fe200078e0047 */
[C---:B------:R-:W-:Y:S02]  /*4010*/  F2FP.F16.F32.PACK_AB R12, R60.reuse, R13 ;  /* 0x0000000d3c0c723e */ /* 0x040fe400000000ff */
[----:B------:R-:W-:Y:S01]  /*4020*/  F2FP.F16.F32.PACK_AB R13, R57, R14 ;  /* 0x0000000e390d723e */ /* 0x000fe200000000ff */
[----:B------:R-:W-:Y:S01]  /*4030*/  IMAD.MOV.U32 R57, RZ, RZ, R71 ;  /* 0x000000ffff397224 */ /* 0x000fe200078e0047 */
[----:B------:R-:W1:Y:S01]  /*4040*/  MUFU.EX2 R58, R58 ;  /* 0x0000003a003a7308 */ /* 0x000e620000000800 */
[----:B--2---:R-:W-:Y:S01]  /*4050*/  FADD.FTZ R32, R60, R67 ;  /* 0x000000433c207221 */ /* 0x004fe20000010000 */
[----:B------:R-:W-:Y:S01]  /*4060*/  F2FP.F16.F32.PACK_AB R14, R36, R15 ;  /* 0x0000000f240e723e */ /* 0x000fe200000000ff */
[----:B------:R-:W-:-:S02]  /*4070*/  IMAD.MOV.U32 R67, RZ, RZ, R71 ;  /* 0x000000ffff437224 */ /* 0x000fc400078e0047 */
[----:B------:R-:W-:Y:S01]  /*4080*/  FADD.FTZ R5, R15, R32 ;  /* 0x000000200f057221 */ /* 0x000fe20000010000 */
[----:B------:R-:W-:Y:S01]  /*4090*/  F2FP.F16.F32.PACK_AB R15, R66, R59 ;  /* 0x0000003b420f723e */ /* 0x000fe200000000ff */
[----:B------:R-:W-:Y:S01]  /*40a0*/  IMAD.MOV.U32 R66, RZ, RZ, R71 ;  /* 0x000000ffff427224 */ /* 0x000fe200078e0047 */
[----:B------:R-:W2:Y:S01]  /*40b0*/  MUFU.EX2 R48, R48 ;  /* 0x0000003000307308 */ /* 0x000ea20000000800 */
[----:B------:R-:W-:Y:S01]  /*40c0*/  FADD.FTZ R6, R36, R5 ;  /* 0x0000000524067221 */ /* 0x000fe20000010000 */
[----:B------:R-:W-:Y:S01]  /*40d0*/  F2FP.F16.F32.PACK_AB R5, R82, R51 ;  /* 0x000000335205723e */ /* 0x000fe200000000ff */
[----:B------:R-:W-:Y:S02]  /*40e0*/  IMAD.MOV.U32 R60, RZ, RZ, R71 ;  /* 0x000000ffff3c7224 */ /* 0x000fe400078e0047 */
[----:B------:R-:W-:Y:S01]  /*40f0*/  FADD.FTZ R25, R21, R6 ;  /* 0x0000000615197221 */ /* 0x000fe20000010000 */
[----:B------:R-:W-:Y:S01]  /*4100*/  F2FP.F16.F32.PACK_AB R6, R72, R23 ;  /* 0x000000174806723e */ /* 0x000fe200000000ff */
[----:B---3--:R-:W-:Y:S01]  /*4110*/  FADD.FTZ R23, R55, R26 ;  /* 0x0000001a37177221 */ /* 0x008fe20000010000 */
[----:B------:R-:W3:Y:S01]  /*4120*/  MUFU.EX2 R61, R61 ;  /* 0x0000003d003d7308 */ /* 0x000ee20000000800 */
[----:B------:R-:W-:Y:S01]  /*4130*/  FADD.FTZ R25, R68, R25 ;  /* 0x0000001944197221 */ /* 0x000fe20000010000 */
[----:B------:R-:W-:-:S02]  /*4140*/  IMAD.MOV.U32 R59, RZ, RZ, R71 ;  /* 0x000000ffff3b7224 */ /* 0x000fc400078e0047 */
[----:B-1----:R-:W-:Y:S01]  /*4150*/  FADD.FTZ R23, R58, R23 ;  /* 0x000000173a177221 */ /* 0x002fe20000010000 */
[----:B------:R1:W-:Y:S01]  /*4160*/  STSM.16.M88.4 [R2+0x27300], R4 ;  /* 0x0273000402007844 */ /* 0x0003e20000000200 */
[--C-:B------:R-:W-:Y:S02]  /*4170*/  IMAD.MOV.U32 R51, RZ, RZ, R71.reuse ;  /* 0x000000ffff337224 */ /* 0x100fe400078e0047 */
[----:B------:R-:W-:Y:S01]  /*4180*/  IMAD.MOV.U32 R36, RZ, RZ, R71 ;  /* 0x000000ffff247224 */ /* 0x000fe200078e0047 */
[----:B------:R-:W4:Y:S01]  /*4190*/  MUFU.EX2 R50, R50 ;  /* 0x0000003200327308 */ /* 0x000f220000000800 */
[----:B--2---:R-:W-:Y:S01]  /*41a0*/  FADD.FTZ R26, R48, R23 ;  /* 0x00000017301a7221 */ /* 0x004fe20000010000 */
[----:B------:R-:W-:Y:S06]  /*41b0*/  STSM.16.M88.4 [R2+0x28b00], R12 ;  /* 0x028b000c02007844 */ /* 0x000fec0000000200 */
[----:B------:R-:W2:Y:S01]  /*41c0*/  MUFU.EX2 R63, R63 ;  /* 0x0000003f003f7308 */ /* 0x000ea20000000800 */
[----:B---3--:R-:W-:Y:S01]  /*41d0*/  FADD.FTZ R23, R61, R26 ;  /* 0x0000001a3d177221 */ /* 0x008fe20000010000 */
[----:B-1----:R-:W-:-:S06]  /*41e0*/  F2FP.F16.F32.PACK_AB R4, R30, R33 ;  /* 0x000000211e04723e */ /* 0x002fcc00000000ff */
[----:B------:R-:W1:Y:S08]  /*41f0*/  MUFU.EX2 R31, R31 ;  /* 0x0000001f001f7308 */ /* 0x000e700000000800 */
[----:B------:R3:W-:Y:S08]  /*4200*/  MUFU.EX2 R91, R24 ;  /* 0x00000018005b7308 */ /* 0x0007f00000000800 */
[----:B------:R5:W1:Y:S01]  /*4210*/  MUFU.EX2 R40, R54 ;  /* 0x0000003600287308 */ /* 0x000a620000000800 */
[----:B---3--:R-:W-:-:S04]  /*4220*/  FADD.FTZ R24, R20, R25 ;  /* 0x0000001914187221 */ /* 0x008fc80000010000 */
[----:B------:R-:W-:-:S03]  /*4230*/  FADD.FTZ R24, R29, R24 ;  /* 0x000000181d187221 */ /* 0x000fc60000010000 */
[----:B------:R-:W3:Y:S01]  /*4240*/  MUFU.EX2 R104, R104 ;  /* 0x0000006800687308 */ /* 0x000ee20000000800 */
[----:B------:R-:W-:Y:S01]  /*4250*/  FADD.FTZ R25, R33, R24 ;  /* 0x0000001821197221 */ /* 0x000fe20000010000 */
[----:B----4-:R-:W-:Y:S01]  /*4260*/  FADD.FTZ R24, R50, R23 ;  /* 0x0000001732187221 */ /* 0x010fe20000010000 */
[----:B-----5:R-:W-:Y:S02]  /*4270*/  IMAD.MOV.U32 R54, RZ, RZ, R71 ;  /* 0x000000ffff367224 */ /* 0x020fe400078e0047 */
[----:B------:R-:W-:Y:S01]  /*4280*/  FADD.FTZ R26, R30, R25 ;  /* 0x000000191e1a7221 */ /* 0x000fe20000010000 */
[----:B--2---:R-:W-:Y:S01]  /*4290*/  FADD.FTZ R23, R63, R24 ;  /* 0x000000183f177221 */ /* 0x004fe20000010000 */
[----:B------:R-:W-:Y:S01]  /*42a0*/  F2FP.F16.F32.PACK_AB R24, R68, R21 ;  /* 0x000000154418723e */ /* 0x000fe200000000ff */
[----:B------:R-:W2:Y:S01]  /*42b0*/  MUFU.EX2 R65, R65 ;  /* 0x0000004100417308 */ /* 0x000ea20000000800 */
[----:B-1----:R-:W-:Y:S01]  /*42c0*/  FADD.FTZ R27, R31, R26 ;  /* 0x0000001a1f1b7221 */ /* 0x002fe20000010000 */
[----:B------:R-:W-:Y:S01]  /*42d0*/  FADD.FTZ R32, R40, R23 ;  /* 0x0000001728207221 */ /* 0x000fe20000010000 */
[----:B------:R-:W-:Y:S01]  /*42e0*/  F2FP.F16.F32.PACK_AB R25, R58, R55 ;  /* 0x000000373a19723e */ /* 0x000fe200000000ff */
[--C-:B------:R-:W-:Y:S01]  /*42f0*/  IMAD.MOV.U32 R68, RZ, RZ, R71.reuse ;  /* 0x000000ffff447224 */ /* 0x100fe200078e0047 */
[----:B------:R-:W-:Y:S01]  /*4300*/  F2FP.F16.F32.PACK_AB R26, R29, R20 ;  /* 0x000000141d1a723e */ /* 0x000fe200000000ff */
[----:B------:R-:W-:-:S02]  /*4310*/  IMAD.MOV.U32 R58, RZ, RZ, R71 ;  /* 0x000000ffff3a7224 */ /* 0x000fc400078e0047 */
[----:B------:R-:W1:Y:S01]  /*4320*/  MUFU.EX2 R35, R35 ;  /* 0x0000002300237308 */ /* 0x000e620000000800 */
[----:B---3--:R-:W-:Y:S01]  /*4330*/  FADD.FTZ R8, R104, R27 ;  /* 0x0000001b68087221 */ /* 0x008fe20000010000 */
[----:B------:R-:W-:Y:S01]  /*4340*/  F2FP.F16.F32.PACK_AB R27, R61, R48 ;  /* 0x000000303d1b723e */ /* 0x000fe200000000ff */
[--C-:B------:R-:W-:Y:S02]  /*4350*/  IMAD.MOV.U32 R61, RZ, RZ, R71.reuse ;  /* 0x000000ffff3d7224 */ /* 0x100fe400078e0047 */
[--C-:B------:R-:W-:Y:S02]  /*4360*/  IMAD.MOV.U32 R55, RZ, RZ, R71.reuse ;  /* 0x000000ffff377224 */ /* 0x100fe400078e0047 */
[----:B------:R3:W-:Y:S01]  /*4370*/  STSM.16.M88.4 [R2+0x2a300], R24 ;  /* 0x02a3001802007844 */ /* 0x0007e20000000200 */
[----:B------:R-:W4:Y:S01]  /*4380*/  MUFU.EX2 R89, R89 ;  /* 0x0000005900597308 */ /* 0x000f220000000800 */
[----:B--2---:R-:W-:Y:S01]  /*4390*/  FADD.FTZ R32, R65, R32 ;  /* 0x0000002041207221 */ /* 0x004fe20000010000 */
[----:B------:R-:W-:-:S02]  /*43a0*/  IMAD.MOV.U32 R48, RZ, RZ, R71 ;  /* 0x000000ffff307224 */ /* 0x000fc400078e0047 */
[--C-:B------:R-:W-:Y:S02]  /*43b0*/  IMAD.MOV.U32 R33, RZ, RZ, R71.reuse ;  /* 0x000000ffff217224 */ /* 0x100fe400078e0047 */
[--C-:B------:R-:W-:Y:S02]  /*43c0*/  IMAD.MOV.U32 R30, RZ, RZ, R71.reuse ;  /* 0x000000ffff1e7224 */ /* 0x100fe400078e0047 */
[----:B------:R-:W2:Y:S01]  /*43d0*/  MUFU.EX2 R88, R88 ;  /* 0x0000005800587308 */ /* 0x000ea20000000800 */
[----:B-1----:R-:W-:Y:S01]  /*43e0*/  FADD.FTZ R5, R35, R8 ;  /* 0x0000000823057221 */ /* 0x002fe20000010000 */
[--C-:B------:R-:W-:Y:S02]  /*43f0*/  IMAD.MOV.U32 R29, RZ, RZ, R71.reuse ;  /* 0x000000ffff1d7224 */ /* 0x100fe400078e0047 */
[----:B---3--:R-:W-:-:S04]  /*4400*/  IMAD.MOV.U32 R27, RZ, RZ, R71 ;  /* 0x000000ffff1b7224 */ /* 0x008fc800078e0047 */
[----:B------:R-:W1:Y:S01]  /*4410*/  MUFU.EX2 R39, R39 ;  /* 0x0000002700277308 */ /* 0x000e620000000800 */
[----:B----4-:R-:W-:Y:S01]  /*4420*/  FADD.FTZ R7, R89, R32 ;  /* 0x0000002059077221 */ /* 0x010fe20000010000 */
[C---:B------:R-:W-:Y:S01]  /*4430*/  F2FP.F16.F32.PACK_AB R89, R28.reuse, R89 ;  /* 0x000000591c59723e */ /* 0x040fe200000000ff */
[----:B------:R-:W-:Y:S02]  /*4440*/  IMAD.MOV.U32 R32, RZ, RZ, R71 ;  /* 0x000000ffff207224 */ /* 0x000fe400078e0047 */
[----:B------:R-:W-:Y:S01]  /*4450*/  FADD.FTZ R7, R28, R7 ;  /* 0x000000071c077221 */ /* 0x000fe20000010000 */
[----:B------:R-:W-:Y:S02]  /*4460*/  IMAD.MOV.U32 R28, RZ, RZ, R71 ;  /* 0x000000ffff1c7224 */ /* 0x000fe400078e0047 */
[----:B------:R-:W3:Y:S01]  /*4470*/  MUFU.EX2 R46, R46 ;  /* 0x0000002e002e7308 */ /* 0x000ee20000000800 */
[C---:B--2---:R-:W-:Y:S01]  /*4480*/  FADD.FTZ R6, R88.reuse, R5 ;  /* 0x0000000558067221 */ /* 0x044fe20000010000 */
[----:B------:R-:W-:Y:S01]  /*4490*/  F2FP.F16.F32.PACK_AB R5, R63, R50 ;  /* 0x000000323f05723e */ /* 0x000fe200000000ff */
[--C-:B------:R-:W-:Y:S01]  /*44a0*/  IMAD.MOV.U32 R63, RZ, RZ, R71.reuse ;  /* 0x000000ffff3f7224 */ /* 0x100fe200078e0047 */
[----:B------:R-:W-:Y:S01]  /*44b0*/  F2FP.F16.F32.PACK_AB R88, R88, R35 ;  /* 0x000000235858723e */ /* 0x000fe200000000ff */
[----:B------:R-:W-:-:S02]  /*44c0*/  IMAD.MOV.U32 R50, RZ, RZ, R71 ;  /* 0x000000ffff327224 */ /* 0x000fc400078e0047 */
[--C-:B------:R-:W-:Y:S01]  /*44d0*/  IMAD.MOV.U32 R35, RZ, RZ, R71.reuse ;  /* 0x000000ffff237224 */ /* 0x100fe200078e0047 */
[----:B------:R-:W2:Y:S01]  /*44e0*/  MUFU.EX2 R92, R92 ;  /* 0x0000005c005c7308 */ /* 0x000ea20000000800 */
[----:B-1----:R-:W-:Y:S01]  /*44f0*/  FADD.FTZ R11, R39, R6 ;  /* 0x00000006270b7221 */ /* 0x002fe20000010000 */
[----:B------:R-:W-:Y:S01]  /*4500*/  F2FP.F16.F32.PACK_AB R6, R104, R31 ;  /* 0x0000001f6806723e */ /* 0x000fe200000000ff */
[--C-:B------:R-:W-:Y:S02]  /*4510*/  IMAD.MOV.U32 R31, RZ, RZ, R71.reuse ;  /* 0x000000ffff1f7224 */ /* 0x100fe400078e0047 */
[--C-:B------:R-:W-:Y:S02]  /*4520*/  IMAD.MOV.U32 R26, RZ, RZ, R71.reuse ;  /* 0x000000ffff1a7224 */ /* 0x100fe400078e0047 */
[----:B------:R-:W-:Y:S01]  /*4530*/  IMAD.MOV.U32 R25, RZ, RZ, R71 ;  /* 0x000000ffff197224 */ /* 0x000fe200078e0047 */
[----:B------:R-:W1:Y:S01]  /*4540*/  MUFU.EX2 R47, R47 ;  /* 0x0000002f002f7308 */ /* 0x000e620000000800 */
[----:B---3--:R-:W-:Y:S01]  /*4550*/  FADD.FTZ R8, R46, R7 ;  /* 0x000000072e087221 */ /* 0x008fe20000010000 */
[----:B------:R-:W-:Y:S01]  /*4560*/  F2FP.F16.F32.PACK_AB R7, R65, R40 ;  /* 0x000000284107723e */ /* 0x000fe200000000ff */
[----:B------:R-:W-:-:S02]  /*4570*/  IMAD.MOV.U32 R65, RZ, RZ, R71 ;  /* 0x000000ffff417224 */ /* 0x000fc400078e0047 */
[----:B------:R-:W-:Y:S02]  /*4580*/  IMAD.MOV.U32 R40, RZ, RZ, R71 ;  /* 0x000000ffff287224 */ /* 0x000fe400078e0047 */
[----:B------:R3:W-:Y:S01]  /*4590*/  STSM.16.M88.4 [R2+0x2bb00], R4 ;  /* 0x02bb000402007844 */ /* 0x0007e20000000200 */
[----:B------:R-:W4:Y:S01]  /*45a0*/  MUFU.EX2 R34, R34 ;  /* 0x0000002200227308 */ /* 0x000f220000000800 */
[C---:B--2---:R-:W-:Y:S01]  /*45b0*/  FADD.FTZ R10, R92.reuse, R11 ;  /* 0x0000000b5c0a7221 */ /* 0x044fe20000010000 */
[C---:B------:R-:W-:Y:S01]  /*45c0*/  FADD.FTZ R11, R91.reuse, R8 ;  /* 0x000000085b0b7221 */ /* 0x040fe20000010000 */
[----:B------:R-:W-:Y:S01]  /*45d0*/  F2FP.F16.F32.PACK_AB R90, R92, R39 ;  /* 0x000000275c5a723e */ /* 0x000fe200000000ff */
[--C-:B------:R-:W-:Y:S01]  /*45e0*/  IMAD.MOV.U32 R39, RZ, RZ, R71.reuse ;  /* 0x000000ffff277224 */ /* 0x100fe200078e0047 */
[----:B------:R-:W-:Y:S01]  /*45f0*/  F2FP.F16.F32.PACK_AB R91, R91, R46 ;  /* 0x0000002e5b5b723e */ /* 0x000fe200000000ff */
[--C-:B------:R-:W-:Y:S02]  /*4600*/  IMAD.MOV.U32 R46, RZ, RZ, R71.reuse ;  /* 0x000000ffff2e7224 */ /* 0x100fe400078e0047 */
[----:B------:R-:W2:Y:S01]  /*4610*/  MUFU.EX2 R110, R110 ;  /* 0x0000006e006e7308 */ /* 0x000ea20000000800 */
[----:B-1----:R-:W-:Y:S01]  /*4620*/  FADD.FTZ R13, R47, R10 ;  /* 0x0000000a2f0d7221 */ /* 0x002fe20000010000 */
[----:B------:R1:W-:Y:S01]  /*4630*/  STSM.16.M88.4 [R2+0x2d300], R88 ;  /* 0x02d3005802007844 */ /* 0x0003e20000000200 */
[----:B------:R-:W-:-:S05]  /*4640*/  IMAD.MOV.U32 R24, RZ, RZ, R71 ;  /* 0x000000ffff187224 */ /* 0x000fca00078e0047 */
[----:B------:R-:W5:Y:S01]  /*4650*/  MUFU.EX2 R41, R41 ;  /* 0x0000002900297308 */ /* 0x000f620000000800 */
[----:B----4-:R-:W-:-:S07]  /*4660*/  FADD.FTZ R10, R34, R11 ;  /* 0x0000000b220a7221 */ /* 0x010fce0000010000 */
[----:B------:R4:W3:Y:S01]  /*4670*/  MUFU.EX2 R113, R42 ;  /* 0x0000002a00717308 */ /* 0x0008e20000000800 */
[----:B--2---:R-:W-:-:S07]  /*4680*/  FADD.FTZ R12, R110, R13 ;  /* 0x0000000d6e0c7221 */ /* 0x004fce0000010000 */
[----:B------:R-:W2:Y:S01]  /*4690*/  MUFU.EX2 R114, R114 ;  /* 0x0000007200727308 */ /* 0x000ea20000000800 */
[----:B-----5:R-:W-:Y:S01]  /*46a0*/  FADD.FTZ R15, R41, R12 ;  /* 0x0000000c290f7221 */ /* 0x020fe20000010000 */
[----:B----4-:R-:W-:-:S06]  /*46b0*/  IMAD.MOV.U32 R42, RZ, RZ, R71 ;  /* 0x000000ffff2a7224 */ /* 0x010fcc00078e0047 */
[----:B------:R-:W4:Y:S01]  /*46c0*/  MUFU.EX2 R38, R38 ;  /* 0x0000002600267308 */ /* 0x000f220000000800 */
[C---:B---3--:R-:W-:Y:S01]  /*46d0*/  FADD.FTZ R13, R113.reuse, R10 ;  /* 0x0000000a710d7221 */ /* 0x048fe20000010000 */
[----:B------:R-:W-:Y:S01]  /*46e0*/  F2FP.F16.F32.PACK_AB R113, R113, R34 ;  /* 0x000000227171723e */ /* 0x000fe200000000ff */
[----:B------:R-:W-:-:S05]  /*46f0*/  IMAD.MOV.U32 R34, RZ, RZ, R71 ;  /* 0x000000ffff227224 */ /* 0x000fca00078e0047 */
[----:B------:R-:W3:Y:S01]  /*4700*/  MUFU.EX2 R37, R37 ;  /* 0x0000002500257308 */ /* 0x000ee20000000800 */
[C---:B--2---:R-:W-:Y:S01]  /*4710*/  FADD.FTZ R4, R114.reuse, R15 ;  /* 0x0000000f72047221 */ /* 0x044fe20000010000 */
[----:B------:R-:W-:Y:S01]  /*4720*/  F2FP.F16.F32.PACK_AB R114, R114, R41 ;  /* 0x000000297272723e */ /* 0x000fe200000000ff */
[----:B------:R-:W-:-:S05]  /*4730*/  IMAD.MOV.U32 R41, RZ, RZ, R71 ;  /* 0x000000ffff297224 */ /* 0x000fca00078e0047 */
[----:B------:R-:W2:Y:S01]  /*4740*/  MUFU.EX2 R115, R106 ;  /* 0x0000006a00737308 */ /* 0x000ea20000000800 */
[----:B----4-:R-:W-:-:S07]  /*4750*/  FADD.FTZ R10, R38, R13 ;  /* 0x0000000d260a7221 */ /* 0x010fce0000010000 */
[----:B------:R-:W4:Y:S01]  /*4760*/  MUFU.EX2 R116, R116 ;  /* 0x0000007400747308 */ /* 0x000f220000000800 */
[----:B---3--:R-:W-:-:S07]  /*4770*/  FADD.FTZ R7, R37, R4 ;  /* 0x0000000425077221 */ /* 0x008fce0000010000 */
[----:B------:R-:W-:Y:S01]  /*4780*/  MUFU.EX2 R45, R45 ;  /* 0x0000002d002d7308 */ /* 0x000fe20000000800 */
[C---:B--2---:R-:W-:Y:S01]  /*4790*/  FADD.FTZ R5, R115.reuse, R10 ;  /* 0x0000000a73057221 */ /* 0x044fe20000010000 */
[----:B------:R-:W-:Y:S01]  /*47a0*/  F2FP.F16.F32.PACK_AB R115, R115, R38 ;  /* 0x000000267373723e */ /* 0x000fe200000000ff */
[----:B------:R-:W-:-:S05]  /*47b0*/  IMAD.MOV.U32 R38, RZ, RZ, R71 ;  /* 0x000000ffff267224 */ /* 0x000fca00078e0047 */
[----:B------:R-:W-:Y:S01]  /*47c0*/  MUFU.EX2 R120, R120 ;  /* 0x0000007800787308 */ /* 0x000fe20000000800 */
[C---:B----4-:R-:W-:Y:S01]  /*47d0*/  FADD.FTZ R6, R116.reuse, R7 ;  /* 0x0000000774067221 */ /* 0x050fe20000010000 */
[----:B------:R-:W-:Y:S01]  /*47e0*/  F2FP.F16.F32.PACK_AB R116, R116, R37 ;  /* 0x000000257474723e */ /* 0x000fe200000000ff */
[----:B------:R-:W-:-:S05]  /*47f0*/  IMAD.MOV.U32 R37, RZ, RZ, R71 ;  /* 0x000000ffff257224 */ /* 0x000fca00078e0047 */
[----:B------:R-:W2:Y:S08]  /*4800*/  MUFU.EX2 R52, R52 ;  /* 0x0000003400347308 */ /* 0x000eb00000000800 */
[----:B------:R-:W3:Y:S08]  /*4810*/  MUFU.EX2 R9, R108 ;  /* 0x0000006c00097308 */ /* 0x000ef00000000800 */
[----:B------:R4:W-:Y:S01]  /*4820*/  MUFU.EX2 R8, R112 ;  /* 0x0000007000087308 */ /* 0x0009e20000000800 */
[----:B--2---:R-:W-:-:S07]  /*4830*/  FADD.FTZ R4, R52, R5 ;  /* 0x0000000534047221 */ /* 0x004fce0000010000 */
[----:B------:R2:W5:Y:S01]  /*4840*/  MUFU.EX2 R11, R118 ;  /* 0x00000076000b7308 */ /* 0x0005620000000800 */
[----:B----4-:R-:W-:Y:S01]  /*4850*/  F2FP.F16.F32.PACK_AB R112, R110, R47 ;  /* 0x0000002f6e70723e */ /* 0x010fe200000000ff */
[C---:B---3--:R-:W-:Y:S01]  /*4860*/  FADD.FTZ R5, R9.reuse, R4 ;  /* 0x0000000409057221 */ /* 0x048fe20000010000 */
[----:B------:R-:W-:Y:S01]  /*4870*/  F2FP.F16.F32.PACK_AB R117, R9, R52 ;  /* 0x000000340975723e */ /* 0x000fe200000000ff */
[--C-:B------:R-:W-:Y:S02]  /*4880*/  IMAD.MOV.U32 R52, RZ, RZ, R71.reuse ;  /* 0x000000ffff347224 */ /* 0x100fe400078e0047 */
[----:B------:R1:W-:Y:S01]  /*4890*/  STSM.16.M88.4 [R2+0x2eb00], R112 ;  /* 0x02eb007002007844 */ /* 0x0003e20000000200 */
[----:B------:R-:W-:Y:S01]  /*48a0*/  IMAD.MOV.U32 R47, RZ, RZ, R71 ;  /* 0x000000ffff2f7224 */ /* 0x000fe200078e0047 */
[----:B--2---:R-:W-:Y:S01]  /*48b0*/  F2FP.F16.F32.PACK_AB R118, R120, R45 ;  /* 0x0000002d7876723e */ /* 0x004fe200000000ff */
[----:B------:R-:W-:-:S04]  /*48c0*/  FADD.FTZ R45, R45, R6 ;  /* 0x000000062d2d7221 */ /* 0x000fc80000010000 */
[----:B------:R-:W-:Y:S01]  /*48d0*/  FADD.FTZ R6, R120, R45 ;  /* 0x0000002d78067221 */ /* 0x000fe20000010000 */
[----:B------:R-:W-:Y:S01]  /*48e0*/  IMAD.MOV.U32 R45, RZ, RZ, R71 ;  /* 0x000000ffff2d7224 */ /* 0x000fe200078e0047 */
[----:B-----5:R-:W-:Y:S01]  /*48f0*/  F2FP.F16.F32.PACK_AB R119, R11, R8 ;  /* 0x000000080b77723e */ /* 0x020fe200000000ff */
[----:B------:R-:W-:-:S04]  /*4900*/  FADD.FTZ R8, R8, R5 ;  /* 0x0000000508087221 */ /* 0x000fc80000010000 */
[----:B------:R1:W-:Y:S01]  /*4910*/  STSM.16.M88.4 [R2+0x30300], R116 ;  /* 0x0303007402007844 */ /* 0x0003e20000000200 */
[----:B------:R-:W-:Y:S01]  /*4920*/  FADD.FTZ R7, R11, R8 ;  /* 0x000000080b077221 */ /* 0x000fe20000010000 */
[----:B------:R2:W-:Y:S06]  /*4930*/  MEMBAR.ALL.CTA ;  /* 0x0000000000007992 */ /* 0x0005ec0000008000 */
[----:B--2---:R-:W2:Y:S02]  /*4940*/  FENCE.VIEW.ASYNC.S ;  /* 0x00000000000073c6 */ /* 0x004ea40000000000 */
[----:B--2---:R-:W-:Y:S01]  /*4950*/  NOP ;  /* 0x0000000000007918 */ /* 0x004fe20000000000 */
[----:B------:R-:W-:Y:S05]  /*4960*/  @!P2 BRA `(.L_x_8269) ;  /* 0x000000380034a947 */ /* 0x000fea0003800000 */
[----:B------:R-:W-:Y:S01]  /*4970*/  VIADD R4, R22, 0xfffffffe ;  /* 0xfffffffe16047836 */ /* 0x000fe20000000000 */
[----:B------:R-:W-:Y:S01]  /*4980*/  CS2R R70, SRZ ;  /* 0x0000000000467805 */ /* 0x000fe2000001ff00 */
        /* <DEDUP_REMOVED lines=25> */
[----:B------:R-:W-:Y:S01]  /*4b20*/  UMOV UR6, UR60 ;  /* 0x0000003c00067c82 */ /* 0x000fe20008000000 */
[----:B------:R-:W-:-:S05]  /*4b30*/  UMOV UR5, UR38 ;  /* 0x0000002600057c82 */ /* 0x000fca0008000000 */
.L_x_8278:
[----:B------:R-:W-:Y:S01]  /*4b40*/  UIADD3 UR38, UR5, 0x1, URZ ;  /* 0x0000000105267890 */ /* 0x000fe2000fffe03f */
[----:B------:R-:W-:-:S03]  /*4b50*/  ISETP.NE.AND P3, PT, RZ, UR37, PT ;  /* 0x00000025ff007c0c */ /* 0x000fc6000bf65270 */
[----:B------:R-:W-:-:S04]  /*4b60*/  UISETP.NE.AND UP0, UPT, UR38, 0x2, UPT ;  /* 0x000000022600788c */ /* 0x000fc8000bf05270 */
[----:B------:R-:W-:Y:S02]  /*4b70*/  USEL UR60, URZ, 0x1, UP0 ;  /* 0x000000013f3c7887 */ /* 0x000fe40008000000 */
[----:B------:R-:W-:Y:S02]  /*4b80*/  USEL UR38, UR38, URZ, UP0 ;  /* 0x0000003f26267287 */ /* 0x000fe40008000000 */
[----:B------:R-:W-:Y:S02]  /*4b90*/  ULOP3.LUT UR60, UR6, UR60, URZ, 0x3c, !UPT ;  /* 0x0000003c063c7292 */ /* 0x000fe4000f8e3c3f */
[----:B---3--:R-:W-:Y:S10]  /*4ba0*/  @P3 BRA `(.L_x_8270) ;  /* 0x00000000002c3947 */ /* 0x008ff40003800000 */
[----:B------:R-:W-:Y:S05]  /*4bb0*/  @!P0 BRA `(.L_x_8271) ;  /* 0x0000000000048947 */ /* 0x000fea0003800000 */
[----:B------:R-:W-:Y:S01]  /*4bc0*/  BPT.TRAP 0x1 ;  /* 0x000000040000795c */ /* 0x000fe20000300000 */
.L_x_8271:
[----:B------:R-:W-:Y:S01]  /*4bd0*/  ULEA UR4, UR38, UR39, 0x3 ;  /* 0x0000002726047291 */ /* 0x000fe2000f8e183f */
[----:B------:R-:W-:-:S05]  /*4be0*/  IMAD.U32 R0, RZ, RZ, UR60 ;  /* 0x0000003cff007e24 */ /* 0x000fca000f8e00ff */
[----:B------:R-:W-:-:S04]  /*4bf0*/  SHF.L.U32 R0, R0, 0x1f, RZ ;  /* 0x0000001f00007819 */ /* 0x000fc800000006ff */
[----:B------:R2:W3:Y:S01]  /*4c00*/  SYNCS.PHASECHK.TRANS64.TRYWAIT P2, [UR4+0x31c30], R0 ;  /* 0x031c3000ff0075a7 */ /* 0x0004e20008040144 */
[----:B------:R-:W-:Y:S05]  /*4c10*/  @!P0 BRA `(.L_x_8272) ;  /* 0x0000000000048947 */ /* 0x000fea0003800000 */
[----:B------:R-:W-:Y:S01]  /*4c20*/  BPT.TRAP 0x1 ;  /* 0x000000040000795c */ /* 0x000fe20000300000 */
.L_x_8272:
[----:B---3--:R-:W-:Y:S05]  /*4c30*/  @P2 BRA `(.L_x_8270) ;  /* 0x0000000000082947 */ /* 0x008fea0003800000 */
[----:B------:R-:W3:Y:S02]  /*4c40*/  SYNCS.PHASECHK.TRANS64.TRYWAIT P2, [UR4+0x31c30], R0 ;  /* 0x031c3000ff0075a7 */ /* 0x000ee40008040144 */
[----:B---3--:R-:W-:Y:S05]  /*4c50*/  @!P2 BRA `(.L_x_8273) ;  /* 0x0000007400eca947 */ /* 0x008fea0003800000 */
.L_x_8270:
[----:B---3--:R-:W3:Y:S01]  /*4c60*/  S2R R3, SR_TID.X ;  /* 0x0000000000037919 */ /* 0x008ee20000002100 */
[----:B------:R-:W-:Y:S01]  /*4c70*/  UIMAD UR4, UR38, 0x6c0, UR7 ;  /* 0x000006c0260478a4 */ /* 0x000fe2000f8e0207 */
[----:B------:R-:W-:Y:S01]  /*4c80*/  UMOV UR31, 0x80000020 ;  /* 0x80000020001f7882 */ /* 0x000fe20000000000 */
[----:B------:R-:W-:Y:S02]  /*4c90*/  UMOV UR32, UR28 ;  /* 0x0000001c00207c82 */ /* 0x000fe40008000000 */
[----:B------:R-:W-:Y:S01]  /*4ca0*/  UIADD3 UR34, UR4, 0x40, URZ ;  /* 0x0000004004227890 */ /* 0x000fe2000fffe03f */
[----:B------:R-:W-:Y:S02]  /*4cb0*/  UMOV UR33, UR29 ;  /* 0x0000001d00217c82 */ /* 0x000fe40008000000 */
        /* <DEDUP_REMOVED lines=19> */
[----:B---3--:R-:W-:Y:S01]  /*4df0*/  SHF.R.U32.HI R3, RZ, 0x7, R3 ;  /* 0x00000007ff037819 */ /* 0x008fe20000011603 */
[----:B------:R-:W-:Y:S01]  /*4e00*/  UMOV UR56, UR28 ;  /* 0x0000001c00387c82 */ /* 0x000fe20008000000 */
[----:B------:R-:W-:Y:S01]  /*4e10*/  UMOV UR57, UR29 ;  /* 0x0000001d00397c82 */ /* 0x000fe20008000000 */
[----:B------:R-:W-:Y:S01]  /*4e20*/  UMOV UR59, 0x80000020 ;  /* 0x80000020003b7882 */ /* 0x000fe20000000000 */
[----:B------:R-:W-:Y:S01]  /*4e30*/  UIADD3 UR10, UR4, 0x200, URZ ;  /* 0x00000200040a7890 */ /* 0x000fe2000fffe03f */
[----:B--2---:R-:W-:Y:S01]  /*4e40*/  VIADD R0, R3, 0x8 ;  /* 0x0000000803007836 */ /* 0x004fe20000000000 */
[----:B------:R-:W-:Y:S01]  /*4e50*/  UMOV UR11, 0x80000020 ;  /* 0x80000020000b7882 */ /* 0x000fe20000000000 */
[----:B------:R-:W-:Y:S01]  /*4e60*/  UIADD3 UR14, UR4, 0x202, URZ ;  /* 0x00000202040e7890 */ /* 0x000fe2000fffe03f */
[----:B------:R-:W-:-:S02]  /*4e70*/  UMOV UR15, 0x80000020 ;  /* 0x80000020000f7882 */ /* 0x000fc40000000000 */
[----:B------:R2:W-:Y:S01]  /*4e80*/  BAR.SYNC.DEFER_BLOCKING R0, 0x100 ;  /* 0x000400000000751d */ /* 0x0005e20000010000 */
[----:B------:R-:W-:Y:S02]  /*4e90*/  UIADD3 UR18, UR4, 0x242, URZ ;  /* 0x0000024204127890 */ /* 0x000fe4000fffe03f */
[----:B------:R-:W-:Y:S02]  /*4ea0*/  UIADD3 UR22, UR4, 0x480, URZ ;  /* 0x0000048004167890 */ /* 0x000fe4000fffe03f */
[----:B------:R-:W-:Y:S01]  /*4eb0*/  UIADD3 UR26, UR4, 0x482, URZ ;  /* 0x00000482041a7890 */ /* 0x000fe2000fffe03f */
[----:B------:R-:W-:Y:S01]  /*4ec0*/  UMOV UR19, 0x80000020 ;  /* 0x8000002000137882 */ /* 0x000fe20000000000 */
[----:B------:R-:W-:Y:S01]  /*4ed0*/  UMOV UR23, 0x80000020 ;  /* 0x8000002000177882 */ /* 0x000fe20000000000 */
[----:B------:R-:W-:Y:S01]  /*4ee0*/  UMOV UR27, 0x80000020 ;  /* 0x80000020001b7882 */ /* 0x000fe20000000000 */
        /* <DEDUP_REMOVED lines=19> */
[----:B-1----:R-:W-:-:S06]  /*5020*/  WARPGROUP.ARRIVE ;  /* 0x00000000000079c5 */ /* 0x002fcc0000000000 */
        /* <DEDUP_REMOVED lines=292> */
[----:B--2---:R-:W-:Y:S05]  /*6270*/  @P3 BRA `(.L_x_8274) ;  /* 0x00000000002c3947 */ /* 0x004fea0003800000 */
[----:B------:R-:W-:Y:S05]  /*6280*/  @!P0 BRA `(.L_x_8275) ;  /* 0x0000000000048947 */ /* 0x000fea0003800000 */
[----:B------:R-:W-:Y:S01]  /*6290*/  BPT.TRAP 0x1 ;  /* 0x000000040000795c */ /* 0x000fe20000300000 */
.L_x_8275:
[----:B------:R-:W-:Y:S01]  /*62a0*/  ULEA UR4, UR5, UR39, 0x3 ;  /* 0x0000002705047291 */ /* 0x000fe2000f8e183f */
[----:B------:R-:W-:-:S05]  /*62b0*/  IMAD.U32 R0, RZ, RZ, UR6 ;  /* 0x00000006ff007e24 */ /* 0x000fca000f8e00ff */
[----:B------:R-:W-:-:S04]  /*62c0*/  SHF.L.U32 R0, R0, 0x1f, RZ ;  /* 0x0000001f00007819 */ /* 0x000fc800000006ff */
[----:B------:R1:W2:Y:S01]  /*62d0*/  SYNCS.PHASECHK.TRANS64.TRYWAIT P2, [UR4+0x31c50], R0 ;  /* 0x031c5000ff0075a7 */ /* 0x0002a20008040144 */
[----:B------:R-:W-:Y:S05]  /*62e0*/  @!P0 BRA `(.L_x_8276) ;  /* 0x0000000000048947 */ /* 0x000fea0003800000 */
[----:B------:R-:W-:Y:S01]  /*62f0*/  BPT.TRAP 0x1 ;  /* 0x000000040000795c */ /* 0x000fe20000300000 */
.L_x_8276:
[----:B--2---:R-:W-:Y:S05]  /*6300*/  @P2 BRA `(.L_x_8274) ;  /* 0x0000000000082947 */ /* 0x004fea0003800000 */
[----:B------:R-:W2:Y:S02]  /*6310*/  SYNCS.PHASECHK.TRANS64.TRYWAIT P2, [UR4+0x31c50], R0 ;  /* 0x031c5000ff0075a7 */ /* 0x000ea40008040144 */
[----:B--2---:R-:W-:Y:S05]  /*6320*/  @!P2 BRA `(.L_x_8277) ;  /* 0x000000600050a947 */ /* 0x004fea0003800000 */
.L_x_8274:
[----:B------:R-:W-:Y:S01]  /*6330*/  UIADD3 UR4, UR39, 0x200, URZ ;  /* 0x0000020027047890 */ /* 0x000fe2000fffe03f */
[----:B------:R-:W-:Y:S01]  /*6340*/  WARPGROUP.ARRIVE ;  /* 0x00000000000079c5 */ /* 0x000fe20000000000 */
[----:B------:R-:W-:Y:S01]  /*6350*/  UMOV UR33, 0xc0000010 ;  /* 0xc000001000217882 */ /* 0x000fe20000000000 */
[----:B------:R-:W-:Y:S01]  /*6360*/  UMOV UR35, 0x80000020 ;  /* 0x8000002000237882 */ /* 0x000fe20000000000 */
[----:B------:R-:W-:Y:S01]  /*6370*/  USHF.R.U32.HI UR4, URZ, 0x4, UR4 ;  /* 0x000000043f047899 */ /* 0x000fe20008011604 */
[----:B-12---:R-:W-:Y:S02]  /*6380*/  FMNMX.FTZ R0, R136, R5, !PT ;  /* 0x0000000588007209 */ /* 0x006fe40007810000 */
[----:B------:R-:W1:Y:S01]  /*6390*/  S2R R152, SR_TID.X ;  /* 0x0000000000987919 */ /* 0x000e620000002100 */
[----:B------:R-:W-:Y:S01]  /*63a0*/  FMNMX.FTZ R20, R138, R8, !PT ;  /* 0x000000088a147209 */ /* 0x000fe20007810000 */
[----:B------:R-:W-:Y:S01]  /*63b0*/  ULOP3.LUT UR4, UR4, 0x3fff, URZ, 0xc0, !UPT ;  /* 0x00003fff04047892 */ /* 0x000fe2000f8ec03f */
[----:B------:R-:W-:-:S02]  /*63c0*/  FMNMX.FTZ R3, R137, R0, !PT ;  /* 0x0000000089037209 */ /* 0x000fc40007810000 */
[----:B------:R-:W-:Y:S01]  /*63d0*/  FMNMX.FTZ R21, R139, R20, !PT ;  /* 0x000000148b157209 */ /* 0x000fe20007810000 */
[----:B------:R-:W-:Y:S01]  /*63e0*/  ULOP3.LUT UR6, UR4, 0x2400000, URZ, 0xfc, !UPT ;  /* 0x0240000004067892 */ /* 0x000fe2000f8efc3f */
[----:B------:R-:W-:Y:S01]  /*63f0*/  FMNMX.FTZ R0, R140, R3, !PT ;  /* 0x000000038c007209 */ /* 0x000fe20007810000 */
[----:B------:R-:W-:Y:S01]  /*6400*/  ULOP3.LUT UR4, UR61, 0x10000, URZ, 0xfc, !UPT ;  /* 0x000100003d047892 */ /* 0x000fe2000f8efc3f */
[----:B------:R-:W-:Y:S01]  /*6410*/  FMNMX.FTZ R22, R142, R21, !PT ;  /* 0x000000158e167209 */ /* 0x000fe20007810000 */
[----:B------:R-:W-:Y:S01]  /*6420*/  UIMAD UR6, UR5, 0x6c0, UR6 ;  /* 0x000006c0050678a4 */ /* 0x000fe2000f8e0206 */
[----:B------:R-:W-:Y:S02]  /*6430*/  FMNMX.FTZ R3, R141, R0, !PT ;  /* 0x000000008d037209 */ /* 0x000fe40007810000 */
[----:B------:R-:W-:Y:S02]  /*6440*/  FMNMX.FTZ R23, R143, R22, !PT ;  /* 0x000000168f177209 */ /* 0x000fe40007810000 */
[----:B------:R-:W-:Y:S01]  /*6450*/  UMOV UR32, UR4 ;  /* 0x0000000400207c82 */ /* 0x000fe20008000000 */
[----:B------:R-:W-:Y:S01]  /*6460*/  FMNMX.FTZ R0, R128, R3, !PT ;  /* 0x0000000380007209 */ /* 0x000fe20007810000 */
[----:B------:R-:W-:Y:S01]  /*6470*/  UMOV UR34, UR6 ;  /* 0x0000000600227c82 */ /* 0x000fe20008000000 */
[----:B------:R-:W-:Y:S01]  /*6480*/  FMNMX.FTZ R22, R130, R23, !PT ;  /* 0x0000001782167209 */ /* 0x000fe20007810000 */
[----:B------:R-:W-:Y:S01]  /*6490*/  HGMMA.64x96x16.F32 R24, gdesc[UR32].tnspB, R24, gsb0 ;  /* 0x41600000201879f0 */ /* 0x000fe20008000818 */
[----:B------:R-:W-:Y:S01]  /*64a0*/  UIADD3 UR32, UR4, 0x180, URZ ;  /* 0x0000018004207890 */ /* 0x000fe2000fffe03f */
[----:B------:R-:W-:Y:S01]  /*64b0*/  FMNMX.FTZ R3, R129, R0, !PT ;  /* 0x0000000081037209 */ /* 0x000fe20007810000 */
[----:B------:R-:W-:Y:S01]  /*64c0*/  UIADD3 UR34, UR6, 0x40, URZ ;  /* 0x0000004006227890 */ /* 0x000fe2000fffe03f */
[----:B------:R-:W-:Y:S01]  /*64d0*/  FMNMX.FTZ R23, R131, R22, !PT ;  /* 0x0000001683177209 */ /* 0x000fe20007810000 */
[----:B------:R-:W-:Y:S01]  /*64e0*/  UMOV UR33, 0xc0000010 ;  /* 0xc000001000217882 */ /* 0x000fe20000000000 */
[----:B------:R-:W-:Y:S01]  /*64f0*/  UMOV UR35, 0x80000020 ;  /* 0x8000002000237882 */ /* 0x000fe20000000000 */
[----:B------:R-:W-:-:S04]  /*6500*/  FMNMX.FTZ R0, R132, R3, !PT ;  /* 0x0000000384007209 */ /* 0x000fc80007810000 */
[----:B------:R-:W-:Y:S02]  /*6510*/  FMNMX.FTZ R3, R133, R0, !PT ;  /* 0x0000000085037209 */ /* 0x000fe40007810000 */
[----:B-1----:R-:W-:Y:S02]  /*6520*/  ISETP.GE.U32.AND P2, PT, R152, 0x180, PT ;  /* 0x000001809800780c */ /* 0x002fe40003f46070 */
[----:B------:R-:W-:Y:S02]  /*6530*/  FMNMX.FTZ R0, R120, R3, !PT ;  /* 0x0000000378007209 */ /* 0x000fe40007810000 */
[----:B------:R-:W-:Y:S02]  /*6540*/  SHF.R.U32.HI R152, RZ, 0x7, R152 ;  /* 0x00000007ff987819 */ /* 0x000fe40000011698 */
        /* <DEDUP_REMOVED lines=25> */
[----:B------:R-:W-:Y:S01]  /*66e0*/  HGMMA.64x96x16.F32 R24, gdesc[UR32].tnspB, R24, gsb0 ;  /* 0x41600000201879f0 */ /* 0x000fe20008000818 */
[----:B------:R-:W-:Y:S02]  /*66f0*/  UIADD3 UR32, UR4, 0x300, URZ ;  /* 0x0000030004207890 */ /* 0x000fe4000fffe03f */
[----:B------:R-:W-:Y:S01]  /*6700*/  UIADD3 UR34, UR6, 0x80, URZ ;  /* 0x0000008006227890 */ /* 0x000fe2000fffe03f */
[----:B------:R-:W-:Y:S01]  /*6710*/  FMNMX.FTZ R0, R72, R3, !PT ;  /* 0x0000000348007209 */ /* 0x000fe20007810000 */
[----:B------:R-:W-:Y:S01]  /*6720*/  UMOV UR33, 0xc0000010 ;  /* 0xc000001000217882 */ /* 0x000fe20000000000 */
[----:B------:R-:W-:Y:S02]  /*6730*/  UMOV UR35, 0x80000020 ;  /* 0x8000002000237882 */ /* 0x000fe40000000000 */
[----:B------:R-:W-:-:S04]  /*6740*/  FMNMX.FTZ R3, R73, R0, !PT ;  /* 0x0000000049037209 */ /* 0x000fc80007810000 */
[----:B------:R-:W-:Y:S02]  /*6750*/  FMNMX.FTZ R0, R76, R3, !PT ;  /* 0x000000034c007209 */ /* 0x000fe40007810000 */
[----:B------:R-:W1:Y:S02]  /*6760*/  LDC R3, c[0x0][0x988] ;  /* 0x00026200ff037b82 */ /* 0x000e640000000800 */
[----:B------:R-:W-:-:S05]  /*6770*/  FMNMX.FTZ R9, R77, R0, !PT ;  /* 0x000000004d097209 */ /* 0x000fca0007810000 */
[----:B------:R-:W2:Y:S02]  /*6780*/  SHFL.BFLY PT, R0, R9, 0x2, 0x1f ;  /* 0x0c401f0009007f89 */ /* 0x000ea400000e0000 */
[----:B--2---:R-:W-:-:S05]  /*6790*/  FMNMX.FTZ R11, R9, R0, !PT ;  /* 0x00000000090b7209 */ /* 0x004fca0007810000 */
[----:B------:R-:W2:Y:S02]  /*67a0*/  SHFL.BFLY PT, R0, R11, 0x1, 0x1f ;  /* 0x0c201f000b007f89 */ /* 0x000ea400000e0000 */
[----:B--2---:R-:W-:-:S05]  /*67b0*/  FMNMX.FTZ R0, R11, R0, !PT ;  /* 0x000000000b007209 */ /* 0x004fca0007810000 */
[----:B------:R-:W-:-:S04]  /*67c0*/  FADD.FTZ R10, -R0, R5 ;  /* 0x00000005000a7221 */ /* 0x000fc80000010100 */
[-C--:B-1----:R-:W-:Y:S01]  /*67d0*/  FMUL.FTZ R5, R10, R3.reuse ;  /* 0x000000030a057220 */ /* 0x082fe20000410000 */
[----:B------:R-:W-:-:S04]  /*67e0*/  FMUL.FTZ R10, R0, R3 ;  /* 0x00000003000a7220 */ /* 0x000fc80000410000 */
        /* <DEDUP_REMOVED lines=14> */
[----:B------:R-:W-:-:S02]  /*68d0*/  WARPGROUP.DEPBAR.LE gsb0, 0x0 ;  /* 0x00008000000079c5 */ /* 0x000fc40000010000 */
[----:B------:R-:W-:Y:S01]  /*68e0*/  WARPGROUP.ARRIVE ;  /* 0x00000000000079c5 */ /* 0x000fe20000000000 */
[----:B------:R-:W-:Y:S01]  /*68f0*/  FMNMX.FTZ R121, R123, R120, !PT ;  /* 0x000000787b797209 */ /* 0x000fe20007810000 */
[----:B------:R1:W-:Y:S01]  /*6900*/  MUFU.EX2 R20, R132 ;  /* 0x0000008400147308 */ /* 0x0003e20000000800 */
[-CC-:B------:R-:W-:Y:S01]  /*6910*/  FFMA.FTZ R21, R133, R3.reuse, -R10.reuse ;  /* 0x0000000385157223 */ /* 0x180fe2000001080a */
[--C-:B------:R-:W-:Y:S01]  /*6920*/  FFMA.FTZ R112, R112, R3, -R10.reuse ;  /* 0x0000000370707223 */ /* 0x100fe2000001080a */
[----:B------:R-:W-:Y:S01]  /*6930*/  FMNMX.FTZ R124, R126, R121, !PT ;  /* 0x000000797e7c7209 */ /* 0x000fe20007810000 */
[----:B------:R-:W-:Y:S01]  /*6940*/  HGMMA.64x96x16.F32 R24, gdesc[UR32].tnspB, R24, gsb0 ;  /* 0x41600000201879f0 */ /* 0x000fe20008000818 */
[----:B------:R-:W-:Y:S01]  /*6950*/  UIADD3 UR32, UR4, 0x480, URZ ;  /* 0x0000048004207890 */ /* 0x000fe2000fffe03f */
[-CC-:B------:R-:W-:Y:S01]  /*6960*/  FFMA.FTZ R121, R125, R3.reuse, -R10.reuse ;  /* 0x000000037d797223 */ /* 0x180fe2000001080a */
[----:B------:R-:W-:Y:S01]  /*6970*/  UIADD3 UR34, UR6, 0xc0, URZ ;  /* 0x000000c006227890 */ /* 0x000fe2000fffe03f */
[----:B------:R-:W-:Y:S01]  /*6980*/  FMNMX.FTZ R125, R127, R124, !PT ;  /* 0x0000007c7f7d7209 */ /* 0x000fe20007810000 */
[----:B------:R-:W-:Y:S01]  /*6990*/  UMOV UR33, 0xc0000010 ;  /* 0xc000001000217882 */ /* 0x000fe20000000000 */
[----:B------:R-:W-:Y:S01]  /*69a0*/  UMOV UR35, 0x80000020 ;  /* 0x8000002000237882 */ /* 0x000fe20000000000 */
[--C-:B-1----:R-:W-:Y:S01]  /*69b0*/  FFMA.FTZ R132, R76, R3, -R10.reuse ;  /* 0x000000034c847223 */ /* 0x102fe2000001080a */
[----:B------:R-:W-:Y:S01]  /*69c0*/  FMNMX.FTZ R124, R114, R125, !PT ;  /* 0x0000007d727c7209 */ /* 0x000fe20007810000 */
[----:B------:R-:W-:Y:S01]  /*69d0*/  MUFU.EX2 R120, R129 ;  /* 0x0000008100787308 */ /* 0x000fe20000000800 */
        /* <DEDUP_REMOVED lines=29> */
[----:B------:R-:W-:Y:S01]  /*6bb0*/  IMAD.U32 R10, RZ, RZ, UR38 ;  /* 0x00000026ff0a7e24 */ /* 0x000fe2000f8e00ff */
[----:B------:R-:W-:Y:S01]  /*6bc0*/  FMNMX.FTZ R124, R98, R125, !PT ;  /* 0x0000007d627c7209 */ /* 0x000fe20007810000 */
[----:B------:R-:W-:Y:S03]  /*6bd0*/  MUFU.EX2 R5, R5 ;  /* 0x0000000500057308 */ /* 0x000fe60000000800 */
[----:B------:R-:W-:-:S02]  /*6be0*/  FMNMX.FTZ R125, R99, R124, !PT ;  /* 0x0000007c637d7209 */ /* 0x000fc40007810000 */
[----:B------:R-:W-:Y:S02]  /*6bf0*/  @!P1 LEA R10, R10, UR39, 0x3 ;  /* 0x000000270a0a9c11 */ /* 0x000fe4000f8e18ff */
[----:B------:R-:W-:Y:S01]  /*6c00*/  FMNMX.FTZ R124, R102, R125, !PT ;  /* 0x0000007d667c7209 */ /* 0x000fe20007810000 */
[----:B------:R-:W1:Y:S02]  /*6c10*/  MUFU.EX2 R9, R9 ;  /* 0x0000000900097308 */ /* 0x000e640000000800 */
[----:B------:R-:W-:Y:S01]  /*6c20*/  @!P1 VIADD R10, R10, 0x31c40 ;  /* 0x00031c400a0a9836 */ /* 0x000fe20000000000 */
[----:B------:R-:W-:-:S04]  /*6c30*/  FMNMX.FTZ R125, R103, R124, !PT ;  /* 0x0000007c677d7209 */ /* 0x000fc80007810000 */
[----:B------:R-:W-:Y:S01]  /*6c40*/  FMNMX.FTZ R124, R90, R125, !PT ;  /* 0x0000007d5a7c7209 */ /* 0x000fe20007810000 */
[----:B------:R-:W2:Y:S01]  /*6c50*/  MUFU.EX2 R11, R11 ;  /* 0x0000000b000b7308 */ /* 0x000ea20000000800 */
[----:B------:R-:W-:Y:S02]  /*6c60*/  @!P1 PRMT R10, RZ, 0x654, R10 ;  /* 0x00000654ff0a9816 */ /* 0x000fe4000000000a */
[----:B------:R-:W-:-:S04]  /*6c70*/  FMNMX.FTZ R125, R91, R124, !PT ;  /* 0x0000007c5b7d7209 */ /* 0x000fc80007810000 */
[----:B------:R-:W-:Y:S01]  /*6c80*/  FMNMX.FTZ R124, R94, R125, !PT ;  /* 0x0000007d5e7c7209 */ /* 0x000fe20007810000 */
[----:B------:R-:W3:Y:S01]  /*6c90*/  MUFU.EX2 R12, R12 ;  /* 0x0000000c000c7308 */ /* 0x000ee20000000800 */
[----:B-1----:R-:W-:Y:S02]  /*6ca0*/  FFMA.FTZ R6, R5, R6, R9 ;  /* 0x0000000605067223 */ /* 0x002fe40000010009 */
[----:B------:R-:W-:-:S04]  /*6cb0*/  FMNMX.FTZ R125, R95, R124, !PT ;  /* 0x0000007c5f7d7209 */ /* 0x000fc80007810000 */
[----:B------:R-:W-:Y:S01]  /*6cc0*/  FMNMX.FTZ R124, R82, R125, !PT ;  /* 0x0000007d527c7209 */ /* 0x000fe20007810000 */
[----:B------:R-:W1:Y:S03]  /*6cd0*/  MUFU.EX2 R13, R13 ;  /* 0x0000000d000d7308 */ /* 0x000e660000000800 */
        /* <DEDUP_REMOVED lines=9> */
[----:B------:R-:W-:Y:S01]  /*6d70*/  FMNMX.FTZ R124, R79, R124, !PT ;  /* 0x0000007c4f7c7209 */ /* 0x000fe20007810000 */
[----:B------:R-:W-:Y:S02]  /*6d80*/  WARPGROUP.DEPBAR.LE gsb0, 0x0 ;  /* 0x00008000000079c5 */ /* 0x000fe40000010000 */
[----:B------:R-:W-:Y:S02]  /*6d90*/  WARPGROUP.ARRIVE ;  /* 0x00000000000079c5 */ /* 0x000fe40000000000 */
[----:B------:R-:W5:Y:S01]  /*6da0*/  SHFL.BFLY PT, R125, R124, 0x2, 0x1f ;  /* 0x0c401f007c7d7f89 */ /* 0x000f6200000e0000 */
[----:B------:R-:W-:Y:S03]  /*6db0*/  MUFU.EX2 R23, R23 ;  /* 0x0000001700177308 */ /* 0x000fe60000000800 */
[----:B------:R-:W-:Y:S01]  /*6dc0*/  HGMMA.64x96x16.F32 R24, gdesc[UR32].tnspB, R24, gsb0 ;  /* 0x41600000201879f0 */ /* 0x000fe20008000818 */
[----:B------:R-:W-:-:S02]  /*6dd0*/  UIADD3 UR32, UR4, 0x600, URZ ;  /* 0x0000060004207890 */ /* 0x000fc4000fffe03f */
[----:B------:R-:W-:Y:S02]  /*6de0*/  UIADD3 UR34, UR6, 0x100, URZ ;  /* 0x0000010006227890 */ /* 0x000fe4000fffe03f */
[----:B------:R-:W-:Y:S01]  /*6df0*/  MUFU.EX2 R121, R121 ;  /* 0x0000007900797308 */ /* 0x000fe20000000800 */
[----:B------:R-:W-:Y:S01]  /*6e00*/  UMOV UR33, 0xc0000010 ;  /* 0xc000001000217882 */ /* 0x000fe20000000000 */
[----:B------:R-:W-:-:S06]  /*6e10*/  UMOV UR35, 0x80000020 ;  /* 0x8000002000237882 */ /* 0x000fcc0000000000 */
[----:B------:R-:W-:Y:S01]  /*6e20*/  MUFU.EX2 R112, R112 ;  /* 0x0000007000707308 */ /* 0x000fe20000000800 */
[----:B-----5:R-:W-:-:S07]  /*6e30*/  FMNMX.FTZ R125, R124, R125, !PT ;  /* 0x0000007d7c7d7209 */ /* 0x020fce0007810000 */
[----:B------:R-:W-:Y:S01]  /*6e40*/  MUFU.EX2 R113, R113 ;  /* 0x0000007100717308 */ /* 0x000fe20000000800 */
[----:B------:R-:W5:Y:S07]  /*6e50*/  SHFL.BFLY PT, R124, R125, 0x1, 0x1f ;  /* 0x0c201f007d7c7f89 */ /* 0x000f6e00000e0000 */
[----:B------:R-:W-:Y:S08]  /*6e60*/  MUFU.EX2 R116, R116 ;  /* 0x0000007400747308 */ /* 0x000ff00000000800 */
[----:B------:R-:W-:Y:S08]  /*6e70*/  MUFU.EX2 R117, R117 ;  /* 0x0000007500757308 */ /* 0x000ff00000000800 */
[----:B------:R-:W-:Y:S01]  /*6e80*/  MUFU.EX2 R104, R104 ;  /* 0x0000006800687308 */ /* 0x000fe20000000800 */
[----:B-----5:R-:W-:-:S07]  /*6e90*/  FMNMX.FTZ R76, R125, R124, !PT ;  /* 0x0000007c7d4c7209 */ /* 0x020fce0007810000 */
[----:B------:R5:W-:Y:S01]  /*6ea0*/  MUFU.EX2 R124, R132 ;  /* 0x00000084007c7308 */ /* 0x000be20000000800 */
[C---:B------:R-:W-:Y:S01]  /*6eb0*/  FMUL.FTZ R128, R76.reuse, R3 ;  /* 0x000000034c807220 */ /* 0x040fe20000410000 */
[----:B------:R-:W-:-:S03]  /*6ec0*/  FADD.FTZ R8, -R76, R8 ;  /* 0x000000084c087221 */ /* 0x000fc60000010100 */
[-CC-:B------:R-:W-:Y:S01]  /*6ed0*/  FFMA.FTZ R129, R138, R3.reuse, -R128.reuse ;  /* 0x000000038a817223 */ /* 0x180fe20000010880 */
[-C--:B------:R-:W-:Y:S01]  /*6ee0*/  FMUL.FTZ R8, R8, R3.reuse ;  /* 0x0000000308087220 */ /* 0x080fe20000410000 */
[----:B------:R-:W-:Y:S02]  /*6ef0*/  IMAD.U32 R138, RZ, RZ, UR5 ;  /* 0x00000005ff8a7e24 */ /* 0x000fe4000f8e00ff */
[-CC-:B------:R-:W-:Y:S01]  /*6f00*/  FFMA.FTZ R133, R139, R3.reuse, -R128.reuse ;  /* 0x000000038b857223 */ /* 0x180fe20000010880 */
[-CC-:B-----5:R-:W-:Y:S01]  /*6f10*/  FFMA.FTZ R132, R142, R3.reuse, -R128.reuse ;  /* 0x000000038e847223 */ /* 0x1a0fe20000010880 */
[----:B------:R5:W-:Y:S01]  /*6f20*/  MUFU.EX2 R125, R8 ;  /* 0x00000008007d7308 */ /* 0x000be20000000800 */
[-CC-:B------:R-:W-:Y:S01]  /*6f30*/  FFMA.FTZ R136, R143, R3.reuse, -R128.reuse ;  /* 0x000000038f887223 */ /* 0x180fe20000010880 */
[----:B------:R-:W-:Y:S01]  /*6f40*/  @!P1 LEA R138, R138, UR39, 0x3 ;  /* 0x000000278a8a9c11 */ /* 0x000fe2000f8e18ff */
[-CC-:B------:R-:W-:Y:S01]  /*6f50*/  FFMA.FTZ R137, R131, R3.reuse, -R128.reuse ;  /* 0x0000000383897223 */ /* 0x180fe20000010880 */
[-CC-:B------:R-:W-:Y:S01]  /*6f60*/  FFMA.FTZ R131, R134, R3.reuse, -R128.reuse ;  /* 0x0000000386837223 */ /* 0x180fe20000010880 */
[-CC-:B------:R-:W-:Y:S01]  /*6f70*/  FFMA.FTZ R134, R123, R3.reuse, -R128.reuse ;  /* 0x000000037b867223 */ /* 0x180fe20000010880 */
[----:B------:R-:W-:Y:S01]  /*6f80*/  FFMA.FTZ R130, R130, R3, -R128 ;  /* 0x0000000382827223 */ /* 0x000fe20000010880 */
[----:B------:R-:W-:Y:S01]  /*6f90*/  @!P1 VIADD R138, R138, 0x31c60 ;  /* 0x00031c608a8a9836 */ /* 0x000fe20000000000 */
[----:B------:R-:W4:Y:S01]  /*6fa0*/  MUFU.EX2 R129, R129 ;  /* 0x0000008100817308 */ /* 0x000f220000000800 */
[----:B-----5:R-:W-:-:S02]  /*6fb0*/  VIADD R8, R152, 0x9 ;  /* 0x0000000998087836 */ /* 0x020fc40000000000 */
[-CC-:B------:R-:W-:Y:S01]  /*6fc0*/  FFMA.FTZ R123, R126, R3.reuse, -R128.reuse ;  /* 0x000000037e7b7223 */ /* 0x180fe20000010880 */
[-CC-:B------:R-:W-:Y:S01]  /*6fd0*/  FFMA.FTZ R126, R127, R3.reuse, -R128.reuse ;  /* 0x000000037f7e7223 */ /* 0x180fe20000010880 */
[-C--:B------:R-:W-:Y:S01]  /*6fe0*/  FFMA.FTZ R127, R115, R3.reuse, -R128 ;  /* 0x00000003737f7223 */ /* 0x080fe20000010880 */
[----:B------:R-:W-:Y:S01]  /*6ff0*/  @!P1 PRMT R138, RZ, 0x654, R138 ;  /* 0x00000654ff8a9816 */ /* 0x000fe2000000008a */
[-CC-:B------:R-:W-:Y:S01]  /*7000*/  FFMA.FTZ R115, R118, R3.reuse, -R128.reuse ;  /* 0x0000000376737223 */ /* 0x180fe20000010880 */
[----:B------:R-:W-:Y:S01]  /*7010*/  SEL R8, R8, 0x9, !P2 ;  /* 0x0000000908087807 */ /* 0x000fe20005000000 */
[----:B------:R-:W5:Y:S01]  /*7020*/  MUFU.EX2 R133, R133 ;  /* 0x0000008500857308 */ /* 0x000f620000000800 */
[-CC-:B------:R-:W-:Y:S01]  /*7030*/  FFMA.FTZ R107, R107, R3.reuse, -R128.reuse ;  /* 0x000000036b6b7223 */ /* 0x180fe20000010880 */
[-CC-:B------:R-:W-:Y:S01]  /*7040*/  FFMA.FTZ R118, R119, R3.reuse, -R128.reuse ;  /* 0x0000000377767223 */ /* 0x180fe20000010880 */
[-CC-:B------:R-:W-:Y:S01]  /*7050*/  FFMA.FTZ R119, R111, R3.reuse, -R128.reuse ;  /* 0x000000036f777223 */ /* 0x180fe20000010880 */
[-CC-:B------:R-:W-:Y:S01]  /*7060*/  FFMA.FTZ R135, R135, R3.reuse, -R128.reuse ;  /* 0x0000000387877223 */ /* 0x180fe20000010880 */
[-CC-:B------:R-:W-:Y:S01]  /*7070*/  FFMA.FTZ R122, R122, R3.reuse, -R128.reuse ;  /* 0x000000037a7a7223 */ /* 0x180fe20000010880 */
[-CC-:B------:R-:W-:Y:S01]  /*7080*/  FFMA.FTZ R114, R114, R3.reuse, -R128.reuse ;  /* 0x0000000372727223 */ /* 0x180fe20000010880 */
[-CC-:B------:R-:W-:Y:S01]  /*7090*/  FFMA.FTZ R103, R103, R3.reuse, -R128.reuse ;  /* 0x0000000367677223 */ /* 0x180fe20000010880 */
        /* <DEDUP_REMOVED lines=12> */
[----:B------:R-:W-:Y:S01]  /*7160*/  FFMA.FTZ R79, R79, R3, -R128 ;  /* 0x000000034f4f7223 */ /* 0x000fe20000010880 */
[C---:B------:R-:W-:Y:S01]  /*7170*/  ISETP.GT.AND P2, PT, R4.reuse, RZ, PT ;  /* 0x000000ff0400720c */ /* 0x040fe20003f44270 */
[----:B------:R-:W-:Y:S01]  /*7180*/  UMOV UR5, UR38 ;  /* 0x0000002600057c82 */ /* 0x000fe20008000000 */
[----:B------:R-:W-:Y:S01]  /*7190*/  VIADD R4, R4, 0xffffffff ;  /* 0xffffffff04047836 */ /* 0x000fe20000000000 */
[----:B------:R-:W-:-:S02]  /*71a0*/  WARPGROUP.DEPBAR.LE gsb0, 0x0 ;  /* 0x00008000000079c5 */ /* 0x000fc40000010000 */
[----:B------:R-:W-:Y:S01]  /*71b0*/  WARPGROUP.ARRIVE ;  /* 0x00000000000079c5 */ /* 0x000fe20000000000 */
[----:B------:R-:W5:Y:S05]  /*71c0*/  MUFU.EX2 R130, R130 ;  /* 0x0000008200827308 */ /* 0x000f6a0000000800 */
[----:B------:R-:W-:Y:S01]  /*71d0*/  HGMMA.64x96x16.F32 R24, gdesc[UR32].tnspB, R24, gsb0 ;  /* 0x41600000201879f0 */ /* 0x000fe20008000818 */
[----:B------:R-:W-:Y:S02]  /*71e0*/  UIADD3 UR32, UR4, 0x780, URZ ;  /* 0x0000078004207890 */ /* 0x000fe4000fffe03f */
[----:B------:R-:W-:Y:S01]  /*71f0*/  UIADD3 UR34, UR6, 0x140, URZ ;  /* 0x0000014006227890 */ /* 0x000fe2000fffe03f */
[----:B------:R-:W-:Y:S01]  /*7200*/  MUFU.EX2 R111, R107 ;  /* 0x0000006b006f7308 */ /* 0x000fe20000000800 */
[----:B------:R-:W-:Y:S01]  /*7210*/  UMOV UR33, 0xc0000010 ;  /* 0xc000001000217882 */ /* 0x000fe20000000000 */
[----:B------:R-:W-:-:S06]  /*7220*/  UMOV UR35, 0x80000020 ;  /* 0x8000002000237882 */ /* 0x000fcc0000000000 */
[----:B------:R2:W-:Y:S08]  /*7230*/  MUFU.EX2 R107, R119 ;  /* 0x00000077006b7308 */ /* 0x0005f00000000800 */
[----:B------:R-:W5:Y:S01]  /*7240*/  MUFU.EX2 R137, R137 ;  /* 0x0000008900897308 */ /* 0x000f620000000800 */
[----:B--2---:R-:W-:-:S07]  /*7250*/  FADD.FTZ R119, R11, R6 ;  /* 0x000000060b777221 */ /* 0x004fce0000010000 */
[----:B------:R-:W2:Y:S08]  /*7260*/  MUFU.EX2 R131, R131 ;  /* 0x0000008300837308 */ /* 0x000eb00000000800 */
        /* <DEDUP_REMOVED lines=8> */
[----:B------:R-:W2:Y:S01]  /*72f0*/  MUFU.EX2 R118, R118 ;  /* 0x0000007600767308 */ /* 0x000ea20000000800 */
[----:B------:R-:W-:-:S02]  /*7300*/  WARPGROUP.DEPBAR.LE gsb0, 0x0 ;  /* 0x00008000000079c5 */ /* 0x000fc40000010000 */
[----:B------:R-:W-:-:S05]  /*7310*/  WARPGROUP.ARRIVE ;  /* 0x00000000000079c5 */ /* 0x000fca0000000000 */
[----:B------:R-:W2:Y:S01]  /*7320*/  MUFU.EX2 R106, R106 ;  /* 0x0000006a006a7308 */ /* 0x000ea20000000800 */
[----:B------:R-:W-:Y:S01]  /*7330*/  HGMMA.64x96x16.F32 R24, gdesc[UR32].tnspB, R24, gsb0 ;  /* 0x41600000201879f0 */ /* 0x000fe20008000818 */
[----:B------:R-:W-:Y:S02]  /*7340*/  UIADD3 UR32, UR4, 0x900, URZ ;  /* 0x0000090004207890 */ /* 0x000fe4000fffe03f */
[----:B------:R-:W-:Y:S01]  /*7350*/  UIADD3 UR34, UR6, 0x180, URZ ;  /* 0x0000018006227890 */ /* 0x000fe2000fffe03f */
[----:B------:R-:W-:Y:S01]  /*7360*/  UMOV UR33, 0xc0000010 ;  /* 0xc000001000217882 */ /* 0x000fe20000000000 */
[----:B------:R-:W-:Y:S02]  /*7370*/  UMOV UR35, 0x80000020 ;  /* 0x8000002000237882 */ /* 0x000fe40000000000 */
[----:B------:R-:W2:Y:S08]  /*7380*/  MUFU.EX2 R105, R105 ;  /* 0x0000006900697308 */ /* 0x000eb00000000800 */
[----:B------:R-:W2:Y:S08]  /*7390*/  MUFU.EX2 R108, R108 ;  /* 0x0000006c006c7308 */ /* 0x000eb00000000800 */
[----:B------:R-:W2:Y:S08]  /*73a0*/  MUFU.EX2 R110, R110 ;  /* 0x0000006e006e7308 */ /* 0x000eb00000000800 */
[----:B------:R-:W2:Y:S08]  /*73b0*/  MUFU.EX2 R109, R109 ;  /* 0x0000006d006d7308 */ /* 0x000eb00000000800 */
[----:B------:R-:W2:Y:S08]  /*73c0*/  MUFU.EX2 R96, R96 ;  /* 0x0000006000607308 */ /* 0x000eb00000000800 */
        /* <DEDUP_REMOVED lines=10> */
[----:B------:R-:W-:Y:S01]  /*7470*/  HGMMA.64x96x16.F32 R24, gdesc[UR32].tnspB, R24, gsb0 ;  /* 0x41600000201879f0 */ /* 0x000fe20008000818 */
[----:B------:R-:W-:Y:S02]  /*7480*/  UIADD3 UR32, UR4, 0xa80, URZ ;  /* 0x00000a8004207890 */ /* 0x000fe4000fffe03f */
[----:B------:R-:W-:-:S04]  /*7490*/  UIADD3 UR34, UR6, 0x1c0, URZ ;  /* 0x000001c006227890 */ /* 0x000fc8000fffe03f */
[----:B------:R-:W-:Y:S01]  /*74a0*/  MUFU.EX2 R93, R93 ;  /* 0x0000005d005d7308 */ /* 0x000fe20000000800 */
[----:B------:R-:W-:Y:S01]  /*74b0*/  UMOV UR33, 0xc0000010 ;  /* 0xc000001000217882 */ /* 0x000fe20000000000 */
[----:B------:R-:W-:-:S06]  /*74c0*/  UMOV UR35, 0x80000020 ;  /* 0x8000002000237882 */ /* 0x000fcc0000000000 */
        /* <DEDUP_REMOVED lines=17> */
[----:B------:R-:W-:Y:S01]  /*75e0*/  UIADD3 UR34, UR6, 0x200, URZ ;  /* 0x0000020006227890 */ /* 0x000fe2000fffe03f */
[----:B------:R-:W-:Y:S01]  /*75f0*/  UMOV UR33, 0xc0000010 ;  /* 0xc000001000217882 */ /* 0x000fe20000000000 */
[----:B------:R-:W-:Y:S02]  /*7600*/  UMOV UR35, 0x80000020 ;  /* 0x8000002000237882 */ /* 0x000fe40000000000 */
[----:B------:R-:W-:Y:S01]  /*7610*/  MUFU.EX2 R79, R79 ;  /* 0x0000004f004f7308 */ /* 0x000fe20000000800 */
[----:B------:R-:W-:Y:S01]  /*7620*/  UMOV UR6, UR60 ;  /* 0x0000003c00067c82 */ /* 0x000fe20008000000 */
[----:B------:R-:W-:-:S02]  /*7630*/  WARPGROUP.DEPBAR.LE gsb0, 0x0 ;  /* 0x00008000000079c5 */ /* 0x000fc40000010000 */
[----:B------:R-:W-:-:S06]  /*7640*/  WARPGROUP.ARRIVE ;  /* 0x00000000000079c5 */ /* 0x000fcc0000000000 */
[----:B------:R-:W-:Y:S03]  /*7650*/  HGMMA.64x96x16.F32 R24, gdesc[UR32].tnspB, R24, gsb0 ;  /* 0x41600000201879f0 */ /* 0x000fe60008000818 */
[----:B------:R-:W-:Y:S02]  /*7660*/  WARPGROUP.DEPBAR.LE gsb0, 0x0 ;  /* 0x00008000000079c5 */ /* 0x000fe40000010000 */
[----:B------:R3:W-:Y:S06]  /*7670*/  BAR.ARV R8, 0x100 ;  /* 0x000400080000751d */ /* 0x0007ec0000002000 */
[----:B------:R4:W-:Y:S01]  /*7680*/  @!P1 SYNCS.ARRIVE.TRANS64.RED.A1T0 RZ, [R10+URZ], RZ ;  /* 0x000000ff0aff99a7 */ /* 0x0009e2000810043f */
[-C--:B------:R-:W-:Y:S01]  /*7690*/  FMUL.FTZ R24, R24, R5.reuse ;  /* 0x0000000518187220 */ /* 0x080fe20000410000 */
[----:B---3--:R-:W-:Y:S01]  /*76a0*/  FADD.FTZ R8, R12, R119 ;  /* 0x000000770c087221 */ /* 0x008fe20000010000 */
[-C--:B------:R-:W-:Y:S01]  /*76b0*/  FMUL.FTZ R25, R25, R5.reuse ;  /* 0x0000000519197220 */ /* 0x080fe20000410000 */
[-C--:B------:R-:W-:Y:S01]  /*76c0*/  FMUL.FTZ R28, R28, R5.reuse ;  /* 0x000000051c1c7220 */ /* 0x080fe20000410000 */
[-C--:B------:R-:W-:Y:S01]  /*76d0*/  FMUL.FTZ R29, R29, R5.reuse ;  /* 0x000000051d1d7220 */ /* 0x080fe20000410000 */
[----:B-1----:R-:W-:Y:S01]  /*76e0*/  FADD.FTZ R119, R13, R8 ;  /* 0x000000080d777221 */ /* 0x002fe20000010000 */
[----:B------:R-:W-:Y:S01]  /*76f0*/  FMUL.FTZ R32, R32, R5 ;  /* 0x0000000520207220 */ /* 0x000fe20000410000 */
[----:B------:R1:W-:Y:S01]  /*7700*/  @!P1 SYNCS.ARRIVE.TRANS64.RED.A1T0 RZ, [R138+URZ], RZ ;  /* 0x000000ff8aff99a7 */ /* 0x0003e2000810043f */
[-CC-:B----4-:R-:W-:Y:S01]  /*7710*/  FFMA.FTZ R10, R99, R3.reuse, -R128.reuse ;  /* 0x00000003630a7223 */ /* 0x190fe20000010880 */
[-CC-:B------:R-:W-:Y:S01]  /*7720*/  FFMA.FTZ R99, R102, R3.reuse, -R128.reuse ;  /* 0x0000000366637223 */ /* 0x180fe20000010880 */
[--C-:B------:R-:W-:Y:S01]  /*7730*/  FFMA.FTZ R102, R91, R3, -R128.reuse ;  /* 0x000000035b667223 */ /* 0x100fe20000010880 */
[----:B------:R-:W-:Y:S01]  /*7740*/  FADD.FTZ R8, R14, R119 ;  /* 0x000000770e087221 */ /* 0x000fe20000010000 */
[----:B------:R3:W4:Y:S01]  /*7750*/  MUFU.EX2 R6, R10 ;  /* 0x0000000a00067308 */ /* 0x0007220000000800 */
[-C--:B------:R-:W-:Y:S01]  /*7760*/  FMUL.FTZ R33, R33, R5.reuse ;  /* 0x0000000521217220 */ /* 0x080fe20000410000 */
[----:B------:R-:W-:Y:S01]  /*7770*/  FMUL.FTZ R36, R36, R5 ;  /* 0x0000000524247220 */ /* 0x000fe20000410000 */
[----:B-1----:R-:W-:Y:S01]  /*7780*/  FFMA.FTZ R138, R125, R7, R129 ;  /* 0x000000077d8a7223 */ /* 0x002fe20000010081 */
[-CC-:B------:R-:W-:Y:S01]  /*7790*/  FFMA.FTZ R7, R90, R3.reuse, -R128.reuse ;  /* 0x000000035a077223 */ /* 0x180fe20000010880 */
[----:B------:R-:W-:Y:S01]  /*77a0*/  FFMA.FTZ R90, R82, R3, -R128 ;  /* 0x00000003525a7223 */ /* 0x000fe20000010880 */
[-C--:B------:R-:W-:Y:S01]  /*77b0*/  FMUL.FTZ R37, R37, R5.reuse ;  /* 0x0000000525257220 */ /* 0x080fe20000410000 */
[----:B-----5:R-:W-:Y:S01]  /*77c0*/  FADD.FTZ R91, R133, R138 ;  /* 0x0000008a855b7221 */ /* 0x020fe20000010000 */
[----:B------:R1:W-:Y:S01]  /*77d0*/  MUFU.EX2 R82, R103 ;  /* 0x0000006700527308 */ /* 0x0003e20000000800 */
[-C--:B------:R-:W-:Y:S01]  /*77e0*/  FMUL.FTZ R40, R40, R5.reuse ;  /* 0x0000000528287220 */ /* 0x080fe20000410000 */
[-C--:B------:R-:W-:Y:S01]  /*77f0*/  FMUL.FTZ R41, R41, R5.reuse ;  /* 0x0000000529297220 */ /* 0x080fe20000410000 */
[----:B------:R-:W-:Y:S01]  /*7800*/  FADD.FTZ R91, R132, R91 ;  /* 0x0000005b845b7221 */ /* 0x000fe20000010000 */
[-C--:B------:R-:W-:Y:S01]  /*7810*/  FMUL.FTZ R44, R44, R5.reuse ;  /* 0x000000052c2c7220 */ /* 0x080fe20000410000 */
[-C--:B------:R-:W-:Y:S01]  /*7820*/  FMUL.FTZ R45, R45, R5.reuse ;  /* 0x000000052d2d7220 */ /* 0x080fe20000410000 */
[-C--:B------:R-:W-:Y:S01]  /*7830*/  FMUL.FTZ R48, R48, R5.reuse ;  /* 0x0000000530307220 */ /* 0x080fe20000410000 */
[----:B------:R-:W-:Y:S01]  /*7840*/  FADD.FTZ R91, R136, R91 ;  /* 0x0000005b885b7221 */ /* 0x000fe20000010000 */
[----:B------:R-:W5:Y:S01]  /*7850*/  MUFU.EX2 R99, R99 ;  /* 0x0000006300637308 */ /* 0x000f620000000800 */
[-C--:B------:R-:W-:Y:S01]  /*7860*/  FMUL.FTZ R49, R49, R5.reuse ;  /* 0x0000000531317220 */ /* 0x080fe20000410000 */
[----:B------:R-:W-:Y:S01]  /*7870*/  FMUL.FTZ R52, R52, R5 ;  /* 0x0000000534347220 */ /* 0x000fe20000410000 */
[----:B---3--:R-:W-:Y:S01]  /*7880*/  FADD.FTZ R10, R130, R91 ;  /* 0x0000005b820a7221 */ /* 0x008fe20000010000 */
[----:B------:R-:W-:Y:S01]  /*7890*/  FADD.FTZ R91, R15, R8 ;  /* 0x000000080f5b7221 */ /* 0x000fe20000010000 */
[----:B------:R-:W-:Y:S01]  /*78a0*/  F2FP.F16.F32.PACK_AB R8, R11, R9 ;  /* 0x000000090b08723e */ /* 0x000fe200000000ff */
[----:B------:R-:W-:Y:S01]  /*78b0*/  FMUL.FTZ R53, R53, R5 ;  /* 0x0000000535357220 */ /* 0x000fe20000410000 */
[----:B------:R-:W-:Y:S01]  /*78c0*/  FADD.FTZ R10, R137, R10 ;  /* 0x0000000a890a7221 */ /* 0x000fe20000010000 */
[----:B------:R-:W-:Y:S01]  /*78d0*/  FADD.FTZ R138, R20, R91 ;  /* 0x0000005b148a7221 */ /* 0x000fe20000010000 */
[----:B------:R-:W-:Y:S01]  /*78e0*/  F2FP.F16.F32.PACK_AB R9, R133, R129 ;  /* 0x000000818509723e */ /* 0x000fe200000000ff */
[----:B------:R-:W-:Y:S01]  /*78f0*/  FFMA.FTZ R91, R74, R3, -R128 ;  /* 0x000000034a5b7223 */ /* 0x000fe20000010880 */
[----:B--2---:R-:W-:Y:S01]  /*7900*/  FADD.FTZ R140, R131, R10 ;  /* 0x0000000a838c7221 */ /* 0x004fe20000010000 */
[----:B------:R-:W-:Y:S01]  /*7910*/  F2FP.F16.F32.PACK_AB R10, R13, R12 ;  /* 0x0000000c0d0a723e */ /* 0x000fe200000000ff */
[----:B------:R-:W-:Y:S01]  /*7920*/  FADD.FTZ R11, R21, R138 ;  /* 0x0000008a150b7221 */ /* 0x000fe20000010000 */
[----:B------:R2:W-:Y:S01]  /*7930*/  MUFU.EX2 R74, R102 ;  /* 0x00000066004a7308 */ /* 0x0005e20000000800 */
[----:B------:R-:W-:Y:S01]  /*7940*/  FADD.FTZ R13, R135, R140 ;  /* 0x0000008c870d7221 */ /* 0x000fe20000010000 */
[-C--:B------:R-:W-:Y:S01]  /*7950*/  FMUL.FTZ R56, R56, R5.reuse ;  /* 0x0000000538387220 */ /* 0x080fe20000410000 */
[----:B------:R-:W-:Y:S01]  /*7960*/  FADD.FTZ R12, R22, R11 ;  /* 0x0000000b160c7221 */ /* 0x000fe20000010000 */
[----:B------:R-:W-:Y:S01]  /*7970*/  F2FP.F16.F32.PACK_AB R11, R136, R132 ;  /* 0x00000084880b723e */ /* 0x000fe200000000ff */
[----:B------:R-:W-:Y:S01]  /*7980*/  FADD.FTZ R13, R122, R13 ;  /* 0x0000000d7a0d7221 */ /* 0x000fe20000010000 */
[-C--:B------:R-:W-:Y:S01]  /*7990*/  FMUL.FTZ R57, R57, R5.reuse ;  /* 0x0000000539397220 */ /* 0x080fe20000410000 */
[----:B-1----:R-:W-:Y:S01]  /*79a0*/  FADD.FTZ R103, R23, R12 ;  /* 0x0000000c17677221 */ /* 0x002fe20000010000 */
[----:B------:R-:W1:Y:S01]  /*79b0*/  MUFU.EX2 R7, R7 ;  /* 0x0000000700077308 */ /* 0x000e620000000800 */
[----:B------:R-:W-:Y:S01]  /*79c0*/  FADD.FTZ R12, R134, R13 ;  /* 0x0000000d860c7221 */ /* 0x000fe20000010000 */
[----:B------:R3:W-:Y:S01]  /*79d0*/  STSM.16.M88.4 [R2+0x24300], R8 ;  /* 0x0243000802007844 */ /* 0x0007e20000000200 */
[----:B------:R-:W-:Y:S01]  /*79e0*/  FADD.FTZ R132, R120, R103 ;  /* 0x0000006778847221 */ /* 0x000fe20000010000 */
[-C--:B------:R-:W-:Y:S01]  /*79f0*/  FMUL.FTZ R60, R60, R5.reuse ;  /* 0x000000053c3c7220 */ /* 0x080fe20000410000 */
[----:B------:R-:W-:Y:S01]  /*7a00*/  FADD.FTZ R13, R123, R12 ;  /* 0x0000000c7b0d7221 */ /* 0x000fe20000010000 */
[-C--:B------:R-:W-:Y:S01]  /*7a10*/  FMUL.FTZ R61, R61, R5.reuse ;  /* 0x000000053d3d7220 */ /* 0x080fe20000410000 */
[----:B------:R-:W-:Y:S01]  /*7a20*/  FADD.FTZ R103, R121, R132 ;  /* 0x0000008479677221 */ /* 0x000fe20000010000 */
[-C--:B------:R-:W-:Y:S01]  /*7a30*/  FMUL.FTZ R64, R64, R5.reuse ;  /* 0x0000000540407220 */ /* 0x080fe20000410000 */
[----:B------:R-:W-:Y:S01]  /*7a40*/  FADD.FTZ R13, R126, R13 ;  /* 0x0000000d7e0d7221 */ /* 0x000fe20000010000 */
[-C--:B------:R-:W-:Y:S01]  /*7a50*/  FMUL.FTZ R65, R65, R5.reuse ;  /* 0x0000000541417220 */ /* 0x080fe20000410000 */
[----:B------:R-:W-:Y:S01]  /*7a60*/  FADD.FTZ R12, R112, R103 ;  /* 0x00000067700c7221 */ /* 0x000fe20000010000 */
[----:B------:R-:W-:Y:S01]  /*7a70*/  F2FP.F16.F32.PACK_AB R112, R113, R112 ;  /* 0x000000707170723e */ /* 0x000fe200000000ff */
[-C--:B------:R-:W-:Y:S01]  /*7a80*/  FMUL.FTZ R68, R68, R5.reuse ;  /* 0x0000000544447220 */ /* 0x080fe20000410000 */
[----:B------:R-:W-:Y:S01]  /*7a90*/  FMUL.FTZ R69, R69, R5 ;  /* 0x0000000545457220 */ /* 0x000fe20000410000 */
[-C--:B------:R-:W-:Y:S01]  /*7aa0*/  FMUL.FTZ R26, R26, R125.reuse ;  /* 0x0000007d1a1a7220 */ /* 0x080fe20000410000 */
[-C--:B------:R-:W-:Y:S01]  /*7ab0*/  FMUL.FTZ R27, R27, R125.reuse ;  /* 0x0000007d1b1b7220 */ /* 0x080fe20000410000 */
[-C--:B------:R-:W-:Y:S01]  /*7ac0*/  FMUL.FTZ R30, R30, R125.reuse ;  /* 0x0000007d1e1e7220 */ /* 0x080fe20000410000 */
[----:B---3--:R-:W-:Y:S01]  /*7ad0*/  F2FP.F16.F32.PACK_AB R8, R15, R14 ;  /* 0x0000000e0f08723e */ /* 0x008fe200000000ff */
        /* <DEDUP_REMOVED lines=11> */
[----:B------:R3:W1:Y:S01]  /*7b90*/  MUFU.EX2 R20, R90 ;  /* 0x0000005a00147308 */ /* 0x0006620000000800 */
[----:B------:R-:W-:Y:S01]  /*7ba0*/  FADD.FTZ R15, R118, R15 ;  /* 0x0000000f760f7221 */ /* 0x000fe20000010000 */
[----:B------:R-:W-:Y:S01]  /*7bb0*/  FADD.FTZ R22, R104, R21 ;  /* 0x0000001568167221 */ /* 0x000fe20000010000 */
[----:B------:R-:W-:Y:S01]  /*7bc0*/  F2FP.F16.F32.PACK_AB R11, R135, R131 ;  /* 0x00000083870b723e */ /* 0x000fe200000000ff */
[-C--:B------:R-:W-:Y:S01]  /*7bd0*/  FMUL.FTZ R35, R35, R125.reuse ;  /* 0x0000007d23237220 */ /* 0x080fe20000410000 */
[----:B--2---:R-:W-:Y:S01]  /*7be0*/  FADD.FTZ R102, R106, R15 ;  /* 0x0000000f6a667221 */ /* 0x004fe20000010000 */
[----:B------:R-:W-:Y:S01]  /*7bf0*/  FADD.FTZ R21, R105, R22 ;  /* 0x0000001669157221 */ /* 0x000fe20000010000 */
[----:B------:R-:W-:Y:S01]  /*7c00*/  F2FP.F16.F32.PACK_AB R13, R134, R122 ;  /* 0x0000007a860d723e */ /* 0x000fe200000000ff */
[----:B------:R2:W-:Y:S01]  /*7c10*/  STSM.16.M88.4 [R2+0x25b00], R8 ;  /* 0x025b000802007844 */ /* 0x0005e20000000200 */
[----:B------:R-:W-:Y:S01]  /*7c20*/  FADD.FTZ R23, R111, R102 ;  /* 0x000000666f177221 */ /* 0x000fe20000010000 */
[----:B------:R-:W-:Y:S01]  /*7c30*/  FADD.FTZ R22, R108, R21 ;  /* 0x000000156c167221 */ /* 0x000fe20000010000 */
[----:B------:R-:W-:Y:S01]  /*7c40*/  F2FP.F16.F32.PACK_AB R14, R121, R120 ;  /* 0x00000078790e723e */ /* 0x000fe200000000ff */
[----:B------:R-:W-:Y:S01]  /*7c50*/  FMUL.FTZ R38, R38, R125 ;  /* 0x0000007d26267220 */ /* 0x000fe20000410000 */
[----:B---3--:R-:W-:Y:S01]  /*7c60*/  FADD.FTZ R90, R110, R23 ;  /* 0x000000176e5a7221 */ /* 0x008fe20000010000 */
[----:B------:R-:W-:Y:S01]  /*7c70*/  FADD.FTZ R21, R109, R22 ;  /* 0x000000166d157221 */ /* 0x000fe20000010000 */
[----:B------:R-:W-:Y:S01]  /*7c80*/  F2FP.F16.F32.PACK_AB R15, R126, R123 ;  /* 0x0000007b7e0f723e */ /* 0x000fe200000000ff */
[-C--:B------:R-:W-:Y:S01]  /*7c90*/  FMUL.FTZ R39, R39, R125.reuse ;  /* 0x0000007d27277220 */ /* 0x080fe20000410000 */
[----:B------:R-:W-:Y:S01]  /*7ca0*/  FADD.FTZ R23, R107, R90 ;  /* 0x0000005a6b177221 */ /* 0x000fe20000010000 */
[----:B------:R-:W-:Y:S01]  /*7cb0*/  FADD.FTZ R22, R96, R21 ;  /* 0x0000001560167221 */ /* 0x000fe20000010000 */
[C---:B------:R-:W-:Y:S01]  /*7cc0*/  F2FP.F16.F32.PACK_AB R96, R97.reuse, R96 ;  /* 0x000000606160723e */ /* 0x040fe200000000ff */
[----:B------:R3:W-:Y:S01]  /*7cd0*/  STSM.16.M88.4 [R2+0x27300], R12 ;  /* 0x0273000c02007844 */ /* 0x0007e20000000200 */
        /* <DEDUP_REMOVED lines=8> */
[----:B-----5:R-:W-:Y:S01]  /*7d60*/  FADD.FTZ R21, R99, R22 ;  /* 0x0000001663157221 */ /* 0x020fe20000010000 */
[----:B--2---:R-:W-:Y:S01]  /*7d70*/  FADD.FTZ R9, R101, R90 ;  /* 0x0000005a65097221 */ /* 0x004fe20000010000 */
[----:B------:R-:W-:Y:S01]  /*7d80*/  F2FP.F16.F32.PACK_AB R104, R105, R104 ;  /* 0x000000686968723e */ /* 0x000fe200000000ff */
[----:B------:R-:W-:Y:S01]  /*7d90*/  FMUL.FTZ R46, R46, R125 ;  /* 0x0000007d2e2e7220 */ /* 0x000fe20000410000 */
[----:B------:R-:W-:Y:S01]  /*7da0*/  FADD.FTZ R8, R82, R21 ;  /* 0x0000001552087221 */ /* 0x000fe20000010000 */
[----:B------:R-:W-:Y:S01]  /*7db0*/  FADD.FTZ R10, R88, R9 ;  /* 0x00000009580a7221 */ /* 0x000fe20000010000 */
[----:B------:R-:W-:Y:S01]  /*7dc0*/  F2FP.F16.F32.PACK_AB R88, R89, R88 ;  /* 0x000000585958723e */ /* 0x000fe200000000ff */
[----:B---3--:R-:W2:Y:S01]  /*7dd0*/  MUFU.EX2 R12, R91 ;  /* 0x0000005b000c7308 */ /* 0x008ea20000000800 */
[----:B-1----:R-:W-:Y:S01]  /*7de0*/  FADD.FTZ R9, R7, R8 ;  /* 0x0000000807097221 */ /* 0x002fe20000010000 */
[----:B------:R-:W-:Y:S01]  /*7df0*/  FADD.FTZ R11, R89, R10 ;  /* 0x0000000a590b7221 */ /* 0x000fe20000010000 */
[C---:B------:R-:W-:Y:S01]  /*7e00*/  F2FP.F16.F32.PACK_AB R89, R74.reuse, R7 ;  /* 0x000000074a59723e */ /* 0x040fe200000000ff */
        /* <DEDUP_REMOVED lines=12> */
[----:B------:R3:W-:Y:S01]  /*7ed0*/  STSM.16.M88.4 [R2+0x28b00], R112 ;  /* 0x028b007002007844 */ /* 0x0007e20000000200 */
        /* <DEDUP_REMOVED lines=16> */
[----:B--2---:R-:W-:Y:S01]  /*7fe0*/  FADD.FTZ R7, R12, R7 ;  /* 0x000000070c077221 */ /* 0x004fe20000010000 */
[----:B------:R-:W-:Y:S01]  /*7ff0*/  F2FP.F16.F32.PACK_AB R80, R81, R80 ;  /* 0x000000505150723e */ /* 0x000fe200000000ff */
[----:B------:R-:W-:Y:S01]  /*8000*/  FADD.FTZ R9, R73, R6 ;  /* 0x0000000649097221 */ /* 0x000fe20000010000 */
[----:B------:R-:W-:Y:S01]  /*8010*/  F2FP.F16.F32.PACK_AB R90, R93, R92 ;  /* 0x0000005c5d5a723e */ /* 0x000fe200000000ff */
[----:B------:R-:W-:Y:S01]  /*8020*/  FADD.FTZ R7, R75, R7 ;  /* 0x000000074b077221 */ /* 0x000fe20000010000 */
[----:B------:R-:W-:Y:S01]  /*8030*/  F2FP.F16.F32.PACK_AB R91, R95, R94 ;  /* 0x0000005e5f5b723e */ /* 0x000fe200000000ff */
[----:B------:R3:W-:Y:S01]  /*8040*/  STSM.16.M88.4 [R2+0x2bb00], R96 ;  /* 0x02bb006002007844 */ /* 0x0007e20000000200 */
[----:B------:R-:W-:Y:S01]  /*8050*/  F2FP.F16.F32.PACK_AB R81, R83, R20 ;  /* 0x000000145351723e */ /* 0x000fe200000000ff */
[----:B------:R-:W-:Y:S01]  /*8060*/  FADD.FTZ R6, R124, R9 ;  /* 0x000000097c067221 */ /* 0x000fe20000010000 */
[----:B------:R-:W-:Y:S01]  /*8070*/  F2FP.F16.F32.PACK_AB R72, R73, R72 ;  /* 0x000000484948723e */ /* 0x000fe200000000ff */
[----:B------:R3:W-:Y:S01]  /*8080*/  STSM.16.M88.4 [R2+0x2d300], R88 ;  /* 0x02d3005802007844 */ /* 0x0007e20000000200 */
[----:B------:R-:W-:Y:S01]  /*8090*/  F2FP.F16.F32.PACK_AB R82, R85, R84 ;  /* 0x000000545552723e */ /* 0x000fe200000000ff */
[----:B------:R-:W-:Y:S01]  /*80a0*/  FADD.FTZ R7, R78, R7 ;  /* 0x000000074e077221 */ /* 0x000fe20000010000 */
[----:B------:R-:W-:Y:S01]  /*80b0*/  F2FP.F16.F32.PACK_AB R83, R87, R86 ;  /* 0x000000565753723e */ /* 0x000fe200000000ff */
[----:B------:R-:W-:Y:S01]  /*80c0*/  FADD.FTZ R6, R77, R6 ;  /* 0x000000064d067221 */ /* 0x000fe20000010000 */
[----:B------:R-:W-:Y:S01]  /*80d0*/  F2FP.F16.F32.PACK_AB R73, R75, R12 ;  /* 0x0000000c4b49723e */ /* 0x000fe200000000ff */
[----:B------:R-:W-:Y:S01]  /*80e0*/  FADD.FTZ R7, R79, R7 ;  /* 0x000000074f077221 */ /* 0x000fe20000010000 */
[----:B------:R-:W-:Y:S01]  /*80f0*/  F2FP.F16.F32.PACK_AB R74, R77, R124 ;  /* 0x0000007c4d4a723e */ /* 0x000fe200000000ff */
[----:B------:R3:W-:Y:S01]  /*8100*/  STSM.16.M88.4 [R2+0x2eb00], R80 ;  /* 0x02eb005002007844 */ /* 0x0007e20000000200 */
[----:B------:R-:W-:Y:S01]  /*8110*/  F2FP.F16.F32.PACK_AB R75, R79, R78 ;  /* 0x0000004e4f4b723e */ /* 0x000fe200000000ff */
[-C--:B------:R-:W-:Y:S01]  /*8120*/  FMUL.FTZ R59, R59, R125.reuse ;  /* 0x0000007d3b3b7220 */ /* 0x080fe20000410000 */
[-C--:B------:R-:W-:Y:S01]  /*8130*/  FMUL.FTZ R62, R62, R125.reuse ;  /* 0x0000007d3e3e7220 */ /* 0x080fe20000410000 */
[-C--:B------:R-:W-:Y:S01]  /*8140*/  FMUL.FTZ R63, R63, R125.reuse ;  /* 0x0000007d3f3f7220 */ /* 0x080fe20000410000 */
[-C--:B------:R-:W-:Y:S01]  /*8150*/  FMUL.FTZ R66, R66, R125.reuse ;  /* 0x0000007d42427220 */ /* 0x080fe20000410000 */
[----:B------:R3:W-:Y:S01]  /*8160*/  STSM.16.M88.4 [R2+0x30300], R72 ;  /* 0x0303004802007844 */ /* 0x0007e20000000200 */
[-C--:B------:R-:W-:Y:S01]  /*8170*/  FMUL.FTZ R67, R67, R125.reuse ;  /* 0x0000007d43437220 */ /* 0x080fe20000410000 */
[-C--:B------:R-:W-:Y:S01]  /*8180*/  FMUL.FTZ R70, R70, R125.reuse ;  /* 0x0000007d46467220 */ /* 0x080fe20000410000 */
[----:B------:R-:W-:Y:S01]  /*8190*/  FMUL.FTZ R71, R71, R125 ;  /* 0x0000007d47477220 */ /* 0x000fe20000410000 */
[----:B------:R-:W-:Y:S01]  /*81a0*/  @!PT LDS RZ, [RZ] ;  /* 0x00000000fffff984 */ /* 0x000fe20000000800 */
[----:B------:R-:W-:Y:S01]  /*81b0*/  @!PT LDS RZ, [RZ] ;  /* 0x00000000fffff984 */ /* 0x000fe20000000800 */
[----:B------:R-:W-:Y:S01]  /*81c0*/  @!PT LDS RZ, [RZ] ;  /* 0x00000000fffff984 */ /* 0x000fe20000000800 */
[----:B------:R-:W-:Y:S01]  /*81d0*/  @!PT LDS RZ, [RZ] ;  /* 0x00000000fffff984 */ /* 0x000fe20000000800 */
[----:B------:R1:W-:Y:S06]  /*81e0*/  MEMBAR.ALL.CTA ;  /* 0x0000000000007992 */ /* 0x0003ec0000008000 */
[----:B-1----:R-:W1:Y:S01]  /*81f0*/  FENCE.VIEW.ASYNC.S ;  /* 0x00000000000073c6 */ /* 0x002e620000000000 */
[----:B------:R-:W-:-:S02]  /*8200*/  IMAD.MOV.U32 R8, RZ, RZ, R76 ;  /* 0x000000ffff087224 */ /* 0x000fc400078e004c */
[----:B------:R-:W-:Y:S01]  /*8210*/  IMAD.MOV.U32 R5, RZ, RZ, R0 ;  /* 0x000000ffff057224 */ /* 0x000fe200078e0000 */
[----:B-1----:R-:W-:Y:S01]  /*8220*/  NOP ;  /* 0x0000000000007918 */ /* 0x002fe20000000000 */
[----:B------:R-:W-:Y:S05]  /*8230*/  @P2 BRA `(.L_x_8278) ;  /* 0xffffffc800402947 */ /* 0x000fea000383ffff */
.L_x_8269:
[----:B------:R-:W-:Y:S06]  /*8240*/  BAR.ARV 0x8, 0x1a0 ;  /* 0x0206800000007b1d */ /* 0x000fec0000002000 */
[----:B------:R-:W-:Y:S05]  /*8250*/  @!P0 BRA `(.L_x_8279) ;  /* 0x0000000000048947 */ /* 0x000fea0003800000 */
[----:B------:R-:W-:Y:S01]  /*8260*/  BPT.TRAP 0x1 ;  /* 0x000000040000795c */ /* 0x000fe20000300000 */
.L_x_8279:
[----:B------:R-:W-:Y:S01]  /*8270*/  ULEA UR12, UR38, UR39, 0x3 ;  /* 0x00000027260c7291 */ /* 0x000fe2000f8e183f */
[----:B------:R-:W-:-:S05]  /*8280*/  IMAD.U32 R4, RZ, RZ, UR60 ;  /* 0x0000003cff047e24 */ /* 0x000fca000f8e00ff */
[----:B------:R-:W-:-:S04]  /*8290*/  SHF.L.U32 R4, R4, 0x1f, RZ ;  /* 0x0000001f04047819 */ /* 0x000fc800000006ff */
[----:B------:R2:W4:Y:S01]  /*82a0*/  SYNCS.PHASECHK.TRANS64.TRYWAIT P2, [UR12+0x31c50], R4 ;  /* 0x031c5004ff0075a7 */ /* 0x000522000804014c */
[----:B------:R-:W-:Y:S05]  /*82b0*/  @!P0 BRA `(.L_x_8280) ;  /* 0x0000000000048947 */ /* 0x000fea0003800000 */
[----:B------:R-:W-:Y:S01]  /*82c0*/  BPT.TRAP 0x1 ;  /* 0x000000040000795c */ /* 0x000fe20000300000 */
.L_x_8280:
[----:B----4-:R-:W-:Y:S05]  /*82d0*/  @P2 BRA `(.L_x_8281) ;  /* 0x0000000000082947 */ /* 0x010fea0003800000 */
[----:B------:R-:W4:Y:S02]  /*82e0*/  SYNCS.PHASECHK.TRANS64.TRYWAIT P0, [UR12+0x31c50], R4 ;  /* 0x031c5004ff0075a7 */ /* 0x000f24000800014c */
[----:B----4-:R-:W-:Y:S05]  /*82f0*/  @!P0 BRA `(.L_x_8282) ;  /* 0x0000004000748947 */ /* 0x010fea0003800000 */
.L_x_8281:
[----:B------:R-:W-:Y:S01]  /*8300*/  UIADD3 UR4, UR39, 0x200, URZ ;  /* 0x0000020027047890 */ /* 0x000fe2000fffe03f */
[----:B------:R-:W-:Y:S01]  /*8310*/  WARPGROUP.ARRIVE ;  /* 0x00000000000079c5 */ /* 0x000fe20000000000 */
[----:B------:R-:W-:Y:S01]  /*8320*/  UMOV UR5, 0xc0000010 ;  /* 0xc000001000057882 */ /* 0x000fe20000000000 */
[----:B------:R-:W-:Y:S01]  /*8330*/  UMOV UR7, 0x80000020 ;  /* 0x8000002000077882 */ /* 0x000fe20000000000 */
[----:B------:R-:W-:Y:S01]  /*8340*/  USHF.R.U32.HI UR4, URZ, 0x4, UR4 ;  /* 0x000000043f047899 */ /* 0x000fe20008011604 */
[----:B----4-:R-:W4:Y:S01]  /*8350*/  SHFL.BFLY PT, R5, R6, 0x2, 0x1f ;  /* 0x0c401f0006057f89 */ /* 0x010f2200000e0000 */
[----:B------:R-:W-:Y:S01]  /*8360*/  UMOV UR9, 0xc0000010 ;  /* 0xc000001000097882 */ /* 0x000fe20000000000 */
[----:B------:R-:W-:Y:S01]  /*8370*/  UMOV UR11, 0x80000020 ;  /* 0x80000020000b7882 */ /* 0x000fe20000000000 */
[----:B------:R-:W-:Y:S01]  /*8380*/  ULOP3.LUT UR4, UR4, 0x3fff, URZ, 0xc0, !UPT ;  /* 0x00003fff04047892 */ /* 0x000fe2000f8ec03f */
[----:B------:R-:W5:Y:S01]  /*8390*/  SHFL.BFLY PT, R10, R7, 0x2, 0x1f ;  /* 0x0c401f00070a7f89 */ /* 0x000f6200000e0000 */
[C---:B------:R-:W-:Y:S01]  /*83a0*/  IADD3 R9, P6, R16.reuse, 0x20, RZ ;  /* 0x0000002010097810 */ /* 0x040fe20007fde0ff */
[----:B------:R-:W-:Y:S01]  /*83b0*/  UIADD3 UR35, -UR36, URZ, URZ ;  /* 0x0000003f24237290 */ /* 0x000fe2000fffe13f */
[----:B---3--:R-:W-:Y:S01]  /*83c0*/  LOP3.LUT R73, R16, 0x180, RZ, 0xc0, !PT ;  /* 0x0000018010497812 */ /* 0x008fe200078ec0ff */
[----:B------:R-:W-:Y:S01]  /*83d0*/  ULOP3.LUT UR6, UR4, 0x2400000, URZ, 0xfc, !UPT ;  /* 0x0240000004067892 */ /* 0x000fe2000f8efc3f */
[----:B------:R-:W-:Y:S01]  /*83e0*/  LOP3.LUT R8, R9, 0x180, RZ, 0xc0, !PT ;  /* 0x0000018009087812 */ /* 0x000fe200078ec0ff */
[----:B------:R-:W-:Y:S01]  /*83f0*/  ULOP3.LUT UR4, UR61, 0x10000, URZ, 0xfc, !UPT ;  /* 0x000100003d047892 */ /* 0x000fe2000f8efc3f */
[----:B------:R-:W-:Y:S01]  /*8400*/  SHF.R.U64 R73, R73, 0x3, RZ ;  /* 0x0000000349497819 */ /* 0x000fe200000012ff */
[----:B------:R-:W-:Y:S01]  /*8410*/  UIMAD UR6, UR38, 0x6c0, UR6 ;  /* 0x000006c0260678a4 */ /* 0x000fe2000f8e0206 */
[----:B------:R-:W-:Y:S01]  /*8420*/  SHF.R.U64 R8, R8, 0x3, RZ ;  /* 0x0000000308087819 */ /* 0x000fe200000012ff */
[----:B------:R-:W-:Y:S01]  /*8430*/  UIADD3 UR8, UR4, 0x180, URZ ;  /* 0x0000018004087890 */ /* 0x000fe2000fffe03f */
[----:B------:R-:W-:Y:S01]  /*8440*/  LOP3.LUT R72, R73, R16, RZ, 0x3c, !PT ;  /* 0x0000001049487212 */ /* 0x000fe200078e3cff */
[----:B------:R-:W-:Y:S01]  /*8450*/  UIADD3 UR10, UR6, 0x40, URZ ;  /* 0x00000040060a7890 */ /* 0x000fe2000fffe03f */
[----:B------:R-:W-:Y:S01]  /*8460*/  LOP3.LUT R8, R8, R9, RZ, 0x3c, !PT ;  /* 0x0000000908087212 */ /* 0x000fe200078e3cff */
[--C-:B------:R-:W-:Y:S01]  /*8470*/  IMAD.MOV.U32 R73, RZ, RZ, R17.reuse ;  /* 0x000000ffff497224 */ /* 0x100fe200078e0011 */
[----:B------:R-:W-:Y:S01]  /*8480*/  IADD3 R21, P4, R16, 0x3020, RZ ;  /* 0x0000302010157810 */ /* 0x000fe20007f9e0ff */
[----:B------:R-:W-:Y:S01]  /*8490*/  IMAD.X R9, RZ, RZ, R17, P6 ;  /* 0x000000ffff097224 */ /* 0x000fe200030e0611 */
[----:B------:R-:W-:Y:S01]  /*84a0*/  HGMMA.64x96x16.F32 R24, gdesc[UR4].tnspB, R24, gsb0 ;  /* 0x41600000041879f0 */ /* 0x000fe20008000818 */
[----:B------:R-:W-:Y:S01]  /*84b0*/  UMOV UR5, 0xc0000010 ;  /* 0xc000001000057882 */ /* 0x000fe20000000000 */
[----:B------:R-:W-:Y:S01]  /*84c0*/  UMOV UR7, 0x80000020 ;  /* 0x8000002000077882 */ /* 0x000fe20000000000 */
[----:B----4-:R-:W-:Y:S01]  /*84d0*/  FADD.FTZ R5, R5, R6 ;  /* 0x0000000605057221 */ /* 0x010fe20000010000 */
[----:B------:R-:W-:Y:S01]  /*84e0*/  MOV R72, R72 ;  /* 0x0000004800487202 */ /* 0x000fe20000000f00 */
[----:B------:R-:W-:Y:S01]  /*84f0*/  IMAD.MOV.U32 R22, RZ, RZ, -0x800000 ;  /* 0xff800000ff167424 */ /* 0x000fe200078e00ff */
[----:B------:R-:W-:Y:S01]  /*8500*/  MOV R73, R8 ;  /* 0x0000000800497202 */ /* 0x000fe20000000f00 */
[----:B-----5:R-:W-:Y:S01]  /*8510*/  FADD.FTZ R10, R10, R7 ;  /* 0x000000070a0a7221 */ /* 0x020fe20000010000 */
[----:B--2---:R-:W2:Y:S01]  /*8520*/  SHFL.BFLY PT, R4, R5, 0x1, 0x1f ;  /* 0x0c201f0005047f89 */ /* 0x004ea200000e0000 */
[----:B------:R-:W-:Y:S01]  /*8530*/  IADD3 R7, P3, R16, 0x6000, RZ ;  /* 0x0000600010077810 */ /* 0x000fe20007f7e0ff */
[----:B------:R-:W-:Y:S01]  /*8540*/  IMAD.MOV.U32 R8, RZ, RZ, RZ ;  /* 0x000000ffff087224 */ /* 0x000fe200078e00ff */
[----:B------:R-:W-:-:S02]  /*8550*/  LOP3.LUT R20, R21, 0x180, RZ, 0xc0, !PT ;  /* 0x0000018015147812 */ /* 0x000fc400078ec0ff */
[----:B------:R-:W-:Y:S02]  /*8560*/  LOP3.LUT R6, R7, 0x180, RZ, 0xc0, !PT ;  /* 0x0000018007067812 */ /* 0x000fe400078ec0ff */
[----:B------:R-:W-:Y:S02]  /*8570*/  R2UR UR14, R147 ;  /* 0x00000000930e72ca */ /* 0x000fe400000e0000 */
[----:B------:R-:W-:Y:S02]  /*8580*/  SHF.R.U64 R20, R20, 0x3, RZ ;  /* 0x0000000314147819 */ /* 0x000fe400000012ff */
[----:B------:R-:W-:Y:S02]  /*8590*/  SHF.R.U64 R6, R6, 0x3, RZ ;  /* 0x0000000306067819 */ /* 0x000fe400000012ff */
[----:B------:R-:W-:Y:S01]  /*85a0*/  LOP3.LUT R20, R20, R21, RZ, 0x3c, !PT ;  /* 0x0000001514147212 */ /* 0x000fe200078e3cff */
[--C-:B------:R-:W-:Y:S01]  /*85b0*/  IMAD.X R21, RZ, RZ, R17.reuse, P4 ;  /* 0x000000ffff157224 */ /* 0x100fe200020e0611 */
[----:B------:R-:W-:Y:S01]  /*85c0*/  LOP3.LUT R6, R6, R7, RZ, 0x3c, !PT ;  /* 0x0000000706067212 */ /* 0x000fe200078e3cff */
[----:B------:R-:W-:Y:S01]  /*85d0*/  IMAD.X R7, RZ, RZ, R17, P3 ;  /* 0x000000ffff077224 */ /* 0x000fe200018e0611 */
[----:B------:R-:W-:-:S02]  /*85e0*/  R2UR UR13, R146 ;  /* 0x00000000920d72ca */ /* 0x000fc400000e0000 */
[C---:B------:R-:W-:Y:S01]  /*85f0*/  IADD3 R11, P0, R16.reuse, 0x6020, RZ ;  /* 0x00006020100b7810 */ /* 0x040fe20007f1e0ff */
[----:B------:R-:W-:Y:S01]  /*8600*/  UIADD3 UR34, -UR14, URZ, URZ ;  /* 0x0000003f0e227290 */ /* 0x000fe2000fffe13f */
[----:B------:R-:W-:Y:S02]  /*8610*/  MOV R20, R20 ;  /* 0x0000001400147202 */ /* 0x000fe40000000f00 */
[----:B------:R-:W-:Y:S01]  /*8620*/  MOV R21, R6 ;  /* 0x0000000600157202 */ /* 0x000fe20000000f00 */
[----:B--2---:R-:W-:Y:S01]  /*8630*/  FADD.FTZ R12, R5, R4 ;  /* 0x00000004050c7221 */ /* 0x004fe20000010000 */
[----:B------:R-:W-:Y:S01]  /*8640*/  LOP3.LUT R4, R11, 0x180, RZ, 0xc0, !PT ;  /* 0x000001800b047812 */ /* 0x000fe200078ec0ff */
[----:B------:R-:W2:Y:S01]  /*8650*/  SHFL.BFLY PT, R5, R10, 0x1, 0x1f ;  /* 0x0c201f000a057f89 */ /* 0x000ea200000e0000 */
[----:B------:R-:W-:Y:S02]  /*8660*/  IADD3 R75, P5, R16, 0x3000, RZ ;  /* 0x00003000104b7810 */ /* 0x000fe40007fbe0ff */
[----:B------:R-:W-:-:S02]  /*8670*/  FSETP.NE.FTZ.AND P2, PT, R12, RZ, PT ;  /* 0x000000ff0c00720b */ /* 0x000fc40003f55000 */
[----:B------:R-:W-:Y:S02]  /*8680*/  SHF.R.U64 R4, R4, 0x3, RZ ;  /* 0x0000000304047819 */ /* 0x000fe400000012ff */
[----:B------:R-:W-:Y:S02]  /*8690*/  LOP3.LUT R74, R75, 0x180, RZ, 0xc0, !PT ;  /* 0x000001804b4a7812 */ /* 0x000fe400078ec0ff */
[----:B------:R-:W-:Y:S02]  /*86a0*/  LOP3.LUT R4, R4, R11, RZ, 0x3c, !PT ;  /* 0x0000000b04047212 */ /* 0x000fe400078e3cff */
[----:B------:R-:W-:-:S04]  /*86b0*/  SHF.R.U64 R74, R74, 0x3, RZ ;  /* 0x000000034a4a7819 */ /* 0x000fc800000012ff */
[----:B------:R-:W-:Y:S01]  /*86c0*/  LOP3.LUT R74, R74, R75, RZ, 0x3c, !PT ;  /* 0x0000004b4a4a7212 */ /* 0x000fe200078e3cff */
[----:B------:R-:W3:Y:S01]  /*86d0*/  @P2 MUFU.LG2 R9, R12 ;  /* 0x0000000c00092308 */ /* 0x000ee20000000c00 */
[----:B------:R-:W-:Y:S01]  /*86e0*/  @P2 FMUL.FTZ R7, R3, 0.69314718246459960938 ;  /* 0x3f31721803072820 */ /* 0x000fe20000410000 */
[----:B------:R-:W-:-:S05]  /*86f0*/  IMAD.X R75, RZ, RZ, R17, P5 ;  /* 0x000000ffff4b7224 */ /* 0x000fca00028e0611 */
[----:B------:R-:W-:Y:S01]  /*8700*/  MOV R74, R74 ;  /* 0x0000004a004a7202 */ /* 0x000fe20000000f00 */
[----:B--2---:R-:W-:Y:S01]  /*8710*/  FADD.FTZ R13, R10, R5 ;  /* 0x000000050a0d7221 */ /* 0x004fe20000010000 */
[----:B------:R2:W-:Y:S01]  /*8720*/  @P2 MUFU.RCP R8, R12 ;  /* 0x0000000c00082308 */ /* 0x0005e20000001000 */
[----:B------:R-:W-:Y:S02]  /*8730*/  IMAD.MOV.U32 R10, RZ, RZ, RZ ;  /* 0x000000ffff0a7224 */ /* 0x000fe400078e00ff */
[----:B------:R-:W-:Y:S01]  /*8740*/  IMAD.X R5, RZ, RZ, R17, P0 ;  /* 0x000000ffff057224 */ /* 0x000fe200000e0611 */
[----:B------:R-:W-:Y:S02]  /*8750*/  FSETP.NE.FTZ.AND P4, PT, R13, RZ, PT ;  /* 0x000000ff0d00720b */ /* 0x000fe40003f95000 */
[----:B------:R-:W-:Y:S01]  /*8760*/  LOP3.LUT P0, RZ, R145, 0x3, RZ, 0xc0, !PT ;  /* 0x0000000391ff7812 */ /* 0x000fe2000780c0ff */
[----:B---3--:R-:W-:Y:S01]  /*8770*/  @P2 FMUL.FTZ R6, R9, 0.69314718246459960938 ;  /* 0x3f31721809062820 */ /* 0x008fe20000410000 */
[----:B--2---:R-:W-:Y:S01]  /*8780*/  IMAD.U32 R12, RZ, RZ, UR12 ;  /* 0x0000000cff0c7e24 */ /* 0x004fe2000f8e00ff */
[----:B------:R-:W-:-:S02]  /*8790*/  MOV R23, R4 ;  /* 0x0000000400177202 */ /* 0x000fc40000000f00 */
[----:B------:R-:W-:Y:S01]  /*87a0*/  @P2 FFMA.FTZ R22, R7, R0, R6 ;  /* 0x0000000007162223 */ /* 0x000fe20000010006 */
[----:B------:R-:W-:Y:S01]  /*87b0*/  @!P1 VIADD R12, R12, 0x31c60 ;  /* 0x00031c600c0c9836 */ /* 0x000fe20000000000 */
[----:B------:R-:W2:Y:S04]  /*87c0*/  LDC.64 R6, c[0x0][0xb78] ;  /* 0x0002de00ff067b82 */ /* 0x000ea80000000a00 */
[----:B------:R-:W3:Y:S01]  /*87d0*/  @P4 MUFU.LG2 R11, R13 ;  /* 0x0000000d000b4308 */ /* 0x000ee20000000c00 */
[----:B------:R-:W-:Y:S01]  /*87e0*/  @!P1 PRMT R12, RZ, 0x654, R12 ;  /* 0x00000654ff0c9816 */ /* 0x000fe2000000000c */
[----:B------:R-:W-:-:S06]  /*87f0*/  @P4 FMUL.FTZ R14, R3, 0.69314718246459960938 ;  /* 0x3f317218030e4820 */ /* 0x000fcc0000410000 */
[----:B------:R4:W5:Y:S01]  /*8800*/  @P4 MUFU.RCP R10, R13 ;  /* 0x0000000d000a4308 */ /* 0x0009620000001000 */
[----:B---3--:R-:W-:Y:S01]  /*8810*/  @P4 FMUL.FTZ R11, R11, 0.69314718246459960938 ;  /* 0x3f3172180b0b4820 */ /* 0x008fe20000410000 */
[----:B------:R-:W-:Y:S02]  /*8820*/  WARPGROUP.DEPBAR.LE gsb0, 0x0 ;  /* 0x00008000000079c5 */ /* 0x000fe40000010000 */
[----:B------:R-:W-:-:S06]  /*8830*/  WARPGROUP.ARRIVE ;  /* 0x00000000000079c5 */ /* 0x000fcc0000000000 */
[----:B------:R-:W-:Y:S01]  /*8840*/  HGMMA.64x96x16.F32 R24, gdesc[UR8].tnspB, R24, gsb0 ;  /* 0x41600000081879f0 */ /* 0x000fe20008000818 */
[----:B------:R-:W-:Y:S02]  /*8850*/  UIADD3 UR8, UR4, 0x300, URZ ;  /* 0x0000030004087890 */ /* 0x000fe4000fffe03f */
[----:B------:R-:W-:Y:S01]  /*8860*/  UIADD3 UR10, UR6, 0x80, URZ ;  /* 0x00000080060a7890 */ /* 0x000fe2000fffe03f */
[----:B------:R-:W-:Y:S01]  /*8870*/  UMOV UR9, 0xc0000010 ;  /* 0xc000001000097882 */ /* 0x000fe20000000000 */
[----:B------:R-:W-:Y:S01]  /*8880*/  UMOV UR11, 0x80000020 ;  /* 0x80000020000b7882 */ /* 0x000fe20000000000 */
        /* <DEDUP_REMOVED lines=35> */
[----:B------:R-:W-:Y:S02]  /*8ac0*/  UIADD3 UR4, UR4, 0xc00, URZ ;  /* 0x00000c0004047890 */ /* 0x000fe4000fffe03f */
[----:B------:R-:W-:Y:S01]  /*8ad0*/  UIADD3 UR6, UR6, 0x200, URZ ;  /* 0x0000020006067890 */ /* 0x000fe2000fffe03f */
[----:B------:R-:W-:Y:S02]  /*8ae0*/  WARPGROUP.DEPBAR.LE gsb0, 0x0 ;  /* 0x00008000000079c5 */ /* 0x000fe40000010000 */
[----:B------:R-:W-:-:S06]  /*8af0*/  WARPGROUP.ARRIVE ;  /* 0x00000000000079c5 */ /* 0x000fcc0000000000 */
[----:B------:R-:W-:Y:S01]  /*8b00*/  HGMMA.64x96x16.F32 R24, gdesc[UR8].tnspB, R24, gsb0 ;  /* 0x41600000081879f0 */ /* 0x000fe20008000818 */
[----:B------:R-:W-:Y:S01]  /*8b10*/  ULDC.64 UR8, c[0x0][0xb70] ;  /* 0x0002dc0000087ab9 */ /* 0x000fe20000000a00 */
[----:B------:R-:W-:Y:S01]  /*8b20*/  R2UR UR10, R19 ;  /* 0x00000000130a72ca */ /* 0x000fe200000e0000 */
[----:B------:R-:W-:Y:S02]  /*8b30*/  IMAD.MOV.U32 R19, RZ, RZ, -0x800000 ;  /* 0xff800000ff137424 */ /* 0x000fe400078e00ff */
[----:B------:R-:W-:Y:S01]  /*8b40*/  @P4 FFMA.FTZ R19, R14, R76, R11 ;  /* 0x0000004c0e134223 */ /* 0x000fe2000001000b */
[----:B------:R-:W-:Y:S02]  /*8b50*/  WARPGROUP.DEPBAR.LE gsb0, 0x0 ;  /* 0x00008000000079c5 */ /* 0x000fe40000010000 */
[----:B------:R-:W-:-:S06]  /*8b60*/  WARPGROUP.ARRIVE ;  /* 0x00000000000079c5 */ /* 0x000fcc0000000000 */
[----:B------:R-:W-:Y:S01]  /*8b70*/  HGMMA.64x96x16.F32 R24, gdesc[UR4].tnspB, R24, gsb0 ;  /* 0x41600000041879f0 */ /* 0x000fe20008000818 */
[----:B------:R-:W-:Y:S01]  /*8b80*/  ULDC UR4, c[0x0][0xdb4] ;  /* 0x00036d0000047ab9 */ /* 0x000fe20000000800 */
[----:B------:R-:W-:Y:S01]  /*8b90*/  ULDC UR5, c[0x0][0xda8] ;  /* 0x00036a0000057ab9 */ /* 0x000fe20000000800 */
[----:B------:R-:W-:Y:S02]  /*8ba0*/  UIMAD UR35, UR4, UR35, UR14 ;  /* 0x00000023042372a4 */ /* 0x000fe4000f8e020e */
[----:B------:R-:W-:Y:S02]  /*8bb0*/  UIMAD UR34, UR5, UR34, UR13 ;  /* 0x00000022052272a4 */ /* 0x000fe4000f8e020d */
[----:B------:R-:W-:Y:S02]  /*8bc0*/  USHF.R.S32.HI UR4, URZ, 0x1f, UR35 ;  /* 0x0000001f3f047899 */ /* 0x000fe40008011423 */
[----:B------:R-:W-:Y:S02]  /*8bd0*/  UIMAD UR34, UR34, 0xc0, URZ ;  /* 0x000000c0222278a4 */ /* 0x000fe4000f8e023f */
[----:B------:R-:W-:-:S02]  /*8be0*/  UIMAD UR6, UR4, UR8, URZ ;  /* 0x00000008040672a4 */ /* 0x000fc4000f8e023f */
[----:B------:R-:W-:Y:S02]  /*8bf0*/  UIMAD.WIDE.U32 UR4, UR35, UR8, URZ ;  /* 0x00000008230472a5 */ /* 0x000fe4000f8e003f */
[----:B------:R-:W-:Y:S01]  /*8c00*/  UIMAD UR6, UR35, UR9, UR6 ;  /* 0x00000009230672a4 */ /* 0x000fe2000f8e0206 */
[----:B------:R-:W-:Y:S01]  /*8c10*/  VIADD R75, R150, UR34 ;  /* 0x00000022964b7c36 */ /* 0x000fe20008000000 */
[----:B------:R-:W-:Y:S01]  /*8c20*/  ULDC UR7, c[0x0][0xa88] ;  /* 0x0002a20000077ab9 */ /* 0x000fe20000000800 */
[----:B------:R-:W-:Y:S01]  /*8c30*/  ULDC.64 UR14, c[0x0][0x208] ;  /* 0x00008200000e7ab9 */ /* 0x000fe20000000a00 */
[----:B------:R-:W-:Y:S01]  /*8c40*/  IMAD.U32 R4, RZ, RZ, UR4 ;  /* 0x00000004ff047e24 */ /* 0x000fe2000f8e00ff */
[----:B------:R-:W-:Y:S02]  /*8c50*/  UIADD3 UR4, UR5, UR6, URZ ;  /* 0x0000000605047290 */ /* 0x000fe4000fffe03f */
[----:B------:R-:W-:Y:S02]  /*8c60*/  IMAD.U32 R5, RZ, RZ, UR5 ;  /* 0x00000005ff057e24 */ /* 0x000fe4000f8e00ff */
[----:B----4-:R-:W-:-:S02]  /*8c70*/  VIADD R13, R75, 0x8 ;  /* 0x000000084b0d7836 */ /* 0x010fc40000000000 */
[----:B------:R-:W-:Y:S01]  /*8c80*/  IMAD.U32 R5, RZ, RZ, UR4 ;  /* 0x00000004ff057e24 */ /* 0x000fe2000f8e00ff */
[----:B------:R-:W-:Y:S02]  /*8c90*/  USHF.R.S32.HI UR4, URZ, 0x1f, UR36 ;  /* 0x0000001f3f047899 */ /* 0x000fe40008011424 */
[----:B------:R-:W-:Y:S02]  /*8ca0*/  ISETP.GE.OR P3, PT, R13, UR7, P0 ;  /* 0x000000070d007c0c */ /* 0x000fe40008766670 */
[----:B------:R-:W-:Y:S01]  /*8cb0*/  ISETP.GE.OR P0, PT, R75, UR7, P0 ;  /* 0x000000074b007c0c */ /* 0x000fe20008706670 */
[----:B------:R-:W-:Y:S02]  /*8cc0*/  WARPGROUP.DEPBAR.LE gsb0, 0x0 ;  /* 0x00008000000079c5 */ /* 0x000fe40000010000 */
[----:B------:R3:W-:Y:S01]  /*8cd0*/  @!P1 SYNCS.ARRIVE.TRANS64.RED.A1T0 RZ, [R12+URZ], RZ ;  /* 0x000000ff0cff99a7 */ /* 0x0007e2000810043f */
[-C--:B------:R-:W-:Y:S01]  /*8ce0*/  FMUL.FTZ R15, R33, R8.reuse ;  /* 0x00000008210f7220 */ /* 0x080fe20000410000 */
[-C--:B------:R-:W-:Y:S01]  /*8cf0*/  FMUL.FTZ R3, R24, R8.reuse ;  /* 0x0000000818037220 */ /* 0x080fe20000410000 */
[-C--:B------:R-:W-:Y:S01]  /*8d00*/  FMUL.FTZ R33, R41, R8.reuse ;  /* 0x0000000829217220 */ /* 0x080fe20000410000 */
[----:B------:R-:W-:Y:S01]  /*8d10*/  FMUL.FTZ R41, R49, R8 ;  /* 0x0000000831297220 */ /* 0x000fe20000410000 */
[----:B--2---:R-:W-:-:S02]  /*8d20*/  IMAD R24, R6, UR4, RZ ;  /* 0x0000000406187c24 */ /* 0x004fc4000f8e02ff */
[----:B-----5:R-:W-:Y:S01]  /*8d30*/  FMUL.FTZ R13, R31, R10 ;  /* 0x0000000a1f0d7220 */ /* 0x020fe20000410000 */
[-C--:B------:R-:W-:Y:S01]  /*8d40*/  FMUL.FTZ R11, R29, R8.reuse ;  /* 0x000000081d0b7220 */ /* 0x080fe20000410000 */
        /* <DEDUP_REMOVED lines=21> */
[----:B------:R-:W-:Y:S01]  /*8ea0*/  FMUL.FTZ R65, R68, R8 ;  /* 0x0000000844417220 */ /* 0x000fe20000410000 */
[----:B------:R-:W-:-:S02]  /*8eb0*/  IMAD R54, R7, UR36, R24 ;  /* 0x0000002407367c24 */ /* 0x000fc4000f8e0218 */
[----:B------:R-:W-:Y:S01]  /*8ec0*/  FMUL.FTZ R8, R27, R10 ;  /* 0x0000000a1b087220 */ /* 0x000fe20000410000 */
[----:B------:R-:W-:-:S04]  /*8ed0*/  IMAD.WIDE.U32 R24, R6, UR36, R4 ;  /* 0x0000002406187c25 */ /* 0x000fc8000f8e0004 */
        /* <DEDUP_REMOVED lines=14> */
[----:B------:R-:W-:Y:S01]  /*8fc0*/  SHF.R.S32.HI R3, RZ, 0x1f, R75 ;  /* 0x0000001fff037819 */ /* 0x000fe2000001144b */
[----:B------:R-:W-:Y:S01]  /*8fd0*/  FMUL.FTZ R53, R59, R10 ;  /* 0x0000000a3b357220 */ /* 0x000fe20000410000 */
[----:B------:R-:W-:Y:S01]  /*8fe0*/  IADD3 R0, P1, R75, R24, RZ ;  /* 0x000000184b007210 */ /* 0x000fe20007f3e0ff */
[-C--:B------:R-:W-:Y:S01]  /*8ff0*/  FMUL.FTZ R55, R63, R10.reuse ;  /* 0x0000000a3f377220 */ /* 0x080fe20000410000 */
[-C--:B------:R-:W-:Y:S01]  /*9000*/  FMUL.FTZ R51, R67, R10.reuse ;  /* 0x0000000a43337220 */ /* 0x080fe20000410000 */
[-C--:B------:R-:W-:Y:S01]  /*9010*/  FMUL.FTZ R62, R66, R10.reuse ;  /* 0x0000000a423e7220 */ /* 0x080fe20000410000 */
[-C--:B------:R-:W-:Y:S01]  /*9020*/  FMUL.FTZ R63, R71, R10.reuse ;  /* 0x0000000a473f7220 */ /* 0x080fe20000410000 */
[----:B------:R-:W-:Y:S01]  /*9030*/  FMUL.FTZ R70, R70, R10 ;  /* 0x0000000a46467220 */ /* 0x000fe20000410000 */
[----:B------:R-:W-:Y:S01]  /*9040*/  F2FP.F16.F32.PACK_AB R5, R8, R9 ;  /* 0x000000090805723e */ /* 0x000fe200000000ff */
[----:B------:R-:W-:Y:S01]  /*9050*/  ULDC.64 UR4, c[0x0][0xb40] ;  /* 0x0002d00000047ab9 */ /* 0x000fe20000000a00 */
[----:B------:R-:W-:-:S02]  /*9060*/  F2FP.F16.F32.PACK_AB R6, R11, R12 ;  /* 0x0000000c0b06723e */ /* 0x000fc400000000ff */
[----:B------:R-:W-:Y:S01]  /*9070*/  F2FP.F16.F32.PACK_AB R7, R13, R14 ;  /* 0x0000000e0d07723e */ /* 0x000fe200000000ff */
[----:B------:R-:W-:Y:S01]  /*9080*/  BAR.SYNC.DEFER_BLOCKING 0x1, 0x180 ;  /* 0x0046000000007b1d */ /* 0x000fe20000010000 */
        /* <DEDUP_REMOVED lines=8> */
[----:B------:R-:W-:Y:S02]  /*9110*/  IADD3.X R3, R3, R25, R54, P1, !PT ;  /* 0x0000001903037210 */ /* 0x000fe40000ffe436 */
[----:B------:R-:W-:Y:S02]  /*9120*/  F2FP.F16.F32.PACK_AB R24, R41, R44 ;  /* 0x0000002c2918723e */ /* 0x000fe400000000ff */
        /* <DEDUP_REMOVED lines=10> */
[----:B------:R-:W-:Y:S01]  /*91d0*/  F2FP.F16.F32.PACK_AB R55, R55, R58 ;  /* 0x0000003a3737723e */ /* 0x000fe200000000ff */
[----:B------:R-:W-:Y:S01]  /*91e0*/  STSM.16.M88.4 [R20], R24 ;  /* 0x0000001814007844 */ /* 0x000fe20000000200 */
[----:B------:R-:W-:Y:S02]  /*91f0*/  F2FP.F16.F32.PACK_AB R61, R51, R62 ;  /* 0x0000003e333d723e */ /* 0x000fe400000000ff */
[----:B------:R-:W-:Y:S01]  /*9200*/  F2FP.F16.F32.PACK_AB R62, R64, R65 ;  /* 0x00000041403e723e */ /* 0x000fe200000000ff */
[----:B------:R-:W-:Y:S01]  /*9210*/  STSM.16.M88.4 [R21], R52 ;  /* 0x0000003415007844 */ /* 0x000fe20000000200 */
[----:B------:R-:W-:Y:S02]  /*9220*/  F2FP.F16.F32.PACK_AB R63, R63, R70 ;  /* 0x000000463f3f723e */ /* 0x000fe400000000ff */
[C---:B--2---:R-:W-:Y:S01]  /*9230*/  LEA R4, P1, R0.reuse, UR4, 0x2 ;  /* 0x0000000400047c11 */ /* 0x044fe2000f8210ff */
[----:B------:R-:W-:Y:S02]  /*9240*/  ULDC UR4, c[0x0][0xc] ;  /* 0x0000030000047ab9 */ /* 0x000fe40000000800 */
[----:B------:R-:W-:Y:S01]  /*9250*/  STSM.16.M88.4 [R23], R60 ;  /* 0x0000003c17007844 */ /* 0x000fe20000000200 */
[----:B------:R-:W-:Y:S01]  /*9260*/  LEA.HI.X R5, R0, UR5, R3, 0x2, P1 ;  /* 0x0000000500057c11 */ /* 0x000fe200088f1403 */
[----:B------:R-:W-:Y:S01]  /*9270*/  UIADD3 UR10, UR4, UR10, URZ ;  /* 0x0000000a040a7290 */ /* 0x000fe2000fffe03f */
[----:B------:R-:W-:Y:S01]  /*9280*/  @!PT LDS RZ, [RZ] ;  /* 0x00000000fffff984 */ /* 0x000fe20000000800 */
[----:B------:R-:W-:Y:S01]  /*9290*/  @!PT LDS RZ, [RZ] ;  /* 0x00000000fffff984 */ /* 0x000fe20000000800 */
[----:B------:R-:W-:Y:S01]  /*92a0*/  @!PT LDS RZ, [RZ] ;  /* 0x00000000fffff984 */ /* 0x000fe20000000800 */
[----:B------:R-:W-:Y:S01]  /*92b0*/  @!PT LDS RZ, [RZ] ;  /* 0x00000000fffff984 */ /* 0x000fe20000000800 */
[----:B------:R2:W-:Y:S06]  /*92c0*/  MEMBAR.ALL.CTA ;  /* 0x0000000000007992 */ /* 0x0005ec0000008000 */
[----:B--2---:R-:W2:Y:S04]  /*92d0*/  FENCE.VIEW.ASYNC.S ;  /* 0x00000000000073c6 */ /* 0x004ea80000000000 */
[----:B--2---:R-:W2:Y:S01]  /*92e0*/  SHFL.IDX PT, R0, R149, RZ, 0x1f ;  /* 0x00001fff95007589 */ /* 0x004ea200000e0000 */
[----:B------:R-:W-:Y:S06]  /*92f0*/  BAR.ARV 0x1, 0x1a0 ;  /* 0x0046800000007b1d */ /* 0x000fec0000002000 */
[----:B------:R-:W-:Y:S01]  /*9300*/  @!P0 STG.E desc[UR14][R4.64], R22 ;  /* 0x0000001604008986 */ /* 0x000fe2000c10190e */
[----:B--2---:R-:W-:-:S03]  /*9310*/  ISETP.NE.AND P0, PT, R0, 0xb, PT ;  /* 0x0000000b0000780c */ /* 0x004fc60003f05270 */
[----:B------:R2:W-:Y:S02]  /*9320*/  @!P3 STG.E desc[UR14][R4.64+0x20], R19 ;  /* 0x000020130400b986 */ /* 0x0005e4000c10190e */
[----:B--2---:R-:W-:-:S08]  /*9330*/  IMAD.U32 R19, RZ, RZ, UR10 ;  /* 0x0000000aff137e24 */ /* 0x004fd0000f8e00ff */
        /* <DEDUP_REMOVED lines=15> */
[----:B--2---:R-:W-:Y:S01]  /*9430*/  UMOV UR32, UR6 ;  /* 0x0000000600207c82 */ /* 0x004fe20008000000 */
[----:B------:R-:W-:Y:S01]  /*9440*/  UMOV UR33, UR7 ;  /* 0x0000000700217c82 */ /* 0x000fe20008000000 */
[----:B------:R-:W-:Y:S01]  /*9450*/  UMOV UR6, 0x40 ;  /* 0x0000004000067882 */ /* 0x000fe20000000000 */
        /* <DEDUP_REMOVED lines=9> */
.L_x_8284:
[----:B------:R-:W-:Y:S05]  /*94f0*/  BSYNC B0 ;  /* 0x0000000000007941 */ /* 0x000fea0003800000 */
.L_x_8283:
[----:B------:R-:W2:Y:S01]  /*9500*/  LDC R0, c[0x0][0xda4] ;  /* 0x00036900ff007b82 */ /* 0x000ea20000000800 */
[----:B------:R-:W-:Y:S01]  /*9510*/  R2UR UR5, R19 ;  /* 0x00000000130572ca */ /* 0x000fe200000e0000 */
[----:B------:R-:W-:Y:S01]  /*9520*/  UIADD3 UR38, UR38, 0x1, URZ ;  /* 0x0000000126267890 */ /* 0x000fe2000fffe03f */
[----:B------:R-:W-:-:S03]  /*9530*/  VIADD R144, R144, 0x1 ;  /* 0x0000000190907836 */ /* 0x000fc60000000000 */
[----:B------:R-:W-:-:S04]  /*9540*/  UISETP.NE.AND UP0, UPT, UR38, 0x2, UPT ;  /* 0x000000022600788c */ /* 0x000fc8000bf05270 */
[----:B------:R-:W-:Y:S02]  /*9550*/  USEL UR4, URZ, 0x1, UP0 ;  /* 0x000000013f047887 */ /* 0x000fe40008000000 */
[----:B------:R-:W-:Y:S02]  /*9560*/  USEL UR38, UR38, URZ, UP0 ;  /* 0x0000003f26267287 */ /* 0x000fe40008000000 */
[----:B------:R-:W-:Y:S01]  /*9570*/  ULOP3.LUT UR60, UR60, UR4, URZ, 0x3c, !UPT ;  /* 0x000000043c3c7292 */ /* 0x000fe2000f8e3c3f */
[----:B--2---:R-:W-:-:S13]  /*9580*/  ISETP.LE.AND P0, PT, R0, UR5, PT ;  /* 0x0000000500007c0c */ /* 0x004fda000bf03270 */
[----:B------:R-:W-:Y:S05]  /*9590*/  @!P0 BRA `(.L_x_8285) ;  /* 0xffffff7800388947 */ /* 0x000fea000383ffff */
[----:B------:R-:W-:Y:S05]  /*95a0*/  EXIT ;  /* 0x000000000000794d */ /* 0x000fea0003800000 */
.L_x_8261:
[----:B------:R-:W-:-:S08]  /*95b0*/  NOP ;  /* 0x0000000000007918 */ /* 0x000fd00000000000 */
[----:B---3--:R-:W1:-:S00]  /*95c0*/  USETMAXREG.DEALLOC.CTAPOOL 0x20 ;  /* 0x00000020000079c8 */ /* 0x008e4000080e0500 */
        /* <DEDUP_REMOVED lines=11> */
[----:B------:R-:W1:Y:S01]  /*9680*/  S2R R2, SR_TID.X ;  /* 0x0000000000027919 */ /* 0x000e620000002100 */
[----:B------:R-:W-:Y:S01]  /*9690*/  IMAD.U32 R26, RZ, RZ, UR4 ;  /* 0x00000004ff1a7e24 */ /* 0x000fe2000f8e00ff */
[----:B------:R-:W-:Y:S01]  /*96a0*/  ULDC.64 UR36, c[0x0][0x198] ;  /* 0x0000660000247ab9 */ /* 0x000fe20000000a00 */
[----:B------:R-:W-:Y:S01]  /*96b0*/  IMAD.MOV.U32 R16, RZ, RZ, RZ ;  /* 0x000000ffff107224 */ /* 0x000fe200078e00ff */
[----:B------:R-:W-:Y:S01]  /*96c0*/  ULDC UR38, c[0x0][0xc] ;  /* 0x0000030000267ab9 */ /* 0x000fe20000000800 */
[----:B------:R-:W-:Y:S02]  /*96d0*/  IMAD.MOV.U32 R17, RZ, RZ, 0x1 ;  /* 0x00000001ff117424 */ /* 0x000fe400078e00ff */
[----:B------:R-:W-:Y:S01]  /*96e0*/  IMAD.MOV.U32 R29, RZ, RZ, RZ ;  /* 0x000000ffff1d7224 */ /* 0x000fe200078e00ff */
[----:B-1----:R-:W-:-:S07]  /*96f0*/  LOP3.LUT R27, R2, 0x1f, RZ, 0xc0, !PT ;  /* 0x0000001f021b7812 */ /* 0x002fce00078ec0ff */
.L_x_8330:
[----:B-1----:R-:W1:Y:S01]  /*9700*/  LDC R0, c[0x0][0xda8] ;  /* 0x00036a00ff007b82 */ /* 0x002e620000000800 */
[----:B--2---:R-:W2:Y:S01]  /*9710*/  S2R R6, SR_CgaCtaId ;  /* 0x0000000000067919 */ /* 0x004ea20000008800 */
[----:B------:R-:W-:Y:S05]  /*9720*/  YIELD ;  /* 0x0000000000007946 */ /* 0x000fea0003800000 */
[----:B------:R-:W-:Y:S01]  /*9730*/  ULDC.64 UR4, c[0x0][0x3f8] ;  /* 0x0000fe0000047ab9 */ /* 0x000fe20000000a00 */
[----:B------:R-:W3:Y:S01]  /*9740*/  LDC R4, c[0x0][0xdb4] ;  /* 0x00036d00ff047b82 */ /* 0x000ee20000000800 */
[----:B------:R-:W-:Y:S01]  /*9750*/  IMAD.MOV.U32 R25, RZ, RZ, R26 ;  /* 0x000000ffff197224 */ /* 0x000fe200078e001a */
[----:B------:R-:W-:Y:S01]  /*9760*/  UISETP.NE.U32.AND UP0, UPT, UR4, URZ, UPT ;  /* 0x0000003f0400728c */ /* 0x000fe2000bf05070 */
[----:B------:R-:W-:-:S02]  /*9770*/  MOV R23, 0x400 ;  /* 0x0000040000177802 */ /* 0x000fc40000000f00 */
[----:B------:R-:W-:Y:S01]  /*9780*/  ULDC UR4, c[0x0][0x404] ;  /* 0x0001010000047ab9 */ /* 0x000fe20000000800 */
[----:B------:R-:W-:Y:S02]  /*9790*/  UISETP.NE.AND.EX UP0, UPT, UR5, URZ, UPT, UP0 ;  /* 0x0000003f0500728c */ /* 0x000fe4000bf05300 */
[----:B------:R-:W4:Y:S02]  /*97a0*/  LDC R28, c[0x0][0x2e0] ;  /* 0x0000b800ff1c7b82 */ /* 0x000f240000000800 */
[----:B------:R-:W-:Y:S01]  /*97b0*/  USEL UR4, UR4, 0x1, UP0 ;  /* 0x0000000104047887 */ /* 0x000fe20008000000 */
[----:B-1----:R-:W-:Y:S02]  /*97c0*/  ISETP.NE.AND P0, PT, R0, 0x1, PT ;  /* 0x000000010000780c */ /* 0x002fe40003f05270 */
[----:B---3--:R-:W-:Y:S02]  /*97d0*/  ISETP.NE.AND P1, PT, R4, 0x1, PT ;  /* 0x000000010400780c */ /* 0x008fe40003f25270 */
[----:B--2---:R-:W-:-:S09]  /*97e0*/  LEA R23, R6, R23, 0x18 ;  /* 0x0000001706177211 */ /* 0x004fd200078ec0ff */
[----:B------:R-:W1:Y:S01]  /*97f0*/  @P0 LDC R5, c[0x0][0xdac] ;  /* 0x00036b00ff050b82 */ /* 0x000e620000000800 */
[----:B----4-:R-:W-:-:S07]  /*9800*/  IMAD R28, R28, UR4, RZ ;  /* 0x000000041c1c7c24 */ /* 0x010fce000f8e02ff */
[----:B------:R-:W2:Y:S08]  /*9810*/  @P0 LDC R7, c[0x0][0xdb0] ;  /* 0x00036c00ff070b82 */ /* 0x000eb00000000800 */
[----:B------:R-:W3:Y:S01]  /*9820*/  @P1 LDC.64 R2, c[0x0][0xdb8] ;  /* 0x00036e00ff021b82 */ /* 0x000ee20000000a00 */
[----:B-1----:R-:W-:-:S05]  /*9830*/  @P0 IMAD.HI.U32 R0, R26, R5, RZ ;  /* 0x000000051a000227 */ /* 0x002fca00078e00ff */
[----:B--2---:R-:W-:Y:S01]  /*9840*/  @P0 SHF.R.U32.HI R25, RZ, R7, R0 ;  /* 0x00000007ff190219 */ /* 0x004fe20000011600 */
[----:B------:R-:W-:-:S04]  /*9850*/  VIADD R0, R28, 0x8f ;  /* 0x0000008f1c007836 */ /* 0x000fc80000000000 */
[----:B------:R-:W-:Y:S02]  /*9860*/  IMAD.MOV.U32 R19, RZ, RZ, R25 ;  /* 0x000000ffff137224 */ /* 0x000fe400078e0019 */
[----:B------:R-:W-:-:S04]  /*9870*/  IMAD.HI R0, R0, 0x38e38e39, RZ ;  /* 0x38e38e3900007827 */ /* 0x000fc800078e02ff */
[----:B---3--:R-:W-:-:S05]  /*9880*/  @P1 IMAD.HI.U32 R2, R25, R2, RZ ;  /* 0x0000000219021227 */ /* 0x008fca00078e00ff */
[----:B------:R-:W-:Y:S01]  /*9890*/  @P1 SHF.R.U32.HI R19, RZ, R3, R2 ;  /* 0x00000003ff131219 */ /* 0x000fe20000011602 */
[----:B------:R-:W-:Y:S01]  /*98a0*/  VIADD R2, R23, 0x16a00 ;  /* 0x00016a0017027836 */ /* 0x000fe20000000000 */
[----:B------:R-:W-:-:S03]  /*98b0*/  SHF.R.U32.HI R3, RZ, 0x1f, R0 ;  /* 0x0000001fff037819 */ /* 0x000fc60000011600 */
[----:B------:R-:W-:Y:S01]  /*98c0*/  IMAD.MOV R22, RZ, RZ, -R19 ;  /* 0x000000ffff167224 */ /* 0x000fe200078e0a13 */
[----:B------:R-:W-:Y:S02]  /*98d0*/  LOP3.LUT P0, RZ, R2, 0x1bf, RZ, 0xc0, !PT ;  /* 0x000001bf02ff7812 */ /* 0x000fe4000780c0ff */
[----:B------:R-:W-:Y:S01]  /*98e0*/  LEA.HI.SX32 R24, R0, R3, 0x1b ;  /* 0x0000000300187211 */ /* 0x000fe200078fdaff */
[----:B------:R-:W-:-:S10]  /*98f0*/  IMAD R22, R4, R22, R25 ;  /* 0x0000001604167224 */ /* 0x000fd400078e0219 */
        /* <DEDUP_REMOVED lines=17> */
.L_x_8287:
        /* <DEDUP_REMOVED lines=19> */
.L_x_8289:
        /* <DEDUP_REMOVED lines=16> */
.L_x_8288:
[----:B------:R-:W-:Y:S01]  /*9c40*/  ULDC.64 UR4, c[0x0][0x9f8] ;  /* 0x00027e0000047ab9 */ /* 0x000fe20000000a00 */
[----:B------:R-:W1:Y:S01]  /*9c50*/  LDC R0, c[0x0][0x428] ;  /* 0x00010a00ff007b82 */ /* 0x000e620000000800 */
[----:B------:R-:W-:Y:S01]  /*9c60*/  ISETP.NE.U32.AND P0, PT, RZ, UR4, PT ;  /* 0x00000004ff007c0c */ /* 0x000fe2000bf05070 */
[----:B------:R-:W-:Y:S01]  /*9c70*/  IMAD.MOV.U32 R6, RZ, RZ, R19 ;  /* 0x000000ffff067224 */ /* 0x000fe200078e0013 */
[----:B------:R-:W-:Y:S01]  /*9c80*/  ULDC.64 UR6, c[0x0][0x208] ;  /* 0x0000820000067ab9 */ /* 0x000fe20000000a00 */
[----:B------:R-:W-:Y:S01]  /*9c90*/  ISETP.NE.AND P1, PT, R27, RZ, PT ;  /* 0x000000ff1b00720c */ /* 0x000fe20003f25270 */
[----:B------:R-:W-:Y:S01]  /*9ca0*/  IMAD.MOV R9, RZ, RZ, -R25 ;  /* 0x000000ffff097224 */ /* 0x000fe200078e0a19 */
[----:B------:R-:W-:Y:S01]  /*9cb0*/  ISETP.NE.AND.EX P0, PT, RZ, UR5, PT, P0 ;  /* 0x00000005ff007c0c */ /* 0x000fe2000bf05300 */
[----:B------:R-:W-:-:S12]  /*9cc0*/  ULDC UR4, c[0x0][0xda8] ;  /* 0x00036a0000047ab9 */ /* 0x000fd80000000800 */
[----:B------:R-:W2:Y:S02]  /*9cd0*/  @P0 LDC.64 R2, c[0x0][0x9f8] ;  /* 0x00027e00ff020b82 */ /* 0x000ea40000000a00 */
[----:B--2---:R-:W-:-:S05]  /*9ce0*/  @P0 IMAD.WIDE R2, R19, 0x4, R2 ;  /* 0x0000000413020825 */ /* 0x004fca00078e0202 */
[----:B------:R2:W5:Y:S01]  /*9cf0*/  @P0 LDG.E R6, desc[UR6][R2.64] ;  /* 0x0000000602060981 */ /* 0x000562000c1e1900 */
[----:B-1----:R-:W-:Y:S01]  /*9d00*/  ISETP.NE.AND P0, PT, R0, 0x1, PT ;  /* 0x000000010000780c */ /* 0x002fe20003f05270 */
[----:B------:R-:W-:Y:S01]  /*9d10*/  VOTEU.ALL UP1, P1 ;  /* 0x00000000003f7886 */ /* 0x000fe20000820000 */
[----:B------:R-:W-:Y:S01]  /*9d20*/  IMAD R9, R9, UR4, R26 ;  /* 0x0000000409097c24 */ /* 0x000fe2000f8e021a */
[----:B------:R-:W-:Y:S01]  /*9d30*/  PLOP3.LUT P2, PT, P1, PT, PT, 0x8, 0x0 ;  /* 0x000000000000781c */ /* 0x000fe20000f4e170 */
[----:B------:R-:W-:Y:S02]  /*9d40*/  IMAD.MOV.U32 R0, RZ, RZ, R22 ;  /* 0x000000ffff007224 */ /* 0x000fe400078e0016 */
[----:B------:R-:W-:Y:S01]  /*9d50*/  @!UP1 UIADD3 UR8, UP0, UR36, 0x270, URZ ;  /* 0x0000027024089890 */ /* 0x000fe2000ff1e03f */
[----:B------:R-:W-:-:S03]  /*9d60*/  IMAD R9, R9, 0xc0, RZ ;  /* 0x000000c009097824 */ /* 0x000fc600078e02ff */
[----:B------:R-:W-:-:S03]  /*9d70*/  @!UP1 UIADD3.X UR9, URZ, UR37, URZ, UP0, !UPT ;  /* 0x000000253f099290 */ /* 0x000fc600087fe43f */
[----:B------:R-:W1:Y:S01]  /*9d80*/  @P0 LDC R5, c[0x0][0x42c] ;  /* 0x00010b00ff050b82 */ /* 0x000e620000000800 */
[----:B------:R-:W-:-:S07]  /*9d90*/  VOTEU.ALL UP0, P1 ;  /* 0x00000000003f7886 */ /* 0x000fce0000800000 */
[----:B------:R-:W3:Y:S01]  /*9da0*/  @P0 LDC R7, c[0x0][0x430] ;  /* 0x00010c00ff070b82 */ /* 0x000ee20000000800 */
[----:B-1----:R-:W-:-:S05]  /*9db0*/  @P0 IMAD.HI.U32 R4, R22, R5, RZ ;  /* 0x0000000516040227 */ /* 0x002fca00078e00ff */
[----:B--23--:R-:W-:-:S07]  /*9dc0*/  @P0 SHF.R.U32.HI R0, RZ, R7, R4 ;  /* 0x00000007ff000219 */ /* 0x00cfce0000011604 */
.L_x_8290:
        /* <DEDUP_REMOVED lines=13> */
.L_x_8291:
        /* <DEDUP_REMOVED lines=12> */
.L_x_8292:
        /* <DEDUP_REMOVED lines=15> */
.L_x_8346:
[----:B------:R-:W-:Y:S01]  /*a050*/  UMOV UR4, 0xffffffff ;  /* 0xffffffff00047882 */ /* 0x000fe20000000000 */
[----:B------:R-:W-:Y:S01]  /*a060*/  SHF.R.S32.HI R8, RZ, 0x1f, R6 ;  /* 0x0000001fff087819 */ /* 0x000fe20000011406 */
[----:B------:R-:W-:Y:S01]  /*a070*/  VIADD R10, R24, 0xffffffff ;  /* 0xffffffff180a7836 */ /* 0x000fe20000000000 */
[----:B------:R-:W-:Y:S06]  /*a080*/  BRA.DIV UR4, `(.L_x_8294) ;  /* 0x00000026045c7947 */ /* 0x000fec000b800000 */
[----:B------:R-:W-:-:S13]  /*a090*/  ELECT P6, URZ, PT ;  /* 0x00000000003f782f */ /* 0x000fda00038c0000 */
.L_x_8349:
        /* <DEDUP_REMOVED lines=23> */
.L_x_8296:
[----:B------:R-:W2:Y:S01]  /*a210*/  S2R R4, SR_TID.X ;  /* 0x0000000000047919 */ /* 0x000ea20000002100 */
[----:B------:R-:W-:Y:S01]  /*a220*/  IMAD R5, R16, 0x8, R23 ;  /* 0x0000000810057824 */ /* 0x000fe200078e0217 */
[----:B--2---:R-:W-:Y:S02]  /*a230*/  LOP3.LUT R11, R4, 0x7f, RZ, 0xc0, !PT ;  /* 0x0000007f040b7812 */ /* 0x004fe400078ec0ff */
[----:B------:R-:W-:Y:S02]  /*a240*/  SHF.L.U32 R4, R17, 0x1f, RZ ;  /* 0x0000001f11047819 */ /* 0x000fe400000006ff */
[----:B------:R-:W-:Y:S02]  /*a250*/  ISETP.NE.AND P2, PT, R11, RZ, PT ;  /* 0x000000ff0b00720c */ /* 0x000fe40003f45270 */
[----:B------:R-:W2:Y:S02]  /*a260*/  SYNCS.PHASECHK.TRANS64.TRYWAIT P1, [R5+URZ+0x31c40], R4 ;  /* 0x031c4004050075a7 */ /* 0x000ea4000802017f */
[----:B--2---:R-:W-:Y:S09]  /*a270*/  @!P1 BRA `(.L_x_8297) ;  /* 0x0000002400009947 */ /* 0x004ff20003800000 */
.L_x_8350:
[----:B------:R-:W-:Y:S05]  /*a280*/  @P2 BRA `(.L_x_8298) ;  /* 0x0000000000142947 */ /* 0x000fea0003800000 */
[----:B------:R-:W-:Y:S01]  /*a290*/  ISETP.NE.AND P1, PT, R27, RZ, PT ;  /* 0x000000ff1b00720c */ /* 0x000fe20003f25270 */
[----:B--2---:R-:W-:-:S04]  /*a2a0*/  IMAD.MOV.U32 R4, RZ, RZ, 0x6c00 ;  /* 0x00006c00ff047424 */ /* 0x004fc800078e00ff */
[----:B------:R3:W-:Y:S08]  /*a2b0*/  SYNCS.ARRIVE.TRANS64 RZ, [R5+URZ+0x31c30], R4 ;  /* 0x031c300405ff79a7 */ /* 0x0007f0000800003f */
[----:B------:R-:W-:Y:S05]  /*a2c0*/  @!P1 BRA `(.L_x_8298) ;  /* 0x0000000000049947 */ /* 0x000fea0003800000 */
[----:B------:R-:W-:Y:S01]  /*a2d0*/  BPT.TRAP 0x1 ;  /* 0x000000040000795c */ /* 0x000fe20000300000 */
.L_x_8298:
[----:B--23--:R-:W-:Y:S01]  /*a2e0*/  IMAD R4, R16, 0x6c00, R23 ;  /* 0x00006c0010047824 */ /* 0x00cfe200078e0217 */
        /* <DEDUP_REMOVED lines=26> */
.L_x_8295:
[----:B------:R-:W-:Y:S05]  /*a490*/  WARPSYNC.ALL ;  /* 0x0000000000007948 */ /* 0x000fea0003800000 */
[----:B------:R-:W-:Y:S01]  /*a4a0*/  BAR.SYNC.DEFER_BLOCKING 0x8, 0x1a0 ;  /* 0x0206800000007b1d */ /* 0x000fe20000010000 */
[----:B------:R-:W-:Y:S02]  /*a4b0*/  R2UR UR24, R23 ;  /* 0x00000000171872ca */ /* 0x000fe400000e0000 */
        /* <DEDUP_REMOVED lines=12> */
[----:B------:R-:W-:Y:S01]  /*a580*/  UIADD3 UR8, UR24, 0xda00, URZ ;  /* 0x0000da0018087890 */ /* 0x000fe2000fffe03f */
[----:B------:R-:W-:Y:S01]  /*a590*/  @P1 IMAD.MOV.U32 R4, RZ, RZ, 0x9000 ;  /* 0x00009000ff041424 */ /* 0x000fe200078e00ff */
[----:B------:R-:W-:Y:S01]  /*a5a0*/  UIADD3 UR9, UR24, 0x31c00, URZ ;  /* 0x00031c0018097890 */ /* 0x000fe2000fffe03f */
[----:B------:R-:W-:Y:S01]  /*a5b0*/  @P1 R2UR UR19, R9 ;  /* 0x00000000091312ca */ /* 0x000fe200000e0000 */
[----:B------:R-:W-:Y:S01]  /*a5c0*/  UIADD3 UR16, UR24, 0x10a00, URZ ;  /* 0x00010a0018107890 */ /* 0x000fe2000fffe03f */
[----:B------:R-:W-:Y:S01]  /*a5d0*/  BSSY B0, `(.L_x_8299) ;  /* 0x0000014000007945 */ /* 0x000fe20003800000 */
[----:B------:R-:W-:Y:S01]  /*a5e0*/  UMOV UR15, 0x12f00000 ;  /* 0x12f00000000f7882 */ /* 0x000fe20000000000 */
[----:B------:R-:W-:Y:S01]  /*a5f0*/  UMOV UR18, 0x20 ;  /* 0x0000002000127882 */ /* 0x000fe20000000000 */
[----:B------:R-:W-:Y:S01]  /*a600*/  UMOV UR22, 0x0 ;  /* 0x0000000000167882 */ /* 0x000fe20000000000 */
[----:B------:R-:W-:Y:S01]  /*a610*/  UMOV UR17, UR9 ;  /* 0x0000000900117c82 */ /* 0x000fe20008000000 */
[----:B------:R2:W-:Y:S01]  /*a620*/  @P1 SYNCS.ARRIVE.TRANS64 RZ, [R23+URZ+0x31c00], R4 ;  /* 0x031c000417ff19a7 */ /* 0x0005e2000800003f */
[----:B------:R3:W-:Y:S01]  /*a630*/  UTMALDG.4D [UR8], [UR4], desc[UR6] ;  /* 0x00000608040075b4 */ /* 0x0007e20008019000 */
[----:B------:R-:W-:Y:S01]  /*a640*/  UMOV UR23, 0x12f00000 ;  /* 0x12f0000000177882 */ /* 0x000fe20000000000 */
[----:B------:R-:W-:-:S03]  /*a650*/  ISETP.GE.AND P2, PT, R28, 0x91, PT ;  /* 0x000000911c00780c */ /* 0x000fc60003f46270 */
[----:B------:R4:W-:Y:S01]  /*a660*/  UTMALDG.4D [UR16], [UR4], desc[UR14] ;  /* 0x00000e10040075b4 */ /* 0x0009e20008019000 */
[----:B--2---:R-:W-:-:S04]  /*a670*/  LOP3.LUT R4, R29, 0x1, RZ, 0xc, !PT ;  /* 0x000000011d047812 */ /* 0x004fc800078e0cff */
[----:B------:R-:W-:Y:S02]  /*a680*/  SHF.L.U32 R4, R4, 0x1f, RZ ;  /* 0x0000001f04047819 */ /* 0x000fe400000006ff */
[----:B---3--:R-:W-:Y:S01]  /*a690*/  @P1 R2UR UR13, R19 ;  /* 0x00000000130d12ca */ /* 0x008fe200000e0000 */
[----:B------:R-:W-:Y:S01]  /*a6a0*/  UIADD3 UR8, UR24, 0x13a00, URZ ;  /* 0x00013a0018087890 */ /* 0x000fe2000fffe03f */
[----:B------:R-:W-:Y:S01]  /*a6b0*/  @P1 R2UR UR12, R22 ;  /* 0x00000000160c12ca */ /* 0x000fe200000e0000 */
[----:B------:R-:W-:Y:S01]  /*a6c0*/  UMOV UR10, 0x40 ;  /* 0x00000040000a7882 */ /* 0x000fe20000000000 */
[----:B------:R-:W-:-:S13]  /*a6d0*/  @P1 R2UR UR11, R9 ;  /* 0x00000000090b12ca */ /* 0x000fda00000e0000 */
[----:B------:R4:W-:Y:S01]  /*a6e0*/  UTMALDG.4D [UR8], [UR4], desc[UR22] ;  /* 0x00001608040075b4 */ /* 0x0009e20008019000 */
[----:B------:R-:W2:Y:S02]  /*a6f0*/  SYNCS.PHASECHK.TRANS64.TRYWAIT P1, [R23+URZ+0x31c20], R4 ;  /* 0x031c2004170075a7 */ /* 0x000ea4000802017f */
[----:B--2-4-:R-:W-:Y:S05]  /*a700*/  @!P1 BRA `(.L_x_8300) ;  /* 0x0000001c00f09947 */ /* 0x014fea0003800000 */
.L_x_8351:
[----:B------:R-:W-:Y:S05]  /*a710*/  BSYNC B0 ;  /* 0x0000000000007941 */ /* 0x000fea0003800000 */
.L_x_8299:
[----:B------:R-:W-:Y:S05]  /*a720*/  @!P2 BRA `(.L_x_8301) ;  /* 0x000000140060a947 */ /* 0x000fea0003800000 */
[----:B------:R-:W-:Y:S02]  /*a730*/  IMAD.MOV R11, RZ, RZ, -R24 ;  /* 0x000000ffff0b7224 */ /* 0x000fe400078e0a18 */
[----:B--2---:R-:W-:Y:S02]  /*a740*/  IMAD.MOV.U32 R4, RZ, RZ, 0x1 ;  /* 0x00000001ff047424 */ /* 0x004fe400078e00ff */
[----:B------:R-:W-:-:S03]  /*a750*/  VIADD R9, R24, 0xfffffffe ;  /* 0xfffffffe18097836 */ /* 0x000fc60000000000 */
[----:B------:R-:W-:-:S05]  /*a760*/  VIADDMNMX R11, R11, R4, 0xffffffff, !PT ;  /* 0xffffffff0b0b7446 */ /* 0x000fca0007800104 */
[----:B------:R-:W-:-:S05]  /*a770*/  IMAD.IADD R4, R24, 0x1, R11 ;  /* 0x0000000118047824 */ /* 0x000fca00078e020b */
[----:B------:R-:W-:-:S04]  /*a780*/  LOP3.LUT R4, R4, 0x1, RZ, 0xc0, !PT ;  /* 0x0000000104047812 */ /* 0x000fc800078ec0ff */
[----:B------:R-:W-:-:S13]  /*a790*/  ISETP.NE.U32.AND P1, PT, R4, 0x1, PT ;  /* 0x000000010400780c */ /* 0x000fda0003f25070 */
[----:B------:R-:W-:Y:S05]  /*a7a0*/  @P1 BRA `(.L_x_8302) ;  /* 0x0000000400b81947 */ /* 0x000fea0003800000 */
[----:B-1----:R-:W-:Y:S01]  /*a7b0*/  VIADD R12, R16, 0x1 ;  /* 0x00000001100c7836 */ /* 0x002fe20000000000 */
        /* <DEDUP_REMOVED lines=26> */
.L_x_8305:
[----:B-1----:R-:W1:Y:S01]  /*a960*/  S2R R2, SR_TID.X ;  /* 0x0000000000027919 */ /* 0x002e620000002100 */
[----:B------:R-:W-:Y:S01]  /*a970*/  IMAD R3, R12, 0x8, R23 ;  /* 0x000000080c037824 */ /* 0x000fe200078e0217 */
[----:B-1----:R-:W-:Y:S02]  /*a980*/  LOP3.LUT R5, R2, 0x7f, RZ, 0xc0, !PT ;  /* 0x0000007f02057812 */ /* 0x002fe400078ec0ff */
[----:B------:R-:W-:Y:S02]  /*a990*/  SHF.L.U32 R2, R13, 0x1f, RZ ;  /* 0x0000001f0d027819 */ /* 0x000fe400000006ff */
[----:B------:R-:W-:Y:S02]  /*a9a0*/  ISETP.NE.AND P1, PT, R5, RZ, PT ;  /* 0x000000ff0500720c */ /* 0x000fe40003f25270 */
[----:B------:R-:W1:Y:S02]  /*a9b0*/  SYNCS.PHASECHK.TRANS64.TRYWAIT P2, [R3+URZ+0x31c40], R2 ;  /* 0x031c4002030075a7 */ /* 0x000e64000804017f */
[----:B-1----:R-:W-:Y:S09]  /*a9c0*/  @!P2 BRA `(.L_x_8306) ;  /* 0x0000001c0054a947 */ /* 0x002ff20003800000 */
.L_x_8352:
[----:B------:R-:W-:Y:S05]  /*a9d0*/  @P1 BRA `(.L_x_8307) ;  /* 0x0000000000141947 */ /* 0x000fea0003800000 */
[----:B------:R-:W-:Y:S01]  /*a9e0*/  ISETP.NE.AND P2, PT, R27, RZ, PT ;  /* 0x000000ff1b00720c */ /* 0x000fe20003f45270 */
[----:B-1----:R-:W-:-:S04]  /*a9f0*/  IMAD.MOV.U32 R2, RZ, RZ, 0x6c00 ;  /* 0x00006c00ff027424 */ /* 0x002fc800078e00ff */
[----:B------:R2:W-:Y:S08]  /*aa00*/  SYNCS.ARRIVE.TRANS64 RZ, [R3+URZ+0x31c30], R2 ;  /* 0x031c300203ff79a7 */ /* 0x0005f0000800003f */
[----:B------:R-:W-:Y:S05]  /*aa10*/  @!P2 BRA `(.L_x_8307) ;  /* 0x000000000004a947 */ /* 0x000fea0003800000 */
[----:B------:R-:W-:Y:S01]  /*aa20*/  BPT.TRAP 0x1 ;  /* 0x000000040000795c */ /* 0x000fe20000300000 */
.L_x_8307:
[----:B-12---:R-:W-:Y:S01]  /*aa30*/  IMAD R2, R12, 0x6c00, R23 ;  /* 0x00006c000c027824 */ /* 0x006fe200078e0217 */
        /* <DEDUP_REMOVED lines=29> */
.L_x_8353:
[----:B------:R-:W-:Y:S05]  /*ac10*/  @P1 BRA `(.L_x_8309) ;  /* 0x0000000000181947 */ /* 0x000fea0003800000 */
[----:B------:R-:W-:Y:S01]  /*ac20*/  ISETP.NE.AND P1, PT, R27, RZ, PT ;  /* 0x000000ff1b00720c */ /* 0x000fe20003f25270 */
[----:B-1----:R-:W-:Y:S02]  /*ac30*/  IMAD R2, R16, 0x8, R23 ;  /* 0x0000000810027824 */ /* 0x002fe400078e0217 */
[----:B------:R-:W-:-:S04]  /*ac40*/  IMAD.MOV.U32 R3, RZ, RZ, 0x6c00 ;  /* 0x00006c00ff037424 */ /* 0x000fc800078e00ff */
[----:B------:R2:W-:Y:S06]  /*ac50*/  SYNCS.ARRIVE.TRANS64 RZ, [R2+URZ+0x31c50], R3 ;  /* 0x031c500302ff79a7 */ /* 0x0005ec000800003f */
[----:B------:R-:W-:Y:S05]  /*ac60*/  @!P1 BRA `(.L_x_8309) ;  /* 0x0000000000049947 */ /* 0x000fea0003800000 */
[----:B------:R-:W-:Y:S01]  /*ac70*/  BPT.TRAP 0x1 ;  /* 0x000000040000795c */ /* 0x000fe20000300000 */
.L_x_8309:
[--C-:B--2---:R-:W-:Y:S01]  /*ac80*/  IMAD R3, R16, 0x6c00, R23.reuse ;  /* 0x00006c0010037824 */ /* 0x104fe200078e0217 */
[----:B------:R-:W-:Y:S01]  /*ac90*/  R2UR UR11, R18 ;  /* 0x00000000120b72ca */ /* 0x000fe200000e0000 */
        /* <DEDUP_REMOVED lines=12> */
[----:B------:R-:W-:Y:S01]  /*ad60*/  UIMAD UR11, UR11, 0x90, URZ ;  /* 0x000000900b0b78a4 */ /* 0x000fe2000f8e023f */
[----:B------:R-:W-:-:S03]  /*ad70*/  IMAD.MOV.U32 R18, RZ, RZ, R9 ;  /* 0x000000ffff127224 */ /* 0x000fc600078e0009 */
[----:B------:R-:W-:Y:S02]  /*ad80*/  UIADD3 UR8, UR15, 0x200, URZ ;  /* 0x000002000f087890 */ /* 0x000fe4000fffe03f */
        /* <DEDUP_REMOVED lines=12> */
.L_x_8304:
[----:B------:R-:W-:Y:S05]  /*ae50*/  BSYNC B0 ;  /* 0x0000000000007941 */ /* 0x000fea0003800000 */
.L_x_8303:
[----:B------:R-:W-:Y:S02]  /*ae60*/  VIADD R9, R24, 0xfffffffd ;  /* 0xfffffffd18097836 */ /* 0x000fe40000000000 */
[----:B------:R-:W-:Y:S02]  /*ae70*/  IMAD.MOV.U32 R16, RZ, RZ, R12 ;  /* 0x000000ffff107224 */ /* 0x000fe400078e000c */
[----:B------:R-:W-:-:S07]  /*ae80*/  IMAD.MOV.U32 R17, RZ, RZ, R13 ;  /* 0x000000ffff117224 */ /* 0x000fce00078e000d */
.L_x_8302:
[----:B------:R-:W-:Y:S01]  /*ae90*/  IMAD.MOV R11, RZ, RZ, -R11 ;  /* 0x000000ffff0b7224 */ /* 0x000fe200078e0a0b */
[----:B------:R-:W-:Y:S04]  /*aea0*/  BSSY B0, `(.L_x_8301) ;  /* 0x00000e0000007945 */ /* 0x000fe80003800000 */
[----:B------:R-:W-:-:S13]  /*aeb0*/  ISETP.NE.AND P1, PT, R10, R11, PT ;  /* 0x0000000b0a00720c */ /* 0x000fda0003f25270 */
[----:B------:R-:W-:Y:S05]  /*aec0*/  @!P1 BRA `(.L_x_8310) ;  /* 0x0000000c00749947 */ /* 0x000fea0003800000 */
[----:B------:R-:W-:-:S07]  /*aed0*/  IMAD.MOV.U32 R4, RZ, RZ, R7 ;  /* 0x000000ffff047224 */ /* 0x000fce00078e0007 */
.L_x_8325:
[----:B------:R-:W-:Y:S01]  /*aee0*/  VIADD R10, R16, 0x1 ;  /* 0x00000001100a7836 */ /* 0x000fe20000000000 */
[----:B------:R-:W-:Y:S04]  /*aef0*/  BSSY B1, `(.L_x_8311) ;  /* 0x000006a000017945 */ /* 0x000fe80003800000 */
[----:B------:R-:W-:-:S04]  /*af00*/  ISETP.NE.AND P1, PT, R10, 0x2, PT ;  /* 0x000000020a00780c */ /* 0x000fc80003f25270 */
[----:B-12---:R-:W-:Y:S02]  /*af10*/  SEL R2, RZ, 0x1, P1 ;  /* 0x00000001ff027807 */ /* 0x006fe40000800000 */
[----:B------:R-:W-:Y:S02]  /*af20*/  SEL R10, R10, RZ, P1 ;  /* 0x000000ff0a0a7207 */ /* 0x000fe40000800000 */
[----:B------:R-:W-:Y:S01]  /*af30*/  LOP3.LUT R11, R17, R2, RZ, 0x3c, !PT ;  /* 0x00000002110b7212 */ /* 0x000fe200078e3cff */
[----:B------:R-:W-:Y:S06]  /*af40*/  @!P6 BRA `(.L_x_8312) ;  /* 0x000000040090e947 */ /* 0x000fec0003800000 */
[----:B-1----:R-:W-:Y:S01]  /*af50*/  IMAD.MOV.U32 R12, RZ, RZ, R9 ;  /* 0x000000ffff0c7224 */ /* 0x002fe200078e0009 */
[----:B------:R-:W-:Y:S06]  /*af60*/  @!P0 BRA `(.L_x_8313) ;  /* 0x0000000000508947 */ /* 0x000fec0003800000 */
[----:B------:R-:W1:Y:S01]  /*af70*/  LDC R12, c[0x0][0x41c] ;  /* 0x00010700ff0c7b82 */ /* 0x000e620000000800 */
[----:B------:R-:W-:Y:S01]  /*af80*/  IMAD.MOV.U32 R13, RZ, RZ, R9 ;  /* 0x000000ffff0d7224 */ /* 0x000fe200078e0009 */
[----:B------:R-:W-:Y:S01]  /*af90*/  ULDC.64 UR4, c[0x0][0x408] ;  /* 0x0001020000047ab9 */ /* 0x000fe20000000a00 */
[----:B------:R-:W-:Y:S01]  /*afa0*/  ULDC.64 UR6, c[0x0][0x208] ;  /* 0x0000820000067ab9 */ /* 0x000fe20000000a00 */
[----:B------:R-:W-:-:S04]  /*afb0*/  IMAD R15, R8, UR4, RZ ;  /* 0x00000004080f7c24 */ /* 0x000fc8000f8e02ff */
[----:B------:R-:W2:Y:S01]  /*afc0*/  LDC.64 R4, c[0x0][0x3f8] ;  /* 0x0000fe00ff047b82 */ /* 0x000ea20000000a00 */
        /* <DEDUP_REMOVED lines=9> */
[----:B--2---:R-:W-:-:S04]  /*b060*/  LEA R4, P1, R2, R4, 0x2 ;  /* 0x0000000402047211 */ /* 0x004fc800078210ff */
[----:B------:R-:W-:-:S05]  /*b070*/  LEA.HI.X R5, R2, R5, R3, 0x2, P1 ;  /* 0x0000000502057211 */ /* 0x000fca00008f1403 */
[----:B------:R1:W5:Y:S01]  /*b080*/  LDG.E R4, desc[UR6][R4.64] ;  /* 0x0000000604047981 */ /* 0x000362000c1e1900 */
[----:B------:R-:W-:-:S04]  /*b090*/  IMAD.MOV R2, RZ, RZ, -R13 ;  /* 0x000000ffff027224 */ /* 0x000fc800078e0a0d */
[----:B------:R-:W-:-:S07]  /*b0a0*/  IMAD R12, R12, R2, R9 ;  /* 0x000000020c0c7224 */ /* 0x000fce00078e0209 */
.L_x_8313:
[----:B------:R-:W1:Y:S01]  /*b0b0*/  S2R R2, SR_TID.X ;  /* 0x0000000000027919 */ /* 0x000e620000002100 */
[----:B------:R-:W-:Y:S01]  /*b0c0*/  IMAD R3, R10, 0x8, R23 ;  /* 0x000000080a037824 */ /* 0x000fe200078e0217 */
[----:B-1----:R-:W-:Y:S02]  /*b0d0*/  LOP3.LUT R5, R2, 0x7f, RZ, 0xc0, !PT ;  /* 0x0000007f02057812 */ /* 0x002fe400078ec0ff */
[----:B------:R-:W-:Y:S02]  /*b0e0*/  SHF.L.U32 R2, R11, 0x1f, RZ ;  /* 0x0000001f0b027819 */ /* 0x000fe400000006ff */
[----:B------:R-:W-:Y:S02]  /*b0f0*/  ISETP.NE.AND P1, PT, R5, RZ, PT ;  /* 0x000000ff0500720c */ /* 0x000fe40003f25270 */
[----:B------:R-:W1:Y:S02]  /*b100*/  SYNCS.PHASECHK.TRANS64.TRYWAIT P2, [R3+URZ+0x31c40], R2 ;  /* 0x031c4002030075a7 */ /* 0x000e64000804017f */
[----:B-1----:R-:W-:Y:S09]  /*b110*/  @!P2 BRA `(.L_x_8314) ;  /* 0x0000001400a8a947 */ /* 0x002ff20003800000 */
.L_x_8354:
[----:B------:R-:W-:Y:S05]  /*b120*/  @P1 BRA `(.L_x_8315) ;  /* 0x0000000000141947 */ /* 0x000fea0003800000 */
[----:B------:R-:W-:Y:S01]  /*b130*/  ISETP.NE.AND P2, PT, R27, RZ, PT ;  /* 0x000000ff1b00720c */ /* 0x000fe20003f45270 */
[----:B-1----:R-:W-:-:S04]  /*b140*/  IMAD.MOV.U32 R2, RZ, RZ, 0x6c00 ;  /* 0x00006c00ff027424 */ /* 0x002fc800078e00ff */
[----:B------:R2:W-:Y:S08]  /*b150*/  SYNCS.ARRIVE.TRANS64 RZ, [R3+URZ+0x31c30], R2 ;  /* 0x031c300203ff79a7 */ /* 0x0005f0000800003f */
[----:B------:R-:W-:Y:S05]  /*b160*/  @!P2 BRA `(.L_x_8315) ;  /* 0x000000000004a947 */ /* 0x000fea0003800000 */
[----:B------:R-:W-:Y:S01]  /*b170*/  BPT.TRAP 0x1 ;  /* 0x000000040000795c */ /* 0x000fe20000300000 */
.L_x_8315:
        /* <DEDUP_REMOVED lines=30> */
.L_x_8355:
[----:B------:R-:W-:Y:S05]  /*b360*/  @P1 BRA `(.L_x_8317) ;  /* 0x0000000000141947 */ /* 0x000fea0003800000 */
[----:B------:R-:W-:Y:S01]  /*b370*/  ISETP.NE.AND P1, PT, R27, RZ, PT ;  /* 0x000000ff1b00720c */ /* 0x000fe20003f25270 */
[----:B------:R-:W-:-:S04]  /*b380*/  IMAD.MOV.U32 R3, RZ, RZ, 0x6c00 ;  /* 0x00006c00ff037424 */ /* 0x000fc800078e00ff */
[----:B------:R2:W-:Y:S08]  /*b390*/  SYNCS.ARRIVE.TRANS64 RZ, [R2+URZ+0x50], R3 ;  /* 0x0000500302ff79a7 */ /* 0x0005f0000800003f */
[----:B------:R-:W-:Y:S05]  /*b3a0*/  @!P1 BRA `(.L_x_8317) ;  /* 0x0000000000049947 */ /* 0x000fea0003800000 */
[----:B------:R-:W-:Y:S01]  /*b3b0*/  BPT.TRAP 0x1 ;  /* 0x000000040000795c */ /* 0x000fe20000300000 */
.L_x_8317:
        /* <DEDUP_REMOVED lines=22> */
[----:B---3--:R-:W-:Y:S01]  /*b520*/  UMOV UR8, UR15 ;  /* 0x0000000f00087c82 */ /* 0x008fe20008000000 */
[----:B------:R-:W-:Y:S02]  /*b530*/  UMOV UR10, UR17 ;  /* 0x00000011000a7c82 */ /* 0x000fe40008000000 */
[----:B------:R3:W-:Y:S02]  /*b540*/  UTMALDG.4D [UR8], [UR4], desc[UR6] ;  /* 0x00000608040075b4 */ /* 0x0007e40008019000 */
[----:B---3--:R-:W-:Y:S01]  /*b550*/  UMOV UR8, UR16 ;  /* 0x0000001000087c82 */ /* 0x008fe20008000000 */
[----:B------:R-:W-:-:S02]  /*b560*/  UMOV UR10, UR14 ;  /* 0x0000000e000a7c82 */ /* 0x000fc40008000000 */
[----:B------:R3:W-:Y:S02]  /*b570*/  UTMALDG.4D [UR8], [UR4], desc[UR6] ;  /* 0x00000608040075b4 */ /* 0x0007e40008019000 */
[----:B---3--:R-:W-:Y:S01]  /*b580*/  NOP ;  /* 0x0000000000007918 */ /* 0x008fe20000000000 */
.L_x_8312:
[----:B------:R-:W-:Y:S05]  /*b590*/  BSYNC B1 ;  /* 0x0000000000017941 */ /* 0x000fea0003800000 */
.L_x_8311:
        /* <DEDUP_REMOVED lines=29> */
.L_x_8320:
[----:B------:R-:W1:Y:S01]  /*b770*/  S2R R2, SR_TID.X ;  /* 0x0000000000027919 */ /* 0x000e620000002100 */
[----:B------:R-:W-:Y:S02]  /*b780*/  SHF.L.U32 R3, R17, 0x1f, RZ ;  /* 0x0000001f11037819 */ /* 0x000fe400000006ff */
[----:B-1----:R-:W-:Y:S01]  /*b790*/  LOP3.LUT R5, R2, 0x7f, RZ, 0xc0, !PT ;  /* 0x0000007f02057812 */ /* 0x002fe200078ec0ff */
[----:B------:R-:W-:-:S03]  /*b7a0*/  IMAD R2, R16, 0x8, R23 ;  /* 0x0000000810027824 */ /* 0x000fc600078e0217 */
[----:B------:R-:W-:Y:S01]  /*b7b0*/  ISETP.NE.AND P1, PT, R5, RZ, PT ;  /* 0x000000ff0500720c */ /* 0x000fe20003f25270 */
[----:B------:R-:W1:Y:S02]  /*b7c0*/  SYNCS.PHASECHK.TRANS64.TRYWAIT P2, [R2+URZ+0x31c40], R3 ;  /* 0x031c4003020075a7 */ /* 0x000e64000804017f */
[----:B-1----:R-:W-:Y:S10]  /*b7d0*/  @!P2 BRA `(.L_x_8321) ;  /* 0x000000100020a947 */ /* 0x002ff40003800000 */
.L_x_8356:
[----:B------:R-:W-:Y:S05]  /*b7e0*/  @P1 BRA `(.L_x_8322) ;  /* 0x0000000000141947 */ /* 0x000fea0003800000 */
[----:B------:R-:W-:Y:S01]  /*b7f0*/  ISETP.NE.AND P2, PT, R27, RZ, PT ;  /* 0x000000ff1b00720c */ /* 0x000fe20003f45270 */
[----:B-1----:R-:W-:-:S04]  /*b800*/  IMAD.MOV.U32 R3, RZ, RZ, 0x6c00 ;  /* 0x00006c00ff037424 */ /* 0x002fc800078e00ff */
[----:B------:R2:W-:Y:S08]  /*b810*/  SYNCS.ARRIVE.TRANS64 RZ, [R2+URZ+0x31c30], R3 ;  /* 0x031c300302ff79a7 */ /* 0x0005f0000800003f */
[----:B------:R-:W-:Y:S05]  /*b820*/  @!P2 BRA `(.L_x_8322) ;  /* 0x000000000004a947 */ /* 0x000fea0003800000 */
[----:B------:R-:W-:Y:S01]  /*b830*/  BPT.TRAP 0x1 ;  /* 0x000000040000795c */ /* 0x000fe20000300000 */
.L_x_8322:
[----:B-12---:R-:W-:Y:S01]  /*b840*/  IMAD R2, R16, 0x6c00, R23 ;  /* 0x00006c0010027824 */ /* 0x006fe200078e0217 */
[----:B------:R-:W-:Y:S01]  /*b850*/  R2UR UR11, R13 ;  /* 0x000000000d0b72ca */ /* 0x000fe200000e0000 */
[----:B------:R-:W-:Y:S01]  /*b860*/  VIADD R3, R23, 0x31c00 ;  /* 0x00031c0017037836 */ /* 0x000fe20000000000 */
[----:B------:R-:W-:Y:S01]  /*b870*/  UIADD3 UR4, UP0, UR36, 0x370, URZ ;  /* 0x0000037024047890 */ /* 0x000fe2000ff1e03f */
[----:B------:R-:W-:Y:S01]  /*b880*/  R2UR UR12, R0 ;  /* 0x00000000000c72ca */ /* 0x000fe200000e0000 */
[----:B------:R-:W-:Y:S01]  /*b890*/  UMOV UR10, URZ ;  /* 0x0000003f000a7c82 */ /* 0x000fe20008000000 */
[----:B------:R-:W-:Y:S01]  /*b8a0*/  R2UR UR8, R2 ;  /* 0x00000000020872ca */ /* 0x000fe200000e0000 */
[--C-:B------:R-:W-:Y:S01]  /*b8b0*/  IMAD R2, R16, 0x8, R3.reuse ;  /* 0x0000000810027824 */ /* 0x100fe200078e0203 */
[----:B-----5:R-:W-:Y:S01]  /*b8c0*/  R2UR UR13, R4 ;  /* 0x00000000040d72ca */ /* 0x020fe200000e0000 */
[----:B------:R-:W-:Y:S01]  /*b8d0*/  UIADD3.X UR5, URZ, UR37, URZ, UP0, !UPT ;  /* 0x000000253f057290 */ /* 0x000fe200087fe43f */
[----:B------:R-:W-:Y:S01]  /*b8e0*/  SHF.L.U32 R11, R11, 0x1f, RZ ;  /* 0x0000001f0b0b7819 */ /* 0x000fe200000006ff */
[----:B------:R-:W-:Y:S01]  /*b8f0*/  UMOV UR6, 0x0 ;  /* 0x0000000000067882 */ /* 0x000fe20000000000 */
[----:B------:R-:W-:Y:S01]  /*b900*/  R2UR UR9, R2 ;  /* 0x00000000020972ca */ /* 0x000fe200000e0000 */
[----:B------:R-:W-:Y:S01]  /*b910*/  UMOV UR7, 0x14f00000 ;  /* 0x14f0000000077882 */ /* 0x000fe20000000000 */
[----:B------:R-:W-:Y:S01]  /*b920*/  UIMAD UR11, UR11, 0x90, URZ ;  /* 0x000000900b0b78a4 */ /* 0x000fe2000f8e023f */
[----:B------:R-:W-:Y:S01]  /*b930*/  IMAD R2, R10, 0x8, R3 ;  /* 0x000000080a027824 */ /* 0x000fe200078e0203 */
[----:B------:R-:W-:Y:S01]  /*b940*/  UMOV UR17, 0x20 ;  /* 0x0000002000117882 */ /* 0x000fe20000000000 */
[----:B------:R-:W-:-:S02]  /*b950*/  UMOV UR18, 0x40 ;  /* 0x0000004000127882 */ /* 0x000fc40000000000 */
[----:B------:R-:W-:Y:S02]  /*b960*/  UIADD3 UR14, UR8, 0x16a00, URZ ;  /* 0x00016a00080e7890 */ /* 0x000fe4000fffe03f */
[----:B------:R-:W-:Y:S02]  /*b970*/  UIADD3 UR15, UR8, 0x18e00, URZ ;  /* 0x00018e00080f7890 */ /* 0x000fe4000fffe03f */
[----:B------:R-:W-:Y:S02]  /*b980*/  UIADD3 UR16, UR8, 0x1b200, URZ ;  /* 0x0001b20008107890 */ /* 0x000fe4000fffe03f */
[----:B------:R-:W-:Y:S01]  /*b990*/  UIADD3 UR9, UR9, 0x30, URZ ;  /* 0x0000003009097890 */ /* 0x000fe2000fffe03f */
[----:B------:R-:W-:-:S08]  /*b9a0*/  UMOV UR8, UR14 ;  /* 0x0000000e00087c82 */ /* 0x000fd00008000000 */
        /* <DEDUP_REMOVED lines=9> */
.L_x_8357:
[----:B------:R-:W-:Y:S05]  /*ba40*/  @P1 BRA `(.L_x_8324) ;  /* 0x0000000000141947 */ /* 0x000fea0003800000 */
[----:B------:R-:W-:Y:S01]  /*ba50*/  ISETP.NE.AND P1, PT, R27, RZ, PT ;  /* 0x000000ff1b00720c */ /* 0x000fe20003f25270 */
[----:B------:R-:W-:-:S04]  /*ba60*/  IMAD.MOV.U32 R3, RZ, RZ, 0x6c00 ;  /* 0x00006c00ff037424 */ /* 0x000fc800078e00ff */
[----:B------:R2:W-:Y:S08]  /*ba70*/  SYNCS.ARRIVE.TRANS64 RZ, [R2+URZ+0x50], R3 ;  /* 0x0000500302ff79a7 */ /* 0x0005f0000800003f */
[----:B------:R-:W-:Y:S05]  /*ba80*/  @!P1 BRA `(.L_x_8324) ;  /* 0x0000000000049947 */ /* 0x000fea0003800000 */
[----:B------:R-:W-:Y:S01]  /*ba90*/  BPT.TRAP 0x1 ;  /* 0x000000040000795c */ /* 0x000fe20000300000 */
.L_x_8324:
        /* <DEDUP_REMOVED lines=18> */
[----:B------:R-:W-:-:S05]  /*bbc0*/  UIADD3 UR15, UR15, 0x4a00, URZ ;  /* 0x00004a000f0f7890 */ /* 0x000fca000fffe03f */
[----:B------:R3:W-:Y:S02]  /*bbd0*/  UTMALDG.4D [UR8], [UR4], desc[UR6] ;  /* 0x00000608040075b4 */ /* 0x0007e40008019000 */
[----:B---3--:R-:W-:Y:S01]  /*bbe0*/  UMOV UR8, UR14 ;  /* 0x0000000e00087c82 */ /* 0x008fe20008000000 */
[----:B------:R-:W-:Y:S01]  /*bbf0*/  UMOV UR10, UR16 ;  /* 0x00000010000a7c82 */ /* 0x000fe20008000000 */
[----:B------:R-:W-:Y:S01]  /*bc00*/  UMOV UR14, 0x40 ;  /* 0x00000040000e7882 */ /* 0x000fe20000000000 */
[----:B------:R3:W-:Y:S02]  /*bc10*/  UTMALDG.4D [UR8], [UR4], desc[UR6] ;  /* 0x00000608040075b4 */ /* 0x0007e40008019000 */
[----:B---3--:R-:W-:Y:S01]  /*bc20*/  UMOV UR8, UR15 ;  /* 0x0000000f00087c82 */ /* 0x008fe20008000000 */
[----:B------:R-:W-:Y:S02]  /*bc30*/  UMOV UR10, UR14 ;  /* 0x0000000e000a7c82 */ /* 0x000fe40008000000 */
[----:B------:R3:W-:Y:S02]  /*bc40*/  UTMALDG.4D [UR8], [UR4], desc[UR6] ;  /* 0x00000608040075b4 */ /* 0x0007e40008019000 */
[----:B---3--:R-:W-:Y:S01]  /*bc50*/  NOP ;  /* 0x0000000000007918 */ /* 0x008fe20000000000 */
.L_x_8319:
[----:B------:R-:W-:Y:S05]  /*bc60*/  BSYNC B1 ;  /* 0x0000000000017941 */ /* 0x000fea0003800000 */
.L_x_8318:
[C---:B------:R-:W-:Y:S01]  /*bc70*/  ISETP.GT.AND P1, PT, R9.reuse, 0x1, PT ;  /* 0x000000010900780c */ /* 0x040fe20003f24270 */
[----:B------:R-:W-:-:S12]  /*bc80*/  VIADD R9, R9, 0xfffffffe ;  /* 0xfffffffe09097836 */ /* 0x000fd80000000000 */
[----:B------:R-:W-:Y:S05]  /*bc90*/  @P1 BRA `(.L_x_8325) ;  /* 0xfffffff000901947 */ /* 0x000fea000383ffff */
.L_x_8310:
[----:B------:R-:W-:Y:S05]  /*bca0*/  BSYNC B0 ;  /* 0x0000000000007941 */ /* 0x000fea0003800000 */
.L_x_8301:
[----:B------:R-:W-:Y:S04]  /*bcb0*/  BSSY B0, `(.L_x_8326) ;  /* 0x000002a000007945 */ /* 0x000fe80003800000 */
[----:B------:R-:W-:Y:S05]  /*bcc0*/  @!P6 BRA `(.L_x_8327) ;  /* 0x0000000000a0e947 */ /* 0x000fea0003800000 */
[----:B-12---:R-:W1:Y:S01]  /*bcd0*/  S2R R2, SR_TID.X ;  /* 0x0000000000027919 */ /* 0x006e620000002100 */
[----:B------:R-:W-:Y:S01]  /*bce0*/  IMAD R3, R16, 0x8, R23 ;  /* 0x0000000810037824 */ /* 0x000fe200078e0217 */
[----:B-1----:R-:W-:Y:S02]  /*bcf0*/  LOP3.LUT R4, R2, 0x7f, RZ, 0xc0, !PT ;  /* 0x0000007f02047812 */ /* 0x002fe400078ec0ff */
[----:B------:R-:W-:Y:S02]  /*bd00*/  SHF.L.U32 R2, R17, 0x1f, RZ ;  /* 0x0000001f11027819 */ /* 0x000fe400000006ff */
[----:B------:R-:W-:Y:S02]  /*bd10*/  ISETP.NE.AND P1, PT, R4, RZ, PT ;  /* 0x000000ff0400720c */ /* 0x000fe40003f25270 */
[----:B------:R-:W1:Y:S02]  /*bd20*/  SYNCS.PHASECHK.TRANS64.TRYWAIT P0, [R3+URZ+0x31c60], R2 ;  /* 0x031c6002030075a7 */ /* 0x000e64000800017f */
[----:B-1----:R-:W-:Y:S09]  /*bd30*/  @!P0 BRA `(.L_x_8328) ;  /* 0x0000000800f08947 */ /* 0x002ff20003800000 */
.L_x_8358:
[----:B------:R-:W-:Y:S05]  /*bd40*/  @P1 BRA `(.L_x_8329) ;  /* 0x0000000000141947 */ /* 0x000fea0003800000 */
[----:B------:R-:W-:Y:S01]  /*bd50*/  ISETP.NE.AND P0, PT, R27, RZ, PT ;  /* 0x000000ff1b00720c */ /* 0x000fe20003f05270 */
[----:B-1----:R-:W-:-:S04]  /*bd60*/  IMAD.MOV.U32 R2, RZ, RZ, 0x6c00 ;  /* 0x00006c00ff027424 */ /* 0x002fc800078e00ff */
[----:B------:R2:W-:Y:S08]  /*bd70*/  SYNCS.ARRIVE.TRANS64 RZ, [R3+URZ+0x31c50], R2 ;  /* 0x031c500203ff79a7 */ /* 0x0005f0000800003f */
[----:B------:R-:W-:Y:S05]  /*bd80*/  @!P0 BRA `(.L_x_8329) ;  /* 0x0000000000048947 */ /* 0x000fea0003800000 */
[----:B------:R-:W-:Y:S01]  /*bd90*/  BPT.TRAP 0x1 ;  /* 0x000000040000795c */ /* 0x000fe20000300000 */
.L_x_8329:
        /* <DEDUP_REMOVED lines=27> */
.L_x_8327:
[----:B------:R-:W-:Y:S05]  /*bf50*/  BSYNC B0 ;  /* 0x0000000000007941 */ /* 0x000fea0003800000 */
.L_x_8326:
[----:B------:R-:W-:Y:S01]  /*bf60*/  VIADD R26, R26, UR38 ;  /* 0x000000261a1a7c36 */ /* 0x000fe20008000000 */
[----:B------:R-:W-:Y:S01]  /*bf70*/  ULDC UR4, c[0x0][0xda4] ;  /* 0x0003690000047ab9 */ /* 0x000fe20000000800 */
[----:B------:R-:W-:Y:S02]  /*bf80*/  VIADD R16, R16, 0x1 ;  /* 0x0000000110107836 */ /* 0x000fe40000000000 */
[----:B------:R-:W-:Y:S01]  /*bf90*/  VIADD R29, R29, 0x1 ;  /* 0x000000011d1d7836 */ /* 0x000fe20000000000 */
[----:B------:R-:W-:Y:S02]  /*bfa0*/  ISETP.GE.AND P1, PT, R26, UR4, PT ;  /* 0x000000041a007c0c */ /* 0x000fe4000bf26270 */
[----:B------:R-:W-:-:S04]  /*bfb0*/  ISETP.NE.AND P0, PT, R16, 0x2, PT ;  /* 0x000000021000780c */ /* 0x000fc80003f05270 */
[----:B------:R-:W-:Y:S02]  /*bfc0*/  SEL R0, RZ, 0x1, P0 ;  /* 0x00000001ff007807 */ /* 0x000fe40000000000 */
[----:B------:R-:W-:Y:S02]  /*bfd0*/  SEL R16, R16, RZ, P0 ;  /* 0x000000ff10107207 */ /* 0x000fe40000000000 */
[----:B------:R-:W-:-:S03]  /*bfe0*/  LOP3.LUT R17, R17, R0, RZ, 0x3c, !PT ;  /* 0x0000000011117212 */ /* 0x000fc600078e3cff */
[----:B------:R-:W-:Y:S05]  /*bff0*/  @!P1 BRA `(.L_x_8330) ;  /* 0xffffffd400c09947 */ /* 0x000fea000383ffff */
[----:B------:R-:W-:-:S07]  /*c000*/  LOP3.LUT R29, R29, 0x1, RZ, 0xc, !PT ;  /* 0x000000011d1d7812 */ /* 0x000fce00078e0cff */
.L_x_8286:
[----:B-12---:R-:W1:Y:S01]  /*c010*/  S2R R3, SR_CgaCtaId ;  /* 0x0000000000037919 */ /* 0x006e620000008800 */
[----:B------:R-:W-:Y:S01]  /*c020*/  MOV R0, 0x400 ;  /* 0x0000040000007802 */ /* 0x000fe20000000f00 */
[----:B------:R-:W-:Y:S01]  /*c030*/  BSSY B0, `(.L_x_8331) ;  /* 0x0000005000007945 */ /* 0x000fe20003800000 */
[----:B------:R-:W-:Y:S02]  /*c040*/  SHF.L.U32 R29, R29, 0x1f, RZ ;  /* 0x0000001f1d1d7819 */ /* 0x000fe400000006ff */
[----:B-1----:R-:W-:-:S04]  /*c050*/  LEA R8, R3, R0, 0x18 ;  /* 0x0000000003087211 */ /* 0x002fc800078ec0ff */
[----:B------:R-:W1:Y:S02]  /*c060*/  SYNCS.PHASECHK.TRANS64.TRYWAIT P0, [R8+URZ+0x31c20], R29 ;  /* 0x031c201d080075a7 */ /* 0x000e64000800017f */
[----:B-1----:R-:W-:Y:S05]  /*c070*/  @!P0 BRA `(.L_x_8332) ;  /* 0x0000000800348947 */ /* 0x002fea0003800000 */
.L_x_8359:
[----:B------:R-:W-:Y:S05]  /*c080*/  BSYNC B0 ;  /* 0x0000000000007941 */ /* 0x000fea0003800000 */
.L_x_8331:
[----:B------:R-:W-:-:S03]  /*c090*/  UMOV UR4, 0xffffffff ;  /* 0xffffffff00047882 */ /* 0x000fc60000000000 */
[----:B------:R-:W-:Y:S05]  /*c0a0*/  BRA.DIV UR4, `(.L_x_8333) ;  /* 0x0000000a043c7947 */ /* 0x000fea000b800000 */
[----:B------:R-:W2:Y:S02]  /*c0b0*/  S2R R0, SR_TID.X ;  /* 0x0000000000007919 */ /* 0x000ea40000002100 */
[----:B--2---:R-:W-:-:S04]  /*c0c0*/  SHF.R.U32.HI R0, RZ, 0x5, R0 ;  /* 0x00000005ff007819 */ /* 0x004fc80000011600 */
[----:B------:R-:W-:-:S05]  /*c0d0*/  LOP3.LUT R0, R0, 0x3, RZ, 0xc0, !PT ;  /* 0x0000000300007812 */ /* 0x000fca00078ec0ff */
[----:B------:R2:W3:Y:S02]  /*c0e0*/  SHFL.IDX PT, R14, R0, RZ, 0x1f ;  /* 0x00001fff000e7589 */ /* 0x0004e400000e0000 */
.L_x_8362:
[----:B---3--:R-:W-:Y:S01]  /*c0f0*/  ISETP.NE.AND P0, PT, R14, RZ, PT ;  /* 0x000000ff0e00720c */ /* 0x008fe20003f05270 */
[----:B------:R-:W-:-:S12]  /*c100*/  BSSY B0, `(.L_x_8334) ;  /* 0x0000024000007945 */ /* 0x000fd80003800000 */
[----:B------:R-:W-:Y:S05]  /*c110*/  @P0 BRA `(.L_x_8335) ;  /* 0x0000000000880947 */ /* 0x000fea0003800000 */
[----:B------:R-:W-:-:S03]  /*c120*/  UMOV UR4, 0xffffffff ;  /* 0xffffffff00047882 */ /* 0x000fc60000000000 */
[----:B------:R-:W-:Y:S05]  /*c130*/  BRA.DIV UR4, `(.L_x_8336) ;  /* 0x0000000a044c7947 */ /* 0x000fea000b800000 */
[----:B------:R-:W-:-:S13]  /*c140*/  ELECT P6, URZ, PT ;  /* 0x00000000003f782f */ /* 0x000fda00038c0000 */
.L_x_8365:
[----:B------:R-:W-:Y:S05]  /*c150*/  @!P6 BRA `(.L_x_8335) ;  /* 0x000000000078e947 */ /* 0x000fea0003800000 */
[----:B--2---:R-:W2:Y:S02]  /*c160*/  LDL.LU R0, [R1] ;  /* 0x0000000001007983 */ /* 0x004ea40000300800 */
[----:B--2---:R-:W-:-:S04]  /*c170*/  LOP3.LUT R0, R0, 0x2, RZ, 0xfc, !PT ;  /* 0x0000000200007812 */ /* 0x004fc800078efcff */
[----:B------:R-:W-:-:S13]  /*c180*/  ISETP.NE.AND P2, PT, R0, 0x3, PT ;  /* 0x000000030000780c */ /* 0x000fda0003f45270 */
[----:B------:R-:W-:Y:S05]  /*c190*/  @!P2 BRA `(.L_x_8337) ;  /* 0x000000000004a947 */ /* 0x000fea0003800000 */
[----:B------:R-:W-:Y:S01]  /*c1a0*/  BPT.TRAP 0x1 ;  /* 0x000000040000795c */ /* 0x000fe20000300000 */
.L_x_8337:
[----:B------:R-:W-:Y:S01]  /*c1b0*/  VIADD R3, R8, 0x31c40 ;  /* 0x00031c4008037836 */ /* 0x000fe20000000000 */
[----:B------:R-:W-:Y:S01]  /*c1c0*/  SHF.L.U32 R4, R17, 0x1f, RZ ;  /* 0x0000001f11047819 */ /* 0x000fe200000006ff */
[C---:B------:R-:W-:Y:S02]  /*c1d0*/  VIADD R0, R16.reuse, 0x1 ;  /* 0x0000000110007836 */ /* 0x040fe40000000000 */
[----:B------:R-:W-:-:S03]  /*c1e0*/  IMAD R5, R16, 0x8, R3 ;  /* 0x0000000810057824 */ /* 0x000fc600078e0203 */
[C---:B------:R-:W-:Y:S01]  /*c1f0*/  ISETP.NE.AND P1, PT, R0.reuse, 0x2, PT ;  /* 0x000000020000780c */ /* 0x040fe20003f25270 */
[----:B------:R-:W2:Y:S03]  /*c200*/  SYNCS.PHASECHK.TRANS64.TRYWAIT P0, [R5+URZ], R4 ;  /* 0x00000004050075a7 */ /* 0x000ea6000800017f */
[----:B------:R-:W-:Y:S02]  /*c210*/  SEL R2, RZ, 0x1, P1 ;  /* 0x00000001ff027807 */ /* 0x000fe40000800000 */
[----:B------:R-:W-:Y:S02]  /*c220*/  SEL R6, R0, RZ, P1 ;  /* 0x000000ff00067207 */ /* 0x000fe40000800000 */
[----:B------:R-:W-:-:S03]  /*c230*/  LOP3.LUT R0, R17, R2, RZ, 0x3c, !PT ;  /* 0x0000000211007212 */ /* 0x000fc600078e3cff */
[----:B------:R-:W-:Y:S01]  /*c240*/  IMAD R3, R6, 0x8, R3 ;  /* 0x0000000806037824 */ /* 0x000fe200078e0203 */
[----:B------:R-:W-:Y:S01]  /*c250*/  SHF.L.U32 R0, R0, 0x1f, RZ ;  /* 0x0000001f00007819 */ /* 0x000fe200000006ff */
[----:B--2---:R-:W-:Y:S06]  /*c260*/  @!P0 BRA `(.L_x_8338) ;  /* 0x0000000800208947 */ /* 0x004fec0003800000 */
.L_x_8366:
[----:B------:R-:W3:Y:S02]  /*c270*/  SYNCS.PHASECHK.TRANS64.TRYWAIT P0, [R3+URZ], R0 ;  /* 0x00000000030075a7 */ /* 0x000ee4000800017f */
[----:B---3--:R-:W-:Y:S05]  /*c280*/  @!P0 BRA `(.L_x_8339) ;  /* 0x00000008002c8947 */ /* 0x008fea0003800000 */
.L_x_8367:
[----:B------:R-:W-:Y:S05]  /*c290*/  @!P2 BRA `(.L_x_8340) ;  /* 0x000000000004a947 */ /* 0x000fea0003800000 */
[----:B------:R-:W-:Y:S01]  /*c2a0*/  BPT.TRAP 0x1 ;  /* 0x000000040000795c */ /* 0x000fe20000300000 */
.L_x_8340:
[----:B---3--:R-:W-:-:S04]  /*c2b0*/  VIADD R3, R8, 0x31c60 ;  /* 0x00031c6008037836 */ /* 0x008fc80000000000 */
[----:B--2---:R-:W-:-:S04]  /*c2c0*/  IMAD R5, R16, 0x8, R3 ;  /* 0x0000000810057824 */ /* 0x004fc800078e0203 */
[----:B------:R-:W2:Y:S02]  /*c2d0*/  SYNCS.PHASECHK.TRANS64.TRYWAIT P0, [R5+URZ], R4 ;  /* 0x00000004050075a7 */ /* 0x000ea4000800017f */
[----:B--2---:R-:W-:Y:S05]  /*c2e0*/  @!P0 BRA `(.L_x_8341) ;  /* 0x0000000800288947 */ /* 0x004fea0003800000 */
.L_x_8368:
[----:B------:R-:W-:-:S07]  /*c2f0*/  IMAD R3, R6, 0x8, R3 ;  /* 0x0000000806037824 */ /* 0x000fce00078e0203 */
.L_x_8342:
[----:B---3--:R3:W4:Y:S02]  /*c300*/  SYNCS.PHASECHK.TRANS64.TRYWAIT P0, [R3+URZ], R0 ;  /* 0x00000000030075a7 */ /* 0x008724000800017f */
[----:B----4-:R-:W-:Y:S05]  /*c310*/  @!P0 NANOSLEEP.SYNCS 0x989680 ;  /* 0x009896800000895d */ /* 0x010fea0003900000 */
[----:B------:R-:W4:Y:S02]  /*c320*/  @!P0 SYNCS.PHASECHK.TRANS64 P0, [R3+URZ], R0 ;  /* 0x00000000030085a7 */ /* 0x000f24000800007f */
[----:B----4-:R-:W-:Y:S05]  /*c330*/  @!P0 BRA `(.L_x_8342) ;  /* 0xfffffffc00f08947 */ /* 0x010fea000383ffff */
.L_x_8335:
[----:B------:R-:W-:Y:S05]  /*c340*/  BSYNC B0 ;  /* 0x0000000000007941 */ /* 0x000fea0003800000 */
.L_x_8334:
[----:B------:R-:W-:Y:S05]  /*c350*/  EXIT ;  /* 0x000000000000794d */ /* 0x000fea0003800000 */
.L_x_8264:
[----:B-1----:R-:W-:-:S04]  /*c360*/  IMAD.U32 R3, RZ, RZ, UR39 ;  /* 0x00000027ff037e24 */ /* 0x002fc8000f8e00ff */
[----:B------:R1:W2:Y:S03]  /*c370*/  SYNCS.PHASECHK.TRANS64.TRYWAIT P1, [R3+URZ+0x31c00], R0 ;  /* 0x031c0000030075a7 */ /* 0x0002a6000802017f */
[----:B--2---:R-:W-:Y:S05]  /*c380*/  @!P1 NANOSLEEP.SYNCS 0x989680 ;  /* 0x009896800000995d */ /* 0x004fea0003900000 */
[----:B------:R-:W2:Y:S02]  /*c390*/  @!P1 SYNCS.PHASECHK.TRANS64 P1, [R3+URZ+0x31c00], R0 ;  /* 0x031c0000030095a7 */ /* 0x000ea4000802007f */
[----:B--2---:R-:W-:Y:S05]  /*c3a0*/  @!P1 BRA `(.L_x_8264) ;  /* 0xfffffffc00ec9947 */ /* 0x004fea000383ffff */
[----:B------:R-:W-:Y:S05]  /*c3b0*/  BRA `(.L_x_8343) ;  /* 0xffffff4c00a47947 */ /* 0x000fea000383ffff */
.L_x_8268:
[----:B--2---:R2:W3:Y:S02]  /*c3c0*/  SYNCS.PHASECHK.TRANS64.TRYWAIT P2, [R4+URZ+0x31c30], R3 ;  /* 0x031c3003040075a7 */ /* 0x0044e4000804017f */
[----:B---3--:R-:W-:Y:S05]  /*c3d0*/  @!P2 NANOSLEEP.SYNCS 0x989680 ;  /* 0x009896800000a95d */ /* 0x008fea0003900000 */
[----:B------:R-:W3:Y:S02]  /*c3e0*/  @!P2 SYNCS.PHASECHK.TRANS64 P2, [R4+URZ+0x31c30], R3 ;  /* 0x031c30030400a5a7 */ /* 0x000ee4000804007f */
[----:B---3--:R-:W-:Y:S05]  /*c3f0*/  @!P2 BRA `(.L_x_8268) ;  /* 0xfffffffc00f0a947 */ /* 0x008fea000383ffff */
[----:B------:R-:W-:Y:S05]  /*c400*/  BRA `(.L_x_8267) ;  /* 0xffffff4c00cc7947 */ /* 0x000fea000383ffff */
.L_x_8273:
[----:B---3--:R-:W-:-:S04]  /*c410*/  IMAD.U32 R3, RZ, RZ, UR4 ;  /* 0x00000004ff037e24 */ /* 0x008fc8000f8e00ff */
[----:B------:R3:W4:Y:S03]  /*c420*/  SYNCS.PHASECHK.TRANS64.TRYWAIT P2, [R3+URZ+0x31c30], R0 ;  /* 0x031c3000030075a7 */ /* 0x000726000804017f */
[----:B----4-:R-:W-:Y:S05]  /*c430*/  @!P2 NANOSLEEP.SYNCS 0x989680 ;  /* 0x009896800000a95d */ /* 0x010fea0003900000 */
[----:B------:R-:W4:Y:S02]  /*c440*/  @!P2 SYNCS.PHASECHK.TRANS64 P2, [R3+URZ+0x31c30], R0 ;  /* 0x031c30000300a5a7 */ /* 0x000f24000804007f */
[----:B----4-:R-:W-:Y:S05]  /*c450*/  @!P2 BRA `(.L_x_8273) ;  /* 0xfffffffc00eca947 */ /* 0x010fea000383ffff */
[----:B------:R-:W-:Y:S05]  /*c460*/  BRA `(.L_x_8270) ;  /* 0xffffff8400fc7947 */ /* 0x000fea000383ffff */
.L_x_8277:
[----:B--2---:R-:W-:-:S04]  /*c470*/  IMAD.U32 R3, RZ, RZ, UR4 ;  /* 0x00000004ff037e24 */ /* 0x004fc8000f8e00ff */
[----:B------:R2:W3:Y:S03]  /*c480*/  SYNCS.PHASECHK.TRANS64.TRYWAIT P2, [R3+URZ+0x31c50], R0 ;  /* 0x031c5000030075a7 */ /* 0x0004e6000804017f */
[----:B---3--:R-:W-:Y:S05]  /*c490*/  @!P2 NANOSLEEP.SYNCS 0x989680 ;  /* 0x009896800000a95d */ /* 0x008fea0003900000 */
[----:B------:R-:W3:Y:S02]  /*c4a0*/  @!P2 SYNCS.PHASECHK.TRANS64 P2, [R3+URZ+0x31c50], R0 ;  /* 0x031c50000300a5a7 */ /* 0x000ee4000804007f */
[----:B---3--:R-:W-:Y:S05]  /*c4b0*/  @!P2 BRA `(.L_x_8277) ;  /* 0xfffffffc00eca947 */ /* 0x008fea000383ffff */
[----:B------:R-:W-:Y:S05]  /*c4c0*/  BRA `(.L_x_8274) ;  /* 0xffffff9c00987947 */ /* 0x000fea000383ffff */
.L_x_8282:
[----:B----4-:R-:W-:-:S04]  /*c4d0*/  IMAD.U32 R5, RZ, RZ, UR12 ;  /* 0x0000000cff057e24 */ /* 0x010fc8000f8e00ff */
[----:B------:R4:W1:Y:S03]  /*c4e0*/  SYNCS.PHASECHK.TRANS64.TRYWAIT P0, [R5+URZ+0x31c50], R4 ;  /* 0x031c5004050075a7 */ /* 0x000866000800017f */
[----:B-1----:R-:W-:Y:S05]  /*c4f0*/  @!P0 NANOSLEEP.SYNCS 0x989680 ;  /* 0x009896800000895d */ /* 0x002fea0003900000 */
[----:B------:R-:W1:Y:S02]  /*c500*/  @!P0 SYNCS.PHASECHK.TRANS64 P0, [R5+URZ+0x31c50], R4 ;  /* 0x031c5004050085a7 */ /* 0x000e64000800007f */
[----:B-1----:R-:W-:Y:S05]  /*c510*/  @!P0 BRA `(.L_x_8282) ;  /* 0xfffffffc00ec8947 */ /* 0x002fea000383ffff */
[----:B------:R-:W-:Y:S05]  /*c520*/  BRA `(.L_x_8281) ;  /* 0xffffffbc00747947 */ /* 0x000fea000383ffff */
.L_x_8293:
        /* <DEDUP_REMOVED lines=11> */
.L_x_8345:
[----:B------:R-:W-:Y:S05]  /*c5e0*/  BSYNC B0 ;  /* 0x0000000000007941 */ /* 0x000fea0003800000 */
.L_x_8344:
[----:B------:R-:W-:Y:S05]  /*c5f0*/  BRA `(.L_x_8346) ;  /* 0xffffffd800947947 */ /* 0x000fea000383ffff */
.L_x_8294:
[----:B------:R-:W-:Y:S01]  /*c600*/  BSSY B0, `(.L_x_8347) ;  /* 0x0000006000007945 */ /* 0x000fe20003800000 */
[----:B------:R-:W-:-:S07]  /*c610*/  IMAD.MOV.U32 R15, RZ, RZ, -0x1 ;  /* 0xffffffffff0f7424 */ /* 0x000fce00078e00ff */
[----:B------:R-:W-:Y:S05]  /*c620*/  WARPSYNC.COLLECTIVE R15, `(.L_x_8348) ;  /* 0x000000000f0c7348 */ /* 0x000fea0003c00000 */
[----:B------:R-:W-:Y:S02]  /*c630*/  ELECT P6, UR62, PT ;  /* 0x00000000003e782f */ /* 0x000fe400038c0000 */
[----:B------:R-:W-:Y:S01]  /*c640*/  MOV R14, UR62 ;  /* 0x0000003e000e7c02 */ /* 0x000fe20008000f00 */
[----:B------:R-:W-:Y:S10]  /*c650*/  ENDCOLLECTIVE ;  /* 0x000000000000791b */ /* 0x000ff40003800000 */
.L_x_8348:
[----:B------:R-:W-:Y:S05]  /*c660*/  BSYNC B0 ;  /* 0x0000000000007941 */ /* 0x000fea0003800000 */
.L_x_8347:
[----:B------:R-:W-:Y:S05]  /*c670*/  BRA `(.L_x_8349) ;  /* 0xffffffd800887947 */ /* 0x000fea000383ffff */
.L_x_8297:
[----:B--2---:R2:W3:Y:S02]  /*c680*/  SYNCS.PHASECHK.TRANS64.TRYWAIT P1, [R5+URZ+0x31c40], R4 ;  /* 0x031c4004050075a7 */ /* 0x0044e4000802017f */
[----:B---3--:R-:W-:Y:S05]  /*c690*/  @!P1 NANOSLEEP.SYNCS 0x989680 ;  /* 0x009896800000995d */ /* 0x008fea0003900000 */
[----:B------:R-:W3:Y:S02]  /*c6a0*/  @!P1 SYNCS.PHASECHK.TRANS64 P1, [R5+URZ+0x31c40], R4 ;  /* 0x031c4004050095a7 */ /* 0x000ee4000802007f */
[----:B---3--:R-:W-:Y:S05]  /*c6b0*/  @!P1 BRA `(.L_x_8297) ;  /* 0xfffffffc00f09947 */ /* 0x008fea000383ffff */
[----:B------:R-:W-:Y:S05]  /*c6c0*/  BRA `(.L_x_8350) ;  /* 0xffffffd800ec7947 */ /* 0x000fea000383ffff */
.L_x_8300:
[----:B--2---:R2:W3:Y:S02]  /*c6d0*/  SYNCS.PHASECHK.TRANS64.TRYWAIT P1, [R23+URZ+0x31c20], R4 ;  /* 0x031c2004170075a7 */ /* 0x0044e4000802017f */
[----:B---3--:R-:W-:Y:S05]  /*c6e0*/  @!P1 NANOSLEEP.SYNCS 0x989680 ;  /* 0x009896800000995d */ /* 0x008fea0003900000 */
[----:B------:R-:W3:Y:S02]  /*c6f0*/  @!P1 SYNCS.PHASECHK.TRANS64 P1, [R23+URZ+0x31c20], R4 ;  /* 0x031c2004170095a7 */ /* 0x000ee4000802007f */
[----:B---3--:R-:W-:Y:S05]  /*c700*/  @!P1 BRA `(.L_x_8300) ;  /* 0xfffffffc00f09947 */ /* 0x008fea000383ffff */
[----:B------:R-:W-:Y:S05]  /*c710*/  BRA `(.L_x_8351) ;  /* 0xffffffdc00fc7947 */ /* 0x000fea000383ffff */
.L_x_8306:
[----:B-1----:R1:W2:Y:S02]  /*c720*/  SYNCS.PHASECHK.TRANS64.TRYWAIT P2, [R3+URZ+0x31c40], R2 ;  /* 0x031c4002030075a7 */ /* 0x0022a4000804017f */
[----:B--2---:R-:W-:Y:S05]  /*c730*/  @!P2 NANOSLEEP.SYNCS 0x989680 ;  /* 0x009896800000a95d */ /* 0x004fea0003900000 */
[----:B------:R-:W2:Y:S02]  /*c740*/  @!P2 SYNCS.PHASECHK.TRANS64 P2, [R3+URZ+0x31c40], R2 ;  /* 0x031c40020300a5a7 */ /* 0x000ea4000804007f */
[----:B--2---:R-:W-:Y:S05]  /*c750*/  @!P2 BRA `(.L_x_8306) ;  /* 0xfffffffc00f0a947 */ /* 0x004fea000383ffff */
[----:B------:R-:W-:Y:S05]  /*c760*/  BRA `(.L_x_8352) ;  /* 0xffffffe000987947 */ /* 0x000fea000383ffff */
.L_x_8308:
[----:B-1----:R1:W2:Y:S02]  /*c770*/  SYNCS.PHASECHK.TRANS64.TRYWAIT P2, [R2+URZ+0x60], R5 ;  /* 0x00006005020075a7 */ /* 0x0022a4000804017f */
[----:B--2---:R-:W-:Y:S05]  /*c780*/  @!P2 NANOSLEEP.SYNCS 0x989680 ;  /* 0x009896800000a95d */ /* 0x004fea0003900000 */
[----:B------:R-:W2:Y:S02]  /*c790*/  @!P2 SYNCS.PHASECHK.TRANS64 P2, [R2+URZ+0x60], R5 ;  /* 0x000060050200a5a7 */ /* 0x000ea4000804007f */
[----:B--2---:R-:W-:Y:S05]  /*c7a0*/  @!P2 BRA `(.L_x_8308) ;  /* 0xfffffffc00f0a947 */ /* 0x004fea000383ffff */
[----:B------:R-:W-:Y:S05]  /*c7b0*/  BRA `(.L_x_8353) ;  /* 0xffffffe400147947 */ /* 0x000fea000383ffff */
.L_x_8314:
[----:B-1----:R1:W2:Y:S02]  /*c7c0*/  SYNCS.PHASECHK.TRANS64.TRYWAIT P2, [R3+URZ+0x31c40], R2 ;  /* 0x031c4002030075a7 */ /* 0x0022a4000804017f */
[----:B--2---:R-:W-:Y:S05]  /*c7d0*/  @!P2 NANOSLEEP.SYNCS 0x989680 ;  /* 0x009896800000a95d */ /* 0x004fea0003900000 */
[----:B------:R-:W2:Y:S02]  /*c7e0*/  @!P2 SYNCS.PHASECHK.TRANS64 P2, [R3+URZ+0x31c40], R2 ;  /* 0x031c40020300a5a7 */ /* 0x000ea4000804007f */
[----:B--2---:R-:W-:Y:S05]  /*c7f0*/  @!P2 BRA `(.L_x_8314) ;  /* 0xfffffffc00f0a947 */ /* 0x004fea000383ffff */
[----:B------:R-:W-:Y:S05]  /*c800*/  BRA `(.L_x_8354) ;  /* 0xffffffe800447947 */ /* 0x000fea000383ffff */
.L_x_8316:
[----:B-1----:R1:W2:Y:S02]  /*c810*/  SYNCS.PHASECHK.TRANS64.TRYWAIT P2, [R2+URZ+0x60], R17 ;  /* 0x00006011020075a7 */ /* 0x0022a4000804017f */
[----:B--2---:R-:W-:Y:S05]  /*c820*/  @!P2 NANOSLEEP.SYNCS 0x989680 ;  /* 0x009896800000a95d */ /* 0x004fea0003900000 */
[----:B------:R-:W2:Y:S02]  /*c830*/  @!P2 SYNCS.PHASECHK.TRANS64 P2, [R2+URZ+0x60], R17 ;  /* 0x000060110200a5a7 */ /* 0x000ea4000804007f */
[----:B--2---:R-:W-:Y:S05]  /*c840*/  @!P2 BRA `(.L_x_8316) ;  /* 0xfffffffc00f0a947 */ /* 0x004fea000383ffff */
[----:B------:R-:W-:Y:S05]  /*c850*/  BRA `(.L_x_8355) ;  /* 0xffffffe800c07947 */ /* 0x000fea000383ffff */
.L_x_8321:
[----:B-1----:R1:W2:Y:S02]  /*c860*/  SYNCS.PHASECHK.TRANS64.TRYWAIT P2, [R2+URZ+0x31c40], R3 ;  /* 0x031c4003020075a7 */ /* 0x0022a4000804017f */
[----:B--2---:R-:W-:Y:S05]  /*c870*/  @!P2 NANOSLEEP.SYNCS 0x989680 ;  /* 0x009896800000a95d */ /* 0x004fea0003900000 */
[----:B------:R-:W2:Y:S02]  /*c880*/  @!P2 SYNCS.PHASECHK.TRANS64 P2, [R2+URZ+0x31c40], R3 ;  /* 0x031c40030200a5a7 */ /* 0x000ea4000804007f */
[----:B--2---:R-:W-:Y:S05]  /*c890*/  @!P2 BRA `(.L_x_8321) ;  /* 0xfffffffc00f0a947 */ /* 0x004fea000383ffff */
[----:B------:R-:W-:Y:S05]  /*c8a0*/  BRA `(.L_x_8356) ;  /* 0xffffffec00cc7947 */ /* 0x000fea000383ffff */
.L_x_8323:
[----:B-1----:R1:W2:Y:S02]  /*c8b0*/  SYNCS.PHASECHK.TRANS64.TRYWAIT P2, [R2+URZ+0x60], R11 ;  /* 0x0000600b020075a7 */ /* 0x0022a4000804017f */
[----:B--2---:R-:W-:Y:S05]  /*c8c0*/  @!P2 NANOSLEEP.SYNCS 0x989680 ;  /* 0x009896800000a95d */ /* 0x004fea0003900000 */
[----:B------:R-:W2:Y:S02]  /*c8d0*/  @!P2 SYNCS.PHASECHK.TRANS64 P2, [R2+URZ+0x60], R11 ;  /* 0x0000600b0200a5a7 */ /* 0x000ea4000804007f */
[----:B--2---:R-:W-:Y:S05]  /*c8e0*/  @!P2 BRA `(.L_x_8323) ;  /* 0xfffffffc00f0a947 */ /* 0x004fea000383ffff */
[----:B------:R-:W-:Y:S05]  /*c8f0*/  BRA `(.L_x_8357) ;  /* 0xfffffff000507947 */ /* 0x000fea000383ffff */
.L_x_8328:
[----:B-1----:R1:W2:Y:S02]  /*c900*/  SYNCS.PHASECHK.TRANS64.TRYWAIT P0, [R3+URZ+0x31c60], R2 ;  /* 0x031c6002030075a7 */ /* 0x0022a4000800017f */
[----:B--2---:R-:W-:Y:S05]  /*c910*/  @!P0 NANOSLEEP.SYNCS 0x989680 ;  /* 0x009896800000895d */ /* 0x004fea0003900000 */
[----:B------:R-:W2:Y:S02]  /*c920*/  @!P0 SYNCS.PHASECHK.TRANS64 P0, [R3+URZ+0x31c60], R2 ;  /* 0x031c6002030085a7 */ /* 0x000ea4000800007f */
[----:B--2---:R-:W-:Y:S05]  /*c930*/  @!P0 BRA `(.L_x_8328) ;  /* 0xfffffffc00f08947 */ /* 0x004fea000383ffff */
[----:B------:R-:W-:Y:S05]  /*c940*/  BRA `(.L_x_8358) ;  /* 0xfffffff000fc7947 */ /* 0x000fea000383ffff */
.L_x_8332:
[----:B-1----:R1:W2:Y:S02]  /*c950*/  SYNCS.PHASECHK.TRANS64.TRYWAIT P0, [R8+URZ+0x31c20], R29 ;  /* 0x031c201d080075a7 */ /* 0x0022a4000800017f */
[----:B--2---:R-:W-:Y:S05]  /*c960*/  @!P0 NANOSLEEP.SYNCS 0x989680 ;  /* 0x009896800000895d */ /* 0x004fea0003900000 */
[----:B------:R-:W2:Y:S02]  /*c970*/  @!P0 SYNCS.PHASECHK.TRANS64 P0, [R8+URZ+0x31c20], R29 ;  /* 0x031c201d080085a7 */ /* 0x000ea4000800007f */
[----:B--2---:R-:W-:Y:S05]  /*c980*/  @!P0 BRA `(.L_x_8332) ;  /* 0xfffffffc00f08947 */ /* 0x004fea000383ffff */
[----:B------:R-:W-:Y:S05]  /*c990*/  BRA `(.L_x_8359) ;  /* 0xfffffff400b87947 */ /* 0x000fea000383ffff */
.L_x_8333:
        /* <DEDUP_REMOVED lines=11> */
.L_x_8361:
[----:B------:R-:W-:Y:S05]  /*ca50*/  BSYNC B0 ;  /* 0x0000000000007941 */ /* 0x000fea0003800000 */
.L_x_8360:
[----:B------:R-:W-:Y:S05]  /*ca60*/  BRA `(.L_x_8362) ;  /* 0xfffffff400a07947 */ /* 0x000fea000383ffff */
.L_x_8336:
[----:B------:R-:W-:Y:S01]  /*ca70*/  BSSY B1, `(.L_x_8363) ;  /* 0x0000006000017945 */ /* 0x000fe20003800000 */
[----:B------:R-:W-:-:S07]  /*ca80*/  IMAD.MOV.U32 R15, RZ, RZ, -0x1 ;  /* 0xffffffffff0f7424 */ /* 0x000fce00078e00ff */
[----:B-12---:R-:W-:Y:S05]  /*ca90*/  WARPSYNC.COLLECTIVE R15, `(.L_x_8364) ;  /* 0x000000000f0c7348 */ /* 0x006fea0003c00000 */
[----:B------:R-:W-:Y:S02]  /*caa0*/  ELECT P6, UR62, PT ;  /* 0x00000000003e782f */ /* 0x000fe400038c0000 */
[----:B------:R-:W-:Y:S01]  /*cab0*/  MOV R14, UR62 ;  /* 0x0000003e000e7c02 */ /* 0x000fe20008000f00 */
[----:B-12---:R-:W-:Y:S10]  /*cac0*/  ENDCOLLECTIVE ;  /* 0x000000000000791b */ /* 0x006ff40003800000 */
.L_x_8364:
[----:B------:R-:W-:Y:S05]  /*cad0*/  BSYNC B1 ;  /* 0x0000000000017941 */ /* 0x000fea0003800000 */
.L_x_8363:
[----:B------:R-:W-:Y:S05]  /*cae0*/  BRA `(.L_x_8365) ;  /* 0xfffffff400987947 */ /* 0x000fea000383ffff */
.L_x_8338:
[----:B--2---:R2:W3:Y:S02]  /*caf0*/  SYNCS.PHASECHK.TRANS64.TRYWAIT P0, [R5+URZ], R4 ;  /* 0x00000004050075a7 */ /* 0x0044e4000800017f */
[----:B---3--:R-:W-:Y:S05]  /*cb00*/  @!P0 NANOSLEEP.SYNCS 0x989680 ;  /* 0x009896800000895d */ /* 0x008fea0003900000 */
[----:B------:R-:W3:Y:S02]  /*cb10*/  @!P0 SYNCS.PHASECHK.TRANS64 P0, [R5+URZ], R4 ;  /* 0x00000004050085a7 */ /* 0x000ee4000800007f */
[----:B---3--:R-:W-:Y:S05]  /*cb20*/  @!P0 BRA `(.L_x_8338) ;  /* 0xfffffffc00f08947 */ /* 0x008fea000383ffff */
[----:B------:R-:W-:Y:S05]  /*cb30*/  BRA `(.L_x_8366) ;  /* 0xfffffff400cc7947 */ /* 0x000fea000383ffff */
.L_x_8339:
[----:B---3--:R3:W4:Y:S02]  /*cb40*/  SYNCS.PHASECHK.TRANS64.TRYWAIT P0, [R3+URZ], R0 ;  /* 0x00000000030075a7 */ /* 0x008724000800017f */
[----:B----4-:R-:W-:Y:S05]  /*cb50*/  @!P0 NANOSLEEP.SYNCS 0x989680 ;  /* 0x009896800000895d */ /* 0x010fea0003900000 */
[----:B------:R-:W4:Y:S02]  /*cb60*/  @!P0 SYNCS.PHASECHK.TRANS64 P0, [R3+URZ], R0 ;  /* 0x00000000030085a7 */ /* 0x000f24000800007f */
[----:B----4-:R-:W-:Y:S05]  /*cb70*/  @!P0 BRA `(.L_x_8339) ;  /* 0xfffffffc00f08947 */ /* 0x010fea000383ffff */
[----:B------:R-:W-:Y:S05]  /*cb80*/  BRA `(.L_x_8367) ;  /* 0xfffffff400c07947 */ /* 0x000fea000383ffff */
.L_x_8341:
[----:B--2---:R2:W3:Y:S02]  /*cb90*/  SYNCS.PHASECHK.TRANS64.TRYWAIT P0, [R5+URZ], R4 ;  /* 0x00000004050075a7 */ /* 0x0044e4000800017f */
[----:B---3--:R-:W-:Y:S05]  /*cba0*/  @!P0 NANOSLEEP.SYNCS 0x989680 ;  /* 0x009896800000895d */ /* 0x008fea0003900000 */
[----:B------:R-:W3:Y:S02]  /*cbb0*/  @!P0 SYNCS.PHASECHK.TRANS64 P0, [R5+URZ], R4 ;  /* 0x00000004050085a7 */ /* 0x000ee4000800007f */
[----:B---3--:R-:W-:Y:S05]  /*cbc0*/  @!P0 BRA `(.L_x_8341) ;  /* 0xfffffffc00f08947 */ /* 0x008fea000383ffff */
[----:B------:R-:W-:Y:S05]  /*cbd0*/  BRA `(.L_x_8368) ;  /* 0xfffffff400c47947 */ /* 0x000fea000383ffff */
.L_x_8369:
        /* <DEDUP_REMOVED lines=10> */
.L_x_12779:


//--------------------- .text._ZN7cutlass13device_kernelIN5flash11enable_sm90INS1_16FlashAttnFwdSm90INS1_25CollectiveMainloopFwdSm90ILi2EN4cute5tupleIJNS5_1CILi1EEES8_S8_EEENS6_IJNS7_ILi192EEENS7_ILi144EEENS7_ILi96EEEEEELi96ENS_6half_tEfNS_4arch4Sm90ELb0ELb0ELb0ELb1ELb0ELb0ELb0ELb0ELb1ELb0ELb0ELb0EEENS1_21CollectiveEpilogueFwdINS6_IJSA_SC_SB_EEES9_SE_SG_Li384ELb1ELb0ELb0ELb0EEENS1_36VarlenDynamicPersistentTileSchedulerILi192ELi144ELi384ELi32ELb0ELb0ELb1ELb0ELb1ELb1EEEEEEEEEvNT_6ParamsE --------------------------
	.section	.text._ZN7cutlass13device_kernelIN5flash11enable_sm90INS1_16FlashAttnFwdSm90INS1_25CollectiveMainloopFwdSm90ILi2EN4cute5tupleIJNS5_1CILi1EEES8_S8_EEENS6_IJNS7_ILi192EEENS7_ILi144EEENS7_ILi96EEEEEELi96ENS_6half_tEfNS_4arch4Sm90ELb0ELb0ELb0ELb1ELb0ELb0ELb0ELb0ELb1ELb0ELb0ELb0EEENS1_21CollectiveEpilogueFwdINS6_IJSA_SC_SB_EEES9_SE_SG_Li384ELb1ELb0ELb0ELb0EEENS1_36VarlenDynamicPersistentTileSchedulerILi192ELi144ELi384ELi32ELb0ELb0ELb1ELb0ELb1ELb1EEEEEEEEEvNT_6ParamsE,"ax",@progbits
	.align	128
.text._ZN7cutlass13device_kernelIN5flash11enable_sm90INS1_16FlashAttnFwdSm90INS1_25CollectiveMainloopFwdSm90ILi2EN4cute5tupleIJNS5_1CILi1EEES8_S8_EEENS6_IJNS7_ILi192EEENS7_ILi144EEENS7_ILi96EEEEEELi96ENS_6half_tEfNS_4arch4Sm90ELb0ELb0ELb0ELb1ELb0ELb0ELb0ELb0ELb1ELb0ELb0ELb0EEENS1_21CollectiveEpilogueFwdINS6_IJSA_SC_SB_EEES9_SE_SG_Li384ELb1ELb0ELb0ELb0EEENS1_36VarlenDynamicPersistentTileSchedulerILi192ELi144ELi384ELi32ELb0ELb0ELb1ELb0ELb1ELb1EEEEEEEEEvNT_6ParamsE:
        .type           _ZN7cutlass13device_kernelIN5flash11enable_sm90INS1_16FlashAttnFwdSm90INS1_25CollectiveMainloopFwdSm90ILi2EN4cute5tupleIJNS5_1CILi1EEES8_S8_EEENS6_IJNS7_ILi192EEENS7_ILi144EEENS7_ILi96EEEEEELi96ENS_6half_tEfNS_4arch4Sm90ELb0ELb0ELb0ELb1ELb0ELb0ELb0ELb0ELb1ELb0ELb0ELb0EEENS1_21CollectiveEpilogueFwdINS6_IJSA_SC_SB_EEES9_SE_SG_Li384ELb1ELb0ELb0ELb0EEENS1_36VarlenDynamicPersistentTileSchedulerILi192ELi144ELi384ELi32ELb0ELb0ELb1ELb0ELb1ELb1EEEEEEEEEvNT_6ParamsE,@function
        .size           _ZN7cutlass13device_kernelIN5flash11enable_sm90INS1_16FlashAttnFwdSm90INS1_25CollectiveMainloopFwdSm90ILi2EN4cute5tupleIJNS5_1CILi1EEES8_S8_EEENS6_IJNS7_ILi192EEENS7_ILi144EEENS7_ILi96EEEEEELi96ENS_6half_tEfNS_4arch4Sm90ELb0ELb0ELb0ELb1ELb0ELb0ELb0ELb0ELb1ELb0ELb0ELb0EEENS1_21CollectiveEpilogueFwdINS6_IJSA_SC_SB_EEES9_SE_SG_Li384ELb1ELb0ELb0ELb0EEENS1_36VarlenDynamicPersistentTileSchedulerILi192ELi144ELi384ELi32ELb0ELb0ELb1ELb0ELb1ELb1EEEEEEEEEvNT_6ParamsE,(.L_x_12780 - _ZN7cutlass13device_kernelIN5flash11enable_sm90INS1_16FlashAttnFwdSm90INS1_25CollectiveMainloopFwdSm90ILi2EN4cute5tupleIJNS5_1CILi1EEES8_S8_EEENS6_IJNS7_ILi192EEENS7_ILi144EEENS7_ILi96EEEEEELi96ENS_6half_tEfNS_4arch4Sm90ELb0ELb0ELb0ELb1ELb0ELb0ELb0ELb0ELb1ELb0ELb0ELb0EEENS1_21CollectiveEpilogueFwdINS6_IJSA_SC_SB_EEES9_SE_SG_Li384ELb1ELb0ELb0ELb0EEENS1_36VarlenDynamicPersistentTileSchedulerILi192ELi144ELi384ELi32ELb0ELb0ELb1ELb0ELb1ELb1EEEEEEEEEvNT_6ParamsE)
        .other          _ZN7cutlass13device_kernelIN5flash11enable_sm90INS1_16FlashAttnFwdSm90INS1_25CollectiveMainloopFwdSm90ILi2EN4cute5tupleIJNS5_1CILi1EEES8_S8_EEENS6_IJNS7_ILi192EEENS7_ILi144EEENS7_ILi96EEEEEELi96ENS_6half_tEfNS_4arch4Sm90ELb0ELb0ELb0ELb1ELb0ELb0ELb0ELb0ELb1ELb0ELb0ELb0EEENS1_21CollectiveEpilogueFwdINS6_IJSA_SC_SB_EEES9_SE_SG_Li384ELb1ELb0ELb0ELb0EEENS1_36VarlenDynamicPersistentTileSchedulerILi192ELi144ELi384ELi32ELb0ELb0ELb1ELb0ELb1ELb1EEEEEEEEEvNT_6ParamsE,@"STO_CUDA_ENTRY STV_DEFAULT"
_ZN7cutlass13device_kernelIN5flash11enable_sm90INS1_16FlashAttnFwdSm90INS1_25CollectiveMainloopFwdSm90ILi2EN4cute5tupleIJNS5_1CILi1EEES8_S8_EEENS6_IJNS7_ILi192EEENS7_ILi144EEENS7_ILi96EEEEEELi96ENS_6half_tEfNS_4arch4Sm90ELb0ELb0ELb0ELb1ELb0ELb0ELb0ELb0ELb1ELb0ELb0ELb0EEENS1_21CollectiveEpilogueFwdINS6_IJSA_SC_SB_EEES9_SE_SG_Li384ELb1ELb0ELb0ELb0EEENS1_36VarlenDynamicPersistentTileSchedulerILi192ELi144ELi384ELi32ELb0ELb0ELb1ELb0ELb1ELb1EEEEEEEEEvNT_6ParamsE:
        /* <DEDUP_REMOVED lines=20> */
.L_x_8371:
[----:B------:R-:W-:Y:S05]  /*0140*/  BSYNC B0 ;  /* 0x0000000000007941 */ /* 0x000fea0003800000 */
.L_x_8370:
        /* <DEDUP_REMOVED lines=40> */
.L_x_8372:
        /* <DEDUP_REMOVED lines=22> */
.L_x_8373:
        /* <DEDUP_REMOVED lines=18> */
.L_x_8374:
        /* <DEDUP_REMOVED lines=22> */
.L_x_8375:
        /* <DEDUP_REMOVED lines=22> */
.L_x_8376:
        /* <DEDUP_REMOVED lines=8> */
.L_x_8378:
        /* <DEDUP_REMOVED lines=8> */
[----:B-1----:R-:W-:-:S03]  /*0a10*/  ULEA UR36, UR4, UR36, 0x18 ;  /* 0x0000002404247291 */ /* 0x002fc6000f8ec03f */
[----:B------:R-:W-:Y:S01]  /*0a20*/  ULDC UR4, c[0x0][0xc14] ;  /* 0x0003050000047ab9 */ /* 0x000fe20000000800 */
[----:B0-----:R-:W-:-:S04]  /*0a30*/  LOP3.LUT R0, R2, 0xffffff80, RZ, 0xc0, !PT ;  /* 0xffffff8002007812 */ /* 0x001fc800078ec0ff */
[----:B------:R-:W-:-:S13]  /*0a40*/  ISETP.NE.AND P0, PT, R0, 0x80, PT ;  /* 0x000000800000780c */ /* 0x000fda0003f05270 */
[----:B------:R-:W-:Y:S08]  /*0a50*/  @!P0 BAR.ARV 0x9, 0x100 ;  /* 0x0244000000008b1d */ /* 0x000ff00000002000 */
[----:B------:R-:W-:Y:S06]  /*0a60*/  BAR.SYNC.DEFER_BLOCKING 0x5, 0x1a0 ;  /* 0x0146800000007b1d */ /* 0x000fec0000010000 */
[----:B------:R-:W0:Y:S02]  /*0a70*/  LDS.128 R28, [UR36+0x31cd0] ;  /* 0x031cd024ff1c7984 */ /* 0x000e240008000c00 */
[----:B------:R-:W-:Y:S06]  /*0a80*/  BAR.ARV 0x4, 0x1a0 ;  /* 0x0106800000007b1d */ /* 0x000fec0000002000 */
[----:B0-----:R-:W-:-:S13]  /*0a90*/  ISETP.GE.AND P0, PT, R31, UR4, PT ;  /* 0x000000041f007c0c */ /* 0x001fda000bf06270 */
[----:B------:R-:W-:Y:S05]  /*0aa0*/  @P0 EXIT ;  /* 0x000000000000094d */ /* 0x000fea0003800000 */
[----:B------:R-:W2:Y:S01]  /*0ab0*/  LDL.LU R14, [R1+0x14] ;  /* 0x00001400010e7983 */ /* 0x000ea20000300800 */
[----:B------:R-:W-:-:S05]  /*0ac0*/  VIADD R155, R2, 0xffffff80 ;  /* 0xffffff80029b7836 */ /* 0x000fca0000000000 */
[----:B------:R-:W-:-:S04]  /*0ad0*/  SHF.R.S32.HI R0, RZ, 0x1f, R155 ;  /* 0x0000001fff007819 */ /* 0x000fc8000001149b */
[----:B------:R-:W-:-:S04]  /*0ae0*/  LEA.HI R2, R0, R155, RZ, 0x4 ;  /* 0x0000009b00027211 */ /* 0x000fc800078f20ff */
[----:B------:R-:W-:-:S04]  /*0af0*/  SHF.R.S32.HI R3, RZ, 0x4, R2 ;  /* 0x00000004ff037819 */ /* 0x000fc80000011402 */
[C---:B------:R-:W-:Y:S02]  /*0b00*/  LEA.HI R4, R2.reuse, R3, RZ, 0x1 ;  /* 0x0000000302047211 */ /* 0x040fe400078f08ff */
[----:B------:R-:W-:Y:S02]  /*0b10*/  LOP3.LUT R2, R2, 0xfffffff0, RZ, 0xc0, !PT ;  /* 0xfffffff002027812 */ /* 0x000fe400078ec0ff */
[----:B------:R-:W-:-:S03]  /*0b20*/  LOP3.LUT R4, R4, 0x1ffffffe, RZ, 0xc0, !PT ;  /* 0x1ffffffe04047812 */ /* 0x000fc600078ec0ff */
[----:B------:R-:W-:Y:S01]  /*0b30*/  IMAD.IADD R2, R155, 0x1, -R2 ;  /* 0x000000019b027824 */ /* 0x000fe200078e0a02 */
[CC--:B------:R-:W-:Y:S01]  /*0b40*/  LEA.HI R151, R0.reuse, R155.reuse, RZ, 0x7 ;  /* 0x0000009b00977211 */ /* 0x0c0fe200078f38ff */
[----:B------:R-:W-:Y:S01]  /*0b50*/  IMAD.IADD R4, R3, 0x1, -R4 ;  /* 0x0000000103047824 */ /* 0x000fe200078e0a04 */
[----:B------:R-:W-:Y:S02]  /*0b60*/  LEA.HI R5, R0, R155, RZ, 0x5 ;  /* 0x0000009b00057211 */ /* 0x000fe400078f28ff */
[----:B------:R-:W-:Y:S02]  /*0b70*/  SHF.R.S32.HI R3, RZ, 0x1f, R2 ;  /* 0x0000001fff037819 */ /* 0x000fe40000011402 */
[----:B------:R-:W-:Y:S02]  /*0b80*/  LOP3.LUT R150, R151, 0xffffff80, RZ, 0xc0, !PT ;  /* 0xffffff8097967812 */ /* 0x000fe400078ec0ff */
[----:B------:R-:W-:Y:S02]  /*0b90*/  SHF.R.S32.HI R7, RZ, 0x5, R5 ;  /* 0x00000005ff077819 */ /* 0x000fe40000011405 */
[-C--:B------:R-:W-:Y:S01]  /*0ba0*/  LEA.HI R5, R3, R2.reuse, RZ, 0x3 ;  /* 0x0000000203057211 */ /* 0x080fe200078f18ff */
[----:B------:R-:W-:Y:S01]  /*0bb0*/  IMAD.IADD R150, R155, 0x1, -R150 ;  /* 0x000000019b967824 */ /* 0x000fe200078e0a96 */
[----:B------:R-:W-:-:S03]  /*0bc0*/  LEA.HI R3, R3, R2, RZ, 0x2 ;  /* 0x0000000203037211 */ /* 0x000fc600078f10ff */
[----:B------:R-:W-:Y:S01]  /*0bd0*/  IMAD.SHL.U32 R6, R5, 0x10, RZ ;  /* 0x0000001005067824 */ /* 0x000fe200078e00ff */
[----:B------:R-:W-:Y:S02]  /*0be0*/  LOP3.LUT R5, R3, 0x7fffffc, RZ, 0xc0, !PT ;  /* 0x07fffffc03057812 */ /* 0x000fe400078ec0ff */
[----:B------:R-:W-:Y:S02]  /*0bf0*/  SHF.R.S32.HI R9, RZ, 0x1f, R150 ;  /* 0x0000001fff097819 */ /* 0x000fe40000011496 */
[----:B------:R-:W-:Y:S02]  /*0c00*/  SHF.R.S32.HI R3, RZ, 0x2, R3 ;  /* 0x00000002ff037819 */ /* 0x000fe40000011403 */
[----:B------:R-:W-:-:S03]  /*0c10*/  LEA.HI R10, R9, R150, RZ, 0x2 ;  /* 0x00000096090a7211 */ /* 0x000fc600078f10ff */
[----:B------:R-:W-:Y:S01]  /*0c20*/  IMAD.SHL.U32 R3, R3, 0x40, RZ ;  /* 0x0000004003037824 */ /* 0x000fe200078e00ff */
[----:B------:R-:W-:Y:S01]  /*0c30*/  SHF.R.S32.HI R11, RZ, 0x2, R10 ;  /* 0x00000002ff0b7819 */ /* 0x000fe2000001140a */
[----:B------:R-:W-:Y:S01]  /*0c40*/  IMAD R13, R7, 0x10, R2 ;  /* 0x00000010070d7824 */ /* 0x000fe200078e0202 */
[----:B------:R-:W-:Y:S01]  /*0c50*/  SHF.R.S32.HI R12, RZ, 0x1f, R10 ;  /* 0x0000001fff0c7819 */ /* 0x000fe2000001140a */
[----:B------:R-:W-:Y:S01]  /*0c60*/  IMAD.SHL.U32 R4, R4, 0x8, RZ ;  /* 0x0000000804047824 */ /* 0x000fe200078e00ff */
[----:B------:R-:W-:Y:S02]  /*0c70*/  SHF.R.S32.HI R151, RZ, 0x7, R151 ;  /* 0x00000007ff977819 */ /* 0x000fe40000011497 */
[----:B------:R-:W-:Y:S02]  /*0c80*/  LOP3.LUT R3, R3, 0x40, RZ, 0xc0, !PT ;  /* 0x0000004003037812 */ /* 0x000fe400078ec0ff */
[----:B------:R-:W-:Y:S01]  /*0c90*/  LOP3.LUT R6, R6, 0x7fffff80, RZ, 0xc0, !PT ;  /* 0x7fffff8006067812 */ /* 0x000fe200078ec0ff */
[--C-:B------:R-:W-:Y:S01]  /*0ca0*/  IMAD.U32 R154, R13, 0x20, R4.reuse ;  /* 0x000000200d9a7824 */ /* 0x100fe200078e0004 */
[----:B------:R-:W-:Y:S01]  /*0cb0*/  LEA.HI R12, R12, R11, RZ, 0x3 ;  /* 0x0000000b0c0c7211 */ /* 0x000fe200078f18ff */
[----:B------:R-:W-:Y:S01]  /*0cc0*/  IMAD.HI R8, R151, 0x55555556, RZ ;  /* 0x5555555697087827 */ /* 0x000fe200078e02ff */
[----:B------:R-:W-:-:S02]  /*0cd0*/  LOP3.LUT R4, R3, 0x8, R4, 0xf8, !PT ;  /* 0x0000000803047812 */ /* 0x000fc400078ef804 */
[----:B------:R-:W-:Y:S01]  /*0ce0*/  SHF.R.U32.HI R3, RZ, 0x3, R3 ;  /* 0x00000003ff037819 */ /* 0x000fe20000011603 */
[----:B------:R-:W-:Y:S01]  /*0cf0*/  IMAD.IADD R5, R2, 0x1, -R5 ;  /* 0x0000000102057824 */ /* 0x000fe200078e0a05 */
[----:B------:R-:W-:Y:S01]  /*0d00*/  LOP3.LUT R12, R12, 0xfffffff8, RZ, 0xc0, !PT ;  /* 0xfffffff80c0c7812 */ /* 0x000fe200078ec0ff */
[----:B------:R-:W-:Y:S01]  /*0d10*/  IMAD R6, R7, 0x100, R6 ;  /* 0x0000010007067824 */ /* 0x000fe200078e0206 */
[----:B------:R-:W-:Y:S02]  /*0d20*/  LEA.HI R9, R9, R150, RZ, 0x5 ;  /* 0x0000009609097211 */ /* 0x000fe400078f28ff */
[----:B------:R-:W-:Y:S01]  /*0d30*/  LEA.HI R0, R0, R155, RZ, 0x2 ;  /* 0x0000009b00007211 */ /* 0x000fe200078f10ff */
[----:B------:R-:W-:Y:S01]  /*0d40*/  IMAD R6, R5, 0x10, R6 ;  /* 0x0000001005067824 */ /* 0x000fe200078e0206 */
[----:B------:R-:W-:Y:S01]  /*0d50*/  LOP3.LUT R3, R4, R3, RZ, 0x3c, !PT ;  /* 0x0000000304037212 */ /* 0x000fe200078e3cff */
[----:B------:R-:W-:Y:S01]  /*0d60*/  IMAD.IADD R12, R11, 0x1, -R12 ;  /* 0x000000010b0c7824 */ /* 0x000fe200078e0a0c */
[----:B------:R-:W-:-:S02]  /*0d70*/  LEA.HI R8, R8, R8, RZ, 0x1 ;  /* 0x0000000808087211 */ /* 0x000fc400078f08ff */
[----:B------:R-:W-:Y:S02]  /*0d80*/  LOP3.LUT R7, R10, 0x7ffffffc, RZ, 0xc0, !PT ;  /* 0x7ffffffc0a077812 */ /* 0x000fe400078ec0ff */
[----:B------:R-:W-:Y:S02]  /*0d90*/  SHF.R.S32.HI R9, RZ, 0x5, R9 ;  /* 0x00000005ff097819 */ /* 0x000fe40000011409 */
[----:B------:R-:W-:Y:S01]  /*0da0*/  LOP3.LUT R4, R0, 0x1ffffffc, RZ, 0xc0, !PT ;  /* 0x1ffffffc00047812 */ /* 0x000fe200078ec0ff */
[----:B------:R-:W-:Y:S02]  /*0db0*/  IMAD.IADD R2, R3, 0x1, R6 ;  /* 0x0000000103027824 */ /* 0x000fe400078e0206 */
[----:B------:R-:W-:Y:S02]  /*0dc0*/  IMAD.MOV.U32 R152, RZ, RZ, -0x2 ;  /* 0xfffffffeff987424 */ /* 0x000fe400078e00ff */
[----:B------:R-:W-:Y:S02]  /*0dd0*/  IMAD.IADD R7, R150, 0x1, -R7 ;  /* 0x0000000196077824 */ /* 0x000fe400078e0a07 */
[----:B------:R-:W-:-:S02]  /*0de0*/  IMAD R8, R8, -0x3, R151 ;  /* 0xfffffffd08087824 */ /* 0x000fc400078e0297 */
[----:B------:R-:W-:Y:S02]  /*0df0*/  IMAD R9, R9, 0x10, R12 ;  /* 0x0000001009097824 */ /* 0x000fe400078e020c */
[----:B------:R-:W-:Y:S01]  /*0e00*/  IMAD.IADD R4, R155, 0x1, -R4 ;  /* 0x000000019b047824 */ /* 0x000fe200078e0a04 */
[----:B------:R-:W-:Y:S01]  /*0e10*/  SHF.R.S32.HI R18, RZ, 0x2, R0 ;  /* 0x00000002ff127819 */ /* 0x000fe20000011400 */
[----:B------:R-:W-:Y:S01]  /*0e20*/  IMAD R152, R7, R152, 0x90 ;  /* 0x0000009007987424 */ /* 0x000fe200078e0298 */
[----:B------:R-:W-:Y:S01]  /*0e30*/  LEA R2, R2, UR36, 0x1 ;  /* 0x0000002402027c11 */ /* 0x000fe2000f8e08ff */
[----:B------:R-:W-:Y:S02]  /*0e40*/  IMAD R153, R8, 0x40, R9 ;  /* 0x0000004008997824 */ /* 0x000fe400078e0209 */
[----:B------:R-:W-:Y:S02]  /*0e50*/  IMAD.MOV.U32 R149, RZ, RZ, RZ ;  /* 0x000000ffff957224 */ /* 0x000fe400078e00ff */
[----:B------:R-:W-:-:S02]  /*0e60*/  IMAD.MOV.U32 R16, RZ, RZ, RZ ;  /* 0x000000ffff107224 */ /* 0x000fc400078e00ff */
[----:B------:R-:W-:Y:S01]  /*0e70*/  IMAD.SHL.U32 R17, R4, 0x8, RZ ;  /* 0x0000000804117824 */ /* 0x000fe200078e00ff */
[----:B------:R-:W-:Y:S01]  /*0e80*/  UMOV UR39, URZ ;  /* 0x0000003f00277c82 */ /* 0x000fe20008000000 */
[----:B--2---:R-:W-:-:S07]  /*0e90*/  LOP3.LUT R144, R14, 0x1, RZ, 0xfc, !PT ;  /* 0x000000010e907812 */ /* 0x004fce00078efcff */
.L_x_8412:
[----:B---3-5:R-:W0:Y:S01]  /*0ea0*/  LDC.64 R4, c[0x0][0xc60] ;  /* 0x00031800ff047b82 */ /* 0x028e220000000a00 */
[----:B------:R-:W-:Y:S01]  /*0eb0*/  ULDC.64 UR4, c[0x0][0xa28] ;  /* 0x00028a0000047ab9 */ /* 0x000fe20000000a00 */
[----:B------:R-:W-:Y:S01]  /*0ec0*/  IMAD.MOV.U32 R0, RZ, RZ, RZ ;  /* 0x000000ffff007224 */ /* 0x000fe200078e00ff */
[----:B------:R-:W-:Y:S01]  /*0ed0*/  ULDC.64 UR6, c[0x0][0xa20] ;  /* 0x0002880000067ab9 */ /* 0x000fe20000000a00 */
[----:B0-----:R-:W-:-:S05]  /*0ee0*/  IMAD.WIDE R4, R31, 0x4, R4 ;  /* 0x000000041f047825 */ /* 0x001fca00078e0204 */
        /* <DEDUP_REMOVED lines=16> */
[C---:B------:R-:W-:Y:S02]  /*0ff0*/  @P0 LEA R4, P1, R145.reuse, UR6, 0x2 ;  /* 0x0000000691040c11 */ /* 0x040fe4000f8210ff */
[----:B------:R-:W-:Y:S02]  /*1000*/  IMAD.U32 R23, RZ, RZ, UR4 ;  /* 0x00000004ff177e24 */ /* 0x000fe4000f8e00ff */
[----:B------:R-:W-:-:S05]  /*1010*/  @P0 LEA.HI.X R5, R145, UR7, R148, 0x2, P1 ;  /* 0x0000000791050c11 */ /* 0x000fca00088f1494 */
[----:B------:R0:W5:Y:S01]  /*1020*/  @P0 LDG.E R23, desc[UR58][R4.64] ;  /* 0x0000003a04170981 */ /* 0x000162000c1e1900 */
[----:B-1--4-:R-:W-:Y:S05]  /*1030*/  @P0 BRA `(.L_x_8379) ;  /* 0x0000000000240947 */ /* 0x012fea0003800000 */
        /* <DEDUP_REMOVED lines=9> */
.L_x_8379:
        /* <DEDUP_REMOVED lines=11> */
[----:B------:R-:W-:Y:S02]  /*1180*/  CS2R R36, SRZ ;  /* 0x0000000000247805 */ /* 0x000fe4000001ff00 */
[----:B------:R-:W-:Y:S02]  /*1190*/  CS2R R42, SRZ ;  /* 0x00000000002a7805 */ /* 0x000fe4000001ff00 */
[----:B------:R-:W-:Y:S02]  /*11a0*/  SHF.R.U32.HI R3, RZ, 0x1f, R0 ;  /* 0x0000001fff037819 */ /* 0x000fe40000011600 */
[----:B------:R-:W-:Y:S02]  /*11b0*/  CS2R R48, SRZ ;  /* 0x0000000000307805 */ /* 0x000fe4000001ff00 */
[----:B------:R-:W-:Y:S02]  /*11c0*/  CS2R R46, SRZ ;  /* 0x00000000002e7805 */ /* 0x000fe4000001ff00 */
[----:B------:R-:W-:-:S02]  /*11d0*/  CS2R R40, SRZ ;  /* 0x0000000000287805 */ /* 0x000fc4000001ff00 */
[----:B------:R-:W-:Y:S01]  /*11e0*/  LEA.HI.SX32 R22, R0, R3, 0x1b ;  /* 0x0000000300167211 */ /* 0x000fe200078fdaff */
[----:B------:R-:W-:Y:S01]  /*11f0*/  IMAD.MOV.U32 R3, RZ, RZ, RZ ;  /* 0x000000ffff037224 */ /* 0x000fe200078e00ff */
        /* <DEDUP_REMOVED lines=12> */
[----:B0-----:R-:W-:Y:S01]  /*12c0*/  CS2R R6, SRZ ;  /* 0x0000000000067805 */ /* 0x001fe2000001ff00 */
[----:B------:R-:W-:Y:S01]  /*12d0*/  IMAD.MOV.U32 R8, RZ, RZ, RZ ;  /* 0x000000ffff087224 */ /* 0x000fe200078e00ff */
[----:B------:R-:W-:Y:S01]  /*12e0*/  CS2R R80, SRZ ;  /* 0x0000000000507805 */ /* 0x000fe2000001ff00 */
[----:B------:R-:W-:Y:S02]  /*12f0*/  IMAD.MOV.U32 R24, RZ, RZ, RZ ;  /* 0x000000ffff187224 */ /* 0x000fe400078e00ff */
[----:B------:R-:W-:Y:S02]  /*1300*/  IMAD.MOV.U32 R33, RZ, RZ, RZ ;  /* 0x000000ffff217224 */ /* 0x000fe400078e00ff */
[----:B------:R-:W-:Y:S01]  /*1310*/  IMAD.MOV.U32 R83, RZ, RZ, RZ ;  /* 0x000000ffff537224 */ /* 0x000fe200078e00ff */
[----:B------:R-:W-:Y:S06]  /*1320*/  @!P1 BRA `(.L_x_8380) ;  /* 0x0000007c000c9947 */ /* 0x000fec0003800000 */
[----:B------:R-:W0:Y:S01]  /*1330*/  SHFL.IDX PT, R0, R151, RZ, 0x1f ;  /* 0x00001fff97007589 */ /* 0x000e2200000e0000 */
[----:B------:R-:W-:-:S04]  /*1340*/  UIADD3 UR6, UR36, 0x24300, URZ ;  /* 0x0002430024067890 */ /* 0x000fc8000fffe03f */
[----:B------:R-:W-:-:S06]  /*1350*/  ULOP3.LUT UP0, URZ, UR6, 0x9f, URZ, 0xc0, !UPT ;  /* 0x0000009f063f7892 */ /* 0x000fcc000f80c03f */
[----:B------:R-:W-:Y:S02]  /*1360*/  PLOP3.LUT P0, PT, PT, PT, UP0, 0x80, 0x0 ;  /* 0x000000000000781c */ /* 0x000fe40003f0f008 */
[----:B0-----:R-:W-:-:S13]  /*1370*/  R2UR UR38, R0 ;  /* 0x00000000002672ca */ /* 0x001fda00000e0000 */
[----:B------:R-:W-:-:S04]  /*1380*/  UIMAD.WIDE UR4, UR38, 0x55555556, URZ ;  /* 0x55555556260478a5 */ /* 0x000fc8000f8e023f */
[----:B------:R-:W-:-:S04]  /*1390*/  ULEA.HI UR5, UR5, UR5, URZ, 0x1 ;  /* 0x0000000505057291 */ /* 0x000fc8000f8f083f */
[----:B------:R-:W-:-:S04]  /*13a0*/  UIMAD UR40, UR5, -0x3, UR38 ;  /* 0xfffffffd052878a4 */ /* 0x000fc8000f8e0226 */
        /* <DEDUP_REMOVED lines=20> */
.L_x_8381:
[----:B------:R-:W-:Y:S02]  /*14f0*/  LEA.HI R0, R149, R149, RZ, 0x1 ;  /* 0x0000009595007211 */ /* 0x000fe400078f08ff */
[----:B------:R-:W-:Y:S02]  /*1500*/  ISETP.NE.AND P0, PT, R144, 0x3, PT ;  /* 0x000000039000780c */ /* 0x000fe40003f05270 */
[----:B------:R-:W-:-:S05]  /*1510*/  LOP3.LUT R0, R0, 0xfffffffe, RZ, 0xc0, !PT ;  /* 0xfffffffe00007812 */ /* 0x000fca00078ec0ff */
[----:B------:R-:W-:-:S05]  /*1520*/  IMAD.IADD R0, R149, 0x1, -R0 ;  /* 0x0000000195007824 */ /* 0x000fca00078e0a00 */
[----:B------:R-:W-:-:S04]  /*1530*/  SHF.L.U32 R0, R0, 0x1f, RZ ;  /* 0x0000001f00007819 */ /* 0x000fc800000006ff */
[----:B------:R-:W0:Y:S02]  /*1540*/  SYNCS.PHASECHK.TRANS64.TRYWAIT P1, [UR36+0x31c00], R0 ;  /* 0x031c0000ff0075a7 */ /* 0x000e240008020164 */
[----:B0-----:R-:W-:Y:S05]  /*1550*/  @!P1 BRA `(.L_x_8382) ;  /* 0x000000d400a49947 */ /* 0x001fea0003800000 */
.L_x_8498:
[----:B------:R-:W-:Y:S05]  /*1560*/  @!P0 BRA `(.L_x_8383) ;  /* 0x0000000000048947 */ /* 0x000fea0003800000 */
[----:B------:R-:W-:Y:S01]  /*1570*/  BPT.TRAP 0x1 ;  /* 0x000000040000795c */ /* 0x000fe20000300000 */
.L_x_8383:
[----:B------:R-:W-:Y:S01]  /*1580*/  IMAD.U32 R4, RZ, RZ, UR39 ;  /* 0x00000027ff047e24 */ /* 0x000fe2000f8e00ff */
[----:B0-----:R-:W-:-:S04]  /*1590*/  SHF.L.U32 R3, R16, 0x1f, RZ ;  /* 0x0000001f10037819 */ /* 0x001fc800000006ff */
[----:B------:R-:W-:-:S04]  /*15a0*/  LEA R4, R4, UR36, 0x3 ;  /* 0x0000002404047c11 */ /* 0x000fc8000f8e18ff */
[----:B------:R0:W1:Y:S01]  /*15b0*/  SYNCS.PHASECHK.TRANS64.TRYWAIT P2, [R4+URZ+0x31c30], R3 ;  /* 0x031c3003040075a7 */ /* 0x000062000804017f */
[----:B------:R-:W-:Y:S05]  /*15c0*/  @!P0 BRA `(.L_x_8384) ;  /* 0x0000000000048947 */ /* 0x000fea0003800000 */
[----:B------:R-:W-:Y:S01]  /*15d0*/  BPT.TRAP 0x1 ;  /* 0x000000040000795c */ /* 0x000fe20000300000 */
.L_x_8384:
[----:B------:R-:W2:Y:S01]  /*15e0*/  S2R R0, SR_TID.X ;  /* 0x0000000000007919 */ /* 0x000ea20000002100 */
[----:B------:R-:W-:Y:S01]  /*15f0*/  IMAD.MOV.U32 R71, RZ, RZ, RZ ;  /* 0x000000ffff477224 */ /* 0x000fe200078e00ff */
[----:B--2---:R-:W-:Y:S01]  /*1600*/  LOP3.LUT P1, RZ, R0, 0x7f, RZ, 0xc0, !PT ;  /* 0x0000007f00ff7812 */ /* 0x004fe2000782c0ff */
[----:B-1----:R-:W-:-:S12]  /*1610*/  @P2 BRA `(.L_x_8385) ;  /* 0x0000000000082947 */ /* 0x002fd80003800000 */
[----:B------:R-:W1:Y:S02]  /*1620*/  SYNCS.PHASECHK.TRANS64.TRYWAIT P2, [R4+URZ+0x31c30], R3 ;  /* 0x031c3003040075a7 */ /* 0x000e64000804017f */
[----:B-1----:R-:W-:Y:S05]  /*1630*/  @!P2 BRA `(.L_x_8386) ;  /* 0x000000d40084a947 */ /* 0x002fea0003800000 */
.L_x_8385:
        /* <DEDUP_REMOVED lines=26> */
[----:B------:R-:W-:Y:S01]  /*17e0*/  UMOV UR7, 0x80000020 ;  /* 0x8000002000077882 */ /* 0x000fe20000000000 */
[----:B------:R-:W-:Y:S01]  /*17f0*/  HGMMA.64x16x16.F32 R96, gdesc[UR24], RZ, !UPT, gsb0 ;  /* 0x00200000186079f0 */ /* 0x000fe2000c0008ff */
        /* <DEDUP_REMOVED lines=293> */
[----:B01----:R-:W-:Y:S01]  /*2a50*/  FMNMX.FTZ R3, R96, R97, !PT ;  /* 0x0000006160037209 */ /* 0x003fe20007810000 */
        /* <DEDUP_REMOVED lines=103> */
[----:B------:R-:W-:-:S02]  /*30d0*/  FMNMX.FTZ R3, R120, R3, !PT ;  /* 0x0000000378037209 */ /* 0x000fc40007810000 */
        /* <DEDUP_REMOVED lines=8> */
[----:B------:R-:W-:Y:S02]  /*3160*/  FMNMX.FTZ R3, R122, R3, !PT ;  /* 0x000000037a037209 */ /* 0x000fe40007810000 */
[----:B------:R-:W-:Y:S02]  /*3170*/  FSEL R56, R51, -INF , P2 ;  /* 0xff80000033387808 */ /* 0x000fe40001000000 */
[----:B------:R-:W-:Y:S02]  /*3180*/  ISETP.GT.AND P2, PT, R5, 0x68, PT ;  /* 0x000000680500780c */ /* 0x000fe40003f44270 */
[----:B------:R-:W-:-:S02]  /*3190*/  FSEL R54, R54, -INF , P6 ;  /* 0xff80000036367808 */ /* 0x000fc40003000000 */
        /* <DEDUP_REMOVED lines=30> */
[----:B------:R-:W-:Y:S01]  /*3380*/  FMNMX.FTZ R0, R156, R3, !PT ;  /* 0x000000039c007209 */ /* 0x000fe20007810000 */
[----:B------:R-:W-:Y:S01]  /*3390*/  IMAD.U32 R3, RZ, RZ, UR6 ;  /* 0x00000006ff037e24 */ /* 0x000fe2000f8e00ff */
[----:B------:R-:W-:-:S02]  /*33a0*/  FSEL R32, R43, -INF , P3 ;  /* 0xff8000002b207808 */ /* 0x000fc40001800000 */
[----:B------:R-:W-:Y:S02]  /*33b0*/  FSEL R59, R37, -INF , P2 ;  /* 0xff800000253b7808 */ /* 0x000fe40001000000 */
[----:B------:R-:W-:Y:S02]  /*33c0*/  FMNMX.FTZ R0, R53, R0, !PT ;  /* 0x0000000035007209 */ /* 0x000fe40007810000 */
[----:B------:R-:W-:Y:S02]  /*33d0*/  ISETP.GT.AND P3, PT, R5, 0x80, PT ;  /* 0x000000800500780c */ /* 0x000fe40003f64270 */
[----:B------:R-:W-:Y:S02]  /*33e0*/  FMNMX.FTZ R0, R59, R0, !PT ;  /* 0x000000003b007209 */ /* 0x000fe40007810000 */
[----:B------:R-:W-:Y:S02]  /*33f0*/  P2R R21, PR, RZ, 0x1 ;  /* 0x00000001ff157803 */ /* 0x000fe40000000000 */
[----:B------:R-:W-:-:S02]  /*3400*/  ISETP.GT.AND P0, PT, R5, 0x69, PT ;  /* 0x000000690500780c */ /* 0x000fc40003f04270 */
[----:B------:R-:W-:Y:S02]  /*3410*/  P2R R33, PR, RZ, 0x2 ;  /* 0x00000002ff217803 */ /* 0x000fe40000000000 */
        /* <DEDUP_REMOVED lines=12> */
[----:B------:R-:W-:Y:S02]  /*34e0*/  FMNMX.FTZ R11, R51, R0, !PT ;  /* 0x00000000330b7209 */ /* 0x000fe40007810000 */
[----:B------:R-:W-:-:S02]  /*34f0*/  ISETP.NE.AND P0, PT, R21, RZ, PT ;  /* 0x000000ff1500720c */ /* 0x000fc40003f05270 */
[----:B------:R-:W-:Y:S01]  /*3500*/  FSEL R28, R35, -INF , P1 ;  /* 0xff800000231c7808 */ /* 0x000fe20000800000 */
[----:B------:R-:W0:Y:S01]  /*3510*/  SHFL.BFLY PT, R0, R11, 0x2, 0x1f ;  /* 0x0c401f000b007f89 */ /* 0x000e2200000e0000 */
[----:B------:R-:W-:Y:S02]  /*3520*/  FSEL R38, R38, -INF , P0 ;  /* 0xff80000026267808 */ /* 0x000fe40000000000 */
[----:B------:R-:W-:Y:S02]  /*3530*/  FSEL R26, R26, -INF , P3 ;  /* 0xff8000001a1a7808 */ /* 0x000fe40001800000 */
[----:B------:R-:W-:Y:S02]  /*3540*/  ISETP.NE.AND P0, PT, R7, RZ, PT ;  /* 0x000000ff0700720c */ /* 0x000fe40003f05270 */
[----:B------:R-:W-:-:S13]  /*3550*/  ISETP.NE.AND P1, PT, R9, RZ, PT ;  /* 0x000000ff0900720c */ /* 0x000fda0003f25270 */
[----:B------:R-:W-:Y:S01]  /*3560*/  @!P1 VIADD R4, R4, 0x31c40 ;  /* 0x00031c4004049836 */ /* 0x000fe20000000000 */
[----:B0-----:R-:W-:Y:S02]  /*3570*/  FMNMX.FTZ R13, R11, R0, !PT ;  /* 0x000000000b0d7209 */ /* 0x001fe40007810000 */
[----:B------:R-:W-:Y:S02]  /*3580*/  FMNMX.FTZ R11, R98, R99, !PT ;  /* 0x00000063620b7209 */ /* 0x000fe40007810000 */
[----:B------:R-:W-:Y:S01]  /*3590*/  @!P1 PRMT R4, RZ, 0x654, R4 ;  /* 0x00000654ff049816 */ /* 0x000fe20000000004 */
[----:B------:R-:W0:Y:S01]  /*35a0*/  SHFL.BFLY PT, R0, R13, 0x1, 0x1f ;  /* 0x0c201f000d007f89 */ /* 0x000e2200000e0000 */
[----:B------:R-:W-:Y:S02]  /*35b0*/  FMNMX.FTZ R11, R102, R11, !PT ;  /* 0x0000000b660b7209 */ /* 0x000fe40007810000 */
[----:B------:R1:W-:Y:S01]  /*35c0*/  @!P1 SYNCS.ARRIVE.TRANS64.RED.A1T0 RZ, [R4+URZ], RZ ;  /* 0x000000ff04ff99a7 */ /* 0x0003e2000810043f */
[----:B0-----:R-:W-:-:S02]  /*35d0*/  FMNMX.FTZ R0, R13, R0, !PT ;  /* 0x000000000d007209 */ /* 0x001fc40007810000 */
        /* <DEDUP_REMOVED lines=43> */
[----:B------:R0:W-:Y:S01]  /*3890*/  MUFU.EX2 R13, R112 ;  /* 0x00000070000d7308 */ /* 0x0001e20000000800 */
[--C-:B------:R-:W-:Y:S01]  /*38a0*/  FFMA.FTZ R130, R130, R3, -R55.reuse ;  /* 0x0000000382827223 */ /* 0x100fe20000010837 */
[----:B------:R-:W-:Y:S01]  /*38b0*/  FMNMX.FTZ R15, R58, R15, !PT ;  /* 0x0000000f3a0f7209 */ /* 0x000fe20007810000 */
[-CC-:B------:R-:W-:Y:S01]  /*38c0*/  FFMA.FTZ R120, R120, R3.reuse, -R55.reuse ;  /* 0x0000000378787223 */ /* 0x180fe20000010837 */
[-CC-:B------:R-:W-:Y:S01]  /*38d0*/  FFMA.FTZ R43, R116, R3.reuse, -R55.reuse ;  /* 0x00000003742b7223 */ /* 0x180fe20000010837 */
[--C-:B------:R-:W-:Y:S01]  /*38e0*/  FFMA.FTZ R96, R122, R3, -R55.reuse ;  /* 0x000000037a607223 */ /* 0x100fe20000010837 */
[----:B------:R-:W-:Y:S01]  /*38f0*/  FMNMX.FTZ R15, R48, R15, !PT ;  /* 0x0000000f300f7209 */ /* 0x000fe20007810000 */
[-CC-:B------:R-:W-:Y:S01]  /*3900*/  FFMA.FTZ R41, R126, R3.reuse, -R55.reuse ;  /* 0x000000037e297223 */ /* 0x180fe20000010837 */
[----:B------:R-:W1:Y:S01]  /*3910*/  MUFU.EX2 R106, R106 ;  /* 0x0000006a006a7308 */ /* 0x000e620000000800 */
[----:B0-----:R-:W-:Y:S01]  /*3920*/  FSEL R112, R27, -INF , P4 ;  /* 0xff8000001b707808 */ /* 0x001fe20002000000 */
[--C-:B------:R-:W-:Y:S01]  /*3930*/  FFMA.FTZ R84, R136, R3, -R55.reuse ;  /* 0x0000000388547223 */ /* 0x100fe20000010837 */
        /* <DEDUP_REMOVED lines=8> */
[----:B------:R-:W-:Y:S01]  /*39c0*/  MUFU.EX2 R9, R9 ;  /* 0x0000000900097308 */ /* 0x000fe20000000800 */
[----:B-1----:R-:W-:Y:S02]  /*39d0*/  F2FP.F16.F32.PACK_AB R4, R106, R5 ;  /* 0x000000056a04723e */ /* 0x002fe400000000ff */
        /* <DEDUP_REMOVED lines=8> */
[----:B------:R-:W-:Y:S01]  /*3a60*/  MUFU.EX2 R44, R44 ;  /* 0x0000002c002c7308 */ /* 0x000fe20000000800 */
[----:B0-----:R-:W-:Y:S02]  /*3a70*/  FFMA.FTZ R92, R156, R3, -R55 ;  /* 0x000000039c5c7223 */ /* 0x001fe40000010837 */
        /* <DEDUP_REMOVED lines=12> */
[----:B0-----:R-:W-:-:S03]  /*3b40*/  FFMA.FTZ R76, R134, R3, -R55 ;  /* 0x00000003864c7223 */ /* 0x001fc60000010837 */
[----:B------:R-:W0:Y:S04]  /*3b50*/  SHFL.BFLY PT, R30, R37, 0x2, 0x1f ;  /* 0x0c401f00251e7f89 */ /* 0x000e2800000e0000 */
[----:B------:R-:W-:Y:S08]  /*3b60*/  MUFU.EX2 R68, R68 ;  /* 0x0000004400447308 */ /* 0x000ff00000000800 */
[----:B------:R-:W-:Y:S08]  /*3b70*/  MUFU.EX2 R60, R60 ;  /* 0x0000003c003c7308 */ /* 0x000ff00000000800 */
[----:B------:R-:W-:Y:S01]  /*3b80*/  MUFU.EX2 R36, R36 ;  /* 0x0000002400247308 */ /* 0x000fe20000000800 */
[----:B0-----:R-:W-:Y:S01]  /*3b90*/  FMNMX.FTZ R27, R37, R30, !PT ;  /* 0x0000001e251b7209 */ /* 0x001fe20007810000 */
[-CC-:B------:R-:W-:Y:S01]  /*3ba0*/  FFMA.FTZ R30, R45, R3.reuse, -R55.reuse ;  /* 0x000000032d1e7223 */ /* 0x180fe20000010837 */
[-CC-:B------:R-:W-:Y:S01]  /*3bb0*/  FFMA.FTZ R37, R142, R3.reuse, -R55.reuse ;  /* 0x000000038e257223 */ /* 0x180fe20000010837 */
[----:B------:R-:W-:-:S04]  /*3bc0*/  FFMA.FTZ R45, R57, R3, -R55 ;  /* 0x00000003392d7223 */ /* 0x000fc80000010837 */
[----:B------:R-:W-:Y:S01]  /*3bd0*/  MUFU.EX2 R25, R25 ;  /* 0x0000001900197308 */ /* 0x000fe20000000800 */
[----:B------:R-:W0:Y:S07]  /*3be0*/  SHFL.BFLY PT, R104, R27, 0x1, 0x1f ;  /* 0x0c201f001b687f89 */ /* 0x000e2e00000e0000 */
[----:B------:R-:W-:Y:S08]  /*3bf0*/  MUFU.EX2 R66, R66 ;  /* 0x0000004200427308 */ /* 0x000ff00000000800 */
[----:B------:R-:W-:Y:S08]  /*3c00*/  MUFU.EX2 R21, R130 ;  /* 0x0000008200157308 */ /* 0x000ff00000000800 */
[----:B------:R-:W-:Y:S01]  /*3c10*/  MUFU.EX2 R76, R76 ;  /* 0x0000004c004c7308 */ /* 0x000fe20000000800 */
[----:B0-----:R-:W-:Y:S01]  /*3c20*/  FMNMX.FTZ R73, R27, R104, !PT ;  /* 0x000000681b497209 */ /* 0x001fe20007810000 */
[----:B------:R-:W-:-:S03]  /*3c30*/  FFMA.FTZ R104, R51, R3, -R55 ;  /* 0x0000000333687223 */ /* 0x000fc60000010837 */
[C---:B------:R-:W-:Y:S01]  /*3c40*/  FSETP.NEU.FTZ.AND P2, PT, R73.reuse, -INF , PT ;  /* 0xff8000004900780b */ /* 0x040fe20003f5d000 */
[----:B------:R-:W-:Y:S02]  /*3c50*/  FMUL.FTZ R27, R73, R3 ;  /* 0x00000003491b7220 */ /* 0x000fe40000410000 */
[----:B------:R-:W-:Y:S03]  /*3c60*/  MUFU.EX2 R35, R120 ;  /* 0x0000007800237308 */ /* 0x000fe60000000800 */
[----:B------:R-:W-:Y:S02]  /*3c70*/  FSEL R27, R27, RZ, P2 ;  /* 0x000000ff1b1b7208 */ /* 0x000fe40001000000 */
[----:B------:R-:W-:-:S03]  /*3c80*/  ISETP.GE.AND P2, PT, R23, 0x91, PT ;  /* 0x000000911700780c */ /* 0x000fc60003f46270 */
        /* <DEDUP_REMOVED lines=30> */
[----:B------:R2:W3:Y:S01]  /*3e70*/  MUFU.EX2 R65, R6 ;  /* 0x0000000600417308 */ /* 0x0004e20000000800 */
[----:B0-----:R-:W-:Y:S01]  /*3e80*/  FADD.FTZ R67, R98, R99 ;  /* 0x0000006362437221 */ /* 0x001fe20000010000 */
[-CC-:B------:R-:W-:Y:S01]  /*3e90*/  FFMA.FTZ R34, R34, R3.reuse, -R27.reuse ;  /* 0x0000000322227223 */ /* 0x180fe2000001081b */
[-CC-:B------:R-:W-:Y:S01]  /*3ea0*/  FFMA.FTZ R42, R28, R3.reuse, -R27.reuse ;  /* 0x000000031c2a7223 */ /* 0x180fe2000001081b */
[-CC-:B------:R-:W-:Y:S01]  /*3eb0*/  FFMA.FTZ R38, R38, R3.reuse, -R27.reuse ;  /* 0x0000000326267223 */ /* 0x180fe2000001081b */
[-CC-:B------:R-:W-:Y:S01]  /*3ec0*/  FFMA.FTZ R110, R110, R3.reuse, -R27.reuse ;  /* 0x000000036e6e7223 */ /* 0x180fe2000001081b */
[-CC-:B------:R-:W-:Y:S01]  /*3ed0*/  FFMA.FTZ R46, R26, R3.reuse, -R27.reuse ;  /* 0x000000031a2e7223 */ /* 0x180fe2000001081b */
[-C--:B------:R-:W-:Y:S01]  /*3ee0*/  FFMA.FTZ R112, R112, R3.reuse, -R27 ;  /* 0x0000000370707223 */ /* 0x080fe2000001081b */
[----:B------:R-:W0:Y:S01]  /*3ef0*/  MUFU.EX2 R49, R49 ;  /* 0x0000003100317308 */ /* 0x000e220000000800 */
[----:B--2---:R-:W-:Y:S01]  /*3f00*/  FADD.FTZ R6, R5, R106 ;  /* 0x0000006a05067221 */ /* 0x004fe20000010000 */
[----:B-1----:R-:W-:Y:S01]  /*3f10*/  FADD.FTZ R8, R102, R67 ;  /* 0x0000004366087221 */ /* 0x002fe20000010000 */
[-CC-:B------:R-:W-:Y:S01]  /*3f20*/  FFMA.FTZ R118, R118, R3.reuse, -R27.reuse ;  /* 0x0000000376767223 */ /* 0x180fe2000001081b */
[----:B------:R-:W-:Y:S01]  /*3f30*/  FFMA.FTZ R114, R114, R3, -R27 ;  /* 0x0000000372727223 */ /* 0x000fe2000001081b */
[----:B------:R-:W-:Y:S01]  /*3f40*/  FADD.FTZ R69, R7, R6 ;  /* 0x0000000607457221 */ /* 0x000fe20000010000 */
[C---:B------:R-:W-:Y:S01]  /*3f50*/  F2FP.F16.F32.PACK_AB R6, R108.reuse, R7 ;  /* 0x000000076c06723e */ /* 0x040fe200000000ff */
[----:B------:R-:W-:Y:S01]  /*3f60*/  IMAD.MOV.U32 R62, RZ, RZ, R71 ;  /* 0x000000ffff3e7224 */ /* 0x000fe200078e0047 */
[----:B------:R-:W1:Y:S01]  /*3f70*/  MUFU.EX2 R90, R90 ;  /* 0x0000005a005a7308 */ /* 0x000e620000000800 */
[----:B------:R-:W-:Y:S01]  /*3f80*/  FADD.FTZ R10, R108, R69 ;  /* 0x000000456c0a7221 */ /* 0x000fe20000010000 */
[C---:B---3--:R-:W-:Y:S01]  /*3f90*/  FADD.FTZ R8, R65.reuse, R8 ;  /* 0x0000000841087221 */ /* 0x048fe20000010000 */
[----:B------:R-:W-:Y:S01]  /*3fa0*/  F2FP.F16.F32.PACK_AB R7, R65, R102 ;  /* 0x000000664107723e */ /* 0x000fe200000000ff */
[----:B------:R-:W-:Y:S01]  /*3fb0*/  FFMA.FTZ R65, R40, R3, -R27 ;  /* 0x0000000328417223 */ /* 0x000fe2000001081b */
[----:B------:R-:W-:Y:S01]  /*3fc0*/  FADD.FTZ R67, R9, R10 ;  /* 0x0000000a09437221 */ /* 0x000fe20000010000 */
[----:B------:R-:W-:Y:S01]  /*3fd0*/  F2FP.F16.F32.PACK_AB R5, R99, R98 ;  /* 0x000000626305723e */ /* 0x000fe200000000ff */
[----:B------:R-:W-:Y:S01]  /*3fe0*/  IMAD.MOV.U32 R58, RZ, RZ, R71 ;  /* 0x000000ffff3a7224 */ /* 0x000fe200078e0047 */
[----:B------:R-:W2:Y:S01]  /*3ff0*/  MUFU.EX2 R51, R51 ;  /* 0x0000003300337308 */ /* 0x000ea20000000800 */
[----:B0-----:R-:W-:Y:S01]  /*4000*/  FADD.FTZ R69, R49, R8 ;  /* 0x0000000831457221 */ /* 0x001fe20000010000 */
[----:B------:R-:W-:Y:S01]  /*4010*/  FADD.FTZ R8, R72, R67 ;  /* 0x0000004348087221 */ /* 0x000fe20000010000 */
[----:B------:R0:W-:Y:S01]  /*4020*/  STSM.16.M88.4 [R2+0x24300], R4 ;  /* 0x0243000402007844 */ /* 0x0001e20000000200 */
[----:B------:R-:W-:-:S02]  /*4030*/  IMAD.MOV.U32 R56, RZ, RZ, R71 ;  /* 0x000000ffff387224 */ /* 0x000fc400078e0047 */
[----:B------:R-:W-:Y:S02]  /*4040*/  FADD.FTZ R67, R11, R8 ;  /* 0x000000080b437221 */ /* 0x000fe40000010000 */
[----:B------:R-:W3:Y:S01]  /*4050*/  MUFU.EX2 R94, R94 ;  /* 0x0000005e005e7308 */ /* 0x000ee20000000800 */
[----:B-1----:R-:W-:Y:S01]  /*4060*/  FADD.FTZ R10, R90, R69 ;  /* 0x000000455a0a7221 */ /* 0x002fe20000010000 */
[----:B------:R-:W-:-:S04]  /*4070*/  FADD.FTZ R8, R44, R67 ;  /* 0x000000432c087221 */ /* 0x000fc80000010000 */
[----:B------:R-:W-:Y:S02]  /*4080*/  FADD.FTZ R67, R33, R8 ;  /* 0x0000000821437221 */ /* 0x000fe40000010000 */
[----:B------:R-:W1:Y:S01]  /*4090*/  MUFU.EX2 R53, R53 ;  /* 0x0000003500357308 */ /* 0x000e620000000800 */
[----:B--2---:R-:W-:Y:S01]  /*40a0*/  FADD.FTZ R69, R51, R10 ;  /* 0x0000000a33457221 */ /* 0x004fe20000010000 */
[C---:B------:R-:W-:Y:S01]  /*40b0*/  FADD.FTZ R8, R70.reuse, R67 ;  /* 0x0000004346087221 */ /* 0x040fe20000010000 */
[----:B0-----:R-:W-:Y:S01]  /*40c0*/  F2FP.F16.F32.PACK_AB R4, R70, R33 ;  /* 0x000000214604723e */ /* 0x001fe200000000ff */
[--C-:B------:R-:W-:Y:S02]  /*40d0*/  IMAD.MOV.U32 R70, RZ, RZ, R71.reuse ;  /* 0x000000ffff467224 */ /* 0x100fe400078e0047 */
[----:B------:R-:W-:Y:S01]  /*40e0*/  FADD.FTZ R67, R29, R8 ;  /* 0x000000081d437221 */ /* 0x000fe20000010000 */
[----:B------:R-:W-:Y:S01]  /*40f0*/  IMAD.MOV.U32 R33, RZ, RZ, R71 ;  /* 0x000000ffff217224 */ /* 0x000fe200078e0047 */
[----:B------:R-:W0:Y:S01]  /*4100*/  MUFU.EX2 R82, R82 ;  /* 0x0000005200527308 */ /* 0x000e220000000800 */
[----:B---3--:R-:W-:-:S07]  /*4110*/  FADD.FTZ R10, R94, R69 ;  /* 0x000000455e0a7221 */ /* 0x008fce0000010000 */
[----:B------:R-:W2:Y:S01]  /*4120*/  MUFU.EX2 R12, R12 ;  /* 0x0000000c000c7308 */ /* 0x000ea20000000800 */
[----:B-1----:R-:W-:Y:S01]  /*4130*/  FADD.FTZ R69, R53, R10 ;  /* 0x0000000a35457221 */ /* 0x002fe20000010000 */
[----:B------:R-:W-:-:S04]  /*4140*/  FADD.FTZ R10, R68, R67 ;  /* 0x00000043440a7221 */ /* 0x000fc80000010000 */
[----:B------:R-:W-:Y:S01]  /*4150*/  FADD.FTZ R67, R13, R10 ;  /* 0x0000000a0d437221 */ /* 0x000fe20000010000 */
[----:B------:R-:W-:Y:S01]  /*4160*/  F2FP.F16.F32.PACK_AB R10, R44, R11 ;  /* 0x0000000b2c0a723e */ /* 0x000fe200000000ff */
[----:B------:R-:W1:Y:S01]  /*4170*/  MUFU.EX2 R55, R55 ;  /* 0x0000003700377308 */ /* 0x000e620000000800 */
[----:B0-----:R-:W-:Y:S01]  /*4180*/  FADD.FTZ R69, R82, R69 ;  /* 0x0000004552457221 */ /* 0x001fe20000010000 */
[----:B------:R-:W-:Y:S01]  /*4190*/  FADD.FTZ R52, R60, R67 ;  /* 0x000000433c347221 */ /* 0x000fe20000010000 */
[----:B------:R-:W-:Y:S01]  /*41a0*/  F2FP.F16.F32.PACK_AB R11, R94, R51 ;  /* 0x000000335e0b723e */ /* 0x000fe200000000ff */
[--C-:B------:R-:W-:Y:S02]  /*41b0*/  IMAD.MOV.U32 R67, RZ, RZ, R71.reuse ;  /* 0x000000ffff437224 */ /* 0x100fe400078e0047 */
[----:B------:R-:W-:Y:S01]  /*41c0*/  FADD.FTZ R5, R15, R52 ;  /* 0x000000340f057221 */ /* 0x000fe20000010000 */
[----:B------:R-:W-:Y:S01]  /*41d0*/  IMAD.MOV.U32 R52, RZ, RZ, R71 ;  /* 0x000000ffff347224 */ /* 0x000fe200078e0047 */
[----:B------:R-:W0:Y:S01]  /*41e0*/  MUFU.EX2 R14, R14 ;  /* 0x0000000e000e7308 */ /* 0x000e220000000800 */
[----:B--2---:R-:W-:Y:S01]  /*41f0*/  FADD.FTZ R8, R12, R69 ;  /* 0x000000450c087221 */ /* 0x004fe20000010000 */
[----:B------:R-:W-:Y:S01]  /*4200*/  FADD.FTZ R6, R36, R5 ;  /* 0x0000000524067221 */ /* 0x000fe20000010000 */
[----:B------:R-:W-:Y:S01]  /*4210*/  F2FP.F16.F32.PACK_AB R5, R82, R53 ;  /* 0x000000355205723e */ /* 0x000fe200000000ff */
[----:B------:R-:W-:-:S02]  /*4220*/  IMAD.MOV.U32 R69, RZ, RZ, R71 ;  /* 0x000000ffff457224 */ /* 0x000fc400078e0047 */
[--C-:B------:R-:W-:Y:S02]  /*4230*/  IMAD.MOV.U32 R53, RZ, RZ, R71.reuse ;  /* 0x000000ffff357224 */ /* 0x100fe400078e0047 */
[----:B------:R-:W2:Y:S01]  /*4240*/  MUFU.EX2 R57, R57 ;  /* 0x0000003900397308 */ /* 0x000ea20000000800 */
[----:B-1----:R-:W-:Y:S01]  /*4250*/  FADD.FTZ R27, R55, R8 ;  /* 0x00000008371b7221 */ /* 0x002fe20000010000 */
[----:B------:R-:W-:Y:S01]  /*4260*/  F2FP.F16.F32.PACK_AB R8, R72, R9 ;  /* 0x000000094808723e */ /* 0x000fe200000000ff */
[--C-:B------:R-:W-:Y:S01]  /*4270*/  IMAD.MOV.U32 R51, RZ, RZ, R71.reuse ;  /* 0x000000ffff337224 */ /* 0x100fe200078e0047 */
[----:B------:R-:W-:Y:S01]  /*4280*/  F2FP.F16.F32.PACK_AB R9, R90, R49 ;  /* 0x000000315a09723e */ /* 0x000fe200000000ff */
[--C-:B------:R-:W-:Y:S02]  /*4290*/  IMAD.MOV.U32 R49, RZ, RZ, R71.reuse ;  /* 0x000000ffff317224 */ /* 0x100fe400078e0047 */
[----:B------:R-:W-:Y:S01]  /*42a0*/  IMAD.MOV.U32 R44, RZ, RZ, R71 ;  /* 0x000000ffff2c7224 */ /* 0x000fe200078e0047 */
[----:B------:R-:W1:Y:S01]  /*42b0*/  MUFU.EX2 R59, R59 ;  /* 0x0000003b003b7308 */ /* 0x000e620000000800 */
[----:B0-----:R-:W-:Y:S01]  /*42c0*/  FADD.FTZ R26, R14, R27 ;  /* 0x0000001b0e1a7221 */ /* 0x001fe20000010000 */
[----:B------:R-:W-:Y:S01]  /*42d0*/  FADD.FTZ R27, R25, R6 ;  /* 0x00000006191b7221 */ /* 0x000fe20000010000 */
[----:B------:R-:W-:Y:S01]  /*42e0*/  F2FP.F16.F32.PACK_AB R6, R68, R29 ;  /* 0x0000001d4406723e */ /* 0x000fe200000000ff */
[----:B------:R-:W-:Y:S01]  /*42f0*/  STSM.16.M88.4 [R2+0x25b00], R8 ;  /* 0x025b000802007844 */ /* 0x000fe20000000200 */
[----:B------:R-:W-:-:S03]  /*4300*/  IMAD.MOV.U32 R68, RZ, RZ, R71 ;  /* 0x000000ffff447224 */ /* 0x000fc600078e0047 */
[----:B------:R-:W0:Y:S01]  /*4310*/  MUFU.EX2 R64, R64 ;  /* 0x0000004000407308 */ /* 0x000e220000000800 */
[----:B--2---:R-:W-:-:S07]  /*4320*/  FADD.FTZ R26, R57, R26 ;  /* 0x0000001a391a7221 */ /* 0x004fce0000010000 */
[----:B------:R-:W2:Y:S01]  /*4330*/  MUFU.EX2 R20, R20 ;  /* 0x0000001400147308 */ /* 0x000ea20000000800 */
[----:B-1----:R-:W-:Y:S01]  /*4340*/  FADD.FTZ R7, R59, R26 ;  /* 0x0000001a3b077221 */ /* 0x002fe20000010000 */
[----:B------:R-:W-:-:S04]  /*4350*/  FADD.FTZ R26, R66, R27 ;  /* 0x0000001b421a7221 */ /* 0x000fc80000010000 */
[----:B------:R-:W-:Y:S02]  /*4360*/  FADD.FTZ R29, R21, R26 ;  /* 0x0000001a151d7221 */ /* 0x000fe40000010000 */
[----:B------:R-:W1:Y:S01]  /*4370*/  MUFU.EX2 R61, R61 ;  /* 0x0000003d003d7308 */ /* 0x000e620000000800 */
[----:B0-----:R-:W-:Y:S01]  /*4380*/  FADD.FTZ R7, R64, R7 ;  /* 0x0000000740077221 */ /* 0x001fe20000010000 */
[----:B------:R-:W-:-:S04]  /*4390*/  FADD.FTZ R26, R76, R29 ;  /* 0x0000001d4c1a7221 */ /* 0x000fc80000010000 */
[----:B------:R-:W-:Y:S02]  /*43a0*/  FADD.FTZ R29, R35, R26 ;  /* 0x0000001a231d7221 */ /* 0x000fe40000010000 */
[----:B------:R-:W0:Y:S08]  /*43b0*/  MUFU.EX2 R48, R48 ;  /* 0x0000003000307308 */ /* 0x000e300000000800 */
[----:B------:R-:W3:Y:S08]  /*43c0*/  MUFU.EX2 R63, R63 ;  /* 0x0000003f003f7308 */ /* 0x000ef00000000800 */
[----:B------:R-:W-:Y:S08]  /*43d0*/  MUFU.EX2 R28, R32 ;  /* 0x00000020001c7308 */ /* 0x000ff00000000800 */
[----:B------:R-:W4:Y:S08]  /*43e0*/  MUFU.EX2 R50, R50 ;  /* 0x0000003200327308 */ /* 0x000f300000000800 */
[----:B------:R2:W-:Y:S08]  /*43f0*/  MUFU.EX2 R32, R24 ;  /* 0x0000001800207308 */ /* 0x0005f00000000800 */
[----:B------:R-:W5:Y:S01]  /*4400*/  MUFU.EX2 R100, R100 ;  /* 0x0000006400647308 */ /* 0x000f620000000800 */
[----:B--2---:R-:W-:Y:S01]  /*4410*/  FADD.FTZ R24, R20, R7 ;  /* 0x0000000714187221 */ /* 0x004fe20000010000 */
[----:B------:R-:W-:Y:S01]  /*4420*/  F2FP.F16.F32.PACK_AB R7, R55, R12 ;  /* 0x0000000c3707723e */ /* 0x000fe200000000ff */
[----:B------:R-:W-:Y:S01]  /*4430*/  IMAD.MOV.U32 R55, RZ, RZ, R71 ;  /* 0x000000ffff377224 */ /* 0x000fe200078e0047 */
[----:B------:R-:W-:Y:S01]  /*4440*/  F2FP.F16.F32.PACK_AB R12, R60, R13 ;  /* 0x0000000d3c0c723e */ /* 0x000fe200000000ff */
[----:B-1----:R-:W-:Y:S01]  /*4450*/  FADD.FTZ R27, R61, R24 ;  /* 0x000000183d1b7221 */ /* 0x002fe20000010000 */
[----:B------:R-:W-:Y:S01]  /*4460*/  F2FP.F16.F32.PACK_AB R13, R57, R14 ;  /* 0x0000000e390d723e */ /* 0x000fe200000000ff */
[----:B------:R1:W-:Y:S01]  /*4470*/  STSM.16.M88.4 [R2+0x27300], R4 ;  /* 0x0273000402007844 */ /* 0x0003e20000000200 */
[----:B------:R-:W2:Y:S01]  /*4480*/  MUFU.EX2 R23, R23 ;  /* 0x0000001700177308 */ /* 0x000ea20000000800 */
[----:B0-----:R-:W-:Y:S01]  /*4490*/  FADD.FTZ R24, R48, R27 ;  /* 0x0000001b30187221 */ /* 0x001fe20000010000 */
[----:B------:R-:W-:Y:S01]  /*44a0*/  F2FP.F16.F32.PACK_AB R14, R36, R15 ;  /* 0x0000000f240e723e */ /* 0x000fe200000000ff */
[--C-:B------:R-:W-:Y:S01]  /*44b0*/  IMAD.MOV.U32 R60, RZ, RZ, R71.reuse ;  /* 0x000000ffff3c7224 */ /* 0x100fe200078e0047 */
[----:B------:R-:W-:Y:S01]  /*44c0*/  F2FP.F16.F32.PACK_AB R15, R64, R59 ;  /* 0x0000003b400f723e */ /* 0x000fe200000000ff */
[----:B---3--:R-:W-:Y:S01]  /*44d0*/  FADD.FTZ R27, R63, R24 ;  /* 0x000000183f1b7221 */ /* 0x008fe20000010000 */
[----:B------:R-:W-:-:S02]  /*44e0*/  IMAD.MOV.U32 R64, RZ, RZ, R71 ;  /* 0x000000ffff407224 */ /* 0x000fc400078e0047 */
[----:B------:R-:W0:Y:S01]  /*44f0*/  MUFU.EX2 R43, R43 ;  /* 0x0000002b002b7308 */ /* 0x000e220000000800 */
[----:B----4-:R-:W-:Y:S01]  /*4500*/  FADD.FTZ R24, R50, R27 ;  /* 0x0000001b32187221 */ /* 0x010fe20000010000 */
[C---:B-----5:R-:W-:Y:S01]  /*4510*/  FADD.FTZ R26, R100.reuse, R29 ;  /* 0x0000001d641a7221 */ /* 0x060fe20000010000 */
[----:B------:R-:W-:Y:S01]  /*4520*/  STSM.16.M88.4 [R2+0x28b00], R12 ;  /* 0x028b000c02007844 */ /* 0x000fe20000000200 */
[--C-:B------:R-:W-:Y:S02]  /*4530*/  IMAD.MOV.U32 R59, RZ, RZ, R71.reuse ;  /* 0x000000ffff3b7224 */ /* 0x100fe400078e0047 */
[--C-:B------:R-:W-:Y:S01]  /*4540*/  IMAD.MOV.U32 R57, RZ, RZ, R71.reuse ;  /* 0x000000ffff397224 */ /* 0x100fe200078e0047 */
[----:B-1----:R-:W-:Y:S01]  /*4550*/  F2FP.F16.F32.PACK_AB R4, R100, R35 ;  /* 0x000000236404723e */ /* 0x002fe200000000ff */
[----:B------:R1:W3:Y:S01]  /*4560*/  MUFU.EX2 R40, R54 ;  /* 0x0000003600287308 */ /* 0x0002e20000000800 */
[----:B--2---:R-:W-:Y:S01]  /*4570*/  FADD.FTZ R27, R23, R24 ;  /* 0x00000018171b7221 */ /* 0x004fe20000010000 */
[----:B------:R-:W-:Y:S01]  /*4580*/  F2FP.F16.F32.PACK_AB R24, R66, R25 ;  /* 0x000000194218723e */ /* 0x000fe200000000ff */
[--C-:B------:R-:W-:Y:S01]  /*4590*/  IMAD.MOV.U32 R66, RZ, RZ, R71.reuse ;  /* 0x000000ffff427224 */ /* 0x100fe200078e0047 */
[----:B------:R-:W-:Y:S01]  /*45a0*/  F2FP.F16.F32.PACK_AB R25, R61, R20 ;  /* 0x000000143d19723e */ /* 0x000fe200000000ff */
[----:B------:R-:W-:-:S02]  /*45b0*/  IMAD.MOV.U32 R61, RZ, RZ, R71 ;  /* 0x000000ffff3d7224 */ /* 0x000fc400078e0047 */
[--C-:B------:R-:W-:Y:S01]  /*45c0*/  IMAD.MOV.U32 R35, RZ, RZ, R71.reuse ;  /* 0x000000ffff237224 */ /* 0x100fe200078e0047 */
[----:B------:R-:W2:Y:S01]  /*45d0*/  MUFU.EX2 R96, R96 ;  /* 0x0000006000607308 */ /* 0x000ea20000000800 */
[----:B0-----:R-:W-:Y:S01]  /*45e0*/  FADD.FTZ R29, R43, R26 ;  /* 0x0000001a2b1d7221 */ /* 0x001fe20000010000 */
[----:B------:R-:W-:Y:S01]  /*45f0*/  F2FP.F16.F32.PACK_AB R26, R76, R21 ;  /* 0x000000154c1a723e */ /* 0x000fe200000000ff */
[----:B-1----:R-:W-:-:S05]  /*4600*/  IMAD.MOV.U32 R54, RZ, RZ, R71 ;  /* 0x000000ffff367224 */ /* 0x002fca00078e0047 */
[----:B------:R-:W0:Y:S01]  /*4610*/  MUFU.EX2 R65, R65 ;  /* 0x0000004100417308 */ /* 0x000e220000000800 */
[----:B---3--:R-:W-:Y:S01]  /*4620*/  FADD.FTZ R36, R40, R27 ;  /* 0x0000001b28247221 */ /* 0x008fe20000010000 */
[----:B------:R-:W-:Y:S01]  /*4630*/  F2FP.F16.F32.PACK_AB R27, R63, R48 ;  /* 0x000000303f1b723e */ /* 0x000fe200000000ff */
[--C-:B------:R-:W-:Y:S02]  /*4640*/  IMAD.MOV.U32 R63, RZ, RZ, R71.reuse ;  /* 0x000000ffff3f7224 */ /* 0x100fe400078e0047 */
[----:B------:R-:W-:Y:S02]  /*4650*/  IMAD.MOV.U32 R48, RZ, RZ, R71 ;  /* 0x000000ffff307224 */ /* 0x000fe400078e0047 */
[----:B------:R1:W-:Y:S01]  /*4660*/  STSM.16.M88.4 [R2+0x2a300], R24 ;  /* 0x02a3001802007844 */ /* 0x0003e20000000200 */
[----:B------:R-:W3:Y:S01]  /*4670*/  MUFU.EX2 R41, R41 ;  /* 0x0000002900297308 */ /* 0x000ee20000000800 */
[----:B--2---:R-:W-:Y:S01]  /*4680*/  FADD.FTZ R8, R96, R29 ;  /* 0x0000001d60087221 */ /* 0x004fe20000010000 */
[----:B------:R-:W-:-:S06]  /*4690*/  IMAD.MOV.U32 R29, RZ, RZ, R71 ;  /* 0x000000ffff1d7224 */ /* 0x000fcc00078e0047 */
[----:B------:R-:W2:Y:S01]  /*46a0*/  MUFU.EX2 R85, R85 ;  /* 0x0000005500557308 */ /* 0x000ea20000000800 */
[----:B0-----:R-:W-:Y:S01]  /*46b0*/  FADD.FTZ R36, R65, R36 ;  /* 0x0000002441247221 */ /* 0x001fe20000010000 */
[----:B-1----:R-:W-:-:S06]  /*46c0*/  IMAD.MOV.U32 R27, RZ, RZ, R71 ;  /* 0x000000ffff1b7224 */ /* 0x002fcc00078e0047 */
[----:B------:R-:W0:Y:S01]  /*46d0*/  MUFU.EX2 R84, R84 ;  /* 0x0000005400547308 */ /* 0x000e220000000800 */
[----:B---3--:R-:W-:Y:S01]  /*46e0*/  FADD.FTZ R5, R41, R8 ;  /* 0x0000000829057221 */ /* 0x008fe20000010000 */
[--C-:B------:R-:W-:Y:S02]  /*46f0*/  IMAD.MOV.U32 R26, RZ, RZ, R71.reuse ;  /* 0x000000ffff1a7224 */ /* 0x100fe400078e0047 */
[--C-:B------:R-:W-:Y:S02]  /*4700*/  IMAD.MOV.U32 R25, RZ, RZ, R71.reuse ;  /* 0x000000ffff197224 */ /* 0x100fe400078e0047 */
[--C-:B------:R-:W-:Y:S02]  /*4710*/  IMAD.MOV.U32 R24, RZ, RZ, R71.reuse ;  /* 0x000000ffff187224 */ /* 0x100fe400078e0047 */
        /* <DEDUP_REMOVED lines=8> */
[C---:B0-----:R-:W-:Y:S01]  /*47a0*/  FADD.FTZ R6, R84.reuse, R5 ;  /* 0x0000000554067221 */ /* 0x041fe20000010000 */
[----:B------:R-:W-:Y:S01]  /*47b0*/  F2FP.F16.F32.PACK_AB R5, R23, R50 ;  /* 0x000000321705723e */ /* 0x000fe200000000ff */
[--C-:B------:R-:W-:Y:S01]  /*47c0*/  IMAD.MOV.U32 R50, RZ, RZ, R71.reuse ;  /* 0x000000ffff327224 */ /* 0x100fe200078e0047 */
[----:B------:R-:W-:Y:S01]  /*47d0*/  F2FP.F16.F32.PACK_AB R84, R84, R41 ;  /* 0x000000295454723e */ /* 0x000fe200000000ff */
[--C-:B------:R-:W-:Y:S02]  /*47e0*/  IMAD.MOV.U32 R41, RZ, RZ, R71.reuse ;  /* 0x000000ffff297224 */ /* 0x100fe400078e0047 */
[--C-:B------:R-:W-:Y:S01]  /*47f0*/  IMAD.MOV.U32 R40, RZ, RZ, R71.reuse ;  /* 0x000000ffff287224 */ /* 0x100fe200078e0047 */
[----:B------:R-:W0:Y:S01]  /*4800*/  MUFU.EX2 R88, R88 ;  /* 0x0000005800587308 */ /* 0x000e220000000800 */
[----:B-1----:R-:W-:Y:S01]  /*4810*/  FADD.FTZ R11, R39, R6 ;  /* 0x00000006270b7221 */ /* 0x002fe20000010000 */
[----:B------:R-:W-:Y:S01]  /*4820*/  F2FP.F16.F32.PACK_AB R6, R96, R43 ;  /* 0x0000002b6006723e */ /* 0x000fe200000000ff */
[----:B------:R-:W-:-:S02]  /*4830*/  IMAD.MOV.U32 R43, RZ, RZ, R71 ;  /* 0x000000ffff2b7224 */ /* 0x000fc400078e0047 */
[----:B------:R-:W-:Y:S02]  /*4840*/  IMAD.MOV.U32 R28, RZ, RZ, R71 ;  /* 0x000000ffff1c7224 */ /* 0x000fe400078e0047 */
[----:B------:R1:W-:Y:S01]  /*4850*/  STSM.16.M88.4 [R2+0x2bb00], R4 ;  /* 0x02bb000402007844 */ /* 0x0003e20000000200 */
[----:B------:R-:W3:Y:S01]  /*4860*/  MUFU.EX2 R37, R37 ;  /* 0x0000002500257308 */ /* 0x000ee20000000800 */
[----:B--2---:R-:W-:Y:S01]  /*4870*/  FADD.FTZ R13, R87, R8 ;  /* 0x00000008570d7221 */ /* 0x004fe20000010000 */
[----:B------:R-:W-:-:S03]  /*4880*/  F2FP.F16.F32.PACK_AB R87, R32, R87 ;  /* 0x000000572057723e */ /* 0x000fc600000000ff */
[----:B------:R-:W-:Y:S01]  /*4890*/  FADD.FTZ R13, R32, R13 ;  /* 0x0000000d200d7221 */ /* 0x000fe20000010000 */
[----:B------:R-:W-:Y:S02]  /*48a0*/  IMAD.MOV.U32 R32, RZ, RZ, R71 ;  /* 0x000000ffff207224 */ /* 0x000fe400078e0047 */
[----:B------:R-:W2:Y:S01]  /*48b0*/  MUFU.EX2 R92, R92 ;  /* 0x0000005c005c7308 */ /* 0x000ea20000000800 */
[C---:B0-----:R-:W-:Y:S01]  /*48c0*/  FADD.FTZ R8, R88.reuse, R11 ;  /* 0x0000000b58087221 */ /* 0x041fe20000010000 */
[----:B------:R-:W-:Y:S01]  /*48d0*/  F2FP.F16.F32.PACK_AB R86, R88, R39 ;  /* 0x000000275856723e */ /* 0x000fe200000000ff */
[----:B------:R-:W-:-:S04]  /*48e0*/  IMAD.MOV.U32 R39, RZ, RZ, R71 ;  /* 0x000000ffff277224 */ /* 0x000fc800078e0047 */
[----:B------:R0:W-:Y:S01]  /*48f0*/  STSM.16.M88.4 [R2+0x2d300], R84 ;  /* 0x02d3005402007844 */ /* 0x0001e20000000200 */
[----:B------:R-:W4:Y:S01]  /*4900*/  MUFU.EX2 R34, R34 ;  /* 0x0000002200227308 */ /* 0x000f220000000800 */
[----:B---3--:R-:W-:-:S07]  /*4910*/  FADD.FTZ R11, R37, R8 ;  /* 0x00000008250b7221 */ /* 0x008fce0000010000 */
[----:B------:R3:W5:Y:S01]  /*4920*/  MUFU.EX2 R93, R42 ;  /* 0x0000002a005d7308 */ /* 0x0007620000000800 */
[C---:B--2---:R-:W-:Y:S01]  /*4930*/  FADD.FTZ R10, R92.reuse, R11 ;  /* 0x0000000b5c0a7221 */ /* 0x044fe20000010000 */
[----:B------:R-:W-:Y:S01]  /*4940*/  F2FP.F16.F32.PACK_AB R92, R92, R37 ;  /* 0x000000255c5c723e */ /* 0x000fe200000000ff */
[----:B------:R-:W-:-:S05]  /*4950*/  IMAD.MOV.U32 R37, RZ, RZ, R71 ;  /* 0x000000ffff257224 */ /* 0x000fca00078e0047 */
[----:B------:R-:W2:Y:S01]  /*4960*/  MUFU.EX2 R31, R31 ;  /* 0x0000001f001f7308 */ /* 0x000ea20000000800 */
[----:B----4-:R-:W-:Y:S01]  /*4970*/  FADD.FTZ R8, R34, R13 ;  /* 0x0000000d22087221 */ /* 0x010fe20000010000 */
[----:B---3--:R-:W-:-:S06]  /*4980*/  IMAD.MOV.U32 R42, RZ, RZ, R71 ;  /* 0x000000ffff2a7224 */ /* 0x008fcc00078e0047 */
[----:B------:R-:W3:Y:S01]  /*4990*/  MUFU.EX2 R38, R38 ;  /* 0x0000002600267308 */ /* 0x000ee20000000800 */
[C---:B-----5:R-:W-:Y:S01]  /*49a0*/  FADD.FTZ R13, R93.reuse, R8 ;  /* 0x000000085d0d7221 */ /* 0x060fe20000010000 */
[----:B------:R-:W-:Y:S01]  /*49b0*/  F2FP.F16.F32.PACK_AB R93, R93, R34 ;  /* 0x000000225d5d723e */ /* 0x000fe200000000ff */
[----:B------:R-:W-:-:S05]  /*49c0*/  IMAD.MOV.U32 R34, RZ, RZ, R71 ;  /* 0x000000ffff227224 */ /* 0x000fca00078e0047 */
[----:B------:R-:W4:Y:S01]  /*49d0*/  MUFU.EX2 R80, R80 ;  /* 0x0000005000507308 */ /* 0x000f220000000800 */
[----:B--2---:R-:W-:-:S07]  /*49e0*/  FADD.FTZ R15, R31, R10 ;  /* 0x0000000a1f0f7221 */ /* 0x004fce0000010000 */
[----:B------:R-:W1:Y:S01]  /*49f0*/  MUFU.EX2 R95, R110 ;  /* 0x0000006e005f7308 */ /* 0x000e620000000800 */
[----:B---3--:R-:W-:-:S07]  /*4a00*/  FADD.FTZ R8, R38, R13 ;  /* 0x0000000d26087221 */ /* 0x008fce0000010000 */
[----:B------:R-:W2:Y:S01]  /*4a10*/  MUFU.EX2 R30, R30 ;  /* 0x0000001e001e7308 */ /* 0x000ea20000000800 */
[C---:B----4-:R-:W-:Y:S01]  /*4a20*/  FADD.FTZ R15, R80.reuse, R15 ;  /* 0x0000000f500f7221 */ /* 0x050fe20000010000 */
[----:B------:R-:W-:Y:S01]  /*4a30*/  F2FP.F16.F32.PACK_AB R94, R80, R31 ;  /* 0x0000001f505e723e */ /* 0x000fe200000000ff */
[----:B------:R-:W-:-:S05]  /*4a40*/  IMAD.MOV.U32 R31, RZ, RZ, R71 ;  /* 0x000000ffff1f7224 */ /* 0x000fca00078e0047 */
[----:B------:R-:W3:Y:S01]  /*4a50*/  MUFU.EX2 R45, R45 ;  /* 0x0000002d002d7308 */ /* 0x000ee20000000800 */
[C---:B-1----:R-:W-:Y:S01]  /*4a60*/  FADD.FTZ R5, R95.reuse, R8 ;  /* 0x000000085f057221 */ /* 0x042fe20000010000 */
[----:B------:R-:W-:Y:S01]  /*4a70*/  F2FP.F16.F32.PACK_AB R95, R95, R38 ;  /* 0x000000265f5f723e */ /* 0x000fe200000000ff */
[----:B------:R-:W-:-:S04]  /*4a80*/  IMAD.MOV.U32 R38, RZ, RZ, R71 ;  /* 0x000000ffff267224 */ /* 0x000fc800078e0047 */
[----:B------:R0:W-:Y:S01]  /*4a90*/  STSM.16.M88.4 [R2+0x2eb00], R92 ;  /* 0x02eb005c02007844 */ /* 0x0001e20000000200 */
[----:B------:R-:W1:Y:S01]  /*4aa0*/  MUFU.EX2 R47, R47 ;  /* 0x0000002f002f7308 */ /* 0x000e620000000800 */
[----:B--2---:R-:W-:-:S07]  /*4ab0*/  FADD.FTZ R4, R30, R15 ;  /* 0x0000000f1e047221 */ /* 0x004fce0000010000 */
[----:B------:R-:W2:Y:S01]  /*4ac0*/  MUFU.EX2 R104, R104 ;  /* 0x0000006800687308 */ /* 0x000ea20000000800 */
[C---:B---3--:R-:W-:Y:S01]  /*4ad0*/  F2FP.F16.F32.PACK_AB R12, R45.reuse, R30 ;  /* 0x0000001e2d0c723e */ /* 0x048fe200000000ff */
[----:B------:R-:W-:Y:S01]  /*4ae0*/  FADD.FTZ R4, R45, R4 ;  /* 0x000000042d047221 */ /* 0x000fe20000010000 */
[--C-:B------:R-:W-:Y:S02]  /*4af0*/  IMAD.MOV.U32 R45, RZ, RZ, R71.reuse ;  /* 0x000000ffff2d7224 */ /* 0x100fe400078e0047 */
[----:B------:R-:W-:-:S03]  /*4b00*/  IMAD.MOV.U32 R30, RZ, RZ, R71 ;  /* 0x000000ffff1e7224 */ /* 0x000fc600078e0047 */
[----:B------:R-:W3:Y:S01]  /*4b10*/  MUFU.EX2 R46, R46 ;  /* 0x0000002e002e7308 */ /* 0x000ee20000000800 */
[----:B-1----:R-:W-:-:S07]  /*4b20*/  FADD.FTZ R7, R47, R4 ;  /* 0x000000042f077221 */ /* 0x002fce0000010000 */
[----:B------:R-:W1:Y:S01]  /*4b30*/  MUFU.EX2 R9, R112 ;  /* 0x0000007000097308 */ /* 0x000e620000000800 */
[C---:B--2---:R-:W-:Y:S01]  /*4b40*/  F2FP.F16.F32.PACK_AB R14, R104.reuse, R47 ;  /* 0x0000002f680e723e */ /* 0x044fe200000000ff */
[----:B------:R-:W-:Y:S01]  /*4b50*/  FADD.FTZ R7, R104, R7 ;  /* 0x0000000768077221 */ /* 0x000fe20000010000 */
[----:B------:R-:W-:-:S05]  /*4b60*/  IMAD.MOV.U32 R47, RZ, RZ, R71 ;  /* 0x000000ffff2f7224 */ /* 0x000fca00078e0047 */
[----:B------:R-:W2:Y:S01]  /*4b70*/  MUFU.EX2 R118, R118 ;  /* 0x0000007600767308 */ /* 0x000ea20000000800 */
[----:B---3--:R-:W-:-:S07]  /*4b80*/  FADD.FTZ R6, R46, R5 ;  /* 0x000000052e067221 */ /* 0x008fce0000010000 */
[----:B------:R-:W3:Y:S01]  /*4b90*/  MUFU.EX2 R11, R114 ;  /* 0x00000072000b7308 */ /* 0x000ee20000000800 */
[C---:B-1----:R-:W-:Y:S01]  /*4ba0*/  F2FP.F16.F32.PACK_AB R13, R9.reuse, R46 ;  /* 0x0000002e090d723e */ /* 0x042fe200000000ff */
[----:B------:R-:W-:Y:S01]  /*4bb0*/  FADD.FTZ R5, R9, R6 ;  /* 0x0000000609057221 */ /* 0x000fe20000010000 */
[----:B------:R-:W-:-:S03]  /*4bc0*/  IMAD.MOV.U32 R46, RZ, RZ, R71 ;  /* 0x000000ffff2e7224 */ /* 0x000fc600078e0047 */
[----:B--2---:R-:W-:Y:S01]  /*4bd0*/  FADD.FTZ R6, R118, R5 ;  /* 0x0000000576067221 */ /* 0x004fe20000010000 */
[----:B---3--:R-:W-:-:S03]  /*4be0*/  F2FP.F16.F32.PACK_AB R15, R11, R118 ;  /* 0x000000760b0f723e */ /* 0x008fc600000000ff */
[----:B------:R-:W-:Y:S02]  /*4bf0*/  FADD.FTZ R6, R11, R6 ;  /* 0x000000060b067221 */ /* 0x000fe40000010000 */
[----:B------:R0:W-:Y:S01]  /*4c00*/  STSM.16.M88.4 [R2+0x30300], R12 ;  /* 0x0303000c02007844 */ /* 0x0001e20000000200 */
[----:B------:R1:W-:Y:S06]  /*4c10*/  MEMBAR.ALL.CTA ;  /* 0x0000000000007992 */ /* 0x0003ec0000008000 */
[----:B-1----:R-:W1:Y:S02]  /*4c20*/  FENCE.VIEW.ASYNC.S ;  /* 0x00000000000073c6 */ /* 0x002e640000000000 */
[----:B-1----:R-:W-:Y:S01]  /*4c30*/  NOP ;  /* 0x0000000000007918 */ /* 0x002fe20000000000 */
[----:B------:R-:W-:Y:S05]  /*4c40*/  @!P2 BRA `(.L_x_8387) ;  /* 0x000000380038a947 */ /* 0x000fea0003800000 */
        /* <DEDUP_REMOVED lines=28> */
[----:B------:R-:W-:-:S06]  /*4e10*/  UMOV UR57, UR39 ;  /* 0x0000002700397c82 */ /* 0x000fcc0008000000 */
.L_x_8396:
[----:B------:R-:W-:Y:S01]  /*4e20*/  UIADD3 UR39, UR57, 0x1, URZ ;  /* 0x0000000139277890 */ /* 0x000fe2000fffe03f */
[----:B------:R-:W-:-:S03]  /*4e30*/  ISETP.NE.AND P3, PT, RZ, UR38, PT ;  /* 0x00000026ff007c0c */ /* 0x000fc6000bf65270 */
[----:B------:R-:W-:-:S04]  /*4e40*/  UISETP.NE.AND UP0, UPT, UR39, 0x2, UPT ;  /* 0x000000022700788c */ /* 0x000fc8000bf05270 */
[----:B------:R-:W-:Y:S02]  /*4e50*/  USEL UR6, URZ, 0x1, UP0 ;  /* 0x000000013f067887 */ /* 0x000fe40008000000 */
[----:B------:R-:W-:-:S04]  /*4e60*/  USEL UR39, UR39, URZ, UP0 ;  /* 0x0000003f27277287 */ /* 0x000fc80008000000 */
[----:B------:R-:W-:Y:S01]  /*4e70*/  LOP3.LUT R16, R9, UR6, RZ, 0x3c, !PT ;  /* 0x0000000609107c12 */ /* 0x000fe2000f8e3cff */
[----:B------:R-:W-:Y:S07]  /*4e80*/  @P3 BRA `(.L_x_8388) ;  /* 0x0000000000283947 */ /* 0x000fee0003800000 */
[----:B------:R-:W-:Y:S05]  /*4e90*/  @!P0 BRA `(.L_x_8389) ;  /* 0x0000000000048947 */ /* 0x000fea0003800000 */
[----:B------:R-:W-:Y:S01]  /*4ea0*/  BPT.TRAP 0x1 ;  /* 0x000000040000795c */ /* 0x000fe20000300000 */
.L_x_8389:
[----:B------:R-:W-:Y:S01]  /*4eb0*/  ULEA UR6, UR39, UR36, 0x3 ;  /* 0x0000002427067291 */ /* 0x000fe2000f8e183f */
[----:B------:R-:W-:-:S08]  /*4ec0*/  SHF.L.U32 R0, R16, 0x1f, RZ ;  /* 0x0000001f10007819 */ /* 0x000fd000000006ff */
[----:B------:R1:W2:Y:S01]  /*4ed0*/  SYNCS.PHASECHK.TRANS64.TRYWAIT P2, [UR6+0x31c30], R0 ;  /* 0x031c3000ff0075a7 */ /* 0x0002a20008040146 */
[----:B------:R-:W-:Y:S05]  /*4ee0*/  @!P0 BRA `(.L_x_8390) ;  /* 0x0000000000048947 */ /* 0x000fea0003800000 */
[----:B------:R-:W-:Y:S01]  /*4ef0*/  BPT.TRAP 0x1 ;  /* 0x000000040000795c */ /* 0x000fe20000300000 */
.L_x_8390:
[----:B--2---:R-:W-:Y:S05]  /*4f00*/  @P2 BRA `(.L_x_8388) ;  /* 0x0000000000082947 */ /* 0x004fea0003800000 */
[----:B------:R-:W2:Y:S02]  /*4f10*/  SYNCS.PHASECHK.TRANS64.TRYWAIT P2, [UR6+0x31c30], R0 ;  /* 0x031c3000ff0075a7 */ /* 0x000ea40008040146 */
[----:B--2---:R-:W-:Y:S05]  /*4f20*/  @!P2 BRA `(.L_x_8391) ;  /* 0x0000009c005ca947 */ /* 0x004fea0003800000 */
.L_x_8388:
[----:B--2---:R-:W2:Y:S01]  /*4f30*/  S2R R3, SR_TID.X ;  /* 0x0000000000037919 */ /* 0x004ea20000002100 */
[----:B------:R-:W-:Y:S01]  /*4f40*/  UIMAD UR26, UR39, 0x6c0, UR56 ;  /* 0x000006c0271a78a4 */ /* 0x000fe2000f8e0238 */
[----:B------:R-:W-:Y:S01]  /*4f50*/  UMOV UR27, 0x80000020 ;  /* 0x80000020001b7882 */ /* 0x000fe20000000000 */
[----:B------:R-:W-:Y:S02]  /*4f60*/  UMOV UR28, UR24 ;  /* 0x00000018001c7c82 */ /* 0x000fe40008000000 */
[----:B------:R-:W-:Y:S01]  /*4f70*/  UIADD3 UR30, UR26, 0x40, URZ ;  /* 0x000000401a1e7890 */ /* 0x000fe2000fffe03f */
        /* <DEDUP_REMOVED lines=20> */
[----:B--2---:R-:W-:Y:S01]  /*50c0*/  SHF.R.U32.HI R3, RZ, 0x7, R3 ;  /* 0x00000007ff037819 */ /* 0x004fe20000011603 */
[----:B------:R-:W-:Y:S01]  /*50d0*/  UMOV UR53, UR25 ;  /* 0x0000001900357c82 */ /* 0x000fe20008000000 */
[----:B------:R-:W-:Y:S01]  /*50e0*/  UMOV UR55, 0x80000020 ;  /* 0x8000002000377882 */ /* 0x000fe20000000000 */
[----:B------:R-:W-:-:S02]  /*50f0*/  UIADD3 UR6, UR26, 0x200, URZ ;  /* 0x000002001a067890 */ /* 0x000fc4000fffe03f */
[----:B-1----:R-:W-:Y:S01]  /*5100*/  VIADD R0, R3, 0x8 ;  /* 0x0000000803007836 */ /* 0x002fe20000000000 */
[----:B------:R-:W-:Y:S01]  /*5110*/  UMOV UR7, 0x80000020 ;  /* 0x8000002000077882 */ /* 0x000fe20000000000 */
[----:B------:R-:W-:Y:S01]  /*5120*/  UIADD3 UR10, UR26, 0x202, URZ ;  /* 0x000002021a0a7890 */ /* 0x000fe2000fffe03f */
[----:B------:R-:W-:Y:S02]  /*5130*/  UMOV UR11, 0x80000020 ;  /* 0x80000020000b7882 */ /* 0x000fe40000000000 */
        /* <DEDUP_REMOVED lines=8> */
[----:B------:R-:W-:Y:S03]  /*51c0*/  HGMMA.64x16x16.F32 R136, gdesc[UR24], RZ, !UPT, gsb0 ;  /* 0x00200000188879f0 */ /* 0x000fe6000c0008ff */
        /* <DEDUP_REMOVED lines=36> */
[----:B0-----:R-:W-:-:S06]  /*5410*/  WARPGROUP.ARRIVE ;  /* 0x00000000000079c5 */ /* 0x001fcc0000000000 */
        /* <DEDUP_REMOVED lines=280> */
.L_x_8393:
[----:B------:R-:W-:Y:S01]  /*65a0*/  ULEA UR6, UR57, UR36, 0x3 ;  /* 0x0000002439067291 */ /* 0x000fe2000f8e183f */
[----:B------:R-:W-:-:S08]  /*65b0*/  SHF.L.U32 R0, R9, 0x1f, RZ ;  /* 0x0000001f09007819 */ /* 0x000fd000000006ff */
[----:B------:R0:W1:Y:S01]  /*65c0*/  SYNCS.PHASECHK.TRANS64.TRYWAIT P2, [UR6+0x31c50], R0 ;  /* 0x031c5000ff0075a7 */ /* 0x0000620008040146 */
[----:B------:R-:W-:Y:S05]  /*65d0*/  @!P0 BRA `(.L_x_8394) ;  /* 0x0000000000048947 */ /* 0x000fea0003800000 */
[----:B------:R-:W-:Y:S01]  /*65e0*/  BPT.TRAP 0x1 ;  /* 0x000000040000795c */ /* 0x000fe20000300000 */
.L_x_8394:
[----:B-1----:R-:W-:Y:S05]  /*65f0*/  @P2 BRA `(.L_x_8392) ;  /* 0x0000000000082947 */ /* 0x002fea0003800000 */
[----:B------:R-:W1:Y:S02]  /*6600*/  SYNCS.PHASECHK.TRANS64.TRYWAIT P2, [UR6+0x31c50], R0 ;  /* 0x031c5000ff0075a7 */ /* 0x000e640008040146 */
[----:B-1----:R-:W-:Y:S05]  /*6610*/  @!P2 BRA `(.L_x_8395) ;  /* 0x0000008400b8a947 */ /* 0x002fea0003800000 */
.L_x_8392:
[----:B------:R-:W-:Y:S01]  /*6620*/  UIADD3 UR6, UR36, 0x200, URZ ;  /* 0x0000020024067890 */ /* 0x000fe2000fffe03f */
[----:B------:R-:W-:Y:S01]  /*6630*/  WARPGROUP.ARRIVE ;  /* 0x00000000000079c5 */ /* 0x000fe20000000000 */
[----:B------:R-:W-:Y:S01]  /*6640*/  ULOP3.LUT UR7, UR37, 0x10000, URZ, 0xfc, !UPT ;  /* 0x0001000025077892 */ /* 0x000fe2000f8efc3f */
[----:B01----:R-:W-:Y:S01]  /*6650*/  FMNMX.FTZ R0, R136, R5, !PT ;  /* 0x0000000588007209 */ /* 0x003fe20007810000 */
[----:B------:R-:W-:Y:S01]  /*6660*/  USHF.R.U32.HI UR6, URZ, 0x4, UR6 ;  /* 0x000000043f067899 */ /* 0x000fe20008011606 */
[----:B------:R-:W-:Y:S01]  /*6670*/  FMNMX.FTZ R22, R138, R8, !PT ;  /* 0x000000088a167209 */ /* 0x000fe20007810000 */
[----:B------:R-:W-:Y:S01]  /*6680*/  UMOV UR29, 0xc0000010 ;  /* 0xc0000010001d7882 */ /* 0x000fe20000000000 */
[----:B------:R-:W-:Y:S01]  /*6690*/  UMOV UR31, 0x80000020 ;  /* 0x80000020001f7882 */ /* 0x000fe20000000000 */
[----:B------:R-:W-:Y:S01]  /*66a0*/  ULOP3.LUT UR6, UR6, 0x3fff, URZ, 0xc0, !UPT ;  /* 0x00003fff06067892 */ /* 0x000fe2000f8ec03f */
[----:B------:R-:W-:Y:S01]  /*66b0*/  FMNMX.FTZ R3, R137, R0, !PT ;  /* 0x0000000089037209 */ /* 0x000fe20007810000 */
[----:B------:R-:W-:Y:S01]  /*66c0*/  UMOV UR28, UR7 ;  /* 0x00000007001c7c82 */ /* 0x000fe20008000000 */
[----:B------:R-:W-:Y:S01]  /*66d0*/  FMNMX.FTZ R23, R139, R22, !PT ;  /* 0x000000168b177209 */ /* 0x000fe20007810000 */
[----:B------:R-:W-:Y:S01]  /*66e0*/  ULOP3.LUT UR6, UR6, 0x2400000, URZ, 0xfc, !UPT ;  /* 0x0240000006067892 */ /* 0x000fe2000f8efc3f */
[----:B------:R-:W-:-:S03]  /*66f0*/  FMNMX.FTZ R0, R140, R3, !PT ;  /* 0x000000038c007209 */ /* 0x000fc60007810000 */
[----:B------:R-:W-:Y:S01]  /*6700*/  UIMAD UR6, UR57, 0x6c0, UR6 ;  /* 0x000006c0390678a4 */ /* 0x000fe2000f8e0206 */
[----:B------:R-:W-:-:S04]  /*6710*/  FMNMX.FTZ R3, R141, R0, !PT ;  /* 0x000000008d037209 */ /* 0x000fc80007810000 */
[----:B------:R-:W-:Y:S02]  /*6720*/  FMNMX.FTZ R0, R128, R3, !PT ;  /* 0x0000000380007209 */ /* 0x000fe40007810000 */
[----:B------:R-:W-:Y:S02]  /*6730*/  UMOV UR30, UR6 ;  /* 0x00000006001e7c82 */ /* 0x000fe40008000000 */
[----:B------:R-:W-:Y:S01]  /*6740*/  HGMMA.64x96x16.F32 R24, gdesc[UR28].tnspB, R24, gsb0 ;  /* 0x416000001c1879f0 */ /* 0x000fe20008000818 */
[----:B------:R-:W-:Y:S01]  /*6750*/  UIADD3 UR28, UR7, 0x180, URZ ;  /* 0x00000180071c7890 */ /* 0x000fe2000fffe03f */
[----:B------:R-:W-:Y:S01]  /*6760*/  FMNMX.FTZ R3, R129, R0, !PT ;  /* 0x0000000081037209 */ /* 0x000fe20007810000 */
[----:B------:R-:W-:Y:S01]  /*6770*/  UIADD3 UR30, UR6, 0x40, URZ ;  /* 0x00000040061e7890 */ /* 0x000fe2000fffe03f */
[----:B------:R-:W-:Y:S01]  /*6780*/  UMOV UR29, 0xc0000010 ;  /* 0xc0000010001d7882 */ /* 0x000fe20000000000 */
        /* <DEDUP_REMOVED lines=37> */
[----:B------:R-:W0:Y:S02]  /*69e0*/  LDC R3, c[0x0][0x988] ;  /* 0x00026200ff037b82 */ /* 0x000e240000000800 */
[----:B------:R-:W-:-:S05]  /*69f0*/  FMNMX.FTZ R9, R77, R0, !PT ;  /* 0x000000004d097209 */ /* 0x000fca0007810000 */
[----:B------:R-:W1:Y:S02]  /*6a00*/  SHFL.BFLY PT, R0, R9, 0x2, 0x1f ;  /* 0x0c401f0009007f89 */ /* 0x000e6400000e0000 */
[----:B-1----:R-:W-:-:S05]  /*6a10*/  FMNMX.FTZ R12, R9, R0, !PT ;  /* 0x00000000090c7209 */ /* 0x002fca0007810000 */
[----:B------:R-:W1:Y:S02]  /*6a20*/  SHFL.BFLY PT, R11, R12, 0x1, 0x1f ;  /* 0x0c201f000c0b7f89 */ /* 0x000e6400000e0000 */
[----:B-1----:R-:W-:-:S05]  /*6a30*/  FMNMX.FTZ R0, R12, R11, !PT ;  /* 0x0000000b0c007209 */ /* 0x002fca0007810000 */
[----:B------:R-:W-:-:S04]  /*6a40*/  FADD.FTZ R10, -R0, R5 ;  /* 0x00000005000a7221 */ /* 0x000fc80000010100 */
[-C--:B0-----:R-:W-:Y:S01]  /*6a50*/  FMUL.FTZ R5, R10, R3.reuse ;  /* 0x000000030a057220 */ /* 0x081fe20000410000 */
[----:B------:R-:W-:-:S04]  /*6a60*/  FMUL.FTZ R10, R0, R3 ;  /* 0x00000003000a7220 */ /* 0x000fc80000410000 */
        /* <DEDUP_REMOVED lines=10> */
[----:B------:R-:W0:Y:S01]  /*6b10*/  S2R R141, SR_TID.X ;  /* 0x00000000008d7919 */ /* 0x000e220000002100 */
[----:B------:R1:W-:Y:S01]  /*6b20*/  MUFU.EX2 R23, R128 ;  /* 0x0000008000177308 */ /* 0x0003e20000000800 */
[----:B------:R-:W-:Y:S01]  /*6b30*/  FFMA.FTZ R9, R136, R3, -R10 ;  /* 0x0000000388097223 */ /* 0x000fe2000001080a */
[----:B------:R-:W-:Y:S01]  /*6b40*/  FMNMX.FTZ R121, R131, R120, !PT ;  /* 0x0000007883797209 */ /* 0x000fe20007810000 */
[----:B------:R-:W-:-:S02]  /*6b50*/  WARPGROUP.DEPBAR.LE gsb0, 0x0 ;  /* 0x00008000000079c5 */ /* 0x000fc40000010000 */
[----:B------:R-:W-:Y:S01]  /*6b60*/  WARPGROUP.ARRIVE ;  /* 0x00000000000079c5 */ /* 0x000fe20000000000 */
[--C-:B------:R-:W-:Y:S01]  /*6b70*/  FFMA.FTZ R120, R124, R3, -R10.reuse ;  /* 0x000000037c787223 */ /* 0x100fe2000001080a */
[----:B------:R-:W-:Y:S01]  /*6b80*/  FMNMX.FTZ R124, R134, R121, !PT ;  /* 0x00000079867c7209 */ /* 0x000fe20007810000 */
[-CC-:B------:R-:W-:Y:S01]  /*6b90*/  FFMA.FTZ R11, R137, R3.reuse, -R10.reuse ;  /* 0x00000003890b7223 */ /* 0x180fe2000001080a */
[-CC-:B------:R-:W-:Y:S01]  /*6ba0*/  FFMA.FTZ R20, R132, R3.reuse, -R10.reuse ;  /* 0x0000000384147223 */ /* 0x180fe2000001080a */
[-CC-:B------:R-:W-:Y:S01]  /*6bb0*/  FFMA.FTZ R21, R133, R3.reuse, -R10.reuse ;  /* 0x0000000385157223 */ /* 0x180fe2000001080a */
[----:B------:R-:W-:Y:S01]  /*6bc0*/  HGMMA.64x96x16.F32 R24, gdesc[UR28].tnspB, R24, gsb0 ;  /* 0x416000001c1879f0 */ /* 0x000fe20008000818 */
[----:B------:R-:W-:Y:S01]  /*6bd0*/  UIADD3 UR28, UR7, 0x480, URZ ;  /* 0x00000480071c7890 */ /* 0x000fe2000fffe03f */
[----:B------:R-:W-:Y:S01]  /*6be0*/  FMNMX.FTZ R121, R135, R124, !PT ;  /* 0x0000007c87797209 */ /* 0x000fe20007810000 */
[----:B------:R-:W-:Y:S01]  /*6bf0*/  UIADD3 UR30, UR6, 0xc0, URZ ;  /* 0x000000c0061e7890 */ /* 0x000fe2000fffe03f */
[--C-:B------:R-:W-:Y:S01]  /*6c00*/  FFMA.FTZ R112, R112, R3, -R10.reuse ;  /* 0x0000000370707223 */ /* 0x100fe2000001080a */
[----:B------:R-:W-:Y:S01]  /*6c10*/  UMOV UR29, 0xc0000010 ;  /* 0xc0000010001d7882 */ /* 0x000fe20000000000 */
[----:B------:R-:W-:Y:S01]  /*6c20*/  UMOV UR31, 0x80000020 ;  /* 0x80000020001f7882 */ /* 0x000fe20000000000 */
        /* <DEDUP_REMOVED lines=14> */
[----:B0-----:R-:W-:Y:S01]  /*6d10*/  SHF.R.U32.HI R140, RZ, 0x7, R141 ;  /* 0x00000007ff8c7819 */ /* 0x001fe2000001168d */
[--C-:B------:R-:W-:Y:S01]  /*6d20*/  FFMA.FTZ R101, R101, R3, -R10.reuse ;  /* 0x0000000365657223 */ /* 0x100fe2000001080a */
[----:B------:R-:W-:Y:S01]  /*6d30*/  FMNMX.FTZ R124, R114, R125, !PT ;  /* 0x0000007d727c7209 */ /* 0x000fe20007810000 */
[-CC-:B------:R-:W-:Y:S01]  /*6d40*/  FFMA.FTZ R88, R88, R3.reuse, -R10.reuse ;  /* 0x0000000358587223 */ /* 0x180fe2000001080a */
[----:B------:R-:W-:Y:S01]  /*6d50*/  ISETP.GE.U32.AND P2, PT, R141, 0x180, PT ;  /* 0x000001808d00780c */ /* 0x000fe20003f46070 */
        /* <DEDUP_REMOVED lines=14> */
[----:B------:R-:W0:Y:S03]  /*6e40*/  MUFU.EX2 R5, R5 ;  /* 0x0000000500057308 */ /* 0x000e260000000800 */
[----:B------:R-:W-:-:S04]  /*6e50*/  FMNMX.FTZ R125, R107, R124, !PT ;  /* 0x0000007c6b7d7209 */ /* 0x000fc80007810000 */
[----:B------:R-:W-:Y:S01]  /*6e60*/  FMNMX.FTZ R124, R110, R125, !PT ;  /* 0x0000007d6e7c7209 */ /* 0x000fe20007810000 */
[----:B------:R-:W2:Y:S03]  /*6e70*/  MUFU.EX2 R9, R9 ;  /* 0x0000000900097308 */ /* 0x000ea60000000800 */
[----:B------:R-:W-:-:S04]  /*6e80*/  FMNMX.FTZ R125, R111, R124, !PT ;  /* 0x0000007c6f7d7209 */ /* 0x000fc80007810000 */
[----:B------:R-:W-:Y:S01]  /*6e90*/  FMNMX.FTZ R124, R98, R125, !PT ;  /* 0x0000007d627c7209 */ /* 0x000fe20007810000 */
[----:B------:R3:W-:Y:S03]  /*6ea0*/  MUFU.EX2 R121, R129 ;  /* 0x0000008100797308 */ /* 0x0007e60000000800 */
        /* <DEDUP_REMOVED lines=17> */
[----:B------:R-:W-:Y:S01]  /*6fc0*/  WARPGROUP.ARRIVE ;  /* 0x00000000000079c5 */ /* 0x000fe20000000000 */
[----:B------:R-:W-:Y:S01]  /*6fd0*/  FMNMX.FTZ R124, R74, R125, !PT ;  /* 0x0000007d4a7c7209 */ /* 0x000fe20007810000 */
[----:B------:R-:W-:Y:S03]  /*6fe0*/  MUFU.EX2 R20, R20 ;  /* 0x0000001400147308 */ /* 0x000fe60000000800 */
[----:B------:R-:W-:Y:S01]  /*6ff0*/  FMNMX.FTZ R125, R75, R124, !PT ;  /* 0x0000007c4b7d7209 */ /* 0x000fe20007810000 */
[----:B------:R-:W-:Y:S01]  /*7000*/  HGMMA.64x96x16.F32 R24, gdesc[UR28].tnspB, R24, gsb0 ;  /* 0x416000001c1879f0 */ /* 0x000fe20008000818 */
[----:B------:R-:W-:-:S02]  /*7010*/  UIADD3 UR28, UR7, 0x600, URZ ;  /* 0x00000600071c7890 */ /* 0x000fc4000fffe03f */
[----:B------:R-:W-:Y:S01]  /*7020*/  UIADD3 UR30, UR6, 0x100, URZ ;  /* 0x00000100061e7890 */ /* 0x000fe2000fffe03f */
[----:B------:R-:W-:Y:S01]  /*7030*/  FMNMX.FTZ R124, R78, R125, !PT ;  /* 0x0000007d4e7c7209 */ /* 0x000fe20007810000 */
[----:B------:R-:W-:Y:S01]  /*7040*/  UMOV UR29, 0xc0000010 ;  /* 0xc0000010001d7882 */ /* 0x000fe20000000000 */
[----:B------:R-:W-:Y:S01]  /*7050*/  UMOV UR31, 0x80000020 ;  /* 0x80000020001f7882 */ /* 0x000fe20000000000 */
[----:B------:R-:W-:Y:S01]  /*7060*/  MUFU.EX2 R21, R21 ;  /* 0x0000001500157308 */ /* 0x000fe20000000800 */
[----:B------:R-:W-:-:S05]  /*7070*/  FMNMX.FTZ R124, R79, R124, !PT ;  /* 0x0000007c4f7c7209 */ /* 0x000fca0007810000 */
[----:B------:R-:W5:Y:S02]  /*7080*/  SHFL.BFLY PT, R125, R124, 0x2, 0x1f ;  /* 0x0c401f007c7d7f89 */ /* 0x000f6400000e0000 */
[----:B------:R-:W-:Y:S08]  /*7090*/  MUFU.EX2 R22, R22 ;  /* 0x0000001600167308 */ /* 0x000ff00000000800 */
[----:B------:R-:W-:Y:S08]  /*70a0*/  MUFU.EX2 R120, R120 ;  /* 0x0000007800787308 */ /* 0x000ff00000000800 */
[----:B------:R-:W-:Y:S01]  /*70b0*/  MUFU.EX2 R112, R112 ;  /* 0x0000007000707308 */ /* 0x000fe20000000800 */
[----:B-----5:R-:W-:Y:S01]  /*70c0*/  FMNMX.FTZ R125, R124, R125, !PT ;  /* 0x0000007d7c7d7209 */ /* 0x020fe20007810000 */
[----:B------:R-:W-:Y:S01]  /*70d0*/  FFMA.FTZ R124, R73, R3, -R10 ;  /* 0x00000003497c7223 */ /* 0x000fe2000001080a */
[----:B------:R-:W-:-:S05]  /*70e0*/  IMAD.U32 R10, RZ, RZ, UR39 ;  /* 0x00000027ff0a7e24 */ /* 0x000fca000f8e00ff */
[----:B------:R-:W-:Y:S01]  /*70f0*/  MUFU.EX2 R113, R113 ;  /* 0x0000007100717308 */ /* 0x000fe20000000800 */
[----:B-1----:R-:W1:Y:S01]  /*7100*/  SHFL.BFLY PT, R128, R125, 0x1, 0x1f ;  /* 0x0c201f007d807f89 */ /* 0x002e6200000e0000 */
[----:B------:R-:W-:-:S06]  /*7110*/  @!P1 LEA R10, R10, UR36, 0x3 ;  /* 0x000000240a0a9c11 */ /* 0x000fcc000f8e18ff */
[----:B------:R-:W-:Y:S01]  /*7120*/  MUFU.EX2 R116, R116 ;  /* 0x0000007400747308 */ /* 0x000fe20000000800 */
[----:B------:R-:W-:-:S05]  /*7130*/  @!P1 VIADD R10, R10, 0x31c40 ;  /* 0x00031c400a0a9836 */ /* 0x000fca0000000000 */
[----:B------:R-:W-:Y:S02]  /*7140*/  @!P1 PRMT R10, RZ, 0x654, R10 ;  /* 0x00000654ff0a9816 */ /* 0x000fe4000000000a */
[----:B------:R-:W-:Y:S08]  /*7150*/  MUFU.EX2 R117, R117 ;  /* 0x0000007500757308 */ /* 0x000ff00000000800 */
[----:B------:R-:W-:Y:S01]  /*7160*/  MUFU.EX2 R104, R104 ;  /* 0x0000006800687308 */ /* 0x000fe20000000800 */
[----:B-1----:R-:W-:-:S05]  /*7170*/  FMNMX.FTZ R73, R125, R128, !PT ;  /* 0x000000807d497209 */ /* 0x002fca0007810000 */
[C---:B------:R-:W-:Y:S01]  /*7180*/  FADD.FTZ R8, -R73.reuse, R8 ;  /* 0x0000000849087221 */ /* 0x040fe20000010100 */
[-C--:B------:R-:W-:Y:S01]  /*7190*/  FMUL.FTZ R128, R73, R3.reuse ;  /* 0x0000000349807220 */ /* 0x080fe20000410000 */
[----:B------:R-:W-:Y:S02]  /*71a0*/  MUFU.EX2 R105, R105 ;  /* 0x0000006900697308 */ /* 0x000fe40000000800 */
[-C--:B------:R-:W-:Y:S01]  /*71b0*/  FMUL.FTZ R8, R8, R3.reuse ;  /* 0x0000000308087220 */ /* 0x080fe20000410000 */
[-CC-:B---3--:R-:W-:Y:S01]  /*71c0*/  FFMA.FTZ R129, R138, R3.reuse, -R128.reuse ;  /* 0x000000038a817223 */ /* 0x188fe20000010880 */
        /* <DEDUP_REMOVED lines=13> */
[----:B-1----:R-:W-:-:S02]  /*72a0*/  VIADD R8, R140, 0x9 ;  /* 0x000000098c087836 */ /* 0x002fc40000000000 */
[-CC-:B------:R-:W-:Y:S01]  /*72b0*/  FFMA.FTZ R123, R123, R3.reuse, -R128.reuse ;  /* 0x000000037b7b7223 */ /* 0x180fe20000010880 */
[-CC-:B------:R-:W-:Y:S01]  /*72c0*/  FFMA.FTZ R115, R118, R3.reuse, -R128.reuse ;  /* 0x0000000376737223 */ /* 0x180fe20000010880 */
[-CC-:B------:R-:W-:Y:S01]  /*72d0*/  FFMA.FTZ R118, R119, R3.reuse, -R128.reuse ;  /* 0x0000000377767223 */ /* 0x180fe20000010880 */
[-CC-:B------:R-:W-:Y:S01]  /*72e0*/  FFMA.FTZ R119, R107, R3.reuse, -R128.reuse ;  /* 0x000000036b777223 */ /* 0x180fe20000010880 */
[----:B------:R-:W-:Y:S01]  /*72f0*/  SEL R8, R8, 0x9, !P2 ;  /* 0x0000000908087807 */ /* 0x000fe20005000000 */
[-CC-:B------:R-:W-:Y:S01]  /*7300*/  FFMA.FTZ R107, R110, R3.reuse, -R128.reuse ;  /* 0x000000036e6b7223 */ /* 0x180fe20000010880 */
[----:B------:R-:W1:Y:S01]  /*7310*/  MUFU.EX2 R132, R132 ;  /* 0x0000008400847308 */ /* 0x000e620000000800 */
[-CC-:B------:R-:W-:Y:S01]  /*7320*/  FFMA.FTZ R103, R103, R3.reuse, -R128.reuse ;  /* 0x0000000367677223 */ /* 0x180fe20000010880 */
[-CC-:B------:R-:W-:Y:S01]  /*7330*/  FFMA.FTZ R114, R114, R3.reuse, -R128.reuse ;  /* 0x0000000372727223 */ /* 0x180fe20000010880 */
[-CC-:B------:R-:W-:Y:S01]  /*7340*/  FFMA.FTZ R106, R106, R3.reuse, -R128.reuse ;  /* 0x000000036a6a7223 */ /* 0x180fe20000010880 */
[----:B------:R-:W-:Y:S01]  /*7350*/  FFMA.FTZ R98, R98, R3, -R128 ;  /* 0x0000000362627223 */ /* 0x000fe20000010880 */
[----:B------:R-:W-:-:S02]  /*7360*/  WARPGROUP.DEPBAR.LE gsb0, 0x0 ;  /* 0x00008000000079c5 */ /* 0x000fc40000010000 */
[----:B------:R-:W-:Y:S01]  /*7370*/  WARPGROUP.ARRIVE ;  /* 0x00000000000079c5 */ /* 0x000fe20000000000 */
[----:B------:R-:W5:Y:S01]  /*7380*/  MUFU.EX2 R136, R136 ;  /* 0x0000008800887308 */ /* 0x000f620000000800 */
[-CC-:B------:R-:W-:Y:S01]  /*7390*/  FFMA.FTZ R86, R86, R3.reuse, -R128.reuse ;  /* 0x0000000356567223 */ /* 0x180fe20000010880 */
[-CC-:B------:R-:W-:Y:S01]  /*73a0*/  FFMA.FTZ R87, R87, R3.reuse, -R128.reuse ;  /* 0x0000000357577223 */ /* 0x180fe20000010880 */
[-CC-:B------:R-:W-:Y:S01]  /*73b0*/  FFMA.FTZ R75, R75, R3.reuse, -R128.reuse ;  /* 0x000000034b4b7223 */ /* 0x180fe20000010880 */
[-CC-:B------:R-:W-:Y:S01]  /*73c0*/  FFMA.FTZ R78, R78, R3.reuse, -R128.reuse ;  /* 0x000000034e4e7223 */ /* 0x180fe20000010880 */
[----:B------:R-:W-:Y:S01]  /*73d0*/  HGMMA.64x96x16.F32 R24, gdesc[UR28].tnspB, R24, gsb0 ;  /* 0x416000001c1879f0 */ /* 0x000fe20008000818 */
[----:B------:R-:W-:Y:S01]  /*73e0*/  UIADD3 UR28, UR7, 0x780, URZ ;  /* 0x00000780071c7890 */ /* 0x000fe2000fffe03f */
[----:B------:R-:W-:Y:S01]  /*73f0*/  FFMA.FTZ R79, R79, R3, -R128 ;  /* 0x000000034f4f7223 */ /* 0x000fe20000010880 */
[----:B------:R-:W-:Y:S01]  /*7400*/  UIADD3 UR30, UR6, 0x140, URZ ;  /* 0x00000140061e7890 */ /* 0x000fe2000fffe03f */
[----:B------:R-:W5:Y:S01]  /*7410*/  MUFU.EX2 R137, R137 ;  /* 0x0000008900897308 */ /* 0x000f620000000800 */
[----:B------:R-:W-:Y:S01]  /*7420*/  UMOV UR29, 0xc0000010 ;  /* 0xc0000010001d7882 */ /* 0x000fe20000000000 */
[----:B------:R-:W-:Y:S01]  /*7430*/  UMOV UR31, 0x80000020 ;  /* 0x80000020001f7882 */ /* 0x000fe20000000000 */
[C---:B------:R-:W-:Y:S01]  /*7440*/  ISETP.GT.AND P2, PT, R4.reuse, RZ, PT ;  /* 0x000000ff0400720c */ /* 0x040fe20003f44270 */
[----:B------:R-:W-:-:S04]  /*7450*/  VIADD R4, R4, 0xffffffff ;  /* 0xffffffff04047836 */ /* 0x000fc80000000000 */
        /* <DEDUP_REMOVED lines=13> */
[----:B------:R-:W-:-:S05]  /*7530*/  WARPGROUP.ARRIVE ;  /* 0x00000000000079c5 */ /* 0x000fca0000000000 */
[----:B------:R-:W5:Y:S01]  /*7540*/  MUFU.EX2 R106, R106 ;  /* 0x0000006a006a7308 */ /* 0x000f620000000800 */
[----:B------:R-:W-:Y:S01]  /*7550*/  HGMMA.64x96x16.F32 R24, gdesc[UR28].tnspB, R24, gsb0 ;  /* 0x416000001c1879f0 */ /* 0x000fe20008000818 */
[----:B------:R-:W-:Y:S02]  /*7560*/  UIADD3 UR28, UR7, 0x900, URZ ;  /* 0x00000900071c7890 */ /* 0x000fe4000fffe03f */
[----:B------:R-:W-:Y:S01]  /*7570*/  UIADD3 UR30, UR6, 0x180, URZ ;  /* 0x00000180061e7890 */ /* 0x000fe2000fffe03f */
[----:B------:R-:W-:Y:S01]  /*7580*/  UMOV UR29, 0xc0000010 ;  /* 0xc0000010001d7882 */ /* 0x000fe20000000000 */
[----:B------:R-:W-:Y:S02]  /*7590*/  UMOV UR31, 0x80000020 ;  /* 0x80000020001f7882 */ /* 0x000fe40000000000 */
[----:B------:R-:W5:Y:S08]  /*75a0*/  MUFU.EX2 R108, R108 ;  /* 0x0000006c006c7308 */ /* 0x000f700000000800 */
        /* <DEDUP_REMOVED lines=41> */
[----:B------:R-:W-:Y:S03]  /*7840*/  HGMMA.64x96x16.F32 R24, gdesc[UR28].tnspB, R24, gsb0 ;  /* 0x416000001c1879f0 */ /* 0x000fe60008000818 */
[----:B------:R-:W-:Y:S02]  /*7850*/  WARPGROUP.DEPBAR.LE gsb0, 0x0 ;  /* 0x00008000000079c5 */ /* 0x000fe40000010000 */
[----:B------:R2:W-:Y:S06]  /*7860*/  BAR.ARV R8, 0x100 ;  /* 0x000400080000751d */ /* 0x0005ec0000002000 */
[----:B------:R-:W-:Y:S01]  /*7870*/  @!P1 SYNCS.ARRIVE.TRANS64.RED.A1T0 RZ, [R10+URZ], RZ ;  /* 0x000000ff0aff99a7 */ /* 0x000fe2000810043f */
[-C--:B0-----:R-:W-:Y:S01]  /*7880*/  FMUL.FTZ R24, R24, R5.reuse ;  /* 0x0000000518187220 */ /* 0x081fe20000410000 */
[----:B--2---:R-:W-:Y:S01]  /*7890*/  IMAD.U32 R8, RZ, RZ, UR57 ;  /* 0x00000039ff087e24 */ /* 0x004fe2000f8e00ff */
        /* <DEDUP_REMOVED lines=14> */
[----:B------:R-:W-:Y:S01]  /*7980*/  @!P1 PRMT R8, RZ, 0x654, R8 ;  /* 0x00000654ff089816 */ /* 0x000fe20000000008 */
        /* <DEDUP_REMOVED lines=10> */
[----:B------:R-:W-:Y:S01]  /*7a30*/  FMUL.FTZ R65, R65, R5 ;  /* 0x0000000541417220 */ /* 0x000fe20000410000 */
[----:B0-----:R-:W-:Y:S01]  /*7a40*/  FFMA.FTZ R8, R5, R7, R9 ;  /* 0x0000000705087223 */ /* 0x001fe20000010009 */
[----:B------:R-:W-:Y:S01]  /*7a50*/  FFMA.FTZ R7, R111, R3, -R128 ;  /* 0x000000036f077223 */ /* 0x000fe20000010880 */
[-C--:B------:R-:W-:Y:S01]  /*7a60*/  FMUL.FTZ R68, R68, R5.reuse ;  /* 0x0000000544447220 */ /* 0x080fe20000410000 */
[----:B------:R-:W-:Y:S01]  /*7a70*/  FMUL.FTZ R69, R69, R5 ;  /* 0x0000000545457220 */ /* 0x000fe20000410000 */
[C---:B----4-:R-:W-:Y:S01]  /*7a80*/  FADD.FTZ R111, R11.reuse, R8 ;  /* 0x000000080b6f7221 */ /* 0x050fe20000010000 */
[----:B------:R-:W-:Y:S01]  /*7a90*/  F2FP.F16.F32.PACK_AB R8, R11, R9 ;  /* 0x000000090b08723e */ /* 0x000fe200000000ff */
[----:B---3--:R-:W-:Y:S01]  /*7aa0*/  FFMA.FTZ R9, R125, R6, R129 ;  /* 0x000000067d097223 */ /* 0x008fe20000010081 */
[-CC-:B------:R-:W-:Y:S01]  /*7ab0*/  FFMA.FTZ R6, R99, R3.reuse, -R128.reuse ;  /* 0x0000000363067223 */ /* 0x180fe20000010880 */
[----:B------:R-:W-:Y:S01]  /*7ac0*/  FADD.FTZ R10, R12, R111 ;  /* 0x0000006f0c0a7221 */ /* 0x000fe20000010000 */
[----:B------:R-:W-:Y:S01]  /*7ad0*/  FFMA.FTZ R99, R102, R3, -R128 ;  /* 0x0000000366637223 */ /* 0x000fe20000010880 */
[----:B------:R-:W0:Y:S01]  /*7ae0*/  MUFU.EX2 R7, R7 ;  /* 0x0000000700077308 */ /* 0x000e220000000800 */
[----:B------:R-:W-:Y:S01]  /*7af0*/  FMUL.FTZ R26, R26, R125 ;  /* 0x0000007d1a1a7220 */ /* 0x000fe20000410000 */
[C---:B------:R-:W-:Y:S01]  /*7b00*/  FADD.FTZ R11, R13.reuse, R10 ;  /* 0x0000000a0d0b7221 */ /* 0x040fe20000010000 */
[----:B------:R-:W-:Y:S01]  /*7b10*/  F2FP.F16.F32.PACK_AB R10, R13, R12 ;  /* 0x0000000c0d0a723e */ /* 0x000fe200000000ff */
[C---:B-1----:R-:W-:Y:S01]  /*7b20*/  FADD.FTZ R13, R132.reuse, R9 ;  /* 0x00000009840d7221 */ /* 0x042fe20000010000 */
[----:B------:R-:W-:Y:S01]  /*7b30*/  F2FP.F16.F32.PACK_AB R9, R132, R129 ;  /* 0x000000818409723e */ /* 0x000fe200000000ff */
[-CC-:B------:R-:W-:Y:S01]  /*7b40*/  FFMA.FTZ R12, R91, R3.reuse, -R128.reuse ;  /* 0x000000035b0c7223 */ /* 0x180fe20000010880 */
[-CC-:B------:R-:W-:Y:S01]  /*7b50*/  FFMA.FTZ R91, R94, R3.reuse, -R128.reuse ;  /* 0x000000035e5b7223 */ /* 0x180fe20000010880 */
[----:B-----5:R-:W-:Y:S01]  /*7b60*/  FADD.FTZ R102, R136, R13 ;  /* 0x0000000d88667221 */ /* 0x020fe20000010000 */
[-CC-:B------:R-:W-:Y:S01]  /*7b70*/  FFMA.FTZ R13, R90, R3.reuse, -R128.reuse ;  /* 0x000000035a0d7223 */ /* 0x180fe20000010880 */
[----:B------:R-:W-:Y:S01]  /*7b80*/  FADD.FTZ R90, R14, R11 ;  /* 0x0000000b0e5a7221 */ /* 0x000fe20000010000 */
[----:B------:R-:W-:Y:S01]  /*7b90*/  FFMA.FTZ R94, R83, R3, -R128 ;  /* 0x00000003535e7223 */ /* 0x000fe20000010880 */
[----:B------:R-:W-:Y:S01]  /*7ba0*/  FADD.FTZ R102, R137, R102 ;  /* 0x0000006689667221 */ /* 0x000fe20000010000 */
[----:B------:R-:W-:Y:S01]  /*7bb0*/  MUFU.EX2 R83, R13 ;  /* 0x0000000d00537308 */ /* 0x000fe20000000800 */
[----:B------:R-:W-:Y:S01]  /*7bc0*/  FADD.FTZ R111, R15, R90 ;  /* 0x0000005a0f6f7221 */ /* 0x000fe20000010000 */
[----:B------:R-:W-:Y:S01]  /*7bd0*/  FMUL.FTZ R27, R27, R125 ;  /* 0x0000007d1b1b7220 */ /* 0x000fe20000410000 */
[----:B------:R-:W-:Y:S01]  /*7be0*/  FADD.FTZ R11, R133, R102 ;  /* 0x00000066850b7221 */ /* 0x000fe20000010000 */
[-CC-:B------:R-:W-:Y:S01]  /*7bf0*/  FFMA.FTZ R102, R95, R3.reuse, -R128.reuse ;  /* 0x000000035f667223 */ /* 0x180fe20000010880 */
[----:B------:R-:W-:Y:S01]  /*7c00*/  FADD.FTZ R110, R20, R111 ;  /* 0x0000006f146e7221 */ /* 0x000fe20000010000 */
[----:B------:R-:W-:Y:S01]  /*7c10*/  FFMA.FTZ R95, R82, R3, -R128 ;  /* 0x00000003525f7223 */ /* 0x000fe20000010880 */
[----:B------:R-:W-:Y:S01]  /*7c20*/  FADD.FTZ R90, R138, R11 ;  /* 0x0000000b8a5a7221 */ /* 0x000fe20000010000 */
[----:B------:R1:W-:Y:S01]  /*7c30*/  MUFU.EX2 R82, R103 ;  /* 0x0000006700527308 */ /* 0x0003e20000000800 */
[----:B------:R-:W-:Y:S01]  /*7c40*/  FADD.FTZ R111, R21, R110 ;  /* 0x0000006e156f7221 */ /* 0x000fe20000010000 */
[----:B------:R-:W-:Y:S01]  /*7c50*/  FMUL.FTZ R30, R30, R125 ;  /* 0x0000007d1e1e7220 */ /* 0x000fe20000410000 */
[----:B------:R-:W-:Y:S01]  /*7c60*/  FADD.FTZ R11, R131, R90 ;  /* 0x0000005a830b7221 */ /* 0x000fe20000010000 */
[----:B------:R-:W-:Y:S01]  /*7c70*/  FFMA.FTZ R90, R74, R3, -R128 ;  /* 0x000000034a5a7223 */ /* 0x000fe20000010880 */
[----:B------:R-:W-:Y:S01]  /*7c80*/  FADD.FTZ R110, R22, R111 ;  /* 0x0000006f166e7221 */ /* 0x000fe20000010000 */
[-C--:B------:R-:W-:Y:S01]  /*7c90*/  FMUL.FTZ R31, R31, R125.reuse ;  /* 0x0000007d1f1f7220 */ /* 0x080fe20000410000 */
[----:B------:R-:W-:Y:S01]  /*7ca0*/  FADD.FTZ R129, R134, R11 ;  /* 0x0000000b86817221 */ /* 0x000fe20000010000 */
[----:B------:R-:W-:Y:S01]  /*7cb0*/  F2FP.F16.F32.PACK_AB R11, R137, R136 ;  /* 0x00000088890b723e */ /* 0x000fe200000000ff */
[----:B-1----:R-:W-:Y:S01]  /*7cc0*/  FADD.FTZ R103, R23, R110 ;  /* 0x0000006e17677221 */ /* 0x002fe20000010000 */
[----:B------:R1:W-:Y:S01]  /*7cd0*/  MUFU.EX2 R74, R12 ;  /* 0x0000000c004a7308 */ /* 0x0003e20000000800 */
[----:B------:R-:W-:Y:S01]  /*7ce0*/  FADD.FTZ R132, R130, R129 ;  /* 0x0000008182847221 */ /* 0x000fe20000010000 */
[-C--:B------:R-:W-:Y:S01]  /*7cf0*/  FMUL.FTZ R34, R34, R125.reuse ;  /* 0x0000007d22227220 */ /* 0x080fe20000410000 */
[----:B------:R-:W-:Y:S01]  /*7d00*/  FADD.FTZ R110, R120, R103 ;  /* 0x00000067786e7221 */ /* 0x000fe20000010000 */
[----:B------:R2:W-:Y:S01]  /*7d10*/  STSM.16.M88.4 [R2+0x24300], R8 ;  /* 0x0243000802007844 */ /* 0x0005e20000000200 */
[----:B------:R-:W-:Y:S01]  /*7d20*/  FADD.FTZ R111, R123, R132 ;  /* 0x000000847b6f7221 */ /* 0x000fe20000010000 */
[-C--:B------:R-:W-:Y:S01]  /*7d30*/  FMUL.FTZ R35, R35, R125.reuse ;  /* 0x0000007d23237220 */ /* 0x080fe20000410000 */
[----:B------:R-:W-:Y:S01]  /*7d40*/  FADD.FTZ R13, R121, R110 ;  /* 0x0000006e790d7221 */ /* 0x000fe20000010000 */
[----:B------:R-:W3:Y:S01]  /*7d50*/  MUFU.EX2 R6, R6 ;  /* 0x0000000600067308 */ /* 0x000ee20000000800 */
[----:B------:R-:W-:Y:S01]  /*7d60*/  FADD.FTZ R111, R122, R111 ;  /* 0x0000006f7a6f7221 */ /* 0x000fe20000010000 */
[-C--:B------:R-:W-:Y:S01]  /*7d70*/  FMUL.FTZ R38, R38, R125.reuse ;  /* 0x0000007d26267220 */ /* 0x080fe20000410000 */
[----:B------:R-:W-:Y:S01]  /*7d80*/  FADD.FTZ R110, R112, R13 ;  /* 0x0000000d706e7221 */ /* 0x000fe20000010000 */
[----:B------:R-:W-:Y:S01]  /*7d90*/  F2FP.F16.F32.PACK_AB R112, R113, R112 ;  /* 0x000000707170723e */ /* 0x000fe200000000ff */
[----:B------:R-:W-:Y:S01]  /*7da0*/  FADD.FTZ R111, R126, R111 ;  /* 0x0000006f7e6f7221 */ /* 0x000fe20000010000 */
[-C--:B------:R-:W-:Y:S01]  /*7db0*/  FMUL.FTZ R39, R39, R125.reuse ;  /* 0x0000007d27277220 */ /* 0x080fe20000410000 */
[----:B------:R-:W-:Y:S01]  /*7dc0*/  FADD.FTZ R13, R113, R110 ;  /* 0x0000006e710d7221 */ /* 0x000fe20000010000 */
[----:B------:R-:W4:Y:S01]  /*7dd0*/  MUFU.EX2 R99, R99 ;  /* 0x0000006300637308 */ /* 0x000f220000000800 */
[----:B-1----:R-:W-:Y:S01]  /*7de0*/  FADD.FTZ R12, R114, R111 ;  /* 0x0000006f720c7221 */ /* 0x002fe20000010000 */
[----:B------:R-:W-:Y:S01]  /*7df0*/  F2FP.F16.F32.PACK_AB R113, R127, R114 ;  /* 0x000000727f71723e */ /* 0x000fe200000000ff */
[----:B------:R-:W-:Y:S01]  /*7e00*/  FMUL.FTZ R42, R42, R125 ;  /* 0x0000007d2a2a7220 */ /* 0x000fe20000410000 */
[----:B--2---:R-:W-:Y:S01]  /*7e10*/  F2FP.F16.F32.PACK_AB R8, R15, R14 ;  /* 0x0000000e0f08723e */ /* 0x004fe200000000ff */
[----:B------:R-:W-:Y:S01]  /*7e20*/  FADD.FTZ R14, R116, R13 ;  /* 0x0000000d740e7221 */ /* 0x000fe20000010000 */
[----:B------:R-:W-:Y:S01]  /*7e30*/  F2FP.F16.F32.PACK_AB R10, R21, R20 ;  /* 0x00000014150a723e */ /* 0x000fe200000000ff */
[----:B------:R-:W-:Y:S01]  /*7e40*/  FADD.FTZ R12, R127, R12 ;  /* 0x0000000c7f0c7221 */ /* 0x000fe20000010000 */
[----:B------:R-:W-:Y:S01]  /*7e50*/  F2FP.F16.F32.PACK_AB R9, R138, R133 ;  /* 0x000000858a09723e */ /* 0x000fe200000000ff */
[----:B------:R-:W-:Y:S01]  /*7e60*/  FADD.FTZ R21, R117, R14 ;  /* 0x0000000e75157221 */ /* 0x000fe20000010000 */
[----:B------:R-:W-:Y:S01]  /*7e70*/  F2FP.F16.F32.PACK_AB R11, R134, R131 ;  /* 0x00000083860b723e */ /* 0x000fe200000000ff */
[----:B------:R-:W-:Y:S01]  /*7e80*/  FADD.FTZ R15, R115, R12 ;  /* 0x0000000c730f7221 */ /* 0x000fe20000010000 */
[----:B------:R-:W-:Y:S01]  /*7e90*/  F2FP.F16.F32.PACK_AB R12, R23, R22 ;  /* 0x00000016170c723e */ /* 0x000fe200000000ff */
[----:B------:R-:W-:Y:S01]  /*7ea0*/  FADD.FTZ R20, R104, R21 ;  /* 0x0000001568147221 */ /* 0x000fe20000010000 */
[----:B------:R-:W1:Y:S01]  /*7eb0*/  MUFU.EX2 R91, R91 ;  /* 0x0000005b005b7308 */ /* 0x000e620000000800 */
[----:B------:R-:W-:Y:S01]  /*7ec0*/  FADD.FTZ R15, R118, R15 ;  /* 0x0000000f760f7221 */ /* 0x000fe20000010000 */
[----:B------:R2:W-:Y:S01]  /*7ed0*/  STSM.16.M88.4 [R2+0x25b00], R8 ;  /* 0x025b000802007844 */ /* 0x0005e20000000200 */
[----:B------:R-:W-:Y:S01]  /*7ee0*/  FADD.FTZ R21, R105, R20 ;  /* 0x0000001469157221 */ /* 0x000fe20000010000 */
[----:B------:R-:W-:Y:S01]  /*7ef0*/  F2FP.F16.F32.PACK_AB R13, R123, R130 ;  /* 0x000000827b0d723e */ /* 0x000fe200000000ff */
[----:B------:R-:W-:Y:S01]  /*7f00*/  FADD.FTZ R22, R106, R15 ;  /* 0x0000000f6a167221 */ /* 0x000fe20000010000 */
[----:B------:R-:W-:Y:S01]  /*7f10*/  F2FP.F16.F32.PACK_AB R14, R121, R120 ;  /* 0x00000078790e723e */ /* 0x000fe200000000ff */
[----:B------:R-:W-:Y:S01]  /*7f20*/  FADD.FTZ R20, R108, R21 ;  /* 0x000000156c147221 */ /* 0x000fe20000010000 */
[----:B------:R-:W5:Y:S01]  /*7f30*/  MUFU.EX2 R102, R102 ;  /* 0x0000006600667308 */ /* 0x000f620000000800 */
[----:B------:R-:W-:Y:S01]  /*7f40*/  FADD.FTZ R22, R119, R22 ;  /* 0x0000001677167221 */ /* 0x000fe20000010000 */
[----:B------:R-:W-:Y:S01]  /*7f50*/  F2FP.F16.F32.PACK_AB R15, R126, R122 ;  /* 0x0000007a7e0f723e */ /* 0x000fe200000000ff */
[----:B------:R-:W-:Y:S01]  /*7f60*/  FADD.FTZ R21, R109, R20 ;  /* 0x000000146d157221 */ /* 0x000fe20000010000 */
[----:B------:R-:W-:Y:S01]  /*7f70*/  F2FP.F16.F32.PACK_AB R104, R105, R104 ;  /* 0x000000686968723e */ /* 0x000fe200000000ff */
[----:B------:R-:W-:Y:S01]  /*7f80*/  FADD.FTZ R22, R107, R22 ;  /* 0x000000166b167221 */ /* 0x000fe20000010000 */
[C---:B0-----:R-:W-:Y:S01]  /*7f90*/  F2FP.F16.F32.PACK_AB R107, R7.reuse, R107 ;  /* 0x0000006b076b723e */ /* 0x041fe200000000ff */
[----:B------:R-:W-:Y:S01]  /*7fa0*/  FADD.FTZ R20, R96, R21 ;  /* 0x0000001560147221 */ /* 0x000fe20000010000 */
[----:B------:R-:W-:Y:S01]  /*7fb0*/  MUFU.EX2 R95, R95 ;  /* 0x0000005f005f7308 */ /* 0x000fe20000000800 */
[----:B------:R-:W-:Y:S01]  /*7fc0*/  FADD.FTZ R23, R7, R22 ;  /* 0x0000001607177221 */ /* 0x000fe20000010000 */
[C---:B------:R-:W-:Y:S01]  /*7fd0*/  F2FP.F16.F32.PACK_AB R96, R97.reuse, R96 ;  /* 0x000000606160723e */ /* 0x040fe200000000ff */
[----:B------:R-:W-:Y:S01]  /*7fe0*/  FADD.FTZ R21, R97, R20 ;  /* 0x0000001461157221 */ /* 0x000fe20000010000 */
[----:B---3--:R-:W-:Y:S01]  /*7ff0*/  F2FP.F16.F32.PACK_AB R97, R6, R98 ;  /* 0x000000620661723e */ /* 0x008fe200000000ff */
[----:B------:R-:W-:Y:S01]  /*8000*/  FADD.FTZ R23, R98, R23 ;  /* 0x0000001762177221 */ /* 0x000fe20000010000 */
[----:B------:R0:W-:Y:S01]  /*8010*/  STSM.16.M88.4 [R2+0x27300], R12 ;  /* 0x0273000c02007844 */ /* 0x0001e20000000200 */
[----:B------:R-:W-:Y:S01]  /*8020*/  FADD.FTZ R22, R100, R21 ;  /* 0x0000001564167221 */ /* 0x000fe20000010000 */
[----:B------:R-:W3:Y:S01]  /*8030*/  MUFU.EX2 R94, R94 ;  /* 0x0000005e005e7308 */ /* 0x000ee20000000800 */
[----:B------:R-:W-:Y:S01]  /*8040*/  FADD.FTZ R20, R6, R23 ;  /* 0x0000001706147221 */ /* 0x000fe20000010000 */
[----:B------:R-:W-:Y:S01]  /*8050*/  F2FP.F16.F32.PACK_AB R114, R117, R116 ;  /* 0x000000747572723e */ /* 0x000fe200000000ff */
[----:B--2---:R-:W-:Y:S01]  /*8060*/  FADD.FTZ R9, R101, R22 ;  /* 0x0000001665097221 */ /* 0x004fe20000010000 */
[----:B------:R-:W-:Y:S01]  /*8070*/  F2FP.F16.F32.PACK_AB R115, R118, R115 ;  /* 0x000000737673723e */ /* 0x000fe200000000ff */
[----:B----4-:R-:W-:Y:S01]  /*8080*/  FADD.FTZ R21, R99, R20 ;  /* 0x0000001463157221 */ /* 0x010fe20000010000 */
[----:B------:R-:W-:Y:S01]  /*8090*/  F2FP.F16.F32.PACK_AB R105, R119, R106 ;  /* 0x0000006a7769723e */ /* 0x000fe200000000ff */
[----:B------:R-:W-:Y:S01]  /*80a0*/  FADD.FTZ R10, R88, R9 ;  /* 0x00000009580a7221 */ /* 0x000fe20000010000 */
[----:B------:R-:W-:Y:S01]  /*80b0*/  F2FP.F16.F32.PACK_AB R106, R109, R108 ;  /* 0x0000006c6d6a723e */ /* 0x000fe200000000ff */
[C---:B------:R-:W-:Y:S01]  /*80c0*/  FADD.FTZ R8, R82.reuse, R21 ;  /* 0x0000001552087221 */ /* 0x040fe20000010000 */
[----:B------:R-:W-:Y:S01]  /*80d0*/  F2FP.F16.F32.PACK_AB R98, R101, R100 ;  /* 0x000000646562723e */ /* 0x000fe200000000ff */
[----:B------:R-:W-:Y:S01]  /*80e0*/  FADD.FTZ R9, R89, R10 ;  /* 0x0000000a59097221 */ /* 0x000fe20000010000 */
[----:B------:R-:W-:Y:S01]  /*80f0*/  F2FP.F16.F32.PACK_AB R99, R82, R99 ;  /* 0x000000635263723e */ /* 0x000fe200000000ff */
[----:B------:R-:W-:Y:S01]  /*8100*/  FADD.FTZ R7, R83, R8 ;  /* 0x0000000853077221 */ /* 0x000fe20000010000 */
[----:B0-----:R0:W2:Y:S01]  /*8110*/  MUFU.EX2 R12, R90 ;  /* 0x0000005a000c7308 */ /* 0x0010a20000000800 */
[----:B------:R-:W-:Y:S01]  /*8120*/  FADD.FTZ R8, R92, R9 ;  /* 0x000000095c087221 */ /* 0x000fe20000010000 */
[----:B------:R-:W-:Y:S01]  /*8130*/  F2FP.F16.F32.PACK_AB R88, R89, R88 ;  /* 0x000000585958723e */ /* 0x000fe200000000ff */
[C---:B------:R-:W-:Y:S01]  /*8140*/  FADD.FTZ R6, R74.reuse, R7 ;  /* 0x000000074a067221 */ /* 0x040fe20000010000 */
[----:B------:R-:W-:Y:S01]  /*8150*/  F2FP.F16.F32.PACK_AB R89, R74, R83 ;  /* 0x000000534a59723e */ /* 0x000fe200000000ff */
[----:B------:R-:W-:Y:S01]  /*8160*/  FADD.FTZ R9, R93, R8 ;  /* 0x000000085d097221 */ /* 0x000fe20000010000 */
[----:B------:R-:W-:Y:S01]  /*8170*/  F2FP.F16.F32.PACK_AB R82, R85, R84 ;  /* 0x000000545552723e */ /* 0x000fe200000000ff */
[----:B-1----:R-:W-:Y:S01]  /*8180*/  FADD.FTZ R7, R91, R6 ;  /* 0x000000065b077221 */ /* 0x002fe20000010000 */
[----:B-----5:R-:W-:Y:S01]  /*8190*/  F2FP.F16.F32.PACK_AB R91, R102, R91 ;  /* 0x0000005b665b723e */ /* 0x020fe200000000ff */
[----:B------:R-:W-:Y:S01]  /*81a0*/  FADD.FTZ R8, R80, R9 ;  /* 0x0000000950087221 */ /* 0x000fe20000010000 */
[----:B0-----:R-:W-:Y:S01]  /*81b0*/  F2FP.F16.F32.PACK_AB R90, R93, R92 ;  /* 0x0000005c5d5a723e */ /* 0x001fe200000000ff */
[----:B------:R-:W-:Y:S01]  /*81c0*/  FADD.FTZ R6, R102, R7 ;  /* 0x0000000766067221 */ /* 0x000fe20000010000 */
[C---:B------:R-:W-:Y:S01]  /*81d0*/  F2FP.F16.F32.PACK_AB R80, R81.reuse, R80 ;  /* 0x000000505150723e */ /* 0x040fe200000000ff */
[----:B------:R-:W-:Y:S01]  /*81e0*/  FADD.FTZ R9, R81, R8 ;  /* 0x0000000851097221 */ /* 0x000fe20000010000 */
[----:B---3--:R-:W-:Y:S01]  /*81f0*/  F2FP.F16.F32.PACK_AB R81, R94, R95 ;  /* 0x0000005f5e51723e */ /* 0x008fe200000000ff */
[----:B------:R-:W-:Y:S01]  /*8200*/  FADD.FTZ R7, R95, R6 ;  /* 0x000000065f077221 */ /* 0x000fe20000010000 */
[----:B------:R-:W-:Y:S01]  /*8210*/  F2FP.F16.F32.PACK_AB R83, R87, R86 ;  /* 0x000000565753723e */ /* 0x000fe200000000ff */
[----:B------:R-:W-:Y:S01]  /*8220*/  FADD.FTZ R6, R84, R9 ;  /* 0x0000000954067221 */ /* 0x000fe20000010000 */
[----:B------:R-:W-:Y:S01]  /*8230*/  STSM.16.M88.4 [R2+0x28b00], R112 ;  /* 0x028b007002007844 */ /* 0x000fe20000000200 */
[----:B------:R-:W-:Y:S01]  /*8240*/  F2FP.F16.F32.PACK_AB R8, R124, R72 ;  /* 0x000000487c08723e */ /* 0x000fe200000000ff */
[----:B------:R-:W-:Y:S01]  /*8250*/  FADD.FTZ R7, R94, R7 ;  /* 0x000000075e077221 */ /* 0x000fe20000010000 */
[----:B------:R-:W-:Y:S01]  /*8260*/  FADD.FTZ R9, R85, R6 ;  /* 0x0000000655097221 */ /* 0x000fe20000010000 */
[----:B------:R-:W-:Y:S01]  /*8270*/  F2FP.F16.F32.PACK_AB R10, R77, R76 ;  /* 0x0000004c4d0a723e */ /* 0x000fe200000000ff */
[----:B------:R-:W-:Y:S01]  /*8280*/  STSM.16.M88.4 [R2+0x2a300], R104 ;  /* 0x02a3006802007844 */ /* 0x000fe20000000200 */
[----:B------:R-:W-:Y:S01]  /*8290*/  F2FP.F16.F32.PACK_AB R11, R79, R78 ;  /* 0x0000004e4f0b723e */ /* 0x000fe200000000ff */
[----:B------:R-:W-:Y:S01]  /*82a0*/  FADD.FTZ R9, R72, R9 ;  /* 0x0000000948097221 */ /* 0x000fe20000010000 */
[----:B------:R-:W-:Y:S01]  /*82b0*/  FADD.FTZ R7, R86, R7 ;  /* 0x0000000756077221 */ /* 0x000fe20000010000 */
[----:B------:R-:W-:Y:S01]  /*82c0*/  STSM.16.M88.4 [R2+0x2bb00], R96 ;  /* 0x02bb006002007844 */ /* 0x000fe20000000200 */
[-C--:B------:R-:W-:Y:S01]  /*82d0*/  FMUL.FTZ R43, R43, R125.reuse ;  /* 0x0000007d2b2b7220 */ /* 0x080fe20000410000 */
[----:B------:R-:W-:Y:S01]  /*82e0*/  FADD.FTZ R13, R124, R9 ;  /* 0x000000097c0d7221 */ /* 0x000fe20000010000 */
[----:B--2---:R-:W-:Y:S01]  /*82f0*/  F2FP.F16.F32.PACK_AB R9, R75, R12 ;  /* 0x0000000c4b09723e */ /* 0x004fe200000000ff */
[----:B------:R-:W-:Y:S01]  /*8300*/  STSM.16.M88.4 [R2+0x2d300], R88 ;  /* 0x02d3005802007844 */ /* 0x000fe20000000200 */
[----:B------:R-:W-:Y:S01]  /*8310*/  FADD.FTZ R7, R87, R7 ;  /* 0x0000000757077221 */ /* 0x000fe20000010000 */
[----:B------:R-:W-:Y:S01]  /*8320*/  FADD.FTZ R76, R76, R13 ;  /* 0x0000000d4c4c7221 */ /* 0x000fe20000010000 */
[-C--:B------:R-:W-:Y:S01]  /*8330*/  FMUL.FTZ R46, R46, R125.reuse ;  /* 0x0000007d2e2e7220 */ /* 0x080fe20000410000 */
[----:B------:R-:W-:Y:S01]  /*8340*/  STSM.16.M88.4 [R2+0x2eb00], R80 ;  /* 0x02eb005002007844 */ /* 0x000fe20000000200 */
[----:B------:R-:W-:Y:S01]  /*8350*/  FADD.FTZ R7, R12, R7 ;  /* 0x000000070c077221 */ /* 0x000fe20000010000 */
[-C--:B------:R-:W-:Y:S01]  /*8360*/  FMUL.FTZ R47, R47, R125.reuse ;  /* 0x0000007d2f2f7220 */ /* 0x080fe20000410000 */
[-C--:B------:R-:W-:Y:S01]  /*8370*/  FMUL.FTZ R50, R50, R125.reuse ;  /* 0x0000007d32327220 */ /* 0x080fe20000410000 */
[----:B------:R0:W-:Y:S01]  /*8380*/  STSM.16.M88.4 [R2+0x30300], R8 ;  /* 0x0303000802007844 */ /* 0x0001e20000000200 */
[----:B------:R-:W-:Y:S01]  /*8390*/  FADD.FTZ R7, R75, R7 ;  /* 0x000000074b077221 */ /* 0x000fe20000010000 */
[-C--:B------:R-:W-:Y:S01]  /*83a0*/  FMUL.FTZ R51, R51, R125.reuse ;  /* 0x0000007d33337220 */ /* 0x080fe20000410000 */
[-C--:B------:R-:W-:Y:S01]  /*83b0*/  FMUL.FTZ R54, R54, R125.reuse ;  /* 0x0000007d36367220 */ /* 0x080fe20000410000 */
[----:B------:R-:W-:Y:S01]  /*83c0*/  @!PT LDS RZ, [RZ] ;  /* 0x00000000fffff984 */ /* 0x000fe20000000800 */
[----:B------:R-:W-:Y:S01]  /*83d0*/  @!PT LDS RZ, [RZ] ;  /* 0x00000000fffff984 */ /* 0x000fe20000000800 */
[----:B------:R-:W-:Y:S01]  /*83e0*/  @!PT LDS RZ, [RZ] ;  /* 0x00000000fffff984 */ /* 0x000fe20000000800 */
[----:B------:R-:W-:Y:S01]  /*83f0*/  @!PT LDS RZ, [RZ] ;  /* 0x00000000fffff984 */ /* 0x000fe20000000800 */
[----:B------:R1:W-:Y:S06]  /*8400*/  MEMBAR.ALL.CTA ;  /* 0x0000000000007992 */ /* 0x0003ec0000008000 */
[----:B-1----:R-:W1:Y:S01]  /*8410*/  FENCE.VIEW.ASYNC.S ;  /* 0x00000000000073c6 */ /* 0x002e620000000000 */
        /* <DEDUP_REMOVED lines=12> */
[----:B0-----:R-:W-:-:S02]  /*84e0*/  IMAD.MOV.U32 R9, RZ, RZ, R16 ;  /* 0x000000ffff097224 */ /* 0x001fc400078e0010 */
[----:B------:R-:W-:Y:S02]  /*84f0*/  IMAD.MOV.U32 R8, RZ, RZ, R73 ;  /* 0x000000ffff087224 */ /* 0x000fe400078e0049 */
[----:B------:R-:W-:Y:S01]  /*8500*/  IMAD.MOV.U32 R5, RZ, RZ, R0 ;  /* 0x000000ffff057224 */ /* 0x000fe200078e0000 */
[----:B-1----:R-:W-:Y:S01]  /*8510*/  NOP ;  /* 0x0000000000007918 */ /* 0x002fe20000000000 */
[----:B------:R-:W-:Y:S05]  /*8520*/  @P2 BRA `(.L_x_8396) ;  /* 0xffffffc8003c2947 */ /* 0x000fea000383ffff */
.L_x_8387:
[----:B------:R-:W-:Y:S06]  /*8530*/  BAR.ARV 0x8, 0x1a0 ;  /* 0x0206800000007b1d */ /* 0x000fec0000002000 */
[----:B------:R-:W-:Y:S05]  /*8540*/  @!P0 BRA `(.L_x_8397) ;  /* 0x0000000000048947 */ /* 0x000fea0003800000 */
[----:B------:R-:W-:Y:S01]  /*8550*/  BPT.TRAP 0x1 ;  /* 0x000000040000795c */ /* 0x000fe20000300000 */
.L_x_8397:
[----:B------:R-:W-:Y:S01]  /*8560*/  ULEA UR9, UR39, UR36, 0x3 ;  /* 0x0000002427097291 */ /* 0x000fe2000f8e183f */
[----:B------:R-:W-:-:S08]  /*8570*/  SHF.L.U32 R4, R16, 0x1f, RZ ;  /* 0x0000001f10047819 */ /* 0x000fd000000006ff */
[----:B------:R1:W2:Y:S01]  /*8580*/  SYNCS.PHASECHK.TRANS64.TRYWAIT P2, [UR9+0x31c50], R4 ;  /* 0x031c5004ff0075a7 */ /* 0x0002a20008040149 */
[----:B------:R-:W-:Y:S05]  /*8590*/  @!P0 BRA `(.L_x_8398) ;  /* 0x0000000000048947 */ /* 0x000fea0003800000 */
[----:B------:R-:W-:Y:S01]  /*85a0*/  BPT.TRAP 0x1 ;  /* 0x000000040000795c */ /* 0x000fe20000300000 */
.L_x_8398:
[----:B--2---:R-:W-:Y:S05]  /*85b0*/  @P2 BRA `(.L_x_8399) ;  /* 0x0000000000082947 */ /* 0x004fea0003800000 */
[----:B------:R-:W2:Y:S02]  /*85c0*/  SYNCS.PHASECHK.TRANS64.TRYWAIT P0, [UR9+0x31c50], R4 ;  /* 0x031c5004ff0075a7 */ /* 0x000ea40008000149 */
[----:B--2---:R-:W-:Y:S05]  /*85d0*/  @!P0 BRA `(.L_x_8400) ;  /* 0x0000006400e08947 */ /* 0x004fea0003800000 */
.L_x_8399:
[----:B------:R-:W-:Y:S01]  /*85e0*/  UIADD3 UR36, UR36, 0x200, URZ ;  /* 0x0000020024247890 */ /* 0x000fe2000fffe03f */
[----:B------:R-:W-:Y:S01]  /*85f0*/  WARPGROUP.ARRIVE ;  /* 0x00000000000079c5 */ /* 0x000fe20000000000 */
[----:B------:R-:W-:Y:S01]  /*8600*/  ULOP3.LUT UR37, UR37, 0x10000, URZ, 0xfc, !UPT ;  /* 0x0001000025257892 */ /* 0x000fe2000f8efc3f */
[----:B-12---:R-:W1:Y:S01]  /*8610*/  SHFL.BFLY PT, R4, R7, 0x2, 0x1f ;  /* 0x0c401f0007047f89 */ /* 0x006e6200000e0000 */
[----:B------:R-:W-:Y:S01]  /*8620*/  USHF.R.U32.HI UR36, URZ, 0x4, UR36 ;  /* 0x000000043f247899 */ /* 0x000fe20008011624 */
[----:B------:R-:W-:Y:S01]  /*8630*/  IMAD.MOV.U32 R20, RZ, RZ, -0x800000 ;  /* 0xff800000ff147424 */ /* 0x000fe200078e00ff */
[----:B------:R-:W-:Y:S01]  /*8640*/  UMOV UR5, 0xc0000010 ;  /* 0xc000001000057882 */ /* 0x000fe20000000000 */
[----:B------:R-:W-:Y:S01]  /*8650*/  UMOV UR7, 0x80000020 ;  /* 0x8000002000077882 */ /* 0x000fe20000000000 */
[----:B------:R-:W-:Y:S01]  /*8660*/  ULOP3.LUT UR36, UR36, 0x3fff, URZ, 0xc0, !UPT ;  /* 0x00003fff24247892 */ /* 0x000fe2000f8ec03f */
[----:B------:R-:W2:Y:S01]  /*8670*/  SHFL.BFLY PT, R5, R6, 0x2, 0x1f ;  /* 0x0c401f0006057f89 */ /* 0x000ea200000e0000 */
[----:B------:R-:W-:Y:S01]  /*8680*/  UMOV UR4, UR37 ;  /* 0x0000002500047c82 */ /* 0x000fe20008000000 */
[----:B------:R-:W-:Y:S01]  /*8690*/  IMAD.MOV.U32 R21, RZ, RZ, -0x800000 ;  /* 0xff800000ff157424 */ /* 0x000fe200078e00ff */
[----:B------:R-:W-:Y:S01]  /*86a0*/  ULOP3.LUT UR8, UR36, 0x2400000, URZ, 0xfc, !UPT ;  /* 0x0240000024087892 */ /* 0x000fe2000f8efc3f */
[----:B------:R-:W-:-:S03]  /*86b0*/  VIADD R149, R149, 0x1 ;  /* 0x0000000195957836 */ /* 0x000fc60000000000 */
[----:B------:R-:W-:Y:S02]  /*86c0*/  UIMAD UR8, UR39, 0x6c0, UR8 ;  /* 0x000006c0270878a4 */ /* 0x000fe4000f8e0208 */
[----:B------:R-:W-:-:S04]  /*86d0*/  UIADD3 UR39, UR39, 0x1, URZ ;  /* 0x0000000127277890 */ /* 0x000fc8000fffe03f */
[----:B------:R-:W-:Y:S01]  /*86e0*/  UISETP.NE.AND UP0, UPT, UR39, 0x2, UPT ;  /* 0x000000022700788c */ /* 0x000fe2000bf05270 */
[----:B------:R-:W-:Y:S02]  /*86f0*/  UMOV UR6, UR8 ;  /* 0x0000000800067c82 */ /* 0x000fe40008000000 */
[----:B------:R-:W-:Y:S01]  /*8700*/  HGMMA.64x96x16.F32 R24, gdesc[UR4].tnspB, R24, gsb0 ;  /* 0x41600000041879f0 */ /* 0x000fe20008000818 */
[----:B------:R-:W-:Y:S01]  /*8710*/  UIADD3 UR4, UR37, 0x180, URZ ;  /* 0x0000018025047890 */ /* 0x000fe2000fffe03f */
[----:B-1----:R-:W-:Y:S01]  /*8720*/  FADD.FTZ R4, R4, R7 ;  /* 0x0000000704047221 */ /* 0x002fe20000010000 */
[----:B------:R-:W-:Y:S01]  /*8730*/  UIADD3 UR6, UR8, 0x40, URZ ;  /* 0x0000004008067890 */ /* 0x000fe2000fffe03f */
[----:B------:R-:W-:Y:S01]  /*8740*/  UMOV UR5, 0xc0000010 ;  /* 0xc000001000057882 */ /* 0x000fe20000000000 */
[----:B------:R-:W-:Y:S01]  /*8750*/  UMOV UR7, 0x80000020 ;  /* 0x8000002000077882 */ /* 0x000fe20000000000 */
[----:B--2---:R-:W-:Y:S01]  /*8760*/  FADD.FTZ R8, R5, R6 ;  /* 0x0000000605087221 */ /* 0x004fe20000010000 */
[----:B------:R-:W-:Y:S01]  /*8770*/  USEL UR39, UR39, URZ, UP0 ;  /* 0x0000003f27277287 */ /* 0x000fe20008000000 */
[----:B------:R-:W1:Y:S04]  /*8780*/  SHFL.BFLY PT, R5, R4, 0x1, 0x1f ;  /* 0x0c201f0004057f89 */ /* 0x000e6800000e0000 */
[----:B------:R-:W0:Y:S01]  /*8790*/  SHFL.BFLY PT, R9, R8, 0x1, 0x1f ;  /* 0x0c201f0008097f89 */ /* 0x000e2200000e0000 */
[----:B-1----:R-:W-:Y:S01]  /*87a0*/  FADD.FTZ R11, R4, R5 ;  /* 0x00000005040b7221 */ /* 0x002fe20000010000 */
[----:B------:R-:W-:-:S02]  /*87b0*/  IMAD.U32 R4, RZ, RZ, UR9 ;  /* 0x00000009ff047e24 */ /* 0x000fc4000f8e00ff */
[----:B------:R-:W-:Y:S02]  /*87c0*/  IMAD.MOV.U32 R5, RZ, RZ, RZ ;  /* 0x000000ffff057224 */ /* 0x000fe400078e00ff */
[----:B0-----:R-:W-:Y:S01]  /*87d0*/  FADD.FTZ R12, R8, R9 ;  /* 0x00000009080c7221 */ /* 0x001fe20000010000 */
[----:B------:R-:W-:Y:S01]  /*87e0*/  FSETP.NE.FTZ.AND P0, PT, R11, RZ, PT ;  /* 0x000000ff0b00720b */ /* 0x000fe20003f15000 */
[----:B------:R-:W-:-:S03]  /*87f0*/  IMAD.MOV.U32 R9, RZ, RZ, RZ ;  /* 0x000000ffff097224 */ /* 0x000fc600078e00ff */
[----:B------:R-:W-:-:S09]  /*8800*/  FSETP.NE.FTZ.AND P2, PT, R12, RZ, PT ;  /* 0x000000ff0c00720b */ /* 0x000fd20003f55000 */
[C---:B------:R-:W-:Y:S01]  /*8810*/  @P0 FMUL.FTZ R7, R3.reuse, 0.69314718246459960938 ;  /* 0x3f31721803070820 */ /* 0x040fe20000410000 */
[----:B------:R-:W0:Y:S03]  /*8820*/  @P0 MUFU.LG2 R6, R11 ;  /* 0x0000000b00060308 */ /* 0x000e260000000c00 */
[----:B------:R-:W-:Y:S01]  /*8830*/  @P2 FMUL.FTZ R13, R3, 0.69314718246459960938 ;  /* 0x3f317218030d2820 */ /* 0x000fe20000410000 */
[----:B------:R-:W-:-:S04]  /*8840*/  @!P1 VIADD R3, R4, 0x31c60 ;  /* 0x00031c6004039836 */ /* 0x000fc80000000000 */
        /* <DEDUP_REMOVED lines=61> */
[----:B------:R-:W-:-:S06]  /*8c20*/  USEL UR4, URZ, 0x1, UP0 ;  /* 0x000000013f047887 */ /* 0x000fcc0008000000 */
[----:B------:R-:W-:Y:S01]  /*8c30*/  LOP3.LUT R16, R16, UR4, RZ, 0x3c, !PT ;  /* 0x0000000410107c12 */ /* 0x000fe2000f8e3cff */
        /* <DEDUP_REMOVED lines=50> */
.L_x_8380:
[----:B------:R-:W0:Y:S08]  /*8f60*/  S2UR UR4, SR_CgaCtaId ;  /* 0x00000000000479c3 */ /* 0x000e300000008800 */
[----:B------:R-:W-:Y:S06]  /*8f70*/  BAR.SYNC.DEFER_BLOCKING 0x5, 0x1a0 ;  /* 0x0146800000007b1d */ /* 0x000fec0000010000 */
[----:B------:R-:W-:Y:S01]  /*8f80*/  UMOV UR36, 0x400 ;  /* 0x0000040000247882 */ /* 0x000fe20000000000 */
[----:B------:R-:W-:Y:S01]  /*8f90*/  BSSY B0, `(.L_x_8401) ;  /* 0x0000166000007945 */ /* 0x000fe20003800000 */
[----:B0-----:R-:W-:-:S09]  /*8fa0*/  ULEA UR36, UR4, UR36, 0x18 ;  /* 0x0000002404247291 */ /* 0x001fd2000f8ec03f */
[----:B------:R-:W0:Y:S01]  /*8fb0*/  LDS.128 R28, [UR36+0x31cd0] ;  /* 0x031cd024ff1c7984 */ /* 0x000e220008000c00 */
[----:B------:R-:W-:Y:S06]  /*8fc0*/  BAR.ARV 0x4, 0x1a0 ;  /* 0x0106800000007b1d */ /* 0x000fec0000002000 */
[----:B------:R-:W-:Y:S05]  /*8fd0*/  @P0 BRA `(.L_x_8402) ;  /* 0x0000000c00a40947 */ /* 0x000fea0003800000 */
[----:B------:R-:W1:Y:S08]  /*8fe0*/  S2UR UR6, SR_SWINHI ;  /* 0x00000000000679c3 */ /* 0x000e700000002f00 */
[----:B------:R-:W-:Y:S01]  /*8ff0*/  BAR.SYNC.DEFER_BLOCKING 0x1, 0x180 ;  /* 0x0046000000007b1d */ /* 0x000fe20000010000 */
[----:B------:R-:W-:Y:S02]  /*9000*/  F2FP.F16.F32.PACK_AB R7, R7, R8 ;  /* 0x000000080707723e */ /* 0x000fe400000000ff */
[----:B------:R-:W-:-:S02]  /*9010*/  F2FP.F16.F32.PACK_AB R6, R6, R81 ;  /* 0x000000510606723e */ /* 0x000fc400000000ff */
[----:B------:R-:W-:Y:S02]  /*9020*/  F2FP.F16.F32.PACK_AB R36, R45, R36 ;  /* 0x000000242d24723e */ /* 0x000fe400000000ff */
[----:B------:R-:W-:Y:S01]  /*9030*/  F2FP.F16.F32.PACK_AB R39, R39, R34 ;  /* 0x000000222727723e */ /* 0x000fe200000000ff */
[----:B------:R-:W-:Y:S01]  /*9040*/  UMOV UR4, UR36 ;  /* 0x0000002400047c82 */ /* 0x000fe20008000000 */
[----:B-1----:R-:W-:Y:S01]  /*9050*/  UMOV UR5, UR6 ;  /* 0x0000000600057c82 */ /* 0x002fe20008000000 */
[----:B------:R-:W-:Y:S02]  /*9060*/  IMAD.U32 R22, RZ, RZ, UR4 ;  /* 0x00000004ff167e24 */ /* 0x000fe4000f8e00ff */
[----:B------:R-:W-:Y:S01]  /*9070*/  IMAD.U32 R23, RZ, RZ, UR5 ;  /* 0x00000005ff177e24 */ /* 0x000fe2000f8e00ff */
[----:B------:R-:W-:Y:S01]  /*9080*/  ULDC.64 UR4, c[0x0][0xbe0] ;  /* 0x0002f80000047ab9 */ /* 0x000fe20000000a00 */
[----:B------:R-:W-:-:S03]  /*9090*/  IMAD.WIDE R4, R154, 0x2, R22 ;  /* 0x000000029a047825 */ /* 0x000fc600078e0216 */
[C---:B------:R-:W-:Y:S02]  /*90a0*/  LOP3.LUT R25, R4.reuse, 0x180, RZ, 0xc0, !PT ;  /* 0x0000018004197812 */ /* 0x040fe400078ec0ff */
[C---:B------:R-:W-:Y:S02]  /*90b0*/  IADD3 R55, P4, R4.reuse, 0x20, RZ ;  /* 0x0000002004377810 */ /* 0x040fe40007f9e0ff */
        /* <DEDUP_REMOVED lines=12> */
[----:B0-----:R-:W-:-:S02]  /*9180*/  MOV R28, R4 ;  /* 0x00000004001c7202 */ /* 0x001fc40000000f00 */
[----:B------:R-:W-:Y:S02]  /*9190*/  F2FP.F16.F32.PACK_AB R5, R24, R33 ;  /* 0x000000211805723e */ /* 0x000fe400000000ff */
[----:B------:R-:W-:Y:S02]  /*91a0*/  LOP3.LUT R24, R63, 0x180, RZ, 0xc0, !PT ;  /* 0x000001803f187812 */ /* 0x000fe400078ec0ff */
[----:B------:R-:W-:Y:S02]  /*91b0*/  LOP3.LUT R32, R71, 0x180, RZ, 0xc0, !PT ;  /* 0x0000018047207812 */ /* 0x000fe400078ec0ff */
[----:B------:R-:W-:Y:S02]  /*91c0*/  SHF.R.U64 R24, R24, 0x3, RZ ;  /* 0x0000000318187819 */ /* 0x000fe400000012ff */
[----:B------:R-:W-:Y:S02]  /*91d0*/  SHF.R.U64 R26, R26, 0x3, RZ ;  /* 0x000000031a1a7819 */ /* 0x000fe400000012ff */
[----:B------:R-:W-:-:S02]  /*91e0*/  SHF.R.U64 R32, R32, 0x3, RZ ;  /* 0x0000000320207819 */ /* 0x000fc400000012ff */
[----:B------:R-:W-:Y:S02]  /*91f0*/  LOP3.LUT R8, R24, R63, RZ, 0x3c, !PT ;  /* 0x0000003f18087212 */ /* 0x000fe400078e3cff */
[----:B------:R-:W-:Y:S02]  /*9200*/  LOP3.LUT R24, R26, R67, RZ, 0x3c, !PT ;  /* 0x000000431a187212 */ /* 0x000fe400078e3cff */
[----:B------:R-:W-:Y:S02]  /*9210*/  LOP3.LUT R26, R32, R71, RZ, 0x3c, !PT ;  /* 0x00000047201a7212 */ /* 0x000fe400078e3cff */
[----:B------:R-:W0:Y:S01]  /*9220*/  LDC.64 R32, c[0x0][0xbd8] ;  /* 0x0002f600ff207b82 */ /* 0x000e220000000a00 */
[----:B------:R-:W-:Y:S02]  /*9230*/  LOP3.LUT R10, R55, 0x180, RZ, 0xc0, !PT ;  /* 0x00000180370a7812 */ /* 0x000fe400078ec0ff */
[----:B------:R-:W-:Y:S02]  /*9240*/  LOP3.LUT R12, R59, 0x180, RZ, 0xc0, !PT ;  /* 0x000001803b0c7812 */ /* 0x000fe400078ec0ff */
[----:B------:R-:W-:-:S02]  /*9250*/  SHF.R.U64 R10, R10, 0x3, RZ ;  /* 0x000000030a0a7819 */ /* 0x000fc400000012ff */
[----:B------:R-:W-:Y:S02]  /*9260*/  SHF.R.U64 R12, R12, 0x3, RZ ;  /* 0x000000030c0c7819 */ /* 0x000fe400000012ff */
[----:B------:R-:W-:Y:S02]  /*9270*/  LOP3.LUT R10, R10, R55, RZ, 0x3c, !PT ;  /* 0x000000370a0a7212 */ /* 0x000fe400078e3cff */
[----:B------:R-:W-:Y:S02]  /*9280*/  LOP3.LUT R12, R12, R59, RZ, 0x3c, !PT ;  /* 0x0000003b0c0c7212 */ /* 0x000fe400078e3cff */
        /* <DEDUP_REMOVED lines=8> */
[----:B------:R-:W-:Y:S02]  /*9310*/  MOV R58, R12 ;  /* 0x0000000c003a7202 */ /* 0x000fe40000000f00 */
[----:B------:R-:W-:Y:S01]  /*9320*/  F2FP.F16.F32.PACK_AB R14, R76, R15 ;  /* 0x0000000f4c0e723e */ /* 0x000fe200000000ff */
[----:B------:R2:W-:Y:S01]  /*9330*/  STSM.16.M88.4 [R59], R8 ;  /* 0x000000083b007844 */ /* 0x0005e20000000200 */
[----:B------:R-:W-:-:S02]  /*9340*/  F2FP.F16.F32.PACK_AB R12, R79, R72 ;  /* 0x000000484f0c723e */ /* 0x000fc400000000ff */
[----:B------:R-:W-:Y:S02]  /*9350*/  F2FP.F16.F32.PACK_AB R13, R61, R64 ;  /* 0x000000403d0d723e */ /* 0x000fe400000000ff */
[----:B------:R-:W-:Y:S02]  /*9360*/  F2FP.F16.F32.PACK_AB R15, R57, R60 ;  /* 0x0000003c390f723e */ /* 0x000fe400000000ff */
[----:B-1----:R-:W-:Y:S02]  /*9370*/  MOV R28, R26 ;  /* 0x0000001a001c7202 */ /* 0x002fe40000000f00 */
[----:B0-----:R-:W-:Y:S01]  /*9380*/  ISETP.NE.U32.AND P0, PT, R32, RZ, PT ;  /* 0x000000ff2000720c */ /* 0x001fe20003f05070 */
[----:B------:R-:W-:Y:S01]  /*9390*/  STSM.16.M88.4 [R58], R12 ;  /* 0x0000000c3a007844 */ /* 0x000fe20000000200 */
[----:B------:R-:W-:Y:S02]  /*93a0*/  MOV R54, R24 ;  /* 0x0000001800367202 */ /* 0x000fe40000000f00 */
[----:B------:R-:W-:-:S02]  /*93b0*/  F2FP.F16.F32.PACK_AB R4, R73, R44 ;  /* 0x0000002c4904723e */ /* 0x000fc400000000ff */
[----:B------:R-:W-:Y:S01]  /*93c0*/  F2FP.F16.F32.PACK_AB R5, R53, R56 ;  /* 0x000000383505723e */ /* 0x000fe200000000ff */
[C---:B--2---:R-:W-:Y:S01]  /*93d0*/  IMAD.SHL.U32 R9, R145.reuse, 0x4, RZ ;  /* 0x0000000491097824 */ /* 0x044fe200078e00ff */
[----:B------:R-:W-:Y:S02]  /*93e0*/  F2FP.F16.F32.PACK_AB R6, R52, R41 ;  /* 0x000000293406723e */ /* 0x000fe400000000ff */
[----:B------:R-:W-:Y:S02]  /*93f0*/  F2FP.F16.F32.PACK_AB R7, R50, R51 ;  /* 0x000000333207723e */ /* 0x000fe400000000ff */
[----:B------:R-:W-:Y:S02]  /*9400*/  F2FP.F16.F32.PACK_AB R26, R48, R37 ;  /* 0x00000025301a723e */ /* 0x000fe400000000ff */
[----:B------:R-:W-:Y:S01]  /*9410*/  SHF.L.U64.HI R10, R145, 0x2, R148 ;  /* 0x00000002910a7819 */ /* 0x000fe20000010294 */
[----:B------:R-:W-:Y:S01]  /*9420*/  STSM.16.M88.4 [R55], R4 ;  /* 0x0000000437007844 */ /* 0x000fe20000000200 */
[----:B------:R-:W-:-:S02]  /*9430*/  IADD3 R32, P1, R9, R32, RZ ;  /* 0x0000002009207210 */ /* 0x000fc40007f3e0ff */
[----:B------:R-:W-:Y:S01]  /*9440*/  F2FP.F16.F32.PACK_AB R24, R49, R40 ;  /* 0x000000283118723e */ /* 0x000fe200000000ff */
[----:B------:R-:W-:Y:S01]  /*9450*/  IMAD.MOV.U32 R40, RZ, RZ, RZ ;  /* 0x000000ffff287224 */ /* 0x000fe200078e00ff */
[----:B------:R-:W-:Y:S02]  /*9460*/  F2FP.F16.F32.PACK_AB R25, R46, R47 ;  /* 0x0000002f2e19723e */ /* 0x000fe400000000ff */
[----:B------:R-:W-:Y:S02]  /*9470*/  F2FP.F16.F32.PACK_AB R27, R42, R43 ;  /* 0x0000002b2a1b723e */ /* 0x000fe400000000ff */
[----:B------:R-:W-:Y:S02]  /*9480*/  F2FP.F16.F32.PACK_AB R37, R35, R38 ;  /* 0x000000262325723e */ /* 0x000fe400000000ff */
[----:B------:R-:W-:Y:S01]  /*9490*/  F2FP.F16.F32.PACK_AB R38, R3, R0 ;  /* 0x000000000326723e */ /* 0x000fe200000000ff */
[----:B------:R-:W-:Y:S01]  /*94a0*/  STSM.16.M88.4 [R54], R24 ;  /* 0x0000001836007844 */ /* 0x000fe20000000200 */
[----:B------:R-:W-:Y:S01]  /*94b0*/  ISETP.NE.AND.EX P0, PT, R33, RZ, PT, P0 ;  /* 0x000000ff2100720c */ /* 0x000fe20003f05300 */
[----:B------:R-:W-:Y:S01]  /*94c0*/  IMAD.X R33, R10, 0x1, R33, P1 ;  /* 0x000000010a217824 */ /* 0x000fe200008e0621 */
[----:B------:R-:W-:Y:S01]  /*94d0*/  ISETP.NE.U32.AND P1, PT, RZ, UR4, PT ;  /* 0x00000004ff007c0c */ /* 0x000fe2000bf25070 */
[----:B------:R0:W-:Y:S01]  /*94e0*/  STSM.16.M88.4 [R28], R36 ;  /* 0x000000241c007844 */ /* 0x0001e20000000200 */
[----:B------:R-:W1:Y:S08]  /*94f0*/  LDC R0, c[0x0][0xa88] ;  /* 0x0002a200ff007b82 */ /* 0x000e700000000800 */
[----:B------:R-:W-:Y:S01]  /*9500*/  BAR.SYNC.DEFER_BLOCKING 0x1, 0x180 ;  /* 0x0046000000007b1d */ /* 0x000fe20000010000 */
[----:B------:R-:W-:-:S13]  /*9510*/  ISETP.NE.AND.EX P1, PT, RZ, UR5, PT, P1 ;  /* 0x00000005ff007c0c */ /* 0x000fda000bf25310 */
[----:B------:R-:W-:-:S04]  /*9520*/  @P1 IADD3 R8, P2, R9, UR4, RZ ;  /* 0x0000000409081c10 */ /* 0x000fc8000ff5e0ff */
[----:B------:R-:W-:Y:S01]  /*9530*/  @P1 IADD3.X R9, R10, UR5, RZ, P2, !PT ;  /* 0x000000050a091c10 */ /* 0x000fe200097fe4ff */
[----:B------:R2:W5:Y:S01]  /*9540*/  @P0 LDG.E R40, desc[UR58][R32.64] ;  /* 0x0000003a20280981 */ /* 0x000562000c1e1900 */
[----:B------:R-:W-:Y:S01]  /*9550*/  IMAD R3, R18, 0x20, R17 ;  /* 0x0000002012037824 */ /* 0x000fe200078e0211 */
[----:B0-----:R-:W-:Y:S02]  /*9560*/  SHF.R.S32.HI R28, RZ, 0x1f, R146 ;  /* 0x0000001fff1c7819 */ /* 0x001fe40000011492 */
[----:B-1----:R2:W5:Y:S01]  /*9570*/  @P1 LDG.E R0, desc[UR58][R8.64] ;  /* 0x0000003a08001981 */ /* 0x002562000c1e1900 */
[----:B------:R-:W-:Y:S01]  /*9580*/  IMAD.WIDE R22, R3, 0x2, R22 ;  /* 0x0000000203167825 */ /* 0x000fe200078e0216 */
[----:B------:R-:W-:Y:S06]  /*9590*/  @P1 BRA `(.L_x_8403) ;  /* 0x0000000000101947 */ /* 0x000fec0003800000 */
[----:B------:R-:W-:Y:S05]  /*95a0*/  @!P0 BRA `(.L_x_8403) ;  /* 0x00000000000c8947 */ /* 0x000fea0003800000 */
[----:B------:R-:W3:Y:S04]  /*95b0*/  LDG.E R3, desc[UR58][R32.64] ;  /* 0x0000003a20037981 */ /* 0x000ee8000c1e1900 */
[----:B-----5:R-:W3:Y:S02]  /*95c0*/  LDG.E R0, desc[UR58][R32.64+0x4] ;  /* 0x0000043a20007981 */ /* 0x020ee4000c1e1900 */
[----:B---3--:R-:W-:-:S07]  /*95d0*/  IMAD.IADD R0, R0, 0x1, -R3 ;  /* 0x0000000100007824 */ /* 0x008fce00078e0a03 */
.L_x_8403:
[----:B------:R-:W-:Y:S01]  /*95e0*/  ULDC.64 UR4, c[0x0][0xb70] ;  /* 0x0002dc0000047ab9 */ /* 0x000fe20000000a00 */
[--C-:B-----5:R-:W-:Y:S01]  /*95f0*/  SHF.R.S32.HI R41, RZ, 0x1f, R40.reuse ;  /* 0x0000001fff297819 */ /* 0x120fe20000011428 */
[----:B------:R-:W-:Y:S01]  /*9600*/  IMAD R3, R28, UR4, RZ ;  /* 0x000000041c037c24 */ /* 0x000fe2000f8e02ff */
[----:B------:R-:W-:Y:S01]  /*9610*/  IADD3 R7, P1, R22, 0x1800, RZ ;  /* 0x0000180016077810 */ /* 0x000fe20007f3e0ff */
[----:B--2---:R-:W-:Y:S01]  /*9620*/  IMAD R9, R147, 0xc0, R153 ;  /* 0x000000c093097824 */ /* 0x004fe200078e0299 */
[----:B------:R-:W-:Y:S01]  /*9630*/  SEL R148, R148, RZ, !P0 ;  /* 0x000000ff94947207 */ /* 0x000fe20004000000 */
[C---:B------:R-:W-:Y:S01]  /*9640*/  IMAD R3, R146.reuse, UR5, R3 ;  /* 0x0000000592037c24 */ /* 0x040fe2000f8e0203 */
[----:B------:R-:W-:Y:S01]  /*9650*/  LOP3.LUT R6, R7, 0x180, RZ, 0xc0, !PT ;  /* 0x0000018007067812 */ /* 0x000fe200078ec0ff */
[----:B------:R-:W-:Y:S01]  /*9660*/  IMAD.WIDE.U32 R4, R146, UR4, R40 ;  /* 0x0000000492047c25 */ /* 0x000fe2000f8e0028 */
[----:B------:R-:W-:Y:S01]  /*9670*/  SEL R145, R145, RZ, !P0 ;  /* 0x000000ff91917207 */ /* 0x000fe20004000000 */
[----:B------:R-:W-:Y:S01]  /*9680*/  ULDC.64 UR4, c[0x0][0xb78] ;  /* 0x0002de0000047ab9 */ /* 0x000fe20000000a00 */
[----:B------:R-:W-:Y:S01]  /*9690*/  SHF.R.U64 R6, R6, 0x3, RZ ;  /* 0x0000000306067819 */ /* 0x000fe200000012ff */
[----:B------:R-:W-:Y:S01]  /*96a0*/  IMAD.IADD R5, R5, 0x1, R3 ;  /* 0x0000000105057824 */ /* 0x000fe200078e0203 */
[----:B------:R-:W-:Y:S01]  /*96b0*/  LOP3.LUT P0, RZ, R150, 0x3, RZ, 0xc0, !PT ;  /* 0x0000000396ff7812 */ /* 0x000fe2000780c0ff */
[----:B------:R-:W-:Y:S01]  /*96c0*/  IMAD R3, R148, UR4, RZ ;  /* 0x0000000494037c24 */ /* 0x000fe2000f8e02ff */
[----:B------:R-:W-:Y:S01]  /*96d0*/  LOP3.LUT R6, R6, R7, RZ, 0x3c, !PT ;  /* 0x0000000706067212 */ /* 0x000fe200078e3cff */
[C---:B------:R-:W-:Y:S01]  /*96e0*/  IMAD.WIDE.U32 R4, R145.reuse, UR4, R4 ;  /* 0x0000000491047c25 */ /* 0x040fe2000f8e0004 */
[C---:B------:R-:W-:Y:S01]  /*96f0*/  IADD3 R25, P4, R22.reuse, 0x3000, RZ ;  /* 0x0000300016197810 */ /* 0x040fe20007f9e0ff */
[----:B------:R-:W-:Y:S01]  /*9700*/  ULDC.64 UR6, c[0x0][0xae0] ;  /* 0x0002b80000067ab9 */ /* 0x000fe20000000a00 */
[----:B------:R-:W-:Y:S01]  /*9710*/  IADD3 R13, P3, R22, 0x4800, RZ ;  /* 0x00004800160d7810 */ /* 0x000fe20007f7e0ff */
[----:B------:R-:W-:Y:S01]  /*9720*/  IMAD R7, R145, UR5, R3 ;  /* 0x0000000591077c24 */ /* 0x000fe2000f8e0203 */
[----:B------:R-:W-:Y:S01]  /*9730*/  SHF.R.S32.HI R3, RZ, 0x1f, R9 ;  /* 0x0000001fff037819 */ /* 0x000fe20000011409 */
[----:B------:R-:W-:Y:S01]  /*9740*/  ULDC.64 UR4, c[0x0][0xb40] ;  /* 0x0002d00000047ab9 */ /* 0x000fe20000000a00 */
[----:B------:R-:W-:-:S02]  /*9750*/  IADD3 R4, P5, R9, R4, RZ ;  /* 0x0000000409047210 */ /* 0x000fc40007fbe0ff */
[----:B------:R-:W-:Y:S02]  /*9760*/  IADD3 R37, P2, R22, 0x6000, RZ ;  /* 0x0000600016257810 */ /* 0x000fe40007f5e0ff */
[----:B------:R-:W-:Y:S01]  /*9770*/  IADD3.X R7, R3, R5, R7, P5, !PT ;  /* 0x0000000503077210 */ /* 0x000fe20002ffe407 */
[C---:B------:R-:W-:Y:S01]  /*9780*/  VIADD R3, R9.reuse, 0x8 ;  /* 0x0000000809037836 */ /* 0x040fe20000000000 */
[C---:B------:R-:W-:Y:S02]  /*9790*/  LEA R44, P6, R4.reuse, UR4, 0x2 ;  /* 0x00000004042c7c11 */ /* 0x040fe4000f8c10ff */
[----:B------:R-:W-:Y:S02]  /*97a0*/  ISETP.GE.OR P5, PT, R9, R0, P0 ;  /* 0x000000000900720c */ /* 0x000fe400007a6670 */
[----:B------:R-:W-:Y:S01]  /*97b0*/  LEA.HI.X R45, R4, UR5, R7, 0x2, P6 ;  /* 0x00000005042d7c11 */ /* 0x000fe2000b0f1407 */
[----:B------:R-:W-:Y:S01]  /*97c0*/  IMAD.X R7, RZ, RZ, R23, P1 ;  /* 0x000000ffff077224 */ /* 0x000fe200008e0617 */
[----:B------:R-:W-:Y:S01]  /*97d0*/  IADD3 R4, P6, R22, 0x7800, RZ ;  /* 0x0000780016047810 */ /* 0x000fe20007fde0ff */
[----:B------:R-:W-:Y:S01]  /*97e0*/  ULDC.64 UR4, c[0x0][0xaa0] ;  /* 0x0002a80000047ab9 */ /* 0x000fe20000000a00 */
[----:B------:R-:W-:-:S02]  /*97f0*/  LOP3.LUT R24, R25, 0x180, RZ, 0xc0, !PT ;  /* 0x0000018019187812 */ /* 0x000fc400078ec0ff */
[----:B------:R-:W-:Y:S01]  /*9800*/  LOP3.LUT R12, R13, 0x180, RZ, 0xc0, !PT ;  /* 0x000001800d0c7812 */ /* 0x000fe200078ec0ff */
[----:B------:R-:W-:Y:S01]  /*9810*/  IMAD.X R33, RZ, RZ, R23, P6 ;  /* 0x000000ffff217224 */ /* 0x000fe200030e0617 */
[----:B------:R-:W-:Y:S02]  /*9820*/  LOP3.LUT R36, R37, 0x180, RZ, 0xc0, !PT ;  /* 0x0000018025247812 */ /* 0x000fe400078ec0ff */
[----:B------:R-:W-:Y:S01]  /*9830*/  ISETP.GE.OR P0, PT, R3, R0, P0 ;  /* 0x000000000300720c */ /* 0x000fe20000706670 */
[----:B------:R-:W-:Y:S01]  /*9840*/  @!P5 STG.E desc[UR58][R44.64], R21 ;  /* 0x000000152c00d986 */ /* 0x000fe2000c10193a */
[----:B------:R-:W-:Y:S02]  /*9850*/  LOP3.LUT R3, R4, 0x180, RZ, 0xc0, !PT ;  /* 0x0000018004037812 */ /* 0x000fe400078ec0ff */
[----:B------:R-:W-:Y:S02]  /*9860*/  LOP3.LUT R5, R22, 0x180, RZ, 0xc0, !PT ;  /* 0x0000018016057812 */ /* 0x000fe400078ec0ff */
[----:B------:R-:W-:-:S02]  /*9870*/  SHF.R.U64 R24, R24, 0x3, RZ ;  /* 0x0000000318187819 */ /* 0x000fc400000012ff */
[----:B------:R-:W-:Y:S02]  /*9880*/  SHF.R.U64 R12, R12, 0x3, RZ ;  /* 0x000000030c0c7819 */ /* 0x000fe400000012ff */
[----:B------:R-:W-:Y:S02]  /*9890*/  SHF.R.U64 R36, R36, 0x3, RZ ;  /* 0x0000000324247819 */ /* 0x000fe400000012ff */
        /* <DEDUP_REMOVED lines=11> */
[----:B------:R-:W-:-:S03]  /*9950*/  LOP3.LUT R22, R5, R22, RZ, 0x3c, !PT ;  /* 0x0000001605167212 */ /* 0x000fc600078e3cff */
[----:B------:R-:W5:Y:S01]  /*9960*/  LD.E.128 R4, desc[UR58][R6.64] ;  /* 0x0000003a06047980 */ /* 0x000f62000c101d00 */
[----:B------:R-:W-:-:S03]  /*9970*/  SHF.R.S32.HI R43, RZ, 0x1f, R17 ;  /* 0x0000001fff2b7819 */ /* 0x000fc60000011411 */
[----:B------:R1:W5:Y:S01]  /*9980*/  LD.E.128 R8, desc[UR58][R22.64] ;  /* 0x0000003a16087980 */ /* 0x000362000c101d00 */
[----:B------:R-:W-:-:S03]  /*9990*/  IMAD R3, R41, UR4, RZ ;  /* 0x0000000429037c24 */ /* 0x000fc6000f8e02ff */
[----:B------:R-:W5:Y:S01]  /*99a0*/  LD.E.128 R12, desc[UR58][R12.64] ;  /* 0x0000003a0c0c7980 */ /* 0x000f62000c101d00 */
[----:B------:R-:W-:-:S03]  /*99b0*/  IMAD.MOV.U32 R42, RZ, RZ, R17 ;  /* 0x000000ffff2a7224 */ /* 0x000fc600078e0011 */
        /* <DEDUP_REMOVED lines=8> */
[----:B0-----:R-:W-:-:S04]  /*9a40*/  IMAD.WIDE.U32 R20, R40, UR4, R42 ;  /* 0x0000000428147c25 */ /* 0x001fc8000f8e002a */
[----:B------:R-:W-:Y:S02]  /*9a50*/  IMAD R3, R40, UR5, R3 ;  /* 0x0000000528037c24 */ /* 0x000fe4000f8e0203 */
[----:B------:R-:W-:Y:S01]  /*9a60*/  IMAD R19, R147, -0xc0, R0 ;  /* 0xffffff4093137824 */ /* 0x000fe200078e0200 */
[----:B------:R-:W-:Y:S01]  /*9a70*/  UIADD3 UR4, UR36, 0x31c20, URZ ;  /* 0x00031c2024047890 */ /* 0x000fe2000fffe03f */
[----:B------:R-:W-:Y:S02]  /*9a80*/  IMAD.IADD R21, R21, 0x1, R3 ;  /* 0x0000000115157824 */ /* 0x000fe400078e0203 */
[----:B------:R-:W-:Y:S01]  /*9a90*/  IMAD R3, R28, UR6, RZ ;  /* 0x000000061c037c24 */ /* 0x000fe2000f8e02ff */
[C---:B------:R-:W-:Y:S01]  /*9aa0*/  ISETP.GE.AND P0, PT, R18.reuse, R19, PT ;  /* 0x000000131200720c */ /* 0x040fe20003f06270 */
[----:B------:R-:W-:Y:S01]  /*9ab0*/  VIADD R0, R18, 0x60 ;  /* 0x0000006012007836 */ /* 0x000fe20000000000 */
[----:B------:R-:W-:Y:S01]  /*9ac0*/  UPRMT UR4, URZ, 0x654, UR4 ;  /* 0x000006543f047896 */ /* 0x000fe20008000004 */
[----:B------:R-:W-:-:S02]  /*9ad0*/  IMAD R3, R146, UR7, R3 ;  /* 0x0000000792037c24 */ /* 0x000fc4000f8e0203 */
[----:B------:R-:W-:Y:S01]  /*9ae0*/  IMAD.WIDE.U32 R20, R146, UR6, R20 ;  /* 0x0000000692147c25 */ /* 0x000fe2000f8e0014 */
[----:B------:R-:W-:Y:S01]  /*9af0*/  ULDC.64 UR6, c[0x0][0xae8] ;  /* 0x0002ba0000067ab9 */ /* 0x000fe20000000a00 */
[----:B------:R-:W-:Y:S02]  /*9b00*/  ISETP.GE.AND P3, PT, R0, R19, PT ;  /* 0x000000130000720c */ /* 0x000fe40003f66270 */
[----:B------:R-:W-:Y:S02]  /*9b10*/  IMAD.IADD R21, R21, 0x1, R3 ;  /* 0x0000000115157824 */ /* 0x000fe400078e0203 */
[----:B------:R-:W-:Y:S01]  /*9b20*/  IMAD R0, R148, UR6, RZ ;  /* 0x0000000694007c24 */ /* 0x000fe2000f8e02ff */
[----:B------:R-:W-:Y:S01]  /*9b30*/  SHF.R.S32.HI R19, RZ, 0x1f, R18 ;  /* 0x0000001fff137819 */ /* 0x000fe20000011412 */
[C---:B------:R-:W-:Y:S01]  /*9b40*/  IMAD.WIDE.U32 R40, R145.reuse, UR6, R20 ;  /* 0x0000000691287c25 */ /* 0x040fe2000f8e0014 */
[----:B--2---:R-:W-:Y:S01]  /*9b50*/  SYNCS.ARRIVE.TRANS64.RED.A1T0 RZ, [UR4], RZ ;  /* 0x000000ffffff79a7 */ /* 0x004fe20008100404 */
[----:B------:R-:W-:Y:S02]  /*9b60*/  BSSY B1, `(.L_x_8404) ;  /* 0x0000018000017945 */ /* 0x000fe40003800000 */
[----:B------:R-:W-:-:S02]  /*9b70*/  IMAD R3, R145, UR7, R0 ;  /* 0x0000000791037c24 */ /* 0x000fc4000f8e0200 */
[----:B-1----:R-:W-:-:S04]  /*9b80*/  IMAD.WIDE R22, R147, 0xc0, R18 ;  /* 0x000000c093167825 */ /* 0x002fc800078e0212 */
        /* <DEDUP_REMOVED lines=21> */
.L_x_8405:
[----:B------:R-:W-:Y:S05]  /*9ce0*/  BSYNC B1 ;  /* 0x0000000000017941 */ /* 0x000fea0003800000 */
.L_x_8404:
[----:B------:R-:W-:Y:S05]  /*9cf0*/  @P3 BRA `(.L_x_8406) ;  /* 0x00000008003c3947 */ /* 0x000fea0003800000 */
[----:B------:R-:W-:Y:S01]  /*9d00*/  IADD3 R3, P0, R22, 0x60, RZ ;  /* 0x0000006016037810 */ /* 0x000fe20007f1e0ff */
[----:B------:R-:W-:Y:S01]  /*9d10*/  ULDC.64 UR4, c[0x0][0xad8] ;  /* 0x0002b60000047ab9 */ /* 0x000fe20000000a00 */
[----:B0----5:R-:W-:Y:S01]  /*9d20*/  IMAD.MOV.U32 R8, RZ, RZ, R40 ;  /* 0x000000ffff087224 */ /* 0x021fe200078e0028 */
        /* <DEDUP_REMOVED lines=20> */
.L_x_8402:
[----:B------:R-:W1:Y:S01]  /*9e70*/  LDC.64 R6, c[0x0][0xbd8] ;  /* 0x0002f600ff067b82 */ /* 0x000e620000000a00 */
[C---:B------:R-:W-:Y:S01]  /*9e80*/  IMAD.SHL.U32 R5, R145.reuse, 0x4, RZ ;  /* 0x0000000491057824 */ /* 0x040fe200078e00ff */
[----:B------:R-:W-:Y:S01]  /*9e90*/  SHF.L.U64.HI R8, R145, 0x2, R148 ;  /* 0x0000000291087819 */ /* 0x000fe20000010294 */
[----:B------:R-:W-:Y:S01]  /*9ea0*/  ULDC.64 UR4, c[0x0][0xbe0] ;  /* 0x0002f80000047ab9 */ /* 0x000fe20000000a00 */
[----:B------:R-:W-:-:S04]  /*9eb0*/  IMAD.MOV.U32 R3, RZ, RZ, RZ ;  /* 0x000000ffff037224 */ /* 0x000fc800078e00ff */
[----:B------:R-:W2:Y:S01]  /*9ec0*/  LDC R0, c[0x0][0xa88] ;  /* 0x0002a200ff007b82 */ /* 0x000ea20000000800 */
[----:B-1----:R-:W-:Y:S02]  /*9ed0*/  ISETP.NE.U32.AND P0, PT, R6, RZ, PT ;  /* 0x000000ff0600720c */ /* 0x002fe40003f05070 */
        /* <DEDUP_REMOVED lines=8> */
[----:B--2---:R1:W5:Y:S01]  /*9f60*/  @P1 LDG.E R0, desc[UR58][R4.64] ;  /* 0x0000003a04001981 */ /* 0x004362000c1e1900 */
[----:B------:R-:W-:Y:S01]  /*9f70*/  ISETP.GT.AND P2, PT, R155, 0xbf, PT ;  /* 0x000000bf9b00780c */ /* 0x000fe20003f44270 */
[----:B------:R-:W-:-:S12]  /*9f80*/  @P1 BRA `(.L_x_8407) ;  /* 0x0000000000101947 */ /* 0x000fd80003800000 */
[----:B------:R-:W-:Y:S05]  /*9f90*/  @!P0 BRA `(.L_x_8407) ;  /* 0x00000000000c8947 */ /* 0x000fea0003800000 */
[----:B-1----:R-:W2:Y:S04]  /*9fa0*/  LDG.E R5, desc[UR58][R6.64] ;  /* 0x0000003a06057981 */ /* 0x002ea8000c1e1900 */
[----:B-----5:R-:W2:Y:S02]  /*9fb0*/  LDG.E R0, desc[UR58][R6.64+0x4] ;  /* 0x0000043a06007981 */ /* 0x020ea4000c1e1900 */
[----:B--2---:R-:W-:-:S07]  /*9fc0*/  IMAD.IADD R0, R0, 0x1, -R5 ;  /* 0x0000000100007824 */ /* 0x004fce00078e0a05 */
.L_x_8407:
[----:B------:R-:W-:Y:S01]  /*9fd0*/  BSSY B1, `(.L_x_8408) ;  /* 0x000001d000017945 */ /* 0x000fe20003800000 */
[----:B------:R-:W-:Y:S02]  /*9fe0*/  SHF.R.S32.HI R9, RZ, 0x1f, R146 ;  /* 0x0000001fff097819 */ /* 0x000fe40000011492 */
[----:B------:R-:W-:Y:S02]  /*9ff0*/  SHF.R.S32.HI R10, RZ, 0x1f, R17 ;  /* 0x0000001fff0a7819 */ /* 0x000fe40000011411 */
[----:B------:R-:W-:Y:S02]  /*a000*/  SEL R145, R145, RZ, !P0 ;  /* 0x000000ff91917207 */ /* 0x000fe40004000000 */
[----:B------:R-:W-:Y:S02]  /*a010*/  SEL R148, R148, RZ, !P0 ;  /* 0x000000ff94947207 */ /* 0x000fe40004000000 */
[----:B-----5:R-:W-:Y:S01]  /*a020*/  SHF.R.S32.HI R8, RZ, 0x1f, R3 ;  /* 0x0000001fff087819 */ /* 0x020fe20000011403 */
[----:B------:R-:W-:Y:S06]  /*a030*/  @P2 BRA `(.L_x_8409) ;  /* 0x0000000000582947 */ /* 0x000fec0003800000 */
[----:B-1----:R-:W1:Y:S02]  /*a040*/  S2R R4, SR_TID.X ;  /* 0x0000000000047919 */ /* 0x002e640000002100 */
[----:B-1----:R-:W-:-:S04]  /*a050*/  IMAD R4, R147, 0xc0, R4 ;  /* 0x000000c093047824 */ /* 0x002fc800078e0204 */
        /* <DEDUP_REMOVED lines=20> */
.L_x_8409:
[----:B------:R-:W-:Y:S05]  /*a1a0*/  BSYNC B1 ;  /* 0x0000000000017941 */ /* 0x000fea0003800000 */
.L_x_8408:
[----:B------:R-:W-:Y:S01]  /*a1b0*/  ULDC.64 UR4, c[0x0][0xaa0] ;  /* 0x0002a80000047ab9 */ /* 0x000fe20000000a00 */
[----:B-1----:R-:W-:Y:S01]  /*a1c0*/  IMAD.MOV.U32 R4, RZ, RZ, R17 ;  /* 0x000000ffff047224 */ /* 0x002fe200078e0011 */
[----:B------:R-:W-:Y:S01]  /*a1d0*/  BSSY B1, `(.L_x_8410) ;  /* 0x000002b000017945 */ /* 0x000fe20003800000 */
[----:B--2---:R-:W-:Y:S02]  /*a1e0*/  IMAD.MOV.U32 R5, RZ, RZ, R10 ;  /* 0x000000ffff057224 */ /* 0x004fe400078e000a */
[----:B------:R-:W-:Y:S02]  /*a1f0*/  IMAD R6, R8, UR4, RZ ;  /* 0x0000000408067c24 */ /* 0x000fe4000f8e02ff */
[----:B------:R-:W-:-:S04]  /*a200*/  IMAD.WIDE.U32 R4, R3, UR4, R4 ;  /* 0x0000000403047c25 */ /* 0x000fc8000f8e0004 */
[----:B------:R-:W-:Y:S01]  /*a210*/  IMAD R3, R3, UR5, R6 ;  /* 0x0000000503037c24 */ /* 0x000fe2000f8e0206 */
[----:B------:R-:W-:Y:S01]  /*a220*/  ULDC.64 UR4, c[0x0][0xae0] ;  /* 0x0002b80000047ab9 */ /* 0x000fe20000000a00 */
[----:B------:R-:W-:Y:S02]  /*a230*/  IMAD.MOV.U32 R8, RZ, RZ, R18 ;  /* 0x000000ffff087224 */ /* 0x000fe400078e0012 */
[----:B------:R-:W-:Y:S02]  /*a240*/  IMAD.IADD R5, R5, 0x1, R3 ;  /* 0x0000000105057824 */ /* 0x000fe400078e0203 */
[----:B------:R-:W-:Y:S02]  /*a250*/  IMAD R3, R147, -0xc0, R0 ;  /* 0xffffff4093037824 */ /* 0x000fe400078e0200 */
[----:B------:R-:W-:Y:S01]  /*a260*/  IMAD R7, R9, UR4, RZ ;  /* 0x0000000409077c24 */ /* 0x000fe2000f8e02ff */
[----:B------:R-:W-:Y:S01]  /*a270*/  SHF.R.S32.HI R9, RZ, 0x1f, R18 ;  /* 0x0000001fff097819 */ /* 0x000fe20000011412 */
[C---:B------:R-:W-:Y:S01]  /*a280*/  VIADD R0, R18.reuse, 0x60 ;  /* 0x0000006012007836 */ /* 0x040fe20000000000 */
[----:B------:R-:W-:Y:S01]  /*a290*/  ISETP.GE.AND P0, PT, R18, R3, PT ;  /* 0x000000031200720c */ /* 0x000fe20003f06270 */
[----:B------:R-:W-:-:S02]  /*a2a0*/  IMAD R7, R146, UR5, R7 ;  /* 0x0000000592077c24 */ /* 0x000fc4000f8e0207 */
[----:B------:R-:W-:Y:S01]  /*a2b0*/  IMAD.WIDE.U32 R4, R146, UR4, R4 ;  /* 0x0000000492047c25 */ /* 0x000fe2000f8e0004 */
[----:B------:R-:W-:Y:S01]  /*a2c0*/  ULDC.64 UR4, c[0x0][0xae8] ;  /* 0x0002ba0000047ab9 */ /* 0x000fe20000000a00 */
[----:B------:R-:W-:Y:S02]  /*a2d0*/  ISETP.GE.AND P1, PT, R0, R3, PT ;  /* 0x000000030000720c */ /* 0x000fe40003f26270 */
[----:B------:R-:W-:Y:S02]  /*a2e0*/  IMAD.IADD R5, R5, 0x1, R7 ;  /* 0x0000000105057824 */ /* 0x000fe400078e0207 */
        /* <DEDUP_REMOVED lines=25> */
.L_x_8411:
[----:B------:R-:W-:Y:S05]  /*a480*/  BSYNC B1 ;  /* 0x0000000000017941 */ /* 0x000fea0003800000 */
.L_x_8410:
        /* <DEDUP_REMOVED lines=22> */
.L_x_8406:
[----:B------:R-:W-:Y:S05]  /*a5f0*/  BSYNC B0 ;  /* 0x0000000000007941 */ /* 0x000fea0003800000 */
.L_x_8401:
[----:B------:R-:W-:Y:S02]  /*a600*/  ULDC UR4, c[0x0][0xc14] ;  /* 0x0003050000047ab9 */ /* 0x000fe40000000800 */
[----:B0-----:R-:W-:-:S13]  /*a610*/  ISETP.GE.AND P0, PT, R31, UR4, PT ;  /* 0x000000041f007c0c */ /* 0x001fda000bf06270 */
[----:B------:R-:W-:Y:S05]  /*a620*/  @!P0 BRA `(.L_x_8412) ;  /* 0xffffff68001c8947 */ /* 0x000fea000383ffff */
[----:B------:R-:W-:Y:S05]  /*a630*/  EXIT ;  /* 0x000000000000794d */ /* 0x000fea0003800000 */
.L_x_8377:
        /* <DEDUP_REMOVED lines=39> */
[----:B------:R-:W-:Y:S02]  /*a8b0*/  IMAD.IADD R7, R4, 0x1, R7 ;  /* 0x0000000104077824 */ /* 0x000fe400078e0207 */
[----:B------:R-:W-:-:S03]  /*a8c0*/  IMAD.MOV.U32 R4, RZ, RZ, RZ ;  /* 0x000000ffff047224 */ /* 0x000fc600078e00ff */
        /* <DEDUP_REMOVED lines=20> */
.L_x_8417:
[----:B------:R-:W-:Y:S02]  /*aa10*/  VIADD R4, R4, 0x1f ;  /* 0x0000001f04047836 */ /* 0x000fe40000000000 */
[----:B------:R-:W-:-:S03]  /*aa20*/  IMAD.U32 R19, RZ, RZ, UR7 ;  /* 0x00000007ff137e24 */ /* 0x000fc6000f8e00ff */
[----:B------:R-:W-:-:S13]  /*aa30*/  ISETP.GE.AND P0, PT, R4, UR5, PT ;  /* 0x0000000504007c0c */ /* 0x000fda000bf06270 */
[----:B------:R-:W-:Y:S05]  /*aa40*/  @P0 BRA `(.L_x_8414) ;  /* 0x0000000400380947 */ /* 0x000fea0003800000 */
[C---:B------:R-:W-:Y:S01]  /*aa50*/  IMAD.IADD R7, R27.reuse, 0x1, R4 ;  /* 0x000000011b077824 */ /* 0x040fe200078e0204 */
[----:B------:R-:W-:Y:S01]  /*aa60*/  ISETP.NE.AND P1, PT, R27, 0x1f, PT ;  /* 0x0000001f1b00780c */ /* 0x000fe20003f25270 */
[----:B------:R-:W-:Y:S01]  /*aa70*/  BSSY B0, `(.L_x_8415) ;  /* 0x0000007000007945 */ /* 0x000fe20003800000 */
[----:B------:R-:W-:Y:S02]  /*aa80*/  IMAD.MOV.U32 R0, RZ, RZ, RZ ;  /* 0x000000ffff007224 */ /* 0x000fe400078e00ff */
[----:B------:R-:W-:-:S13]  /*aa90*/  ISETP.GE.OR P0, PT, R7, UR5, !P1 ;  /* 0x0000000507007c0c */ /* 0x000fda000cf06670 */
[----:B------:R-:W-:Y:S05]  /*aaa0*/  @P0 BRA `(.L_x_8416) ;  /* 0x00000000000c0947 */ /* 0x000fea0003800000 */
[----:B------:R-:W0:Y:S02]  /*aab0*/  LDC.64 R2, c[0x0][0xc58] ;  /* 0x00031600ff027b82 */ /* 0x000e240000000a00 */
[----:B0-----:R-:W-:-:S05]  /*aac0*/  IMAD.WIDE R2, R7, 0x4, R2 ;  /* 0x0000000407027825 */ /* 0x001fca00078e0202 */
[----:B------:R0:W5:Y:S02]  /*aad0*/  LDG.E R0, desc[UR58][R2.64] ;  /* 0x0000003a02007981 */ /* 0x000164000c1e1900 */
.L_x_8416:
[----:B------:R-:W-:Y:S05]  /*aae0*/  BSYNC B0 ;  /* 0x0000000000007941 */ /* 0x000fea0003800000 */
.L_x_8415:
        /* <DEDUP_REMOVED lines=25> */
.L_x_8413:
        /* <DEDUP_REMOVED lines=11> */
[----:B------:R0:W1:Y:S01]  /*ad30*/  F2I.FTZ.U32.TRUNC.NTZ R3, R2 ;  /* 0x0000000200037305 */ /* 0x000062000021f000 */
[----:B------:R-:W-:Y:S05]  /*ad40*/  @!P0 BRA `(.L_x_8418) ;  /* 0x0000000000088947 */ /* 0x000fea0003800000 */
[----:B------:R-:W-:-:S05]  /*ad50*/  VIADD R7, R19, 0xffffffff ;  /* 0xffffffff13077836 */ /* 0x000fca0000000000 */
[----:B------:R2:W3:Y:S02]  /*ad60*/  SHFL.IDX PT, R16, R8, R7, 0x1f ;  /* 0x00001f0708107589 */ /* 0x0004e400000e0000 */
.L_x_8418:
[----:B---3--:R-:W-:Y:S01]  /*ad70*/  IMAD R16, R16, UR4, R11 ;  /* 0x0000000410107c24 */ /* 0x008fe2000f8e020b */
[----:B------:R-:W-:Y:S01]  /*ad80*/  IABS R10, R0 ;  /* 0x00000000000a7213 */ /* 0x000fe20000000000 */
[----:B01----:R-:W-:Y:S02]  /*ad90*/  IMAD.MOV R2, RZ, RZ, -R3 ;  /* 0x000000ffff027224 */ /* 0x003fe400078e0a03 */
[----:B------:R-:W-:Y:S01]  /*ada0*/  IMAD.IADD R19, R19, 0x1, R4 ;  /* 0x0000000113137824 */ /* 0x000fe200078e0204 */
[----:B------:R-:W-:Y:S01]  /*adb0*/  IADD3 R9, -R16, UR6, RZ ;  /* 0x0000000610097c10 */ /* 0x000fe2000fffe1ff */
[----:B--2---:R-:W-:Y:S02]  /*adc0*/  IMAD R7, R2, R5, RZ ;  /* 0x0000000502077224 */ /* 0x004fe400078e02ff */
[----:B------:R-:W-:Y:S01]  /*add0*/  IMAD.MOV.U32 R2, RZ, RZ, RZ ;  /* 0x000000ffff027224 */ /* 0x000fe200078e00ff */
[----:B------:R-:W-:Y:S01]  /*ade0*/  IABS R8, R9 ;  /* 0x0000000900087213 */ /* 0x000fe20000000000 */
[----:B------:R-:W-:-:S02]  /*adf0*/  IMAD.MOV R10, RZ, RZ, -R10 ;  /* 0x000000ffff0a7224 */ /* 0x000fc400078e0a0a */
[----:B------:R-:W-:-:S04]  /*ae00*/  IMAD.HI.U32 R2, R3, R7, R2 ;  /* 0x0000000703027227 */ /* 0x000fc800078e0002 */
[----:B------:R-:W-:Y:S02]  /*ae10*/  IMAD.MOV.U32 R3, RZ, RZ, R8 ;  /* 0x000000ffff037224 */ /* 0x000fe400078e0008 */
[----:B------:R-:W-:Y:S02]  /*ae20*/  IMAD.MOV.U32 R8, RZ, RZ, R10 ;  /* 0x000000ffff087224 */ /* 0x000fe400078e000a */
        /* <DEDUP_REMOVED lines=16> */
.L_x_8414:
[----:B------:R-:W-:Y:S02]  /*af30*/  IMAD.MOV.U32 R17, RZ, RZ, RZ ;  /* 0x000000ffff117224 */ /* 0x000fe400078e00ff */
[----:B------:R-:W-:Y:S02]  /*af40*/  IMAD.U32 R16, RZ, RZ, UR6 ;  /* 0x00000006ff107e24 */ /* 0x000fe4000f8e00ff */
[----:B------:R-:W-:-:S07]  /*af50*/  IMAD.MOV.U32 R18, RZ, RZ, RZ ;  /* 0x000000ffff127224 */ /* 0x000fce00078e00ff */
.L_x_8419:
[----:B------:R-:W-:Y:S01]  /*af60*/  ISETP.NE.AND P0, PT, R27, RZ, PT ;  /* 0x000000ff1b00720c */ /* 0x000fe20003f05270 */
[----:B------:R0:W-:Y:S01]  /*af70*/  STL [R1+0xc], RZ ;  /* 0x00000cff01007387 */ /* 0x0001e20000100800 */
[----:B------:R-:W-:Y:S02]  /*af80*/  IMAD.MOV.U32 R24, RZ, RZ, 0x1 ;  /* 0x00000001ff187424 */ /* 0x000fe400078e00ff */
[----:B------:R-:W-:-:S09]  /*af90*/  IMAD.MOV.U32 R22, RZ, RZ, RZ ;  /* 0x000000ffff167224 */ /* 0x000fd200078e00ff */
[----:B------:R-:W1:Y:S01]  /*afa0*/  @!P0 S2R R3, SR_CgaCtaId ;  /* 0x0000000000038919 */ /* 0x000e620000008800 */
[----:B------:R-:W-:-:S04]  /*afb0*/  @!P0 MOV R0, 0x400 ;  /* 0x0000040000008802 */ /* 0x000fc80000000f00 */
[----:B-1----:R-:W-:-:S05]  /*afc0*/  @!P0 LEA R0, R3, R0, 0x18 ;  /* 0x0000000003008211 */ /* 0x002fca00078ec0ff */
[----:B------:R0:W-:Y:S01]  /*afd0*/  @!P0 STS.128 [R0+0x31cd0], R16 ;  /* 0x031cd01000008388 */ /* 0x0001e20000000c00 */
[----:B------:R-:W-:Y:S06]  /*afe0*/  BAR.ARV 0x5, 0x1a0 ;  /* 0x0146800000007b1d */ /* 0x000fec0000002000 */
[----:B------:R-:W-:-:S13]  /*aff0*/  ISETP.GE.AND P0, PT, R19, UR5, PT ;  /* 0x0000000513007c0c */ /* 0x000fda000bf06270 */
[----:B------:R-:W-:Y:S05]  /*b000*/  @P0 BRA `(.L_x_8420) ;  /* 0x0000003800100947 */ /* 0x000fea0003800000 */
[----:B------:R1:W-:Y:S01]  /*b010*/  STL [R1+0xc], RZ ;  /* 0x00000cff01007387 */ /* 0x0003e20000100800 */
[----:B------:R-:W-:Y:S01]  /*b020*/  IMAD.MOV.U32 R24, RZ, RZ, 0x1 ;  /* 0x00000001ff187424 */ /* 0x000fe200078e00ff */
[----:B------:R-:W-:Y:S01]  /*b030*/  ULDC UR36, c[0x0][0xc] ;  /* 0x0000030000247ab9 */ /* 0x000fe20000000800 */
[----:B------:R-:W-:Y:S01]  /*b040*/  IMAD.MOV.U32 R22, RZ, RZ, RZ ;  /* 0x000000ffff167224 */ /* 0x000fe200078e00ff */
[----:B------:R-:W-:-:S06]  /*b050*/  ULDC.64 UR38, c[0x0][0x198] ;  /* 0x0000660000267ab9 */ /* 0x000fcc0000000a00 */
.L_x_8485:
[----:B--2---:R-:W2:Y:S02]  /*b060*/  LDC.64 R28, c[0x0][0xc60] ;  /* 0x00031800ff1c7b82 */ /* 0x004ea40000000a00 */
[----:B--2---:R-:W-:-:S06]  /*b070*/  IMAD.WIDE R28, R19, 0x4, R28 ;  /* 0x00000004131c7825 */ /* 0x004fcc00078e021c */
[----:B------:R-:W2:Y:S01]  /*b080*/  LDG.E R28, desc[UR58][R28.64] ;  /* 0x0000003a1c1c7981 */ /* 0x000ea2000c1e1900 */
[----:B------:R-:W-:Y:S05]  /*b090*/  YIELD ;  /* 0x0000000000007946 */ /* 0x000fea0003800000 */
[----:B------:R-:W-:Y:S01]  /*b0a0*/  ULDC.64 UR4, c[0x0][0xa28] ;  /* 0x00028a0000047ab9 */ /* 0x000fe20000000a00 */
[----:B------:R-:W-:Y:S01]  /*b0b0*/  IMAD.MOV.U32 R23, RZ, RZ, RZ ;  /* 0x000000ffff177224 */ /* 0x000fe200078e00ff */
[----:B------:R-:W-:-:S04]  /*b0c0*/  ISETP.NE.U32.AND P0, PT, RZ, UR4, PT ;  /* 0x00000004ff007c0c */ /* 0x000fc8000bf05070 */
[----:B------:R-:W-:Y:S01]  /*b0d0*/  ISETP.NE.AND.EX P0, PT, RZ, UR5, PT, P0 ;  /* 0x00000005ff007c0c */ /* 0x000fe2000bf05300 */
[----:B0-----:R-:W-:Y:S01]  /*b0e0*/  IMAD.MOV.U32 R0, RZ, RZ, RZ ;  /* 0x000000ffff007224 */ /* 0x001fe200078e00ff */
[----:B--2---:R-:W-:-:S11]  /*b0f0*/  SHF.R.S32.HI R5, RZ, 0x1f, R28 ;  /* 0x0000001fff057819 */ /* 0x004fd6000001141c */
        /* <DEDUP_REMOVED lines=11> */
[----:B------:R-:W-:-:S03]  /*b1b0*/  IMAD.SHL.U32 R6, R28, 0x4, RZ ;  /* 0x000000041c067824 */ /* 0x000fc600078e00ff */
[----:B------:R-:W-:-:S13]  /*b1c0*/  ISETP.NE.AND.EX P0, PT, RZ, UR5, PT, P0 ;  /* 0x00000005ff007c0c */ /* 0x000fda000bf05300 */
[----:B------:R-:W-:Y:S01]  /*b1d0*/  @P0 IADD3 R4, P1, R6, UR4, RZ ;  /* 0x0000000406040c10 */ /* 0x000fe2000ff3e0ff */
[----:B--2---:R0:W-:Y:S04]  /*b1e0*/  STL [R1+0x10], R0 ;  /* 0x0000100001007387 */ /* 0x0041e80000100800 */
[----:B------:R2:W-:Y:S01]  /*b1f0*/  STL [R1], R6 ;  /* 0x0000000601007387 */ /* 0x0005e20000100800 */
[----:B0-----:R-:W-:-:S04]  /*b200*/  SHF.L.U64.HI R0, R28, 0x2, R5 ;  /* 0x000000021c007819 */ /* 0x001fc80000010205 */
[----:B------:R-:W-:Y:S01]  /*b210*/  @P0 IADD3.X R5, R0, UR5, RZ, P1, !PT ;  /* 0x0000000500050c10 */ /* 0x000fe20008ffe4ff */
[----:B------:R-:W-:Y:S01]  /*b220*/  ULDC.64 UR4, c[0x0][0xa08] ;  /* 0x0002820000047ab9 */ /* 0x000fe20000000a00 */
[----:B------:R0:W-:Y:S01]  /*b230*/  STL [R1+0x4], R0 ;  /* 0x0000040001007387 */ /* 0x0001e20000100800 */
[----:B------:R-:W-:Y:S01]  /*b240*/  IADD3 R2, P1, R6, UR4, RZ ;  /* 0x0000000406027c10 */ /* 0x000fe2000ff3e0ff */
[----:B--2---:R-:W-:-:S03]  /*b250*/  IMAD.MOV.U32 R6, RZ, RZ, RZ ;  /* 0x000000ffff067224 */ /* 0x004fc600078e00ff */
        /* <DEDUP_REMOVED lines=15> */
[----:B--2---:R-:W2:Y:S04]  /*b350*/  LDG.E R5, desc[UR58][R2.64] ;  /* 0x0000003a02057981 */ /* 0x004ea8000c1e1900 */
[----:B-----5:R-:W2:Y:S02]  /*b360*/  LDG.E R0, desc[UR58][R2.64+0x4] ;  /* 0x0000043a02007981 */ /* 0x020ea4000c1e1900 */
[----:B--2---:R-:W-:-:S07]  /*b370*/  IMAD.IADD R0, R0, 0x1, -R5 ;  /* 0x0000000100007824 */ /* 0x004fce00078e0a05 */
.L_x_8421:
[--C-:B--2--5:R-:W-:Y:S01]  /*b380*/  IMAD.IADD R2, R0, 0x1, -R23.reuse ;  /* 0x0000000100027824 */ /* 0x124fe200078e0a17 */
[----:B------:R-:W-:Y:S01]  /*b390*/  BSSY B6, `(.L_x_8422) ;  /* 0x00002b4000067945 */ /* 0x000fe20003800000 */
[----:B------:R-:W-:Y:S02]  /*b3a0*/  IMAD.IADD R23, R6, 0x1, R23 ;  /* 0x0000000106177824 */ /* 0x000fe400078e0217 */
[C---:B------:R-:W-:Y:S01]  /*b3b0*/  VIADD R0, R2.reuse, 0x8f ;  /* 0x0000008f02007836 */ /* 0x040fe20000000000 */
[----:B------:R0:W-:Y:S01]  /*b3c0*/  STL [R1+0x8], R2 ;  /* 0x0000080201007387 */ /* 0x0001e20000100800 */
[----:B------:R-:W-:Y:S02]  /*b3d0*/  ISETP.GT.AND P0, PT, R2, RZ, PT ;  /* 0x000000ff0200720c */ /* 0x000fe40003f04270 */
[----:B------:R-:W-:-:S05]  /*b3e0*/  IMAD.HI R0, R0, 0x38e38e39, RZ ;  /* 0x38e38e3900007827 */ /* 0x000fca00078e02ff */
[----:B------:R-:W-:-:S04]  /*b3f0*/  SHF.R.U32.HI R29, RZ, 0x1f, R0 ;  /* 0x0000001fff1d7819 */ /* 0x000fc80000011600 */
[----:B------:R-:W-:Y:S02]  /*b400*/  LEA.HI.SX32 R29, R0, R29, 0x1b ;  /* 0x0000001d001d7211 */ /* 0x000fe400078fdaff */
[----:B0-----:R-:W-:Y:S05]  /*b410*/  @P0 BRA `(.L_x_8423) ;  /* 0x00000000003c0947 */ /* 0x001fea0003800000 */
[----:B------:R-:W-:-:S13]  /*b420*/  ISETP.NE.AND P1, PT, R27, RZ, PT ;  /* 0x000000ff1b00720c */ /* 0x000fda0003f25270 */
[----:B------:R-:W-:Y:S05]  /*b430*/  @P1 BRA `(.L_x_8424) ;  /* 0x0000002800a41947 */ /* 0x000fea0003800000 */
[----:B------:R-:W0:Y:S01]  /*b440*/  S2R R7, SR_LANEID ;  /* 0x0000000000077919 */ /* 0x000e220000000000 */
[----:B------:R-:W-:Y:S01]  /*b450*/  VOTEU.ANY UR4, UPT, PT ;  /* 0x0000000000047886 */ /* 0x000fe200038e0100 */
[----:B------:R-:W2:Y:S01]  /*b460*/  LDC.64 R2, c[0x0][0xc38] ;  /* 0x00030e00ff027b82 */ /* 0x000ea20000000a00 */
[----:B------:R-:W0:Y:S08]  /*b470*/  FLO.U32 R0, UR4 ;  /* 0x0000000400007d00 */ /* 0x000e3000080e0000 */
[----:B------:R-:W2:Y:S01]  /*b480*/  POPC R5, UR4 ;  /* 0x0000000400057d09 */ /* 0x000ea20008000000 */
[----:B0-----:R-:W-:-:S13]  /*b490*/  ISETP.EQ.U32.AND P0, PT, R0, R7, PT ;  /* 0x000000070000720c */ /* 0x001fda0003f02070 */
[----:B--2---:R-:W2:Y:S01]  /*b4a0*/  @P0 ATOMG.E.ADD.STRONG.GPU PT, R3, desc[UR58][R2.64], R5 ;  /* 0x00000005020309a8 */ /* 0x004ea200081ee1fa */
[----:B------:R-:W0:Y:S02]  /*b4b0*/  S2R R4, SR_LTMASK ;  /* 0x0000000000047919 */ /* 0x000e240000003900 */
[----:B0-----:R-:W-:-:S04]  /*b4c0*/  LOP3.LUT R4, R4, UR4, RZ, 0xc0, !PT ;  /* 0x0000000404047c12 */ /* 0x001fc8000f8ec0ff */
[----:B------:R-:W0:Y:S01]  /*b4d0*/  POPC R7, R4 ;  /* 0x0000000400077309 */ /* 0x000e220000000000 */
[----:B--2---:R-:W0:Y:S02]  /*b4e0*/  SHFL.IDX PT, R0, R3, R0, 0x1f ;  /* 0x00001f0003007589 */ /* 0x004e2400000e0000 */
[----:B0-----:R-:W-:Y:S01]  /*b4f0*/  IADD3 R16, R0, UR36, R7 ;  /* 0x0000002400107c10 */ /* 0x001fe2000fffe007 */
[----:B------:R-:W-:Y:S06]  /*b500*/  BRA `(.L_x_8424) ;  /* 0x0000002800707947 */ /* 0x000fec0003800000 */
.L_x_8423:
[----:B------:R-:W0:Y:S01]  /*b510*/  S2R R3, SR_CgaCtaId ;  /* 0x0000000000037919 */ /* 0x000e220000008800 */
[----:B------:R-:W-:-:S04]  /*b520*/  MOV R26, 0x400 ;  /* 0x00000400001a7802 */ /* 0x000fc80000000f00 */
[----:B0-----:R-:W-:-:S05]  /*b530*/  LEA R26, R3, R26, 0x18 ;  /* 0x0000001a031a7211 */ /* 0x001fca00078ec0ff */
[----:B------:R-:W-:-:S05]  /*b540*/  VIADD R0, R26, 0x16a00 ;  /* 0x00016a001a007836 */ /* 0x000fca0000000000 */
[----:B------:R-:W-:-:S13]  /*b550*/  LOP3.LUT P0, RZ, R0, 0x1bf, RZ, 0xc0, !PT ;  /* 0x000001bf00ff7812 */ /* 0x000fda000780c0ff */
[----:B------:R-:W-:Y:S05]  /*b560*/  @!P0 BRA `(.L_x_8425) ;  /* 0x0000000000408947 */ /* 0x000fea0003800000 */
        /* <DEDUP_REMOVED lines=15> */
[----:B01----:R-:W-:Y:S05]  /*b660*/  CALL.ABS.NOINC R2 ;  /* 0x0000000002007343 */ /* 0x003fea0003c00000 */
.L_x_8425:
        /* <DEDUP_REMOVED lines=18> */
[----:B-12---:R-:W-:Y:S05]  /*b790*/  CALL.ABS.NOINC R2 ;  /* 0x0000000002007343 */ /* 0x006fea0003c00000 */
.L_x_8427:
        /* <DEDUP_REMOVED lines=16> */
.L_x_8426:
[----:B------:R-:W2:Y:S01]  /*b8a0*/  LDL.LU R2, [R1] ;  /* 0x0000000001027983 */ /* 0x000ea20000300800 */
[----:B------:R-:W-:Y:S01]  /*b8b0*/  ULDC.64 UR4, c[0x0][0x9f8] ;  /* 0x00027e0000047ab9 */ /* 0x000fe20000000a00 */
[----:B------:R-:W0:Y:S02]  /*b8c0*/  LDC R0, c[0x0][0x428] ;  /* 0x00010a00ff007b82 */ /* 0x000e240000000800 */
[----:B------:R-:W3:Y:S04]  /*b8d0*/  LDL.LU R21, [R1+0x4] ;  /* 0x0000040001157983 */ /* 0x000ee80000300800 */
[----:B------:R-:W4:Y:S01]  /*b8e0*/  LDL.LU R20, [R1+0x10] ;  /* 0x0000100001147983 */ /* 0x000f220000300800 */
[----:B------:R-:W-:Y:S01]  /*b8f0*/  ISETP.NE.U32.AND P0, PT, RZ, UR4, PT ;  /* 0x00000004ff007c0c */ /* 0x000fe2000bf05070 */
[----:B------:R-:W-:-:S03]  /*b900*/  IMAD.MOV.U32 R6, RZ, RZ, R28 ;  /* 0x000000ffff067224 */ /* 0x000fc600078e001c */
[----:B------:R-:W-:Y:S02]  /*b910*/  ISETP.NE.AND.EX P0, PT, RZ, UR5, PT, P0 ;  /* 0x00000005ff007c0c */ /* 0x000fe4000bf05300 */
[----:B------:R-:W-:-:S13]  /*b920*/  ISETP.NE.AND P6, PT, R27, RZ, PT ;  /* 0x000000ff1b00720c */ /* 0x000fda0003fc5270 */
[----:B------:R-:W-:-:S05]  /*b930*/  VOTEU.ALL UP1, P6 ;  /* 0x00000000003f7886 */ /* 0x000fca0003020000 */
[----:B------:R-:W-:-:S04]  /*b940*/  @!UP1 UIADD3 UR8, UP0, UR38, 0x270, URZ ;  /* 0x0000027026089890 */ /* 0x000fc8000ff1e03f */
[----:B------:R-:W-:-:S03]  /*b950*/  @!UP1 UIADD3.X UR9, URZ, UR39, URZ, UP0, !UPT ;  /* 0x000000273f099290 */ /* 0x000fc600087fe43f */
[----:B------:R-:W-:Y:S01]  /*b960*/  VOTEU.ALL UP0, P6 ;  /* 0x00000000003f7886 */ /* 0x000fe20003000000 */
[----:B--2---:R-:W-:-:S04]  /*b970*/  @P0 IADD3 R2, P1, R2, UR4, RZ ;  /* 0x0000000402020c10 */ /* 0x004fc8000ff3e0ff */
[----:B---3--:R-:W-:Y:S01]  /*b980*/  @P0 IADD3.X R3, R21, UR5, RZ, P1, !PT ;  /* 0x0000000515030c10 */ /* 0x008fe20008ffe4ff */
[----:B------:R-:W-:-:S04]  /*b990*/  ULDC.64 UR4, c[0x0][0xa00] ;  /* 0x0002800000047ab9 */ /* 0x000fc80000000a00 */
[----:B------:R2:W5:Y:S01]  /*b9a0*/  @P0 LDG.E R6, desc[UR58][R2.64] ;  /* 0x0000003a02060981 */ /* 0x000562000c1e1900 */
[----:B0-----:R-:W-:Y:S01]  /*b9b0*/  ISETP.NE.AND P0, PT, R0, 0x1, PT ;  /* 0x000000010000780c */ /* 0x001fe20003f05270 */
[----:B------:R-:W-:Y:S01]  /*b9c0*/  IMAD.MOV.U32 R0, RZ, RZ, R18 ;  /* 0x000000ffff007224 */ /* 0x000fe200078e0012 */
[----:B------:R-:W-:Y:S01]  /*b9d0*/  PLOP3.LUT P1, PT, P6, PT, PT, 0x8, 0x0 ;  /* 0x000000000000781c */ /* 0x000fe2000372e170 */
[----:B----4-:R-:W-:-:S10]  /*b9e0*/  IMAD R17, R17, 0xc0, R20 ;  /* 0x000000c011117824 */ /* 0x010fd400078e0214 */
[----:B------:R-:W0:Y:S08]  /*b9f0*/  @P0 LDC R5, c[0x0][0x42c] ;  /* 0x00010b00ff050b82 */ /* 0x000e300000000800 */
[----:B------:R-:W3:Y:S01]  /*ba00*/  @P0 LDC R7, c[0x0][0x430] ;  /* 0x00010c00ff070b82 */ /* 0x000ee20000000800 */
[----:B0-----:R-:W-:-:S05]  /*ba10*/  @P0 IMAD.HI.U32 R4, R18, R5, RZ ;  /* 0x0000000512040227 */ /* 0x001fca00078e00ff */
[----:B---3--:R-:W-:Y:S02]  /*ba20*/  @P0 SHF.R.U32.HI R0, RZ, R7, R4 ;  /* 0x00000007ff000219 */ /* 0x008fe40000011604 */
[----:B------:R-:W-:-:S04]  /*ba30*/  ISETP.NE.U32.AND P0, PT, RZ, UR4, PT ;  /* 0x00000004ff007c0c */ /* 0x000fc8000bf05070 */
[----:B------:R-:W-:-:S04]  /*ba40*/  ISETP.NE.AND.EX P0, PT, RZ, UR5, PT, P0 ;  /* 0x00000005ff007c0c */ /* 0x000fc8000bf05300 */
[----:B--2---:R-:W-:-:S09]  /*ba50*/  SEL R9, R28, RZ, !P0 ;  /* 0x000000ff1c097207 */ /* 0x004fd20004000000 */
.L_x_8428:
        /* <DEDUP_REMOVED lines=10> */
[----:B------:R-:W-:Y:S01]  /*bb00*/  ISETP.NE.AND P2, PT, R27, RZ, PT ;  /* 0x000000ff1b00720c */ /* 0x000fe20003f45270 */
[----:B------:R-:W-:-:S03]  /*bb10*/  UMOV UR4, 0x20 ;  /* 0x0000002000047882 */ /* 0x000fc60000000000 */
[----:B------:R-:W-:-:S09]  /*bb20*/  PLOP3.LUT P1, PT, P2, PT, PT, 0x8, 0x0 ;  /* 0x000000000000781c */ /* 0x000fd2000172e170 */
[----:B------:R-:W-:-:S05]  /*bb30*/  VOTEU.ALL UP0, P2 ;  /* 0x00000000003f7886 */ /* 0x000fca0001000000 */
.L_x_8429:
        /* <DEDUP_REMOVED lines=13> */
.L_x_8430:
        /* <DEDUP_REMOVED lines=16> */
.L_x_8501:
[----:B------:R-:W-:Y:S01]  /*bd10*/  UMOV UR4, 0xffffffff ;  /* 0xffffffff00047882 */ /* 0x000fe20000000000 */
[----:B------:R-:W-:Y:S01]  /*bd20*/  SHF.R.S32.HI R8, RZ, 0x1f, R6 ;  /* 0x0000001fff087819 */ /* 0x000fe20000011406 */
[----:B------:R-:W-:Y:S01]  /*bd30*/  VIADD R10, R29, 0xffffffff ;  /* 0xffffffff1d0a7836 */ /* 0x000fe20000000000 */
[----:B------:R-:W-:Y:S06]  /*bd40*/  BRA.DIV UR4, `(.L_x_8432) ;  /* 0x0000003204507947 */ /* 0x000fec000b800000 */
[----:B------:R-:W-:-:S13]  /*bd50*/  ELECT P6, URZ, PT ;  /* 0x00000000003f782f */ /* 0x000fda00038c0000 */
.L_x_8504:
[----:B------:R-:W-:Y:S05]  /*bd60*/  @!P6 BRA `(.L_x_8433) ;  /* 0x0000000000fce947 */ /* 0x000fea0003800000 */
[----:B------:R-:W-:Y:S01]  /*bd70*/  ISETP.NE.U32.AND P0, PT, R2, RZ, PT ;  /* 0x000000ff0200720c */ /* 0x000fe20003f05070 */
[----:B------:R-:W-:-:S03]  /*bd80*/  IMAD.MOV.U32 R25, RZ, RZ, R10 ;  /* 0x000000ffff197224 */ /* 0x000fc600078e000a */
        /* <DEDUP_REMOVED lines=20> */
.L_x_8434:
[----:B------:R-:W-:Y:S01]  /*bed0*/  IMAD R5, R22, 0x8, R26 ;  /* 0x0000000816057824 */ /* 0x000fe200078e021a */
[----:B------:R-:W-:-:S04]  /*bee0*/  SHF.L.U32 R4, R24, 0x1f, RZ ;  /* 0x0000001f18047819 */ /* 0x000fc800000006ff */
[----:B------:R-:W2:Y:S02]  /*bef0*/  SYNCS.PHASECHK.TRANS64.TRYWAIT P0, [R5+URZ+0x31c40], R4 ;  /* 0x031c4004050075a7 */ /* 0x000ea4000800017f */
[----:B--2---:R-:W-:Y:S05]  /*bf00*/  @!P0 BRA `(.L_x_8435) ;  /* 0x0000003000008947 */ /* 0x004fea0003800000 */
.L_x_8505:
[----:B------:R-:W3:Y:S02]  /*bf10*/  S2R R11, SR_TID.X ;  /* 0x00000000000b7919 */ /* 0x000ee40000002100 */
[----:B---3--:R-:W-:-:S04]  /*bf20*/  LOP3.LUT R11, R11, 0x7f, RZ, 0xc0, !PT ;  /* 0x0000007f0b0b7812 */ /* 0x008fc800078ec0ff */
[----:B------:R-:W-:-:S13]  /*bf30*/  ISETP.NE.AND P0, PT, R11, RZ, PT ;  /* 0x000000ff0b00720c */ /* 0x000fda0003f05270 */
[----:B------:R-:W-:Y:S05]  /*bf40*/  @P0 BRA `(.L_x_8436) ;  /* 0x0000000000140947 */ /* 0x000fea0003800000 */
[----:B------:R-:W-:Y:S01]  /*bf50*/  ISETP.NE.AND P1, PT, R27, RZ, PT ;  /* 0x000000ff1b00720c */ /* 0x000fe20003f25270 */
[----:B--2---:R-:W-:-:S04]  /*bf60*/  IMAD.MOV.U32 R4, RZ, RZ, 0x6c00 ;  /* 0x00006c00ff047424 */ /* 0x004fc800078e00ff */
[----:B------:R3:W-:Y:S08]  /*bf70*/  SYNCS.ARRIVE.TRANS64 RZ, [R5+URZ+0x31c30], R4 ;  /* 0x031c300405ff79a7 */ /* 0x0007f0000800003f */
[----:B------:R-:W-:Y:S05]  /*bf80*/  @!P1 BRA `(.L_x_8436) ;  /* 0x0000000000049947 */ /* 0x000fea0003800000 */
[----:B------:R-:W-:Y:S01]  /*bf90*/  BPT.TRAP 0x1 ;  /* 0x000000040000795c */ /* 0x000fe20000300000 */
.L_x_8436:
[----:B--23--:R-:W-:Y:S01]  /*bfa0*/  IMAD R4, R22, 0x6c00, R26 ;  /* 0x00006c0016047824 */ /* 0x00cfe200078e021a */
        /* <DEDUP_REMOVED lines=11> */
[----:B------:R-:W-:Y:S02]  /*c060*/  UIMAD UR11, UR11, 0x90, UR5 ;  /* 0x000000900b0b78a4 */ /* 0x000fe4000f8e0205 */
[----:B------:R-:W-:Y:S02]  /*c070*/  UIADD3 UR9, UR9, 0x31c30, URZ ;  /* 0x00031c3009097890 */ /* 0x000fe4000fffe03f */
[----:B------:R-:W-:Y:S02]  /*c080*/  UIADD3 UR14, UR8, 0x16a00, URZ ;  /* 0x00016a00080e7890 */ /* 0x000fe4000fffe03f */
[----:B------:R-:W-:Y:S02]  /*c090*/  UIADD3.X UR5, URZ, UR39, URZ, UP0, !UPT ;  /* 0x000000273f057290 */ /* 0x000fe400087fe43f */
        /* <DEDUP_REMOVED lines=12> */
.L_x_8433:
[----:B------:R-:W2:Y:S01]  /*c160*/  LDL.LU R11, [R1+0xc] ;  /* 0x00000c00010b7983 */ /* 0x000ea20000300800 */
[----:B------:R-:W-:Y:S05]  /*c170*/  WARPSYNC.ALL ;  /* 0x0000000000007948 */ /* 0x000fea0003800000 */
        /* <DEDUP_REMOVED lines=15> */
[----:B------:R-:W-:Y:S01]  /*c270*/  BAR.SYNC.DEFER_BLOCKING 0x8, 0x1a0 ;  /* 0x0206800000007b1d */ /* 0x000fe20000010000 */
[----:B------:R-:W-:Y:S01]  /*c280*/  UIADD3 UR9, UR24, 0x31c00, URZ ;  /* 0x00031c0018097890 */ /* 0x000fe2000fffe03f */
[----:B------:R-:W-:Y:S01]  /*c290*/  @P0 R2UR UR19, R17 ;  /* 0x00000000111302ca */ /* 0x000fe200000e0000 */
[----:B------:R-:W-:-:S03]  /*c2a0*/  UIADD3 UR16, UR24, 0x10a00, URZ ;  /* 0x00010a0018107890 */ /* 0x000fc6000fffe03f */
[----:B------:R-:W-:Y:S01]  /*c2b0*/  UMOV UR15, 0x12f00000 ;  /* 0x12f00000000f7882 */ /* 0x000fe20000000000 */
[----:B------:R-:W-:Y:S01]  /*c2c0*/  UMOV UR18, 0x20 ;  /* 0x0000002000127882 */ /* 0x000fe20000000000 */
[----:B------:R-:W-:Y:S01]  /*c2d0*/  UMOV UR17, UR9 ;  /* 0x0000000900117c82 */ /* 0x000fe20008000000 */
[----:B------:R-:W-:Y:S01]  /*c2e0*/  UMOV UR22, 0x0 ;  /* 0x0000000000167882 */ /* 0x000fe20000000000 */
[----:B------:R-:W-:Y:S01]  /*c2f0*/  UMOV UR23, 0x12f00000 ;  /* 0x12f0000000177882 */ /* 0x000fe20000000000 */
[----:B------:R-:W-:Y:S01]  /*c300*/  BSSY B0, `(.L_x_8437) ;  /* 0x0000012000007945 */ /* 0x000fe20003800000 */
[----:B------:R3:W-:Y:S01]  /*c310*/  @P0 SYNCS.ARRIVE.TRANS64 RZ, [R26+URZ+0x31c00], R5 ;  /* 0x031c00051aff09a7 */ /* 0x0007e2000800003f */
[----:B------:R4:W-:Y:S02]  /*c320*/  UTMALDG.4D [UR8], [UR4], desc[UR6] ;  /* 0x00000608040075b4 */ /* 0x0009e40008019000 */
[----:B------:R0:W-:Y:S01]  /*c330*/  UTMALDG.4D [UR16], [UR4], desc[UR14] ;  /* 0x00000e10040075b4 */ /* 0x0001e20008019000 */
[----:B----4-:R-:W-:Y:S01]  /*c340*/  @P0 R2UR UR13, R9 ;  /* 0x00000000090d02ca */ /* 0x010fe200000e0000 */
        /* <DEDUP_REMOVED lines=10> */
[----:B---3--:R-:W-:-:S04]  /*c3f0*/  SHF.L.U32 R5, R4, 0x1f, RZ ;  /* 0x0000001f04057819 */ /* 0x008fc800000006ff */
[----:B------:R-:W2:Y:S02]  /*c400*/  SYNCS.PHASECHK.TRANS64.TRYWAIT P0, [R26+URZ+0x31c20], R5 ;  /* 0x031c20051a0075a7 */ /* 0x000ea4000800017f */
[----:B0-2---:R-:W-:Y:S05]  /*c410*/  @!P0 BRA `(.L_x_8438) ;  /* 0x0000002800d08947 */ /* 0x005fea0003800000 */
.L_x_8506:
[----:B------:R-:W-:Y:S05]  /*c420*/  BSYNC B0 ;  /* 0x0000000000007941 */ /* 0x000fea0003800000 */
.L_x_8437:
[----:B------:R-:W2:Y:S01]  /*c430*/  LDL.LU R4, [R1+0x8] ;  /* 0x0000080001047983 */ /* 0x000ea20000300800 */
[----:B------:R-:W-:Y:S01]  /*c440*/  BSSY B0, `(.L_x_8439) ;  /* 0x0000167000007945 */ /* 0x000fe20003800000 */
[----:B--2---:R-:W-:-:S13]  /*c450*/  ISETP.GE.AND P0, PT, R4, 0x91, PT ;  /* 0x000000910400780c */ /* 0x004fda0003f06270 */
[----:B------:R-:W-:Y:S05]  /*c460*/  @!P0 BRA `(.L_x_8440) ;  /* 0x0000001400908947 */ /* 0x000fea0003800000 */
[----:B------:R-:W-:Y:S01]  /*c470*/  IMAD.MOV R11, RZ, RZ, -R29 ;  /* 0x000000ffff0b7224 */ /* 0x000fe200078e0a1d */
[----:B------:R-:W-:Y:S01]  /*c480*/  BSSY B1, `(.L_x_8441) ;  /* 0x000007a000017945 */ /* 0x000fe20003800000 */
[----:B------:R-:W-:Y:S02]  /*c490*/  IMAD.MOV.U32 R4, RZ, RZ, 0x1 ;  /* 0x00000001ff047424 */ /* 0x000fe400078e00ff */
[----:B------:R-:W-:-:S03]  /*c4a0*/  VIADD R9, R29, 0xfffffffe ;  /* 0xfffffffe1d097836 */ /* 0x000fc60000000000 */
[----:B------:R-:W-:-:S05]  /*c4b0*/  VIADDMNMX R11, R11, R4, 0xffffffff, !PT ;  /* 0xffffffff0b0b7446 */ /* 0x000fca0007800104 */
        /* <DEDUP_REMOVED lines=15> */
[----:B------:R-:W2:Y:S01]  /*c5b0*/  LDC R17, c[0x0][0x41c] ;  /* 0x00010700ff117b82 */ /* 0x000ea20000000800 */
[----:B------:R-:W-:Y:S01]  /*c5c0*/  IMAD.MOV.U32 R14, RZ, RZ, R9 ;  /* 0x000000ffff0e7224 */ /* 0x000fe200078e0009 */
[----:B------:R-:W-:Y:S02]  /*c5d0*/  ULDC.64 UR4, c[0x0][0x408] ;  /* 0x0001020000047ab9 */ /* 0x000fe40000000a00 */
[----:B------:R-:W-:-:S04]  /*c5e0*/  IMAD R15, R8, UR4, RZ ;  /* 0x00000004080f7c24 */ /* 0x000fc8000f8e02ff */
[----:B------:R-:W-:Y:S01]  /*c5f0*/  IMAD R15, R6, UR5, R15 ;  /* 0x00000005060f7c24 */ /* 0x000fe2000f8e020f */
[----:B--2---:R-:W-:-:S13]  /*c600*/  ISETP.NE.AND P0, PT, R17, 0x1, PT ;  /* 0x000000011100780c */ /* 0x004fda0003f05270 */
[----:B0-----:R-:W0:Y:S02]  /*c610*/  @P0 LDC.64 R4, c[0x0][0x420] ;  /* 0x00010800ff040b82 */ /* 0x001e240000000a00 */
        /* <DEDUP_REMOVED lines=9> */
[----:B------:R-:W-:Y:S02]  /*c6b0*/  IMAD R9, R17, R4, R9 ;  /* 0x0000000411097224 */ /* 0x000fe400078e0209 */
[----:B------:R2:W5:Y:S05]  /*c6c0*/  LDG.E R4, desc[UR58][R2.64] ;  /* 0x0000003a02047981 */ /* 0x00056a000c1e1900 */
.L_x_8445:
[----:B--2---:R-:W-:Y:S01]  /*c6d0*/  IMAD R3, R12, 0x8, R26 ;  /* 0x000000080c037824 */ /* 0x004fe200078e021a */
[----:B------:R-:W-:-:S04]  /*c6e0*/  SHF.L.U32 R2, R13, 0x1f, RZ ;  /* 0x0000001f0d027819 */ /* 0x000fc800000006ff */
[----:B------:R-:W2:Y:S02]  /*c6f0*/  SYNCS.PHASECHK.TRANS64.TRYWAIT P0, [R3+URZ+0x31c40], R2 ;  /* 0x031c4002030075a7 */ /* 0x000ea4000800017f */
[----:B--2---:R-:W-:Y:S05]  /*c700*/  @!P0 BRA `(.L_x_8446) ;  /* 0x0000002800288947 */ /* 0x004fea0003800000 */
.L_x_8507:
[----:B0-----:R-:W0:Y:S02]  /*c710*/  S2R R5, SR_TID.X ;  /* 0x0000000000057919 */ /* 0x001e240000002100 */
[----:B0-----:R-:W-:-:S04]  /*c720*/  LOP3.LUT R5, R5, 0x7f, RZ, 0xc0, !PT ;  /* 0x0000007f05057812 */ /* 0x001fc800078ec0ff */
[----:B------:R-:W-:-:S13]  /*c730*/  ISETP.NE.AND P1, PT, R5, RZ, PT ;  /* 0x000000ff0500720c */ /* 0x000fda0003f25270 */
[----:B------:R-:W-:Y:S05]  /*c740*/  @P1 BRA `(.L_x_8447) ;  /* 0x0000000000141947 */ /* 0x000fea0003800000 */
[----:B------:R-:W-:Y:S01]  /*c750*/  ISETP.NE.AND P0, PT, R27, RZ, PT ;  /* 0x000000ff1b00720c */ /* 0x000fe20003f05270 */
[----:B--2---:R-:W-:-:S04]  /*c760*/  IMAD.MOV.U32 R2, RZ, RZ, 0x6c00 ;  /* 0x00006c00ff027424 */ /* 0x004fc800078e00ff */
[----:B------:R0:W-:Y:S08]  /*c770*/  SYNCS.ARRIVE.TRANS64 RZ, [R3+URZ+0x31c30], R2 ;  /* 0x031c300203ff79a7 */ /* 0x0001f0000800003f */
[----:B------:R-:W-:Y:S05]  /*c780*/  @!P0 BRA `(.L_x_8447) ;  /* 0x0000000000048947 */ /* 0x000fea0003800000 */
[----:B------:R-:W-:Y:S01]  /*c790*/  BPT.TRAP 0x1 ;  /* 0x000000040000795c */ /* 0x000fe20000300000 */
.L_x_8447:
[----:B0-2---:R-:W-:Y:S01]  /*c7a0*/  IMAD R2, R12, 0x6c00, R26 ;  /* 0x00006c000c027824 */ /* 0x005fe200078e021a */
        /* <DEDUP_REMOVED lines=11> */
[----:B------:R-:W-:Y:S01]  /*c860*/  VIADD R3, R26, 0x31c00 ;  /* 0x00031c001a037836 */ /* 0x000fe20000000000 */
[----:B------:R-:W-:Y:S01]  /*c870*/  UMOV UR17, 0x40 ;  /* 0x0000004000117882 */ /* 0x000fe20000000000 */
[----:B------:R-:W-:-:S02]  /*c880*/  SHF.L.U32 R5, R24, 0x1f, RZ ;  /* 0x0000001f18057819 */ /* 0x000fc400000006ff */
[----:B------:R-:W-:Y:S01]  /*c890*/  UIMAD UR11, UR11, 0x90, UR5 ;  /* 0x000000900b0b78a4 */ /* 0x000fe2000f8e0205 */
[----:B------:R-:W-:Y:S01]  /*c8a0*/  IMAD R2, R22, 0x8, R3 ;  /* 0x0000000816027824 */ /* 0x000fe200078e0203 */
[----:B------:R-:W-:Y:S02]  /*c8b0*/  UIADD3 UR9, UR9, 0x31c30, URZ ;  /* 0x00031c3009097890 */ /* 0x000fe4000fffe03f */
[----:B------:R-:W-:Y:S02]  /*c8c0*/  UIADD3 UR8, UR14, 0x16a00, URZ ;  /* 0x00016a000e087890 */ /* 0x000fe4000fffe03f */
[----:B------:R-:W-:Y:S02]  /*c8d0*/  UIADD3.X UR5, URZ, UR39, URZ, UP0, !UPT ;  /* 0x000000273f057290 */ /* 0x000fe400087fe43f */
[----:B------:R-:W-:Y:S02]  /*c8e0*/  UIADD3 UR15, UR14, 0x18e00, URZ ;  /* 0x00018e000e0f7890 */ /* 0x000fe4000fffe03f */
[----:B------:R-:W-:-:S05]  /*c8f0*/  UIADD3 UR14, UR14, 0x1b200, URZ ;  /* 0x0001b2000e0e7890 */ /* 0x000fca000fffe03f */
[----:B------:R0:W-:Y:S02]  /*c900*/  UTMALDG.4D [UR8], [UR4], desc[UR6] ;  /* 0x00000608040075b4 */ /* 0x0001e40008019000 */
[----:B0-----:R-:W-:Y:S01]  /*c910*/  UMOV UR8, UR15 ;  /* 0x0000000f00087c82 */ /* 0x001fe20008000000 */
[----:B------:R-:W-:Y:S02]  /*c920*/  UMOV UR10, UR16 ;  /* 0x00000010000a7c82 */ /* 0x000fe40008000000 */
[----:B------:R0:W-:Y:S02]  /*c930*/  UTMALDG.4D [UR8], [UR4], desc[UR6] ;  /* 0x00000608040075b4 */ /* 0x0001e40008019000 */
[----:B0-----:R-:W-:Y:S01]  /*c940*/  UMOV UR8, UR14 ;  /* 0x0000000e00087c82 */ /* 0x001fe20008000000 */
[----:B------:R-:W-:Y:S02]  /*c950*/  UMOV UR10, UR17 ;  /* 0x00000011000a7c82 */ /* 0x000fe40008000000 */
[----:B------:R0:W-:Y:S01]  /*c960*/  UTMALDG.4D [UR8], [UR4], desc[UR6] ;  /* 0x00000608040075b4 */ /* 0x0001e20008019000 */
[----:B------:R-:W2:Y:S02]  /*c970*/  SYNCS.PHASECHK.TRANS64.TRYWAIT P0, [R2+URZ+0x60], R5 ;  /* 0x00006005020075a7 */ /* 0x000ea4000800017f */
[----:B0-2---:R-:W-:Y:S05]  /*c980*/  @!P0 BRA `(.L_x_8448) ;  /* 0x00000024009c8947 */ /* 0x005fea0003800000 */
.L_x_8508:
[----:B------:R-:W-:Y:S05]  /*c990*/  @P1 BRA `(.L_x_8449) ;  /* 0x0000000000181947 */ /* 0x000fea0003800000 */
[----:B------:R-:W-:Y:S01]  /*c9a0*/  ISETP.NE.AND P0, PT, R27, RZ, PT ;  /* 0x000000ff1b00720c */ /* 0x000fe20003f05270 */
[----:B0-----:R-:W-:Y:S02]  /*c9b0*/  IMAD R2, R22, 0x8, R26 ;  /* 0x0000000816027824 */ /* 0x001fe400078e021a */
[----:B------:R-:W-:-:S04]  /*c9c0*/  IMAD.MOV.U32 R3, RZ, RZ, 0x6c00 ;  /* 0x00006c00ff037424 */ /* 0x000fc800078e00ff */
[----:B------:R2:W-:Y:S06]  /*c9d0*/  SYNCS.ARRIVE.TRANS64 RZ, [R2+URZ+0x31c50], R3 ;  /* 0x031c500302ff79a7 */ /* 0x0005ec000800003f */
[----:B------:R-:W-:Y:S05]  /*c9e0*/  @!P0 BRA `(.L_x_8449) ;  /* 0x0000000000048947 */ /* 0x000fea0003800000 */
[----:B------:R-:W-:Y:S01]  /*c9f0*/  BPT.TRAP 0x1 ;  /* 0x000000040000795c */ /* 0x000fe20000300000 */
.L_x_8449:
[C-C-:B0-2---:R-:W-:Y:S01]  /*ca00*/  IMAD R2, R22.reuse, 0x8, R26.reuse ;  /* 0x0000000816027824 */ /* 0x145fe200078e021a */
[----:B------:R-:W-:Y:S01]  /*ca10*/  R2UR UR11, R25 ;  /* 0x00000000190b72ca */ /* 0x000fe200000e0000 */
        /* <DEDUP_REMOVED lines=12> */
[----:B------:R-:W-:Y:S01]  /*cae0*/  IMAD.MOV.U32 R25, RZ, RZ, R9 ;  /* 0x000000ffff197224 */ /* 0x000fe200078e0009 */
[----:B------:R-:W-:Y:S02]  /*caf0*/  UIMAD UR11, UR11, 0x90, UR5 ;  /* 0x000000900b0b78a4 */ /* 0x000fe4000f8e0205 */
[----:B------:R-:W-:Y:S02]  /*cb00*/  UIADD3 UR9, UR9, 0x31c50, URZ ;  /* 0x00031c5009097890 */ /* 0x000fe4000fffe03f */
[----:B------:R-:W-:Y:S02]  /*cb10*/  UIADD3 UR8, UR15, 0x200, URZ ;  /* 0x000002000f087890 */ /* 0x000fe4000fffe03f */
[----:B------:R-:W-:Y:S02]  /*cb20*/  UIADD3.X UR5, URZ, UR39, URZ, UP0, !UPT ;  /* 0x000000273f057290 */ /* 0x000fe400087fe43f */
        /* <DEDUP_REMOVED lines=10> */
[----:B--2---:R-:W-:Y:S01]  /*cbd0*/  NOP ;  /* 0x0000000000007918 */ /* 0x004fe20000000000 */
.L_x_8444:
[----:B------:R-:W-:Y:S05]  /*cbe0*/  BSYNC B2 ;  /* 0x0000000000027941 */ /* 0x000fea0003800000 */
.L_x_8443:
[----:B------:R-:W-:Y:S02]  /*cbf0*/  VIADD R9, R29, 0xfffffffd ;  /* 0xfffffffd1d097836 */ /* 0x000fe40000000000 */
[----:B------:R-:W-:Y:S02]  /*cc00*/  IMAD.MOV.U32 R22, RZ, RZ, R12 ;  /* 0x000000ffff167224 */ /* 0x000fe400078e000c */
[----:B------:R-:W-:-:S07]  /*cc10*/  IMAD.MOV.U32 R24, RZ, RZ, R13 ;  /* 0x000000ffff187224 */ /* 0x000fce00078e000d */
.L_x_8442:
[----:B------:R-:W-:Y:S05]  /*cc20*/  BSYNC B1 ;  /* 0x0000000000017941 */ /* 0x000fea0003800000 */
.L_x_8441:
[----:B------:R-:W-:-:S05]  /*cc30*/  IMAD.MOV R11, RZ, RZ, -R11 ;  /* 0x000000ffff0b7224 */ /* 0x000fca00078e0a0b */
[----:B------:R-:W-:-:S13]  /*cc40*/  ISETP.NE.AND P0, PT, R10, R11, PT ;  /* 0x0000000b0a00720c */ /* 0x000fda0003f05270 */
[----:B------:R-:W-:Y:S05]  /*cc50*/  @!P0 BRA `(.L_x_8440) ;  /* 0x0000000c00948947 */ /* 0x000fea0003800000 */
[----:B------:R-:W-:-:S07]  /*cc60*/  IMAD.MOV.U32 R4, RZ, RZ, R7 ;  /* 0x000000ffff047224 */ /* 0x000fce00078e0007 */
.L_x_8464:
        /* <DEDUP_REMOVED lines=13> */
[----:B------:R-:W2:Y:S01]  /*cd40*/  LDC R12, c[0x0][0x41c] ;  /* 0x00010700ff0c7b82 */ /* 0x000ea20000000800 */
[----:B------:R-:W-:Y:S01]  /*cd50*/  IMAD.MOV.U32 R13, RZ, RZ, R9 ;  /* 0x000000ffff0d7224 */ /* 0x000fe200078e0009 */
[----:B------:R-:W-:Y:S02]  /*cd60*/  ULDC.64 UR6, c[0x0][0x408] ;  /* 0x0001020000067ab9 */ /* 0x000fe40000000a00 */
[----:B0-----:R-:W-:-:S04]  /*cd70*/  IMAD R5, R8, UR6, RZ ;  /* 0x0000000608057c24 */ /* 0x001fc8000f8e02ff */
[----:B------:R-:W-:Y:S01]  /*cd80*/  IMAD R5, R6, UR7, R5 ;  /* 0x0000000706057c24 */ /* 0x000fe2000f8e0205 */
[----:B--2---:R-:W-:-:S13]  /*cd90*/  ISETP.NE.AND P0, PT, R12, 0x1, PT ;  /* 0x000000010c00780c */ /* 0x004fda0003f05270 */
[----:B------:R-:W0:Y:S02]  /*cda0*/  @P0 LDC.64 R2, c[0x0][0x420] ;  /* 0x00010800ff020b82 */ /* 0x000e240000000a00 */
[----:B0-----:R-:W-:-:S05]  /*cdb0*/  @P0 IMAD.HI.U32 R2, R9, R2, RZ ;  /* 0x0000000209020227 */ /* 0x001fca00078e00ff */
[----:B------:R-:W-:-:S04]  /*cdc0*/  @P0 SHF.R.U32.HI R13, RZ, R3, R2 ;  /* 0x00000003ff0d0219 */ /* 0x000fc80000011602 */
[--C-:B------:R-:W-:Y:S01]  /*cdd0*/  SHF.R.S32.HI R3, RZ, 0x1f, R13.reuse ;  /* 0x0000001fff037819 */ /* 0x100fe2000001140d */
[----:B------:R-:W-:-:S04]  /*cde0*/  IMAD.MOV.U32 R2, RZ, RZ, R13 ;  /* 0x000000ffff027224 */ /* 0x000fc800078e000d */
[----:B------:R-:W-:-:S04]  /*cdf0*/  IMAD.WIDE.U32 R2, R6, UR6, R2 ;  /* 0x0000000606027c25 */ /* 0x000fc8000f8e0002 */
[----:B------:R-:W-:Y:S01]  /*ce00*/  IMAD.IADD R3, R5, 0x1, R3 ;  /* 0x0000000105037824 */ /* 0x000fe200078e0203 */
[----:B------:R-:W-:-:S04]  /*ce10*/  LEA R4, P0, R2, UR4, 0x2 ;  /* 0x0000000402047c11 */ /* 0x000fc8000f8010ff */
[----:B------:R-:W-:-:S05]  /*ce20*/  LEA.HI.X R5, R2, UR5, R3, 0x2, P0 ;  /* 0x0000000502057c11 */ /* 0x000fca00080f1403 */
[----:B------:R2:W5:Y:S01]  /*ce30*/  LDG.E R4, desc[UR58][R4.64] ;  /* 0x0000003a04047981 */ /* 0x000562000c1e1900 */
[----:B------:R-:W-:-:S04]  /*ce40*/  IMAD.MOV R2, RZ, RZ, -R13 ;  /* 0x000000ffff027224 */ /* 0x000fc800078e0a0d */
[----:B------:R-:W-:-:S07]  /*ce50*/  IMAD R12, R12, R2, R9 ;  /* 0x000000020c0c7224 */ /* 0x000fce00078e0209 */
.L_x_8452:
[----:B------:R-:W-:Y:S01]  /*ce60*/  IMAD R3, R10, 0x8, R26 ;  /* 0x000000080a037824 */ /* 0x000fe200078e021a */
[----:B------:R-:W-:-:S04]  /*ce70*/  SHF.L.U32 R2, R11, 0x1f, RZ ;  /* 0x0000001f0b027819 */ /* 0x000fc800000006ff */
[----:B------:R-:W3:Y:S02]  /*ce80*/  SYNCS.PHASECHK.TRANS64.TRYWAIT P0, [R3+URZ+0x31c40], R2 ;  /* 0x031c4002030075a7 */ /* 0x000ee4000800017f */
[----:B---3--:R-:W-:Y:S05]  /*ce90*/  @!P0 BRA `(.L_x_8453) ;  /* 0x00000020006c8947 */ /* 0x008fea0003800000 */
.L_x_8509:
[----:B0-2---:R-:W0:Y:S02]  /*cea0*/  S2R R5, SR_TID.X ;  /* 0x0000000000057919 */ /* 0x005e240000002100 */
[----:B0-----:R-:W-:-:S04]  /*ceb0*/  LOP3.LUT R5, R5, 0x7f, RZ, 0xc0, !PT ;  /* 0x0000007f05057812 */ /* 0x001fc800078ec0ff */
[----:B------:R-:W-:-:S13]  /*cec0*/  ISETP.NE.AND P0, PT, R5, RZ, PT ;  /* 0x000000ff0500720c */ /* 0x000fda0003f05270 */
[----:B------:R-:W-:Y:S05]  /*ced0*/  @P0 BRA `(.L_x_8454) ;  /* 0x0000000000140947 */ /* 0x000fea0003800000 */
[----:B------:R-:W-:Y:S01]  /*cee0*/  ISETP.NE.AND P1, PT, R27, RZ, PT ;  /* 0x000000ff1b00720c */ /* 0x000fe20003f25270 */
[----:B---3--:R-:W-:-:S04]  /*cef0*/  IMAD.MOV.U32 R2, RZ, RZ, 0x6c00 ;  /* 0x00006c00ff027424 */ /* 0x008fc800078e00ff */
[----:B------:R0:W-:Y:S08]  /*cf00*/  SYNCS.ARRIVE.TRANS64 RZ, [R3+URZ+0x31c30], R2 ;  /* 0x031c300203ff79a7 */ /* 0x0001f0000800003f */
[----:B------:R-:W-:Y:S05]  /*cf10*/  @!P1 BRA `(.L_x_8454) ;  /* 0x0000000000049947 */ /* 0x000fea0003800000 */
[----:B------:R-:W-:Y:S01]  /*cf20*/  BPT.TRAP 0x1 ;  /* 0x000000040000795c */ /* 0x000fe20000300000 */
.L_x_8454:
[----:B0--3--:R-:W-:Y:S01]  /*cf30*/  IMAD R2, R10, 0x6c00, R26 ;  /* 0x00006c000a027824 */ /* 0x009fe200078e021a */
        /* <DEDUP_REMOVED lines=30> */
.L_x_8510:
[----:B------:R-:W-:Y:S05]  /*d120*/  @P0 BRA `(.L_x_8456) ;  /* 0x0000000000140947 */ /* 0x000fea0003800000 */
[----:B------:R-:W-:Y:S01]  /*d130*/  ISETP.NE.AND P1, PT, R27, RZ, PT ;  /* 0x000000ff1b00720c */ /* 0x000fe20003f25270 */
[----:B------:R-:W-:-:S04]  /*d140*/  IMAD.MOV.U32 R2, RZ, RZ, 0x6c00 ;  /* 0x00006c00ff027424 */ /* 0x000fc800078e00ff */
[----:B------:R2:W-:Y:S08]  /*d150*/  SYNCS.ARRIVE.TRANS64 RZ, [R3+URZ+0x50], R2 ;  /* 0x0000500203ff79a7 */ /* 0x0005f0000800003f */
[----:B------:R-:W-:Y:S05]  /*d160*/  @!P1 BRA `(.L_x_8456) ;  /* 0x0000000000049947 */ /* 0x000fea0003800000 */
[----:B------:R-:W-:Y:S01]  /*d170*/  BPT.TRAP 0x1 ;  /* 0x000000040000795c */ /* 0x000fe20000300000 */
.L_x_8456:
        /* <DEDUP_REMOVED lines=13> */
[----:B------:R-:W-:Y:S02]  /*d250*/  IMAD.MOV.U32 R7, RZ, RZ, R4 ;  /* 0x000000ffff077224 */ /* 0x000fe400078e0004 */
[----:B------:R-:W-:Y:S02]  /*d260*/  UIMAD UR11, UR11, 0x90, UR5 ;  /* 0x000000900b0b78a4 */ /* 0x000fe4000f8e0205 */
[----:B------:R-:W-:Y:S02]  /*d270*/  UIADD3 UR9, UR9, 0x50, URZ ;  /* 0x0000005009097890 */ /* 0x000fe4000fffe03f */
[----:B------:R-:W-:Y:S02]  /*d280*/  UIADD3 UR14, UR8, 0x200, URZ ;  /* 0x00000200080e7890 */ /* 0x000fe4000fffe03f */
[----:B------:R-:W-:Y:S02]  /*d290*/  UIADD3.X UR5, URZ, UR39, URZ, UP0, !UPT ;  /* 0x000000273f057290 */ /* 0x000fe400087fe43f */
[----:B------:R-:W-:-:S02]  /*d2a0*/  UIADD3 UR15, UR8, 0x2600, URZ ;  /* 0x00002600080f7890 */ /* 0x000fc4000fffe03f */
        /* <DEDUP_REMOVED lines=11> */
.L_x_8451:
[----:B------:R-:W-:Y:S05]  /*d360*/  BSYNC B1 ;  /* 0x0000000000017941 */ /* 0x000fea0003800000 */
.L_x_8450:
[----:B------:R-:W-:Y:S01]  /*d370*/  VIADD R22, R10, 0x1 ;  /* 0x000000010a167836 */ /* 0x000fe20000000000 */
[----:B------:R-:W-:Y:S04]  /*d380*/  BSSY B1, `(.L_x_8457) ;  /* 0x000006e000017945 */ /* 0x000fe80003800000 */
[----:B------:R-:W-:-:S04]  /*d390*/  ISETP.NE.AND P0, PT, R22, 0x2, PT ;  /* 0x000000021600780c */ /* 0x000fc80003f05270 */
[----:B0-----:R-:W-:Y:S02]  /*d3a0*/  SEL R24, RZ, 0x1, P0 ;  /* 0x00000001ff187807 */ /* 0x001fe40000000000 */
[----:B------:R-:W-:Y:S02]  /*d3b0*/  SEL R22, R22, RZ, P0 ;  /* 0x000000ff16167207 */ /* 0x000fe40000000000 */
[----:B------:R-:W-:Y:S01]  /*d3c0*/  LOP3.LUT R24, R11, R24, RZ, 0x3c, !PT ;  /* 0x000000180b187212 */ /* 0x000fe200078e3cff */
[----:B------:R-:W-:Y:S06]  /*d3d0*/  @!P6 BRA `(.L_x_8458) ;  /* 0x0000000400a0e947 */ /* 0x000fec0003800000 */
[----:B------:R-:W-:Y:S01]  /*d3e0*/  ULDC.64 UR4, c[0x0][0x3f8] ;  /* 0x0000fe0000047ab9 */ /* 0x000fe20000000a00 */
[----:B------:R-:W-:Y:S01]  /*d3f0*/  VIADD R13, R9, 0xffffffff ;  /* 0xffffffff090d7836 */ /* 0x000fe20000000000 */
[----:B------:R-:W-:-:S04]  /*d400*/  ISETP.NE.U32.AND P0, PT, RZ, UR4, PT ;  /* 0x00000004ff007c0c */ /* 0x000fc8000bf05070 */
[----:B------:R-:W-:-:S13]  /*d410*/  ISETP.NE.AND.EX P0, PT, RZ, UR5, PT, P0 ;  /* 0x00000005ff007c0c */ /* 0x000fda000bf05300 */
[----:B------:R-:W-:Y:S05]  /*d420*/  @!P0 BRA `(.L_x_8459) ;  /* 0x0000000000488947 */ /* 0x000fea0003800000 */
[----:B------:R-:W0:Y:S01]  /*d430*/  LDC R12, c[0x0][0x41c] ;  /* 0x00010700ff0c7b82 */ /* 0x000e220000000800 */
[----:B------:R-:W-:Y:S01]  /*d440*/  IMAD.MOV.U32 R15, RZ, RZ, R13 ;  /* 0x000000ffff0f7224 */ /* 0x000fe200078e000d */
[----:B------:R-:W-:Y:S02]  /*d450*/  ULDC.64 UR6, c[0x0][0x408] ;  /* 0x0001020000067ab9 */ /* 0x000fe40000000a00 */
[----:B------:R-:W-:-:S04]  /*d460*/  IMAD R5, R8, UR6, RZ ;  /* 0x0000000608057c24 */ /* 0x000fc8000f8e02ff */
[----:B------:R-:W-:Y:S01]  /*d470*/  IMAD R5, R6, UR7, R5 ;  /* 0x0000000706057c24 */ /* 0x000fe2000f8e0205 */
[----:B0-----:R-:W-:-:S13]  /*d480*/  ISETP.NE.AND P0, PT, R12, 0x1, PT ;  /* 0x000000010c00780c */ /* 0x001fda0003f05270 */
[----:B--2---:R-:W0:Y:S02]  /*d490*/  @P0 LDC.64 R2, c[0x0][0x420] ;  /* 0x00010800ff020b82 */ /* 0x004e240000000a00 */
        /* <DEDUP_REMOVED lines=11> */
.L_x_8459:
[----:B--2---:R-:W-:Y:S01]  /*d550*/  IMAD R2, R22, 0x8, R26 ;  /* 0x0000000816027824 */ /* 0x004fe200078e021a */
[----:B------:R-:W-:-:S04]  /*d560*/  SHF.L.U32 R3, R24, 0x1f, RZ ;  /* 0x0000001f18037819 */ /* 0x000fc800000006ff */
[----:B------:R-:W2:Y:S02]  /*d570*/  SYNCS.PHASECHK.TRANS64.TRYWAIT P0, [R2+URZ+0x31c40], R3 ;  /* 0x031c4003020075a7 */ /* 0x000ea4000800017f */
[----:B--2---:R-:W-:Y:S05]  /*d580*/  @!P0 BRA `(.L_x_8460) ;  /* 0x0000001800d88947 */ /* 0x004fea0003800000 */
.L_x_8511:
        /* <DEDUP_REMOVED lines=9> */
.L_x_8461:
[----:B0-2---:R-:W-:Y:S01]  /*d620*/  IMAD R2, R22, 0x6c00, R26 ;  /* 0x00006c0016027824 */ /* 0x005fe200078e021a */
[----:B------:R-:W-:Y:S01]  /*d630*/  R2UR UR11, R13 ;  /* 0x000000000d0b72ca */ /* 0x000fe200000e0000 */
[----:B------:R-:W-:Y:S01]  /*d640*/  VIADD R3, R26, 0x31c00 ;  /* 0x00031c001a037836 */ /* 0x000fe20000000000 */
[----:B------:R-:W-:Y:S01]  /*d650*/  R2UR UR5, R23 ;  /* 0x00000000170572ca */ /* 0x000fe200000e0000 */
[----:B------:R-:W-:Y:S01]  /*d660*/  UIADD3 UR4, UP0, UR38, 0x370, URZ ;  /* 0x0000037026047890 */ /* 0x000fe2000ff1e03f */
[----:B------:R-:W-:Y:S01]  /*d670*/  R2UR UR8, R2 ;  /* 0x00000000020872ca */ /* 0x000fe200000e0000 */
[--C-:B------:R-:W-:Y:S01]  /*d680*/  IMAD R2, R22, 0x8, R3.reuse ;  /* 0x0000000816027824 */ /* 0x100fe200078e0203 */
[----:B------:R-:W-:Y:S01]  /*d690*/  R2UR UR12, R0 ;  /* 0x00000000000c72ca */ /* 0x000fe200000e0000 */
[----:B------:R-:W-:Y:S01]  /*d6a0*/  UMOV UR10, URZ ;  /* 0x0000003f000a7c82 */ /* 0x000fe20008000000 */
[----:B-----5:R-:W-:Y:S01]  /*d6b0*/  R2UR UR13, R4 ;  /* 0x00000000040d72ca */ /* 0x020fe200000e0000 */
[----:B------:R-:W-:Y:S01]  /*d6c0*/  UMOV UR6, 0x0 ;  /* 0x0000000000067882 */ /* 0x000fe20000000000 */
[----:B------:R-:W-:Y:S01]  /*d6d0*/  R2UR UR9, R2 ;  /* 0x00000000020972ca */ /* 0x000fe200000e0000 */
[----:B------:R-:W-:Y:S01]  /*d6e0*/  UMOV UR7, 0x14f00000 ;  /* 0x14f0000000077882 */ /* 0x000fe20000000000 */
[----:B------:R-:W-:Y:S01]  /*d6f0*/  UMOV UR17, 0x20 ;  /* 0x0000002000117882 */ /* 0x000fe20000000000 */
[----:B------:R-:W-:Y:S01]  /*d700*/  UMOV UR18, 0x40 ;  /* 0x0000004000127882 */ /* 0x000fe20000000000 */
[----:B------:R-:W-:Y:S01]  /*d710*/  SHF.L.U32 R11, R11, 0x1f, RZ ;  /* 0x0000001f0b0b7819 */ /* 0x000fe200000006ff */
[----:B------:R-:W-:Y:S01]  /*d720*/  UIMAD UR11, UR11, 0x90, UR5 ;  /* 0x000000900b0b78a4 */ /* 0x000fe2000f8e0205 */
[----:B------:R-:W-:Y:S01]  /*d730*/  IMAD R2, R10, 0x8, R3 ;  /* 0x000000080a027824 */ /* 0x000fe200078e0203 */
[----:B------:R-:W-:-:S02]  /*d740*/  UIADD3 UR14, UR8, 0x16a00, URZ ;  /* 0x00016a00080e7890 */ /* 0x000fc4000fffe03f */
[----:B------:R-:W-:Y:S02]  /*d750*/  UIADD3.X UR5, URZ, UR39, URZ, UP0, !UPT ;  /* 0x000000273f057290 */ /* 0x000fe400087fe43f */
[----:B------:R-:W-:Y:S02]  /*d760*/  UIADD3 UR15, UR8, 0x18e00, URZ ;  /* 0x00018e00080f7890 */ /* 0x000fe4000fffe03f */
[----:B------:R-:W-:Y:S02]  /*d770*/  UIADD3 UR9, UR9, 0x30, URZ ;  /* 0x0000003009097890 */ /* 0x000fe4000fffe03f */
[----:B------:R-:W-:-:S03]  /*d780*/  UIADD3 UR16, UR8, 0x1b200, URZ ;  /* 0x0001b20008107890 */ /* 0x000fc6000fffe03f */
[----:B------:R-:W-:-:S04]  /*d790*/  UMOV UR8, UR14 ;  /* 0x0000000e00087c82 */ /* 0x000fc80008000000 */
        /* <DEDUP_REMOVED lines=9> */
.L_x_8512:
[----:B------:R-:W-:Y:S05]  /*d830*/  @P0 BRA `(.L_x_8463) ;  /* 0x0000000000140947 */ /* 0x000fea0003800000 */
[----:B------:R-:W-:Y:S01]  /*d840*/  ISETP.NE.AND P1, PT, R27, RZ, PT ;  /* 0x000000ff1b00720c */ /* 0x000fe20003f25270 */
[----:B------:R-:W-:-:S04]  /*d850*/  IMAD.MOV.U32 R3, RZ, RZ, 0x6c00 ;  /* 0x00006c00ff037424 */ /* 0x000fc800078e00ff */
[----:B------:R2:W-:Y:S08]  /*d860*/  SYNCS.ARRIVE.TRANS64 RZ, [R2+URZ+0x50], R3 ;  /* 0x0000500302ff79a7 */ /* 0x0005f0000800003f */
[----:B------:R-:W-:Y:S05]  /*d870*/  @!P1 BRA `(.L_x_8463) ;  /* 0x0000000000049947 */ /* 0x000fea0003800000 */
[----:B------:R-:W-:Y:S01]  /*d880*/  BPT.TRAP 0x1 ;  /* 0x000000040000795c */ /* 0x000fe20000300000 */
.L_x_8463:
        /* <DEDUP_REMOVED lines=29> */
.L_x_8458:
[----:B------:R-:W-:Y:S05]  /*da60*/  BSYNC B1 ;  /* 0x0000000000017941 */ /* 0x000fea0003800000 */
.L_x_8457:
[C---:B------:R-:W-:Y:S01]  /*da70*/  ISETP.GT.AND P0, PT, R9.reuse, 0x1, PT ;  /* 0x000000010900780c */ /* 0x040fe20003f04270 */
[----:B0-2---:R-:W-:-:S04]  /*da80*/  VIADD R2, R9, 0xfffffffe ;  /* 0xfffffffe09027836 */ /* 0x005fc80000000000 */
[----:B------:R-:W-:-:S08]  /*da90*/  IMAD.MOV.U32 R9, RZ, RZ, R2 ;  /* 0x000000ffff097224 */ /* 0x000fd000078e0002 */
[----:B------:R-:W-:Y:S05]  /*daa0*/  @P0 BRA `(.L_x_8464) ;  /* 0xfffffff000700947 */ /* 0x000fea000383ffff */
.L_x_8440:
[----:B------:R-:W-:Y:S05]  /*dab0*/  BSYNC B0 ;  /* 0x0000000000007941 */ /* 0x000fea0003800000 */
.L_x_8439:
[----:B------:R-:W-:Y:S01]  /*dac0*/  ISETP.NE.AND P0, PT, R27, RZ, PT ;  /* 0x000000ff1b00720c */ /* 0x000fe20003f05270 */
[----:B------:R-:W-:-:S12]  /*dad0*/  BSSY B0, `(.L_x_8465) ;  /* 0x000000e000007945 */ /* 0x000fd80003800000 */
[----:B------:R-:W-:Y:S05]  /*dae0*/  @P0 BRA `(.L_x_8466) ;  /* 0x0000000000300947 */ /* 0x000fea0003800000 */
[----:B------:R-:W2:Y:S01]  /*daf0*/  S2R R9, SR_LANEID ;  /* 0x0000000000097919 */ /* 0x000ea20000000000 */
[----:B------:R-:W-:Y:S01]  /*db00*/  VOTEU.ANY UR4, UPT, PT ;  /* 0x0000000000047886 */ /* 0x000fe200038e0100 */
[----:B------:R-:W3:Y:S01]  /*db10*/  LDC.64 R2, c[0x0][0xc38] ;  /* 0x00030e00ff027b82 */ /* 0x000ee20000000a00 */
[----:B------:R-:W2:Y:S08]  /*db20*/  FLO.U32 R4, UR4 ;  /* 0x0000000400047d00 */ /* 0x000eb000080e0000 */
[----:B0-----:R-:W3:Y:S01]  /*db30*/  POPC R5, UR4 ;  /* 0x0000000400057d09 */ /* 0x001ee20008000000 */
[----:B--2---:R-:W-:-:S13]  /*db40*/  ISETP.EQ.U32.AND P0, PT, R4, R9, PT ;  /* 0x000000090400720c */ /* 0x004fda0003f02070 */
[----:B---3--:R-:W2:Y:S01]  /*db50*/  @P0 ATOMG.E.ADD.STRONG.GPU PT, R3, desc[UR58][R2.64], R5 ;  /* 0x00000005020309a8 */ /* 0x008ea200081ee1fa */
[----:B------:R-:W0:Y:S02]  /*db60*/  S2R R6, SR_LTMASK ;  /* 0x0000000000067919 */ /* 0x000e240000003900 */
[----:B0-----:R-:W-:-:S04]  /*db70*/  LOP3.LUT R6, R6, UR4, RZ, 0xc0, !PT ;  /* 0x0000000406067c12 */ /* 0x001fc8000f8ec0ff */
[----:B------:R-:W0:Y:S01]  /*db80*/  POPC R9, R6 ;  /* 0x0000000600097309 */ /* 0x000e220000000000 */
[----:B--2---:R-:W0:Y:S02]  /*db90*/  SHFL.IDX PT, R4, R3, R4, 0x1f ;  /* 0x00001f0403047589 */ /* 0x004e2400000e0000 */
[----:B0-----:R-:W-:-:S07]  /*dba0*/  IADD3 R16, R4, UR36, R9 ;  /* 0x0000002404107c10 */ /* 0x001fce000fffe009 */
.L_x_8466:
[----:B------:R-:W-:Y:S05]  /*dbb0*/  BSYNC B0 ;  /* 0x0000000000007941 */ /* 0x000fea0003800000 */
.L_x_8465:
[----:B------:R-:W-:Y:S04]  /*dbc0*/  BSSY B0, `(.L_x_8467) ;  /* 0x000002b000007945 */ /* 0x000fe80003800000 */
[----:B------:R-:W-:Y:S05]  /*dbd0*/  @!P6 BRA `(.L_x_8468) ;  /* 0x0000000000a4e947 */ /* 0x000fea0003800000 */
[----:B------:R-:W-:Y:S01]  /*dbe0*/  IMAD R3, R22, 0x8, R26 ;  /* 0x0000000816037824 */ /* 0x000fe200078e021a */
[----:B------:R-:W-:-:S04]  /*dbf0*/  SHF.L.U32 R2, R24, 0x1f, RZ ;  /* 0x0000001f18027819 */ /* 0x000fc800000006ff */
[----:B------:R-:W2:Y:S02]  /*dc00*/  SYNCS.PHASECHK.TRANS64.TRYWAIT P0, [R3+URZ+0x31c60], R2 ;  /* 0x031c6002030075a7 */ /* 0x000ea4000800017f */
[----:B--2---:R-:W-:Y:S05]  /*dc10*/  @!P0 BRA `(.L_x_8469) ;  /* 0x00000014005c8947 */ /* 0x004fea0003800000 */
.L_x_8513:
        /* <DEDUP_REMOVED lines=9> */
.L_x_8470:
[----:B0-----:R-:W-:Y:S01]  /*dcb0*/  IMAD R26, R22, 0x6c00, R26 ;  /* 0x00006c00161a7824 */ /* 0x001fe200078e021a */
        /* <DEDUP_REMOVED lines=10> */
[----:B------:R-:W-:-:S05]  /*dd60*/  R2UR UR13, R7 ;  /* 0x00000000070d72ca */ /* 0x000fca00000e0000 */
        /* <DEDUP_REMOVED lines=15> */
[----:B----4-:R-:W-:Y:S01]  /*de60*/  NOP ;  /* 0x0000000000007918 */ /* 0x010fe20000000000 */
.L_x_8468:
[----:B------:R-:W-:Y:S05]  /*de70*/  BSYNC B0 ;  /* 0x0000000000007941 */ /* 0x000fea0003800000 */
.L_x_8467:
[----:B------:R-:W-:-:S05]  /*de80*/  VIADD R22, R22, 0x1 ;  /* 0x0000000116167836 */ /* 0x000fca0000000000 */
[----:B------:R-:W-:-:S04]  /*de90*/  ISETP.NE.AND P0, PT, R22, 0x2, PT ;  /* 0x000000021600780c */ /* 0x000fc80003f05270 */
[----:B--23--:R-:W-:Y:S02]  /*dea0*/  SEL R3, RZ, 0x1, P0 ;  /* 0x00000001ff037807 */ /* 0x00cfe40000000000 */
[----:B------:R-:W-:Y:S02]  /*deb0*/  SEL R22, R22, RZ, P0 ;  /* 0x000000ff16167207 */ /* 0x000fe40000000000 */
[----:B------:R-:W-:-:S07]  /*dec0*/  LOP3.LUT R24, R24, R3, RZ, 0x3c, !PT ;  /* 0x0000000318187212 */ /* 0x000fce00078e3cff */
.L_x_8424:
[----:B------:R-:W-:Y:S05]  /*ded0*/  BSYNC B6 ;  /* 0x0000000000067941 */ /* 0x000fea0003800000 */
.L_x_8422:
[----:B------:R-:W-:-:S03]  /*dee0*/  UMOV UR4, 0xffffffff ;  /* 0xffffffff00047882 */ /* 0x000fc60000000000 */
[----:B------:R-:W-:Y:S05]  /*def0*/  BRA.DIV UR4, `(.L_x_8471) ;  /* 0x0000001204b87947 */ /* 0x000fea000b800000 */
[----:B0-----:R0:W2:Y:S04]  /*df00*/  SHFL.IDX PT, R5, R16, RZ, 0x1f ;  /* 0x00001fff10057589 */ /* 0x0010a800000e0000 */
[----:B------:R0:W3:Y:S02]  /*df10*/  SHFL.IDX PT, R4, R16, 0x1, 0x1f ;  /* 0x00201f0010047f89 */ /* 0x0000e400000e0000 */
.L_x_8517:
[----:B------:R-:W-:Y:S01]  /*df20*/  ULDC UR4, c[0x0][0xc14] ;  /* 0x0003050000047ab9 */ /* 0x000fe20000000800 */
[C---:B------:R-:W-:Y:S01]  /*df30*/  IMAD.IADD R7, R27.reuse, 0x1, R19 ;  /* 0x000000011b077824 */ /* 0x040fe200078e0213 */
[----:B------:R-:W-:Y:S01]  /*df40*/  ISETP.NE.AND P0, PT, R27, 0x1f, PT ;  /* 0x0000001f1b00780c */ /* 0x000fe20003f05270 */
[----:B------:R-:W-:Y:S01]  /*df50*/  IMAD.U32 R0, RZ, RZ, UR4 ;  /* 0x00000004ff007e24 */ /* 0x000fe2000f8e00ff */
[----:B------:R-:W-:Y:S01]  /*df60*/  BSSY B0, `(.L_x_8472) ;  /* 0x0000007000007945 */ /* 0x000fe20003800000 */
[----:B------:R-:W-:-:S03]  /*df70*/  IMAD.MOV.U32 R2, RZ, RZ, RZ ;  /* 0x000000ffff027224 */ /* 0x000fc600078e00ff */
[----:B------:R-:W-:-:S13]  /*df80*/  ISETP.GE.OR P0, PT, R7, R0, !P0 ;  /* 0x000000000700720c */ /* 0x000fda0004706670 */
[----:B------:R-:W-:Y:S05]  /*df90*/  @P0 BRA `(.L_x_8473) ;  /* 0x00000000000c0947 */ /* 0x000fea0003800000 */
[----:B------:R-:W4:Y:S02]  /*dfa0*/  LDC.64 R2, c[0x0][0xc58] ;  /* 0x00031600ff027b82 */ /* 0x000f240000000a00 */
[----:B----4-:R-:W-:-:S06]  /*dfb0*/  IMAD.WIDE R2, R7, 0x4, R2 ;  /* 0x0000000407027825 */ /* 0x010fcc00078e0202 */
[----:B------:R4:W5:Y:S02]  /*dfc0*/  LDG.E R2, desc[UR58][R2.64] ;  /* 0x0000003a02027981 */ /* 0x000964000c1e1900 */
.L_x_8473:
[----:B------:R-:W-:Y:S05]  /*dfd0*/  BSYNC B0 ;  /* 0x0000000000007941 */ /* 0x000fea0003800000 */
.L_x_8472:
[----:B------:R-:W-:-:S03]  /*dfe0*/  UMOV UR4, 0xffffffff ;  /* 0xffffffff00047882 */ /* 0x000fc60000000000 */
[----:B------:R-:W-:Y:S05]  /*dff0*/  BRA.DIV UR4, `(.L_x_8474) ;  /* 0x0000001204c47947 */ /* 0x000fea000b800000 */
[----:B-----5:R-:W0:Y:S01]  /*e000*/  SHFL.UP PT, R14, R2, 0x1, RZ ;  /* 0x04200000020e7989 */ /* 0x020e2200000e00ff */
        /* <DEDUP_REMOVED lines=8> */
[----:B----4-:R-:W-:-:S05]  /*e090*/  IMAD.IADD R3, R13, 0x1, R14 ;  /* 0x000000010d037824 */ /* 0x010fca00078e020e */
        /* <DEDUP_REMOVED lines=10> */
[----:B------:R0:W4:Y:S02]  /*e140*/  SHFL.IDX PT, R14, R8, 0x1f, 0x1f ;  /* 0x03e01f00080e7f89 */ /* 0x00012400000e0000 */
.L_x_8525:
[----:B------:R-:W-:Y:S02]  /*e150*/  ULDC UR4, c[0x0][0xc10] ;  /* 0x0003040000047ab9 */ /* 0x000fe40000000800 */
[----:B------:R-:W-:-:S04]  /*e160*/  IMAD.U32 R7, RZ, RZ, UR4 ;  /* 0x00000004ff077e24 */ /* 0x000fc8000f8e00ff */
[----:B----4-:R-:W-:-:S04]  /*e170*/  IMAD R3, R14, R7, RZ ;  /* 0x000000070e037224 */ /* 0x010fc800078e02ff */
[----:B---3--:R-:W-:-:S05]  /*e180*/  IMAD.IADD R4, R4, 0x1, R3 ;  /* 0x0000000104047824 */ /* 0x008fca00078e0203 */
[----:B--2---:R-:W-:-:S13]  /*e190*/  ISETP.GT.AND P0, PT, R4, R5, PT ;  /* 0x000000050400720c */ /* 0x004fda0003f04270 */
[----:B------:R-:W-:Y:S05]  /*e1a0*/  @P0 BRA `(.L_x_8475) ;  /* 0x0000000000ac0947 */ /* 0x000fea0003800000 */
[----:B------:R-:W2:Y:S02]  /*e1b0*/  LDC R0, c[0x0][0xc14] ;  /* 0x00030500ff007b82 */ /* 0x000ea40000000800 */
.L_x_8480:
[----:B------:R-:W-:-:S05]  /*e1c0*/  VIADD R19, R19, 0x1f ;  /* 0x0000001f13137836 */ /* 0x000fca0000000000 */
[----:B--2---:R-:W-:-:S13]  /*e1d0*/  ISETP.GE.AND P0, PT, R19, R0, PT ;  /* 0x000000001300720c */ /* 0x004fda0003f06270 */
[----:B------:R-:W-:Y:S05]  /*e1e0*/  @P0 BRA `(.L_x_8476) ;  /* 0x0000000400540947 */ /* 0x000fea0003800000 */
[C---:B------:R-:W-:Y:S01]  /*e1f0*/  IMAD.IADD R7, R27.reuse, 0x1, R19 ;  /* 0x000000011b077824 */ /* 0x040fe200078e0213 */
[----:B------:R-:W-:Y:S01]  /*e200*/  ISETP.NE.AND P1, PT, R27, 0x1f, PT ;  /* 0x0000001f1b00780c */ /* 0x000fe20003f25270 */
[----:B------:R-:W-:Y:S01]  /*e210*/  BSSY B0, `(.L_x_8477) ;  /* 0x0000007000007945 */ /* 0x000fe20003800000 */
[----:B------:R-:W-:Y:S02]  /*e220*/  IMAD.MOV.U32 R2, RZ, RZ, RZ ;  /* 0x000000ffff027224 */ /* 0x000fe400078e00ff */
[----:B------:R-:W-:-:S13]  /*e230*/  ISETP.GE.OR P0, PT, R7, R0, !P1 ;  /* 0x000000000700720c */ /* 0x000fda0004f06670 */
[----:B------:R-:W-:Y:S05]  /*e240*/  @P0 BRA `(.L_x_8478) ;  /* 0x00000000000c0947 */ /* 0x000fea0003800000 */
[----:B------:R-:W2:Y:S02]  /*e250*/  LDC.64 R2, c[0x0][0xc58] ;  /* 0x00031600ff027b82 */ /* 0x000ea40000000a00 */
[----:B--2---:R-:W-:-:S06]  /*e260*/  IMAD.WIDE R2, R7, 0x4, R2 ;  /* 0x0000000407027825 */ /* 0x004fcc00078e0202 */
[----:B------:R2:W5:Y:S02]  /*e270*/  LDG.E R2, desc[UR58][R2.64] ;  /* 0x0000003a02027981 */ /* 0x000564000c1e1900 */
.L_x_8478:
[----:B------:R-:W-:Y:S05]  /*e280*/  BSYNC B0 ;  /* 0x0000000000007941 */ /* 0x000fea0003800000 */
.L_x_8477:
[----:B------:R-:W-:-:S03]  /*e290*/  UMOV UR4, 0xffffffff ;  /* 0xffffffff00047882 */ /* 0x000fc60000000000 */
[----:B------:R-:W-:Y:S05]  /*e2a0*/  BRA.DIV UR4, `(.L_x_8479) ;  /* 0x0000001204e87947 */ /* 0x000fea000b800000 */
[----:B-----5:R-:W3:Y:S01]  /*e2b0*/  SHFL.UP PT, R14, R2, 0x1, RZ ;  /* 0x04200000020e7989 */ /* 0x020ee200000e00ff */
[C---:B------:R-:W-:Y:S02]  /*e2c0*/  ISETP.NE.AND P0, PT, R27.reuse, RZ, PT ;  /* 0x000000ff1b00720c */ /* 0x040fe40003f05270 */
[C---:B------:R-:W-:Y:S02]  /*e2d0*/  ISETP.GE.U32.AND P1, PT, R27.reuse, 0x2, PT ;  /* 0x000000021b00780c */ /* 0x040fe40003f26070 */
[----:B---3--:R-:W-:Y:S02]  /*e2e0*/  SEL R13, R14, RZ, P0 ;  /* 0x000000ff0e0d7207 */ /* 0x008fe40000000000 */
[----:B------:R-:W-:-:S03]  /*e2f0*/  ISETP.GE.U32.AND P0, PT, R27, 0x4, PT ;  /* 0x000000041b00780c */ /* 0x000fc60003f06070 */
[----:B------:R-:W-:-:S05]  /*e300*/  IMAD.IADD R13, R2, 0x1, R13 ;  /* 0x00000001020d7824 */ /* 0x000fca00078e020d */
[----:B------:R-:W3:Y:S02]  /*e310*/  SHFL.UP PT, R14, R13, 0x2, RZ ;  /* 0x044000000d0e7989 */ /* 0x000ee400000e00ff */
[----:B---3--:R-:W-:Y:S02]  /*e320*/  SEL R14, R14, RZ, P1 ;  /* 0x000000ff0e0e7207 */ /* 0x008fe40000800000 */
[----:B------:R-:W-:-:S03]  /*e330*/  ISETP.GE.U32.AND P1, PT, R27, 0x8, PT ;  /* 0x000000081b00780c */ /* 0x000fc60003f26070 */
[----:B--2---:R-:W-:-:S05]  /*e340*/  IMAD.IADD R3, R13, 0x1, R14 ;  /* 0x000000010d037824 */ /* 0x004fca00078e020e */
[----:B------:R-:W2:Y:S02]  /*e350*/  SHFL.UP PT, R14, R3, 0x4, RZ ;  /* 0x04800000030e7989 */ /* 0x000ea400000e00ff */
[----:B--2---:R-:W-:Y:S02]  /*e360*/  SEL R6, R14, RZ, P0 ;  /* 0x000000ff0e067207 */ /* 0x004fe40000000000 */
[----:B------:R-:W-:-:S03]  /*e370*/  ISETP.GE.U32.AND P0, PT, R27, 0x10, PT ;  /* 0x000000101b00780c */ /* 0x000fc60003f06070 */
[----:B------:R-:W-:-:S05]  /*e380*/  IMAD.IADD R6, R3, 0x1, R6 ;  /* 0x0000000103067824 */ /* 0x000fca00078e0206 */
[----:B------:R-:W2:Y:S02]  /*e390*/  SHFL.UP PT, R14, R6, 0x8, RZ ;  /* 0x05000000060e7989 */ /* 0x000ea400000e00ff */
[----:B--2---:R-:W-:-:S05]  /*e3a0*/  SEL R7, R14, RZ, P1 ;  /* 0x000000ff0e077207 */ /* 0x004fca0000800000 */
[----:B------:R-:W-:-:S05]  /*e3b0*/  IMAD.IADD R7, R6, 0x1, R7 ;  /* 0x0000000106077824 */ /* 0x000fca00078e0207 */
[----:B------:R-:W0:Y:S02]  /*e3c0*/  SHFL.UP PT, R14, R7, 0x10, RZ ;  /* 0x06000000070e7989 */ /* 0x000e2400000e00ff */
[----:B0-----:R-:W-:-:S05]  /*e3d0*/  SEL R8, R14, RZ, P0 ;  /* 0x000000ff0e087207 */ /* 0x001fca0000000000 */
[----:B------:R-:W-:-:S05]  /*e3e0*/  IMAD.IADD R8, R7, 0x1, R8 ;  /* 0x0000000107087824 */ /* 0x000fca00078e0208 */
[----:B------:R0:W2:Y:S02]  /*e3f0*/  SHFL.IDX PT, R14, R8, 0x1f, 0x1f ;  /* 0x03e01f00080e7f89 */ /* 0x0000a400000e0000 */
.L_x_8533:
[----:B------:R-:W-:Y:S02]  /*e400*/  ULDC UR4, c[0x0][0xc10] ;  /* 0x0003040000047ab9 */ /* 0x000fe40000000800 */
[----:B------:R-:W-:-:S04]  /*e410*/  IMAD.U32 R7, RZ, RZ, UR4 ;  /* 0x00000004ff077e24 */ /* 0x000fc8000f8e00ff */
[----:B--2---:R-:W-:-:S04]  /*e420*/  IMAD R3, R14, R7, RZ ;  /* 0x000000070e037224 */ /* 0x004fc800078e02ff */
[----:B------:R-:W-:-:S05]  /*e430*/  IMAD.IADD R4, R3, 0x1, R4 ;  /* 0x0000000103047824 */ /* 0x000fca00078e0204 */
[----:B------:R-:W-:-:S13]  /*e440*/  ISETP.GT.AND P0, PT, R4, R5, PT ;  /* 0x000000050400720c */ /* 0x000fda0003f04270 */
[----:B------:R-:W-:Y:S05]  /*e450*/  @!P0 BRA `(.L_x_8480) ;  /* 0xfffffffc00588947 */ /* 0x000fea000383ffff */
.L_x_8475:
        /* <DEDUP_REMOVED lines=8> */
.L_x_8537:
[----:B------:R-:W-:Y:S01]  /*e4e0*/  ISETP.NE.AND P0, PT, R3, RZ, PT ;  /* 0x000000ff0300720c */ /* 0x000fe20003f05270 */
[----:B------:R-:W-:-:S12]  /*e4f0*/  IMAD.MOV.U32 R14, RZ, RZ, RZ ;  /* 0x000000ffff0e7224 */ /* 0x000fd800078e00ff */
[----:B------:R-:W-:Y:S05]  /*e500*/  @!P0 BRA `(.L_x_8482) ;  /* 0x0000000000108947 */ /* 0x000fea0003800000 */
[----:B------:R-:W-:Y:S01]  /*e510*/  UMOV UR4, 0xffffffff ;  /* 0xffffffff00047882 */ /* 0x000fe20000000000 */
[----:B------:R-:W-:Y:S02]  /*e520*/  VIADD R12, R4, 0xffffffff ;  /* 0xffffffff040c7836 */ /* 0x000fe40000000000 */
[----:B------:R-:W-:Y:S05]  /*e530*/  BRA.DIV UR4, `(.L_x_8483) ;  /* 0x00000016045c7947 */ /* 0x000fea000b800000 */
[----:B------:R4:W0:Y:S02]  /*e540*/  SHFL.IDX PT, R14, R8, R12, 0x1f ;  /* 0x00001f0c080e7589 */ /* 0x00082400000e0000 */
.L_x_8482:
[----:B---3--:R-:W-:Y:S01]  /*e550*/  IABS R6, R17 ;  /* 0x0000001100067213 */ /* 0x008fe20000000000 */
[----:B0-----:R-:W-:Y:S02]  /*e560*/  IMAD R16, R14, R7, R16 ;  /* 0x000000070e107224 */ /* 0x001fe400078e0210 */
[----:B------:R-:W-:Y:S01]  /*e570*/  IMAD.IADD R19, R4, 0x1, R19 ;  /* 0x0000000104137824 */ /* 0x000fe200078e0213 */
[----:B----4-:R-:W0:Y:S01]  /*e580*/  I2F.RP R8, R6 ;  /* 0x0000000600087306 */ /* 0x010e220000209400 */
[----:B------:R-:W-:Y:S01]  /*e590*/  IMAD.IADD R10, R5, 0x1, -R16 ;  /* 0x00000001050a7824 */ /* 0x000fe200078e0a10 */
[----:B------:R-:W-:-:S05]  /*e5a0*/  IABS R5, R17 ;  /* 0x0000001100057213 */ /* 0x000fca0000000000 */
[----:B------:R-:W-:Y:S01]  /*e5b0*/  IMAD.MOV R5, RZ, RZ, -R5 ;  /* 0x000000ffff057224 */ /* 0x000fe200078e0a05 */
[----:B0-----:R-:W2:Y:S02]  /*e5c0*/  MUFU.RCP R8, R8 ;  /* 0x0000000800087308 */ /* 0x001ea40000001000 */
[----:B--2---:R-:W-:-:S06]  /*e5d0*/  VIADD R2, R8, 0xffffffe ;  /* 0x0ffffffe08027836 */ /* 0x004fcc0000000000 */
[----:B------:R0:W2:Y:S02]  /*e5e0*/  F2I.FTZ.U32.TRUNC.NTZ R3, R2 ;  /* 0x0000000200037305 */ /* 0x0000a4000021f000 */
[----:B0-----:R-:W-:Y:S02]  /*e5f0*/  IMAD.MOV.U32 R2, RZ, RZ, RZ ;  /* 0x000000ffff027224 */ /* 0x001fe400078e00ff */
[----:B--2---:R-:W-:-:S04]  /*e600*/  IMAD.MOV R7, RZ, RZ, -R3 ;  /* 0x000000ffff077224 */ /* 0x004fc800078e0a03 */
        /* <DEDUP_REMOVED lines=19> */
.L_x_8476:
[----:B------:R-:W-:Y:S01]  /*e740*/  UMOV UR4, URZ ;  /* 0x0000003f00047c82 */ /* 0x000fe20008000000 */
[----:B------:R-:W-:Y:S01]  /*e750*/  UMOV UR5, URZ ;  /* 0x0000003f00057c82 */ /* 0x000fe20008000000 */
[----:B------:R-:W-:Y:S01]  /*e760*/  ULDC UR6, c[0x0][0xc14] ;  /* 0x0003050000067ab9 */ /* 0x000fe20000000800 */
[----:B------:R-:W-:Y:S02]  /*e770*/  IMAD.MOV.U32 R16, RZ, RZ, R5 ;  /* 0x000000ffff107224 */ /* 0x000fe400078e0005 */
[----:B------:R-:W-:Y:S02]  /*e780*/  IMAD.U32 R17, RZ, RZ, UR4 ;  /* 0x00000004ff117e24 */ /* 0x000fe4000f8e00ff */
[----:B------:R-:W-:Y:S02]  /*e790*/  IMAD.U32 R18, RZ, RZ, UR5 ;  /* 0x00000005ff127e24 */ /* 0x000fe4000f8e00ff */
[----:B------:R-:W-:-:S07]  /*e7a0*/  IMAD.U32 R19, RZ, RZ, UR6 ;  /* 0x00000006ff137e24 */ /* 0x000fce000f8e00ff */
.L_x_8484:
[----:B------:R-:W-:Y:S01]  /*e7b0*/  ISETP.NE.AND P0, PT, R27, RZ, PT ;  /* 0x000000ff1b00720c */ /* 0x000fe20003f05270 */
[----:B------:R-:W-:Y:S05]  /*e7c0*/  WARPSYNC.ALL ;  /* 0x0000000000007948 */ /* 0x000fea0003800000 */
[----:B------:R-:W-:Y:S07]  /*e7d0*/  BAR.SYNC.DEFER_BLOCKING 0x4, 0x1a0 ;  /* 0x0106800000007b1d */ /* 0x000fee0000010000 */
[----:B------:R-:W-:Y:S01]  /*e7e0*/  @!P0 MOV R2, 0x400 ;  /* 0x0000040000028802 */ /* 0x000fe20000000f00 */
[----:B------:R-:W2:Y:S03]  /*e7f0*/  @!P0 S2R R3, SR_CgaCtaId ;  /* 0x0000000000038919 */ /* 0x000ea60000008800 */
[----:B--2---:R-:W-:-:S05]  /*e800*/  @!P0 LEA R2, R3, R2, 0x18 ;  /* 0x0000000203028211 */ /* 0x004fca00078ec0ff */
[----:B------:R2:W-:Y:S01]  /*e810*/  @!P0 STS.128 [R2+0x31cd0], R16 ;  /* 0x031cd01002008388 */ /* 0x0005e20000000c00 */
[----:B------:R-:W-:Y:S06]  /*e820*/  BAR.ARV 0x5, 0x1a0 ;  /* 0x0146800000007b1d */ /* 0x000fec0000002000 */
[----:B------:R-:W-:-:S13]  /*e830*/  ISETP.GE.AND P0, PT, R19, R0, PT ;  /* 0x000000001300720c */ /* 0x000fda0003f06270 */
[----:B------:R-:W-:Y:S05]  /*e840*/  @!P0 BRA `(.L_x_8485) ;  /* 0xffffffc800048947 */ /* 0x000fea000383ffff */
.L_x_8420:
[----:B0-----:R-:W3:Y:S01]  /*e850*/  LDL.LU R0, [R1+0xc] ;  /* 0x00000c0001007983 */ /* 0x001ee20000300800 */
[----:B------:R-:W-:Y:S01]  /*e860*/  BSSY B0, `(.L_x_8486) ;  /* 0x000000b000007945 */ /* 0x000fe20003800000 */
[----:B------:R-:W0:Y:S01]  /*e870*/  S2R R5, SR_CgaCtaId ;  /* 0x0000000000057919 */ /* 0x000e220000008800 */
[----:B---3--:R-:W-:-:S05]  /*e880*/  VIADD R0, R0, 0x1 ;  /* 0x0000000100007836 */ /* 0x008fca0000000000 */
[----:B--2---:R-:W-:-:S04]  /*e890*/  LEA.HI R2, R0, R0, RZ, 0x1 ;  /* 0x0000000000027211 */ /* 0x004fc800078f08ff */
[----:B------:R-:W-:Y:S02]  /*e8a0*/  LOP3.LUT R3, R2, 0xfffffffe, RZ, 0xc0, !PT ;  /* 0xfffffffe02037812 */ /* 0x000fe400078ec0ff */
[----:B------:R-:W-:-:S03]  /*e8b0*/  MOV R2, 0x400 ;  /* 0x0000040000027802 */ /* 0x000fc60000000f00 */
[----:B------:R-:W-:Y:S01]  /*e8c0*/  IMAD.IADD R0, R0, 0x1, -R3 ;  /* 0x0000000100007824 */ /* 0x000fe200078e0a03 */
[----:B0-----:R-:W-:-:S04]  /*e8d0*/  LEA R9, R5, R2, 0x18 ;  /* 0x0000000205097211 */ /* 0x001fc800078ec0ff */
[----:B------:R-:W-:-:S04]  /*e8e0*/  SHF.L.U32 R0, R0, 0x1f, RZ ;  /* 0x0000001f00007819 */ /* 0x000fc800000006ff */
[----:B------:R-:W0:Y:S02]  /*e8f0*/  SYNCS.PHASECHK.TRANS64.TRYWAIT P0, [R9+URZ+0x31c20], R0 ;  /* 0x031c2000090075a7 */ /* 0x000e24000800017f */
[----:B0-----:R-:W-:Y:S05]  /*e900*/  @!P0 BRA `(.L_x_8487) ;  /* 0x00000010008c8947 */ /* 0x001fea0003800000 */
.L_x_8540:
[----:B------:R-:W-:Y:S05]  /*e910*/  BSYNC B0 ;  /* 0x0000000000007941 */ /* 0x000fea0003800000 */
.L_x_8486:
[----:B------:R-:W-:-:S03]  /*e920*/  UMOV UR4, 0xffffffff ;  /* 0xffffffff00047882 */ /* 0x000fc60000000000 */
[----:B------:R-:W-:Y:S05]  /*e930*/  BRA.DIV UR4, `(.L_x_8488) ;  /* 0x0000001204947947 */ /* 0x000fea000b800000 */
[----:B0-----:R-:W0:Y:S02]  /*e940*/  S2R R0, SR_TID.X ;  /* 0x0000000000007919 */ /* 0x001e240000002100 */
[----:B0-----:R-:W-:-:S04]  /*e950*/  SHF.R.U32.HI R0, RZ, 0x5, R0 ;  /* 0x00000005ff007819 */ /* 0x001fc80000011600 */
[----:B------:R-:W-:-:S05]  /*e960*/  LOP3.LUT R0, R0, 0x3, RZ, 0xc0, !PT ;  /* 0x0000000300007812 */ /* 0x000fca00078ec0ff */
[----:B------:R0:W2:Y:S02]  /*e970*/  SHFL.IDX PT, R14, R0, RZ, 0x1f ;  /* 0x00001fff000e7589 */ /* 0x0000a400000e0000 */
.L_x_8543:
[----:B--2---:R-:W-:Y:S01]  /*e980*/  ISETP.NE.AND P0, PT, R14, RZ, PT ;  /* 0x000000ff0e00720c */ /* 0x004fe20003f05270 */
[----:B------:R-:W-:-:S12]  /*e990*/  BSSY B0, `(.L_x_8489) ;  /* 0x0000024000007945 */ /* 0x000fd80003800000 */
[----:B------:R-:W-:Y:S05]  /*e9a0*/  @P0 BRA `(.L_x_8490) ;  /* 0x0000000000880947 */ /* 0x000fea0003800000 */
[----:B------:R-:W-:-:S03]  /*e9b0*/  UMOV UR4, 0xffffffff ;  /* 0xffffffff00047882 */ /* 0x000fc60000000000 */
[----:B------:R-:W-:Y:S05]  /*e9c0*/  BRA.DIV UR4, `(.L_x_8491) ;  /* 0x0000001204a47947 */ /* 0x000fea000b800000 */
[----:B------:R-:W-:-:S13]  /*e9d0*/  ELECT P6, URZ, PT ;  /* 0x00000000003f782f */ /* 0x000fda00038c0000 */
.L_x_8546:
[----:B------:R-:W-:Y:S05]  /*e9e0*/  @!P6 BRA `(.L_x_8490) ;  /* 0x000000000078e947 */ /* 0x000fea0003800000 */
[----:B0-----:R-:W2:Y:S02]  /*e9f0*/  LDL.LU R0, [R1+0x14] ;  /* 0x0000140001007983 */ /* 0x001ea40000300800 */
[----:B--2---:R-:W-:-:S04]  /*ea00*/  LOP3.LUT R0, R0, 0x2, RZ, 0xfc, !PT ;  /* 0x0000000200007812 */ /* 0x004fc800078efcff */
[----:B------:R-:W-:-:S13]  /*ea10*/  ISETP.NE.AND P2, PT, R0, 0x3, PT ;  /* 0x000000030000780c */ /* 0x000fda0003f45270 */
[----:B------:R-:W-:Y:S05]  /*ea20*/  @!P2 BRA `(.L_x_8492) ;  /* 0x000000000004a947 */ /* 0x000fea0003800000 */
[----:B------:R-:W-:Y:S01]  /*ea30*/  BPT.TRAP 0x1 ;  /* 0x000000040000795c */ /* 0x000fe20000300000 */
.L_x_8492:
[----:B------:R-:W-:Y:S01]  /*ea40*/  VIADD R3, R9, 0x31c40 ;  /* 0x00031c4009037836 */ /* 0x000fe20000000000 */
[----:B------:R-:W-:Y:S01]  /*ea50*/  SHF.L.U32 R2, R24, 0x1f, RZ ;  /* 0x0000001f18027819 */ /* 0x000fe200000006ff */
[C---:B------:R-:W-:Y:S02]  /*ea60*/  VIADD R0, R22.reuse, 0x1 ;  /* 0x0000000116007836 */ /* 0x040fe40000000000 */
[----:B------:R-:W-:-:S03]  /*ea70*/  IMAD R7, R22, 0x8, R3 ;  /* 0x0000000816077824 */ /* 0x000fc600078e0203 */
        /* <DEDUP_REMOVED lines=8> */
.L_x_8547:
[----:B------:R-:W2:Y:S02]  /*eb00*/  SYNCS.PHASECHK.TRANS64.TRYWAIT P0, [R3+URZ], R0 ;  /* 0x00000000030075a7 */ /* 0x000ea4000800017f */
[----:B--2---:R-:W-:Y:S05]  /*eb10*/  @!P0 BRA `(.L_x_8494) ;  /* 0x0000001000848947 */ /* 0x004fea0003800000 */
.L_x_8548:
[----:B------:R-:W-:Y:S05]  /*eb20*/  @!P2 BRA `(.L_x_8495) ;  /* 0x000000000004a947 */ /* 0x000fea0003800000 */
[----:B------:R-:W-:Y:S01]  /*eb30*/  BPT.TRAP 0x1 ;  /* 0x000000040000795c */ /* 0x000fe20000300000 */
.L_x_8495:
[----:B--2---:R-:W-:-:S04]  /*eb40*/  VIADD R3, R9, 0x31c60 ;  /* 0x00031c6009037836 */ /* 0x004fc80000000000 */
[----:B------:R-:W-:-:S04]  /*eb50*/  IMAD R5, R22, 0x8, R3 ;  /* 0x0000000816057824 */ /* 0x000fc800078e0203 */
[----:B------:R-:W2:Y:S02]  /*eb60*/  SYNCS.PHASECHK.TRANS64.TRYWAIT P0, [R5+URZ], R2 ;  /* 0x00000002050075a7 */ /* 0x000ea4000800017f */
[----:B--2---:R-:W-:Y:S05]  /*eb70*/  @!P0 BRA `(.L_x_8496) ;  /* 0x0000001000808947 */ /* 0x004fea0003800000 */
.L_x_8549:
[----:B------:R-:W-:-:S07]  /*eb80*/  IMAD R3, R4, 0x8, R3 ;  /* 0x0000000804037824 */ /* 0x000fce00078e0203 */
.L_x_8497:
[----:B---3--:R3:W4:Y:S02]  /*eb90*/  SYNCS.PHASECHK.TRANS64.TRYWAIT P0, [R3+URZ], R0 ;  /* 0x00000000030075a7 */ /* 0x008724000800017f */
[----:B----4-:R-:W-:Y:S05]  /*eba0*/  @!P0 NANOSLEEP.SYNCS 0x989680 ;  /* 0x009896800000895d */ /* 0x010fea0003900000 */
[----:B------:R-:W4:Y:S02]  /*ebb0*/  @!P0 SYNCS.PHASECHK.TRANS64 P0, [R3+URZ], R0 ;  /* 0x00000000030085a7 */ /* 0x000f24000800007f */
[----:B----4-:R-:W-:Y:S05]  /*ebc0*/  @!P0 BRA `(.L_x_8497) ;  /* 0xfffffffc00f08947 */ /* 0x010fea000383ffff */
.L_x_8490:
[----:B------:R-:W-:Y:S05]  /*ebd0*/  BSYNC B0 ;  /* 0x0000000000007941 */ /* 0x000fea0003800000 */
.L_x_8489:
[----:B------:R-:W-:Y:S05]  /*ebe0*/  EXIT ;  /* 0x000000000000794d */ /* 0x000fea0003800000 */
.L_x_8382:
[----:B0-----:R-:W-:-:S04]  /*ebf0*/  IMAD.U32 R3, RZ, RZ, UR36 ;  /* 0x00000024ff037e24 */ /* 0x001fc8000f8e00ff */
[----:B------:R0:W1:Y:S03]  /*ec00*/  SYNCS.PHASECHK.TRANS64.TRYWAIT P1, [R3+URZ+0x31c00], R0 ;  /* 0x031c0000030075a7 */ /* 0x000066000802017f */
[----:B-1----:R-:W-:Y:S05]  /*ec10*/  @!P1 NANOSLEEP.SYNCS 0x989680 ;  /* 0x009896800000995d */ /* 0x002fea0003900000 */
[----:B------:R-:W1:Y:S02]  /*ec20*/  @!P1 SYNCS.PHASECHK.TRANS64 P1, [R3+URZ+0x31c00], R0 ;  /* 0x031c0000030095a7 */ /* 0x000e64000802007f */
[----:B-1----:R-:W-:Y:S05]  /*ec30*/  @!P1 BRA `(.L_x_8382) ;  /* 0xfffffffc00ec9947 */ /* 0x002fea000383ffff */
[----:B------:R-:W-:Y:S05]  /*ec40*/  BRA `(.L_x_8498) ;  /* 0xffffff2800447947 */ /* 0x000fea000383ffff */
.L_x_8386:
[----:B-1----:R1:W2:Y:S02]  /*ec50*/  SYNCS.PHASECHK.TRANS64.TRYWAIT P2, [R4+URZ+0x31c30], R3 ;  /* 0x031c3003040075a7 */ /* 0x0022a4000804017f */
[----:B--2---:R-:W-:Y:S05]  /*ec60*/  @!P2 NANOSLEEP.SYNCS 0x989680 ;  /* 0x009896800000a95d */ /* 0x004fea0003900000 */
[----:B------:R-:W2:Y:S02]  /*ec70*/  @!P2 SYNCS.PHASECHK.TRANS64 P2, [R4+URZ+0x31c30], R3 ;  /* 0x031c30030400a5a7 */ /* 0x000ea4000804007f */
[----:B--2---:R-:W-:Y:S05]  /*ec80*/  @!P2 BRA `(.L_x_8386) ;  /* 0xfffffffc00f0a947 */ /* 0x004fea000383ffff */
[----:B------:R-:W-:Y:S05]  /*ec90*/  BRA `(.L_x_8385) ;  /* 0xffffff2800687947 */ /* 0x000fea000383ffff */
.L_x_8391:
[----:B--2---:R-:W-:-:S04]  /*eca0*/  IMAD.U32 R3, RZ, RZ, UR6 ;  /* 0x00000006ff037e24 */ /* 0x004fc8000f8e00ff */
[----:B------:R2:W3:Y:S03]  /*ecb0*/  SYNCS.PHASECHK.TRANS64.TRYWAIT P2, [R3+URZ+0x31c30], R0 ;  /* 0x031c3000030075a7 */ /* 0x0004e6000804017f */
[----:B---3--:R-:W-:Y:S05]  /*ecc0*/  @!P2 NANOSLEEP.SYNCS 0x989680 ;  /* 0x009896800000a95d */ /* 0x008fea0003900000 */
[----:B------:R-:W3:Y:S02]  /*ecd0*/  @!P2 SYNCS.PHASECHK.TRANS64 P2, [R3+URZ+0x31c30], R0 ;  /* 0x031c30000300a5a7 */ /* 0x000ee4000804007f */
[----:B---3--:R-:W-:Y:S05]  /*ece0*/  @!P2 BRA `(.L_x_8391) ;  /* 0xfffffffc00eca947 */ /* 0x008fea000383ffff */
[----:B------:R-:W-:Y:S05]  /*ecf0*/  BRA `(.L_x_8388) ;  /* 0xffffff60008c7947 */ /* 0x000fea000383ffff */
.L_x_8395:
[----:B-1----:R-:W-:-:S04]  /*ed00*/  IMAD.U32 R3, RZ, RZ, UR6 ;  /* 0x00000006ff037e24 */ /* 0x002fc8000f8e00ff */
[----:B------:R1:W2:Y:S03]  /*ed10*/  SYNCS.PHASECHK.TRANS64.TRYWAIT P2, [R3+URZ+0x31c50], R0 ;  /* 0x031c5000030075a7 */ /* 0x0002a6000804017f */
[----:B--2---:R-:W-:Y:S05]  /*ed20*/  @!P2 NANOSLEEP.SYNCS 0x989680 ;  /* 0x009896800000a95d */ /* 0x004fea0003900000 */
[----:B------:R-:W2:Y:S02]  /*ed30*/  @!P2 SYNCS.PHASECHK.TRANS64 P2, [R3+URZ+0x31c50], R0 ;  /* 0x031c50000300a5a7 */ /* 0x000ea4000804007f */
[----:B--2---:R-:W-:Y:S05]  /*ed40*/  @!P2 BRA `(.L_x_8395) ;  /* 0xfffffffc00eca947 */ /* 0x004fea000383ffff */
[----:B------:R-:W-:Y:S05]  /*ed50*/  BRA `(.L_x_8392) ;  /* 0xffffff7800307947 */ /* 0x000fea000383ffff */
.L_x_8400:
[----:B--2---:R-:W-:-:S04]  /*ed60*/  IMAD.U32 R5, RZ, RZ, UR9 ;  /* 0x00000009ff057e24 */ /* 0x004fc8000f8e00ff */
[----:B------:R2:W3:Y:S03]  /*ed70*/  SYNCS.PHASECHK.TRANS64.TRYWAIT P0, [R5+URZ+0x31c50], R4 ;  /* 0x031c5004050075a7 */ /* 0x0004e6000800017f */
[----:B---3--:R-:W-:Y:S05]  /*ed80*/  @!P0 NANOSLEEP.SYNCS 0x989680 ;  /* 0x009896800000895d */ /* 0x008fea0003900000 */
[----:B------:R-:W3:Y:S02]  /*ed90*/  @!P0 SYNCS.PHASECHK.TRANS64 P0, [R5+URZ+0x31c50], R4 ;  /* 0x031c5004050085a7 */ /* 0x000ee4000800007f */
[----:B---3--:R-:W-:Y:S05]  /*eda0*/  @!P0 BRA `(.L_x_8400) ;  /* 0xfffffffc00ec8947 */ /* 0x008fea000383ffff */
[----:B------:R-:W-:Y:S05]  /*edb0*/  BRA `(.L_x_8399) ;  /* 0xffffff9800087947 */ /* 0x000fea000383ffff */
.L_x_8431:
        /* <DEDUP_REMOVED lines=8> */
[----:B-1----:R-:W-:Y:S05]  /*ee40*/  WARPSYNC.COLLECTIVE R15, `(.L_x_8500) ;  /* 0x000000000f087348 */ /* 0x002fea0003c00000 */
[----:B------:R0:W2:Y:S02]  /*ee50*/  SHFL.IDX P6, R14, R13, R12, R11 ;  /* 0x0000000c0d0e7389 */ /* 0x0000a400000c000b */
[----:B012---:R-:W-:Y:S01]  /*ee60*/  ENDCOLLECTIVE ;  /* 0x000000000000791b */ /* 0x007fe20003800000 */
.L_x_8500:
[----:B------:R-:W-:Y:S05]  /*ee70*/  BSYNC B0 ;  /* 0x0000000000007941 */ /* 0x000fea0003800000 */
.L_x_8499:
[----:B------:R-:W-:Y:S05]  /*ee80*/  BRA `(.L_x_8501) ;  /* 0xffffffcc00a07947 */ /* 0x000fea000383ffff */
.L_x_8432:
[----:B------:R-:W-:Y:S01]  /*ee90*/  BSSY B0, `(.L_x_8502) ;  /* 0x0000006000007945 */ /* 0x000fe20003800000 */
[----:B------:R-:W-:-:S07]  /*eea0*/  IMAD.MOV.U32 R15, RZ, RZ, -0x1 ;  /* 0xffffffffff0f7424 */ /* 0x000fce00078e00ff */
[----:B-1----:R-:W-:Y:S05]  /*eeb0*/  WARPSYNC.COLLECTIVE R15, `(.L_x_8503) ;  /* 0x000000000f0c7348 */ /* 0x002fea0003c00000 */
[----:B------:R-:W-:Y:S02]  /*eec0*/  ELECT P6, UR62, PT ;  /* 0x00000000003e782f */ /* 0x000fe400038c0000 */
[----:B------:R-:W-:Y:S01]  /*eed0*/  MOV R14, UR62 ;  /* 0x0000003e000e7c02 */ /* 0x000fe20008000f00 */
[----:B-1----:R-:W-:Y:S10]  /*eee0*/  ENDCOLLECTIVE ;  /* 0x000000000000791b */ /* 0x002ff40003800000 */
.L_x_8503:
[----:B------:R-:W-:Y:S05]  /*eef0*/  BSYNC B0 ;  /* 0x0000000000007941 */ /* 0x000fea0003800000 */
.L_x_8502:
[----:B------:R-:W-:Y:S05]  /*ef00*/  BRA `(.L_x_8504) ;  /* 0xffffffcc00947947 */ /* 0x000fea000383ffff */
.L_x_8435:
[----:B--2---:R2:W3:Y:S02]  /*ef10*/  SYNCS.PHASECHK.TRANS64.TRYWAIT P0, [R5+URZ+0x31c40], R4 ;  /* 0x031c4004050075a7 */ /* 0x0044e4000800017f */
[----:B---3--:R-:W-:Y:S05]  /*ef20*/  @!P0 NANOSLEEP.SYNCS 0x989680 ;  /* 0x009896800000895d */ /* 0x008fea0003900000 */
[----:B------:R-:W3:Y:S02]  /*ef30*/  @!P0 SYNCS.PHASECHK.TRANS64 P0, [R5+URZ+0x31c40], R4 ;  /* 0x031c4004050085a7 */ /* 0x000ee4000800007f */
[----:B---3--:R-:W-:Y:S05]  /*ef40*/  @!P0 BRA `(.L_x_8435) ;  /* 0xfffffffc00f08947 */ /* 0x008fea000383ffff */
[----:B------:R-:W-:Y:S05]  /*ef50*/  BRA `(.L_x_8505) ;  /* 0xffffffcc00ec7947 */ /* 0x000fea000383ffff */
.L_x_8438:
[----:B0-----:R0:W2:Y:S02]  /*ef60*/  SYNCS.PHASECHK.TRANS64.TRYWAIT P0, [R26+URZ+0x31c20], R5 ;  /* 0x031c20051a0075a7 */ /* 0x0010a4000800017f */
[----:B--2---:R-:W-:Y:S05]  /*ef70*/  @!P0 NANOSLEEP.SYNCS 0x989680 ;  /* 0x009896800000895d */ /* 0x004fea0003900000 */
[----:B------:R-:W2:Y:S02]  /*ef80*/  @!P0 SYNCS.PHASECHK.TRANS64 P0, [R26+URZ+0x31c20], R5 ;  /* 0x031c20051a0085a7 */ /* 0x000ea4000800007f */
[----:B--2---:R-:W-:Y:S05]  /*ef90*/  @!P0 BRA `(.L_x_8438) ;  /* 0xfffffffc00f08947 */ /* 0x004fea000383ffff */
[----:B------:R-:W-:Y:S05]  /*efa0*/  BRA `(.L_x_8506) ;  /* 0xffffffd4001c7947 */ /* 0x000fea000383ffff */
.L_x_8446:
[----:B--2---:R2:W3:Y:S02]  /*efb0*/  SYNCS.PHASECHK.TRANS64.TRYWAIT P0, [R3+URZ+0x31c40], R2 ;  /* 0x031c4002030075a7 */ /* 0x0044e4000800017f */
[----:B---3--:R-:W-:Y:S05]  /*efc0*/  @!P0 NANOSLEEP.SYNCS 0x989680 ;  /* 0x009896800000895d */ /* 0x008fea0003900000 */
[----:B------:R-:W3:Y:S02]  /*efd0*/  @!P0 SYNCS.PHASECHK.TRANS64 P0, [R3+URZ+0x31c40], R2 ;  /* 0x031c4002030085a7 */ /* 0x000ee4000800007f */
[----:B---3--:R-:W-:Y:S05]  /*efe0*/  @!P0 BRA `(.L_x_8446) ;  /* 0xfffffffc00f08947 */ /* 0x008fea000383ffff */
[----:B------:R-:W-:Y:S05]  /*eff0*/  BRA `(.L_x_8507) ;  /* 0xffffffd400c47947 */ /* 0x000fea000383ffff */
.L_x_8448:
[----:B0-----:R0:W2:Y:S02]  /*f000*/  SYNCS.PHASECHK.TRANS64.TRYWAIT P0, [R2+URZ+0x60], R5 ;  /* 0x00006005020075a7 */ /* 0x0010a4000800017f */
[----:B--2---:R-:W-:Y:S05]  /*f010*/  @!P0 NANOSLEEP.SYNCS 0x989680 ;  /* 0x009896800000895d */ /* 0x004fea0003900000 */
[----:B------:R-:W2:Y:S02]  /*f020*/  @!P0 SYNCS.PHASECHK.TRANS64 P0, [R2+URZ+0x60], R5 ;  /* 0x00006005020085a7 */ /* 0x000ea4000800007f */
[----:B--2---:R-:W-:Y:S05]  /*f030*/  @!P0 BRA `(.L_x_8448) ;  /* 0xfffffffc00f08947 */ /* 0x004fea000383ffff */
[----:B------:R-:W-:Y:S05]  /*f040*/  BRA `(.L_x_8508) ;  /* 0xffffffd800507947 */ /* 0x000fea000383ffff */
.L_x_8453:
[----:B---3--:R3:W4:Y:S02]  /*f050*/  SYNCS.PHASECHK.TRANS64.TRYWAIT P0, [R3+URZ+0x31c40], R2 ;  /* 0x031c4002030075a7 */ /* 0x008724000800017f */
[----:B----4-:R-:W-:Y:S05]  /*f060*/  @!P0 NANOSLEEP.SYNCS 0x989680 ;  /* 0x009896800000895d */ /* 0x010fea0003900000 */
[----:B------:R-:W4:Y:S02]  /*f070*/  @!P0 SYNCS.PHASECHK.TRANS64 P0, [R3+URZ+0x31c40], R2 ;  /* 0x031c4002030085a7 */ /* 0x000f24000800007f */
[----:B----4-:R-:W-:Y:S05]  /*f080*/  @!P0 BRA `(.L_x_8453) ;  /* 0xfffffffc00f08947 */ /* 0x010fea000383ffff */
[----:B------:R-:W-:Y:S05]  /*f090*/  BRA `(.L_x_8509) ;  /* 0xffffffdc00807947 */ /* 0x000fea000383ffff */
.L_x_8455:
[----:B0-----:R0:W2:Y:S02]  /*f0a0*/  SYNCS.PHASECHK.TRANS64.TRYWAIT P1, [R3+URZ+0x60], R24 ;  /* 0x00006018030075a7 */ /* 0x0010a4000802017f */
[----:B--2---:R-:W-:Y:S05]  /*f0b0*/  @!P1 NANOSLEEP.SYNCS 0x989680 ;  /* 0x009896800000995d */ /* 0x004fea0003900000 */
[----:B------:R-:W2:Y:S02]  /*f0c0*/  @!P1 SYNCS.PHASECHK.TRANS64 P1, [R3+URZ+0x60], R24 ;  /* 0x00006018030095a7 */ /* 0x000ea4000802007f */
[----:B--2---:R-:W-:Y:S05]  /*f0d0*/  @!P1 BRA `(.L_x_8455) ;  /* 0xfffffffc00f09947 */ /* 0x004fea000383ffff */
[----:B------:R-:W-:Y:S05]  /*f0e0*/  BRA `(.L_x_8510) ;  /* 0xffffffe0000c7947 */ /* 0x000fea000383ffff */
.L_x_8460:
[----:B--2---:R2:W3:Y:S02]  /*f0f0*/  SYNCS.PHASECHK.TRANS64.TRYWAIT P0, [R2+URZ+0x31c40], R3 ;  /* 0x031c4003020075a7 */ /* 0x0044e4000800017f */
[----:B---3--:R-:W-:Y:S05]  /*f100*/  @!P0 NANOSLEEP.SYNCS 0x989680 ;  /* 0x009896800000895d */ /* 0x008fea0003900000 */
[----:B------:R-:W3:Y:S02]  /*f110*/  @!P0 SYNCS.PHASECHK.TRANS64 P0, [R2+URZ+0x31c40], R3 ;  /* 0x031c4003020085a7 */ /* 0x000ee4000800007f */
[----:B---3--:R-:W-:Y:S05]  /*f120*/  @!P0 BRA `(.L_x_8460) ;  /* 0xfffffffc00f08947 */ /* 0x008fea000383ffff */
[----:B------:R-:W-:Y:S05]  /*f130*/  BRA `(.L_x_8511) ;  /* 0xffffffe400147947 */ /* 0x000fea000383ffff */
.L_x_8462:
[----:B0-----:R0:W2:Y:S02]  /*f140*/  SYNCS.PHASECHK.TRANS64.TRYWAIT P1, [R2+URZ+0x60], R11 ;  /* 0x0000600b020075a7 */ /* 0x0010a4000802017f */
[----:B--2---:R-:W-:Y:S05]  /*f150*/  @!P1 NANOSLEEP.SYNCS 0x989680 ;  /* 0x009896800000995d */ /* 0x004fea0003900000 */
[----:B------:R-:W2:Y:S02]  /*f160*/  @!P1 SYNCS.PHASECHK.TRANS64 P1, [R2+URZ+0x60], R11 ;  /* 0x0000600b020095a7 */ /* 0x000ea4000802007f */
[----:B--2---:R-:W-:Y:S05]  /*f170*/  @!P1 BRA `(.L_x_8462) ;  /* 0xfffffffc00f09947 */ /* 0x004fea000383ffff */
[----:B------:R-:W-:Y:S05]  /*f180*/  BRA `(.L_x_8512) ;  /* 0xffffffe400a87947 */ /* 0x000fea000383ffff */
.L_x_8469:
[----:B--2---:R2:W3:Y:S02]  /*f190*/  SYNCS.PHASECHK.TRANS64.TRYWAIT P0, [R3+URZ+0x31c60], R2 ;  /* 0x031c6002030075a7 */ /* 0x0044e4000800017f */
[----:B---3--:R-:W-:Y:S05]  /*f1a0*/  @!P0 NANOSLEEP.SYNCS 0x989680 ;  /* 0x009896800000895d */ /* 0x008fea0003900000 */
[----:B------:R-:W3:Y:S02]  /*f1b0*/  @!P0 SYNCS.PHASECHK.TRANS64 P0, [R3+URZ+0x31c60], R2 ;  /* 0x031c6002030085a7 */ /* 0x000ee4000800007f */
[----:B---3--:R-:W-:Y:S05]  /*f1c0*/  @!P0 BRA `(.L_x_8469) ;  /* 0xfffffffc00f08947 */ /* 0x008fea000383ffff */
[----:B------:R-:W-:Y:S05]  /*f1d0*/  BRA `(.L_x_8513) ;  /* 0xffffffe800907947 */ /* 0x000fea000383ffff */
.L_x_8471:
[----:B------:R-:W-:Y:S01]  /*f1e0*/  BSSY B0, `(.L_x_8514) ;  /* 0x0000008000007945 */ /* 0x000fe20003800000 */
[----:B------:R-:W-:Y:S02]  /*f1f0*/  IMAD.MOV.U32 R13, RZ, RZ, R16 ;  /* 0x000000ffff0d7224 */ /* 0x000fe400078e0010 */
[----:B------:R-:W-:Y:S02]  /*f200*/  IMAD.MOV.U32 R12, RZ, RZ, RZ ;  /* 0x000000ffff0c7224 */ /* 0x000fe400078e00ff */
[----:B------:R-:W-:Y:S02]  /*f210*/  IMAD.MOV.U32 R11, RZ, RZ, 0x1f ;  /* 0x0000001fff0b7424 */ /* 0x000fe400078e00ff */
[----:B------:R-:W-:-:S07]  /*f220*/  IMAD.MOV.U32 R15, RZ, RZ, -0x1 ;  /* 0xffffffffff0f7424 */ /* 0x000fce00078e00ff */
[----:B01----:R-:W-:Y:S05]  /*f230*/  WARPSYNC.COLLECTIVE R15, `(.L_x_8515) ;  /* 0x000000000f087348 */ /* 0x003fea0003c00000 */
[----:B------:R2:W3:Y:S02]  /*f240*/  SHFL.IDX P6, R14, R13, R12, R11 ;  /* 0x0000000c0d0e7389 */ /* 0x0004e400000c000b */
[----:B0123--:R-:W-:Y:S01]  /*f250*/  ENDCOLLECTIVE ;  /* 0x000000000000791b */ /* 0x00ffe20003800000 */
.L_x_8515:
[----:B------:R-:W-:Y:S05]  /*f260*/  BSYNC B0 ;  /* 0x0000000000007941 */ /* 0x000fea0003800000 */
.L_x_8514:
        /* <DEDUP_REMOVED lines=8> */
.L_x_8516:
[----:B------:R-:W-:Y:S01]  /*f2f0*/  IMAD.MOV.U32 R4, RZ, RZ, R14 ;  /* 0x000000ffff047224 */ /* 0x000fe200078e000e */
[----:B------:R-:W-:Y:S06]  /*f300*/  BRA `(.L_x_8517) ;  /* 0xffffffec00047947 */ /* 0x000fec000383ffff */
.L_x_8474:
[----:B------:R-:W-:Y:S01]  /*f310*/  BSSY B0, `(.L_x_8518) ;  /* 0x0000008000007945 */ /* 0x000fe20003800000 */
[----:B-----5:R-:W-:Y:S02]  /*f320*/  IMAD.MOV.U32 R13, RZ, RZ, R2 ;  /* 0x000000ffff0d7224 */ /* 0x020fe400078e0002 */
[----:B------:R-:W-:Y:S02]  /*f330*/  IMAD.MOV.U32 R12, RZ, RZ, 0x1 ;  /* 0x00000001ff0c7424 */ /* 0x000fe400078e00ff */
[----:B------:R-:W-:Y:S02]  /*f340*/  IMAD.MOV.U32 R11, RZ, RZ, RZ ;  /* 0x000000ffff0b7224 */ /* 0x000fe400078e00ff */
[----:B------:R-:W-:-:S07]  /*f350*/  IMAD.MOV.U32 R15, RZ, RZ, -0x1 ;  /* 0xffffffffff0f7424 */ /* 0x000fce00078e00ff */
[----:B01234-:R-:W-:Y:S05]  /*f360*/  WARPSYNC.COLLECTIVE R15, `(.L_x_8519) ;  /* 0x000000000f087348 */ /* 0x01ffea0003c00000 */
[----:B------:R0:W0:Y:S02]  /*f370*/  SHFL.UP P6, R14, R13, R12, R11 ;  /* 0x0400000c0d0e7389 */ /* 0x00002400000c000b */
[----:B01234-:R-:W-:Y:S01]  /*f380*/  ENDCOLLECTIVE ;  /* 0x000000000000791b */ /* 0x01ffe20003800000 */
.L_x_8519:
[----:B------:R-:W-:Y:S05]  /*f390*/  BSYNC B0 ;  /* 0x0000000000007941 */ /* 0x000fea0003800000 */
.L_x_8518:
        /* <DEDUP_REMOVED lines=10> */
.L_x_8520:
        /* <DEDUP_REMOVED lines=8> */
.L_x_8521:
        /* <DEDUP_REMOVED lines=8> */
.L_x_8522:
        /* <DEDUP_REMOVED lines=8> */
.L_x_8523:
        /* <DEDUP_REMOVED lines=8> */
.L_x_8524:
[----:B------:R-:W-:Y:S05]  /*f640*/  BRA `(.L_x_8525) ;  /* 0xffffffe800c07947 */ /* 0x000fea000383ffff */
.L_x_8479:
[----:B------:R-:W-:Y:S01]  /*f650*/  BSSY B0, `(.L_x_8526) ;  /* 0x0000008000007945 */ /* 0x000fe20003800000 */
[----:B-----5:R-:W-:Y:S02]  /*f660*/  IMAD.MOV.U32 R13, RZ, RZ, R2 ;  /* 0x000000ffff0d7224 */ /* 0x020fe400078e0002 */
[----:B------:R-:W-:Y:S02]  /*f670*/  IMAD.MOV.U32 R12, RZ, RZ, 0x1 ;  /* 0x00000001ff0c7424 */ /* 0x000fe400078e00ff */
[----:B------:R-:W-:Y:S02]  /*f680*/  IMAD.MOV.U32 R11, RZ, RZ, RZ ;  /* 0x000000ffff0b7224 */ /* 0x000fe400078e00ff */
[----:B------:R-:W-:-:S07]  /*f690*/  IMAD.MOV.U32 R15, RZ, RZ, -0x1 ;  /* 0xffffffffff0f7424 */ /* 0x000fce00078e00ff */
[----:B012---:R-:W-:Y:S05]  /*f6a0*/  WARPSYNC.COLLECTIVE R15, `(.L_x_8527) ;  /* 0x000000000f087348 */ /* 0x007fea0003c00000 */
[----:B------:R3:W4:Y:S02]  /*f6b0*/  SHFL.UP P6, R14, R13, R12, R11 ;  /* 0x0400000c0d0e7389 */ /* 0x00072400000c000b */
[----:B01234-:R-:W-:Y:S01]  /*f6c0*/  ENDCOLLECTIVE ;  /* 0x000000000000791b */ /* 0x01ffe20003800000 */
.L_x_8527:
[----:B------:R-:W-:Y:S05]  /*f6d0*/  BSYNC B0 ;  /* 0x0000000000007941 */ /* 0x000fea0003800000 */
.L_x_8526:
        /* <DEDUP_REMOVED lines=10> */
.L_x_8528:
        /* <DEDUP_REMOVED lines=8> */
.L_x_8529:
        /* <DEDUP_REMOVED lines=8> */
.L_x_8530:
        /* <DEDUP_REMOVED lines=8> */
.L_x_8531:
        /* <DEDUP_REMOVED lines=8> */
.L_x_8532:
[----:B------:R-:W-:Y:S05]  /*f980*/  BRA `(.L_x_8533) ;  /* 0xffffffe8009c7947 */ /* 0x000fea000383ffff */
.L_x_8481:
[----:B------:R-:W-:Y:S01]  /*f990*/  BSSY B0, `(.L_x_8534) ;  /* 0x0000006000007945 */ /* 0x000fe20003800000 */
[----:B------:R-:W-:Y:S01]  /*f9a0*/  PLOP3.LUT P6, PT, P6, PT, PT, 0x8, 0x0 ;  /* 0x000000000000781c */ /* 0x000fe200037ce170 */
[----:B------:R-:W-:-:S12]  /*f9b0*/  IMAD.MOV.U32 R15, RZ, RZ, -0x1 ;  /* 0xffffffffff0f7424 */ /* 0x000fd800078e00ff */
[----:B01----:R-:W-:Y:S05]  /*f9c0*/  WARPSYNC.COLLECTIVE R15, `(.L_x_8535) ;  /* 0x000000000f087348 */ /* 0x003fea0003c00000 */
[----:B------:R-:W-:Y:S01]  /*f9d0*/  VOTE.ANY R14, PT, P6 ;  /* 0x00000000000e7806 */ /* 0x000fe200030e0100 */
[----:B01----:R-:W-:Y:S06]  /*f9e0*/  ENDCOLLECTIVE ;  /* 0x000000000000791b */ /* 0x003fec0003800000 */
.L_x_8535:
[----:B------:R-:W-:Y:S05]  /*f9f0*/  BSYNC B0 ;  /* 0x0000000000007941 */ /* 0x000fea0003800000 */
.L_x_8534:
        /* <DEDUP_REMOVED lines=9> */
.L_x_8536:
[----:B------:R-:W-:Y:S01]  /*fa90*/  IMAD.MOV.U32 R17, RZ, RZ, R14 ;  /* 0x000000ffff117224 */ /* 0x000fe200078e000e */
[----:B------:R-:W-:Y:S06]  /*faa0*/  BRA `(.L_x_8537) ;  /* 0xffffffe8008c7947 */ /* 0x000fec000383ffff */
.L_x_8483:
[----:B------:R-:W-:Y:S01]  /*fab0*/  BSSY B0, `(.L_x_8538) ;  /* 0x0000007000007945 */ /* 0x000fe20003800000 */
[----:B------:R-:W-:Y:S02]  /*fac0*/  IMAD.MOV.U32 R13, RZ, RZ, R8 ;  /* 0x000000ffff0d7224 */ /* 0x000fe400078e0008 */
[----:B------:R-:W-:Y:S02]  /*fad0*/  IMAD.MOV.U32 R11, RZ, RZ, 0x1f ;  /* 0x0000001fff0b7424 */ /* 0x000fe400078e00ff */
[----:B------:R-:W-:-:S07]  /*fae0*/  IMAD.MOV.U32 R15, RZ, RZ, -0x1 ;  /* 0xffffffffff0f7424 */ /* 0x000fce00078e00ff */
[----:B0123--:R-:W-:Y:S05]  /*faf0*/  WARPSYNC.COLLECTIVE R15, `(.L_x_8539) ;  /* 0x000000000f087348 */ /* 0x00ffea0003c00000 */
[----:B------:R4:W0:Y:S02]  /*fb00*/  SHFL.IDX P6, R14, R13, R12, R11 ;  /* 0x0000000c0d0e7389 */ /* 0x00082400000c000b */
[----:B01234-:R-:W-:Y:S01]  /*fb10*/  ENDCOLLECTIVE ;  /* 0x000000000000791b */ /* 0x01ffe20003800000 */
.L_x_8539:
[----:B------:R-:W-:Y:S05]  /*fb20*/  BSYNC B0 ;  /* 0x0000000000007941 */ /* 0x000fea0003800000 */
.L_x_8538:
[----:B------:R-:W-:Y:S05]  /*fb30*/  BRA `(.L_x_8482) ;  /* 0xffffffe800847947 */ /* 0x000fea000383ffff */
.L_x_8487:
[----:B0-----:R0:W2:Y:S02]  /*fb40*/  SYNCS.PHASECHK.TRANS64.TRYWAIT P0, [R9+URZ+0x31c20], R0 ;  /* 0x031c2000090075a7 */ /* 0x0010a4000800017f */
[----:B--2---:R-:W-:Y:S05]  /*fb50*/  @!P0 NANOSLEEP.SYNCS 0x989680 ;  /* 0x009896800000895d */ /* 0x004fea0003900000 */
[----:B------:R-:W2:Y:S02]  /*fb60*/  @!P0 SYNCS.PHASECHK.TRANS64 P0, [R9+URZ+0x31c20], R0 ;  /* 0x031c2000090085a7 */ /* 0x000ea4000800007f */
[----:B--2---:R-:W-:Y:S05]  /*fb70*/  @!P0 BRA `(.L_x_8487) ;  /* 0xfffffffc00f08947 */ /* 0x004fea000383ffff */
[----:B------:R-:W-:Y:S05]  /*fb80*/  BRA `(.L_x_8540) ;  /* 0xffffffec00607947 */ /* 0x000fea000383ffff */
.L_x_8488:
        /* <DEDUP_REMOVED lines=8> */
[----:B01----:R-:W-:Y:S05]  /*fc10*/  WARPSYNC.COLLECTIVE R15, `(.L_x_8542) ;  /* 0x000000000f087348 */ /* 0x003fea0003c00000 */
[----:B------:R2:W3:Y:S02]  /*fc20*/  SHFL.IDX P6, R14, R13, R12, R11 ;  /* 0x0000000c0d0e7389 */ /* 0x0004e400000c000b */
[----:B0123--:R-:W-:Y:S01]  /*fc30*/  ENDCOLLECTIVE ;  /* 0x000000000000791b */ /* 0x00ffe20003800000 */
.L_x_8542:
[----:B------:R-:W-:Y:S05]  /*fc40*/  BSYNC B0 ;  /* 0x0000000000007941 */ /* 0x000fea0003800000 */
.L_x_8541:
[----:B------:R-:W-:Y:S05]  /*fc50*/  BRA `(.L_x_8543) ;  /* 0xffffffec00487947 */ /* 0x000fea000383ffff */
.L_x_8491:
[----:B------:R-:W-:Y:S01]  /*fc60*/  BSSY B1, `(.L_x_8544) ;  /* 0x0000006000017945 */ /* 0x000fe20003800000 */
[----:B------:R-:W-:-:S07]  /*fc70*/  IMAD.MOV.U32 R15, RZ, RZ, -0x1 ;  /* 0xffffffffff0f7424 */ /* 0x000fce00078e00ff */
[----:B01----:R-:W-:Y:S05]  /*fc80*/  WARPSYNC.COLLECTIVE R15, `(.L_x_8545) ;  /* 0x000000000f0c7348 */ /* 0x003fea0003c00000 */
[----:B------:R-:W-:Y:S02]  /*fc90*/  ELECT P6, UR62, PT ;  /* 0x00000000003e782f */ /* 0x000fe400038c0000 */
[----:B------:R-:W-:Y:S01]  /*fca0*/  MOV R14, UR62 ;  /* 0x0000003e000e7c02 */ /* 0x000fe20008000f00 */
[----:B01----:R-:W-:Y:S10]  /*fcb0*/  ENDCOLLECTIVE ;  /* 0x000000000000791b */ /* 0x003ff40003800000 */
.L_x_8545:
[----:B------:R-:W-:Y:S05]  /*fcc0*/  BSYNC B1 ;  /* 0x0000000000017941 */ /* 0x000fea0003800000 */
.L_x_8544:
[----:B------:R-:W-:Y:S05]  /*fcd0*/  BRA `(.L_x_8546) ;  /* 0xffffffec00407947 */ /* 0x000fea000383ffff */
.L_x_8493:
[----:B0-----:R0:W2:Y:S02]  /*fce0*/  SYNCS.PHASECHK.TRANS64.TRYWAIT P0, [R7+URZ], R2 ;  /* 0x00000002070075a7 */ /* 0x0010a4000800017f */
[----:B--2---:R-:W-:Y:S05]  /*fcf0*/  @!P0 NANOSLEEP.SYNCS 0x989680 ;  /* 0x009896800000895d */ /* 0x004fea0003900000 */
[----:B------:R-:W2:Y:S02]  /*fd00*/  @!P0 SYNCS.PHASECHK.TRANS64 P0, [R7+URZ], R2 ;  /* 0x00000002070085a7 */ /* 0x000ea4000800007f */
[----:B--2---:R-:W-:Y:S05]  /*fd10*/  @!P0 BRA `(.L_x_8493) ;  /* 0xfffffffc00f08947 */ /* 0x004fea000383ffff */
[----:B------:R-:W-:Y:S05]  /*fd20*/  BRA `(.L_x_8547) ;  /* 0xffffffec00747947 */ /* 0x000fea000383ffff */
.L_x_8494:
[----:B--2---:R2:W3:Y:S02]  /*fd30*/  SYNCS.PHASECHK.TRANS64.TRYWAIT P0, [R3+URZ], R0 ;  /* 0x00000000030075a7 */ /* 0x0044e4000800017f */
[----:B---3--:R-:W-:Y:S05]  /*fd40*/  @!P0 NANOSLEEP.SYNCS 0x989680 ;  /* 0x009896800000895d */ /* 0x008fea0003900000 */
[----:B------:R-:W3:Y:S02]  /*fd50*/  @!P0 SYNCS.PHASECHK.TRANS64 P0, [R3+URZ], R0 ;  /* 0x00000000030085a7 */ /* 0x000ee4000800007f */
[----:B---3--:R-:W-:Y:S05]  /*fd60*/  @!P0 BRA `(.L_x_8494) ;  /* 0xfffffffc00f08947 */ /* 0x008fea000383ffff */
[----:B------:R-:W-:Y:S05]  /*fd70*/  BRA `(.L_x_8548) ;  /* 0xffffffec00687947 */ /* 0x000fea000383ffff */
.L_x_8496:
[----:B--2---:R2:W3:Y:S02]  /*fd80*/  SYNCS.PHASECHK.TRANS64.TRYWAIT P0, [R5+URZ], R2 ;  /* 0x00000002050075a7 */ /* 0x0044e4000800017f */
[----:B---3--:R-:W-:Y:S05]  /*fd90*/  @!P0 NANOSLEEP.SYNCS 0x989680 ;  /* 0x009896800000895d */ /* 0x008fea0003900000 */
[----:B------:R-:W3:Y:S02]  /*fda0*/  @!P0 SYNCS.PHASECHK.TRANS64 P0, [R5+URZ], R2 ;  /* 0x00000002050085a7 */ /* 0x000ee4000800007f */
[----:B---3--:R-:W-:Y:S05]  /*fdb0*/  @!P0 BRA `(.L_x_8496) ;  /* 0xfffffffc00f08947 */ /* 0x008fea000383ffff */
[----:B------:R-:W-:Y:S05]  /*fdc0*/  BRA `(.L_x_8549) ;  /* 0xffffffec006c7947 */ /* 0x000fea000383ffff */
.L_x_8550:
        /* <DEDUP_REMOVED lines=11> */
.L_x_12780:


//--------------------- .text._ZN7cutlass13device_kernelIN5flash11enable_sm90INS1_16FlashAttnFwdSm90INS1_25CollectiveMainloopFwdSm90ILi2EN4cute5tupleIJNS5_1CILi1EEES8_S8_EEENS6_IJNS7_ILi192EEENS7_ILi144EEENS7_ILi96EEEEEELi96ENS_6half_tEfNS_4arch4Sm90ELb0ELb0ELb0ELb1ELb0ELb1ELb0ELb0ELb1ELb0ELb0ELb0EEENS1_21CollectiveEpilogueFwdINS6_IJSA_SC_SB_EEES9_SE_SG_Li384ELb1ELb0ELb0ELb0EEENS1_36VarlenDynamicPersistentTileSchedulerILi192ELi144ELi384ELi32ELb0ELb0ELb1ELb0ELb1ELb1EEEEEEEEEvNT_6ParamsE --------------------------
	.section	.text._ZN7cutlass13device_kernelIN5flash11enable_sm90INS1_16FlashAttnFwdSm90INS1_25CollectiveMainloopFwdSm90ILi2EN4cute5tupleIJNS5_1CILi1EEES8_S8_EEENS6_IJNS7_ILi192EEENS7_ILi144EEENS7_ILi96EEEEEELi96ENS_6half_tEfNS_4arch4Sm90ELb0ELb0ELb0ELb1ELb0ELb1ELb0ELb0ELb1ELb0ELb0ELb0EEENS1_21CollectiveEpilogueFwdINS6_IJSA_SC_SB_EEES9_SE_SG_Li384ELb1ELb0ELb0ELb0EEENS1_36VarlenDynamicPersistentTileSchedulerILi192ELi144ELi384ELi32ELb0ELb0ELb1ELb0ELb1ELb1EEEEEEEEEvNT_6ParamsE,"ax",@progbits
	.align	128
.text._ZN7cutlass13device_kernelIN5flash11enable_sm90INS1_16FlashAttnFwdSm90INS1_25CollectiveMainloopFwdSm90ILi2EN4cute5tupleIJNS5_1CILi1EEES8_S8_EEENS6_IJNS7_ILi192EEENS7_ILi144EEENS7_ILi96EEEEEELi96ENS_6half_tEfNS_4arch4Sm90ELb0ELb0ELb0ELb1ELb0ELb1ELb0ELb0ELb1ELb0ELb0ELb0EEENS1_21CollectiveEpilogueFwdINS6_IJSA_SC_SB_EEES9_SE_SG_Li384ELb1ELb0ELb0ELb0EEENS1_36VarlenDynamicPersistentTileSchedulerILi192ELi144ELi384ELi32ELb0ELb0ELb1ELb0ELb1ELb1EEEEEEEEEvNT_6ParamsE:
        .type           _ZN7cutlass13device_kernelIN5flash11enable_sm90INS1_16FlashAttnFwdSm90INS1_25CollectiveMainloopFwdSm90ILi2EN4cute5tupleIJNS5_1CILi1EEES8_S8_EEENS6_IJNS7_ILi192EEENS7_ILi144EEENS7_ILi96EEEEEELi96ENS_6half_tEfNS_4arch4Sm90ELb0ELb0ELb0ELb1ELb0ELb1ELb0ELb0ELb1ELb0ELb0ELb0EEENS1_21CollectiveEpilogueFwdINS6_IJSA_SC_SB_EEES9_SE_SG_Li384ELb1ELb0ELb0ELb0EEENS1_36VarlenDynamicPersistentTileSchedulerILi192ELi144ELi384ELi32ELb0ELb0ELb1ELb0ELb1ELb1EEEEEEEEEvNT_6ParamsE,@function
        .size           _ZN7cutlass13device_kernelIN5flash11enable_sm90INS1_16FlashAttnFwdSm90INS1_25CollectiveMainloopFwdSm90ILi2EN4cute5tupleIJNS5_1CILi1EEES8_S8_EEENS6_IJNS7_ILi192EEENS7_ILi144EEENS7_ILi96EEEEEELi96ENS_6half_tEfNS_4arch4Sm90ELb0ELb0ELb0ELb1ELb0ELb1ELb0ELb0ELb1ELb0ELb0ELb0EEENS1_21CollectiveEpilogueFwdINS6_IJSA_SC_SB_EEES9_SE_SG_Li384ELb1ELb0ELb0ELb0EEENS1_36VarlenDynamicPersistentTileSchedulerILi192ELi144ELi384ELi32ELb0ELb0ELb1ELb0ELb1ELb1EEEEEEEEEvNT_6ParamsE,(.L_x_12781 - _ZN7cutlass13device_kernelIN5flash11enable_sm90INS1_16FlashAttnFwdSm90INS1_25CollectiveMainloopFwdSm90ILi2EN4cute5tupleIJNS5_1CILi1EEES8_S8_EEENS6_IJNS7_ILi192EEENS7_ILi144EEENS7_ILi96EEEEEELi96ENS_6half_tEfNS_4arch4Sm90ELb0ELb0ELb0ELb1ELb0ELb1ELb0ELb0ELb1ELb0ELb0ELb0EEENS1_21CollectiveEpilogueFwdINS6_IJSA_SC_SB_EEES9_SE_SG_Li384ELb1ELb0ELb0ELb0EEENS1_36VarlenDynamicPersistentTileSchedulerILi192ELi144ELi384ELi32ELb0ELb0ELb1ELb0ELb1ELb1EEEEEEEEEvNT_6ParamsE)
        .other          _ZN7cutlass13device_kernelIN5flash11enable_sm90INS1_16FlashAttnFwdSm90INS1_25CollectiveMainloopFwdSm90ILi2EN4cute5tupleIJNS5_1CILi1EEES8_S8_EEENS6_IJNS7_ILi192EEENS7_ILi144EEENS7_ILi96EEEEEELi96ENS_6half_tEfNS_4arch4Sm90ELb0ELb0ELb0ELb1ELb0ELb1ELb0ELb0ELb1ELb0ELb0ELb0EEENS1_21CollectiveEpilogueFwdINS6_IJSA_SC_SB_EEES9_SE_SG_Li384ELb1ELb0ELb0ELb0EEENS1_36VarlenDynamicPersistentTileSchedulerILi192ELi144ELi384ELi32ELb0ELb0ELb1ELb0ELb1ELb1EEEEEEEEEvNT_6ParamsE,@"STO_CUDA_ENTRY STV_DEFAULT"
_ZN7cutlass13device_kernelIN5flash11enable_sm90INS1_16FlashAttnFwdSm90INS1_25CollectiveMainloopFwdSm90ILi2EN4cute5tupleIJNS5_1CILi1EEES8_S8_EEENS6_IJNS7_ILi192EEENS7_ILi144EEENS7_ILi96EEEEEELi96ENS_6half_tEfNS_4arch4Sm90ELb0ELb0ELb0ELb1ELb0ELb1ELb0ELb0ELb1ELb0ELb0ELb0EEENS1_21CollectiveEpilogueFwdINS6_IJSA_SC_SB_EEES9_SE_SG_Li384ELb1ELb0ELb0ELb0EEENS1_36VarlenDynamicPersistentTileSchedulerILi192ELi144ELi384ELi32ELb0ELb0ELb1ELb0ELb1ELb1EEEEEEEEEvNT_6ParamsE:
        /* <DEDUP_REMOVED lines=27> */
.L_x_8552:
[----:B------:R-:W-:Y:S05]  /*01b0*/  BSYNC B0 ;  /* 0x0000000000007941 */ /* 0x000fea0003800000 */
.L_x_8551:
        /* <DEDUP_REMOVED lines=41> */
.L_x_8553:
        /* <DEDUP_REMOVED lines=22> */
.L_x_8554:
        /* <DEDUP_REMOVED lines=18> */
.L_x_8555:
        /* <DEDUP_REMOVED lines=22> */
.L_x_8556:
        /* <DEDUP_REMOVED lines=22> */
.L_x_8557:
        /* <DEDUP_REMOVED lines=10> */
.L_x_8560:
[----:B------:R-:W-:-:S08]  /*0a30*/  NOP ;  /* 0x0000000000007918 */ /* 0x000fd00000000000 */
[----:B------:R-:W1:Y:S02]  /*0a40*/  USETMAXREG.TRY_ALLOC.CTAPOOL UP0, 0xa0 ;  /* 0x000000a0000079c8 */ /* 0x000e640008000600 */
[----:B-1----:R-:W-:-:S13]  /*0a50*/  PLOP3.LUT P0, PT, PT, PT, UP0, 0x80, 0x0 ;  /* 0x000000000000781c */ /* 0x002fda0003f0f008 */
[----:B------:R-:W-:Y:S05]  /*0a60*/  @!P0 BRA `(.L_x_8560) ;  /* 0xfffffffc00f08947 */ /* 0x000fea000383ffff */
[----:B------:R-:W2:Y:S01]  /*0a70*/  LDL.LU R0, [R1+0x28] ;  /* 0x0000280001007983 */ /* 0x000ea20000300800 */
[----:B0-----:R-:W0:Y:S01]  /*0a80*/  S2R R2, SR_TID.X ;  /* 0x0000000000027919 */ /* 0x001e220000002100 */
[----:B------:R-:W1:Y:S01]  /*0a90*/  S2UR UR5, SR_CgaCtaId ;  /* 0x00000000000579c3 */ /* 0x000e620000008800 */
[----:B------:R-:W-:Y:S01]  /*0aa0*/  UMOV UR4, 0x400 ;  /* 0x0000040000047882 */ /* 0x000fe20000000000 */
[----:B0-----:R-:W-:-:S06]  /*0ab0*/  SHF.R.U32.HI R2, RZ, 0x7, R2 ;  /* 0x00000007ff027819 */ /* 0x001fcc0000011602 */
[----:B------:R-:W-:Y:S06]  /*0ac0*/  BAR.ARV 0x8, 0x1a0 ;  /* 0x0206800000007b1d */ /* 0x000fec0000002000 */
[----:B------:R-:W-:-:S13]  /*0ad0*/  ISETP.NE.AND P0, PT, R2, 0x1, PT ;  /* 0x000000010200780c */ /* 0x000fda0003f05270 */
[----:B------:R-:W-:Y:S08]  /*0ae0*/  @!P0 BAR.ARV 0x9, 0x100 ;  /* 0x0244000000008b1d */ /* 0x000ff00000002000 */
[----:B------:R-:W-:Y:S01]  /*0af0*/  BAR.SYNC.DEFER_BLOCKING 0x5, 0x1a0 ;  /* 0x0146800000007b1d */ /* 0x000fe20000010000 */
[----:B-1----:R-:W-:-:S06]  /*0b00*/  ULEA UR4, UR5, UR4, 0x18 ;  /* 0x0000000405047291 */ /* 0x002fcc000f8ec03f */
[----:B------:R-:W-:Y:S01]  /*0b10*/  IMAD.U32 R18, RZ, RZ, UR4 ;  /* 0x00000004ff127e24 */ /* 0x000fe2000f8e00ff */
[----:B------:R-:W-:-:S04]  /*0b20*/  ULDC UR4, c[0x0][0xc14] ;  /* 0x0003050000047ab9 */ /* 0x000fc80000000800 */
[----:B------:R-:W0:Y:S01]  /*0b30*/  LDS.128 R104, [R18+0x31cd0] ;  /* 0x031cd00012687984 */ /* 0x000e220000000c00 */
[----:B------:R-:W-:Y:S06]  /*0b40*/  BAR.ARV 0x4, 0x1a0 ;  /* 0x0106800000007b1d */ /* 0x000fec0000002000 */
[----:B--2---:R-:W-:-:S04]  /*0b50*/  LOP3.LUT R0, R0, 0xffffffef, RZ, 0xc0, !PT ;  /* 0xffffffef00007812 */ /* 0x004fc800078ec0ff */
[----:B------:R-:W-:-:S05]  /*0b60*/  @P0 LOP3.LUT R0, R0, 0x10, RZ, 0xfc, !PT ;  /* 0x0000001000000812 */ /* 0x000fca00078efcff */
[----:B------:R3:W-:Y:S01]  /*0b70*/  STL [R1+0x28], R0 ;  /* 0x0000280001007387 */ /* 0x0007e20000100800 */
[----:B0-----:R-:W-:-:S13]  /*0b80*/  ISETP.GE.AND P0, PT, R107, UR4, PT ;  /* 0x000000046b007c0c */ /* 0x001fda000bf06270 */
[----:B---3--:R-:W-:Y:S05]  /*0b90*/  @P0 BRA `(.L_x_8561) ;  /* 0x000001a400100947 */ /* 0x008fea0003800000 */
[----:B------:R-:W2:Y:S01]  /*0ba0*/  LDL R2, [R1+0xa0] ;  /* 0x0000a00001027983 */ /* 0x000ea20000100800 */
[----:B------:R-:W-:Y:S01]  /*0bb0*/  IMAD.MOV.U32 R16, RZ, RZ, -0x2 ;  /* 0xfffffffeff107424 */ /* 0x000fe200078e00ff */
[----:B------:R-:W-:Y:S02]  /*0bc0*/  R2UR UR4, R18 ;  /* 0x00000000120472ca */ /* 0x000fe400000e0000 */
[----:B------:R-:W-:Y:S01]  /*0bd0*/  CS2R R148, SRZ ;  /* 0x0000000000947805 */ /* 0x000fe2000001ff00 */
[----:B------:R-:W0:Y:S10]  /*0be0*/  S2R R0, SR_TID.X ;  /* 0x0000000000007919 */ /* 0x000e340000002100 */
[----:B------:R-:W-:Y:S01]  /*0bf0*/  UIADD3 UR4, UR4, 0xda00, URZ ;  /* 0x0000da0004047890 */ /* 0x000fe2000fffe03f */
[----:B0-----:R-:W-:-:S05]  /*0c00*/  VIADD R21, R0, 0xffffff80 ;  /* 0xffffff8000157836 */ /* 0x001fca0000000000 */
[----:B------:R-:W-:Y:S02]  /*0c10*/  SHF.R.S32.HI R0, RZ, 0x1f, R21 ;  /* 0x0000001fff007819 */ /* 0x000fe40000011415 */
[-C--:B------:R-:W-:Y:S02]  /*0c20*/  LEA.HI R12, R21, R21.reuse, RZ, 0x1 ;  /* 0x00000015150c7211 */ /* 0x080fe400078f08ff */
[CC--:B------:R-:W-:Y:S02]  /*0c30*/  LEA.HI R3, R0.reuse, R21.reuse, RZ, 0x4 ;  /* 0x0000001500037211 */ /* 0x0c0fe400078f20ff */
[----:B------:R-:W-:Y:S02]  /*0c40*/  LEA.HI R5, R0, R21, RZ, 0x5 ;  /* 0x0000001500057211 */ /* 0x000fe400078f28ff */
[----:B------:R-:W-:Y:S02]  /*0c50*/  LOP3.LUT R4, R3, 0xfffffff0, RZ, 0xc0, !PT ;  /* 0xfffffff003047812 */ /* 0x000fe400078ec0ff */
[----:B------:R-:W-:-:S02]  /*0c60*/  SHF.R.S32.HI R145, RZ, 0x1, R12 ;  /* 0x00000001ff917819 */ /* 0x000fc4000001140c */
[----:B------:R-:W-:Y:S01]  /*0c70*/  SHF.R.S32.HI R9, RZ, 0x5, R5 ;  /* 0x00000005ff097819 */ /* 0x000fe20000011405 */
[----:B------:R-:W-:Y:S01]  /*0c80*/  IMAD.IADD R4, R21, 0x1, -R4 ;  /* 0x0000000115047824 */ /* 0x000fe200078e0a04 */
[----:B------:R-:W-:-:S03]  /*0c90*/  SHF.R.S32.HI R6, RZ, 0x4, R3 ;  /* 0x00000004ff067819 */ /* 0x000fc60000011403 */
[--C-:B------:R-:W-:Y:S01]  /*0ca0*/  IMAD R17, R9, 0x10, R4.reuse ;  /* 0x0000001009117824 */ /* 0x100fe200078e0204 */
[----:B------:R-:W-:Y:S02]  /*0cb0*/  SHF.R.S32.HI R5, RZ, 0x1f, R4 ;  /* 0x0000001fff057819 */ /* 0x000fe40000011404 */
[----:B------:R-:W-:-:S04]  /*0cc0*/  LEA.HI R3, R3, R6, RZ, 0x1 ;  /* 0x0000000603037211 */ /* 0x000fc800078f08ff */
[----:B------:R-:W-:-:S05]  /*0cd0*/  LOP3.LUT R3, R3, 0x1ffffffe, RZ, 0xc0, !PT ;  /* 0x1ffffffe03037812 */ /* 0x000fca00078ec0ff */
[----:B------:R-:W-:Y:S01]  /*0ce0*/  IMAD.IADD R3, R6, 0x1, -R3 ;  /* 0x0000000106037824 */ /* 0x000fe200078e0a03 */
[----:B--2---:R-:W-:Y:S02]  /*0cf0*/  R2UR UR5, R2 ;  /* 0x00000000020572ca */ /* 0x004fe400000e0000 */
[----:B------:R-:W-:-:S04]  /*0d00*/  LEA.HI R2, R0, R21, RZ, 0x7 ;  /* 0x0000001500027211 */ /* 0x000fc800078f38ff */
[----:B------:R-:W-:Y:S02]  /*0d10*/  LOP3.LUT R7, R2, 0xffffff80, RZ, 0xc0, !PT ;  /* 0xffffff8002077812 */ /* 0x000fe400078ec0ff */
[----:B------:R-:W-:-:S03]  /*0d20*/  SHF.R.S32.HI R19, RZ, 0x7, R2 ;  /* 0x00000007ff137819 */ /* 0x000fc60000011402 */
[----:B------:R-:W-:Y:S01]  /*0d30*/  IMAD.IADD R24, R21, 0x1, -R7 ;  /* 0x0000000115187824 */ /* 0x000fe200078e0a07 */
[C---:B------:R-:W-:Y:S01]  /*0d40*/  LEA.HI R7, R12.reuse, R145, RZ, 0x1 ;  /* 0x000000910c077211 */ /* 0x040fe200078f08ff */
[----:B------:R-:W-:Y:S01]  /*0d50*/  IMAD.HI R2, R19, 0x55555556, RZ ;  /* 0x5555555613027827 */ /* 0x000fe200078e02ff */
[----:B------:R-:W-:Y:S01]  /*0d60*/  LOP3.LUT R12, R12, 0xfffffffe, RZ, 0xc0, !PT ;  /* 0xfffffffe0c0c7812 */ /* 0x000fe200078ec0ff */
[----:B------:R-:W-:Y:S01]  /*0d70*/  ULOP3.LUT UR5, UR5, 0x1, URZ, 0xfc, !UPT ;  /* 0x0000000105057892 */ /* 0x000fe2000f8efc3f */
[----:B------:R-:W-:Y:S02]  /*0d80*/  SHF.R.S32.HI R10, RZ, 0x1f, R24 ;  /* 0x0000001fff0a7819 */ /* 0x000fe40000011418 */
[----:B------:R-:W-:Y:S01]  /*0d90*/  LOP3.LUT R14, R7, 0x7fffffe, RZ, 0xc0, !PT ;  /* 0x07fffffe070e7812 */ /* 0x000fe200078ec0ff */
[----:B------:R-:W-:Y:S01]  /*0da0*/  IMAD.IADD R20, R21, 0x1, -R12 ;  /* 0x0000000115147824 */ /* 0x000fe200078e0a0c */
[----:B------:R-:W-:Y:S02]  /*0db0*/  LEA.HI R11, R10, R24, RZ, 0x2 ;  /* 0x000000180a0b7211 */ /* 0x000fe400078f10ff */
[-C--:B------:R-:W-:Y:S01]  /*0dc0*/  LEA.HI R7, R5, R4.reuse, RZ, 0x3 ;  /* 0x0000000405077211 */ /* 0x080fe200078f18ff */
[----:B------:R-:W-:Y:S01]  /*0dd0*/  IMAD.IADD R13, R145, 0x1, -R14 ;  /* 0x00000001910d7824 */ /* 0x000fe200078e0a0e */
[----:B------:R-:W-:Y:S01]  /*0de0*/  LEA.HI R5, R5, R4, RZ, 0x2 ;  /* 0x0000000405057211 */ /* 0x000fe200078f10ff */
[----:B------:R-:W-:Y:S01]  /*0df0*/  IMAD.SHL.U32 R146, R20, 0x8, RZ ;  /* 0x0000000814927824 */ /* 0x000fe200078e00ff */
[----:B------:R-:W-:Y:S01]  /*0e00*/  LOP3.LUT R15, R11, 0x7ffffffc, RZ, 0xc0, !PT ;  /* 0x7ffffffc0b0f7812 */ /* 0x000fe200078ec0ff */
[----:B------:R-:W-:Y:S01]  /*0e10*/  IMAD.SHL.U32 R8, R7, 0x10, RZ ;  /* 0x0000001007087824 */ /* 0x000fe200078e00ff */
[----:B------:R-:W-:Y:S01]  /*0e20*/  LOP3.LUT R7, R5, 0x7fffffc, RZ, 0xc0, !PT ;  /* 0x07fffffc05077812 */ /* 0x000fe200078ec0ff */
[----:B------:R-:W-:Y:S01]  /*0e30*/  IMAD R13, R6, 0x8, R13 ;  /* 0x00000008060d7824 */ /* 0x000fe200078e020d */
[----:B------:R-:W-:Y:S01]  /*0e40*/  SHF.R.S32.HI R5, RZ, 0x2, R5 ;  /* 0x00000002ff057819 */ /* 0x000fe20000011405 */
[----:B------:R-:W-:Y:S01]  /*0e50*/  IMAD.IADD R15, R24, 0x1, -R15 ;  /* 0x00000001180f7824 */ /* 0x000fe200078e0a0f */
[----:B------:R-:W-:Y:S01]  /*0e60*/  LOP3.LUT R8, R8, 0x7fffff80, RZ, 0xc0, !PT ;  /* 0x7fffff8008087812 */ /* 0x000fe200078ec0ff */
[----:B------:R-:W-:Y:S01]  /*0e70*/  IMAD.IADD R7, R4, 0x1, -R7 ;  /* 0x0000000104077824 */ /* 0x000fe200078e0a07 */
[--C-:B------:R-:W-:Y:S01]  /*0e80*/  SHF.R.S32.HI R6, RZ, 0x2, R11.reuse ;  /* 0x00000002ff067819 */ /* 0x100fe2000001140b */
[----:B------:R-:W-:Y:S01]  /*0e90*/  IMAD R4, R15, R16, 0x90 ;  /* 0x000000900f047424 */ /* 0x000fe200078e0210 */
[----:B------:R-:W-:Y:S01]  /*0ea0*/  SHF.R.S32.HI R11, RZ, 0x1f, R11 ;  /* 0x0000001fff0b7819 */ /* 0x000fe2000001140b */
[----:B------:R-:W-:Y:S01]  /*0eb0*/  IMAD R8, R9, 0x100, R8 ;  /* 0x0000010009087824 */ /* 0x000fe200078e0208 */
[C---:B------:R-:W-:Y:S01]  /*0ec0*/  IADD3 R12, R146.reuse, 0x10, RZ ;  /* 0x00000010920c7810 */ /* 0x040fe20007ffe0ff */
[----:B------:R-:W-:Y:S01]  /*0ed0*/  IMAD.SHL.U32 R5, R5, 0x40, RZ ;  /* 0x0000004005057824 */ /* 0x000fe200078e00ff */
[----:B------:R0:W-:Y:S01]  /*0ee0*/  STL [R1+0x90], R4 ;  /* 0x0000900401007387 */ /* 0x0001e20000100800 */
[----:B------:R-:W-:Y:S01]  /*0ef0*/  IMAD R7, R7, 0x10, R8 ;  /* 0x0000001007077824 */ /* 0x000fe200078e0208 */
[----:B------:R-:W-:Y:S01]  /*0f00*/  LEA.HI R11, R11, R6, RZ, 0x3 ;  /* 0x000000060b0b7211 */ /* 0x000fe200078f18ff */
[----:B------:R-:W-:Y:S01]  /*0f10*/  VIADD R9, R146, 0x20 ;  /* 0x0000002092097836 */ /* 0x000fe20000000000 */
[----:B------:R-:W-:Y:S01]  /*0f20*/  LOP3.LUT R5, R5, 0x40, RZ, 0xc0, !PT ;  /* 0x0000004005057812 */ /* 0x000fe200078ec0ff */
[----:B------:R-:W-:Y:S01]  /*0f30*/  IMAD.SHL.U32 R14, R13, 0x20, RZ ;  /* 0x000000200d0e7824 */ /* 0x000fe200078e00ff */
[----:B------:R-:W-:-:S02]  /*0f40*/  LOP3.LUT R11, R11, 0xfffffff8, RZ, 0xc0, !PT ;  /* 0xfffffff80b0b7812 */ /* 0x000fc400078ec0ff */
[----:B------:R-:W-:Y:S02]  /*0f50*/  LEA.HI R10, R10, R24, RZ, 0x5 ;  /* 0x000000180a0a7211 */ /* 0x000fe400078f28ff */
[----:B0-----:R-:W-:Y:S01]  /*0f60*/  LEA.HI R4, R0, R21, RZ, 0x2 ;  /* 0x0000001500047211 */ /* 0x001fe200078f10ff */
[----:B------:R-:W-:Y:S01]  /*0f70*/  IMAD.SHL.U32 R0, R3, 0x8, RZ ;  /* 0x0000000803007824 */ /* 0x000fe200078e00ff */
[----:B------:R-:W-:Y:S01]  /*0f80*/  LEA.HI R2, R2, R2, RZ, 0x1 ;  /* 0x0000000202027211 */ /* 0x000fe200078f08ff */
[----:B------:R-:W-:Y:S01]  /*0f90*/  IMAD.IADD R11, R6, 0x1, -R11 ;  /* 0x00000001060b7824 */ /* 0x000fe200078e0a0b */
[----:B------:R-:W-:Y:S01]  /*0fa0*/  SHF.R.S32.HI R22, RZ, 0x2, R4 ;  /* 0x00000002ff167819 */ /* 0x000fe20000011404 */
[----:B------:R-:W-:Y:S01]  /*0fb0*/  IMAD.U32 R3, R17, 0x20, R0 ;  /* 0x0000002011037824 */ /* 0x000fe200078e0000 */
[----:B------:R-:W-:Y:S01]  /*0fc0*/  SHF.R.S32.HI R8, RZ, 0x1f, R4 ;  /* 0x0000001fff087819 */ /* 0x000fe20000011404 */
[----:B------:R-:W-:Y:S01]  /*0fd0*/  IMAD R2, R2, -0x3, R19 ;  /* 0xfffffffd02027824 */ /* 0x000fe200078e0213 */
[----:B------:R-:W-:Y:S01]  /*0fe0*/  LOP3.LUT R0, R5, 0x8, R0, 0xf8, !PT ;  /* 0x0000000805007812 */ /* 0x000fe200078ef800 */
[----:B------:R-:W-:Y:S01]  /*0ff0*/  STL [R1+0x60], R22 ;  /* 0x0000601601007387 */ /* 0x000fe20000100800 */
[----:B------:R-:W-:Y:S01]  /*1000*/  LEA.HI R8, R8, R22, RZ, 0x2 ;  /* 0x0000001608087211 */ /* 0x000fe200078f10ff */
[----:B------:R-:W-:Y:S01]  /*1010*/  IMAD.MOV.U32 R19, RZ, RZ, RZ ;  /* 0x000000ffff137224 */ /* 0x000fe200078e00ff */
[----:B------:R-:W-:Y:S01]  /*1020*/  SHF.R.U32.HI R5, RZ, 0x3, R5 ;  /* 0x00000003ff057819 */ /* 0x000fe20000011605 */
[----:B------:R0:W-:Y:S01]  /*1030*/  STL [R1+0x98], R3 ;  /* 0x0000980301007387 */ /* 0x0001e20000100800 */
[----:B------:R-:W-:-:S02]  /*1040*/  LOP3.LUT R8, R8, 0xfffffffc, RZ, 0xc0, !PT ;  /* 0xfffffffc08087812 */ /* 0x000fc400078ec0ff */
[----:B------:R-:W-:Y:S01]  /*1050*/  LOP3.LUT R0, R0, R5, RZ, 0x3c, !PT ;  /* 0x0000000500007212 */ /* 0x000fe200078e3cff */
[----:B------:R1:W-:Y:S01]  /*1060*/  STL [R1+0x30], R12 ;  /* 0x0000300c01007387 */ /* 0x0003e20000100800 */
[----:B------:R-:W-:Y:S02]  /*1070*/  SHF.R.S32.HI R10, RZ, 0x5, R10 ;  /* 0x00000005ff0a7819 */ /* 0x000fe4000001140a */
[----:B------:R-:W-:Y:S01]  /*1080*/  SHF.R.S32.HI R5, RZ, 0x1f, R12 ;  /* 0x0000001fff057819 */ /* 0x000fe2000001140c */
[----:B------:R2:W-:Y:S01]  /*1090*/  STL [R1+0x34], R9 ;  /* 0x0000340901007387 */ /* 0x0005e20000100800 */
[----:B------:R-:W-:Y:S01]  /*10a0*/  IMAD.IADD R7, R0, 0x1, R7 ;  /* 0x0000000100077824 */ /* 0x000fe200078e0207 */
[----:B------:R-:W-:Y:S01]  /*10b0*/  LOP3.LUT R4, R4, 0x1ffffffc, RZ, 0xc0, !PT ;  /* 0x1ffffffc04047812 */ /* 0x000fe200078ec0ff */
[----:B0-----:R-:W-:Y:S01]  /*10c0*/  IMAD.IADD R3, R22, 0x1, -R8 ;  /* 0x0000000116037824 */ /* 0x001fe200078e0a08 */
[----:B------:R-:W-:Y:S01]  /*10d0*/  SHF.R.S32.HI R8, RZ, 0x1f, R9 ;  /* 0x0000001fff087819 */ /* 0x000fe20000011409 */
[----:B------:R-:W-:Y:S01]  /*10e0*/  IMAD R11, R10, 0x10, R11 ;  /* 0x000000100a0b7824 */ /* 0x000fe200078e020b */
[-C--:B------:R-:W-:Y:S01]  /*10f0*/  LEA.HI R6, R5, R12.reuse, RZ, 0x3 ;  /* 0x0000000c05067211 */ /* 0x080fe200078f18ff */
[----:B------:R-:W-:Y:S01]  /*1100*/  IMAD.IADD R4, R21, 0x1, -R4 ;  /* 0x0000000115047824 */ /* 0x000fe200078e0a04 */
[----:B------:R0:W-:Y:S01]  /*1110*/  STL [R1+0x78], R3 ;  /* 0x0000780301007387 */ /* 0x0001e20000100800 */
[----:B------:R-:W-:Y:S01]  /*1120*/  LEA.HI R5, R5, R12, RZ, 0x5 ;  /* 0x0000000c05057211 */ /* 0x000fe200078f28ff */
[----:B------:R-:W-:Y:S01]  /*1130*/  IMAD R0, R2, 0x40, R11 ;  /* 0x0000004002007824 */ /* 0x000fe200078e020b */
[CC--:B-1----:R-:W-:Y:S01]  /*1140*/  LEA.HI R12, R8.reuse, R9.reuse, RZ, 0x5 ;  /* 0x00000009080c7211 */ /* 0x0c2fe200078f28ff */
[----:B------:R-:W-:Y:S01]  /*1150*/  STL [R1+0x3c], R14 ;  /* 0x00003c0e01007387 */ /* 0x000fe20000100800 */
[----:B--2---:R-:W-:Y:S01]  /*1160*/  LEA.HI R9, R8, R9, RZ, 0x3 ;  /* 0x0000000908097211 */ /* 0x004fe200078f18ff */
[----:B------:R-:W-:Y:S01]  /*1170*/  IMAD R144, R7, 0x2, R18 ;  /* 0x0000000207907824 */ /* 0x000fe200078e0212 */
[----:B------:R-:W-:-:S02]  /*1180*/  SHF.R.S32.HI R8, RZ, 0x5, R12 ;  /* 0x00000005ff087819 */ /* 0x000fc4000001140c */
[----:B------:R-:W-:Y:S01]  /*1190*/  SHF.R.S32.HI R5, RZ, 0x5, R5 ;  /* 0x00000005ff057819 */ /* 0x000fe20000011405 */
[----:B0-----:R-:W-:Y:S02]  /*11a0*/  IMAD.SHL.U32 R3, R3, 0x40, RZ ;  /* 0x0000004003037824 */ /* 0x001fe400078e00ff */
[--C-:B------:R-:W-:Y:S02]  /*11b0*/  IMAD R13, R8, 0x1800, R14.reuse ;  /* 0x00001800080d7824 */ /* 0x100fe400078e020e */
[----:B------:R-:W-:Y:S01]  /*11c0*/  IMAD R5, R5, 0x1800, R14 ;  /* 0x0000180005057824 */ /* 0x000fe200078e020e */
[----:B------:R-:W-:-:S04]  /*11d0*/  LOP3.LUT R16, R3, 0xc0, RZ, 0xc0, !PT ;  /* 0x000000c003107812 */ /* 0x000fc800078ec0ff */
[----:B------:R-:W-:Y:S01]  /*11e0*/  SHF.R.U32.HI R15, RZ, 0x3, R16 ;  /* 0x00000003ff0f7819 */ /* 0x000fe20000011610 */
[----:B------:R-:W-:Y:S01]  /*11f0*/  STL [R1+0x2c], R16 ;  /* 0x00002c1001007387 */ /* 0x000fe20000100800 */
[C---:B------:R-:W-:Y:S02]  /*1200*/  LOP3.LUT R3, R16.reuse, 0x18, R6, 0xf8, !PT ;  /* 0x0000001810037812 */ /* 0x040fe400078ef806 */
[C---:B------:R-:W-:Y:S01]  /*1210*/  LOP3.LUT R12, R16.reuse, 0x18, R9, 0xf8, !PT ;  /* 0x00000018100c7812 */ /* 0x040fe200078ef809 */
[----:B------:R-:W-:Y:S01]  /*1220*/  STL [R1+0x38], R15 ;  /* 0x0000380f01007387 */ /* 0x000fe20000100800 */
[-C--:B------:R-:W-:Y:S01]  /*1230*/  LOP3.LUT R8, R3, R15.reuse, RZ, 0x3c, !PT ;  /* 0x0000000f03087212 */ /* 0x080fe200078e3cff */
[----:B------:R-:W-:Y:S01]  /*1240*/  IMAD.U32 R3, RZ, RZ, UR4 ;  /* 0x00000004ff037e24 */ /* 0x000fe2000f8e00ff */
[----:B------:R-:W-:Y:S01]  /*1250*/  LOP3.LUT R2, R16, 0x18, R146, 0xf8, !PT ;  /* 0x0000001810027812 */ /* 0x000fe200078ef892 */
[----:B------:R0:W-:Y:S01]  /*1260*/  STL [R1+0x94], R0 ;  /* 0x0000940001007387 */ /* 0x0001e20000100800 */
[-C--:B------:R-:W-:Y:S01]  /*1270*/  LOP3.LUT R12, R12, R15.reuse, RZ, 0x3c, !PT ;  /* 0x0000000f0c0c7212 */ /* 0x080fe200078e3cff */
[----:B------:R-:W-:Y:S01]  /*1280*/  IMAD.IADD R5, R5, 0x1, R8 ;  /* 0x0000000105057824 */ /* 0x000fe200078e0208 */
[----:B------:R-:W-:Y:S01]  /*1290*/  LOP3.LUT R2, R2, R15, RZ, 0x3c, !PT ;  /* 0x0000000f02027212 */ /* 0x000fe200078e3cff */
[----:B------:R-:W-:Y:S02]  /*12a0*/  STL [R1+0x70], RZ ;  /* 0x000070ff01007387 */ /* 0x000fe40000100800 */
[----:B------:R-:W-:-:S02]  /*12b0*/  IMAD.IADD R12, R13, 0x1, R12 ;  /* 0x000000010d0c7824 */ /* 0x000fc400078e020c */
[----:B------:R-:W-:Y:S02]  /*12c0*/  IMAD.IADD R2, R14, 0x1, R2 ;  /* 0x000000010e027824 */ /* 0x000fe400078e0202 */
[----:B0-----:R-:W-:-:S05]  /*12d0*/  IMAD.U32 R0, RZ, RZ, UR5 ;  /* 0x00000005ff007e24 */ /* 0x001fca000f8e00ff */
[----:B------:R0:W-:Y:S04]  /*12e0*/  STL [R1+0x44], R0 ;  /* 0x0000440001007387 */ /* 0x0001e80000100800 */
[----:B------:R-:W-:Y:S04]  /*12f0*/  STL [R1+0x40], RZ ;  /* 0x000040ff01007387 */ /* 0x000fe80000100800 */
[----:B------:R1:W-:Y:S01]  /*1300*/  STL [R1+0x9c], R3 ;  /* 0x00009c0301007387 */ /* 0x0003e20000100800 */
[----:B0-----:R-:W-:Y:S02]  /*1310*/  SHF.R.S32.HI R0, RZ, 0x1f, R145 ;  /* 0x0000001fff007819 */ /* 0x001fe40000011491 */
[----:B------:R-:W-:Y:S01]  /*1320*/  LOP3.LUT R0, R16, 0x8, R146, 0xf8, !PT ;  /* 0x0000000810007812 */ /* 0x000fe200078ef892 */
[----:B------:R-:W-:-:S03]  /*1330*/  IMAD.SHL.U32 R16, R20, 0x4, RZ ;  /* 0x0000000414107824 */ /* 0x000fc600078e00ff */
[----:B------:R-:W-:Y:S01]  /*1340*/  LOP3.LUT R0, R0, R15, RZ, 0x3c, !PT ;  /* 0x0000000f00007212 */ /* 0x000fe200078e3cff */
[----:B-1----:R-:W-:Y:S01]  /*1350*/  IMAD.SHL.U32 R3, R4, 0x8, RZ ;  /* 0x0000000804037824 */ /* 0x002fe200078e00ff */
[----:B------:R-:W-:-:S03]  /*1360*/  SHF.R.S32.HI R4, RZ, 0x3, R6 ;  /* 0x00000003ff047819 */ /* 0x000fc60000011406 */
[----:B------:R-:W-:Y:S01]  /*1370*/  IMAD.IADD R0, R14, 0x1, R0 ;  /* 0x000000010e007824 */ /* 0x000fe200078e0200 */
[----:B------:R0:W-:Y:S04]  /*1380*/  STL [R1+0x54], R3 ;  /* 0x0000540301007387 */ /* 0x0001e80000100800 */
[----:B------:R1:W-:Y:S01]  /*1390*/  STL [R1+0x8c], R4 ;  /* 0x00008c0401007387 */ /* 0x0003e20000100800 */
[----:B0-----:R-:W-:Y:S02]  /*13a0*/  SHF.R.S32.HI R3, RZ, 0x3, R9 ;  /* 0x00000003ff037819 */ /* 0x001fe40000011409 */
[----:B-1----:R-:W-:-:S03]  /*13b0*/  LEA R4, R5, UR4, 0x1 ;  /* 0x0000000405047c11 */ /* 0x002fc6000f8e08ff */
[----:B------:R0:W-:Y:S04]  /*13c0*/  STL [R1+0x88], R3 ;  /* 0x0000880301007387 */ /* 0x0001e80000100800 */
[----:B------:R1:W-:Y:S04]  /*13d0*/  STL [R1+0x58], R0 ;  /* 0x0000580001007387 */ /* 0x0003e80000100800 */
[----:B------:R2:W-:Y:S01]  /*13e0*/  STL [R1+0x80], R4 ;  /* 0x0000800401007387 */ /* 0x0005e20000100800 */
[----:B0-----:R-:W-:Y:S02]  /*13f0*/  LEA R3, R12, UR4, 0x1 ;  /* 0x000000040c037c11 */ /* 0x001fe4000f8e08ff */
[----:B-1----:R-:W-:-:S03]  /*1400*/  LEA R0, R2, UR4, 0x1 ;  /* 0x0000000402007c11 */ /* 0x002fc6000f8e08ff */
[----:B------:R2:W-:Y:S04]  /*1410*/  STL [R1+0x7c], R3 ;  /* 0x00007c0301007387 */ /* 0x0005e80000100800 */
[----:B------:R2:W-:Y:S02]  /*1420*/  STL [R1+0x84], R0 ;  /* 0x0000840001007387 */ /* 0x0005e40000100800 */
.L_x_8701:
[----:B0-2---:R-:W0:Y:S02]  /*1430*/  LDC.64 R2, c[0x0][0xc60] ;  /* 0x00031800ff027b82 */ /* 0x005e240000000a00 */
[----:B0-----:R-:W-:-:S05]  /*1440*/  IMAD.WIDE R2, R107, 0x4, R2 ;  /* 0x000000046b027825 */ /* 0x001fca00078e0202 */
[----:B-1---5:R0:W2:Y:S01]  /*1450*/  LDG.E R10, desc[UR60][R2.64] ;  /* 0x0000003c020a7981 */ /* 0x0220a2000c1e1900 */
[----:B------:R-:W-:Y:S05]  /*1460*/  YIELD ;  /* 0x0000000000007946 */ /* 0x000fea0003800000 */
[----:B------:R-:W-:Y:S01]  /*1470*/  ULDC.64 UR4, c[0x0][0xa28] ;  /* 0x00028a0000047ab9 */ /* 0x000fe20000000a00 */
[----:B------:R-:W-:Y:S01]  /*1480*/  ULDC.64 UR8, c[0x0][0xa18] ;  /* 0x0002860000087ab9 */ /* 0x000fe20000000a00 */
[----:B------:R-:W-:Y:S01]  /*1490*/  ISETP.NE.U32.AND P1, PT, RZ, UR4, PT ;  /* 0x00000004ff007c0c */ /* 0x000fe2000bf25070 */
[----:B------:R-:W-:Y:S01]  /*14a0*/  ULDC.64 UR6, c[0x0][0xa08] ;  /* 0x0002820000067ab9 */ /* 0x000fe20000000a00 */
[----:B0-----:R-:W-:Y:S01]  /*14b0*/  IMAD.MOV.U32 R3, RZ, RZ, RZ ;  /* 0x000000ffff037224 */ /* 0x001fe200078e00ff */
[----:B------:R-:W-:Y:S01]  /*14c0*/  ISETP.NE.U32.AND P0, PT, RZ, UR6, PT ;  /* 0x00000006ff007c0c */ /* 0x000fe2000bf05070 */
[----:B------:R-:W-:Y:S01]  /*14d0*/  IMAD.MOV.U32 R27, RZ, RZ, RZ ;  /* 0x000000ffff1b7224 */ /* 0x000fe200078e00ff */
[----:B------:R-:W-:-:S02]  /*14e0*/  ISETP.NE.AND.EX P1, PT, RZ, UR5, PT, P1 ;  /* 0x00000005ff007c0c */ /* 0x000fc4000bf25310 */
[----:B------:R-:W-:Y:S02]  /*14f0*/  ISETP.NE.AND.EX P0, PT, RZ, UR7, PT, P0 ;  /* 0x00000007ff007c0c */ /* 0x000fe4000bf05300 */
[----:B--2---:R-:W-:Y:S01]  /*1500*/  SHF.R.S32.HI R0, RZ, 0x1f, R10 ;  /* 0x0000001fff007819 */ /* 0x004fe2000001140a */
[----:B------:R-:W-:-:S08]  /*1510*/  IMAD.SHL.U32 R26, R10, 0x4, RZ ;  /* 0x000000040a1a7824 */ /* 0x000fd000078e00ff */
[C---:B---3--:R-:W-:Y:S01]  /*1520*/  @P1 LEA R4, P2, R10.reuse, UR4, 0x2 ;  /* 0x000000040a041c11 */ /* 0x048fe2000f8410ff */
[----:B------:R0:W-:Y:S01]  /*1530*/  STL [R1+0x68], R10 ;  /* 0x0000680a01007387 */ /* 0x0001e20000100800 */
[C-C-:B------:R-:W-:Y:S02]  /*1540*/  SHF.L.U64.HI R28, R10.reuse, 0x2, R0.reuse ;  /* 0x000000020a1c7819 */ /* 0x140fe40000010200 */
[----:B------:R-:W-:Y:S02]  /*1550*/  @P1 LEA.HI.X R5, R10, UR5, R0, 0x2, P2 ;  /* 0x000000050a051c11 */ /* 0x000fe400090f1400 */
[----:B------:R-:W-:Y:S01]  /*1560*/  ISETP.NE.U32.AND P2, PT, RZ, UR8, PT ;  /* 0x00000008ff007c0c */ /* 0x000fe2000bf45070 */
[----:B------:R-:W-:Y:S01]  /*1570*/  ULDC UR4, c[0x0][0x288] ;  /* 0x0000a20000047ab9 */ /* 0x000fe20000000800 */
[----:B------:R-:W-:Y:S01]  /*1580*/  IADD3 R8, P3, R26, UR6, RZ ;  /* 0x000000061a087c10 */ /* 0x000fe2000ff7e0ff */
[----:B------:R0:W5:Y:S01]  /*1590*/  @P1 LDG.E R3, desc[UR60][R4.64] ;  /* 0x0000003c04031981 */ /* 0x000162000c1e1900 */
[----:B------:R-:W-:-:S02]  /*15a0*/  ISETP.NE.AND.EX P2, PT, RZ, UR9, PT, P2 ;  /* 0x00000009ff007c0c */ /* 0x000fc4000bf45320 */
[----:B------:R-:W-:Y:S01]  /*15b0*/  MOV R107, UR4 ;  /* 0x00000004006b7c02 */ /* 0x000fe20008000f00 */
[----:B------:R-:W-:Y:S01]  /*15c0*/  ULDC.64 UR4, c[0x0][0x3f8] ;  /* 0x0000fe0000047ab9 */ /* 0x000fe20000000a00 */
[----:B------:R-:W-:-:S05]  /*15d0*/  IADD3.X R9, R28, UR7, RZ, P3, !PT ;  /* 0x000000071c097c10 */ /* 0x000fca0009ffe4ff */
[----:B------:R0:W5:Y:S04]  /*15e0*/  @P0 LDG.E R27, desc[UR60][R8.64] ;  /* 0x0000003c081b0981 */ /* 0x000168000c1e1900 */
        /* <DEDUP_REMOVED lines=23> */
.L_x_8562:
[----:B------:R-:W-:Y:S01]  /*1760*/  ULDC.64 UR4, c[0x0][0xa20] ;  /* 0x0002880000047ab9 */ /* 0x000fe20000000a00 */
[----:B------:R0:W-:Y:S01]  /*1770*/  STL [R1+0x74], R105 ;  /* 0x0000746901007387 */ /* 0x0001e20000100800 */
[----:B------:R-:W-:-:S03]  /*1780*/  ISETP.NE.U32.AND P1, PT, RZ, UR4, PT ;  /* 0x00000004ff007c0c */ /* 0x000fc6000bf25070 */
[----:B------:R0:W-:Y:S01]  /*1790*/  STL [R1+0x6c], R106 ;  /* 0x00006c6a01007387 */ /* 0x0001e20000100800 */
[----:B------:R-:W-:-:S13]  /*17a0*/  ISETP.NE.AND.EX P1, PT, RZ, UR5, PT, P1 ;  /* 0x00000005ff007c0c */ /* 0x000fda000bf25310 */
[----:B0-----:R-:W-:Y:S05]  /*17b0*/  @!P1 BRA `(.L_x_8563) ;  /* 0x0000000000109947 */ /* 0x001fea0003800000 */
[----:B------:R-:W-:-:S04]  /*17c0*/  IADD3 R4, P0, R26, UR4, RZ ;  /* 0x000000041a047c10 */ /* 0x000fc8000ff1e0ff */
[----:B------:R-:W-:-:S05]  /*17d0*/  IADD3.X R5, R28, UR5, RZ, P0, !PT ;  /* 0x000000051c057c10 */ /* 0x000fca00087fe4ff */
[----:B------:R0:W5:Y:S01]  /*17e0*/  LDG.E R24, desc[UR60][R4.64] ;  /* 0x0000003c04187981 */ /* 0x000162000c1e1900 */
[----:B------:R-:W-:Y:S05]  /*17f0*/  BRA `(.L_x_8564) ;  /* 0x0000000000107947 */ /* 0x000fea0003800000 */
.L_x_8563:
[----:B------:R-:W-:Y:S05]  /*1800*/  @!P0 BRA `(.L_x_8564) ;  /* 0x00000000000c8947 */ /* 0x000fea0003800000 */
[----:B------:R-:W2:Y:S04]  /*1810*/  LDG.E R5, desc[UR60][R8.64] ;  /* 0x0000003c08057981 */ /* 0x000ea8000c1e1900 */
[----:B------:R-:W2:Y:S02]  /*1820*/  LDG.E R24, desc[UR60][R8.64+0x4] ;  /* 0x0000043c08187981 */ /* 0x000ea4000c1e1900 */
[----:B--2---:R-:W-:-:S07]  /*1830*/  IMAD.IADD R24, R24, 0x1, -R5 ;  /* 0x0000000118187824 */ /* 0x004fce00078e0a05 */
.L_x_8564:
[----:B------:R-:W-:Y:S02]  /*1840*/  ULDC.64 UR4, c[0x0][0xa10] ;  /* 0x0002840000047ab9 */ /* 0x000fe40000000a00 */
[----:B------:R-:W-:-:S04]  /*1850*/  ISETP.NE.U32.AND P0, PT, RZ, UR4, PT ;  /* 0x00000004ff007c0c */ /* 0x000fc8000bf05070 */
[----:B------:R-:W-:Y:S01]  /*1860*/  ISETP.NE.AND.EX P0, PT, RZ, UR5, PT, P0 ;  /* 0x00000005ff007c0c */ /* 0x000fe2000bf05300 */
[----:B-----5:R-:W-:Y:S01]  /*1870*/  IMAD.IADD R11, R24, 0x1, -R3 ;  /* 0x00000001180b7824 */ /* 0x020fe200078e0a03 */
[----:B------:R-:W-:-:S11]  /*1880*/  ULDC.64 UR4, c[0x0][0xa30] ;  /* 0x00028c0000047ab9 */ /* 0x000fd60000000a00 */
[----:B0-----:R-:W0:Y:S02]  /*1890*/  @P0 LDC.64 R4, c[0x0][0xa10] ;  /* 0x00028400ff040b82 */ /* 0x001e240000000a00 */
[----:B0-----:R-:W-:-:S05]  /*18a0*/  @P0 IMAD.WIDE R4, R25, 0x4, R4 ;  /* 0x0000000419040825 */ /* 0x001fca00078e0204 */
[----:B------:R-:W2:Y:S04]  /*18b0*/  @P0 LDG.E R0, desc[UR60][R4.64] ;  /* 0x0000003c04000981 */ /* 0x000ea8000c1e1900 */
[----:B------:R-:W2:Y:S01]  /*18c0*/  @P0 LDG.E R9, desc[UR60][R4.64+0x4] ;  /* 0x0000043c04090981 */ /* 0x000ea2000c1e1900 */
[----:B------:R-:W-:Y:S01]  /*18d0*/  IMAD.MOV R78, RZ, RZ, -R11 ;  /* 0x000000ffff4e7224 */ /* 0x000fe200078e0a0b */
[----:B------:R-:W-:Y:S01]  /*18e0*/  ISETP.NE.U32.AND P1, PT, RZ, UR4, PT ;  /* 0x00000004ff007c0c */ /* 0x000fe2000bf25070 */
[----:B------:R-:W-:-:S03]  /*18f0*/  IMAD.MOV.U32 R102, RZ, RZ, R24 ;  /* 0x000000ffff667224 */ /* 0x000fc600078e0018 */
[----:B------:R-:W-:Y:S02]  /*1900*/  VIMNMX R78, RZ, R78, !PT ;  /* 0x0000004eff4e7248 */ /* 0x000fe40007fe0100 */
[----:B------:R-:W-:-:S13]  /*1910*/  ISETP.NE.AND.EX P1, PT, RZ, UR5, PT, P1 ;  /* 0x00000005ff007c0c */ /* 0x000fda000bf25310 */
[----:B------:R-:W-:-:S04]  /*1920*/  @P1 IADD3 R6, P2, R26, UR4, RZ ;  /* 0x000000041a061c10 */ /* 0x000fc8000ff5e0ff */
[----:B------:R-:W-:-:S05]  /*1930*/  @P1 IADD3.X R7, R28, UR5, RZ, P2, !PT ;  /* 0x000000051c071c10 */ /* 0x000fca00097fe4ff */
[----:B------:R0:W5:Y:S01]  /*1940*/  @P1 LDG.E R102, desc[UR60][R6.64] ;  /* 0x0000003c06661981 */ /* 0x000162000c1e1900 */
[----:B--2---:R-:W-:-:S04]  /*1950*/  @P0 IMAD.IADD R2, R9, 0x1, -R0 ;  /* 0x0000000109020824 */ /* 0x004fc800078e0a00 */
        /* <DEDUP_REMOVED lines=8> */
[----:B------:R-:W-:-:S05]  /*19e0*/  IMAD.WIDE.U32 R78, R78, 0x38e38e39, RZ ;  /* 0x38e38e394e4e7825 */ /* 0x000fca00078e00ff */
[----:B------:R-:W-:-:S05]  /*19f0*/  SHF.R.U32.HI R78, RZ, 0x5, R79 ;  /* 0x00000005ff4e7819 */ /* 0x000fca000001164f */
[----:B------:R-:W-:Y:S02]  /*1a00*/  IMAD.MOV.U32 R22, RZ, RZ, R78 ;  /* 0x000000ffff167224 */ /* 0x000fe400078e004e */
        /* <DEDUP_REMOVED lines=27> */
.L_x_8567:
[----:B------:R-:W-:Y:S05]  /*1bc0*/  BSYNC B6 ;  /* 0x0000000000067941 */ /* 0x000fea0003800000 */
.L_x_8566:
        /* <DEDUP_REMOVED lines=20> */
.L_x_8569:
[----:B------:R-:W-:Y:S05]  /*1d10*/  BSYNC B6 ;  /* 0x0000000000067941 */ /* 0x000fea0003800000 */
.L_x_8568:
[----:B------:R-:W-:Y:S01]  /*1d20*/  ULDC.64 UR4, c[0x0][0x9f8] ;  /* 0x00027e0000047ab9 */ /* 0x000fe20000000a00 */
[----:B------:R-:W2:Y:S01]  /*1d30*/  LDL R33, [R1+0x30] ;  /* 0x0000300001217983 */ /* 0x000ea20000100800 */
[----:B------:R-:W-:Y:S01]  /*1d40*/  ISETP.NE.U32.AND P0, PT, RZ, UR4, PT ;  /* 0x00000004ff007c0c */ /* 0x000fe2000bf05070 */
[----:B------:R-:W0:Y:S01]  /*1d50*/  LDC R0, c[0x0][0x428] ;  /* 0x00010a00ff007b82 */ /* 0x000e220000000800 */
[----:B------:R-:W-:Y:S01]  /*1d60*/  IMAD.IADD R74, R27, 0x1, R24 ;  /* 0x000000011b4a7824 */ /* 0x000fe200078e0218 */
[----:B------:R-:W1:Y:S01]  /*1d70*/  S2R R20, SR_TID.X ;  /* 0x0000000000147919 */ /* 0x000e620000002100 */
[----:B------:R-:W-:Y:S01]  /*1d80*/  ISETP.NE.AND.EX P0, PT, RZ, UR5, PT, P0 ;  /* 0x00000005ff007c0c */ /* 0x000fe2000bf05300 */
[----:B------:R-:W-:Y:S01]  /*1d90*/  ULDC.64 UR6, c[0x0][0xa08] ;  /* 0x0002820000067ab9 */ /* 0x000fe20000000a00 */
[----:B------:R-:W3:Y:S04]  /*1da0*/  LDL R14, [R1+0x34] ;  /* 0x00003400010e7983 */ /* 0x000ee80000100800 */
[----:B------:R-:W4:Y:S04]  /*1db0*/  LDL R38, [R1+0x3c] ;  /* 0x00003c0001267983 */ /* 0x000f280000100800 */
[----:B------:R-:W4:Y:S01]  /*1dc0*/  LDL R37, [R1+0x38] ;  /* 0x0000380001257983 */ /* 0x000f220000100800 */
[----:B------:R-:W-:Y:S01]  /*1dd0*/  SHF.R.S32.HI R147, RZ, 0x1f, R146 ;  /* 0x0000001fff937819 */ /* 0x000fe20000011492 */
[----:B------:R-:W1:Y:S01]  /*1de0*/  LDC.64 R66, c[0x0][0x3e8] ;  /* 0x0000fa00ff427b82 */ /* 0x000e620000000a00 */
[----:B------:R-:W-:-:S04]  /*1df0*/  @P0 IADD3 R4, P1, R26, UR4, RZ ;  /* 0x000000041a040c10 */ /* 0x000fc8000ff3e0ff */
[----:B------:R-:W-:Y:S01]  /*1e00*/  @P0 IADD3.X R5, R28, UR5, RZ, P1, !PT ;  /* 0x000000051c050c10 */ /* 0x000fe20008ffe4ff */
[----:B------:R-:W-:Y:S02]  /*1e10*/  ULDC.64 UR4, c[0x0][0x2f8] ;  /* 0x0000be0000047ab9 */ /* 0x000fe40000000a00 */
[----:B------:R-:W1:Y:S02]  /*1e20*/  LDC.64 R28, c[0x0][0x2f0] ;  /* 0x0000bc00ff1c7b82 */ /* 0x000e640000000a00 */
[----:B------:R1:W2:Y:S01]  /*1e30*/  @P0 LDG.E R25, desc[UR60][R4.64] ;  /* 0x0000003c04190981 */ /* 0x0002a2000c1e1900 */
[----:B0-----:R-:W-:Y:S02]  /*1e40*/  ISETP.NE.AND P0, PT, R0, 0x1, PT ;  /* 0x000000010000780c */ /* 0x001fe40003f05270 */
[----:B------:R-:W-:Y:S02]  /*1e50*/  SHF.R.S32.HI R9, RZ, 0x1f, R74 ;  /* 0x0000001fff097819 */ /* 0x000fe4000001144a */
[----:B------:R-:W-:Y:S01]  /*1e60*/  SHF.R.S32.HI R32, RZ, 0x1f, R145 ;  /* 0x0000001fff207819 */ /* 0x000fe20000011491 */
[----:B------:R-:W0:Y:S01]  /*1e70*/  LDC R13, c[0x0][0x3d4] ;  /* 0x0000f500ff0d7b82 */ /* 0x000e220000000800 */
[----:B-1----:R-:W-:-:S02]  /*1e80*/  SHF.R.U32.HI R34, RZ, 0x7, R20 ;  /* 0x00000007ff227819 */ /* 0x002fc40000011614 */
[----:B------:R-:W4:Y:S04]  /*1e90*/  LDL R20, [R1+0x2c] ;  /* 0x00002c0001147983 */ /* 0x000f280000100800 */
[----:B------:R-:W4:Y:S01]  /*1ea0*/  LDL.LU R35, [R1+0x28] ;  /* 0x0000280001237983 */ /* 0x000f220000300800 */
[----:B------:R-:W1:Y:S03]  /*1eb0*/  @P0 LDC R3, c[0x0][0x42c] ;  /* 0x00010b00ff030b82 */ /* 0x000e660000000800 */
[----:B------:R-:W4:Y:S01]  /*1ec0*/  LDL R36, [R1+0x78] ;  /* 0x0000780001247983 */ /* 0x000f220000100800 */
[----:B------:R-:W-:-:S04]  /*1ed0*/  IMAD.WIDE.U32 R4, R74, R28, RZ ;  /* 0x0000001c4a047225 */ /* 0x000fc800078e00ff */
[----:B------:R-:W0:Y:S01]  /*1ee0*/  @P0 LDC R7, c[0x0][0x430] ;  /* 0x00010c00ff070b82 */ /* 0x000e220000000800 */
[----:B------:R-:W-:-:S07]  /*1ef0*/  ISETP.NE.AND P6, PT, R34, 0x1, PT ;  /* 0x000000012200780c */ /* 0x000fce0003fc5270 */
[----:B------:R-:W0:Y:S01]  /*1f00*/  LDC.64 R72, c[0x0][0x3d8] ;  /* 0x0000f600ff487b82 */ /* 0x000e220000000a00 */
[----:B-1----:R-:W-:-:S04]  /*1f10*/  @P0 IMAD.HI.U32 R0, R106, R3, RZ ;  /* 0x000000036a000227 */ /* 0x002fc800078e00ff */
[----:B------:R-:W-:Y:S01]  /*1f20*/  IMAD R3, R9, R28, RZ ;  /* 0x0000001c09037224 */ /* 0x000fe200078e02ff */
[----:B0-----:R-:W-:-:S03]  /*1f30*/  @P0 SHF.R.U32.HI R106, RZ, R7, R0 ;  /* 0x00000007ff6a0219 */ /* 0x001fc60000011600 */
[----:B------:R-:W-:Y:S01]  /*1f40*/  IMAD R3, R74, R29, R3 ;  /* 0x0000001d4a037224 */ /* 0x000fe200078e0203 */
[----:B------:R-:W-:Y:S02]  /*1f50*/  ISETP.NE.U32.AND P0, PT, RZ, UR6, PT ;  /* 0x00000006ff007c0c */ /* 0x000fe4000bf05070 */
[----:B------:R-:W-:Y:S01]  /*1f60*/  SHF.R.S32.HI R6, RZ, 0x1f, R106 ;  /* 0x0000001fff067819 */ /* 0x000fe2000001146a */
[----:B------:R-:W-:Y:S01]  /*1f70*/  IMAD.IADD R5, R5, 0x1, R3 ;  /* 0x0000000105057824 */ /* 0x000fe200078e0203 */
[----:B------:R-:W-:-:S03]  /*1f80*/  ISETP.NE.AND.EX P0, PT, RZ, UR7, PT, P0 ;  /* 0x00000007ff007c0c */ /* 0x000fc6000bf05300 */
[----:B------:R-:W-:Y:S02]  /*1f90*/  IMAD R3, R6, UR4, RZ ;  /* 0x0000000406037c24 */ /* 0x000fe4000f8e02ff */
[----:B------:R-:W-:-:S04]  /*1fa0*/  IMAD.WIDE.U32 R4, R106, UR4, R4 ;  /* 0x000000046a047c25 */ /* 0x000fc8000f8e0004 */
[----:B------:R-:W-:Y:S01]  /*1fb0*/  IMAD R3, R106, UR5, R3 ;  /* 0x000000056a037c24 */ /* 0x000fe2000f8e0203 */
[----:B------:R-:W-:-:S03]  /*1fc0*/  ULDC.64 UR4, c[0x0][0x300] ;  /* 0x0000c00000047ab9 */ /* 0x000fc60000000a00 */
[----:B------:R-:W-:Y:S01]  /*1fd0*/  IMAD.IADD R5, R5, 0x1, R3 ;  /* 0x0000000105057824 */ /* 0x000fe200078e0203 */
[----:B------:R-:W-:Y:S01]  /*1fe0*/  SHF.R.S32.HI R17, RZ, 0x1f, R16 ;  /* 0x0000001fff117819 */ /* 0x000fe20000011410 */
[----:B------:R-:W-:-:S04]  /*1ff0*/  IMAD.WIDE.U32 R30, R145, R66, R146 ;  /* 0x00000042911e7225 */ /* 0x000fc800078e0092 */
[----:B------:R-:W-:-:S04]  /*2000*/  IMAD.WIDE.U32 R64, R145, R66, R16 ;  /* 0x0000004291407225 */ /* 0x000fc800078e0010 */
[----:B------:R-:W-:-:S04]  /*2010*/  IMAD.WIDE.U32 R68, R145, R72, R146 ;  /* 0x0000004891447225 */ /* 0x000fc800078e0092 */
[----:B------:R-:W-:-:S04]  /*2020*/  IMAD.WIDE.U32 R70, R145, R72, R16 ;  /* 0x0000004891467225 */ /* 0x000fc800078e0010 */
[----:B------:R-:W-:Y:S02]  /*2030*/  VIADD R77, R146, 0x50 ;  /* 0x00000050924d7836 */ /* 0x000fe40000000000 */
[----:B------:R-:W-:Y:S02]  /*2040*/  IMAD.SHL.U32 R104, R13, 0x2, RZ ;  /* 0x000000020d687824 */ /* 0x000fe400078e00ff */
[----:B------:R-:W-:Y:S02]  /*2050*/  IMAD R89, R29, 0x90, RZ ;  /* 0x000000901d597824 */ /* 0x000fe400078e02ff */
[----:B------:R-:W-:Y:S02]  /*2060*/  IMAD R95, R73, 0x90, RZ ;  /* 0x00000090495f7824 */ /* 0x000fe400078e02ff */
[----:B------:R-:W-:Y:S01]  /*2070*/  VIADD R109, R34, 0x8 ;  /* 0x00000008226d7836 */ /* 0x000fe20000000000 */
[----:B--2---:R-:W-:-:S04]  /*2080*/  SHF.R.S32.HI R0, RZ, 0x1f, R25 ;  /* 0x0000001fff007819 */ /* 0x004fc80000011419 */
[----:B------:R-:W-:Y:S02]  /*2090*/  SEL R11, R0, RZ, !P0 ;  /* 0x000000ff000b7207 */ /* 0x000fe40004000000 */
[----:B------:R-:W-:-:S03]  /*20a0*/  SEL R21, R25, RZ, !P0 ;  /* 0x000000ff19157207 */ /* 0x000fc60004000000 */
[----:B------:R-:W-:Y:S02]  /*20b0*/  IMAD R0, R11, UR4, RZ ;  /* 0x000000040b007c24 */ /* 0x000fe4000f8e02ff */
[----:B------:R-:W-:-:S04]  /*20c0*/  IMAD.WIDE.U32 R24, R21, UR4, R4 ;  /* 0x0000000415187c25 */ /* 0x000fc8000f8e0004 */
[----:B------:R-:W-:Y:S01]  /*20d0*/  IMAD R3, R21, UR5, R0 ;  /* 0x0000000515037c24 */ /* 0x000fe2000f8e0200 */
[----:B------:R-:W-:Y:S05]  /*20e0*/  @!P6 WARPSYNC.ALL ;  /* 0x000000000000e948 */ /* 0x000fea0003800000 */
[----:B------:R-:W-:Y:S01]  /*20f0*/  ULDC.64 UR4, c[0x0][0x320] ;  /* 0x0000c80000047ab9 */ /* 0x000fe20000000a00 */
[----:B------:R-:W-:Y:S01]  /*2100*/  IMAD R0, R32, R28, RZ ;  /* 0x0000001c20007224 */ /* 0x000fe200078e02ff */
[----:B------:R-:W-:Y:S01]  /*2110*/  @!P6 BAR.SYNC.DEFER_BLOCKING 0x9, 0x100 ;  /* 0x024400000000eb1d */ /* 0x000fe20000010000 */
[----:B------:R-:W-:Y:S02]  /*2120*/  IMAD R5, R6, UR4, RZ ;  /* 0x0000000406057c24 */ /* 0x000fe4000f8e02ff */
[----:B------:R-:W-:-:S03]  /*2130*/  IMAD.WIDE.U32 R26, R106, UR4, R146 ;  /* 0x000000046a1a7c25 */ /* 0x000fc6000f8e0092 */
[----:B------:R-:W-:Y:S01]  /*2140*/  ULDC UR4, c[0x0][0x2e4] ;  /* 0x0000b90000047ab9 */ /* 0x000fe20000000800 */
[----:B---3--:R-:W-:Y:S01]  /*2150*/  ISETP.GE.AND P2, PT, R14, R13, PT ;  /* 0x0000000d0e00720c */ /* 0x008fe20003f46270 */
[----:B------:R-:W-:Y:S01]  /*2160*/  ULDC.64 UR6, c[0x0][0x328] ;  /* 0x0000ca0000067ab9 */ /* 0x000fe20000000a00 */
[----:B------:R-:W-:Y:S01]  /*2170*/  ISETP.GE.AND P1, PT, R33, UR4, PT ;  /* 0x0000000421007c0c */ /* 0x000fe2000bf26270 */
[----:B------:R-:W-:Y:S02]  /*2180*/  IMAD R7, R106, UR5, R5 ;  /* 0x000000056a077c24 */ /* 0x000fe4000f8e0205 */
[C---:B------:R-:W-:Y:S01]  /*2190*/  IMAD.WIDE.U32 R4, R145.reuse, R28, R146 ;  /* 0x0000001c91047225 */ /* 0x040fe200078e0092 */
[----:B------:R-:W-:Y:S02]  /*21a0*/  SEL R6, RZ, 0xffffffff, P1 ;  /* 0xffffffffff067807 */ /* 0x000fe40000800000 */
[----:B------:R-:W-:Y:S01]  /*21b0*/  ISETP.GE.AND P0, PT, R146, UR4, PT ;  /* 0x0000000492007c0c */ /* 0x000fe2000bf06270 */
[----:B------:R-:W-:Y:S01]  /*21c0*/  IMAD R85, R145, R29, R0 ;  /* 0x0000001d91557224 */ /* 0x000fe200078e0200 */
[----:B------:R-:W-:Y:S01]  /*21d0*/  IADD3 R88, P1, R24, R4, RZ ;  /* 0x0000000418587210 */ /* 0x000fe20007f3e0ff */
[----:B------:R-:W-:Y:S01]  /*21e0*/  IMAD.IADD R0, R25, 0x1, R3 ;  /* 0x0000000119007824 */ /* 0x000fe200078e0203 */
[----:B------:R-:W-:Y:S01]  /*21f0*/  SEL R3, RZ, 0x1, P0 ;  /* 0x00000001ff037807 */ /* 0x000fe20000000000 */
[----:B------:R-:W-:-:S03]  /*2200*/  IMAD.SHL.U32 R6, R6, 0x2, RZ ;  /* 0x0000000206067824 */ /* 0x000fc600078e00ff */
[----:B------:R-:W-:Y:S02]  /*2210*/  IADD3.X R85, R0, R5, R85, P1, !PT ;  /* 0x0000000500557210 */ /* 0x000fe40000ffe455 */
[----:B------:R-:W-:Y:S01]  /*2220*/  LOP3.LUT R5, R6, 0x2, R3, 0xe2, !PT ;  /* 0x0000000206057812 */ /* 0x000fe200078ee203 */
[----:B------:R-:W-:Y:S01]  /*2230*/  VIADD R3, R146, 0x30 ;  /* 0x0000003092037836 */ /* 0x000fe20000000000 */
[----:B------:R-:W-:Y:S01]  /*2240*/  ISETP.GE.AND P0, PT, R14, UR4, PT ;  /* 0x000000040e007c0c */ /* 0x000fe2000bf06270 */
[----:B------:R-:W-:Y:S02]  /*2250*/  IMAD R6, R32, R66, RZ ;  /* 0x0000004220067224 */ /* 0x000fe400078e02ff */
[----:B------:R-:W-:Y:S01]  /*2260*/  VIADD R4, R146, 0x40 ;  /* 0x0000004092047836 */ /* 0x000fe20000000000 */
[----:B------:R-:W-:Y:S01]  /*2270*/  ISETP.GE.AND P1, PT, R3, UR4, PT ;  /* 0x0000000403007c0c */ /* 0x000fe2000bf26270 */
[----:B------:R-:W-:Y:S01]  /*2280*/  IMAD R15, R145, R67, R6 ;  /* 0x00000043910f7224 */ /* 0x000fe200078e0206 */
[----:B------:R-:W-:Y:S01]  /*2290*/  SEL R6, RZ, 0x4, P0 ;  /* 0x00000004ff067807 */ /* 0x000fe20000000000 */
[----:B------:R-:W-:Y:S01]  /*22a0*/  IMAD.IADD R27, R27, 0x1, R7 ;  /* 0x000000011b1b7824 */ /* 0x000fe200078e0207 */
[----:B------:R-:W-:-:S02]  /*22b0*/  SEL R7, RZ, 0x8, P1 ;  /* 0x00000008ff077807 */ /* 0x000fc40000800000 */
[----:B------:R-:W-:Y:S02]  /*22c0*/  ISETP.GE.AND P0, PT, R4, UR4, PT ;  /* 0x0000000404007c0c */ /* 0x000fe4000bf06270 */
[----:B------:R-:W-:Y:S02]  /*22d0*/  LOP3.LUT R5, R7, R5, R6, 0xfe, !PT ;  /* 0x0000000507057212 */ /* 0x000fe400078efe06 */
[----:B------:R-:W-:Y:S02]  /*22e0*/  SEL R10, RZ, 0x10, P0 ;  /* 0x00000010ff0a7807 */ /* 0x000fe40000000000 */
[-C--:B------:R-:W-:Y:S02]  /*22f0*/  ISETP.GE.AND P0, PT, R146, R13.reuse, PT ;  /* 0x0000000d9200720c */ /* 0x080fe40003f06270 */
[----:B------:R-:W-:Y:S01]  /*2300*/  ISETP.GE.AND P1, PT, R33, R13, PT ;  /* 0x0000000d2100720c */ /* 0x000fe20003f26270 */
[----:B------:R-:W-:Y:S01]  /*2310*/  IMAD R6, R32, R72, RZ ;  /* 0x0000004820067224 */ /* 0x000fe200078e02ff */
[----:B------:R-:W-:-:S02]  /*2320*/  LOP3.LUT R10, R5, R10, RZ, 0xfc, !PT ;  /* 0x0000000a050a7212 */ /* 0x000fc400078efcff */
[C---:B------:R-:W-:Y:S02]  /*2330*/  SEL R5, R13.reuse, RZ, P0 ;  /* 0x000000ff0d057207 */ /* 0x040fe40000000000 */
[----:B------:R-:W-:Y:S01]  /*2340*/  SEL R8, R13, RZ, P2 ;  /* 0x000000ff0d087207 */ /* 0x000fe20001000000 */
[----:B------:R-:W-:Y:S01]  /*2350*/  IMAD.IADD R31, R31, 0x1, R15 ;  /* 0x000000011f1f7824 */ /* 0x000fe200078e020f */
[----:B------:R-:W-:Y:S01]  /*2360*/  SEL R7, R13, RZ, P1 ;  /* 0x000000ff0d077207 */ /* 0x000fe20000800000 */
[----:B------:R-:W-:Y:S01]  /*2370*/  IMAD.IADD R65, R15, 0x1, R65 ;  /* 0x000000010f417824 */ /* 0x000fe200078e0241 */
[----:B----4-:R-:W-:Y:S01]  /*2380*/  LOP3.LUT P3, RZ, R36, 0x2, RZ, 0xc0, !PT ;  /* 0x0000000224ff7812 */ /* 0x010fe2000786c0ff */
[----:B------:R-:W-:Y:S01]  /*2390*/  IMAD R15, R145, R73, R6 ;  /* 0x00000049910f7224 */ /* 0x000fe200078e0206 */
[----:B------:R-:W-:Y:S01]  /*23a0*/  LOP3.LUT R35, R35, 0xfffffffe, RZ, 0xc0, !PT ;  /* 0xfffffffe23237812 */ /* 0x000fe200078ec0ff */
[----:B------:R-:W-:Y:S02]  /*23b0*/  IMAD.IADD R6, R146, 0x1, R5 ;  /* 0x0000000192067824 */ /* 0x000fe400078e0205 */
[----:B------:R-:W-:-:S02]  /*23c0*/  IMAD R11, R11, UR6, RZ ;  /* 0x000000060b0b7c24 */ /* 0x000fc4000f8e02ff */
[----:B------:R-:W-:Y:S02]  /*23d0*/  IMAD.IADD R14, R14, 0x1, R8 ;  /* 0x000000010e0e7824 */ /* 0x000fe400078e0208 */
[----:B------:R-:W-:Y:S01]  /*23e0*/  IMAD.IADD R12, R33, 0x1, R7 ;  /* 0x00000001210c7824 */ /* 0x000fe200078e0207 */
[----:B------:R-:W-:Y:S01]  /*23f0*/  @P2 LOP3.LUT R35, R35, 0x1, RZ, 0xfc, !PT ;  /* 0x0000000123232812 */ /* 0x000fe200078efcff */
[C---:B------:R-:W-:Y:S01]  /*2400*/  IMAD R11, R21.reuse, UR7, R11 ;  /* 0x00000007150b7c24 */ /* 0x040fe2000f8e020b */
[----:B------:R-:W-:Y:S01]  /*2410*/  SHF.R.S32.HI R7, RZ, 0x1f, R6 ;  /* 0x0000001fff077819 */ /* 0x000fe20000011406 */
[----:B------:R-:W-:Y:S01]  /*2420*/  IMAD.WIDE.U32 R26, R21, UR6, R26 ;  /* 0x00000006151a7c25 */ /* 0x000fe2000f8e001a */
[----:B------:R-:W-:Y:S02]  /*2430*/  IADD3 R69, R69, R15, RZ ;  /* 0x0000000f45457210 */ /* 0x000fe40007ffe0ff */
[----:B------:R-:W-:Y:S01]  /*2440*/  SHF.R.S32.HI R21, RZ, 0x1f, R14 ;  /* 0x0000001fff157819 */ /* 0x000fe2000001140e */
[----:B------:R-:W-:Y:S01]  /*2450*/  IMAD.IADD R71, R15, 0x1, R71 ;  /* 0x000000010f477824 */ /* 0x000fe200078e0247 */
[----:B------:R-:W-:-:S02]  /*2460*/  SHF.R.S32.HI R15, RZ, 0x1f, R12 ;  /* 0x0000001fff0f7819 */ /* 0x000fc4000001140c */
[----:B------:R-:W-:Y:S02]  /*2470*/  LOP3.LUT R35, R35, 0xfffffffd, RZ, 0xc0, !PT ;  /* 0xfffffffd23237812 */ /* 0x000fe400078ec0ff */
[CC--:B------:R-:W-:Y:S02]  /*2480*/  LEA.HI R5, R7.reuse, R6.reuse, RZ, 0x3 ;  /* 0x0000000607057211 */ /* 0x0c0fe400078f18ff */
[----:B------:R-:W-:Y:S02]  /*2490*/  LEA.HI R8, R7, R6, RZ, 0x5 ;  /* 0x0000000607087211 */ /* 0x000fe400078f28ff */
[----:B------:R-:W-:Y:S02]  /*24a0*/  LEA.HI R7, R21, R14, RZ, 0x3 ;  /* 0x0000000e15077211 */ /* 0x000fe400078f18ff */
[----:B------:R-:W-:Y:S02]  /*24b0*/  LEA.HI R6, R15, R12, RZ, 0x3 ;  /* 0x0000000c0f067211 */ /* 0x000fe400078f18ff */
[----:B------:R-:W-:-:S02]  /*24c0*/  LEA.HI R14, R21, R14, RZ, 0x5 ;  /* 0x0000000e150e7211 */ /* 0x000fc400078f28ff */
[----:B------:R-:W-:Y:S02]  /*24d0*/  LEA.HI R15, R15, R12, RZ, 0x5 ;  /* 0x0000000c0f0f7211 */ /* 0x000fe400078f28ff */
[----:B------:R-:W-:Y:S02]  /*24e0*/  @P3 LOP3.LUT R35, R35, 0x2, RZ, 0xfc, !PT ;  /* 0x0000000223233812 */ /* 0x000fe400078efcff */
[----:B------:R-:W-:Y:S02]  /*24f0*/  SHF.R.S32.HI R21, RZ, 0x5, R14 ;  /* 0x00000005ff157819 */ /* 0x000fe4000001140e */
[----:B------:R-:W-:Y:S01]  /*2500*/  SHF.R.S32.HI R12, RZ, 0x5, R8 ;  /* 0x00000005ff0c7819 */ /* 0x000fe20000011408 */
[----:B------:R0:W-:Y:S01]  /*2510*/  STL [R1+0x28], R35 ;  /* 0x0000282301007387 */ /* 0x0001e20000100800 */
[----:B------:R-:W-:Y:S02]  /*2520*/  SHF.R.S32.HI R15, RZ, 0x5, R15 ;  /* 0x00000005ff0f7819 */ /* 0x000fe4000001140f */
[----:B------:R-:W-:-:S02]  /*2530*/  LOP3.LUT R14, R20, 0x18, R6, 0xf8, !PT ;  /* 0x00000018140e7812 */ /* 0x000fc400078ef806 */
[----:B-----5:R-:W-:Y:S02]  /*2540*/  SHF.R.S32.HI R33, RZ, 0x1f, R102 ;  /* 0x0000001fff217819 */ /* 0x020fe40000011466 */
[----:B------:R-:W-:Y:S02]  /*2550*/  LOP3.LUT R8, R20, 0x18, R5, 0xf8, !PT ;  /* 0x0000001814087812 */ /* 0x000fe400078ef805 */
[----:B------:R-:W-:Y:S01]  /*2560*/  IADD3 R74, P2, R145, R74, RZ ;  /* 0x0000004a914a7210 */ /* 0x000fe20007f5e0ff */
[----:B------:R-:W-:Y:S01]  /*2570*/  IMAD R15, R15, 0x1200, R38 ;  /* 0x000012000f0f7824 */ /* 0x000fe200078e0226 */
[-C--:B------:R-:W-:Y:S02]  /*2580*/  LOP3.LUT R14, R14, R37.reuse, RZ, 0x3c, !PT ;  /* 0x000000250e0e7212 */ /* 0x080fe400078e3cff */
[----:B------:R-:W-:Y:S01]  /*2590*/  LOP3.LUT R101, R8, R37, RZ, 0x3c, !PT ;  /* 0x0000002508657212 */ /* 0x000fe200078e3cff */
[----:B------:R-:W-:Y:S02]  /*25a0*/  IMAD R8, R33, R66, RZ ;  /* 0x0000004221087224 */ /* 0x000fe400078e02ff */
[----:B------:R-:W-:Y:S01]  /*25b0*/  IMAD.X R75, R32, 0x1, R9, P2 ;  /* 0x00000001204b7824 */ /* 0x000fe200010e0609 */
[----:B------:R-:W-:Y:S01]  /*25c0*/  ISETP.GE.AND P2, PT, R77, UR4, PT ;  /* 0x000000044d007c0c */ /* 0x000fe2000bf46270 */
[----:B------:R-:W-:-:S02]  /*25d0*/  IMAD.IADD R100, R15, 0x1, R14 ;  /* 0x000000010f647824 */ /* 0x000fc400078e020e */
[C---:B------:R-:W-:Y:S02]  /*25e0*/  IMAD R81, R102.reuse, R67, R8 ;  /* 0x0000004366517224 */ /* 0x040fe400078e0208 */
[----:B------:R-:W-:Y:S02]  /*25f0*/  IMAD R15, R67, 0x90, RZ ;  /* 0x00000090430f7824 */ /* 0x000fe400078e02ff */
[----:B------:R-:W-:Y:S01]  /*2600*/  IMAD.WIDE.U32 R30, R102, R66, R30 ;  /* 0x00000042661e7225 */ /* 0x000fe200078e001e */
[----:B------:R-:W-:-:S03]  /*2610*/  LOP3.LUT R20, R20, 0x18, R7, 0xf8, !PT ;  /* 0x0000001814147812 */ /* 0x000fc600078ef807 */
[----:B------:R-:W-:Y:S01]  /*2620*/  IMAD.WIDE.U32 R64, R102, R66, R64 ;  /* 0x0000004266407225 */ /* 0x000fe200078e0040 */
[----:B------:R-:W-:-:S03]  /*2630*/  SEL R13, RZ, 0x20, P2 ;  /* 0x00000020ff0d7807 */ /* 0x000fc60001000000 */
[----:B------:R-:W-:-:S04]  /*2640*/  IMAD.WIDE.U32 R66, R66, 0x90, RZ ;  /* 0x0000009042427825 */ /* 0x000fc800078e00ff */
[-C--:B------:R-:W-:Y:S01]  /*2650*/  IMAD R33, R33, R72.reuse, RZ ;  /* 0x0000004821217224 */ /* 0x080fe200078e02ff */
[----:B------:R-:W-:Y:S01]  /*2660*/  LOP3.LUT R20, R20, R37, RZ, 0x3c, !PT ;  /* 0x0000002514147212 */ /* 0x000fe200078e3cff */
[----:B------:R-:W-:Y:S02]  /*2670*/  IMAD R12, R12, 0x1200, R38 ;  /* 0x000012000c0c7824 */ /* 0x000fe400078e0226 */
[----:B------:R-:W-:Y:S01]  /*2680*/  IMAD.IADD R94, R67, 0x1, R15 ;  /* 0x00000001435e7824 */ /* 0x000fe200078e020f */
[----:B------:R-:W-:Y:S01]  /*2690*/  LOP3.LUT R15, R10, R13, RZ, 0xfc, !PT ;  /* 0x0000000d0a0f7212 */ /* 0x000fe200078efcff */
[C---:B------:R-:W-:Y:S01]  /*26a0*/  IMAD R33, R102.reuse, R73, R33 ;  /* 0x0000004966217224 */ /* 0x040fe200078e0221 */
[----:B------:R-:W-:Y:S01]  /*26b0*/  LOP3.LUT R76, R5, 0xfffffff8, RZ, 0xc0, !PT ;  /* 0xfffffff8054c7812 */ /* 0x000fe200078ec0ff */
[-C--:B------:R-:W-:Y:S01]  /*26c0*/  IMAD.WIDE.U32 R68, R102, R72.reuse, R68 ;  /* 0x0000004866447225 */ /* 0x080fe200078e0044 */
[----:B------:R-:W-:Y:S02]  /*26d0*/  LOP3.LUT R8, R6, 0xfffffff8, RZ, 0xc0, !PT ;  /* 0xfffffff806087812 */ /* 0x000fe400078ec0ff */
[----:B------:R-:W-:Y:S01]  /*26e0*/  LOP3.LUT R9, R7, 0xfffffff8, RZ, 0xc0, !PT ;  /* 0xfffffff807097812 */ /* 0x000fe200078ec0ff */
[----:B------:R-:W-:Y:S01]  /*26f0*/  IMAD.WIDE.U32 R70, R102, R72, R70 ;  /* 0x0000004866467225 */ /* 0x000fe200078e0046 */
[----:B------:R-:W-:-:S03]  /*2700*/  LOP3.LUT R13, R15, 0x8, RZ, 0xc0, !PT ;  /* 0x000000080f0d7812 */ /* 0x000fc600078ec0ff */
[----:B------:R-:W-:Y:S02]  /*2710*/  IMAD R21, R21, 0x1200, R38 ;  /* 0x0000120015157824 */ /* 0x000fe400078e0226 */
[----:B------:R-:W-:Y:S01]  /*2720*/  IMAD.WIDE.U32 R28, R28, 0x90, RZ ;  /* 0x000000901c1c7825 */ /* 0x000fe200078e00ff */
[----:B------:R-:W-:-:S03]  /*2730*/  LOP3.LUT R14, R15, 0x10, RZ, 0xc0, !PT ;  /* 0x000000100f0e7812 */ /* 0x000fc600078ec0ff */
[----:B------:R-:W-:Y:S01]  /*2740*/  IMAD.WIDE.U32 R72, R72, 0x90, RZ ;  /* 0x0000009048487825 */ /* 0x000fe200078e00ff */
[----:B------:R-:W-:-:S03]  /*2750*/  SHF.R.S32.HI R98, RZ, 0x1f, R76 ;  /* 0x0000001fff627819 */ /* 0x000fc6000001144c */
[----:B------:R-:W-:Y:S01]  /*2760*/  IMAD.IADD R101, R12, 0x1, R101 ;  /* 0x000000010c657824 */ /* 0x000fe200078e0265 */
[----:B------:R-:W-:Y:S01]  /*2770*/  LOP3.LUT R12, R15, 0x4, RZ, 0xc0, !PT ;  /* 0x000000040f0c7812 */ /* 0x000fe200078ec0ff */
[----:B------:R-:W-:Y:S01]  /*2780*/  IMAD.IADD R84, R27, 0x1, R11 ;  /* 0x000000011b547824 */ /* 0x000fe200078e020b */
[----:B------:R-:W-:Y:S01]  /*2790*/  LOP3.LUT R11, R15, 0x2, RZ, 0xc0, !PT ;  /* 0x000000020f0b7812 */ /* 0x000fe200078ec0ff */
[----:B------:R-:W-:Y:S01]  /*27a0*/  IMAD.IADD R83, R31, 0x1, R81 ;  /* 0x000000011f537824 */ /* 0x000fe200078e0251 */
[----:B------:R-:W-:Y:S01]  /*27b0*/  SHF.R.S32.HI R97, RZ, 0x1f, R8 ;  /* 0x0000001fff617819 */ /* 0x000fe20000011408 */
[----:B------:R-:W-:Y:S01]  /*27c0*/  IMAD.IADD R99, R21, 0x1, R20 ;  /* 0x0000000115637824 */ /* 0x000fe200078e0214 */
[----:B------:R-:W-:Y:S01]  /*27d0*/  SHF.R.S32.HI R96, RZ, 0x1f, R9 ;  /* 0x0000001fff607819 */ /* 0x000fe20000011409 */
[----:B------:R-:W-:Y:S01]  /*27e0*/  IMAD.IADD R89, R29, 0x1, R89 ;  /* 0x000000011d597824 */ /* 0x000fe200078e0259 */
[----:B------:R-:W-:Y:S01]  /*27f0*/  LOP3.LUT R10, R10, 0x1, RZ, 0xc0, !PT ;  /* 0x000000010a0a7812 */ /* 0x000fe200078ec0ff */
[----:B------:R-:W-:Y:S01]  /*2800*/  IMAD.IADD R95, R73, 0x1, R95 ;  /* 0x00000001495f7824 */ /* 0x000fe200078e025f */
[----:B------:R-:W-:Y:S01]  /*2810*/  LOP3.LUT R15, R15, 0x20, RZ, 0xc0, !PT ;  /* 0x000000200f0f7812 */ /* 0x000fe200078ec0ff */
[----:B------:R-:W-:-:S02]  /*2820*/  IMAD.IADD R81, R81, 0x1, R65 ;  /* 0x0000000151517824 */ /* 0x000fc400078e0241 */
[----:B------:R-:W-:Y:S02]  /*2830*/  IMAD.IADD R82, R69, 0x1, R33 ;  /* 0x0000000145527824 */ /* 0x000fe400078e0221 */
[----:B0-----:R-:W-:-:S07]  /*2840*/  IMAD.IADD R80, R33, 0x1, R71 ;  /* 0x0000000121507824 */ /* 0x001fce00078e0247 */
.L_x_8625:
[----:B------:R-:W2:Y:S01]  /*2850*/  LDL R21, [R1+0x28] ;  /* 0x0000280001157983 */ /* 0x000ea20000100800 */
[----:B------:R-:W0:Y:S03]  /*2860*/  LDC.64 R90, c[0x0][0x2d8] ;  /* 0x0000b600ff5a7b82 */ /* 0x000e260000000a00 */
[----:B---3--:R-:W3:Y:S01]  /*2870*/  LDL R20, [R1+0x58] ;  /* 0x0000580001147983 */ /* 0x008ee20000100800 */
[----:B------:R-:W-:Y:S01]  /*2880*/  VIADD R39, R22, 0xffffffff ;  /* 0xffffffff16277836 */ /* 0x000fe20000000000 */
[----:B------:R-:W-:Y:S05]  /*2890*/  YIELD ;  /* 0x0000000000007946 */ /* 0x000fea0003800000 */
[----:B-1----:R-:W1:Y:S01]  /*28a0*/  LDC R103, c[0x0][0x3d4] ;  /* 0x0000f500ff677b82 */ /* 0x002e620000000800 */
[----:B------:R-:W-:Y:S01]  /*28b0*/  SHF.R.S32.HI R34, RZ, 0x1f, R39 ;  /* 0x0000001fff227819 */ /* 0x000fe20000011427 */
[----:B------:R-:W-:Y:S01]  /*28c0*/  IMAD.WIDE.U32 R60, R28, R39, RZ ;  /* 0x000000271c3c7225 */ /* 0x000fe200078e00ff */
[----:B------:R-:W-:Y:S01]  /*28d0*/  BSSY B0, `(.L_x_8570) ;  /* 0x00003e7000007945 */ /* 0x000fe20003800000 */
[----:B--2---:R-:W-:-:S02]  /*28e0*/  LOP3.LUT P4, RZ, R21, 0x2, RZ, 0xc0, !PT ;  /* 0x0000000215ff7812 */ /* 0x004fc4000788c0ff */
[----:B------:R-:W-:Y:S02]  /*28f0*/  IMAD R21, R89, R39, RZ ;  /* 0x0000002759157224 */ /* 0x000fe400078e02ff */
[----:B---3--:R-:W-:Y:S02]  /*2900*/  IMAD R20, R19, 0x3600, R20 ;  /* 0x0000360013147824 */ /* 0x008fe400078e0214 */
[----:B------:R-:W-:Y:S01]  /*2910*/  IMAD R33, R34, R28, R21 ;  /* 0x0000001c22217224 */ /* 0x000fe200078e0215 */
[----:B------:R-:W-:Y:S01]  /*2920*/  IADD3 R21, P2, R88, R60, RZ ;  /* 0x0000003c58157210 */ /* 0x000fe20007f5e0ff */
[C---:B------:R-:W-:Y:S02]  /*2930*/  VIADD R32, R20.reuse, 0x10 ;  /* 0x0000001014207836 */ /* 0x040fe40000000000 */
[----:B------:R-:W-:Y:S01]  /*2940*/  IMAD.IADD R92, R61, 0x1, R33 ;  /* 0x000000013d5c7824 */ /* 0x000fe200078e0221 */
[----:B0-----:R-:W-:Y:S01]  /*2950*/  LEA R36, P3, R21, R90, 0x1 ;  /* 0x0000005a15247211 */ /* 0x001fe200078608ff */
[----:B------:R-:W-:-:S02]  /*2960*/  IMAD R79, R20, 0x2, R23 ;  /* 0x00000002144f7824 */ /* 0x000fc400078e0217 */
[----:B------:R-:W-:Y:S01]  /*2970*/  @P4 VIADD R32, R20, 0xfffffff0 ;  /* 0xfffffff014204836 */ /* 0x000fe20000000000 */
[----:B------:R-:W-:Y:S02]  /*2980*/  IADD3.X R22, R92, R85, RZ, P2, !PT ;  /* 0x000000555c167210 */ /* 0x000fe400017fe4ff */
[----:B------:R-:W-:Y:S02]  /*2990*/  ISETP.GT.AND P2, PT, R39, R78, PT ;  /* 0x0000004e2700720c */ /* 0x000fe40003f44270 */
[----:B------:R-:W-:Y:S01]  /*29a0*/  LEA.HI.X R37, R21, R91, R22, 0x1, P3 ;  /* 0x0000005b15257211 */ /* 0x000fe200018f0c16 */
[----:B------:R-:W-:Y:S01]  /*29b0*/  IMAD.MOV.U32 R22, RZ, RZ, R39 ;  /* 0x000000ffff167224 */ /* 0x000fe200078e0027 */
[----:B-1----:R-:W-:Y:S01]  /*29c0*/  ISETP.GE.AND P3, PT, R103, 0x1, PT ;  /* 0x000000016700780c */ /* 0x002fe20003f66270 */
[----:B------:R-:W-:-:S12]  /*29d0*/  IMAD R21, R32, 0x2, R23 ;  /* 0x0000000220157824 */ /* 0x000fd800078e0217 */
[----:B------:R-:W-:Y:S05]  /*29e0*/  @!P3 BRA `(.L_x_8571) ;  /* 0x0000003800ccb947 */ /* 0x000fea0003800000 */
[----:B------:R-:W-:Y:S01]  /*29f0*/  ULDC.U8 UR4, c[0x0][0x3f0] ;  /* 0x0000fc0000047ab9 */ /* 0x000fe20000000000 */
[-C--:B------:R-:W-:Y:S01]  /*2a00*/  IMAD R33, R95, R39.reuse, RZ ;  /* 0x000000275f217224 */ /* 0x080fe200078e02ff */
[----:B------:R-:W-:Y:S01]  /*2a10*/  ISETP.NE.AND P3, PT, RZ, UR4, PT ;  /* 0x00000004ff007c0c */ /* 0x000fe2000bf65270 */
[-C--:B------:R-:W-:Y:S02]  /*2a20*/  IMAD R35, R94, R39.reuse, RZ ;  /* 0x000000275e237224 */ /* 0x080fe400078e02ff */
[----:B------:R-:W-:Y:S02]  /*2a30*/  IMAD R86, R22, -0x90, R2 ;  /* 0xffffff7016567824 */ /* 0x000fe400078e0202 */
[C---:B------:R-:W-:Y:S02]  /*2a40*/  IMAD R33, R34.reuse, R72, R33 ;  /* 0x0000004822217224 */ /* 0x040fe400078e0221 */
[----:B------:R-:W-:Y:S01]  /*2a50*/  IMAD R35, R34, R66, R35 ;  /* 0x0000004222237224 */ /* 0x000fe200078e0223 */
[----:B------:R-:W-:Y:S01]  /*2a60*/  VIMNMX R86, R86, 0x90, PT ;  /* 0x0000009056567848 */ /* 0x000fe20003fe0100 */
        /* <DEDUP_REMOVED lines=20> */
[----:B------:R-:W-:Y:S01]  /*2bb0*/  IADD3 R58, P3, R70, R58, RZ ;  /* 0x0000003a463a7210 */ /* 0x000fe20007f7e0ff */
[----:B------:R-:W-:Y:S01]  /*2bc0*/  ULDC.64 UR4, c[0x0][0x3c8] ;  /* 0x0000f20000047ab9 */ /* 0x000fe20000000a00 */
[----:B------:R-:W-:Y:S02]  /*2bd0*/  CS2R R62, SRZ ;  /* 0x00000000003e7805 */ /* 0x000fe4000001ff00 */
[----:B------:R-:W-:Y:S01]  /*2be0*/  CS2R R90, SRZ ;  /* 0x00000000005a7805 */ /* 0x000fe2000001ff00 */
[----:B------:R-:W-:Y:S01]  /*2bf0*/  IMAD.X R33, R20, 0x1, R80, P3 ;  /* 0x0000000114217824 */ /* 0x000fe200018e0650 */
[----:B------:R-:W-:-:S05]  /*2c00*/  IADD3 R56, P3, R64, R56, RZ ;  /* 0x0000003840387210 */ /* 0x000fca0007f7e0ff */
[----:B------:R-:W-:Y:S01]  /*2c10*/  IMAD.X R87, R87, 0x1, R81, P3 ;  /* 0x0000000157577824 */ /* 0x000fe200018e0651 */
        /* <DEDUP_REMOVED lines=38> */
.L_x_8574:
[----:B------:R-:W-:Y:S05]  /*2e80*/  BSYNC B1 ;  /* 0x0000000000017941 */ /* 0x000fea0003800000 */
.L_x_8573:
[----:B------:R-:W2:Y:S01]  /*2e90*/  LDL R20, [R1+0x44] ;  /* 0x0000440001147983 */ /* 0x000ea20000100800 */
[----:B0----5:R-:W-:Y:S02]  /*2ea0*/  IMAD.MOV.U32 R32, RZ, RZ, R39 ;  /* 0x000000ffff207224 */ /* 0x021fe400078e0027 */
[----:B------:R-:W-:Y:S02]  /*2eb0*/  IMAD.MOV.U32 R33, RZ, RZ, R42 ;  /* 0x000000ffff217224 */ /* 0x000fe400078e002a */
[----:B------:R-:W-:-:S05]  /*2ec0*/  IMAD.MOV.U32 R34, RZ, RZ, R43 ;  /* 0x000000ffff227224 */ /* 0x000fca00078e002b */
[----:B------:R-:W-:Y:S01]  /*2ed0*/  PRMT R111, R33, 0x5410, R34 ;  /* 0x00005410216f7816 */ /* 0x000fe20000000022 */
[----:B------:R-:W-:Y:S01]  /*2ee0*/  IMAD.MOV.U32 R33, RZ, RZ, R50 ;  /* 0x000000ffff217224 */ /* 0x000fe200078e0032 */
[----:B------:R-:W-:-:S04]  /*2ef0*/  MOV R34, R51 ;  /* 0x0000003300227202 */ /* 0x000fc80000000f00 */
[----:B------:R-:W-:Y:S01]  /*2f00*/  PRMT R115, R33, 0x5410, R34 ;  /* 0x0000541021737816 */ /* 0x000fe20000000022 */
[----:B------:R-:W-:Y:S02]  /*2f10*/  IMAD.MOV.U32 R33, RZ, RZ, R62 ;  /* 0x000000ffff217224 */ /* 0x000fe400078e003e */
[----:B------:R-:W-:-:S05]  /*2f20*/  IMAD.MOV.U32 R34, RZ, RZ, R63 ;  /* 0x000000ffff227224 */ /* 0x000fca00078e003f */
        /* <DEDUP_REMOVED lines=9> */
[----:B------:R-:W-:Y:S02]  /*2fc0*/  PRMT R120, R33, 0x5410, R34 ;  /* 0x0000541021787816 */ /* 0x000fe40000000022 */
[----:B--2---:R-:W-:Y:S01]  /*2fd0*/  R2UR UR4, R20 ;  /* 0x00000000140472ca */ /* 0x004fe200000e0000 */
[----:B------:R-:W-:-:S05]  /*2fe0*/  IMAD.MOV.U32 R20, RZ, RZ, R38 ;  /* 0x000000ffff147224 */ /* 0x000fca00078e0026 */
[----:B------:R-:W-:Y:S01]  /*2ff0*/  PRMT R92, R20, 0x5410, R32 ;  /* 0x00005410145c7816 */ /* 0x000fe20000000020 */
[----:B------:R-:W-:Y:S02]  /*3000*/  IMAD.MOV.U32 R20, RZ, RZ, R46 ;  /* 0x000000ffff147224 */ /* 0x000fe400078e002e */
[----:B------:R-:W-:-:S04]  /*3010*/  IMAD.MOV.U32 R32, RZ, RZ, R47 ;  /* 0x000000ffff207224 */ /* 0x000fc800078e002f */
[----:B------:R-:W-:Y:S01]  /*3020*/  UISETP.NE.AND UP0, UPT, UR4, 0x3, UPT ;  /* 0x000000030400788c */ /* 0x000fe2000bf05270 */
[----:B------:R-:W-:Y:S01]  /*3030*/  PRMT R113, R20, 0x5410, R32 ;  /* 0x0000541014717816 */ /* 0x000fe20000000020 */
[----:B------:R-:W-:Y:S02]  /*3040*/  IMAD.MOV.U32 R20, RZ, RZ, R54 ;  /* 0x000000ffff147224 */ /* 0x000fe400078e0036 */
[----:B------:R-:W-:Y:S02]  /*3050*/  IMAD.MOV.U32 R32, RZ, RZ, R55 ;  /* 0x000000ffff207224 */ /* 0x000fe400078e0037 */
[----:B------:R-:W-:-:S03]  /*3060*/  PLOP3.LUT P3, PT, PT, PT, UP0, 0x80, 0x0 ;  /* 0x000000000000781c */ /* 0x000fc60003f6f008 */
        /* <DEDUP_REMOVED lines=10> */
[----:B------:R-:W-:Y:S06]  /*3110*/  @!P3 BRA `(.L_x_8575) ;  /* 0x000000000004b947 */ /* 0x000fec0003800000 */
[----:B------:R-:W-:Y:S01]  /*3120*/  BPT.TRAP 0x1 ;  /* 0x000000040000795c */ /* 0x000fe20000300000 */
.L_x_8575:
[----:B------:R-:W-:Y:S01]  /*3130*/  IMAD R20, R19, 0x8, R18 ;  /* 0x0000000813147824 */ /* 0x000fe200078e0212 */
[----:B------:R-:W-:Y:S01]  /*3140*/  SHF.L.U32 R87, R149, 0x1f, RZ ;  /* 0x0000001f95577819 */ /* 0x000fe200000006ff */
[----:B------:R-:W-:Y:S03]  /*3150*/  BSSY B1, `(.L_x_8576) ;  /* 0x0000003000017945 */ /* 0x000fe60003800000 */
[----:B------:R-:W0:Y:S02]  /*3160*/  SYNCS.PHASECHK.TRANS64.TRYWAIT P5, [R20+URZ+0x31c90], R87 ;  /* 0x031c9057140075a7 */ /* 0x000e2400080a017f */
[----:B0-----:R-:W-:Y:S05]  /*3170*/  @!P5 BRA `(.L_x_8577) ;  /* 0x0000017c00a0d947 */ /* 0x001fea0003800000 */
.L_x_8808:
[----:B------:R-:W-:Y:S05]  /*3180*/  BSYNC B1 ;  /* 0x0000000000017941 */ /* 0x000fea0003800000 */
.L_x_8576:
        /* <DEDUP_REMOVED lines=9> */
[----:B--2---:R-:W-:Y:S01]  /*3220*/  IMAD.MOV.U32 R58, RZ, RZ, R33 ;  /* 0x000000ffff3a7224 */ /* 0x004fe200078e0021 */
[--C-:B------:R-:W-:Y:S02]  /*3230*/  SHF.R.U64 R57, R62, 0x10, R63.reuse ;  /* 0x000000103e397819 */ /* 0x100fe4000000123f */
[----:B------:R-:W-:Y:S01]  /*3240*/  SHF.R.U32.HI R62, RZ, 0x10, R63 ;  /* 0x00000010ff3e7819 */ /* 0x000fe2000001163f */
[----:B------:R-:W-:Y:S02]  /*3250*/  HADD2.F32 R33, -RZ, R56.H0_H0 ;  /* 0x20000038ff217230 */ /* 0x000fe40000004100 */
[--C-:B------:R-:W-:Y:S02]  /*3260*/  HADD2.F32 R56, -RZ, R58.reuse.H1_H1 ;  /* 0x3000003aff387230 */ /* 0x100fe40000004100 */
[----:B------:R-:W-:Y:S02]  /*3270*/  HADD2.F32 R58, -RZ, R58.H0_H0 ;  /* 0x2000003aff3a7230 */ /* 0x000fe40000004100 */
[----:B------:R-:W-:-:S02]  /*3280*/  HADD2.F32 R57, -RZ, R57.H0_H0 ;  /* 0x20000039ff397230 */ /* 0x000fc40000004100 */
[-C--:B------:R-:W-:Y:S01]  /*3290*/  FMUL.FTZ R59, R56, R33.reuse ;  /* 0x00000021383b7220 */ /* 0x080fe20000410000 */
[----:B------:R-:W-:Y:S02]  /*32a0*/  HADD2.F32 R62, -RZ, R62.H0_H0 ;  /* 0x2000003eff3e7230 */ /* 0x000fe40000004100 */
[C---:B------:R-:W-:Y:S01]  /*32b0*/  FMUL.FTZ R93, R58.reuse, R33 ;  /* 0x000000213a5d7220 */ /* 0x040fe20000410000 */
[-C--:B------:R-:W-:Y:S01]  /*32c0*/  FFMA.FTZ R33, R58, R57.reuse, -R59 ;  /* 0x000000393a217223 */ /* 0x080fe2000001083b */
[----:B------:R-:W-:Y:S02]  /*32d0*/  SHF.R.U32.HI R58, RZ, 0x10, R91 ;  /* 0x00000010ff3a7819 */ /* 0x000fe4000001165b */
[----:B------:R-:W-:Y:S01]  /*32e0*/  FFMA.FTZ R56, R56, R57, R93 ;  /* 0x0000003938387223 */ /* 0x000fe2000001005d */
[----:B------:R-:W-:Y:S02]  /*32f0*/  IMAD.MOV.U32 R57, RZ, RZ, R32 ;  /* 0x000000ffff397224 */ /* 0x000fe400078e0020 */
[----:B------:R-:W-:-:S02]  /*3300*/  IMAD.MOV.U32 R32, RZ, RZ, R35 ;  /* 0x000000ffff207224 */ /* 0x000fc400078e0023 */
[----:B------:R-:W-:Y:S01]  /*3310*/  HADD2.F32 R58, -RZ, R58.H0_H0 ;  /* 0x2000003aff3a7230 */ /* 0x000fe20000004100 */
[----:B------:R-:W-:Y:S02]  /*3320*/  F2FP.F16.F32.PACK_AB R33, R56, R33 ;  /* 0x000000213821723e */ /* 0x000fe400000000ff */
[--C-:B------:R-:W-:Y:S02]  /*3330*/  HADD2.F32 R35, -RZ, R32.reuse.H1_H1 ;  /* 0x30000020ff237230 */ /* 0x100fe40000004100 */
[----:B------:R-:W-:-:S03]  /*3340*/  HADD2.F32 R32, -RZ, R32.H0_H0 ;  /* 0x20000020ff207230 */ /* 0x000fc60000004100 */
[CC--:B------:R-:W-:Y:S02]  /*3350*/  FMUL.FTZ R59, R35.reuse, R58.reuse ;  /* 0x0000003a233b7220 */ /* 0x0c0fe40000410000 */
[C---:B------:R-:W-:Y:S02]  /*3360*/  FMUL.FTZ R58, R32.reuse, R58 ;  /* 0x0000003a203a7220 */ /* 0x040fe40000410000 */
[-C--:B------:R-:W-:Y:S01]  /*3370*/  FFMA.FTZ R32, R32, R62.reuse, -R59 ;  /* 0x0000003e20207223 */ /* 0x080fe2000001083b */
[----:B------:R-:W-:Y:S02]  /*3380*/  HADD2.F32 R59, -RZ, R119.H1_H1 ;  /* 0x30000077ff3b7230 */ /* 0x000fe40000004100 */
[----:B------:R-:W-:Y:S01]  /*3390*/  FFMA.FTZ R35, R35, R62, R58 ;  /* 0x0000003e23237223 */ /* 0x000fe2000001003a */
[----:B------:R-:W-:Y:S02]  /*33a0*/  IMAD.MOV.U32 R58, RZ, RZ, R34 ;  /* 0x000000ffff3a7224 */ /* 0x000fe400078e0022 */
[----:B------:R-:W-:-:S02]  /*33b0*/  HADD2.F32 R34, -RZ, R57.H0_H0 ;  /* 0x20000039ff227230 */ /* 0x000fc40000004100 */
[----:B------:R-:W-:Y:S01]  /*33c0*/  HADD2.F32 R57, -RZ, R57.H1_H1 ;  /* 0x30000039ff397230 */ /* 0x000fe20000004100 */
[----:B------:R-:W-:Y:S01]  /*33d0*/  F2FP.F16.F32.PACK_AB R35, R35, R32 ;  /* 0x000000202323723e */ /* 0x000fe200000000ff */
[----:B------:R-:W-:-:S05]  /*33e0*/  HADD2.F32 R62, -RZ, R120.H0_H0 ;  /* 0x20000078ff3e7230 */ /* 0x000fca0000004100 */
[-C--:B------:R-:W-:Y:S01]  /*33f0*/  FMUL.FTZ R63, R57, R62.reuse ;  /* 0x0000003e393f7220 */ /* 0x080fe20000410000 */
[----:B------:R-:W-:-:S03]  /*3400*/  FMUL.FTZ R62, R34, R62 ;  /* 0x0000003e223e7220 */ /* 0x000fc60000410000 */
[-C--:B------:R-:W-:Y:S01]  /*3410*/  FFMA.FTZ R34, R34, R59.reuse, -R63 ;  /* 0x0000003b22227223 */ /* 0x080fe2000001083f */
[----:B------:R-:W-:Y:S01]  /*3420*/  FFMA.FTZ R57, R57, R59, R62 ;  /* 0x0000003b39397223 */ /* 0x000fe2000001003e */
[--C-:B------:R-:W-:Y:S02]  /*3430*/  HADD2.F32 R59, -RZ, R58.reuse.H0_H0 ;  /* 0x2000003aff3b7230 */ /* 0x100fe40000004100 */
[----:B------:R-:W-:Y:S02]  /*3440*/  HADD2.F32 R58, -RZ, R58.H1_H1 ;  /* 0x3000003aff3a7230 */ /* 0x000fe40000004100 */
[----:B------:R-:W-:Y:S01]  /*3450*/  HADD2.F32 R63, -RZ, R120.H1_H1 ;  /* 0x30000078ff3f7230 */ /* 0x000fe20000004100 */
[----:B------:R-:W-:Y:S01]  /*3460*/  F2FP.F16.F32.PACK_AB R32, R57, R34 ;  /* 0x000000223920723e */ /* 0x000fe200000000ff */
[----:B------:R-:W-:-:S03]  /*3470*/  HADD2.F32 R62, -RZ, R119.H0_H0 ;  /* 0x20000077ff3e7230 */ /* 0x000fc60000004100 */
[-C--:B------:R-:W-:Y:S01]  /*3480*/  FMUL.FTZ R90, R58, R63.reuse ;  /* 0x0000003f3a5a7220 */ /* 0x080fe20000410000 */
[----:B------:R-:W-:-:S03]  /*3490*/  FMUL.FTZ R63, R59, R63 ;  /* 0x0000003f3b3f7220 */ /* 0x000fc60000410000 */
[-C--:B------:R-:W-:Y:S01]  /*34a0*/  FFMA.FTZ R90, R59, R62.reuse, -R90 ;  /* 0x0000003e3b5a7223 */ /* 0x080fe2000001085a */
[----:B------:R-:W-:-:S05]  /*34b0*/  FFMA.FTZ R63, R58, R62, R63 ;  /* 0x0000003e3a3f7223 */ /* 0x000fca000001003f */
[----:B------:R-:W-:-:S07]  /*34c0*/  F2FP.F16.F32.PACK_AB R34, R63, R90 ;  /* 0x0000005a3f22723e */ /* 0x000fce00000000ff */
.L_x_8582:
[----:B------:R-:W-:Y:S05]  /*34d0*/  BSYNC B2 ;  /* 0x0000000000027941 */ /* 0x000fea0003800000 */
.L_x_8581:
[----:B--2---:R1:W-:Y:S02]  /*34e0*/  STG.E.128 desc[UR60][R36.64], R32 ;  /* 0x0000002024007986 */ /* 0x0043e4000c101d3c */
.L_x_8580:
[----:B------:R-:W-:Y:S05]  /*34f0*/  BSYNC B1 ;  /* 0x0000000000017941 */ /* 0x000fea0003800000 */
.L_x_8579:
        /* <DEDUP_REMOVED lines=9> */
[----:B--2---:R-:W-:Y:S01]  /*3590*/  IMAD.MOV.U32 R56, RZ, RZ, R33 ;  /* 0x000000ffff387224 */ /* 0x004fe200078e0021 */
[----:B------:R-:W-:Y:S01]  /*35a0*/  SHF.R.U64 R54, R54, 0x10, R55 ;  /* 0x0000001036367819 */ /* 0x000fe20000001237 */
[----:B------:R-:W-:Y:S01]  /*35b0*/  HADD2.F32 R63, -RZ, R34.H0_H0 ;  /* 0x20000022ff3f7230 */ /* 0x000fe20000004100 */
        /* <DEDUP_REMOVED lines=12> */
[----:B------:R-:W-:Y:S01]  /*3680*/  SHF.R.U32.HI R54, RZ, 0x10, R55 ;  /* 0x00000010ff367819 */ /* 0x000fe20000011637 */
[----:B------:R-:W-:-:S02]  /*3690*/  HADD2.F32 R55, -RZ, R35.H1_H1 ;  /* 0x30000023ff377230 */ /* 0x000fc40000004100 */
[----:B------:R-:W-:Y:S01]  /*36a0*/  HADD2.F32 R35, -RZ, R35.H0_H0 ;  /* 0x20000023ff237230 */ /* 0x000fe20000004100 */
[----:B------:R-:W-:Y:S01]  /*36b0*/  F2FP.F16.F32.PACK_AB R33, R33, R56 ;  /* 0x000000382121723e */ /* 0x000fe200000000ff */
[----:B------:R-:W-:Y:S02]  /*36c0*/  HADD2.F32 R54, -RZ, R54.H0_H0 ;  /* 0x20000036ff367230 */ /* 0x000fe40000004100 */
[-C--:B------:R-:W-:Y:S01]  /*36d0*/  FMUL.FTZ R58, R55, R60.reuse ;  /* 0x0000003c373a7220 */ /* 0x080fe20000410000 */
[----:B------:R-:W-:Y:S02]  /*36e0*/  HADD2.F32 R116, -RZ, R116.H1_H1 ;  /* 0x30000074ff747230 */ /* 0x000fe40000004100 */
[C---:B------:R-:W-:Y:S01]  /*36f0*/  FMUL.FTZ R60, R35.reuse, R60 ;  /* 0x0000003c233c7220 */ /* 0x040fe20000410000 */
[-C--:B------:R-:W-:Y:S01]  /*3700*/  FFMA.FTZ R58, R35, R54.reuse, -R58 ;  /* 0x00000036233a7223 */ /* 0x080fe2000001083a */
[----:B------:R-:W-:Y:S02]  /*3710*/  HADD2.F32 R35, -RZ, R118.H0_H0 ;  /* 0x20000076ff237230 */ /* 0x000fe40000004100 */
[----:B------:R-:W-:Y:S01]  /*3720*/  FFMA.FTZ R55, R55, R54, R60 ;  /* 0x0000003637377223 */ /* 0x000fe2000001003c */
[----:B------:R-:W-:-:S02]  /*3730*/  HADD2.F32 R54, -RZ, R32.H1_H1 ;  /* 0x30000020ff367230 */ /* 0x000fc40000004100 */
[----:B------:R-:W-:-:S03]  /*3740*/  HADD2.F32 R32, -RZ, R32.H0_H0 ;  /* 0x20000020ff207230 */ /* 0x000fc60000004100 */
[-C--:B------:R-:W-:Y:S02]  /*3750*/  FMUL.FTZ R59, R54, R35.reuse ;  /* 0x00000023363b7220 */ /* 0x080fe40000410000 */
[C---:B------:R-:W-:Y:S02]  /*3760*/  FMUL.FTZ R35, R32.reuse, R35 ;  /* 0x0000002320237220 */ /* 0x040fe40000410000 */
[-C--:B------:R-:W-:Y:S01]  /*3770*/  FFMA.FTZ R59, R32, R57.reuse, -R59 ;  /* 0x00000039203b7223 */ /* 0x080fe2000001083b */
[----:B------:R-:W-:Y:S02]  /*3780*/  HADD2.F32 R32, -RZ, R118.H1_H1 ;  /* 0x30000076ff207230 */ /* 0x000fe40000004100 */
[----:B------:R-:W-:Y:S01]  /*3790*/  FFMA.FTZ R54, R54, R57, R35 ;  /* 0x0000003936367223 */ /* 0x000fe20000010023 */
[----:B------:R-:W-:Y:S02]  /*37a0*/  F2FP.F16.F32.PACK_AB R35, R55, R58 ;  /* 0x0000003a3723723e */ /* 0x000fe400000000ff */
[-C--:B------:R-:W-:Y:S01]  /*37b0*/  FMUL.FTZ R34, R61, R32.reuse ;  /* 0x000000203d227220 */ /* 0x080fe20000410000 */
[----:B------:R-:W-:-:S03]  /*37c0*/  FMUL.FTZ R32, R63, R32 ;  /* 0x000000203f207220 */ /* 0x000fc60000410000 */
[-C--:B------:R-:W-:Y:S01]  /*37d0*/  FFMA.FTZ R34, R63, R116.reuse, -R34 ;  /* 0x000000743f227223 */ /* 0x080fe20000010822 */
[----:B------:R-:W-:Y:S01]  /*37e0*/  FFMA.FTZ R61, R61, R116, R32 ;  /* 0x000000743d3d7223 */ /* 0x000fe20000010020 */
[----:B------:R-:W-:-:S04]  /*37f0*/  F2FP.F16.F32.PACK_AB R32, R54, R59 ;  /* 0x0000003b3620723e */ /* 0x000fc800000000ff */
[----:B------:R-:W-:-:S07]  /*3800*/  F2FP.F16.F32.PACK_AB R34, R61, R34 ;  /* 0x000000223d22723e */ /* 0x000fce00000000ff */
.L_x_8586:
[----:B------:R-:W-:Y:S05]  /*3810*/  BSYNC B2 ;  /* 0x0000000000027941 */ /* 0x000fea0003800000 */
.L_x_8585:
[----:B--2---:R2:W-:Y:S02]  /*3820*/  STG.E.128 desc[UR60][R36.64+0x20], R32 ;  /* 0x0000202024007986 */ /* 0x0045e4000c101d3c */
.L_x_8584:
[----:B------:R-:W-:Y:S05]  /*3830*/  BSYNC B1 ;  /* 0x0000000000017941 */ /* 0x000fea0003800000 */
.L_x_8583:
        /* <DEDUP_REMOVED lines=24> */
[-C--:B------:R-:W-:Y:S01]  /*39c0*/  FFMA.FTZ R58, R33, R50.reuse, -R58 ;  /* 0x00000032213a7223 */ /* 0x080fe2000001083a */
[----:B------:R-:W-:Y:S01]  /*39d0*/  FFMA.FTZ R55, R55, R50, R52 ;  /* 0x0000003237377223 */ /* 0x000fe20000010034 */
[-C--:B------:R-:W-:Y:S01]  /*39e0*/  FFMA.FTZ R35, R56, R51.reuse, -R35 ;  /* 0x0000003338237223 */ /* 0x080fe20000010823 */
[----:B------:R-:W-:Y:S01]  /*39f0*/  FFMA.FTZ R54, R54, R51, R53 ;  /* 0x0000003336367223 */ /* 0x000fe20000010035 */
[----:B------:R-:W-:-:S02]  /*3a00*/  HADD2.F32 R51, -RZ, R117.H0_H0 ;  /* 0x20000075ff337230 */ /* 0x000fc40000004100 */
[--C-:B------:R-:W-:Y:S02]  /*3a10*/  HADD2.F32 R50, -RZ, R32.reuse.H1_H1 ;  /* 0x30000020ff327230 */ /* 0x100fe40000004100 */
        /* <DEDUP_REMOVED lines=13> */
[----:B------:R-:W-:Y:S01]  /*3af0*/  F2FP.F16.F32.PACK_AB R33, R55, R58 ;  /* 0x0000003a3721723e */ /* 0x000fe200000000ff */
[-C--:B------:R-:W-:Y:S02]  /*3b00*/  FFMA.FTZ R57, R34, R115.reuse, -R57 ;  /* 0x0000007322397223 */ /* 0x080fe40000010839 */
[----:B------:R-:W-:Y:S01]  /*3b10*/  FFMA.FTZ R32, R32, R115, R117 ;  /* 0x0000007320207223 */ /* 0x000fe20000010075 */
[----:B------:R-:W-:-:S04]  /*3b20*/  F2FP.F16.F32.PACK_AB R52, R51, R52 ;  /* 0x000000343334723e */ /* 0x000fc800000000ff */
[----:B------:R-:W-:Y:S01]  /*3b30*/  F2FP.F16.F32.PACK_AB R34, R32, R57 ;  /* 0x000000392022723e */ /* 0x000fe200000000ff */
[----:B------:R-:W-:-:S07]  /*3b40*/  IMAD.MOV.U32 R32, RZ, RZ, R52 ;  /* 0x000000ffff207224 */ /* 0x000fce00078e0034 */
.L_x_8590:
[----:B------:R-:W-:Y:S05]  /*3b50*/  BSYNC B2 ;  /* 0x0000000000027941 */ /* 0x000fea0003800000 */
.L_x_8589:
[----:B--2---:R3:W-:Y:S02]  /*3b60*/  STG.E.128 desc[UR60][R36.64+0x40], R32 ;  /* 0x0000402024007986 */ /* 0x0047e4000c101d3c */
.L_x_8588:
[----:B------:R-:W-:Y:S05]  /*3b70*/  BSYNC B1 ;  /* 0x0000000000017941 */ /* 0x000fea0003800000 */
.L_x_8587:
        /* <DEDUP_REMOVED lines=8> */
[----:B------:R-:W-:Y:S02]  /*3c00*/  SHF.R.U64 R46, R46, 0x10, R47 ;  /* 0x000000102e2e7819 */ /* 0x000fe4000000122f */
[--C-:B------:R-:W-:Y:S01]  /*3c10*/  SHF.R.U64 R50, R48, 0x10, R49.reuse ;  /* 0x0000001030327819 */ /* 0x100fe20000001231 */
[--C-:B--2---:R-:W-:Y:S01]  /*3c20*/  HADD2.F32 R48, -RZ, R35.reuse.H1_H1 ;  /* 0x30000023ff307230 */ /* 0x104fe20000004100 */
[----:B------:R-:W-:Y:S01]  /*3c30*/  SHF.R.U32.HI R51, RZ, 0x10, R49 ;  /* 0x00000010ff337819 */ /* 0x000fe20000011631 */
[----:B------:R-:W-:Y:S01]  /*3c40*/  HADD2.F32 R35, -RZ, R35.H0_H0 ;  /* 0x20000023ff237230 */ /* 0x000fe20000004100 */
[----:B------:R-:W-:Y:S01]  /*3c50*/  SHF.R.U32.HI R52, RZ, 0x10, R47 ;  /* 0x00000010ff347819 */ /* 0x000fe2000001162f */
[----:B------:R-:W-:Y:S02]  /*3c60*/  HADD2.F32 R47, -RZ, R46.H0_H0 ;  /* 0x2000002eff2f7230 */ /* 0x000fe40000004100 */
[----:B------:R-:W-:Y:S02]  /*3c70*/  HADD2.F32 R46, -RZ, R33.H1_H1 ;  /* 0x30000021ff2e7230 */ /* 0x000fe40000004100 */
[----:B------:R-:W-:-:S02]  /*3c80*/  HADD2.F32 R50, -RZ, R50.H0_H0 ;  /* 0x20000032ff327230 */ /* 0x000fc40000004100 */
[----:B------:R-:W-:Y:S02]  /*3c90*/  HADD2.F32 R33, -RZ, R33.H0_H0 ;  /* 0x20000021ff217230 */ /* 0x000fe40000004100 */
[----:B------:R-:W-:Y:S02]  /*3ca0*/  HADD2.F32 R51, -RZ, R51.H0_H0 ;  /* 0x20000033ff337230 */ /* 0x000fe40000004100 */
[----:B------:R-:W-:Y:S02]  /*3cb0*/  HADD2.F32 R49, -RZ, R52.H0_H0 ;  /* 0x20000034ff317230 */ /* 0x000fe40000004100 */
[-C--:B------:R-:W-:Y:S01]  /*3cc0*/  FMUL.FTZ R52, R46, R50.reuse ;  /* 0x000000322e347220 */ /* 0x080fe20000410000 */
[----:B------:R-:W-:Y:S01]  /*3cd0*/  FMUL.FTZ R53, R33, R50 ;  /* 0x0000003221357220 */ /* 0x000fe20000410000 */
[-C--:B------:R-:W-:Y:S01]  /*3ce0*/  FMUL.FTZ R50, R48, R51.reuse ;  /* 0x0000003330327220 */ /* 0x080fe20000410000 */
[----:B------:R-:W-:Y:S01]  /*3cf0*/  FMUL.FTZ R51, R35, R51 ;  /* 0x0000003323337220 */ /* 0x000fe20000410000 */
[-C--:B------:R-:W-:Y:S01]  /*3d00*/  FFMA.FTZ R33, R33, R47.reuse, -R52 ;  /* 0x0000002f21217223 */ /* 0x080fe20000010834 */
[----:B------:R-:W-:Y:S01]  /*3d10*/  FFMA.FTZ R46, R46, R47, R53 ;  /* 0x0000002f2e2e7223 */ /* 0x000fe20000010035 */
[----:B------:R-:W-:-:S02]  /*3d20*/  HADD2.F32 R47, -RZ, R32.H1_H1 ;  /* 0x30000020ff2f7230 */ /* 0x000fc40000004100 */
[-C--:B------:R-:W-:Y:S01]  /*3d30*/  FFMA.FTZ R48, R48, R49.reuse, R51 ;  /* 0x0000003130307223 */ /* 0x080fe20000010033 */
[----:B------:R-:W-:Y:S01]  /*3d40*/  FFMA.FTZ R35, R35, R49, -R50 ;  /* 0x0000003123237223 */ /* 0x000fe20000010832 */
[----:B------:R-:W-:Y:S01]  /*3d50*/  HADD2.F32 R51, -RZ, R114.H0_H0 ;  /* 0x20000072ff337230 */ /* 0x000fe20000004100 */
        /* <DEDUP_REMOVED lines=18> */
.L_x_8594:
[----:B------:R-:W-:Y:S05]  /*3e80*/  BSYNC B2 ;  /* 0x0000000000027941 */ /* 0x000fea0003800000 */
.L_x_8593:
[----:B--2---:R4:W-:Y:S02]  /*3e90*/  STG.E.128 desc[UR60][R36.64+0x60], R32 ;  /* 0x0000602024007986 */ /* 0x0049e4000c101d3c */
.L_x_8592:
[----:B------:R-:W-:Y:S05]  /*3ea0*/  BSYNC B1 ;  /* 0x0000000000017941 */ /* 0x000fea0003800000 */
.L_x_8591:
        /* <DEDUP_REMOVED lines=21> */
[----:B------:R-:W-:Y:S02]  /*4000*/  HADD2.F32 R44, -RZ, R49.H0_H0 ;  /* 0x20000031ff2c7230 */ /* 0x000fe40000004100 */
[-C--:B------:R-:W-:Y:S01]  /*4010*/  FMUL.FTZ R52, R33, R48.reuse ;  /* 0x0000003021347220 */ /* 0x080fe20000410000 */
[----:B------:R-:W-:Y:S02]  /*4020*/  HADD2.F32 R46, -RZ, R47.H0_H0 ;  /* 0x2000002fff2e7230 */ /* 0x000fe40000004100 */
[----:B------:R-:W-:Y:S01]  /*4030*/  FMUL.FTZ R47, R35, R45 ;  /* 0x0000002d232f7220 */ /* 0x000fe20000410000 */
[----:B------:R-:W-:-:S03]  /*4040*/  FMUL.FTZ R48, R43, R48 ;  /* 0x000000302b307220 */ /* 0x000fc60000410000 */
[-C--:B------:R-:W-:Y:S01]  /*4050*/  FFMA.FTZ R32, R32, R44.reuse, -R47 ;  /* 0x0000002c20207223 */ /* 0x080fe2000001082f */
[----:B------:R-:W-:Y:S01]  /*4060*/  FFMA.FTZ R47, R35, R44, R50 ;  /* 0x0000002c232f7223 */ /* 0x000fe20000010032 */
[-C--:B------:R-:W-:Y:S01]  /*4070*/  FFMA.FTZ R51, R33, R46.reuse, R48 ;  /* 0x0000002e21337223 */ /* 0x080fe20000010030 */
[--C-:B------:R-:W-:Y:S02]  /*4080*/  HADD2.F32 R44, -RZ, R112.reuse.H0_H0 ;  /* 0x20000070ff2c7230 */ /* 0x100fe40000004100 */
[----:B------:R-:W-:Y:S01]  /*4090*/  FFMA.FTZ R52, R43, R46, -R52 ;  /* 0x0000002e2b347223 */ /* 0x000fe20000010834 */
[----:B------:R-:W-:Y:S02]  /*40a0*/  HADD2.F32 R112, -RZ, R112.H1_H1 ;  /* 0x30000070ff707230 */ /* 0x000fe40000004100 */
[----:B------:R-:W-:Y:S02]  /*40b0*/  HADD2.F32 R33, -RZ, R42.H1_H1 ;  /* 0x3000002aff217230 */ /* 0x000fe40000004100 */
[----:B------:R-:W-:-:S02]  /*40c0*/  HADD2.F32 R35, -RZ, R34.H1_H1 ;  /* 0x30000022ff237230 */ /* 0x000fc40000004100 */
[----:B------:R-:W-:Y:S02]  /*40d0*/  HADD2.F32 R42, -RZ, R42.H0_H0 ;  /* 0x2000002aff2a7230 */ /* 0x000fe40000004100 */
[----:B------:R-:W-:Y:S01]  /*40e0*/  FMUL.FTZ R45, R33, R44 ;  /* 0x0000002c212d7220 */ /* 0x000fe20000410000 */
[----:B------:R-:W-:Y:S02]  /*40f0*/  HADD2.F32 R34, -RZ, R34.H0_H0 ;  /* 0x20000022ff227230 */ /* 0x000fe40000004100 */
[----:B------:R-:W-:Y:S01]  /*4100*/  FMUL.FTZ R49, R35, R112 ;  /* 0x0000007023317220 */ /* 0x000fe20000410000 */
        /* <DEDUP_REMOVED lines=12> */
.L_x_8598:
[----:B------:R-:W-:Y:S05]  /*41d0*/  BSYNC B2 ;  /* 0x0000000000027941 */ /* 0x000fea0003800000 */
.L_x_8597:
[----:B--2---:R1:W-:Y:S02]  /*41e0*/  STG.E.128 desc[UR60][R36.64+0x80], R32 ;  /* 0x0000802024007986 */ /* 0x0043e4000c101d3c */
.L_x_8596:
[----:B------:R-:W-:Y:S05]  /*41f0*/  BSYNC B1 ;  /* 0x0000000000017941 */ /* 0x000fea0003800000 */
.L_x_8595:
        /* <DEDUP_REMOVED lines=48> */
.L_x_8600:
[----:B------:R-:W-:Y:S05]  /*4500*/  BSYNC B1 ;  /* 0x0000000000017941 */ /* 0x000fea0003800000 */
.L_x_8599:
[----:B--2---:R1:W-:Y:S01]  /*4510*/  STG.E.128 desc[UR60][R36.64+0xa0], R32 ;  /* 0x0000a02024007986 */ /* 0x0043e2000c101d3c */
[----:B------:R-:W-:Y:S05]  /*4520*/  BRA `(.L_x_8578) ;  /* 0x0000002000847947 */ /* 0x000fea0003800000 */
.L_x_8572:
        /* <DEDUP_REMOVED lines=15> */
[----:B------:R-:W2:Y:S04]  /*4620*/  LDL R63, [R1+0x30] ;  /* 0x00003000013f7983 */ /* 0x000ea80000100800 */
[----:B------:R-:W3:Y:S01]  /*4630*/  LDL R62, [R1+0x34] ;  /* 0x00003400013e7983 */ /* 0x000ee20000100800 */
[----:B------:R-:W-:Y:S01]  /*4640*/  IADD3 R58, P3, R68, R58, RZ ;  /* 0x0000003a443a7210 */ /* 0x000fe20007f7e0ff */
[----:B------:R-:W-:Y:S01]  /*4650*/  ULDC.64 UR4, c[0x0][0x3c8] ;  /* 0x0000f20000047ab9 */ /* 0x000fe20000000a00 */
[----:B------:R-:W-:Y:S02]  /*4660*/  CS2R R42, SRZ ;  /* 0x00000000002a7805 */ /* 0x000fe4000001ff00 */
[----:B------:R-:W-:Y:S02]  /*4670*/  CS2R R40, SRZ ;  /* 0x0000000000287805 */ /* 0x000fe4000001ff00 */
[----:B------:R-:W-:Y:S01]  /*4680*/  CS2R R54, SRZ ;  /* 0x0000000000367805 */ /* 0x000fe2000001ff00 */
[----:B------:R-:W-:Y:S01]  /*4690*/  IMAD.X R33, R20, 0x1, R82, P3 ;  /* 0x0000000114217824 */ /* 0x000fe200018e0652 */
[----:B------:R-:W-:-:S02]  /*46a0*/  IADD3 R20, P3, R30, R56, RZ ;  /* 0x000000381e147210 */ /* 0x000fc40007f7e0ff */
[----:B------:R-:W-:-:S03]  /*46b0*/  CS2R R52, SRZ ;  /* 0x0000000000347805 */ /* 0x000fc6000001ff00 */
[----:B------:R-:W-:Y:S01]  /*46c0*/  IMAD.X R87, R87, 0x1, R83, P3 ;  /* 0x0000000157577824 */ /* 0x000fe200018e0653 */
        /* <DEDUP_REMOVED lines=12> */
[----:B------:R-:W-:Y:S02]  /*4790*/  CS2R R34, SRZ ;  /* 0x0000000000227805 */ /* 0x000fe4000001ff00 */
[----:B------:R-:W-:Y:S02]  /*47a0*/  CS2R R32, SRZ ;  /* 0x0000000000207805 */ /* 0x000fe4000001ff00 */
[----:B------:R-:W-:Y:S02]  /*47b0*/  CS2R R46, SRZ ;  /* 0x00000000002e7805 */ /* 0x000fe4000001ff00 */
[----:B------:R-:W-:-:S02]  /*47c0*/  CS2R R44, SRZ ;  /* 0x00000000002c7805 */ /* 0x000fc4000001ff00 */
[----:B--2---:R-:W-:-:S13]  /*47d0*/  ISETP.GE.AND P3, PT, R63, R103, PT ;  /* 0x000000673f00720c */ /* 0x004fda0003f66270 */
[----:B------:R0:W5:Y:S04]  /*47e0*/  @!P3 LDG.E.128 R36, desc[UR60][R56.64+0x20] ;  /* 0x0000203c3824b981 */ /* 0x000168000c1e1d00 */
[----:B------:R0:W5:Y:S01]  /*47f0*/  @!P3 LDG.E.128 R48, desc[UR60][R58.64+0x20] ;  /* 0x0000203c3a30b981 */ /* 0x000162000c1e1d00 */
[----:B---3--:R-:W-:-:S13]  /*4800*/  ISETP.GE.AND P3, PT, R62, R103, PT ;  /* 0x000000673e00720c */ /* 0x008fda0003f66270 */
[----:B------:R0:W5:Y:S04]  /*4810*/  @!P3 LDG.E.128 R32, desc[UR60][R56.64+0x40] ;  /* 0x0000403c3820b981 */ /* 0x000168000c1e1d00 */
[----:B------:R0:W5:Y:S02]  /*4820*/  @!P3 LDG.E.128 R44, desc[UR60][R58.64+0x40] ;  /* 0x0000403c3a2cb981 */ /* 0x000164000c1e1d00 */
.L_x_8602:
[----:B------:R-:W-:Y:S05]  /*4830*/  BSYNC B1 ;  /* 0x0000000000017941 */ /* 0x000fea0003800000 */
.L_x_8601:
[----:B------:R-:W2:Y:S01]  /*4840*/  LDL R20, [R1+0x44] ;  /* 0x0000440001147983 */ /* 0x000ea20000100800 */
[----:B0----5:R-:W-:Y:S02]  /*4850*/  IMAD.MOV.U32 R56, RZ, RZ, R35 ;  /* 0x000000ffff387224 */ /* 0x021fe400078e0023 */
[----:B------:R-:W-:Y:S02]  /*4860*/  IMAD.MOV.U32 R57, RZ, RZ, R32 ;  /* 0x000000ffff397224 */ /* 0x000fe400078e0020 */
[----:B------:R-:W-:-:S05]  /*4870*/  IMAD.MOV.U32 R58, RZ, RZ, R39 ;  /* 0x000000ffff3a7224 */ /* 0x000fca00078e0027 */
[----:B------:R-:W-:Y:S01]  /*4880*/  PRMT R125, R58, 0x7610, R125 ;  /* 0x000076103a7d7816 */ /* 0x000fe2000000007d */
[----:B------:R-:W-:Y:S01]  /*4890*/  IMAD.MOV.U32 R58, RZ, RZ, R43 ;  /* 0x000000ffff3a7224 */ /* 0x000fe200078e002b */
        /* <DEDUP_REMOVED lines=38> */
[----:B------:R-:W-:-:S03]  /*4b00*/  IMAD.MOV.U32 R56, RZ, RZ, R53 ;  /* 0x000000ffff387224 */ /* 0x000fc600078e0035 */
[----:B------:R-:W-:Y:S02]  /*4b10*/  PRMT R129, R129, 0x5410, R20 ;  /* 0x0000541081817816 */ /* 0x000fe40000000014 */
[----:B------:R-:W-:Y:S01]  /*4b20*/  PRMT R114, R56, 0x7610, R114 ;  /* 0x0000761038727816 */ /* 0x000fe20000000072 */
[----:B------:R-:W-:Y:S06]  /*4b30*/  @!P3 BRA `(.L_x_8603) ;  /* 0x000000000004b947 */ /* 0x000fec0003800000 */
[----:B------:R-:W-:Y:S01]  /*4b40*/  BPT.TRAP 0x1 ;  /* 0x000000040000795c */ /* 0x000fe20000300000 */
.L_x_8603:
[----:B------:R-:W-:Y:S01]  /*4b50*/  IMAD R20, R19, 0x8, R18 ;  /* 0x0000000813147824 */ /* 0x000fe200078e0212 */
[----:B------:R-:W-:Y:S01]  /*4b60*/  SHF.L.U32 R87, R149, 0x1f, RZ ;  /* 0x0000001f95577819 */ /* 0x000fe200000006ff */
[----:B------:R-:W-:Y:S03]  /*4b70*/  BSSY B1, `(.L_x_8604) ;  /* 0x0000003000017945 */ /* 0x000fe60003800000 */
[----:B------:R-:W0:Y:S02]  /*4b80*/  SYNCS.PHASECHK.TRANS64.TRYWAIT P5, [R20+URZ+0x31c90], R87 ;  /* 0x031c9057140075a7 */ /* 0x000e2400080a017f */
[----:B0-----:R-:W-:Y:S05]  /*4b90*/  @!P5 BRA `(.L_x_8605) ;  /* 0x00000164002cd947 */ /* 0x001fea0003800000 */
.L_x_8809:
[----:B------:R-:W-:Y:S05]  /*4ba0*/  BSYNC B1 ;  /* 0x0000000000017941 */ /* 0x000fea0003800000 */
.L_x_8604:
[----:B------:R-:W-:Y:S05]  /*4bb0*/  @P4 BRA `(.L_x_8578) ;  /* 0x0000001800e04947 */ /* 0x000fea0003800000 */
[----:B------:R-:W1:Y:S01]  /*4bc0*/  LDC R106, c[0x0][0x2e4] ;  /* 0x0000b900ff6a7b82 */ /* 0x000e620000000800 */
[----:B------:R-:W-:Y:S01]  /*4bd0*/  ISETP.NE.AND P4, PT, R10, RZ, PT ;  /* 0x000000ff0a00720c */ /* 0x000fe20003f85270 */
[----:B------:R-:W-:Y:S01]  /*4be0*/  ULDC.64 UR4, c[0x0][0x2f0] ;  /* 0x0000bc0000047ab9 */ /* 0x000fe20000000a00 */
[----:B------:R-:W-:Y:S01]  /*4bf0*/  SHF.R.S32.HI R56, RZ, 0x1f, R145 ;  /* 0x0000001fff387819 */ /* 0x000fe20000011491 */
[----:B------:R-:W-:Y:S01]  /*4c00*/  IMAD.MOV.U32 R93, RZ, RZ, R92 ;  /* 0x000000ffff5d7224 */ /* 0x000fe200078e005c */
[----:B------:R-:W-:Y:S01]  /*4c10*/  BSSY B1, `(.L_x_8606) ;  /* 0x0000088000017945 */ /* 0x000fe20003800000 */
[----:B------:R-:W-:Y:S02]  /*4c20*/  IMAD.MOV.U32 R92, RZ, RZ, R60 ;  /* 0x000000ffff5c7224 */ /* 0x000fe400078e003c */
[----:B------:R-:W-:Y:S02]  /*4c30*/  IMAD R56, R56, UR4, RZ ;  /* 0x0000000438387c24 */ /* 0x000fe4000f8e02ff */
[----:B------:R-:W-:-:S04]  /*4c40*/  IMAD.WIDE.U32 R92, R145, UR4, R92 ;  /* 0x00000004915c7c25 */ /* 0x000fc8000f8e005c */
[----:B------:R-:W-:-:S04]  /*4c50*/  IMAD R56, R145, UR5, R56 ;  /* 0x0000000591387c24 */ /* 0x000fc8000f8e0238 */
[----:B------:R-:W-:Y:S02]  /*4c60*/  IMAD.IADD R111, R56, 0x1, R93 ;  /* 0x00000001386f7824 */ /* 0x000fe400078e025d */
[----:B-1----:R-:W-:Y:S01]  /*4c70*/  IMAD.IADD R112, R106, 0x1, -R104 ;  /* 0x000000016a707824 */ /* 0x002fe200078e0a68 */
[----:B------:R-:W-:Y:S06]  /*4c80*/  @!P4 BRA `(.L_x_8607) ;  /* 0x000000080000c947 */ /* 0x000fec0003800000 */
[----:B------:R-:W2:Y:S04]  /*4c90*/  LDL R62, [R1+0x2c] ;  /* 0x00002c00013e7983 */ /* 0x000ea80000100800 */
[----:B------:R-:W3:Y:S04]  /*4ca0*/  LDL R58, [R1+0x38] ;  /* 0x00003800013a7983 */ /* 0x000ee80000100800 */
[----:B------:R-:W4:Y:S01]  /*4cb0*/  LDL R59, [R1+0x3c] ;  /* 0x00003c00013b7983 */ /* 0x000f220000100800 */
[----:B------:R-:W-:-:S04]  /*4cc0*/  SEL R56, R104, R112, !P0 ;  /* 0x0000007068387207 */ /* 0x000fc80004000000 */
[----:B------:R-:W-:-:S04]  /*4cd0*/  SHF.R.S32.HI R57, RZ, 0x1f, R56 ;  /* 0x0000001fff397819 */ /* 0x000fc80000011438 */
[----:B------:R-:W-:-:S04]  /*4ce0*/  LEA.HI R57, R57, R56, RZ, 0x4 ;  /* 0x0000003839397211 */ /* 0x000fc800078f20ff */
[----:B------:R-:W-:-:S04]  /*4cf0*/  SHF.R.S32.HI R57, RZ, 0x4, R57 ;  /* 0x00000004ff397819 */ /* 0x000fc80000011439 */
[----:B------:R-:W-:-:S04]  /*4d00*/  LEA.HI.SX32 R113, R5, R57, 0x1d ;  /* 0x0000003905717211 */ /* 0x000fc800078feaff */
[----:B------:R-:W-:-:S04]  /*4d10*/  SHF.R.S32.HI R57, RZ, 0x1f, R113 ;  /* 0x0000001fff397819 */ /* 0x000fc80000011471 */
[----:B------:R-:W-:Y:S01]  /*4d20*/  LEA.HI R57, R57, R113, RZ, 0x2 ;  /* 0x0000007139397211 */ /* 0x000fe200078f10ff */
[----:B------:R-:W-:-:S03]  /*4d30*/  IMAD.SHL.U32 R113, R113, 0x8, RZ ;  /* 0x0000000871717824 */ /* 0x000fc600078e00ff */
[----:B------:R-:W-:Y:S02]  /*4d40*/  SHF.R.S32.HI R57, RZ, 0x2, R57 ;  /* 0x00000002ff397819 */ /* 0x000fe40000011439 */
[----:B------:R-:W-:Y:S01]  /*4d50*/  ISETP.GE.AND P4, PT, R146, R103, PT ;  /* 0x000000679200720c */ /* 0x000fe20003f86270 */
[----:B------:R-:W-:Y:S01]  /*4d60*/  BSSY B2, `(.L_x_8608) ;  /* 0x0000066000027945 */ /* 0x000fe20003800000 */
[----:B--2---:R-:W-:-:S04]  /*4d70*/  LOP3.LUT R56, R62, 0x18, R113, 0xf8, !PT ;  /* 0x000000183e387812 */ /* 0x004fc800078ef871 */
[----:B---3--:R-:W-:Y:S01]  /*4d80*/  LOP3.LUT R56, R56, R58, RZ, 0x3c, !PT ;  /* 0x0000003a38387212 */ /* 0x008fe200078e3cff */
[----:B----4-:R-:W-:-:S04]  /*4d90*/  IMAD R57, R57, 0x1200, R59 ;  /* 0x0000120039397824 */ /* 0x010fc800078e023b */
[----:B------:R-:W-:-:S04]  /*4da0*/  IMAD.IADD R56, R57, 0x1, R56 ;  /* 0x0000000139387824 */ /* 0x000fc800078e0238 */
[C---:B------:R-:W-:Y:S02]  /*4db0*/  IMAD R60, R19.reuse, 0x3600, R56 ;  /* 0x00003600133c7824 */ /* 0x040fe400078e0238 */
[----:B------:R-:W-:-:S03]  /*4dc0*/  IMAD R56, R19, 0x3600, R101 ;  /* 0x0000360013387824 */ /* 0x000fc600078e0265 */
[----:B------:R-:W-:Y:S01]  /*4dd0*/  LEA R60, R60, R18, 0x1 ;  /* 0x000000123c3c7211 */ /* 0x000fe200078e08ff */
[----:B------:R-:W-:-:S05]  /*4de0*/  IMAD R56, R56, 0x2, R18 ;  /* 0x0000000238387824 */ /* 0x000fca00078e0212 */
[----:B------:R-:W1:Y:S04]  /*4df0*/  LDS.128 R60, [R60+0x16a00] ;  /* 0x016a00003c3c7984 */ /* 0x000e680000000c00 */
[----:B------:R-:W2:Y:S01]  /*4e00*/  LDS.128 R56, [R56+0x16a00] ;  /* 0x016a000038387984 */ /* 0x000ea20000000c00 */
[----:B------:R-:W-:Y:S05]  /*4e10*/  @P4 BRA `(.L_x_8609) ;  /* 0x0000000400684947 */ /* 0x000fea0003800000 */
[----:B-1----:R-:W-:Y:S01]  /*4e20*/  IMAD.MOV.U32 R116, RZ, RZ, R61 ;  /* 0x000000ffff747224 */ /* 0x002fe200078e003d */
[----:B------:R-:W-:Y:S01]  /*4e30*/  SHF.R.U64 R40, R40, 0x10, R41 ;  /* 0x0000001028287819 */ /* 0x000fe20000001229 */
[----:B--2---:R-:W-:Y:S01]  /*4e40*/  IMAD.MOV.U32 R115, RZ, RZ, R57 ;  /* 0x000000ffff737224 */ /* 0x004fe200078e0039 */
[----:B------:R-:W-:Y:S01]  /*4e50*/  SHF.R.U32.HI R41, RZ, 0x10, R41 ;  /* 0x00000010ff297819 */ /* 0x000fe20000011629 */
[----:B------:R-:W-:Y:S01]  /*4e60*/  HADD2.F32 R114, -RZ, R114.H0_H0 ;  /* 0x20000072ff727230 */ /* 0x000fe20000004100 */
[----:B------:R-:W-:Y:S01]  /*4e70*/  SHF.R.U64 R42, R42, 0x10, R43 ;  /* 0x000000102a2a7819 */ /* 0x000fe2000000122b */
[----:B------:R-:W-:Y:S02]  /*4e80*/  HADD2.F32 R57, -RZ, R116.H0_H0 ;  /* 0x20000074ff397230 */ /* 0x000fe40000004100 */
[----:B------:R-:W-:Y:S02]  /*4e90*/  HADD2.F32 R118, -RZ, R115.H0_H0 ;  /* 0x20000073ff767230 */ /* 0x000fe40000004100 */
[----:B------:R-:W-:-:S02]  /*4ea0*/  HADD2.F32 R117, -RZ, R117.H0_H0 ;  /* 0x20000075ff757230 */ /* 0x000fc40000004100 */
[CC--:B------:R-:W-:Y:S01]  /*4eb0*/  FMUL.FTZ R61, R57.reuse, R114.reuse ;  /* 0x00000072393d7220 */ /* 0x0c0fe20000410000 */
[----:B------:R-:W-:Y:S02]  /*4ec0*/  HADD2.F32 R41, -RZ, R41.H0_H0 ;  /* 0x20000029ff297230 */ /* 0x000fe40000004100 */
[C---:B------:R-:W-:Y:S01]  /*4ed0*/  FMUL.FTZ R114, R118.reuse, R114 ;  /* 0x0000007276727220 */ /* 0x040fe20000410000 */
[----:B------:R-:W-:Y:S02]  /*4ee0*/  HADD2.F32 R42, -RZ, R42.H0_H0 ;  /* 0x2000002aff2a7230 */ /* 0x000fe40000004100 */
[-C--:B------:R-:W-:Y:S01]  /*4ef0*/  FFMA.FTZ R61, R118, R117.reuse, -R61 ;  /* 0x00000075763d7223 */ /* 0x080fe2000001083d */
[----:B------:R-:W-:Y:S01]  /*4f00*/  FFMA.FTZ R57, R57, R117, R114 ;  /* 0x0000007539397223 */ /* 0x000fe20000010072 */
[--C-:B------:R-:W-:Y:S02]  /*4f10*/  SHF.R.U32.HI R117, RZ, 0x10, R53.reuse ;  /* 0x00000010ff757819 */ /* 0x100fe40000011635 */
[----:B------:R-:W-:Y:S01]  /*4f20*/  SHF.R.U64 R114, R52, 0x10, R53 ;  /* 0x0000001034727819 */ /* 0x000fe20000001235 */
[----:B------:R-:W-:-:S02]  /*4f30*/  HADD2.F32 R52, -RZ, R116.H1_H1 ;  /* 0x30000074ff347230 */ /* 0x000fc40000004100 */
[----:B------:R-:W-:Y:S02]  /*4f40*/  HADD2.F32 R117, -RZ, R117.H0_H0 ;  /* 0x20000075ff757230 */ /* 0x000fe40000004100 */
[----:B------:R-:W-:Y:S02]  /*4f50*/  HADD2.F32 R53, -RZ, R115.H1_H1 ;  /* 0x30000073ff357230 */ /* 0x000fe40000004100 */
[----:B------:R-:W-:Y:S02]  /*4f60*/  HADD2.F32 R116, -RZ, R63.H0_H0 ;  /* 0x2000003fff747230 */ /* 0x000fe40000004100 */
[-C--:B------:R-:W-:Y:S01]  /*4f70*/  FMUL.FTZ R115, R52, R117.reuse ;  /* 0x0000007534737220 */ /* 0x080fe20000410000 */
[----:B------:R-:W-:Y:S02]  /*4f80*/  HADD2.F32 R114, -RZ, R114.H0_H0 ;  /* 0x20000072ff727230 */ /* 0x000fe40000004100 */
[C---:B------:R-:W-:Y:S01]  /*4f90*/  FMUL.FTZ R117, R53.reuse, R117 ;  /* 0x0000007535757220 */ /* 0x040fe20000410000 */
[----:B------:R-:W-:Y:S01]  /*4fa0*/  FFMA.FTZ R53, R53, R41, -R115 ;  /* 0x0000002935357223 */ /* 0x000fe20000010873 */
[----:B------:R-:W-:-:S02]  /*4fb0*/  HADD2.F32 R115, -RZ, R129.H0_H0 ;  /* 0x20000081ff737230 */ /* 0x000fc40000004100 */
[----:B------:R-:W-:Y:S01]  /*4fc0*/  FFMA.FTZ R41, R52, R41, R117 ;  /* 0x0000002934297223 */ /* 0x000fe20000010075 */
[----:B------:R-:W-:Y:S02]  /*4fd0*/  IMAD.MOV.U32 R52, RZ, RZ, R59 ;  /* 0x000000ffff347224 */ /* 0x000fe400078e003b */
[----:B------:R-:W-:Y:S02]  /*4fe0*/  HADD2.F32 R117, -RZ, R127.H1_H1 ;  /* 0x3000007fff757230 */ /* 0x000fe40000004100 */
[----:B------:R-:W-:Y:S01]  /*4ff0*/  FMUL.FTZ R59, R116, R115 ;  /* 0x00000073743b7220 */ /* 0x000fe20000410000 */
[----:B------:R-:W-:Y:S01]  /*5000*/  F2FP.F16.F32.PACK_AB R53, R53, R61 ;  /* 0x0000003d3535723e */ /* 0x000fe200000000ff */
[--C-:B------:R-:W-:Y:S01]  /*5010*/  HADD2.F32 R118, -RZ, R52.reuse.H0_H0 ;  /* 0x20000034ff767230 */ /* 0x100fe20000004100 */
[----:B------:R-:W-:Y:S01]  /*5020*/  F2FP.F16.F32.PACK_AB R41, R41, R57 ;  /* 0x000000392929723e */ /* 0x000fe200000000ff */
[----:B------:R-:W-:Y:S02]  /*5030*/  HADD2.F32 R52, -RZ, R52.H1_H1 ;  /* 0x30000034ff347230 */ /* 0x000fe40000004100 */
[----:B------:R-:W-:-:S02]  /*5040*/  IMAD.MOV.U32 R57, RZ, RZ, R53 ;  /* 0x000000ffff397224 */ /* 0x000fc400078e0035 */
[C---:B------:R-:W-:Y:S01]  /*5050*/  FMUL.FTZ R115, R118.reuse, R115 ;  /* 0x0000007376737220 */ /* 0x040fe20000410000 */
[-C--:B------:R-:W-:Y:S01]  /*5060*/  FFMA.FTZ R59, R118, R117.reuse, -R59 ;  /* 0x00000075763b7223 */ /* 0x080fe2000001083b */
[----:B------:R-:W-:Y:S02]  /*5070*/  HADD2.F32 R118, -RZ, R129.H1_H1 ;  /* 0x30000081ff767230 */ /* 0x000fe40000004100 */
[----:B------:R-:W-:Y:S01]  /*5080*/  FFMA.FTZ R116, R116, R117, R115 ;  /* 0x0000007574747223 */ /* 0x000fe20000010073 */
[----:B------:R-:W-:Y:S01]  /*5090*/  SHF.R.U32.HI R115, RZ, 0x10, R43 ;  /* 0x00000010ff737819 */ /* 0x000fe2000001162b */
[----:B------:R-:W-:Y:S01]  /*50a0*/  IMAD.MOV.U32 R61, RZ, RZ, R41 ;  /* 0x000000ffff3d7224 */ /* 0x000fe200078e0029 */
[--C-:B------:R-:W-:Y:S01]  /*50b0*/  SHF.R.U64 R43, R54, 0x10, R55.reuse ;  /* 0x00000010362b7819 */ /* 0x100fe20000001237 */
[----:B------:R-:W-:Y:S01]  /*50c0*/  HADD2.F32 R54, -RZ, R63.H1_H1 ;  /* 0x3000003fff367230 */ /* 0x000fe20000004100 */
[----:B------:R-:W-:Y:S01]  /*50d0*/  SHF.R.U32.HI R55, RZ, 0x10, R55 ;  /* 0x00000010ff377819 */ /* 0x000fe20000011637 */
[----:B------:R-:W-:-:S02]  /*50e0*/  HADD2.F32 R115, -RZ, R115.H0_H0 ;  /* 0x20000073ff737230 */ /* 0x000fc40000004100 */
[----:B------:R-:W-:Y:S02]  /*50f0*/  HADD2.F32 R43, -RZ, R43.H0_H0 ;  /* 0x2000002bff2b7230 */ /* 0x000fe40000004100 */
[----:B------:R-:W-:-:S05]  /*5100*/  HADD2.F32 R55, -RZ, R55.H0_H0 ;  /* 0x20000037ff377230 */ /* 0x000fca0000004100 */
[----:B------:R-:W-:-:S04]  /*5110*/  FMUL.FTZ R63, R54, R55 ;  /* 0x00000037363f7220 */ /* 0x000fc80000410000 */
[C---:B------:R-:W-:Y:S01]  /*5120*/  FFMA.FTZ R63, R52.reuse, R115, -R63 ;  /* 0x00000073343f7223 */ /* 0x040fe2000001083f */
[----:B------:R-:W-:Y:S01]  /*5130*/  FMUL.FTZ R52, R52, R55 ;  /* 0x0000003734347220 */ /* 0x000fe20000410000 */
[----:B------:R-:W-:-:S03]  /*5140*/  HADD2.F32 R55, -RZ, R128.H0_H0 ;  /* 0x20000080ff377230 */ /* 0x000fc60000004100 */
[----:B------:R-:W-:Y:S01]  /*5150*/  FFMA.FTZ R52, R54, R115, R52 ;  /* 0x0000007336347223 */ /* 0x000fe20000010034 */
[----:B------:R-:W-:Y:S01]  /*5160*/  HADD2.F32 R54, -RZ, R60.H0_H0 ;  /* 0x2000003cff367230 */ /* 0x000fe20000004100 */
[----:B------:R-:W-:Y:S01]  /*5170*/  F2FP.F16.F32.PACK_AB R59, R63, R59 ;  /* 0x0000003b3f3b723e */ /* 0x000fe200000000ff */
[--C-:B------:R-:W-:Y:S02]  /*5180*/  HADD2.F32 R115, -RZ, R56.reuse.H0_H0 ;  /* 0x20000038ff737230 */ /* 0x100fe40000004100 */
[----:B------:R-:W-:Y:S02]  /*5190*/  HADD2.F32 R56, -RZ, R56.H1_H1 ;  /* 0x30000038ff387230 */ /* 0x000fe40000004100 */
[----:B------:R-:W-:Y:S01]  /*51a0*/  FMUL.FTZ R117, R54, R118 ;  /* 0x0000007636757220 */ /* 0x000fe20000410000 */
[----:B------:R-:W-:Y:S01]  /*51b0*/  F2FP.F16.F32.PACK_AB R52, R52, R116 ;  /* 0x000000743434723e */ /* 0x000fe200000000ff */
[C---:B------:R-:W-:Y:S02]  /*51c0*/  FMUL.FTZ R118, R115.reuse, R118 ;  /* 0x0000007673767220 */ /* 0x040fe40000410000 */
[----:B------:R-:W-:Y:S01]  /*51d0*/  FFMA.FTZ R117, R115, R55, -R117 ;  /* 0x0000003773757223 */ /* 0x000fe20000010875 */
[----:B------:R-:W-:-:S02]  /*51e0*/  HADD2.F32 R115, -RZ, R128.H1_H1 ;  /* 0x30000080ff737230 */ /* 0x000fc40000004100 */
[----:B------:R-:W-:Y:S01]  /*51f0*/  FFMA.FTZ R118, R54, R55, R118 ;  /* 0x0000003736767223 */ /* 0x000fe20000010076 */
[----:B------:R-:W-:Y:S02]  /*5200*/  HADD2.F32 R54, -RZ, R60.H1_H1 ;  /* 0x3000003cff367230 */ /* 0x000fe40000004100 */
[----:B------:R-:W-:Y:S02]  /*5210*/  HADD2.F32 R55, -RZ, R40.H0_H0 ;  /* 0x20000028ff377230 */ /* 0x000fe40000004100 */
[--C-:B------:R-:W-:Y:S02]  /*5220*/  HADD2.F32 R60, -RZ, R58.reuse.H0_H0 ;  /* 0x2000003aff3c7230 */ /* 0x100fe40000004100 */
[-C--:B------:R-:W-:Y:S01]  /*5230*/  FMUL.FTZ R40, R54, R114.reuse ;  /* 0x0000007236287220 */ /* 0x080fe20000410000 */
[C---:B------:R-:W-:Y:S01]  /*5240*/  FMUL.FTZ R114, R56.reuse, R114 ;  /* 0x0000007238727220 */ /* 0x040fe20000410000 */
[----:B------:R-:W-:Y:S02]  /*5250*/  HADD2.F32 R58, -RZ, R58.H1_H1 ;  /* 0x3000003aff3a7230 */ /* 0x000fe40000004100 */
[-C--:B------:R-:W-:Y:S01]  /*5260*/  FFMA.FTZ R40, R56, R55.reuse, -R40 ;  /* 0x0000003738287223 */ /* 0x080fe20000010828 */
[----:B------:R-:W-:Y:S01]  /*5270*/  FFMA.FTZ R54, R54, R55, R114 ;  /* 0x0000003736367223 */ /* 0x000fe20000010072 */
[----:B------:R-:W-:-:S02]  /*5280*/  HADD2.F32 R55, -RZ, R62.H0_H0 ;  /* 0x2000003eff377230 */ /* 0x000fc40000004100 */
[----:B------:R-:W-:Y:S01]  /*5290*/  HADD2.F32 R56, -RZ, R127.H0_H0 ;  /* 0x2000007fff387230 */ /* 0x000fe20000004100 */
[----:B------:R-:W-:Y:S01]  /*52a0*/  F2FP.F16.F32.PACK_AB R40, R40, R117 ;  /* 0x000000752828723e */ /* 0x000fe200000000ff */
[----:B------:R-:W-:Y:S02]  /*52b0*/  HADD2.F32 R62, -RZ, R62.H1_H1 ;  /* 0x3000003eff3e7230 */ /* 0x000fe40000004100 */
[CC--:B------:R-:W-:Y:S01]  /*52c0*/  FMUL.FTZ R114, R55.reuse, R115.reuse ;  /* 0x0000007337727220 */ /* 0x0c0fe20000410000 */
[----:B------:R-:W-:Y:S01]  /*52d0*/  FMUL.FTZ R115, R60, R115 ;  /* 0x000000733c737220 */ /* 0x000fe20000410000 */
[----:B------:R-:W-:Y:S01]  /*52e0*/  F2FP.F16.F32.PACK_AB R54, R54, R118 ;  /* 0x000000763636723e */ /* 0x000fe200000000ff */
[----:B------:R-:W-:Y:S02]  /*52f0*/  IMAD.MOV.U32 R63, RZ, RZ, R52 ;  /* 0x000000ffff3f7224 */ /* 0x000fe400078e0034 */
[-C--:B------:R-:W-:Y:S01]  /*5300*/  FFMA.FTZ R114, R60, R56.reuse, -R114 ;  /* 0x000000383c727223 */ /* 0x080fe20000010872 */
[----:B------:R-:W-:Y:S01]  /*5310*/  FFMA.FTZ R115, R55, R56, R115 ;  /* 0x0000003837737223 */ /* 0x000fe20000010073 */
[-C--:B------:R-:W-:Y:S01]  /*5320*/  FMUL.FTZ R55, R62, R43.reuse ;  /* 0x0000002b3e377220 */ /* 0x080fe20000410000 */
[----:B------:R-:W-:Y:S01]  /*5330*/  FMUL.FTZ R43, R58, R43 ;  /* 0x0000002b3a2b7220 */ /* 0x000fe20000410000 */
[----:B------:R-:W-:-:S02]  /*5340*/  IMAD.MOV.U32 R56, RZ, RZ, R40 ;  /* 0x000000ffff387224 */ /* 0x000fc400078e0028 */
[-C--:B------:R-:W-:Y:S01]  /*5350*/  FFMA.FTZ R55, R58, R42.reuse, -R55 ;  /* 0x0000002a3a377223 */ /* 0x080fe20000010837 */
[----:B------:R-:W-:Y:S01]  /*5360*/  FFMA.FTZ R43, R62, R42, R43 ;  /* 0x0000002a3e2b7223 */ /* 0x000fe2000001002b */
[----:B------:R-:W-:-:S03]  /*5370*/  IMAD.MOV.U32 R60, RZ, RZ, R54 ;  /* 0x000000ffff3c7224 */ /* 0x000fc600078e0036 */
[----:B------:R-:W-:Y:S02]  /*5380*/  F2FP.F16.F32.PACK_AB R55, R55, R114 ;  /* 0x000000723737723e */ /* 0x000fe400000000ff */
[----:B------:R-:W-:-:S03]  /*5390*/  F2FP.F16.F32.PACK_AB R43, R43, R115 ;  /* 0x000000732b2b723e */ /* 0x000fc600000000ff */
[----:B------:R-:W-:Y:S02]  /*53a0*/  IMAD.MOV.U32 R58, RZ, RZ, R55 ;  /* 0x000000ffff3a7224 */ /* 0x000fe400078e0037 */
[----:B------:R-:W-:-:S07]  /*53b0*/  IMAD.MOV.U32 R62, RZ, RZ, R43 ;  /* 0x000000ffff3e7224 */ /* 0x000fce00078e002b */
.L_x_8609:
[----:B------:R-:W-:Y:S05]  /*53c0*/  BSYNC B2 ;  /* 0x0000000000027941 */ /* 0x000fea0003800000 */
.L_x_8608:
[----:B------:R-:W-:-:S13]  /*53d0*/  ISETP.GE.AND P4, PT, R113, R106, PT ;  /* 0x0000006a7100720c */ /* 0x000fda0003f86270 */
[--C-:B------:R-:W-:Y:S02]  /*53e0*/  @!P4 SHF.R.S32.HI R43, RZ, 0x1f, R113.reuse ;  /* 0x0000001fff2bc819 */ /* 0x100fe40000011471 */
[----:B------:R-:W-:-:S04]  /*53f0*/  @!P4 IADD3 R113, P5, P6, R24, R92, R113 ;  /* 0x0000005c1871c210 */ /* 0x000fc80007ebe071 */
[----:B------:R-:W-:Y:S02]  /*5400*/  @!P4 IADD3.X R43, R0, R111, R43, P5, P6 ;  /* 0x0000006f002bc210 */ /* 0x000fe40002fec42b */
[----:B------:R-:W-:-:S04]  /*5410*/  IADD3 R41, P5, P6, R24, R92, R76 ;  /* 0x0000005c18297210 */ /* 0x000fc80007ebe04c */
[----:B------:R-:W-:Y:S02]  /*5420*/  IADD3.X R42, R0, R111, R98, P5, P6 ;  /* 0x0000006f002a7210 */ /* 0x000fe40002fec462 */
[----:B------:R-:W-:-:S04]  /*5430*/  LEA R40, P5, R41, R90, 0x1 ;  /* 0x0000005a29287211 */ /* 0x000fc800078a08ff */
[----:B------:R-:W-:Y:S02]  /*5440*/  LEA.HI.X R41, R41, R91, R42, 0x1, P5 ;  /* 0x0000005b29297211 */ /* 0x000fe400028f0c2a */
[----:B------:R-:W-:-:S03]  /*5450*/  @!P4 LEA R42, P5, R113, R90, 0x1 ;  /* 0x0000005a712ac211 */ /* 0x000fc600078a08ff */
[----:B--2---:R2:W-:Y:S01]  /*5460*/  STG.E.128 desc[UR60][R40.64], R56 ;  /* 0x0000003828007986 */ /* 0x0045e2000c101d3c */
[----:B------:R-:W-:-:S05]  /*5470*/  @!P4 LEA.HI.X R43, R113, R91, R43, 0x1, P5 ;  /* 0x0000005b712bc211 */ /* 0x000fca00028f0c2b */
[----:B-1----:R2:W-:Y:S04]  /*5480*/  @!P4 STG.E.128 desc[UR60][R42.64], R60 ;  /* 0x0000003c2a00c986 */ /* 0x0025e8000c101d3c */
.L_x_8607:
[----:B------:R-:W-:Y:S05]  /*5490*/  BSYNC B1 ;  /* 0x0000000000017941 */ /* 0x000fea0003800000 */
.L_x_8606:
[----:B------:R-:W-:Y:S01]  /*54a0*/  ISETP.NE.AND P4, PT, R11, RZ, PT ;  /* 0x000000ff0b00720c */ /* 0x000fe20003f85270 */
[----:B------:R-:W-:-:S12]  /*54b0*/  BSSY B1, `(.L_x_8610) ;  /* 0x0000080000017945 */ /* 0x000fd80003800000 */
[----:B------:R-:W-:Y:S05]  /*54c0*/  @!P4 BRA `(.L_x_8611) ;  /* 0x0000000400f8c947 */ /* 0x000fea0003800000 */
[----:B------:R-:W3:Y:S04]  /*54d0*/  LDL R52, [R1+0x2c] ;  /* 0x00002c0001347983 */ /* 0x000ee80000100800 */
[----:B--2---:R-:W2:Y:S04]  /*54e0*/  LDL R42, [R1+0x38] ;  /* 0x00003800012a7983 */ /* 0x004ea80000100800 */
[----:B------:R-:W4:Y:S04]  /*54f0*/  LDL R43, [R1+0x3c] ;  /* 0x00003c00012b7983 */ /* 0x000f280000100800 */
[----:B------:R-:W5:Y:S01]  /*5500*/  LDL R57, [R1+0x30] ;  /* 0x0000300001397983 */ /* 0x000f620000100800 */
[----:B------:R-:W-:-:S04]  /*5510*/  SEL R40, R104, R112, !P1 ;  /* 0x0000007068287207 */ /* 0x000fc80004800000 */
[----:B------:R-:W-:-:S04]  /*5520*/  SHF.R.S32.HI R41, RZ, 0x1f, R40 ;  /* 0x0000001fff297819 */ /* 0x000fc80000011428 */
[----:B------:R-:W-:-:S04]  /*5530*/  LEA.HI R41, R41, R40, RZ, 0x4 ;  /* 0x0000002829297211 */ /* 0x000fc800078f20ff */
[----:B------:R-:W-:-:S04]  /*5540*/  SHF.R.S32.HI R41, RZ, 0x4, R41 ;  /* 0x00000004ff297819 */ /* 0x000fc80000011429 */
[----:B------:R-:W-:-:S04]  /*5550*/  LEA.HI.SX32 R41, R6, R41, 0x1d ;  /* 0x0000002906297211 */ /* 0x000fc800078feaff */
[----:B------:R-:W-:Y:S01]  /*5560*/  SHF.R.S32.HI R40, RZ, 0x1f, R41 ;  /* 0x0000001fff287819 */ /* 0x000fe20000011429 */
[----:B------:R-:W-:-:S03]  /*5570*/  IMAD.SHL.U32 R56, R41, 0x8, RZ ;  /* 0x0000000829387824 */ /* 0x000fc600078e00ff */
[----:B------:R-:W-:-:S04]  /*5580*/  LEA.HI R40, R40, R41, RZ, 0x2 ;  /* 0x0000002928287211 */ /* 0x000fc800078f10ff */
[----:B------:R-:W-:Y:S01]  /*5590*/  SHF.R.S32.HI R41, RZ, 0x2, R40 ;  /* 0x00000002ff297819 */ /* 0x000fe20000011428 */
[----:B------:R-:W-:Y:S01]  /*55a0*/  BSSY B2, `(.L_x_8612) ;  /* 0x0000064000027945 */ /* 0x000fe20003800000 */
[----:B---3--:R-:W-:-:S04]  /*55b0*/  LOP3.LUT R40, R52, 0x18, R56, 0xf8, !PT ;  /* 0x0000001834287812 */ /* 0x008fc800078ef838 */
[----:B--2---:R-:W-:Y:S01]  /*55c0*/  LOP3.LUT R40, R40, R42, RZ, 0x3c, !PT ;  /* 0x0000002a28287212 */ /* 0x004fe200078e3cff */
[----:B----4-:R-:W-:-:S04]  /*55d0*/  IMAD R41, R41, 0x1200, R43 ;  /* 0x0000120029297824 */ /* 0x010fc800078e022b */
[----:B------:R-:W-:Y:S02]  /*55e0*/  IMAD.IADD R40, R41, 0x1, R40 ;  /* 0x0000000129287824 */ /* 0x000fe400078e0228 */
[C---:B------:R-:W-:Y:S02]  /*55f0*/  IMAD R41, R19.reuse, 0x3600, R100 ;  /* 0x0000360013297824 */ /* 0x040fe400078e0264 */
[----:B------:R-:W-:Y:S02]  /*5600*/  IMAD R43, R19, 0x3600, R40 ;  /* 0x00003600132b7824 */ /* 0x000fe400078e0228 */
[--C-:B------:R-:W-:Y:S02]  /*5610*/  IMAD R41, R41, 0x2, R18.reuse ;  /* 0x0000000229297824 */ /* 0x100fe400078e0212 */
[----:B------:R-:W-:-:S04]  /*5620*/  IMAD R52, R43, 0x2, R18 ;  /* 0x000000022b347824 */ /* 0x000fc800078e0212 */
[----:B------:R-:W1:Y:S04]  /*5630*/  LDS.128 R40, [R41+0x16a00] ;  /* 0x016a000029287984 */ /* 0x000e680000000c00 */
[----:B------:R-:W2:Y:S01]  /*5640*/  LDS.128 R52, [R52+0x16a00] ;  /* 0x016a000034347984 */ /* 0x000ea20000000c00 */
[----:B-----5:R-:W-:-:S13]  /*5650*/  ISETP.GE.AND P4, PT, R57, R103, PT ;  /* 0x000000673900720c */ /* 0x020fda0003f86270 */
[----:B------:R-:W-:Y:S05]  /*5660*/  @P4 BRA `(.L_x_8613) ;  /* 0x00000004005c4947 */ /* 0x000fea0003800000 */
[----:B--2---:R-:W-:Y:S01]  /*5670*/  IMAD.MOV.U32 R59, RZ, RZ, R53 ;  /* 0x000000ffff3b7224 */ /* 0x004fe200078e0035 */
[----:B------:R-:W-:Y:S01]  /*5680*/  SHF.R.U64 R36, R36, 0x10, R37 ;  /* 0x0000001024247819 */ /* 0x000fe20000001225 */
[----:B-1----:R-:W-:Y:S01]  /*5690*/  IMAD.MOV.U32 R53, RZ, RZ, R41 ;  /* 0x000000ffff357224 */ /* 0x002fe200078e0029 */
[----:B------:R-:W-:Y:S01]  /*56a0*/  SHF.R.U64 R48, R48, 0x10, R49 ;  /* 0x0000001030307819 */ /* 0x000fe20000001231 */
[--C-:B------:R-:W-:Y:S01]  /*56b0*/  HADD2.F32 R60, -RZ, R126.reuse.H1_H1 ;  /* 0x3000007eff3c7230 */ /* 0x100fe20000004100 */
[----:B------:R-:W-:Y:S01]  /*56c0*/  SHF.R.U64 R50, R50, 0x10, R51 ;  /* 0x0000001032327819 */ /* 0x000fe20000001233 */
[----:B------:R-:W-:Y:S01]  /*56d0*/  HADD2.F32 R57, -RZ, R59.H0_H0 ;  /* 0x2000003bff397230 */ /* 0x000fe20000004100 */
[----:B------:R-:W-:Y:S01]  /*56e0*/  SHF.R.U64 R38, R38, 0x10, R39 ;  /* 0x0000001026267819 */ /* 0x000fe20000001227 */
[----:B------:R-:W-:Y:S02]  /*56f0*/  HADD2.F32 R58, -RZ, R53.H0_H0 ;  /* 0x20000035ff3a7230 */ /* 0x000fe40000004100 */
[----:B------:R-:W-:-:S02]  /*5700*/  HADD2.F32 R41, -RZ, R126.H0_H0 ;  /* 0x2000007eff297230 */ /* 0x000fc40000004100 */
[CC--:B------:R-:W-:Y:S01]  /*5710*/  FMUL.FTZ R61, R57.reuse, R60.reuse ;  /* 0x0000003c393d7220 */ /* 0x0c0fe20000410000 */
[----:B------:R-:W-:Y:S02]  /*5720*/  HADD2.F32 R53, -RZ, R53.H1_H1 ;  /* 0x30000035ff357230 */ /* 0x000fe40000004100 */
[C---:B------:R-:W-:Y:S01]  /*5730*/  FMUL.FTZ R60, R58.reuse, R60 ;  /* 0x0000003c3a3c7220 */ /* 0x040fe20000410000 */
[----:B------:R-:W-:Y:S02]  /*5740*/  HADD2.F32 R63, -RZ, R124.H1_H1 ;  /* 0x3000007cff3f7230 */ /* 0x000fe40000004100 */
[-C--:B------:R-:W-:Y:S01]  /*5750*/  FFMA.FTZ R58, R58, R41.reuse, -R61 ;  /* 0x000000293a3a7223 */ /* 0x080fe2000001083d */
[----:B------:R-:W-:Y:S02]  /*5760*/  HADD2.F32 R48, -RZ, R48.H0_H0 ;  /* 0x20000030ff307230 */ /* 0x000fe40000004100 */
[----:B------:R-:W-:Y:S01]  /*5770*/  FFMA.FTZ R57, R57, R41, R60 ;  /* 0x0000002939397223 */ /* 0x000fe2000001003c */
[----:B------:R-:W-:Y:S01]  /*5780*/  SHF.R.U32.HI R60, RZ, 0x10, R49 ;  /* 0x00000010ff3c7819 */ /* 0x000fe20000011631 */
[----:B------:R-:W-:Y:S01]  /*5790*/  HADD2.F32 R41, -RZ, R59.H1_H1 ;  /* 0x3000003bff297230 */ /* 0x000fe20000004100 */
[----:B------:R-:W-:Y:S01]  /*57a0*/  SHF.R.U32.HI R59, RZ, 0x10, R37 ;  /* 0x00000010ff3b7819 */ /* 0x000fe20000011625 */
[----:B------:R-:W-:-:S02]  /*57b0*/  IMAD.MOV.U32 R37, RZ, RZ, R55 ;  /* 0x000000ffff257224 */ /* 0x000fc400078e0037 */
[----:B------:R-:W-:Y:S02]  /*57c0*/  HADD2.F32 R60, -RZ, R60.H0_H0 ;  /* 0x2000003cff3c7230 */ /* 0x000fe40000004100 */
[----:B------:R-:W-:Y:S02]  /*57d0*/  HADD2.F32 R59, -RZ, R59.H0_H0 ;  /* 0x2000003bff3b7230 */ /* 0x000fe40000004100 */
[----:B------:R-:W-:Y:S02]  /*57e0*/  HADD2.F32 R55, -RZ, R37.H0_H0 ;  /* 0x20000025ff377230 */ /* 0x000fe40000004100 */
        /* <DEDUP_REMOVED lines=8> */
[----:B------:R-:W-:Y:S02]  /*5870*/  HADD2.F32 R37, -RZ, R37.H1_H1 ;  /* 0x30000025ff257230 */ /* 0x000fe40000004100 */
        /* <DEDUP_REMOVED lines=9> */
[----:B------:R-:W-:-:S02]  /*5910*/  HADD2.F32 R51, -RZ, R123.H1_H1 ;  /* 0x3000007bff337230 */ /* 0x000fc40000004100 */
        /* <DEDUP_REMOVED lines=8> */
[----:B------:R-:W-:-:S02]  /*59a0*/  HADD2.F32 R55, -RZ, R52.H0_H0 ;  /* 0x20000034ff377230 */ /* 0x000fc40000004100 */
[----:B------:R-:W-:Y:S01]  /*59b0*/  HADD2.F32 R61, -RZ, R40.H0_H0 ;  /* 0x20000028ff3d7230 */ /* 0x000fe20000004100 */
[----:B------:R-:W-:Y:S01]  /*59c0*/  F2FP.F16.F32.PACK_AB R43, R43, R49 ;  /* 0x000000312b2b723e */ /* 0x000fe200000000ff */
[----:B------:R-:W-:Y:S02]  /*59d0*/  HADD2.F32 R59, -RZ, R124.H0_H0 ;  /* 0x2000007cff3b7230 */ /* 0x000fe40000004100 */
[-C--:B------:R-:W-:Y:S01]  /*59e0*/  FMUL.FTZ R62, R55, R63.reuse ;  /* 0x0000003f373e7220 */ /* 0x080fe20000410000 */
[----:B------:R-:W-:Y:S02]  /*59f0*/  HADD2.F32 R52, -RZ, R52.H1_H1 ;  /* 0x30000034ff347230 */ /* 0x000fe40000004100 */
[C---:B------:R-:W-:Y:S01]  /*5a00*/  FMUL.FTZ R63, R61.reuse, R63 ;  /* 0x0000003f3d3f7220 */ /* 0x040fe20000410000 */
[----:B------:R-:W-:Y:S02]  /*5a10*/  HADD2.F32 R40, -RZ, R40.H1_H1 ;  /* 0x30000028ff287230 */ /* 0x000fe40000004100 */
[----:B------:R-:W-:Y:S01]  /*5a20*/  FFMA.FTZ R62, R61, R59, -R62 ;  /* 0x0000003b3d3e7223 */ /* 0x000fe2000001083e */
[----:B------:R-:W-:-:S02]  /*5a30*/  HADD2.F32 R39, -RZ, R54.H1_H1 ;  /* 0x30000036ff277230 */ /* 0x000fc40000004100 */
[----:B------:R-:W-:Y:S01]  /*5a40*/  FFMA.FTZ R63, R55, R59, R63 ;  /* 0x0000003b373f7223 */ /* 0x000fe2000001003f */
[-C--:B------:R-:W-:Y:S01]  /*5a50*/  FMUL.FTZ R55, R52, R48.reuse ;  /* 0x0000003034377220 */ /* 0x080fe20000410000 */
[C---:B------:R-:W-:Y:S01]  /*5a60*/  FMUL.FTZ R48, R40.reuse, R48 ;  /* 0x0000003028307220 */ /* 0x040fe20000410000 */
[----:B------:R-:W-:Y:S01]  /*5a70*/  HADD2.F32 R59, -RZ, R42.H1_H1 ;  /* 0x3000002aff3b7230 */ /* 0x000fe20000004100 */
[----:B------:R-:W-:Y:S01]  /*5a80*/  F2FP.F16.F32.PACK_AB R37, R37, R60 ;  /* 0x0000003c2525723e */ /* 0x000fe200000000ff */
[-C--:B------:R-:W-:Y:S01]  /*5a90*/  FFMA.FTZ R55, R40, R36.reuse, -R55 ;  /* 0x0000002428377223 */ /* 0x080fe20000010837 */
[----:B------:R-:W-:Y:S01]  /*5aa0*/  FFMA.FTZ R48, R52, R36, R48 ;  /* 0x0000002434307223 */ /* 0x000fe20000010030 */
[----:B------:R-:W-:Y:S02]  /*5ab0*/  HADD2.F32 R36, -RZ, R54.H0_H0 ;  /* 0x20000036ff247230 */ /* 0x000fe40000004100 */
[----:B------:R-:W-:Y:S02]  /*5ac0*/  HADD2.F32 R40, -RZ, R42.H0_H0 ;  /* 0x2000002aff287230 */ /* 0x000fe40000004100 */
[----:B------:R-:W-:-:S02]  /*5ad0*/  HADD2.F32 R38, -RZ, R38.H0_H0 ;  /* 0x20000026ff267230 */ /* 0x000fc40000004100 */
[----:B------:R-:W-:Y:S01]  /*5ae0*/  FMUL.FTZ R52, R36, R51 ;  /* 0x0000003324347220 */ /* 0x000fe20000410000 */
[----:B------:R-:W-:Y:S01]  /*5af0*/  F2FP.F16.F32.PACK_AB R48, R48, R63 ;  /* 0x0000003f3030723e */ /* 0x000fe200000000ff */
[C---:B------:R-:W-:Y:S01]  /*5b00*/  FMUL.FTZ R51, R40.reuse, R51 ;  /* 0x0000003328337220 */ /* 0x040fe20000410000 */
[----:B------:R-:W-:Y:S02]  /*5b10*/  IMAD.MOV.U32 R41, RZ, RZ, R53 ;  /* 0x000000ffff297224 */ /* 0x000fe400078e0035 */
[-C--:B------:R-:W-:Y:S01]  /*5b20*/  FFMA.FTZ R52, R40, R123.reuse, -R52 ;  /* 0x0000007b28347223 */ /* 0x080fe20000010834 */
[----:B------:R-:W-:Y:S01]  /*5b30*/  F2FP.F16.F32.PACK_AB R40, R55, R62 ;  /* 0x0000003e3728723e */ /* 0x000fe200000000ff */
[----:B------:R-:W-:Y:S01]  /*5b40*/  FFMA.FTZ R51, R36, R123, R51 ;  /* 0x0000007b24337223 */ /* 0x000fe20000010033 */
[-C--:B------:R-:W-:Y:S01]  /*5b50*/  FMUL.FTZ R36, R39, R50.reuse ;  /* 0x0000003227247220 */ /* 0x080fe20000410000 */
[----:B------:R-:W-:Y:S01]  /*5b60*/  FMUL.FTZ R50, R59, R50 ;  /* 0x000000323b327220 */ /* 0x000fe20000410000 */
[----:B------:R-:W-:-:S02]  /*5b70*/  IMAD.MOV.U32 R53, RZ, RZ, R57 ;  /* 0x000000ffff357224 */ /* 0x000fc400078e0039 */
[-C--:B------:R-:W-:Y:S01]  /*5b80*/  FFMA.FTZ R59, R59, R38.reuse, -R36 ;  /* 0x000000263b3b7223 */ /* 0x080fe20000010824 */
[----:B------:R-:W-:Y:S01]  /*5b90*/  FFMA.FTZ R50, R39, R38, R50 ;  /* 0x0000002627327223 */ /* 0x000fe20000010032 */
[----:B------:R-:W-:-:S03]  /*5ba0*/  IMAD.MOV.U32 R55, RZ, RZ, R37 ;  /* 0x000000ffff377224 */ /* 0x000fc600078e0025 */
[----:B------:R-:W-:Y:S01]  /*5bb0*/  F2FP.F16.F32.PACK_AB R42, R59, R52 ;  /* 0x000000343b2a723e */ /* 0x000fe200000000ff */
[----:B------:R-:W-:Y:S01]  /*5bc0*/  IMAD.MOV.U32 R52, RZ, RZ, R48 ;  /* 0x000000ffff347224 */ /* 0x000fe200078e0030 */
[----:B------:R-:W-:-:S07]  /*5bd0*/  F2FP.F16.F32.PACK_AB R54, R50, R51 ;  /* 0x000000333236723e */ /* 0x000fce00000000ff */
.L_x_8613:
[----:B------:R-:W-:Y:S05]  /*5be0*/  BSYNC B2 ;  /* 0x0000000000027941 */ /* 0x000fea0003800000 */
.L_x_8612:
[----:B------:R-:W-:-:S04]  /*5bf0*/  IADD3 R37, P4, P5, R24, R92, R8 ;  /* 0x0000005c18257210 */ /* 0x000fc80007d9e008 */
[----:B------:R-:W-:Y:S02]  /*5c00*/  IADD3.X R38, R0, R111, R97, P4, P5 ;  /* 0x0000006f00267210 */ /* 0x000fe400027ea461 */
[----:B------:R-:W-:-:S13]  /*5c10*/  ISETP.GE.AND P4, PT, R56, R106, PT ;  /* 0x0000006a3800720c */ /* 0x000fda0003f86270 */
[--C-:B------:R-:W-:Y:S02]  /*5c20*/  @!P4 SHF.R.S32.HI R36, RZ, 0x1f, R56.reuse ;  /* 0x0000001fff24c819 */ /* 0x100fe40000011438 */
[----:B------:R-:W-:-:S04]  /*5c30*/  @!P4 IADD3 R56, P5, P6, R24, R92, R56 ;  /* 0x0000005c1838c210 */ /* 0x000fc80007ebe038 */
[----:B------:R-:W-:Y:S02]  /*5c40*/  @!P4 IADD3.X R39, R0, R111, R36, P5, P6 ;  /* 0x0000006f0027c210 */ /* 0x000fe40002fec424 */
[----:B------:R-:W-:-:S04]  /*5c50*/  LEA R36, P5, R37, R90, 0x1 ;  /* 0x0000005a25247211 */ /* 0x000fc800078a08ff */
[----:B------:R-:W-:Y:S02]  /*5c60*/  LEA.HI.X R37, R37, R91, R38, 0x1, P5 ;  /* 0x0000005b25257211 */ /* 0x000fe400028f0c26 */
[----:B------:R-:W-:-:S03]  /*5c70*/  @!P4 LEA R38, P5, R56, R90, 0x1 ;  /* 0x0000005a3826c211 */ /* 0x000fc600078a08ff */
[----:B-1----:R1:W-:Y:S01]  /*5c80*/  STG.E.128 desc[UR60][R36.64], R40 ;  /* 0x0000002824007986 */ /* 0x0023e2000c101d3c */
[----:B------:R-:W-:-:S05]  /*5c90*/  @!P4 LEA.HI.X R39, R56, R91, R39, 0x1, P5 ;  /* 0x0000005b3827c211 */ /* 0x000fca00028f0c27 */
[----:B--2---:R1:W-:Y:S04]  /*5ca0*/  @!P4 STG.E.128 desc[UR60][R38.64], R52 ;  /* 0x000000342600c986 */ /* 0x0043e8000c101d3c */
.L_x_8611:
[----:B------:R-:W-:Y:S05]  /*5cb0*/  BSYNC B1 ;  /* 0x0000000000017941 */ /* 0x000fea0003800000 */
.L_x_8610:
[----:B------:R-:W-:-:S13]  /*5cc0*/  ISETP.NE.AND P4, PT, R12, RZ, PT ;  /* 0x000000ff0c00720c */ /* 0x000fda0003f85270 */
[----:B------:R-:W-:Y:S05]  /*5cd0*/  @!P4 BRA `(.L_x_8578) ;  /* 0x000000080098c947 */ /* 0x000fea0003800000 */
[----:B-1----:R-:W3:Y:S04]  /*5ce0*/  LDL R36, [R1+0x28] ;  /* 0x0000280001247983 */ /* 0x002ee80000100800 */
[----:B------:R-:W2:Y:S04]  /*5cf0*/  LDL R39, [R1+0x2c] ;  /* 0x00002c0001277983 */ /* 0x000ea80000100800 */
[----:B------:R-:W4:Y:S04]  /*5d00*/  LDL R38, [R1+0x3c] ;  /* 0x00003c0001267983 */ /* 0x000f280000100800 */
[----:B------:R-:W5:Y:S04]  /*5d10*/  LDL R37, [R1+0x38] ;  /* 0x0000380001257983 */ /* 0x000f680000100800 */
[----:B------:R-:W5:Y:S01]  /*5d20*/  LDL R50, [R1+0x34] ;  /* 0x0000340001327983 */ /* 0x000f620000100800 */
[----:B------:R-:W-:Y:S01]  /*5d30*/  BSSY B1, `(.L_x_8614) ;  /* 0x0000074000017945 */ /* 0x000fe20003800000 */
[----:B---3--:R-:W-:-:S02]  /*5d40*/  LOP3.LUT P6, RZ, R36, 0x1, RZ, 0xc0, !PT ;  /* 0x0000000124ff7812 */ /* 0x008fc400078cc0ff */
[----:B------:R-:W-:Y:S02]  /*5d50*/  IADD3 R36, P4, P5, R24, R92, R9 ;  /* 0x0000005c18247210 */ /* 0x000fe40007d9e009 */
[----:B--2---:R-:W-:Y:S01]  /*5d60*/  MOV R40, R39 ;  /* 0x0000002700287202 */ /* 0x004fe20000000f00 */
[----:B----4-:R-:W-:Y:S01]  /*5d70*/  IMAD.MOV.U32 R39, RZ, RZ, R38 ;  /* 0x000000ffff277224 */ /* 0x010fe200078e0026 */
[----:B------:R-:W-:Y:S01]  /*5d80*/  SEL R112, R104, R112, !P6 ;  /* 0x0000007068707207 */ /* 0x000fe20007000000 */
[----:B-----5:R-:W-:Y:S01]  /*5d90*/  IMAD.MOV.U32 R38, RZ, RZ, R37 ;  /* 0x000000ffff267224 */ /* 0x020fe200078e0025 */
[----:B------:R-:W-:Y:S02]  /*5da0*/  IADD3.X R37, R0, R111, R96, P4, P5 ;  /* 0x0000006f00257210 */ /* 0x000fe400027ea460 */
[----:B------:R-:W-:-:S04]  /*5db0*/  LEA R48, P4, R36, R90, 0x1 ;  /* 0x0000005a24307211 */ /* 0x000fc800078808ff */
[----:B------:R-:W-:Y:S02]  /*5dc0*/  LEA.HI.X R49, R36, R91, R37, 0x1, P4 ;  /* 0x0000005b24317211 */ /* 0x000fe400020f0c25 */
[----:B------:R-:W-:-:S04]  /*5dd0*/  SHF.R.S32.HI R37, RZ, 0x1f, R112 ;  /* 0x0000001fff257819 */ /* 0x000fc80000011470 */
[----:B------:R-:W-:-:S04]  /*5de0*/  LEA.HI R37, R37, R112, RZ, 0x4 ;  /* 0x0000007025257211 */ /* 0x000fc800078f20ff */
[----:B------:R-:W-:-:S04]  /*5df0*/  SHF.R.S32.HI R36, RZ, 0x4, R37 ;  /* 0x00000004ff247819 */ /* 0x000fc80000011425 */
        /* <DEDUP_REMOVED lines=13> */
[----:B------:R-:W1:Y:S04]  /*5ed0*/  LDS.128 R36, [R37+0x16a00] ;  /* 0x016a000025247984 */ /* 0x000e680000000c00 */
[----:B------:R-:W2:Y:S01]  /*5ee0*/  LDS.128 R40, [R40+0x16a00] ;  /* 0x016a000028287984 */ /* 0x000ea20000000c00 */
[----:B------:R-:W-:-:S13]  /*5ef0*/  ISETP.GE.AND P4, PT, R50, R103, PT ;  /* 0x000000673200720c */ /* 0x000fda0003f86270 */
[----:B------:R-:W-:Y:S05]  /*5f00*/  @P4 BRA `(.L_x_8615) ;  /* 0x0000000400584947 */ /* 0x000fea0003800000 */
[----:B------:R-:W-:Y:S01]  /*5f10*/  SHF.R.U64 R32, R32, 0x10, R33 ;  /* 0x0000001020207819 */ /* 0x000fe20000001221 */
[----:B--2---:R-:W-:Y:S01]  /*5f20*/  IMAD.MOV.U32 R52, RZ, RZ, R41 ;  /* 0x000000ffff347224 */ /* 0x004fe200078e0029 */
[----:B------:R-:W-:Y:S01]  /*5f30*/  SHF.R.U32.HI R50, RZ, 0x10, R33 ;  /* 0x00000010ff327819 */ /* 0x000fe20000011621 */
[----:B------:R-:W-:Y:S01]  /*5f40*/  HADD2.F32 R53, -RZ, R122.H1_H1 ;  /* 0x3000007aff357230 */ /* 0x000fe20000004100 */
[--C-:B------:R-:W-:Y:S01]  /*5f50*/  SHF.R.U64 R33, R44, 0x10, R45.reuse ;  /* 0x000000102c217819 */ /* 0x100fe2000000122d */
[----:B-1----:R-:W-:Y:S01]  /*5f60*/  HADD2.F32 R54, -RZ, R37.H0_H0 ;  /* 0x20000025ff367230 */ /* 0x002fe20000004100 */
[----:B------:R-:W-:Y:S01]  /*5f70*/  SHF.R.U32.HI R45, RZ, 0x10, R45 ;  /* 0x00000010ff2d7819 */ /* 0x000fe2000001162d */
[--C-:B------:R-:W-:Y:S01]  /*5f80*/  HADD2.F32 R56, -RZ, R52.reuse.H0_H0 ;  /* 0x20000034ff387230 */ /* 0x100fe20000004100 */
[--C-:B------:R-:W-:Y:S01]  /*5f90*/  SHF.R.U64 R44, R46, 0x10, R47.reuse ;  /* 0x000000102e2c7819 */ /* 0x100fe2000000122f */
[----:B------:R-:W-:Y:S01]  /*5fa0*/  HADD2.F32 R52, -RZ, R52.H1_H1 ;  /* 0x30000034ff347230 */ /* 0x000fe20000004100 */
[----:B------:R-:W-:Y:S01]  /*5fb0*/  SHF.R.U32.HI R46, RZ, 0x10, R47 ;  /* 0x00000010ff2e7819 */ /* 0x000fe2000001162f */
[----:B------:R-:W-:Y:S01]  /*5fc0*/  HADD2.F32 R55, -RZ, R45.H0_H0 ;  /* 0x2000002dff377230 */ /* 0x000fe20000004100 */
[----:B------:R-:W-:Y:S01]  /*5fd0*/  SHF.R.U64 R34, R34, 0x10, R35 ;  /* 0x0000001022227819 */ /* 0x000fe20000001223 */
[----:B------:R-:W-:Y:S01]  /*5fe0*/  IMAD.MOV.U32 R41, RZ, RZ, R39 ;  /* 0x000000ffff297224 */ /* 0x000fe200078e0027 */
[----:B------:R-:W-:Y:S01]  /*5ff0*/  SHF.R.U32.HI R35, RZ, 0x10, R35 ;  /* 0x00000010ff237819 */ /* 0x000fe20000011623 */
[----:B------:R-:W-:-:S02]  /*6000*/  HADD2.F32 R39, -RZ, R120.H1_H1 ;  /* 0x30000078ff277230 */ /* 0x000fc40000004100 */
[----:B------:R-:W-:Y:S02]  /*6010*/  HADD2.F32 R45, -RZ, R37.H1_H1 ;  /* 0x30000025ff2d7230 */ /* 0x000fe40000004100 */
[-C--:B------:R-:W-:Y:S01]  /*6020*/  FMUL.FTZ R37, R56, R53.reuse ;  /* 0x0000003538257220 */ /* 0x080fe20000410000 */
[----:B------:R-:W-:Y:S02]  /*6030*/  HADD2.F32 R47, -RZ, R50.H0_H0 ;  /* 0x20000032ff2f7230 */ /* 0x000fe40000004100 */
[----:B------:R-:W-:Y:S01]  /*6040*/  FMUL.FTZ R53, R54, R53 ;  /* 0x0000003536357220 */ /* 0x000fe20000410000 */
[----:B------:R-:W-:Y:S01]  /*6050*/  FMUL.FTZ R50, R52, R55 ;  /* 0x0000003734327220 */ /* 0x000fe20000410000 */
[----:B------:R-:W-:Y:S01]  /*6060*/  FFMA.FTZ R37, R54, R39, -R37 ;  /* 0x0000002736257223 */ /* 0x000fe20000010825 */
[C---:B------:R-:W-:Y:S01]  /*6070*/  FMUL.FTZ R55, R45.reuse, R55 ;  /* 0x000000372d377220 */ /* 0x040fe20000410000 */
[----:B------:R-:W-:Y:S01]  /*6080*/  FFMA.FTZ R39, R56, R39, R53 ;  /* 0x0000002738277223 */ /* 0x000fe20000010035 */
[----:B------:R-:W-:Y:S01]  /*6090*/  FFMA.FTZ R50, R45, R47, -R50 ;  /* 0x0000002f2d327223 */ /* 0x000fe20000010832 */
[----:B------:R-:W-:-:S02]  /*60a0*/  HADD2.F32 R54, -RZ, R43.H1_H1 ;  /* 0x3000002bff367230 */ /* 0x000fc40000004100 */
[----:B------:R-:W-:Y:S01]  /*60b0*/  FFMA.FTZ R52, R52, R47, R55 ;  /* 0x0000002f34347223 */ /* 0x000fe20000010037 */
[----:B------:R-:W-:Y:S02]  /*60c0*/  HADD2.F32 R53, -RZ, R46.H0_H0 ;  /* 0x2000002eff357230 */ /* 0x000fe40000004100 */
[----:B------:R-:W-:Y:S01]  /*60d0*/  HADD2.F32 R58, -RZ, R121.H1_H1 ;  /* 0x30000079ff3a7230 */ /* 0x000fe20000004100 */
[----:B------:R-:W-:Y:S01]  /*60e0*/  F2FP.F16.F32.PACK_AB R37, R50, R37 ;  /* 0x000000253225723e */ /* 0x000fe200000000ff */
        /* <DEDUP_REMOVED lines=9> */
[----:B------:R-:W-:Y:S02]  /*6180*/  HADD2.F32 R122, -RZ, R122.H0_H0 ;  /* 0x2000007aff7a7230 */ /* 0x000fe40000004100 */
[C---:B------:R-:W-:Y:S01]  /*6190*/  FMUL.FTZ R58, R43.reuse, R58 ;  /* 0x0000003a2b3a7220 */ /* 0x040fe20000410000 */
[----:B------:R-:W-:Y:S01]  /*61a0*/  FFMA.FTZ R35, R43, R56, -R60 ;  /* 0x000000382b237223 */ /* 0x000fe2000001083c */
[-C--:B------:R-:W-:Y:S01]  /*61b0*/  FFMA.FTZ R46, R46, R47.reuse, -R55 ;  /* 0x0000002f2e2e7223 */ /* 0x080fe20000010837 */
[----:B------:R-:W-:Y:S01]  /*61c0*/  FFMA.FTZ R54, R54, R47, R53 ;  /* 0x0000002f36367223 */ /* 0x000fe20000010035 */
[----:B------:R-:W-:-:S02]  /*61d0*/  HADD2.F32 R47, -RZ, R33.H0_H0 ;  /* 0x20000021ff2f7230 */ /* 0x000fc40000004100 */
[----:B------:R-:W-:Y:S01]  /*61e0*/  FFMA.FTZ R41, R45, R56, R58 ;  /* 0x000000382d297223 */ /* 0x000fe2000001003a */
[----:B------:R-:W-:Y:S01]  /*61f0*/  HADD2.F32 R43, -RZ, R40.H0_H0 ;  /* 0x20000028ff2b7230 */ /* 0x000fe20000004100 */
[----:B------:R-:W-:Y:S01]  /*6200*/  F2FP.F16.F32.PACK_AB R35, R46, R35 ;  /* 0x000000232e23723e */ /* 0x000fe200000000ff */
[----:B------:R-:W-:Y:S02]  /*6210*/  HADD2.F32 R33, -RZ, R36.H0_H0 ;  /* 0x20000024ff217230 */ /* 0x000fe40000004100 */
[----:B------:R-:W-:Y:S01]  /*6220*/  HADD2.F32 R40, -RZ, R40.H1_H1 ;  /* 0x30000028ff287230 */ /* 0x000fe20000004100 */
[----:B------:R-:W-:Y:S01]  /*6230*/  F2FP.F16.F32.PACK_AB R54, R54, R41 ;  /* 0x000000293636723e */ /* 0x000fe200000000ff */
[----:B------:R-:W-:Y:S02]  /*6240*/  HADD2.F32 R36, -RZ, R36.H1_H1 ;  /* 0x30000024ff247230 */ /* 0x000fe40000004100 */
[----:B------:R-:W-:Y:S02]  /*6250*/  HADD2.F32 R120, -RZ, R120.H0_H0 ;  /* 0x20000078ff787230 */ /* 0x000fe40000004100 */
[----:B------:R-:W-:Y:S01]  /*6260*/  FMUL.FTZ R53, R40, R47 ;  /* 0x0000002f28357220 */ /* 0x000fe20000410000 */
[----:B------:R-:W-:-:S02]  /*6270*/  HADD2.F32 R45, -RZ, R32.H0_H0 ;  /* 0x20000020ff2d7230 */ /* 0x000fc40000004100 */
[-C--:B------:R-:W-:Y:S01]  /*6280*/  FMUL.FTZ R32, R43, R122.reuse ;  /* 0x0000007a2b207220 */ /* 0x080fe20000410000 */
[C---:B------:R-:W-:Y:S01]  /*6290*/  FMUL.FTZ R122, R33.reuse, R122 ;  /* 0x0000007a217a7220 */ /* 0x040fe20000410000 */
[C---:B------:R-:W-:Y:S01]  /*62a0*/  FMUL.FTZ R47, R36.reuse, R47 ;  /* 0x0000002f242f7220 */ /* 0x040fe20000410000 */
        /* <DEDUP_REMOVED lines=8> */
[----:B------:R-:W-:-:S02]  /*6330*/  HADD2.F32 R40, -RZ, R38.H0_H0 ;  /* 0x20000026ff287230 */ /* 0x000fc40000004100 */
[----:B------:R-:W-:Y:S02]  /*6340*/  HADD2.F32 R42, -RZ, R42.H1_H1 ;  /* 0x3000002aff2a7230 */ /* 0x000fe40000004100 */
        /* <DEDUP_REMOVED lines=16> */
[----:B------:R-:W-:Y:S01]  /*6450*/  F2FP.F16.F32.PACK_AB R42, R42, R121 ;  /* 0x000000792a2a723e */ /* 0x000fe200000000ff */
[----:B------:R-:W-:-:S07]  /*6460*/  IMAD.MOV.U32 R43, RZ, RZ, R54 ;  /* 0x000000ffff2b7224 */ /* 0x000fce00078e0036 */
.L_x_8615:
[----:B------:R-:W-:Y:S05]  /*6470*/  BSYNC B1 ;  /* 0x0000000000017941 */ /* 0x000fea0003800000 */
.L_x_8614:
[----:B-1----:R3:W-:Y:S01]  /*6480*/  STG.E.128 desc[UR60][R48.64], R36 ;  /* 0x0000002430007986 */ /* 0x0027e2000c101d3c */
[----:B------:R-:W-:-:S13]  /*6490*/  ISETP.GE.AND P4, PT, R51, R106, PT ;  /* 0x0000006a3300720c */ /* 0x000fda0003f86270 */
[----:B------:R-:W-:Y:S05]  /*64a0*/  @P4 BRA `(.L_x_8578) ;  /* 0x0000000000a44947 */ /* 0x000fea0003800000 */
[--C-:B------:R-:W-:Y:S02]  /*64b0*/  SHF.R.S32.HI R32, RZ, 0x1f, R51.reuse ;  /* 0x0000001fff207819 */ /* 0x100fe40000011433 */
[----:B------:R-:W-:-:S04]  /*64c0*/  IADD3 R51, P4, P5, R24, R92, R51 ;  /* 0x0000005c18337210 */ /* 0x000fc80007d9e033 */
[----:B------:R-:W-:Y:S02]  /*64d0*/  IADD3.X R32, R0, R111, R32, P4, P5 ;  /* 0x0000006f00207210 */ /* 0x000fe400027ea420 */
[----:B------:R-:W-:-:S04]  /*64e0*/  LEA R90, P4, R51, R90, 0x1 ;  /* 0x0000005a335a7211 */ /* 0x000fc800078808ff */
[----:B------:R-:W-:-:S05]  /*64f0*/  LEA.HI.X R91, R51, R91, R32, 0x1, P4 ;  /* 0x0000005b335b7211 */ /* 0x000fca00020f0c20 */
[----:B--2---:R4:W-:Y:S01]  /*6500*/  STG.E.128 desc[UR60][R90.64], R40 ;  /* 0x000000285a007986 */ /* 0x0049e2000c101d3c */
[----:B------:R-:W-:Y:S05]  /*6510*/  BRA `(.L_x_8578) ;  /* 0x0000000000887947 */ /* 0x000fea0003800000 */
.L_x_8571:
[----:B------:R-:W2:Y:S02]  /*6520*/  LDL R32, [R1+0x44] ;  /* 0x0000440001207983 */ /* 0x000ea40000100800 */
[----:B--2---:R-:W-:-:S13]  /*6530*/  R2UR UR4, R32 ;  /* 0x00000000200472ca */ /* 0x004fda00000e0000 */
[----:B------:R-:W-:-:S06]  /*6540*/  UISETP.NE.AND UP0, UPT, UR4, 0x3, UPT ;  /* 0x000000030400788c */ /* 0x000fcc000bf05270 */
[----:B------:R-:W-:-:S13]  /*6550*/  PLOP3.LUT P3, PT, PT, PT, UP0, 0x80, 0x0 ;  /* 0x000000000000781c */ /* 0x000fda0003f6f008 */
[----:B------:R-:W-:Y:S05]  /*6560*/  @!P3 BRA `(.L_x_8616) ;  /* 0x000000000004b947 */ /* 0x000fea0003800000 */
[----:B------:R-:W-:Y:S01]  /*6570*/  BPT.TRAP 0x1 ;  /* 0x000000040000795c */ /* 0x000fe20000300000 */
.L_x_8616:
[----:B------:R-:W-:Y:S01]  /*6580*/  IMAD R20, R19, 0x8, R18 ;  /* 0x0000000813147824 */ /* 0x000fe200078e0212 */
[----:B------:R-:W-:Y:S01]  /*6590*/  SHF.L.U32 R87, R149, 0x1f, RZ ;  /* 0x0000001f95577819 */ /* 0x000fe200000006ff */
[----:B------:R-:W-:Y:S01]  /*65a0*/  IMAD R86, R22, -0x90, R2 ;  /* 0xffffff7016567824 */ /* 0x000fe200078e0202 */
[----:B------:R-:W-:Y:S02]  /*65b0*/  BSSY B1, `(.L_x_8617) ;  /* 0x0000004000017945 */ /* 0x000fe40003800000 */
[----:B------:R-:W0:Y:S02]  /*65c0*/  SYNCS.PHASECHK.TRANS64.TRYWAIT P4, [R20+URZ+0x31c90], R87 ;  /* 0x031c9057140075a7 */ /* 0x000e24000808017f */
[----:B------:R-:W-:Y:S01]  /*65d0*/  VIMNMX R86, R86, 0x90, PT ;  /* 0x0000009056567848 */ /* 0x000fe20003fe0100 */
[----:B0-----:R-:W-:Y:S06]  /*65e0*/  @!P4 BRA `(.L_x_8618) ;  /* 0x0000014800acc947 */ /* 0x001fec0003800000 */
.L_x_8810:
[----:B------:R-:W-:Y:S05]  /*65f0*/  BSYNC B1 ;  /* 0x0000000000017941 */ /* 0x000fea0003800000 */
.L_x_8617:
[----:B------:R-:W-:-:S13]  /*6600*/  ISETP.GE.AND P4, PT, R145, R86, PT ;  /* 0x000000569100720c */ /* 0x000fda0003f86270 */
[----:B------:R-:W-:Y:S05]  /*6610*/  @P4 BRA `(.L_x_8578) ;  /* 0x0000000000484947 */ /* 0x000fea0003800000 */
        /* <DEDUP_REMOVED lines=18> */
.L_x_8578:
[----:B------:R-:W-:Y:S05]  /*6740*/  BSYNC B0 ;  /* 0x0000000000007941 */ /* 0x000fea0003800000 */
.L_x_8570:
        /* <DEDUP_REMOVED lines=17> */
.L_x_8620:
[----:B------:R-:W-:Y:S05]  /*6860*/  BSYNC B0 ;  /* 0x0000000000007941 */ /* 0x000fea0003800000 */
.L_x_8619:
[----:B------:R-:W2:Y:S01]  /*6870*/  SYNCS.PHASECHK.TRANS64.TRYWAIT P3, [R20+URZ+0x31cb0], R87 ;  /* 0x031cb057140075a7 */ /* 0x000ea2000806017f */
[----:B------:R-:W-:Y:S04]  /*6880*/  BSSY B0, `(.L_x_8621) ;  /* 0x0000002000007945 */ /* 0x000fe80003800000 */
[----:B--2---:R-:W-:Y:S05]  /*6890*/  @!P3 BRA `(.L_x_8622) ;  /* 0x000001480014b947 */ /* 0x004fea0003800000 */
.L_x_8811:
[----:B------:R-:W-:Y:S05]  /*68a0*/  BSYNC B0 ;  /* 0x0000000000007941 */ /* 0x000fea0003800000 */
.L_x_8621:
[----:B------:R-:W-:Y:S01]  /*68b0*/  ISETP.GE.AND P3, PT, R145, R86, PT ;  /* 0x000000569100720c */ /* 0x000fe20003f66270 */
[----:B------:R-:W-:-:S12]  /*68c0*/  BSSY B0, `(.L_x_8623) ;  /* 0x0000022000007945 */ /* 0x000fd80003800000 */
[----:B------:R-:W-:Y:S05]  /*68d0*/  @P3 BRA `(.L_x_8624) ;  /* 0x0000000000803947 */ /* 0x000fea0003800000 */
[----:B------:R-:W3:Y:S04]  /*68e0*/  LDL R39, [R1+0x34] ;  /* 0x0000340001277983 */ /* 0x000ee80000100800 */
[----:B------:R-:W4:Y:S01]  /*68f0*/  LDL R38, [R1+0x30] ;  /* 0x0000300001267983 */ /* 0x000f220000100800 */
[----:B------:R-:W-:Y:S01]  /*6900*/  IMAD.WIDE R34, R22, 0x90, R74 ;  /* 0x0000009016227825 */ /* 0x000fe200078e024a */
[----:B------:R-:W-:-:S03]  /*6910*/  ULDC.64 UR4, c[0x0][0x318] ;  /* 0x0000c60000047ab9 */ /* 0x000fc60000000a00 */
[----:B------:R-:W-:Y:S02]  /*6920*/  IMAD R35, R35, UR4, RZ ;  /* 0x0000000423237c24 */ /* 0x000fe4000f8e02ff */
[----:B-1----:R-:W-:Y:S02]  /*6930*/  IMAD.MOV.U32 R32, RZ, RZ, R26 ;  /* 0x000000ffff207224 */ /* 0x002fe400078e001a */
[----:B------:R-:W-:Y:S02]  /*6940*/  IMAD.MOV.U32 R33, RZ, RZ, R84 ;  /* 0x000000ffff217224 */ /* 0x000fe400078e0054 */
[C---:B------:R-:W-:Y:S02]  /*6950*/  IMAD R35, R34.reuse, UR5, R35 ;  /* 0x0000000522237c24 */ /* 0x040fe4000f8e0223 */
[----:B------:R-:W-:Y:S01]  /*6960*/  IMAD.WIDE.U32 R32, R34, UR4, R32 ;  /* 0x0000000422207c25 */ /* 0x000fe2000f8e0020 */
[----:B------:R-:W-:-:S03]  /*6970*/  ULDC.64 UR4, c[0x0][0x308] ;  /* 0x0000c20000047ab9 */ /* 0x000fc60000000a00 */
[----:B------:R-:W-:Y:S01]  /*6980*/  IMAD.IADD R33, R33, 0x1, R35 ;  /* 0x0000000121217824 */ /* 0x000fe200078e0223 */
[----:B------:R-:W-:Y:S01]  /*6990*/  LEA R36, P3, R32, UR4, 0x1 ;  /* 0x0000000420247c11 */ /* 0x000fe2000f8608ff */
[----:B------:R-:W-:-:S03]  /*69a0*/  ULDC UR4, c[0x0][0x2e4] ;  /* 0x0000b90000047ab9 */ /* 0x000fc60000000800 */
[----:B------:R-:W-:Y:S02]  /*69b0*/  LEA.HI.X R37, R32, UR5, R33, 0x1, P3 ;  /* 0x0000000520257c11 */ /* 0x000fe400098f0c21 */
[----:B------:R-:W-:-:S13]  /*69c0*/  ISETP.GE.AND P3, PT, R146, UR4, PT ;  /* 0x0000000492007c0c */ /* 0x000fda000bf66270 */
[----:B------:R-:W1:Y:S04]  /*69d0*/  @!P3 LDS.128 R32, [R79] ;  /* 0x000000004f20b984 */ /* 0x000e680000000c00 */
[----:B-1----:R-:W-:Y:S01]  /*69e0*/  @!P3 STG.E.128 desc[UR60][R36.64], R32 ;  /* 0x000000202400b986 */ /* 0x002fe2000c101d3c */
[----:B---3--:R-:W-:-:S13]  /*69f0*/  ISETP.GE.AND P3, PT, R39, UR4, PT ;  /* 0x0000000427007c0c */ /* 0x008fda000bf66270 */
[----:B------:R-:W1:Y:S04]  /*6a00*/  @!P3 LDS.128 R32, [R79+0x2400] ;  /* 0x002400004f20b984 */ /* 0x000e680000000c00 */
[----:B-1----:R-:W-:Y:S01]  /*6a10*/  @!P3 STG.E.128 desc[UR60][R36.64+0x40], R32 ;  /* 0x000040202400b986 */ /* 0x002fe2000c101d3c */
[----:B------:R-:W-:-:S13]  /*6a20*/  ISETP.GE.AND P3, PT, R4, UR4, PT ;  /* 0x0000000404007c0c */ /* 0x000fda000bf66270 */
[----:B------:R-:W1:Y:S04]  /*6a30*/  @!P3 LDS.128 R32, [R79+0x4800] ;  /* 0x004800004f20b984 */ /* 0x000e680000000c00 */
[----:B-1----:R-:W-:Y:S01]  /*6a40*/  @!P3 STG.E.128 desc[UR60][R36.64+0x80], R32 ;  /* 0x000080202400b986 */ /* 0x002fe2000c101d3c */
[----:B----4-:R-:W-:-:S13]  /*6a50*/  ISETP.GE.AND P3, PT, R38, UR4, PT ;  /* 0x0000000426007c0c */ /* 0x010fda000bf66270 */
[----:B------:R-:W1:Y:S04]  /*6a60*/  @!P3 LDS.128 R32, [R21] ;  /* 0x000000001520b984 */ /* 0x000e680000000c00 */
[----:B-1----:R-:W-:Y:S01]  /*6a70*/  @!P3 STG.E.128 desc[UR60][R36.64+0x20], R32 ;  /* 0x000020202400b986 */ /* 0x002fe2000c101d3c */
[----:B------:R-:W-:-:S13]  /*6a80*/  ISETP.GE.AND P3, PT, R3, UR4, PT ;  /* 0x0000000403007c0c */ /* 0x000fda000bf66270 */
[----:B------:R-:W1:Y:S04]  /*6a90*/  @!P3 LDS.128 R32, [R21+0x2400] ;  /* 0x002400001520b984 */ /* 0x000e680000000c00 */
[----:B-1----:R-:W-:Y:S01]  /*6aa0*/  @!P3 STG.E.128 desc[UR60][R36.64+0x60], R32 ;  /* 0x000060202400b986 */ /* 0x002fe2000c101d3c */
[----:B------:R-:W-:-:S13]  /*6ab0*/  ISETP.GE.AND P3, PT, R77, UR4, PT ;  /* 0x000000044d007c0c */ /* 0x000fda000bf66270 */
[----:B------:R-:W1:Y:S04]  /*6ac0*/  @!P3 LDS.128 R32, [R21+0x4800] ;  /* 0x004800001520b984 */ /* 0x000e680000000c00 */
[----:B-1----:R3:W-:Y:S02]  /*6ad0*/  @!P3 STG.E.128 desc[UR60][R36.64+0xa0], R32 ;  /* 0x0000a0202400b986 */ /* 0x0027e4000c101d3c */
.L_x_8624:
[----:B------:R-:W-:Y:S05]  /*6ae0*/  BSYNC B0 ;  /* 0x0000000000007941 */ /* 0x000fea0003800000 */
.L_x_8623:
[----:B------:R-:W-:Y:S01]  /*6af0*/  @!PT LDS RZ, [RZ] ;  /* 0x00000000fffff984 */ /* 0x000fe20000000800 */
[----:B------:R-:W-:Y:S01]  /*6b00*/  @!PT LDS RZ, [RZ] ;  /* 0x00000000fffff984 */ /* 0x000fe20000000800 */
[----:B------:R-:W-:Y:S01]  /*6b10*/  @!PT LDS RZ, [RZ] ;  /* 0x00000000fffff984 */ /* 0x000fe20000000800 */
[----:B------:R-:W-:Y:S01]  /*6b20*/  @!PT LDS RZ, [RZ] ;  /* 0x00000000fffff984 */ /* 0x000fe20000000800 */
[----:B------:R4:W-:Y:S06]  /*6b30*/  MEMBAR.ALL.CTA ;  /* 0x0000000000007992 */ /* 0x0009ec0000008000 */
[----:B----4-:R-:W4:Y:S01]  /*6b40*/  FENCE.VIEW.ASYNC.S ;  /* 0x00000000000073c6 */ /* 0x010f220000000000 */
[----:B0-2---:R-:W-:Y:S02]  /*6b50*/  @!P4 VIADD R20, R20, 0x31cc0 ;  /* 0x00031cc01414c836 */ /* 0x005fe40000000000 */
[----:B------:R-:W-:-:S03]  /*6b60*/  VIADD R19, R19, 0x1 ;  /* 0x0000000113137836 */ /* 0x000fc60000000000 */
[----:B------:R-:W-:Y:S01]  /*6b70*/  @!P4 PRMT R20, RZ, 0x654, R20 ;  /* 0x00000654ff14c816 */ /* 0x000fe20000000014 */
[----:B----4-:R0:W-:Y:S01]  /*6b80*/  BAR.SYNC.DEFER_BLOCKING R109, 0x80 ;  /* 0x0002006d0000751d */ /* 0x0101e20000010000 */
[----:B------:R-:W-:-:S04]  /*6b90*/  ISETP.NE.AND P3, PT, R19, 0x2, PT ;  /* 0x000000021300780c */ /* 0x000fc80003f65270 */
[----:B------:R-:W-:Y:S01]  /*6ba0*/  SEL R19, R19, RZ, P3 ;  /* 0x000000ff13137207 */ /* 0x000fe20001800000 */
[----:B------:R2:W-:Y:S02]  /*6bb0*/  @!P4 SYNCS.ARRIVE.TRANS64.RED.A1T0 RZ, [R20+URZ], RZ ;  /* 0x000000ff14ffc9a7 */ /* 0x0005e4000810043f */
[----:B--2---:R-:W-:-:S04]  /*6bc0*/  SEL R20, RZ, 0x1, P3 ;  /* 0x00000001ff147807 */ /* 0x004fc80001800000 */
[----:B------:R-:W-:Y:S01]  /*6bd0*/  LOP3.LUT R149, R149, R20, RZ, 0x3c, !PT ;  /* 0x0000001495957212 */ /* 0x000fe200078e3cff */
[----:B0-----:R-:W-:Y:S06]  /*6be0*/  @P2 BRA `(.L_x_8625) ;  /* 0xffffffbc00182947 */ /* 0x001fec000383ffff */
[----:B------:R-:W0:Y:S01]  /*6bf0*/  S2R R21, SR_TID.X ;  /* 0x0000000000157919 */ /* 0x000e220000002100 */
[----:B------:R-:W-:Y:S02]  /*6c00*/  PLOP3.LUT P0, PT, PT, PT, PT, 0x8, 0x0 ;  /* 0x000000000000781c */ /* 0x000fe40003f0e170 */
[----:B0-----:R-:W-:-:S04]  /*6c10*/  SHF.R.U32.HI R21, RZ, 0x7, R21 ;  /* 0x00000007ff157819 */ /* 0x001fc80000011615 */
[----:B------:R-:W-:-:S13]  /*6c20*/  ISETP.NE.AND P5, PT, R21, 0x1, PT ;  /* 0x000000011500780c */ /* 0x000fda0003fa5270 */
[----:B------:R-:W-:Y:S06]  /*6c30*/  @!P5 BAR.ARV 0x9, 0x100 ;  /* 0x024400000000db1d */ /* 0x000fec0000002000 */
.L_x_8565:
[----:B------:R-:W-:Y:S02]  /*6c40*/  ISETP.GE.AND P2, PT, R108, 0x1, PT ;  /* 0x000000016c00780c */ /* 0x000fe40003f46270 */
[----:B------:R-:W-:Y:S02]  /*6c50*/  CS2R R2, SRZ ;  /* 0x0000000000027805 */ /* 0x000fe4000001ff00 */
[----:B------:R-:W-:Y:S02]  /*6c60*/  PLOP3.LUT P1, PT, PT, PT, PT, 0x80, 0x0 ;  /* 0x000000000000781c */ /* 0x000fe40003f2f070 */
[----:B---3--:R-:W-:Y:S02]  /*6c70*/  CS2R R34, SRZ ;  /* 0x0000000000227805 */ /* 0x008fe4000001ff00 */
[----:B------:R-:W-:Y:S02]  /*6c80*/  CS2R R30, SRZ ;  /* 0x00000000001e7805 */ /* 0x000fe4000001ff00 */
[----:B------:R-:W-:-:S02]  /*6c90*/  CS2R R52, SRZ ;  /* 0x0000000000347805 */ /* 0x000fc4000001ff00 */
[----:B------:R-:W-:Y:S02]  /*6ca0*/  CS2R R36, SRZ ;  /* 0x0000000000247805 */ /* 0x000fe4000001ff00 */
[----:B------:R-:W-:Y:S02]  /*6cb0*/  CS2R R44, SRZ ;  /* 0x00000000002c7805 */ /* 0x000fe4000001ff00 */
[----:B-1----:R-:W-:Y:S01]  /*6cc0*/  CS2R R32, SRZ ;  /* 0x0000000000207805 */ /* 0x002fe2000001ff00 */
[----:B------:R-:W-:Y:S01]  /*6cd0*/  IMAD.MOV.U32 R47, RZ, RZ, RZ ;  /* 0x000000ffff2f7224 */ /* 0x000fe200078e00ff */
        /* <DEDUP_REMOVED lines=16> */
[----:B------:R-:W-:Y:S01]  /*6de0*/  MOV R6, RZ ;  /* 0x000000ff00067202 */ /* 0x000fe20000000f00 */
[----:B------:R-:W-:Y:S01]  /*6df0*/  IMAD.MOV.U32 R79, RZ, RZ, RZ ;  /* 0x000000ffff4f7224 */ /* 0x000fe200078e00ff */
[----:B------:R-:W-:Y:S06]  /*6e00*/  @P0 BRA `(.L_x_8626) ;  /* 0x00000000000c0947 */ /* 0x000fec0003800000 */
[----:B------:R-:W0:Y:S01]  /*6e10*/  FENCE.VIEW.ASYNC.G ;  /* 0x00000000000073c6 */ /* 0x000e220000000100 */
[----:B------:R-:W-:Y:S05]  /*6e20*/  WARPSYNC.ALL ;  /* 0x0000000000007948 */ /* 0x000fea0003800000 */
[----:B0-----:R-:W-:Y:S06]  /*6e30*/  BAR.ARV 0xc, 0x1a0 ;  /* 0x0306800000007b1d */ /* 0x001fec0000002000 */
.L_x_8626:
        /* <DEDUP_REMOVED lines=12> */
.L_x_8814:
[----:B------:R-:W0:Y:S01]  /*6f00*/  LDL R3, [R1+0x48] ;  /* 0x0000480001037983 */ /* 0x000e220000100800 */
[----:B------:R-:W-:Y:S01]  /*6f10*/  BSSY B6, `(.L_x_8629) ;  /* 0x000001b000067945 */ /* 0x000fe20003800000 */
[----:B0-----:R-:W-:-:S05]  /*6f20*/  IMAD.HI R0, R3, 0x55555556, RZ ;  /* 0x5555555603007827 */ /* 0x001fca00078e02ff */
[----:B------:R-:W-:-:S05]  /*6f30*/  LEA.HI R2, R0, R0, RZ, 0x1 ;  /* 0x0000000000027211 */ /* 0x000fca00078f08ff */
[----:B------:R-:W-:Y:S02]  /*6f40*/  IMAD R2, R2, -0x3, R3 ;  /* 0xfffffffd02027824 */ /* 0x000fe400078e0203 */
[----:B------:R-:W-:-:S04]  /*6f50*/  VIADD R3, R18, 0x24300 ;  /* 0x0002430012037836 */ /* 0x000fc80000000000 */
[----:B------:R-:W-:Y:S01]  /*6f60*/  IMAD R0, R2, 0x800, R3 ;  /* 0x0000080002007824 */ /* 0x000fe200078e0203 */
[----:B------:R-:W-:-:S04]  /*6f70*/  LOP3.LUT P0, RZ, R3, 0x9f, RZ, 0xc0, !PT ;  /* 0x0000009f03ff7812 */ /* 0x000fc8000780c0ff */
[----:B------:R-:W-:-:S04]  /*6f80*/  SHF.R.U32.HI R0, RZ, 0x4, R0 ;  /* 0x00000004ff007819 */ /* 0x000fc80000011600 */
[----:B------:R-:W-:-:S05]  /*6f90*/  LOP3.LUT R0, R0, 0x3fff, RZ, 0xc0, !PT ;  /* 0x00003fff00007812 */ /* 0x000fca00078ec0ff */
[----:B------:R0:W-:Y:S01]  /*6fa0*/  STL [R1+0x50], R0 ;  /* 0x0000500001007387 */ /* 0x0001e20000100800 */
[----:B------:R-:W-:Y:S05]  /*6fb0*/  @!P0 BRA `(.L_x_8630) ;  /* 0x0000000000408947 */ /* 0x000fea0003800000 */
[----:B0-----:R-:W-:Y:S01]  /*6fc0*/  MOV R0, 0x0 ;  /* 0x0000000000007802 */ /* 0x001fe20000000f00 */
[----:B------:R-:W-:Y:S01]  /*6fd0*/  ULDC.64 UR4, c[0x4][0x1b8] ;  /* 0x01006e0000047ab9 */ /* 0x000fe20000000a00 */
[----:B------:R-:W-:Y:S01]  /*6fe0*/  ULDC.64 UR6, c[0x4][0x1c0] ;  /* 0x0100700000067ab9 */ /* 0x000fe20000000a00 */
[----:B------:R-:W-:Y:S01]  /*6ff0*/  IMAD.U32 R4, RZ, RZ, UR4 ;  /* 0x00000004ff047e24 */ /* 0x000fe2000f8e00ff */
[----:B-1----:R0:W1:Y:S01]  /*7000*/  LDC.64 R14, c[0x4][R0] ;  /* 0x01000000000e7b82 */ /* 0x0020620000000a00 */
        /* <DEDUP_REMOVED lines=11> */
.L_x_8630:
[----:B------:R-:W-:Y:S05]  /*70c0*/  BSYNC B6 ;  /* 0x0000000000067941 */ /* 0x000fea0003800000 */
.L_x_8629:
[----:B------:R-:W-:Y:S02]  /*70d0*/  ULDC UR4, c[0x0][0x3d4] ;  /* 0x0000f50000047ab9 */ /* 0x000fe40000000800 */
[----:B------:R-:W-:-:S13]  /*70e0*/  ISETP.LT.AND P0, PT, RZ, UR4, PT ;  /* 0x00000004ff007c0c */ /* 0x000fda000bf01270 */
[----:B------:R-:W-:Y:S05]  /*70f0*/  @P0 BRA `(.L_x_8631) ;  /* 0x0000000000400947 */ /* 0x000fea0003800000 */
[----:B------:R-:W0:Y:S02]  /*7100*/  LDL R20, [R1+0x70] ;  /* 0x0000700001147983 */ /* 0x000e240000100800 */
[----:B0-----:R-:W-:-:S04]  /*7110*/  LEA.HI R0, R20, R20, RZ, 0x1 ;  /* 0x0000001414007211 */ /* 0x001fc800078f08ff */
        /* <DEDUP_REMOVED lines=8> */
.L_x_8634:
[----:B--2---:R2:W3:Y:S02]  /*71a0*/  SYNCS.PHASECHK.TRANS64.TRYWAIT P0, [R18+URZ+0x31c00], R3 ;  /* 0x031c0003120075a7 */ /* 0x0044e4000800017f */
[----:B---3--:R-:W-:Y:S05]  /*71b0*/  @!P0 NANOSLEEP.SYNCS 0x989680 ;  /* 0x009896800000895d */ /* 0x008fea0003900000 */
[----:B------:R-:W3:Y:S02]  /*71c0*/  @!P0 SYNCS.PHASECHK.TRANS64 P0, [R18+URZ+0x31c00], R3 ;  /* 0x031c0003120085a7 */ /* 0x000ee4000800007f */
[----:B---3--:R-:W-:Y:S05]  /*71d0*/  @!P0 BRA `(.L_x_8634) ;  /* 0xfffffffc00f08947 */ /* 0x008fea000383ffff */
.L_x_8633:
[----:B------:R-:W-:Y:S05]  /*71e0*/  BSYNC B0 ;  /* 0x0000000000007941 */ /* 0x000fea0003800000 */
.L_x_8632:
[----:B------:R-:W-:Y:S05]  /*71f0*/  BRA `(.L_x_8635) ;  /* 0x0000003400a87947 */ /* 0x000fea0003800000 */
.L_x_8631:
[----:B0-----:R-:W2:Y:S01]  /*7200*/  LDL R0, [R1+0x9c] ;  /* 0x00009c0001007983 */ /* 0x001ea20000100800 */
[----:B------:R-:W-:Y:S01]  /*7210*/  ULDC.64 UR4, c[0x0][0x3d8] ;  /* 0x0000f60000047ab9 */ /* 0x000fe20000000a00 */
[----:B------:R-:W-:Y:S01]  /*7220*/  ULDC.64 UR6, c[0x0][0x3e8] ;  /* 0x0000fa0000067ab9 */ /* 0x000fe20000000a00 */
[----:B-----5:R-:W-:Y:S01]  /*7230*/  IMAD.WIDE.U32 R46, R102, UR4, RZ ;  /* 0x00000004662e7c25 */ /* 0x020fe2000f8e00ff */
[----:B------:R-:W-:Y:S02]  /*7240*/  SHF.R.S32.HI R8, RZ, 0x1f, R16 ;  /* 0x0000001fff087819 */ /* 0x000fe40000011410 */
[----:B------:R-:W-:Y:S02]  /*7250*/  SHF.R.S32.HI R10, RZ, 0x1f, R146 ;  /* 0x0000001fff0a7819 */ /* 0x000fe40000011492 */
[----:B--2---:R-:W-:Y:S02]  /*7260*/  R2UR UR8, R0 ;  /* 0x00000000000872ca */ /* 0x004fe400000e0000 */
[----:B------:R-:W-:-:S05]  /*7270*/  SHF.R.S32.HI R0, RZ, 0x1f, R102 ;  /* 0x0000001fff007819 */ /* 0x000fca0000011466 */
[C---:B------:R-:W-:Y:S02]  /*7280*/  IMAD R3, R0.reuse, UR4, RZ ;  /* 0x0000000400037c24 */ /* 0x040fe4000f8e02ff */
[----:B------:R-:W-:Y:S01]  /*7290*/  IMAD R5, R0, UR6, RZ ;  /* 0x0000000600057c24 */ /* 0x000fe2000f8e02ff */
[----:B------:R-:W-:Y:S01]  /*72a0*/  IADD3 R0, P0, R16, R46, RZ ;  /* 0x0000002e10007210 */ /* 0x000fe20007f1e0ff */
[C---:B------:R-:W-:Y:S01]  /*72b0*/  IMAD R3, R102.reuse, UR5, R3 ;  /* 0x0000000566037c24 */ /* 0x040fe2000f8e0203 */
[----:B------:R-:W-:Y:S01]  /*72c0*/  ULDC.64 UR4, c[0x0][0x3c8] ;  /* 0x0000f20000047ab9 */ /* 0x000fe20000000a00 */
[----:B------:R-:W-:Y:S01]  /*72d0*/  IMAD R7, R102, UR7, R5 ;  /* 0x0000000766077c24 */ /* 0x000fe2000f8e0205 */
[----:B------:R-:W-:Y:S01]  /*72e0*/  ULOP3.LUT UP0, URZ, UR8, 0x1bf, URZ, 0xc0, !UPT ;  /* 0x000001bf083f7892 */ /* 0x000fe2000f80c03f */
[----:B------:R-:W-:Y:S01]  /*72f0*/  IMAD.IADD R5, R3, 0x1, R47 ;  /* 0x0000000103057824 */ /* 0x000fe200078e022f */
[----:B------:R-:W-:Y:S01]  /*7300*/  LEA R44, P1, R46, UR4, 0x1 ;  /* 0x000000042e2c7c11 */ /* 0x000fe2000f8208ff */
        /* <DEDUP_REMOVED lines=15> */
[----:B------:R-:W-:Y:S02]  /*7400*/  LEA R40, P0, R4, UR4, 0x1 ;  /* 0x0000000404287c11 */ /* 0x000fe4000f8008ff */
        /* <DEDUP_REMOVED lines=23> */
.L_x_8636:
        /* <DEDUP_REMOVED lines=21> */
[C---:B------:R-:W-:Y:S01]  /*76d0*/  VIADD R0, R16.reuse, 0x8 ;  /* 0x0000000810007836 */ /* 0x040fe20000000000 */
[----:B------:R-:W-:Y:S01]  /*76e0*/  ULDC UR4, c[0x0][0x3d4] ;  /* 0x0000f50000047ab9 */ /* 0x000fe20000000800 */
[C---:B------:R-:W-:Y:S01]  /*76f0*/  VIADD R3, R16.reuse, 0x10 ;  /* 0x0000001010037836 */ /* 0x040fe20000000000 */
[----:B------:R-:W-:Y:S02]  /*7700*/  ISETP.GE.AND P5, PT, R16, UR4, PT ;  /* 0x0000000410007c0c */ /* 0x000fe4000bfa6270 */
[----:B------:R-:W-:Y:S02]  /*7710*/  CS2R R42, SRZ ;  /* 0x00000000002a7805 */ /* 0x000fe4000001ff00 */
[----:B------:R-:W-:Y:S01]  /*7720*/  ISETP.GE.AND P4, PT, R0, UR4, PT ;  /* 0x0000000400007c0c */ /* 0x000fe2000bf86270 */
[C---:B------:R-:W-:Y:S01]  /*7730*/  VIADD R0, R16.reuse, 0x18 ;  /* 0x0000001810007836 */ /* 0x040fe20000000000 */
[----:B------:R-:W-:Y:S02]  /*7740*/  CS2R R48, SRZ ;  /* 0x0000000000307805 */ /* 0x000fe4000001ff00 */
[----:B------:R-:W-:Y:S01]  /*7750*/  ISETP.GE.AND P3, PT, R3, UR4, PT ;  /* 0x0000000403007c0c */ /* 0x000fe2000bf66270 */
[----:B------:R-:W-:Y:S01]  /*7760*/  VIADD R3, R16, 0x20 ;  /* 0x0000002010037836 */ /* 0x000fe20000000000 */
[----:B------:R-:W-:Y:S01]  /*7770*/  ISETP.GE.AND P2, PT, R0, UR4, PT ;  /* 0x0000000400007c0c */ /* 0x000fe2000bf46270 */
[----:B------:R-:W-:-:S03]  /*7780*/  VIADD R0, R16, 0x28 ;  /* 0x0000002810007836 */ /* 0x000fc60000000000 */
[----:B------:R-:W-:Y:S01]  /*7790*/  ISETP.GE.AND P1, PT, R3, UR4, PT ;  /* 0x0000000403007c0c */ /* 0x000fe2000bf26270 */
[----:B------:R0:W5:Y:S04]  /*77a0*/  @!P5 LDG.E.64 R42, desc[UR60][R26.64] ;  /* 0x0000003c1a2ad981 */ /* 0x000168000c1e1b00 */
[----:B------:R0:W5:Y:S01]  /*77b0*/  @!P5 LDG.E.64 R48, desc[UR60][R28.64] ;  /* 0x0000003c1c30d981 */ /* 0x000162000c1e1b00 */
[----:B------:R-:W-:Y:S02]  /*77c0*/  ISETP.GE.AND P5, PT, R0, UR4, PT ;  /* 0x0000000400007c0c */ /* 0x000fe4000bfa6270 */
        /* <DEDUP_REMOVED lines=20> */
.L_x_8640:
[----:B------:R-:W-:Y:S05]  /*7910*/  BSYNC B1 ;  /* 0x0000000000017941 */ /* 0x000fea0003800000 */
.L_x_8639:
[----:B------:R-:W2:Y:S01]  /*7920*/  LDL R6, [R1+0x70] ;  /* 0x0000700001067983 */ /* 0x000ea20000100800 */
[----:B-----5:R-:W-:Y:S01]  /*7930*/  IMAD.MOV.U32 R0, RZ, RZ, R48 ;  /* 0x000000ffff007224 */ /* 0x020fe200078e0030 */
[----:B------:R-:W-:Y:S01]  /*7940*/  UMOV UR4, 0xffffffff ;  /* 0xffffffff00047882 */ /* 0x000fe20000000000 */
[----:B------:R-:W-:Y:S02]  /*7950*/  IMAD.MOV.U32 R3, RZ, RZ, R49 ;  /* 0x000000ffff037224 */ /* 0x000fe400078e0031 */
[----:B------:R-:W-:Y:S01]  /*7960*/  IMAD.MOV.U32 R4, RZ, RZ, R40 ;  /* 0x000000ffff047224 */ /* 0x000fe200078e0028 */
[----:B0-----:R-:W-:Y:S01]  /*7970*/  PRMT R28, R28, 0x5410, R0 ;  /* 0x000054101c1c7816 */ /* 0x001fe20000000000 */
[----:B------:R-:W-:Y:S02]  /*7980*/  IMAD.MOV.U32 R0, RZ, RZ, R41 ;  /* 0x000000ffff007224 */ /* 0x000fe400078e0029 */
[----:B------:R-:W-:Y:S01]  /*7990*/  IMAD.MOV.U32 R5, RZ, RZ, R35 ;  /* 0x000000ffff057224 */ /* 0x000fe200078e0023 */
[----:B------:R-:W-:Y:S01]  /*79a0*/  PRMT R54, R3, 0x5410, R4 ;  /* 0x0000541003367816 */ /* 0x000fe20000000004 */
[----:B------:R-:W-:-:S03]  /*79b0*/  IMAD.MOV.U32 R3, RZ, RZ, R34 ;  /* 0x000000ffff037224 */ /* 0x000fc600078e0022 */
[----:B------:R-:W-:Y:S02]  /*79c0*/  PRMT R26, R5, 0x7610, R26 ;  /* 0x00007610051a7816 */ /* 0x000fe4000000001a */
[----:B------:R-:W-:Y:S02]  /*79d0*/  PRMT R27, R3, 0x5410, R0 ;  /* 0x00005410031b7816 */ /* 0x000fe40000000000 */
[----:B--2---:R-:W-:Y:S01]  /*79e0*/  LEA.HI R0, R6, R6, RZ, 0x1 ;  /* 0x0000000606007211 */ /* 0x004fe200078f08ff */
[----:B------:R-:W-:Y:S06]  /*79f0*/  BRA.DIV UR4, `(.L_x_8641) ;  /* 0x0000013a04107947 */ /* 0x000fec000b800000 */
.L_x_8817:
[----:B------:R-:W-:Y:S01]  /*7a00*/  UMOV UR4, 0xffffffff ;  /* 0xffffffff00047882 */ /* 0x000fe20000000000 */
[----:B------:R-:W-:Y:S02]  /*7a10*/  LOP3.LUT R0, R0, 0xfffffffe, RZ, 0xc0, !PT ;  /* 0xfffffffe00007812 */ /* 0x000fe400078ec0ff */
[----:B------:R-:W-:Y:S05]  /*7a20*/  BRA.DIV UR4, `(.L_x_8642) ;  /* 0x0000013a042c7947 */ /* 0x000fea000b800000 */
.L_x_8820:
[----:B------:R-:W-:Y:S01]  /*7a30*/  UMOV UR4, 0xffffffff ;  /* 0xffffffff00047882 */ /* 0x000fe20000000000 */
[----:B------:R-:W-:Y:S02]  /*7a40*/  IMAD.IADD R0, R6, 0x1, -R0 ;  /* 0x0000000106007824 */ /* 0x000fe400078e0a00 */
[----:B------:R-:W-:Y:S05]  /*7a50*/  BRA.DIV UR4, `(.L_x_8643) ;  /* 0x0000013a04487947 */ /* 0x000fea000b800000 */
.L_x_8823:
[----:B------:R-:W-:Y:S01]  /*7a60*/  UMOV UR4, 0xffffffff ;  /* 0xffffffff00047882 */ /* 0x000fe20000000000 */
[----:B------:R-:W-:Y:S02]  /*7a70*/  SHF.L.U32 R3, R0, 0x1f, RZ ;  /* 0x0000001f00037819 */ /* 0x000fe400000006ff */
[----:B------:R-:W-:Y:S05]  /*7a80*/  BRA.DIV UR4, `(.L_x_8644) ;  /* 0x0000013a04647947 */ /* 0x000fea000b800000 */
.L_x_8826:
[----:B------:R-:W0:Y:S01]  /*7a90*/  SYNCS.PHASECHK.TRANS64.TRYWAIT P1, [R18+URZ+0x31c00], R3 ;  /* 0x031c0003120075a7 */ /* 0x000e22000802017f */
[----:B------:R-:W-:Y:S01]  /*7aa0*/  IMAD.MOV.U32 R4, RZ, RZ, R31 ;  /* 0x000000ffff047224 */ /* 0x000fe200078e001f */
[----:B------:R-:W-:Y:S01]  /*7ab0*/  MOV R0, R30 ;  /* 0x0000001e00007202 */ /* 0x000fe20000000f00 */
[----:B------:R-:W-:Y:S01]  /*7ac0*/  IMAD.MOV.U32 R5, RZ, RZ, R22 ;  /* 0x000000ffff057224 */ /* 0x000fe200078e0016 */
[----:B------:R-:W-:Y:S01]  /*7ad0*/  BSSY B1, `(.L_x_8645) ;  /* 0x000001c000017945 */ /* 0x000fe20003800000 */
[----:B------:R-:W-:Y:S01]  /*7ae0*/  IMAD.MOV.U32 R6, RZ, RZ, R23 ;  /* 0x000000ffff067224 */ /* 0x000fe200078e0017 */
[----:B-1----:R-:W-:Y:S01]  /*7af0*/  PRMT R14, R0, 0x5410, R4 ;  /* 0x00005410000e7816 */ /* 0x002fe20000000004 */
[----:B------:R-:W-:Y:S02]  /*7b00*/  IMAD.MOV.U32 R0, RZ, RZ, R8 ;  /* 0x000000ffff007224 */ /* 0x000fe400078e0008 */
[----:B------:R-:W-:Y:S01]  /*7b10*/  IMAD.MOV.U32 R4, RZ, RZ, R9 ;  /* 0x000000ffff047224 */ /* 0x000fe200078e0009 */
[----:B------:R-:W-:Y:S01]  /*7b20*/  PRMT R12, R5, 0x5410, R6 ;  /* 0x00005410050c7816 */ /* 0x000fe20000000006 */
[----:B------:R-:W-:-:S02]  /*7b30*/  IMAD.MOV.U32 R5, RZ, RZ, R42 ;  /* 0x000000ffff057224 */ /* 0x000fc400078e002a */
[----:B------:R-:W-:Y:S01]  /*7b40*/  IMAD.MOV.U32 R6, RZ, RZ, R43 ;  /* 0x000000ffff067224 */ /* 0x000fe200078e002b */
        /* <DEDUP_REMOVED lines=19> */
[----:B0-----:R-:W-:Y:S06]  /*7c80*/  @!P1 BRA `(.L_x_8646) ;  /* 0x00000138000c9947 */ /* 0x001fec0003800000 */
.L_x_8827:
[----:B------:R-:W-:Y:S05]  /*7c90*/  BSYNC B1 ;  /* 0x0000000000017941 */ /* 0x000fea0003800000 */
.L_x_8645:
[----:B------:R-:W-:Y:S01]  /*7ca0*/  PRMT R11, R0, 0x5410, R4 ;  /* 0x00005410000b7816 */ /* 0x000fe20000000004 */
[----:B------:R-:W-:Y:S06]  /*7cb0*/  @P0 BRA `(.L_x_8647) ;  /* 0x0000002800d40947 */ /* 0x000fec0003800000 */
[----:B------:R-:W0:Y:S01]  /*7cc0*/  LDL R29, [R1+0x58] ;  /* 0x00005800011d7983 */ /* 0x000e220000100800 */
[----:B------:R-:W1:Y:S03]  /*7cd0*/  LDC R5, c[0x0][0x3d4] ;  /* 0x0000f500ff057b82 */ /* 0x000e660000000800 */
[----:B------:R-:W2:Y:S01]  /*7ce0*/  LDL R7, [R1+0x78] ;  /* 0x0000780001077983 */ /* 0x000ea20000100800 */
[C---:B------:R-:W-:Y:S01]  /*7cf0*/  VIADD R0, R16.reuse, 0x8 ;  /* 0x0000000810007836 */ /* 0x040fe20000000000 */
[----:B------:R-:W-:Y:S01]  /*7d00*/  BSSY B1, `(.L_x_8648) ;  /* 0x0000039000017945 */ /* 0x000fe20003800000 */
[C---:B------:R-:W-:Y:S02]  /*7d10*/  VIADD R4, R16.reuse, 0x10 ;  /* 0x0000001010047836 */ /* 0x040fe40000000000 */
[C---:B------:R-:W-:Y:S01]  /*7d20*/  VIADD R6, R16.reuse, 0x18 ;  /* 0x0000001810067836 */ /* 0x040fe20000000000 */
[----:B-1----:R-:W-:-:S02]  /*7d30*/  ISETP.GE.AND P6, PT, R16, R5, PT ;  /* 0x000000051000720c */ /* 0x002fc40003fc6270 */
[-C--:B------:R-:W-:Y:S01]  /*7d40*/  ISETP.GE.AND P0, PT, R0, R5.reuse, PT ;  /* 0x000000050000720c */ /* 0x080fe20003f06270 */
[----:B------:R-:W-:Y:S01]  /*7d50*/  VIADD R0, R16, 0x20 ;  /* 0x0000002010007836 */ /* 0x000fe20000000000 */
[-C--:B------:R-:W-:Y:S02]  /*7d60*/  ISETP.GE.AND P1, PT, R4, R5.reuse, PT ;  /* 0x000000050400720c */ /* 0x080fe40003f26270 */
[----:B------:R-:W-:Y:S02]  /*7d70*/  IADD3 R4, R16, 0x28, RZ ;  /* 0x0000002810047810 */ /* 0x000fe40007ffe0ff */
[-C--:B------:R-:W-:Y:S02]  /*7d80*/  ISETP.GE.AND P3, PT, R0, R5.reuse, PT ;  /* 0x000000050000720c */ /* 0x080fe40003f66270 */
[-C--:B------:R-:W-:Y:S02]  /*7d90*/  ISETP.GE.AND P2, PT, R6, R5.reuse, PT ;  /* 0x000000050600720c */ /* 0x080fe40003f46270 */
[----:B------:R-:W-:Y:S01]  /*7da0*/  ISETP.GE.AND P4, PT, R4, R5, PT ;  /* 0x000000050400720c */ /* 0x000fe20003f86270 */
[----:B0-----:R-:W-:-:S04]  /*7db0*/  IMAD R3, R29, 0x2, R18 ;  /* 0x000000021d037824 */ /* 0x001fc800078e0212 */
[----:B------:R-:W-:Y:S01]  /*7dc0*/  VIADD R0, R3, 0x20 ;  /* 0x0000002003007836 */ /* 0x000fe20000000000 */
[----:B--2---:R-:W-:Y:S01]  /*7dd0*/  LOP3.LUT P5, RZ, R7, 0x2, RZ, 0xc0, !PT ;  /* 0x0000000207ff7812 */ /* 0x004fe200078ac0ff */
[----:B------:R-:W-:-:S12]  /*7de0*/  @P6 BRA `(.L_x_8649) ;  /* 0x0000000000a86947 */ /* 0x000fd80003800000 */
[----:B------:R-:W0:Y:S01]  /*7df0*/  LDS.128 R4, [R3+0xda00] ;  /* 0x00da000003047984 */ /* 0x000e220000000c00 */
[----:B------:R-:W-:Y:S01]  /*7e00*/  SHF.R.U64 R52, R48, 0x10, R49 ;  /* 0x0000001030347819 */ /* 0x000fe20000001231 */
[----:B------:R-:W-:Y:S01]  /*7e10*/  HADD2.F32 R47, -RZ, R28.H1_H1 ;  /* 0x3000001cff2f7230 */ /* 0x000fe20000004100 */
[----:B------:R-:W-:Y:S01]  /*7e20*/  SHF.R.U32.HI R46, RZ, 0x10, R43 ;  /* 0x00000010ff2e7819 */ /* 0x000fe2000001162b */
[----:B------:R-:W-:Y:S01]  /*7e30*/  HADD2.F32 R45, -RZ, R45.H0_H0 ;  /* 0x2000002dff2d7230 */ /* 0x000fe20000004100 */
[----:B------:R-:W-:Y:S02]  /*7e40*/  SHF.R.U32.HI R48, RZ, 0x10, R49 ;  /* 0x00000010ff307819 */ /* 0x000fe40000011631 */
[----:B------:R-:W-:Y:S01]  /*7e50*/  SHF.R.U64 R53, R42, 0x10, R43 ;  /* 0x000000102a357819 */ /* 0x000fe2000000122b */
[----:B------:R-:W-:Y:S02]  /*7e60*/  HADD2.F32 R46, -RZ, R46.H0_H0 ;  /* 0x2000002eff2e7230 */ /* 0x000fe40000004100 */
[----:B------:R-:W-:-:S02]  /*7e70*/  HADD2.F32 R48, -RZ, R48.H0_H0 ;  /* 0x20000030ff307230 */ /* 0x000fc40000004100 */
[--C-:B0-----:R-:W-:Y:S02]  /*7e80*/  HADD2.F32 R43, -RZ, R7.reuse.H0_H0 ;  /* 0x20000007ff2b7230 */ /* 0x101fe40000004100 */
[----:B------:R-:W-:Y:S02]  /*7e90*/  HADD2.F32 R44, -RZ, R7.H1_H1 ;  /* 0x30000007ff2c7230 */ /* 0x000fe40000004100 */
[--C-:B------:R-:W-:Y:S02]  /*7ea0*/  HADD2.F32 R7, -RZ, R4.reuse.H0_H0 ;  /* 0x20000004ff077230 */ /* 0x100fe40000004100 */
[----:B------:R-:W-:Y:S02]  /*7eb0*/  HADD2.F32 R4, -RZ, R4.H1_H1 ;  /* 0x30000004ff047230 */ /* 0x000fe40000004100 */
[C---:B------:R-:W-:Y:S01]  /*7ec0*/  FMUL.FTZ R50, R44.reuse, R48 ;  /* 0x000000302c327220 */ /* 0x040fe20000410000 */
[----:B------:R-:W-:Y:S01]  /*7ed0*/  FMUL.FTZ R49, R44, R46 ;  /* 0x0000002e2c317220 */ /* 0x000fe20000410000 */
[----:B------:R-:W-:-:S02]  /*7ee0*/  HADD2.F32 R29, -RZ, R6.H0_H0 ;  /* 0x20000006ff1d7230 */ /* 0x000fc40000004100 */
[C---:B------:R-:W-:Y:S01]  /*7ef0*/  FMUL.FTZ R44, R4.reuse, R47 ;  /* 0x0000002f042c7220 */ /* 0x040fe20000410000 */
[C---:B------:R-:W-:Y:S01]  /*7f00*/  FFMA.FTZ R50, R43.reuse, R46, -R50 ;  /* 0x0000002e2b327223 */ /* 0x040fe20000010832 */
[----:B------:R-:W-:Y:S01]  /*7f10*/  FFMA.FTZ R51, R43, R48, R49 ;  /* 0x000000302b337223 */ /* 0x000fe20000010031 */
[----:B------:R-:W-:Y:S02]  /*7f20*/  HADD2.F32 R42, -RZ, R6.H1_H1 ;  /* 0x30000006ff2a7230 */ /* 0x000fe40000004100 */
[-C--:B------:R-:W-:Y:S01]  /*7f30*/  FMUL.FTZ R48, R4, R45.reuse ;  /* 0x0000002d04307220 */ /* 0x080fe20000410000 */
[C---:B------:R-:W-:Y:S01]  /*7f40*/  FFMA.FTZ R46, R7.reuse, R45, -R44 ;  /* 0x0000002d072e7223 */ /* 0x040fe2000001082c */
[--C-:B------:R-:W-:Y:S02]  /*7f50*/  HADD2.F32 R6, -RZ, R5.reuse.H0_H0 ;  /* 0x20000005ff067230 */ /* 0x100fe40000004100 */
[----:B------:R-:W-:Y:S02]  /*7f60*/  HADD2.F32 R45, -RZ, R54.H0_H0 ;  /* 0x20000036ff2d7230 */ /* 0x000fe40000004100 */
[----:B------:R-:W-:Y:S01]  /*7f70*/  FFMA.FTZ R47, R7, R47, R48 ;  /* 0x0000002f072f7223 */ /* 0x000fe20000010030 */
[----:B------:R-:W-:-:S02]  /*7f80*/  HADD2.F32 R5, -RZ, R5.H1_H1 ;  /* 0x30000005ff057230 */ /* 0x000fc40000004100 */
[----:B------:R-:W-:Y:S02]  /*7f90*/  HADD2.F32 R43, -RZ, R55.H0_H0 ;  /* 0x20000037ff2b7230 */ /* 0x000fe40000004100 */
[C---:B------:R-:W-:Y:S01]  /*7fa0*/  FMUL.FTZ R48, R42.reuse, R45 ;  /* 0x0000002d2a307220 */ /* 0x040fe20000410000 */
[----:B------:R-:W-:Y:S02]  /*7fb0*/  HADD2.F32 R44, -RZ, R52.H0_H0 ;  /* 0x20000034ff2c7230 */ /* 0x000fe40000004100 */
[----:B------:R-:W-:Y:S02]  /*7fc0*/  HADD2.F32 R4, -RZ, R53.H0_H0 ;  /* 0x20000035ff047230 */ /* 0x000fe40000004100 */
[-C--:B------:R-:W-:Y:S01]  /*7fd0*/  FMUL.FTZ R42, R42, R43.reuse ;  /* 0x0000002b2a2a7220 */ /* 0x080fe20000410000 */
[----:B------:R-:W-:Y:S01]  /*7fe0*/  FFMA.FTZ R48, R29, R43, -R48 ;  /* 0x0000002b1d307223 */ /* 0x000fe20000010830 */
[C---:B------:R-:W-:Y:S01]  /*7ff0*/  FMUL.FTZ R7, R5.reuse, R44 ;  /* 0x0000002c05077220 */ /* 0x040fe20000410000 */
[----:B------:R-:W-:Y:S01]  /*8000*/  FMUL.FTZ R49, R5, R4 ;  /* 0x0000000405317220 */ /* 0x000fe20000410000 */
[----:B------:R-:W-:-:S02]  /*8010*/  FFMA.FTZ R29, R29, R45, R42 ;  /* 0x0000002d1d1d7223 */ /* 0x000fc4000001002a */
[C---:B------:R-:W-:Y:S01]  /*8020*/  FFMA.FTZ R5, R6.reuse, R4, -R7 ;  /* 0x0000000406057223 */ /* 0x040fe20000010807 */
[----:B------:R-:W-:Y:S01]  /*8030*/  F2FP.F16.F32.PACK_AB R7, R51, R50 ;  /* 0x000000323307723e */ /* 0x000fe200000000ff */
[----:B------:R-:W-:Y:S01]  /*8040*/  FFMA.FTZ R44, R6, R44, R49 ;  /* 0x0000002c062c7223 */ /* 0x000fe20000010031 */
[----:B------:R-:W-:Y:S02]  /*8050*/  F2FP.F16.F32.PACK_AB R4, R47, R46 ;  /* 0x0000002e2f04723e */ /* 0x000fe400000000ff */
[----:B------:R-:W-:Y:S02]  /*8060*/  F2FP.F16.F32.PACK_AB R6, R29, R48 ;  /* 0x000000301d06723e */ /* 0x000fe400000000ff */
[----:B------:R-:W-:-:S05]  /*8070*/  F2FP.F16.F32.PACK_AB R5, R44, R5 ;  /* 0x000000052c05723e */ /* 0x000fca00000000ff */
[----:B------:R0:W-:Y:S02]  /*8080*/  STS.128 [R3+0xda00], R4 ;  /* 0x00da000403007388 */ /* 0x0001e40000000c00 */
.L_x_8649:
[----:B------:R-:W-:Y:S05]  /*8090*/  BSYNC B1 ;  /* 0x0000000000017941 */ /* 0x000fea0003800000 */
.L_x_8648:
[----:B------:R-:W-:Y:S01]  /*80a0*/  BSSY B1, `(.L_x_8650) ;  /* 0x000002d000017945 */ /* 0x000fe20003800000 */
[----:B------:R-:W-:-:S03]  /*80b0*/  @P5 VIADD R0, R3, 0xffffffe0 ;  /* 0xffffffe003005836 */ /* 0x000fc60000000000 */
[----:B------:R-:W-:Y:S05]  /*80c0*/  @P0 BRA `(.L_x_8651) ;  /* 0x0000000000a80947 */ /* 0x000fea0003800000 */
[----:B0-----:R-:W0:Y:S01]  /*80d0*/  LDS.128 R4, [R0+0xda00] ;  /* 0x00da000000047984 */ /* 0x001e220000000c00 */
        /* <DEDUP_REMOVED lines=21> */
[----:B------:R-:W-:Y:S02]  /*8230*/  HADD2.F32 R6, -RZ, R5.H0_H0 ;  /* 0x20000005ff067230 */ /* 0x000fe40000004100 */
[----:B------:R-:W-:Y:S02]  /*8240*/  HADD2.F32 R41, -RZ, R27.H1_H1 ;  /* 0x3000001bff297230 */ /* 0x000fe40000004100 */
        /* <DEDUP_REMOVED lines=18> */
.L_x_8651:
[----:B------:R-:W-:Y:S05]  /*8370*/  BSYNC B1 ;  /* 0x0000000000017941 */ /* 0x000fea0003800000 */
.L_x_8650:
[----:B------:R-:W-:Y:S04]  /*8380*/  BSSY B1, `(.L_x_8652) ;  /* 0x000002c000017945 */ /* 0x000fe80003800000 */
[----:B------:R-:W-:Y:S05]  /*8390*/  @P1 BRA `(.L_x_8653) ;  /* 0x0000000000a81947 */ /* 0x000fea0003800000 */
[----:B01----:R-:W0:Y:S01]  /*83a0*/  LDS.128 R4, [R3+0x10a00] ;  /* 0x010a000003047984 */ /* 0x003e220000000c00 */
[----:B------:R-:W-:Y:S02]  /*83b0*/  SHF.R.U64 R42, R36, 0x10, R37 ;  /* 0x00000010242a7819 */ /* 0x000fe40000001225 */
[----:B------:R-:W-:Y:S02]  /*83c0*/  SHF.R.U32.HI R38, RZ, 0x10, R35 ;  /* 0x00000010ff267819 */ /* 0x000fe40000011623 */
[----:B------:R-:W-:Y:S01]  /*83d0*/  SHF.R.U32.HI R36, RZ, 0x10, R37 ;  /* 0x00000010ff247819 */ /* 0x000fe20000011625 */
[----:B------:R-:W-:Y:S01]  /*83e0*/  HADD2.F32 R37, -RZ, R27.H0_H0 ;  /* 0x2000001bff257230 */ /* 0x000fe20000004100 */
        /* <DEDUP_REMOVED lines=12> */
[----:B------:R-:W-:Y:S01]  /*84b0*/  FFMA.FTZ R40, R29, R36, -R40 ;  /* 0x000000241d287223 */ /* 0x000fe20000010828 */
[-C--:B------:R-:W-:Y:S01]  /*84c0*/  FMUL.FTZ R36, R4, R35.reuse ;  /* 0x0000002304247220 */ /* 0x080fe20000410000 */
[----:B------:R-:W-:Y:S02]  /*84d0*/  HADD2.F32 R28, -RZ, R6.H1_H1 ;  /* 0x30000006ff1c7230 */ /* 0x000fe40000004100 */
[----:B------:R-:W-:Y:S01]  /*84e0*/  FFMA.FTZ R35, R7, R35, -R34 ;  /* 0x0000002307237223 */ /* 0x000fe20000010822 */
[--C-:B------:R-:W-:Y:S02]  /*84f0*/  HADD2.F32 R34, -RZ, R26.reuse.H0_H0 ;  /* 0x2000001aff227230 */ /* 0x100fe40000004100 */
[----:B------:R-:W-:Y:S01]  /*8500*/  FFMA.FTZ R39, R29, R38, R39 ;  /* 0x000000261d277223 */ /* 0x000fe20000010027 */
[----:B------:R-:W-:Y:S02]  /*8510*/  HADD2.F32 R6, -RZ, R5.H0_H0 ;  /* 0x20000005ff067230 */ /* 0x000fe40000004100 */
[----:B------:R-:W-:Y:S01]  /*8520*/  FFMA.FTZ R36, R7, R37, R36 ;  /* 0x0000002507247223 */ /* 0x000fe20000010024 */
[----:B------:R-:W-:-:S02]  /*8530*/  HADD2.F32 R26, -RZ, R26.H1_H1 ;  /* 0x3000001aff1a7230 */ /* 0x000fc40000004100 */
[C---:B------:R-:W-:Y:S01]  /*8540*/  FMUL.FTZ R38, R28.reuse, R34 ;  /* 0x000000221c267220 */ /* 0x040fe20000410000 */
[----:B------:R-:W-:Y:S02]  /*8550*/  HADD2.F32 R5, -RZ, R5.H1_H1 ;  /* 0x30000005ff057230 */ /* 0x000fe40000004100 */
[----:B------:R-:W-:Y:S02]  /*8560*/  HADD2.F32 R29, -RZ, R41.H0_H0 ;  /* 0x20000029ff1d7230 */ /* 0x000fe40000004100 */
[-C--:B------:R-:W-:Y:S01]  /*8570*/  FMUL.FTZ R37, R28, R26.reuse ;  /* 0x0000001a1c257220 */ /* 0x080fe20000410000 */
[----:B------:R-:W-:Y:S02]  /*8580*/  HADD2.F32 R4, -RZ, R42.H0_H0 ;  /* 0x2000002aff047230 */ /* 0x000fe40000004100 */
[----:B------:R-:W-:Y:S01]  /*8590*/  FFMA.FTZ R38, R27, R26, -R38 ;  /* 0x0000001a1b267223 */ /* 0x000fe20000010826 */
[----:B------:R-:W-:Y:S01]  /*85a0*/  FMUL.FTZ R7, R5, R29 ;  /* 0x0000001d05077220 */ /* 0x000fe20000410000 */
[----:B------:R-:W-:Y:S01]  /*85b0*/  FFMA.FTZ R37, R27, R34, R37 ;  /* 0x000000221b257223 */ /* 0x000fe20000010025 */
[----:B------:R-:W-:-:S02]  /*85c0*/  FMUL.FTZ R28, R5, R4 ;  /* 0x00000004051c7220 */ /* 0x000fc40000410000 */
[C---:B------:R-:W-:Y:S01]  /*85d0*/  FFMA.FTZ R5, R6.reuse, R4, -R7 ;  /* 0x0000000406057223 */ /* 0x040fe20000010807 */
[----:B------:R-:W-:Y:S01]  /*85e0*/  F2FP.F16.F32.PACK_AB R7, R39, R40 ;  /* 0x000000282707723e */ /* 0x000fe200000000ff */
[----:B------:R-:W-:Y:S01]  /*85f0*/  FFMA.FTZ R28, R6, R29, R28 ;  /* 0x0000001d061c7223 */ /* 0x000fe2000001001c */
[----:B------:R-:W-:Y:S02]  /*8600*/  F2FP.F16.F32.PACK_AB R6, R37, R38 ;  /* 0x000000262506723e */ /* 0x000fe400000000ff */
[----:B------:R-:W-:Y:S02]  /*8610*/  F2FP.F16.F32.PACK_AB R4, R36, R35 ;  /* 0x000000232404723e */ /* 0x000fe400000000ff */
[----:B------:R-:W-:-:S05]  /*8620*/  F2FP.F16.F32.PACK_AB R5, R28, R5 ;  /* 0x000000051c05723e */ /* 0x000fca00000000ff */
[----:B------:R2:W-:Y:S02]  /*8630*/  STS.128 [R3+0x10a00], R4 ;  /* 0x010a000403007388 */ /* 0x0005e40000000c00 */
.L_x_8653:
[----:B------:R-:W-:Y:S05]  /*8640*/  BSYNC B1 ;  /* 0x0000000000017941 */ /* 0x000fea0003800000 */
.L_x_8652:
        /* <DEDUP_REMOVED lines=44> */
.L_x_8655:
[----:B------:R-:W-:Y:S05]  /*8910*/  BSYNC B1 ;  /* 0x0000000000017941 */ /* 0x000fea0003800000 */
.L_x_8654:
[----:B------:R-:W-:Y:S04]  /*8920*/  BSSY B1, `(.L_x_8656) ;  /* 0x000002c000017945 */ /* 0x000fe80003800000 */
[----:B------:R-:W-:Y:S05]  /*8930*/  @P3 BRA `(.L_x_8657) ;  /* 0x0000000000a83947 */ /* 0x000fea0003800000 */
[----:B0123--:R-:W0:Y:S01]  /*8940*/  LDS.128 R4, [R3+0x13a00] ;  /* 0x013a000003047984 */ /* 0x00fe220000000c00 */
[--C-:B------:R-:W-:Y:S01]  /*8950*/  SHF.R.U64 R33, R24, 0x10, R25.reuse ;  /* 0x0000001018217819 */ /* 0x100fe20000001219 */
[--C-:B------:R-:W-:Y:S01]  /*8960*/  HADD2.F32 R24, -RZ, R13.reuse.H0_H0 ;  /* 0x2000000dff187230 */ /* 0x100fe20000004100 */
        /* <DEDUP_REMOVED lines=39> */
.L_x_8657:
[----:B------:R-:W-:Y:S05]  /*8be0*/  BSYNC B1 ;  /* 0x0000000000017941 */ /* 0x000fea0003800000 */
.L_x_8656:
[----:B------:R-:W-:Y:S05]  /*8bf0*/  @P4 BRA `(.L_x_8647) ;  /* 0x0000001c00044947 */ /* 0x000fea0003800000 */
[----:B01234-:R-:W0:Y:S01]  /*8c00*/  LDS.128 R4, [R0+0x13a00] ;  /* 0x013a000000047984 */ /* 0x01fe220000000c00 */
[----:B------:R-:W-:Y:S01]  /*8c10*/  SHF.R.U64 R24, R20, 0x10, R21 ;  /* 0x0000001014187819 */ /* 0x000fe20000001215 */
[--C-:B------:R-:W-:Y:S01]  /*8c20*/  HADD2.F32 R15, -RZ, R10.reuse.H0_H0 ;  /* 0x2000000aff0f7230 */ /* 0x100fe20000004100 */
[----:B------:R-:W-:Y:S01]  /*8c30*/  SHF.R.U32.HI R20, RZ, 0x10, R9 ;  /* 0x00000010ff147819 */ /* 0x000fe20000011609 */
[----:B------:R-:W-:Y:S01]  /*8c40*/  HADD2.F32 R13, -RZ, R11.H0_H0 ;  /* 0x2000000bff0d7230 */ /* 0x000fe20000004100 */
[----:B------:R-:W-:Y:S01]  /*8c50*/  SHF.R.U32.HI R14, RZ, 0x10, R21 ;  /* 0x00000010ff0e7819 */ /* 0x000fe20000011615 */
[----:B------:R-:W-:Y:S01]  /*8c60*/  HADD2.F32 R10, -RZ, R10.H1_H1 ;  /* 0x3000000aff0a7230 */ /* 0x000fe20000004100 */
[----:B------:R-:W-:Y:S01]  /*8c70*/  SHF.R.U64 R23, R8, 0x10, R9 ;  /* 0x0000001008177819 */ /* 0x000fe20000001209 */
[----:B------:R-:W-:Y:S02]  /*8c80*/  HADD2.F32 R20, -RZ, R20.H0_H0 ;  /* 0x20000014ff147230 */ /* 0x000fe40000004100 */
[----:B------:R-:W-:-:S02]  /*8c90*/  HADD2.F32 R14, -RZ, R14.H0_H0 ;  /* 0x2000000eff0e7230 */ /* 0x000fc40000004100 */
[----:B------:R-:W-:Y:S02]  /*8ca0*/  HADD2.F32 R11, -RZ, R11.H1_H1 ;  /* 0x3000000bff0b7230 */ /* 0x000fe40000004100 */
[--C-:B0-----:R-:W-:Y:S02]  /*8cb0*/  HADD2.F32 R12, -RZ, R7.reuse.H1_H1 ;  /* 0x30000007ff0c7230 */ /* 0x101fe40000004100 */
[--C-:B------:R-:W-:Y:S02]  /*8cc0*/  HADD2.F32 R3, -RZ, R4.reuse.H0_H0 ;  /* 0x20000004ff037230 */ /* 0x100fe40000004100 */
[----:B------:R-:W-:Y:S02]  /*8cd0*/  HADD2.F32 R9, -RZ, R7.H0_H0 ;  /* 0x20000007ff097230 */ /* 0x000fe40000004100 */
        /* <DEDUP_REMOVED lines=27> */
[----:B------:R0:W-:Y:S01]  /*8e90*/  STS.128 [R0+0x13a00], R4 ;  /* 0x013a000400007388 */ /* 0x0001e20000000c00 */
[----:B------:R-:W-:Y:S05]  /*8ea0*/  BRA `(.L_x_8647) ;  /* 0x0000001800587947 */ /* 0x000fea0003800000 */
.L_x_8638:
        /* <DEDUP_REMOVED lines=15> */
[----:B------:R-:W2:Y:S01]  /*8fa0*/  LDL R8, [R1+0x30] ;  /* 0x0000300001087983 */ /* 0x000ea20000100800 */
[----:B------:R-:W-:-:S03]  /*8fb0*/  ULDC UR4, c[0x0][0x3d4] ;  /* 0x0000f50000047ab9 */ /* 0x000fc60000000800 */
[----:B------:R-:W3:Y:S01]  /*8fc0*/  LDL R3, [R1+0x34] ;  /* 0x0000340001037983 */ /* 0x000ee20000100800 */
        /* <DEDUP_REMOVED lines=13> */
[----:B------:R0:W5:Y:S04]  /*90a0*/  @!P1 LDG.E.128 R28, desc[UR60][R40.64] ;  /* 0x0000003c281c9981 */ /* 0x000168000c1e1d00 */
[----:B------:R0:W5:Y:S01]  /*90b0*/  @!P1 LDG.E.128 R4, desc[UR60][R42.64] ;  /* 0x0000003c2a049981 */ /* 0x000162000c1e1d00 */
[----:B--2---:R-:W-:Y:S02]  /*90c0*/  ISETP.GE.AND P2, PT, R8, UR4, PT ;  /* 0x0000000408007c0c */ /* 0x004fe4000bf46270 */
[----:B---3--:R-:W-:-:S11]  /*90d0*/  ISETP.GE.AND P3, PT, R3, UR4, PT ;  /* 0x0000000403007c0c */ /* 0x008fd6000bf66270 */
[----:B------:R0:W5:Y:S04]  /*90e0*/  @!P2 LDG.E.128 R32, desc[UR60][R40.64+0x20] ;  /* 0x0000203c2820a981 */ /* 0x000168000c1e1d00 */
[----:B------:R0:W5:Y:S04]  /*90f0*/  @!P3 LDG.E.128 R36, desc[UR60][R40.64+0x40] ;  /* 0x0000403c2824b981 */ /* 0x000168000c1e1d00 */
[----:B------:R0:W5:Y:S04]  /*9100*/  @!P2 LDG.E.128 R20, desc[UR60][R42.64+0x20] ;  /* 0x0000203c2a14a981 */ /* 0x000168000c1e1d00 */
[----:B------:R0:W5:Y:S02]  /*9110*/  @!P3 LDG.E.128 R24, desc[UR60][R42.64+0x40] ;  /* 0x0000403c2a18b981 */ /* 0x000164000c1e1d00 */
.L_x_8659:
[----:B------:R-:W-:Y:S05]  /*9120*/  BSYNC B1 ;  /* 0x0000000000017941 */ /* 0x000fea0003800000 */
.L_x_8658:
[----:B------:R-:W2:Y:S01]  /*9130*/  LDL R10, [R1+0x70] ;  /* 0x00007000010a7983 */ /* 0x000ea20000100800 */
[----:B-----5:R-:W-:Y:S01]  /*9140*/  IMAD.MOV.U32 R0, RZ, RZ, R4 ;  /* 0x000000ffff007224 */ /* 0x020fe200078e0004 */
[----:B------:R-:W-:Y:S01]  /*9150*/  UMOV UR4, 0xffffffff ;  /* 0xffffffff00047882 */ /* 0x000fe20000000000 */
[----:B------:R-:W-:Y:S02]  /*9160*/  IMAD.MOV.U32 R3, RZ, RZ, R5 ;  /* 0x000000ffff037224 */ /* 0x000fe400078e0005 */
[----:B------:R-:W-:Y:S01]  /*9170*/  IMAD.MOV.U32 R8, RZ, RZ, R6 ;  /* 0x000000ffff087224 */ /* 0x000fe200078e0006 */
[----:B------:R-:W-:Y:S01]  /*9180*/  PRMT R54, R0, 0x7610, R54 ;  /* 0x0000761000367816 */ /* 0x000fe20000000036 */
[----:B------:R-:W-:Y:S01]  /*9190*/  IMAD.MOV.U32 R0, RZ, RZ, R7 ;  /* 0x000000ffff007224 */ /* 0x000fe200078e0007 */
[----:B------:R-:W-:Y:S01]  /*91a0*/  PRMT R55, R3, 0x7610, R55 ;  /* 0x0000761003377816 */ /* 0x000fe20000000037 */
[----:B------:R-:W-:Y:S02]  /*91b0*/  IMAD.MOV.U32 R3, RZ, RZ, R20 ;  /* 0x000000ffff037224 */ /* 0x000fe400078e0014 */
[----:B------:R-:W-:Y:S01]  /*91c0*/  IMAD.MOV.U32 R9, RZ, RZ, R21 ;  /* 0x000000ffff097224 */ /* 0x000fe200078e0015 */
[----:B------:R-:W-:-:S04]  /*91d0*/  PRMT R63, R8, 0x5410, R0 ;  /* 0x00005410083f7816 */ /* 0x000fc80000000000 */
[----:B------:R-:W-:Y:S02]  /*91e0*/  PRMT R48, R3, 0x5410, R9 ;  /* 0x0000541003307816 */ /* 0x000fe40000000009 */
[----:B--2---:R-:W-:Y:S01]  /*91f0*/  LEA.HI R0, R10, R10, RZ, 0x1 ;  /* 0x0000000a0a007211 */ /* 0x004fe200078f08ff */
[----:B------:R-:W-:Y:S06]  /*9200*/  BRA.DIV UR4, `(.L_x_8660) ;  /* 0x0000012204c07947 */ /* 0x000fec000b800000 */
.L_x_8830:
[----:B------:R-:W-:Y:S01]  /*9210*/  UMOV UR4, 0xffffffff ;  /* 0xffffffff00047882 */ /* 0x000fe20000000000 */
[----:B------:R-:W-:Y:S02]  /*9220*/  LOP3.LUT R0, R0, 0xfffffffe, RZ, 0xc0, !PT ;  /* 0xfffffffe00007812 */ /* 0x000fe400078ec0ff */
[----:B------:R-:W-:Y:S05]  /*9230*/  BRA.DIV UR4, `(.L_x_8661) ;  /* 0x0000012204dc7947 */ /* 0x000fea000b800000 */
.L_x_8833:
[----:B------:R-:W-:Y:S01]  /*9240*/  UMOV UR4, 0xffffffff ;  /* 0xffffffff00047882 */ /* 0x000fe20000000000 */
[----:B------:R-:W-:Y:S02]  /*9250*/  IMAD.IADD R0, R10, 0x1, -R0 ;  /* 0x000000010a007824 */ /* 0x000fe400078e0a00 */
[----:B------:R-:W-:Y:S05]  /*9260*/  BRA.DIV UR4, `(.L_x_8662) ;  /* 0x0000012204f87947 */ /* 0x000fea000b800000 */
.L_x_8836:
[----:B------:R-:W-:Y:S01]  /*9270*/  UMOV UR4, 0xffffffff ;  /* 0xffffffff00047882 */ /* 0x000fe20000000000 */
[----:B------:R-:W-:Y:S02]  /*9280*/  SHF.L.U32 R3, R0, 0x1f, RZ ;  /* 0x0000001f00037819 */ /* 0x000fe400000006ff */
[----:B------:R-:W-:Y:S05]  /*9290*/  BRA.DIV UR4, `(.L_x_8663) ;  /* 0x0000012604147947 */ /* 0x000fea000b800000 */
.L_x_8839:
[----:B------:R-:W2:Y:S01]  /*92a0*/  SYNCS.PHASECHK.TRANS64.TRYWAIT P1, [R18+URZ+0x31c00], R3 ;  /* 0x031c0003120075a7 */ /* 0x000ea2000802017f */
[----:B------:R-:W-:Y:S01]  /*92b0*/  IMAD.MOV.U32 R0, RZ, RZ, R22 ;  /* 0x000000ffff007224 */ /* 0x000fe200078e0016 */
[----:B------:R-:W-:Y:S01]  /*92c0*/  BSSY B1, `(.L_x_8664) ;  /* 0x000001e000017945 */ /* 0x000fe20003800000 */
[----:B------:R-:W-:Y:S02]  /*92d0*/  IMAD.MOV.U32 R8, RZ, RZ, R23 ;  /* 0x000000ffff087224 */ /* 0x000fe400078e0017 */
[----:B------:R-:W-:Y:S02]  /*92e0*/  IMAD.MOV.U32 R9, RZ, RZ, R24 ;  /* 0x000000ffff097224 */ /* 0x000fe400078e0018 */
[----:B------:R-:W-:Y:S01]  /*92f0*/  IMAD.MOV.U32 R10, RZ, RZ, R25 ;  /* 0x000000ffff0a7224 */ /* 0x000fe200078e0019 */
[----:B------:R-:W-:Y:S01]  /*9300*/  PRMT R44, R0, 0x5410, R8 ;  /* 0x00005410002c7816 */ /* 0x000fe20000000008 */
[----:B------:R-:W-:Y:S02]  /*9310*/  IMAD.MOV.U32 R0, RZ, RZ, R26 ;  /* 0x000000ffff007224 */ /* 0x000fe400078e001a */
[----:B------:R-:W-:Y:S01]  /*9320*/  IMAD.MOV.U32 R8, RZ, RZ, R27 ;  /* 0x000000ffff087224 */ /* 0x000fe200078e001b */
[----:B0-----:R-:W-:Y:S01]  /*9330*/  PRMT R40, R9, 0x5410, R10 ;  /* 0x0000541009287816 */ /* 0x001fe2000000000a */
[----:B------:R-:W-:-:S02]  /*9340*/  IMAD.MOV.U32 R9, RZ, RZ, R28 ;  /* 0x000000ffff097224 */ /* 0x000fc400078e001c */
[----:B------:R-:W-:Y:S01]  /*9350*/  IMAD.MOV.U32 R10, RZ, RZ, R29 ;  /* 0x000000ffff0a7224 */ /* 0x000fe200078e001d */
        /* <DEDUP_REMOVED lines=19> */
[----:B--2---:R-:W-:Y:S06]  /*9490*/  @!P1 BRA `(.L_x_8665) ;  /* 0x0000012000bc9947 */ /* 0x004fec0003800000 */
.L_x_8840:
[----:B------:R-:W-:Y:S05]  /*94a0*/  BSYNC B1 ;  /* 0x0000000000017941 */ /* 0x000fea0003800000 */
.L_x_8664:
[----:B------:R-:W-:Y:S01]  /*94b0*/  PRMT R43, R0, 0x5410, R8 ;  /* 0x00005410002b7816 */ /* 0x000fe20000000008 */
[----:B------:R-:W-:Y:S06]  /*94c0*/  @P0 BRA `(.L_x_8647) ;  /* 0x0000001000d00947 */ /* 0x000fec0003800000 */
[----:B------:R-:W2:Y:S01]  /*94d0*/  LDL R10, [R1+0x30] ;  /* 0x00003000010a7983 */ /* 0x000ea20000100800 */
[----:B0-----:R-:W0:Y:S03]  /*94e0*/  LDC R3, c[0x0][0x3d4] ;  /* 0x0000f500ff037b82 */ /* 0x001e260000000800 */
[----:B------:R-:W3:Y:S04]  /*94f0*/  LDL R9, [R1+0x34] ;  /* 0x0000340001097983 */ /* 0x000ee80000100800 */
[----:B------:R4:W5:Y:S04]  /*9500*/  LDL R67, [R1+0x2c] ;  /* 0x00002c0001437983 */ /* 0x0009680000100800 */
[----:B------:R4:W5:Y:S04]  /*9510*/  LDL R66, [R1+0x3c] ;  /* 0x00003c0001427983 */ /* 0x0009680000100800 */
[----:B------:R4:W5:Y:S01]  /*9520*/  LDL R65, [R1+0x38] ;  /* 0x0000380001417983 */ /* 0x0009620000100800 */
[----:B------:R-:W-:Y:S01]  /*9530*/  BSSY B1, `(.L_x_8666) ;  /* 0x0000069000017945 */ /* 0x000fe20003800000 */
[----:B0-----:R-:W-:-:S02]  /*9540*/  ISETP.GE.AND P0, PT, R146, R3, PT ;  /* 0x000000039200720c */ /* 0x001fc40003f06270 */
[-C--:B--2---:R-:W-:Y:S02]  /*9550*/  ISETP.GE.AND P1, PT, R10, R3.reuse, PT ;  /* 0x000000030a00720c */ /* 0x084fe40003f26270 */
[----:B---3--:R-:W-:-:S09]  /*9560*/  ISETP.GE.AND P2, PT, R9, R3, PT ;  /* 0x000000030900720c */ /* 0x008fd20003f46270 */
[----:B----4-:R-:W-:Y:S05]  /*9570*/  @P0 BRA `(.L_x_8667) ;  /* 0x0000000400900947 */ /* 0x010fea0003800000 */
[----:B------:R-:W2:Y:S01]  /*9580*/  LDL R68, [R1+0x84] ;  /* 0x0000840001447983 */ /* 0x000ea20000100800 */
[----:B------:R-:W0:Y:S02]  /*9590*/  S2R R9, SR_TID.X ;  /* 0x0000000000097919 */ /* 0x000e240000002100 */
[----:B0-----:R-:W-:-:S05]  /*95a0*/  VIADD R10, R9, 0xffffff80 ;  /* 0xffffff80090a7836 */ /* 0x001fca0000000000 */
[----:B------:R-:W-:-:S04]  /*95b0*/  LEA.HI R9, R10, R10, RZ, 0x1 ;  /* 0x0000000a0a097211 */ /* 0x000fc800078f08ff */
[----:B------:R-:W-:-:S05]  /*95c0*/  LOP3.LUT R9, R9, 0xfffffffe, RZ, 0xc0, !PT ;  /* 0xfffffffe09097812 */ /* 0x000fca00078ec0ff */
[----:B------:R-:W-:-:S05]  /*95d0*/  IMAD.IADD R9, R10, 0x1, -R9 ;  /* 0x000000010a097824 */ /* 0x000fca00078e0a09 */
[----:B------:R-:W-:-:S04]  /*95e0*/  LEA.HI R0, R3, R9, RZ, 0x1d ;  /* 0x0000000903007211 */ /* 0x000fc800078fe8ff */
[----:B------:R-:W-:-:S04]  /*95f0*/  SHF.R.S32.HI R9, RZ, 0x1f, R0 ;  /* 0x0000001fff097819 */ /* 0x000fc80000011400 */
[----:B------:R-:W-:Y:S01]  /*9600*/  LEA.HI R9, R9, R0, RZ, 0x2 ;  /* 0x0000000009097211 */ /* 0x000fe200078f10ff */
[----:B------:R-:W-:-:S03]  /*9610*/  IMAD.SHL.U32 R0, R0, 0x8, RZ ;  /* 0x0000000800007824 */ /* 0x000fc600078e00ff */
[----:B------:R-:W-:Y:S02]  /*9620*/  SHF.R.S32.HI R9, RZ, 0x2, R9 ;  /* 0x00000002ff097819 */ /* 0x000fe40000011409 */
[----:B-----5:R-:W-:-:S03]  /*9630*/  LOP3.LUT R0, R67, 0x18, R0, 0xf8, !PT ;  /* 0x0000001843007812 */ /* 0x020fc600078ef800 */
[----:B------:R-:W-:Y:S01]  /*9640*/  IMAD R12, R9, 0x1800, R66 ;  /* 0x00001800090c7824 */ /* 0x000fe200078e0242 */
[----:B------:R-:W-:-:S05]  /*9650*/  LOP3.LUT R13, R0, R65, RZ, 0x3c, !PT ;  /* 0x00000041000d7212 */ /* 0x000fca00078e3cff */
[----:B------:R-:W-:-:S04]  /*9660*/  IMAD.IADD R13, R12, 0x1, R13 ;  /* 0x000000010c0d7824 */ /* 0x000fc800078e020d */
[----:B------:R-:W-:-:S05]  /*9670*/  IMAD R0, R13, 0x2, R18 ;  /* 0x000000020d007824 */ /* 0x000fca00078e0212 */
[----:B-1----:R-:W0:Y:S01]  /*9680*/  LDS.128 R12, [R0+0xda00] ;  /* 0x00da0000000c7984 */ /* 0x002e220000000c00 */
[--C-:B------:R-:W-:Y:S02]  /*9690*/  SHF.R.U64 R28, R28, 0x10, R29.reuse ;  /* 0x000000101c1c7819 */ /* 0x100fe4000000121d */
[----:B------:R-:W-:Y:S02]  /*96a0*/  SHF.R.U32.HI R52, RZ, 0x10, R29 ;  /* 0x00000010ff347819 */ /* 0x000fe4000001161d */
[--C-:B------:R-:W-:Y:S02]  /*96b0*/  SHF.R.U64 R29, R4, 0x10, R5.reuse ;  /* 0x00000010041d7819 */ /* 0x100fe40000001205 */
[----:B------:R-:W-:Y:S01]  /*96c0*/  SHF.R.U32.HI R56, RZ, 0x10, R5 ;  /* 0x00000010ff387819 */ /* 0x000fe20000011605 */
[----:B------:R-:W-:Y:S01]  /*96d0*/  HADD2.F32 R53, -RZ, R53.H0_H0 ;  /* 0x20000035ff357230 */ /* 0x000fe20000004100 */
[----:B------:R-:W-:Y:S01]  /*96e0*/  SHF.R.U64 R5, R6, 0x10, R7 ;  /* 0x0000001006057819 */ /* 0x000fe20000001207 */
[----:B------:R-:W-:Y:S01]  /*96f0*/  HADD2.F32 R55, -RZ, R55.H0_H0 ;  /* 0x20000037ff377230 */ /* 0x000fe20000004100 */
[----:B------:R-:W-:Y:S01]  /*9700*/  SHF.R.U64 R4, R30, 0x10, R31 ;  /* 0x000000101e047819 */ /* 0x000fe2000000121f */
[----:B------:R-:W-:-:S02]  /*9710*/  HADD2.F32 R56, -RZ, R56.H0_H0 ;  /* 0x20000038ff387230 */ /* 0x000fc40000004100 */
[----:B------:R-:W-:Y:S02]  /*9720*/  HADD2.F32 R52, -RZ, R52.H0_H0 ;  /* 0x20000034ff347230 */ /* 0x000fe40000004100 */
[----:B------:R-:W-:Y:S01]  /*9730*/  HADD2.F32 R54, -RZ, R54.H0_H0 ;  /* 0x20000036ff367230 */ /* 0x000fe20000004100 */
[----:B------:R-:W-:Y:S02]  /*9740*/  SHF.R.U32.HI R61, RZ, 0x10, R7 ;  /* 0x00000010ff3d7819 */ /* 0x000fe40000011607 */
[----:B------:R-:W-:Y:S01]  /*9750*/  SHF.R.U32.HI R62, RZ, 0x10, R31 ;  /* 0x00000010ff3e7819 */ /* 0x000fe2000001161f */
[--C-:B0-----:R-:W-:Y:S02]  /*9760*/  HADD2.F32 R6, -RZ, R13.reuse.H0_H0 ;  /* 0x2000000dff067230 */ /* 0x101fe40000004100 */
[----:B------:R-:W-:-:S03]  /*9770*/  HADD2.F32 R49, -RZ, R13.H1_H1 ;  /* 0x3000000dff317230 */ /* 0x000fc60000004100 */
[C---:B------:R-:W-:Y:S01]  /*9780*/  FMUL.FTZ R57, R6.reuse, R55 ;  /* 0x0000003706397220 */ /* 0x040fe20000410000 */
[----:B------:R-:W-:Y:S01]  /*9790*/  FMUL.FTZ R59, R6, R53 ;  /* 0x00000035063b7220 */ /* 0x000fe20000410000 */
[----:B------:R-:W-:Y:S02]  /*97a0*/  HADD2.F32 R13, -RZ, R12.H0_H0 ;  /* 0x2000000cff0d7230 */ /* 0x000fe40000004100 */
[----:B------:R-:W-:Y:S01]  /*97b0*/  FMUL.FTZ R58, R49, R56 ;  /* 0x00000038313a7220 */ /* 0x000fe20000410000 */
[----:B------:R-:W-:Y:S02]  /*97c0*/  HADD2.F32 R50, -RZ, R14.H0_H0 ;  /* 0x2000000eff327230 */ /* 0x000fe40000004100 */
[--C-:B------:R-:W-:Y:S02]  /*97d0*/  HADD2.F32 R51, -RZ, R15.reuse.H0_H0 ;  /* 0x2000000fff337230 */ /* 0x100fe40000004100 */
[----:B------:R-:W-:Y:S02]  /*97e0*/  HADD2.F32 R15, -RZ, R15.H1_H1 ;  /* 0x3000000fff0f7230 */ /* 0x000fe40000004100 */
[----:B------:R-:W-:-:S02]  /*97f0*/  HADD2.F32 R12, -RZ, R12.H1_H1 ;  /* 0x3000000cff0c7230 */ /* 0x000fc40000004100 */
[----:B------:R-:W-:Y:S02]  /*9800*/  HADD2.F32 R29, -RZ, R29.H0_H0 ;  /* 0x2000001dff1d7230 */ /* 0x000fe40000004100 */
[----:B------:R-:W-:Y:S01]  /*9810*/  HADD2.F32 R14, -RZ, R14.H1_H1 ;  /* 0x3000000eff0e7230 */ /* 0x000fe20000004100 */
[----:B--2---:R-:W0:Y:S02]  /*9820*/  LDS.128 R8, [R68] ;  /* 0x0000000044087984 */ /* 0x004e240000000c00 */
[--C-:B0-----:R-:W-:Y:S02]  /*9830*/  HADD2.F32 R30, -RZ, R9.reuse.H0_H0 ;  /* 0x20000009ff1e7230 */ /* 0x101fe40000004100 */
[----:B------:R-:W-:-:S03]  /*9840*/  HADD2.F32 R9, -RZ, R9.H1_H1 ;  /* 0x30000009ff097230 */ /* 0x000fc60000004100 */
[C---:B------:R-:W-:Y:S01]  /*9850*/  FFMA.FTZ R6, R30.reuse, R53, -R57 ;  /* 0x000000351e067223 */ /* 0x040fe20000010839 */
[----:B------:R-:W-:Y:S01]  /*9860*/  FFMA.FTZ R59, R30, R55, R59 ;  /* 0x000000371e3b7223 */ /* 0x000fe2000001003b */
[----:B------:R-:W-:Y:S02]  /*9870*/  HADD2.F32 R30, -RZ, R60.H0_H0 ;  /* 0x2000003cff1e7230 */ /* 0x000fe40000004100 */
[-C--:B------:R-:W-:Y:S01]  /*9880*/  FMUL.FTZ R60, R49, R52.reuse ;  /* 0x00000034313c7220 */ /* 0x080fe20000410000 */
[----:B------:R-:W-:Y:S02]  /*9890*/  HADD2.F32 R7, -RZ, R8.H0_H0 ;  /* 0x20000008ff077230 */ /* 0x000fe40000004100 */
[----:B------:R-:W-:Y:S01]  /*98a0*/  FFMA.FTZ R55, R9, R52, -R58 ;  /* 0x0000003409377223 */ /* 0x000fe2000001083a */
[C---:B------:R-:W-:Y:S01]  /*98b0*/  FMUL.FTZ R52, R13.reuse, R54 ;  /* 0x000000360d347220 */ /* 0x040fe20000410000 */
[----:B------:R-:W-:Y:S02]  /*98c0*/  HADD2.F32 R49, -RZ, R63.H0_H0 ;  /* 0x2000003fff317230 */ /* 0x000fe40000004100 */
[----:B------:R-:W-:Y:S01]  /*98d0*/  FMUL.FTZ R53, R13, R30 ;  /* 0x0000001e0d357220 */ /* 0x000fe20000410000 */
[----:B------:R-:W-:Y:S01]  /*98e0*/  FFMA.FTZ R60, R9, R56, R60 ;  /* 0x00000038093c7223 */ /* 0x000fe2000001003c */
[----:B------:R-:W-:-:S02]  /*98f0*/  HADD2.F32 R9, -RZ, R64.H0_H0 ;  /* 0x20000040ff097230 */ /* 0x000fc40000004100 */
[C---:B------:R-:W-:Y:S01]  /*9900*/  FFMA.FTZ R13, R7.reuse, R30, -R52 ;  /* 0x0000001e070d7223 */ /* 0x040fe20000010834 */
[----:B------:R-:W-:Y:S02]  /*9910*/  HADD2.F32 R31, -RZ, R10.H0_H0 ;  /* 0x2000000aff1f7230 */ /* 0x000fe40000004100 */
[----:B------:R-:W-:Y:S01]  /*9920*/  FFMA.FTZ R53, R7, R54, R53 ;  /* 0x0000003607357223 */ /* 0x000fe20000010035 */
[C---:B------:R-:W-:Y:S01]  /*9930*/  FMUL.FTZ R54, R50.reuse, R49 ;  /* 0x0000003132367220 */ /* 0x040fe20000410000 */
[----:B------:R-:W-:Y:S02]  /*9940*/  HADD2.F32 R52, -RZ, R63.H1_H1 ;  /* 0x3000003fff347230 */ /* 0x000fe40000004100 */
[-C--:B------:R-:W-:Y:S01]  /*9950*/  FMUL.FTZ R58, R50, R9.reuse ;  /* 0x00000009323a7220 */ /* 0x080fe20000410000 */
[----:B------:R-:W-:Y:S02]  /*9960*/  HADD2.F32 R47, -RZ, R11.H0_H0 ;  /* 0x2000000bff2f7230 */ /* 0x000fe40000004100 */
[----:B------:R-:W-:Y:S01]  /*9970*/  FFMA.FTZ R56, R31, R9, -R54 ;  /* 0x000000091f387223 */ /* 0x000fe20000010836 */
[----:B------:R-:W-:-:S02]  /*9980*/  HADD2.F32 R30, -RZ, R64.H1_H1 ;  /* 0x30000040ff1e7230 */ /* 0x000fc40000004100 */
[----:B------:R-:W-:Y:S02]  /*9990*/  HADD2.F32 R50, -RZ, R62.H0_H0 ;  /* 0x2000003eff327230 */ /* 0x000fe40000004100 */
[C---:B------:R-:W-:Y:S01]  /*99a0*/  FMUL.FTZ R62, R51.reuse, R52 ;  /* 0x00000034333e7220 */ /* 0x040fe20000410000 */
[----:B------:R-:W-:Y:S02]  /*99b0*/  HADD2.F32 R54, -RZ, R61.H0_H0 ;  /* 0x2000003dff367230 */ /* 0x000fe40000004100 */
[-C--:B------:R-:W-:Y:S01]  /*99c0*/  FMUL.FTZ R51, R51, R30.reuse ;  /* 0x0000001e33337220 */ /* 0x080fe20000410000 */
[----:B------:R-:W-:Y:S02]  /*99d0*/  HADD2.F32 R11, -RZ, R11.H1_H1 ;  /* 0x3000000bff0b7230 */ /* 0x000fe40000004100 */
[----:B------:R-:W-:Y:S01]  /*99e0*/  FFMA.FTZ R62, R47, R30, -R62 ;  /* 0x0000001e2f3e7223 */ /* 0x000fe2000001083e */
[C---:B------:R-:W-:Y:S01]  /*99f0*/  FMUL.FTZ R30, R15.reuse, R50 ;  /* 0x000000320f1e7220 */ /* 0x040fe20000410000 */
[----:B------:R-:W-:Y:S01]  /*9a00*/  FMUL.FTZ R64, R15, R54 ;  /* 0x000000360f407220 */ /* 0x000fe20000410000 */
[----:B------:R-:W-:-:S02]  /*9a10*/  HADD2.F32 R7, -RZ, R28.H0_H0 ;  /* 0x2000001cff077230 */ /* 0x000fc40000004100 */
[----:B------:R-:W-:Y:S02]  /*9a20*/  HADD2.F32 R9, -RZ, R5.H0_H0 ;  /* 0x20000005ff097230 */ /* 0x000fe40000004100 */
[----:B------:R-:W-:Y:S01]  /*9a30*/  FFMA.FTZ R58, R31, R49, R58 ;  /* 0x000000311f3a7223 */ /* 0x000fe2000001003a */
[----:B------:R-:W-:Y:S02]  /*9a40*/  HADD2.F32 R5, -RZ, R4.H0_H0 ;  /* 0x20000004ff057230 */ /* 0x000fe40000004100 */
[C---:B------:R-:W-:Y:S01]  /*9a50*/  FFMA.FTZ R31, R11.reuse, R50, -R64 ;  /* 0x000000320b1f7223 */ /* 0x040fe20000010840 */
[----:B------:R-:W-:Y:S02]  /*9a60*/  HADD2.F32 R8, -RZ, R8.H1_H1 ;  /* 0x30000008ff087230 */ /* 0x000fe40000004100 */
[----:B------:R-:W-:Y:S01]  /*9a70*/  FFMA.FTZ R30, R11, R54, R30 ;  /* 0x000000360b1e7223 */ /* 0x000fe2000001001e */
[----:B------:R-:W-:Y:S02]  /*9a80*/  HADD2.F32 R10, -RZ, R10.H1_H1 ;  /* 0x3000000aff0a7230 */ /* 0x000fe40000004100 */
        /* <DEDUP_REMOVED lines=17> */
[----:B------:R0:W-:Y:S04]  /*9ba0*/  STS.128 [R68], R4 ;  /* 0x0000000444007388 */ /* 0x0001e80000000c00 */
[----:B------:R0:W-:Y:S02]  /*9bb0*/  STS.128 [R0+0xda00], R8 ;  /* 0x00da000800007388 */ /* 0x0001e40000000c00 */
.L_x_8667:
[----:B------:R-:W-:Y:S05]  /*9bc0*/  BSYNC B1 ;  /* 0x0000000000017941 */ /* 0x000fea0003800000 */
.L_x_8666:
[----:B------:R-:W-:Y:S04]  /*9bd0*/  BSSY B1, `(.L_x_8668) ;  /* 0x0000062000017945 */ /* 0x000fe80003800000 */
[----:B------:R-:W-:Y:S05]  /*9be0*/  @P1 BRA `(.L_x_8669) ;  /* 0x0000000400801947 */ /* 0x000fea0003800000 */
[----:B0-----:R-:W2:Y:S04]  /*9bf0*/  LDL R0, [R1+0x8c] ;  /* 0x00008c0001007983 */ /* 0x001ea80000100800 */
[----:B------:R-:W3:Y:S01]  /*9c00*/  LDL R53, [R1+0x80] ;  /* 0x0000800001357983 */ /* 0x000ee20000100800 */
[--C-:B------:R-:W-:Y:S01]  /*9c10*/  SHF.R.U64 R49, R20, 0x10, R21.reuse ;  /* 0x0000001014317819 */ /* 0x100fe20000001215 */
[----:B------:R-:W-:Y:S01]  /*9c20*/  HADD2.F32 R29, -RZ, R46.H1_H1 ;  /* 0x3000002eff1d7230 */ /* 0x000fe20000004100 */
[----:B------:R-:W-:Y:S01]  /*9c30*/  SHF.R.U32.HI R28, RZ, 0x10, R21 ;  /* 0x00000010ff1c7819 */ /* 0x000fe20000011615 */
[--C-:B------:R-:W-:Y:S01]  /*9c40*/  HADD2.F32 R31, -RZ, R48.reuse.H1_H1 ;  /* 0x30000030ff1f7230 */ /* 0x100fe20000004100 */
[--C-:B------:R-:W-:Y:S01]  /*9c50*/  SHF.R.U64 R52, R32, 0x10, R33.reuse ;  /* 0x0000001020347819 */ /* 0x100fe20000001221 */
[----:B------:R-:W-:Y:S01]  /*9c60*/  HADD2.F32 R48, -RZ, R48.H0_H0 ;  /* 0x20000030ff307230 */ /* 0x000fe20000004100 */
[----:B------:R-:W-:Y:S01]  /*9c70*/  SHF.R.U32.HI R32, RZ, 0x10, R33 ;  /* 0x00000010ff207819 */ /* 0x000fe20000011621 */
[----:B------:R-:W-:Y:S01]  /*9c80*/  HADD2.F32 R28, -RZ, R28.H0_H0 ;  /* 0x2000001cff1c7230 */ /* 0x000fe20000004100 */
[--C-:B------:R-:W-:Y:S01]  /*9c90*/  SHF.R.U64 R51, R34, 0x10, R35.reuse ;  /* 0x0000001022337819 */ /* 0x100fe20000001223 */
[----:B------:R-:W-:Y:S01]  /*9ca0*/  HADD2.F32 R46, -RZ, R46.H0_H0 ;  /* 0x2000002eff2e7230 */ /* 0x000fe20000004100 */
[----:B------:R-:W-:-:S02]  /*9cb0*/  SHF.R.U32.HI R50, RZ, 0x10, R35 ;  /* 0x00000010ff327819 */ /* 0x000fc40000011623 */
[--C-:B------:R-:W-:Y:S02]  /*9cc0*/  SHF.R.U64 R47, R22, 0x10, R23.reuse ;  /* 0x00000010162f7819 */ /* 0x100fe40000001217 */
[----:B------:R-:W-:Y:S02]  /*9cd0*/  SHF.R.U32.HI R34, RZ, 0x10, R23 ;  /* 0x00000010ff227819 */ /* 0x000fe40000011617 */
[----:B--2---:R-:W-:-:S04]  /*9ce0*/  LEA.HI R0, R3, R0, RZ, 0x1d ;  /* 0x0000000003007211 */ /* 0x004fc800078fe8ff */
[----:B------:R-:W-:-:S04]  /*9cf0*/  SHF.R.S32.HI R5, RZ, 0x1f, R0 ;  /* 0x0000001fff057819 */ /* 0x000fc80000011400 */
[----:B------:R-:W-:Y:S01]  /*9d00*/  LEA.HI R5, R5, R0, RZ, 0x2 ;  /* 0x0000000005057211 */ /* 0x000fe200078f10ff */
[----:B------:R-:W-:-:S03]  /*9d10*/  IMAD.SHL.U32 R0, R0, 0x8, RZ ;  /* 0x0000000800007824 */ /* 0x000fc600078e00ff */
[----:B------:R-:W-:Y:S02]  /*9d20*/  SHF.R.S32.HI R5, RZ, 0x2, R5 ;  /* 0x00000002ff057819 */ /* 0x000fe40000011405 */
[----:B-----5:R-:W-:-:S03]  /*9d30*/  LOP3.LUT R0, R67, 0x18, R0, 0xf8, !PT ;  /* 0x0000001843007812 */ /* 0x020fc600078ef800 */
[----:B------:R-:W-:Y:S01]  /*9d40*/  IMAD R8, R5, 0x1800, R66 ;  /* 0x0000180005087824 */ /* 0x000fe200078e0242 */
[----:B------:R-:W-:Y:S01]  /*9d50*/  LOP3.LUT R9, R0, R65, RZ, 0x3c, !PT ;  /* 0x0000004100097212 */ /* 0x000fe200078e3cff */
[----:B---3--:R-:W0:Y:S04]  /*9d60*/  LDS.128 R4, [R53] ;  /* 0x0000000035047984 */ /* 0x008e280000000c00 */
[----:B------:R-:W-:-:S04]  /*9d70*/  IMAD.IADD R9, R8, 0x1, R9 ;  /* 0x0000000108097824 */ /* 0x000fc800078e0209 */
[----:B------:R-:W-:-:S05]  /*9d80*/  IMAD R0, R9, 0x2, R18 ;  /* 0x0000000209007824 */ /* 0x000fca00078e0212 */
[----:B------:R-:W2:Y:S01]  /*9d90*/  LDS.128 R8, [R0+0xda00] ;  /* 0x00da000000087984 */ /* 0x000ea20000000c00 */
[--C-:B0-----:R-:W-:Y:S02]  /*9da0*/  HADD2.F32 R12, -RZ, R5.reuse.H0_H0 ;  /* 0x20000005ff0c7230 */ /* 0x101fe40000004100 */
[----:B------:R-:W-:Y:S02]  /*9db0*/  HADD2.F32 R13, -RZ, R5.H1_H1 ;  /* 0x30000005ff0d7230 */ /* 0x000fe40000004100 */
[----:B------:R-:W-:Y:S02]  /*9dc0*/  HADD2.F32 R5, -RZ, R4.H0_H0 ;  /* 0x20000004ff057230 */ /* 0x000fe40000004100 */
[--C-:B------:R-:W-:Y:S02]  /*9dd0*/  HADD2.F32 R15, -RZ, R7.reuse.H0_H0 ;  /* 0x20000007ff0f7230 */ /* 0x100fe40000004100 */
[----:B-1----:R-:W-:Y:S02]  /*9de0*/  HADD2.F32 R14, -RZ, R6.H0_H0 ;  /* 0x20000006ff0e7230 */ /* 0x002fe40000004100 */
[----:B------:R-:W-:-:S02]  /*9df0*/  HADD2.F32 R7, -RZ, R7.H1_H1 ;  /* 0x30000007ff077230 */ /* 0x000fc40000004100 */
[----:B------:R-:W-:Y:S02]  /*9e00*/  HADD2.F32 R4, -RZ, R4.H1_H1 ;  /* 0x30000004ff047230 */ /* 0x000fe40000004100 */
[--C-:B--2---:R-:W-:Y:S02]  /*9e10*/  HADD2.F32 R20, -RZ, R9.reuse.H0_H0 ;  /* 0x20000009ff147230 */ /* 0x104fe40000004100 */
        /* <DEDUP_REMOVED lines=10> */
[----:B------:R-:W-:Y:S01]  /*9ec0*/  FFMA.FTZ R30, R13, R20, -R30 ;  /* 0x000000140d1e7223 */ /* 0x000fe2000001081e */
[C---:B------:R-:W-:Y:S01]  /*9ed0*/  FMUL.FTZ R20, R9.reuse, R48 ;  /* 0x0000003009147220 */ /* 0x040fe20000410000 */
[----:B------:R-:W-:Y:S02]  /*9ee0*/  HADD2.F32 R22, -RZ, R10.H0_H0 ;  /* 0x2000000aff167230 */ /* 0x000fe40000004100 */
[----:B------:R-:W-:Y:S01]  /*9ef0*/  FMUL.FTZ R9, R9, R12 ;  /* 0x0000000c09097220 */ /* 0x000fe20000410000 */
[----:B------:R-:W-:-:S02]  /*9f00*/  HADD2.F32 R21, -RZ, R44.H0_H0 ;  /* 0x2000002cff157230 */ /* 0x000fc40000004100 */
[----:B------:R-:W-:Y:S01]  /*9f10*/  FFMA.FTZ R32, R13, R28, R32 ;  /* 0x0000001c0d207223 */ /* 0x000fe20000010020 */
[----:B------:R-:W-:Y:S02]  /*9f20*/  HADD2.F32 R45, -RZ, R45.H0_H0 ;  /* 0x2000002dff2d7230 */ /* 0x000fe40000004100 */
[C---:B------:R-:W-:Y:S01]  /*9f30*/  FFMA.FTZ R28, R5.reuse, R12, -R20 ;  /* 0x0000000c051c7223 */ /* 0x040fe20000010814 */
[--C-:B------:R-:W-:Y:S02]  /*9f40*/  HADD2.F32 R23, -RZ, R11.reuse.H0_H0 ;  /* 0x2000000bff177230 */ /* 0x100fe40000004100 */
[----:B------:R-:W-:Y:S01]  /*9f50*/  FFMA.FTZ R48, R5, R48, R9 ;  /* 0x0000003005307223 */ /* 0x000fe20000010009 */
[----:B------:R-:W-:Y:S02]  /*9f60*/  HADD2.F32 R44, -RZ, R44.H1_H1 ;  /* 0x3000002cff2c7230 */ /* 0x000fe40000004100 */
[C---:B------:R-:W-:Y:S01]  /*9f70*/  FMUL.FTZ R5, R22.reuse, R21 ;  /* 0x0000001516057220 */ /* 0x040fe20000410000 */
[----:B------:R-:W-:Y:S01]  /*9f80*/  FMUL.FTZ R9, R22, R45 ;  /* 0x0000002d16097220 */ /* 0x000fe20000410000 */
[----:B------:R-:W-:-:S02]  /*9f90*/  HADD2.F32 R11, -RZ, R11.H1_H1 ;  /* 0x3000000bff0b7230 */ /* 0x000fc40000004100 */
[----:B------:R-:W-:Y:S02]  /*9fa0*/  HADD2.F32 R20, -RZ, R34.H0_H0 ;  /* 0x20000022ff147230 */ /* 0x000fe40000004100 */
[C---:B------:R-:W-:Y:S01]  /*9fb0*/  FMUL.FTZ R22, R23.reuse, R44 ;  /* 0x0000002c17167220 */ /* 0x040fe20000410000 */
[----:B------:R-:W-:Y:S02]  /*9fc0*/  HADD2.F32 R12, -RZ, R50.H0_H0 ;  /* 0x20000032ff0c7230 */ /* 0x000fe40000004100 */
[-C--:B------:R-:W-:Y:S01]  /*9fd0*/  FMUL.FTZ R23, R23, R46.reuse ;  /* 0x0000002e17177220 */ /* 0x080fe20000410000 */
[----:B------:R-:W-:Y:S01]  /*9fe0*/  FFMA.FTZ R45, R14, R45, -R5 ;  /* 0x0000002d0e2d7223 */ /* 0x000fe20000010805 */
[----:B------:R-:W-:Y:S01]  /*9ff0*/  FFMA.FTZ R22, R15, R46, -R22 ;  /* 0x0000002e0f167223 */ /* 0x000fe20000010816 */
[C---:B------:R-:W-:Y:S01]  /*a000*/  FMUL.FTZ R34, R11.reuse, R20 ;  /* 0x000000140b227220 */ /* 0x040fe20000410000 */
[----:B------:R-:W-:Y:S01]  /*a010*/  FMUL.FTZ R46, R11, R12 ;  /* 0x0000000c0b2e7220 */ /* 0x000fe20000410000 */
[----:B------:R-:W-:-:S02]  /*a020*/  HADD2.F32 R8, -RZ, R8.H1_H1 ;  /* 0x30000008ff087230 */ /* 0x000fc40000004100 */
[----:B------:R-:W-:Y:S01]  /*a030*/  FFMA.FTZ R14, R14, R21, R9 ;  /* 0x000000150e0e7223 */ /* 0x000fe20000010009 */
[----:B------:R-:W-:Y:S02]  /*a040*/  HADD2.F32 R10, -RZ, R10.H1_H1 ;  /* 0x3000000aff0a7230 */ /* 0x000fe40000004100 */
[----:B------:R-:W-:Y:S01]  /*a050*/  FFMA.FTZ R44, R15, R44, R23 ;  /* 0x0000002c0f2c7223 */ /* 0x000fe20000010017 */
        /* <DEDUP_REMOVED lines=25> */
.L_x_8669:
[----:B------:R-:W-:Y:S05]  /*a1f0*/  BSYNC B1 ;  /* 0x0000000000017941 */ /* 0x000fea0003800000 */
.L_x_8668:
[----:B------:R-:W-:Y:S05]  /*a200*/  @P2 BRA `(.L_x_8647) ;  /* 0x0000000400802947 */ /* 0x000fea0003800000 */
[----:B0-2---:R-:W2:Y:S04]  /*a210*/  LDL R0, [R1+0x88] ;  /* 0x0000880001007983 */ /* 0x005ea80000100800 */
        /* <DEDUP_REMOVED lines=15> */
[----:B------:R-:W-:Y:S01]  /*a310*/  SHF.R.S32.HI R0, RZ, 0x1f, R3 ;  /* 0x0000001fff007819 */ /* 0x000fe20000011403 */
[----:B---3--:R-:W0:Y:S03]  /*a320*/  LDS.128 R4, [R35] ;  /* 0x0000000023047984 */ /* 0x008e260000000c00 */
        /* <DEDUP_REMOVED lines=8> */
[----:B------:R-:W2:Y:S01]  /*a3b0*/  LDS.128 R8, [R3+0xda00] ;  /* 0x00da000003087984 */ /* 0x000ea20000000c00 */
[--C-:B0-----:R-:W-:Y:S02]  /*a3c0*/  HADD2.F32 R12, -RZ, R5.reuse.H0_H0 ;  /* 0x20000005ff0c7230 */ /* 0x101fe40000004100 */
[----:B------:R-:W-:Y:S02]  /*a3d0*/  HADD2.F32 R5, -RZ, R5.H1_H1 ;  /* 0x30000005ff057230 */ /* 0x000fe40000004100 */
[----:B------:R-:W-:Y:S02]  /*a3e0*/  HADD2.F32 R0, -RZ, R4.H0_H0 ;  /* 0x20000004ff007230 */ /* 0x000fe40000004100 */
[----:B------:R-:W-:Y:S02]  /*a3f0*/  HADD2.F32 R13, -RZ, R6.H0_H0 ;  /* 0x20000006ff0d7230 */ /* 0x000fe40000004100 */
[--C-:B-1----:R-:W-:Y:S02]  /*a400*/  HADD2.F32 R14, -RZ, R7.reuse.H0_H0 ;  /* 0x20000007ff0e7230 */ /* 0x102fe40000004100 */
[----:B------:R-:W-:-:S02]  /*a410*/  HADD2.F32 R7, -RZ, R7.H1_H1 ;  /* 0x30000007ff077230 */ /* 0x000fc40000004100 */
[----:B------:R-:W-:Y:S02]  /*a420*/  HADD2.F32 R4, -RZ, R4.H1_H1 ;  /* 0x30000004ff047230 */ /* 0x000fe40000004100 */
[----:B------:R-:W-:Y:S02]  /*a430*/  HADD2.F32 R6, -RZ, R6.H1_H1 ;  /* 0x30000006ff067230 */ /* 0x000fe40000004100 */
[--C-:B--2---:R-:W-:Y:S02]  /*a440*/  HADD2.F32 R15, -RZ, R9.reuse.H0_H0 ;  /* 0x20000009ff0f7230 */ /* 0x104fe40000004100 */
        /* <DEDUP_REMOVED lines=8> */
[----:B------:R-:W-:Y:S02]  /*a4d0*/  HADD2.F32 R21, -RZ, R10.H0_H0 ;  /* 0x2000000aff157230 */ /* 0x000fe40000004100 */
[-C--:B------:R-:W-:Y:S01]  /*a4e0*/  FMUL.FTZ R12, R20, R15.reuse ;  /* 0x0000000f140c7220 */ /* 0x080fe20000410000 */
        /* <DEDUP_REMOVED lines=50> */
.L_x_8647:
[----:B------:R-:W-:Y:S05]  /*a810*/  BSYNC B0 ;  /* 0x0000000000007941 */ /* 0x000fea0003800000 */
.L_x_8637:
        /* <DEDUP_REMOVED lines=8> */
.L_x_8635:
[----:B0-23--:R-:W2:Y:S02]  /*a8a0*/  LDL R0, [R1+0x44] ;  /* 0x0000440001007983 */ /* 0x00dea40000100800 */
[----:B--2---:R-:W-:-:S13]  /*a8b0*/  R2UR UR4, R0 ;  /* 0x00000000000472ca */ /* 0x004fda00000e0000 */
[----:B------:R-:W-:-:S05]  /*a8c0*/  IMAD.U32 R0, RZ, RZ, UR4 ;  /* 0x00000004ff007e24 */ /* 0x000fca000f8e00ff */
[----:B------:R-:W-:-:S13]  /*a8d0*/  ISETP.NE.AND P0, PT, R0, 0x3, PT ;  /* 0x000000030000780c */ /* 0x000fda0003f05270 */
[----:B------:R-:W-:Y:S05]  /*a8e0*/  @!P0 BRA `(.L_x_8670) ;  /* 0x0000000000048947 */ /* 0x000fea0003800000 */
[----:B------:R-:W-:Y:S01]  /*a8f0*/  BPT.TRAP 0x1 ;  /* 0x000000040000795c */ /* 0x000fe20000300000 */
.L_x_8670:
[----:B------:R-:W4:Y:S01]  /*a900*/  LDL R0, [R1+0x40] ;  /* 0x0000400001007983 */ /* 0x000f220000100800 */
[----:B------:R-:W-:Y:S01]  /*a910*/  IMAD R15, R148, 0x8, R18 ;  /* 0x00000008940f7824 */ /* 0x000fe200078e0212 */
[----:B----4-:R-:W-:-:S04]  /*a920*/  SHF.L.U32 R4, R0, 0x1f, RZ ;  /* 0x0000001f00047819 */ /* 0x010fc800000006ff */
[----:B------:R0:W2:Y:S01]  /*a930*/  SYNCS.PHASECHK.TRANS64.TRYWAIT P1, [R15+URZ+0x31c30], R4 ;  /* 0x031c30040f0075a7 */ /* 0x0000a2000802017f */
[----:B------:R-:W-:Y:S05]  /*a940*/  @!P0 BRA `(.L_x_8671) ;  /* 0x0000000000048947 */ /* 0x000fea0003800000 */
[----:B------:R-:W-:Y:S01]  /*a950*/  BPT.TRAP 0x1 ;  /* 0x000000040000795c */ /* 0x000fe20000300000 */
.L_x_8671:
[----:B------:R-:W-:Y:S02]  /*a960*/  VIADD R0, R18, 0x16a00 ;  /* 0x00016a0012007836 */ /* 0x000fe40000000000 */
[----:B------:R-:W-:-:S03]  /*a970*/  IMAD R2, R2, 0x1000, R18 ;  /* 0x0000100002027824 */ /* 0x000fc600078e0212 */
[----:B------:R-:W-:Y:S02]  /*a980*/  SHF.R.U32.HI R0, RZ, 0x4, R0 ;  /* 0x00000004ff007819 */ /* 0x000fe40000011600 */
[----:B------:R-:W-:Y:S02]  /*a990*/  IADD3 R2, R2, 0xda00, RZ ;  /* 0x0000da0002027810 */ /* 0x000fe40007ffe0ff */
[----:B------:R-:W-:Y:S02]  /*a9a0*/  LOP3.LUT R0, R0, 0x3fff, RZ, 0xc0, !PT ;  /* 0x00003fff00007812 */ /* 0x000fe400078ec0ff */
[----:B------:R-:W-:Y:S02]  /*a9b0*/  SHF.R.U32.HI R2, RZ, 0x4, R2 ;  /* 0x00000004ff027819 */ /* 0x000fe40000011602 */
[----:B------:R-:W-:Y:S02]  /*a9c0*/  LOP3.LUT R0, R0, 0x10000, RZ, 0xfc, !PT ;  /* 0x0001000000007812 */ /* 0x000fe400078efcff */
[----:B------:R-:W-:-:S03]  /*a9d0*/  LOP3.LUT R2, R2, 0x3fff, RZ, 0xc0, !PT ;  /* 0x00003fff02027812 */ /* 0x000fc600078ec0ff */
[----:B------:R3:W-:Y:S01]  /*a9e0*/  STL [R1+0x4c], R0 ;  /* 0x00004c0001007387 */ /* 0x0007e20000100800 */
[----:B--2---:R-:W-:Y:S05]  /*a9f0*/  @P1 BRA `(.L_x_8672) ;  /* 0x0000000000081947 */ /* 0x004fea0003800000 */
[----:B------:R-:W2:Y:S02]  /*aa00*/  SYNCS.PHASECHK.TRANS64.TRYWAIT P1, [R15+URZ+0x31c30], R4 ;  /* 0x031c30040f0075a7 */ /* 0x000ea4000802017f */
[----:B--2---:R-:W-:Y:S05]  /*aa10*/  @!P1 BRA `(.L_x_8673) ;  /* 0x0000010c00709947 */ /* 0x004fea0003800000 */
.L_x_8672:
[----:B---3--:R-:W3:Y:S01]  /*aa20*/  LDL R0, [R1+0x4c] ;  /* 0x00004c0001007983 */ /* 0x008ee20000100800 */
[----:B------:R-:W-:Y:S01]  /*aa30*/  IMAD.MOV.U32 R21, RZ, RZ, -0x7fffffe0 ;  /* 0x80000020ff157424 */ /* 0x000fe200078e00ff */
[----:B------:R-:W-:Y:S01]  /*aa40*/  LOP3.LUT R2, R2, 0x10000, RZ, 0xfc, !PT ;  /* 0x0001000002027812 */ /* 0x000fe200078efcff */
[----:B------:R-:W-:Y:S01]  /*aa50*/  IMAD.MOV.U32 R3, RZ, RZ, -0x7fffffe0 ;  /* 0x80000020ff037424 */ /* 0x000fe200078e00ff */
[----:B------:R-:W-:Y:S05]  /*aa60*/  WARPSYNC.ALL ;  /* 0x0000000000007948 */ /* 0x000fea0003800000 */
[----:B------:R-:W-:Y:S02]  /*aa70*/  R2UR UR7, R21 ;  /* 0x00000000150772ca */ /* 0x000fe400000e0000 */
[----:B------:R-:W-:-:S02]  /*aa80*/  R2UR UR4, R2 ;  /* 0x00000000020472ca */ /* 0x000fc400000e0000 */
[C---:B------:R-:W-:Y:S01]  /*aa90*/  R2UR UR5, R3.reuse ;  /* 0x00000000030572ca */ /* 0x040fe200000e0000 */
[----:B------:R-:W-:Y:S01]  /*aaa0*/  WARPGROUP.ARRIVE ;  /* 0x00000000000079c5 */ /* 0x000fe20000000000 */
[----:B------:R-:W-:Y:S01]  /*aab0*/  IMAD.MOV.U32 R5, RZ, RZ, -0x7fffffe0 ;  /* 0x80000020ff057424 */ /* 0x000fe200078e00ff */
[----:B------:R-:W-:Y:S01]  /*aac0*/  P2R R98, PR, RZ, 0x1 ;  /* 0x00000001ff627803 */ /* 0x000fe20000000000 */
[----:B------:R-:W-:Y:S01]  /*aad0*/  IMAD.MOV.U32 R7, RZ, RZ, -0x7fffffe0 ;  /* 0x80000020ff077424 */ /* 0x000fe200078e00ff */
[C---:B------:R-:W-:Y:S02]  /*aae0*/  R2UR UR8, R2.reuse ;  /* 0x00000000020872ca */ /* 0x040fe400000e0000 */
[----:B------:R-:W-:Y:S02]  /*aaf0*/  R2UR UR9, R3 ;  /* 0x00000000030972ca */ /* 0x000fe400000e0000 */
[----:B------:R-:W-:Y:S02]  /*ab00*/  R2UR UR11, R7 ;  /* 0x00000000070b72ca */ /* 0x000fe400000e0000 */
[----:B------:R-:W-:-:S02]  /*ab10*/  R2UR UR12, R2 ;  /* 0x00000000020c72ca */ /* 0x000fc400000e0000 */
[C---:B------:R-:W-:Y:S01]  /*ab20*/  R2UR UR13, R3.reuse ;  /* 0x00000000030d72ca */ /* 0x040fe200000e0000 */
[----:B------:R-:W-:Y:S01]  /*ab30*/  IMAD.MOV.U32 R9, RZ, RZ, -0x7fffffe0 ;  /* 0x80000020ff097424 */ /* 0x000fe200078e00ff */
[----:B------:R-:W-:Y:S02]  /*ab40*/  R2UR UR16, R2 ;  /* 0x00000000021072ca */ /* 0x000fe400000e0000 */
[----:B------:R-:W-:Y:S02]  /*ab50*/  R2UR UR17, R3 ;  /* 0x00000000031172ca */ /* 0x000fe400000e0000 */
[----:B------:R-:W-:Y:S01]  /*ab60*/  R2UR UR19, R9 ;  /* 0x00000000091372ca */ /* 0x000fe200000e0000 */
[----:B---3--:R-:W-:Y:S02]  /*ab70*/  IMAD R20, R148, 0x6c0, R0 ;  /* 0x000006c094147824 */ /* 0x008fe400078e0200 */
[----:B------:R-:W-:Y:S01]  /*ab80*/  IMAD.MOV.U32 R7, RZ, RZ, -0x7fffffe0 ;  /* 0x80000020ff077424 */ /* 0x000fe200078e00ff */
[----:B------:R-:W-:-:S02]  /*ab90*/  R2UR UR20, R2 ;  /* 0x00000000021472ca */ /* 0x000fc400000e0000 */
[C---:B------:R-:W-:Y:S02]  /*aba0*/  R2UR UR21, R3.reuse ;  /* 0x00000000031572ca */ /* 0x040fe400000e0000 */
[----:B------:R-:W-:Y:S02]  /*abb0*/  R2UR UR24, R2 ;  /* 0x00000000021872ca */ /* 0x000fe400000e0000 */
[C---:B------:R-:W-:Y:S01]  /*abc0*/  R2UR UR25, R3.reuse ;  /* 0x00000000031972ca */ /* 0x040fe200000e0000 */
[----:B------:R-:W-:Y:S01]  /*abd0*/  IMAD.MOV.U32 R9, RZ, RZ, -0x7fffffe0 ;  /* 0x80000020ff097424 */ /* 0x000fe200078e00ff */
[----:B------:R-:W-:Y:S01]  /*abe0*/  R2UR UR6, R20 ;  /* 0x00000000140672ca */ /* 0x000fe200000e0000 */
[----:B------:R-:W-:Y:S01]  /*abf0*/  IMAD.MOV.U32 R11, RZ, RZ, -0x7fffffe0 ;  /* 0x80000020ff0b7424 */ /* 0x000fe200078e00ff */
[C---:B------:R-:W-:Y:S01]  /*ac00*/  R2UR UR28, R2.reuse ;  /* 0x00000000021c72ca */ /* 0x040fe200000e0000 */
[----:B------:R-:W-:Y:S01]  /*ac10*/  VIADD R12, R2, 0x300 ;  /* 0x00000300020c7836 */ /* 0x000fe20000000000 */
[----:B------:R-:W-:Y:S01]  /*ac20*/  R2UR UR29, R3 ;  /* 0x00000000031d72ca */ /* 0x000fe200000e0000 */
[----:B------:R-:W-:Y:S01]  /*ac30*/  IMAD.MOV.U32 R13, RZ, RZ, -0x7fffffe0 ;  /* 0x80000020ff0d7424 */ /* 0x000fe200078e00ff */
[----:B------:R-:W3:Y:S01]  /*ac40*/  LDL R0, [R1+0x90] ;  /* 0x0000900001007983 */ /* 0x000ee20000100800 */
[C---:B0-2---:R-:W-:Y:S01]  /*ac50*/  VIADD R4, R20.reuse, 0x40 ;  /* 0x0000004014047836 */ /* 0x045fe20000000000 */
[----:B------:R-:W-:Y:S01]  /*ac60*/  R2UR UR23, R7 ;  /* 0x00000000071772ca */ /* 0x000fe200000e0000 */
[C---:B------:R-:W-:Y:S01]  /*ac70*/  VIADD R6, R20.reuse, 0x80 ;  /* 0x0000008014067836 */ /* 0x040fe20000000000 */
[----:B------:R-:W-:Y:S01]  /*ac80*/  R2UR UR31, R9 ;  /* 0x00000000091f72ca */ /* 0x000fe200000e0000 */
[----:B------:R-:W-:Y:S01]  /*ac90*/  VIADD R8, R20, 0x100 ;  /* 0x0000010014087836 */ /* 0x000fe20000000000 */
[----:B------:R-:W-:Y:S01]  /*aca0*/  MOV R9, 0x80000020 ;  /* 0x8000002000097802 */ /* 0x000fe20000000f00 */
[----:B------:R-:W-:Y:S01]  /*acb0*/  HGMMA.64x16x16.F32 R88, gdesc[UR4], RZ, !UPT, gsb0 ;  /* 0x00200000045879f0 */ /* 0x000fe2000c0008ff */
[----:B------:R-:W-:Y:S01]  /*acc0*/  R2UR UR6, R4 ;  /* 0x00000000040672ca */ /* 0x000fe200000e0000 */
[----:B------:R-:W-:Y:S01]  /*acd0*/  VIADD R4, R20, 0xc0 ;  /* 0x000000c014047836 */ /* 0x000fe20000000000 */
[----:B------:R-:W-:Y:S01]  /*ace0*/  R2UR UR7, R5 ;  /* 0x00000000050772ca */ /* 0x000fe200000e0000 */
[----:B------:R-:W-:Y:S01]  /*acf0*/  IMAD.MOV.U32 R5, RZ, RZ, -0x7fffffe0 ;  /* 0x80000020ff057424 */ /* 0x000fe200078e00ff */
[----:B------:R-:W-:Y:S01]  /*ad00*/  R2UR UR4, R2 ;  /* 0x00000000020472ca */ /* 0x000fe200000e0000 */
[----:B------:R-:W-:Y:S01]  /*ad10*/  IMAD.MOV.U32 R7, RZ, RZ, -0x7fffffe0 ;  /* 0x80000020ff077424 */ /* 0x000fe200078e00ff */
[----:B------:R-:W-:Y:S01]  /*ad20*/  R2UR UR5, R3 ;  /* 0x00000000030572ca */ /* 0x000fe200000e0000 */
[----:B------:R-:W-:Y:S01]  /*ad30*/  VIADD R10, R20, 0x102 ;  /* 0x00000102140a7836 */ /* 0x000fe20000000000 */
[----:B------:R-:W-:Y:S01]  /*ad40*/  R2UR UR10, R6 ;  /* 0x00000000060a72ca */ /* 0x000fe200000e0000 */
[----:B------:R-:W-:Y:S01]  /*ad50*/  VIADD R6, R20, 0x140 ;  /* 0x0000014014067836 */ /* 0x000fe20000000000 */
[----:B------:R-:W-:Y:S01]  /*ad60*/  R2UR UR14, R4 ;  /* 0x00000000040e72ca */ /* 0x000fe200000e0000 */
[----:B------:R-:W-:Y:S01]  /*ad70*/  VIADD R4, R20, 0x180 ;  /* 0x0000018014047836 */ /* 0x000fe20000000000 */
[----:B------:R-:W-:Y:S01]  /*ad80*/  R2UR UR15, R5 ;  /* 0x00000000050f72ca */ /* 0x000fe200000e0000 */
[----:B------:R-:W-:Y:S01]  /*ad90*/  IMAD.MOV.U32 R5, RZ, RZ, -0x7fffffe0 ;  /* 0x80000020ff057424 */ /* 0x000fe200078e00ff */
        /* <DEDUP_REMOVED lines=9> */
[C---:B------:R-:W-:Y:S01]  /*ae30*/  VIADD R6, R20.reuse, 0x82 ;  /* 0x0000008214067836 */ /* 0x040fe20000000000 */
[----:B------:R-:W-:Y:S01]  /*ae40*/  R2UR UR33, R9 ;  /* 0x00000000092172ca */ /* 0x000fe200000e0000 */
[----:B------:R-:W-:Y:S01]  /*ae50*/  VIADD R22, R20, 0x342 ;  /* 0x0000034214167836 */ /* 0x000fe20000000000 */
[----:B------:R-:W-:Y:S01]  /*ae60*/  R2UR UR32, R8 ;  /* 0x00000000082072ca */ /* 0x000fe200000e0000 */
[----:B------:R-:W-:Y:S01]  /*ae70*/  IMAD.MOV.U32 R23, RZ, RZ, -0x7fffffe0 ;  /* 0x80000020ff177424 */ /* 0x000fe200078e00ff */
[----:B------:R-:W0:Y:S01]  /*ae80*/  S2R R101, SR_TID.X ;  /* 0x0000000000657919 */ /* 0x000e220000002100 */
[----:B------:R-:W-:-:S02]  /*ae90*/  VIADD R96, R20, 0x580 ;  /* 0x0000058014607836 */ /* 0x000fc40000000000 */
[----:B------:R-:W-:Y:S01]  /*aea0*/  IMAD.MOV.U32 R97, RZ, RZ, -0x7fffffe0 ;  /* 0x80000020ff617424 */ /* 0x000fe200078e00ff */
[----:B------:R-:W-:Y:S02]  /*aeb0*/  WARPGROUP.DEPBAR.LE gsb0, 0x0 ;  /* 0x00008000000079c5 */ /* 0x000fe40000010000 */
[----:B------:R-:W-:-:S06]  /*aec0*/  WARPGROUP.ARRIVE ;  /* 0x00000000000079c5 */ /* 0x000fcc0000000000 */
[----:B------:R-:W-:Y:S01]  /*aed0*/  HGMMA.64x16x16.F32 R80, gdesc[UR4], RZ, !UPT, gsb0 ;  /* 0x00200000045079f0 */ /* 0x000fe2000c0008ff */
[----:B------:R-:W-:Y:S01]  /*aee0*/  R2UR UR6, R4 ;  /* 0x00000000040672ca */ /* 0x000fe200000e0000 */
[----:B------:R-:W-:Y:S01]  /*aef0*/  VIADD R4, R20, 0x2 ;  /* 0x0000000214047836 */ /* 0x000fe20000000000 */
[----:B------:R-:W-:Y:S01]  /*af00*/  R2UR UR7, R5 ;  /* 0x00000000050772ca */ /* 0x000fe200000e0000 */
[----:B------:R-:W-:Y:S01]  /*af10*/  IMAD.MOV.U32 R5, RZ, RZ, -0x7fffffe0 ;  /* 0x80000020ff057424 */ /* 0x000fe200078e00ff */
[----:B------:R-:W-:Y:S02]  /*af20*/  R2UR UR4, R2 ;  /* 0x00000000020472ca */ /* 0x000fe400000e0000 */
[----:B------:R-:W-:Y:S02]  /*af30*/  R2UR UR5, R3 ;  /* 0x00000000030572ca */ /* 0x000fe400000e0000 */
[----:B------:R-:W-:Y:S01]  /*af40*/  R2UR UR34, R4 ;  /* 0x00000000042272ca */ /* 0x000fe200000e0000 */
[----:B------:R-:W-:Y:S01]  /*af50*/  VIADD R4, R20, 0x42 ;  /* 0x0000004214047836 */ /* 0x000fe20000000000 */
[----:B------:R-:W-:Y:S01]  /*af60*/  R2UR UR35, R5 ;  /* 0x00000000052372ca */ /* 0x000fe200000e0000 */
[----:B------:R-:W-:Y:S01]  /*af70*/  IMAD.MOV.U32 R5, RZ, RZ, -0x7fffffe0 ;  /* 0x80000020ff057424 */ /* 0x000fe200078e00ff */
[----:B0-----:R-:W-:Y:S01]  /*af80*/  LOP3.LUT R101, R101, 0x7f, RZ, 0xc0, !PT ;  /* 0x0000007f65657812 */ /* 0x001fe200078ec0ff */
[----:B------:R-:W-:-:S02]  /*af90*/  WARPGROUP.DEPBAR.LE gsb0, 0x0 ;  /* 0x00008000000079c5 */ /* 0x000fc40000010000 */
[----:B------:R-:W-:-:S06]  /*afa0*/  WARPGROUP.ARRIVE ;  /* 0x00000000000079c5 */ /* 0x000fcc0000000000 */
[----:B------:R-:W-:Y:S01]  /*afb0*/  HGMMA.64x16x16.F32 R72, gdesc[UR8], RZ, !UPT, gsb0 ;  /* 0x00200000084879f0 */ /* 0x000fe2000c0008ff */
[----:B------:R-:W-:Y:S01]  /*afc0*/  R2UR UR10, R6 ;  /* 0x00000000060a72ca */ /* 0x000fe200000e0000 */
[----:B------:R-:W-:Y:S01]  /*afd0*/  VIADD R6, R20, 0x142 ;  /* 0x0000014214067836 */ /* 0x000fe20000000000 */
[----:B------:R-:W-:Y:S01]  /*afe0*/  R2UR UR11, R7 ;  /* 0x00000000070b72ca */ /* 0x000fe200000e0000 */
[----:B------:R-:W-:Y:S01]  /*aff0*/  IMAD.MOV.U32 R7, RZ, RZ, -0x7fffffe0 ;  /* 0x80000020ff077424 */ /* 0x000fe200078e00ff */
[----:B------:R-:W-:Y:S02]  /*b000*/  R2UR UR8, R8 ;  /* 0x00000000080872ca */ /* 0x000fe400000e0000 */
[----:B------:R-:W-:Y:S01]  /*b010*/  R2UR UR9, R9 ;  /* 0x00000000090972ca */ /* 0x000fe200000e0000 */
[----:B------:R-:W-:Y:S02]  /*b020*/  WARPGROUP.DEPBAR.LE gsb0, 0x0 ;  /* 0x00008000000079c5 */ /* 0x000fe40000010000 */
[----:B-----5:R-:W-:-:S06]  /*b030*/  WARPGROUP.ARRIVE ;  /* 0x00000000000079c5 */ /* 0x020fcc0000000000 */
[----:B------:R-:W-:Y:S01]  /*b040*/  HGMMA.64x16x16.F32 R64, gdesc[UR12], RZ, !UPT, gsb0 ;  /* 0x002000000c4079f0 */ /* 0x000fe2000c0008ff */
[----:B------:R-:W-:Y:S02]  /*b050*/  R2UR UR12, R8 ;  /* 0x00000000080c72ca */ /* 0x000fe400000e0000 */
[----:B------:R-:W-:Y:S01]  /*b060*/  R2UR UR13, R9 ;  /* 0x00000000090d72ca */ /* 0x000fe200000e0000 */
        /* <DEDUP_REMOVED lines=10> */
[----:B------:R-:W-:Y:S01]  /*b110*/  WARPGROUP.ARRIVE ;  /* 0x00000000000079c5 */ /* 0x000fe20000000000 */
[----:B---3--:R-:W-:-:S04]  /*b120*/  IMAD.IADD R21, R0, 0x1, R108 ;  /* 0x0000000100157824 */ /* 0x008fc800078e026c */
[----:B------:R-:W-:Y:S01]  /*b130*/  IMAD R21, R110, -0x90, R21 ;  /* 0xffffff706e157824 */ /* 0x000fe200078e0215 */
[----:B------:R-:W-:Y:S01]  /*b140*/  HGMMA.64x16x16.F32 R48, gdesc[UR20], RZ, !UPT, gsb0 ;  /* 0x00200000143079f0 */ /* 0x000fe2000c0008ff */
[----:B------:R-:W-:Y:S01]  /*b150*/  R2UR UR22, R6 ;  /* 0x00000000061672ca */ /* 0x000fe200000e0000 */
[----:B------:R-:W-:Y:S01]  /*b160*/  VIADD R6, R20, 0x1c2 ;  /* 0x000001c214067836 */ /* 0x000fe20000000000 */
[----:B------:R-:W-:Y:S01]  /*b170*/  R2UR UR23, R7 ;  /* 0x00000000071772ca */ /* 0x000fe200000e0000 */
[----:B------:R-:W-:Y:S01]  /*b180*/  IMAD.MOV.U32 R7, RZ, RZ, -0x7fffffe0 ;  /* 0x80000020ff077424 */ /* 0x000fe200078e00ff */
[----:B------:R-:W-:Y:S02]  /*b190*/  R2UR UR20, R8 ;  /* 0x00000000081472ca */ /* 0x000fe400000e0000 */
[----:B------:R-:W-:Y:S02]  /*b1a0*/  R2UR UR21, R9 ;  /* 0x00000000091572ca */ /* 0x000fe400000e0000 */
[----:B------:R-:W-:-:S02]  /*b1b0*/  ISETP.GT.AND P1, PT, R21, RZ, PT ;  /* 0x000000ff1500720c */ /* 0x000fc40003f24270 */
[C---:B------:R-:W-:Y:S02]  /*b1c0*/  ISETP.GT.AND P2, PT, R21.reuse, 0x1, PT ;  /* 0x000000011500780c */ /* 0x040fe40003f44270 */
[C---:B------:R-:W-:Y:S02]  /*b1d0*/  ISETP.GT.AND P3, PT, R21.reuse, 0x8, PT ;  /* 0x000000081500780c */ /* 0x040fe40003f64270 */
[C---:B------:R-:W-:Y:S02]  /*b1e0*/  ISETP.GT.AND P4, PT, R21.reuse, 0x9, PT ;  /* 0x000000091500780c */ /* 0x040fe40003f84270 */
[C---:B------:R-:W-:Y:S02]  /*b1f0*/  ISETP.GT.AND P5, PT, R21.reuse, 0x30, PT ;  /* 0x000000301500780c */ /* 0x040fe40003fa4270 */
[C---:B------:R-:W-:Y:S02]  /*b200*/  ISETP.GT.AND P0, PT, R21.reuse, 0x69, PT ;  /* 0x000000691500780c */ /* 0x040fe40003f04270 */
[----:B------:R-:W-:Y:S01]  /*b210*/  ISETP.GT.AND P6, PT, R21, 0x70, PT ;  /* 0x000000701500780c */ /* 0x000fe20003fc4270 */
        /* <DEDUP_REMOVED lines=13> */
[----:B------:R-:W-:-:S02]  /*b2f0*/  WARPGROUP.DEPBAR.LE gsb0, 0x0 ;  /* 0x00008000000079c5 */ /* 0x000fc40000010000 */
[----:B------:R-:W-:-:S06]  /*b300*/  WARPGROUP.ARRIVE ;  /* 0x00000000000079c5 */ /* 0x000fcc0000000000 */
[----:B------:R-:W-:Y:S01]  /*b310*/  HGMMA.64x16x16.F32 R32, gdesc[UR24], RZ, !UPT, gsb0 ;  /* 0x00200000182079f0 */ /* 0x000fe2000c0008ff */
[----:B------:R-:W-:Y:S02]  /*b320*/  R2UR UR26, R6 ;  /* 0x00000000061a72ca */ /* 0x000fe400000e0000 */
[----:B------:R-:W-:Y:S01]  /*b330*/  R2UR UR27, R7 ;  /* 0x00000000071b72ca */ /* 0x000fe200000e0000 */
[----:B------:R-:W-:Y:S01]  /*b340*/  IMAD.MOV.U32 R7, RZ, RZ, -0x7fffffe0 ;  /* 0x80000020ff077424 */ /* 0x000fe200078e00ff */
[----:B------:R-:W-:Y:S02]  /*b350*/  R2UR UR24, R8 ;  /* 0x00000000081872ca */ /* 0x000fe400000e0000 */
[----:B------:R-:W-:Y:S02]  /*b360*/  R2UR UR25, R9 ;  /* 0x00000000091972ca */ /* 0x000fe400000e0000 */
[----:B------:R-:W-:Y:S01]  /*b370*/  IADD3 R6, R20, 0x2c0, RZ ;  /* 0x000002c014067810 */ /* 0x000fe20007ffe0ff */
        /* <DEDUP_REMOVED lines=29> */
[----:B------:R-:W-:Y:S01]  /*b550*/  HGMMA.64x16x16.F32 R72, gdesc[UR8], R72, gsb0 ;  /* 0x00200000084879f0 */ /* 0x000fe20008000848 */
        /* <DEDUP_REMOVED lines=115> */
[----:B------:R-:W-:Y:S01]  /*bc90*/  IMAD.MOV.U32 R5, RZ, RZ, -0x7fffffe0 ;  /* 0x80000020ff057424 */ /* 0x000fe200078e00ff */
[----:B------:R-:W-:Y:S02]  /*bca0*/  R2UR UR4, R10 ;  /* 0x000000000a0472ca */ /* 0x000fe400000e0000 */
[----:B------:R-:W-:Y:S02]  /*bcb0*/  R2UR UR5, R11 ;  /* 0x000000000b0572ca */ /* 0x000fe400000e0000 */
[----:B------:R-:W-:Y:S02]  /*bcc0*/  IADD3 R4, R20, 0x302, RZ ;  /* 0x0000030214047810 */ /* 0x000fe40007ffe0ff */
[----:B------:R-:W-:Y:S01]  /*bcd0*/  R2UR UR15, R5 ;  /* 0x00000000050f72ca */ /* 0x000fe200000e0000 */
[----:B------:R-:W-:Y:S01]  /*bce0*/  IMAD.MOV.U32 R5, RZ, RZ, -0x7fffffe0 ;  /* 0x80000020ff057424 */ /* 0x000fe200078e00ff */
[----:B------:R-:W-:Y:S01]  /*bcf0*/  R2UR UR14, R4 ;  /* 0x00000000040e72ca */ /* 0x000fe200000e0000 */
[----:B------:R-:W-:Y:S01]  /*bd00*/  VIADD R4, R20, 0x3c2 ;  /* 0x000003c214047836 */ /* 0x000fe20000000000 */
        /* <DEDUP_REMOVED lines=94> */
[----:B------:R-:W-:Y:S02]  /*c2f0*/  R2UR UR31, R97 ;  /* 0x00000000611f72ca */ /* 0x000fe400000e0000 */
        /* <DEDUP_REMOVED lines=55> */
[----:B------:R-:W-:Y:S01]  /*c670*/  WARPGROUP.ARRIVE ;  /* 0x00000000000079c5 */ /* 0x000fe20000000000 */
[----:B------:R-:W-:Y:S01]  /*c680*/  FSEL R96, R88, -INF , P1 ;  /* 0xff80000058607808 */ /* 0x000fe20000800000 */
[----:B------:R-:W-:Y:S01]  /*c690*/  VIADD R88, R20, 0x602 ;  /* 0x0000060214587836 */ /* 0x000fe20000000000 */
[----:B------:R-:W-:Y:S01]  /*c6a0*/  FSEL R97, R89, -INF , P2 ;  /* 0xff80000059617808 */ /* 0x000fe20001000000 */
[----:B------:R-:W-:Y:S01]  /*c6b0*/  IMAD.MOV.U32 R89, RZ, RZ, -0x7fffffe0 ;  /* 0x80000020ff597424 */ /* 0x000fe200078e00ff */
[----:B------:R-:W-:Y:S01]  /*c6c0*/  FSEL R91, R91, -INF , P2 ;  /* 0xff8000005b5b7808 */ /* 0x000fe20001000000 */
[----:B------:R-:W-:Y:S01]  /*c6d0*/  HGMMA.64x16x16.F32 R80, gdesc[UR4], R80, gsb0 ;  /* 0x00200000045079f0 */ /* 0x000fe20008000850 */
[----:B------:R-:W-:Y:S01]  /*c6e0*/  R2UR UR6, R22 ;  /* 0x00000000160672ca */ /* 0x000fe200000e0000 */
[----:B------:R-:W-:Y:S01]  /*c6f0*/  VIADD R22, R20, 0x542 ;  /* 0x0000054214167836 */ /* 0x000fe20000000000 */
[----:B------:R-:W-:Y:S01]  /*c700*/  R2UR UR7, R23 ;  /* 0x00000000170772ca */ /* 0x000fe200000e0000 */
[----:B------:R-:W-:Y:S01]  /*c710*/  IMAD.MOV.U32 R23, RZ, RZ, -0x7fffffe0 ;  /* 0x80000020ff177424 */ /* 0x000fe200078e00ff */
[----:B------:R-:W-:-:S02]  /*c720*/  R2UR UR4, R4 ;  /* 0x00000000040472ca */ /* 0x000fc400000e0000 */
[----:B------:R-:W-:Y:S02]  /*c730*/  R2UR UR5, R5 ;  /* 0x00000000050572ca */ /* 0x000fe400000e0000 */
[----:B------:R-:W-:Y:S02]  /*c740*/  ISETP.GT.AND P2, PT, R21, 0x11, PT ;  /* 0x000000111500780c */ /* 0x000fe40003f44270 */
[----:B------:R-:W-:Y:S02]  /*c750*/  FSEL R92, R92, -INF , P3 ;  /* 0xff8000005c5c7808 */ /* 0x000fe40001800000 */
[----:B------:R-:W-:Y:S02]  /*c760*/  FSEL R90, R90, -INF , P1 ;  /* 0xff8000005a5a7808 */ /* 0x000fe40000800000 */
        /* <DEDUP_REMOVED lines=9> */
[----:B------:R-:W-:Y:S02]  /*c800*/  FMNMX.FTZ R81, R96, R97, !PT ;  /* 0x0000006160517209 */ /* 0x000fe40007810000 */
[----:B------:R-:W-:Y:S01]  /*c810*/  FSEL R99, R80, -INF , P1 ;  /* 0xff80000050637808 */ /* 0x000fe20000800000 */
[----:B------:R-:W-:Y:S01]  /*c820*/  HGMMA.64x16x16.F32 R72, gdesc[UR4], R72, gsb0 ;  /* 0x00200000044879f0 */ /* 0x000fe20008000848 */
[----:B------:R-:W-:Y:S01]  /*c830*/  R2UR UR6, R22 ;  /* 0x00000000160672ca */ /* 0x000fe200000e0000 */
[----:B------:R-:W-:Y:S01]  /*c840*/  VIADD R80, R20, 0x682 ;  /* 0x0000068214507836 */ /* 0x000fe20000000000 */
[----:B------:R-:W-:Y:S01]  /*c850*/  R2UR UR7, R23 ;  /* 0x00000000170772ca */ /* 0x000fe200000e0000 */
[----:B------:R-:W-:Y:S01]  /*c860*/  IMAD.MOV.U32 R23, RZ, RZ, -0x7fffffe0 ;  /* 0x80000020ff177424 */ /* 0x000fe200078e00ff */
[----:B------:R-:W-:Y:S02]  /*c870*/  R2UR UR4, R4 ;  /* 0x00000000040472ca */ /* 0x000fe400000e0000 */
[----:B------:R-:W-:-:S02]  /*c880*/  R2UR UR5, R5 ;  /* 0x00000000050572ca */ /* 0x000fc400000e0000 */
[----:B------:R-:W-:Y:S02]  /*c890*/  IADD3 R22, R20, 0x582, RZ ;  /* 0x0000058214167810 */ /* 0x000fe40007ffe0ff */
[----:B------:R-:W-:Y:S01]  /*c8a0*/  R2UR UR11, R23 ;  /* 0x00000000170b72ca */ /* 0x000fe200000e0000 */
[----:B------:R-:W-:Y:S01]  /*c8b0*/  IMAD.MOV.U32 R23, RZ, RZ, -0x7fffffe0 ;  /* 0x80000020ff177424 */ /* 0x000fe200078e00ff */
[----:B------:R-:W-:Y:S01]  /*c8c0*/  R2UR UR10, R22 ;  /* 0x00000000160a72ca */ /* 0x000fe200000e0000 */
[----:B------:R-:W-:Y:S01]  /*c8d0*/  VIADD R22, R20, 0x5c2 ;  /* 0x000005c214167836 */ /* 0x000fe20000000000 */
[----:B------:R-:W-:Y:S01]  /*c8e0*/  FMNMX.FTZ R0, R92, R81, !PT ;  /* 0x000000515c007209 */ /* 0x000fe20007810000 */
[----:B------:R-:W-:Y:S01]  /*c8f0*/  IMAD.MOV.U32 R81, RZ, RZ, -0x7fffffe0 ;  /* 0x80000020ff517424 */ /* 0x000fe200078e00ff */
[----:B------:R-:W-:Y:S02]  /*c900*/  FSEL R84, R84, -INF , P3 ;  /* 0xff80000054547808 */ /* 0x000fe40001800000 */
[----:B------:R-:W-:-:S02]  /*c910*/  FMNMX.FTZ R0, R93, R0, !PT ;  /* 0x000000005d007209 */ /* 0x000fc40007810000 */
[----:B------:R-:W-:Y:S02]  /*c920*/  FSEL R82, R82, -INF , P1 ;  /* 0xff80000052527808 */ /* 0x000fe40000800000 */
[----:B------:R-:W-:Y:S02]  /*c930*/  FSEL R85, R85, -INF , P4 ;  /* 0xff80000055557808 */ /* 0x000fe40002000000 */
[----:B------:R-:W-:Y:S02]  /*c940*/  ISETP.GT.AND P1, PT, R21, 0x20, PT ;  /* 0x000000201500780c */ /* 0x000fe40003f24270 */
[----:B------:R-:W-:Y:S02]  /*c950*/  FSEL R83, R83, -INF , P2 ;  /* 0xff80000053537808 */ /* 0x000fe40001000000 */
[----:B------:R-:W-:Y:S02]  /*c960*/  ISETP.GT.AND P2, PT, R21, 0x21, PT ;  /* 0x000000211500780c */ /* 0x000fe40003f44270 */
[----:B------:R-:W-:-:S02]  /*c970*/  FSEL R86, R86, -INF , P3 ;  /* 0xff80000056567808 */ /* 0x000fc40001800000 */
[----:B------:R-:W-:Y:S02]  /*c980*/  ISETP.GT.AND P3, PT, R21, 0x28, PT ;  /* 0x000000281500780c */ /* 0x000fe40003f64270 */
[----:B------:R-:W-:Y:S02]  /*c990*/  FSEL R87, R87, -INF , P4 ;  /* 0xff80000057577808 */ /* 0x000fe40002000000 */
[----:B------:R-:W-:Y:S02]  /*c9a0*/  ISETP.GT.AND P4, PT, R21, 0x29, PT ;  /* 0x000000291500780c */ /* 0x000fe40003f84270 */
[----:B------:R-:W-:Y:S02]  /*c9b0*/  R2UR UR14, R80 ;  /* 0x00000000500e72ca */ /* 0x000fe400000e0000 */
[----:B------:R-:W-:Y:S01]  /*c9c0*/  R2UR UR15, R81 ;  /* 0x00000000510f72ca */ /* 0x000fe200000e0000 */
[----:B------:R-:W-:Y:S02]  /*c9d0*/  WARPGROUP.DEPBAR.LE gsb0, 0x0 ;  /* 0x00008000000079c5 */ /* 0x000fe40000010000 */
[----:B------:R-:W-:Y:S01]  /*c9e0*/  WARPGROUP.ARRIVE ;  /* 0x00000000000079c5 */ /* 0x000fe20000000000 */
[----:B------:R-:W-:-:S02]  /*c9f0*/  FSEL R72, R72, -INF , P1 ;  /* 0xff80000048487808 */ /* 0x000fc40000800000 */
[----:B------:R-:W-:Y:S02]  /*ca00*/  FSEL R73, R73, -INF , P2 ;  /* 0xff80000049497808 */ /* 0x000fe40001000000 */
[----:B------:R-:W-:Y:S01]  /*ca10*/  FSEL R76, R76, -INF , P3 ;  /* 0xff8000004c4c7808 */ /* 0x000fe20001800000 */
[----:B------:R-:W-:Y:S01]  /*ca20*/  HGMMA.64x16x16.F32 R64, gdesc[UR4], R64, gsb0 ;  /* 0x00200000044079f0 */ /* 0x000fe20008000840 */
[----:B------:R-:W-:Y:S01]  /*ca30*/  R2UR UR6, R22 ;  /* 0x00000000160672ca */ /* 0x000fe200000e0000 */
[----:B------:R-:W-:Y:S01]  /*ca40*/  VIADD R22, R20, 0x642 ;  /* 0x0000064214167836 */ /* 0x000fe20000000000 */
[----:B------:R-:W-:Y:S02]  /*ca50*/  R2UR UR7, R23 ;  /* 0x00000000170772ca */ /* 0x000fe400000e0000 */
[----:B------:R-:W-:Y:S02]  /*ca60*/  R2UR UR4, R4 ;  /* 0x00000000040472ca */ /* 0x000fe400000e0000 */
[----:B------:R-:W-:-:S02]  /*ca70*/  R2UR UR5, R5 ;  /* 0x00000000050572ca */ /* 0x000fc400000e0000 */
[----:B------:R-:W-:Y:S02]  /*ca80*/  FMNMX.FTZ R23, R99, R0, !PT ;  /* 0x0000000063177209 */ /* 0x000fe40007810000 */
[----:B------:R-:W-:Y:S02]  /*ca90*/  FSEL R77, R77, -INF , P4 ;  /* 0xff8000004d4d7808 */ /* 0x000fe40002000000 */
[----:B------:R-:W-:Y:S02]  /*caa0*/  FMNMX.FTZ R23, R100, R23, !PT ;  /* 0x0000001764177209 */ /* 0x000fe40007810000 */
[----:B------:R-:W-:Y:S02]  /*cab0*/  FSEL R79, R79, -INF , P4 ;  /* 0xff8000004f4f7808 */ /* 0x000fe40002000000 */
[----:B------:R-:W-:Y:S02]  /*cac0*/  FMNMX.FTZ R0, R84, R23, !PT ;  /* 0x0000001754007209 */ /* 0x000fe40007810000 */
[----:B------:R-:W-:-:S02]  /*cad0*/  ISETP.GT.AND P4, PT, R21, 0x31, PT ;  /* 0x000000311500780c */ /* 0x000fc40003f84270 */
[----:B------:R-:W-:Y:S02]  /*cae0*/  FMNMX.FTZ R23, R85, R0, !PT ;  /* 0x0000000055177209 */ /* 0x000fe40007810000 */
[----:B------:R-:W-:Y:S02]  /*caf0*/  FSEL R74, R74, -INF , P1 ;  /* 0xff8000004a4a7808 */ /* 0x000fe40000800000 */
[----:B------:R-:W-:Y:S01]  /*cb00*/  FMNMX.FTZ R0, R72, R23, !PT ;  /* 0x0000001748007209 */ /* 0x000fe20007810000 */
[----:B------:R-:W-:Y:S01]  /*cb10*/  IMAD.MOV.U32 R23, RZ, RZ, -0x7fffffe0 ;  /* 0x80000020ff177424 */ /* 0x000fe200078e00ff */
[C---:B------:R-:W-:Y:S02]  /*cb20*/  ISETP.GT.AND P1, PT, R21.reuse, 0x38, PT ;  /* 0x000000381500780c */ /* 0x040fe40003f24270 */
        /* <DEDUP_REMOVED lines=8> */
[----:B------:R-:W-:Y:S01]  /*cbb0*/  FSEL R68, R68, -INF , P1 ;  /* 0xff80000044447808 */ /* 0x000fe20000800000 */
[----:B------:R-:W-:Y:S01]  /*cbc0*/  HGMMA.64x16x16.F32 R56, gdesc[UR8], R56, gsb0 ;  /* 0x00200000083879f0 */ /* 0x000fe20008000838 */
[----:B------:R-:W-:-:S02]  /*cbd0*/  R2UR UR10, R88 ;  /* 0x00000000580a72ca */ /* 0x000fc400000e0000 */
[----:B------:R-:W-:Y:S02]  /*cbe0*/  R2UR UR11, R89 ;  /* 0x00000000590b72ca */ /* 0x000fe400000e0000 */
[----:B------:R-:W-:Y:S02]  /*cbf0*/  R2UR UR8, R4 ;  /* 0x00000000040872ca */ /* 0x000fe400000e0000 */
[----:B------:R-:W-:Y:S02]  /*cc00*/  R2UR UR9, R5 ;  /* 0x00000000050972ca */ /* 0x000fe400000e0000 */
[----:B------:R-:W-:Y:S02]  /*cc10*/  FSEL R69, R69, -INF , P3 ;  /* 0xff80000045457808 */ /* 0x000fe40001800000 */
[----:B------:R-:W-:Y:S02]  /*cc20*/  FSEL R66, R66, -INF , P5 ;  /* 0xff80000042427808 */ /* 0x000fe40002800000 */
[----:B------:R-:W-:-:S02]  /*cc30*/  ISETP.GT.AND P5, PT, R21, 0x41, PT ;  /* 0x000000411500780c */ /* 0x000fc40003fa4270 */
[----:B------:R-:W-:Y:S02]  /*cc40*/  FSEL R67, R67, -INF , P4 ;  /* 0xff80000043437808 */ /* 0x000fe40002000000 */
[----:B------:R-:W-:Y:S02]  /*cc50*/  ISETP.GT.AND P4, PT, R21, 0x48, PT ;  /* 0x000000481500780c */ /* 0x000fe40003f84270 */
[----:B------:R-:W-:Y:S02]  /*cc60*/  FSEL R71, R71, -INF , P3 ;  /* 0xff80000047477808 */ /* 0x000fe40001800000 */
[C---:B------:R-:W-:Y:S02]  /*cc70*/  ISETP.GT.AND P3, PT, R21.reuse, 0x49, PT ;  /* 0x000000491500780c */ /* 0x040fe40003f64270 */
[----:B------:R-:W-:Y:S02]  /*cc80*/  FSEL R70, R70, -INF , P1 ;  /* 0xff80000046467808 */ /* 0x000fe40000800000 */
[----:B------:R-:W-:-:S02]  /*cc90*/  ISETP.GT.AND P1, PT, R21, 0x50, PT ;  /* 0x000000501500780c */ /* 0x000fc40003f24270 */
[----:B------:R-:W-:Y:S01]  /*cca0*/  FMNMX.FTZ R89, R90, R91, !PT ;  /* 0x0000005b5a597209 */ /* 0x000fe20007810000 */
        /* <DEDUP_REMOVED lines=33> */
[----:B------:R-:W-:Y:S02]  /*cec0*/  FSEL R49, R49, -INF , P2 ;  /* 0xff80000031317808 */ /* 0x000fe40001000000 */
[----:B------:R-:W-:Y:S01]  /*ced0*/  FMNMX.FTZ R0, R48, R23, !PT ;  /* 0x0000001730007209 */ /* 0x000fe20007810000 */
[----:B------:R-:W-:Y:S01]  /*cee0*/  HGMMA.64x16x16.F32 R40, gdesc[UR8], R40, gsb0 ;  /* 0x00200000082879f0 */ /* 0x000fe20008000828 */
[----:B------:R-:W-:-:S02]  /*cef0*/  FSEL R52, R52, -INF , P5 ;  /* 0xff80000034347808 */ /* 0x000fc40002800000 */
[----:B------:R-:W-:Y:S02]  /*cf00*/  FMNMX.FTZ R23, R49, R0, !PT ;  /* 0x0000000031177209 */ /* 0x000fe40007810000 */
        /* <DEDUP_REMOVED lines=8> */
[C---:B------:R-:W-:Y:S02]  /*cf90*/  ISETP.GT.AND P4, PT, R21.reuse, 0x81, PT ;  /* 0x000000811500780c */ /* 0x040fe40003f84270 */
        /* <DEDUP_REMOVED lines=8> */
[----:B------:R-:W-:Y:S01]  /*d020*/  FSEL R44, R44, -INF , P2 ;  /* 0xff8000002c2c7808 */ /* 0x000fe20001000000 */
[----:B------:R-:W-:Y:S01]  /*d030*/  ULDC UR4, c[0x0][0x988] ;  /* 0x0002620000047ab9 */ /* 0x000fe20000000800 */
[----:B------:R-:W-:Y:S01]  /*d040*/  FMNMX.FTZ R23, R41, R0, !PT ;  /* 0x0000000029177209 */ /* 0x000fe20007810000 */
[----:B-1----:R-:W-:Y:S01]  /*d050*/  IMAD.U32 R14, RZ, RZ, UR4 ;  /* 0x00000004ff0e7e24 */ /* 0x002fe2000f8e00ff */
[----:B------:R-:W-:-:S02]  /*d060*/  FSEL R45, R45, -INF , P0 ;  /* 0xff8000002d2d7808 */ /* 0x000fc40000000000 */
[----:B------:R-:W-:Y:S02]  /*d070*/  FMNMX.FTZ R0, R44, R23, !PT ;  /* 0x000000172c007209 */ /* 0x000fe40007810000 */
[----:B------:R-:W-:Y:S02]  /*d080*/  ISETP.GT.AND P0, PT, R21, 0x71, PT ;  /* 0x000000711500780c */ /* 0x000fe40003f04270 */
[----:B------:R-:W-:Y:S02]  /*d090*/  FMNMX.FTZ R23, R45, R0, !PT ;  /* 0x000000002d177209 */ /* 0x000fe40007810000 */
[----:B------:R-:W-:Y:S02]  /*d0a0*/  FSEL R43, R43, -INF , P1 ;  /* 0xff8000002b2b7808 */ /* 0x000fe40000800000 */
[----:B------:R-:W-:Y:S02]  /*d0b0*/  ISETP.GT.AND P1, PT, R21, 0x78, PT ;  /* 0x000000781500780c */ /* 0x000fe40003f24270 */
[----:B------:R-:W-:-:S02]  /*d0c0*/  FSEL R46, R46, -INF , P2 ;  /* 0xff8000002e2e7808 */ /* 0x000fc40001000000 */
[C---:B------:R-:W-:Y:S02]  /*d0d0*/  ISETP.GT.AND P2, PT, R21.reuse, 0x79, PT ;  /* 0x000000791500780c */ /* 0x040fe40003f44270 */
[----:B------:R-:W-:Y:S02]  /*d0e0*/  FSEL R42, R42, -INF , P3 ;  /* 0xff8000002a2a7808 */ /* 0x000fe40001800000 */
[----:B------:R-:W-:Y:S02]  /*d0f0*/  ISETP.GT.AND P3, PT, R21, 0x80, PT ;  /* 0x000000801500780c */ /* 0x000fe40003f64270 */
[----:B------:R-:W-:Y:S02]  /*d100*/  P2R R81, PR, RZ, 0x4 ;  /* 0x00000004ff517803 */ /* 0x000fe40000000000 */
[----:B------:R-:W-:Y:S02]  /*d110*/  P2R R20, PR, RZ, 0x1 ;  /* 0x00000001ff147803 */ /* 0x000fe40000000000 */
[----:B------:R-:W-:Y:S01]  /*d120*/  P2R R80, PR, RZ, 0x2 ;  /* 0x00000002ff507803 */ /* 0x000fe20000000000 */
[----:B------:R-:W-:-:S02]  /*d130*/  WARPGROUP.DEPBAR.LE gsb0, 0x0 ;  /* 0x00008000000079c5 */ /* 0x000fc40000010000 */
[----:B------:R-:W-:Y:S01]  /*d140*/  WARPGROUP.ARRIVE ;  /* 0x00000000000079c5 */ /* 0x000fe20000000000 */
[----:B------:R-:W-:Y:S02]  /*d150*/  FSEL R32, R32, -INF , P6 ;  /* 0xff80000020207808 */ /* 0x000fe40003000000 */
[----:B------:R-:W-:Y:S02]  /*d160*/  FSEL R33, R33, -INF , P0 ;  /* 0xff80000021217808 */ /* 0x000fe40000000000 */
[----:B------:R-:W-:Y:S01]  /*d170*/  FMNMX.FTZ R0, R32, R23, !PT ;  /* 0x0000001720007209 */ /* 0x000fe20007810000 */
[----:B------:R-:W-:Y:S01]  /*d180*/  HGMMA.64x16x16.F32 R24, gdesc[UR12], R24, gsb0 ;  /* 0x002000000c1879f0 */ /* 0x000fe20008000818 */
[----:B------:R-:W-:Y:S02]  /*d190*/  FSEL R36, R36, -INF , P1 ;  /* 0xff80000024247808 */ /* 0x000fe40000800000 */
[----:B------:R-:W-:Y:S02]  /*d1a0*/  FMNMX.FTZ R23, R33, R0, !PT ;  /* 0x0000000021177209 */ /* 0x000fe40007810000 */
[----:B------:R-:W-:-:S02]  /*d1b0*/  FSEL R37, R37, -INF , P2 ;  /* 0xff80000025257808 */ /* 0x000fc40001000000 */
[----:B------:R-:W-:Y:S02]  /*d1c0*/  FMNMX.FTZ R0, R36, R23, !PT ;  /* 0x0000001724007209 */ /* 0x000fe40007810000 */
[----:B------:R-:W-:Y:S02]  /*d1d0*/  ISETP.GT.AND P6, PT, R21, 0x89, PT ;  /* 0x000000891500780c */ /* 0x000fe40003fc4270 */
[----:B------:R-:W-:Y:S02]  /*d1e0*/  FMNMX.FTZ R23, R37, R0, !PT ;  /* 0x0000000025177209 */ /* 0x000fe40007810000 */
[C---:B------:R-:W-:Y:S02]  /*d1f0*/  ISETP.GT.AND P1, PT, R21.reuse, 0x69, PT ;  /* 0x000000691500780c */ /* 0x040fe40003f24270 */
[----:B------:R-:W-:Y:S02]  /*d200*/  ISETP.GT.AND P0, PT, R21, 0x70, PT ;  /* 0x000000701500780c */ /* 0x000fe40003f04270 */
[----:B------:R-:W-:-:S02]  /*d210*/  FSEL R47, R47, -INF , P1 ;  /* 0xff8000002f2f7808 */ /* 0x000fc40000800000 */
[----:B------:R-:W-:Y:S02]  /*d220*/  ISETP.NE.AND P1, PT, R80, RZ, PT ;  /* 0x000000ff5000720c */ /* 0x000fe40003f25270 */
[----:B------:R-:W-:Y:S02]  /*d230*/  FSEL R34, R34, -INF , P0 ;  /* 0xff80000022227808 */ /* 0x000fe40000000000 */
[----:B------:R-:W-:Y:S02]  /*d240*/  ISETP.NE.AND P0, PT, R20, RZ, PT ;  /* 0x000000ff1400720c */ /* 0x000fe40003f05270 */
[----:B------:R-:W-:Y:S02]  /*d250*/  FSEL R38, R38, -INF , P1 ;  /* 0xff80000026267808 */ /* 0x000fe40000800000 */
[----:B------:R-:W-:Y:S02]  /*d260*/  FSEL R35, R35, -INF , P0 ;  /* 0xff80000023237808 */ /* 0x000fe40000000000 */
[----:B------:R-:W-:Y:S01]  /*d270*/  ISETP.NE.AND P0, PT, R98, RZ, PT ;  /* 0x000000ff6200720c */ /* 0x000fe20003f05270 */
[----:B------:R-:W-:-:S02]  /*d280*/  WARPGROUP.DEPBAR.LE gsb0, 0x0 ;  /* 0x00008000000079c5 */ /* 0x000fc40000010000 */
[----:B------:R-:W-:Y:S02]  /*d290*/  FSEL R24, R24, -INF , P3 ;  /* 0xff80000018187808 */ /* 0x000fe40001800000 */
[----:B------:R-:W-:Y:S02]  /*d2a0*/  FSEL R25, R25, -INF , P4 ;  /* 0xff80000019197808 */ /* 0x000fe40002000000 */
[----:B------:R-:W-:Y:S02]  /*d2b0*/  FMNMX.FTZ R0, R24, R23, !PT ;  /* 0x0000001718007209 */ /* 0x000fe40007810000 */
[----:B------:R-:W-:Y:S02]  /*d2c0*/  FSEL R28, R28, -INF , P5 ;  /* 0xff8000001c1c7808 */ /* 0x000fe40002800000 */
[----:B------:R-:W-:Y:S02]  /*d2d0*/  FMNMX.FTZ R23, R25, R0, !PT ;  /* 0x0000000019177209 */ /* 0x000fe40007810000 */
[----:B------:R-:W-:-:S02]  /*d2e0*/  FSEL R29, R29, -INF , P6 ;  /* 0xff8000001d1d7808 */ /* 0x000fc40003000000 */
[----:B------:R-:W-:Y:S02]  /*d2f0*/  FMNMX.FTZ R0, R28, R23, !PT ;  /* 0x000000171c007209 */ /* 0x000fe40007810000 */
[----:B------:R-:W-:Y:S02]  /*d300*/  FSEL R26, R26, -INF , P3 ;  /* 0xff8000001a1a7808 */ /* 0x000fe40001800000 */
[----:B------:R-:W-:Y:S02]  /*d310*/  FMNMX.FTZ R22, R29, R0, !PT ;  /* 0x000000001d167209 */ /* 0x000fe40007810000 */
[----:B------:R-:W-:Y:S02]  /*d320*/  FSEL R27, R27, -INF , P4 ;  /* 0xff8000001b1b7808 */ /* 0x000fe40002000000 */
[----:B------:R-:W-:Y:S01]  /*d330*/  FSEL R30, R30, -INF , P5 ;  /* 0xff8000001e1e7808 */ /* 0x000fe20002800000 */
[----:B------:R-:W0:Y:S01]  /*d340*/  SHFL.BFLY PT, R23, R22, 0x2, 0x1f ;  /* 0x0c401f0016177f89 */ /* 0x000e2200000e0000 */
[----:B------:R-:W-:-:S02]  /*d350*/  FSEL R31, R31, -INF , P6 ;  /* 0xff8000001f1f7808 */ /* 0x000fc40003000000 */
[----:B0-----:R-:W-:-:S05]  /*d360*/  FMNMX.FTZ R23, R22, R23, !PT ;  /* 0x0000001716177209 */ /* 0x001fca0007810000 */
[----:B------:R-:W0:Y:S02]  /*d370*/  SHFL.BFLY PT, R0, R23, 0x1, 0x1f ;  /* 0x0c201f0017007f89 */ /* 0x000e2400000e0000 */
[----:B0-----:R-:W-:-:S04]  /*d380*/  FMNMX.FTZ R0, R23, R0, !PT ;  /* 0x0000000017007209 */ /* 0x001fc80007810000 */
[C---:B------:R-:W-:Y:S01]  /*d390*/  FSETP.NEU.FTZ.AND P2, PT, R0.reuse, -INF , PT ;  /* 0xff8000000000780b */ /* 0x040fe20003f5d000 */
[----:B------:R-:W-:-:S05]  /*d3a0*/  FMUL.FTZ R88, R0, R14 ;  /* 0x0000000e00587220 */ /* 0x000fca0000410000 */
[----:B------:R-:W-:Y:S02]  /*d3b0*/  FSEL R21, R88, RZ, P2 ;  /* 0x000000ff58157208 */ /* 0x000fe40001000000 */
[----:B------:R-:W-:-:S03]  /*d3c0*/  ISETP.NE.AND P2, PT, R81, RZ, PT ;  /* 0x000000ff5100720c */ /* 0x000fc60003f45270 */
[-CC-:B------:R-:W-:Y:S01]  /*d3d0*/  FFMA.FTZ R23, R92, R14.reuse, -R21.reuse ;  /* 0x0000000e5c177223 */ /* 0x180fe20000010815 */
[----:B------:R-:W-:Y:S01]  /*d3e0*/  FMNMX.FTZ R92, R94, R89, !PT ;  /* 0x000000595e5c7209 */ /* 0x000fe20007810000 */
[-CC-:B------:R-:W-:Y:S01]  /*d3f0*/  FFMA.FTZ R80, R93, R14.reuse, -R21.reuse ;  /* 0x0000000e5d507223 */ /* 0x180fe20000010815 */
[-CC-:B------:R-:W-:Y:S01]  /*d400*/  FFMA.FTZ R22, R97, R14.reuse, -R21.reuse ;  /* 0x0000000e61167223 */ /* 0x180fe20000010815 */
[----:B------:R-:W-:Y:S01]  /*d410*/  FSEL R97, R39, -INF , P2 ;  /* 0xff80000027617808 */ /* 0x000fe20001000000 */
        /* <DEDUP_REMOVED lines=41> */
[----:B------:R-:W-:-:S02]  /*d6b0*/  FMNMX.FTZ R93, R67, R72, !PT ;  /* 0x00000048435d7209 */ /* 0x000fc40007810000 */
[----:B------:R-:W-:Y:S02]  /*d6c0*/  ISETP.GE.AND P2, PT, R108, 0x91, PT ;  /* 0x000000916c00780c */ /* 0x000fe40003f46270 */
[----:B------:R-:W-:-:S03]  /*d6d0*/  FMNMX.FTZ R72, R70, R93, !PT ;  /* 0x0000005d46487209 */ /* 0x000fc60007810000 */
[----:B------:R-:W0:Y:S01]  /*d6e0*/  MUFU.EX2 R22, R22 ;  /* 0x0000001600167308 */ /* 0x000e220000000800 */
[----:B------:R-:W-:-:S04]  /*d6f0*/  FMNMX.FTZ R93, R71, R72, !PT ;  /* 0x00000048475d7209 */ /* 0x000fc80007810000 */
[----:B------:R-:W-:-:S03]  /*d700*/  FMNMX.FTZ R72, R58, R93, !PT ;  /* 0x0000005d3a487209 */ /* 0x000fc60007810000 */
[----:B------:R-:W1:Y:S01]  /*d710*/  MUFU.EX2 R23, R23 ;  /* 0x0000001700177308 */ /* 0x000e620000000800 */
[----:B------:R-:W-:-:S04]  /*d720*/  FMNMX.FTZ R93, R59, R72, !PT ;  /* 0x000000483b5d7209 */ /* 0x000fc80007810000 */
[----:B------:R-:W-:-:S03]  /*d730*/  FMNMX.FTZ R72, R62, R93, !PT ;  /* 0x0000005d3e487209 */ /* 0x000fc60007810000 */
[----:B------:R-:W2:Y:S01]  /*d740*/  MUFU.EX2 R80, R80 ;  /* 0x0000005000507308 */ /* 0x000ea20000000800 */
[----:B------:R-:W-:-:S04]  /*d750*/  FMNMX.FTZ R93, R63, R72, !PT ;  /* 0x000000483f5d7209 */ /* 0x000fc80007810000 */
[----:B------:R-:W-:-:S03]  /*d760*/  FMNMX.FTZ R72, R50, R93, !PT ;  /* 0x0000005d32487209 */ /* 0x000fc60007810000 */
[----:B------:R-:W3:Y:S01]  /*d770*/  MUFU.EX2 R81, R81 ;  /* 0x0000005100517308 */ /* 0x000ee20000000800 */
[----:B------:R-:W-:-:S04]  /*d780*/  FMNMX.FTZ R93, R51, R72, !PT ;  /* 0x00000048335d7209 */ /* 0x000fc80007810000 */
[----:B------:R-:W-:-:S03]  /*d790*/  FMNMX.FTZ R72, R54, R93, !PT ;  /* 0x0000005d36487209 */ /* 0x000fc60007810000 */
[----:B------:R-:W4:Y:S01]  /*d7a0*/  MUFU.EX2 R88, R88 ;  /* 0x0000005800587308 */ /* 0x000f220000000800 */
        /* <DEDUP_REMOVED lines=17> */
[-CC-:B------:R-:W-:Y:S01]  /*d8c0*/  FFMA.FTZ R93, R44, R14.reuse, -R21.reuse ;  /* 0x0000000e2c5d7223 */ /* 0x180fe20000010815 */
[----:B------:R-:W-:Y:S01]  /*d8d0*/  FFMA.FTZ R44, R24, R14, -R21 ;  /* 0x0000000e182c7223 */ /* 0x000fe20000010815 */
[----:B------:R-:W-:Y:S01]  /*d8e0*/  MUFU.EX2 R77, R77 ;  /* 0x0000004d004d7308 */ /* 0x000fe20000000800 */
[----:B------:R-:W-:-:S05]  /*d8f0*/  FMNMX.FTZ R72, R31, R48, !PT ;  /* 0x000000301f487209 */ /* 0x000fca0007810000 */
[----:B------:R-:W0:Y:S02]  /*d900*/  SHFL.BFLY PT, R99, R72, 0x2, 0x1f ;  /* 0x0c401f0048637f89 */ /* 0x000e2400000e0000 */
[----:B------:R-:W-:Y:S08]  /*d910*/  MUFU.EX2 R48, R96 ;  /* 0x0000006000307308 */ /* 0x000ff00000000800 */
[----:B------:R1:W-:Y:S08]  /*d920*/  MUFU.EX2 R96, R45 ;  /* 0x0000002d00607308 */ /* 0x0003f00000000800 */
[----:B------:R-:W-:Y:S01]  /*d930*/  MUFU.EX2 R64, R64 ;  /* 0x0000004000407308 */ /* 0x000fe20000000800 */
[----:B-1----:R-:W-:Y:S01]  /*d940*/  FFMA.FTZ R45, R25, R14, -R21 ;  /* 0x0000000e192d7223 */ /* 0x002fe20000010815 */
[----:B0-----:R-:W-:-:S06]  /*d950*/  FMNMX.FTZ R99, R72, R99, !PT ;  /* 0x0000006348637209 */ /* 0x001fcc0007810000 */
[----:B------:R-:W-:Y:S01]  /*d960*/  MUFU.EX2 R65, R65 ;  /* 0x0000004100417308 */ /* 0x000fe20000000800 */
[----:B------:R-:W0:Y:S07]  /*d970*/  SHFL.BFLY PT, R72, R99, 0x1, 0x1f ;  /* 0x0c201f0063487f89 */ /* 0x000e2e00000e0000 */
[----:B------:R-:W-:Y:S08]  /*d980*/  MUFU.EX2 R68, R68 ;  /* 0x0000004400447308 */ /* 0x000ff00000000800 */
[----:B------:R-:W-:Y:S08]  /*d990*/  MUFU.EX2 R69, R69 ;  /* 0x0000004500457308 */ /* 0x000ff00000000800 */
[----:B------:R-:W-:Y:S01]  /*d9a0*/  MUFU.EX2 R56, R56 ;  /* 0x0000003800387308 */ /* 0x000fe20000000800 */
[----:B0-----:R-:W-:-:S04]  /*d9b0*/  FMNMX.FTZ R72, R99, R72, !PT ;  /* 0x0000004863487209 */ /* 0x001fc80007810000 */
[C---:B------:R-:W-:Y:S01]  /*d9c0*/  FSETP.NEU.FTZ.AND P1, PT, R72.reuse, -INF , PT ;  /* 0xff8000004800780b */ /* 0x040fe20003f3d000 */
[----:B------:R-:W-:Y:S02]  /*d9d0*/  FMUL.FTZ R99, R72, R14 ;  /* 0x0000000e48637220 */ /* 0x000fe40000410000 */
[----:B------:R-:W-:Y:S03]  /*d9e0*/  MUFU.EX2 R57, R57 ;  /* 0x0000003900397308 */ /* 0x000fe60000000800 */
[----:B------:R-:W-:Y:S02]  /*d9f0*/  FSEL R99, R99, RZ, P1 ;  /* 0x000000ff63637208 */ /* 0x000fe40000800000 */
[----:B------:R-:W-:-:S03]  /*da00*/  ISETP.NE.AND P1, PT, R101, RZ, PT ;  /* 0x000000ff6500720c */ /* 0x000fc60003f25270 */
        /* <DEDUP_REMOVED lines=10> */
[----:B------:R-:W-:Y:S01]  /*dab0*/  FADD.FTZ R54, R20, R22 ;  /* 0x0000001614367221 */ /* 0x000fe20000010000 */
[-CC-:B------:R-:W-:Y:S01]  /*dac0*/  FFMA.FTZ R87, R87, R14.reuse, -R99.reuse ;  /* 0x0000000e57577223 */ /* 0x180fe20000010863 */
[-CC-:B------:R-:W-:Y:S01]  /*dad0*/  FFMA.FTZ R94, R43, R14.reuse, -R99.reuse ;  /* 0x0000000e2b5e7223 */ /* 0x180fe20000010863 */
[-CC-:B------:R-:W-:Y:S01]  /*dae0*/  FFMA.FTZ R74, R74, R14.reuse, -R99.reuse ;  /* 0x0000000e4a4a7223 */ /* 0x180fe20000010863 */
[----:B------:R-:W-:Y:S01]  /*daf0*/  FADD.FTZ R43, R23, R54 ;  /* 0x00000036172b7221 */ /* 0x000fe20000010000 */
[----:B------:R-:W-:Y:S01]  /*db00*/  @!P1 VIADD R15, R15, 0x31c40 ;  /* 0x00031c400f0f9836 */ /* 0x000fe20000000000 */
[----:B------:R-:W0:Y:S01]  /*db10*/  MUFU.EX2 R25, R25 ;  /* 0x0000001900197308 */ /* 0x000e220000000800 */
[-C--:B------:R-:W-:Y:S01]  /*db20*/  FFMA.FTZ R91, R46, R14.reuse, -R99 ;  /* 0x0000000e2e5b7223 */ /* 0x080fe20000010863 */
[----:B--2---:R-:W-:Y:S01]  /*db30*/  FADD.FTZ R46, R80, R43 ;  /* 0x0000002b502e7221 */ /* 0x004fe20000010000 */
[-C--:B------:R-:W-:Y:S01]  /*db40*/  FFMA.FTZ R75, R75, R14.reuse, -R99 ;  /* 0x0000000e4b4b7223 */ /* 0x080fe20000010863 */
[----:B------:R-:W-:Y:S01]  /*db50*/  @!P1 PRMT R15, RZ, 0x654, R15 ;  /* 0x00000654ff0f9816 */ /* 0x000fe2000000000f */
[-CC-:B------:R-:W-:Y:S01]  /*db60*/  FFMA.FTZ R95, R51, R14.reuse, -R99.reuse ;  /* 0x0000000e335f7223 */ /* 0x180fe20000010863 */
[----:B---3--:R-:W-:Y:S01]  /*db70*/  FADD.FTZ R43, R81, R46 ;  /* 0x0000002e512b7221 */ /* 0x008fe20000010000 */
[-CC-:B------:R-:W-:Y:S01]  /*db80*/  FFMA.FTZ R50, R50, R14.reuse, -R99.reuse ;  /* 0x0000000e32327223 */ /* 0x180fe20000010863 */
[----:B------:R-:W1:Y:S01]  /*db90*/  MUFU.EX2 R29, R29 ;  /* 0x0000001d001d7308 */ /* 0x000e620000000800 */
[-CC-:B------:R-:W-:Y:S01]  /*dba0*/  FFMA.FTZ R78, R78, R14.reuse, -R99.reuse ;  /* 0x0000000e4e4e7223 */ /* 0x180fe20000010863 */
[-C--:B------:R-:W-:Y:S01]  /*dbb0*/  FFMA.FTZ R28, R42, R14.reuse, -R99 ;  /* 0x0000000e2a1c7223 */ /* 0x080fe20000010863 */
[----:B----4-:R-:W-:Y:S01]  /*dbc0*/  FADD.FTZ R43, R88, R43 ;  /* 0x0000002b582b7221 */ /* 0x010fe20000010000 */
[----:B------:R2:W-:Y:S01]  /*dbd0*/  @!P1 SYNCS.ARRIVE.TRANS64.RED.A1T0 RZ, [R15+URZ], RZ ;  /* 0x000000ff0fff99a7 */ /* 0x0005e2000810043f */
[-CC-:B------:R-:W-:Y:S01]  /*dbe0*/  FFMA.FTZ R79, R79, R14.reuse, -R99.reuse ;  /* 0x0000000e4f4f7223 */ /* 0x180fe20000010863 */
[-CC-:B------:R-:W-:Y:S01]  /*dbf0*/  FFMA.FTZ R24, R55, R14.reuse, -R99.reuse ;  /* 0x0000000e37187223 */ /* 0x180fe20000010863 */
[-C--:B------:R-:W-:Y:S01]  /*dc00*/  FFMA.FTZ R55, R47, R14.reuse, -R99 ;  /* 0x0000000e2f377223 */ /* 0x080fe20000010863 */
[----:B------:R-:W3:Y:S01]  /*dc10*/  MUFU.EX2 R90, R90 ;  /* 0x0000005a005a7308 */ /* 0x000ee20000000800 */
[----:B0-----:R-:W-:Y:S01]  /*dc20*/  FADD.FTZ R100, R21, R25 ;  /* 0x0000001915647221 */ /* 0x001fe20000010000 */
[-CC-:B------:R-:W-:Y:S01]  /*dc30*/  FFMA.FTZ R47, R26, R14.reuse, -R99.reuse ;  /* 0x0000000e1a2f7223 */ /* 0x180fe20000010863 */
[-CC-:B------:R-:W-:Y:S01]  /*dc40*/  FFMA.FTZ R66, R66, R14.reuse, -R99.reuse ;  /* 0x0000000e42427223 */ /* 0x180fe20000010863 */
[-CC-:B------:R-:W-:Y:S01]  /*dc50*/  FFMA.FTZ R67, R67, R14.reuse, -R99.reuse ;  /* 0x0000000e43437223 */ /* 0x180fe20000010863 */
[--C-:B------:R-:W-:Y:S01]  /*dc60*/  FFMA.FTZ R70, R70, R14, -R99.reuse ;  /* 0x0000000e46467223 */ /* 0x100fe20000010863 */
[----:B------:R-:W-:Y:S01]  /*dc70*/  F2FP.F16.F32.PACK_AB R20, R22, R20 ;  /* 0x000000141614723e */ /* 0x000fe200000000ff */
[-CC-:B------:R-:W-:Y:S01]  /*dc80*/  FFMA.FTZ R71, R71, R14.reuse, -R99.reuse ;  /* 0x0000000e47477223 */ /* 0x180fe20000010863 */
[----:B------:R-:W0:Y:S01]  /*dc90*/  MUFU.EX2 R82, R82 ;  /* 0x0000005200527308 */ /* 0x000e220000000800 */
[----:B-1----:R-:W-:Y:S01]  /*dca0*/  FADD.FTZ R101, R29, R100 ;  /* 0x000000641d657221 */ /* 0x002fe20000010000 */
[----:B------:R-:W-:Y:S01]  /*dcb0*/  F2FP.F16.F32.PACK_AB R22, R80, R23 ;  /* 0x000000175016723e */ /* 0x000fe200000000ff */
[-CC-:B------:R-:W-:Y:S01]  /*dcc0*/  FFMA.FTZ R58, R58, R14.reuse, -R99.reuse ;  /* 0x0000000e3a3a7223 */ /* 0x180fe20000010863 */
[-CC-:B------:R-:W-:Y:S01]  /*dcd0*/  FFMA.FTZ R59, R59, R14.reuse, -R99.reuse ;  /* 0x0000000e3b3b7223 */ /* 0x180fe20000010863 */
[-CC-:B------:R-:W-:Y:S01]  /*dce0*/  FFMA.FTZ R62, R62, R14.reuse, -R99.reuse ;  /* 0x0000000e3e3e7223 */ /* 0x180fe20000010863 */
[-C--:B------:R-:W-:Y:S01]  /*dcf0*/  FFMA.FTZ R63, R63, R14.reuse, -R99 ;  /* 0x0000000e3f3f7223 */ /* 0x080fe20000010863 */
[----:B------:R-:W-:Y:S01]  /*dd00*/  F2FP.F16.F32.PACK_AB R21, R25, R21 ;  /* 0x000000151915723e */ /* 0x000fe200000000ff */
[----:B------:R-:W1:Y:S01]  /*dd10*/  MUFU.EX2 R83, R83 ;  /* 0x0000005300537308 */ /* 0x000e620000000800 */
[----:B---3--:R-:W-:Y:S01]  /*dd20*/  FADD.FTZ R101, R90, R101 ;  /* 0x000000655a657221 */ /* 0x008fe20000010000 */
[-CC-:B------:R-:W-:Y:S01]  /*dd30*/  FFMA.FTZ R51, R34, R14.reuse, -R99.reuse ;  /* 0x0000000e22337223 */ /* 0x180fe20000010863 */
[-CC-:B------:R-:W-:Y:S01]  /*dd40*/  FFMA.FTZ R54, R35, R14.reuse, -R99.reuse ;  /* 0x0000000e23367223 */ /* 0x180fe20000010863 */
[----:B------:R-:W-:-:S04]  /*dd50*/  FFMA.FTZ R97, R97, R14, -R99 ;  /* 0x0000000e61617223 */ /* 0x000fc80000010863 */
[----:B------:R-:W3:Y:S01]  /*dd60*/  MUFU.EX2 R86, R86 ;  /* 0x0000005600567308 */ /* 0x000ee20000000800 */
[----:B0-----:R-:W-:-:S07]  /*dd70*/  FADD.FTZ R46, R82, R101 ;  /* 0x00000065522e7221 */ /* 0x001fce0000010000 */
[----:B------:R-:W0:Y:S01]  /*dd80*/  MUFU.EX2 R87, R87 ;  /* 0x0000005700577308 */ /* 0x000e220000000800 */
[----:B-1----:R-:W-:-:S07]  /*dd90*/  F2FP.F16.F32.PACK_AB R25, R83, R82 ;  /* 0x000000525319723e */ /* 0x002fce00000000ff */
[----:B------:R-:W1:Y:S08]  /*dda0*/  MUFU.EX2 R74, R74 ;  /* 0x0000004a004a7308 */ /* 0x000e700000000800 */
[----:B------:R-:W4:Y:S08]  /*ddb0*/  MUFU.EX2 R75, R75 ;  /* 0x0000004b004b7308 */ /* 0x000f300000000800 */
[----:B------:R3:W-:Y:S08]  /*ddc0*/  MUFU.EX2 R42, R95 ;  /* 0x0000005f002a7308 */ /* 0x0007f00000000800 */
[----:B--2---:R2:W-:Y:S01]  /*ddd0*/  MUFU.EX2 R15, R50 ;  /* 0x00000032000f7308 */ /* 0x0045e20000000800 */
[----:B---3--:R-:W-:Y:S01]  /*dde0*/  FADD.FTZ R95, R83, R46 ;  /* 0x0000002e535f7221 */ /* 0x008fe20000010000 */
[----:B------:R-:W-:-:S03]  /*ddf0*/  FFMA.FTZ R46, R27, R14, -R99 ;  /* 0x0000000e1b2e7223 */ /* 0x000fc60000010863 */
[----:B------:R-:W-:-:S03]  /*de00*/  FADD.FTZ R26, R86, R95 ;  /* 0x0000005f561a7221 */ /* 0x000fc60000010000 */
[----:B------:R-:W3:Y:S01]  /*de10*/  MUFU.EX2 R78, R78 ;  /* 0x0000004e004e7308 */ /* 0x000ee20000000800 */
[----:B--2---:R-:W-:Y:S01]  /*de20*/  FFMA.FTZ R50, R38, R14, -R99 ;  /* 0x0000000e26327223 */ /* 0x004fe20000010863 */
[----:B------:R-:W-:Y:S01]  /*de30*/  FADD.FTZ R38, R84, R43 ;  /* 0x0000002b54267221 */ /* 0x000fe20000010000 */
[----:B0-----:R-:W-:-:S03]  /*de40*/  FADD.FTZ R27, R87, R26 ;  /* 0x0000001a571b7221 */ /* 0x001fc60000010000 */
[----:B------:R-:W-:Y:S01]  /*de50*/  FADD.FTZ R100, R85, R38 ;  /* 0x0000002655647221 */ /* 0x000fe20000010000 */
[----:B-1----:R-:W-:Y:S01]  /*de60*/  FADD.FTZ R26, R74, R27 ;  /* 0x0000001b4a1a7221 */ /* 0x002fe20000010000 */
[----:B------:R-:W0:Y:S01]  /*de70*/  MUFU.EX2 R79, R79 ;  /* 0x0000004f004f7308 */ /* 0x000e220000000800 */
[-CC-:B------:R-:W-:Y:S01]  /*de80*/  FFMA.FTZ R38, R30, R14.reuse, -R99.reuse ;  /* 0x0000000e1e267223 */ /* 0x180fe20000010863 */
[----:B------:R-:W-:Y:S01]  /*de90*/  FADD.FTZ R100, R89, R100 ;  /* 0x0000006459647221 */ /* 0x000fe20000010000 */
[----:B----4-:R-:W-:Y:S01]  /*dea0*/  FADD.FTZ R23, R75, R26 ;  /* 0x0000001a4b177221 */ /* 0x010fe20000010000 */
[----:B------:R-:W-:Y:S02]  /*deb0*/  FFMA.FTZ R99, R31, R14, -R99 ;  /* 0x0000000e1f637223 */ /* 0x000fe40000010863 */
[----:B------:R-:W-:Y:S02]  /*dec0*/  FADD.FTZ R27, R73, R100 ;  /* 0x00000064491b7221 */ /* 0x000fe40000010000 */
[----:B------:R-:W1:Y:S01]  /*ded0*/  MUFU.EX2 R66, R66 ;  /* 0x0000004200427308 */ /* 0x000e620000000800 */
[----:B---3--:R-:W-:Y:S01]  /*dee0*/  FADD.FTZ R30, R78, R23 ;  /* 0x000000174e1e7221 */ /* 0x008fe20000010000 */
[----:B------:R-:W-:-:S04]  /*def0*/  FADD.FTZ R26, R76, R27 ;  /* 0x0000001b4c1a7221 */ /* 0x000fc80000010000 */
[----:B------:R-:W-:Y:S01]  /*df00*/  FADD.FTZ R23, R77, R26 ;  /* 0x0000001a4d177221 */ /* 0x000fe20000010000 */
[----:B------:R-:W-:Y:S01]  /*df10*/  F2FP.F16.F32.PACK_AB R26, R85, R84 ;  /* 0x00000054551a723e */ /* 0x000fe200000000ff */
[----:B------:R-:W2:Y:S01]  /*df20*/  MUFU.EX2 R67, R67 ;  /* 0x0000004300437308 */ /* 0x000ea20000000800 */
[----:B0-----:R-:W-:Y:S01]  /*df30*/  FADD.FTZ R27, R79, R30 ;  /* 0x0000001e4f1b7221 */ /* 0x001fe20000010000 */
[----:B------:R-:W-:Y:S01]  /*df40*/  FADD.FTZ R84, R64, R23 ;  /* 0x0000001740547221 */ /* 0x000fe20000010000 */
[----:B------:R-:W-:Y:S02]  /*df50*/  F2FP.F16.F32.PACK_AB R30, R77, R76 ;  /* 0x0000004c4d1e723e */ /* 0x000fe400000000ff */
[----:B------:R-:W-:-:S03]  /*df60*/  F2FP.F16.F32.PACK_AB R23, R90, R29 ;  /* 0x0000001d5a17723e */ /* 0x000fc600000000ff */
[----:B------:R-:W0:Y:S01]  /*df70*/  MUFU.EX2 R70, R70 ;  /* 0x0000004600467308 */ /* 0x000e220000000800 */
[----:B-1----:R-:W-:Y:S01]  /*df80*/  FADD.FTZ R76, R66, R27 ;  /* 0x0000001b424c7221 */ /* 0x002fe20000010000 */
[----:B------:R-:W-:Y:S01]  /*df90*/  FADD.FTZ R27, R65, R84 ;  /* 0x00000054411b7221 */ /* 0x000fe20000010000 */
[----:B------:R1:W-:Y:S03]  /*dfa0*/  STSM.16.M88.4 [R144+0x24300], R20 ;  /* 0x0243001490007844 */ /* 0x0003e60000000200 */
[----:B------:R-:W-:Y:S01]  /*dfb0*/  FADD.FTZ R84, R68, R27 ;  /* 0x0000001b44547221 */ /* 0x000fe20000010000 */
[----:B------:R-:W-:Y:S01]  /*dfc0*/  F2FP.F16.F32.PACK_AB R27, R87, R86 ;  /* 0x00000056571b723e */ /* 0x000fe200000000ff */
[----:B------:R-:W3:Y:S01]  /*dfd0*/  MUFU.EX2 R71, R71 ;  /* 0x0000004700477308 */ /* 0x000ee20000000800 */
[----:B--2---:R-:W-:Y:S01]  /*dfe0*/  FADD.FTZ R29, R67, R76 ;  /* 0x0000004c431d7221 */ /* 0x004fe20000010000 */
[----:B------:R-:W-:-:S06]  /*dff0*/  FADD.FTZ R31, R69, R84 ;  /* 0x00000054451f7221 */ /* 0x000fcc0000010000 */
[----:B------:R-:W2:Y:S01]  /*e000*/  MUFU.EX2 R58, R58 ;  /* 0x0000003a003a7308 */ /* 0x000ea20000000800 */
[----:B0-----:R-:W-:Y:S01]  /*e010*/  FADD.FTZ R82, R70, R29 ;  /* 0x0000001d46527221 */ /* 0x001fe20000010000 */
[----:B------:R-:W-:Y:S01]  /*e020*/  F2FP.F16.F32.PACK_AB R29, R75, R74 ;  /* 0x0000004a4b1d723e */ /* 0x000fe200000000ff */
[----:B------:R-:W-:Y:S01]  /*e030*/  FADD.FTZ R74, R56, R31 ;  /* 0x0000001f384a7221 */ /* 0x000fe20000010000 */
[----:B------:R-:W-:Y:S02]  /*e040*/  F2FP.F16.F32.PACK_AB R31, R79, R78 ;  /* 0x0000004e4f1f723e */ /* 0x000fe400000000ff */
[----:B-1----:R-:W-:Y:S02]  /*e050*/  F2FP.F16.F32.PACK_AB R20, R65, R64 ;  /* 0x000000404114723e */ /* 0x002fe400000000ff */
[----:B------:R-:W-:Y:S01]  /*e060*/  MUFU.EX2 R59, R59 ;  /* 0x0000003b003b7308 */ /* 0x000fe20000000800 */
[----:B---3--:R-:W-:Y:S01]  /*e070*/  FADD.FTZ R75, R71, R82 ;  /* 0x00000052474b7221 */ /* 0x008fe20000010000 */
[----:B------:R-:W-:-:S02]  /*e080*/  F2FP.F16.F32.PACK_AB R22, R69, R68 ;  /* 0x000000444516723e */ /* 0x000fc400000000ff */
[----:B------:R-:W-:-:S04]  /*e090*/  F2FP.F16.F32.PACK_AB R21, R67, R66 ;  /* 0x000000424315723e */ /* 0x000fc800000000ff */
[----:B------:R-:W-:Y:S01]  /*e0a0*/  MUFU.EX2 R62, R62 ;  /* 0x0000003e003e7308 */ /* 0x000fe20000000800 */
[----:B--2---:R-:W-:Y:S01]  /*e0b0*/  FADD.FTZ R78, R58, R75 ;  /* 0x0000004b3a4e7221 */ /* 0x004fe20000010000 */
[----:B------:R-:W-:-:S04]  /*e0c0*/  FADD.FTZ R75, R57, R74 ;  /* 0x0000004a394b7221 */ /* 0x000fc80000010000 */
[----:B------:R-:W-:Y:S02]  /*e0d0*/  FADD.FTZ R74, R60, R75 ;  /* 0x0000004b3c4a7221 */ /* 0x000fe40000010000 */
[----:B------:R-:W0:Y:S08]  /*e0e0*/  MUFU.EX2 R61, R61 ;  /* 0x0000003d003d7308 */ /* 0x000e300000000800 */
[----:B------:R-:W-:Y:S08]  /*e0f0*/  MUFU.EX2 R63, R63 ;  /* 0x0000003f003f7308 */ /* 0x000ff00000000800 */
[----:B------:R-:W1:Y:S01]  /*e100*/  MUFU.EX2 R39, R39 ;  /* 0x0000002700277308 */ /* 0x000e620000000800 */
[----:B0-----:R-:W-:-:S07]  /*e110*/  FADD.FTZ R74, R61, R74 ;  /* 0x0000004a3d4a7221 */ /* 0x001fce0000010000 */
[----:B------:R-:W0:Y:S08]  /*e120*/  MUFU.EX2 R49, R49 ;  /* 0x0000003100317308 */ /* 0x000e300000000800 */
[----:B------:R2:W-:Y:S01]  /*e130*/  MUFU.EX2 R76, R55 ;  /* 0x00000037004c7308 */ /* 0x0005e20000000800 */
[----:B-1----:R-:W-:-:S07]  /*e140*/  FADD.FTZ R74, R39, R74 ;  /* 0x0000004a274a7221 */ /* 0x002fce0000010000 */
[----:B------:R-:W1:Y:S01]  /*e150*/  MUFU.EX2 R34, R98 ;  /* 0x0000006200227308 */ /* 0x000e620000000800 */
[----:B--2---:R-:W-:-:S04]  /*e160*/  FADD.FTZ R55, R59, R78 ;  /* 0x0000004e3b377221 */ /* 0x004fc80000010000 */
[----:B------:R-:W-:-:S03]  /*e170*/  FADD.FTZ R78, R62, R55 ;  /* 0x000000373e4e7221 */ /* 0x000fc60000010000 */
[----:B------:R-:W2:Y:S01]  /*e180*/  MUFU.EX2 R52, R52 ;  /* 0x0000003400347308 */ /* 0x000ea20000000800 */
[----:B------:R-:W-:-:S04]  /*e190*/  FADD.FTZ R78, R63, R78 ;  /* 0x0000004e3f4e7221 */ /* 0x000fc80000010000 */
[----:B------:R-:W-:-:S03]  /*e1a0*/  FADD.FTZ R23, R15, R78 ;  /* 0x0000004e0f177221 */ /* 0x000fc60000010000 */
[----:B------:R3:W4:Y:S08]  /*e1b0*/  MUFU.EX2 R35, R24 ;  /* 0x0000001800237308 */ /* 0x0007300000000800 */
[----:B------:R-:W4:Y:S01]  /*e1c0*/  MUFU.EX2 R53, R53 ;  /* 0x0000003500357308 */ /* 0x000f220000000800 */
[----:B---3--:R-:W-:-:S05]  /*e1d0*/  F2FP.F16.F32.PACK_AB R24, R88, R81 ;  /* 0x000000515818723e */ /* 0x008fca00000000ff */
[----:B------:R0:W-:Y:S02]  /*e1e0*/  STSM.16.M88.4 [R144+0x25b00], R24 ;  /* 0x025b001890007844 */ /* 0x0001e40000000200 */
[----:B------:R3:W4:Y:S08]  /*e1f0*/  MUFU.EX2 R43, R28 ;  /* 0x0000001c002b7308 */ /* 0x0007300000000800 */
[----:B------:R-:W4:Y:S01]  /*e200*/  MUFU.EX2 R92, R92 ;  /* 0x0000005c005c7308 */ /* 0x000f220000000800 */
[----:B---3--:R-:W-:Y:S01]  /*e210*/  F2FP.F16.F32.PACK_AB R28, R73, R89 ;  /* 0x00000059491c723e */ /* 0x008fe200000000ff */
[----:B0-----:R-:W-:Y:S01]  /*e220*/  FADD.FTZ R25, R49, R74 ;  /* 0x0000004a31197221 */ /* 0x001fe20000010000 */
[----:B------:R-:W-:-:S05]  /*e230*/  FADD.FTZ R27, R42, R23 ;  /* 0x000000172a1b7221 */ /* 0x000fca0000010000 */
[----:B------:R-:W0:Y:S01]  /*e240*/  MUFU.EX2 R80, R94 ;  /* 0x0000005e00507308 */ /* 0x000e220000000800 */
[----:B------:R1:W-:Y:S01]  /*e250*/  STSM.16.M88.4 [R144+0x27300], R28 ;  /* 0x0273001c90007844 */ /* 0x0003e20000000200 */
[----:B------:R-:W-:Y:S01]  /*e260*/  FADD.FTZ R25, R48, R25 ;  /* 0x0000001930197221 */ /* 0x000fe20000010000 */
[----:B------:R-:W-:Y:S01]  /*e270*/  F2FP.F16.F32.PACK_AB R23, R71, R70 ;  /* 0x000000464717723e */ /* 0x000fe200000000ff */
[----:B------:R-:W-:Y:S01]  /*e280*/  IMAD.MOV.U32 R71, RZ, RZ, RZ ;  /* 0x000000ffff477224 */ /* 0x000fe200078e00ff */
[----:B------:R-:W-:Y:S02]  /*e290*/  F2FP.F16.F32.PACK_AB R24, R57, R56 ;  /* 0x000000383918723e */ /* 0x000fe400000000ff */
[----:B------:R-:W-:Y:S01]  /*e2a0*/  F2FP.F16.F32.PACK_AB R26, R61, R60 ;  /* 0x0000003c3d1a723e */ /* 0x000fe200000000ff */
[----:B------:R-:W3:Y:S01]  /*e2b0*/  MUFU.EX2 R93, R93 ;  /* 0x0000005d005d7308 */ /* 0x000ee20000000800 */
[----:B------:R0:W-:Y:S01]  /*e2c0*/  STSM.16.M88.4 [R144+0x28b00], R20 ;  /* 0x028b001490007844 */ /* 0x0001e20000000200 */
[--C-:B------:R-:W-:Y:S01]  /*e2d0*/  IMAD.MOV.U32 R70, RZ, RZ, R71.reuse ;  /* 0x000000ffff467224 */ /* 0x100fe200078e0047 */
[----:B------:R-:W-:Y:S01]  /*e2e0*/  MOV R61, R71 ;  /* 0x00000047003d7202 */ /* 0x000fe20000000f00 */
[----:B------:R-:W-:-:S02]  /*e2f0*/  IMAD.MOV.U32 R69, RZ, RZ, R71 ;  /* 0x000000ffff457224 */ /* 0x000fc400078e0047 */
[----:B------:R-:W-:Y:S02]  /*e300*/  IMAD.MOV.U32 R68, RZ, RZ, R71 ;  /* 0x000000ffff447224 */ /* 0x000fe400078e0047 */
[----:B------:R-:W3:Y:S01]  /*e310*/  MUFU.EX2 R73, R91 ;  /* 0x0000005b00497308 */ /* 0x000ee20000000800 */
[----:B-1----:R-:W-:Y:S01]  /*e320*/  FADD.FTZ R28, R34, R27 ;  /* 0x0000001b221c7221 */ /* 0x002fe20000010000 */
[----:B--2---:R-:W-:Y:S01]  /*e330*/  FADD.FTZ R30, R52, R25 ;  /* 0x00000019341e7221 */ /* 0x004fe20000010000 */
[----:B------:R-:W-:Y:S01]  /*e340*/  F2FP.F16.F32.PACK_AB R25, R59, R58 ;  /* 0x0000003a3b19723e */ /* 0x000fe200000000ff */
[----:B------:R-:W-:Y:S02]  /*e350*/  IMAD.MOV.U32 R67, RZ, RZ, R71 ;  /* 0x000000ffff437224 */ /* 0x000fe400078e0047 */
[----:B----4-:R-:W-:Y:S01]  /*e360*/  FADD.FTZ R28, R35, R28 ;  /* 0x0000001c231c7221 */ /* 0x010fe20000010000 */
[----:B------:R-:W-:Y:S01]  /*e370*/  FADD.FTZ R29, R53, R30 ;  /* 0x0000001e351d7221 */ /* 0x000fe20000010000 */
[----:B------:R-:W-:Y:S01]  /*e380*/  F2FP.F16.F32.PACK_AB R27, R63, R62 ;  /* 0x0000003e3f1b723e */ /* 0x000fe200000000ff */
[----:B------:R-:W1:Y:S01]  /*e390*/  MUFU.EX2 R40, R40 ;  /* 0x0000002800287308 */ /* 0x000e620000000800 */
[----:B------:R-:W-:Y:S01]  /*e3a0*/  FADD.FTZ R55, R43, R28 ;  /* 0x0000001c2b377221 */ /* 0x000fe20000010000 */
[----:B------:R-:W-:Y:S01]  /*e3b0*/  FADD.FTZ R28, R92, R29 ;  /* 0x0000001d5c1c7221 */ /* 0x000fe20000010000 */
[----:B0-----:R-:W-:Y:S01]  /*e3c0*/  F2FP.F16.F32.PACK_AB R20, R49, R39 ;  /* 0x000000273114723e */ /* 0x001fe200000000ff */
[----:B------:R0:W-:Y:S01]  /*e3d0*/  STSM.16.M88.4 [R144+0x2a300], R24 ;  /* 0x02a3001890007844 */ /* 0x0001e20000000200 */
[----:B------:R-:W-:Y:S01]  /*e3e0*/  FADD.FTZ R30, R80, R55 ;  /* 0x00000037501e7221 */ /* 0x000fe20000010000 */
[----:B---3--:R-:W-:Y:S01]  /*e3f0*/  FADD.FTZ R29, R93, R28 ;  /* 0x0000001c5d1d7221 */ /* 0x008fe20000010000 */
[----:B------:R-:W-:Y:S01]  /*e400*/  F2FP.F16.F32.PACK_AB R21, R42, R15 ;  /* 0x0000000f2a15723e */ /* 0x000fe200000000ff */
[----:B------:R-:W2:Y:S01]  /*e410*/  MUFU.EX2 R51, R51 ;  /* 0x0000003300337308 */ /* 0x000ea20000000800 */
[----:B------:R-:W-:Y:S01]  /*e420*/  FADD.FTZ R39, R73, R30 ;  /* 0x0000001e49277221 */ /* 0x000fe20000010000 */
[----:B------:R-:W-:Y:S01]  /*e430*/  FADD.FTZ R29, R96, R29 ;  /* 0x0000001d601d7221 */ /* 0x000fe20000010000 */
[----:B------:R-:W-:Y:S01]  /*e440*/  F2FP.F16.F32.PACK_AB R23, R35, R34 ;  /* 0x000000222317723e */ /* 0x000fe200000000ff */
[----:B------:R-:W-:-:S02]  /*e450*/  IMAD.MOV.U32 R66, RZ, RZ, R71 ;  /* 0x000000ffff427224 */ /* 0x000fc400078e0047 */
[----:B------:R-:W-:Y:S01]  /*e460*/  FADD.FTZ R28, R76, R39 ;  /* 0x000000274c1c7221 */ /* 0x000fe20000010000 */
[----:B------:R-:W-:Y:S01]  /*e470*/  F2FP.F16.F32.PACK_AB R22, R52, R48 ;  /* 0x000000303416723e */ /* 0x000fe200000000ff */
[----:B------:R-:W-:Y:S01]  /*e480*/  IMAD.MOV.U32 R65, RZ, RZ, R71 ;  /* 0x000000ffff417224 */ /* 0x000fe200078e0047 */
[----:B------:R-:W3:Y:S01]  /*e490*/  MUFU.EX2 R41, R41 ;  /* 0x0000002900297308 */ /* 0x000ee20000000800 */
[----:B-1----:R-:W-:Y:S01]  /*e4a0*/  FADD.FTZ R30, R40, R29 ;  /* 0x0000001d281e7221 */ /* 0x002fe20000010000 */
[--C-:B------:R-:W-:Y:S01]  /*e4b0*/  IMAD.MOV.U32 R64, RZ, RZ, R71.reuse ;  /* 0x000000ffff407224 */ /* 0x100fe200078e0047 */
[----:B------:R-:W-:Y:S01]  /*e4c0*/  STSM.16.M88.4 [R144+0x2bb00], R20 ;  /* 0x02bb001490007844 */ /* 0x000fe20000000200 */
[----:B0-----:R-:W-:Y:S01]  /*e4d0*/  F2FP.F16.F32.PACK_AB R24, R92, R53 ;  /* 0x000000355c18723e */ /* 0x001fe200000000ff */
[--C-:B------:R-:W-:Y:S01]  /*e4e0*/  IMAD.MOV.U32 R63, RZ, RZ, R71.reuse ;  /* 0x000000ffff3f7224 */ /* 0x100fe200078e0047 */
[----:B------:R-:W-:Y:S01]  /*e4f0*/  F2FP.F16.F32.PACK_AB R26, R96, R93 ;  /* 0x0000005d601a723e */ /* 0x000fe200000000ff */
[--C-:B------:R-:W-:Y:S01]  /*e500*/  IMAD.MOV.U32 R62, RZ, RZ, R71.reuse ;  /* 0x000000ffff3e7224 */ /* 0x100fe200078e0047 */
[----:B------:R-:W0:Y:S01]  /*e510*/  MUFU.EX2 R54, R54 ;  /* 0x0000003600367308 */ /* 0x000e220000000800 */
[----:B--2---:R-:W-:Y:S01]  /*e520*/  FADD.FTZ R15, R51, R28 ;  /* 0x0000001c330f7221 */ /* 0x004fe20000010000 */
[----:B------:R-:W-:Y:S01]  /*e530*/  F2FP.F16.F32.PACK_AB R25, R80, R43 ;  /* 0x0000002b5019723e */ /* 0x000fe200000000ff */
[--C-:B------:R-:W-:Y:S01]  /*e540*/  IMAD.MOV.U32 R60, RZ, RZ, R71.reuse ;  /* 0x000000ffff3c7224 */ /* 0x100fe200078e0047 */
[----:B------:R-:W-:Y:S01]  /*e550*/  MOV R39, R71 ;  /* 0x0000004700277202 */ /* 0x000fe20000000f00 */
[----:B------:R-:W-:-:S02]  /*e560*/  IMAD.MOV.U32 R59, RZ, RZ, R71 ;  /* 0x000000ffff3b7224 */ /* 0x000fc400078e0047 */
[--C-:B------:R-:W-:Y:S01]  /*e570*/  IMAD.MOV.U32 R58, RZ, RZ, R71.reuse ;  /* 0x000000ffff3a7224 */ /* 0x100fe200078e0047 */
[----:B------:R-:W1:Y:S01]  /*e580*/  MUFU.EX2 R36, R36 ;  /* 0x0000002400247308 */ /* 0x000e620000000800 */
[----:B---3--:R-:W-:Y:S01]  /*e590*/  FADD.FTZ R27, R41, R30 ;  /* 0x0000001e291b7221 */ /* 0x008fe20000010000 */
[--C-:B------:R-:W-:Y:S02]  /*e5a0*/  IMAD.MOV.U32 R57, RZ, RZ, R71.reuse ;  /* 0x000000ffff397224 */ /* 0x100fe400078e0047 */
[--C-:B------:R-:W-:Y:S02]  /*e5b0*/  IMAD.MOV.U32 R56, RZ, RZ, R71.reuse ;  /* 0x000000ffff387224 */ /* 0x100fe400078e0047 */
[----:B------:R-:W-:Y:S02]  /*e5c0*/  IMAD.MOV.U32 R55, RZ, RZ, R71 ;  /* 0x000000ffff377224 */ /* 0x000fe400078e0047 */
        /* <DEDUP_REMOVED lines=8> */
[----:B------:R-:W-:Y:S01]  /*e650*/  F2FP.F16.F32.PACK_AB R27, R76, R73 ;  /* 0x000000494c1b723e */ /* 0x000fe200000000ff */
[--C-:B------:R-:W-:Y:S02]  /*e660*/  IMAD.MOV.U32 R51, RZ, RZ, R71.reuse ;  /* 0x000000ffff337224 */ /* 0x100fe400078e0047 */
[----:B------:R-:W-:Y:S02]  /*e670*/  IMAD.MOV.U32 R49, RZ, RZ, R71 ;  /* 0x000000ffff317224 */ /* 0x000fe400078e0047 */
[----:B------:R1:W-:Y:S01]  /*e680*/  STSM.16.M88.4 [R144+0x2d300], R24 ;  /* 0x02d3001890007844 */ /* 0x0003e20000000200 */
[----:B------:R-:W3:Y:S01]  /*e690*/  MUFU.EX2 R31, R97 ;  /* 0x00000061001f7308 */ /* 0x000ee20000000800 */
[----:B--2---:R-:W-:Y:S01]  /*e6a0*/  FADD.FTZ R30, R50, R15 ;  /* 0x0000000f321e7221 */ /* 0x004fe20000010000 */
[----:B------:R-:W-:-:S02]  /*e6b0*/  IMAD.MOV.U32 R48, RZ, RZ, R71 ;  /* 0x000000ffff307224 */ /* 0x000fc400078e0047 */
[----:B------:R-:W-:-:S04]  /*e6c0*/  IMAD.MOV.U32 R43, RZ, RZ, R71 ;  /* 0x000000ffff2b7224 */ /* 0x000fc800078e0047 */
[----:B------:R-:W2:Y:S01]  /*e6d0*/  MUFU.EX2 R44, R44 ;  /* 0x0000002c002c7308 */ /* 0x000ea20000000800 */
[----:B0-----:R-:W-:Y:S01]  /*e6e0*/  FADD.FTZ R15, R37, R28 ;  /* 0x0000001c250f7221 */ /* 0x001fe20000010000 */
[----:B------:R-:W-:Y:S01]  /*e6f0*/  F2FP.F16.F32.PACK_AB R28, R41, R40 ;  /* 0x00000028291c723e */ /* 0x000fe200000000ff */
[--C-:B------:R-:W-:Y:S02]  /*e700*/  IMAD.MOV.U32 R41, RZ, RZ, R71.reuse ;  /* 0x000000ffff297224 */ /* 0x100fe400078e0047 */
[--C-:B------:R-:W-:Y:S02]  /*e710*/  IMAD.MOV.U32 R40, RZ, RZ, R71.reuse ;  /* 0x000000ffff287224 */ /* 0x100fe400078e0047 */
[--C-:B-1----:R-:W-:Y:S01]  /*e720*/  IMAD.MOV.U32 R27, RZ, RZ, R71.reuse ;  /* 0x000000ffff1b7224 */ /* 0x102fe200078e0047 */
[----:B------:R-:W0:Y:S01]  /*e730*/  MUFU.EX2 R47, R47 ;  /* 0x0000002f002f7308 */ /* 0x000e220000000800 */
[----:B---3--:R-:W-:Y:S01]  /*e740*/  FADD.FTZ R34, R31, R30 ;  /* 0x0000001e1f227221 */ /* 0x008fe20000010000 */
[----:B------:R-:W-:Y:S01]  /*e750*/  F2FP.F16.F32.PACK_AB R30, R37, R36 ;  /* 0x00000024251e723e */ /* 0x000fe200000000ff */
[--C-:B------:R-:W-:Y:S01]  /*e760*/  IMAD.MOV.U32 R37, RZ, RZ, R71.reuse ;  /* 0x000000ffff257224 */ /* 0x100fe200078e0047 */
[----:B------:R-:W-:Y:S01]  /*e770*/  F2FP.F16.F32.PACK_AB R31, R31, R50 ;  /* 0x000000321f1f723e */ /* 0x000fe200000000ff */
[----:B------:R-:W-:-:S02]  /*e780*/  IMAD.MOV.U32 R50, RZ, RZ, R71 ;  /* 0x000000ffff327224 */ /* 0x000fc400078e0047 */
[----:B------:R-:W-:Y:S01]  /*e790*/  IMAD.MOV.U32 R36, RZ, RZ, R71 ;  /* 0x000000ffff247224 */ /* 0x000fe200078e0047 */
[----:B------:R-:W1:Y:S01]  /*e7a0*/  MUFU.EX2 R45, R45 ;  /* 0x0000002d002d7308 */ /* 0x000e620000000800 */
[----:B--2---:R-:W-:Y:S01]  /*e7b0*/  FADD.FTZ R42, R44, R15 ;  /* 0x0000000f2c2a7221 */ /* 0x004fe20000010000 */
[----:B------:R2:W-:Y:S01]  /*e7c0*/  STSM.16.M88.4 [R144+0x2eb00], R28 ;  /* 0x02eb001c90007844 */ /* 0x0005e20000000200 */
[--C-:B------:R-:W-:Y:S02]  /*e7d0*/  IMAD.MOV.U32 R26, RZ, RZ, R71.reuse ;  /* 0x000000ffff1a7224 */ /* 0x100fe400078e0047 */
[--C-:B------:R-:W-:Y:S02]  /*e7e0*/  IMAD.MOV.U32 R25, RZ, RZ, R71.reuse ;  /* 0x000000ffff197224 */ /* 0x100fe400078e0047 */
[--C-:B------:R-:W-:Y:S01]  /*e7f0*/  IMAD.MOV.U32 R24, RZ, RZ, R71.reuse ;  /* 0x000000ffff187224 */ /* 0x100fe200078e0047 */
[----:B------:R-:W-:Y:S01]  /*e800*/  MUFU.EX2 R32, R32 ;  /* 0x0000002000207308 */ /* 0x000fe20000000800 */
[----:B0-----:R-:W-:Y:S01]  /*e810*/  FADD.FTZ R15, R47, R34 ;  /* 0x000000222f0f7221 */ /* 0x001fe20000010000 */
[----:B------:R-:W-:-:S06]  /*e820*/  IMAD.MOV.U32 R34, RZ, RZ, R71 ;  /* 0x000000ffff227224 */ /* 0x000fcc00078e0047 */
[----:B------:R-:W0:Y:S01]  /*e830*/  MUFU.EX2 R33, R33 ;  /* 0x0000002100217308 */ /* 0x000e220000000800 */
[C---:B-1----:R-:W-:Y:S01]  /*e840*/  FADD.FTZ R35, R45.reuse, R42 ;  /* 0x0000002a2d237221 */ /* 0x042fe20000010000 */
[----:B------:R-:W-:Y:S01]  /*e850*/  F2FP.F16.F32.PACK_AB R20, R45, R44 ;  /* 0x0000002c2d14723e */ /* 0x000fe200000000ff */
[--C-:B------:R-:W-:Y:S02]  /*e860*/  IMAD.MOV.U32 R45, RZ, RZ, R71.reuse ;  /* 0x000000ffff2d7224 */ /* 0x100fe400078e0047 */
[--C-:B------:R-:W-:Y:S02]  /*e870*/  IMAD.MOV.U32 R44, RZ, RZ, R71.reuse ;  /* 0x000000ffff2c7224 */ /* 0x100fe400078e0047 */
[--C-:B------:R-:W-:Y:S01]  /*e880*/  IMAD.MOV.U32 R42, RZ, RZ, R71.reuse ;  /* 0x000000ffff2a7224 */ /* 0x100fe200078e0047 */
[----:B------:R-:W1:Y:S01]  /*e890*/  MUFU.EX2 R46, R46 ;  /* 0x0000002e002e7308 */ /* 0x000e620000000800 */
[--C-:B--2---:R-:W-:Y:S02]  /*e8a0*/  IMAD.MOV.U32 R31, RZ, RZ, R71.reuse ;  /* 0x000000ffff1f7224 */ /* 0x104fe400078e0047 */
[----:B------:R-:W-:-:S02]  /*e8b0*/  IMAD.MOV.U32 R30, RZ, RZ, R71 ;  /* 0x000000ffff1e7224 */ /* 0x000fc400078e0047 */
[--C-:B------:R-:W-:Y:S02]  /*e8c0*/  IMAD.MOV.U32 R29, RZ, RZ, R71.reuse ;  /* 0x000000ffff1d7224 */ /* 0x100fe400078e0047 */
[----:B------:R-:W-:Y:S01]  /*e8d0*/  IMAD.MOV.U32 R28, RZ, RZ, R71 ;  /* 0x000000ffff1c7224 */ /* 0x000fe200078e0047 */
[----:B------:R-:W-:Y:S01]  /*e8e0*/  MUFU.EX2 R38, R38 ;  /* 0x0000002600267308 */ /* 0x000fe20000000800 */
[----:B0-----:R-:W-:Y:S01]  /*e8f0*/  F2FP.F16.F32.PACK_AB R22, R33, R32 ;  /* 0x000000202116723e */ /* 0x001fe200000000ff */
[----:B------:R-:W-:Y:S01]  /*e900*/  FADD.FTZ R32, R32, R35 ;  /* 0x0000002320207221 */ /* 0x000fe20000010000 */
[----:B------:R-:W-:-:S05]  /*e910*/  IMAD.MOV.U32 R35, RZ, RZ, R71 ;  /* 0x000000ffff237224 */ /* 0x000fca00078e0047 */
[----:B------:R-:W0:Y:S01]  /*e920*/  MUFU.EX2 R99, R99 ;  /* 0x0000006300637308 */ /* 0x000e220000000800 */
[C---:B-1----:R-:W-:Y:S01]  /*e930*/  FADD.FTZ R15, R46.reuse, R15 ;  /* 0x0000000f2e0f7221 */ /* 0x042fe20000010000 */
[----:B------:R-:W-:Y:S01]  /*e940*/  F2FP.F16.F32.PACK_AB R21, R46, R47 ;  /* 0x0000002f2e15723e */ /* 0x000fe200000000ff */
[--C-:B------:R-:W-:Y:S02]  /*e950*/  IMAD.MOV.U32 R47, RZ, RZ, R71.reuse ;  /* 0x000000ffff2f7224 */ /* 0x100fe400078e0047 */
[----:B------:R-:W-:Y:S01]  /*e960*/  IMAD.MOV.U32 R46, RZ, RZ, R71 ;  /* 0x000000ffff2e7224 */ /* 0x000fe200078e0047 */
[----:B0-----:R-:W-:Y:S01]  /*e970*/  F2FP.F16.F32.PACK_AB R23, R99, R38 ;  /* 0x000000266317723e */ /* 0x001fe200000000ff */
[----:B------:R-:W-:-:S04]  /*e980*/  FADD.FTZ R38, R38, R15 ;  /* 0x0000000f26267221 */ /* 0x000fc80000010000 */
[----:B------:R0:W-:Y:S01]  /*e990*/  STSM.16.M88.4 [R144+0x30300], R20 ;  /* 0x0303001490007844 */ /* 0x0001e20000000200 */
[----:B------:R-:W-:Y:S01]  /*e9a0*/  FADD.FTZ R15, R99, R38 ;  /* 0x00000026630f7221 */ /* 0x000fe20000010000 */
[--C-:B------:R-:W-:Y:S01]  /*e9b0*/  IMAD.MOV.U32 R38, RZ, RZ, R71.reuse ;  /* 0x000000ffff267224 */ /* 0x100fe200078e0047 */
[----:B------:R1:W-:Y:S06]  /*e9c0*/  MEMBAR.ALL.CTA ;  /* 0x0000000000007992 */ /* 0x0003ec0000008000 */
[----:B-1----:R-:W1:Y:S01]  /*e9d0*/  FENCE.VIEW.ASYNC.S ;  /* 0x00000000000073c6 */ /* 0x002e620000000000 */
[----:B0-----:R-:W-:Y:S01]  /*e9e0*/  FADD.FTZ R20, R33, R32 ;  /* 0x0000002021147221 */ /* 0x001fe20000010000 */
[----:B------:R-:W-:-:S02]  /*e9f0*/  IMAD.MOV.U32 R33, RZ, RZ, R71 ;  /* 0x000000ffff217224 */ /* 0x000fc400078e0047 */
[----:B------:R-:W-:Y:S02]  /*ea00*/  IMAD.MOV.U32 R32, RZ, RZ, R71 ;  /* 0x000000ffff207224 */ /* 0x000fe400078e0047 */
[----:B------:R0:W-:Y:S04]  /*ea10*/  STL [R1+0x20], R20 ;  /* 0x0000201401007387 */ /* 0x0001e80000100800 */
[----:B------:R0:W-:Y:S01]  /*ea20*/  STL [R1+0x24], R15 ;  /* 0x0000240f01007387 */ /* 0x0001e20000100800 */
[----:B-1----:R-:W-:Y:S01]  /*ea30*/  NOP ;  /* 0x0000000000007918 */ /* 0x002fe20000000000 */
[----:B------:R-:W-:Y:S05]  /*ea40*/  @!P2 BRA `(.L_x_8674) ;  /* 0x000000480054a947 */ /* 0x000fea0003800000 */
[----:B------:R-:W-:Y:S02]  /*ea50*/  VIADD R14, R110, 0xfffffffe ;  /* 0xfffffffe6e0e7836 */ /* 0x000fe40000000000 */
[----:B------:R-:W-:Y:S02]  /*ea60*/  IMAD.MOV.U32 R155, RZ, RZ, R72 ;  /* 0x000000ffff9b7224 */ /* 0x000fe400078e0048 */
[----:B------:R-:W-:Y:S01]  /*ea70*/  IMAD.MOV.U32 R154, RZ, RZ, R0 ;  /* 0x000000ffff9a7224 */ /* 0x000fe200078e0000 */
[----:B------:R1:W-:Y:S04]  /*ea80*/  STL [R1+0x1c], R14 ;  /* 0x00001c0e01007387 */ /* 0x0003e80000100800 */
[----:B------:R1:W5:Y:S01]  /*ea90*/  LDL.LU R156, [R1+0x40] ;  /* 0x00004000019c7983 */ /* 0x0003620000300800 */
[----:B0-----:R-:W-:Y:S01]  /*eaa0*/  IMAD.MOV.U32 R15, RZ, RZ, R148 ;  /* 0x000000ffff0f7224 */ /* 0x001fe200078e0094 */
        /* <DEDUP_REMOVED lines=23> */
[----:B-1----:R-:W-:-:S07]  /*ec20*/  CS2R R24, SRZ ;  /* 0x0000000000187805 */ /* 0x002fce000001ff00 */
.L_x_8685:
        /* <DEDUP_REMOVED lines=12> */
.L_x_8676:
[----:B------:R-:W-:Y:S01]  /*ecf0*/  IMAD R0, R148, 0x8, R18 ;  /* 0x0000000894007824 */ /* 0x000fe200078e0212 */
[----:B------:R-:W-:-:S04]  /*ed00*/  SHF.L.U32 R21, R14, 0x1f, RZ ;  /* 0x0000001f0e157819 */ /* 0x000fc800000006ff */
[----:B------:R0:W1:Y:S01]  /*ed10*/  SYNCS.PHASECHK.TRANS64.TRYWAIT P3, [R0+URZ+0x31c30], R21 ;  /* 0x031c3015000075a7 */ /* 0x000062000806017f */
[----:B------:R-:W-:Y:S05]  /*ed20*/  @!P0 BRA `(.L_x_8677) ;  /* 0x0000000000048947 */ /* 0x000fea0003800000 */
[----:B------:R-:W-:Y:S01]  /*ed30*/  BPT.TRAP 0x1 ;  /* 0x000000040000795c */ /* 0x000fe20000300000 */
.L_x_8677:
[----:B------:R-:W-:Y:S04]  /*ed40*/  BSSY B0, `(.L_x_8675) ;  /* 0x0000004000007945 */ /* 0x000fe80003800000 */
[----:B-1----:R-:W-:Y:S05]  /*ed50*/  @P3 BRA `(.L_x_8678) ;  /* 0x0000000000083947 */ /* 0x002fea0003800000 */
[----:B------:R-:W1:Y:S02]  /*ed60*/  SYNCS.PHASECHK.TRANS64.TRYWAIT P3, [R0+URZ+0x31c30], R21 ;  /* 0x031c3015000075a7 */ /* 0x000e64000806017f */
[----:B-1----:R-:W-:Y:S05]  /*ed70*/  @!P3 BRA `(.L_x_8679) ;  /* 0x000000c800acb947 */ /* 0x002fea0003800000 */
.L_x_8678:
[----:B------:R-:W-:Y:S05]  /*ed80*/  BSYNC B0 ;  /* 0x0000000000007941 */ /* 0x000fea0003800000 */
.L_x_8675:
[----:B------:R-:W2:Y:S01]  /*ed90*/  LDL R14, [R1+0x4c] ;  /* 0x00004c00010e7983 */ /* 0x000ea20000100800 */
[----:B------:R-:W-:Y:S01]  /*eda0*/  IMAD.MOV.U32 R23, RZ, RZ, -0x7fffffe0 ;  /* 0x80000020ff177424 */ /* 0x000fe200078e00ff */
[----:B------:R-:W-:Y:S05]  /*edb0*/  WARPSYNC.ALL ;  /* 0x0000000000007948 */ /* 0x000fea0003800000 */
[----:B01----:R-:W0:Y:S01]  /*edc0*/  S2R R0, SR_TID.X ;  /* 0x0000000000007919 */ /* 0x003e220000002100 */
[----:B------:R-:W-:Y:S01]  /*edd0*/  R2UR UR59, R23 ;  /* 0x00000000173b72ca */ /* 0x000fe200000e0000 */
[----:B------:R-:W-:Y:S01]  /*ede0*/  IMAD.MOV.U32 R151, RZ, RZ, -0x7fffffe0 ;  /* 0x80000020ff977424 */ /* 0x000fe200078e00ff */
[----:B------:R-:W-:Y:S01]  /*edf0*/  R2UR UR56, R2 ;  /* 0x00000000023872ca */ /* 0x000fe200000e0000 */
[----:B------:R-:W-:Y:S01]  /*ee00*/  IMAD.MOV.U32 R73, RZ, RZ, -0x7fffffe0 ;  /* 0x80000020ff497424 */ /* 0x000fe200078e00ff */
[----:B------:R-:W-:Y:S01]  /*ee10*/  R2UR UR57, R3 ;  /* 0x00000000033972ca */ /* 0x000fe200000e0000 */
[----:B------:R-:W-:Y:S01]  /*ee20*/  IMAD.MOV.U32 R21, RZ, RZ, -0x7fffffe0 ;  /* 0x80000020ff157424 */ /* 0x000fe200078e00ff */
[----:B------:R-:W-:Y:S01]  /*ee30*/  R2UR UR19, R23 ;  /* 0x00000000171372ca */ /* 0x000fe200000e0000 */
[----:B------:R-:W-:Y:S01]  /*ee40*/  STL [R1+0xbc], R25 ;  /* 0x0000bc1901007387 */ /* 0x000fe20000100800 */
[C---:B------:R-:W-:Y:S01]  /*ee50*/  R2UR UR7, R73.reuse ;  /* 0x00000000490772ca */ /* 0x040fe200000e0000 */
[----:B------:R-:W-:Y:S01]  /*ee60*/  IMAD.MOV.U32 R153, RZ, RZ, -0x7fffffe0 ;  /* 0x80000020ff997424 */ /* 0x000fe200078e00ff */
[----:B------:R-:W-:Y:S01]  /*ee70*/  R2UR UR11, R73 ;  /* 0x00000000490b72ca */ /* 0x000fe200000e0000 */
[----:B------:R-:W-:Y:S01]  /*ee80*/  STL [R1+0xb8], R24 ;  /* 0x0000b81801007387 */ /* 0x000fe20000100800 */
[----:B------:R-:W-:-:S02]  /*ee90*/  R2UR UR9, R21 ;  /* 0x00000000150972ca */ /* 0x000fc400000e0000 */
[----:B------:R-:W-:Y:S01]  /*eea0*/  MOV R78, UR59 ;  /* 0x0000003b004e7c02 */ /* 0x000fe20008000f00 */
[----:B------:R-:W-:Y:S01]  /*eeb0*/  STL [R1+0xb4], R19 ;  /* 0x0000b41301007387 */ /* 0x000fe20000100800 */
[----:B------:R-:W-:Y:S02]  /*eec0*/  R2UR UR59, R151 ;  /* 0x00000000973b72ca */ /* 0x000fe400000e0000 */
[C---:B------:R-:W-:Y:S01]  /*eed0*/  R2UR UR5, R21.reuse ;  /* 0x00000000150572ca */ /* 0x040fe200000e0000 */
[----:B------:R1:W-:Y:S01]  /*eee0*/  STL [R1+0xb0], R18 ;  /* 0x0000b01201007387 */ /* 0x0003e20000100800 */
[C---:B------:R-:W-:Y:S02]  /*eef0*/  R2UR UR15, R21.reuse ;  /* 0x00000000150f72ca */ /* 0x040fe400000e0000 */
[C---:B------:R-:W-:Y:S01]  /*ef00*/  R2UR UR23, R21.reuse ;  /* 0x00000000151772ca */ /* 0x040fe200000e0000 */
[----:B------:R3:W-:Y:S01]  /*ef10*/  STL [R1+0xac], R17 ;  /* 0x0000ac1101007387 */ /* 0x0007e20000100800 */
[----:B------:R-:W-:-:S02]  /*ef20*/  R2UR UR35, R21 ;  /* 0x00000000152372ca */ /* 0x000fc400000e0000 */
[----:B------:R-:W-:Y:S01]  /*ef30*/  MOV R75, UR9 ;  /* 0x00000009004b7c02 */ /* 0x000fe20008000f00 */
[----:B------:R-:W-:Y:S01]  /*ef40*/  STL [R1+0xa8], R16 ;  /* 0x0000a81001007387 */ /* 0x000fe20000100800 */
[----:B------:R-:W-:Y:S02]  /*ef50*/  R2UR UR9, R3 ;  /* 0x00000000030972ca */ /* 0x000fe400000e0000 */
[C---:B------:R-:W-:Y:S01]  /*ef60*/  R2UR UR47, R21.reuse ;  /* 0x00000000152f72ca */ /* 0x040fe200000e0000 */
[----:B------:R4:W-:Y:S01]  /*ef70*/  STL [R1+0xa4], R15 ;  /* 0x0000a40f01007387 */ /* 0x0009e20000100800 */
[----:B0-----:R-:W-:Y:S02]  /*ef80*/  SHF.R.U32.HI R0, RZ, 0x7, R0 ;  /* 0x00000007ff007819 */ /* 0x001fe40000011600 */
[----:B------:R-:W-:Y:S02]  /*ef90*/  R2UR UR55, R21 ;  /* 0x00000000153772ca */ /* 0x000fe400000e0000 */
[----:B------:R-:W-:-:S02]  /*efa0*/  IADD3 R0, R0, 0x8, RZ ;  /* 0x0000000800007810 */ /* 0x000fc40007ffe0ff */
[C---:B------:R-:W-:Y:S02]  /*efb0*/  R2UR UR31, R23.reuse ;  /* 0x00000000171f72ca */ /* 0x040fe400000e0000 */
[C---:B------:R-:W-:Y:S01]  /*efc0*/  R2UR UR39, R23.reuse ;  /* 0x00000000172772ca */ /* 0x040fe200000e0000 */
[----:B------:R0:W-:Y:S01]  /*efd0*/  BAR.SYNC.DEFER_BLOCKING R0, 0x100 ;  /* 0x000400000000751d */ /* 0x0001e20000010000 */
[C---:B------:R-:W-:Y:S02]  /*efe0*/  R2UR UR41, R23.reuse ;  /* 0x00000000172972ca */ /* 0x040fe400000e0000 */
[----:B------:R-:W-:Y:S02]  /*eff0*/  R2UR UR45, R23 ;  /* 0x00000000172d72ca */ /* 0x000fe400000e0000 */
[----:B------:R-:W-:Y:S02]  /*f000*/  R2UR UR12, R2 ;  /* 0x00000000020c72ca */ /* 0x000fe400000e0000 */
[----:B------:R-:W-:-:S02]  /*f010*/  R2UR UR13, R3 ;  /* 0x00000000030d72ca */ /* 0x000fc400000e0000 */
[----:B0-----:R-:W-:Y:S01]  /*f020*/  MOV R0, UR7 ;  /* 0x0000000700007c02 */ /* 0x001fe20008000f00 */
[----:B------:R-:W-:Y:S01]  /*f030*/  UMOV UR7, UR11 ;  /* 0x0000000b00077c82 */ /* 0x000fe20008000000 */
[----:B------:R-:W-:Y:S02]  /*f040*/  R2UR UR11, R23 ;  /* 0x00000000170b72ca */ /* 0x000fe400000e0000 */
[C---:B------:R-:W-:Y:S02]  /*f050*/  R2UR UR27, R73.reuse ;  /* 0x00000000491b72ca */ /* 0x040fe400000e0000 */
[C---:B------:R-:W-:Y:S02]  /*f060*/  R2UR UR43, R73.reuse ;  /* 0x00000000492b72ca */ /* 0x040fe400000e0000 */
[C---:B------:R-:W-:Y:S02]  /*f070*/  R2UR UR51, R73.reuse ;  /* 0x00000000493372ca */ /* 0x040fe400000e0000 */
[----:B------:R-:W-:-:S02]  /*f080*/  R2UR UR29, R73 ;  /* 0x00000000491d72ca */ /* 0x000fc400000e0000 */
[C---:B------:R-:W-:Y:S02]  /*f090*/  R2UR UR49, R73.reuse ;  /* 0x00000000493172ca */ /* 0x040fe400000e0000 */
[----:B------:R-:W-:Y:S01]  /*f0a0*/  R2UR UR37, R73 ;  /* 0x00000000492572ca */ /* 0x000fe200000e0000 */
[----:B------:R-:W-:Y:S01]  /*f0b0*/  WARPGROUP.ARRIVE ;  /* 0x00000000000079c5 */ /* 0x000fe20000000000 */
[----:B------:R-:W-:Y:S01]  /*f0c0*/  MOV R76, UR11 ;  /* 0x0000000b004c7c02 */ /* 0x000fe20008000f00 */
[----:B------:R-:W-:Y:S01]  /*f0d0*/  UMOV UR11, UR5 ;  /* 0x00000005000b7c82 */ /* 0x000fe20008000000 */
[----:B------:R-:W-:Y:S01]  /*f0e0*/  R2UR UR5, R23 ;  /* 0x00000000170572ca */ /* 0x000fe200000e0000 */
[----:B------:R-:W-:Y:S01]  /*f0f0*/  IMAD.MOV.U32 R23, RZ, RZ, -0x7fffffe0 ;  /* 0x80000020ff177424 */ /* 0x000fe200078e00ff */
[----:B-1----:R-:W-:Y:S01]  /*f100*/  MOV R18, UR61 ;  /* 0x0000003d00127c02 */ /* 0x002fe20008000f00 */
[----:B------:R-:W-:Y:S01]  /*f110*/  IMAD.MOV.U32 R73, RZ, RZ, -0x7fffffe0 ;  /* 0x80000020ff497424 */ /* 0x000fe200078e00ff */
[----:B---3--:R-:W-:-:S02]  /*f120*/  MOV R17, UR60 ;  /* 0x0000003c00117c02 */ /* 0x008fc40008000f00 */
[----:B------:R-:W-:Y:S01]  /*f130*/  R2UR UR25, R23 ;  /* 0x00000000171972ca */ /* 0x000fe200000e0000 */
[----:B------:R-:W-:Y:S01]  /*f140*/  IMAD.MOV.U32 R23, RZ, RZ, -0x7fffffe0 ;  /* 0x80000020ff177424 */ /* 0x000fe200078e00ff */
[----:B------:R-:W-:Y:S01]  /*f150*/  R2UR UR33, R73 ;  /* 0x00000000492172ca */ /* 0x000fe200000e0000 */
[----:B------:R-:W-:Y:S01]  /*f160*/  IMAD.MOV.U32 R73, RZ, RZ, -0x7fffffe0 ;  /* 0x80000020ff497424 */ /* 0x000fe200078e00ff */
[----:B------:R-:W-:Y:S02]  /*f170*/  R2UR UR16, R2 ;  /* 0x00000000021072ca */ /* 0x000fe400000e0000 */
[C---:B------:R-:W-:Y:S01]  /*f180*/  R2UR UR17, R3.reuse ;  /* 0x00000000031172ca */ /* 0x040fe200000e0000 */
[----:B------:R-:W-:Y:S01]  /*f190*/  IMAD.U32 R21, RZ, RZ, UR5 ;  /* 0x00000005ff157e24 */ /* 0x000fe2000f8e00ff */
[----:B------:R-:W-:Y:S02]  /*f1a0*/  R2UR UR5, R3 ;  /* 0x00000000030572ca */ /* 0x000fe400000e0000 */
[----:B------:R-:W-:Y:S01]  /*f1b0*/  R2UR UR61, R73 ;  /* 0x00000000493d72ca */ /* 0x000fe200000e0000 */
[----:B------:R-:W-:Y:S01]  /*f1c0*/  IMAD.MOV.U32 R73, RZ, RZ, -0x7fffffe0 ;  /* 0x80000020ff497424 */ /* 0x000fe200078e00ff */
[----:B------:R-:W-:-:S02]  /*f1d0*/  R2UR UR20, R8 ;  /* 0x00000000081472ca */ /* 0x000fc400000e0000 */
[C---:B------:R-:W-:Y:S02]  /*f1e0*/  R2UR UR21, R9.reuse ;  /* 0x00000000091572ca */ /* 0x040fe400000e0000 */
[----:B------:R-:W-:Y:S02]  /*f1f0*/  R2UR UR52, R8 ;  /* 0x00000000083472ca */ /* 0x000fe400000e0000 */
[----:B------:R-:W-:Y:S01]  /*f200*/  R2UR UR53, R9 ;  /* 0x00000000093572ca */ /* 0x000fe200000e0000 */
[----:B--2---:R-:W-:-:S04]  /*f210*/  IMAD R150, R148, 0x6c0, R14 ;  /* 0x000006c094967824 */ /* 0x004fc800078e020e */
[C---:B------:R-:W-:Y:S02]  /*f220*/  VIADD R22, R150.reuse, 0xc0 ;  /* 0x000000c096167836 */ /* 0x040fe40000000000 */
[C---:B------:R-:W-:Y:S02]  /*f230*/  VIADD R72, R150.reuse, 0x80 ;  /* 0x0000008096487836 */ /* 0x040fe40000000000 */
[----:B------:R-:W-:Y:S01]  /*f240*/  VIADD R20, R150, 0x40 ;  /* 0x0000004096147836 */ /* 0x000fe20000000000 */
[----:B------:R-:W-:Y:S01]  /*f250*/  R2UR UR58, R22 ;  /* 0x00000000163a72ca */ /* 0x000fe200000e0000 */
[----:B------:R-:W-:Y:S01]  /*f260*/  VIADD R22, R150, 0x180 ;  /* 0x0000018096167836 */ /* 0x000fe20000000000 */
[----:B------:R-:W-:Y:S01]  /*f270*/  R2UR UR10, R72 ;  /* 0x00000000480a72ca */ /* 0x000fe200000e0000 */
[----:B------:R-:W-:Y:S01]  /*f280*/  VIADD R72, R150, 0x140 ;  /* 0x0000014096487836 */ /* 0x000fe20000000000 */
[----:B------:R-:W-:Y:S01]  /*f290*/  R2UR UR4, R20 ;  /* 0x00000000140472ca */ /* 0x000fe200000e0000 */
[----:B------:R-:W-:-:S02]  /*f2a0*/  VIADD R20, R150, 0x100 ;  /* 0x0000010096147836 */ /* 0x000fc40000000000 */
[----:B------:R-:W-:Y:S01]  /*f2b0*/  VIADD R152, R150, 0x382 ;  /* 0x0000038296987836 */ /* 0x000fe20000000000 */
[----:B------:R-:W-:Y:S01]  /*f2c0*/  R2UR UR6, R72 ;  /* 0x00000000480672ca */ /* 0x000fe200000e0000 */
[----:B------:R-:W-:Y:S01]  /*f2d0*/  VIADD R72, R150, 0x42 ;  /* 0x0000004296487836 */ /* 0x000fe20000000000 */
[----:B------:R-:W-:Y:S01]  /*f2e0*/  R2UR UR8, R20 ;  /* 0x00000000140872ca */ /* 0x000fe200000e0000 */
[C---:B------:R-:W-:Y:S02]  /*f2f0*/  VIADD R20, R150.reuse, 0x1c0 ;  /* 0x000001c096147836 */ /* 0x040fe40000000000 */
[----:B------:R-:W-:Y:S02]  /*f300*/  MOV R79, UR58 ;  /* 0x0000003a004f7c02 */ /* 0x000fe40008000f00 */
[----:B------:R-:W-:Y:S02]  /*f310*/  R2UR UR58, R150 ;  /* 0x00000000963a72ca */ /* 0x000fe400000e0000 */
[----:B------:R-:W-:Y:S01]  /*f320*/  R2UR UR14, R20 ;  /* 0x00000000140e72ca */ /* 0x000fe200000e0000 */
[----:B------:R-:W-:Y:S01]  /*f330*/  VIADD R20, R150, 0x2 ;  /* 0x0000000296147836 */ /* 0x000fe20000000000 */
[----:B------:R-:W-:Y:S01]  /*f340*/  R2UR UR26, R72 ;  /* 0x00000000481a72ca */ /* 0x000fe200000e0000 */
[----:B------:R-:W-:Y:S01]  /*f350*/  VIADD R72, R150, 0x142 ;  /* 0x0000014296487836 */ /* 0x000fe20000000000 */
[----:B------:R-:W-:Y:S01]  /*f360*/  MOV R14, UR6 ;  /* 0x00000006000e7c02 */ /* 0x000fe20008000f00 */
[----:B------:R-:W-:Y:S01]  /*f370*/  UMOV UR6, UR10 ;  /* 0x0000000a00067c82 */ /* 0x000fe20008000000 */
[----:B------:R-:W-:Y:S01]  /*f380*/  R2UR UR10, R22 ;  /* 0x00000000160a72ca */ /* 0x000fe200000e0000 */
[----:B------:R-:W-:Y:S01]  /*f390*/  VIADD R22, R150, 0x200 ;  /* 0x0000020096167836 */ /* 0x000fe20000000000 */
[----:B------:R-:W-:-:S02]  /*f3a0*/  MOV R74, UR8 ;  /* 0x00000008004a7c02 */ /* 0x000fc40008000f00 */
[----:B------:R-:W-:Y:S01]  /*f3b0*/  R2UR UR8, R2 ;  /* 0x00000000020872ca */ /* 0x000fe200000e0000 */
[----:B------:R-:W-:Y:S01]  /*f3c0*/  HGMMA.64x16x16.F32 R136, gdesc[UR56], RZ, !UPT, gsb0 ;  /* 0x00200000388879f0 */ /* 0x000fe2000c0008ff */
[----:B------:R-:W-:Y:S01]  /*f3d0*/  R2UR UR18, R22 ;  /* 0x00000000161272ca */ /* 0x000fe200000e0000 */
[----:B------:R-:W-:Y:S01]  /*f3e0*/  VIADD R22, R150, 0x82 ;  /* 0x0000008296167836 */ /* 0x000fe20000000000 */
[----:B------:R-:W-:Y:S01]  /*f3f0*/  R2UR UR22, R20 ;  /* 0x00000000141672ca */ /* 0x000fe200000e0000 */
[----:B------:R-:W-:Y:S01]  /*f400*/  VIADD R20, R150, 0xc2 ;  /* 0x000000c296147836 */ /* 0x000fe20000000000 */
[----:B------:R-:W-:Y:S02]  /*f410*/  R2UR UR59, R78 ;  /* 0x000000004e3b72ca */ /* 0x000fe400000e0000 */
[----:B------:R-:W-:Y:S01]  /*f420*/  R2UR UR30, R22 ;  /* 0x00000000161e72ca */ /* 0x000fe200000e0000 */
[----:B------:R-:W-:Y:S01]  /*f430*/  VIADD R22, R150, 0x102 ;  /* 0x0000010296167836 */ /* 0x000fe20000000000 */
[----:B------:R-:W-:Y:S01]  /*f440*/  MOV R77, UR10 ;  /* 0x0000000a004d7c02 */ /* 0x000fe20008000f00 */
[----:B------:R-:W-:Y:S01]  /*f450*/  UMOV UR10, UR4 ;  /* 0x00000004000a7c82 */ /* 0x000fe20008000000 */
[----:B------:R-:W-:Y:S01]  /*f460*/  R2UR UR34, R20 ;  /* 0x00000000142272ca */ /* 0x000fe200000e0000 */
[----:B------:R-:W-:Y:S01]  /*f470*/  VIADD R20, R150, 0x182 ;  /* 0x0000018296147836 */ /* 0x000fe20000000000 */
[----:B------:R-:W-:-:S02]  /*f480*/  R2UR UR38, R22 ;  /* 0x00000000162672ca */ /* 0x000fc400000e0000 */
[----:B------:R-:W-:Y:S02]  /*f490*/  IADD3 R22, R150, 0x240, RZ ;  /* 0x0000024096167810 */ /* 0x000fe40007ffe0ff */
[----:B------:R-:W-:Y:S01]  /*f4a0*/  R2UR UR46, R20 ;  /* 0x00000000142e72ca */ /* 0x000fe200000e0000 */
[----:B------:R-:W-:Y:S01]  /*f4b0*/  VIADD R20, R150, 0x202 ;  /* 0x0000020296147836 */ /* 0x000fe20000000000 */
[----:B------:R-:W-:Y:S01]  /*f4c0*/  R2UR UR4, R22 ;  /* 0x00000000160472ca */ /* 0x000fe200000e0000 */
[----:B------:R-:W-:Y:S01]  /*f4d0*/  VIADD R22, R150, 0x2c0 ;  /* 0x000002c096167836 */ /* 0x000fe20000000000 */
[----:B------:R-:W-:Y:S02]  /*f4e0*/  R2UR UR58, R79 ;  /* 0x000000004f3a72ca */ /* 0x000fe400000e0000 */
[----:B------:R-:W-:Y:S02]  /*f4f0*/  R2UR UR54, R20 ;  /* 0x00000000143672ca */ /* 0x000fe400000e0000 */
[----:B------:R-:W-:-:S02]  /*f500*/  R2UR UR56, R2 ;  /* 0x00000000023872ca */ /* 0x000fc400000e0000 */
[----:B------:R-:W-:Y:S02]  /*f510*/  R2UR UR57, R3 ;  /* 0x00000000033972ca */ /* 0x000fe400000e0000 */
[----:B------:R-:W-:Y:S01]  /*f520*/  R2UR UR40, R22 ;  /* 0x00000000162872ca */ /* 0x000fe200000e0000 */
[----:B------:R-:W-:Y:S01]  /*f530*/  VIADD R22, R150, 0x340 ;  /* 0x0000034096167836 */ /* 0x000fe20000000000 */
[----:B------:R-:W-:Y:S01]  /*f540*/  R2UR UR42, R72 ;  /* 0x00000000482a72ca */ /* 0x000fe200000e0000 */
[----:B------:R-:W-:Y:S01]  /*f550*/  IMAD.U32 R20, RZ, RZ, UR4 ;  /* 0x00000004ff147e24 */ /* 0x000fe2000f8e00ff */
[----:B------:R-:W-:Y:S01]  /*f560*/  R2UR UR4, R2 ;  /* 0x00000000020472ca */ /* 0x000fe200000e0000 */
[----:B------:R-:W-:Y:S01]  /*f570*/  VIADD R72, R150, 0x1c2 ;  /* 0x000001c296487836 */ /* 0x000fe20000000000 */
[----:B------:R-:W-:Y:S01]  /*f580*/  R2UR UR44, R22 ;  /* 0x00000000162c72ca */ /* 0x000fe200000e0000 */
[----:B------:R-:W-:-:S03]  /*f590*/  VIADD R22, R150, 0x3c0 ;  /* 0x000003c096167836 */ /* 0x000fc60000000000 */
[----:B------:R-:W-:Y:S01]  /*f5a0*/  R2UR UR50, R72 ;  /* 0x00000000483272ca */ /* 0x000fe200000e0000 */
[----:B------:R-:W-:Y:S01]  /*f5b0*/  VIADD R72, R150, 0x280 ;  /* 0x0000028096487836 */ /* 0x000fe20000000000 */
[----:B------:R-:W-:Y:S01]  /*f5c0*/  R2UR UR24, R22 ;  /* 0x00000000161872ca */ /* 0x000fe200000e0000 */
[----:B------:R-:W-:-:S03]  /*f5d0*/  VIADD R22, R150, 0x440 ;  /* 0x0000044096167836 */ /* 0x000fc60000000000 */
[----:B------:R-:W-:Y:S01]  /*f5e0*/  R2UR UR28, R72 ;  /* 0x00000000481c72ca */ /* 0x000fe200000e0000 */
[----:B------:R-:W-:-:S05]  /*f5f0*/  VIADD R72, R150, 0x300 ;  /* 0x0000030096487836 */ /* 0x000fca0000000000 */
[----:B------:R-:W-:Y:S01]  /*f600*/  R2UR UR48, R72 ;  /* 0x00000000483072ca */ /* 0x000fe200000e0000 */
[----:B------:R-:W-:Y:S02]  /*f610*/  WARPGROUP.DEPBAR.LE gsb0, 0x0 ;  /* 0x00008000000079c5 */ /* 0x000fe40000010000 */
[----:B------:R-:W-:Y:S01]  /*f620*/  WARPGROUP.ARRIVE ;  /* 0x00000000000079c5 */ /* 0x000fe20000000000 */
[----:B------:R-:W-:-:S05]  /*f630*/  VIADD R72, R150, 0x380 ;  /* 0x0000038096487836 */ /* 0x000fca0000000000 */
[----:B------:R-:W-:Y:S01]  /*f640*/  HGMMA.64x16x16.F32 R128, gdesc[UR8], RZ, !UPT, gsb0 ;  /* 0x00200000088079f0 */ /* 0x000fe2000c0008ff */
[----:B------:R-:W-:Y:S01]  /*f650*/  R2UR UR9, R75 ;  /* 0x000000004b0972ca */ /* 0x000fe200000e0000 */
[----:B------:R-:W-:Y:S01]  /*f660*/  IMAD.MOV.U32 R75, RZ, RZ, -0x7fffffe0 ;  /* 0x80000020ff4b7424 */ /* 0x000fe200078e00ff */
[----:B------:R-:W-:Y:S01]  /*f670*/  R2UR UR8, R74 ;  /* 0x000000004a0872ca */ /* 0x000fe200000e0000 */
[----:B------:R-:W-:Y:S01]  /*f680*/  VIADD R74, R150, 0x302 ;  /* 0x00000302964a7836 */ /* 0x000fe20000000000 */
[----:B------:R-:W-:Y:S02]  /*f690*/  R2UR UR11, R76 ;  /* 0x000000004c0b72ca */ /* 0x000fe400000e0000 */
[----:B------:R-:W-:Y:S02]  /*f6a0*/  R2UR UR10, R77 ;  /* 0x000000004d0a72ca */ /* 0x000fe400000e0000 */
[----:B------:R-:W-:Y:S01]  /*f6b0*/  R2UR UR36, R72 ;  /* 0x00000000482472ca */ /* 0x000fe200000e0000 */
[----:B------:R-:W-:-:S05]  /*f6c0*/  VIADD R72, R150, 0x400 ;  /* 0x0000040096487836 */ /* 0x000fca0000000000 */
[----:B------:R-:W-:Y:S01]  /*f6d0*/  R2UR UR32, R72 ;  /* 0x00000000482072ca */ /* 0x000fe200000e0000 */
[----:B------:R-:W-:-:S05]  /*f6e0*/  VIADD R72, R150, 0x242 ;  /* 0x0000024296487836 */ /* 0x000fca0000000000 */
[----:B------:R-:W-:Y:S01]  /*f6f0*/  R2UR UR60, R72 ;  /* 0x00000000483c72ca */ /* 0x000fe200000e0000 */
[----:B------:R-:W-:Y:S01]  /*f700*/  VIADD R72, R150, 0x2c2 ;  /* 0x000002c296487836 */ /* 0x000fe20000000000 */
[----:B------:R-:W-:Y:S02]  /*f710*/  WARPGROUP.DEPBAR.LE gsb0, 0x0 ;  /* 0x00008000000079c5 */ /* 0x000fe40000010000 */
[----:B------:R-:W-:-:S06]  /*f720*/  WARPGROUP.ARRIVE ;  /* 0x00000000000079c5 */ /* 0x000fcc0000000000 */
[----:B------:R-:W-:Y:S01]  /*f730*/  HGMMA.64x16x16.F32 R120, gdesc[UR4], RZ, !UPT, gsb0 ;  /* 0x00200000047879f0 */ /* 0x000fe2000c0008ff */
[----:B------:R-:W-:Y:S02]  /*f740*/  R2UR UR7, R0 ;  /* 0x00000000000772ca */ /* 0x000fe400000e0000 */
[----:B------:R-:W-:Y:S02]  /*f750*/  R2UR UR6, R14 ;  /* 0x000000000e0672ca */ /* 0x000fe400000e0000 */
        /* <DEDUP_REMOVED lines=10> */
[----:B------:R-:W-:-:S07]  /*f800*/  R2UR UR57, R3 ;  /* 0x00000000033972ca */ /* 0x000fce00000e0000 */
[----:B------:R-:W-:Y:S01]  /*f810*/  MOV R25, UR58 ;  /* 0x0000003a00197c02 */ /* 0x000fe20008000f00 */
[----:B------:R-:W-:Y:S01]  /*f820*/  UMOV UR58, UR8 ;  /* 0x00000008003a7c82 */ /* 0x000fe20008000000 */
[----:B------:R-:W-:Y:S01]  /*f830*/  MOV R0, UR59 ;  /* 0x0000003b00007c02 */ /* 0x000fe20008000f00 */
[----:B------:R-:W-:Y:S01]  /*f840*/  UMOV UR59, UR9 ;  /* 0x00000009003b7c82 */ /* 0x000fe20008000000 */
        /* <DEDUP_REMOVED lines=8> */
[----:B------:R-:W-:-:S03]  /*f8d0*/  IMAD.MOV.U32 R73, RZ, RZ, -0x7fffffe0 ;  /* 0x80000020ff497424 */ /* 0x000fc600078e00ff */
[----:B------:R-:W-:Y:S02]  /*f8e0*/  R2UR UR56, R72 ;  /* 0x00000000483872ca */ /* 0x000fe400000e0000 */
[----:B------:R-:W-:Y:S01]  /*f8f0*/  R2UR UR57, R73 ;  /* 0x00000000493972ca */ /* 0x000fe200000e0000 */
[----:B------:R-:W-:Y:S02]  /*f900*/  WARPGROUP.DEPBAR.LE gsb0, 0x0 ;  /* 0x00008000000079c5 */ /* 0x000fe40000010000 */
[----:B------:R-:W-:-:S06]  /*f910*/  WARPGROUP.ARRIVE ;  /* 0x00000000000079c5 */ /* 0x000fcc0000000000 */
[----:B------:R-:W-:Y:S01]  /*f920*/  HGMMA.64x16x16.F32 R96, gdesc[UR4], RZ, !UPT, gsb0 ;  /* 0x00200000046079f0 */ /* 0x000fe2000c0008ff */
[----:B------:R-:W-:Y:S02]  /*f930*/  R2UR UR4, R22 ;  /* 0x00000000160472ca */ /* 0x000fe400000e0000 */
[----:B------:R-:W-:Y:S02]  /*f940*/  R2UR UR5, R23 ;  /* 0x00000000170572ca */ /* 0x000fe400000e0000 */
[----:B------:R-:W-:Y:S01]  /*f950*/  R2UR UR6, R152 ;  /* 0x00000000980672ca */ /* 0x000fe200000e0000 */
[----:B------:R-:W-:Y:S01]  /*f960*/  VIADD R152, R150, 0x3c2 ;  /* 0x000003c296987836 */ /* 0x000fe20000000000 */
[----:B------:R-:W-:Y:S01]  /*f970*/  R2UR UR7, R153 ;  /* 0x00000000990772ca */ /* 0x000fe200000e0000 */
[----:B------:R-:W-:-:S06]  /*f980*/  IMAD.MOV.U32 R153, RZ, RZ, -0x7fffffe0 ;  /* 0x80000020ff997424 */ /* 0x000fcc00078e00ff */
[----:B------:R-:W-:Y:S01]  /*f990*/  IMAD.U32 R22, RZ, RZ, UR4 ;  /* 0x00000004ff167e24 */ /* 0x000fe2000f8e00ff */
[----:B------:R-:W-:Y:S01]  /*f9a0*/  UMOV UR4, UR44 ;  /* 0x0000002c00047c82 */ /* 0x000fe20008000000 */
[----:B------:R-:W-:Y:S01]  /*f9b0*/  MOV R23, UR5 ;  /* 0x0000000500177c02 */ /* 0x000fe20008000f00 */
[----:B------:R-:W-:Y:S01]  /*f9c0*/  UMOV UR5, UR45 ;  /* 0x0000002d00057c82 */ /* 0x000fe20008000000 */
[C---:B------:R-:W-:Y:S02]  /*f9d0*/  R2UR UR44, R8.reuse ;  /* 0x00000000082c72ca */ /* 0x040fe400000e0000 */
[----:B------:R-:W-:Y:S02]  /*f9e0*/  R2UR UR45, R9 ;  /* 0x00000000092d72ca */ /* 0x000fe400000e0000 */
[----:B------:R-:W-:Y:S01]  /*f9f0*/  MOV R24, UR7 ;  /* 0x0000000700187c02 */ /* 0x000fe20008000f00 */
[----:B------:R-:W-:Y:S01]  /*fa00*/  UMOV UR7, UR49 ;  /* 0x0000003100077c82 */ /* 0x000fe20008000000 */
[----:B------:R-:W-:Y:S01]  /*fa10*/  MOV R19, UR6 ;  /* 0x0000000600137c02 */ /* 0x000fe20008000f00 */
[----:B------:R-:W-:Y:S01]  /*fa20*/  UMOV UR6, UR48 ;  /* 0x0000003000067c82 */ /* 0x000fe20008000000 */
[----:B------:R-:W-:-:S02]  /*fa30*/  R2UR UR48, R8 ;  /* 0x00000000083072ca */ /* 0x000fc400000e0000 */
        /* <DEDUP_REMOVED lines=9> */
[----:B------:R-:W-:Y:S01]  /*fad0*/  IMAD.MOV.U32 R153, RZ, RZ, -0x7fffffe0 ;  /* 0x80000020ff997424 */ /* 0x000fe200078e00ff */
[----:B------:R-:W-:Y:S02]  /*fae0*/  WARPGROUP.DEPBAR.LE gsb0, 0x0 ;  /* 0x00008000000079c5 */ /* 0x000fe40000010000 */
[----:B------:R-:W-:-:S06]  /*faf0*/  WARPGROUP.ARRIVE ;  /* 0x00000000000079c5 */ /* 0x000fcc0000000000 */
[----:B------:R-:W-:Y:S01]  /*fb00*/  HGMMA.64x16x16.F32 R80, gdesc[UR12], RZ, !UPT, gsb0 ;  /* 0x002000000c5079f0 */ /* 0x000fe2000c0008ff */
[----:B------:R-:W-:Y:S01]  /*fb10*/  UMOV UR12, UR36 ;  /* 0x00000024000c7c82 */ /* 0x000fe20008000000 */
[----:B------:R-:W-:Y:S01]  /*fb20*/  UMOV UR13, UR37 ;  /* 0x00000025000d7c82 */ /* 0x000fe20008000000 */
        /* <DEDUP_REMOVED lines=20> */
[----:B------:R-:W-:Y:S01]  /*fc70*/  UMOV UR20, UR28 ;  /* 0x0000001c00147c82 */ /* 0x000fe20008000000 */
[----:B------:R-:W-:Y:S01]  /*fc80*/  UMOV UR21, UR29 ;  /* 0x0000001d00157c82 */ /* 0x000fe20008000000 */
[C---:B------:R-:W-:Y:S01]  /*fc90*/  R2UR UR28, R8.reuse ;  /* 0x00000000081c72ca */ /* 0x040fe200000e0000 */
[----:B------:R-:W-:Y:S01]  /*fca0*/  UMOV UR22, UR32 ;  /* 0x0000002000167c82 */ /* 0x000fe20008000000 */
[C---:B------:R-:W-:Y:S01]  /*fcb0*/  R2UR UR29, R9.reuse ;  /* 0x00000000091d72ca */ /* 0x040fe200000e0000 */
[----:B------:R-:W-:Y:S01]  /*fcc0*/  UMOV UR23, UR33 ;  /* 0x0000002100177c82 */ /* 0x000fe20008000000 */
[----:B------:R-:W-:Y:S02]  /*fcd0*/  R2UR UR32, R8 ;  /* 0x00000000082072ca */ /* 0x000fe400000e0000 */
[----:B------:R-:W-:Y:S01]  /*fce0*/  R2UR UR33, R9 ;  /* 0x00000000092172ca */ /* 0x000fe200000e0000 */
        /* <DEDUP_REMOVED lines=11> */
[----:B------:R-:W-:Y:S02]  /*fda0*/  R2UR UR40, R8 ;  /* 0x00000000082872ca */ /* 0x000fe400000e0000 */
[----:B------:R-:W-:Y:S02]  /*fdb0*/  R2UR UR41, R9 ;  /* 0x00000000092972ca */ /* 0x000fe400000e0000 */
[----:B------:R-:W-:Y:S02]  /*fdc0*/  R2UR UR32, R12 ;  /* 0x000000000c2072ca */ /* 0x000fe400000e0000 */
[----:B------:R-:W-:Y:S01]  /*fdd0*/  R2UR UR33, R13 ;  /* 0x000000000d2172ca */ /* 0x000fe200000e0000 */
        /* <DEDUP_REMOVED lines=8> */
[----:B------:R-:W-:Y:S01]  /*fe60*/  UMOV UR42, UR22 ;  /* 0x00000016002a7c82 */ /* 0x000fe20008000000 */
[----:B------:R-:W-:Y:S01]  /*fe70*/  UMOV UR43, UR23 ;  /* 0x00000017002b7c82 */ /* 0x000fe20008000000 */
[----:B------:R-:W-:Y:S01]  /*fe80*/  R2UR UR22, R152 ;  /* 0x00000000981672ca */ /* 0x000fe200000e0000 */
[----:B------:R-:W-:Y:S01]  /*fe90*/  VIADD R152, R150, 0x4c0 ;  /* 0x000004c096987836 */ /* 0x000fe20000000000 */
[----:B------:R-:W-:Y:S01]  /*fea0*/  R2UR UR23, R153 ;  /* 0x00000000991772ca */ /* 0x000fe200000e0000 */
[----:B------:R-:W-:-:S03]  /*feb0*/  IMAD.MOV.U32 R153, RZ, RZ, -0x7fffffe0 ;  /* 0x80000020ff997424 */ /* 0x000fc600078e00ff */
[----:B------:R-:W-:Y:S02]  /*fec0*/  R2UR UR38, R152 ;  /* 0x00000000982672ca */ /* 0x000fe400000e0000 */
[----:B------:R-:W-:-:S05]  /*fed0*/  R2UR UR39, R153 ;  /* 0x00000000992772ca */ /* 0x000fca00000e0000 */
[----:B----4-:R-:W-:Y:S01]  /*fee0*/  MOV R15, UR22 ;  /* 0x00000016000f7c02 */ /* 0x010fe20008000f00 */
[----:B------:R-:W-:Y:S01]  /*fef0*/  UMOV UR22, UR20 ;  /* 0x0000001400167c82 */ /* 0x000fe20008000000 */
[----:B------:R-:W-:Y:S01]  /*ff00*/  MOV R16, UR23 ;  /* 0x0000001700107c02 */ /* 0x000fe20008000f00 */
[----:B------:R-:W-:Y:S01]  /*ff10*/  UMOV UR23, UR21 ;  /* 0x0000001500177c82 */ /* 0x000fe20008000000 */
[----:B------:R-:W-:Y:S02]  /*ff20*/  R2UR UR20, R12 ;  /* 0x000000000c1472ca */ /* 0x000fe400000e0000 */
[----:B------:R-:W-:Y:S02]  /*ff30*/  MOV R153, UR38 ;  /* 0x0000002600997c02 */ /* 0x000fe40008000f00 */
[----:B------:R-:W-:Y:S02]  /*ff40*/  MOV R157, UR39 ;  /* 0x00000027009d7c02 */ /* 0x000fe40008000f00 */
[----:B------:R-:W-:Y:S01]  /*ff50*/  R2UR UR38, R20 ;  /* 0x00000000142672ca */ /* 0x000fe200000e0000 */
[----:B------:R-:W-:Y:S01]  /*ff60*/  VIADD R20, R150, 0x500 ;  /* 0x0000050096147836 */ /* 0x000fe20000000000 */
[----:B------:R-:W-:Y:S01]  /*ff70*/  R2UR UR39, R21 ;  /* 0x00000000152772ca */ /* 0x000fe200000e0000 */
[----:B------:R-:W-:Y:S01]  /*ff80*/  IMAD.MOV.U32 R21, RZ, RZ, -0x7fffffe0 ;  /* 0x80000020ff157424 */ /* 0x000fe200078e00ff */
[----:B------:R-:W-:-:S02]  /*ff90*/  R2UR UR21, R13 ;  /* 0x000000000d1572ca */ /* 0x000fc400000e0000 */
[----:B------:R-:W-:Y:S02]  /*ffa0*/  R2UR UR40, R12 ;  /* 0x000000000c2872ca */ /* 0x000fe400000e0000 */
[----:B------:R-:W-:Y:S02]  /*ffb0*/  R2UR UR41, R13 ;  /* 0x000000000d2972ca */ /* 0x000fe400000e0000 */
[----:B------:R-:W-:Y:S01]  /*ffc0*/  R2UR UR30, R20 ;  /* 0x00000000141e72ca */ /* 0x000fe200000e0000 */
[----:B------:R-:W-:Y:S01]  /*ffd0*/  VIADD R20, R150, 0x540 ;  /* 0x0000054096147836 */ /* 0x000fe20000000000 */
[----:B------:R-:W-:Y:S01]  /*ffe0*/  R2UR UR31, R21 ;  /* 0x00000000151f72ca */ /* 0x000fe200000e0000 */
[----:B------:R-:W-:-:S03]  /*fff0*/  IMAD.MOV.U32 R21, RZ, RZ, -0x7fffffe0 ;  /* 0x80000020ff157424 */ /* 0x000fc600078e00ff */
[----:B------:R-:W-:Y:S01]  /*10000*/  R2UR UR26, R20 ;  /* 0x00000000141a72ca */ /* 0x000fe200000e0000 */
[----:B------:R-:W-:Y:S01]  /*10010*/  IMAD.MOV.U32 R20, RZ, RZ, R0 ;  /* 0x000000ffff147224 */ /* 0x000fe200078e0000 */
[----:B------:R-:W-:-:S05]  /*10020*/  R2UR UR27, R21 ;  /* 0x00000000151b72ca */ /* 0x000fca00000e0000 */
[----:B------:R-:W-:Y:S01]  /*10030*/  MOV R151, UR30 ;  /* 0x0000001e00977c02 */ /* 0x000fe20008000f00 */
[----:B------:R-:W-:Y:S01]  /*10040*/  UMOV UR30, UR58 ;  /* 0x0000003a001e7c82 */ /* 0x000fe20008000000 */
[----:B------:R-:W-:Y:S01]  /*10050*/  MOV R152, UR31 ;  /* 0x0000001f00987c02 */ /* 0x000fe20008000f00 */
[----:B------:R-:W-:Y:S02]  /*10060*/  WARPGROUP.DEPBAR.LE gsb0, 0x0 ;  /* 0x00008000000079c5 */ /* 0x000fe40000010000 */
[----:B------:R-:W-:Y:S01]  /*10070*/  WARPGROUP.ARRIVE ;  /* 0x00000000000079c5 */ /* 0x000fe20000000000 */
[----:B------:R-:W-:Y:S01]  /*10080*/  UMOV UR31, UR59 ;  /* 0x0000003b001f7c82 */ /* 0x000fe20008000000 */
[----:B------:R-:W-:Y:S02]  /*10090*/  R2UR UR59, R20 ;  /* 0x00000000143b72ca */ /* 0x000fe400000e0000 */
[----:B------:R-:W-:Y:S02]  /*100a0*/  R2UR UR58, R25 ;  /* 0x00000000193a72ca */ /* 0x000fe400000e0000 */
[----:B------:R-:W-:Y:S01]  /*100b0*/  HGMMA.64x16x16.F32 R88, gdesc[UR44], R88, gsb0 ;  /* 0x002000002c5879f0 */ /* 0x000fe20008000858 */
[----:B------:R-:W-:Y:S01]  /*100c0*/  R2UR UR44, R12 ;  /* 0x000000000c2c72ca */ /* 0x000fe200000e0000 */
[----:B------:R-:W-:Y:S01]  /*100d0*/  UMOV UR46, UR16 ;  /* 0x00000010002e7c82 */ /* 0x000fe20008000000 */
[----:B------:R-:W-:Y:S01]  /*100e0*/  R2UR UR45, R13 ;  /* 0x000000000d2d72ca */ /* 0x000fe200000e0000 */
[----:B------:R-:W-:Y:S01]  /*100f0*/  UMOV UR47, UR17 ;  /* 0x00000011002f7c82 */ /* 0x000fe20008000000 */
[----:B------:R-:W-:-:S02]  /*10100*/  MOV R14, UR27 ;  /* 0x0000001b000e7c02 */ /* 0x000fc40008000f00 */
[----:B------:R-:W-:Y:S02]  /*10110*/  MOV R0, UR26 ;  /* 0x0000001a00007c02 */ /* 0x000fe40008000f00 */
[C---:B------:R-:W-:Y:S02]  /*10120*/  R2UR UR24, R10.reuse ;  /* 0x000000000a1872ca */ /* 0x040fe400000e0000 */
[C---:B------:R-:W-:Y:S02]  /*10130*/  R2UR UR25, R11.reuse ;  /* 0x000000000b1972ca */ /* 0x040fe400000e0000 */
[----:B------:R-:W-:Y:S02]  /*10140*/  R2UR UR28, R10 ;  /* 0x000000000a1c72ca */ /* 0x000fe400000e0000 */
[----:B------:R-:W-:Y:S01]  /*10150*/  R2UR UR29, R11 ;  /* 0x000000000b1d72ca */ /* 0x000fe200000e0000 */
[----:B------:R-:W-:Y:S01]  /*10160*/  VIADD R20, R150, 0x580 ;  /* 0x0000058096147836 */ /* 0x000fe20000000000 */
[----:B------:R-:W-:Y:S01]  /*10170*/  R2UR UR26, R22 ;  /* 0x00000000161a72ca */ /* 0x000fe200000e0000 */
[----:B------:R0:W5:Y:S01]  /*10180*/  LDL.LU R25, [R1+0xbc] ;  /* 0x0000bc0001197983 */ /* 0x0001620000300800 */
[----:B------:R-:W-:Y:S01]  /*10190*/  R2UR UR27, R23 ;  /* 0x00000000171b72ca */ /* 0x000fe200000e0000 */
        /* <DEDUP_REMOVED lines=10> */
[----:B------:R-:W-:Y:S01]  /*10240*/  UMOV UR54, UR4 ;  /* 0x0000000400367c82 */ /* 0x000fe20008000000 */
[----:B------:R-:W-:Y:S01]  /*10250*/  UMOV UR55, UR5 ;  /* 0x0000000500377c82 */ /* 0x000fe20008000000 */
[C---:B------:R-:W-:Y:S02]  /*10260*/  R2UR UR4, R12.reuse ;  /* 0x000000000c0472ca */ /* 0x040fe400000e0000 */
[C---:B------:R-:W-:Y:S02]  /*10270*/  R2UR UR5, R13.reuse ;  /* 0x000000000d0572ca */ /* 0x040fe400000e0000 */
        /* <DEDUP_REMOVED lines=29> */
[----:B------:R-:W-:Y:S01]  /*10450*/  R2UR UR57, R13 ;  /* 0x000000000d3972ca */ /* 0x000fe200000e0000 */
[----:B------:R-:W-:Y:S02]  /*10460*/  WARPGROUP.DEPBAR.LE gsb0, 0x0 ;  /* 0x00008000000079c5 */ /* 0x000fe40000010000 */
[----:B------:R-:W-:-:S10]  /*10470*/  WARPGROUP.ARRIVE ;  /* 0x00000000000079c5 */ /* 0x000fd40000000000 */
[----:B------:R-:W-:Y:S01]  /*10480*/  HGMMA.64x16x16.F32 R72, gdesc[UR56], R72, gsb0 ;  /* 0x00200000384879f0 */ /* 0x000fe20008000848 */
[----:B------:R-:W-:Y:S02]  /*10490*/  R2UR UR56, R10 ;  /* 0x000000000a3872ca */ /* 0x000fe400000e0000 */
[----:B------:R-:W-:Y:S01]  /*104a0*/  R2UR UR57, R11 ;  /* 0x000000000b3972ca */ /* 0x000fe200000e0000 */
[----:B------:R-:W-:Y:S01]  /*104b0*/  UMOV UR58, UR60 ;  /* 0x0000003c003a7c82 */ /* 0x000fe20008000000 */
[----:B------:R-:W-:Y:S01]  /*104c0*/  UMOV UR59, UR61 ;  /* 0x0000003d003b7c82 */ /* 0x000fe20008000000 */
[----:B------:R-:W-:Y:S02]  /*104d0*/  WARPGROUP.DEPBAR.LE gsb0, 0x0 ;  /* 0x00008000000079c5 */ /* 0x000fe40000010000 */
[----:B------:R-:W-:-:S08]  /*104e0*/  WARPGROUP.ARRIVE ;  /* 0x00000000000079c5 */ /* 0x000fd00000000000 */
[----:B------:R-:W-:Y:S03]  /*104f0*/  HGMMA.64x16x16.F32 R136, gdesc[UR56], R136, gsb0 ;  /* 0x00200000388879f0 */ /* 0x000fe60008000888 */
[----:B------:R-:W-:Y:S02]  /*10500*/  WARPGROUP.DEPBAR.LE gsb0, 0x0 ;  /* 0x00008000000079c5 */ /* 0x000fe40000010000 */
[----:B------:R-:W-:-:S06]  /*10510*/  WARPGROUP.ARRIVE ;  /* 0x00000000000079c5 */ /* 0x000fcc0000000000 */
[----:B------:R-:W-:Y:S03]  /*10520*/  HGMMA.64x16x16.F32 R128, gdesc[UR24], R128, gsb0 ;  /* 0x00200000188079f0 */ /* 0x000fe60008000880 */
        /* <DEDUP_REMOVED lines=12> */
[----:B------:R-:W-:Y:S02]  /*105f0*/  WARPGROUP.DEPBAR.LE gsb0, 0x0 ;  /* 0x00008000000079c5 */ /* 0x000fe40000010000 */
[----:B------:R-:W-:-:S10]  /*10600*/  WARPGROUP.ARRIVE ;  /* 0x00000000000079c5 */ /* 0x000fd40000000000 */
[----:B------:R-:W-:Y:S01]  /*10610*/  HGMMA.64x16x16.F32 R104, gdesc[UR20], R104, gsb0 ;  /* 0x00200000146879f0 */ /* 0x000fe20008000868 */
[----:B------:R-:W-:Y:S02]  /*10620*/  R2UR UR7, R24 ;  /* 0x00000000180772ca */ /* 0x000fe400000e0000 */
[----:B------:R-:W-:Y:S01]  /*10630*/  R2UR UR6, R19 ;  /* 0x00000000130672ca */ /* 0x000fe200000e0000 */
[----:B------:R0:W5:Y:S01]  /*10640*/  LDL.LU R24, [R1+0xb8] ;  /* 0x0000b80001187983 */ /* 0x0001620000300800 */
[----:B------:R-:W-:Y:S02]  /*10650*/  R2UR UR4, R10 ;  /* 0x000000000a0472ca */ /* 0x000fe400000e0000 */
[----:B------:R-:W-:Y:S01]  /*10660*/  R2UR UR5, R11 ;  /* 0x000000000b0572ca */ /* 0x000fe200000e0000 */
[----:B------:R0:W5:Y:S01]  /*10670*/  LDL.LU R19, [R1+0xb4] ;  /* 0x0000b40001137983 */ /* 0x0001620000300800 */
[----:B------:R-:W-:Y:S02]  /*10680*/  WARPGROUP.DEPBAR.LE gsb0, 0x0 ;  /* 0x00008000000079c5 */ /* 0x000fe40000010000 */
[----:B------:R-:W-:-:S09]  /*10690*/  WARPGROUP.ARRIVE ;  /* 0x00000000000079c5 */ /* 0x000fd20000000000 */
        /* <DEDUP_REMOVED lines=17> */
[----:B------:R-:W-:Y:S02]  /*107b0*/  R2UR UR22, R15 ;  /* 0x000000000f1672ca */ /* 0x000fe400000e0000 */
        /* <DEDUP_REMOVED lines=26> */
[----:B------:R-:W-:Y:S02]  /*10960*/  MOV R21, 0x80000020 ;  /* 0x8000002000157802 */ /* 0x000fe40000000f00 */
        /* <DEDUP_REMOVED lines=8> */
[----:B------:R-:W-:Y:S01]  /*109f0*/  IMAD.MOV.U32 R21, RZ, RZ, -0x7fffffe0 ;  /* 0x80000020ff157424 */ /* 0x000fe200078e00ff */
        /* <DEDUP_REMOVED lines=75> */
[----:B------:R-:W-:-:S02]  /*10eb0*/  R2UR UR17, R5 ;  /* 0x00000000051172ca */ /* 0x000fc400000e0000 */
[----:B------:R-:W-:Y:S02]  /*10ec0*/  R2UR UR61, R18 ;  /* 0x00000000123d72ca */ /* 0x000fe400000e0000 */
[----:B------:R0:W5:Y:S01]  /*10ed0*/  LDL.LU R18, [R1+0xb0] ;  /* 0x0000b00001127983 */ /* 0x0001620000300800 */
[----:B------:R-:W-:-:S03]  /*10ee0*/  R2UR UR60, R17 ;  /* 0x00000000113c72ca */ /* 0x000fc600000e0000 */
[----:B------:R0:W5:Y:S04]  /*10ef0*/  LDL.LU R17, [R1+0xac] ;  /* 0x0000ac0001117983 */ /* 0x0001680000300800 */
[----:B------:R0:W5:Y:S04]  /*10f00*/  LDL.LU R16, [R1+0xa8] ;  /* 0x0000a80001107983 */ /* 0x0001680000300800 */
[----:B------:R0:W5:Y:S01]  /*10f10*/  LDL.LU R15, [R1+0xa4] ;  /* 0x0000a400010f7983 */ /* 0x0001620000300800 */
[----:B------:R-:W-:Y:S02]  /*10f20*/  WARPGROUP.DEPBAR.LE gsb0, 0x0 ;  /* 0x00008000000079c5 */ /* 0x000fe40000010000 */
[----:B------:R-:W-:-:S06]  /*10f30*/  WARPGROUP.ARRIVE ;  /* 0x00000000000079c5 */ /* 0x000fcc0000000000 */
        /* <DEDUP_REMOVED lines=10> */
[----:B------:R-:W-:Y:S01]  /*10fe0*/  VIADD R20, R150, 0x602 ;  /* 0x0000060296147836 */ /* 0x000fe20000000000 */
        /* <DEDUP_REMOVED lines=25> */
[----:B------:R-:W-:Y:S03]  /*11180*/  HGMMA.64x16x16.F32 R72, gdesc[UR32], R72, gsb0 ;  /* 0x00200000204879f0 */ /* 0x000fe60008000848 */
[----:B------:R-:W-:Y:S02]  /*11190*/  WARPGROUP.DEPBAR.LE gsb0, 0x0 ;  /* 0x00008000000079c5 */ /* 0x000fe40000010000 */
[----:B0-----:R-:W-:Y:S05]  /*111a0*/  @P2 BRA `(.L_x_8680) ;  /* 0x0000000000302947 */ /* 0x001fea0003800000 */
[----:B------:R-:W-:Y:S05]  /*111b0*/  @!P0 BRA `(.L_x_8681) ;  /* 0x0000000000048947 */ /* 0x000fea0003800000 */
[----:B------:R-:W-:Y:S01]  /*111c0*/  BPT.TRAP 0x1 ;  /* 0x000000040000795c */ /* 0x000fe20000300000 */
.L_x_8681:
[----:B------:R-:W-:Y:S01]  /*111d0*/  SHF.L.U32 R0, R156, 0x1f, RZ ;  /* 0x0000001f9c007819 */ /* 0x000fe200000006ff */
[----:B-----5:R-:W-:-:S04]  /*111e0*/  IMAD R14, R15, 0x8, R18 ;  /* 0x000000080f0e7824 */ /* 0x020fc800078e0212 */
[----:B------:R0:W1:Y:S01]  /*111f0*/  SYNCS.PHASECHK.TRANS64.TRYWAIT P2, [R14+URZ+0x31c50], R0 ;  /* 0x031c50000e0075a7 */ /* 0x000062000804017f */
[----:B------:R-:W-:Y:S05]  /*11200*/  @!P0 BRA `(.L_x_8682) ;  /* 0x0000000000048947 */ /* 0x000fea0003800000 */
[----:B------:R-:W-:Y:S01]  /*11210*/  BPT.TRAP 0x1 ;  /* 0x000000040000795c */ /* 0x000fe20000300000 */
.L_x_8682:
[----:B------:R-:W-:Y:S04]  /*11220*/  BSSY B0, `(.L_x_8680) ;  /* 0x0000004000007945 */ /* 0x000fe80003800000 */
[----:B-1----:R-:W-:Y:S05]  /*11230*/  @P2 BRA `(.L_x_8683) ;  /* 0x0000000000082947 */ /* 0x002fea0003800000 */
[----:B------:R-:W1:Y:S02]  /*11240*/  SYNCS.PHASECHK.TRANS64.TRYWAIT P2, [R14+URZ+0x31c50], R0 ;  /* 0x031c50000e0075a7 */ /* 0x000e64000804017f */
[----:B-1----:R-:W-:Y:S05]  /*11250*/  @!P2 BRA `(.L_x_8684) ;  /* 0x000000a40088a947 */ /* 0x002fea0003800000 */
.L_x_8683:
[----:B------:R-:W-:Y:S05]  /*11260*/  BSYNC B0 ;  /* 0x0000000000007941 */ /* 0x000fea0003800000 */
.L_x_8680:
[----:B------:R-:W2:Y:S01]  /*11270*/  LDL.LU R22, [R1+0x20] ;  /* 0x0000200001167983 */ /* 0x000ea20000300800 */
[----:B01----:R-:W-:Y:S01]  /*11280*/  FMNMX.FTZ R0, R136, R154, !PT ;  /* 0x0000009a88007209 */ /* 0x003fe20007810000 */
[----:B------:R-:W-:Y:S05]  /*11290*/  WARPSYNC.ALL ;  /* 0x0000000000007948 */ /* 0x000fea0003800000 */
[----:B------:R-:W-:Y:S01]  /*112a0*/  FMNMX.FTZ R0, R137, R0, !PT ;  /* 0x0000000089007209 */ /* 0x000fe20007810000 */
[----:B------:R-:W-:-:S03]  /*112b0*/  ULDC UR4, c[0x0][0x988] ;  /* 0x0002620000047ab9 */ /* 0x000fc60000000800 */
        /* <DEDUP_REMOVED lines=38> */
[----:B------:R-:W-:-:S04]  /*11520*/  IMAD.U32 R14, RZ, RZ, UR4 ;  /* 0x00000004ff0e7e24 */ /* 0x000fc8000f8e00ff */
[C---:B------:R-:W-:Y:S01]  /*11530*/  FMUL.FTZ R21, R0.reuse, R14 ;  /* 0x0000000e00157220 */ /* 0x040fe20000410000 */
[----:B------:R-:W-:-:S03]  /*11540*/  FADD.FTZ R20, -R0, R154 ;  /* 0x0000009a00147221 */ /* 0x000fc60000010100 */
[-CC-:B------:R-:W-:Y:S01]  /*11550*/  FFMA.FTZ R151, R121, R14.reuse, -R21.reuse ;  /* 0x0000000e79977223 */ /* 0x180fe20000010815 */
[-C--:B------:R-:W-:Y:S01]  /*11560*/  FMUL.FTZ R20, R20, R14.reuse ;  /* 0x0000000e14147220 */ /* 0x080fe20000410000 */
[----:B------:R-:W3:Y:S01]  /*11570*/  LDL R121, [R1+0x50] ;  /* 0x0000500001797983 */ /* 0x000ee20000100800 */
        /* <DEDUP_REMOVED lines=39> */
[----:B-----5:R-:W-:Y:S01]  /*117f0*/  WARPGROUP.ARRIVE ;  /* 0x00000000000079c5 */ /* 0x020fe20000000000 */
[----:B0-----:R-:W4:Y:S01]  /*11800*/  LDL.LU R136, [R1+0x24] ;  /* 0x0000240001887983 */ /* 0x001f220000300800 */
[----:B--2---:R-:W-:-:S05]  /*11810*/  FFMA.FTZ R21, R80, R22, R20 ;  /* 0x0000001650157223 */ /* 0x004fca0000010014 */
[----:B------:R-:W0:Y:S01]  /*11820*/  MUFU.EX2 R22, R140 ;  /* 0x0000008c00167308 */ /* 0x000e220000000800 */
[C---:B-1----:R-:W-:Y:S01]  /*11830*/  FADD.FTZ R21, R137.reuse, R21 ;  /* 0x0000001589157221 */ /* 0x042fe20000010000 */
[----:B------:R-:W-:-:S03]  /*11840*/  F2FP.F16.F32.PACK_AB R20, R137, R20 ;  /* 0x000000148914723e */ /* 0x000fc600000000ff */
[----:B0-----:R-:W-:-:S04]  /*11850*/  FADD.FTZ R21, R22, R21 ;  /* 0x0000001516157221 */ /* 0x001fc80000010000 */
[----:B------:R-:W-:Y:S01]  /*11860*/  FADD.FTZ R137, R141, R21 ;  /* 0x000000158d897221 */ /* 0x000fe20000010000 */
        /* <DEDUP_REMOVED lines=38> */
[----:B------:R-:W0:Y:S01]  /*11ad0*/  SHFL.BFLY PT, R72, R23, 0x1, 0x1f ;  /* 0x0c201f0017487f89 */ /* 0x000e2200000e0000 */
[----:B------:R-:W-:-:S05]  /*11ae0*/  VIADD R21, R18, 0x200 ;  /* 0x0000020012157836 */ /* 0x000fca0000000000 */
[----:B------:R-:W-:-:S04]  /*11af0*/  SHF.R.U32.HI R21, RZ, 0x4, R21 ;  /* 0x00000004ff157819 */ /* 0x000fc80000011615 */
[----:B------:R-:W-:-:S04]  /*11b00*/  LOP3.LUT R21, R21, 0x3fff, RZ, 0xc0, !PT ;  /* 0x00003fff15157812 */ /* 0x000fc800078ec0ff */
[----:B------:R-:W-:Y:S02]  /*11b10*/  LOP3.LUT R21, R21, 0x2400000, RZ, 0xfc, !PT ;  /* 0x0240000015157812 */ /* 0x000fe400078efcff */
[----:B0-----:R-:W-:-:S03]  /*11b20*/  FMNMX.FTZ R72, R23, R72, !PT ;  /* 0x0000004817487209 */ /* 0x001fc60007810000 */
[----:B------:R-:W-:Y:S02]  /*11b30*/  IMAD R76, R15, 0x6c0, R21 ;  /* 0x000006c00f4c7824 */ /* 0x000fe400078e0215 */
[----:B------:R-:W-:-:S04]  /*11b40*/  FMUL.FTZ R81, R72, R14 ;  /* 0x0000000e48517220 */ /* 0x000fc80000410000 */
[----:B------:R-:W-:Y:S01]  /*11b50*/  FFMA.FTZ R73, R78, R14, -R81 ;  /* 0x0000000e4e497223 */ /* 0x000fe20000010851 */
[----:B------:R-:W-:-:S05]  /*11b60*/  VIADD R78, R76, 0x40 ;  /* 0x000000404c4e7836 */ /* 0x000fca0000000000 */
[----:B------:R-:W-:Y:S01]  /*11b70*/  R2UR UR10, R78 ;  /* 0x000000004e0a72ca */ /* 0x000fe200000e0000 */
        /* <DEDUP_REMOVED lines=8> */
[C---:B------:R-:W-:Y:S01]  /*11c00*/  VIADD R78, R76.reuse, 0x180 ;  /* 0x000001804c4e7836 */ /* 0x040fe20000000000 */
[----:B------:R-:W-:Y:S01]  /*11c10*/  R2UR UR6, R76 ;  /* 0x000000004c0672ca */ /* 0x000fe200000e0000 */
[----:B------:R-:W-:-:S03]  /*11c20*/  IMAD.MOV.U32 R77, RZ, RZ, -0x7fffffe0 ;  /* 0x80000020ff4d7424 */ /* 0x000fc600078e00ff */
[----:B------:R-:W-:Y:S01]  /*11c30*/  R2UR UR30, R78 ;  /* 0x000000004e1e72ca */ /* 0x000fe200000e0000 */
[C---:B------:R-:W-:Y:S02]  /*11c40*/  VIADD R78, R76.reuse, 0x1c0 ;  /* 0x000001c04c4e7836 */ /* 0x040fe40000000000 */
[----:B------:R-:W-:Y:S01]  /*11c50*/  VIADD R76, R76, 0x200 ;  /* 0x000002004c4c7836 */ /* 0x000fe20000000000 */
[C---:B------:R-:W-:Y:S02]  /*11c60*/  R2UR UR7, R77.reuse ;  /* 0x000000004d0772ca */ /* 0x040fe400000e0000 */
[----:B------:R-:W-:Y:S01]  /*11c70*/  R2UR UR39, R77 ;  /* 0x000000004d2772ca */ /* 0x000fe200000e0000 */
[----:B------:R-:W-:Y:S01]  /*11c80*/  IMAD.MOV.U32 R77, RZ, RZ, -0x3ffffff0 ;  /* 0xc0000010ff4d7424 */ /* 0x000fe200078e00ff */
[----:B------:R-:W-:Y:S02]  /*11c90*/  R2UR UR38, R76 ;  /* 0x000000004c2672ca */ /* 0x000fe400000e0000 */
[----:B---3--:R-:W-:-:S02]  /*11ca0*/  LOP3.LUT R76, R121, 0x10000, RZ, 0xfc, !PT ;  /* 0x00010000794c7812 */ /* 0x008fc400078efcff */
[----:B------:R-:W-:Y:S02]  /*11cb0*/  R2UR UR5, R77 ;  /* 0x000000004d0572ca */ /* 0x000fe400000e0000 */
[----:B------:R-:W-:-:S13]  /*11cc0*/  R2UR UR4, R76 ;  /* 0x000000004c0472ca */ /* 0x000fda00000e0000 */
[----:B------:R-:W-:Y:S01]  /*11cd0*/  HGMMA.64x96x16.F32 R24, gdesc[UR4].tnspB, R24, gsb0 ;  /* 0x41600000041879f0 */ /* 0x000fe20008000818 */
        /* <DEDUP_REMOVED lines=35> */
[----:B------:R-:W-:Y:S01]  /*11f10*/  IMAD.MOV.U32 R79, RZ, RZ, -0x7fffffe0 ;  /* 0x80000020ff4f7424 */ /* 0x000fe200078e00ff */
[----:B------:R-:W-:Y:S01]  /*11f20*/  R2UR UR34, R78 ;  /* 0x000000004e2272ca */ /* 0x000fe200000e0000 */
[----:B------:R-:W-:-:S03]  /*11f30*/  VIADD R78, R76, 0x180 ;  /* 0x000001804c4e7836 */ /* 0x000fc60000000000 */
[C---:B------:R-:W-:Y:S02]  /*11f40*/  R2UR UR11, R79.reuse ;  /* 0x000000004f0b72ca */ /* 0x040fe400000e0000 */
[C---:B------:R-:W-:Y:S02]  /*11f50*/  R2UR UR15, R79.reuse ;  /* 0x000000004f0f72ca */ /* 0x040fe400000e0000 */
[C---:B------:R-:W-:Y:S02]  /*11f60*/  R2UR UR19, R79.reuse ;  /* 0x000000004f1372ca */ /* 0x040fe400000e0000 */
[C---:B------:R-:W-:Y:S02]  /*11f70*/  R2UR UR23, R79.reuse ;  /* 0x000000004f1772ca */ /* 0x040fe400000e0000 */
[C---:B------:R-:W-:Y:S02]  /*11f80*/  R2UR UR27, R79.reuse ;  /* 0x000000004f1b72ca */ /* 0x040fe400000e0000 */
[----:B------:R-:W-:-:S02]  /*11f90*/  R2UR UR31, R79 ;  /* 0x000000004f1f72ca */ /* 0x000fc400000e0000 */
[----:B------:R-:W-:Y:S01]  /*11fa0*/  R2UR UR35, R79 ;  /* 0x000000004f2372ca */ /* 0x000fe200000e0000 */
[----:B------:R-:W-:Y:S01]  /*11fb0*/  IMAD.MOV.U32 R79, RZ, RZ, -0x3ffffff0 ;  /* 0xc0000010ff4f7424 */ /* 0x000fe200078e00ff */
[----:B------:R-:W-:-:S04]  /*11fc0*/  R2UR UR8, R78 ;  /* 0x000000004e0872ca */ /* 0x000fc800000e0000 */
[----:B------:R-:W-:Y:S01]  /*11fd0*/  R2UR UR9, R79 ;  /* 0x000000004f0972ca */ /* 0x000fe200000e0000 */
[----:B------:R-:W-:Y:S02]  /*11fe0*/  WARPGROUP.DEPBAR.LE gsb0, 0x0 ;  /* 0x00008000000079c5 */ /* 0x000fe40000010000 */
[----:B------:R-:W-:-:S10]  /*11ff0*/  WARPGROUP.ARRIVE ;  /* 0x00000000000079c5 */ /* 0x000fd40000000000 */
[----:B------:R-:W-:Y:S01]  /*12000*/  HGMMA.64x96x16.F32 R24, gdesc[UR8].tnspB, R24, gsb0 ;  /* 0x41600000081879f0 */ /* 0x000fe20008000818 */
[----:B------:R-:W-:Y:S01]  /*12010*/  VIADD R78, R76, 0x300 ;  /* 0x000003004c4e7836 */ /* 0x000fe20000000000 */
[----:B------:R-:W-:-:S04]  /*12020*/  MOV R79, 0xc0000010 ;  /* 0xc0000010004f7802 */ /* 0x000fc80000000f00 */
[----:B------:R-:W-:Y:S02]  /*12030*/  R2UR UR12, R78 ;  /* 0x000000004e0c72ca */ /* 0x000fe400000e0000 */
[----:B------:R-:W-:Y:S01]  /*12040*/  R2UR UR13, R79 ;  /* 0x000000004f0d72ca */ /* 0x000fe200000e0000 */
[----:B------:R-:W-:Y:S02]  /*12050*/  VIADD R78, R76, 0x480 ;  /* 0x000004804c4e7836 */ /* 0x000fe40000000000 */
[----:B------:R-:W-:Y:S01]  /*12060*/  IMAD.MOV.U32 R79, RZ, RZ, -0x3ffffff0 ;  /* 0xc0000010ff4f7424 */ /* 0x000fe200078e00ff */
[----:B------:R-:W-:Y:S02]  /*12070*/  WARPGROUP.DEPBAR.LE gsb0, 0x0 ;  /* 0x00008000000079c5 */ /* 0x000fe40000010000 */
[----:B------:R-:W-:-:S07]  /*12080*/  WARPGROUP.ARRIVE ;  /* 0x00000000000079c5 */ /* 0x000fce0000000000 */
[----:B------:R-:W-:Y:S01]  /*12090*/  HGMMA.64x96x16.F32 R24, gdesc[UR12].tnspB, R24, gsb0 ;  /* 0x416000000c1879f0 */ /* 0x000fe20008000818 */
[----:B------:R-:W-:Y:S02]  /*120a0*/  R2UR UR16, R78 ;  /* 0x000000004e1072ca */ /* 0x000fe400000e0000 */
[----:B------:R-:W-:Y:S01]  /*120b0*/  R2UR UR17, R79 ;  /* 0x000000004f1172ca */ /* 0x000fe200000e0000 */
[----:B------:R-:W-:Y:S02]  /*120c0*/  VIADD R78, R76, 0x600 ;  /* 0x000006004c4e7836 */ /* 0x000fe40000000000 */
[----:B------:R-:W-:-:S03]  /*120d0*/  IMAD.MOV.U32 R79, RZ, RZ, -0x3ffffff0 ;  /* 0xc0000010ff4f7424 */ /* 0x000fc600078e00ff */
[----:B------:R-:W-:Y:S01]  /*120e0*/  R2UR UR20, R78 ;  /* 0x000000004e1472ca */ /* 0x000fe200000e0000 */
[----:B------:R-:W-:Y:S02]  /*120f0*/  WARPGROUP.DEPBAR.LE gsb0, 0x0 ;  /* 0x00008000000079c5 */ /* 0x000fe40000010000 */
[----:B------:R-:W-:-:S06]  /*12100*/  WARPGROUP.ARRIVE ;  /* 0x00000000000079c5 */ /* 0x000fcc0000000000 */
[----:B------:R-:W-:Y:S01]  /*12110*/  HGMMA.64x96x16.F32 R24, gdesc[UR16].tnspB, R24, gsb0 ;  /* 0x41600000101879f0 */ /* 0x000fe20008000818 */
[----:B------:R-:W-:Y:S01]  /*12120*/  R2UR UR21, R79 ;  /* 0x000000004f1572ca */ /* 0x000fe200000e0000 */
[----:B------:R-:W-:Y:S02]  /*12130*/  VIADD R78, R76, 0x780 ;  /* 0x000007804c4e7836 */ /* 0x000fe40000000000 */
[----:B------:R-:W-:-:S03]  /*12140*/  IMAD.MOV.U32 R79, RZ, RZ, -0x3ffffff0 ;  /* 0xc0000010ff4f7424 */ /* 0x000fc600078e00ff */
[----:B------:R-:W-:Y:S02]  /*12150*/  R2UR UR24, R78 ;  /* 0x000000004e1872ca */ /* 0x000fe400000e0000 */
[----:B------:R-:W-:Y:S01]  /*12160*/  R2UR UR25, R79 ;  /* 0x000000004f1972ca */ /* 0x000fe200000e0000 */
[----:B------:R-:W-:Y:S02]  /*12170*/  WARPGROUP.DEPBAR.LE gsb0, 0x0 ;  /* 0x00008000000079c5 */ /* 0x000fe40000010000 */
[----:B------:R-:W-:-:S06]  /*12180*/  WARPGROUP.ARRIVE ;  /* 0x00000000000079c5 */ /* 0x000fcc0000000000 */
[----:B------:R-:W-:Y:S01]  /*12190*/  HGMMA.64x96x16.F32 R24, gdesc[UR20].tnspB, R24, gsb0 ;  /* 0x41600000141879f0 */ /* 0x000fe20008000818 */
        /* <DEDUP_REMOVED lines=21> */
[----:B------:R-:W-:Y:S02]  /*122f0*/  F2FP.F16.F32.PACK_AB R22, R141, R22 ;  /* 0x000000168d16723e */ /* 0x000fe400000000ff */
[----:B------:R-:W0:Y:S01]  /*12300*/  S2R R141, SR_TID.X ;  /* 0x00000000008d7919 */ /* 0x000e220000002100 */
[----:B------:R-:W-:-:S04]  /*12310*/  FADD.FTZ R21, -R72, R155 ;  /* 0x0000009b48157221 */ /* 0x000fc80000010100 */
[----:B------:R-:W-:-:S04]  /*12320*/  FMUL.FTZ R21, R21, R14 ;  /* 0x0000000e15157220 */ /* 0x000fc80000410000 */
[----:B------:R-:W-:Y:S01]  /*12330*/  MUFU.EX2 R121, R21 ;  /* 0x0000001500797308 */ /* 0x000fe20000000800 */
[----:B------:R-:W-:Y:S02]  /*12340*/  WARPGROUP.DEPBAR.LE gsb0, 0x0 ;  /* 0x00008000000079c5 */ /* 0x000fe40000010000 */
[----:B------:R-:W-:-:S06]  /*12350*/  WARPGROUP.ARRIVE ;  /* 0x00000000000079c5 */ /* 0x000fcc0000000000 */
[----:B------:R-:W-:Y:S01]  /*12360*/  HGMMA.64x96x16.F32 R24, gdesc[UR36].tnspB, R24, gsb0 ;  /* 0x41600000241879f0 */ /* 0x000fe20008000818 */
[----:B------:R-:W4:Y:S01]  /*12370*/  MUFU.EX2 R21, R138 ;  /* 0x0000008a00157308 */ /* 0x000f220000000800 */
[----:B0-----:R-:W-:Y:S02]  /*12380*/  SHF.R.U32.HI R140, RZ, 0x7, R141 ;  /* 0x00000007ff8c7819 */ /* 0x001fe4000001168d */
[----:B------:R-:W-:-:S03]  /*12390*/  ISETP.GE.U32.AND P2, PT, R141, 0x180, PT ;  /* 0x000001808d00780c */ /* 0x000fc60003f46070 */
[----:B------:R-:W-:Y:S02]  /*123a0*/  VIADD R76, R140, 0x9 ;  /* 0x000000098c4c7836 */ /* 0x000fe40000000000 */
[----:B------:R-:W0:Y:S03]  /*123b0*/  MUFU.EX2 R139, R139 ;  /* 0x0000008b008b7308 */ /* 0x000e260000000800 */
[----:B------:R-:W-:-:S05]  /*123c0*/  SEL R76, R76, 0x9, !P2 ;  /* 0x000000094c4c7807 */ /* 0x000fca0005000000 */
[----:B------:R-:W1:Y:S08]  /*123d0*/  MUFU.EX2 R23, R142 ;  /* 0x0000008e00177308 */ /* 0x000e700000000800 */
[----:B------:R-:W2:Y:S01]  /*123e0*/  MUFU.EX2 R143, R143 ;  /* 0x0000008f008f7308 */ /* 0x000ea20000000800 */
[----:B----4-:R-:W-:Y:S01]  /*123f0*/  FFMA.FTZ R77, R121, R136, R21 ;  /* 0x00000088794d7223 */ /* 0x010fe20000010015 */
[----:B------:R-:W-:-:S03]  /*12400*/  @!P1 IMAD R15, R15, 0x8, R18 ;  /* 0x000000080f0f9824 */ /* 0x000fc600078e0212 */
[----:B0-----:R-:W-:Y:S01]  /*12410*/  FADD.FTZ R77, R139, R77 ;  /* 0x0000004d8b4d7221 */ /* 0x001fe20000010000 */
[----:B------:R-:W-:Y:S01]  /*12420*/  @!P1 VIADD R15, R15, 0x31c60 ;  /* 0x00031c600f0f9836 */ /* 0x000fe20000000000 */
[----:B------:R-:W-:Y:S02]  /*12430*/  F2FP.F16.F32.PACK_AB R21, R139, R21 ;  /* 0x000000158b15723e */ /* 0x000fe400000000ff */
[----:B-1----:R-:W-:Y:S02]  /*12440*/  FADD.FTZ R77, R23, R77 ;  /* 0x0000004d174d7221 */ /* 0x002fe40000010000 */
[----:B------:R-:W-:Y:S01]  /*12450*/  @!P1 PRMT R15, RZ, 0x654, R15 ;  /* 0x00000654ff0f9816 */ /* 0x000fe2000000000f */
[----:B------:R-:W0:Y:S01]  /*12460*/  MUFU.EX2 R157, R157 ;  /* 0x0000009d009d7308 */ /* 0x000e220000000800 */
[----:B--2---:R-:W-:-:S07]  /*12470*/  F2FP.F16.F32.PACK_AB R23, R143, R23 ;  /* 0x000000178f17723e */ /* 0x004fce00000000ff */
[----:B------:R-:W-:Y:S08]  /*12480*/  MUFU.EX2 R154, R154 ;  /* 0x0000009a009a7308 */ /* 0x000ff00000000800 */
[----:B------:R-:W-:Y:S01]  /*12490*/  MUFU.EX2 R131, R131 ;  /* 0x0000008300837308 */ /* 0x000fe20000000800 */
[----:B0-----:R-:W-:Y:S01]  /*124a0*/  FADD.FTZ R137, R157, R137 ;  /* 0x000000899d897221 */ /* 0x001fe20000010000 */
[----:B------:R-:W-:-:S06]  /*124b0*/  FADD.FTZ R77, R143, R77 ;  /* 0x0000004d8f4d7221 */ /* 0x000fcc0000010000 */
[----:B------:R-:W-:Y:S08]  /*124c0*/  MUFU.EX2 R152, R152 ;  /* 0x0000009800987308 */ /* 0x000ff00000000800 */
[----:B------:R-:W-:Y:S01]  /*124d0*/  MUFU.EX2 R135, R135 ;  /* 0x0000008700877308 */ /* 0x000fe20000000800 */
[----:B------:R-:W-:Y:S02]  /*124e0*/  WARPGROUP.DEPBAR.LE gsb0, 0x0 ;  /* 0x00008000000079c5 */ /* 0x000fe40000010000 */
[----:B------:R0:W-:Y:S06]  /*124f0*/  BAR.ARV R76, 0x100 ;  /* 0x0004004c0000751d */ /* 0x0001ec0000002000 */
[----:B0-----:R-:W-:-:S04]  /*12500*/  @!P1 IMAD R76, R148, 0x8, R18 ;  /* 0x00000008944c9824 */ /* 0x001fc800078e0212 */
[----:B------:R-:W-:-:S05]  /*12510*/  @!P1 VIADD R76, R76, 0x31c40 ;  /* 0x00031c404c4c9836 */ /* 0x000fca0000000000 */
[----:B------:R-:W-:-:S04]  /*12520*/  @!P1 PRMT R76, RZ, 0x654, R76 ;  /* 0x00000654ff4c9816 */ /* 0x000fc8000000004c */
[----:B------:R0:W-:Y:S01]  /*12530*/  @!P1 SYNCS.ARRIVE.TRANS64.RED.A1T0 RZ, [R76+URZ], RZ ;  /* 0x000000ff4cff99a7 */ /* 0x0001e2000810043f */
[----:B------:R1:W-:Y:S01]  /*12540*/  @!P1 SYNCS.ARRIVE.TRANS64.RED.A1T0 RZ, [R15+URZ], RZ ;  /* 0x000000ff0fff99a7 */ /* 0x0003e2000810043f */
[----:B------:R2:W-:Y:S02]  /*12550*/  STSM.16.M88.4 [R144+0x24300], R20 ;  /* 0x0243001490007844 */ /* 0x0005e40000000200 */
[----:B--2---:R-:W2:Y:S08]  /*12560*/  MUFU.EX2 R20, R156 ;  /* 0x0000009c00147308 */ /* 0x004eb00000000800 */
[----:B------:R-:W3:Y:S08]  /*12570*/  MUFU.EX2 R21, R130 ;  /* 0x0000008200157308 */ /* 0x000ef00000000800 */
[----:B------:R-:W4:Y:S01]  /*12580*/  MUFU.EX2 R22, R153 ;  /* 0x0000009900167308 */ /* 0x000f220000000800 */
[----:B--2---:R-:W-:-:S07]  /*12590*/  FADD.FTZ R137, R20, R137 ;  /* 0x0000008914897221 */ /* 0x004fce0000010000 */
[----:B------:R-:W2:Y:S01]  /*125a0*/  MUFU.EX2 R23, R134 ;  /* 0x0000008600177308 */ /* 0x000ea20000000800 */
[----:B---3--:R-:W-:Y:S01]  /*125b0*/  FADD.FTZ R77, R21, R77 ;  /* 0x0000004d154d7221 */ /* 0x008fe20000010000 */
[----:B------:R-:W-:-:S06]  /*125c0*/  FADD.FTZ R137, R154, R137 ;  /* 0x000000899a897221 */ /* 0x000fcc0000010000 */
[----:B0-----:R-:W0:Y:S01]  /*125d0*/  MUFU.EX2 R76, R151 ;  /* 0x00000097004c7308 */ /* 0x001e220000000800 */
[----:B------:R-:W-:-:S07]  /*125e0*/  FADD.FTZ R77, R131, R77 ;  /* 0x0000004d834d7221 */ /* 0x000fce0000010000 */
[----:B------:R-:W3:Y:S01]  /*125f0*/  MUFU.EX2 R122, R122 ;  /* 0x0000007a007a7308 */ /* 0x000ee20000000800 */
[----:B----4-:R-:W-:-:S07]  /*12600*/  FADD.FTZ R137, R22, R137 ;  /* 0x0000008916897221 */ /* 0x010fce0000010000 */
[----:B------:R-:W-:Y:S01]  /*12610*/  MUFU.EX2 R150, R150 ;  /* 0x0000009600967308 */ /* 0x000fe20000000800 */
[----:B--2---:R-:W-:-:S07]  /*12620*/  FADD.FTZ R77, R23, R77 ;  /* 0x0000004d174d7221 */ /* 0x004fce0000010000 */
[----:B------:R-:W2:Y:S01]  /*12630*/  MUFU.EX2 R123, R123 ;  /* 0x0000007b007b7308 */ /* 0x000ea20000000800 */
[----:B------:R-:W-:-:S07]  /*12640*/  FADD.FTZ R137, R152, R137 ;  /* 0x0000008998897221 */ /* 0x000fce0000010000 */
[----:B------:R-:W-:Y:S01]  /*12650*/  MUFU.EX2 R78, R133 ;  /* 0x00000085004e7308 */ /* 0x000fe20000000800 */
[----:B------:R-:W-:-:S07]  /*12660*/  FADD.FTZ R77, R135, R77 ;  /* 0x0000004d874d7221 */ /* 0x000fce0000010000 */
[----:B------:R-:W4:Y:S01]  /*12670*/  MUFU.EX2 R79, R126 ;  /* 0x0000007e004f7308 */ /* 0x000f220000000800 */
[----:B0-----:R-:W-:-:S07]  /*12680*/  FADD.FTZ R137, R76, R137 ;  /* 0x000000894c897221 */ /* 0x001fce0000010000 */
[----:B------:R-:W0:Y:S01]  /*12690*/  MUFU.EX2 R136, R132 ;  /* 0x0000008400887308 */ /* 0x000e220000000800 */
[----:B---3--:R-:W-:-:S07]  /*126a0*/  FADD.FTZ R77, R122, R77 ;  /* 0x0000004d7a4d7221 */ /* 0x008fce0000010000 */
[----:B------:R-:W3:Y:S08]  /*126b0*/  MUFU.EX2 R127, R127 ;  /* 0x0000007f007f7308 */ /* 0x000ef00000000800 */
[----:B------:R-:W-:Y:S01]  /*126c0*/  MUFU.EX2 R133, R128 ;  /* 0x0000008000857308 */ /* 0x000fe20000000800 */
[----:B--2---:R-:W-:-:S07]  /*126d0*/  FADD.FTZ R77, R123, R77 ;  /* 0x0000004d7b4d7221 */ /* 0x004fce0000010000 */
[----:B------:R-:W2:Y:S08]  /*126e0*/  MUFU.EX2 R129, R129 ;  /* 0x0000008100817308 */ /* 0x000eb00000000800 */
[----:B------:R-:W-:Y:S08]  /*126f0*/  MUFU.EX2 R128, R117 ;  /* 0x0000007500807308 */ /* 0x000ff00000000800 */
[----:B------:R-:W-:Y:S08]  /*12700*/  MUFU.EX2 R117, R109 ;  /* 0x0000006d00757308 */ /* 0x000ff00000000800 */
[----:B-1----:R-:W-:Y:S08]  /*12710*/  MUFU.EX2 R15, R89 ;  /* 0x00000059000f7308 */ /* 0x002ff00000000800 */
[----:B------:R-:W-:Y:S08]  /*12720*/  MUFU.EX2 R109, R104 ;  /* 0x00000068006d7308 */ /* 0x000ff00000000800 */
[----:B------:R-:W1:Y:S08]  /*12730*/  MUFU.EX2 R89, R114 ;  /* 0x0000007200597308 */ /* 0x000e700000000800 */
[----:B------:R-:W-:Y:S01]  /*12740*/  MUFU.EX2 R104, R92 ;  /* 0x0000005c00687308 */ /* 0x000fe20000000800 */
[----:B----4-:R-:W-:-:S07]  /*12750*/  FADD.FTZ R77, R79, R77 ;  /* 0x0000004d4f4d7221 */ /* 0x010fce0000010000 */
[----:B------:R4:W-:Y:S08]  /*12760*/  MUFU.EX2 R92, R88 ;  /* 0x00000058005c7308 */ /* 0x0009f00000000800 */
[----:B------:R-:W1:Y:S01]  /*12770*/  MUFU.EX2 R115, R115 ;  /* 0x0000007300737308 */ /* 0x000e620000000800 */
[----:B----4-:R-:W-:-:S04]  /*12780*/  FADD.FTZ R88, R150, R137 ;  /* 0x0000008996587221 */ /* 0x010fc80000010000 */
[----:B------:R-:W-:-:S03]  /*12790*/  FADD.FTZ R88, R78, R88 ;  /* 0x000000584e587221 */ /* 0x000fc60000010000 */
[----:B------:R-:W4:Y:S01]  /*127a0*/  MUFU.EX2 R125, R125 ;  /* 0x0000007d007d7308 */ /* 0x000f220000000800 */
[----:B0-----:R-:W-:Y:S01]  /*127b0*/  FADD.FTZ R88, R136, R88 ;  /* 0x0000005888587221 */ /* 0x001fe20000010000 */
[----:B---3--:R-:W-:-:S06]  /*127c0*/  FADD.FTZ R77, R127, R77 ;  /* 0x0000004d7f4d7221 */ /* 0x008fcc0000010000 */
[----:B------:R-:W0:Y:S01]  /*127d0*/  MUFU.EX2 R118, R118 ;  /* 0x0000007600767308 */ /* 0x000e220000000800 */
[----:B--2---:R-:W-:-:S07]  /*127e0*/  FADD.FTZ R88, R129, R88 ;  /* 0x0000005881587221 */ /* 0x004fce0000010000 */
[----:B------:R-:W2:Y:S01]  /*127f0*/  MUFU.EX2 R132, R124 ;  /* 0x0000007c00847308 */ /* 0x000ea20000000800 */
[----:B-1----:R-:W-:-:S07]  /*12800*/  FADD.FTZ R77, R89, R77 ;  /* 0x0000004d594d7221 */ /* 0x002fce0000010000 */
[----:B------:R-:W1:Y:S01]  /*12810*/  MUFU.EX2 R119, R119 ;  /* 0x0000007700777308 */ /* 0x000e620000000800 */
[----:B------:R-:W-:-:S07]  /*12820*/  FADD.FTZ R88, R133, R88 ;  /* 0x0000005885587221 */ /* 0x000fce0000010000 */
[----:B------:R-:W3:Y:S01]  /*12830*/  MUFU.EX2 R120, R120 ;  /* 0x0000007800787308 */ /* 0x000ee20000000800 */
[----:B------:R-:W-:-:S07]  /*12840*/  FADD.FTZ R77, R115, R77 ;  /* 0x0000004d734d7221 */ /* 0x000fce0000010000 */
[----:B------:R-:W3:Y:S01]  /*12850*/  MUFU.EX2 R106, R106 ;  /* 0x0000006a006a7308 */ /* 0x000ee20000000800 */
[----:B----4-:R-:W-:Y:S01]  /*12860*/  FADD.FTZ R88, R125, R88 ;  /* 0x000000587d587221 */ /* 0x010fe20000010000 */
[----:B0-----:R-:W-:-:S06]  /*12870*/  FADD.FTZ R77, R118, R77 ;  /* 0x0000004d764d7221 */ /* 0x001fcc0000010000 */
[----:B------:R-:W0:Y:S08]  /*12880*/  MUFU.EX2 R107, R107 ;  /* 0x0000006b006b7308 */ /* 0x000e300000000800 */
[----:B------:R-:W4:Y:S08]  /*12890*/  MUFU.EX2 R116, R116 ;  /* 0x0000007400747308 */ /* 0x000f300000000800 */
[----:B------:R-:W4:Y:S08]  /*128a0*/  MUFU.EX2 R124, R113 ;  /* 0x00000071007c7308 */ /* 0x000f300000000800 */
[----:B------:R-:W4:Y:S08]  /*128b0*/  MUFU.EX2 R110, R110 ;  /* 0x0000006e006e7308 */ /* 0x000f300000000800 */
[----:B------:R-:W-:Y:S08]  /*128c0*/  MUFU.EX2 R113, R84 ;  /* 0x0000005400717308 */ /* 0x000ff00000000800 */
[----:B------:R2:W-:Y:S01]  /*128d0*/  MUFU.EX2 R84, R90 ;  /* 0x0000005a00547308 */ /* 0x0005e20000000800 */
[----:B------:R-:W-:-:S07]  /*128e0*/  F2FP.F16.F32.PACK_AB R20, R20, R157 ;  /* 0x0000009d1414723e */ /* 0x000fce00000000ff */
[----:B------:R-:W-:Y:S01]  /*128f0*/  MUFU.EX2 R111, R111 ;  /* 0x0000006f006f7308 */ /* 0x000fe20000000800 */
[----:B--2---:R-:W-:Y:S01]  /*12900*/  FADD.FTZ R90, R132, R88 ;  /* 0x00000058845a7221 */ /* 0x004fe20000010000 */
[----:B-1----:R-:W-:-:S03]  /*12910*/  FADD.FTZ R88, R119, R77 ;  /* 0x0000004d77587221 */ /* 0x002fc60000010000 */
[----:B---3--:R-:W-:-:S03]  /*12920*/  FADD.FTZ R90, R120, R90 ;  /* 0x0000005a785a7221 */ /* 0x008fc60000010000 */
[----:B------:R-:W1:Y:S01]  /*12930*/  MUFU.EX2 R112, R112 ;  /* 0x0000007000707308 */ /* 0x000e620000000800 */
[----:B------:R-:W-:Y:S01]  /*12940*/  FADD.FTZ R88, R106, R88 ;  /* 0x000000586a587221 */ /* 0x000fe20000010000 */
[----:B------:R-:W-:Y:S01]  /*12950*/  F2FP.F16.F32.PACK_AB R21, R131, R21 ;  /* 0x000000158315723e */ /* 0x000fe200000000ff */
[----:B------:R-:W-:Y:S01]  /*12960*/  FADD.FTZ R90, R128, R90 ;  /* 0x0000005a805a7221 */ /* 0x000fe20000010000 */
[----:B------:R-:W-:-:S04]  /*12970*/  F2FP.F16.F32.PACK_AB R22, R22, R154 ;  /* 0x0000009a1616723e */ /* 0x000fc800000000ff */
[----:B------:R-:W2:Y:S01]  /*12980*/  MUFU.EX2 R98, R98 ;  /* 0x0000006200627308 */ /* 0x000ea20000000800 */
[----:B------:R-:W-:Y:S01]  /*12990*/  F2FP.F16.F32.PACK_AB R23, R135, R23 ;  /* 0x000000178717723e */ /* 0x000fe200000000ff */
[----:B0-----:R-:W-:Y:S01]  /*129a0*/  FADD.FTZ R88, R107, R88 ;  /* 0x000000586b587221 */ /* 0x001fe20000010000 */
[----:B----4-:R-:W-:-:S05]  /*129b0*/  FADD.FTZ R90, R116, R90 ;  /* 0x0000005a745a7221 */ /* 0x010fca0000010000 */
[----:B------:R-:W0:Y:S01]  /*129c0*/  MUFU.EX2 R99, R99 ;  /* 0x0000006300637308 */ /* 0x000e220000000800 */
[----:B------:R3:W-:Y:S01]  /*129d0*/  STSM.16.M88.4 [R144+0x25b00], R20 ;  /* 0x025b001490007844 */ /* 0x0007e20000000200 */
[----:B------:R-:W-:-:S06]  /*129e0*/  FADD.FTZ R90, R124, R90 ;  /* 0x0000005a7c5a7221 */ /* 0x000fcc0000010000 */
[----:B------:R-:W4:Y:S08]  /*129f0*/  MUFU.EX2 R108, R108 ;  /* 0x0000006c006c7308 */ /* 0x000f300000000800 */
[----:B------:R-:W4:Y:S01]  /*12a00*/  MUFU.EX2 R102, R102 ;  /* 0x0000006600667308 */ /* 0x000f220000000800 */
[----:B---3--:R-:W-:Y:S01]  /*12a10*/  FADD.FTZ R20, R110, R88 ;  /* 0x000000586e147221 */ /* 0x008fe20000010000 */
[----:B-1----:R-:W-:-:S03]  /*12a20*/  FADD.FTZ R21, R112, R90 ;  /* 0x0000005a70157221 */ /* 0x002fc60000010000 */
[----:B------:R-:W-:-:S03]  /*12a30*/  FADD.FTZ R20, R111, R20 ;  /* 0x000000146f147221 */ /* 0x000fc60000010000 */
[----:B------:R-:W1:Y:S01]  /*12a40*/  MUFU.EX2 R105, R105 ;  /* 0x0000006900697308 */ /* 0x000e620000000800 */
[----:B--2---:R-:W-:-:S07]  /*12a50*/  FADD.FTZ R20, R98, R20 ;  /* 0x0000001462147221 */ /* 0x004fce0000010000 */
[----:B------:R-:W2:Y:S01]  /*12a60*/  MUFU.EX2 R103, R103 ;  /* 0x0000006700677308 */ /* 0x000ea20000000800 */
[----:B------:R-:W-:Y:S01]  /*12a70*/  F2FP.F16.F32.PACK_AB R76, R76, R152 ;  /* 0x000000984c4c723e */ /* 0x000fe200000000ff */
[----:B------:R-:W-:Y:S01]  /*12a80*/  FADD.FTZ R21, R117, R21 ;  /* 0x0000001575157221 */ /* 0x000fe20000010000 */
[----:B------:R-:W-:Y:S02]  /*12a90*/  F2FP.F16.F32.PACK_AB R77, R123, R122 ;  /* 0x0000007a7b4d723e */ /* 0x000fe400000000ff */
[----:B------:R-:W-:Y:S02]  /*12aa0*/  F2FP.F16.F32.PACK_AB R78, R78, R150 ;  /* 0x000000964e4e723e */ /* 0x000fe400000000ff */
[----:B------:R-:W-:Y:S01]  /*12ab0*/  F2FP.F16.F32.PACK_AB R79, R127, R79 ;  /* 0x0000004f7f4f723e */ /* 0x000fe200000000ff */
[----:B------:R-:W3:Y:S01]  /*12ac0*/  MUFU.EX2 R101, R101 ;  /* 0x0000006500657308 */ /* 0x000ee20000000800 */
[----:B0-----:R-:W-:Y:S01]  /*12ad0*/  FADD.FTZ R22, R99, R20 ;  /* 0x0000001463167221 */ /* 0x001fe20000010000 */
[----:B----4-:R-:W-:-:S06]  /*12ae0*/  FADD.FTZ R23, R108, R21 ;  /* 0x000000156c177221 */ /* 0x010fcc0000010000 */
[----:B------:R-:W-:Y:S01]  /*12af0*/  MUFU.EX2 R138, R85 ;  /* 0x00000055008a7308 */ /* 0x000fe20000000800 */
[----:B------:R0:W-:Y:S07]  /*12b00*/  STSM.16.M88.4 [R144+0x27300], R76 ;  /* 0x0273004c90007844 */ /* 0x0001ee0000000200 */
[----:B------:R-:W4:Y:S08]  /*12b10*/  MUFU.EX2 R85, R91 ;  /* 0x0000005b00557308 */ /* 0x000f300000000800 */
[----:B------:R-:W4:Y:S01]  /*12b20*/  MUFU.EX2 R100, R100 ;  /* 0x0000006400647308 */ /* 0x000f220000000800 */
[----:B0-----:R-:W-:Y:S01]  /*12b30*/  FADD.FTZ R76, R102, R22 ;  /* 0x00000016664c7221 */ /* 0x001fe20000010000 */
[----:B-1----:R-:W-:-:S06]  /*12b40*/  FADD.FTZ R77, R105, R23 ;  /* 0x00000017694d7221 */ /* 0x002fcc0000010000 */
[----:B------:R-:W0:Y:S01]  /*12b50*/  MUFU.EX2 R94, R94 ;  /* 0x0000005e005e7308 */ /* 0x000e220000000800 */
[----:B--2---:R-:W-:Y:S01]  /*12b60*/  FADD.FTZ R76, R103, R76 ;  /* 0x0000004c674c7221 */ /* 0x004fe20000010000 */
[----:B------:R-:W-:-:S06]  /*12b70*/  FADD.FTZ R78, R109, R77 ;  /* 0x0000004d6d4e7221 */ /* 0x000fcc0000010000 */
[----:B------:R-:W1:Y:S01]  /*12b80*/  MUFU.EX2 R97, R97 ;  /* 0x0000006100617308 */ /* 0x000e620000000800 */
[----:B------:R-:W-:Y:S01]  /*12b90*/  FADD.FTZ R76, R84, R76 ;  /* 0x0000004c544c7221 */ /* 0x000fe20000010000 */
[----:B---3--:R-:W-:-:S06]  /*12ba0*/  FADD.FTZ R79, R101, R78 ;  /* 0x0000004e654f7221 */ /* 0x008fcc0000010000 */
[----:B------:R-:W2:Y:S01]  /*12bb0*/  MUFU.EX2 R95, R95 ;  /* 0x0000005f005f7308 */ /* 0x000ea20000000800 */
[----:B----4-:R-:W-:-:S07]  /*12bc0*/  FADD.FTZ R77, R85, R76 ;  /* 0x0000004c554d7221 */ /* 0x010fce0000010000 */
[----:B------:R-:W3:Y:S01]  /*12bd0*/  MUFU.EX2 R96, R96 ;  /* 0x0000006000607308 */ /* 0x000ee20000000800 */
[----:B------:R-:W-:-:S07]  /*12be0*/  FADD.FTZ R78, R100, R79 ;  /* 0x0000004f644e7221 */ /* 0x000fce0000010000 */
[----:B------:R-:W4:Y:S01]  /*12bf0*/  MUFU.EX2 R82, R82 ;  /* 0x0000005200527308 */ /* 0x000f220000000800 */
[----:B------:R-:W-:-:S07]  /*12c00*/  F2FP.F16.F32.PACK_AB R88, R129, R136 ;  /* 0x000000888158723e */ /* 0x000fce00000000ff */
[----:B------:R-:W4:Y:S01]  /*12c10*/  MUFU.EX2 R93, R93 ;  /* 0x0000005d005d7308 */ /* 0x000f220000000800 */
[----:B------:R-:W-:Y:S02]  /*12c20*/  F2FP.F16.F32.PACK_AB R89, R115, R89 ;  /* 0x000000597359723e */ /* 0x000fe400000000ff */
[----:B------:R-:W-:Y:S02]  /*12c30*/  F2FP.F16.F32.PACK_AB R90, R125, R133 ;  /* 0x000000857d5a723e */ /* 0x000fe400000000ff */
[----:B------:R-:W-:-:S03]  /*12c40*/  F2FP.F16.F32.PACK_AB R91, R119, R118 ;  /* 0x00000076775b723e */ /* 0x000fc600000000ff */
[----:B------:R0:W-:Y:S01]  /*12c50*/  MUFU.EX2 R114, R86 ;  /* 0x0000005600727308 */ /* 0x0001e20000000800 */
[----:B------:R-:W-:Y:S01]  /*12c60*/  F2FP.F16.F32.PACK_AB R20, R120, R132 ;  /* 0x000000847814723e */ /* 0x000fe200000000ff */
[----:B------:R2:W-:Y:S01]  /*12c70*/  STSM.16.M88.4 [R144+0x28b00], R88 ;  /* 0x028b005890007844 */ /* 0x0005e20000000200 */
[----:B------:R-:W-:Y:S02]  /*12c80*/  F2FP.F16.F32.PACK_AB R21, R107, R106 ;  /* 0x0000006a6b15723e */ /* 0x000fe400000000ff */
[----:B------:R-:W-:Y:S01]  /*12c90*/  F2FP.F16.F32.PACK_AB R22, R116, R128 ;  /* 0x000000807416723e */ /* 0x000fe200000000ff */
[----:B0-----:R-:W-:Y:S01]  /*12ca0*/  FADD.FTZ R86, R94, R77 ;  /* 0x0000004d5e567221 */ /* 0x001fe20000010000 */
[----:B------:R-:W-:Y:S01]  /*12cb0*/  F2FP.F16.F32.PACK_AB R77, R99, R98 ;  /* 0x00000062634d723e */ /* 0x000fe200000000ff */
[----:B-1----:R-:W-:Y:S01]  /*12cc0*/  FADD.FTZ R99, R97, R78 ;  /* 0x0000004e61637221 */ /* 0x002fe20000010000 */
[----:B------:R-:W-:Y:S01]  /*12cd0*/  F2FP.F16.F32.PACK_AB R23, R111, R110 ;  /* 0x0000006e6f17723e */ /* 0x000fe200000000ff */
[----:B--2---:R-:W-:-:S02]  /*12ce0*/  FADD.FTZ R89, R95, R86 ;  /* 0x000000565f597221 */ /* 0x004fc40000010000 */
[----:B---3--:R-:W-:Y:S02]  /*12cf0*/  FADD.FTZ R86, R96, R99 ;  /* 0x0000006360567221 */ /* 0x008fe40000010000 */
[----:B------:R4:W-:Y:S02]  /*12d00*/  STSM.16.M88.4 [R144+0x2a300], R20 ;  /* 0x02a3001490007844 */ /* 0x0009e40000000200 */
[----:B----4-:R-:W-:Y:S01]  /*12d10*/  FADD.FTZ R22, R82, R89 ;  /* 0x0000005952167221 */ /* 0x010fe20000010000 */
[----:B------:R-:W-:Y:S01]  /*12d20*/  FADD.FTZ R89, R93, R86 ;  /* 0x000000565d597221 */ /* 0x000fe20000010000 */
[----:B------:R-:W-:-:S03]  /*12d30*/  F2FP.F16.F32.PACK_AB R21, R85, R84 ;  /* 0x000000545515723e */ /* 0x000fc600000000ff */
[----:B------:R-:W-:-:S04]  /*12d40*/  FADD.FTZ R84, R104, R89 ;  /* 0x0000005968547221 */ /* 0x000fc80000010000 */
[----:B------:R-:W-:-:S04]  /*12d50*/  FADD.FTZ R91, R15, R84 ;  /* 0x000000540f5b7221 */ /* 0x000fc80000010000 */
[C---:B------:R-:W-:Y:S01]  /*12d60*/  FADD.FTZ R91, R92.reuse, R91 ;  /* 0x0000005b5c5b7221 */ /* 0x040fe20000010000 */
[----:B------:R-:W-:Y:S02]  /*12d70*/  F2FP.F16.F32.PACK_AB R92, R92, R15 ;  /* 0x0000000f5c5c723e */ /* 0x000fe400000000ff */
[----:B------:R-:W2:Y:S01]  /*12d80*/  LDL.LU R15, [R1+0x1c] ;  /* 0x00001c00010f7983 */ /* 0x000ea20000300800 */
[----:B------:R-:W0:Y:S08]  /*12d90*/  MUFU.EX2 R83, R83 ;  /* 0x0000005300537308 */ /* 0x000e300000000800 */
[----:B------:R-:W1:Y:S08]  /*12da0*/  MUFU.EX2 R87, R87 ;  /* 0x0000005700577308 */ /* 0x000e700000000800 */
[----:B------:R-:W-:Y:S01]  /*12db0*/  MUFU.EX2 R74, R74 ;  /* 0x0000004a004a7308 */ /* 0x000fe20000000800 */
[----:B0-----:R-:W-:-:S07]  /*12dc0*/  FADD.FTZ R23, R83, R22 ;  /* 0x0000001653177221 */ /* 0x001fce0000010000 */
[----:B------:R-:W0:Y:S08]  /*12dd0*/  MUFU.EX2 R75, R75 ;  /* 0x0000004b004b7308 */ /* 0x000e300000000800 */
[----:B------:R-:W-:Y:S08]  /*12de0*/  MUFU.EX2 R73, R73 ;  /* 0x0000004900497308 */ /* 0x000ff00000000800 */
[----:B------:R-:W3:Y:S01]  /*12df0*/  MUFU.EX2 R88, R81 ;  /* 0x0000005100587308 */ /* 0x000ee20000000800 */
[----:B------:R-:W-:Y:S01]  /*12e00*/  FADD.FTZ R86, R114, R23 ;  /* 0x0000001772567221 */ /* 0x000fe20000010000 */
[----:B------:R-:W-:-:S02]  /*12e10*/  F2FP.F16.F32.PACK_AB R76, R112, R124 ;  /* 0x0000007c704c723e */ /* 0x000fc400000000ff */
[----:B------:R-:W-:Y:S01]  /*12e20*/  F2FP.F16.F32.PACK_AB R78, R108, R117 ;  /* 0x000000756c4e723e */ /* 0x000fe200000000ff */
[----:B-1----:R-:W-:Y:S01]  /*12e30*/  FADD.FTZ R89, R87, R86 ;  /* 0x0000005657597221 */ /* 0x002fe20000010000 */
        /* <DEDUP_REMOVED lines=8> */
[----:B0-----:R-:W-:Y:S02]  /*12ec0*/  F2FP.F16.F32.PACK_AB R93, R75, R74 ;  /* 0x0000004a4b5d723e */ /* 0x001fe400000000ff */
[----:B------:R-:W-:Y:S02]  /*12ed0*/  F2FP.F16.F32.PACK_AB R94, R113, R138 ;  /* 0x0000008a715e723e */ /* 0x000fe400000000ff */
[----:B---3--:R-:W-:Y:S01]  /*12ee0*/  F2FP.F16.F32.PACK_AB R95, R88, R73 ;  /* 0x00000049585f723e */ /* 0x008fe200000000ff */
[----:B------:R-:W-:Y:S04]  /*12ef0*/  STSM.16.M88.4 [R144+0x2bb00], R76 ;  /* 0x02bb004c90007844 */ /* 0x000fe80000000200 */
[----:B------:R0:W-:Y:S04]  /*12f00*/  STSM.16.M88.4 [R144+0x2d300], R20 ;  /* 0x02d3001490007844 */ /* 0x0001e80000000200 */
[----:B------:R-:W-:Y:S04]  /*12f10*/  STSM.16.M88.4 [R144+0x2eb00], R84 ;  /* 0x02eb005490007844 */ /* 0x000fe80000000200 */
[----:B------:R-:W-:Y:S01]  /*12f20*/  STSM.16.M88.4 [R144+0x30300], R92 ;  /* 0x0303005c90007844 */ /* 0x000fe20000000200 */
[----:B------:R-:W-:Y:S01]  /*12f30*/  @!PT LDS RZ, [RZ] ;  /* 0x00000000fffff984 */ /* 0x000fe20000000800 */
[----:B------:R-:W-:Y:S01]  /*12f40*/  @!PT LDS RZ, [RZ] ;  /* 0x00000000fffff984 */ /* 0x000fe20000000800 */
[----:B------:R-:W-:Y:S01]  /*12f50*/  @!PT LDS RZ, [RZ] ;  /* 0x00000000fffff984 */ /* 0x000fe20000000800 */
[----:B------:R-:W-:Y:S01]  /*12f60*/  @!PT LDS RZ, [RZ] ;  /* 0x00000000fffff984 */ /* 0x000fe20000000800 */
[----:B------:R1:W-:Y:S06]  /*12f70*/  MEMBAR.ALL.CTA ;  /* 0x0000000000007992 */ /* 0x0003ec0000008000 */
[----:B-1----:R-:W1:Y:S01]  /*12f80*/  FENCE.VIEW.ASYNC.S ;  /* 0x00000000000073c6 */ /* 0x002e620000000000 */
[----:B------:R-:W-:Y:S01]  /*12f90*/  FADD.FTZ R82, R74, R89 ;  /* 0x000000594a527221 */ /* 0x000fe20000010000 */
[----:B------:R-:W-:-:S03]  /*12fa0*/  FADD.FTZ R90, R138, R91 ;  /* 0x0000005b8a5a7221 */ /* 0x000fc60000010000 */
[----:B------:R-:W-:Y:S01]  /*12fb0*/  FADD.FTZ R82, R75, R82 ;  /* 0x000000524b527221 */ /* 0x000fe20000010000 */
[----:B------:R-:W-:-:S03]  /*12fc0*/  FADD.FTZ R74, R113, R90 ;  /* 0x0000005a714a7221 */ /* 0x000fc60000010000 */
[----:B------:R-:W-:-:S04]  /*12fd0*/  FADD.FTZ R73, R73, R82 ;  /* 0x0000005249497221 */ /* 0x000fc80000010000 */
[----:B0-----:R-:W-:Y:S01]  /*12fe0*/  FADD.FTZ R20, R88, R73 ;  /* 0x0000004958147221 */ /* 0x001fe20000010000 */
[----:B------:R-:W-:Y:S01]  /*12ff0*/  STL [R1+0x20], R74 ;  /* 0x0000204a01007387 */ /* 0x000fe20000100800 */
[----:B------:R-:W-:-:S03]  /*13000*/  FMUL.FTZ R24, R24, R80 ;  /* 0x0000005018187220 */ /* 0x000fc60000410000 */
[----:B------:R-:W-:Y:S01]  /*13010*/  STL [R1+0x24], R20 ;  /* 0x0000241401007387 */ /* 0x000fe20000100800 */
[-C--:B------:R-:W-:Y:S01]  /*13020*/  FMUL.FTZ R25, R25, R80.reuse ;  /* 0x0000005019197220 */ /* 0x080fe20000410000 */
[-C--:B------:R-:W-:Y:S02]  /*13030*/  FMUL.FTZ R28, R28, R80.reuse ;  /* 0x000000501c1c7220 */ /* 0x080fe40000410000 */
[----:B------:R3:W5:Y:S01]  /*13040*/  LDL R156, [R1+0x40] ;  /* 0x00004000019c7983 */ /* 0x0007620000100800 */
        /* <DEDUP_REMOVED lines=47> */
[C---:B--2---:R-:W-:Y:S01]  /*13340*/  ISETP.GT.AND P2, PT, R15.reuse, RZ, PT ;  /* 0x000000ff0f00720c */ /* 0x044fe20003f44270 */
[----:B------:R-:W-:-:S05]  /*13350*/  VIADD R15, R15, 0xffffffff ;  /* 0xffffffff0f0f7836 */ /* 0x000fca0000000000 */
[----:B------:R0:W-:Y:S02]  /*13360*/  STL [R1+0x1c], R15 ;  /* 0x00001c0f01007387 */ /* 0x0001e40000100800 */
[----:B0-----:R-:W-:Y:S01]  /*13370*/  IMAD.MOV.U32 R15, RZ, RZ, R148 ;  /* 0x000000ffff0f7224 */ /* 0x001fe200078e0094 */
[----:B-1----:R-:W-:-:S04]  /*13380*/  NOP ;  /* 0x0000000000007918 */ /* 0x002fc80000000000 */
[----:B---3--:R-:W-:Y:S05]  /*13390*/  @P2 BRA `(.L_x_8685) ;  /* 0xffffffb800242947 */ /* 0x008fea000383ffff */
.L_x_8674:
[----:B------:R-:W-:Y:S05]  /*133a0*/  WARPSYNC.ALL ;  /* 0x0000000000007948 */ /* 0x000fea0003800000 */
[----:B------:R-:W-:Y:S06]  /*133b0*/  BAR.ARV 0x8, 0x1a0 ;  /* 0x0206800000007b1d */ /* 0x000fec0000002000 */
[----:B------:R-:W-:Y:S05]  /*133c0*/  @!P0 BRA `(.L_x_8686) ;  /* 0x0000000000048947 */ /* 0x000fea0003800000 */
[----:B------:R-:W-:Y:S01]  /*133d0*/  BPT.TRAP 0x1 ;  /* 0x000000040000795c */ /* 0x000fe20000300000 */
.L_x_8686:
[----:B------:R-:W2:Y:S01]  /*133e0*/  LDL R2, [R1+0x40] ;  /* 0x0000400001027983 */ /* 0x000ea20000100800 */
[----:B------:R-:W-:Y:S02]  /*133f0*/  LEA R7, R148, R18, 0x3 ;  /* 0x0000001294077211 */ /* 0x000fe400078e18ff */
[----:B--2---:R-:W-:-:S04]  /*13400*/  SHF.L.U32 R4, R2, 0x1f, RZ ;  /* 0x0000001f02047819 */ /* 0x004fc800000006ff */
[----:B------:R1:W2:Y:S01]  /*13410*/  SYNCS.PHASECHK.TRANS64.TRYWAIT P2, [R7+URZ+0x31c50], R4 ;  /* 0x031c5004070075a7 */ /* 0x0002a2000804017f */
[----:B------:R-:W-:Y:S05]  /*13420*/  @!P0 BRA `(.L_x_8687) ;  /* 0x0000000000048947 */ /* 0x000fea0003800000 */
[----:B------:R-:W-:Y:S01]  /*13430*/  BPT.TRAP 0x1 ;  /* 0x000000040000795c */ /* 0x000fe20000300000 */
.L_x_8687:
[----:B------:R-:W3:Y:S01]  /*13440*/  LDL.LU R2, [R1+0x50] ;  /* 0x0000500001027983 */ /* 0x000ee20000300800 */
[----:B------:R-:W-:Y:S02]  /*13450*/  VIADD R18, R18, 0x200 ;  /* 0x0000020012127836 */ /* 0x000fe40000000000 */
[----:B------:R-:W-:-:S03]  /*13460*/  IMAD.MOV.U32 R3, RZ, RZ, -0x3ffffff0 ;  /* 0xc0000010ff037424 */ /* 0x000fc600078e00ff */
[----:B------:R-:W-:-:S04]  /*13470*/  SHF.R.U32.HI R18, RZ, 0x4, R18 ;  /* 0x00000004ff127819 */ /* 0x000fc80000011612 */
[----:B------:R-:W-:-:S04]  /*13480*/  LOP3.LUT R18, R18, 0x3fff, RZ, 0xc0, !PT ;  /* 0x00003fff12127812 */ /* 0x000fc800078ec0ff */
[----:B------:R-:W-:Y:S02]  /*13490*/  LOP3.LUT R5, R18, 0x2400000, RZ, 0xfc, !PT ;  /* 0x0240000012057812 */ /* 0x000fe400078efcff */
[----:B---3--:R-:W-:Y:S01]  /*134a0*/  LOP3.LUT R2, R2, 0x10000, RZ, 0xfc, !PT ;  /* 0x0001000002027812 */ /* 0x008fe200078efcff */
[----:B--2---:R-:W-:Y:S06]  /*134b0*/  @P2 BRA `(.L_x_8688) ;  /* 0x0000000000082947 */ /* 0x004fec0003800000 */
[----:B------:R-:W2:Y:S02]  /*134c0*/  SYNCS.PHASECHK.TRANS64.TRYWAIT P0, [R7+URZ+0x31c50], R4 ;  /* 0x031c5004070075a7 */ /* 0x000ea4000800017f */
[----:B--2---:R-:W-:Y:S05]  /*134d0*/  @!P0 BRA `(.L_x_8689) ;  /* 0x0000008000fc8947 */ /* 0x004fea0003800000 */
.L_x_8688:
[----:B-12---:R-:W-:Y:S01]  /*134e0*/  IMAD R4, R148, 0x6c0, R5 ;  /* 0x000006c094047824 */ /* 0x006fe200078e0205 */
[----:B------:R-:W2:Y:S01]  /*134f0*/  LDL.LU R12, [R1+0x20] ;  /* 0x00002000010c7983 */ /* 0x000ea20000300800 */
[----:B------:R-:W-:Y:S01]  /*13500*/  IMAD.MOV.U32 R5, RZ, RZ, -0x7fffffe0 ;  /* 0x80000020ff057424 */ /* 0x000fe200078e00ff */
[----:B------:R-:W-:Y:S05]  /*13510*/  WARPSYNC.ALL ;  /* 0x0000000000007948 */ /* 0x000fea0003800000 */
[C---:B------:R-:W-:Y:S01]  /*13520*/  R2UR UR4, R2.reuse ;  /* 0x00000000020472ca */ /* 0x040fe200000e0000 */
[----:B------:R-:W-:Y:S01]  /*13530*/  VIADD R10, R2, 0x180 ;  /* 0x00000180020a7836 */ /* 0x000fe20000000000 */
[----:B------:R-:W-:Y:S01]  /*13540*/  R2UR UR5, R3 ;  /* 0x00000000030572ca */ /* 0x000fe200000e0000 */
[C---:B------:R-:W-:Y:S01]  /*13550*/  VIADD R8, R4.reuse, 0x40 ;  /* 0x0000004004087836 */ /* 0x040fe20000000000 */
[----:B------:R-:W-:Y:S01]  /*13560*/  R2UR UR6, R4 ;  /* 0x00000000040672ca */ /* 0x000fe200000e0000 */
[----:B------:R-:W-:Y:S01]  /*13570*/  IMAD.MOV.U32 R11, RZ, RZ, -0x3ffffff0 ;  /* 0xc0000010ff0b7424 */ /* 0x000fe200078e00ff */
[----:B------:R-:W-:Y:S01]  /*13580*/  R2UR UR7, R5 ;  /* 0x00000000050772ca */ /* 0x000fe200000e0000 */
[----:B------:R-:W-:Y:S01]  /*13590*/  WARPGROUP.ARRIVE ;  /* 0x00000000000079c5 */ /* 0x000fe20000000000 */
[----:B------:R-:W-:Y:S01]  /*135a0*/  IMAD.MOV.U32 R9, RZ, RZ, -0x7fffffe0 ;  /* 0x80000020ff097424 */ /* 0x000fe200078e00ff */
[----:B------:R-:W3:Y:S01]  /*135b0*/  LDL.LU R6, [R1+0x24] ;  /* 0x0000240001067983 */ /* 0x000ee20000300800 */
[----:B------:R-:W-:-:S02]  /*135c0*/  IMAD.MOV.U32 R3, RZ, RZ, -0x3ffffff0 ;  /* 0xc0000010ff037424 */ /* 0x000fc400078e00ff */
[----:B------:R-:W-:Y:S01]  /*135d0*/  IMAD.MOV.U32 R5, RZ, RZ, -0x7fffffe0 ;  /* 0x80000020ff057424 */ /* 0x000fe200078e00ff */
[----:B------:R-:W4:Y:S01]  /*135e0*/  LDL.LU R13, [R1+0x40] ;  /* 0x00004000010d7983 */ /* 0x000f220000300800 */
[----:B------:R-:W-:-:S05]  /*135f0*/  VIADD R148, R148, 0x1 ;  /* 0x0000000194947836 */ /* 0x000fca0000000000 */
[----:B------:R-:W-:Y:S01]  /*13600*/  HGMMA.64x96x16.F32 R24, gdesc[UR4].tnspB, R24, gsb0 ;  /* 0x41600000041879f0 */ /* 0x000fe20008000818 */
[----:B------:R-:W-:Y:S01]  /*13610*/  R2UR UR4, R10 ;  /* 0x000000000a0472ca */ /* 0x000fe200000e0000 */
[----:B------:R-:W-:Y:S01]  /*13620*/  VIADD R10, R2, 0x300 ;  /* 0x00000300020a7836 */ /* 0x000fe20000000000 */
[----:B------:R-:W-:Y:S01]  /*13630*/  R2UR UR5, R11 ;  /* 0x000000000b0572ca */ /* 0x000fe200000e0000 */
[----:B------:R-:W-:Y:S01]  /*13640*/  IMAD.MOV.U32 R11, RZ, RZ, -0x3ffffff0 ;  /* 0xc0000010ff0b7424 */ /* 0x000fe200078e00ff */
[----:B------:R-:W-:Y:S01]  /*13650*/  R2UR UR6, R8 ;  /* 0x00000000080672ca */ /* 0x000fe200000e0000 */
[----:B------:R-:W-:Y:S01]  /*13660*/  VIADD R8, R4, 0x80 ;  /* 0x0000008004087836 */ /* 0x000fe20000000000 */
[----:B------:R-:W-:Y:S01]  /*13670*/  R2UR UR7, R9 ;  /* 0x00000000090772ca */ /* 0x000fe200000e0000 */
[----:B------:R-:W-:Y:S01]  /*13680*/  IMAD.MOV.U32 R9, RZ, RZ, -0x7fffffe0 ;  /* 0x80000020ff097424 */ /* 0x000fe200078e00ff */
[----:B------:R-:W-:Y:S01]  /*13690*/  ISETP.NE.AND P0, PT, R148, 0x2, PT ;  /* 0x000000029400780c */ /* 0x000fe20003f05270 */
[----:B------:R-:W-:-:S02]  /*136a0*/  WARPGROUP.DEPBAR.LE gsb0, 0x0 ;  /* 0x00008000000079c5 */ /* 0x000fc40000010000 */
[----:B------:R-:W-:-:S08]  /*136b0*/  WARPGROUP.ARRIVE ;  /* 0x00000000000079c5 */ /* 0x000fd00000000000 */
        /* <DEDUP_REMOVED lines=9> */
[----:B------:R-:W-:Y:S02]  /*13750*/  WARPGROUP.DEPBAR.LE gsb0, 0x0 ;  /* 0x00008000000079c5 */ /* 0x000fe40000010000 */
[----:B------:R-:W-:-:S09]  /*13760*/  WARPGROUP.ARRIVE ;  /* 0x00000000000079c5 */ /* 0x000fd20000000000 */
        /* <DEDUP_REMOVED lines=14> */
[----:B------:R-:W-:Y:S02]  /*13850*/  R2UR UR5, R11 ;  /* 0x000000000b0572ca */ /* 0x000fe400000e0000 */
[----:B------:R-:W-:Y:S01]  /*13860*/  R2UR UR6, R8 ;  /* 0x00000000080672ca */ /* 0x000fe200000e0000 */
[----:B------:R-:W-:Y:S01]  /*13870*/  VIADD R8, R4, 0x140 ;  /* 0x0000014004087836 */ /* 0x000fe20000000000 */
[----:B------:R-:W-:Y:S01]  /*13880*/  R2UR UR7, R9 ;  /* 0x00000000090772ca */ /* 0x000fe200000e0000 */
[----:B------:R-:W-:Y:S01]  /*13890*/  IMAD.MOV.U32 R9, RZ, RZ, -0x7fffffe0 ;  /* 0x80000020ff097424 */ /* 0x000fe200078e00ff */
[----:B------:R-:W-:Y:S01]  /*138a0*/  MOV R11, 0xc0000010 ;  /* 0xc0000010000b7802 */ /* 0x000fe20000000f00 */
        /* <DEDUP_REMOVED lines=21> */
[----:B------:R-:W-:Y:S02]  /*13a00*/  IMAD.MOV.U32 R9, RZ, RZ, -0x7fffffe0 ;  /* 0x80000020ff097424 */ /* 0x000fe400078e00ff */
[----:B------:R-:W-:-:S02]  /*13a10*/  VIADD R2, R2, 0xc00 ;  /* 0x00000c0002027836 */ /* 0x000fc40000000000 */
[----:B------:R-:W-:Y:S01]  /*13a20*/  VIADD R4, R4, 0x200 ;  /* 0x0000020004047836 */ /* 0x000fe20000000000 */
[----:B------:R-:W-:Y:S02]  /*13a30*/  WARPGROUP.DEPBAR.LE gsb0, 0x0 ;  /* 0x00008000000079c5 */ /* 0x000fe40000010000 */
[----:B------:R-:W-:-:S06]  /*13a40*/  WARPGROUP.ARRIVE ;  /* 0x00000000000079c5 */ /* 0x000fcc0000000000 */
[----:B------:R-:W-:Y:S01]  /*13a50*/  HGMMA.64x96x16.F32 R24, gdesc[UR4].tnspB, R24, gsb0 ;  /* 0x41600000041879f0 */ /* 0x000fe20008000818 */
[----:B------:R-:W-:Y:S02]  /*13a60*/  R2UR UR4, R10 ;  /* 0x000000000a0472ca */ /* 0x000fe400000e0000 */
[----:B------:R-:W-:Y:S02]  /*13a70*/  R2UR UR5, R11 ;  /* 0x000000000b0572ca */ /* 0x000fe400000e0000 */
[----:B------:R-:W-:Y:S02]  /*13a80*/  R2UR UR6, R8 ;  /* 0x00000000080672ca */ /* 0x000fe400000e0000 */
[----:B------:R-:W-:Y:S01]  /*13a90*/  R2UR UR7, R9 ;  /* 0x00000000090772ca */ /* 0x000fe200000e0000 */
[----:B------:R-:W-:Y:S02]  /*13aa0*/  WARPGROUP.DEPBAR.LE gsb0, 0x0 ;  /* 0x00008000000079c5 */ /* 0x000fe40000010000 */
[----:B------:R-:W-:-:S10]  /*13ab0*/  WARPGROUP.ARRIVE ;  /* 0x00000000000079c5 */ /* 0x000fd40000000000 */
[----:B------:R-:W-:Y:S01]  /*13ac0*/  HGMMA.64x96x16.F32 R24, gdesc[UR4].tnspB, R24, gsb0 ;  /* 0x41600000041879f0 */ /* 0x000fe20008000818 */
[----:B------:R-:W-:Y:S02]  /*13ad0*/  R2UR UR4, R2 ;  /* 0x00000000020472ca */ /* 0x000fe400000e0000 */
[----:B--2---:R-:W1:Y:S01]  /*13ae0*/  SHFL.BFLY PT, R2, R12, 0x2, 0x1f ;  /* 0x0c401f000c027f89 */ /* 0x004e6200000e0000 */
[----:B------:R-:W-:Y:S02]  /*13af0*/  R2UR UR5, R3 ;  /* 0x00000000030572ca */ /* 0x000fe400000e0000 */
[----:B------:R-:W-:Y:S01]  /*13b00*/  R2UR UR6, R4 ;  /* 0x00000000040672ca */ /* 0x000fe200000e0000 */
[----:B---3--:R-:W2:Y:S01]  /*13b10*/  SHFL.BFLY PT, R3, R6, 0x2, 0x1f ;  /* 0x0c401f0006037f89 */ /* 0x008ea200000e0000 */
[----:B------:R-:W-:Y:S01]  /*13b20*/  R2UR UR7, R5 ;  /* 0x00000000050772ca */ /* 0x000fe200000e0000 */
[----:B-1----:R-:W-:Y:S01]  /*13b30*/  FADD.FTZ R2, R2, R12 ;  /* 0x0000000c02027221 */ /* 0x002fe20000010000 */
[----:B--2---:R-:W-:-:S04]  /*13b40*/  FADD.FTZ R4, R3, R6 ;  /* 0x0000000603047221 */ /* 0x004fc80000010000 */
[----:B------:R-:W1:Y:S04]  /*13b50*/  SHFL.BFLY PT, R3, R2, 0x1, 0x1f ;  /* 0x0c201f0002037f89 */ /* 0x000e6800000e0000 */
[----:B------:R-:W2:Y:S01]  /*13b60*/  SHFL.BFLY PT, R5, R4, 0x1, 0x1f ;  /* 0x0c201f0004057f89 */ /* 0x000ea200000e0000 */
[----:B-1----:R-:W-:Y:S01]  /*13b70*/  FADD.FTZ R11, R2, R3 ;  /* 0x00000003020b7221 */ /* 0x002fe20000010000 */
[----:B------:R-:W-:Y:S01]  /*13b80*/  SEL R2, RZ, 0x1, P0 ;  /* 0x00000001ff027807 */ /* 0x000fe20000000000 */
[----:B--2---:R-:W-:-:S03]  /*13b90*/  FADD.FTZ R12, R4, R5 ;  /* 0x00000005040c7221 */ /* 0x004fc60000010000 */
[----:B------:R-:W-:Y:S02]  /*13ba0*/  FSETP.NE.FTZ.AND P2, PT, R11, RZ, PT ;  /* 0x000000ff0b00720b */ /* 0x000fe40003f55000 */
[----:B------:R-:W-:Y:S02]  /*13bb0*/  CS2R R4, SRZ ;  /* 0x0000000000047805 */ /* 0x000fe4000001ff00 */
[----:B----4-:R-:W-:Y:S02]  /*13bc0*/  LOP3.LUT R13, R13, R2, RZ, 0x3c, !PT ;  /* 0x000000020d0d7212 */ /* 0x010fe400078e3cff */
[----:B------:R-:W-:-:S07]  /*13bd0*/  FSETP.NE.FTZ.AND P3, PT, R12, RZ, PT ;  /* 0x000000ff0c00720b */ /* 0x000fce0003f75000 */
[----:B------:R-:W-:Y:S08]  /*13be0*/  @P2 MUFU.LG2 R6, R11 ;  /* 0x0000000b00062308 */ /* 0x000ff00000000c00 */
[----:B------:R1:W-:Y:S08]  /*13bf0*/  @P2 MUFU.RCP R5, R11 ;  /* 0x0000000b00052308 */ /* 0x0003f00000001000 */
[----:B------:R-:W2:Y:S01]  /*13c00*/  @P3 MUFU.LG2 R8, R12 ;  /* 0x0000000c00083308 */ /* 0x000ea20000000c00 */
[----:B-1----:R-:W3:Y:S01]  /*13c10*/  LDL.LU R11, [R1+0x70] ;  /* 0x00007000010b7983 */ /* 0x002ee20000300800 */
[----:B------:R-:W-:-:S02]  /*13c20*/  WARPGROUP.DEPBAR.LE gsb0, 0x0 ;  /* 0x00008000000079c5 */ /* 0x000fc40000010000 */
[----:B------:R-:W-:-:S06]  /*13c30*/  WARPGROUP.ARRIVE ;  /* 0x00000000000079c5 */ /* 0x000fcc0000000000 */
[----:B------:R-:W-:Y:S01]  /*13c40*/  HGMMA.64x96x16.F32 R24, gdesc[UR4].tnspB, R24, gsb0 ;  /* 0x41600000041879f0 */ /* 0x000fe20008000818 */
[----:B------:R1:W-:Y:S01]  /*13c50*/  STL [R1+0x40], R13 ;  /* 0x0000400d01007387 */ /* 0x0003e20000100800 */
[----:B------:R-:W4:Y:S01]  /*13c60*/  @P3 MUFU.RCP R4, R12 ;  /* 0x0000000c00043308 */ /* 0x000f220000001000 */
[----:B------:R-:W-:Y:S02]  /*13c70*/  @!P1 VIADD R10, R7, 0x31c60 ;  /* 0x00031c60070a9836 */ /* 0x000fe40000000000 */
[C---:B------:R-:W-:Y:S01]  /*13c80*/  @P2 FMUL.FTZ R7, R14.reuse, 0.69314718246459960938 ;  /* 0x3f3172180e072820 */ /* 0x040fe20000410000 */
[----:B------:R-:W-:Y:S01]  /*13c90*/  @P3 FMUL.FTZ R14, R14, 0.69314718246459960938 ;  /* 0x3f3172180e0e3820 */ /* 0x000fe20000410000 */
[----:B--2---:R-:W-:Y:S01]  /*13ca0*/  @P3 FMUL.FTZ R9, R8, 0.69314718246459960938 ;  /* 0x3f31721808093820 */ /* 0x004fe20000410000 */
[----:B------:R-:W-:Y:S01]  /*13cb0*/  @P2 FMUL.FTZ R6, R6, 0.69314718246459960938 ;  /* 0x3f31721806062820 */ /* 0x000fe20000410000 */
[----:B------:R-:W-:Y:S01]  /*13cc0*/  IMAD.MOV.U32 R3, RZ, RZ, -0x800000 ;  /* 0xff800000ff037424 */ /* 0x000fe200078e00ff */
[----:B------:R-:W-:Y:S01]  /*13cd0*/  @!P1 PRMT R10, RZ, 0x654, R10 ;  /* 0x00000654ff0a9816 */ /* 0x000fe2000000000a */
[----:B------:R-:W-:-:S02]  /*13ce0*/  IMAD.MOV.U32 R2, RZ, RZ, -0x800000 ;  /* 0xff800000ff027424 */ /* 0x000fc400078e00ff */
[----:B------:R-:W-:Y:S01]  /*13cf0*/  @P3 FFMA.FTZ R3, R14, R72, R9 ;  /* 0x000000480e033223 */ /* 0x000fe20000010009 */
[----:B------:R-:W-:Y:S01]  /*13d00*/  @P2 FFMA.FTZ R2, R7, R0, R6 ;  /* 0x0000000007022223 */ /* 0x000fe20000010006 */
[----:B------:R-:W-:Y:S01]  /*13d10*/  SEL R148, R148, RZ, P0 ;  /* 0x000000ff94947207 */ /* 0x000fe20000000000 */
        /* <DEDUP_REMOVED lines=51> */
[----:B---3--:R-:W-:-:S05]  /*14050*/  VIADD R11, R11, 0x1 ;  /* 0x000000010b0b7836 */ /* 0x008fca0000000000 */
[----:B------:R1:W-:Y:S02]  /*14060*/  STL [R1+0x70], R11 ;  /* 0x0000700b01007387 */ /* 0x0003e40000100800 */
.L_x_8627:
[----:B------:R-:W2:Y:S01]  /*14070*/  LDL R62, [R1+0x68] ;  /* 0x00006800013e7983 */ /* 0x000ea20000100800 */
[----:B------:R-:W-:Y:S05]  /*14080*/  WARPSYNC.ALL ;  /* 0x0000000000007948 */ /* 0x000fea0003800000 */
[----:B------:R-:W3:Y:S01]  /*14090*/  S2UR UR5, SR_CgaCtaId ;  /* 0x00000000000579c3 */ /* 0x000ee20000008800 */
[----:B------:R-:W-:Y:S01]  /*140a0*/  UMOV UR4, 0x400 ;  /* 0x0000040000047882 */ /* 0x000fe20000000000 */
[----:B------:R-:W-:Y:S01]  /*140b0*/  BSSY B0, `(.L_x_8690) ;  /* 0x0000180000007945 */ /* 0x000fe20003800000 */
[----:B---3--:R-:W-:-:S06]  /*140c0*/  ULEA UR4, UR5, UR4, 0x18 ;  /* 0x0000000405047291 */ /* 0x008fcc000f8ec03f */
[----:B------:R-:W-:Y:S01]  /*140d0*/  IMAD.U32 R18, RZ, RZ, UR4 ;  /* 0x00000004ff127e24 */ /* 0x000fe2000f8e00ff */
[----:B------:R-:W-:Y:S06]  /*140e0*/  BAR.SYNC.DEFER_BLOCKING 0x5, 0x1a0 ;  /* 0x0146800000007b1d */ /* 0x000fec0000010000 */
[----:B------:R3:W4:Y:S02]  /*140f0*/  LDS.128 R104, [R18+0x31cd0] ;  /* 0x031cd00012687984 */ /* 0x0007240000000c00 */
[----:B------:R-:W-:Y:S06]  /*14100*/  BAR.ARV 0x4, 0x1a0 ;  /* 0x0106800000007b1d */ /* 0x000fec0000002000 */
[----:B--2---:R-:W-:Y:S01]  /*14110*/  SHF.R.S32.HI R26, RZ, 0x1f, R62 ;  /* 0x0000001fff1a7819 */ /* 0x004fe2000001143e */
[----:B------:R-:W-:-:S03]  /*14120*/  IMAD.SHL.U32 R46, R62, 0x4, RZ ;  /* 0x000000043e2e7824 */ /* 0x000fc600078e00ff */
[----:B------:R-:W-:Y:S01]  /*14130*/  SHF.L.U64.HI R27, R62, 0x2, R26 ;  /* 0x000000023e1b7819 */ /* 0x000fe2000001021a */
[----:B---34-:R-:W-:Y:S06]  /*14140*/  @P1 BRA `(.L_x_8691) ;  /* 0x0000000c00e41947 */ /* 0x018fec0003800000 */
[----:B------:R-:W2:Y:S01]  /*14150*/  LDL R4, [R1+0x98] ;  /* 0x0000980001047983 */ /* 0x000ea20000100800 */
[----:B------:R-:W3:Y:S01]  /*14160*/  S2R R5, SR_SWINHI ;  /* 0x0000000000057919 */ /* 0x000ee20000002f00 */
[----:B------:R-:W-:Y:S05]  /*14170*/  WARPSYNC.ALL ;  /* 0x0000000000007948 */ /* 0x000fea0003800000 */
[----:B------:R-:W-:Y:S01]  /*14180*/  F2FP.F16.F32.PACK_AB R6, R77, R6 ;  /* 0x000000064d06723e */ /* 0x000fe200000000ff */
[----:B------:R-:W-:Y:S01]  /*14190*/  ULDC.64 UR4, c[0x0][0xbd8] ;  /* 0x0002f60000047ab9 */ /* 0x000fe20000000a00 */
[----:B------:R-:W4:Y:S01]  /*141a0*/  LDL R66, [R1+0x6c] ;  /* 0x00006c0001427983 */ /* 0x000f220000100800 */
[----:B------:R-:W-:-:S02]  /*141b0*/  MOV R24, R18 ;  /* 0x0000001200187202 */ /* 0x000fc40000000f00 */
[----:B---3--:R-:W-:Y:S02]  /*141c0*/  MOV R25, R5 ;  /* 0x0000000500197202 */ /* 0x008fe40000000f00 */
[----:B------:R-:W-:Y:S01]  /*141d0*/  F2FP.F16.F32.PACK_AB R22, R37, R22 ;  /* 0x000000162516723e */ /* 0x000fe200000000ff */
[----:B------:R-:W-:Y:S01]  /*141e0*/  IMAD.MOV.U32 R37, RZ, RZ, RZ ;  /* 0x000000ffff257224 */ /* 0x000fe200078e00ff */
[----:B------:R-:W-:Y:S01]  /*141f0*/  BAR.SYNC.DEFER_BLOCKING 0x1, 0x180 ;  /* 0x0046000000007b1d */ /* 0x000fe20000010000 */
[----:B--2---:R-:W-:-:S03]  /*14200*/  IMAD.WIDE R4, R4, 0x2, R24 ;  /* 0x0000000204047825 */ /* 0x004fc600078e0218 */
[----:B------:R-:W-:-:S04]  /*14210*/  IADD3 R55, P4, R4, 0x20, RZ ;  /* 0x0000002004377810 */ /* 0x000fc80007f9e0ff */
[----:B------:R-:W-:Y:S02]  /*14220*/  LOP3.LUT R8, R55, 0x180, RZ, 0xc0, !PT ;  /* 0x0000018037087812 */ /* 0x000fe400078ec0ff */
[----:B------:R-:W-:Y:S02]  /*14230*/  IADD3 R59, P3, R4, 0x3000, RZ ;  /* 0x00003000043b7810 */ /* 0x000fe40007f7e0ff */
[----:B------:R-:W-:Y:S02]  /*14240*/  SHF.R.U64 R8, R8, 0x3, RZ ;  /* 0x0000000308087819 */ /* 0x000fe400000012ff */
[C---:B------:R-:W-:Y:S02]  /*14250*/  IADD3 R63, P2, R4.reuse, 0x3020, RZ ;  /* 0x00003020043f7810 */ /* 0x040fe40007f5e0ff */
[C---:B------:R-:W-:Y:S02]  /*14260*/  IADD3 R67, P1, R4.reuse, 0x6000, RZ ;  /* 0x0000600004437810 */ /* 0x040fe40007f3e0ff */
[----:B------:R-:W-:-:S02]  /*14270*/  LOP3.LUT R9, R4, 0x180, RZ, 0xc0, !PT ;  /* 0x0000018004097812 */ /* 0x000fc400078ec0ff */
[----:B------:R-:W-:Y:S02]  /*14280*/  LOP3.LUT R12, R8, R55, RZ, 0x3c, !PT ;  /* 0x00000037080c7212 */ /* 0x000fe400078e3cff */
[----:B------:R-:W-:Y:S02]  /*14290*/  IADD3 R58, P0, R4, 0x6020, RZ ;  /* 0x00006020043a7810 */ /* 0x000fe40007f1e0ff */
[----:B------:R-:W-:Y:S02]  /*142a0*/  LOP3.LUT R8, R59, 0x180, RZ, 0xc0, !PT ;  /* 0x000001803b087812 */ /* 0x000fe400078ec0ff */
[----:B-1----:R-:W-:Y:S02]  /*142b0*/  LOP3.LUT R10, R63, 0x180, RZ, 0xc0, !PT ;  /* 0x000001803f0a7812 */ /* 0x002fe400078ec0ff */
[----:B------:R-:W-:Y:S02]  /*142c0*/  LOP3.LUT R54, R67, 0x180, RZ, 0xc0, !PT ;  /* 0x0000018043367812 */ /* 0x000fe400078ec0ff */
[----:B------:R-:W-:-:S02]  /*142d0*/  SHF.R.U64 R9, R9, 0x3, RZ ;  /* 0x0000000309097819 */ /* 0x000fc400000012ff */
[----:B------:R-:W-:Y:S02]  /*142e0*/  LOP3.LUT R55, R58, 0x180, RZ, 0xc0, !PT ;  /* 0x000001803a377812 */ /* 0x000fe400078ec0ff */
[----:B------:R-:W-:Y:S02]  /*142f0*/  SHF.R.U64 R8, R8, 0x3, RZ ;  /* 0x0000000308087819 */ /* 0x000fe400000012ff */
[----:B------:R-:W-:Y:S02]  /*14300*/  SHF.R.U64 R10, R10, 0x3, RZ ;  /* 0x000000030a0a7819 */ /* 0x000fe400000012ff */
[----:B------:R-:W-:Y:S02]  /*14310*/  SHF.R.U64 R54, R54, 0x3, RZ ;  /* 0x0000000336367819 */ /* 0x000fe400000012ff */
[----:B------:R-:W-:Y:S01]  /*14320*/  LOP3.LUT R4, R9, R4, RZ, 0x3c, !PT ;  /* 0x0000000409047212 */ /* 0x000fe200078e3cff */
[--C-:B------:R-:W-:Y:S01]  /*14330*/  IMAD.X R13, RZ, RZ, R5.reuse, P4 ;  /* 0x000000ffff0d7224 */ /* 0x100fe200020e0605 */
[----:B------:R-:W-:Y:S01]  /*14340*/  SHF.R.U64 R55, R55, 0x3, RZ ;  /* 0x0000000337377819 */ /* 0x000fe200000012ff */
[----:B------:R-:W-:Y:S01]  /*14350*/  IMAD.X R21, RZ, RZ, R5, P2 ;  /* 0x000000ffff157224 */ /* 0x000fe200010e0605 */
[----:B------:R-:W-:-:S02]  /*14360*/  LOP3.LUT R14, R8, R59, RZ, 0x3c, !PT ;  /* 0x0000003b080e7212 */ /* 0x000fc400078e3cff */
[----:B0-----:R-:W-:Y:S02]  /*14370*/  IADD3.X R15, RZ, R5, RZ, P3, !PT ;  /* 0x00000005ff0f7210 */ /* 0x001fe40001ffe4ff */
[----:B------:R-:W-:Y:S02]  /*14380*/  LOP3.LUT R20, R10, R63, RZ, 0x3c, !PT ;  /* 0x0000003f0a147212 */ /* 0x000fe400078e3cff */
[----:B------:R-:W-:Y:S01]  /*14390*/  LOP3.LUT R8, R54, R67, RZ, 0x3c, !PT ;  /* 0x0000004336087212 */ /* 0x000fe200078e3cff */
[--C-:B------:R-:W-:Y:S01]  /*143a0*/  IMAD.X R9, RZ, RZ, R5.reuse, P1 ;  /* 0x000000ffff097224 */ /* 0x100fe200008e0605 */
[----:B------:R-:W-:Y:S01]  /*143b0*/  MOV R54, R4 ;  /* 0x0000000400367202 */ /* 0x000fe20000000f00 */
[----:B------:R-:W-:Y:S01]  /*143c0*/  IMAD.X R11, RZ, RZ, R5, P0 ;  /* 0x000000ffff0b7224 */ /* 0x000fe200000e0605 */
[----:B------:R-:W-:Y:S02]  /*143d0*/  F2FP.F16.F32.PACK_AB R4, R78, R7 ;  /* 0x000000074e04723e */ /* 0x000fe400000000ff */
[----:B------:R-:W-:-:S02]  /*143e0*/  LOP3.LUT R10, R55, R58, RZ, 0x3c, !PT ;  /* 0x0000003a370a7212 */ /* 0x000fc400078e3cff */
[----:B------:R-:W-:Y:S02]  /*143f0*/  F2FP.F16.F32.PACK_AB R5, R80, R79 ;  /* 0x0000004f5005723e */ /* 0x000fe400000000ff */
[----:B------:R-:W-:Y:S02]  /*14400*/  F2FP.F16.F32.PACK_AB R7, R81, R68 ;  /* 0x000000445107723e */ /* 0x000fe400000000ff */
[----:B------:R-:W-:Y:S02]  /*14410*/  MOV R59, R12 ;  /* 0x0000000c003b7202 */ /* 0x000fe40000000f00 */
[----:B------:R-:W-:Y:S02]  /*14420*/  MOV R58, R14 ;  /* 0x0000000e003a7202 */ /* 0x000fe40000000f00 */
[----:B------:R-:W-:Y:S02]  /*14430*/  MOV R55, R20 ;  /* 0x0000001400377202 */ /* 0x000fe40000000f00 */
[----:B------:R-:W-:-:S02]  /*14440*/  F2FP.F16.F32.PACK_AB R12, R76, R73 ;  /* 0x000000494c0c723e */ /* 0x000fc400000000ff */
[----:B------:R-:W-:Y:S02]  /*14450*/  F2FP.F16.F32.PACK_AB R13, R69, R60 ;  /* 0x0000003c450d723e */ /* 0x000fe400000000ff */
[----:B------:R-:W-:Y:S02]  /*14460*/  F2FP.F16.F32.PACK_AB R14, R75, R72 ;  /* 0x000000484b0e723e */ /* 0x000fe400000000ff */
[----:B------:R-:W-:Y:S02]  /*14470*/  F2FP.F16.F32.PACK_AB R15, R64, R57 ;  /* 0x00000039400f723e */ /* 0x000fe400000000ff */
[----:B------:R-:W-:Y:S02]  /*14480*/  F2FP.F16.F32.PACK_AB R20, R74, R23 ;  /* 0x000000174a14723e */ /* 0x000fe400000000ff */
[----:B------:R-:W-:Y:S02]  /*14490*/  F2FP.F16.F32.PACK_AB R21, R61, R56 ;  /* 0x000000383d15723e */ /* 0x000fe400000000ff */
[----:B------:R-:W-:Y:S01]  /*144a0*/  F2FP.F16.F32.PACK_AB R23, R65, R52 ;  /* 0x000000344117723e */ /* 0x000fe200000000ff */
[----:B------:R0:W-:Y:S01]  /*144b0*/  STSM.16.M88.4 [R54], R4 ;  /* 0x0000000436007844 */ /* 0x0001e20000000200 */
[----:B------:R-:W-:-:S02]  /*144c0*/  MOV R52, R10 ;  /* 0x0000000a00347202 */ /* 0x000fc40000000f00 */
[----:B------:R-:W-:Y:S01]  /*144d0*/  F2FP.F16.F32.PACK_AB R10, R49, R32 ;  /* 0x00000020310a723e */ /* 0x000fe200000000ff */
[----:B------:R1:W-:Y:S01]  /*144e0*/  STSM.16.M88.4 [R59], R12 ;  /* 0x0000000c3b007844 */ /* 0x0003e20000000200 */
[----:B------:R-:W-:Y:S02]  /*144f0*/  F2FP.F16.F32.PACK_AB R11, R47, R38 ;  /* 0x000000262f0b723e */ /* 0x000fe400000000ff */
[----:B------:R-:W-:Y:S01]  /*14500*/  ISETP.NE.U32.AND P0, PT, RZ, UR4, PT ;  /* 0x00000004ff007c0c */ /* 0x000fe2000bf05070 */
[----:B------:R2:W-:Y:S01]  /*14510*/  STSM.16.M88.4 [R58], R20 ;  /* 0x000000143a007844 */ /* 0x0005e20000000200 */
[----:B0-----:R-:W-:Y:S02]  /*14520*/  MOV R54, R8 ;  /* 0x0000000800367202 */ /* 0x001fe40000000f00 */
[----:B------:R-:W-:Y:S02]  /*14530*/  F2FP.F16.F32.PACK_AB R4, R41, R0 ;  /* 0x000000002904723e */ /* 0x000fe400000000ff */
[----:B------:R-:W-:-:S02]  /*14540*/  F2FP.F16.F32.PACK_AB R5, R50, R43 ;  /* 0x0000002b3205723e */ /* 0x000fc400000000ff */
[----:B------:R-:W-:Y:S02]  /*14550*/  F2FP.F16.F32.PACK_AB R6, R45, R28 ;  /* 0x0000001c2d06723e */ /* 0x000fe400000000ff */
[----:B------:R-:W-:Y:S02]  /*14560*/  F2FP.F16.F32.PACK_AB R7, R51, R42 ;  /* 0x0000002a3307723e */ /* 0x000fe400000000ff */
[----:B------:R-:W-:Y:S02]  /*14570*/  F2FP.F16.F32.PACK_AB R8, R40, R29 ;  /* 0x0000001d2808723e */ /* 0x000fe400000000ff */
[----:B------:R-:W-:Y:S02]  /*14580*/  F2FP.F16.F32.PACK_AB R9, R48, R39 ;  /* 0x000000273009723e */ /* 0x000fe400000000ff */
[----:B-1----:R-:W-:Y:S02]  /*14590*/  F2FP.F16.F32.PACK_AB R12, R44, R33 ;  /* 0x000000212c0c723e */ /* 0x002fe400000000ff */
[----:B------:R-:W-:-:S02]  /*145a0*/  F2FP.F16.F32.PACK_AB R13, R35, R30 ;  /* 0x0000001e230d723e */ /* 0x000fc400000000ff */
[----:B------:R-:W-:Y:S02]  /*145b0*/  F2FP.F16.F32.PACK_AB R14, R53, R36 ;  /* 0x00000024350e723e */ /* 0x000fe400000000ff */
[----:B------:R-:W-:Y:S02]  /*145c0*/  F2FP.F16.F32.PACK_AB R15, R34, R31 ;  /* 0x0000001f220f723e */ /* 0x000fe400000000ff */
[----:B--2---:R-:W-:Y:S01]  /*145d0*/  IADD3 R20, P1, R46, UR4, RZ ;  /* 0x000000042e147c10 */ /* 0x004fe2000ff3e0ff */
        /* <DEDUP_REMOVED lines=13> */
[----:B------:R-:W2:Y:S04]  /*146b0*/  @P0 LDG.E R37, desc[UR60][R20.64] ;  /* 0x0000003c14250981 */ /* 0x000ea8000c1e1900 */
[----:B------:R0:W5:Y:S01]  /*146c0*/  @P1 LDG.E R0, desc[UR60][R46.64] ;  /* 0x0000003c2e001981 */ /* 0x000162000c1e1900 */
[----:B----4-:R-:W-:-:S02]  /*146d0*/  SHF.R.S32.HI R38, RZ, 0x1f, R66 ;  /* 0x0000001fff267819 */ /* 0x010fc40000011442 */
[----:B--2---:R-:W-:Y:S01]  /*146e0*/  SHF.R.S32.HI R36, RZ, 0x1f, R37 ;  /* 0x0000001fff247819 */ /* 0x004fe20000011425 */
[----:B0-----:R-:W-:Y:S06]  /*146f0*/  @P1 BRA `(.L_x_8692) ;  /* 0x0000000000101947 */ /* 0x001fec0003800000 */
[----:B------:R-:W-:Y:S05]  /*14700*/  @!P0 BRA `(.L_x_8692) ;  /* 0x00000000000c8947 */ /* 0x000fea0003800000 */
[----:B------:R-:W2:Y:S04]  /*14710*/  LDG.E R5, desc[UR60][R20.64] ;  /* 0x0000003c14057981 */ /* 0x000ea8000c1e1900 */
[----:B-----5:R-:W2:Y:S02]  /*14720*/  LDG.E R0, desc[UR60][R20.64+0x4] ;  /* 0x0000043c14007981 */ /* 0x020ea4000c1e1900 */
[----:B--2---:R-:W-:-:S07]  /*14730*/  IMAD.IADD R0, R0, 0x1, -R5 ;  /* 0x0000000100007824 */ /* 0x004fce00078e0a05 */
.L_x_8692:
[----:B------:R-:W2:Y:S01]  /*14740*/  LDL.64 R4, [R1+0x60] ;  /* 0x0000600001047983 */ /* 0x000ea20000100a00 */
[----:B------:R-:W-:-:S03]  /*14750*/  ULDC.64 UR4, c[0x0][0xb70] ;  /* 0x0002dc0000047ab9 */ /* 0x000fc60000000a00 */
[----:B------:R0:W3:Y:S04]  /*14760*/  LDL.64 R44, [R1+0x60] ;  /* 0x00006000012c7983 */ /* 0x0000e80000100a00 */
[----:B------:R-:W4:Y:S04]  /*14770*/  LDL R8, [R1+0x94] ;  /* 0x0000940001087983 */ /* 0x000f280000100800 */
[----:B------:R-:W4:Y:S04]  /*14780*/  LDL.LU R42, [R1+0x74] ;  /* 0x00007400012a7983 */ /* 0x000f280000300800 */
[----:B------:R-:W4:Y:S01]  /*14790*/  LDL R41, [R1+0x54] ;  /* 0x0000540001297983 */ /* 0x000f220000100800 */
[----:B------:R-:W1:Y:S01]  /*147a0*/  S2R R10, SR_TID.X ;  /* 0x00000000000a7919 */ /* 0x000e620000002100 */
[----:B------:R-:W-:Y:S01]  /*147b0*/  IMAD R6, R38, UR4, RZ ;  /* 0x0000000426067c24 */ /* 0x000fe2000f8e02ff */
[----:B------:R-:W-:-:S03]  /*147c0*/  SEL R40, R26, RZ, !P0 ;  /* 0x000000ff1a287207 */ /* 0x000fc60004000000 */
[----:B------:R-:W-:Y:S01]  /*147d0*/  IMAD R9, R66, UR5, R6 ;  /* 0x0000000542097c24 */ /* 0x000fe2000f8e0206 */
[----:B------:R-:W-:Y:S01]  /*147e0*/  SEL R39, R62, RZ, !P0 ;  /* 0x000000ff3e277207 */ /* 0x000fe20004000000 */
[----:B-1----:R-:W-:-:S05]  /*147f0*/  VIADD R14, R10, 0xffffff80 ;  /* 0xffffff800a0e7836 */ /* 0x002fca0000000000 */
[----:B------:R-:W-:-:S04]  /*14800*/  SHF.R.S32.HI R10, RZ, 0x1f, R14 ;  /* 0x0000001fff0a7819 */ /* 0x000fc8000001140e */
[----:B------:R-:W-:-:S04]  /*14810*/  LEA.HI R10, R10, R14, RZ, 0x7 ;  /* 0x0000000e0a0a7211 */ /* 0x000fc800078f38ff */
[----:B------:R-:W-:-:S05]  /*14820*/  LOP3.LUT R10, R10, 0xffffff80, RZ, 0xc0, !PT ;  /* 0xffffff800a0a7812 */ /* 0x000fca00078ec0ff */
[----:B------:R-:W-:Y:S01]  /*14830*/  IMAD.IADD R10, R14, 0x1, -R10 ;  /* 0x000000010e0a7824 */ /* 0x000fe200078e0a0a */
[----:B------:R-:W-:Y:S01]  /*14840*/  BSSY B1, `(.L_x_8693) ;  /* 0x0000071000017945 */ /* 0x000fe20003800000 */
[----:B--2---:R-:W-:Y:S02]  /*14850*/  IMAD.MOV.U32 R5, RZ, RZ, R36 ;  /* 0x000000ffff057224 */ /* 0x004fe400078e0024 */
[----:B---3--:R-:W-:Y:S02]  /*14860*/  IMAD.MOV.U32 R44, RZ, RZ, R4 ;  /* 0x000000ffff2c7224 */ /* 0x008fe400078e0004 */
[----:B------:R-:W-:-:S04]  /*14870*/  IMAD.MOV.U32 R4, RZ, RZ, R37 ;  /* 0x000000ffff047224 */ /* 0x000fc800078e0025 */
[----:B------:R-:W-:Y:S01]  /*14880*/  IMAD.WIDE.U32 R4, R66, UR4, R4 ;  /* 0x0000000442047c25 */ /* 0x000fe2000f8e0004 */
[----:B------:R-:W-:-:S03]  /*14890*/  ULDC.64 UR4, c[0x0][0xb78] ;  /* 0x0002de0000047ab9 */ /* 0x000fc60000000a00 */
[----:B----4-:R-:W-:Y:S02]  /*148a0*/  IMAD R7, R44, 0x20, R41 ;  /* 0x000000202c077824 */ /* 0x010fe400078e0229 */
[----:B------:R-:W-:Y:S02]  /*148b0*/  IMAD.IADD R5, R5, 0x1, R9 ;  /* 0x0000000105057824 */ /* 0x000fe400078e0209 */
[----:B------:R-:W-:-:S04]  /*148c0*/  IMAD.WIDE R24, R7, 0x2, R24 ;  /* 0x0000000207187825 */ /* 0x000fc800078e0218 */
[----:B------:R-:W-:Y:S01]  /*148d0*/  IMAD R6, R40, UR4, RZ ;  /* 0x0000000428067c24 */ /* 0x000fe2000f8e02ff */
[----:B------:R-:W-:Y:S01]  /*148e0*/  IADD3 R9, P2, R24, 0x1800, RZ ;  /* 0x0000180018097810 */ /* 0x000fe20007f5e0ff */
[----:B------:R-:W-:Y:S02]  /*148f0*/  IMAD R11, R42, 0xc0, R8 ;  /* 0x000000c02a0b7824 */ /* 0x000fe400078e0208 */
[----:B------:R-:W-:Y:S01]  /*14900*/  IMAD.WIDE.U32 R4, R39, UR4, R4 ;  /* 0x0000000427047c25 */ /* 0x000fe2000f8e0004 */
[----:B------:R-:W-:Y:S02]  /*14910*/  LOP3.LUT R8, R9, 0x180, RZ, 0xc0, !PT ;  /* 0x0000018009087812 */ /* 0x000fe400078ec0ff */
[----:B------:R-:W-:Y:S01]  /*14920*/  SHF.R.S32.HI R7, RZ, 0x1f, R11 ;  /* 0x0000001fff077819 */ /* 0x000fe2000001140b */
[----:B------:R-:W-:Y:S01]  /*14930*/  IMAD R6, R39, UR5, R6 ;  /* 0x0000000527067c24 */ /* 0x000fe2000f8e0206 */
[----:B------:R-:W-:Y:S01]  /*14940*/  IADD3 R4, P0, R11, R4, RZ ;  /* 0x000000040b047210 */ /* 0x000fe20007f1e0ff */
[----:B------:R-:W-:Y:S01]  /*14950*/  ULDC.64 UR4, c[0x0][0xb40] ;  /* 0x0002d00000047ab9 */ /* 0x000fe20000000a00 */
[----:B------:R-:W-:-:S02]  /*14960*/  SHF.R.U64 R8, R8, 0x3, RZ ;  /* 0x0000000308087819 */ /* 0x000fc400000012ff */
[----:B------:R-:W-:Y:S02]  /*14970*/  IADD3.X R7, R7, R5, R6, P0, !PT ;  /* 0x0000000507077210 */ /* 0x000fe400007fe406 */
[----:B------:R-:W-:Y:S01]  /*14980*/  LEA R34, P1, R4, UR4, 0x2 ;  /* 0x0000000404227c11 */ /* 0x000fe2000f8210ff */
[----:B------:R-:W-:Y:S01]  /*14990*/  VIADD R5, R11, 0x8 ;  /* 0x000000080b057836 */ /* 0x000fe20000000000 */
[----:B------:R-:W-:Y:S01]  /*149a0*/  LOP3.LUT R8, R8, R9, RZ, 0x3c, !PT ;  /* 0x0000000908087212 */ /* 0x000fe200078e3cff */
[----:B------:R-:W-:Y:S01]  /*149b0*/  IMAD.X R9, RZ, RZ, R25, P2 ;  /* 0x000000ffff097224 */ /* 0x000fe200010e0619 */
[C---:B------:R-:W-:Y:S02]  /*149c0*/  IADD3 R13, P5, R24.reuse, 0x3000, RZ ;  /* 0x00003000180d7810 */ /* 0x040fe40007fbe0ff */
[C---:B------:R-:W-:Y:S02]  /*149d0*/  IADD3 R21, P4, R24.reuse, 0x4800, RZ ;  /* 0x0000480018157810 */ /* 0x040fe40007f9e0ff */
[----:B------:R-:W-:-:S02]  /*149e0*/  IADD3 R27, P3, R24, 0x6000, RZ ;  /* 0x00006000181b7810 */ /* 0x000fc40007f7e0ff */
[----:B------:R-:W-:Y:S02]  /*149f0*/  LOP3.LUT P0, RZ, R10, 0x3, RZ, 0xc0, !PT ;  /* 0x000000030aff7812 */ /* 0x000fe4000780c0ff */
[----:B------:R-:W-:Y:S01]  /*14a00*/  LEA.HI.X R35, R4, UR5, R7, 0x2, P1 ;  /* 0x0000000504237c11 */ /* 0x000fe200088f1407 */
[----:B------:R-:W-:Y:S01]  /*14a10*/  ULDC.64 UR4, c[0x0][0xaa0] ;  /* 0x0002a80000047ab9 */ /* 0x000fe20000000a00 */
[----:B------:R-:W-:Y:S02]  /*14a20*/  IADD3 R7, P2, R24, 0x7800, RZ ;  /* 0x0000780018077810 */ /* 0x000fe40007f5e0ff */
[----:B------:R-:W-:Y:S02]  /*14a30*/  LOP3.LUT R12, R13, 0x180, RZ, 0xc0, !PT ;  /* 0x000001800d0c7812 */ /* 0x000fe400078ec0ff */
[----:B------:R-:W-:Y:S02]  /*14a40*/  LOP3.LUT R20, R21, 0x180, RZ, 0xc0, !PT ;  /* 0x0000018015147812 */ /* 0x000fe400078ec0ff */
[----:B------:R-:W-:-:S02]  /*14a50*/  LOP3.LUT R26, R27, 0x180, RZ, 0xc0, !PT ;  /* 0x000001801b1a7812 */ /* 0x000fc400078ec0ff */
[-C--:B-----5:R-:W-:Y:S02]  /*14a60*/  ISETP.GE.OR P1, PT, R11, R0.reuse, P0 ;  /* 0x000000000b00720c */ /* 0x0a0fe40000726670 */
[----:B------:R-:W-:Y:S02]  /*14a70*/  LOP3.LUT R4, R24, 0x180, RZ, 0xc0, !PT ;  /* 0x0000018018047812 */ /* 0x000fe400078ec0ff */
[----:B------:R-:W-:Y:S02]  /*14a80*/  ISETP.GE.OR P0, PT, R5, R0, P0 ;  /* 0x000000000500720c */ /* 0x000fe40000706670 */
[----:B------:R-:W-:Y:S02]  /*14a90*/  LOP3.LUT R6, R7, 0x180, RZ, 0xc0, !PT ;  /* 0x0000018007067812 */ /* 0x000fe400078ec0ff */
[----:B------:R-:W-:Y:S02]  /*14aa0*/  SHF.R.U64 R12, R12, 0x3, RZ ;  /* 0x000000030c0c7819 */ /* 0x000fe400000012ff */
[----:B------:R-:W-:-:S02]  /*14ab0*/  SHF.R.U64 R20, R20, 0x3, RZ ;  /* 0x0000000314147819 */ /* 0x000fc400000012ff */
[----:B------:R-:W-:Y:S02]  /*14ac0*/  SHF.R.U64 R26, R26, 0x3, RZ ;  /* 0x000000031a1a7819 */ /* 0x000fe400000012ff */
[----:B------:R-:W-:Y:S02]  /*14ad0*/  SHF.R.U64 R5, R4, 0x3, RZ ;  /* 0x0000000304057819 */ /* 0x000fe400000012ff */
[----:B------:R-:W-:Y:S01]  /*14ae0*/  SHF.R.U64 R6, R6, 0x3, RZ ;  /* 0x0000000306067819 */ /* 0x000fe200000012ff */
        /* <DEDUP_REMOVED lines=10> */
[----:B------:R-:W-:Y:S01]  /*14b90*/  @!P1 STG.E desc[UR60][R34.64], R2 ;  /* 0x0000000222009986 */ /* 0x000fe2000c10193c */
[--C-:B------:R-:W-:Y:S01]  /*14ba0*/  SHF.R.S32.HI R33, RZ, 0x1f, R41.reuse ;  /* 0x0000001fff217819 */ /* 0x100fe20000011429 */
[----:B------:R-:W-:-:S02]  /*14bb0*/  IMAD.MOV.U32 R32, RZ, RZ, R41 ;  /* 0x000000ffff207224 */ /* 0x000fc400078e0029 */
[----:B------:R1:W-:Y:S01]  /*14bc0*/  @!P0 STG.E desc[UR60][R34.64+0x20], R3 ;  /* 0x0000200322008986 */ /* 0x0003e2000c10193c */
[----:B------:R-:W-:-:S03]  /*14bd0*/  IMAD R36, R36, UR4, RZ ;  /* 0x0000000424247c24 */ /* 0x000fc6000f8e02ff */
[----:B------:R-:W5:Y:S01]  /*14be0*/  LD.E.128 R4, desc[UR60][R4.64] ;  /* 0x0000003c04047980 */ /* 0x000f62000c101d00 */
[----:B------:R-:W-:-:S03]  /*14bf0*/  SHF.R.S32.HI R45, RZ, 0x1f, R44 ;  /* 0x0000001fff2d7819 */ /* 0x000fc6000001142c */
        /* <DEDUP_REMOVED lines=11> */
[----:B-1----:R-:W-:-:S04]  /*14cb0*/  IMAD.WIDE.U32 R2, R37, UR4, R32 ;  /* 0x0000000425027c25 */ /* 0x002fc8000f8e0020 */
[----:B------:R-:W-:Y:S01]  /*14cc0*/  IMAD R37, R37, UR5, R36 ;  /* 0x0000000525257c24 */ /* 0x000fe2000f8e0224 */
[----:B------:R0:W-:Y:S01]  /*14cd0*/  STL [R1+0x64], R45 ;  /* 0x0000642d01007387 */ /* 0x0001e20000100800 */
[----:B------:R-:W-:Y:S01]  /*14ce0*/  IMAD R35, R42, -0xc0, R0 ;  /* 0xffffff402a237824 */ /* 0x000fe200078e0200 */
[----:B------:R-:W-:Y:S02]  /*14cf0*/  ULDC.64 UR4, c[0x0][0xae0] ;  /* 0x0002b80000047ab9 */ /* 0x000fe40000000a00 */
[----:B------:R-:W-:Y:S01]  /*14d00*/  IADD3 R3, R3, R37, RZ ;  /* 0x0000002503037210 */ /* 0x000fe20007ffe0ff */
[----:B------:R-:W-:Y:S01]  /*14d10*/  IMAD R33, R38, UR4, RZ ;  /* 0x0000000426217c24 */ /* 0x000fe2000f8e02ff */
[C---:B------:R-:W-:Y:S01]  /*14d20*/  ISETP.GE.AND P0, PT, R44.reuse, R35, PT ;  /* 0x000000232c00720c */ /* 0x040fe20003f06270 */
[----:B------:R-:W-:Y:S02]  /*14d30*/  VIADD R0, R44, 0x60 ;  /* 0x000000602c007836 */ /* 0x000fe40000000000 */
[----:B------:R-:W-:-:S02]  /*14d40*/  VIADD R32, R18, 0x31c20 ;  /* 0x00031c2012207836 */ /* 0x000fc40000000000 */
[C---:B------:R-:W-:Y:S02]  /*14d50*/  IMAD R33, R66.reuse, UR5, R33 ;  /* 0x0000000542217c24 */ /* 0x040fe4000f8e0221 */
[----:B------:R-:W-:Y:S01]  /*14d60*/  IMAD.WIDE.U32 R2, R66, UR4, R2 ;  /* 0x0000000442027c25 */ /* 0x000fe2000f8e0002 */
[----:B------:R-:W-:Y:S01]  /*14d70*/  ULDC.64 UR4, c[0x0][0xae8] ;  /* 0x0002ba0000047ab9 */ /* 0x000fe20000000a00 */
[----:B------:R-:W-:Y:S02]  /*14d80*/  ISETP.GE.AND P3, PT, R0, R35, PT ;  /* 0x000000230000720c */ /* 0x000fe40003f66270 */
[----:B------:R-:W-:Y:S01]  /*14d90*/  IMAD.IADD R3, R3, 0x1, R33 ;  /* 0x0000000103037824 */ /* 0x000fe200078e0221 */
[----:B------:R-:W-:Y:S01]  /*14da0*/  PRMT R32, RZ, 0x654, R32 ;  /* 0x00000654ff207816 */ /* 0x000fe20000000020 */
[----:B------:R-:W-:Y:S02]  /*14db0*/  IMAD R0, R40, UR4, RZ ;  /* 0x0000000428007c24 */ /* 0x000fe4000f8e02ff */
[C---:B------:R-:W-:Y:S01]  /*14dc0*/  IMAD.WIDE.U32 R34, R39.reuse, UR4, R2 ;  /* 0x0000000427227c25 */ /* 0x040fe2000f8e0002 */
[----:B--2---:R1:W-:Y:S03]  /*14dd0*/  SYNCS.ARRIVE.TRANS64.RED.A1T0 RZ, [R32+URZ], RZ ;  /* 0x000000ff20ff79a7 */ /* 0x0043e6000810043f */
[----:B------:R-:W-:-:S04]  /*14de0*/  IMAD R37, R39, UR5, R0 ;  /* 0x0000000527257c24 */ /* 0x000fc8000f8e0200 */
[----:B------:R-:W-:Y:S02]  /*14df0*/  IMAD.IADD R39, R35, 0x1, R37 ;  /* 0x0000000123277824 */ /* 0x000fe400078e0225 */
[----:B-1----:R-:W-:Y:S01]  /*14e00*/  IMAD.WIDE R32, R42, 0xc0, R44 ;  /* 0x000000c02a207825 */ /* 0x002fe200078e022c */
[----:B0-----:R-:W-:Y:S06]  /*14e10*/  @P0 BRA `(.L_x_8694) ;  /* 0x00000000004c0947 */ /* 0x001fec0003800000 */
        /* <DEDUP_REMOVED lines=19> */
.L_x_8694:
[----:B------:R-:W-:Y:S05]  /*14f50*/  BSYNC B1 ;  /* 0x0000000000017941 */ /* 0x000fea0003800000 */
.L_x_8693:
[----:B------:R-:W-:Y:S05]  /*14f60*/  @P3 BRA `(.L_x_8695) ;  /* 0x0000000800503947 */ /* 0x000fea0003800000 */
[----:B0----5:R-:W-:Y:S01]  /*14f70*/  IADD3 R5, P0, R32, 0x60, RZ ;  /* 0x0000006020057810 */ /* 0x021fe20007f1e0ff */
        /* <DEDUP_REMOVED lines=22> */
.L_x_8691:
[----:B------:R-:W2:Y:S01]  /*150e0*/  S2R R0, SR_TID.X ;  /* 0x0000000000007919 */ /* 0x000ea20000002100 */
[----:B------:R-:W-:Y:S01]  /*150f0*/  ULDC.64 UR4, c[0x0][0xbd8] ;  /* 0x0002f60000047ab9 */ /* 0x000fe20000000a00 */
[----:B------:R-:W-:Y:S01]  /*15100*/  IMAD.MOV.U32 R7, RZ, RZ, RZ ;  /* 0x000000ffff077224 */ /* 0x000fe200078e00ff */
[----:B------:R-:W-:Y:S02]  /*15110*/  ISETP.NE.U32.AND P0, PT, RZ, UR4, PT ;  /* 0x00000004ff007c0c */ /* 0x000fe4000bf05070 */
[----:B------:R-:W-:Y:S02]  /*15120*/  IADD3 R2, P1, R46, UR4, RZ ;  /* 0x000000042e027c10 */ /* 0x000fe4000ff3e0ff */
[----:B------:R-:W-:Y:S02]  /*15130*/  ISETP.NE.AND.EX P0, PT, RZ, UR5, PT, P0 ;  /* 0x00000005ff007c0c */ /* 0x000fe4000bf05300 */
[----:B------:R-:W-:Y:S01]  /*15140*/  IADD3.X R3, R27, UR5, RZ, P1, !PT ;  /* 0x000000051b037c10 */ /* 0x000fe20008ffe4ff */
[----:B------:R-:W-:-:S02]  /*15150*/  ULDC.64 UR4, c[0x0][0xbe0] ;  /* 0x0002f80000047ab9 */ /* 0x000fc40000000a00 */
[----:B------:R-:W-:-:S04]  /*15160*/  ISETP.NE.U32.AND P1, PT, RZ, UR4, PT ;  /* 0x00000004ff007c0c */ /* 0x000fc8000bf25070 */
[----:B------:R-:W-:-:S04]  /*15170*/  ISETP.NE.AND.EX P1, PT, RZ, UR5, PT, P1 ;  /* 0x00000005ff007c0c */ /* 0x000fc8000bf25310 */
[----:B------:R3:W5:Y:S09]  /*15180*/  @P0 LDG.E R7, desc[UR60][R2.64] ;  /* 0x0000003c02070981 */ /* 0x000772000c1e1900 */
[----:B------:R-:W-:Y:S01]  /*15190*/  @P1 IADD3 R46, P2, R46, UR4, RZ ;  /* 0x000000042e2e1c10 */ /* 0x000fe2000ff5e0ff */
[----:B------:R-:W-:Y:S01]  /*151a0*/  ULDC UR4, c[0x0][0xa88] ;  /* 0x0002a20000047ab9 */ /* 0x000fe20000000800 */
[----:B--2---:R-:W-:-:S02]  /*151b0*/  VIADD R4, R0, 0xffffff80 ;  /* 0xffffff8000047836 */ /* 0x004fc40000000000 */
[----:B------:R-:W-:Y:S01]  /*151c0*/  @P1 IADD3.X R47, R27, UR5, RZ, P2, !PT ;  /* 0x000000051b2f1c10 */ /* 0x000fe200097fe4ff */
[----:B------:R-:W-:-:S06]  /*151d0*/  IMAD.U32 R0, RZ, RZ, UR4 ;  /* 0x00000004ff007e24 */ /* 0x000fcc000f8e00ff */
[----:B------:R3:W5:Y:S01]  /*151e0*/  @P1 LDG.E R0, desc[UR60][R46.64] ;  /* 0x0000003c2e001981 */ /* 0x000762000c1e1900 */
[----:B------:R-:W-:Y:S01]  /*151f0*/  ISETP.GT.AND P2, PT, R4, 0xbf, PT ;  /* 0x000000bf0400780c */ /* 0x000fe20003f44270 */
[----:B------:R-:W-:-:S12]  /*15200*/  @P1 BRA `(.L_x_8696) ;  /* 0x0000000000101947 */ /* 0x000fd80003800000 */
[----:B------:R-:W-:Y:S05]  /*15210*/  @!P0 BRA `(.L_x_8696) ;  /* 0x00000000000c8947 */ /* 0x000fea0003800000 */
[----:B------:R-:W2:Y:S04]  /*15220*/  LDG.E R5, desc[UR60][R2.64] ;  /* 0x0000003c02057981 */ /* 0x000ea8000c1e1900 */
[----:B-----5:R-:W2:Y:S02]  /*15230*/  LDG.E R0, desc[UR60][R2.64+0x4] ;  /* 0x0000043c02007981 */ /* 0x020ea4000c1e1900 */
[----:B--2---:R-:W-:-:S07]  /*15240*/  IMAD.IADD R0, R0, 0x1, -R5 ;  /* 0x0000000100007824 */ /* 0x004fce00078e0a05 */
.L_x_8696:
[----:B-1----:R-:W2:Y:S04]  /*15250*/  LDL R13, [R1+0x6c] ;  /* 0x00006c00010d7983 */ /* 0x002ea80000100800 */
[----:B------:R-:W4:Y:S04]  /*15260*/  LDL R10, [R1+0x54] ;  /* 0x00005400010a7983 */ /* 0x000f280000100800 */
[----:B------:R1:W5:Y:S01]  /*15270*/  LDL R12, [R1+0x74] ;  /* 0x00007400010c7983 */ /* 0x0003620000100800 */
[----:B------:R-:W-:Y:S01]  /*15280*/  BSSY B1, `(.L_x_8697) ;  /* 0x000001d000017945 */ /* 0x000fe20003800000 */
[----:B------:R-:W-:-:S02]  /*15290*/  SEL R11, R62, RZ, !P0 ;  /* 0x000000ff3e0b7207 */ /* 0x000fc40004000000 */
[----:B------:R-:W-:Y:S02]  /*152a0*/  SEL R26, R26, RZ, !P0 ;  /* 0x000000ff1a1a7207 */ /* 0x000fe40004000000 */
[----:B-----5:R-:W-:Y:S02]  /*152b0*/  SHF.R.S32.HI R6, RZ, 0x1f, R7 ;  /* 0x0000001fff067819 */ /* 0x020fe40000011407 */
[----:B--2---:R-:W-:Y:S02]  /*152c0*/  SHF.R.S32.HI R8, RZ, 0x1f, R13 ;  /* 0x0000001fff087819 */ /* 0x004fe4000001140d */
[----:B----4-:R-:W-:Y:S01]  /*152d0*/  SHF.R.S32.HI R9, RZ, 0x1f, R10 ;  /* 0x0000001fff097819 */ /* 0x010fe2000001140a */
[----:B-1----:R-:W-:Y:S06]  /*152e0*/  @P2 BRA `(.L_x_8698) ;  /* 0x0000000000582947 */ /* 0x002fec0003800000 */
[----:B---3--:R-:W1:Y:S02]  /*152f0*/  S2R R2, SR_TID.X ;  /* 0x0000000000027919 */ /* 0x008e640000002100 */
[----:B-1----:R-:W-:-:S04]  /*15300*/  IMAD R2, R12, 0xc0, R2 ;  /* 0x000000c00c027824 */ /* 0x002fc800078e0202 */
[----:B------:R-:W-:-:S05]  /*15310*/  VIADD R3, R2, 0xffffff80 ;  /* 0xffffff8002037836 */ /* 0x000fca0000000000 */
[----:B------:R-:W-:-:S13]  /*15320*/  ISETP.GE.AND P0, PT, R3, R0, PT ;  /* 0x000000000300720c */ /* 0x000fda0003f06270 */
[----:B------:R-:W-:Y:S05]  /*15330*/  @P0 BRA `(.L_x_8698) ;  /* 0x0000000000440947 */ /* 0x000fea0003800000 */
[C---:B------:R-:W-:Y:S01]  /*15340*/  IADD3 R2, P0, R3.reuse, R7, RZ ;  /* 0x0000000703027210 */ /* 0x040fe20007f1e0ff */
        /* <DEDUP_REMOVED lines=16> */
.L_x_8698:
[----:B------:R-:W-:Y:S05]  /*15450*/  BSYNC B1 ;  /* 0x0000000000017941 */ /* 0x000fea0003800000 */
.L_x_8697:
[----:B0-----:R-:W2:Y:S01]  /*15460*/  LDL.64 R14, [R1+0x60] ;  /* 0x00006000010e7983 */ /* 0x001ea20000100a00 */
[----:B------:R-:W-:Y:S01]  /*15470*/  ULDC.64 UR4, c[0x0][0xaa0] ;  /* 0x0002a80000047ab9 */ /* 0x000fe20000000a00 */
[----:B---3--:R-:W-:Y:S01]  /*15480*/  IMAD.MOV.U32 R2, RZ, RZ, R10 ;  /* 0x000000ffff027224 */ /* 0x008fe200078e000a */
[----:B------:R-:W-:Y:S01]  /*15490*/  BSSY B1, `(.L_x_8699) ;  /* 0x000002b000017945 */ /* 0x000fe20003800000 */
[----:B-1----:R-:W-:Y:S02]  /*154a0*/  IMAD.MOV.U32 R3, RZ, RZ, R9 ;  /* 0x000000ffff037224 */ /* 0x002fe400078e0009 */
[----:B------:R-:W-:Y:S02]  /*154b0*/  IMAD R4, R6, UR4, RZ ;  /* 0x0000000406047c24 */ /* 0x000fe4000f8e02ff */
[----:B------:R-:W-:-:S04]  /*154c0*/  IMAD.WIDE.U32 R2, R7, UR4, R2 ;  /* 0x0000000407027c25 */ /* 0x000fc8000f8e0002 */
[----:B------:R-:W-:Y:S01]  /*154d0*/  IMAD R7, R7, UR5, R4 ;  /* 0x0000000507077c24 */ /* 0x000fe2000f8e0204 */
[----:B------:R-:W-:Y:S02]  /*154e0*/  ULDC.64 UR4, c[0x0][0xae0] ;  /* 0x0002b80000047ab9 */ /* 0x000fe40000000a00 */
[----:B------:R-:W-:Y:S02]  /*154f0*/  IMAD R4, R8, UR4, RZ ;  /* 0x0000000408047c24 */ /* 0x000fe4000f8e02ff */
[----:B------:R-:W-:Y:S02]  /*15500*/  IMAD.IADD R3, R3, 0x1, R7 ;  /* 0x0000000103037824 */ /* 0x000fe400078e0207 */
[C---:B------:R-:W-:Y:S02]  /*15510*/  IMAD R5, R13.reuse, UR5, R4 ;  /* 0x000000050d057c24 */ /* 0x040fe4000f8e0204 */
[----:B------:R-:W-:Y:S02]  /*15520*/  IMAD R4, R12, -0xc0, R0 ;  /* 0xffffff400c047824 */ /* 0x000fe400078e0200 */
[----:B------:R-:W-:Y:S01]  /*15530*/  IMAD.WIDE.U32 R2, R13, UR4, R2 ;  /* 0x000000040d027c25 */ /* 0x000fe2000f8e0002 */
[----:B------:R-:W-:-:S03]  /*15540*/  ULDC.64 UR4, c[0x0][0xae8] ;  /* 0x0002ba0000047ab9 */ /* 0x000fc60000000a00 */
[----:B------:R-:W-:Y:S02]  /*15550*/  IMAD.IADD R3, R3, 0x1, R5 ;  /* 0x0000000103037824 */ /* 0x000fe400078e0205 */
[----:B------:R-:W-:-:S04]  /*15560*/  IMAD R0, R26, UR4, RZ ;  /* 0x000000041a007c24 */ /* 0x000fc8000f8e02ff */
[----:B------:R-:W-:Y:S01]  /*15570*/  IMAD R9, R11, UR5, R0 ;  /* 0x000000050b097c24 */ /* 0x000fe2000f8e0200 */
[C---:B--2---:R-:W-:Y:S01]  /*15580*/  ISETP.GE.AND P0, PT, R14.reuse, R4, PT ;  /* 0x000000040e00720c */ /* 0x044fe20003f06270 */
[----:B------:R-:W-:Y:S02]  /*15590*/  VIADD R7, R14, 0x60 ;  /* 0x000000600e077836 */ /* 0x000fe40000000000 */
[----:B------:R-:W-:-:S03]  /*155a0*/  IMAD.MOV.U32 R6, RZ, RZ, R14 ;  /* 0x000000ffff067224 */ /* 0x000fc600078e000e */
[----:B------:R-:W-:Y:S01]  /*155b0*/  ISETP.GE.AND P1, PT, R7, R4, PT ;  /* 0x000000040700720c */ /* 0x000fe20003f26270 */
[----:B------:R-:W-:Y:S01]  /*155c0*/  IMAD.WIDE.U32 R4, R11, UR4, R2 ;  /* 0x000000040b047c25 */ /* 0x000fe2000f8e0002 */
[----:B------:R-:W-:-:S03]  /*155d0*/  SHF.R.S32.HI R7, RZ, 0x1f, R14 ;  /* 0x0000001fff077819 */ /* 0x000fc6000001140e */
        /* <DEDUP_REMOVED lines=22> */
.L_x_8700:
[----:B------:R-:W-:Y:S05]  /*15740*/  BSYNC B1 ;  /* 0x0000000000017941 */ /* 0x000fea0003800000 */
.L_x_8699:
        /* <DEDUP_REMOVED lines=22> */
.L_x_8695:
[----:B------:R-:W-:Y:S05]  /*158b0*/  BSYNC B0 ;  /* 0x0000000000007941 */ /* 0x000fea0003800000 */
.L_x_8690:
[----:B------:R-:W-:Y:S02]  /*158c0*/  ULDC UR4, c[0x0][0xc14] ;  /* 0x0003050000047ab9 */ /* 0x000fe40000000800 */
[----:B------:R-:W-:-:S13]  /*158d0*/  ISETP.GE.AND P0, PT, R107, UR4, PT ;  /* 0x000000046b007c0c */ /* 0x000fda000bf06270 */
[----:B------:R-:W-:Y:S05]  /*158e0*/  @!P0 BRA `(.L_x_8701) ;  /* 0xfffffeb800d08947 */ /* 0x000fea000383ffff */
[----:B------:R-:W-:Y:S05]  /*158f0*/  BRA `(.L_x_8561) ;  /* 0x0000005400b87947 */ /* 0x000fea0003800000 */
.L_x_8559:
        /* <DEDUP_REMOVED lines=9> */
[----:B------:R-:W-:Y:S01]  /*15990*/  IMAD.MOV.U32 R0, RZ, RZ, RZ ;  /* 0x000000ffff007224 */ /* 0x000fe200078e00ff */
        /* <DEDUP_REMOVED lines=17> */
[----:B------:R-:W-:Y:S02]  /*15ab0*/  IMAD.MOV.U32 R16, RZ, RZ, RZ ;  /* 0x000000ffff107224 */ /* 0x000fe400078e00ff */
[----:B------:R-:W-:Y:S01]  /*15ac0*/  IMAD.MOV.U32 R19, RZ, RZ, RZ ;  /* 0x000000ffff137224 */ /* 0x000fe200078e00ff */
[----:B--2---:R-:W0:Y:S02]  /*15ad0*/  SHFL.UP PT, R4, R0, 0x1, RZ ;  /* 0x0420000000047989 */ /* 0x004e2400000e00ff */
[----:B0-----:R-:W-:-:S05]  /*15ae0*/  SEL R5, R4, RZ, P1 ;  /* 0x000000ff04057207 */ /* 0x001fca0000800000 */
[----:B------:R-:W-:-:S05]  /*15af0*/  IMAD.IADD R5, R0, 0x1, R5 ;  /* 0x0000000100057824 */ /* 0x000fca00078e0205 */
[----:B------:R-:W0:Y:S02]  /*15b00*/  SHFL.UP PT, R4, R5, 0x2, RZ ;  /* 0x0440000005047989 */ /* 0x000e2400000e00ff */
[----:B0-----:R-:W-:-:S04]  /*15b10*/  SEL R4, R4, RZ, P0 ;  /* 0x000000ff04047207 */ /* 0x001fc80000000000 */
[----:B------:R-:W-:-:S05]  /*15b20*/  IADD3 R4, R5, R4, RZ ;  /* 0x0000000405047210 */ /* 0x000fca0007ffe0ff */
        /* <DEDUP_REMOVED lines=28> */
.L_x_8706:
[----:B------:R-:W-:Y:S02]  /*15cf0*/  VIADD R0, R19, 0x1f ;  /* 0x0000001f13007836 */ /* 0x000fe40000000000 */
[----:B------:R-:W-:-:S03]  /*15d00*/  IMAD.U32 R19, RZ, RZ, UR7 ;  /* 0x00000007ff137e24 */ /* 0x000fc6000f8e00ff */
[----:B------:R-:W-:-:S13]  /*15d10*/  ISETP.GE.AND P0, PT, R0, UR5, PT ;  /* 0x0000000500007c0c */ /* 0x000fda000bf06270 */
[----:B------:R-:W-:Y:S05]  /*15d20*/  @P0 BRA `(.L_x_8703) ;  /* 0x00000004003c0947 */ /* 0x000fea0003800000 */
[----:B------:R-:W-:Y:S01]  /*15d30*/  IMAD.MOV.U32 R19, RZ, RZ, R0 ;  /* 0x000000ffff137224 */ /* 0x000fe200078e0000 */
[C---:B------:R-:W-:Y:S01]  /*15d40*/  ISETP.NE.AND P1, PT, R28.reuse, 0x1f, PT ;  /* 0x0000001f1c00780c */ /* 0x040fe20003f25270 */
[----:B------:R-:W-:Y:S01]  /*15d50*/  BSSY B0, `(.L_x_8704) ;  /* 0x0000008000007945 */ /* 0x000fe20003800000 */
[----:B------:R-:W-:Y:S02]  /*15d60*/  IMAD.MOV.U32 R0, RZ, RZ, RZ ;  /* 0x000000ffff007224 */ /* 0x000fe400078e00ff */
[----:B------:R-:W-:-:S05]  /*15d70*/  IMAD.IADD R5, R28, 0x1, R19 ;  /* 0x000000011c057824 */ /* 0x000fca00078e0213 */
[----:B------:R-:W-:-:S13]  /*15d80*/  ISETP.GE.OR P0, PT, R5, UR5, !P1 ;  /* 0x0000000505007c0c */ /* 0x000fda000cf06670 */
[----:B------:R-:W-:Y:S05]  /*15d90*/  @P0 BRA `(.L_x_8705) ;  /* 0x00000000000c0947 */ /* 0x000fea0003800000 */
[----:B------:R-:W0:Y:S02]  /*15da0*/  LDC.64 R2, c[0x0][0xc58] ;  /* 0x00031600ff027b82 */ /* 0x000e240000000a00 */
[----:B0-----:R-:W-:-:S05]  /*15db0*/  IMAD.WIDE R2, R5, 0x4, R2 ;  /* 0x0000000405027825 */ /* 0x001fca00078e0202 */
[----:B------:R0:W5:Y:S02]  /*15dc0*/  LDG.E R0, desc[UR60][R2.64] ;  /* 0x0000003c02007981 */ /* 0x000164000c1e1900 */
.L_x_8705:
[----:B------:R-:W-:Y:S05]  /*15dd0*/  BSYNC B0 ;  /* 0x0000000000007941 */ /* 0x000fea0003800000 */
.L_x_8704:
        /* <DEDUP_REMOVED lines=25> */
.L_x_8702:
        /* <DEDUP_REMOVED lines=13> */
[----:B------:R-:W-:-:S05]  /*16040*/  IADD3 R7, R4, -0x1, RZ ;  /* 0xffffffff04077810 */ /* 0x000fca0007ffe0ff */
[----:B------:R2:W3:Y:S02]  /*16050*/  SHFL.IDX PT, R16, R6, R7, 0x1f ;  /* 0x00001f0706107589 */ /* 0x0004e400000e0000 */
.L_x_8707:
        /* <DEDUP_REMOVED lines=28> */
.L_x_8703:
[----:B------:R-:W-:Y:S02]  /*16220*/  IMAD.MOV.U32 R17, RZ, RZ, RZ ;  /* 0x000000ffff117224 */ /* 0x000fe400078e00ff */
[----:B------:R-:W-:Y:S02]  /*16230*/  IMAD.U32 R16, RZ, RZ, UR6 ;  /* 0x00000006ff107e24 */ /* 0x000fe4000f8e00ff */
[----:B------:R-:W-:-:S07]  /*16240*/  IMAD.MOV.U32 R18, RZ, RZ, RZ ;  /* 0x000000ffff127224 */ /* 0x000fce00078e00ff */
.L_x_8708:
[----:B------:R-:W2:Y:S01]  /*16250*/  LDL.LU R2, [R1+0x28] ;  /* 0x0000280001027983 */ /* 0x000ea20000300800 */
[----:B------:R-:W-:Y:S01]  /*16260*/  ISETP.NE.AND P0, PT, R28, RZ, PT ;  /* 0x000000ff1c00720c */ /* 0x000fe20003f05270 */
[----:B------:R-:W-:Y:S02]  /*16270*/  IMAD.MOV.U32 R24, RZ, RZ, 0x1 ;  /* 0x00000001ff187424 */ /* 0x000fe400078e00ff */
[----:B------:R-:W-:-:S10]  /*16280*/  IMAD.MOV.U32 R22, RZ, RZ, RZ ;  /* 0x000000ffff167224 */ /* 0x000fd400078e00ff */
[----:B------:R-:W0:Y:S01]  /*16290*/  @!P0 S2R R3, SR_CgaCtaId ;  /* 0x0000000000038919 */ /* 0x000e220000008800 */
[----:B------:R-:W-:-:S04]  /*162a0*/  @!P0 MOV R0, 0x400 ;  /* 0x0000040000008802 */ /* 0x000fc80000000f00 */
[----:B0-----:R-:W-:-:S05]  /*162b0*/  @!P0 LEA R0, R3, R0, 0x18 ;  /* 0x0000000003008211 */ /* 0x001fca00078ec0ff */
[----:B------:R0:W-:Y:S01]  /*162c0*/  @!P0 STS.128 [R0+0x31cd0], R16 ;  /* 0x031cd01000008388 */ /* 0x0001e20000000c00 */
[----:B------:R-:W-:Y:S06]  /*162d0*/  BAR.ARV 0x5, 0x1a0 ;  /* 0x0146800000007b1d */ /* 0x000fec0000002000 */
[----:B--2---:R-:W-:-:S04]  /*162e0*/  LOP3.LUT R2, R2, 0xfffffeff, RZ, 0xc0, !PT ;  /* 0xfffffeff02027812 */ /* 0x004fc800078ec0ff */
[----:B------:R-:W-:Y:S02]  /*162f0*/  @P0 LOP3.LUT R2, R2, 0x100, RZ, 0xfc, !PT ;  /* 0x0000010002020812 */ /* 0x000fe400078efcff */
[----:B------:R-:W-:-:S03]  /*16300*/  ISETP.GE.AND P0, PT, R19, UR5, PT ;  /* 0x0000000513007c0c */ /* 0x000fc6000bf06270 */
[----:B------:R0:W-:Y:S04]  /*16310*/  STL [R1+0x28], R2 ;  /* 0x0000280201007387 */ /* 0x0001e80000100800 */
[----:B------:R0:W-:Y:S06]  /*16320*/  STL [R1+0x10], RZ ;  /* 0x000010ff01007387 */ /* 0x0001ec0000100800 */
[----:B------:R-:W-:Y:S05]  /*16330*/  @P0 BRA `(.L_x_8709) ;  /* 0x0000004800440947 */ /* 0x000fea0003800000 */
[----:B------:R-:W2:Y:S01]  /*16340*/  LDL R4, [R1+0xa0] ;  /* 0x0000a00001047983 */ /* 0x000ea20000100800 */
[----:B------:R-:W-:Y:S01]  /*16350*/  ISETP.NE.AND P1, PT, R28, RZ, PT ;  /* 0x000000ff1c00720c */ /* 0x000fe20003f25270 */
[----:B------:R-:W-:Y:S01]  /*16360*/  IMAD.MOV.U32 R27, RZ, RZ, 0x1 ;  /* 0x00000001ff1b7424 */ /* 0x000fe200078e00ff */
[----:B0-----:R-:W-:Y:S01]  /*16370*/  LOP3.LUT R2, R2, 0xffffffbf, RZ, 0xc0, !PT ;  /* 0xffffffbf02027812 */ /* 0x001fe200078ec0ff */
[----:B------:R0:W-:Y:S01]  /*16380*/  STL [R1+0x10], RZ ;  /* 0x000010ff01007387 */ /* 0x0001e20000100800 */
[----:B------:R-:W-:Y:S01]  /*16390*/  IMAD.MOV.U32 R26, RZ, RZ, RZ ;  /* 0x000000ffff1a7224 */ /* 0x000fe200078e00ff */
[----:B------:R-:W-:Y:S01]  /*163a0*/  ULDC.64 UR36, c[0x0][0x198] ;  /* 0x0000660000247ab9 */ /* 0x000fe20000000a00 */
[----:B------:R-:W-:Y:S01]  /*163b0*/  LOP3.LUT R2, R2, 0xfffffffd, RZ, 0xc0, !PT ;  /* 0xfffffffd02027812 */ /* 0x000fe200078ec0ff */
[----:B------:R-:W-:Y:S01]  /*163c0*/  IMAD.MOV.U32 R24, RZ, RZ, 0x1 ;  /* 0x00000001ff187424 */ /* 0x000fe200078e00ff */
[----:B------:R-:W-:Y:S01]  /*163d0*/  ULDC UR39, c[0x0][0xc] ;  /* 0x0000030000277ab9 */ /* 0x000fe20000000800 */
[----:B------:R-:W-:Y:S01]  /*163e0*/  IMAD.MOV.U32 R22, RZ, RZ, RZ ;  /* 0x000000ffff167224 */ /* 0x000fe200078e00ff */
        /* <DEDUP_REMOVED lines=9> */
.L_x_8797:
[----:B01----:R-:W0:Y:S02]  /*16480*/  LDC.64 R2, c[0x0][0xc60] ;  /* 0x00031800ff027b82 */ /* 0x003e240000000a00 */
[----:B0-----:R-:W-:-:S05]  /*16490*/  IMAD.WIDE R2, R19, 0x4, R2 ;  /* 0x0000000413027825 */ /* 0x001fca00078e0202 */
[----:B------:R-:W2:Y:S01]  /*164a0*/  LDG.E R9, desc[UR60][R2.64] ;  /* 0x0000003c02097981 */ /* 0x000ea2000c1e1900 */
[----:B------:R-:W-:Y:S05]  /*164b0*/  YIELD ;  /* 0x0000000000007946 */ /* 0x000fea0003800000 */
[----:B------:R-:W-:Y:S01]  /*164c0*/  ULDC.64 UR4, c[0x0][0xa28] ;  /* 0x00028a0000047ab9 */ /* 0x000fe20000000a00 */
[----:B------:R-:W-:Y:S01]  /*164d0*/  IMAD.MOV.U32 R6, RZ, RZ, RZ ;  /* 0x000000ffff067224 */ /* 0x000fe200078e00ff */
[----:B------:R-:W-:Y:S02]  /*164e0*/  ISETP.NE.U32.AND P1, PT, RZ, UR4, PT ;  /* 0x00000004ff007c0c */ /* 0x000fe4000bf25070 */
[----:B------:R-:W-:Y:S01]  /*164f0*/  MOV R23, RZ ;  /* 0x000000ff00177202 */ /* 0x000fe20000000f00 */
[----:B------:R-:W-:Y:S01]  /*16500*/  IMAD.MOV.U32 R8, RZ, RZ, RZ ;  /* 0x000000ffff087224 */ /* 0x000fe200078e00ff */
[----:B------:R-:W-:Y:S01]  /*16510*/  ISETP.NE.AND.EX P1, PT, RZ, UR5, PT, P1 ;  /* 0x00000005ff007c0c */ /* 0x000fe2000bf25310 */
[----:B------:R-:W-:Y:S01]  /*16520*/  ULDC.64 UR6, c[0x0][0xa10] ;  /* 0x0002840000067ab9 */ /* 0x000fe20000000a00 */
[----:B--2---:R-:W-:Y:S01]  /*16530*/  SHF.R.S32.HI R0, RZ, 0x1f, R9 ;  /* 0x0000001fff007819 */ /* 0x004fe20000011409 */
[----:B------:R-:W-:Y:S10]  /*16540*/  STL [R1], R9 ;  /* 0x0000000901007387 */ /* 0x000ff40000100800 */
[----:B------:R-:W-:-:S04]  /*16550*/  @P1 LEA R4, P0, R9, UR4, 0x2 ;  /* 0x0000000409041c11 */ /* 0x000fc8000f8010ff */
[----:B------:R-:W-:Y:S01]  /*16560*/  @P1 LEA.HI.X R5, R9, UR5, R0, 0x2, P0 ;  /* 0x0000000509051c11 */ /* 0x000fe200080f1400 */
[----:B------:R-:W-:Y:S02]  /*16570*/  ULDC.64 UR4, c[0x0][0xa00] ;  /* 0x0002800000047ab9 */ /* 0x000fe40000000a00 */
[----:B------:R-:W-:Y:S02]  /*16580*/  ISETP.NE.U32.AND P0, PT, RZ, UR4, PT ;  /* 0x00000004ff007c0c */ /* 0x000fe4000bf05070 */
[----:B------:R0:W5:Y:S02]  /*16590*/  @P1 LDG.E R23, desc[UR60][R4.64] ;  /* 0x0000003c04171981 */ /* 0x000164000c1e1900 */
[----:B------:R-:W-:-:S13]  /*165a0*/  ISETP.NE.AND.EX P0, PT, RZ, UR5, PT, P0 ;  /* 0x00000005ff007c0c */ /* 0x000fda000bf05300 */
[----:B------:R-:W-:-:S04]  /*165b0*/  @P0 LEA R2, P2, R9, UR4, 0x2 ;  /* 0x0000000409020c11 */ /* 0x000fc8000f8410ff */
[----:B------:R-:W-:Y:S01]  /*165c0*/  @P0 LEA.HI.X R3, R9, UR5, R0, 0x2, P2 ;  /* 0x0000000509030c11 */ /* 0x000fe200090f1400 */
[----:B------:R-:W-:-:S04]  /*165d0*/  ULDC.64 UR4, c[0x0][0xa20] ;  /* 0x0002880000047ab9 */ /* 0x000fc80000000a00 */
[----:B------:R-:W2:Y:S01]  /*165e0*/  @P0 LDG.E R6, desc[UR60][R2.64] ;  /* 0x0000003c02060981 */ /* 0x000ea2000c1e1900 */
[----:B------:R-:W-:-:S04]  /*165f0*/  ISETP.NE.U32.AND P1, PT, RZ, UR4, PT ;  /* 0x00000004ff007c0c */ /* 0x000fc8000bf25070 */
[----:B------:R-:W-:Y:S01]  /*16600*/  ISETP.NE.AND.EX P1, PT, RZ, UR5, PT, P1 ;  /* 0x00000005ff007c0c */ /* 0x000fe2000bf25310 */
[C---:B0-----:R-:W-:Y:S01]  /*16610*/  IMAD.SHL.U32 R4, R9.reuse, 0x4, RZ ;  /* 0x0000000409047824 */ /* 0x041fe200078e00ff */
[----:B------:R-:W-:-:S04]  /*16620*/  SHF.L.U64.HI R0, R9, 0x2, R0 ;  /* 0x0000000209007819 */ /* 0x000fc80000010200 */
[----:B------:R-:W-:Y:S04]  /*16630*/  STL [R1+0x8], R4 ;  /* 0x0000080401007387 */ /* 0x000fe80000100800 */
[----:B--2---:R0:W-:Y:S03]  /*16640*/  STL [R1+0x18], R6 ;  /* 0x0000180601007387 */ /* 0x0041e60000100800 */
[----:B0-----:R-:W-:-:S04]  /*16650*/  @P1 IADD3 R6, P0, R4, UR4, RZ ;  /* 0x0000000404061c10 */ /* 0x001fc8000ff1e0ff */
[----:B------:R-:W-:Y:S01]  /*16660*/  @P1 IADD3.X R7, R0, UR5, RZ, P0, !PT ;  /* 0x0000000500071c10 */ /* 0x000fe200087fe4ff */
[----:B------:R-:W-:Y:S02]  /*16670*/  ULDC.64 UR4, c[0x0][0xa08] ;  /* 0x0002820000047ab9 */ /* 0x000fe40000000a00 */
[----:B------:R-:W-:Y:S02]  /*16680*/  IADD3 R2, P0, R4, UR4, RZ ;  /* 0x0000000404027c10 */ /* 0x000fe4000ff1e0ff */
[----:B------:R-:W-:Y:S02]  /*16690*/  ISETP.NE.U32.AND P2, PT, RZ, UR4, PT ;  /* 0x00000004ff007c0c */ /* 0x000fe4000bf45070 */
[----:B------:R-:W-:Y:S02]  /*166a0*/  IADD3.X R3, R0, UR5, RZ, P0, !PT ;  /* 0x0000000500037c10 */ /* 0x000fe400087fe4ff */
[----:B------:R-:W-:Y:S01]  /*166b0*/  ISETP.NE.AND.EX P2, PT, RZ, UR5, PT, P2 ;  /* 0x00000005ff007c0c */ /* 0x000fe2000bf45320 */
[----:B------:R-:W-:-:S02]  /*166c0*/  ULDC.64 UR4, c[0x0][0x3f8] ;  /* 0x0000fe0000047ab9 */ /* 0x000fc40000000a00 */
[----:B------:R-:W-:-:S03]  /*166d0*/  UISETP.NE.U32.AND UP0, UPT, UR4, URZ, UPT ;  /* 0x0000003f0400728c */ /* 0x000fc6000bf05070 */
[----:B------:R-:W-:Y:S01]  /*166e0*/  ULDC UR4, c[0x0][0x404] ;  /* 0x0001010000047ab9 */ /* 0x000fe20000000800 */
[----:B------:R-:W-:-:S03]  /*166f0*/  UISETP.NE.AND.EX UP0, UPT, UR5, URZ, UPT, UP0 ;  /* 0x0000003f0500728c */ /* 0x000fc6000bf05300 */
[----:B------:R-:W-:Y:S01]  /*16700*/  ULDC UR5, c[0x0][0x2e0] ;  /* 0x0000b80000057ab9 */ /* 0x000fe20000000800 */
[----:B------:R-:W-:Y:S02]  /*16710*/  USEL UR4, UR4, 0x1, UP0 ;  /* 0x0000000104047887 */ /* 0x000fe40008000000 */
[----:B------:R0:W5:Y:S02]  /*16720*/  @P2 LDG.E R8, desc[UR60][R2.64] ;  /* 0x0000003c02082981 */ /* 0x000164000c1e1900 */
[----:B------:R-:W-:-:S06]  /*16730*/  UIMAD UR4, UR4, UR5, URZ ;  /* 0x00000005040472a4 */ /* 0x000fcc000f8e023f */
[----:B------:R-:W-:-:S06]  /*16740*/  IMAD.U32 R10, RZ, RZ, UR4 ;  /* 0x00000004ff0a7e24 */ /* 0x000fcc000f8e00ff */
[----:B------:R0:W5:Y:S01]  /*16750*/  @P1 LDG.E R10, desc[UR60][R6.64] ;  /* 0x0000003c060a1981 */ /* 0x000162000c1e1900 */
[----:B------:R-:W-:Y:S01]  /*16760*/  IADD3 R4, P0, R4, UR6, RZ ;  /* 0x0000000604047c10 */ /* 0x000fe2000ff1e0ff */
[----:B------:R-:W-:-:S03]  /*16770*/  ULDC UR4, c[0x0][0x338] ;  /* 0x0000ce0000047ab9 */ /* 0x000fc60000000800 */
[----:B------:R-:W-:Y:S02]  /*16780*/  IADD3.X R5, R0, UR7, RZ, P0, !PT ;  /* 0x0000000700057c10 */ /* 0x000fe400087fe4ff */
[----:B------:R-:W-:Y:S01]  /*16790*/  ISETP.NE.U32.AND P0, PT, RZ, UR6, PT ;  /* 0x00000006ff007c0c */ /* 0x000fe2000bf05070 */
[----:B------:R1:W-:Y:S03]  /*167a0*/  STL [R1+0xc], R0 ;  /* 0x00000c0001007387 */ /* 0x0003e60000100800 */
[----:B------:R-:W-:Y:S01]  /*167b0*/  ISETP.NE.AND.EX P0, PT, RZ, UR7, PT, P0 ;  /* 0x00000007ff007c0c */ /* 0x000fe2000bf05300 */
[----:B-1----:R-:W-:Y:S01]  /*167c0*/  IMAD.U32 R0, RZ, RZ, UR4 ;  /* 0x00000004ff007e24 */ /* 0x002fe2000f8e00ff */
[----:B0-----:R-:W-:Y:S11]  /*167d0*/  @P1 BRA `(.L_x_8710) ;  /* 0x0000000000101947 */ /* 0x001ff60003800000 */
[----:B------:R-:W-:Y:S05]  /*167e0*/  @!P2 BRA `(.L_x_8710) ;  /* 0x00000000000ca947 */ /* 0x000fea0003800000 */
[----:B------:R-:W2:Y:S04]  /*167f0*/  LDG.E R7, desc[UR60][R2.64] ;  /* 0x0000003c02077981 */ /* 0x000ea8000c1e1900 */
[----:B-----5:R-:W2:Y:S02]  /*16800*/  LDG.E R10, desc[UR60][R2.64+0x4] ;  /* 0x0000043c020a7981 */ /* 0x020ea4000c1e1900 */
[----:B--2---:R-:W-:-:S07]  /*16810*/  IMAD.IADD R10, R10, 0x1, -R7 ;  /* 0x000000010a0a7824 */ /* 0x004fce00078e0a07 */
.L_x_8710:
[----:B------:R-:W2:Y:S04]  /*16820*/  @P0 LDG.E R3, desc[UR60][R4.64] ;  /* 0x0000003c04030981 */ /* 0x000ea8000c1e1900 */
[----:B------:R-:W2:Y:S02]  /*16830*/  @P0 LDG.E R2, desc[UR60][R4.64+0x4] ;  /* 0x0000043c04020981 */ /* 0x000ea4000c1e1900 */
[----:B--2---:R-:W-:Y:S02]  /*16840*/  @P0 IMAD.IADD R0, R2, 0x1, -R3 ;  /* 0x0000000102000824 */ /* 0x004fe400078e0a03 */
[----:B-----5:R-:W-:-:S04]  /*16850*/  IMAD.IADD R3, R10, 0x1, -R23 ;  /* 0x000000010a037824 */ /* 0x020fc800078e0a17 */
[----:B------:R-:W-:-:S04]  /*16860*/  IMAD.IADD R6, R3, 0x1, R0 ;  /* 0x0000000103067824 */ /* 0x000fc800078e0200 */
[----:B------:R-:W-:Y:S01]  /*16870*/  VIADD R2, R6, 0x8f ;  /* 0x0000008f06027836 */ /* 0x000fe20000000000 */
[----:B------:R0:W-:Y:S03]  /*16880*/  STL [R1+0x14], R6 ;  /* 0x0000140601007387 */ /* 0x0001e60000100800 */
[----:B------:R-:W-:-:S05]  /*16890*/  IMAD.HI R2, R2, 0x38e38e39, RZ ;  /* 0x38e38e3902027827 */ /* 0x000fca00078e02ff */
[----:B------:R-:W-:-:S04]  /*168a0*/  SHF.R.U32.HI R7, RZ, 0x1f, R2 ;  /* 0x0000001fff077819 */ /* 0x000fc80000011602 */
[----:B0-----:R-:W-:Y:S01]  /*168b0*/  LEA.HI.SX32 R6, R2, R7, 0x1b ;  /* 0x0000000702067211 */ /* 0x001fe200078fdaff */
[----:B------:R-:W-:-:S04]  /*168c0*/  IMAD.MOV R2, RZ, RZ, -R3 ;  /* 0x000000ffff027224 */ /* 0x000fc800078e0a03 */
[----:B------:R-:W-:Y:S01]  /*168d0*/  IMAD R7, R6, 0x90, -R3 ;  /* 0x0000009006077824 */ /* 0x000fe200078e0a03 */
[----:B------:R-:W-:Y:S01]  /*168e0*/  VIMNMX R2, RZ, R2, !PT ;  /* 0x00000002ff027248 */ /* 0x000fe20007fe0100 */
[----:B------:R0:W-:Y:S03]  /*168f0*/  STL [R1+0x4], R6 ;  /* 0x0000040601007387 */ /* 0x0001e60000100800 */
[----:B------:R-:W-:-:S04]  /*16900*/  VIMNMX R7, R7, R0, PT ;  /* 0x0000000007077248 */ /* 0x000fc80003fe0100 */
[----:B------:R-:W-:Y:S01]  /*16910*/  ISETP.GT.AND P1, PT, R7, R2, PT ;  /* 0x000000020700720c */ /* 0x000fe20003f24270 */
[----:B------:R-:W-:-:S05]  /*16920*/  IMAD.WIDE.U32 R2, R2, 0x38e38e39, RZ ;  /* 0x38e38e3902027825 */ /* 0x000fca00078e00ff */
[----:B------:R-:W-:-:S05]  /*16930*/  SHF.R.U32.HI R0, RZ, 0x5, R3 ;  /* 0x00000005ff007819 */ /* 0x000fca0000011603 */
[----:B------:R-:W-:Y:S02]  /*16940*/  IMAD.MOV.U32 R2, RZ, RZ, R0 ;  /* 0x000000ffff027224 */ /* 0x000fe400078e0000 */
[----:B0-----:R-:W-:-:S04]  /*16950*/  @P1 VIADD R6, R7, 0x8f ;  /* 0x0000008f07061836 */ /* 0x001fc80000000000 */
[----:B------:R-:W-:-:S05]  /*16960*/  @P1 IMAD.HI R6, R6, 0x38e38e39, RZ ;  /* 0x38e38e3906061827 */ /* 0x000fca00078e02ff */
[----:B------:R-:W-:-:S04]  /*16970*/  @P1 SHF.R.U32.HI R3, RZ, 0x1f, R6 ;  /* 0x0000001fff031819 */ /* 0x000fc80000011606 */
[----:B------:R-:W-:Y:S01]  /*16980*/  @P1 LEA.HI.SX32 R2, R6, R3, 0x1b ;  /* 0x0000000306021211 */ /* 0x000fe200078fdaff */
[----:B------:R-:W-:-:S06]  /*16990*/  IMAD.MOV.U32 R3, RZ, RZ, RZ ;  /* 0x000000ffff037224 */ /* 0x000fcc00078e00ff */
[----:B------:R0:W5:Y:S01]  /*169a0*/  @P0 LDG.E R3, desc[UR60][R4.64] ;  /* 0x0000003c04030981 */ /* 0x000162000c1e1900 */
[----:B------:R-:W-:Y:S01]  /*169b0*/  ISETP.GT.AND P1, PT, R2, R0, PT ;  /* 0x000000000200720c */ /* 0x000fe20003f24270 */
[----:B------:R-:W-:Y:S01]  /*169c0*/  BSSY B0, `(.L_x_8711) ;  /* 0x00000c3000007945 */ /* 0x000fe20003800000 */
[----:B------:R-:W-:Y:S01]  /*169d0*/  IMAD.IADD R23, R8, 0x1, R23 ;  /* 0x0000000108177824 */ /* 0x000fe200078e0217 */
[----:B------:R-:W-:-:S10]  /*169e0*/  PLOP3.LUT P2, PT, PT, PT, PT, 0x80, 0x0 ;  /* 0x000000000000781c */ /* 0x000fd40003f4f070 */
[----:B0-----:R-:W-:Y:S05]  /*169f0*/  @!P1 BRA `(.L_x_8712) ;  /* 0x0000000800fc9947 */ /* 0x001fea0003800000 */
[----:B------:R-:W0:Y:S01]  /*16a00*/  LDC R4, c[0x0][0x428] ;  /* 0x00010a00ff047b82 */ /* 0x000e220000000800 */
[----:B------:R-:W-:Y:S01]  /*16a10*/  UMOV UR4, 0xffffffff ;  /* 0xffffffff00047882 */ /* 0x000fe20000000000 */
[----:B0-----:R-:W-:-:S13]  /*16a20*/  ISETP.NE.AND P1, PT, R4, 0x1, PT ;  /* 0x000000010400780c */ /* 0x001fda0003f25270 */
[----:B------:R-:W0:Y:S08]  /*16a30*/  @P1 LDC R5, c[0x0][0x42c] ;  /* 0x00010b00ff051b82 */ /* 0x000e300000000800 */
[----:B------:R-:W1:Y:S01]  /*16a40*/  @P1 LDC R7, c[0x0][0x430] ;  /* 0x00010c00ff071b82 */ /* 0x000e620000000800 */
[----:B0-----:R-:W-:-:S04]  /*16a50*/  @P1 IMAD.HI.U32 R4, R18, R5, RZ ;  /* 0x0000000512041227 */ /* 0x001fc800078e00ff */
[----:B------:R-:W-:Y:S01]  /*16a60*/  IMAD.MOV.U32 R5, RZ, RZ, R18 ;  /* 0x000000ffff057224 */ /* 0x000fe200078e0012 */
[----:B-1----:R-:W-:Y:S02]  /*16a70*/  @P1 SHF.R.U32.HI R5, RZ, R7, R4 ;  /* 0x00000007ff051219 */ /* 0x002fe40000011604 */
[----:B------:R-:W-:Y:S01]  /*16a80*/  SEL R4, R9, RZ, !P0 ;  /* 0x000000ff09047207 */ /* 0x000fe20004000000 */
[----:B------:R-:W-:Y:S06]  /*16a90*/  BRA.DIV UR4, `(.L_x_8713) ;  /* 0x0000004e04a07947 */ /* 0x000fec000b800000 */
.L_x_8843:
[----:B------:R-:W-:-:S03]  /*16aa0*/  UMOV UR4, 0xffffffff ;  /* 0xffffffff00047882 */ /* 0x000fc60000000000 */
[----:B------:R-:W-:Y:S05]  /*16ab0*/  BRA.DIV UR4, `(.L_x_8714) ;  /* 0x0000004e04cc7947 */ /* 0x000fea000b800000 */
[----:B------:R-:W-:-:S13]  /*16ac0*/  ELECT P6, URZ, PT ;  /* 0x00000000003f782f */ /* 0x000fda00038c0000 */
.L_x_8846:
[----:B------:R-:W2:Y:S01]  /*16ad0*/  LDL R6, [R1+0x10] ;  /* 0x0000100001067983 */ /* 0x000ea20000100800 */
[----:B------:R-:W-:Y:S01]  /*16ae0*/  MOV R8, 0x400 ;  /* 0x0000040000087802 */ /* 0x000fe20000000f00 */
[----:B------:R-:W-:Y:S01]  /*16af0*/  BSSY B1, `(.L_x_8715) ;  /* 0x000000a000017945 */ /* 0x000fe20003800000 */
[----:B--2---:R-:W-:-:S05]  /*16b00*/  VIADD R7, R6, 0x1 ;  /* 0x0000000106077836 */ /* 0x004fca0000000000 */
[----:B------:R-:W-:-:S04]  /*16b10*/  LEA.HI R6, R7, R7, RZ, 0x1 ;  /* 0x0000000707067211 */ /* 0x000fc800078f08ff */
[----:B------:R-:W-:-:S05]  /*16b20*/  LOP3.LUT R6, R6, 0xfffffffe, RZ, 0xc0, !PT ;  /* 0xfffffffe06067812 */ /* 0x000fca00078ec0ff */
[----:B------:R-:W-:Y:S02]  /*16b30*/  IMAD.IADD R7, R7, 0x1, -R6 ;  /* 0x0000000107077824 */ /* 0x000fe400078e0a06 */
[----:B------:R-:W0:Y:S03]  /*16b40*/  S2R R6, SR_CgaCtaId ;  /* 0x0000000000067919 */ /* 0x000e260000008800 */
[----:B------:R-:W-:Y:S02]  /*16b50*/  SHF.L.U32 R7, R7, 0x1f, RZ ;  /* 0x0000001f07077819 */ /* 0x000fe400000006ff */
[----:B0-----:R-:W-:-:S04]  /*16b60*/  LEA R6, R6, R8, 0x18 ;  /* 0x0000000806067211 */ /* 0x001fc800078ec0ff */
[----:B------:R-:W0:Y:S02]  /*16b70*/  SYNCS.PHASECHK.TRANS64.TRYWAIT P0, [R6+URZ+0x31c20], R7 ;  /* 0x031c2007060075a7 */ /* 0x000e24000800017f */
[----:B0-----:R-:W-:Y:S05]  /*16b80*/  @!P0 BRA `(.L_x_8716) ;  /* 0x0000004c00b88947 */ /* 0x001fea0003800000 */
.L_x_8847:
[----:B------:R-:W-:Y:S05]  /*16b90*/  BSYNC B1 ;  /* 0x0000000000017941 */ /* 0x000fea0003800000 */
.L_x_8715:
[----:B------:R-:W-:Y:S04]  /*16ba0*/  BSSY B1, `(.L_x_8717) ;  /* 0x0000049000017945 */ /* 0x000fe80003800000 */
[----:B------:R-:W-:Y:S05]  /*16bb0*/  @!P6 BRA `(.L_x_8718) ;  /* 0x00000004001ce947 */ /* 0x000fea0003800000 */
[----:B0-----:R-:W-:Y:S01]  /*16bc0*/  IMAD R7, R26, 0x8, R6 ;  /* 0x000000081a077824 */ /* 0x001fe200078e0206 */
[----:B------:R-:W-:-:S04]  /*16bd0*/  SHF.L.U32 R8, R27, 0x1f, RZ ;  /* 0x0000001f1b087819 */ /* 0x000fc800000006ff */
[----:B------:R-:W0:Y:S02]  /*16be0*/  SYNCS.PHASECHK.TRANS64.TRYWAIT P0, [R7+URZ+0x31ca0], R8 ;  /* 0x031ca008070075a7 */ /* 0x000e24000800017f */
[----:B0-----:R-:W-:Y:S05]  /*16bf0*/  @!P0 BRA `(.L_x_8719) ;  /* 0x0000004c00b08947 */ /* 0x001fea0003800000 */
.L_x_8848:
[----:B------:R-:W1:Y:S02]  /*16c00*/  S2R R9, SR_TID.X ;  /* 0x0000000000097919 */ /* 0x000e640000002100 */
[----:B-1----:R-:W-:-:S04]  /*16c10*/  LOP3.LUT R9, R9, 0x7f, RZ, 0xc0, !PT ;  /* 0x0000007f09097812 */ /* 0x002fc800078ec0ff */
[----:B------:R-:W-:-:S13]  /*16c20*/  ISETP.NE.AND P1, PT, R9, RZ, PT ;  /* 0x000000ff0900720c */ /* 0x000fda0003f25270 */
[----:B------:R-:W-:Y:S05]  /*16c30*/  @P1 BRA `(.L_x_8720) ;  /* 0x0000000000141947 */ /* 0x000fea0003800000 */
[----:B------:R-:W-:Y:S01]  /*16c40*/  ISETP.NE.AND P0, PT, R28, RZ, PT ;  /* 0x000000ff1c00720c */ /* 0x000fe20003f05270 */
[----:B------:R-:W-:-:S04]  /*16c50*/  IMAD.MOV.U32 R9, RZ, RZ, 0x6c00 ;  /* 0x00006c00ff097424 */ /* 0x000fc800078e00ff */
[----:B------:R1:W-:Y:S08]  /*16c60*/  SYNCS.ARRIVE.TRANS64 RZ, [R7+URZ+0x31c90], R9 ;  /* 0x031c900907ff79a7 */ /* 0x0003f0000800003f */
[----:B------:R-:W-:Y:S05]  /*16c70*/  @!P0 BRA `(.L_x_8720) ;  /* 0x0000000000048947 */ /* 0x000fea0003800000 */
[----:B------:R-:W-:Y:S01]  /*16c80*/  BPT.TRAP 0x1 ;  /* 0x000000040000795c */ /* 0x000fe20000300000 */
.L_x_8720:
[----:B-1----:R-:W-:Y:S01]  /*16c90*/  IMAD R9, R26, 0x6c00, R6 ;  /* 0x00006c001a097824 */ /* 0x002fe200078e0206 */
[----:B------:R-:W-:Y:S01]  /*16ca0*/  R2UR UR9, R7 ;  /* 0x00000000070972ca */ /* 0x000fe200000e0000 */
[----:B-----5:R-:W-:Y:S01]  /*16cb0*/  IMAD R10, R2, 0x90, R3 ;  /* 0x00000090020a7824 */ /* 0x020fe200078e0203 */
[----:B------:R-:W-:Y:S01]  /*16cc0*/  UIADD3 UR4, UP0, UR36, 0x570, URZ ;  /* 0x0000057024047890 */ /* 0x000fe2000ff1e03f */
[----:B------:R-:W-:Y:S01]  /*16cd0*/  R2UR UR12, R5 ;  /* 0x00000000050c72ca */ /* 0x000fe200000e0000 */
[----:B------:R-:W-:Y:S01]  /*16ce0*/  UMOV UR10, URZ ;  /* 0x0000003f000a7c82 */ /* 0x000fe20008000000 */
[----:B------:R-:W-:Y:S01]  /*16cf0*/  R2UR UR15, R9 ;  /* 0x00000000090f72ca */ /* 0x000fe200000e0000 */
[----:B------:R-:W-:Y:S01]  /*16d00*/  VIADD R10, R10, 0xffffff70 ;  /* 0xffffff700a0a7836 */ /* 0x000fe20000000000 */
[----:B------:R-:W-:Y:S01]  /*16d10*/  R2UR UR13, R4 ;  /* 0x00000000040d72ca */ /* 0x000fe200000e0000 */
[----:B------:R-:W-:Y:S01]  /*16d20*/  UIADD3.X UR5, URZ, UR37, URZ, UP0, !UPT ;  /* 0x000000253f057290 */ /* 0x000fe200087fe43f */
[----:B------:R-:W-:-:S02]  /*16d30*/  UMOV UR6, 0x0 ;  /* 0x0000000000067882 */ /* 0x000fc40000000000 */
[----:B------:R-:W-:Y:S01]  /*16d40*/  R2UR UR11, R10 ;  /* 0x000000000a0b72ca */ /* 0x000fe200000e0000 */
[----:B------:R-:W-:Y:S01]  /*16d50*/  UMOV UR7, 0x12f00000 ;  /* 0x12f0000000077882 */ /* 0x000fe20000000000 */
[----:B------:R-:W-:Y:S01]  /*16d60*/  UIADD3 UR9, UR9, 0x31c90, URZ ;  /* 0x00031c9009097890 */ /* 0x000fe2000fffe03f */
[----:B------:R-:W-:-:S04]  /*16d70*/  UMOV UR16, 0x20 ;  /* 0x0000002000107882 */ /* 0x000fc80000000000 */
        /* <DEDUP_REMOVED lines=13> */
.L_x_8849:
[----:B------:R-:W-:Y:S05]  /*16e50*/  @P1 BRA `(.L_x_8722) ;  /* 0x0000000000141947 */ /* 0x000fea0003800000 */
[----:B------:R-:W-:Y:S02]  /*16e60*/  ISETP.NE.AND P0, PT, R28, RZ, PT ;  /* 0x000000ff1c00720c */ /* 0x000fe40003f05270 */
[----:B01----:R-:W-:-:S04]  /*16e70*/  MOV R8, 0x6c00 ;  /* 0x00006c0000087802 */ /* 0x003fc80000000f00 */
[----:B------:R2:W-:Y:S07]  /*16e80*/  SYNCS.ARRIVE.TRANS64 RZ, [R7+URZ+0x31cb0], R8 ;  /* 0x031cb00807ff79a7 */ /* 0x0005ee000800003f */
[----:B------:R-:W-:Y:S05]  /*16e90*/  @!P0 BRA `(.L_x_8722) ;  /* 0x0000000000048947 */ /* 0x000fea0003800000 */
[----:B------:R-:W-:Y:S01]  /*16ea0*/  BPT.TRAP 0x1 ;  /* 0x000000040000795c */ /* 0x000fe20000300000 */
.L_x_8722:
        /* <DEDUP_REMOVED lines=24> */
.L_x_8718:
[----:B------:R-:W-:Y:S05]  /*17030*/  BSYNC B1 ;  /* 0x0000000000017941 */ /* 0x000fea0003800000 */
.L_x_8717:
[----:B------:R-:W-:Y:S01]  /*17040*/  VIADD R26, R26, 0x1 ;  /* 0x000000011a1a7836 */ /* 0x000fe20000000000 */
[----:B------:R-:W-:Y:S01]  /*17050*/  PLOP3.LUT P2, PT, PT, PT, PT, 0x8, 0x0 ;  /* 0x000000000000781c */ /* 0x000fe20003f4e170 */
[----:B------:R-:W-:-:S03]  /*17060*/  VIADD R2, R2, 0xfffffffe ;  /* 0xfffffffe02027836 */ /* 0x000fc60000000000 */
[----:B------:R-:W-:-:S04]  /*17070*/  ISETP.NE.AND P0, PT, R26, 0x2, PT ;  /* 0x000000021a00780c */ /* 0x000fc80003f05270 */
[----:B------:R-:W-:Y:S02]  /*17080*/  SEL R26, R26, RZ, P0 ;  /* 0x000000ff1a1a7207 */ /* 0x000fe40000000000 */
[----:B012---:R-:W-:Y:S02]  /*17090*/  SEL R8, RZ, 0x1, P0 ;  /* 0x00000001ff087807 */ /* 0x007fe40000000000 */
[----:B------:R-:W-:Y:S02]  /*170a0*/  ISETP.GE.AND P0, PT, R2, R0, PT ;  /* 0x000000000200720c */ /* 0x000fe40003f06270 */
[----:B------:R-:W-:-:S11]  /*170b0*/  LOP3.LUT R27, R27, R8, RZ, 0x3c, !PT ;  /* 0x000000081b1b7212 */ /* 0x000fd600078e3cff */
[----:B------:R-:W-:Y:S05]  /*170c0*/  @!P0 BRA `(.L_x_8712) ;  /* 0x0000000400488947 */ /* 0x000fea0003800000 */
.L_x_8729:
[----:B------:R-:W-:Y:S05]  /*170d0*/  YIELD ;  /* 0x0000000000007946 */ /* 0x000fea0003800000 */
[----:B------:R-:W-:Y:S04]  /*170e0*/  BSSY B1, `(.L_x_8723) ;  /* 0x0000048000017945 */ /* 0x000fe80003800000 */
[----:B------:R-:W-:Y:S05]  /*170f0*/  @!P6 BRA `(.L_x_8724) ;  /* 0x000000040018e947 */ /* 0x000fea0003800000 */
[----:B------:R-:W-:Y:S01]  /*17100*/  IMAD R7, R26, 0x8, R6 ;  /* 0x000000081a077824 */ /* 0x000fe200078e0206 */
[----:B------:R-:W-:-:S04]  /*17110*/  SHF.L.U32 R8, R27, 0x1f, RZ ;  /* 0x0000001f1b087819 */ /* 0x000fc800000006ff */
[----:B------:R-:W0:Y:S02]  /*17120*/  SYNCS.PHASECHK.TRANS64.TRYWAIT P0, [R7+URZ+0x31ca0], R8 ;  /* 0x031ca008070075a7 */ /* 0x000e24000800017f */
[----:B0-----:R-:W-:Y:S05]  /*17130*/  @!P0 BRA `(.L_x_8725) ;  /* 0x0000004800888947 */ /* 0x001fea0003800000 */
.L_x_8850:
        /* <DEDUP_REMOVED lines=9> */
.L_x_8726:
[----:B-1----:R-:W-:Y:S01]  /*171d0*/  IMAD R9, R26, 0x6c00, R6 ;  /* 0x00006c001a097824 */ /* 0x002fe200078e0206 */
[----:B------:R-:W-:Y:S01]  /*171e0*/  R2UR UR9, R7 ;  /* 0x00000000070972ca */ /* 0x000fe200000e0000 */
[----:B-----5:R-:W-:Y:S01]  /*171f0*/  IMAD R10, R2, 0x90, R3 ;  /* 0x00000090020a7824 */ /* 0x020fe200078e0203 */
        /* <DEDUP_REMOVED lines=9> */
[----:B------:R-:W-:-:S02]  /*17290*/  UMOV UR16, 0x20 ;  /* 0x0000002000107882 */ /* 0x000fc40000000000 */
[----:B------:R-:W-:-:S05]  /*172a0*/  UIADD3 UR9, UR9, 0x31c90, URZ ;  /* 0x00031c9009097890 */ /* 0x000fca000fffe03f */
        /* <DEDUP_REMOVED lines=13> */
.L_x_8851:
[----:B------:R-:W-:Y:S05]  /*17380*/  @P0 BRA `(.L_x_8728) ;  /* 0x0000000000140947 */ /* 0x000fea0003800000 */
[----:B------:R-:W-:Y:S01]  /*17390*/  ISETP.NE.AND P1, PT, R28, RZ, PT ;  /* 0x000000ff1c00720c */ /* 0x000fe20003f25270 */
[----:B01----:R-:W-:-:S04]  /*173a0*/  IMAD.MOV.U32 R8, RZ, RZ, 0x6c00 ;  /* 0x00006c00ff087424 */ /* 0x003fc800078e00ff */
[----:B------:R2:W-:Y:S08]  /*173b0*/  SYNCS.ARRIVE.TRANS64 RZ, [R7+URZ+0x31cb0], R8 ;  /* 0x031cb00807ff79a7 */ /* 0x0005f0000800003f */
[----:B------:R-:W-:Y:S05]  /*173c0*/  @!P1 BRA `(.L_x_8728) ;  /* 0x0000000000049947 */ /* 0x000fea0003800000 */
[----:B------:R-:W-:Y:S01]  /*173d0*/  BPT.TRAP 0x1 ;  /* 0x000000040000795c */ /* 0x000fe20000300000 */
.L_x_8728:
        /* <DEDUP_REMOVED lines=24> */
.L_x_8724:
[----:B------:R-:W-:Y:S05]  /*17560*/  BSYNC B1 ;  /* 0x0000000000017941 */ /* 0x000fea0003800000 */
.L_x_8723:
[----:B------:R-:W-:-:S05]  /*17570*/  VIADD R26, R26, 0x1 ;  /* 0x000000011a1a7836 */ /* 0x000fca0000000000 */
[----:B------:R-:W-:-:S04]  /*17580*/  ISETP.NE.AND P0, PT, R26, 0x2, PT ;  /* 0x000000021a00780c */ /* 0x000fc80003f05270 */
[----:B012---:R-:W-:Y:S02]  /*17590*/  SEL R8, RZ, 0x1, P0 ;  /* 0x00000001ff087807 */ /* 0x007fe40000000000 */
[----:B------:R-:W-:Y:S02]  /*175a0*/  SEL R26, R26, RZ, P0 ;  /* 0x000000ff1a1a7207 */ /* 0x000fe40000000000 */
[C---:B------:R-:W-:Y:S01]  /*175b0*/  ISETP.GT.AND P0, PT, R2.reuse, R0, PT ;  /* 0x000000000200720c */ /* 0x040fe20003f04270 */
[----:B------:R-:W-:Y:S01]  /*175c0*/  VIADD R2, R2, 0xffffffff ;  /* 0xffffffff02027836 */ /* 0x000fe20000000000 */
[----:B------:R-:W-:-:S11]  /*175d0*/  LOP3.LUT R27, R27, R8, RZ, 0x3c, !PT ;  /* 0x000000081b1b7212 */ /* 0x000fd600078e3cff */
[----:B------:R-:W-:Y:S05]  /*175e0*/  @P0 BRA `(.L_x_8729) ;  /* 0xfffffff800b80947 */ /* 0x000fea000383ffff */
.L_x_8712:
[----:B------:R-:W-:Y:S05]  /*175f0*/  BSYNC B0 ;  /* 0x0000000000007941 */ /* 0x000fea0003800000 */
.L_x_8711:
[----:B------:R-:W2:Y:S01]  /*17600*/  LDL R7, [R1+0x14] ;  /* 0x0000140001077983 */ /* 0x000ea20000100800 */
[----:B------:R-:W-:Y:S05]  /*17610*/  @!P2 WARPSYNC.ALL ;  /* 0x000000000000a948 */ /* 0x000fea0003800000 */
[----:B------:R-:W-:Y:S01]  /*17620*/  BSSY B6, `(.L_x_8730) ;  /* 0x00002cb000067945 */ /* 0x000fe20003800000 */
[----:B------:R-:W-:Y:S01]  /*17630*/  @!P2 BAR.SYNC.DEFER_BLOCKING 0xc, 0x1a0 ;  /* 0x030680000000ab1d */ /* 0x000fe20000010000 */
[----:B--2---:R-:W-:-:S13]  /*17640*/  ISETP.GT.AND P0, PT, R7, RZ, PT ;  /* 0x000000ff0700720c */ /* 0x004fda0003f04270 */
[----:B------:R-:W-:Y:S05]  /*17650*/  @P0 BRA `(.L_x_8731) ;  /* 0x00000000003c0947 */ /* 0x000fea0003800000 */
[----:B------:R-:W-:-:S13]  /*17660*/  ISETP.NE.AND P1, PT, R28, RZ, PT ;  /* 0x000000ff1c00720c */ /* 0x000fda0003f25270 */
[----:B------:R-:W-:Y:S05]  /*17670*/  @P1 BRA `(.L_x_8732) ;  /* 0x0000002c00141947 */ /* 0x000fea0003800000 */
[----:B------:R-:W0:Y:S01]  /*17680*/  S2R R7, SR_LANEID ;  /* 0x0000000000077919 */ /* 0x000e220000000000 */
[----:B------:R-:W-:Y:S01]  /*17690*/  VOTEU.ANY UR4, UPT, PT ;  /* 0x0000000000047886 */ /* 0x000fe200038e0100 */
[----:B-----5:R-:W1:Y:S01]  /*176a0*/  LDC.64 R2, c[0x0][0xc38] ;  /* 0x00030e00ff027b82 */ /* 0x020e620000000a00 */
        /* <DEDUP_REMOVED lines=10> */
.L_x_8731:
        /* <DEDUP_REMOVED lines=11> */
[----:B-----5:R-:W0:Y:S01]  /*17800*/  LDC.64 R2, c[0x4][R2] ;  /* 0x0100000002027b82 */ /* 0x020e220000000a00 */
        /* <DEDUP_REMOVED lines=10> */
.L_x_8733:
[----:B------:R-:W-:-:S05]  /*178b0*/  VIADD R0, R29, 0x200 ;  /* 0x000002001d007836 */ /* 0x000fca0000000000 */
[----:B------:R-:W-:-:S13]  /*178c0*/  LOP3.LUT P0, RZ, R0, 0x1bf, RZ, 0xc0, !PT ;  /* 0x000001bf00ff7812 */ /* 0x000fda000780c0ff */
[----:B------:R-:W-:Y:S05]  /*178d0*/  @!P0 BRA `(.L_x_8734) ;  /* 0x0000000000808947 */ /* 0x000fea0003800000 */
[----:B------:R-:W-:Y:S01]  /*178e0*/  MOV R0, 0x0 ;  /* 0x0000000000007802 */ /* 0x000fe20000000f00 */
[----:B------:R-:W-:Y:S01]  /*178f0*/  ULDC.64 UR6, c[0x4][0x1b8] ;  /* 0x01006e0000067ab9 */ /* 0x000fe20000000a00 */
[----:B------:R-:W-:Y:S01]  /*17900*/  ULDC.64 UR8, c[0x4][0x1c0] ;  /* 0x0100700000087ab9 */ /* 0x000fe20000000a00 */
[----:B------:R-:W-:Y:S01]  /*17910*/  ULDC.64 UR4, c[0x4][0x58] ;  /* 0x0100160000047ab9 */ /* 0x000fe20000000a00 */
[----:B-----5:R0:W1:Y:S01]  /*17920*/  LDC.64 R2, c[0x4][R0] ;  /* 0x0100000000027b82 */ /* 0x0200620000000a00 */
        /* <DEDUP_REMOVED lines=11> */
.L_x_8735:
        /* <DEDUP_REMOVED lines=16> */
.L_x_8734:
[----:B------:R-:W2:Y:S01]  /*17ae0*/  LDL.LU R2, [R1+0x8] ;  /* 0x0000080001027983 */ /* 0x000ea20000300800 */
[----:B------:R-:W-:-:S03]  /*17af0*/  ULDC.64 UR4, c[0x0][0x9f8] ;  /* 0x00027e0000047ab9 */ /* 0x000fc60000000a00 */
[----:B------:R-:W3:Y:S04]  /*17b00*/  LDL.LU R0, [R1+0xc] ;  /* 0x00000c0001007983 */ /* 0x000ee80000300800 */
[----:B------:R-:W4:Y:S04]  /*17b10*/  LDL.LU R21, [R1] ;  /* 0x0000000001157983 */ /* 0x000f280000300800 */
[----:B------:R-:W4:Y:S01]  /*17b20*/  LDL.LU R20, [R1+0x18] ;  /* 0x0000180001147983 */ /* 0x000f220000300800 */
[----:B------:R-:W-:-:S04]  /*17b30*/  ISETP.NE.U32.AND P0, PT, RZ, UR4, PT ;  /* 0x00000004ff007c0c */ /* 0x000fc8000bf05070 */
[----:B------:R-:W-:Y:S02]  /*17b40*/  ISETP.NE.AND.EX P0, PT, RZ, UR5, PT, P0 ;  /* 0x00000005ff007c0c */ /* 0x000fe4000bf05300 */
[----:B------:R-:W-:-:S13]  /*17b50*/  ISETP.NE.AND P6, PT, R28, RZ, PT ;  /* 0x000000ff1c00720c */ /* 0x000fda0003fc5270 */
[----:B------:R-:W-:-:S05]  /*17b60*/  VOTEU.ALL UP1, P6 ;  /* 0x00000000003f7886 */ /* 0x000fca0003020000 */
[----:B------:R-:W-:-:S04]  /*17b70*/  @!UP1 UIADD3 UR8, UP0, UR36, 0x270, URZ ;  /* 0x0000027024089890 */ /* 0x000fc8000ff1e03f */
[----:B------:R-:W-:-:S03]  /*17b80*/  @!UP1 UIADD3.X UR9, URZ, UR37, URZ, UP0, !UPT ;  /* 0x000000253f099290 */ /* 0x000fc600087fe43f */
[----:B------:R-:W-:Y:S01]  /*17b90*/  VOTEU.ALL UP0, P6 ;  /* 0x00000000003f7886 */ /* 0x000fe20003000000 */
[----:B--2---:R-:W-:-:S04]  /*17ba0*/  @P0 IADD3 R2, P1, R2, UR4, RZ ;  /* 0x0000000402020c10 */ /* 0x004fc8000ff3e0ff */
[----:B---3-5:R-:W-:Y:S01]  /*17bb0*/  @P0 IADD3.X R3, R0, UR5, RZ, P1, !PT ;  /* 0x0000000500030c10 */ /* 0x028fe20008ffe4ff */
[----:B------:R-:W-:Y:S01]  /*17bc0*/  ULDC.64 UR4, c[0x0][0xa00] ;  /* 0x0002800000047ab9 */ /* 0x000fe20000000a00 */
[----:B------:R-:W0:Y:S01]  /*17bd0*/  LDC R0, c[0x0][0x428] ;  /* 0x00010a00ff007b82 */ /* 0x000e220000000800 */
[----:B----4-:R-:W-:-:S06]  /*17be0*/  IMAD.MOV.U32 R6, RZ, RZ, R21 ;  /* 0x000000ffff067224 */ /* 0x010fcc00078e0015 */
[----:B------:R1:W5:Y:S01]  /*17bf0*/  @P0 LDG.E R6, desc[UR60][R2.64] ;  /* 0x0000003c02060981 */ /* 0x000362000c1e1900 */
[----:B------:R-:W-:Y:S01]  /*17c00*/  IMAD R17, R17, 0xc0, R20 ;  /* 0x000000c011117824 */ /* 0x000fe200078e0214 */
        /* <DEDUP_REMOVED lines=10> */
.L_x_8736:
        /* <DEDUP_REMOVED lines=14> */
.L_x_8737:
        /* <DEDUP_REMOVED lines=13> */
.L_x_8738:
        /* <DEDUP_REMOVED lines=16> */
.L_x_8854:
[----:B------:R-:W2:Y:S01]  /*17f60*/  LDL R4, [R1+0x4] ;  /* 0x0000040001047983 */ /* 0x000ea20000100800 */
[----:B------:R-:W-:Y:S01]  /*17f70*/  UMOV UR4, 0xffffffff ;  /* 0xffffffff00047882 */ /* 0x000fe20000000000 */
[----:B------:R-:W-:Y:S01]  /*17f80*/  SHF.R.S32.HI R11, RZ, 0x1f, R6 ;  /* 0x0000001fff0b7819 */ /* 0x000fe20000011406 */
[----:B--2---:R-:W-:Y:S01]  /*17f90*/  VIADD R9, R4, 0xffffffff ;  /* 0xffffffff04097836 */ /* 0x004fe20000000000 */
[----:B------:R-:W-:Y:S06]  /*17fa0*/  BRA.DIV UR4, `(.L_x_8740) ;  /* 0x0000003e04487947 */ /* 0x000fec000b800000 */
[----:B------:R-:W-:-:S13]  /*17fb0*/  ELECT P6, URZ, PT ;  /* 0x00000000003f782f */ /* 0x000fda00038c0000 */
.L_x_8857:
[----:B------:R-:W-:Y:S05]  /*17fc0*/  @!P6 BRA `(.L_x_8741) ;  /* 0x0000000000f8e947 */ /* 0x000fea0003800000 */
[----:B------:R-:W-:Y:S01]  /*17fd0*/  ISETP.NE.U32.AND P0, PT, R2, RZ, PT ;  /* 0x000000ff0200720c */ /* 0x000fe20003f05070 */
[----:B------:R-:W-:-:S03]  /*17fe0*/  IMAD.MOV.U32 R25, RZ, RZ, R9 ;  /* 0x000000ffff197224 */ /* 0x000fc600078e0009 */
[----:B------:R-:W-:-:S13]  /*17ff0*/  ISETP.NE.AND.EX P0, PT, R3, RZ, PT, P0 ;  /* 0x000000ff0300720c */ /* 0x000fda0003f05300 */
[----:B------:R-:W-:Y:S05]  /*18000*/  @!P0 BRA `(.L_x_8742) ;  /* 0x0000000000448947 */ /* 0x000fea0003800000 */
[----:B------:R-:W0:Y:S01]  /*18010*/  LDC R10, c[0x0][0x41c] ;  /* 0x00010700ff0a7b82 */ /* 0x000e220000000800 */
[----:B------:R-:W-:Y:S02]  /*18020*/  ULDC.64 UR4, c[0x0][0x408] ;  /* 0x0001020000047ab9 */ /* 0x000fe40000000a00 */
[----:B------:R-:W-:-:S04]  /*18030*/  IMAD R7, R11, UR4, RZ ;  /* 0x000000040b077c24 */ /* 0x000fc8000f8e02ff */
[----:B------:R-:W-:Y:S01]  /*18040*/  IMAD R7, R6, UR5, R7 ;  /* 0x0000000506077c24 */ /* 0x000fe2000f8e0207 */
[----:B0-----:R-:W-:-:S13]  /*18050*/  ISETP.NE.AND P0, PT, R10, 0x1, PT ;  /* 0x000000010a00780c */ /* 0x001fda0003f05270 */
[----:B------:R-:W0:Y:S02]  /*18060*/  @P0 LDC.64 R4, c[0x0][0x420] ;  /* 0x00010800ff040b82 */ /* 0x000e240000000a00 */
[----:B0-----:R-:W-:-:S04]  /*18070*/  @P0 IMAD.HI.U32 R12, R9, R4, RZ ;  /* 0x00000004090c0227 */ /* 0x001fc800078e00ff */
[----:B------:R-:W-:Y:S01]  /*18080*/  IMAD.MOV.U32 R4, RZ, RZ, R9 ;  /* 0x000000ffff047224 */ /* 0x000fe200078e0009 */
[----:B------:R-:W-:-:S04]  /*18090*/  @P0 SHF.R.U32.HI R4, RZ, R5, R12 ;  /* 0x00000005ff040219 */ /* 0x000fc8000001160c */
[--C-:B------:R-:W-:Y:S01]  /*180a0*/  SHF.R.S32.HI R5, RZ, 0x1f, R4.reuse ;  /* 0x0000001fff057819 */ /* 0x100fe20000011404 */
[--C-:B------:R-:W-:Y:S02]  /*180b0*/  IMAD.MOV R25, RZ, RZ, -R4.reuse ;  /* 0x000000ffff197224 */ /* 0x100fe400078e0a04 */
[----:B------:R-:W-:-:S04]  /*180c0*/  IMAD.WIDE.U32 R4, R6, UR4, R4 ;  /* 0x0000000406047c25 */ /* 0x000fc8000f8e0004 */
[----:B------:R-:W-:Y:S01]  /*180d0*/  IMAD.IADD R7, R5, 0x1, R7 ;  /* 0x0000000105077824 */ /* 0x000fe200078e0207 */
[----:B------:R-:W-:Y:S01]  /*180e0*/  LEA R12, P0, R4, R2, 0x2 ;  /* 0x00000002040c7211 */ /* 0x000fe200078010ff */
[----:B------:R-:W-:-:S03]  /*180f0*/  IMAD R25, R10, R25, R9 ;  /* 0x000000190a197224 */ /* 0x000fc600078e0209 */
[----:B------:R-:W-:-:S05]  /*18100*/  LEA.HI.X R13, R4, R3, R7, 0x2, P0 ;  /* 0x00000003040d7211 */ /* 0x000fca00000f1407 */
[----:B------:R0:W5:Y:S04]  /*18110*/  LDG.E R7, desc[UR60][R12.64] ;  /* 0x0000003c0c077981 */ /* 0x000168000c1e1900 */
.L_x_8742:
[----:B------:R-:W-:Y:S02]  /*18120*/  LEA R4, R22, R29, 0x3 ;  /* 0x0000001d16047211 */ /* 0x000fe400078e18ff */
[----:B------:R-:W-:-:S04]  /*18130*/  SHF.L.U32 R5, R24, 0x1f, RZ ;  /* 0x0000001f18057819 */ /* 0x000fc800000006ff */
[----:B------:R-:W1:Y:S02]  /*18140*/  SYNCS.PHASECHK.TRANS64.TRYWAIT P0, [R4+URZ+0x31c40], R5 ;  /* 0x031c4005040075a7 */ /* 0x000e64000800017f */
[----:B-1----:R-:W-:Y:S05]  /*18150*/  @!P0 BRA `(.L_x_8743) ;  /* 0x0000003800fc8947 */ /* 0x002fea0003800000 */
.L_x_8858:
[----:B------:R-:W2:Y:S02]  /*18160*/  S2R R10, SR_TID.X ;  /* 0x00000000000a7919 */ /* 0x000ea40000002100 */
[----:B--2---:R-:W-:-:S04]  /*18170*/  LOP3.LUT R10, R10, 0x7f, RZ, 0xc0, !PT ;  /* 0x0000007f0a0a7812 */ /* 0x004fc800078ec0ff */
[----:B------:R-:W-:-:S13]  /*18180*/  ISETP.NE.AND P0, PT, R10, RZ, PT ;  /* 0x000000ff0a00720c */ /* 0x000fda0003f05270 */
[----:B------:R-:W-:Y:S05]  /*18190*/  @P0 BRA `(.L_x_8744) ;  /* 0x0000000000140947 */ /* 0x000fea0003800000 */
[----:B------:R-:W-:Y:S01]  /*181a0*/  ISETP.NE.AND P1, PT, R28, RZ, PT ;  /* 0x000000ff1c00720c */ /* 0x000fe20003f25270 */
[----:B-1----:R-:W-:-:S04]  /*181b0*/  IMAD.MOV.U32 R5, RZ, RZ, 0x6c00 ;  /* 0x00006c00ff057424 */ /* 0x002fc800078e00ff */
[----:B------:R2:W-:Y:S08]  /*181c0*/  SYNCS.ARRIVE.TRANS64 RZ, [R4+URZ+0x31c30], R5 ;  /* 0x031c300504ff79a7 */ /* 0x0005f0000800003f */
[----:B------:R-:W-:Y:S05]  /*181d0*/  @!P1 BRA `(.L_x_8744) ;  /* 0x0000000000049947 */ /* 0x000fea0003800000 */
[----:B------:R-:W-:Y:S01]  /*181e0*/  BPT.TRAP 0x1 ;  /* 0x000000040000795c */ /* 0x000fe20000300000 */
.L_x_8744:
[----:B------:R-:W-:Y:S01]  /*181f0*/  R2UR UR9, R4 ;  /* 0x00000000040972ca */ /* 0x000fe200000e0000 */
[----:B-12---:R-:W-:Y:S01]  /*18200*/  IMAD R4, R22, 0x6c00, R29 ;  /* 0x00006c0016047824 */ /* 0x006fe200078e021d */
        /* <DEDUP_REMOVED lines=8> */
[----:B-----5:R-:W-:Y:S01]  /*18290*/  R2UR UR13, R7 ;  /* 0x00000000070d72ca */ /* 0x020fe200000e0000 */
[----:B------:R-:W-:-:S02]  /*182a0*/  UMOV UR17, 0x20 ;  /* 0x0000002000117882 */ /* 0x000fc40000000000 */
[----:B------:R-:W-:-:S04]  /*182b0*/  UIADD3 UR9, UR9, 0x31c30, URZ ;  /* 0x00031c3009097890 */ /* 0x000fc8000fffe03f */
[----:B------:R-:W-:Y:S02]  /*182c0*/  UIMAD UR11, UR11, 0x90, UR5 ;  /* 0x000000900b0b78a4 */ /* 0x000fe4000f8e0205 */
[----:B------:R-:W-:Y:S02]  /*182d0*/  UIADD3 UR14, UR8, 0x16a00, URZ ;  /* 0x00016a00080e7890 */ /* 0x000fe4000fffe03f */
[----:B------:R-:W-:Y:S02]  /*182e0*/  UIADD3.X UR5, URZ, UR37, URZ, UP0, !UPT ;  /* 0x000000253f057290 */ /* 0x000fe400087fe43f */
        /* <DEDUP_REMOVED lines=12> */
.L_x_8741:
[----:B------:R-:W2:Y:S01]  /*183b0*/  LDL.LU R5, [R1+0x10] ;  /* 0x0000100001057983 */ /* 0x000ea20000300800 */
[----:B------:R-:W-:Y:S05]  /*183c0*/  WARPSYNC.ALL ;  /* 0x0000000000007948 */ /* 0x000fea0003800000 */
[----:B------:R-:W-:Y:S02]  /*183d0*/  R2UR UR24, R29 ;  /* 0x000000001d1872ca */ /* 0x000fe400000e0000 */
        /* <DEDUP_REMOVED lines=27> */
[----:B---3--:R-:W-:Y:S01]  /*18590*/  @P0 R2UR UR13, R8 ;  /* 0x00000000080d02ca */ /* 0x008fe200000e0000 */
[----:B------:R-:W-:Y:S01]  /*185a0*/  UIADD3 UR8, UR24, 0x13a00, URZ ;  /* 0x00013a0018087890 */ /* 0x000fe2000fffe03f */
[----:B------:R-:W-:Y:S01]  /*185b0*/  @P0 R2UR UR12, R18 ;  /* 0x00000000120c02ca */ /* 0x000fe200000e0000 */
[----:B------:R-:W-:Y:S01]  /*185c0*/  UMOV UR10, 0x40 ;  /* 0x00000040000a7882 */ /* 0x000fe20000000000 */
[----:B------:R-:W-:-:S13]  /*185d0*/  @P0 R2UR UR11, R17 ;  /* 0x00000000110b02ca */ /* 0x000fda00000e0000 */
[----:B------:R4:W-:Y:S01]  /*185e0*/  UTMALDG.4D [UR8], [UR4], desc[UR22] ;  /* 0x00001608040075b4 */ /* 0x0009e20008019000 */
[----:B--2---:R-:W-:-:S05]  /*185f0*/  VIADD R5, R5, 0x1 ;  /* 0x0000000105057836 */ /* 0x004fca0000000000 */
[----:B-1----:R-:W-:Y:S01]  /*18600*/  LEA.HI R4, R5, R5, RZ, 0x1 ;  /* 0x0000000505047211 */ /* 0x002fe200078f08ff */
[----:B------:R4:W-:Y:S03]  /*18610*/  STL [R1+0x10], R5 ;  /* 0x0000100501007387 */ /* 0x0009e60000100800 */
[----:B------:R-:W-:-:S05]  /*18620*/  LOP3.LUT R4, R4, 0xfffffffe, RZ, 0xc0, !PT ;  /* 0xfffffffe04047812 */ /* 0x000fca00078ec0ff */
[----:B------:R-:W-:-:S05]  /*18630*/  IMAD.IADD R4, R5, 0x1, -R4 ;  /* 0x0000000105047824 */ /* 0x000fca00078e0a04 */
[----:B------:R-:W-:-:S04]  /*18640*/  SHF.L.U32 R4, R4, 0x1f, RZ ;  /* 0x0000001f04047819 */ /* 0x000fc800000006ff */
[----:B------:R-:W1:Y:S02]  /*18650*/  SYNCS.PHASECHK.TRANS64.TRYWAIT P0, [R29+URZ+0x31c20], R4 ;  /* 0x031c20041d0075a7 */ /* 0x000e64000800017f */
[----:B-1--4-:R-:W-:Y:S05]  /*18660*/  @!P0 BRA `(.L_x_8746) ;  /* 0x0000003400cc8947 */ /* 0x012fea0003800000 */
.L_x_8859:
[----:B------:R-:W-:Y:S05]  /*18670*/  BSYNC B0 ;  /* 0x0000000000007941 */ /* 0x000fea0003800000 */
.L_x_8745:
[----:B------:R-:W2:Y:S01]  /*18680*/  LDL.LU R5, [R1+0x14] ;  /* 0x0000140001057983 */ /* 0x000ea20000300800 */
[----:B------:R-:W-:Y:S01]  /*18690*/  BSSY B0, `(.L_x_8747) ;  /* 0x000017d000007945 */ /* 0x000fe20003800000 */
[----:B--2---:R-:W-:-:S13]  /*186a0*/  ISETP.GE.AND P0, PT, R5, 0x91, PT ;  /* 0x000000910500780c */ /* 0x004fda0003f06270 */
[----:B------:R-:W-:Y:S05]  /*186b0*/  @!P0 BRA `(.L_x_8748) ;  /* 0x0000001400e88947 */ /* 0x000fea0003800000 */
[----:B------:R-:W0:Y:S01]  /*186c0*/  LDL R5, [R1+0x4] ;  /* 0x0000040001057983 */ /* 0x000e220000100800 */
[----:B-1----:R-:W-:Y:S01]  /*186d0*/  IMAD.MOV.U32 R4, RZ, RZ, 0x1 ;  /* 0x00000001ff047424 */ /* 0x002fe200078e00ff */
[----:B------:R-:W-:Y:S01]  /*186e0*/  BSSY B1, `(.L_x_8749) ;  /* 0x0000081000017945 */ /* 0x000fe20003800000 */
[----:B0-----:R-:W-:Y:S02]  /*186f0*/  IMAD.MOV R13, RZ, RZ, -R5 ;  /* 0x000000ffff0d7224 */ /* 0x001fe400078e0a05 */
        /* <DEDUP_REMOVED lines=35> */
.L_x_8753:
[----:B0-----:R-:W-:Y:S01]  /*18930*/  IMAD R3, R10, 0x8, R29 ;  /* 0x000000080a037824 */ /* 0x001fe200078e021d */
[----:B------:R-:W-:-:S04]  /*18940*/  SHF.L.U32 R2, R14, 0x1f, RZ ;  /* 0x0000001f0e027819 */ /* 0x000fc800000006ff */
[----:B------:R-:W0:Y:S02]  /*18950*/  SYNCS.PHASECHK.TRANS64.TRYWAIT P0, [R3+URZ+0x31c40], R2 ;  /* 0x031c4002030075a7 */ /* 0x000e24000800017f */
[----:B0-----:R-:W-:Y:S05]  /*18960*/  @!P0 BRA `(.L_x_8754) ;  /* 0x0000003400208947 */ /* 0x001fea0003800000 */
.L_x_8860:
[----:B------:R-:W1:Y:S02]  /*18970*/  S2R R5, SR_TID.X ;  /* 0x0000000000057919 */ /* 0x000e640000002100 */
[----:B-1----:R-:W-:-:S04]  /*18980*/  LOP3.LUT R5, R5, 0x7f, RZ, 0xc0, !PT ;  /* 0x0000007f05057812 */ /* 0x002fc800078ec0ff */
[----:B------:R-:W-:-:S13]  /*18990*/  ISETP.NE.AND P0, PT, R5, RZ, PT ;  /* 0x000000ff0500720c */ /* 0x000fda0003f05270 */
[----:B------:R-:W-:Y:S05]  /*189a0*/  @P0 BRA `(.L_x_8755) ;  /* 0x0000000000140947 */ /* 0x000fea0003800000 */
[----:B------:R-:W-:Y:S01]  /*189b0*/  ISETP.NE.AND P1, PT, R28, RZ, PT ;  /* 0x000000ff1c00720c */ /* 0x000fe20003f25270 */
[----:B0-----:R-:W-:-:S04]  /*189c0*/  IMAD.MOV.U32 R2, RZ, RZ, 0x6c00 ;  /* 0x00006c00ff027424 */ /* 0x001fc800078e00ff */
[----:B------:R1:W-:Y:S08]  /*189d0*/  SYNCS.ARRIVE.TRANS64 RZ, [R3+URZ+0x31c30], R2 ;  /* 0x031c300203ff79a7 */ /* 0x0003f0000800003f */
[----:B------:R-:W-:Y:S05]  /*189e0*/  @!P1 BRA `(.L_x_8755) ;  /* 0x0000000000049947 */ /* 0x000fea0003800000 */
[----:B------:R-:W-:Y:S01]  /*189f0*/  BPT.TRAP 0x1 ;  /* 0x000000040000795c */ /* 0x000fe20000300000 */
.L_x_8755:
[--C-:B01----:R-:W-:Y:S01]  /*18a00*/  IMAD R2, R10, 0x6c00, R29.reuse ;  /* 0x00006c000a027824 */ /* 0x103fe200078e021d */
        /* <DEDUP_REMOVED lines=12> */
[----:B------:R-:W-:Y:S01]  /*18ad0*/  SHF.L.U32 R3, R24, 0x1f, RZ ;  /* 0x0000001f18037819 */ /* 0x000fe200000006ff */
[----:B------:R-:W-:-:S02]  /*18ae0*/  IMAD R2, R22, 0x8, R29 ;  /* 0x0000000816027824 */ /* 0x000fc400078e021d */
[----:B------:R-:W-:Y:S02]  /*18af0*/  UIMAD UR11, UR11, 0x90, UR5 ;  /* 0x000000900b0b78a4 */ /* 0x000fe4000f8e0205 */
[----:B------:R-:W-:Y:S02]  /*18b00*/  UIADD3 UR9, UR9, 0x31c30, URZ ;  /* 0x00031c3009097890 */ /* 0x000fe4000fffe03f */
        /* <DEDUP_REMOVED lines=14> */
.L_x_8861:
        /* <DEDUP_REMOVED lines=10> */
.L_x_8757:
[----:B------:R-:W2:Y:S02]  /*18c90*/  LDL R3, [R1+0x28] ;  /* 0x0000280001037983 */ /* 0x000ea40000100800 */
[----:B--2---:R-:W-:-:S13]  /*18ca0*/  LOP3.LUT P0, RZ, R3, 0x40, RZ, 0xc0, !PT ;  /* 0x0000004003ff7812 */ /* 0x004fda000780c0ff */
[----:B------:R-:W-:Y:S05]  /*18cb0*/  @P0 BRA `(.L_x_8758) ;  /* 0x0000000000040947 */ /* 0x000fea0003800000 */
[----:B------:R-:W-:Y:S01]  /*18cc0*/  BPT.TRAP 0x1 ;  /* 0x000000040000795c */ /* 0x000fe20000300000 */
.L_x_8758:
        /* <DEDUP_REMOVED lines=29> */
.L_x_8752:
[----:B------:R-:W-:Y:S05]  /*18ea0*/  BSYNC B2 ;  /* 0x0000000000027941 */ /* 0x000fea0003800000 */
.L_x_8751:
[----:B------:R-:W2:Y:S01]  /*18eb0*/  LDL.LU R2, [R1+0x4] ;  /* 0x0000040001027983 */ /* 0x000ea20000300800 */
[----:B------:R-:W-:Y:S01]  /*18ec0*/  MOV R22, R10 ;  /* 0x0000000a00167202 */ /* 0x000fe20000000f00 */
[----:B------:R-:W-:Y:S02]  /*18ed0*/  IMAD.MOV.U32 R24, RZ, RZ, R14 ;  /* 0x000000ffff187224 */ /* 0x000fe400078e000e */
[----:B--2---:R-:W-:-:S07]  /*18ee0*/  VIADD R8, R2, 0xfffffffd ;  /* 0xfffffffd02087836 */ /* 0x004fce0000000000 */
.L_x_8750:
[----:B------:R-:W-:Y:S05]  /*18ef0*/  BSYNC B1 ;  /* 0x0000000000017941 */ /* 0x000fea0003800000 */
.L_x_8749:
[----:B------:R-:W-:-:S05]  /*18f00*/  IMAD.MOV R2, RZ, RZ, -R13 ;  /* 0x000000ffff027224 */ /* 0x000fca00078e0a0d */
[----:B------:R-:W-:-:S13]  /*18f10*/  ISETP.NE.AND P0, PT, R9, R2, PT ;  /* 0x000000020900720c */ /* 0x000fda0003f05270 */
[----:B------:R-:W-:Y:S05]  /*18f20*/  @!P0 BRA `(.L_x_8748) ;  /* 0x0000000c00cc8947 */ /* 0x000fea0003800000 */
[----:B------:R-:W-:-:S07]  /*18f30*/  IMAD.MOV.U32 R4, RZ, RZ, R7 ;  /* 0x000000ffff047224 */ /* 0x000fce00078e0007 */
.L_x_8775:
        /* <DEDUP_REMOVED lines=31> */
.L_x_8761:
[----:B------:R-:W-:Y:S01]  /*19130*/  IMAD R3, R9, 0x8, R29 ;  /* 0x0000000809037824 */ /* 0x000fe200078e021d */
[----:B------:R-:W-:-:S04]  /*19140*/  SHF.L.U32 R2, R10, 0x1f, RZ ;  /* 0x0000001f0a027819 */ /* 0x000fc800000006ff */
[----:B------:R-:W1:Y:S02]  /*19150*/  SYNCS.PHASECHK.TRANS64.TRYWAIT P0, [R3+URZ+0x31c40], R2 ;  /* 0x031c4002030075a7 */ /* 0x000e64000800017f */
[----:B-1----:R-:W-:Y:S05]  /*19160*/  @!P0 BRA `(.L_x_8762) ;  /* 0x0000002c00488947 */ /* 0x002fea0003800000 */
.L_x_8862:
[----:B0-----:R-:W0:Y:S02]  /*19170*/  S2R R5, SR_TID.X ;  /* 0x0000000000057919 */ /* 0x001e240000002100 */
[----:B0-----:R-:W-:-:S04]  /*19180*/  LOP3.LUT R5, R5, 0x7f, RZ, 0xc0, !PT ;  /* 0x0000007f05057812 */ /* 0x001fc800078ec0ff */
[----:B------:R-:W-:-:S13]  /*19190*/  ISETP.NE.AND P0, PT, R5, RZ, PT ;  /* 0x000000ff0500720c */ /* 0x000fda0003f05270 */
[----:B------:R-:W-:Y:S05]  /*191a0*/  @P0 BRA `(.L_x_8763) ;  /* 0x0000000000140947 */ /* 0x000fea0003800000 */
[----:B------:R-:W-:Y:S01]  /*191b0*/  ISETP.NE.AND P1, PT, R28, RZ, PT ;  /* 0x000000ff1c00720c */ /* 0x000fe20003f25270 */
[----:B-1----:R-:W-:-:S04]  /*191c0*/  IMAD.MOV.U32 R2, RZ, RZ, 0x6c00 ;  /* 0x00006c00ff027424 */ /* 0x002fc800078e00ff */
[----:B------:R0:W-:Y:S08]  /*191d0*/  SYNCS.ARRIVE.TRANS64 RZ, [R3+URZ+0x31c30], R2 ;  /* 0x031c300203ff79a7 */ /* 0x0001f0000800003f */
[----:B------:R-:W-:Y:S05]  /*191e0*/  @!P1 BRA `(.L_x_8763) ;  /* 0x0000000000049947 */ /* 0x000fea0003800000 */
[----:B------:R-:W-:Y:S01]  /*191f0*/  BPT.TRAP 0x1 ;  /* 0x000000040000795c */ /* 0x000fe20000300000 */
.L_x_8763:
        /* <DEDUP_REMOVED lines=31> */
.L_x_8863:
        /* <DEDUP_REMOVED lines=10> */
.L_x_8765:
[----:B------:R-:W2:Y:S02]  /*19490*/  LDL R2, [R1+0x28] ;  /* 0x0000280001027983 */ /* 0x000ea40000100800 */
[----:B--2---:R-:W-:-:S13]  /*194a0*/  LOP3.LUT P0, RZ, R2, 0x40, RZ, 0xc0, !PT ;  /* 0x0000004002ff7812 */ /* 0x004fda000780c0ff */
[----:B------:R-:W-:Y:S05]  /*194b0*/  @P0 BRA `(.L_x_8766) ;  /* 0x0000000000040947 */ /* 0x000fea0003800000 */
[----:B------:R-:W-:Y:S01]  /*194c0*/  BPT.TRAP 0x1 ;  /* 0x000000040000795c */ /* 0x000fe20000300000 */
.L_x_8766:
        /* <DEDUP_REMOVED lines=30> */
.L_x_8760:
[----:B------:R-:W-:Y:S05]  /*196b0*/  BSYNC B1 ;  /* 0x0000000000017941 */ /* 0x000fea0003800000 */
.L_x_8759:
        /* <DEDUP_REMOVED lines=26> */
[----:B------:R-:W-:Y:S01]  /*19860*/  LEA.HI.X R5, R2, UR5, R3, 0x2, P0 ;  /* 0x0000000502057c11 */ /* 0x000fe200080f1403 */
[----:B------:R-:W-:-:S04]  /*19870*/  IMAD.MOV R2, RZ, RZ, -R14 ;  /* 0x000000ffff027224 */ /* 0x000fc800078e0a0e */
[----:B------:R0:W5:Y:S01]  /*19880*/  LDG.E R4, desc[UR60][R4.64] ;  /* 0x0000003c04047981 */ /* 0x000162000c1e1900 */
[----:B------:R-:W-:-:S07]  /*19890*/  IMAD R13, R12, R2, R13 ;  /* 0x000000020c0d7224 */ /* 0x000fce00078e020d */
.L_x_8769:
[----:B------:R-:W-:Y:S02]  /*198a0*/  LEA R2, R22, R29, 0x3 ;  /* 0x0000001d16027211 */ /* 0x000fe400078e18ff */
[----:B------:R-:W-:-:S04]  /*198b0*/  SHF.L.U32 R3, R24, 0x1f, RZ ;  /* 0x0000001f18037819 */ /* 0x000fc800000006ff */
[----:B------:R-:W1:Y:S02]  /*198c0*/  SYNCS.PHASECHK.TRANS64.TRYWAIT P0, [R2+URZ+0x31c40], R3 ;  /* 0x031c4003020075a7 */ /* 0x000e64000800017f */
[----:B-1----:R-:W-:Y:S05]  /*198d0*/  @!P0 BRA `(.L_x_8770) ;  /* 0x0000002400948947 */ /* 0x002fea0003800000 */
.L_x_8864:
        /* <DEDUP_REMOVED lines=9> */
.L_x_8771:
[----:B------:R-:W-:Y:S01]  /*19970*/  R2UR UR9, R2 ;  /* 0x00000000020972ca */ /* 0x000fe200000e0000 */
        /* <DEDUP_REMOVED lines=12> */
[----:B------:R-:W-:Y:S01]  /*19a40*/  UIADD3 UR9, UR9, 0x31c30, URZ ;  /* 0x00031c3009097890 */ /* 0x000fe2000fffe03f */
[----:B------:R-:W-:Y:S01]  /*19a50*/  SHF.L.U32 R3, R10, 0x1f, RZ ;  /* 0x0000001f0a037819 */ /* 0x000fe200000006ff */
[----:B------:R-:W-:-:S02]  /*19a60*/  IMAD R2, R9, 0x8, R29 ;  /* 0x0000000809027824 */ /* 0x000fc400078e021d */
[----:B------:R-:W-:Y:S02]  /*19a70*/  UIMAD UR11, UR11, 0x90, UR5 ;  /* 0x000000900b0b78a4 */ /* 0x000fe4000f8e0205 */
        /* <DEDUP_REMOVED lines=14> */
.L_x_8865:
        /* <DEDUP_REMOVED lines=10> */
.L_x_8773:
[----:B------:R-:W2:Y:S02]  /*19c00*/  LDL R3, [R1+0x28] ;  /* 0x0000280001037983 */ /* 0x000ea40000100800 */
[----:B--2---:R-:W-:-:S13]  /*19c10*/  LOP3.LUT P0, RZ, R3, 0x40, RZ, 0xc0, !PT ;  /* 0x0000004003ff7812 */ /* 0x004fda000780c0ff */
[----:B------:R-:W-:Y:S05]  /*19c20*/  @P0 BRA `(.L_x_8774) ;  /* 0x0000000000040947 */ /* 0x000fea0003800000 */
[----:B------:R-:W-:Y:S01]  /*19c30*/  BPT.TRAP 0x1 ;  /* 0x000000040000795c */ /* 0x000fe20000300000 */
.L_x_8774:
        /* <DEDUP_REMOVED lines=29> */
.L_x_8768:
[----:B------:R-:W-:Y:S05]  /*19e10*/  BSYNC B1 ;  /* 0x0000000000017941 */ /* 0x000fea0003800000 */
.L_x_8767:
[C---:B------:R-:W-:Y:S01]  /*19e20*/  ISETP.GT.AND P0, PT, R8.reuse, 0x1, PT ;  /* 0x000000010800780c */ /* 0x040fe20003f04270 */
[----:B------:R-:W-:-:S04]  /*19e30*/  VIADD R2, R8, 0xfffffffe ;  /* 0xfffffffe08027836 */ /* 0x000fc80000000000 */
[----:B------:R-:W-:-:S08]  /*19e40*/  IMAD.MOV.U32 R8, RZ, RZ, R2 ;  /* 0x000000ffff087224 */ /* 0x000fd000078e0002 */
[----:B------:R-:W-:Y:S05]  /*19e50*/  @P0 BRA `(.L_x_8775) ;  /* 0xfffffff000380947 */ /* 0x000fea000383ffff */
.L_x_8748:
[----:B------:R-:W-:Y:S05]  /*19e60*/  BSYNC B0 ;  /* 0x0000000000007941 */ /* 0x000fea0003800000 */
.L_x_8747:
[----:B------:R-:W-:Y:S01]  /*19e70*/  ISETP.NE.AND P0, PT, R28, RZ, PT ;  /* 0x000000ff1c00720c */ /* 0x000fe20003f05270 */
[----:B------:R-:W-:-:S12]  /*19e80*/  BSSY B0, `(.L_x_8776) ;  /* 0x000000e000007945 */ /* 0x000fd80003800000 */
[----:B------:R-:W-:Y:S05]  /*19e90*/  @P0 BRA `(.L_x_8777) ;  /* 0x0000000000300947 */ /* 0x000fea0003800000 */
[----:B------:R-:W2:Y:S01]  /*19ea0*/  S2R R9, SR_LANEID ;  /* 0x0000000000097919 */ /* 0x000ea20000000000 */
[----:B------:R-:W-:Y:S01]  /*19eb0*/  VOTEU.ANY UR4, UPT, PT ;  /* 0x0000000000047886 */ /* 0x000fe200038e0100 */
[----:B------:R-:W3:Y:S01]  /*19ec0*/  LDC.64 R2, c[0x0][0xc38] ;  /* 0x00030e00ff027b82 */ /* 0x000ee20000000a00 */
[----:B-1----:R-:W2:Y:S08]  /*19ed0*/  FLO.U32 R4, UR4 ;  /* 0x0000000400047d00 */ /* 0x002eb000080e0000 */
[----:B------:R-:W3:Y:S01]  /*19ee0*/  POPC R5, UR4 ;  /* 0x0000000400057d09 */ /* 0x000ee20008000000 */
[----:B--2---:R-:W-:-:S13]  /*19ef0*/  ISETP.EQ.U32.AND P0, PT, R4, R9, PT ;  /* 0x000000090400720c */ /* 0x004fda0003f02070 */
[----:B---3--:R-:W2:Y:S01]  /*19f00*/  @P0 ATOMG.E.ADD.STRONG.GPU PT, R3, desc[UR60][R2.64], R5 ;  /* 0x00000005020309a8 */ /* 0x008ea200081ee1fc */
[----:B------:R-:W1:Y:S02]  /*19f10*/  S2R R6, SR_LTMASK ;  /* 0x0000000000067919 */ /* 0x000e640000003900 */
[----:B-1----:R-:W-:-:S04]  /*19f20*/  LOP3.LUT R6, R6, UR4, RZ, 0xc0, !PT ;  /* 0x0000000406067c12 */ /* 0x002fc8000f8ec0ff */
[----:B------:R-:W1:Y:S01]  /*19f30*/  POPC R9, R6 ;  /* 0x0000000600097309 */ /* 0x000e620000000000 */
[----:B--2---:R-:W1:Y:S02]  /*19f40*/  SHFL.IDX PT, R4, R3, R4, 0x1f ;  /* 0x00001f0403047589 */ /* 0x004e6400000e0000 */
[----:B-1----:R-:W-:-:S07]  /*19f50*/  IADD3 R16, R4, UR39, R9 ;  /* 0x0000002704107c10 */ /* 0x002fce000fffe009 */
.L_x_8777:
[----:B------:R-:W-:Y:S05]  /*19f60*/  BSYNC B0 ;  /* 0x0000000000007941 */ /* 0x000fea0003800000 */
.L_x_8776:
[----:B------:R-:W-:Y:S04]  /*19f70*/  BSSY B0, `(.L_x_8778) ;  /* 0x0000030000007945 */ /* 0x000fe80003800000 */
[----:B------:R-:W-:Y:S05]  /*19f80*/  @!P6 BRA `(.L_x_8779) ;  /* 0x0000000000b8e947 */ /* 0x000fea0003800000 */
[----:B------:R-:W-:Y:S01]  /*19f90*/  IMAD R3, R22, 0x8, R29 ;  /* 0x0000000816037824 */ /* 0x000fe200078e021d */
[----:B------:R-:W-:-:S04]  /*19fa0*/  SHF.L.U32 R2, R24, 0x1f, RZ ;  /* 0x0000001f18027819 */ /* 0x000fc800000006ff */
[----:B------:R-:W2:Y:S02]  /*19fb0*/  SYNCS.PHASECHK.TRANS64.TRYWAIT P0, [R3+URZ+0x31c60], R2 ;  /* 0x031c6002030075a7 */ /* 0x000ea4000800017f */
[----:B--2---:R-:W-:Y:S05]  /*19fc0*/  @!P0 BRA `(.L_x_8780) ;  /* 0x0000002000008947 */ /* 0x004fea0003800000 */
.L_x_8866:
[----:B-1----:R-:W1:Y:S01]  /*19fd0*/  S2R R4, SR_TID.X ;  /* 0x0000000000047919 */ /* 0x002e620000002100 */
[----:B------:R-:W-:-:S04]  /*19fe0*/  UPRMT UR4, UR38, 0x9910, URZ ;  /* 0x0000991026047896 */ /* 0x000fc8000800003f */
[----:B------:R-:W-:Y:S01]  /*19ff0*/  UISETP.NE.AND UP0, UPT, UR4, 0x2, UPT ;  /* 0x000000020400788c */ /* 0x000fe2000bf05270 */
[----:B-1----:R-:W-:-:S04]  /*1a000*/  LOP3.LUT R4, R4, 0x7f, RZ, 0xc0, !PT ;  /* 0x0000007f04047812 */ /* 0x002fc800078ec0ff */
[----:B------:R-:W-:-:S13]  /*1a010*/  ISETP.NE.AND P0, PT, R4, RZ, PT ;  /* 0x000000ff0400720c */ /* 0x000fda0003f05270 */
[----:B--2---:R-:W-:-:S04]  /*1a020*/  @!P0 IMAD.MOV.U32 R2, RZ, RZ, 0x6c00 ;  /* 0x00006c00ff028424 */ /* 0x004fc800078e00ff */
[----:B------:R1:W-:Y:S01]  /*1a030*/  @!P0 SYNCS.ARRIVE.TRANS64 RZ, [R3+URZ+0x31c50], R2 ;  /* 0x031c500203ff89a7 */ /* 0x0003e2000800003f */
[----:B------:R-:W-:-:S13]  /*1a040*/  PLOP3.LUT P0, PT, PT, PT, UP0, 0x40, 0x0 ;  /* 0x000000000000781c */ /* 0x000fda0003f0e808 */
[----:B-1----:R-:W-:Y:S05]  /*1a050*/  @!P0 BRA `(.L_x_8781) ;  /* 0x0000000000048947 */ /* 0x002fea0003800000 */
[----:B------:R-:W-:Y:S01]  /*1a060*/  BPT.TRAP 0x1 ;  /* 0x000000040000795c */ /* 0x000fe20000300000 */
.L_x_8781:
[----:B------:R-:W2:Y:S02]  /*1a070*/  LDL R2, [R1+0x28] ;  /* 0x0000280001027983 */ /* 0x000ea40000100800 */
[----:B--2---:R-:W-:-:S13]  /*1a080*/  LOP3.LUT P0, RZ, R2, 0x40, RZ, 0xc0, !PT ;  /* 0x0000004002ff7812 */ /* 0x004fda000780c0ff */
[----:B------:R-:W-:Y:S05]  /*1a090*/  @P0 BRA `(.L_x_8782) ;  /* 0x0000000000040947 */ /* 0x000fea0003800000 */
[----:B------:R-:W-:Y:S01]  /*1a0a0*/  BPT.TRAP 0x1 ;  /* 0x000000040000795c */ /* 0x000fe20000300000 */
.L_x_8782:
        /* <DEDUP_REMOVED lines=27> */
[----:B--2---:R-:W-:Y:S01]  /*1a260*/  NOP ;  /* 0x0000000000007918 */ /* 0x004fe20000000000 */
.L_x_8779:
[----:B------:R-:W-:Y:S05]  /*1a270*/  BSYNC B0 ;  /* 0x0000000000007941 */ /* 0x000fea0003800000 */
.L_x_8778:
[----:B------:R-:W-:-:S05]  /*1a280*/  VIADD R22, R22, 0x1 ;  /* 0x0000000116167836 */ /* 0x000fca0000000000 */
[----:B------:R-:W-:-:S04]  /*1a290*/  ISETP.NE.AND P0, PT, R22, 0x2, PT ;  /* 0x000000021600780c */ /* 0x000fc80003f05270 */
[----:B------:R-:W-:Y:S02]  /*1a2a0*/  SEL R3, RZ, 0x1, P0 ;  /* 0x00000001ff037807 */ /* 0x000fe40000000000 */
[----:B------:R-:W-:Y:S02]  /*1a2b0*/  SEL R22, R22, RZ, P0 ;  /* 0x000000ff16167207 */ /* 0x000fe40000000000 */
[----:B------:R-:W-:-:S07]  /*1a2c0*/  LOP3.LUT R24, R24, R3, RZ, 0x3c, !PT ;  /* 0x0000000318187212 */ /* 0x000fce00078e3cff */
.L_x_8732:
[----:B------:R-:W-:Y:S05]  /*1a2d0*/  BSYNC B6 ;  /* 0x0000000000067941 */ /* 0x000fea0003800000 */
.L_x_8730:
[----:B------:R-:W-:-:S03]  /*1a2e0*/  UMOV UR4, 0xffffffff ;  /* 0xffffffff00047882 */ /* 0x000fc60000000000 */
[----:B------:R-:W-:Y:S05]  /*1a2f0*/  BRA.DIV UR4, `(.L_x_8783) ;  /* 0x0000001e04487947 */ /* 0x000fea000b800000 */
[----:B-1----:R1:W2:Y:S04]  /*1a300*/  SHFL.IDX PT, R4, R16, RZ, 0x1f ;  /* 0x00001fff10047589 */ /* 0x0022a800000e0000 */
[----:B------:R1:W3:Y:S02]  /*1a310*/  SHFL.IDX PT, R5, R16, 0x1, 0x1f ;  /* 0x00201f0010057f89 */ /* 0x0002e400000e0000 */
.L_x_8870:
        /* <DEDUP_REMOVED lines=8> */
[----:B-----5:R-:W4:Y:S02]  /*1a3a0*/  LDC.64 R2, c[0x0][0xc58] ;  /* 0x00031600ff027b82 */ /* 0x020f240000000a00 */
[----:B----4-:R-:W-:-:S06]  /*1a3b0*/  IMAD.WIDE R2, R7, 0x4, R2 ;  /* 0x0000000407027825 */ /* 0x010fcc00078e0202 */
[----:B------:R4:W5:Y:S02]  /*1a3c0*/  LDG.E R2, desc[UR60][R2.64] ;  /* 0x0000003c02027981 */ /* 0x000964000c1e1900 */
.L_x_8785:
[----:B------:R-:W-:Y:S05]  /*1a3d0*/  BSYNC B0 ;  /* 0x0000000000007941 */ /* 0x000fea0003800000 */
.L_x_8784:
[----:B------:R-:W-:-:S03]  /*1a3e0*/  UMOV UR4, 0xffffffff ;  /* 0xffffffff00047882 */ /* 0x000fc60000000000 */
[----:B------:R-:W-:Y:S05]  /*1a3f0*/  BRA.DIV UR4, `(.L_x_8786) ;  /* 0x0000001e04547947 */ /* 0x000fea000b800000 */
[----:B-----5:R-:W0:Y:S01]  /*1a400*/  SHFL.UP PT, R14, R2, 0x1, RZ ;  /* 0x04200000020e7989 */ /* 0x020e2200000e00ff */
        /* <DEDUP_REMOVED lines=20> */
.L_x_8878:
[----:B------:R-:W-:Y:S02]  /*1a550*/  ULDC UR4, c[0x0][0xc10] ;  /* 0x0003040000047ab9 */ /* 0x000fe40000000800 */
[----:B-1----:R-:W-:-:S04]  /*1a560*/  IMAD.U32 R16, RZ, RZ, UR4 ;  /* 0x00000004ff107e24 */ /* 0x002fc8000f8e00ff */
[----:B----4-:R-:W-:-:S04]  /*1a570*/  IMAD R14, R14, R16, RZ ;  /* 0x000000100e0e7224 */ /* 0x010fc800078e02ff */
[----:B---3--:R-:W-:-:S05]  /*1a580*/  IMAD.IADD R5, R5, 0x1, R14 ;  /* 0x0000000105057824 */ /* 0x008fca00078e020e */
[----:B--2---:R-:W-:-:S13]  /*1a590*/  ISETP.GT.AND P0, PT, R5, R4, PT ;  /* 0x000000040500720c */ /* 0x004fda0003f04270 */
[----:B------:R-:W-:Y:S05]  /*1a5a0*/  @P0 BRA `(.L_x_8787) ;  /* 0x0000000000ac0947 */ /* 0x000fea0003800000 */
[----:B------:R-:W1:Y:S02]  /*1a5b0*/  LDC R0, c[0x0][0xc14] ;  /* 0x00030500ff007b82 */ /* 0x000e640000000800 */
.L_x_8792:
[----:B------:R-:W-:-:S05]  /*1a5c0*/  VIADD R19, R19, 0x1f ;  /* 0x0000001f13137836 */ /* 0x000fca0000000000 */
[----:B-1----:R-:W-:-:S13]  /*1a5d0*/  ISETP.GE.AND P0, PT, R19, R0, PT ;  /* 0x000000001300720c */ /* 0x002fda0003f06270 */
[----:B------:R-:W-:Y:S05]  /*1a5e0*/  @P0 BRA `(.L_x_8788) ;  /* 0x0000000400540947 */ /* 0x000fea0003800000 */
[C---:B------:R-:W-:Y:S01]  /*1a5f0*/  ISETP.NE.AND P1, PT, R28.reuse, 0x1f, PT ;  /* 0x0000001f1c00780c */ /* 0x040fe20003f25270 */
[----:B------:R-:W-:Y:S01]  /*1a600*/  BSSY B0, `(.L_x_8789) ;  /* 0x0000008000007945 */ /* 0x000fe20003800000 */
[----:B------:R-:W-:Y:S01]  /*1a610*/  IADD3 R7, R28, R19, RZ ;  /* 0x000000131c077210 */ /* 0x000fe20007ffe0ff */
[----:B------:R-:W-:-:S03]  /*1a620*/  IMAD.MOV.U32 R2, RZ, RZ, RZ ;  /* 0x000000ffff027224 */ /* 0x000fc600078e00ff */
[----:B------:R-:W-:-:S13]  /*1a630*/  ISETP.GE.OR P0, PT, R7, R0, !P1 ;  /* 0x000000000700720c */ /* 0x000fda0004f06670 */
[----:B------:R-:W-:Y:S05]  /*1a640*/  @P0 BRA `(.L_x_8790) ;  /* 0x00000000000c0947 */ /* 0x000fea0003800000 */
[----:B0-----:R-:W0:Y:S02]  /*1a650*/  LDC.64 R2, c[0x0][0xc58] ;  /* 0x00031600ff027b82 */ /* 0x001e240000000a00 */
[----:B0-----:R-:W-:-:S06]  /*1a660*/  IMAD.WIDE R2, R7, 0x4, R2 ;  /* 0x0000000407027825 */ /* 0x001fcc00078e0202 */
[----:B------:R1:W5:Y:S02]  /*1a670*/  LDG.E R2, desc[UR60][R2.64] ;  /* 0x0000003c02027981 */ /* 0x000364000c1e1900 */
.L_x_8790:
[----:B------:R-:W-:Y:S05]  /*1a680*/  BSYNC B0 ;  /* 0x0000000000007941 */ /* 0x000fea0003800000 */
.L_x_8789:
[----:B------:R-:W-:-:S03]  /*1a690*/  UMOV UR4, 0xffffffff ;  /* 0xffffffff00047882 */ /* 0x000fc60000000000 */
[----:B------:R-:W-:Y:S05]  /*1a6a0*/  BRA.DIV UR4, `(.L_x_8791) ;  /* 0x0000001e04787947 */ /* 0x000fea000b800000 */
[----:B-----5:R-:W2:Y:S01]  /*1a6b0*/  SHFL.UP PT, R14, R2, 0x1, RZ ;  /* 0x04200000020e7989 */ /* 0x020ea200000e00ff */
[C---:B------:R-:W-:Y:S02]  /*1a6c0*/  ISETP.NE.AND P0, PT, R28.reuse, RZ, PT ;  /* 0x000000ff1c00720c */ /* 0x040fe40003f05270 */
[----:B------:R-:W-:Y:S02]  /*1a6d0*/  ISETP.GE.U32.AND P1, PT, R28, 0x2, PT ;  /* 0x000000021c00780c */ /* 0x000fe40003f26070 */
[----:B--2---:R-:W-:Y:S02]  /*1a6e0*/  SEL R13, R14, RZ, P0 ;  /* 0x000000ff0e0d7207 */ /* 0x004fe40000000000 */
[----:B------:R-:W-:-:S03]  /*1a6f0*/  ISETP.GE.U32.AND P0, PT, R28, 0x4, PT ;  /* 0x000000041c00780c */ /* 0x000fc60003f06070 */
[----:B------:R-:W-:-:S05]  /*1a700*/  IMAD.IADD R13, R2, 0x1, R13 ;  /* 0x00000001020d7824 */ /* 0x000fca00078e020d */
[----:B------:R-:W2:Y:S02]  /*1a710*/  SHFL.UP PT, R14, R13, 0x2, RZ ;  /* 0x044000000d0e7989 */ /* 0x000ea400000e00ff */
[----:B--2---:R-:W-:Y:S02]  /*1a720*/  SEL R14, R14, RZ, P1 ;  /* 0x000000ff0e0e7207 */ /* 0x004fe40000800000 */
[----:B------:R-:W-:-:S03]  /*1a730*/  ISETP.GE.U32.AND P1, PT, R28, 0x8, PT ;  /* 0x000000081c00780c */ /* 0x000fc60003f26070 */
[----:B01----:R-:W-:-:S05]  /*1a740*/  IMAD.IADD R3, R13, 0x1, R14 ;  /* 0x000000010d037824 */ /* 0x003fca00078e020e */
        /* <DEDUP_REMOVED lines=11> */
.L_x_8886:
[----:B------:R-:W-:Y:S02]  /*1a800*/  ULDC UR4, c[0x0][0xc10] ;  /* 0x0003040000047ab9 */ /* 0x000fe40000000800 */
[----:B------:R-:W-:-:S04]  /*1a810*/  IMAD.U32 R16, RZ, RZ, UR4 ;  /* 0x00000004ff107e24 */ /* 0x000fc8000f8e00ff */
[----:B-1----:R-:W-:-:S04]  /*1a820*/  IMAD R14, R14, R16, RZ ;  /* 0x000000100e0e7224 */ /* 0x002fc800078e02ff */
[----:B------:R-:W-:-:S05]  /*1a830*/  IMAD.IADD R5, R14, 0x1, R5 ;  /* 0x000000010e057824 */ /* 0x000fca00078e0205 */
[----:B------:R-:W-:-:S13]  /*1a840*/  ISETP.GT.AND P0, PT, R5, R4, PT ;  /* 0x000000040500720c */ /* 0x000fda0003f04270 */
[----:B------:R-:W-:Y:S05]  /*1a850*/  @!P0 BRA `(.L_x_8792) ;  /* 0xfffffffc00588947 */ /* 0x000fea000383ffff */
.L_x_8787:
        /* <DEDUP_REMOVED lines=8> */
.L_x_8890:
[----:B------:R-:W-:Y:S01]  /*1a8e0*/  ISETP.NE.AND P0, PT, R6, RZ, PT ;  /* 0x000000ff0600720c */ /* 0x000fe20003f05270 */
[----:B------:R-:W-:-:S12]  /*1a8f0*/  IMAD.MOV.U32 R14, RZ, RZ, RZ ;  /* 0x000000ffff0e7224 */ /* 0x000fd800078e00ff */
[----:B------:R-:W-:Y:S05]  /*1a900*/  @!P0 BRA `(.L_x_8794) ;  /* 0x0000000000108947 */ /* 0x000fea0003800000 */
[----:B------:R-:W-:Y:S01]  /*1a910*/  UMOV UR4, 0xffffffff ;  /* 0xffffffff00047882 */ /* 0x000fe20000000000 */
[----:B------:R-:W-:Y:S02]  /*1a920*/  VIADD R12, R5, 0xffffffff ;  /* 0xffffffff050c7836 */ /* 0x000fe40000000000 */
[----:B------:R-:W-:Y:S05]  /*1a930*/  BRA.DIV UR4, `(.L_x_8795) ;  /* 0x0000001e04ec7947 */ /* 0x000fea000b800000 */
[----:B------:R3:W4:Y:S02]  /*1a940*/  SHFL.IDX PT, R14, R3, R12, 0x1f ;  /* 0x00001f0c030e7589 */ /* 0x00072400000e0000 */
.L_x_8794:
[-C--:B--2---:R-:W-:Y:S01]  /*1a950*/  IABS R6, R17.reuse ;  /* 0x0000001100067213 */ /* 0x084fe20000000000 */
[----:B----4-:R-:W-:Y:S01]  /*1a960*/  IMAD R16, R14, R16, R7 ;  /* 0x000000100e107224 */ /* 0x010fe200078e0207 */
[----:B------:R-:W-:Y:S01]  /*1a970*/  IABS R9, R17 ;  /* 0x0000001100097213 */ /* 0x000fe20000000000 */
[----:B-1----:R-:W-:Y:S01]  /*1a980*/  IMAD.MOV.U32 R2, RZ, RZ, RZ ;  /* 0x000000ffff027224 */ /* 0x002fe200078e00ff */
[----:B------:R-:W1:Y:S01]  /*1a990*/  I2F.RP R8, R6 ;  /* 0x0000000600087306 */ /* 0x000e620000209400 */
[----:B------:R-:W-:-:S07]  /*1a9a0*/  IADD3 R19, R5, R19, RZ ;  /* 0x0000001305137210 */ /* 0x000fce0007ffe0ff */
[----:B-1----:R-:W0:Y:S02]  /*1a9b0*/  MUFU.RCP R8, R8 ;  /* 0x0000000800087308 */ /* 0x002e240000001000 */
[----:B0--3--:R-:W-:-:S06]  /*1a9c0*/  VIADD R3, R8, 0xffffffe ;  /* 0x0ffffffe08037836 */ /* 0x009fcc0000000000 */
[----:B------:R-:W0:Y:S02]  /*1a9d0*/  F2I.FTZ.U32.TRUNC.NTZ R3, R3 ;  /* 0x0000000300037305 */ /* 0x000e24000021f000 */
[----:B0-----:R-:W-:-:S04]  /*1a9e0*/  IMAD.MOV R7, RZ, RZ, -R3 ;  /* 0x000000ffff077224 */ /* 0x001fc800078e0a03 */
[----:B------:R-:W-:-:S04]  /*1a9f0*/  IMAD R7, R7, R6, RZ ;  /* 0x0000000607077224 */ /* 0x000fc800078e02ff */
[----:B------:R-:W-:-:S04]  /*1aa00*/  IMAD.HI.U32 R7, R3, R7, R2 ;  /* 0x0000000703077227 */ /* 0x000fc800078e0002 */
[----:B------:R-:W-:Y:S02]  /*1aa10*/  IMAD.IADD R2, R4, 0x1, -R16 ;  /* 0x0000000104027824 */ /* 0x000fe400078e0a10 */
[----:B------:R-:W-:-:S03]  /*1aa20*/  IMAD.MOV R3, RZ, RZ, -R9 ;  /* 0x000000ffff037224 */ /* 0x000fc600078e0a09 */
        /* <DEDUP_REMOVED lines=17> */
.L_x_8788:
[----:B------:R-:W-:Y:S01]  /*1ab40*/  UMOV UR4, URZ ;  /* 0x0000003f00047c82 */ /* 0x000fe20008000000 */
[----:B------:R-:W-:Y:S01]  /*1ab50*/  UMOV UR5, URZ ;  /* 0x0000003f00057c82 */ /* 0x000fe20008000000 */
[----:B------:R-:W-:Y:S01]  /*1ab60*/  ULDC UR6, c[0x0][0xc14] ;  /* 0x0003050000067ab9 */ /* 0x000fe20000000800 */
[----:B------:R-:W-:Y:S02]  /*1ab70*/  IMAD.MOV.U32 R16, RZ, RZ, R4 ;  /* 0x000000ffff107224 */ /* 0x000fe400078e0004 */
[----:B------:R-:W-:Y:S02]  /*1ab80*/  IMAD.U32 R17, RZ, RZ, UR4 ;  /* 0x00000004ff117e24 */ /* 0x000fe4000f8e00ff */
[----:B------:R-:W-:Y:S02]  /*1ab90*/  IMAD.U32 R18, RZ, RZ, UR5 ;  /* 0x00000005ff127e24 */ /* 0x000fe4000f8e00ff */
[----:B------:R-:W-:-:S07]  /*1aba0*/  IMAD.U32 R19, RZ, RZ, UR6 ;  /* 0x00000006ff137e24 */ /* 0x000fce000f8e00ff */
.L_x_8796:
[----:B------:R-:W-:Y:S01]  /*1abb0*/  ISETP.NE.AND P0, PT, R28, RZ, PT ;  /* 0x000000ff1c00720c */ /* 0x000fe20003f05270 */
[----:B------:R-:W-:Y:S05]  /*1abc0*/  WARPSYNC.ALL ;  /* 0x0000000000007948 */ /* 0x000fea0003800000 */
[----:B------:R-:W-:Y:S07]  /*1abd0*/  BAR.SYNC.DEFER_BLOCKING 0x4, 0x1a0 ;  /* 0x0106800000007b1d */ /* 0x000fee0000010000 */
[----:B------:R-:W-:Y:S01]  /*1abe0*/  @!P0 MOV R2, 0x400 ;  /* 0x0000040000028802 */ /* 0x000fe20000000f00 */
[----:B0-----:R-:W0:Y:S03]  /*1abf0*/  @!P0 S2R R3, SR_CgaCtaId ;  /* 0x0000000000038919 */ /* 0x001e260000008800 */
[----:B0-----:R-:W-:-:S05]  /*1ac00*/  @!P0 LEA R2, R3, R2, 0x18 ;  /* 0x0000000203028211 */ /* 0x001fca00078ec0ff */
[----:B------:R1:W-:Y:S01]  /*1ac10*/  @!P0 STS.128 [R2+0x31cd0], R16 ;  /* 0x031cd01002008388 */ /* 0x0003e20000000c00 */
[----:B------:R-:W-:Y:S06]  /*1ac20*/  BAR.ARV 0x5, 0x1a0 ;  /* 0x0146800000007b1d */ /* 0x000fec0000002000 */
[----:B------:R-:W-:-:S13]  /*1ac30*/  ISETP.GE.AND P0, PT, R19, R0, PT ;  /* 0x000000001300720c */ /* 0x000fda0003f06270 */
[----:B------:R-:W-:Y:S05]  /*1ac40*/  @!P0 BRA `(.L_x_8797) ;  /* 0xffffffb8000c8947 */ /* 0x000fea000383ffff */
.L_x_8709:
[----:B0-----:R-:W2:Y:S01]  /*1ac50*/  LDL.LU R0, [R1+0x10] ;  /* 0x0000100001007983 */ /* 0x001ea20000300800 */
[----:B------:R-:W-:Y:S01]  /*1ac60*/  BSSY B0, `(.L_x_8798) ;  /* 0x000000b000007945 */ /* 0x000fe20003800000 */
[----:B------:R-:W0:Y:S01]  /*1ac70*/  S2R R5, SR_CgaCtaId ;  /* 0x0000000000057919 */ /* 0x000e220000008800 */
[----:B--2---:R-:W-:-:S05]  /*1ac80*/  VIADD R0, R0, 0x1 ;  /* 0x0000000100007836 */ /* 0x004fca0000000000 */
[----:B-1----:R-:W-:-:S04]  /*1ac90*/  LEA.HI R2, R0, R0, RZ, 0x1 ;  /* 0x0000000000027211 */ /* 0x002fc800078f08ff */
[----:B------:R-:W-:Y:S02]  /*1aca0*/  LOP3.LUT R3, R2, 0xfffffffe, RZ, 0xc0, !PT ;  /* 0xfffffffe02037812 */ /* 0x000fe400078ec0ff */
[----:B------:R-:W-:-:S03]  /*1acb0*/  MOV R2, 0x400 ;  /* 0x0000040000027802 */ /* 0x000fc60000000f00 */
[----:B------:R-:W-:Y:S01]  /*1acc0*/  IMAD.IADD R0, R0, 0x1, -R3 ;  /* 0x0000000100007824 */ /* 0x000fe200078e0a03 */
[----:B0-----:R-:W-:-:S04]  /*1acd0*/  LEA R9, R5, R2, 0x18 ;  /* 0x0000000205097211 */ /* 0x001fc800078ec0ff */
[----:B------:R-:W-:-:S04]  /*1ace0*/  SHF.L.U32 R0, R0, 0x1f, RZ ;  /* 0x0000001f00007819 */ /* 0x000fc800000006ff */
[----:B------:R-:W0:Y:S02]  /*1acf0*/  SYNCS.PHASECHK.TRANS64.TRYWAIT P0, [R9+URZ+0x31c20], R0 ;  /* 0x031c2000090075a7 */ /* 0x000e24000800017f */
[----:B0-----:R-:W-:Y:S05]  /*1ad00*/  @!P0 BRA `(.L_x_8799) ;  /* 0x0000001c001c8947 */ /* 0x001fea0003800000 */
.L_x_8893:
[----:B------:R-:W-:Y:S05]  /*1ad10*/  BSYNC B0 ;  /* 0x0000000000007941 */ /* 0x000fea0003800000 */
.L_x_8798:
[----:B------:R-:W-:-:S03]  /*1ad20*/  UMOV UR4, 0xffffffff ;  /* 0xffffffff00047882 */ /* 0x000fc60000000000 */
[----:B------:R-:W-:Y:S05]  /*1ad30*/  BRA.DIV UR4, `(.L_x_8800) ;  /* 0x0000001e04247947 */ /* 0x000fea000b800000 */
[----:B0-----:R-:W0:Y:S02]  /*1ad40*/  S2R R0, SR_TID.X ;  /* 0x0000000000007919 */ /* 0x001e240000002100 */
[----:B0-----:R-:W-:-:S04]  /*1ad50*/  SHF.R.U32.HI R0, RZ, 0x5, R0 ;  /* 0x00000005ff007819 */ /* 0x001fc80000011600 */
[----:B------:R-:W-:-:S05]  /*1ad60*/  LOP3.LUT R0, R0, 0x3, RZ, 0xc0, !PT ;  /* 0x0000000300007812 */ /* 0x000fca00078ec0ff */
[----:B------:R0:W1:Y:S02]  /*1ad70*/  SHFL.IDX PT, R14, R0, RZ, 0x1f ;  /* 0x00001fff000e7589 */ /* 0x00006400000e0000 */
.L_x_8896:
[----:B-1----:R-:W-:-:S13]  /*1ad80*/  ISETP.NE.AND P0, PT, R14, RZ, PT ;  /* 0x000000ff0e00720c */ /* 0x002fda0003f05270 */
[----:B------:R-:W-:Y:S05]  /*1ad90*/  @P0 BRA `(.L_x_8561) ;  /* 0x0000000000900947 */ /* 0x000fea0003800000 */
[----:B------:R-:W-:-:S03]  /*1ada0*/  UMOV UR4, 0xffffffff ;  /* 0xffffffff00047882 */ /* 0x000fc60000000000 */
[----:B------:R-:W-:Y:S05]  /*1adb0*/  BRA.DIV UR4, `(.L_x_8801) ;  /* 0x0000001e04387947 */ /* 0x000fea000b800000 */
[----:B------:R-:W-:-:S13]  /*1adc0*/  ELECT P6, URZ, PT ;  /* 0x00000000003f782f */ /* 0x000fda00038c0000 */
.L_x_8899:
[----:B------:R-:W-:Y:S05]  /*1add0*/  @!P6 BRA `(.L_x_8561) ;  /* 0x000000000080e947 */ /* 0x000fea0003800000 */
[----:B0-----:R-:W2:Y:S02]  /*1ade0*/  LDL R0, [R1+0xa0] ;  /* 0x0000a00001007983 */ /* 0x001ea40000100800 */
[----:B--2---:R-:W-:-:S13]  /*1adf0*/  R2UR UR4, R0 ;  /* 0x00000000000472ca */ /* 0x004fda00000e0000 */
[----:B------:R-:W-:-:S06]  /*1ae00*/  ULOP3.LUT UR4, UR4, 0x2, URZ, 0xfc, !UPT ;  /* 0x0000000204047892 */ /* 0x000fcc000f8efc3f */
[----:B------:R-:W-:-:S05]  /*1ae10*/  IMAD.U32 R0, RZ, RZ, UR4 ;  /* 0x00000004ff007e24 */ /* 0x000fca000f8e00ff */
[----:B------:R-:W-:-:S13]  /*1ae20*/  ISETP.NE.AND P2, PT, R0, 0x3, PT ;  /* 0x000000030000780c */ /* 0x000fda0003f45270 */
[----:B------:R-:W-:Y:S05]  /*1ae30*/  @!P2 BRA `(.L_x_8802) ;  /* 0x000000000004a947 */ /* 0x000fea0003800000 */
[----:B------:R-:W-:Y:S01]  /*1ae40*/  BPT.TRAP 0x1 ;  /* 0x000000040000795c */ /* 0x000fe20000300000 */
.L_x_8802:
        /* <DEDUP_REMOVED lines=12> */
.L_x_8900:
[----:B------:R-:W1:Y:S02]  /*1af10*/  SYNCS.PHASECHK.TRANS64.TRYWAIT P0, [R3+URZ], R0 ;  /* 0x00000000030075a7 */ /* 0x000e64000800017f */
[----:B-1----:R-:W-:Y:S05]  /*1af20*/  @!P0 BRA `(.L_x_8804) ;  /* 0x0000001c00108947 */ /* 0x002fea0003800000 */
.L_x_8901:
[----:B------:R-:W-:Y:S05]  /*1af30*/  @!P2 BRA `(.L_x_8805) ;  /* 0x000000000004a947 */ /* 0x000fea0003800000 */
[----:B------:R-:W-:Y:S01]  /*1af40*/  BPT.TRAP 0x1 ;  /* 0x000000040000795c */ /* 0x000fe20000300000 */
.L_x_8805:
[----:B-1----:R-:W-:-:S04]  /*1af50*/  VIADD R3, R9, 0x31c60 ;  /* 0x00031c6009037836 */ /* 0x002fc80000000000 */
[----:B------:R-:W-:-:S04]  /*1af60*/  IMAD R5, R22, 0x8, R3 ;  /* 0x0000000816057824 */ /* 0x000fc800078e0203 */
[----:B------:R-:W1:Y:S02]  /*1af70*/  SYNCS.PHASECHK.TRANS64.TRYWAIT P0, [R5+URZ], R2 ;  /* 0x00000002050075a7 */ /* 0x000e64000800017f */
[----:B-1----:R-:W-:Y:S05]  /*1af80*/  @!P0 BRA `(.L_x_8806) ;  /* 0x0000001c000c8947 */ /* 0x002fea0003800000 */
.L_x_8902:
[----:B------:R-:W-:-:S07]  /*1af90*/  IMAD R3, R4, 0x8, R3 ;  /* 0x0000000804037824 */ /* 0x000fce00078e0203 */
.L_x_8807:
[----:B--2---:R2:W3:Y:S02]  /*1afa0*/  SYNCS.PHASECHK.TRANS64.TRYWAIT P0, [R3+URZ], R0 ;  /* 0x00000000030075a7 */ /* 0x0044e4000800017f */
[----:B---3--:R-:W-:Y:S05]  /*1afb0*/  @!P0 NANOSLEEP.SYNCS 0x989680 ;  /* 0x009896800000895d */ /* 0x008fea0003900000 */
[----:B------:R-:W3:Y:S02]  /*1afc0*/  @!P0 SYNCS.PHASECHK.TRANS64 P0, [R3+URZ], R0 ;  /* 0x00000000030085a7 */ /* 0x000ee4000800007f */
[----:B---3--:R-:W-:Y:S05]  /*1afd0*/  @!P0 BRA `(.L_x_8807) ;  /* 0xfffffffc00f08947 */ /* 0x008fea000383ffff */
.L_x_8561:
[----:B------:R-:W-:Y:S05]  /*1afe0*/  BSYNC B7 ;  /* 0x0000000000077941 */ /* 0x000fea0003800000 */
.L_x_8558:
[----:B------:R-:W-:Y:S05]  /*1aff0*/  EXIT ;  /* 0x000000000000794d */ /* 0x000fea0003800000 */
.L_x_8577:
[----:B0-----:R0:W1:Y:S02]  /*1b000*/  SYNCS.PHASECHK.TRANS64.TRYWAIT P5, [R20+URZ+0x31c90], R87 ;  /* 0x031c9057140075a7 */ /* 0x00106400080a017f */
[----:B-1----:R-:W-:Y:S05]  /*1b010*/  @!P5 NANOSLEEP.SYNCS 0x989680 ;  /* 0x009896800000d95d */ /* 0x002fea0003900000 */
[----:B------:R-:W1:Y:S02]  /*1b020*/  @!P5 SYNCS.PHASECHK.TRANS64 P5, [R20+URZ+0x31c90], R87 ;  /* 0x031c90571400d5a7 */ /* 0x000e6400080a007f */
[----:B-1----:R-:W-:Y:S05]  /*1b030*/  @!P5 BRA `(.L_x_8577) ;  /* 0xfffffffc00f0d947 */ /* 0x002fea000383ffff */
[----:B------:R-:W-:Y:S05]  /*1b040*/  BRA `(.L_x_8808) ;  /* 0xfffffe80004c7947 */ /* 0x000fea000383ffff */
.L_x_8605:
[----:B0-----:R0:W1:Y:S02]  /*1b050*/  SYNCS.PHASECHK.TRANS64.TRYWAIT P5, [R20+URZ+0x31c90], R87 ;  /* 0x031c9057140075a7 */ /* 0x00106400080a017f */
[----:B-1----:R-:W-:Y:S05]  /*1b060*/  @!P5 NANOSLEEP.SYNCS 0x989680 ;  /* 0x009896800000d95d */ /* 0x002fea0003900000 */
[----:B------:R-:W1:Y:S02]  /*1b070*/  @!P5 SYNCS.PHASECHK.TRANS64 P5, [R20+URZ+0x31c90], R87 ;  /* 0x031c90571400d5a7 */ /* 0x000e6400080a007f */
[----:B-1----:R-:W-:Y:S05]  /*1b080*/  @!P5 BRA `(.L_x_8605) ;  /* 0xfffffffc00f0d947 */ /* 0x002fea000383ffff */
[----:B------:R-:W-:Y:S05]  /*1b090*/  BRA `(.L_x_8809) ;  /* 0xfffffe9800c07947 */ /* 0x000fea000383ffff */
.L_x_8618:
[----:B0-----:R0:W1:Y:S02]  /*1b0a0*/  SYNCS.PHASECHK.TRANS64.TRYWAIT P4, [R20+URZ+0x31c90], R87 ;  /* 0x031c9057140075a7 */ /* 0x001064000808017f */
[----:B-1----:R-:W-:Y:S05]  /*1b0b0*/  @!P4 NANOSLEEP.SYNCS 0x989680 ;  /* 0x009896800000c95d */ /* 0x002fea0003900000 */
[----:B------:R-:W1:Y:S02]  /*1b0c0*/  @!P4 SYNCS.PHASECHK.TRANS64 P4, [R20+URZ+0x31c90], R87 ;  /* 0x031c90571400c5a7 */ /* 0x000e64000808007f */
[----:B-1----:R-:W-:Y:S05]  /*1b0d0*/  @!P4 BRA `(.L_x_8618) ;  /* 0xfffffffc00f0c947 */ /* 0x002fea000383ffff */
[----:B------:R-:W-:Y:S05]  /*1b0e0*/  BRA `(.L_x_8810) ;  /* 0xfffffeb400407947 */ /* 0x000fea000383ffff */
.L_x_8622:
[----:B--2---:R2:W3:Y:S02]  /*1b0f0*/  SYNCS.PHASECHK.TRANS64.TRYWAIT P3, [R20+URZ+0x31cb0], R87 ;  /* 0x031cb057140075a7 */ /* 0x0044e4000806017f */
[----:B---3--:R-:W-:Y:S05]  /*1b100*/  @!P3 NANOSLEEP.SYNCS 0x989680 ;  /* 0x009896800000b95d */ /* 0x008fea0003900000 */
[----:B------:R-:W3:Y:S02]  /*1b110*/  @!P3 SYNCS.PHASECHK.TRANS64 P3, [R20+URZ+0x31cb0], R87 ;  /* 0x031cb0571400b5a7 */ /* 0x000ee4000806007f */
[----:B---3--:R-:W-:Y:S05]  /*1b120*/  @!P3 BRA `(.L_x_8622) ;  /* 0xfffffffc00f0b947 */ /* 0x008fea000383ffff */
[----:B------:R-:W-:Y:S05]  /*1b130*/  BRA `(.L_x_8811) ;  /* 0xfffffeb400d87947 */ /* 0x000fea000383ffff */
.L_x_8628:
[----:B------:R-:W0:Y:S01]  /*1b140*/  S2R R4, SR_TID.X ;  /* 0x0000000000047919 */ /* 0x000e220000002100 */
[----:B------:R-:W-:Y:S01]  /*1b150*/  BSSY B0, `(.L_x_8812) ;  /* 0x000000c000007945 */ /* 0x000fe20003800000 */
[----:B------:R-:W-:Y:S02]  /*1b160*/  IMAD.MOV.U32 R12, RZ, RZ, RZ ;  /* 0x000000ffff0c7224 */ /* 0x000fe400078e00ff */
[----:B------:R-:W-:Y:S02]  /*1b170*/  IMAD.MOV.U32 R11, RZ, RZ, 0x1f ;  /* 0x0000001fff0b7424 */ /* 0x000fe400078e00ff */
        /* <DEDUP_REMOVED lines=9> */
.L_x_8813:
[----:B------:R-:W-:Y:S05]  /*1b210*/  BSYNC B0 ;  /* 0x0000000000007941 */ /* 0x000fea0003800000 */
.L_x_8812:
[----:B------:R1:W-:Y:S01]  /*1b220*/  STL [R1+0x48], R14 ;  /* 0x0000480e01007387 */ /* 0x0003e20000100800 */
[----:B------:R-:W-:Y:S05]  /*1b230*/  BRA `(.L_x_8814) ;  /* 0xfffffebc00307947 */ /* 0x000fea000383ffff */
.L_x_8641:
[----:B------:R-:W-:Y:S01]  /*1b240*/  BSSY B1, `(.L_x_8815) ;  /* 0x0000008000017945 */ /* 0x000fe20003800000 */
[----:B------:R-:W-:Y:S01]  /*1b250*/  IMAD.MOV.U32 R13, RZ, RZ, R46 ;  /* 0x000000ffff0d7224 */ /* 0x000fe200078e002e */
[----:B------:R-:W-:Y:S01]  /*1b260*/  MOV R12, RZ ;  /* 0x000000ff000c7202 */ /* 0x000fe20000000f00 */
[----:B------:R-:W-:Y:S02]  /*1b270*/  IMAD.MOV.U32 R11, RZ, RZ, 0x1e1f ;  /* 0x00001e1fff0b7424 */ /* 0x000fe400078e00ff */
[----:B------:R-:W-:-:S07]  /*1b280*/  IMAD.MOV.U32 R15, RZ, RZ, -0x1 ;  /* 0xffffffffff0f7424 */ /* 0x000fce00078e00ff */
[----:B-1----:R-:W-:Y:S05]  /*1b290*/  WARPSYNC.COLLECTIVE R15, `(.L_x_8816) ;  /* 0x000000000f087348 */ /* 0x002fea0003c00000 */
[----:B-1----:R0:W1:Y:S02]  /*1b2a0*/  SHFL.IDX P6, R14, R13, R12, R11 ;  /* 0x0000000c0d0e7389 */ /* 0x00206400000c000b */
[----:B01----:R-:W-:Y:S01]  /*1b2b0*/  ENDCOLLECTIVE ;  /* 0x000000000000791b */ /* 0x003fe20003800000 */
.L_x_8816:
[----:B------:R-:W-:Y:S05]  /*1b2c0*/  BSYNC B1 ;  /* 0x0000000000017941 */ /* 0x000fea0003800000 */
.L_x_8815:
[----:B------:R-:W-:Y:S05]  /*1b2d0*/  BRA `(.L_x_8817) ;  /* 0xfffffec400c87947 */ /* 0x000fea000383ffff */
.L_x_8642:
[----:B------:R-:W-:Y:S01]  /*1b2e0*/  BSSY B1, `(.L_x_8818) ;  /* 0x0000008000017945 */ /* 0x000fe20003800000 */
[----:B------:R-:W-:Y:S02]  /*1b2f0*/  IMAD.MOV.U32 R13, RZ, RZ, R44 ;  /* 0x000000ffff0d7224 */ /* 0x000fe400078e002c */
[----:B------:R-:W-:Y:S02]  /*1b300*/  IMAD.MOV.U32 R12, RZ, RZ, RZ ;  /* 0x000000ffff0c7224 */ /* 0x000fe400078e00ff */
[----:B------:R-:W-:Y:S02]  /*1b310*/  IMAD.MOV.U32 R11, RZ, RZ, 0x1e1f ;  /* 0x00001e1fff0b7424 */ /* 0x000fe400078e00ff */
[----:B------:R-:W-:-:S07]  /*1b320*/  IMAD.MOV.U32 R15, RZ, RZ, -0x1 ;  /* 0xffffffffff0f7424 */ /* 0x000fce00078e00ff */
[----:B-1----:R-:W-:Y:S05]  /*1b330*/  WARPSYNC.COLLECTIVE R15, `(.L_x_8819) ;  /* 0x000000000f087348 */ /* 0x002fea0003c00000 */
[----:B-1----:R0:W1:Y:S02]  /*1b340*/  SHFL.IDX P6, R14, R13, R12, R11 ;  /* 0x0000000c0d0e7389 */ /* 0x00206400000c000b */
[----:B01----:R-:W-:Y:S01]  /*1b350*/  ENDCOLLECTIVE ;  /* 0x000000000000791b */ /* 0x003fe20003800000 */
.L_x_8819:
[----:B------:R-:W-:Y:S05]  /*1b360*/  BSYNC B1 ;  /* 0x0000000000017941 */ /* 0x000fea0003800000 */
.L_x_8818:
[----:B------:R-:W-:Y:S05]  /*1b370*/  BRA `(.L_x_8820) ;  /* 0xfffffec400ac7947 */ /* 0x000fea000383ffff */
.L_x_8643:
        /* <DEDUP_REMOVED lines=8> */
.L_x_8822:
[----:B------:R-:W-:Y:S05]  /*1b400*/  BSYNC B1 ;  /* 0x0000000000017941 */ /* 0x000fea0003800000 */
.L_x_8821:
[----:B------:R-:W-:Y:S05]  /*1b410*/  BRA `(.L_x_8823) ;  /* 0xfffffec400907947 */ /* 0x000fea000383ffff */
.L_x_8644:
        /* <DEDUP_REMOVED lines=8> */
.L_x_8825:
[----:B------:R-:W-:Y:S05]  /*1b4a0*/  BSYNC B1 ;  /* 0x0000000000017941 */ /* 0x000fea0003800000 */
.L_x_8824:
[----:B------:R-:W-:Y:S05]  /*1b4b0*/  BRA `(.L_x_8826) ;  /* 0xfffffec400747947 */ /* 0x000fea000383ffff */
.L_x_8646:
[----:B0-----:R0:W1:Y:S02]  /*1b4c0*/  SYNCS.PHASECHK.TRANS64.TRYWAIT P1, [R18+URZ+0x31c00], R3 ;  /* 0x031c0003120075a7 */ /* 0x001064000802017f */
[----:B-1----:R-:W-:Y:S05]  /*1b4d0*/  @!P1 NANOSLEEP.SYNCS 0x989680 ;  /* 0x009896800000995d */ /* 0x002fea0003900000 */
[----:B------:R-:W1:Y:S02]  /*1b4e0*/  @!P1 SYNCS.PHASECHK.TRANS64 P1, [R18+URZ+0x31c00], R3 ;  /* 0x031c0003120095a7 */ /* 0x000e64000802007f */
[----:B-1----:R-:W-:Y:S05]  /*1b4f0*/  @!P1 BRA `(.L_x_8646) ;  /* 0xfffffffc00f09947 */ /* 0x002fea000383ffff */
[----:B------:R-:W-:Y:S05]  /*1b500*/  BRA `(.L_x_8827) ;  /* 0xfffffec400e07947 */ /* 0x000fea000383ffff */
.L_x_8660:
[----:B------:R-:W-:Y:S01]  /*1b510*/  BSSY B1, `(.L_x_8828) ;  /* 0x0000008000017945 */ /* 0x000fe20003800000 */
[----:B------:R-:W-:Y:S02]  /*1b520*/  IMAD.MOV.U32 R13, RZ, RZ, R46 ;  /* 0x000000ffff0d7224 */ /* 0x000fe400078e002e */
[----:B------:R-:W-:Y:S02]  /*1b530*/  IMAD.MOV.U32 R12, RZ, RZ, RZ ;  /* 0x000000ffff0c7224 */ /* 0x000fe400078e00ff */
[----:B------:R-:W-:Y:S02]  /*1b540*/  IMAD.MOV.U32 R11, RZ, RZ, 0x1e1f ;  /* 0x00001e1fff0b7424 */ /* 0x000fe400078e00ff */
[----:B------:R-:W-:-:S07]  /*1b550*/  IMAD.MOV.U32 R15, RZ, RZ, -0x1 ;  /* 0xffffffffff0f7424 */ /* 0x000fce00078e00ff */
[----:B01----:R-:W-:Y:S05]  /*1b560*/  WARPSYNC.COLLECTIVE R15, `(.L_x_8829) ;  /* 0x000000000f087348 */ /* 0x003fea0003c00000 */
[----:B-1----:R1:W2:Y:S02]  /*1b570*/  SHFL.IDX P6, R14, R13, R12, R11 ;  /* 0x0000000c0d0e7389 */ /* 0x0022a400000c000b */
[----:B012---:R-:W-:Y:S01]  /*1b580*/  ENDCOLLECTIVE ;  /* 0x000000000000791b */ /* 0x007fe20003800000 */
.L_x_8829:
[----:B------:R-:W-:Y:S05]  /*1b590*/  BSYNC B1 ;  /* 0x0000000000017941 */ /* 0x000fea0003800000 */
.L_x_8828:
[----:B------:R-:W-:Y:S05]  /*1b5a0*/  BRA `(.L_x_8830) ;  /* 0xfffffedc00187947 */ /* 0x000fea000383ffff */
.L_x_8661:
[----:B------:R-:W-:Y:S01]  /*1b5b0*/  BSSY B1, `(.L_x_8831) ;  /* 0x0000008000017945 */ /* 0x000fe20003800000 */
[----:B------:R-:W-:Y:S01]  /*1b5c0*/  IMAD.MOV.U32 R13, RZ, RZ, R44 ;  /* 0x000000ffff0d7224 */ /* 0x000fe200078e002c */
[----:B------:R-:W-:Y:S01]  /*1b5d0*/  MOV R15, 0xffffffff ;  /* 0xffffffff000f7802 */ /* 0x000fe20000000f00 */
[----:B------:R-:W-:Y:S02]  /*1b5e0*/  IMAD.MOV.U32 R12, RZ, RZ, RZ ;  /* 0x000000ffff0c7224 */ /* 0x000fe400078e00ff */
[----:B------:R-:W-:-:S07]  /*1b5f0*/  IMAD.MOV.U32 R11, RZ, RZ, 0x1e1f ;  /* 0x00001e1fff0b7424 */ /* 0x000fce00078e00ff */
[----:B01----:R-:W-:Y:S05]  /*1b600*/  WARPSYNC.COLLECTIVE R15, `(.L_x_8832) ;  /* 0x000000000f087348 */ /* 0x003fea0003c00000 */
[----:B-1----:R1:W2:Y:S02]  /*1b610*/  SHFL.IDX P6, R14, R13, R12, R11 ;  /* 0x0000000c0d0e7389 */ /* 0x0022a400000c000b */
[----:B012---:R-:W-:Y:S01]  /*1b620*/  ENDCOLLECTIVE ;  /* 0x000000000000791b */ /* 0x007fe20003800000 */
.L_x_8832:
[----:B------:R-:W-:Y:S05]  /*1b630*/  BSYNC B1 ;  /* 0x0000000000017941 */ /* 0x000fea0003800000 */
.L_x_8831:
[----:B------:R-:W-:Y:S05]  /*1b640*/  BRA `(.L_x_8833) ;  /* 0xfffffed800fc7947 */ /* 0x000fea000383ffff */
.L_x_8662:
        /* <DEDUP_REMOVED lines=8> */
.L_x_8835:
[----:B------:R-:W-:Y:S05]  /*1b6d0*/  BSYNC B1 ;  /* 0x0000000000017941 */ /* 0x000fea0003800000 */
.L_x_8834:
[----:B------:R-:W-:Y:S05]  /*1b6e0*/  BRA `(.L_x_8836) ;  /* 0xfffffed800e07947 */ /* 0x000fea000383ffff */
.L_x_8663:
        /* <DEDUP_REMOVED lines=8> */
.L_x_8838:
[----:B------:R-:W-:Y:S05]  /*1b770*/  BSYNC B1 ;  /* 0x0000000000017941 */ /* 0x000fea0003800000 */
.L_x_8837:
[----:B------:R-:W-:Y:S05]  /*1b780*/  BRA `(.L_x_8839) ;  /* 0xfffffed800c47947 */ /* 0x000fea000383ffff */
.L_x_8665:
[----:B0-----:R0:W2:Y:S02]  /*1b790*/  SYNCS.PHASECHK.TRANS64.TRYWAIT P1, [R18+URZ+0x31c00], R3 ;  /* 0x031c0003120075a7 */ /* 0x0010a4000802017f */
[----:B--2---:R-:W-:Y:S05]  /*1b7a0*/  @!P1 NANOSLEEP.SYNCS 0x989680 ;  /* 0x009896800000995d */ /* 0x004fea0003900000 */
[----:B------:R-:W2:Y:S02]  /*1b7b0*/  @!P1 SYNCS.PHASECHK.TRANS64 P1, [R18+URZ+0x31c00], R3 ;  /* 0x031c0003120095a7 */ /* 0x000ea4000802007f */
[----:B--2---:R-:W-:Y:S05]  /*1b7c0*/  @!P1 BRA `(.L_x_8665) ;  /* 0xfffffffc00f09947 */ /* 0x004fea000383ffff */
[----:B------:R-:W-:Y:S05]  /*1b7d0*/  BRA `(.L_x_8840) ;  /* 0xfffffedc00307947 */ /* 0x000fea000383ffff */
.L_x_8673:
[----:B--2---:R2:W4:Y:S02]  /*1b7e0*/  SYNCS.PHASECHK.TRANS64.TRYWAIT P1, [R15+URZ+0x31c30], R4 ;  /* 0x031c30040f0075a7 */ /* 0x004524000802017f */
[----:B----4-:R-:W-:Y:S05]  /*1b7f0*/  @!P1 NANOSLEEP.SYNCS 0x989680 ;  /* 0x009896800000995d */ /* 0x010fea0003900000 */
[----:B------:R-:W4:Y:S02]  /*1b800*/  @!P1 SYNCS.PHASECHK.TRANS64 P1, [R15+URZ+0x31c30], R4 ;  /* 0x031c30040f0095a7 */ /* 0x000f24000802007f */
[----:B----4-:R-:W-:Y:S05]  /*1b810*/  @!P1 BRA `(.L_x_8673) ;  /* 0xfffffffc00f09947 */ /* 0x010fea000383ffff */
[----:B------:R-:W-:Y:S05]  /*1b820*/  BRA `(.L_x_8672) ;  /* 0xfffffef0007c7947 */ /* 0x000fea000383ffff */
.L_x_8679:
[----:B-1----:R1:W2:Y:S02]  /*1b830*/  SYNCS.PHASECHK.TRANS64.TRYWAIT P3, [R0+URZ+0x31c30], R21 ;  /* 0x031c3015000075a7 */ /* 0x0022a4000806017f */
[----:B--2---:R-:W-:Y:S05]  /*1b840*/  @!P3 NANOSLEEP.SYNCS 0x989680 ;  /* 0x009896800000b95d */ /* 0x004fea0003900000 */
[----:B------:R-:W2:Y:S02]  /*1b850*/  @!P3 SYNCS.PHASECHK.TRANS64 P3, [R0+URZ+0x31c30], R21 ;  /* 0x031c30150000b5a7 */ /* 0x000ea4000806007f */
[----:B--2---:R-:W-:Y:S05]  /*1b860*/  @!P3 BRA `(.L_x_8679) ;  /* 0xfffffffc00f0b947 */ /* 0x004fea000383ffff */
[----:B------:R-:W-:Y:S05]  /*1b870*/  BRA `(.L_x_8678) ;  /* 0xffffff3400407947 */ /* 0x000fea000383ffff */
.L_x_8684:
[----:B-1----:R1:W2:Y:S02]  /*1b880*/  SYNCS.PHASECHK.TRANS64.TRYWAIT P2, [R14+URZ+0x31c50], R0 ;  /* 0x031c50000e0075a7 */ /* 0x0022a4000804017f */
[----:B--2---:R-:W-:Y:S05]  /*1b890*/  @!P2 NANOSLEEP.SYNCS 0x989680 ;  /* 0x009896800000a95d */ /* 0x004fea0003900000 */
[----:B------:R-:W2:Y:S02]  /*1b8a0*/  @!P2 SYNCS.PHASECHK.TRANS64 P2, [R14+URZ+0x31c50], R0 ;  /* 0x031c50000e00a5a7 */ /* 0x000ea4000804007f */
[----:B--2---:R-:W-:Y:S05]  /*1b8b0*/  @!P2 BRA `(.L_x_8684) ;  /* 0xfffffffc00f0a947 */ /* 0x004fea000383ffff */
[----:B------:R-:W-:Y:S05]  /*1b8c0*/  BRA `(.L_x_8683) ;  /* 0xffffff5800647947 */ /* 0x000fea000383ffff */
.L_x_8689:
[----:B--2---:R2:W3:Y:S02]  /*1b8d0*/  SYNCS.PHASECHK.TRANS64.TRYWAIT P0, [R7+URZ+0x31c50], R4 ;  /* 0x031c5004070075a7 */ /* 0x0044e4000800017f */
[----:B---3--:R-:W-:Y:S05]  /*1b8e0*/  @!P0 NANOSLEEP.SYNCS 0x989680 ;  /* 0x009896800000895d */ /* 0x008fea0003900000 */
[----:B------:R-:W3:Y:S02]  /*1b8f0*/  @!P0 SYNCS.PHASECHK.TRANS64 P0, [R7+URZ+0x31c50], R4 ;  /* 0x031c5004070085a7 */ /* 0x000ee4000800007f */
[----:B---3--:R-:W-:Y:S05]  /*1b900*/  @!P0 BRA `(.L_x_8689) ;  /* 0xfffffffc00f08947 */ /* 0x008fea000383ffff */
[----:B------:R-:W-:Y:S05]  /*1b910*/  BRA `(.L_x_8688) ;  /* 0xffffff7800f07947 */ /* 0x000fea000383ffff */
.L_x_8713:
        /* <DEDUP_REMOVED lines=8> */
[----:B-----5:R-:W-:Y:S05]  /*1b9a0*/  WARPSYNC.COLLECTIVE R15, `(.L_x_8842) ;  /* 0x000000000f087348 */ /* 0x020fea0003c00000 */
[----:B------:R0:W1:Y:S02]  /*1b9b0*/  SHFL.IDX P6, R14, R13, R12, R11 ;  /* 0x0000000c0d0e7389 */ /* 0x00006400000c000b */
[----:B01---5:R-:W-:Y:S01]  /*1b9c0*/  ENDCOLLECTIVE ;  /* 0x000000000000791b */ /* 0x023fe20003800000 */
.L_x_8842:
[----:B------:R-:W-:Y:S05]  /*1b9d0*/  BSYNC B1 ;  /* 0x0000000000017941 */ /* 0x000fea0003800000 */
.L_x_8841:
[----:B------:R-:W-:Y:S05]  /*1b9e0*/  BRA `(.L_x_8843) ;  /* 0xffffffb0002c7947 */ /* 0x000fea000383ffff */
.L_x_8714:
[----:B------:R-:W-:Y:S01]  /*1b9f0*/  BSSY B1, `(.L_x_8844) ;  /* 0x0000006000017945 */ /* 0x000fe20003800000 */
[----:B------:R-:W-:-:S07]  /*1ba00*/  IMAD.MOV.U32 R15, RZ, RZ, -0x1 ;  /* 0xffffffffff0f7424 */ /* 0x000fce00078e00ff */
[----:B-----5:R-:W-:Y:S05]  /*1ba10*/  WARPSYNC.COLLECTIVE R15, `(.L_x_8845) ;  /* 0x000000000f0c7348 */ /* 0x020fea0003c00000 */
[----:B------:R-:W-:Y:S02]  /*1ba20*/  ELECT P6, UR62, PT ;  /* 0x00000000003e782f */ /* 0x000fe400038c0000 */
[----:B------:R-:W-:Y:S01]  /*1ba30*/  MOV R14, UR62 ;  /* 0x0000003e000e7c02 */ /* 0x000fe20008000f00 */
[----:B-----5:R-:W-:Y:S10]  /*1ba40*/  ENDCOLLECTIVE ;  /* 0x000000000000791b */ /* 0x020ff40003800000 */
.L_x_8845:
[----:B------:R-:W-:Y:S05]  /*1ba50*/  BSYNC B1 ;  /* 0x0000000000017941 */ /* 0x000fea0003800000 */
.L_x_8844:
[----:B------:R-:W-:Y:S05]  /*1ba60*/  BRA `(.L_x_8846) ;  /* 0xffffffb000187947 */ /* 0x000fea000383ffff */
.L_x_8716:
[----:B0-----:R0:W1:Y:S02]  /*1ba70*/  SYNCS.PHASECHK.TRANS64.TRYWAIT P0, [R6+URZ+0x31c20], R7 ;  /* 0x031c2007060075a7 */ /* 0x001064000800017f */
[----:B-1----:R-:W-:Y:S05]  /*1ba80*/  @!P0 NANOSLEEP.SYNCS 0x989680 ;  /* 0x009896800000895d */ /* 0x002fea0003900000 */
[----:B------:R-:W1:Y:S02]  /*1ba90*/  @!P0 SYNCS.PHASECHK.TRANS64 P0, [R6+URZ+0x31c20], R7 ;  /* 0x031c2007060085a7 */ /* 0x000e64000800007f */
[----:B-1----:R-:W-:Y:S05]  /*1baa0*/  @!P0 BRA `(.L_x_8716) ;  /* 0xfffffffc00f08947 */ /* 0x002fea000383ffff */
[----:B------:R-:W-:Y:S05]  /*1bab0*/  BRA `(.L_x_8847) ;  /* 0xffffffb000347947 */ /* 0x000fea000383ffff */
.L_x_8719:
[----:B0-----:R0:W1:Y:S02]  /*1bac0*/  SYNCS.PHASECHK.TRANS64.TRYWAIT P0, [R7+URZ+0x31ca0], R8 ;  /* 0x031ca008070075a7 */ /* 0x001064000800017f */
[----:B-1----:R-:W-:Y:S05]  /*1bad0*/  @!P0 NANOSLEEP.SYNCS 0x989680 ;  /* 0x009896800000895d */ /* 0x002fea0003900000 */
[----:B------:R-:W1:Y:S02]  /*1bae0*/  @!P0 SYNCS.PHASECHK.TRANS64 P0, [R7+URZ+0x31ca0], R8 ;  /* 0x031ca008070085a7 */ /* 0x000e64000800007f */
[----:B-1----:R-:W-:Y:S05]  /*1baf0*/  @!P0 BRA `(.L_x_8719) ;  /* 0xfffffffc00f08947 */ /* 0x002fea000383ffff */
[----:B------:R-:W-:Y:S05]  /*1bb00*/  BRA `(.L_x_8848) ;  /* 0xffffffb0003c7947 */ /* 0x000fea000383ffff */
.L_x_8721:
[----:B-1----:R1:W2:Y:S02]  /*1bb10*/  SYNCS.PHASECHK.TRANS64.TRYWAIT P0, [R7+URZ+0x31cc0], R8 ;  /* 0x031cc008070075a7 */ /* 0x0022a4000800017f */
[----:B--2---:R-:W-:Y:S05]  /*1bb20*/  @!P0 NANOSLEEP.SYNCS 0x989680 ;  /* 0x009896800000895d */ /* 0x004fea0003900000 */
[----:B------:R-:W2:Y:S02]  /*1bb30*/  @!P0 SYNCS.PHASECHK.TRANS64 P0, [R7+URZ+0x31cc0], R8 ;  /* 0x031cc008070085a7 */ /* 0x000ea4000800007f */
[----:B--2---:R-:W-:Y:S05]  /*1bb40*/  @!P0 BRA `(.L_x_8721) ;  /* 0xfffffffc00f08947 */ /* 0x004fea000383ffff */
[----:B------:R-:W-:Y:S05]  /*1bb50*/  BRA `(.L_x_8849) ;  /* 0xffffffb000bc7947 */ /* 0x000fea000383ffff */
.L_x_8725:
[----:B0-----:R0:W1:Y:S02]  /*1bb60*/  SYNCS.PHASECHK.TRANS64.TRYWAIT P0, [R7+URZ+0x31ca0], R8 ;  /* 0x031ca008070075a7 */ /* 0x001064000800017f */
[----:B-1----:R-:W-:Y:S05]  /*1bb70*/  @!P0 NANOSLEEP.SYNCS 0x989680 ;  /* 0x009896800000895d */ /* 0x002fea0003900000 */
[----:B------:R-:W1:Y:S02]  /*1bb80*/  @!P0 SYNCS.PHASECHK.TRANS64 P0, [R7+URZ+0x31ca0], R8 ;  /* 0x031ca008070085a7 */ /* 0x000e64000800007f */
[----:B-1----:R-:W-:Y:S05]  /*1bb90*/  @!P0 BRA `(.L_x_8725) ;  /* 0xfffffffc00f08947 */ /* 0x002fea000383ffff */
[----:B------:R-:W-:Y:S05]  /*1bba0*/  BRA `(.L_x_8850) ;  /* 0xffffffb400647947 */ /* 0x000fea000383ffff */
.L_x_8727:
[----:B-1----:R1:W2:Y:S02]  /*1bbb0*/  SYNCS.PHASECHK.TRANS64.TRYWAIT P1, [R7+URZ+0x31cc0], R8 ;  /* 0x031cc008070075a7 */ /* 0x0022a4000802017f */
[----:B--2---:R-:W-:Y:S05]  /*1bbc0*/  @!P1 NANOSLEEP.SYNCS 0x989680 ;  /* 0x009896800000995d */ /* 0x004fea0003900000 */
[----:B------:R-:W2:Y:S02]  /*1bbd0*/  @!P1 SYNCS.PHASECHK.TRANS64 P1, [R7+URZ+0x31cc0], R8 ;  /* 0x031cc008070095a7 */ /* 0x000ea4000802007f */
[----:B--2---:R-:W-:Y:S05]  /*1bbe0*/  @!P1 BRA `(.L_x_8727) ;  /* 0xfffffffc00f09947 */ /* 0x004fea000383ffff */
[----:B------:R-:W-:Y:S05]  /*1bbf0*/  BRA `(.L_x_8851) ;  /* 0xffffffb400e07947 */ /* 0x000fea000383ffff */
.L_x_8739:
        /* <DEDUP_REMOVED lines=11> */
.L_x_8853:
[----:B------:R-:W-:Y:S05]  /*1bcb0*/  BSYNC B0 ;  /* 0x0000000000007941 */ /* 0x000fea0003800000 */
.L_x_8852:
[----:B------:R-:W-:Y:S05]  /*1bcc0*/  BRA `(.L_x_8854) ;  /* 0xffffffc000a47947 */ /* 0x000fea000383ffff */
.L_x_8740:
[----:B------:R-:W-:Y:S01]  /*1bcd0*/  BSSY B0, `(.L_x_8855) ;  /* 0x0000006000007945 */ /* 0x000fe20003800000 */
[----:B------:R-:W-:-:S07]  /*1bce0*/  IMAD.MOV.U32 R15, RZ, RZ, -0x1 ;  /* 0xffffffffff0f7424 */ /* 0x000fce00078e00ff */
[----:B------:R-:W-:Y:S05]  /*1bcf0*/  WARPSYNC.COLLECTIVE R15, `(.L_x_8856) ;  /* 0x000000000f0c7348 */ /* 0x000fea0003c00000 */
[----:B------:R-:W-:Y:S02]  /*1bd00*/  ELECT P6, UR62, PT ;  /* 0x00000000003e782f */ /* 0x000fe400038c0000 */
[----:B------:R-:W-:Y:S01]  /*1bd10*/  MOV R14, UR62 ;  /* 0x0000003e000e7c02 */ /* 0x000fe20008000f00 */
[----:B------:R-:W-:Y:S10]  /*1bd20*/  ENDCOLLECTIVE ;  /* 0x000000000000791b */ /* 0x000ff40003800000 */
.L_x_8856:
[----:B------:R-:W-:Y:S05]  /*1bd30*/  BSYNC B0 ;  /* 0x0000000000007941 */ /* 0x000fea0003800000 */
.L_x_8855:
[----:B------:R-:W-:Y:S05]  /*1bd40*/  BRA `(.L_x_8857) ;  /* 0xffffffc0009c7947 */ /* 0x000fea000383ffff */
.L_x_8743:
[----:B-1----:R1:W2:Y:S02]  /*1bd50*/  SYNCS.PHASECHK.TRANS64.TRYWAIT P0, [R4+URZ+0x31c40], R5 ;  /* 0x031c4005040075a7 */ /* 0x0022a4000800017f */
[----:B--2---:R-:W-:Y:S05]  /*1bd60*/  @!P0 NANOSLEEP.SYNCS 0x989680 ;  /* 0x009896800000895d */ /* 0x004fea0003900000 */
[----:B------:R-:W2:Y:S02]  /*1bd70*/  @!P0 SYNCS.PHASECHK.TRANS64 P0, [R4+URZ+0x31c40], R5 ;  /* 0x031c4005040085a7 */ /* 0x000ea4000800007f */
[----:B--2---:R-:W-:Y:S05]  /*1bd80*/  @!P0 BRA `(.L_x_8743) ;  /* 0xfffffffc00f08947 */ /* 0x004fea000383ffff */
[----:B------:R-:W-:Y:S05]  /*1bd90*/  BRA `(.L_x_8858) ;  /* 0xffffffc000f07947 */ /* 0x000fea000383ffff */
.L_x_8746:
[----:B-1----:R1:W2:Y:S02]  /*1bda0*/  SYNCS.PHASECHK.TRANS64.TRYWAIT P0, [R29+URZ+0x31c20], R4 ;  /* 0x031c20041d0075a7 */ /* 0x0022a4000800017f */
[----:B--2---:R-:W-:Y:S05]  /*1bdb0*/  @!P0 NANOSLEEP.SYNCS 0x989680 ;  /* 0x009896800000895d */ /* 0x004fea0003900000 */
[----:B------:R-:W2:Y:S02]  /*1bdc0*/  @!P0 SYNCS.PHASECHK.TRANS64 P0, [R29+URZ+0x31c20], R4 ;  /* 0x031c20041d0085a7 */ /* 0x000ea4000800007f */
[----:B--2---:R-:W-:Y:S05]  /*1bdd0*/  @!P0 BRA `(.L_x_8746) ;  /* 0xfffffffc00f08947 */ /* 0x004fea000383ffff */
[----:B------:R-:W-:Y:S05]  /*1bde0*/  BRA `(.L_x_8859) ;  /* 0xffffffc800207947 */ /* 0x000fea000383ffff */
.L_x_8754:
[----:B0-----:R0:W1:Y:S02]  /*1bdf0*/  SYNCS.PHASECHK.TRANS64.TRYWAIT P0, [R3+URZ+0x31c40], R2 ;  /* 0x031c4002030075a7 */ /* 0x001064000800017f */
[----:B-1----:R-:W-:Y:S05]  /*1be00*/  @!P0 NANOSLEEP.SYNCS 0x989680 ;  /* 0x009896800000895d */ /* 0x002fea0003900000 */
[----:B------:R-:W1:Y:S02]  /*1be10*/  @!P0 SYNCS.PHASECHK.TRANS64 P0, [R3+URZ+0x31c40], R2 ;  /* 0x031c4002030085a7 */ /* 0x000e64000800007f */
[----:B-1----:R-:W-:Y:S05]  /*1be20*/  @!P0 BRA `(.L_x_8754) ;  /* 0xfffffffc00f08947 */ /* 0x002fea000383ffff */
[----:B------:R-:W-:Y:S05]  /*1be30*/  BRA `(.L_x_8860) ;  /* 0xffffffc800cc7947 */ /* 0x000fea000383ffff */
.L_x_8756:
[----:B0-----:R0:W1:Y:S02]  /*1be40*/  SYNCS.PHASECHK.TRANS64.TRYWAIT P0, [R2+URZ+0x31c60], R3 ;  /* 0x031c6003020075a7 */ /* 0x001064000800017f */
[----:B-1----:R-:W-:Y:S05]  /*1be50*/  @!P0 NANOSLEEP.SYNCS 0x989680 ;  /* 0x009896800000895d */ /* 0x002fea0003900000 */
[----:B------:R-:W1:Y:S02]  /*1be60*/  @!P0 SYNCS.PHASECHK.TRANS64 P0, [R2+URZ+0x31c60], R3 ;  /* 0x031c6003020085a7 */ /* 0x000e64000800007f */
[----:B-1----:R-:W-:Y:S05]  /*1be70*/  @!P0 BRA `(.L_x_8756) ;  /* 0xfffffffc00f08947 */ /* 0x002fea000383ffff */
[----:B------:R-:W-:Y:S05]  /*1be80*/  BRA `(.L_x_8861) ;  /* 0xffffffcc00587947 */ /* 0x000fea000383ffff */
.L_x_8762:
[----:B-1----:R1:W2:Y:S02]  /*1be90*/  SYNCS.PHASECHK.TRANS64.TRYWAIT P0, [R3+URZ+0x31c40], R2 ;  /* 0x031c4002030075a7 */ /* 0x0022a4000800017f */
[----:B--2---:R-:W-:Y:S05]  /*1bea0*/  @!P0 NANOSLEEP.SYNCS 0x989680 ;  /* 0x009896800000895d */ /* 0x004fea0003900000 */
[----:B------:R-:W2:Y:S02]  /*1beb0*/  @!P0 SYNCS.PHASECHK.TRANS64 P0, [R3+URZ+0x31c40], R2 ;  /* 0x031c4002030085a7 */ /* 0x000ea4000800007f */
[----:B--2---:R-:W-:Y:S05]  /*1bec0*/  @!P0 BRA `(.L_x_8762) ;  /* 0xfffffffc00f08947 */ /* 0x004fea000383ffff */
[----:B------:R-:W-:Y:S05]  /*1bed0*/  BRA `(.L_x_8862) ;  /* 0xffffffd000a47947 */ /* 0x000fea000383ffff */
.L_x_8764:
[----:B0-----:R0:W1:Y:S02]  /*1bee0*/  SYNCS.PHASECHK.TRANS64.TRYWAIT P0, [R3+URZ+0x31c60], R24 ;  /* 0x031c6018030075a7 */ /* 0x001064000800017f */
[----:B-1----:R-:W-:Y:S05]  /*1bef0*/  @!P0 NANOSLEEP.SYNCS 0x989680 ;  /* 0x009896800000895d */ /* 0x002fea0003900000 */
[----:B------:R-:W1:Y:S02]  /*1bf00*/  @!P0 SYNCS.PHASECHK.TRANS64 P0, [R3+URZ+0x31c60], R24 ;  /* 0x031c6018030085a7 */ /* 0x000e64000800007f */
[----:B-1----:R-:W-:Y:S05]  /*1bf10*/  @!P0 BRA `(.L_x_8764) ;  /* 0xfffffffc00f08947 */ /* 0x002fea000383ffff */
[----:B------:R-:W-:Y:S05]  /*1bf20*/  BRA `(.L_x_8863) ;  /* 0xffffffd400307947 */ /* 0x000fea000383ffff */
.L_x_8770:
[----:B-1----:R1:W2:Y:S02]  /*1bf30*/  SYNCS.PHASECHK.TRANS64.TRYWAIT P0, [R2+URZ+0x31c40], R3 ;  /* 0x031c4003020075a7 */ /* 0x0022a4000800017f */
[----:B--2---:R-:W-:Y:S05]  /*1bf40*/  @!P0 NANOSLEEP.SYNCS 0x989680 ;  /* 0x009896800000895d */ /* 0x004fea0003900000 */
[----:B------:R-:W2:Y:S02]  /*1bf50*/  @!P0 SYNCS.PHASECHK.TRANS64 P0, [R2+URZ+0x31c40], R3 ;  /* 0x031c4003020085a7 */ /* 0x000ea4000800007f */
[----:B--2---:R-:W-:Y:S05]  /*1bf60*/  @!P0 BRA `(.L_x_8770) ;  /* 0xfffffffc00f08947 */ /* 0x004fea000383ffff */
[----:B------:R-:W-:Y:S05]  /*1bf70*/  BRA `(.L_x_8864) ;  /* 0xffffffd800587947 */ /* 0x000fea000383ffff */
.L_x_8772:
[----:B0-----:R0:W1:Y:S02]  /*1bf80*/  SYNCS.PHASECHK.TRANS64.TRYWAIT P0, [R2+URZ+0x31c60], R3 ;  /* 0x031c6003020075a7 */ /* 0x001064000800017f */
[----:B-1----:R-:W-:Y:S05]  /*1bf90*/  @!P0 NANOSLEEP.SYNCS 0x989680 ;  /* 0x009896800000895d */ /* 0x002fea0003900000 */
[----:B------:R-:W1:Y:S02]  /*1bfa0*/  @!P0 SYNCS.PHASECHK.TRANS64 P0, [R2+URZ+0x31c60], R3 ;  /* 0x031c6003020085a7 */ /* 0x000e64000800007f */
[----:B-1----:R-:W-:Y:S05]  /*1bfb0*/  @!P0 BRA `(.L_x_8772) ;  /* 0xfffffffc00f08947 */ /* 0x002fea000383ffff */
[----:B------:R-:W-:Y:S05]  /*1bfc0*/  BRA `(.L_x_8865) ;  /* 0xffffffd800e47947 */ /* 0x000fea000383ffff */
.L_x_8780:
[----:B--2---:R2:W3:Y:S02]  /*1bfd0*/  SYNCS.PHASECHK.TRANS64.TRYWAIT P0, [R3+URZ+0x31c60], R2 ;  /* 0x031c6002030075a7 */ /* 0x0044e4000800017f */
[----:B---3--:R-:W-:Y:S05]  /*1bfe0*/  @!P0 NANOSLEEP.SYNCS 0x989680 ;  /* 0x009896800000895d */ /* 0x008fea0003900000 */
[----:B------:R-:W3:Y:S02]  /*1bff0*/  @!P0 SYNCS.PHASECHK.TRANS64 P0, [R3+URZ+0x31c60], R2 ;  /* 0x031c6002030085a7 */ /* 0x000ee4000800007f */
[----:B---3--:R-:W-:Y:S05]  /*1c000*/  @!P0 BRA `(.L_x_8780) ;  /* 0xfffffffc00f08947 */ /* 0x008fea000383ffff */
[----:B------:R-:W-:Y:S05]  /*1c010*/  BRA `(.L_x_8866) ;  /* 0xffffffdc00ec7947 */ /* 0x000fea000383ffff */
.L_x_8783:
[----:B------:R-:W-:Y:S01]  /*1c020*/  BSSY B0, `(.L_x_8867) ;  /* 0x0000008000007945 */ /* 0x000fe20003800000 */
[----:B0-----:R-:W-:Y:S01]  /*1c030*/  IMAD.MOV.U32 R13, RZ, RZ, R16 ;  /* 0x000000ffff0d7224 */ /* 0x001fe200078e0010 */
[----:B------:R-:W-:Y:S01]  /*1c040*/  MOV R15, 0xffffffff ;  /* 0xffffffff000f7802 */ /* 0x000fe20000000f00 */
[----:B------:R-:W-:Y:S02]  /*1c050*/  IMAD.MOV.U32 R12, RZ, RZ, RZ ;  /* 0x000000ffff0c7224 */ /* 0x000fe400078e00ff */
[----:B------:R-:W-:-:S07]  /*1c060*/  IMAD.MOV.U32 R11, RZ, RZ, 0x1f ;  /* 0x0000001fff0b7424 */ /* 0x000fce00078e00ff */
[----:B-1---5:R-:W-:Y:S05]  /*1c070*/  WARPSYNC.COLLECTIVE R15, `(.L_x_8868) ;  /* 0x000000000f087348 */ /* 0x022fea0003c00000 */
[----:B------:R0:W2:Y:S02]  /*1c080*/  SHFL.IDX P6, R14, R13, R12, R11 ;  /* 0x0000000c0d0e7389 */ /* 0x0000a400000c000b */
[----:B012--5:R-:W-:Y:S01]  /*1c090*/  ENDCOLLECTIVE ;  /* 0x000000000000791b */ /* 0x027fe20003800000 */
.L_x_8868:
[----:B------:R-:W-:Y:S05]  /*1c0a0*/  BSYNC B0 ;  /* 0x0000000000007941 */ /* 0x000fea0003800000 */
.L_x_8867:
        /* <DEDUP_REMOVED lines=8> */
.L_x_8869:
[----:B------:R-:W-:Y:S01]  /*1c130*/  IMAD.MOV.U32 R5, RZ, RZ, R14 ;  /* 0x000000ffff057224 */ /* 0x000fe200078e000e */
[----:B------:R-:W-:Y:S06]  /*1c140*/  BRA `(.L_x_8870) ;  /* 0xffffffe000747947 */ /* 0x000fec000383ffff */
.L_x_8786:
        /* <DEDUP_REMOVED lines=8> */
.L_x_8872:
[----:B------:R-:W-:Y:S05]  /*1c1d0*/  BSYNC B0 ;  /* 0x0000000000007941 */ /* 0x000fea0003800000 */
.L_x_8871:
        /* <DEDUP_REMOVED lines=10> */
.L_x_8873:
        /* <DEDUP_REMOVED lines=8> */
.L_x_8874:
        /* <DEDUP_REMOVED lines=8> */
.L_x_8875:
        /* <DEDUP_REMOVED lines=8> */
.L_x_8876:
        /* <DEDUP_REMOVED lines=8> */
.L_x_8877:
[----:B------:R-:W-:Y:S05]  /*1c480*/  BRA `(.L_x_8878) ;  /* 0xffffffe000307947 */ /* 0x000fea000383ffff */
.L_x_8791:
        /* <DEDUP_REMOVED lines=8> */
.L_x_8880:
[----:B------:R-:W-:Y:S05]  /*1c510*/  BSYNC B0 ;  /* 0x0000000000007941 */ /* 0x000fea0003800000 */
.L_x_8879:
        /* <DEDUP_REMOVED lines=10> */
.L_x_8881:
        /* <DEDUP_REMOVED lines=8> */
.L_x_8882:
        /* <DEDUP_REMOVED lines=8> */
.L_x_8883:
        /* <DEDUP_REMOVED lines=8> */
.L_x_8884:
        /* <DEDUP_REMOVED lines=8> */
.L_x_8885:
[----:B------:R-:W-:Y:S05]  /*1c7c0*/  BRA `(.L_x_8886) ;  /* 0xffffffe0000c7947 */ /* 0x000fea000383ffff */
.L_x_8793:
[----:B------:R-:W-:Y:S01]  /*1c7d0*/  BSSY B0, `(.L_x_8887) ;  /* 0x0000006000007945 */ /* 0x000fe20003800000 */
[----:B------:R-:W-:Y:S01]  /*1c7e0*/  PLOP3.LUT P6, PT, P6, PT, PT, 0x8, 0x0 ;  /* 0x000000000000781c */ /* 0x000fe200037ce170 */
[----:B------:R-:W-:-:S12]  /*1c7f0*/  IMAD.MOV.U32 R15, RZ, RZ, -0x1 ;  /* 0xffffffffff0f7424 */ /* 0x000fd800078e00ff */
[----:B0-----:R-:W-:Y:S05]  /*1c800*/  WARPSYNC.COLLECTIVE R15, `(.L_x_8888) ;  /* 0x000000000f087348 */ /* 0x001fea0003c00000 */
[----:B------:R-:W-:Y:S01]  /*1c810*/  VOTE.ANY R14, PT, P6 ;  /* 0x00000000000e7806 */ /* 0x000fe200030e0100 */
[----:B0-----:R-:W-:Y:S06]  /*1c820*/  ENDCOLLECTIVE ;  /* 0x000000000000791b */ /* 0x001fec0003800000 */
.L_x_8888:
[----:B------:R-:W-:Y:S05]  /*1c830*/  BSYNC B0 ;  /* 0x0000000000007941 */ /* 0x000fea0003800000 */
.L_x_8887:
        /* <DEDUP_REMOVED lines=9> */
.L_x_8889:
[----:B------:R-:W-:Y:S01]  /*1c8d0*/  IMAD.MOV.U32 R17, RZ, RZ, R14 ;  /* 0x000000ffff117224 */ /* 0x000fe200078e000e */
[----:B------:R-:W-:Y:S06]  /*1c8e0*/  BRA `(.L_x_8890) ;  /* 0xffffffdc00fc7947 */ /* 0x000fec000383ffff */
.L_x_8795:
[----:B------:R-:W-:Y:S01]  /*1c8f0*/  BSSY B0, `(.L_x_8891) ;  /* 0x0000007000007945 */ /* 0x000fe20003800000 */
[----:B------:R-:W-:Y:S02]  /*1c900*/  IMAD.MOV.U32 R13, RZ, RZ, R3 ;  /* 0x000000ffff0d7224 */ /* 0x000fe400078e0003 */
[----:B------:R-:W-:Y:S02]  /*1c910*/  IMAD.MOV.U32 R11, RZ, RZ, 0x1f ;  /* 0x0000001fff0b7424 */ /* 0x000fe400078e00ff */
[----:B------:R-:W-:-:S07]  /*1c920*/  IMAD.MOV.U32 R15, RZ, RZ, -0x1 ;  /* 0xffffffffff0f7424 */ /* 0x000fce00078e00ff */
[----:B012---:R-:W-:Y:S05]  /*1c930*/  WARPSYNC.COLLECTIVE R15, `(.L_x_8892) ;  /* 0x000000000f087348 */ /* 0x007fea0003c00000 */
[----:B------:R3:W4:Y:S02]  /*1c940*/  SHFL.IDX P6, R14, R13, R12, R11 ;  /* 0x0000000c0d0e7389 */ /* 0x00072400000c000b */
[----:B01234-:R-:W-:Y:S01]  /*1c950*/  ENDCOLLECTIVE ;  /* 0x000000000000791b */ /* 0x01ffe20003800000 */
.L_x_8892:
[----:B------:R-:W-:Y:S05]  /*1c960*/  BSYNC B0 ;  /* 0x0000000000007941 */ /* 0x000fea0003800000 */
.L_x_8891:
[----:B------:R-:W-:Y:S05]  /*1c970*/  BRA `(.L_x_8794) ;  /* 0xffffffdc00f47947 */ /* 0x000fea000383ffff */
.L_x_8799:
[----:B0-----:R0:W1:Y:S02]  /*1c980*/  SYNCS.PHASECHK.TRANS64.TRYWAIT P0, [R9+URZ+0x31c20], R0 ;  /* 0x031c2000090075a7 */ /* 0x001064000800017f */
[----:B-1----:R-:W-:Y:S05]  /*1c990*/  @!P0 NANOSLEEP.SYNCS 0x989680 ;  /* 0x009896800000895d */ /* 0x002fea0003900000 */
[----:B------:R-:W1:Y:S02]  /*1c9a0*/  @!P0 SYNCS.PHASECHK.TRANS64 P0, [R9+URZ+0x31c20], R0 ;  /* 0x031c2000090085a7 */ /* 0x000e64000800007f */
[----:B-1----:R-:W-:Y:S05]  /*1c9b0*/  @!P0 BRA `(.L_x_8799) ;  /* 0xfffffffc00f08947 */ /* 0x002fea000383ffff */
[----:B------:R-:W-:Y:S05]  /*1c9c0*/  BRA `(.L_x_8893) ;  /* 0xffffffe000d07947 */ /* 0x000fea000383ffff */
.L_x_8800:
        /* <DEDUP_REMOVED lines=11> */
.L_x_8895:
[----:B------:R-:W-:Y:S05]  /*1ca80*/  BSYNC B0 ;  /* 0x0000000000007941 */ /* 0x000fea0003800000 */
.L_x_8894:
[----:B------:R-:W-:Y:S05]  /*1ca90*/  BRA `(.L_x_8896) ;  /* 0xffffffe000b87947 */ /* 0x000fea000383ffff */
.L_x_8801:
[----:B------:R-:W-:Y:S01]  /*1caa0*/  BSSY B0, `(.L_x_8897) ;  /* 0x0000006000007945 */ /* 0x000fe20003800000 */
[----:B------:R-:W-:-:S07]  /*1cab0*/  IMAD.MOV.U32 R15, RZ, RZ, -0x1 ;  /* 0xffffffffff0f7424 */ /* 0x000fce00078e00ff */
[----:B0-----:R-:W-:Y:S05]  /*1cac0*/  WARPSYNC.COLLECTIVE R15, `(.L_x_8898) ;  /* 0x000000000f0c7348 */ /* 0x001fea0003c00000 */
[----:B------:R-:W-:Y:S02]  /*1cad0*/  ELECT P6, UR62, PT ;  /* 0x00000000003e782f */ /* 0x000fe400038c0000 */
[----:B------:R-:W-:Y:S01]  /*1cae0*/  MOV R14, UR62 ;  /* 0x0000003e000e7c02 */ /* 0x000fe20008000f00 */
[----:B0-----:R-:W-:Y:S10]  /*1caf0*/  ENDCOLLECTIVE ;  /* 0x000000000000791b */ /* 0x001ff40003800000 */
.L_x_8898:
[----:B------:R-:W-:Y:S05]  /*1cb00*/  BSYNC B0 ;  /* 0x0000000000007941 */ /* 0x000fea0003800000 */
.L_x_8897:
[----:B------:R-:W-:Y:S05]  /*1cb10*/  BRA `(.L_x_8899) ;  /* 0xffffffe000ac7947 */ /* 0x000fea000383ffff */
.L_x_8803:
[----:B0-----:R0:W1:Y:S02]  /*1cb20*/  SYNCS.PHASECHK.TRANS64.TRYWAIT P0, [R7+URZ], R2 ;  /* 0x00000002070075a7 */ /* 0x001064000800017f */
[----:B-1----:R-:W-:Y:S05]  /*1cb30*/  @!P0 NANOSLEEP.SYNCS 0x989680 ;  /* 0x009896800000895d */ /* 0x002fea0003900000 */
[----:B------:R-:W1:Y:S02]  /*1cb40*/  @!P0 SYNCS.PHASECHK.TRANS64 P0, [R7+URZ], R2 ;  /* 0x00000002070085a7 */ /* 0x000e64000800007f */
[----:B-1----:R-:W-:Y:S05]  /*1cb50*/  @!P0 BRA `(.L_x_8803) ;  /* 0xfffffffc00f08947 */ /* 0x002fea000383ffff */
[----:B------:R-:W-:Y:S05]  /*1cb60*/  BRA `(.L_x_8900) ;  /* 0xffffffe000e87947 */ /* 0x000fea000383ffff */
.L_x_8804:
[----:B-1----:R1:W2:Y:S02]  /*1cb70*/  SYNCS.PHASECHK.TRANS64.TRYWAIT P0, [R3+URZ], R0 ;  /* 0x00000000030075a7 */ /* 0x0022a4000800017f */
[----:B--2---:R-:W-:Y:S05]  /*1cb80*/  @!P0 NANOSLEEP.SYNCS 0x989680 ;  /* 0x009896800000895d */ /* 0x004fea0003900000 */
[----:B------:R-:W2:Y:S02]  /*1cb90*/  @!P0 SYNCS.PHASECHK.TRANS64 P0, [R3+URZ], R0 ;  /* 0x00000000030085a7 */ /* 0x000ea4000800007f */
[----:B--2---:R-:W-:Y:S05]  /*1cba0*/  @!P0 BRA `(.L_x_8804) ;  /* 0xfffffffc00f08947 */ /* 0x004fea000383ffff */
[----:B------:R-:W-:Y:S05]  /*1cbb0*/  BRA `(.L_x_8901) ;  /* 0xffffffe000dc7947 */ /* 0x000fea000383ffff */
.L_x_8806:
[----:B-1----:R1:W2:Y:S02]  /*1cbc0*/  SYNCS.PHASECHK.TRANS64.TRYWAIT P0, [R5+URZ], R2 ;  /* 0x00000002050075a7 */ /* 0x0022a4000800017f */
[----:B--2---:R-:W-:Y:S05]  /*1cbd0*/  @!P0 NANOSLEEP.SYNCS 0x989680 ;  /* 0x009896800000895d */ /* 0x004fea0003900000 */
[----:B------:R-:W2:Y:S02]  /*1cbe0*/  @!P0 SYNCS.PHASECHK.TRANS64 P0, [R5+URZ], R2 ;  /* 0x00000002050085a7 */ /* 0x000ea4000800007f */
[----:B--2---:R-:W-:Y:S05]  /*1cbf0*/  @!P0 BRA `(.L_x_8806) ;  /* 0xfffffffc00f08947 */ /* 0x004fea000383ffff */
[----:B------:R-:W-:Y:S05]  /*1cc00*/  BRA `(.L_x_8902) ;  /* 0xffffffe000e07947 */ /* 0x000fea000383ffff */
.L_x_8903:
        /* <DEDUP_REMOVED lines=15> */
.L_x_12781:


//--------------------- .text._ZN7cutlass13device_kernelIN5flash11enable_sm90INS1_16FlashAttnFwdSm90INS1_25CollectiveMainloopFwdSm90ILi2EN4cute5tupleIJNS5_1CILi1EEES8_S8_EEENS6_IJNS7_ILi192EEENS7_ILi128EEENS7_ILi96EEEEEELi96ENS_6half_tEfNS_4arch4Sm90ELb0ELb1ELb0ELb0ELb0ELb0ELb0ELb0ELb1ELb0ELb0ELb0EEENS1_21CollectiveEpilogueFwdINS6_IJSA_SC_SB_EEES9_SE_SG_Li384ELb0ELb0ELb0ELb0EEENS1_30DynamicPersistentTileSchedulerILi384ELi32ELb0ELb0ELb1EEEEEEEEEvNT_6ParamsE --------------------------
	.section	.text._ZN7cutlass13device_kernelIN5flash11enable_sm90INS1_16FlashAttnFwdSm90INS1_25CollectiveMainloopFwdSm90ILi2EN4cute5tupleIJNS5_1CILi1EEES8_S8_EEENS6_IJNS7_ILi192EEENS7_ILi128EEENS7_ILi96EEEEEELi96ENS_6half_tEfNS_4arch4Sm90ELb0ELb1ELb0ELb0ELb0ELb0ELb0ELb0ELb1ELb0ELb0ELb0EEENS1_21CollectiveEpilogueFwdINS6_IJSA_SC_SB_EEES9_SE_SG_Li384ELb0ELb0ELb0ELb0EEENS1_30DynamicPersistentTileSchedulerILi384ELi32ELb0ELb0ELb1EEEEEEEEEvNT_6ParamsE,"ax",@progbits
	.align	128
.text._ZN7cutlass13device_kernelIN5flash11enable_sm90INS1_16FlashAttnFwdSm90INS1_25CollectiveMainloopFwdSm90ILi2EN4cute5tupleIJNS5_1CILi1EEES8_S8_EEENS6_IJNS7_ILi192EEENS7_ILi128EEENS7_ILi96EEEEEELi96ENS_6half_tEfNS_4arch4Sm90ELb0ELb1ELb0ELb0ELb0ELb0ELb0ELb0ELb1ELb0ELb0ELb0EEENS1_21CollectiveEpilogueFwdINS6_IJSA_SC_SB_EEES9_SE_SG_Li384ELb0ELb0ELb0ELb0EEENS1_30DynamicPersistentTileSchedulerILi384ELi32ELb0ELb0ELb1EEEEEEEEEvNT_6ParamsE:
        .type           _ZN7cutlass13device_kernelIN5flash11enable_sm90INS1_16FlashAttnFwdSm90INS1_25CollectiveMainloopFwdSm90ILi2EN4cute5tupleIJNS5_1CILi1EEES8_S8_EEENS6_IJNS7_ILi192EEENS7_ILi128EEENS7_ILi96EEEEEELi96ENS_6half_tEfNS_4arch4Sm90ELb0ELb1ELb0ELb0ELb0ELb0ELb0ELb0ELb1ELb0ELb0ELb0EEENS1_21CollectiveEpilogueFwdINS6_IJSA_SC_SB_EEES9_SE_SG_Li384ELb0ELb0ELb0ELb0EEENS1_30DynamicPersistentTileSchedulerILi384ELi32ELb0ELb0ELb1EEEEEEEEEvNT_6ParamsE,@function
        .size           _ZN7cutlass13device_kernelIN5flash11enable_sm90INS1_16FlashAttnFwdSm90INS1_25CollectiveMainloopFwdSm90ILi2EN4cute5tupleIJNS5_1CILi1EEES8_S8_EEENS6_IJNS7_ILi192EEENS7_ILi128EEENS7_ILi96EEEEEELi96ENS_6half_tEfNS_4arch4Sm90ELb0ELb1ELb0ELb0ELb0ELb0ELb0ELb0ELb1ELb0ELb0ELb0EEENS1_21CollectiveEpilogueFwdINS6_IJSA_SC_SB_EEES9_SE_SG_Li384ELb0ELb0ELb0ELb0EEENS1_30DynamicPersistentTileSchedulerILi384ELi32ELb0ELb0ELb1EEEEEEEEEvNT_6ParamsE,(.L_x_12782 - _ZN7cutlass13device_kernelIN5flash11enable_sm90INS1_16FlashAttnFwdSm90INS1_25CollectiveMainloopFwdSm90ILi2EN4cute5tupleIJNS5_1CILi1EEES8_S8_EEENS6_IJNS7_ILi192EEENS7_ILi128EEENS7_ILi96EEEEEELi96ENS_6half_tEfNS_4arch4Sm90ELb0ELb1ELb0ELb0ELb0ELb0ELb0ELb0ELb1ELb0ELb0ELb0EEENS1_21CollectiveEpilogueFwdINS6_IJSA_SC_SB_EEES9_SE_SG_Li384ELb0ELb0ELb0ELb0EEENS1_30DynamicPersistentTileSchedulerILi384ELi32ELb0ELb0ELb1EEEEEEEEEvNT_6ParamsE)
        .other          _ZN7cutlass13device_kernelIN5flash11enable_sm90INS1_16FlashAttnFwdSm90INS1_25CollectiveMainloopFwdSm90ILi2EN4cute5tupleIJNS5_1CILi1EEES8_S8_EEENS6_IJNS7_ILi192EEENS7_ILi128EEENS7_ILi96EEEEEELi96ENS_6half_tEfNS_4arch4Sm90ELb0ELb1ELb0ELb0ELb0ELb0ELb0ELb0ELb1ELb0ELb0ELb0EEENS1_21CollectiveEpilogueFwdINS6_IJSA_SC_SB_EEES9_SE_SG_Li384ELb0ELb0ELb0ELb0EEENS1_30DynamicPersistentTileSchedulerILi384ELi32ELb0ELb0ELb1EEEEEEEEEvNT_6ParamsE,@"STO_CUDA_ENTRY STV_DEFAULT"
_ZN7cutlass13device_kernelIN5flash11enable_sm90INS1_16FlashAttnFwdSm90INS1_25CollectiveMainloopFwdSm90ILi2EN4cute5tupleIJNS5_1CILi1EEES8_S8_EEENS6_IJNS7_ILi192EEENS7_ILi128EEENS7_ILi96EEEEEELi96ENS_6half_tEfNS_4arch4Sm90ELb0ELb1ELb0ELb0ELb0ELb0ELb0ELb0ELb1ELb0ELb0ELb0EEENS1_21CollectiveEpilogueFwdINS6_IJSA_SC_SB_EEES9_SE_SG_Li384ELb0ELb0ELb0ELb0EEENS1_30DynamicPersistentTileSchedulerILi384ELi32ELb0ELb0ELb1EEEEEEEEEvNT_6ParamsE:
        /* <DEDUP_REMOVED lines=23> */
.L_x_8905:
[----:B------:R-:W-:Y:S05]  /*0170*/  BSYNC B0 ;  /* 0x0000000000007941 */ /* 0x000fea0003800000 */
.L_x_8904:
        /* <DEDUP_REMOVED lines=37> */
.L_x_8906:
        /* <DEDUP_REMOVED lines=22> */
.L_x_8907:
        /* <DEDUP_REMOVED lines=18> */
.L_x_8908:
        /* <DEDUP_REMOVED lines=22> */
.L_x_8909:
        /* <DEDUP_REMOVED lines=22> */
.L_x_8910:
[----:B------:R-:W-:Y:S01]  /*0910*/  PLOP3.LUT P0, PT, PT, PT, UP0, 0x80, 0x0 ;  /* 0x000000000000781c */ /* 0x000fe20003f0f008 */
[----:B------:R-:W-:Y:S01]  /*0920*/  UMOV UR46, 0x1 ;  /* 0x00000001002e7882 */ /* 0x000fe20000000000 */
[----:B------:R-:W-:Y:S01]  /*0930*/  NOP ;  /* 0x0000000000007918 */ /* 0x000fe20000000000 */
[----:B------:R-:W-:Y:S01]  /*0940*/  USEL UR46, UR46, 0x2, !UP0 ;  /* 0x000000022e2e7887 */ /* 0x000fe2000c000000 */
[----:B------:R-:W-:Y:S01]  /*0950*/  LOP3.LUT R17, R2, 0x7f, RZ, 0xc0, !PT ;  /* 0x0000007f02117812 */ /* 0x000fe200078ec0ff */
[----:B------:R-:W-:Y:S01]  /*0960*/  ULDC.64 UR50, c[0x0][0x208] ;  /* 0x0000820000327ab9 */ /* 0x000fe20000000a00 */
[----:B-123--:R-:W-:Y:S07]  /*0970*/  BAR.SYNC.DEFER_BLOCKING 0x0 ;  /* 0x0000000000007b1d */ /* 0x00efee0000010000 */
[----:B------:R-:W-:Y:S05]  /*0980*/  @!P0 BRA `(.L_x_8911) ;  /* 0x000000e000488947 */ /* 0x000fea0003800000 */
.L_x_8912:
[----:B------:R-:W-:-:S08]  /*0990*/  NOP ;  /* 0x0000000000007918 */ /* 0x000fd00000000000 */
[----:B------:R-:W1:Y:S02]  /*09a0*/  USETMAXREG.TRY_ALLOC.CTAPOOL UP0, 0xa0 ;  /* 0x000000a0000079c8 */ /* 0x000e640008000600 */
[----:B-1----:R-:W-:-:S13]  /*09b0*/  PLOP3.LUT P0, PT, PT, PT, UP0, 0x80, 0x0 ;  /* 0x000000000000781c */ /* 0x002fda0003f0f008 */
[----:B------:R-:W-:Y:S05]  /*09c0*/  @!P0 BRA `(.L_x_8912) ;  /* 0xfffffffc00f08947 */ /* 0x000fea000383ffff */
[----:B------:R-:W-:Y:S01]  /*09d0*/  LOP3.LUT R0, R2, 0xffffff80, RZ, 0xc0, !PT ;  /* 0xffffff8002007812 */ /* 0x000fe200078ec0ff */
[----:B------:R-:W1:Y:S08]  /*09e0*/  S2UR UR7, SR_CTAID.X ;  /* 0x00000000000779c3 */ /* 0x000e700000002500 */
[----:B------:R-:W-:Y:S08]  /*09f0*/  BAR.ARV 0x4, 0x1a0 ;  /* 0x0106800000007b1d */ /* 0x000ff00000002000 */
[----:B------:R-:W-:Y:S06]  /*0a00*/  BAR.ARV 0x8, 0x1a0 ;  /* 0x0206800000007b1d */ /* 0x000fec0000002000 */
[----:B------:R-:W-:-:S02]  /*0a10*/  ISETP.NE.AND P0, PT, R0, 0x80, PT ;  /* 0x000000800000780c */ /* 0x000fc40003f05270 */
[----:B------:R-:W1:Y:S11]  /*0a20*/  LDC R0, c[0x0][0xda8] ;  /* 0x00036a00ff007b82 */ /* 0x000e760000000800 */
[----:B------:R-:W-:Y:S06]  /*0a30*/  @!P0 BAR.ARV 0x9, 0x100 ;  /* 0x0244000000008b1d */ /* 0x000fec0000002000 */
[----:B-1----:R-:W-:-:S13]  /*0a40*/  ISETP.LE.AND P0, PT, R0, UR7, PT ;  /* 0x0000000700007c0c */ /* 0x002fda000bf03270 */
[----:B------:R-:W-:Y:S05]  /*0a50*/  @P0 EXIT ;  /* 0x000000000000094d */ /* 0x000fea0003800000 */
[----:B------:R-:W-:Y:S01]  /*0a60*/  VIADD R0, R2, 0xffffff80 ;  /* 0xffffff8002007836 */ /* 0x000fe20000000000 */
[----:B------:R-:W1:Y:S01]  /*0a70*/  S2UR UR4, SR_CgaCtaId ;  /* 0x00000000000479c3 */ /* 0x000e620000008800 */
[----:B------:R-:W-:Y:S01]  /*0a80*/  UMOV UR39, 0x400 ;  /* 0x0000040000277882 */ /* 0x000fe20000000000 */
[----:B------:R-:W-:Y:S01]  /*0a90*/  IMAD.MOV.U32 R18, RZ, RZ, 0x40 ;  /* 0x00000040ff127424 */ /* 0x000fe200078e00ff */
[----:B------:R-:W-:Y:S01]  /*0aa0*/  ULOP3.LUT UR38, UR46, 0x1, URZ, 0xfc, !UPT ;  /* 0x000000012e267892 */ /* 0x000fe2000f8efc3f */
[----:B------:R-:W-:Y:S01]  /*0ab0*/  SHF.R.S32.HI R3, RZ, 0x1f, R0 ;  /* 0x0000001fff037819 */ /* 0x000fe20000011400 */
[----:B------:R-:W-:Y:S01]  /*0ac0*/  UMOV UR37, URZ ;  /* 0x0000003f00257c82 */ /* 0x000fe20008000000 */
[----:B------:R-:W-:Y:S01]  /*0ad0*/  UMOV UR49, URZ ;  /* 0x0000003f00317c82 */ /* 0x000fe20008000000 */
[----:B------:R-:W-:Y:S01]  /*0ae0*/  UMOV UR36, URZ ;  /* 0x0000003f00247c82 */ /* 0x000fe20008000000 */
[CC--:B------:R-:W-:Y:S01]  /*0af0*/  LEA.HI R6, R3.reuse, R0.reuse, RZ, 0x4 ;  /* 0x0000000003067211 */ /* 0x0c0fe200078f20ff */
[----:B------:R-:W2:Y:S01]  /*0b00*/  S2UR UR6, SR_SWINHI ;  /* 0x00000000000679c3 */ /* 0x000ea20000002f00 */
[----:B------:R-:W-:-:S02]  /*0b10*/  LEA.HI R4, R3, R0, RZ, 0x7 ;  /* 0x0000000003047211 */ /* 0x000fc400078f38ff */
[----:B------:R-:W-:Y:S02]  /*0b20*/  LOP3.LUT R5, R6, 0xfffffff0, RZ, 0xc0, !PT ;  /* 0xfffffff006057812 */ /* 0x000fe400078ec0ff */
[----:B------:R-:W-:Y:S02]  /*0b30*/  LOP3.LUT R11, R4, 0xffffff80, RZ, 0xc0, !PT ;  /* 0xffffff80040b7812 */ /* 0x000fe400078ec0ff */
[----:B------:R-:W-:Y:S01]  /*0b40*/  SHF.R.S32.HI R9, RZ, 0x4, R6 ;  /* 0x00000004ff097819 */ /* 0x000fe20000011406 */
[C---:B------:R-:W-:Y:S01]  /*0b50*/  IMAD.IADD R7, R0.reuse, 0x1, -R5 ;  /* 0x0000000100077824 */ /* 0x040fe200078e0a05 */
[----:B------:R-:W-:Y:S01]  /*0b60*/  SHF.R.S32.HI R5, RZ, 0x7, R4 ;  /* 0x00000007ff057819 */ /* 0x000fe20000011404 */
[----:B------:R-:W-:Y:S01]  /*0b70*/  IMAD.IADD R11, R0, 0x1, -R11 ;  /* 0x00000001000b7824 */ /* 0x000fe200078e0a0b */
[----:B------:R-:W-:Y:S02]  /*0b80*/  LEA.HI R3, R3, R0, RZ, 0x5 ;  /* 0x0000000003037211 */ /* 0x000fe400078f28ff */
[----:B------:R-:W-:Y:S01]  /*0b90*/  SHF.R.S32.HI R4, RZ, 0x1f, R7 ;  /* 0x0000001fff047819 */ /* 0x000fe20000011407 */
[----:B------:R-:W-:Y:S01]  /*0ba0*/  IMAD.HI R8, R5, 0x55555556, RZ ;  /* 0x5555555605087827 */ /* 0x000fe200078e02ff */
[----:B------:R-:W-:Y:S01]  /*0bb0*/  LEA.HI R6, R6, R9, RZ, 0x1 ;  /* 0x0000000906067211 */ /* 0x000fe200078f08ff */
[----:B-1----:R-:W-:Y:S01]  /*0bc0*/  ULEA UR39, UR4, UR39, 0x18 ;  /* 0x0000002704277291 */ /* 0x002fe2000f8ec03f */
[----:B------:R-:W-:-:S02]  /*0bd0*/  LEA.HI R4, R4, R7, RZ, 0x3 ;  /* 0x0000000704047211 */ /* 0x000fc400078f18ff */
[----:B------:R-:W-:Y:S02]  /*0be0*/  LEA.HI R8, R8, R8, RZ, 0x1 ;  /* 0x0000000808087211 */ /* 0x000fe400078f08ff */
[C---:B------:R-:W-:Y:S01]  /*0bf0*/  LOP3.LUT R0, R4.reuse, 0xfffffff8, RZ, 0xc0, !PT ;  /* 0xfffffff804007812 */ /* 0x040fe200078ec0ff */
[----:B------:R-:W-:Y:S01]  /*0c00*/  IMAD.SHL.U32 R4, R4, 0x40, RZ ;  /* 0x0000004004047824 */ /* 0x000fe200078e00ff */
[----:B------:R-:W-:Y:S01]  /*0c10*/  LOP3.LUT R6, R6, 0x1ffffffe, RZ, 0xc0, !PT ;  /* 0x1ffffffe06067812 */ /* 0x000fe200078ec0ff */
[----:B------:R-:W-:Y:S01]  /*0c20*/  IMAD R137, R8, -0x3, R5 ;  /* 0xfffffffd08897824 */ /* 0x000fe200078e0205 */
[----:B------:R-:W-:Y:S01]  /*0c30*/  SHF.R.S32.HI R8, RZ, 0x5, R3 ;  /* 0x00000005ff087819 */ /* 0x000fe20000011403 */
[----:B------:R-:W-:Y:S01]  /*0c40*/  IMAD.IADD R0, R7, 0x1, -R0 ;  /* 0x0000000107007824 */ /* 0x000fe200078e0a00 */
[----:B------:R-:W-:Y:S01]  /*0c50*/  SHF.R.S32.HI R10, RZ, 0x1f, R11 ;  /* 0x0000001fff0a7819 */ /* 0x000fe2000001140b */
[----:B------:R-:W-:Y:S01]  /*0c60*/  IMAD.IADD R6, R9, 0x1, -R6 ;  /* 0x0000000109067824 */ /* 0x000fe200078e0a06 */
[----:B------:R-:W-:Y:S01]  /*0c70*/  LOP3.LUT R5, R4, 0x7ffffe00, RZ, 0xc0, !PT ;  /* 0x7ffffe0004057812 */ /* 0x000fe200078ec0ff */
[C---:B------:R-:W-:Y:S01]  /*0c80*/  IMAD.SHL.U32 R3, R0.reuse, 0x40, RZ ;  /* 0x0000004000037824 */ /* 0x040fe200078e00ff */
[----:B------:R-:W-:Y:S01]  /*0c90*/  R2P PR, R0, 0x6 ;  /* 0x0000000600007804 */ /* 0x000fe20000000000 */
[----:B------:R-:W-:Y:S01]  /*0ca0*/  IMAD.SHL.U32 R6, R6, 0x8, RZ ;  /* 0x0000000806067824 */ /* 0x000fe200078e00ff */
[----:B------:R-:W-:Y:S01]  /*0cb0*/  UMOV UR4, UR39 ;  /* 0x0000002700047c82 */ /* 0x000fe20008000000 */
[----:B--2---:R-:W-:Y:S01]  /*0cc0*/  UMOV UR5, UR6 ;  /* 0x0000000600057c82 */ /* 0x004fe20008000000 */
[C---:B------:R-:W-:Y:S01]  /*0cd0*/  IMAD R13, R8.reuse, 0x10, R7 ;  /* 0x00000010080d7824 */ /* 0x040fe200078e0207 */
[----:B------:R-:W-:Y:S01]  /*0ce0*/  LOP3.LUT R3, R3, 0x1c0, RZ, 0xc0, !PT ;  /* 0x000001c003037812 */ /* 0x000fe200078ec0ff */
[----:B------:R-:W-:Y:S01]  /*0cf0*/  IMAD R5, R8, 0x400, R5 ;  /* 0x0000040008057824 */ /* 0x000fe200078e0205 */
[----:B------:R-:W-:Y:S01]  /*0d00*/  LEA.HI R7, R10, R11, RZ, 0x2 ;  /* 0x0000000b0a077211 */ /* 0x000fe200078f10ff */
[----:B------:R-:W-:Y:S01]  /*0d10*/  IMAD.U32 R140, RZ, RZ, UR4 ;  /* 0x00000004ff8c7e24 */ /* 0x000fe2000f8e00ff */
[----:B------:R-:W-:Y:S01]  /*0d20*/  LOP3.LUT R4, R3, 0x8, R6, 0xf8, !PT ;  /* 0x0000000803047812 */ /* 0x000fe200078ef806 */
[----:B------:R-:W-:Y:S01]  /*0d30*/  IMAD.U32 R141, RZ, RZ, UR5 ;  /* 0x00000005ff8d7e24 */ /* 0x000fe2000f8e00ff */
[----:B------:R-:W-:Y:S01]  /*0d40*/  SHF.R.U32.HI R3, RZ, 0x3, R3 ;  /* 0x00000003ff037819 */ /* 0x000fe20000011603 */
[----:B------:R-:W-:Y:S01]  /*0d50*/  UMOV UR4, UR7 ;  /* 0x0000000700047c82 */ /* 0x000fe20008000000 */
[----:B------:R-:W-:-:S02]  /*0d60*/  SHF.R.S32.HI R9, RZ, 0x2, R7 ;  /* 0x00000002ff097819 */ /* 0x000fc40000011407 */
[----:B------:R-:W-:Y:S01]  /*0d70*/  LOP3.LUT R4, R4, R3, RZ, 0x3c, !PT ;  /* 0x0000000304047212 */ /* 0x000fe200078e3cff */
[----:B------:R-:W-:Y:S01]  /*0d80*/  IMAD.U32 R3, R13, 0x20, R6 ;  /* 0x000000200d037824 */ /* 0x000fe200078e0006 */
[----:B------:R-:W-:Y:S02]  /*0d90*/  SHF.R.S32.HI R12, RZ, 0x1f, R7 ;  /* 0x0000001fff0c7819 */ /* 0x000fe40000011407 */
[----:B------:R-:W-:Y:S01]  /*0da0*/  LEA.HI R10, R10, R11, RZ, 0x5 ;  /* 0x0000000b0a0a7211 */ /* 0x000fe200078f28ff */
[----:B------:R-:W-:Y:S01]  /*0db0*/  IMAD.IADD R4, R5, 0x1, R4 ;  /* 0x0000000105047824 */ /* 0x000fe200078e0204 */
[----:B------:R-:W-:Y:S01]  /*0dc0*/  LEA.HI R12, R12, R9, RZ, 0x3 ;  /* 0x000000090c0c7211 */ /* 0x000fe200078f18ff */
[----:B------:R-:W-:Y:S01]  /*0dd0*/  IMAD.WIDE R140, R3, 0x2, R140 ;  /* 0x00000002038c7825 */ /* 0x000fe200078e028c */
[----:B------:R-:W-:Y:S02]  /*0de0*/  SHF.R.S32.HI R10, RZ, 0x5, R10 ;  /* 0x00000005ff0a7819 */ /* 0x000fe4000001140a */
[----:B------:R-:W-:-:S02]  /*0df0*/  LOP3.LUT R12, R12, 0xfffffff8, RZ, 0xc0, !PT ;  /* 0xfffffff80c0c7812 */ /* 0x000fc400078ec0ff */
[----:B------:R-:W-:Y:S02]  /*0e00*/  LEA R136, R4, UR39, 0x1 ;  /* 0x0000002704887c11 */ /* 0x000fe4000f8e08ff */
[----:B------:R-:W-:Y:S01]  /*0e10*/  SEL R18, R18, 0xffffffc0, !P2 ;  /* 0xffffffc012127807 */ /* 0x000fe20005000000 */
[----:B------:R-:W-:Y:S01]  /*0e20*/  IMAD.IADD R9, R9, 0x1, -R12 ;  /* 0x0000000109097824 */ /* 0x000fe200078e0a0c */
[----:B------:R-:W-:Y:S01]  /*0e30*/  LOP3.LUT R0, R7, 0x7ffffffc, RZ, 0xc0, !PT ;  /* 0x7ffffffc07007812 */ /* 0x000fe200078ec0ff */
[C---:B------:R-:W-:Y:S02]  /*0e40*/  VIADD R22, R136.reuse, 0x21800 ;  /* 0x0002180088167836 */ /* 0x040fe40000000000 */
[----:B------:R-:W-:Y:S02]  /*0e50*/  VIADD R23, R136, 0x21820 ;  /* 0x0002182088177836 */ /* 0x000fe40000000000 */
[----:B------:R-:W-:Y:S02]  /*0e60*/  IMAD R10, R10, 0x10, R9 ;  /* 0x000000100a0a7824 */ /* 0x000fe400078e0209 */
[----:B------:R-:W-:-:S02]  /*0e70*/  @P1 VIADD R23, R22, 0xffffffe0 ;  /* 0xffffffe016171836 */ /* 0x000fc40000000000 */
[----:B------:R-:W-:Y:S02]  /*0e80*/  IMAD.IADD R22, R22, 0x1, R18 ;  /* 0x0000000116167824 */ /* 0x000fe400078e0212 */
[----:B------:R-:W-:Y:S02]  /*0e90*/  IMAD.IADD R19, R11, 0x1, -R0 ;  /* 0x000000010b137824 */ /* 0x000fe400078e0a00 */
[----:B------:R-:W-:Y:S02]  /*0ea0*/  IMAD R137, R137, 0x40, R10 ;  /* 0x0000004089897824 */ /* 0x000fe400078e020a */
[----:B------:R-:W-:Y:S02]  /*0eb0*/  IMAD.IADD R18, R18, 0x1, R23 ;  /* 0x0000000112127824 */ /* 0x000fe400078e0217 */
[----:B------:R-:W-:-:S07]  /*0ec0*/  VIADD R17, R23, 0x6000 ;  /* 0x0000600017117836 */ /* 0x000fce0000000000 */
.L_x_9001:
        /* <DEDUP_REMOVED lines=20> */
.L_x_8913:
[----:B------:R-:W-:Y:S01]  /*1010*/  ULDC UR6, c[0x0][0xdc4] ;  /* 0x0003710000067ab9 */ /* 0x000fe20000000800 */
[----:B------:R-:W-:Y:S01]  /*1020*/  UMOV UR48, UR7 ;  /* 0x0000000700307c82 */ /* 0x000fe20008000000 */
[----:B------:R-:W-:-:S11]  /*1030*/  UISETP.NE.AND UP0, UPT, UR6, 0x1, UPT ;  /* 0x000000010600788c */ /* 0x000fd6000bf05270 */
[----:B------:R-:W-:Y:S02]  /*1040*/  @UP0 ULDC.64 UR10, c[0x0][0xdc8] ;  /* 0x00037200000a0ab9 */ /* 0x000fe40000000a00 */
[----:B------:R-:W-:-:S04]  /*1050*/  UIMAD.WIDE.U32 UR4, UR7, UR10, URZ ;  /* 0x0000000a070472a5 */ /* 0x000fc8000f8e003f */
[----:B------:R-:W-:-:S04]  /*1060*/  @UP0 USHF.R.U32.HI UR48, URZ, UR11, UR5 ;  /* 0x0000000b3f300299 */ /* 0x000fc80008011605 */
[----:B------:R-:W-:-:S12]  /*1070*/  UIMAD UR4, UR48, UR6, URZ ;  /* 0x00000006300472a4 */ /* 0x000fd8000f8e023f */
.L_x_8914:
        /* <DEDUP_REMOVED lines=12> */
[----:B------:R-:W-:Y:S01]  /*1140*/  UIMAD UR42, UR42, 0xc0, URZ ;  /* 0x000000c02a2a78a4 */ /* 0x000fe2000f8e023f */
        /* <DEDUP_REMOVED lines=28> */
.L_x_8916:
[----:B------:R-:W-:-:S11]  /*1310*/  UISETP.NE.AND UP0, UPT, UR5, 0x1, UPT ;  /* 0x000000010500788c */ /* 0x000fd6000bf05270 */
[----:B------:R-:W-:Y:S02]  /*1320*/  @UP0 ULDC.64 UR12, c[0x0][0x9e8] ;  /* 0x00027a00000c0ab9 */ /* 0x000fe40000000a00 */
[----:B------:R-:W-:-:S04]  /*1330*/  UIMAD.WIDE.U32 UR6, UR4, UR12, URZ ;  /* 0x0000000c040672a5 */ /* 0x000fc8000f8e003f */
[----:B------:R-:W-:-:S12]  /*1340*/  @UP0 USHF.R.U32.HI UR4, URZ, UR13, UR7 ;  /* 0x0000000d3f040299 */ /* 0x000fd80008011607 */
.L_x_8917:
[----:B------:R-:W-:-:S06]  /*1350*/  UIMAD UR4, UR4, UR5, UR5 ;  /* 0x00000005040472a4 */ /* 0x000fcc000f8e0205 */
[----:B------:R-:W-:-:S07]  /*1360*/  VIMNMX R0, R0, UR4, PT ;  /* 0x0000000400007c48 */ /* 0x000fce000bfe0100 */
.L_x_8915:
        /* <DEDUP_REMOVED lines=25> */
.L_x_8919:
[----:B------:R-:W-:-:S11]  /*1500*/  UISETP.NE.AND UP0, UPT, UR5, 0x1, UPT ;  /* 0x000000010500788c */ /* 0x000fd6000bf05270 */
[----:B------:R-:W-:Y:S02]  /*1510*/  @UP0 ULDC.64 UR10, c[0x0][0x9e8] ;  /* 0x00027a00000a0ab9 */ /* 0x000fe40000000a00 */
[----:B------:R-:W-:-:S04]  /*1520*/  UIMAD.WIDE.U32 UR6, UR4, UR10, URZ ;  /* 0x0000000a040672a5 */ /* 0x000fc8000f8e003f */
[----:B------:R-:W-:-:S12]  /*1530*/  @UP0 USHF.R.U32.HI UR4, URZ, UR11, UR7 ;  /* 0x0000000b3f040299 */ /* 0x000fd80008011607 */
.L_x_8920:
[----:B------:R-:W-:-:S04]  /*1540*/  UIMAD UR4, UR4, UR5, URZ ;  /* 0x00000005040472a4 */ /* 0x000fc8000f8e023f */
[----:B------:R-:W-:-:S04]  /*1550*/  UISETP.LT.AND UP0, UPT, UR8, UR4, UPT ;  /* 0x000000040800728c */ /* 0x000fc8000bf01270 */
[----:B------:R-:W-:-:S12]  /*1560*/  USEL UR8, UR8, UR4, !UP0 ;  /* 0x0000000408087287 */ /* 0x000fd8000c000000 */
.L_x_8918:
[----:B------:R-:W-:Y:S01]  /*1570*/  USHF.R.S32.HI UR4, URZ, 0x1f, UR8 ;  /* 0x0000001f3f047899 */ /* 0x000fe20008011408 */
[----:B------:R-:W-:Y:S01]  /*1580*/  PLOP3.LUT P0, PT, PT, PT, PT, 0x80, 0x0 ;  /* 0x000000000000781c */ /* 0x000fe20003f0f070 */
[----:B------:R-:W-:Y:S01]  /*1590*/  IMAD.MOV.U32 R0, RZ, RZ, RZ ;  /* 0x000000ffff007224 */ /* 0x000fe200078e00ff */
[----:B------:R-:W-:Y:S01]  /*15a0*/  CS2R R134, SRZ ;  /* 0x0000000000867805 */ /* 0x000fe2000001ff00 */
[----:B------:R-:W-:Y:S01]  /*15b0*/  ULEA.HI UR4, UR4, UR8, URZ, 0x7 ;  /* 0x0000000804047291 */ /* 0x000fe2000f8f383f */
[----:B------:R-:W-:Y:S01]  /*15c0*/  IMAD.MOV.U32 R3, RZ, RZ, RZ ;  /* 0x000000ffff037224 */ /* 0x000fe200078e00ff */
[----:B------:R-:W-:Y:S02]  /*15d0*/  CS2R R132, SRZ ;  /* 0x0000000000847805 */ /* 0x000fe4000001ff00 */
[----:B------:R-:W-:Y:S01]  /*15e0*/  CS2R R130, SRZ ;  /* 0x0000000000827805 */ /* 0x000fe2000001ff00 */
[----:B------:R-:W-:Y:S01]  /*15f0*/  USHF.R.S32.HI UR4, URZ, 0x7, UR4 ;  /* 0x000000073f047899 */ /* 0x000fe20008011404 */
[----:B------:R-:W-:Y:S01]  /*1600*/  CS2R R128, SRZ ;  /* 0x0000000000807805 */ /* 0x000fe2000001ff00 */
[----:B------:R-:W-:Y:S01]  /*1610*/  IMAD.MOV.U32 R123, RZ, RZ, RZ ;  /* 0x000000ffff7b7224 */ /* 0x000fe200078e00ff */
[----:B------:R-:W-:Y:S01]  /*1620*/  CS2R R124, SRZ ;  /* 0x00000000007c7805 */ /* 0x000fe2000001ff00 */
[----:B------:R-:W-:Y:S01]  /*1630*/  UISETP.LT.AND UP0, UPT, URZ, UR4, UPT ;  /* 0x000000043f00728c */ /* 0x000fe2000bf01270 */
[----:B------:R-:W-:Y:S01]  /*1640*/  IMAD.MOV.U32 R126, RZ, RZ, RZ ;  /* 0x000000ffff7e7224 */ /* 0x000fe200078e00ff */
[----:B------:R-:W-:-:S02]  /*1650*/  CS2R R26, SRZ ;  /* 0x00000000001a7805 */ /* 0x000fc4000001ff00 */
[----:B------:R-:W-:Y:S01]  /*1660*/  CS2R R120, SRZ ;  /* 0x0000000000787805 */ /* 0x000fe2000001ff00 */
[----:B------:R-:W-:Y:S01]  /*1670*/  USEL UR40, URZ, UR4, !UP0 ;  /* 0x000000043f287287 */ /* 0x000fe2000c000000 */
[----:B------:R-:W-:Y:S01]  /*1680*/  CS2R R14, SRZ ;  /* 0x00000000000e7805 */ /* 0x000fe2000001ff00 */
[----:B------:R-:W-:Y:S01]  /*1690*/  IMAD.MOV.U32 R118, RZ, RZ, RZ ;  /* 0x000000ffff767224 */ /* 0x000fe200078e00ff */
[----:B------:R-:W-:Y:S01]  /*16a0*/  CS2R R114, SRZ ;  /* 0x0000000000727805 */ /* 0x000fe2000001ff00 */
[----:B------:R-:W-:Y:S01]  /*16b0*/  IMAD.MOV.U32 R117, RZ, RZ, RZ ;  /* 0x000000ffff757224 */ /* 0x000fe200078e00ff */
        /* <DEDUP_REMOVED lines=12> */
[----:B------:R-:W-:Y:S01]  /*1780*/  CS2R R90, SRZ ;  /* 0x00000000005a7805 */ /* 0x000fe2000001ff00 */
[----:B------:R-:W-:Y:S02]  /*1790*/  IMAD.MOV.U32 R9, RZ, RZ, RZ ;  /* 0x000000ffff097224 */ /* 0x000fe400078e00ff */
[----:B------:R-:W-:Y:S02]  /*17a0*/  IMAD.MOV.U32 R89, RZ, RZ, RZ ;  /* 0x000000ffff597224 */ /* 0x000fe400078e00ff */
[----:B------:R-:W-:Y:S01]  /*17b0*/  IMAD.MOV.U32 R28, RZ, RZ, RZ ;  /* 0x000000ffff1c7224 */ /* 0x000fe200078e00ff */
[----:B------:R-:W-:Y:S06]  /*17c0*/  @!P1 BRA `(.L_x_8921) ;  /* 0x000000c000cc9947 */ /* 0x000fec0003800000 */
[----:B------:R-:W-:-:S05]  /*17d0*/  VIADD R0, R2, 0xffffff80 ;  /* 0xffffff8002007836 */ /* 0x000fca0000000000 */
[----:B------:R-:W-:-:S04]  /*17e0*/  SHF.R.S32.HI R3, RZ, 0x1f, R0 ;  /* 0x0000001fff037819 */ /* 0x000fc80000011400 */
[----:B------:R-:W-:-:S04]  /*17f0*/  LEA.HI R3, R3, R0, RZ, 0x7 ;  /* 0x0000000003037211 */ /* 0x000fc800078f38ff */
[----:B------:R-:W-:-:S06]  /*1800*/  SHF.R.S32.HI R3, RZ, 0x7, R3 ;  /* 0x00000007ff037819 */ /* 0x000fcc0000011403 */
[----:B------:R-:W1:Y:S02]  /*1810*/  SHFL.IDX PT, R3, R3, RZ, 0x1f ;  /* 0x00001fff03037589 */ /* 0x000e6400000e0000 */
[----:B-1----:R-:W-:-:S13]  /*1820*/  R2UR UR45, R3 ;  /* 0x00000000032d72ca */ /* 0x002fda00000e0000 */
[----:B------:R-:W-:-:S04]  /*1830*/  UIMAD.WIDE UR4, UR45, 0x55555556, URZ ;  /* 0x555555562d0478a5 */ /* 0x000fc8000f8e023f */
[----:B------:R-:W-:Y:S02]  /*1840*/  ULEA.HI UR52, UR5, UR5, URZ, 0x1 ;  /* 0x0000000505347291 */ /* 0x000fe4000f8f083f */
[----:B------:R-:W-:Y:S02]  /*1850*/  UIADD3 UR5, UR39, 0x21800, URZ ;  /* 0x0002180027057890 */ /* 0x000fe4000fffe03f */
[----:B------:R-:W-:Y:S02]  /*1860*/  UIMAD UR52, UR52, -0x3, UR45 ;  /* 0xfffffffd343478a4 */ /* 0x000fe4000f8e022d */
[----:B------:R-:W-:Y:S02]  /*1870*/  ULOP3.LUT UP0, URZ, UR5, 0x3ff, URZ, 0xc0, !UPT ;  /* 0x000003ff053f7892 */ /* 0x000fe4000f80c03f */
[----:B------:R-:W-:Y:S02]  /*1880*/  ULEA UR4, UR52, UR39, 0xc ;  /* 0x0000002734047291 */ /* 0x000fe4000f8e603f */
[----:B------:R-:W-:-:S02]  /*1890*/  ULEA UR5, UR52, UR5, 0xd ;  /* 0x0000000534057291 */ /* 0x000fc4000f8e683f */
[----:B------:R-:W-:Y:S01]  /*18a0*/  PLOP3.LUT P0, PT, PT, PT, UP0, 0x80, 0x0 ;  /* 0x000000000000781c */ /* 0x000fe20003f0f008 */
[----:B------:R-:W-:Y:S02]  /*18b0*/  UIADD3 UR4, UR4, 0xc400, URZ ;  /* 0x0000c40004047890 */ /* 0x000fe4000fffe03f */
[----:B------:R-:W-:Y:S02]  /*18c0*/  USHF.R.U32.HI UR5, URZ, 0x4, UR5 ;  /* 0x000000043f057899 */ /* 0x000fe40008011605 */
[----:B------:R-:W-:Y:S02]  /*18d0*/  USHF.R.U32.HI UR4, URZ, 0x4, UR4 ;  /* 0x000000043f047899 */ /* 0x000fe40008011604 */
[----:B------:R-:W-:Y:S02]  /*18e0*/  ULOP3.LUT UR41, UR5, 0x3fff, URZ, 0xc0, !UPT ;  /* 0x00003fff05297892 */ /* 0x000fe4000f8ec03f */
[----:B------:R-:W-:-:S04]  /*18f0*/  ULOP3.LUT UR54, UR4, 0x3fff, URZ, 0xc0, !UPT ;  /* 0x00003fff04367892 */ /* 0x000fc8000f8ec03f */
[----:B------:R-:W-:Y:S08]  /*1900*/  @!P0 BRA `(.L_x_8922) ;  /* 0x0000000000408947 */ /* 0x000ff00003800000 */
        /* <DEDUP_REMOVED lines=16> */
.L_x_8922:
        /* <DEDUP_REMOVED lines=9> */
.L_x_9066:
[----:B------:R-:W-:Y:S05]  /*1aa0*/  @!P0 BRA `(.L_x_8924) ;  /* 0x0000000000048947 */ /* 0x000fea0003800000 */
[----:B------:R-:W-:Y:S01]  /*1ab0*/  BPT.TRAP 0x1 ;  /* 0x000000040000795c */ /* 0x000fe20000300000 */
.L_x_8924:
[----:B------:R-:W-:Y:S02]  /*1ac0*/  IMAD.U32 R7, RZ, RZ, UR36 ;  /* 0x00000024ff077e24 */ /* 0x000fe4000f8e00ff */
[----:B-1----:R-:W-:-:S03]  /*1ad0*/  IMAD.U32 R0, RZ, RZ, UR49 ;  /* 0x00000031ff007e24 */ /* 0x002fc6000f8e00ff */
[----:B------:R-:W-:Y:S02]  /*1ae0*/  LEA R7, R7, UR39, 0x3 ;  /* 0x0000002707077c11 */ /* 0x000fe4000f8e18ff */
[----:B------:R-:W-:-:S04]  /*1af0*/  SHF.L.U32 R0, R0, 0x1f, RZ ;  /* 0x0000001f00007819 */ /* 0x000fc800000006ff */
[----:B------:R1:W2:Y:S01]  /*1b00*/  SYNCS.PHASECHK.TRANS64.TRYWAIT P2, [R7+URZ+0x2d830], R0 ;  /* 0x02d83000070075a7 */ /* 0x0002a2000804017f */
[----:B------:R-:W-:Y:S05]  /*1b10*/  @!P0 BRA `(.L_x_8925) ;  /* 0x0000000000048947 */ /* 0x000fea0003800000 */
[----:B------:R-:W-:Y:S01]  /*1b20*/  BPT.TRAP 0x1 ;  /* 0x000000040000795c */ /* 0x000fe20000300000 */
.L_x_8925:
[----:B------:R-:W-:Y:S01]  /*1b30*/  LOP3.LUT P1, RZ, R2, 0x7f, RZ, 0xc0, !PT ;  /* 0x0000007f02ff7812 */ /* 0x000fe2000782c0ff */
[----:B--2---:R-:W-:-:S12]  /*1b40*/  @P2 BRA `(.L_x_8926) ;  /* 0x0000000000082947 */ /* 0x004fd80003800000 */
[----:B------:R-:W2:Y:S02]  /*1b50*/  SYNCS.PHASECHK.TRANS64.TRYWAIT P2, [R7+URZ+0x2d830], R0 ;  /* 0x02d83000070075a7 */ /* 0x000ea4000804017f */
[----:B--2---:R-:W-:Y:S05]  /*1b60*/  @!P2 BRA `(.L_x_8927) ;  /* 0x0000010000b8a947 */ /* 0x004fea0003800000 */
.L_x_8926:
[----:B------:R-:W-:Y:S05]  /*1b70*/  WARPSYNC.ALL ;  /* 0x0000000000007948 */ /* 0x000fea0003800000 */
[----:B------:R-:W-:Y:S01]  /*1b80*/  UIADD3 UR4, UR39, 0x15400, URZ ;  /* 0x0001540027047890 */ /* 0x000fe2000fffe03f */
[----:B------:R-:W-:Y:S01]  /*1b90*/  WARPGROUP.ARRIVE ;  /* 0x00000000000079c5 */ /* 0x000fe20000000000 */
[----:B------:R-:W-:Y:S01]  /*1ba0*/  UMOV UR5, 0x80000020 ;  /* 0x8000002000057882 */ /* 0x000fe20000000000 */
[----:B------:R-:W-:Y:S01]  /*1bb0*/  UMOV UR7, 0x80000020 ;  /* 0x8000002000077882 */ /* 0x000fe20000000000 */
[----:B------:R-:W-:Y:S01]  /*1bc0*/  USHF.R.U32.HI UR4, URZ, 0x4, UR4 ;  /* 0x000000043f047899 */ /* 0x000fe20008011604 */
[----:B------:R-:W3:Y:S01]  /*1bd0*/  LDC R5, c[0x0][0x2e0] ;  /* 0x0000b800ff057b82 */ /* 0x000ee20000000800 */
[----:B------:R-:W-:Y:S01]  /*1be0*/  UMOV UR9, 0x80000020 ;  /* 0x8000002000097882 */ /* 0x000fe20000000000 */
[----:B------:R-:W-:Y:S01]  /*1bf0*/  UMOV UR11, 0x80000020 ;  /* 0x80000020000b7882 */ /* 0x000fe20000000000 */
[----:B------:R-:W-:Y:S01]  /*1c00*/  ULOP3.LUT UR4, UR4, 0x3fff, URZ, 0xc0, !UPT ;  /* 0x00003fff04047892 */ /* 0x000fe2000f8ec03f */
[----:B------:R-:W-:Y:S01]  /*1c10*/  IMAD.MOV.U32 R3, RZ, RZ, -0x80 ;  /* 0xffffff80ff037424 */ /* 0x000fe200078e00ff */
[----:B------:R-:W-:Y:S01]  /*1c20*/  UMOV UR13, 0x80000020 ;  /* 0x80000020000d7882 */ /* 0x000fe20000000000 */
[----:B------:R-:W-:Y:S01]  /*1c30*/  UMOV UR15, 0x80000020 ;  /* 0x80000020000f7882 */ /* 0x000fe20000000000 */
[----:B------:R-:W-:Y:S01]  /*1c40*/  ULOP3.LUT UR32, UR4, 0x10000, URZ, 0xfc, !UPT ;  /* 0x0001000004207892 */ /* 0x000fe2000f8efc3f */
[----:B------:R-:W4:Y:S01]  /*1c50*/  LDC R4, c[0x0][0x288] ;  /* 0x0000a200ff047b82 */ /* 0x000f220000000800 */
[----:B------:R-:W-:Y:S01]  /*1c60*/  ULOP3.LUT UR4, UR54, 0x10000, URZ, 0xfc, !UPT ;  /* 0x0001000036047892 */ /* 0x000fe2000f8efc3f */
[----:B-12---:R-:W-:Y:S01]  /*1c70*/  @!P1 VIADD R0, R7, 0x2d840 ;  /* 0x0002d84007009836 */ /* 0x006fe20000000000 */
[----:B------:R-:W-:Y:S01]  /*1c80*/  UIMAD UR6, UR36, 0x600, UR32 ;  /* 0x00000600240678a4 */ /* 0x000fe2000f8e0220 */
[C---:B------:R-:W-:Y:S01]  /*1c90*/  IMAD R12, R88.reuse, R3, 0x80 ;  /* 0x00000080580c7424 */ /* 0x040fe200078e0203 */
[----:B------:R-:W-:Y:S01]  /*1ca0*/  UIADD3 UR8, UR4, 0x2, URZ ;  /* 0x0000000204087890 */ /* 0x000fe2000fffe03f */
[----:B------:R-:W-:Y:S01]  /*1cb0*/  LEA R10, R88, 0xffffff80, 0x7 ;  /* 0xffffff80580a7811 */ /* 0x000fe200078e38ff */
[----:B------:R-:W-:Y:S01]  /*1cc0*/  UIADD3 UR10, UR6, 0x2, URZ ;  /* 0x00000002060a7890 */ /* 0x000fe2000fffe03f */
[----:B------:R-:W-:Y:S01]  /*1cd0*/  @!P1 PRMT R0, RZ, 0x654, R0 ;  /* 0x00000654ff009816 */ /* 0x000fe20000000000 */
[----:B------:R-:W-:-:S02]  /*1ce0*/  UIADD3 UR12, UR4, 0x300, URZ ;  /* 0x00000300040c7890 */ /* 0x000fc4000fffe03f */
[----:B------:R-:W-:Y:S02]  /*1cf0*/  UIADD3 UR14, UR6, 0x200, URZ ;  /* 0x00000200060e7890 */ /* 0x000fe4000fffe03f */
[----:B------:R-:W-:Y:S01]  /*1d00*/  HGMMA.64x128x16.F32 R24, gdesc[UR4], RZ, !UPT, gsb0 ;  /* 0x01e00000041879f0 */ /* 0x000fe2000c0008ff */
[----:B------:R-:W-:Y:S02]  /*1d10*/  UIADD3 UR16, UR4, 0x302, URZ ;  /* 0x0000030204107890 */ /* 0x000fe4000fffe03f */
[----:B------:R-:W-:Y:S01]  /*1d20*/  UIADD3 UR18, UR6, 0x202, URZ ;  /* 0x0000020206127890 */ /* 0x000fe2000fffe03f */
[----:B---3--:R-:W-:Y:S01]  /*1d30*/  IMAD R3, R5, UR47, R12 ;  /* 0x0000002f05037c24 */ /* 0x008fe2000f8e020c */
        /* <DEDUP_REMOVED lines=11> */
[----:B------:R-:W-:Y:S01]  /*1df0*/  ULDC.64 UR6, c[0x0][0x9e0] ;  /* 0x0002780000067ab9 */ /* 0x000fe20000000a00 */
[----:B------:R-:W-:Y:S01]  /*1e00*/  ULDC UR35, c[0x0][0x9dc] ;  /* 0x0002770000237ab9 */ /* 0x000fe20000000800 */
[----:B------:R-:W-:-:S06]  /*1e10*/  UISETP.GE.AND UP0, UPT, UR7, 0x1, UPT ;  /* 0x000000010700788c */ /* 0x000fcc000bf06270 */
[----:B------:R-:W-:Y:S01]  /*1e20*/  PLOP3.LUT P2, PT, PT, PT, UP0, 0x40, 0x0 ;  /* 0x000000000000781c */ /* 0x000fe20003f4e808 */
[----:B------:R-:W-:Y:S02]  /*1e30*/  WARPGROUP.DEPBAR.LE gsb0, 0x0 ;  /* 0x00008000000079c5 */ /* 0x000fe40000010000 */
[----:B------:R-:W-:-:S06]  /*1e40*/  WARPGROUP.ARRIVE ;  /* 0x00000000000079c5 */ /* 0x000fcc0000000000 */
[----:B------:R-:W-:Y:S01]  /*1e50*/  HGMMA.64x128x16.F32 R24, gdesc[UR8], R24, gsb0 ;  /* 0x01e00000081879f0 */ /* 0x000fe20008000818 */
[----:B------:R-:W-:Y:S02]  /*1e60*/  ULOP3.LUT UR10, URZ, UR35, URZ, 0x33, !UPT ;  /* 0x000000233f0a7292 */ /* 0x000fe4000f8e333f */
        /* <DEDUP_REMOVED lines=14> */
[----:B----4-:R-:W-:-:S05]  /*1f50*/  IADD3 R0, R3, 0x1, -R4 ;  /* 0x0000000103007810 */ /* 0x010fca0007ffe804 */
[----:B------:R-:W-:Y:S02]  /*1f60*/  IMAD R6, R19, -0x2, R0 ;  /* 0xfffffffe13067824 */ /* 0x000fe400078e0200 */
[----:B------:R-:W-:Y:S02]  /*1f70*/  VIADD R0, R137, UR42 ;  /* 0x0000002a89007c36 */ /* 0x000fe40008000000 */
[C---:B------:R-:W-:Y:S02]  /*1f80*/  VIADD R14, R6.reuse, UR6 ;  /* 0x00000006060e7c36 */ /* 0x040fe40008000000 */
[----:B------:R-:W-:-:S03]  /*1f90*/  VIADD R13, R6, UR10 ;  /* 0x0000000a060d7c36 */ /* 0x000fc60008000000 */
[----:B------:R-:W-:Y:S01]  /*1fa0*/  VIADDMNMX R3, R0, R14, R11, PT ;  /* 0x0000000e00037246 */ /* 0x000fe2000380010b */
[----:B------:R-:W-:Y:S01]  /*1fb0*/  IMAD.IADD R6, R13, 0x1, R0 ;  /* 0x000000010d067824 */ /* 0x000fe200078e0200 */
        /* <DEDUP_REMOVED lines=14> */
.L_x_8930:
[----:B------:R-:W-:-:S06]  /*20a0*/  UISETP.NE.AND UP1, UPT, UR7, 0x1, UPT ;  /* 0x000000010700788c */ /* 0x000fcc000bf25270 */
[----:B------:R-:W-:-:S05]  /*20b0*/  PLOP3.LUT P2, PT, PT, PT, UP1, 0x80, 0x0 ;  /* 0x000000000000781c */ /* 0x000fca0003f4f018 */
[----:B------:R-:W-:-:S08]  /*20c0*/  @UP1 ULDC.64 UR10, c[0x0][0x9e8] ;  /* 0x00027a00000a1ab9 */ /* 0x000fd00000000a00 */
[----:B------:R-:W-:-:S05]  /*20d0*/  @P2 IMAD.HI.U32 R8, R7, UR10, RZ ;  /* 0x0000000a07082c27 */ /* 0x000fca000f8e00ff */
[----:B------:R-:W-:-:S07]  /*20e0*/  @P2 SHF.R.U32.HI R7, RZ, UR11, R8 ;  /* 0x0000000bff072c19 */ /* 0x000fce0008011608 */
.L_x_8931:
[----:B------:R-:W-:Y:S05]  /*20f0*/  BSYNC B0 ;  /* 0x0000000000007941 */ /* 0x000fea0003800000 */
.L_x_8929:
[----:B------:R-:W-:-:S04]  /*2100*/  IMAD R8, R7, UR7, -R10 ;  /* 0x0000000707087c24 */ /* 0x000fc8000f8e0a0a */
[----:B------:R-:W-:-:S05]  /*2110*/  IMAD R8, R19, -0x2, R8 ;  /* 0xfffffffe13087824 */ /* 0x000fca00078e0208 */
[----:B------:R-:W-:Y:S02]  /*2120*/  VIMNMX R6, R6, R8, !PT ;  /* 0x0000000806067248 */ /* 0x000fe40007fe0100 */
[----:B------:R-:W-:-:S07]  /*2130*/  VIADDMNMX R3, R8, UR7, R3, PT ;  /* 0x0000000708037c46 */ /* 0x000fce000b800103 */
.L_x_8928:
[C---:B------:R-:W-:Y:S02]  /*2140*/  ISETP.GE.AND P4, PT, R12.reuse, 0x9, PT ;  /* 0x000000090c00780c */ /* 0x040fe40003f86270 */
[C---:B------:R-:W-:Y:S02]  /*2150*/  ISETP.GE.AND P2, PT, R12.reuse, 0x2, PT ;  /* 0x000000020c00780c */ /* 0x040fe40003f46270 */
[----:B------:R-:W-:Y:S02]  /*2160*/  ISETP.GE.AND P5, PT, R12, 0xa, PT ;  /* 0x0000000a0c00780c */ /* 0x000fe40003fa6270 */
[----:B------:R-:W-:Y:S02]  /*2170*/  LOP3.LUT R138, R138, 0xfffffffd, RZ, 0xc0, !PT ;  /* 0xfffffffd8a8a7812 */ /* 0x000fe400078ec0ff */
[----:B------:R-:W-:-:S04]  /*2180*/  ISETP.GT.AND P3, PT, R6, 0x1, !P2 ;  /* 0x000000010600780c */ /* 0x000fc80005764270 */
[----:B------:R-:W-:Y:S02]  /*2190*/  ISETP.LT.OR P3, PT, R3, 0x2, P3 ;  /* 0x000000020300780c */ /* 0x000fe40001f61670 */
[----:B------:R-:W-:Y:S02]  /*21a0*/  @P4 LOP3.LUT R138, R138, 0x2, RZ, 0xfc, !PT ;  /* 0x000000028a8a4812 */ /* 0x000fe400078efcff */
[----:B------:R-:W-:Y:S02]  /*21b0*/  FSEL R25, R25, -INF , !P3 ;  /* 0xff80000019197808 */ /* 0x000fe40005800000 */
[----:B------:R-:W-:Y:S02]  /*21c0*/  LOP3.LUT R138, R138, 0xfffffffb, RZ, 0xc0, !PT ;  /* 0xfffffffb8a8a7812 */ /* 0x000fe400078ec0ff */
[----:B------:R-:W-:Y:S02]  /*21d0*/  ISETP.GT.AND P4, PT, R6, 0x8, !P4 ;  /* 0x000000080600780c */ /* 0x000fe40006784270 */
[----:B------:R-:W-:-:S02]  /*21e0*/  @P5 LOP3.LUT R138, R138, 0x4, RZ, 0xfc, !PT ;  /* 0x000000048a8a5812 */ /* 0x000fc400078efcff */
[----:B------:R-:W-:Y:S02]  /*21f0*/  ISETP.GT.AND P3, PT, R6, 0x9, !P5 ;  /* 0x000000090600780c */ /* 0x000fe40006f64270 */
[----:B------:R-:W-:Y:S02]  /*2200*/  ISETP.GE.AND P5, PT, R12, 0x11, PT ;  /* 0x000000110c00780c */ /* 0x000fe40003fa6270 */
[C---:B------:R-:W-:Y:S02]  /*2210*/  ISETP.LT.OR P4, PT, R3.reuse, 0x9, P4 ;  /* 0x000000090300780c */ /* 0x040fe40002781670 */
[----:B------:R-:W-:Y:S02]  /*2220*/  ISETP.LT.OR P3, PT, R3, 0xa, P3 ;  /* 0x0000000a0300780c */ /* 0x000fe40001f61670 */
[----:B------:R-:W-:Y:S02]  /*2230*/  FSEL R28, R28, -INF , !P4 ;  /* 0xff8000001c1c7808 */ /* 0x000fe40006000000 */
[----:B------:R-:W-:-:S02]  /*2240*/  ISETP.GE.AND P4, PT, R12, 0x12, PT ;  /* 0x000000120c00780c */ /* 0x000fc40003f86270 */
[----:B------:R-:W-:Y:S02]  /*2250*/  LOP3.LUT R138, R138, 0xfffffff7, RZ, 0xc0, !PT ;  /* 0xfffffff78a8a7812 */ /* 0x000fe400078ec0ff */
[----:B------:R-:W-:Y:S02]  /*2260*/  FSEL R29, R29, -INF , !P3 ;  /* 0xff8000001d1d7808 */ /* 0x000fe40005800000 */
[----:B------:R-:W-:Y:S02]  /*2270*/  ISETP.GT.AND P3, PT, R6, 0x10, !P5 ;  /* 0x000000100600780c */ /* 0x000fe40006f64270 */
[----:B------:R-:W-:Y:S02]  /*2280*/  @P5 LOP3.LUT R138, R138, 0x8, RZ, 0xfc, !PT ;  /* 0x000000088a8a5812 */ /* 0x000fe400078efcff */
[----:B------:R-:W-:Y:S02]  /*2290*/  ISETP.LT.OR P3, PT, R3, 0x11, P3 ;  /* 0x000000110300780c */ /* 0x000fe40001f61670 */
[----:B------:R-:W-:-:S02]  /*22a0*/  LOP3.LUT R138, R138, 0xfdffffff, RZ, 0xc0, !PT ;  /* 0xfdffffff8a8a7812 */ /* 0x000fc400078ec0ff */
[----:B------:R-:W-:Y:S02]  /*22b0*/  FSEL R32, R32, -INF , !P3 ;  /* 0xff80000020207808 */ /* 0x000fe40005800000 */
[----:B------:R-:W-:Y:S02]  /*22c0*/  @P4 LOP3.LUT R138, R138, 0x2000000, RZ, 0xfc, !PT ;  /* 0x020000008a8a4812 */ /* 0x000fe400078efcff */
[----:B------:R-:W-:Y:S02]  /*22d0*/  ISETP.GT.AND P3, PT, R6, 0x11, !P4 ;  /* 0x000000110600780c */ /* 0x000fe40006764270 */
[----:B------:R-:W-:Y:S02]  /*22e0*/  ISETP.GE.AND P4, PT, R12, 0x19, PT ;  /* 0x000000190c00780c */ /* 0x000fe40003f86270 */
[----:B------:R-:W-:Y:S02]  /*22f0*/  ISETP.LT.OR P3, PT, R3, 0x12, P3 ;  /* 0x000000120300780c */ /* 0x000fe40001f61670 */
[----:B------:R-:W-:-:S02]  /*2300*/  LOP3.LUT R138, R138, 0xfeffffff, RZ, 0xc0, !PT ;  /* 0xfeffffff8a8a7812 */ /* 0x000fc400078ec0ff */
[----:B------:R-:W-:Y:S02]  /*2310*/  FSEL R33, R33, -INF , !P3 ;  /* 0xff80000021217808 */ /* 0x000fe40005800000 */
[----:B------:R-:W-:-:S04]  /*2320*/  ISETP.GT.AND P3, PT, R6, 0x18, !P4 ;  /* 0x000000180600780c */ /* 0x000fc80006764270 */
[----:B------:R-:W-:Y:S02]  /*2330*/  ISETP.LT.OR P3, PT, R3, 0x19, P3 ;  /* 0x000000190300780c */ /* 0x000fe40001f61670 */
        /* <DEDUP_REMOVED lines=150> */
[----:B------:R-:W-:Y:S01]  /*2ca0*/  ISETP.LT.OR P6, PT, R3, 0x7a, P6 ;  /* 0x0000007a0300780c */ /* 0x000fe200037c1670 */
[----:B------:R-:W-:-:S03]  /*2cb0*/  VIADD R3, R0, 0x8 ;  /* 0x0000000800037836 */ /* 0x000fc60000000000 */
[----:B------:R-:W-:Y:S01]  /*2cc0*/  FSEL R85, R85, -INF , !P6 ;  /* 0xff80000055557808 */ /* 0x000fe20007000000 */
[----:B------:R-:W-:Y:S01]  /*2cd0*/  IMAD.IADD R8, R13, 0x1, R3 ;  /* 0x000000010d087824 */ /* 0x000fe200078e0203 */
[----:B------:R-:W-:Y:S02]  /*2ce0*/  PLOP3.LUT P6, PT, PT, PT, UP0, 0x40, 0x0 ;  /* 0x000000000000781c */ /* 0x000fe40003fce808 */
[----:B------:R-:W-:-:S11]  /*2cf0*/  VIADDMNMX R6, R3, R14, R11, PT ;  /* 0x0000000e03067246 */ /* 0x000fd6000380010b */
        /* <DEDUP_REMOVED lines=15> */
.L_x_8934:
[----:B------:R-:W-:-:S06]  /*2df0*/  UISETP.NE.AND UP1, UPT, UR7, 0x1, UPT ;  /* 0x000000010700788c */ /* 0x000fcc000bf25270 */
[----:B------:R-:W-:-:S05]  /*2e00*/  PLOP3.LUT P6, PT, PT, PT, UP1, 0x80, 0x0 ;  /* 0x000000000000781c */ /* 0x000fca0003fcf018 */
[----:B------:R-:W-:-:S08]  /*2e10*/  @UP1 ULDC.64 UR10, c[0x0][0x9e8] ;  /* 0x00027a00000a1ab9 */ /* 0x000fd00000000a00 */
[----:B------:R-:W-:Y:S01]  /*2e20*/  @P6 IMAD.HI.U32 R11, R7, UR10, RZ ;  /* 0x0000000a070b6c27 */ /* 0x000fe2000f8e00ff */
[----:B------:R-:W-:-:S13]  /*2e30*/  PLOP3.LUT P6, PT, PT, PT, UP1, 0x80, 0x0 ;  /* 0x000000000000781c */ /* 0x000fda0003fcf018 */
[----:B------:R-:W-:-:S07]  /*2e40*/  @P6 SHF.R.U32.HI R7, RZ, UR11, R11 ;  /* 0x0000000bff076c19 */ /* 0x000fce000801160b */
.L_x_8935:
[----:B------:R-:W-:Y:S05]  /*2e50*/  BSYNC B0 ;  /* 0x0000000000007941 */ /* 0x000fea0003800000 */
.L_x_8933:
[----:B------:R-:W-:-:S04]  /*2e60*/  IMAD R10, R7, UR7, -R10 ;  /* 0x00000007070a7c24 */ /* 0x000fc8000f8e0a0a */
[----:B------:R-:W-:-:S05]  /*2e70*/  IMAD R7, R19, -0x2, R10 ;  /* 0xfffffffe13077824 */ /* 0x000fca00078e020a */
[----:B------:R-:W-:Y:S02]  /*2e80*/  VIMNMX R8, R8, R7, !PT ;  /* 0x0000000708087248 */ /* 0x000fe40007fe0100 */
[----:B------:R-:W-:-:S07]  /*2e90*/  VIADDMNMX R6, R7, UR7, R6, PT ;  /* 0x0000000707067c46 */ /* 0x000fce000b800106 */
.L_x_8932:
[----:B------:R-:W-:Y:S01]  /*2ea0*/  ISETP.GT.AND P2, PT, R8, 0x1, !P2 ;  /* 0x000000010800780c */ /* 0x000fe20005744270 */
[----:B------:R-:W-:Y:S01]  /*2eb0*/  ULDC UR33, c[0x0][0x988] ;  /* 0x0002620000217ab9 */ /* 0x000fe20000000800 */
[----:B------:R-:W-:Y:S01]  /*2ec0*/  LOP3.LUT P6, RZ, R138, 0x8, RZ, 0xc0, !PT ;  /* 0x000000088aff7812 */ /* 0x000fe200078cc0ff */
[----:B------:R-:W-:Y:S01]  /*2ed0*/  IMAD R5, R5, UR47, -R4 ;  /* 0x0000002f05057c24 */ /* 0x000fe2000f8e0a04 */
[----:B------:R-:W-:Y:S02]  /*2ee0*/  ISETP.LT.OR P2, PT, R6, 0x2, P2 ;  /* 0x000000020600780c */ /* 0x000fe40001741670 */
[----:B------:R-:W-:Y:S02]  /*2ef0*/  FMNMX.FTZ R7, R9, R25, !PT ;  /* 0x0000001909077209 */ /* 0x000fe40007810000 */
[----:B------:R-:W-:Y:S02]  /*2f00*/  FSEL R27, R27, -INF , !P2 ;  /* 0xff8000001b1b7808 */ /* 0x000fe40005000000 */
[----:B------:R-:W-:-:S02]  /*2f10*/  LOP3.LUT P2, RZ, R138, 0x2, RZ, 0xc0, !PT ;  /* 0x000000028aff7812 */ /* 0x000fc4000784c0ff */
[----:B------:R-:W-:Y:S02]  /*2f20*/  FMNMX.FTZ R10, R28, R7, !PT ;  /* 0x000000071c0a7209 */ /* 0x000fe40007810000 */
[----:B------:R-:W-:Y:S02]  /*2f30*/  ISETP.GT.AND P2, PT, R8, 0x8, !P2 ;  /* 0x000000080800780c */ /* 0x000fe40005744270 */
[----:B------:R-:W-:Y:S02]  /*2f40*/  FMNMX.FTZ R7, R29, R10, !PT ;  /* 0x0000000a1d077209 */ /* 0x000fe40007810000 */
[----:B------:R-:W-:Y:S02]  /*2f50*/  ISETP.LT.OR P2, PT, R6, 0x9, P2 ;  /* 0x000000090600780c */ /* 0x000fe40001741670 */
[----:B------:R-:W-:Y:S02]  /*2f60*/  FMNMX.FTZ R10, R32, R7, !PT ;  /* 0x00000007200a7209 */ /* 0x000fe40007810000 */
        /* <DEDUP_REMOVED lines=67> */
[----:B------:R-:W-:Y:S01]  /*33a0*/  ISETP.GT.AND P3, PT, R8, 0x70, !P3 ;  /* 0x000000700800780c */ /* 0x000fe20005f64270 */
[----:B------:R-:W1:Y:S01]  /*33b0*/  SHFL.BFLY PT, R7, R10, 0x2, 0x1f ;  /* 0x0c401f000a077f89 */ /* 0x000e6200000e0000 */
[----:B------:R-:W-:Y:S02]  /*33c0*/  FSEL R50, R50, -INF , !P2 ;  /* 0xff80000032327808 */ /* 0x000fe40005000000 */
[----:B------:R-:W-:Y:S02]  /*33d0*/  LOP3.LUT P2, RZ, R138, 0x20000, RZ, 0xc0, !PT ;  /* 0x000200008aff7812 */ /* 0x000fe4000784c0ff */
[C---:B------:R-:W-:Y:S02]  /*33e0*/  ISETP.GT.AND P4, PT, R8.reuse, 0x71, !P4 ;  /* 0x000000710800780c */ /* 0x040fe40006784270 */
[----:B------:R-:W-:Y:S02]  /*33f0*/  ISETP.GT.AND P2, PT, R8, 0x31, !P2 ;  /* 0x000000310800780c */ /* 0x000fe40005744270 */
[----:B------:R-:W-:-:S02]  /*3400*/  ISETP.LT.OR P3, PT, R6, 0x71, P3 ;  /* 0x000000710600780c */ /* 0x000fc40001f61670 */
[----:B------:R-:W-:Y:S02]  /*3410*/  ISETP.LT.OR P2, PT, R6, 0x32, P2 ;  /* 0x000000320600780c */ /* 0x000fe40001741670 */
[----:B------:R-:W-:Y:S02]  /*3420*/  ISETP.GT.AND P5, PT, R8, 0x78, !P5 ;  /* 0x000000780800780c */ /* 0x000fe40006fa4270 */
[----:B------:R-:W-:Y:S02]  /*3430*/  FSEL R51, R51, -INF , !P2 ;  /* 0xff80000033337808 */ /* 0x000fe40005000000 */
[----:B------:R-:W-:Y:S02]  /*3440*/  LOP3.LUT P2, RZ, R138, 0x10000, RZ, 0xc0, !PT ;  /* 0x000100008aff7812 */ /* 0x000fe4000784c0ff */
[----:B------:R-:W-:Y:S02]  /*3450*/  ISETP.LT.OR P4, PT, R6, 0x72, P4 ;  /* 0x000000720600780c */ /* 0x000fe40002781670 */
[----:B------:R-:W-:-:S02]  /*3460*/  ISETP.GT.AND P2, PT, R8, 0x38, !P2 ;  /* 0x000000380800780c */ /* 0x000fc40005744270 */
[----:B------:R-:W-:Y:S02]  /*3470*/  FSEL R82, R82, -INF , !P3 ;  /* 0xff80000052527808 */ /* 0x000fe40005800000 */
[----:B------:R-:W-:Y:S02]  /*3480*/  ISETP.LT.OR P2, PT, R6, 0x39, P2 ;  /* 0x000000390600780c */ /* 0x000fe40001741670 */
[----:B-1----:R-:W-:Y:S02]  /*3490*/  FMNMX.FTZ R11, R10, R7, !PT ;  /* 0x000000070a0b7209 */ /* 0x002fe40007810000 */
[----:B------:R-:W-:Y:S02]  /*34a0*/  FSEL R54, R54, -INF , !P2 ;  /* 0xff80000036367808 */ /* 0x000fe40005000000 */
[----:B------:R-:W-:Y:S01]  /*34b0*/  ISETP.GT.AND P2, PT, R8, 0x39, !P6 ;  /* 0x000000390800780c */ /* 0x000fe20007744270 */
[----:B------:R-:W1:Y:S01]  /*34c0*/  SHFL.BFLY PT, R12, R11, 0x1, 0x1f ;  /* 0x0c201f000b0c7f89 */ /* 0x000e6200000e0000 */
[----:B------:R-:W-:-:S02]  /*34d0*/  LOP3.LUT P6, RZ, R138, 0x10, RZ, 0xc0, !PT ;  /* 0x000000108aff7812 */ /* 0x000fc400078cc0ff */
[C---:B------:R-:W-:Y:S02]  /*34e0*/  ISETP.LT.OR P2, PT, R6.reuse, 0x3a, P2 ;  /* 0x0000003a0600780c */ /* 0x040fe40001741670 */
[----:B------:R-:W-:Y:S02]  /*34f0*/  ISETP.LT.OR P5, PT, R6, 0x79, P5 ;  /* 0x000000790600780c */ /* 0x000fe40002fa1670 */
[----:B------:R-:W-:Y:S02]  /*3500*/  FSEL R55, R55, -INF , !P2 ;  /* 0xff80000037377808 */ /* 0x000fe40005000000 */
[----:B------:R-:W-:Y:S02]  /*3510*/  LOP3.LUT P2, RZ, R138, 0x4000, RZ, 0xc0, !PT ;  /* 0x000040008aff7812 */ /* 0x000fe4000784c0ff */
[----:B------:R-:W-:Y:S02]  /*3520*/  FSEL R83, R83, -INF , !P4 ;  /* 0xff80000053537808 */ /* 0x000fe40006000000 */
[----:B------:R-:W-:-:S02]  /*3530*/  ISETP.GT.AND P2, PT, R8, 0x40, !P2 ;  /* 0x000000400800780c */ /* 0x000fc40005744270 */
[----:B------:R-:W-:Y:S02]  /*3540*/  FSEL R86, R86, -INF , !P5 ;  /* 0xff80000056567808 */ /* 0x000fe40006800000 */
[----:B------:R-:W-:Y:S02]  /*3550*/  ISETP.LT.OR P2, PT, R6, 0x41, P2 ;  /* 0x000000410600780c */ /* 0x000fe40001741670 */
[----:B------:R-:W-:Y:S02]  /*3560*/  R2UR UR10, R5 ;  /* 0x00000000050a72ca */ /* 0x000fe400000e0000 */
[----:B------:R-:W-:Y:S02]  /*3570*/  FSEL R58, R58, -INF , !P2 ;  /* 0xff8000003a3a7808 */ /* 0x000fe40005000000 */
[----:B------:R-:W-:Y:S02]  /*3580*/  LOP3.LUT P2, RZ, R138, 0x2000, RZ, 0xc0, !PT ;  /* 0x000020008aff7812 */ /* 0x000fe4000784c0ff */
[----:B-1----:R-:W-:-:S02]  /*3590*/  FMNMX.FTZ R7, R11, R12, !PT ;  /* 0x0000000c0b077209 */ /* 0x002fc40007810000 */
[----:B------:R-:W-:-:S03]  /*35a0*/  ISETP.GT.AND P2, PT, R8, 0x41, !P2 ;  /* 0x000000410800780c */ /* 0x000fc60005744270 */
[----:B------:R-:W-:Y:S01]  /*35b0*/  FMUL.FTZ R90, R7, UR33 ;  /* 0x00000021075a7c20 */ /* 0x000fe20008410000 */
[----:B------:R-:W-:Y:S01]  /*35c0*/  ISETP.LT.OR P2, PT, R6, 0x42, P2 ;  /* 0x000000420600780c */ /* 0x000fe20001741670 */
[----:B------:R-:W-:-:S03]  /*35d0*/  UIADD3 UR10, UR42, UR10, URZ ;  /* 0x0000000a2a0a7290 */ /* 0x000fc6000fffe03f */
[----:B------:R-:W-:Y:S01]  /*35e0*/  FSEL R59, R59, -INF , !P2 ;  /* 0xff8000003b3b7808 */ /* 0x000fe20005000000 */
[----:B------:R-:W-:Y:S01]  /*35f0*/  UIADD3 UR6, UR10, UR6, URZ ;  /* 0x000000060a067290 */ /* 0x000fe2000fffe03f */
[----:B------:R-:W-:-:S04]  /*3600*/  LOP3.LUT P2, RZ, R138, 0x1000, RZ, 0xc0, !PT ;  /* 0x000010008aff7812 */ /* 0x000fc8000784c0ff */
[----:B------:R-:W-:-:S04]  /*3610*/  ISETP.GT.AND P2, PT, R8, 0x48, !P2 ;  /* 0x000000480800780c */ /* 0x000fc80005744270 */
[----:B------:R-:W-:-:S04]  /*3620*/  ISETP.LT.OR P2, PT, R6, 0x49, P2 ;  /* 0x000000490600780c */ /* 0x000fc80001741670 */
[----:B------:R-:W-:Y:S02]  /*3630*/  FSEL R62, R62, -INF , !P2 ;  /* 0xff8000003e3e7808 */ /* 0x000fe40005000000 */
        /* <DEDUP_REMOVED lines=32> */
[----:B------:R-:W-:-:S04]  /*3840*/  FSETP.NEU.FTZ.AND P2, PT, R7, -INF , PT ;  /* 0xff8000000700780b */ /* 0x000fc80003f5d000 */
[----:B------:R-:W-:Y:S02]  /*3850*/  FSEL R90, R90, RZ, P2 ;  /* 0x000000ff5a5a7208 */ /* 0x000fe40001000000 */
[----:B------:R-:W-:Y:S02]  /*3860*/  ISETP.GT.AND P2, PT, R8, RZ, !P6 ;  /* 0x000000ff0800720c */ /* 0x000fe40007744270 */
[----:B------:R-:W-:Y:S01]  /*3870*/  LOP3.LUT P6, RZ, R138, 0x8000000, RZ, 0xc0, !PT ;  /* 0x080000008aff7812 */ /* 0x000fe200078cc0ff */
[--C-:B------:R-:W-:Y:S01]  /*3880*/  FFMA.FTZ R12, R9, UR33, -R90.reuse ;  /* 0x00000021090c7c23 */ /* 0x100fe2000801085a */
[----:B------:R-:W-:Y:S01]  /*3890*/  ISETP.LT.OR P2, PT, R6, 0x1, P2 ;  /* 0x000000010600780c */ /* 0x000fe20001741670 */
[--C-:B------:R-:W-:Y:S01]  /*38a0*/  FFMA.FTZ R24, R32, UR33, -R90.reuse ;  /* 0x0000002120187c23 */ /* 0x100fe2000801085a */
[--C-:B------:R-:W-:Y:S01]  /*38b0*/  FFMA.FTZ R14, R28, UR33, -R90.reuse ;  /* 0x000000211c0e7c23 */ /* 0x100fe2000801085a */
[--C-:B------:R-:W-:Y:S01]  /*38c0*/  FFMA.FTZ R28, R40, UR33, -R90.reuse ;  /* 0x00000021281c7c23 */ /* 0x100fe2000801085a */
[----:B------:R-:W-:Y:S01]  /*38d0*/  FSEL R20, R26, -INF , !P2 ;  /* 0xff8000001a147808 */ /* 0x000fe20005000000 */
[--C-:B------:R-:W-:Y:S01]  /*38e0*/  FFMA.FTZ R26, R36, UR33, -R90.reuse ;  /* 0x00000021241a7c23 */ /* 0x100fe2000801085a */
[----:B------:R-:W-:Y:S01]  /*38f0*/  LOP3.LUT P2, RZ, R138, 0x4000000, RZ, 0xc0, !PT ;  /* 0x040000008aff7812 */ /* 0x000fe2000784c0ff */
[--C-:B------:R-:W-:Y:S01]  /*3900*/  FFMA.FTZ R11, R25, UR33, -R90.reuse ;  /* 0x00000021190b7c23 */ /* 0x100fe2000801085a */
[----:B------:R-:W-:Y:S01]  /*3910*/  FMNMX.FTZ R9, R20, R27, !PT ;  /* 0x0000001b14097209 */ /* 0x000fe20007810000 */
        /* <DEDUP_REMOVED lines=8> */
[----:B------:R-:W1:Y:S01]  /*39a0*/  MUFU.EX2 R11, R11 ;  /* 0x0000000b000b7308 */ /* 0x000e620000000800 */
[----:B------:R-:W-:Y:S01]  /*39b0*/  FSEL R79, R79, -INF , !P2 ;  /* 0xff8000004f4f7808 */ /* 0x000fe20005000000 */
[--C-:B------:R-:W-:Y:S01]  /*39c0*/  FFMA.FTZ R25, R37, UR33, -R90.reuse ;  /* 0x0000002125197c23 */ /* 0x100fe2000801085a */
[----:B------:R-:W-:Y:S01]  /*39d0*/  FMNMX.FTZ R10, R34, R9, !PT ;  /* 0x00000009220a7209 */ /* 0x000fe20007810000 */
[--C-:B------:R-:W-:Y:S01]  /*39e0*/  FFMA.FTZ R37, R49, UR33, -R90.reuse ;  /* 0x0000002131257c23 */ /* 0x100fe2000801085a */
[----:B------:R-:W-:Y:S01]  /*39f0*/  ISETP.GT.AND P6, PT, R8, 0x79, !P6 ;  /* 0x000000790800780c */ /* 0x000fe200077c4270 */
[--C-:B------:R-:W-:Y:S01]  /*3a00*/  FFMA.FTZ R49, R61, UR33, -R90.reuse ;  /* 0x000000213d317c23 */ /* 0x100fe2000801085a */
[----:B------:R-:W-:Y:S01]  /*3a10*/  FMNMX.FTZ R9, R35, R10, !PT ;  /* 0x0000000a23097209 */ /* 0x000fe20007810000 */
[----:B------:R-:W2:Y:S01]  /*3a20*/  MUFU.EX2 R14, R14 ;  /* 0x0000000e000e7308 */ /* 0x000ea20000000800 */
[----:B------:R-:W-:Y:S01]  /*3a30*/  ISETP.LT.OR P6, PT, R6, 0x7a, P6 ;  /* 0x0000007a0600780c */ /* 0x000fe200037c1670 */
[--C-:B------:R-:W-:Y:S01]  /*3a40*/  FFMA.FTZ R6, R60, UR33, -R90.reuse ;  /* 0x000000213c067c23 */ /* 0x100fe2000801085a */
[----:B------:R-:W-:Y:S01]  /*3a50*/  FMNMX.FTZ R10, R38, R9, !PT ;  /* 0x00000009260a7209 */ /* 0x000fe20007810000 */
[--C-:B------:R-:W-:Y:S01]  /*3a60*/  FFMA.FTZ R29, R41, UR33, -R90.reuse ;  /* 0x00000021291d7c23 */ /* 0x100fe2000801085a */
[----:B------:R-:W-:Y:S01]  /*3a70*/  FSEL R87, R87, -INF , !P6 ;  /* 0xff80000057577808 */ /* 0x000fe20007000000 */
        /* <DEDUP_REMOVED lines=18> */
[----:B------:R-:W-:Y:S03]  /*3ba0*/  MUFU.EX2 R21, R21 ;  /* 0x0000001500157308 */ /* 0x000fe60000000800 */
[----:B------:R-:W-:-:S04]  /*3bb0*/  FMNMX.FTZ R10, R50, R9, !PT ;  /* 0x00000009320a7209 */ /* 0x000fc80007810000 */
[----:B------:R-:W-:Y:S01]  /*3bc0*/  FMNMX.FTZ R9, R51, R10, !PT ;  /* 0x0000000a33097209 */ /* 0x000fe20007810000 */
[----:B------:R-:W-:Y:S01]  /*3bd0*/  FFMA.FTZ R10, R44, UR33, -R90 ;  /* 0x000000212c0a7c23 */ /* 0x000fe2000801085a */
[----:B------:R-:W-:Y:S02]  /*3be0*/  MUFU.EX2 R26, R26 ;  /* 0x0000001a001a7308 */ /* 0x000fe40000000800 */
[----:B------:R-:W-:-:S04]  /*3bf0*/  FMNMX.FTZ R32, R54, R9, !PT ;  /* 0x0000000936207209 */ /* 0x000fc80007810000 */
[----:B------:R-:W-:Y:S02]  /*3c00*/  FMNMX.FTZ R9, R55, R32, !PT ;  /* 0x0000002037097209 */ /* 0x000fe40007810000 */
[----:B------:R-:W-:Y:S02]  /*3c10*/  MUFU.EX2 R25, R25 ;  /* 0x0000001900197308 */ /* 0x000fe40000000800 */
[----:B------:R-:W-:-:S04]  /*3c20*/  FMNMX.FTZ R32, R58, R9, !PT ;  /* 0x000000093a207209 */ /* 0x000fc80007810000 */
[----:B------:R-:W-:Y:S01]  /*3c30*/  FMNMX.FTZ R9, R59, R32, !PT ;  /* 0x000000203b097209 */ /* 0x000fe20007810000 */
[--C-:B------:R-:W-:Y:S01]  /*3c40*/  FFMA.FTZ R32, R48, UR33, -R90.reuse ;  /* 0x0000002130207c23 */ /* 0x100fe2000801085a */
[----:B------:R-:W-:Y:S01]  /*3c50*/  FFMA.FTZ R48, R68, UR33, -R90 ;  /* 0x0000002144307c23 */ /* 0x000fe2000801085a */
[----:B------:R-:W-:Y:S01]  /*3c60*/  MUFU.EX2 R28, R28 ;  /* 0x0000001c001c7308 */ /* 0x000fe20000000800 */
[----:B------:R-:W-:-:S04]  /*3c70*/  FMNMX.FTZ R36, R62, R9, !PT ;  /* 0x000000093e247209 */ /* 0x000fc80007810000 */
[----:B------:R-:W-:-:S03]  /*3c80*/  FMNMX.FTZ R9, R63, R36, !PT ;  /* 0x000000243f097209 */ /* 0x000fc60007810000 */
[----:B------:R-:W-:Y:S01]  /*3c90*/  MUFU.EX2 R29, R29 ;  /* 0x0000001d001d7308 */ /* 0x000fe20000000800 */
        /* <DEDUP_REMOVED lines=19> */
[----:B------:R-:W-:Y:S02]  /*3dd0*/  FFMA.FTZ R40, R64, UR33, -R90 ;  /* 0x0000002140287c23 */ /* 0x000fe4000801085a */
[----:B------:R-:W-:Y:S02]  /*3de0*/  MUFU.EX2 R41, R41 ;  /* 0x0000002900297308 */ /* 0x000fe40000000800 */
[----:B------:R-:W5:Y:S06]  /*3df0*/  SHFL.BFLY PT, R44, R9, 0x2, 0x1f ;  /* 0x0c401f00092c7f89 */ /* 0x000f6c00000e0000 */
[----:B------:R-:W-:Y:S08]  /*3e00*/  MUFU.EX2 R8, R8 ;  /* 0x0000000800087308 */ /* 0x000ff00000000800 */
[----:B------:R-:W-:Y:S08]  /*3e10*/  MUFU.EX2 R45, R45 ;  /* 0x0000002d002d7308 */ /* 0x000ff00000000800 */
[----:B------:R-:W-:Y:S01]  /*3e20*/  MUFU.EX2 R6, R6 ;  /* 0x0000000600067308 */ /* 0x000fe20000000800 */
[----:B-----5:R-:W-:-:S05]  /*3e30*/  FMNMX.FTZ R15, R9, R44, !PT ;  /* 0x0000002c090f7209 */ /* 0x020fca0007810000 */
[----:B------:R-:W5:Y:S02]  /*3e40*/  SHFL.BFLY PT, R60, R15, 0x1, 0x1f ;  /* 0x0c201f000f3c7f89 */ /* 0x000f6400000e0000 */
[----:B------:R-:W-:Y:S08]  /*3e50*/  MUFU.EX2 R44, R72 ;  /* 0x00000048002c7308 */ /* 0x000ff00000000800 */
[----:B------:R-:W-:Y:S08]  /*3e60*/  MUFU.EX2 R49, R49 ;  /* 0x0000003100317308 */ /* 0x000ff00000000800 */
[----:B------:R-:W-:Y:S01]  /*3e70*/  MUFU.EX2 R40, R40 ;  /* 0x0000002800287308 */ /* 0x000fe20000000800 */
[----:B-----5:R-:W-:-:S07]  /*3e80*/  FMNMX.FTZ R9, R15, R60, !PT ;  /* 0x0000003c0f097209 */ /* 0x020fce0007810000 */
[----:B------:R-:W-:Y:S01]  /*3e90*/  MUFU.EX2 R53, R53 ;  /* 0x0000003500357308 */ /* 0x000fe20000000800 */
[----:B------:R-:W-:Y:S01]  /*3ea0*/  FFMA.FTZ R60, R84, UR33, -R90 ;  /* 0x00000021543c7c23 */ /* 0x000fe2000801085a */
[C---:B------:R-:W-:Y:S01]  /*3eb0*/  FSETP.NEU.FTZ.AND P2, PT, R9.reuse, -INF , PT ;  /* 0xff8000000900780b */ /* 0x040fe20003f5d000 */
[----:B------:R-:W-:-:S05]  /*3ec0*/  FMUL.FTZ R64, R9, UR33 ;  /* 0x0000002109407c20 */ /* 0x000fca0008410000 */
[----:B------:R-:W-:Y:S01]  /*3ed0*/  MUFU.EX2 R48, R48 ;  /* 0x0000003000307308 */ /* 0x000fe20000000800 */
[----:B------:R-:W-:Y:S02]  /*3ee0*/  FSEL R64, R64, RZ, P2 ;  /* 0x000000ff40407208 */ /* 0x000fe40001000000 */
[----:B------:R-:W-:-:S03]  /*3ef0*/  PLOP3.LUT P2, PT, PT, PT, UP0, 0x40, 0x0 ;  /* 0x000000000000781c */ /* 0x000fc60003f4e808 */
[--C-:B------:R-:W-:Y:S01]  /*3f00*/  FFMA.FTZ R15, R20, UR33, -R64.reuse ;  /* 0x00000021140f7c23 */ /* 0x100fe20008010840 */
[--C-:B------:R-:W-:Y:S01]  /*3f10*/  FFMA.FTZ R68, R27, UR33, -R64.reuse ;  /* 0x000000211b447c23 */ /* 0x100fe20008010840 */
        /* <DEDUP_REMOVED lines=11> */
[----:B------:R-:W4:Y:S01]  /*3fd0*/  MUFU.EX2 R15, R15 ;  /* 0x0000000f000f7308 */ /* 0x000f220000000800 */
[--C-:B-----5:R-:W-:Y:S01]  /*3fe0*/  FFMA.FTZ R68, R46, UR33, -R64.reuse ;  /* 0x000000212e447c23 */ /* 0x120fe20008010840 */
[--C-:B------:R-:W-:Y:S01]  /*3ff0*/  FFMA.FTZ R46, R55, UR33, -R64.reuse ;  /* 0x00000021372e7c23 */ /* 0x100fe20008010840 */
[----:B-1----:R-:W-:Y:S01]  /*4000*/  FADD.FTZ R55, R12, R11 ;  /* 0x0000000b0c377221 */ /* 0x002fe20000010000 */
[----:B------:R-:W-:Y:S01]  /*4010*/  F2FP.F16.F32.PACK_AB R12, R11, R12 ;  /* 0x0000000c0b0c723e */ /* 0x000fe200000000ff */
[--C-:B------:R-:W-:Y:S01]  /*4020*/  FFMA.FTZ R42, R42, UR33, -R64.reuse ;  /* 0x000000212a2a7c23 */ /* 0x100fe20008010840 */
[--C-:B------:R-:W-:Y:S01]  /*4030*/  FFMA.FTZ R43, R43, UR33, -R64.reuse ;  /* 0x000000212b2b7c23 */ /* 0x100fe20008010840 */
[----:B--2---:R-:W-:Y:S01]  /*4040*/  FADD.FTZ R58, R14, R55 ;  /* 0x000000370e3a7221 */ /* 0x004fe20000010000 */
[----:B------:R-:W1:Y:S01]  /*4050*/  MUFU.EX2 R30, R30 ;  /* 0x0000001e001e7308 */ /* 0x000e620000000800 */
[C---:B---3--:R-:W-:Y:S01]  /*4060*/  F2FP.F16.F32.PACK_AB R14, R13.reuse, R14 ;  /* 0x0000000e0d0e723e */ /* 0x048fe200000000ff */
[----:B------:R-:W-:Y:S01]  /*4070*/  FFMA.FTZ R35, R50, UR33, -R64 ;  /* 0x0000002132237c23 */ /* 0x000fe20008010840 */
[----:B------:R-:W-:Y:S01]  /*4080*/  FADD.FTZ R55, R13, R58 ;  /* 0x0000003a0d377221 */ /* 0x000fe20000010000 */
[--C-:B------:R-:W-:Y:S01]  /*4090*/  FFMA.FTZ R39, R54, UR33, -R64.reuse ;  /* 0x0000002136277c23 */ /* 0x100fe20008010840 */
[--C-:B------:R-:W-:Y:S01]  /*40a0*/  FFMA.FTZ R50, R59, UR33, -R64.reuse ;  /* 0x000000213b327c23 */ /* 0x100fe20008010840 */
[----:B------:R-:W-:Y:S01]  /*40b0*/  FFMA.FTZ R54, R63, UR33, -R64 ;  /* 0x000000213f367c23 */ /* 0x000fe20008010840 */
[----:B----4-:R-:W-:Y:S01]  /*40c0*/  FADD.FTZ R62, R24, R55 ;  /* 0x00000037183e7221 */ /* 0x010fe20000010000 */
[----:B------:R-:W2:Y:S01]  /*40d0*/  MUFU.EX2 R81, R76 ;  /* 0x0000004c00517308 */ /* 0x000ea20000000800 */
[----:B------:R-:W-:Y:S01]  /*40e0*/  FADD.FTZ R11, R15, R72 ;  /* 0x000000480f0b7221 */ /* 0x000fe20000010000 */
[----:B------:R-:W-:Y:S01]  /*40f0*/  F2FP.F16.F32.PACK_AB R13, R72, R15 ;  /* 0x0000000f480d723e */ /* 0x000fe200000000ff */
[----:B------:R-:W-:Y:S01]  /*4100*/  FADD.FTZ R55, R21, R62 ;  /* 0x0000003e15377221 */ /* 0x000fe20000010000 */
[--C-:B------:R-:W-:Y:S01]  /*4110*/  FFMA.FTZ R4, R66, UR33, -R64.reuse ;  /* 0x0000002142047c23 */ /* 0x100fe20008010840 */
[--C-:B------:R-:W-:Y:S01]  /*4120*/  FFMA.FTZ R67, R67, UR33, -R64.reuse ;  /* 0x0000002143437c23 */ /* 0x100fe20008010840 */
[--C-:B------:R-:W-:Y:S01]  /*4130*/  FFMA.FTZ R70, R70, UR33, -R64.reuse ;  /* 0x0000002146467c23 */ /* 0x100fe20008010840 */
[----:B------:R-:W-:Y:S01]  /*4140*/  F2FP.F16.F32.PACK_AB R24, R21, R24 ;  /* 0x000000181518723e */ /* 0x000fe200000000ff */
[----:B------:R-:W3:Y:S01]  /*4150*/  MUFU.EX2 R20, R20 ;  /* 0x0000001400147308 */ /* 0x000ee20000000800 */
[----:B-1----:R-:W-:Y:S01]  /*4160*/  FADD.FTZ R58, R30, R11 ;  /* 0x0000000b1e3a7221 */ /* 0x002fe20000010000 */
[--C-:B------:R-:W-:Y:S01]  /*4170*/  FFMA.FTZ R71, R71, UR33, -R64.reuse ;  /* 0x0000002147477c23 */ /* 0x100fe20008010840 */
[--C-:B------:R-:W-:Y:S01]  /*4180*/  FFMA.FTZ R74, R74, UR33, -R64.reuse ;  /* 0x000000214a4a7c23 */ /* 0x100fe20008010840 */
[--C-:B------:R-:W-:Y:S01]  /*4190*/  FFMA.FTZ R75, R75, UR33, -R64.reuse ;  /* 0x000000214b4b7c23 */ /* 0x100fe20008010840 */
[--C-:B------:R-:W-:Y:S01]  /*41a0*/  FFMA.FTZ R78, R78, UR33, -R64.reuse ;  /* 0x000000214e4e7c23 */ /* 0x100fe20008010840 */
[--C-:B------:R-:W-:Y:S01]  /*41b0*/  FFMA.FTZ R79, R79, UR33, -R64.reuse ;  /* 0x000000214f4f7c23 */ /* 0x100fe20008010840 */
[----:B------:R-:W-:Y:S01]  /*41c0*/  FFMA.FTZ R82, R82, UR33, -R64 ;  /* 0x0000002152527c23 */ /* 0x000fe20008010840 */
[----:B------:R-:W1:Y:S01]  /*41d0*/  MUFU.EX2 R27, R27 ;  /* 0x0000001b001b7308 */ /* 0x000e620000000800 */
[C---:B--2---:R-:W-:Y:S01]  /*41e0*/  FADD.FTZ R11, R81.reuse, R58 ;  /* 0x0000003a510b7221 */ /* 0x044fe20000010000 */
[----:B------:R-:W-:Y:S01]  /*41f0*/  F2FP.F16.F32.PACK_AB R15, R81, R30 ;  /* 0x0000001e510f723e */ /* 0x000fe200000000ff */
[----:B------:R-:W-:Y:S01]  /*4200*/  FADD.FTZ R58, R26, R55 ;  /* 0x000000371a3a7221 */ /* 0x000fe20000010000 */
[----:B------:R-:W-:Y:S01]  /*4210*/  F2FP.F16.F32.PACK_AB R26, R25, R26 ;  /* 0x0000001a191a723e */ /* 0x000fe200000000ff */
[--C-:B------:R-:W-:Y:S01]  /*4220*/  FFMA.FTZ R83, R83, UR33, -R64.reuse ;  /* 0x0000002153537c23 */ /* 0x100fe20008010840 */
[----:B------:R-:W-:Y:S01]  /*4230*/  FFMA.FTZ R86, R86, UR33, -R64 ;  /* 0x0000002156567c23 */ /* 0x000fe20008010840 */
[----:B------:R2:W-:Y:S01]  /*4240*/  STSM.16.M88.4 [R136+0x21800], R12 ;  /* 0x0218000c88007844 */ /* 0x0005e20000000200 */
[----:B------:R-:W4:Y:S01]  /*4250*/  MUFU.EX2 R31, R31 ;  /* 0x0000001f001f7308 */ /* 0x000f220000000800 */
[----:B---3--:R-:W-:Y:S01]  /*4260*/  FADD.FTZ R30, R20, R11 ;  /* 0x0000000b141e7221 */ /* 0x008fe20000010000 */
[----:B------:R-:W-:Y:S01]  /*4270*/  FADD.FTZ R11, R25, R58 ;  /* 0x0000003a190b7221 */ /* 0x000fe20000010000 */
[----:B------:R-:W-:-:S03]  /*4280*/  FFMA.FTZ R64, R87, UR33, -R64 ;  /* 0x0000002157407c23 */ /* 0x000fc60008010840 */
[----:B------:R-:W-:Y:S01]  /*4290*/  FADD.FTZ R58, R28, R11 ;  /* 0x0000000b1c3a7221 */ /* 0x000fe20000010000 */
[----:B------:R-:W-:Y:S01]  /*42a0*/  F2FP.F16.F32.PACK_AB R28, R29, R28 ;  /* 0x0000001c1d1c723e */ /* 0x000fe200000000ff */
[----:B------:R-:W3:Y:S01]  /*42b0*/  MUFU.EX2 R34, R34 ;  /* 0x0000002200227308 */ /* 0x000ee20000000800 */
[----:B-1----:R-:W-:Y:S01]  /*42c0*/  FADD.FTZ R30, R27, R30 ;  /* 0x0000001e1b1e7221 */ /* 0x002fe20000010000 */
[----:B------:R-:W-:Y:S01]  /*42d0*/  FADD.FTZ R55, R29, R58 ;  /* 0x0000003a1d377221 */ /* 0x000fe20000010000 */
[----:B------:R-:W-:-:S03]  /*42e0*/  F2FP.F16.F32.PACK_AB R25, R27, R20 ;  /* 0x000000141b19723e */ /* 0x000fc600000000ff */
[----:B------:R-:W-:Y:S01]  /*42f0*/  FADD.FTZ R58, R10, R55 ;  /* 0x000000370a3a7221 */ /* 0x000fe20000010000 */
[----:B--2---:R-:W-:Y:S01]  /*4300*/  F2FP.F16.F32.PACK_AB R14, R41, R36 ;  /* 0x00000024290e723e */ /* 0x004fe200000000ff */
[----:B------:R-:W1:Y:S01]  /*4310*/  MUFU.EX2 R42, R42 ;  /* 0x0000002a002a7308 */ /* 0x000e620000000800 */
[----:B----4-:R-:W-:Y:S01]  /*4320*/  FADD.FTZ R11, R31, R30 ;  /* 0x0000001e1f0b7221 */ /* 0x010fe20000010000 */
[----:B------:R-:W-:-:S04]  /*4330*/  FADD.FTZ R55, R33, R58 ;  /* 0x0000003a21377221 */ /* 0x000fc80000010000 */
[----:B------:R-:W-:Y:S02]  /*4340*/  FADD.FTZ R58, R32, R55 ;  /* 0x00000037203a7221 */ /* 0x000fe40000010000 */
[----:B------:R-:W2:Y:S01]  /*4350*/  MUFU.EX2 R43, R43 ;  /* 0x0000002b002b7308 */ /* 0x000ea20000000800 */
[C---:B---3--:R-:W-:Y:S01]  /*4360*/  FADD.FTZ R11, R34.reuse, R11 ;  /* 0x0000000b220b7221 */ /* 0x048fe20000010000 */
[----:B------:R-:W-:Y:S02]  /*4370*/  F2FP.F16.F32.PACK_AB R27, R34, R31 ;  /* 0x0000001f221b723e */ /* 0x000fe400000000ff */
[----:B------:R-:W-:-:S03]  /*4380*/  F2FP.F16.F32.PACK_AB R34, R49, R6 ;  /* 0x000000063122723e */ /* 0x000fc600000000ff */
[----:B------:R3:W-:Y:S01]  /*4390*/  STSM.16.M88.4 [R23], R24 ;  /* 0x0000001817007844 */ /* 0x0007e20000000200 */
[----:B------:R-:W4:Y:S01]  /*43a0*/  MUFU.EX2 R68, R68 ;  /* 0x0000004400447308 */ /* 0x000f220000000800 */
[----:B-1----:R-:W-:-:S07]  /*43b0*/  FADD.FTZ R30, R42, R11 ;  /* 0x0000000b2a1e7221 */ /* 0x002fce0000010000 */
[----:B------:R-:W1:Y:S01]  /*43c0*/  MUFU.EX2 R77, R77 ;  /* 0x0000004d004d7308 */ /* 0x000e620000000800 */
[C---:B--2---:R-:W-:Y:S01]  /*43d0*/  FADD.FTZ R11, R43.reuse, R30 ;  /* 0x0000001e2b0b7221 */ /* 0x044fe20000010000 */
[----:B------:R-:W-:Y:S02]  /*43e0*/  F2FP.F16.F32.PACK_AB R29, R43, R42 ;  /* 0x0000002a2b1d723e */ /* 0x000fe400000000ff */
[----:B---3--:R-:W-:-:S04]  /*43f0*/  F2FP.F16.F32.PACK_AB R24, R53, R40 ;  /* 0x000000283518723e */ /* 0x008fc800000000ff */
[----:B------:R-:W2:Y:S01]  /*4400*/  MUFU.EX2 R35, R35 ;  /* 0x0000002300237308 */ /* 0x000ea20000000800 */
[----:B----4-:R-:W-:Y:S01]  /*4410*/  FADD.FTZ R30, R68, R11 ;  /* 0x0000000b441e7221 */ /* 0x010fe20000010000 */
[----:B------:R-:W-:-:S04]  /*4420*/  FADD.FTZ R11, R37, R58 ;  /* 0x0000003a250b7221 */ /* 0x000fc80000010000 */
[----:B------:R-:W-:Y:S02]  /*4430*/  FADD.FTZ R58, R36, R11 ;  /* 0x0000000b243a7221 */ /* 0x000fe40000010000 */
[----:B------:R-:W3:Y:S01]  /*4440*/  MUFU.EX2 R38, R38 ;  /* 0x0000002600267308 */ /* 0x000ee20000000800 */
[----:B-1----:R-:W-:Y:S01]  /*4450*/  FADD.FTZ R30, R77, R30 ;  /* 0x0000001e4d1e7221 */ /* 0x002fe20000010000 */
[----:B------:R-:W-:Y:S01]  /*4460*/  FADD.FTZ R21, R41, R58 ;  /* 0x0000003a29157221 */ /* 0x000fe20000010000 */
[----:B------:R-:W-:-:S03]  /*4470*/  F2FP.F16.F32.PACK_AB R31, R77, R68 ;  /* 0x000000444d1f723e */ /* 0x000fc600000000ff */
[----:B------:R-:W-:Y:S02]  /*4480*/  FADD.FTZ R12, R8, R21 ;  /* 0x00000015080c7221 */ /* 0x000fe40000010000 */
[----:B------:R-:W1:Y:S01]  /*4490*/  MUFU.EX2 R39, R39 ;  /* 0x0000002700277308 */ /* 0x000e620000000800 */
[----:B--2---:R-:W-:Y:S01]  /*44a0*/  FADD.FTZ R11, R35, R30 ;  /* 0x0000001e230b7221 */ /* 0x004fe20000010000 */
[----:B------:R-:W-:Y:S01]  /*44b0*/  F2FP.F16.F32.PACK_AB R30, R33, R10 ;  /* 0x0000000a211e723e */ /* 0x000fe200000000ff */
[----:B------:R-:W-:-:S04]  /*44c0*/  FADD.FTZ R13, R45, R12 ;  /* 0x0000000c2d0d7221 */ /* 0x000fc80000010000 */
[----:B------:R-:W-:Y:S01]  /*44d0*/  FADD.FTZ R12, R6, R13 ;  /* 0x0000000d060c7221 */ /* 0x000fe20000010000 */
[----:B------:R-:W2:Y:S01]  /*44e0*/  MUFU.EX2 R46, R46 ;  /* 0x0000002e002e7308 */ /* 0x000ea20000000800 */
[----:B---3--:R-:W-:Y:S01]  /*44f0*/  FADD.FTZ R10, R38, R11 ;  /* 0x0000000b260a7221 */ /* 0x008fe20000010000 */
[----:B------:R3:W-:Y:S01]  /*4500*/  STSM.16.M88.4 [R22], R28 ;  /* 0x0000001c16007844 */ /* 0x0007e20000000200 */
[----:B------:R-:W-:Y:S01]  /*4510*/  FADD.FTZ R13, R49, R12 ;  /* 0x0000000c310d7221 */ /* 0x000fe20000010000 */
[----:B------:R-:W-:Y:S02]  /*4520*/  F2FP.F16.F32.PACK_AB R12, R37, R32 ;  /* 0x00000020250c723e */ /* 0x000fe400000000ff */
[----:B------:R-:W-:Y:S01]  /*4530*/  F2FP.F16.F32.PACK_AB R32, R45, R8 ;  /* 0x000000082d20723e */ /* 0x000fe200000000ff */
[----:B------:R-:W-:Y:S01]  /*4540*/  FADD.FTZ R20, R40, R13 ;  /* 0x0000000d28147221 */ /* 0x000fe20000010000 */
[----:B------:R-:W4:Y:S01]  /*4550*/  MUFU.EX2 R47, R47 ;  /* 0x0000002f002f7308 */ /* 0x000f220000000800 */
[----:B-1----:R-:W-:-:S02]  /*4560*/  FADD.FTZ R11, R39, R10 ;  /* 0x0000000a270b7221 */ /* 0x002fc40000010000 */
[----:B------:R-:W-:-:S04]  /*4570*/  FADD.FTZ R13, R53, R20 ;  /* 0x00000014350d7221 */ /* 0x000fc80000010000 */
[----:B------:R-:W-:Y:S01]  /*4580*/  FADD.FTZ R8, R48, R13 ;  /* 0x0000000d30087221 */ /* 0x000fe20000010000 */
[----:B------:R-:W1:Y:S01]  /*4590*/  MUFU.EX2 R50, R50 ;  /* 0x0000003200327308 */ /* 0x000e620000000800 */
[----:B--2---:R-:W-:Y:S01]  /*45a0*/  FADD.FTZ R10, R46, R11 ;  /* 0x0000000b2e0a7221 */ /* 0x004fe20000010000 */
[----:B------:R-:W-:Y:S02]  /*45b0*/  F2FP.F16.F32.PACK_AB R13, R38, R35 ;  /* 0x00000023260d723e */ /* 0x000fe400000000ff */
[----:B------:R-:W-:-:S04]  /*45c0*/  F2FP.F16.F32.PACK_AB R15, R46, R39 ;  /* 0x000000272e0f723e */ /* 0x000fc800000000ff */
[----:B------:R-:W2:Y:S01]  /*45d0*/  MUFU.EX2 R51, R51 ;  /* 0x0000003300337308 */ /* 0x000ea20000000800 */
[----:B----4-:R-:W-:Y:S01]  /*45e0*/  FADD.FTZ R11, R47, R10 ;  /* 0x0000000a2f0b7221 */ /* 0x010fe20000010000 */
[----:B------:R4:W-:Y:S06]  /*45f0*/  STSM.16.M88.4 [R18], R12 ;  /* 0x0000000c12007844 */ /* 0x0009ec0000000200 */
[----:B------:R-:W5:Y:S01]  /*4600*/  MUFU.EX2 R54, R54 ;  /* 0x0000003600367308 */ /* 0x000f620000000800 */
[C---:B-1----:R-:W-:Y:S01]  /*4610*/  FADD.FTZ R10, R50.reuse, R11 ;  /* 0x0000000b320a7221 */ /* 0x042fe20000010000 */
[----:B------:R-:W-:-:S06]  /*4620*/  F2FP.F16.F32.PACK_AB R33, R50, R47 ;  /* 0x0000002f3221723e */ /* 0x000fcc00000000ff */
[----:B------:R-:W1:Y:S01]  /*4630*/  MUFU.EX2 R4, R4 ;  /* 0x0000000400047308 */ /* 0x000e620000000800 */
[----:B--2---:R-:W-:-:S07]  /*4640*/  FADD.FTZ R11, R51, R10 ;  /* 0x0000000a330b7221 */ /* 0x004fce0000010000 */
[----:B------:R-:W2:Y:S01]  /*4650*/  MUFU.EX2 R67, R67 ;  /* 0x0000004300437308 */ /* 0x000ea20000000800 */
[C---:B-----5:R-:W-:Y:S01]  /*4660*/  FADD.FTZ R11, R54.reuse, R11 ;  /* 0x0000000b360b7221 */ /* 0x060fe20000010000 */
[----:B------:R-:W-:-:S05]  /*4670*/  F2FP.F16.F32.PACK_AB R35, R54, R51 ;  /* 0x000000333623723e */ /* 0x000fca00000000ff */
[----:B------:R3:W-:Y:S01]  /*4680*/  STSM.16.M88.4 [R136+0x27800], R32 ;  /* 0x0278002088007844 */ /* 0x0007e20000000200 */
[----:B------:R-:W5:Y:S01]  /*4690*/  MUFU.EX2 R70, R70 ;  /* 0x0000004600467308 */ /* 0x000f620000000800 */
[----:B-1----:R-:W-:-:S07]  /*46a0*/  FADD.FTZ R6, R4, R11 ;  /* 0x0000000b04067221 */ /* 0x002fce0000010000 */
[----:B------:R-:W1:Y:S01]  /*46b0*/  MUFU.EX2 R61, R61 ;  /* 0x0000003d003d7308 */ /* 0x000e620000000800 */
[C---:B--2---:R-:W-:Y:S01]  /*46c0*/  FADD.FTZ R11, R67.reuse, R6 ;  /* 0x00000006430b7221 */ /* 0x044fe20000010000 */
[----:B------:R-:W-:-:S06]  /*46d0*/  F2FP.F16.F32.PACK_AB R25, R67, R4 ;  /* 0x000000044319723e */ /* 0x000fcc00000000ff */
[----:B------:R-:W2:Y:S01]  /*46e0*/  MUFU.EX2 R71, R71 ;  /* 0x0000004700477308 */ /* 0x000ea20000000800 */
[----:B-----5:R-:W-:-:S07]  /*46f0*/  FADD.FTZ R6, R70, R11 ;  /* 0x0000000b46067221 */ /* 0x020fce0000010000 */
[----:B------:R-:W5:Y:S01]  /*4700*/  MUFU.EX2 R57, R57 ;  /* 0x0000003900397308 */ /* 0x000f620000000800 */
[C---:B-1----:R-:W-:Y:S01]  /*4710*/  FADD.FTZ R21, R61.reuse, R8 ;  /* 0x000000083d157221 */ /* 0x042fe20000010000 */
[----:B------:R-:W-:Y:S01]  /*4720*/  F2FP.F16.F32.PACK_AB R26, R61, R48 ;  /* 0x000000303d1a723e */ /* 0x000fe200000000ff */
[----:B------:R-:W-:Y:S02]  /*4730*/  VIADD R8, R88, 0xfffffffe ;  /* 0xfffffffe58087836 */ /* 0x000fe40000000000 */
[----:B------:R-:W-:-:S03]  /*4740*/  FADD.FTZ R4, R44, R21 ;  /* 0x000000152c047221 */ /* 0x000fc60000010000 */
[----:B------:R-:W1:Y:S01]  /*4750*/  MUFU.EX2 R52, R52 ;  /* 0x0000003400347308 */ /* 0x000e620000000800 */
[C---:B--2---:R-:W-:Y:S01]  /*4760*/  F2FP.F16.F32.PACK_AB R27, R71.reuse, R70 ;  /* 0x00000046471b723e */ /* 0x044fe200000000ff */
[----:B---3--:R-:W-:-:S04]  /*4770*/  FADD.FTZ R29, R71, R6 ;  /* 0x00000006471d7221 */ /* 0x008fc80000010000 */
[----:B------:R2:W-:Y:S02]  /*4780*/  STSM.16.M88.4 [R17], R24 ;  /* 0x0000001811007844 */ /* 0x0005e40000000200 */
[----:B------:R-:W3:Y:S01]  /*4790*/  MUFU.EX2 R65, R65 ;  /* 0x0000004100417308 */ /* 0x000ee20000000800 */
[C---:B-----5:R-:W-:Y:S01]  /*47a0*/  F2FP.F16.F32.PACK_AB R44, R57.reuse, R44 ;  /* 0x0000002c392c723e */ /* 0x060fe200000000ff */
[----:B------:R-:W-:-:S06]  /*47b0*/  FADD.FTZ R21, R57, R4 ;  /* 0x0000000439157221 */ /* 0x000fcc0000010000 */
[----:B------:R-:W5:Y:S01]  /*47c0*/  MUFU.EX2 R74, R74 ;  /* 0x0000004a004a7308 */ /* 0x000f620000000800 */
[----:B-1----:R-:W-:-:S07]  /*47d0*/  FADD.FTZ R4, R52, R21 ;  /* 0x0000001534047221 */ /* 0x002fce0000010000 */
[----:B------:R-:W1:Y:S01]  /*47e0*/  MUFU.EX2 R75, R75 ;  /* 0x0000004b004b7308 */ /* 0x000e620000000800 */
[C---:B---3--:R-:W-:Y:S01]  /*47f0*/  F2FP.F16.F32.PACK_AB R46, R65.reuse, R52 ;  /* 0x00000034412e723e */ /* 0x048fe200000000ff */
[----:B------:R-:W-:-:S06]  /*4800*/  FADD.FTZ R21, R65, R4 ;  /* 0x0000000441157221 */ /* 0x000fcc0000010000 */
[----:B------:R-:W3:Y:S01]  /*4810*/  MUFU.EX2 R78, R78 ;  /* 0x0000004e004e7308 */ /* 0x000ee20000000800 */
[----:B-----5:R-:W-:-:S07]  /*4820*/  FADD.FTZ R6, R74, R29 ;  /* 0x0000001d4a067221 */ /* 0x020fce0000010000 */
[----:B------:R-:W5:Y:S01]  /*4830*/  MUFU.EX2 R79, R79 ;  /* 0x0000004f004f7308 */ /* 0x000f620000000800 */
[C---:B-1----:R-:W-:Y:S01]  /*4840*/  F2FP.F16.F32.PACK_AB R45, R75.reuse, R74 ;  /* 0x0000004a4b2d723e */ /* 0x042fe200000000ff */
[----:B------:R-:W-:-:S06]  /*4850*/  FADD.FTZ R29, R75, R6 ;  /* 0x000000064b1d7221 */ /* 0x000fcc0000010000 */
[----:B------:R-:W-:Y:S01]  /*4860*/  MUFU.EX2 R56, R56 ;  /* 0x0000003800387308 */ /* 0x000fe20000000800 */
[----:B---3--:R-:W-:-:S07]  /*4870*/  FADD.FTZ R6, R78, R29 ;  /* 0x0000001d4e067221 */ /* 0x008fce0000010000 */
[----:B------:R-:W4:Y:S01]  /*4880*/  MUFU.EX2 R69, R69 ;  /* 0x0000004500457308 */ /* 0x000f220000000800 */
[C---:B-----5:R-:W-:Y:S01]  /*4890*/  F2FP.F16.F32.PACK_AB R47, R79.reuse, R78 ;  /* 0x0000004e4f2f723e */ /* 0x060fe200000000ff */
[----:B------:R-:W-:-:S04]  /*48a0*/  FADD.FTZ R29, R79, R6 ;  /* 0x000000064f1d7221 */ /* 0x000fc80000010000 */
[----:B------:R2:W-:Y:S02]  /*48b0*/  STSM.16.M88.4 [R22+0x6000], R44 ;  /* 0x0060002c16007844 */ /* 0x0005e40000000200 */
[----:B------:R-:W1:Y:S08]  /*48c0*/  MUFU.EX2 R60, R60 ;  /* 0x0000003c003c7308 */ /* 0x000e700000000800 */
[----:B------:R-:W3:Y:S01]  /*48d0*/  MUFU.EX2 R73, R73 ;  /* 0x0000004900497308 */ /* 0x000ee20000000800 */
[----:B----4-:R-:W-:Y:S01]  /*48e0*/  F2FP.F16.F32.PACK_AB R12, R69, R56 ;  /* 0x00000038450c723e */ /* 0x010fe200000000ff */
[----:B------:R-:W-:-:S04]  /*48f0*/  FADD.FTZ R56, R56, R21 ;  /* 0x0000001538387221 */ /* 0x000fc80000010000 */
[----:B------:R-:W-:Y:S02]  /*4900*/  FADD.FTZ R69, R69, R56 ;  /* 0x0000003845457221 */ /* 0x000fe40000010000 */
[----:B------:R-:W-:Y:S02]  /*4910*/  MUFU.EX2 R82, R82 ;  /* 0x0000005200527308 */ /* 0x000fe40000000800 */
[----:B-1----:R-:W-:-:S06]  /*4920*/  FADD.FTZ R6, R60, R69 ;  /* 0x000000453c067221 */ /* 0x002fcc0000010000 */
[----:B------:R-:W1:Y:S01]  /*4930*/  MUFU.EX2 R83, R83 ;  /* 0x0000005300537308 */ /* 0x000e620000000800 */
[C---:B---3--:R-:W-:Y:S01]  /*4940*/  F2FP.F16.F32.PACK_AB R14, R73.reuse, R60 ;  /* 0x0000003c490e723e */ /* 0x048fe200000000ff */
[----:B------:R-:W-:-:S06]  /*4950*/  FADD.FTZ R6, R73, R6 ;  /* 0x0000000649067221 */ /* 0x000fcc0000010000 */
[----:B------:R-:W3:Y:S08]  /*4960*/  MUFU.EX2 R86, R86 ;  /* 0x0000005600567308 */ /* 0x000ef00000000800 */
[----:B------:R-:W4:Y:S01]  /*4970*/  MUFU.EX2 R11, R64 ;  /* 0x00000040000b7308 */ /* 0x000f220000000800 */
[----:B-1----:R-:W-:Y:S01]  /*4980*/  F2FP.F16.F32.PACK_AB R13, R83, R82 ;  /* 0x00000052530d723e */ /* 0x002fe200000000ff */
[----:B------:R-:W-:-:S04]  /*4990*/  FADD.FTZ R82, R82, R29 ;  /* 0x0000001d52527221 */ /* 0x000fc80000010000 */
[----:B------:R-:W-:-:S04]  /*49a0*/  FADD.FTZ R83, R83, R82 ;  /* 0x0000005253537221 */ /* 0x000fc80000010000 */
[----:B---3--:R-:W-:Y:S01]  /*49b0*/  FADD.FTZ R4, R86, R83 ;  /* 0x0000005356047221 */ /* 0x008fe20000010000 */
[----:B----4-:R-:W-:-:S03]  /*49c0*/  F2FP.F16.F32.PACK_AB R15, R11, R86 ;  /* 0x000000560b0f723e */ /* 0x010fc600000000ff */
[----:B------:R-:W-:Y:S02]  /*49d0*/  FADD.FTZ R4, R11, R4 ;  /* 0x000000040b047221 */ /* 0x000fe40000010000 */
[----:B------:R2:W-:Y:S01]  /*49e0*/  STSM.16.M88.4 [R18+0x6000], R12 ;  /* 0x0060000c12007844 */ /* 0x0005e20000000200 */
[----:B------:R1:W-:Y:S06]  /*49f0*/  MEMBAR.ALL.CTA ;  /* 0x0000000000007992 */ /* 0x0003ec0000008000 */
[----:B-1----:R-:W1:Y:S02]  /*4a00*/  FENCE.VIEW.ASYNC.S ;  /* 0x00000000000073c6 */ /* 0x002e640000000000 */
[----:B-1----:R-:W-:Y:S01]  /*4a10*/  NOP ;  /* 0x0000000000007918 */ /* 0x002fe20000000000 */
[----:B------:R-:W-:Y:S05]  /*4a20*/  @P2 BRA `(.L_x_8936) ;  /* 0x0000000000442947 */ /* 0x000fea0003800000 */
        /* <DEDUP_REMOVED lines=10> */
.L_x_8937:
[----:B------:R-:W-:-:S11]  /*4ad0*/  UISETP.NE.AND UP1, UPT, UR7, 0x1, UPT ;  /* 0x000000010700788c */ /* 0x000fd6000bf25270 */
[----:B------:R-:W-:Y:S02]  /*4ae0*/  @UP1 ULDC.64 UR10, c[0x0][0x9e8] ;  /* 0x00027a00000a1ab9 */ /* 0x000fe40000000a00 */
[----:B------:R-:W-:-:S04]  /*4af0*/  UIMAD.WIDE.U32 UR14, UR18, UR10, URZ ;  /* 0x0000000a120e72a5 */ /* 0x000fc8000f8e003f */
[----:B------:R-:W-:-:S12]  /*4b00*/  @UP1 USHF.R.U32.HI UR18, URZ, UR11, UR15 ;  /* 0x0000000b3f121299 */ /* 0x000fd8000801160f */
.L_x_8938:
[----:B------:R-:W-:-:S04]  /*4b10*/  UIMAD UR7, UR18, UR7, UR7 ;  /* 0x00000007120772a4 */ /* 0x000fc8000f8e0207 */
[----:B------:R-:W-:-:S04]  /*4b20*/  UISETP.LT.AND UP1, UPT, UR6, UR7, UPT ;  /* 0x000000070600728c */ /* 0x000fc8000bf21270 */
[----:B------:R-:W-:-:S12]  /*4b30*/  USEL UR6, UR6, UR7, UP1 ;  /* 0x0000000706067287 */ /* 0x000fd80008800000 */
.L_x_8936:
        /* <DEDUP_REMOVED lines=33> */
[----:B------:R-:W-:Y:S01]  /*4d50*/  IMAD.MOV.U32 R135, RZ, RZ, RZ ;  /* 0x000000ffff877224 */ /* 0x000fe200078e00ff */
[----:B------:R-:W-:Y:S01]  /*4d60*/  ULDC UR35, c[0x0][0x9dc] ;  /* 0x0002770000237ab9 */ /* 0x000fe20000000800 */
[----:B------:R-:W-:Y:S01]  /*4d70*/  ULDC UR55, c[0x0][0x288] ;  /* 0x0000a20000377ab9 */ /* 0x000fe20000000800 */
[----:B------:R-:W-:Y:S01]  /*4d80*/  ULDC UR33, c[0x0][0x988] ;  /* 0x0002620000217ab9 */ /* 0x000fe20000000800 */
[----:B------:R-:W-:-:S05]  /*4d90*/  ULDC UR54, c[0x0][0x9e0] ;  /* 0x0002780000367ab9 */ /* 0x000fca0000000800 */
.L_x_8956:
[----:B------:R-:W-:Y:S01]  /*4da0*/  UIADD3 UR57, UR36, 0x1, URZ ;  /* 0x0000000124397890 */ /* 0x000fe2000fffe03f */
[----:B------:R-:W-:-:S03]  /*4db0*/  ISETP.NE.AND P3, PT, RZ, UR45, PT ;  /* 0x0000002dff007c0c */ /* 0x000fc6000bf65270 */
[----:B------:R-:W-:-:S04]  /*4dc0*/  UISETP.NE.AND UP1, UPT, UR57, 0x2, UPT ;  /* 0x000000023900788c */ /* 0x000fc8000bf25270 */
[----:B------:R-:W-:Y:S02]  /*4dd0*/  USEL UR56, URZ, 0x1, UP1 ;  /* 0x000000013f387887 */ /* 0x000fe40008800000 */
[----:B------:R-:W-:Y:S02]  /*4de0*/  USEL UR57, UR57, URZ, UP1 ;  /* 0x0000003f39397287 */ /* 0x000fe40008800000 */
[----:B------:R-:W-:Y:S02]  /*4df0*/  ULOP3.LUT UR56, UR49, UR56, URZ, 0x3c, !UPT ;  /* 0x0000003831387292 */ /* 0x000fe4000f8e3c3f */
[----:B----4-:R-:W-:Y:S10]  /*4e00*/  @P3 BRA `(.L_x_8940) ;  /* 0x00000000002c3947 */ /* 0x010ff40003800000 */
[----:B------:R-:W-:Y:S05]  /*4e10*/  @!P0 BRA `(.L_x_8941) ;  /* 0x0000000000048947 */ /* 0x000fea0003800000 */
[----:B------:R-:W-:Y:S01]  /*4e20*/  BPT.TRAP 0x1 ;  /* 0x000000040000795c */ /* 0x000fe20000300000 */
.L_x_8941:
[----:B------:R-:W-:Y:S01]  /*4e30*/  ULEA UR6, UR57, UR39, 0x3 ;  /* 0x0000002739067291 */ /* 0x000fe2000f8e183f */
[----:B------:R-:W-:-:S05]  /*4e40*/  IMAD.U32 R10, RZ, RZ, UR56 ;  /* 0x00000038ff0a7e24 */ /* 0x000fca000f8e00ff */
[----:B------:R-:W-:-:S04]  /*4e50*/  SHF.L.U32 R10, R10, 0x1f, RZ ;  /* 0x0000001f0a0a7819 */ /* 0x000fc800000006ff */
[----:B------:R1:W3:Y:S01]  /*4e60*/  SYNCS.PHASECHK.TRANS64.TRYWAIT P2, [UR6+0x2d830], R10 ;  /* 0x02d8300aff0075a7 */ /* 0x0002e20008040146 */
[----:B------:R-:W-:Y:S05]  /*4e70*/  @!P0 BRA `(.L_x_8942) ;  /* 0x0000000000048947 */ /* 0x000fea0003800000 */
[----:B------:R-:W-:Y:S01]  /*4e80*/  BPT.TRAP 0x1 ;  /* 0x000000040000795c */ /* 0x000fe20000300000 */
.L_x_8942:
[----:B---3--:R-:W-:Y:S05]  /*4e90*/  @P2 BRA `(.L_x_8940) ;  /* 0x0000000000082947 */ /* 0x008fea0003800000 */
[----:B------:R-:W3:Y:S02]  /*4ea0*/  SYNCS.PHASECHK.TRANS64.TRYWAIT P2, [UR6+0x2d830], R10 ;  /* 0x02d8300aff0075a7 */ /* 0x000ee40008040146 */
[----:B---3--:R-:W-:Y:S05]  /*4eb0*/  @!P2 BRA `(.L_x_8943) ;  /* 0x000000cc00f8a947 */ /* 0x008fea0003800000 */
.L_x_8940:
[----:B-1-3--:R-:W-:Y:S01]  /*4ec0*/  VIADD R10, R16, 0x8 ;  /* 0x00000008100a7836 */ /* 0x00afe20000000000 */
[----:B------:R-:W-:Y:S01]  /*4ed0*/  UIMAD UR6, UR57, 0x600, UR32 ;  /* 0x00000600390678a4 */ /* 0x000fe2000f8e0220 */
        /* <DEDUP_REMOVED lines=12> */
[----:B--2---:R-:W-:-:S06]  /*4fa0*/  WARPGROUP.ARRIVE ;  /* 0x00000000000079c5 */ /* 0x004fcc0000000000 */
        /* <DEDUP_REMOVED lines=20> */
.L_x_8945:
[----:B------:R-:W-:Y:S01]  /*50f0*/  ULEA UR6, UR36, UR39, 0x3 ;  /* 0x0000002724067291 */ /* 0x000fe2000f8e183f */
[----:B------:R-:W-:-:S05]  /*5100*/  IMAD.U32 R10, RZ, RZ, UR49 ;  /* 0x00000031ff0a7e24 */ /* 0x000fca000f8e00ff */
[----:B------:R-:W-:-:S04]  /*5110*/  SHF.L.U32 R10, R10, 0x1f, RZ ;  /* 0x0000001f0a0a7819 */ /* 0x000fc800000006ff */
[----:B------:R1:W2:Y:S01]  /*5120*/  SYNCS.PHASECHK.TRANS64.TRYWAIT P2, [UR6+0x2d850], R10 ;  /* 0x02d8500aff0075a7 */ /* 0x0002a20008040146 */
[----:B------:R-:W-:Y:S05]  /*5130*/  @!P0 BRA `(.L_x_8946) ;  /* 0x0000000000048947 */ /* 0x000fea0003800000 */
[----:B------:R-:W-:Y:S01]  /*5140*/  BPT.TRAP 0x1 ;  /* 0x000000040000795c */ /* 0x000fe20000300000 */
.L_x_8946:
[----:B--2---:R-:W-:Y:S05]  /*5150*/  @P2 BRA `(.L_x_8944) ;  /* 0x0000000000082947 */ /* 0x004fea0003800000 */
[----:B------:R-:W2:Y:S02]  /*5160*/  SYNCS.PHASECHK.TRANS64.TRYWAIT P2, [UR6+0x2d850], R10 ;  /* 0x02d8500aff0075a7 */ /* 0x000ea40008040146 */
[----:B--2---:R-:W-:Y:S05]  /*5170*/  @!P2 BRA `(.L_x_8947) ;  /* 0x000000cc0060a947 */ /* 0x004fea0003800000 */
.L_x_8944:
[----:B------:R-:W-:Y:S01]  /*5180*/  UIADD3 UR6, UR39, 0x400, URZ ;  /* 0x0000040027067890 */ /* 0x000fe2000fffe03f */
[----:B------:R-:W-:Y:S01]  /*5190*/  WARPGROUP.ARRIVE ;  /* 0x00000000000079c5 */ /* 0x000fe20000000000 */
[----:B------:R-:W-:Y:S01]  /*51a0*/  ULEA UR7, UR52, UR39, 0xd ;  /* 0x0000002734077291 */ /* 0x000fe2000f8e683f */
[----:B------:R-:W3:Y:S01]  /*51b0*/  LDC R13, c[0x0][0x2e0] ;  /* 0x0000b800ff0d7b82 */ /* 0x000ee20000000800 */
[----:B------:R-:W-:Y:S01]  /*51c0*/  USHF.R.U32.HI UR6, URZ, 0x4, UR6 ;  /* 0x000000043f067899 */ /* 0x000fe20008011606 */
[----:B------:R-:W-:Y:S01]  /*51d0*/  IMAD.SHL.U32 R20, R8, 0x80, RZ ;  /* 0x0000008008147824 */ /* 0x000fe200078e00ff */
[----:B------:R-:W-:Y:S01]  /*51e0*/  UIADD3 UR7, UR7, 0x21800, URZ ;  /* 0x0002180007077890 */ /* 0x000fe2000fffe03f */
[----:B--2---:R-:W-:Y:S01]  /*51f0*/  IMAD.U32 R11, RZ, RZ, UR57 ;  /* 0x00000039ff0b7e24 */ /* 0x004fe2000f8e00ff */
[----:B------:R-:W-:Y:S01]  /*5200*/  ULOP3.LUT UR6, UR6, 0x3fff, URZ, 0xc0, !UPT ;  /* 0x00003fff06067892 */ /* 0x000fe2000f8ec03f */
[----:B-1----:R-:W-:Y:S01]  /*5210*/  VIADD R10, R16, 0x9 ;  /* 0x00000009100a7836 */ /* 0x002fe20000000000 */
[----:B------:R-:W-:Y:S01]  /*5220*/  USHF.R.U32.HI UR7, URZ, 0x4, UR7 ;  /* 0x000000043f077899 */ /* 0x000fe20008011607 */
[----:B------:R-:W-:Y:S01]  /*5230*/  IADD3 R12, -R20, 0x1, RZ ;  /* 0x00000001140c7810 */ /* 0x000fe20007ffe1ff */
[----:B------:R-:W-:Y:S01]  /*5240*/  ULOP3.LUT UR10, UR6, 0x2000000, URZ, 0xfc, !UPT ;  /* 0x02000000060a7892 */ /* 0x000fe2000f8efc3f */
[----:B------:R-:W-:Y:S01]  /*5250*/  ISETP.GE.U32.AND P2, PT, R2, 0x180, PT ;  /* 0x000001800200780c */ /* 0x000fe20003f46070 */
[----:B------:R-:W-:Y:S01]  /*5260*/  ULOP3.LUT UR6, UR7, 0x3fff, URZ, 0xc0, !UPT ;  /* 0x00003fff07067892 */ /* 0x000fe2000f8ec03f */
[----:B------:R-:W-:Y:S01]  /*5270*/  @!P1 LEA R11, R11, UR39, 0x3 ;  /* 0x000000270b0b9c11 */ /* 0x000fe2000f8e18ff */
[----:B------:R-:W-:-:S02]  /*5280*/  UIMAD UR7, UR36, 0x600, UR10 ;  /* 0x00000600240778a4 */ /* 0x000fc4000f8e020a */
[----:B------:R-:W-:Y:S01]  /*5290*/  ULOP3.LUT UR6, UR6, 0x10000, URZ, 0xfc, !UPT ;  /* 0x0001000006067892 */ /* 0x000fe2000f8efc3f */
[----:B------:R-:W-:Y:S01]  /*52a0*/  UMOV UR31, 0x80000020 ;  /* 0x80000020001f7882 */ /* 0x000fe20000000000 */
[----:B------:R-:W-:Y:S01]  /*52b0*/  UMOV UR29, 0x40000040 ;  /* 0x40000040001d7882 */ /* 0x000fe20000000000 */
[----:B------:R-:W-:Y:S02]  /*52c0*/  @!P1 VIADD R11, R11, 0x2d840 ;  /* 0x0002d8400b0b9836 */ /* 0x000fe40000000000 */
[----:B------:R-:W-:Y:S02]  /*52d0*/  UMOV UR30, UR7 ;  /* 0x00000007001e7c82 */ /* 0x000fe40008000000 */
[----:B------:R-:W-:Y:S02]  /*52e0*/  UMOV UR28, UR6 ;  /* 0x00000006001c7c82 */ /* 0x000fe40008000000 */
[----:B------:R-:W-:Y:S01]  /*52f0*/  HGMMA.64x96x16.F32 R88, gdesc[UR28].tnspB, R88, gsb0 ;  /* 0x416000001c5879f0 */ /* 0x000fe20008000858 */
[----:B------:R-:W-:Y:S01]  /*5300*/  UIADD3 UR30, UR7, 0x40, URZ ;  /* 0x00000040071e7890 */ /* 0x000fe2000fffe03f */
[----:B---3--:R-:W-:Y:S01]  /*5310*/  IMAD R13, R13, UR47, R12 ;  /* 0x0000002f0d0d7c24 */ /* 0x008fe2000f8e020c */
[----:B------:R-:W-:Y:S01]  /*5320*/  UIADD3 UR28, UR6, 0x2, URZ ;  /* 0x00000002061c7890 */ /* 0x000fe2000fffe03f */
[----:B------:R-:W-:Y:S01]  /*5330*/  SEL R12, R10, 0x9, !P2 ;  /* 0x000000090a0c7807 */ /* 0x000fe20005000000 */
[----:B------:R-:W-:Y:S01]  /*5340*/  UMOV UR31, 0x80000020 ;  /* 0x80000020001f7882 */ /* 0x000fe20000000000 */
[----:B------:R-:W-:Y:S01]  /*5350*/  UMOV UR29, 0x40000040 ;  /* 0x40000040001d7882 */ /* 0x000fe20000000000 */
[----:B------:R-:W-:Y:S01]  /*5360*/  PLOP3.LUT P2, PT, PT, PT, UP0, 0x40, 0x0 ;  /* 0x000000000000781c */ /* 0x000fe20003f4e808 */
[----:B------:R-:W-:Y:S01]  /*5370*/  VIADD R10, R13, -UR55 ;  /* 0x800000370d0a7c36 */ /* 0x000fe20008000000 */
[----:B------:R-:W-:-:S03]  /*5380*/  @!P1 PRMT R11, RZ, 0x654, R11 ;  /* 0x00000654ff0b9816 */ /* 0x000fc6000000000b */
[----:B------:R-:W-:-:S04]  /*5390*/  IMAD R10, R19, -0x2, R10 ;  /* 0xfffffffe130a7824 */ /* 0x000fc800078e020a */
[----:B------:R-:W-:Y:S01]  /*53a0*/  VIADD R15, R10, UR54 ;  /* 0x000000360a0f7c36 */ /* 0x000fe20008000000 */
        /* <DEDUP_REMOVED lines=42> */
[----:B------:R-:W-:-:S06]  /*5650*/  ULOP3.LUT UR6, URZ, UR35, URZ, 0x33, !UPT ;  /* 0x000000233f067292 */ /* 0x000fcc000f8e333f */
[----:B------:R-:W-:-:S04]  /*5660*/  VIADD R14, R10, UR6 ;  /* 0x000000060a0e7c36 */ /* 0x000fc80008000000 */
[----:B------:R-:W-:Y:S01]  /*5670*/  IMAD.IADD R10, R0, 0x1, R14 ;  /* 0x00000001000a7824 */ /* 0x000fe200078e020e */
[----:B------:R-:W-:Y:S02]  /*5680*/  WARPGROUP.DEPBAR.LE gsb0, 0x0 ;  /* 0x00008000000079c5 */ /* 0x000fe40000010000 */
[----:B------:R-:W-:-:S06]  /*5690*/  WARPGROUP.ARRIVE ;  /* 0x00000000000079c5 */ /* 0x000fcc0000000000 */
[----:B------:R-:W-:Y:S03]  /*56a0*/  HGMMA.64x96x16.F32 R88, gdesc[UR28].tnspB, R88, gsb0 ;  /* 0x416000001c5879f0 */ /* 0x000fe60008000858 */
[----:B------:R-:W-:Y:S02]  /*56b0*/  WARPGROUP.DEPBAR.LE gsb0, 0x0 ;  /* 0x00008000000079c5 */ /* 0x000fe40000010000 */
[----:B------:R1:W-:Y:S06]  /*56c0*/  BAR.ARV R12, 0x100 ;  /* 0x0004000c0000751d */ /* 0x0003ec0000002000 */
[----:B------:R2:W-:Y:S02]  /*56d0*/  @!P1 SYNCS.ARRIVE.TRANS64.RED.A1T0 RZ, [R11+URZ], RZ ;  /* 0x000000ff0bff99a7 */ /* 0x0005e4000810043f */
[----:B--2---:R-:W-:Y:S01]  /*56e0*/  IMAD.IADD R11, R0, 0x1, R15 ;  /* 0x00000001000b7824 */ /* 0x004fe200078e020f */
[----:B-1----:R-:W-:Y:S06]  /*56f0*/  @P2 BRA `(.L_x_8948) ;  /* 0x00000000005c2947 */ /* 0x002fec0003800000 */
        /* <DEDUP_REMOVED lines=11> */
.L_x_8950:
[----:B------:R-:W-:-:S05]  /*57b0*/  IMAD.U32 R142, RZ, RZ, UR34 ;  /* 0x00000022ff8e7e24 */ /* 0x000fca000f8e00ff */
[----:B------:R-:W-:-:S13]  /*57c0*/  ISETP.NE.AND P2, PT, R142, 0x1, PT ;  /* 0x000000018e00780c */ /* 0x000fda0003f45270 */
[----:B------:R-:W1:Y:S01]  /*57d0*/  @P2 LDC.64 R12, c[0x0][0x9e8] ;  /* 0x00027a00ff0c2b82 */ /* 0x000e620000000a00 */
[----:B------:R-:W-:-:S04]  /*57e0*/  @P2 IMAD.IADD R139, R0, 0x1, R5 ;  /* 0x00000001008b2824 */ /* 0x000fc800078e0205 */
[----:B-1----:R-:W-:-:S04]  /*57f0*/  @P2 IMAD.HI.U32 R12, R139, R12, RZ ;  /* 0x0000000c8b0c2227 */ /* 0x002fc800078e00ff */
[----:B------:R-:W-:Y:S01]  /*5800*/  IMAD.MOV.U32 R139, RZ, RZ, R21 ;  /* 0x000000ffff8b7224 */ /* 0x000fe200078e0015 */
[----:B------:R-:W-:-:S07]  /*5810*/  @P2 SHF.R.U32.HI R139, RZ, R13, R12 ;  /* 0x0000000dff8b2219 */ /* 0x000fce000001160c */
.L_x_8951:
[----:B------:R-:W-:Y:S05]  /*5820*/  BSYNC B0 ;  /* 0x0000000000007941 */ /* 0x000fea0003800000 */
.L_x_8949:
[----:B------:R-:W-:-:S04]  /*5830*/  IMAD R12, R139, R142, -R20 ;  /* 0x0000008e8b0c7224 */ /* 0x000fc800078e0a14 */
[----:B------:R-:W-:-:S05]  /*5840*/  IMAD R12, R19, -0x2, R12 ;  /* 0xfffffffe130c7824 */ /* 0x000fca00078e020c */
[----:B------:R-:W-:Y:S02]  /*5850*/  VIADDMNMX R11, R12, R142, R11, PT ;  /* 0x0000008e0c0b7246 */ /* 0x000fe4000380010b */
[----:B------:R-:W-:-:S07]  /*5860*/  VIMNMX R10, R10, R12, !PT ;  /* 0x0000000c0a0a7248 */ /* 0x000fce0007fe0100 */
.L_x_8948:
[----:B------:R-:W-:Y:S01]  /*5870*/  ISETP.GT.AND P2, PT, R8, -0x1, PT ;  /* 0xffffffff0800780c */ /* 0x000fe20003f44270 */
[C---:B------:R-:W-:Y:S02]  /*5880*/  IMAD.IADD R15, R3.reuse, 0x1, R15 ;  /* 0x00000001030f7824 */ /* 0x040fe400078e020f */
[----:B------:R-:W-:Y:S01]  /*5890*/  IMAD.IADD R14, R3, 0x1, R14 ;  /* 0x00000001030e7824 */ /* 0x000fe200078e020e */
        /* <DEDUP_REMOVED lines=110> */
.L_x_8954:
[----:B------:R-:W-:-:S05]  /*5f80*/  IMAD.U32 R12, RZ, RZ, UR34 ;  /* 0x00000022ff0c7e24 */ /* 0x000fca000f8e00ff */
[----:B------:R-:W-:-:S13]  /*5f90*/  ISETP.NE.AND P3, PT, R12, 0x1, PT ;  /* 0x000000010c00780c */ /* 0x000fda0003f65270 */
[----:B------:R-:W1:Y:S02]  /*5fa0*/  @P3 LDC.64 R10, c[0x0][0x9e8] ;  /* 0x00027a00ff0a3b82 */ /* 0x000e640000000a00 */
[----:B-1----:R-:W-:-:S05]  /*5fb0*/  @P3 IMAD.HI.U32 R10, R13, R10, RZ ;  /* 0x0000000a0d0a3227 */ /* 0x002fca00078e00ff */
[----:B------:R-:W-:-:S07]  /*5fc0*/  @P3 SHF.R.U32.HI R13, RZ, R11, R10 ;  /* 0x0000000bff0d3219 */ /* 0x000fce000001160a */
.L_x_8955:
[----:B------:R-:W-:Y:S05]  /*5fd0*/  BSYNC B0 ;  /* 0x0000000000007941 */ /* 0x000fea0003800000 */
.L_x_8953:
[----:B------:R-:W-:-:S04]  /*5fe0*/  IMAD R20, R13, R12, -R20 ;  /* 0x0000000c0d147224 */ /* 0x000fc800078e0a14 */
[----:B------:R-:W-:-:S05]  /*5ff0*/  IMAD R20, R19, -0x2, R20 ;  /* 0xfffffffe13147824 */ /* 0x000fca00078e0214 */
[----:B------:R-:W-:Y:S02]  /*6000*/  VIADDMNMX R15, R20, R12, R15, PT ;  /* 0x0000000c140f7246 */ /* 0x000fe4000380010f */
[----:B------:R-:W-:-:S07]  /*6010*/  VIMNMX R14, R14, R20, !PT ;  /* 0x000000140e0e7248 */ /* 0x000fce0007fe0100 */
.L_x_8952:
[----:B------:R-:W-:Y:S01]  /*6020*/  FMNMX.FTZ R10, R24, R7, !PT ;  /* 0x00000007180a7209 */ /* 0x000fe20007810000 */
[----:B------:R-:W-:Y:S01]  /*6030*/  UMOV UR49, UR56 ;  /* 0x0000003800317c82 */ /* 0x000fe20008000000 */
        /* <DEDUP_REMOVED lines=18> */
[----:B------:R-:W-:Y:S02]  /*6160*/  ISETP.GT.AND P5, PT, R14, RZ, P2 ;  /* 0x000000ff0e00720c */ /* 0x000fe400017a4270 */
        /* <DEDUP_REMOVED lines=45> */
[----:B------:R-:W1:Y:S01]  /*6440*/  SHFL.BFLY PT, R10, R11, 0x2, 0x1f ;  /* 0x0c401f000b0a7f89 */ /* 0x000e6200000e0000 */
[----:B------:R-:W-:-:S02]  /*6450*/  FSEL R46, R46, -INF , !P4 ;  /* 0xff8000002e2e7808 */ /* 0x000fc40006000000 */
[C---:B------:R-:W-:Y:S02]  /*6460*/  ISETP.GT.AND P4, PT, R14.reuse, 0x30, P2 ;  /* 0x000000300e00780c */ /* 0x040fe40001784270 */
[----:B------:R-:W-:Y:S02]  /*6470*/  ISETP.LT.OR P5, PT, R15, 0x2a, P3 ;  /* 0x0000002a0f00780c */ /* 0x000fe40001fa1670 */
[C---:B------:R-:W-:Y:S02]  /*6480*/  ISETP.GT.AND P3, PT, R14.reuse, 0x31, P2 ;  /* 0x000000310e00780c */ /* 0x040fe40001764270 */
[----:B------:R-:W-:Y:S02]  /*6490*/  FSEL R47, R47, -INF , !P5 ;  /* 0xff8000002f2f7808 */ /* 0x000fe40006800000 */
[----:B------:R-:W-:Y:S02]  /*64a0*/  ISETP.LT.OR P4, PT, R15, 0x31, P4 ;  /* 0x000000310f00780c */ /* 0x000fe40002781670 */
[----:B------:R-:W-:-:S02]  /*64b0*/  ISETP.GT.AND P5, PT, R14, 0x38, P2 ;  /* 0x000000380e00780c */ /* 0x000fc400017a4270 */
[----:B------:R-:W-:Y:S02]  /*64c0*/  ISETP.LT.OR P3, PT, R15, 0x32, P3 ;  /* 0x000000320f00780c */ /* 0x000fe40001f61670 */
[----:B------:R-:W-:Y:S02]  /*64d0*/  FSEL R50, R50, -INF , !P4 ;  /* 0xff80000032327808 */ /* 0x000fe40006000000 */
[----:B------:R-:W-:Y:S02]  /*64e0*/  ISETP.GT.AND P4, PT, R14, 0x39, P2 ;  /* 0x000000390e00780c */ /* 0x000fe40001784270 */
[----:B------:R-:W-:Y:S02]  /*64f0*/  FSEL R51, R51, -INF , !P3 ;  /* 0xff80000033337808 */ /* 0x000fe40005800000 */
[----:B------:R-:W-:Y:S02]  /*6500*/  ISETP.LT.OR P5, PT, R15, 0x39, P5 ;  /* 0x000000390f00780c */ /* 0x000fe40002fa1670 */
[----:B-1----:R-:W-:-:S02]  /*6510*/  FMNMX.FTZ R12, R11, R10, !PT ;  /* 0x0000000a0b0c7209 */ /* 0x002fc40007810000 */
[----:B------:R-:W-:Y:S02]  /*6520*/  ISETP.GT.AND P3, PT, R14, 0x40, P2 ;  /* 0x000000400e00780c */ /* 0x000fe40001764270 */
[----:B------:R-:W-:Y:S01]  /*6530*/  ISETP.LT.OR P4, PT, R15, 0x3a, P4 ;  /* 0x0000003a0f00780c */ /* 0x000fe20002781670 */
[----:B------:R-:W1:Y:S01]  /*6540*/  SHFL.BFLY PT, R13, R12, 0x1, 0x1f ;  /* 0x0c201f000c0d7f89 */ /* 0x000e6200000e0000 */
[----:B------:R-:W-:Y:S02]  /*6550*/  FSEL R54, R54, -INF , !P5 ;  /* 0xff80000036367808 */ /* 0x000fe40006800000 */
[----:B------:R-:W-:Y:S02]  /*6560*/  ISETP.GT.AND P5, PT, R14, 0x41, P2 ;  /* 0x000000410e00780c */ /* 0x000fe400017a4270 */
[----:B------:R-:W-:Y:S02]  /*6570*/  FSEL R55, R55, -INF , !P4 ;  /* 0xff80000037377808 */ /* 0x000fe40006000000 */
[----:B------:R-:W-:-:S02]  /*6580*/  ISETP.LT.OR P3, PT, R15, 0x41, P3 ;  /* 0x000000410f00780c */ /* 0x000fc40001f61670 */
[----:B------:R-:W-:Y:S02]  /*6590*/  ISETP.GT.AND P4, PT, R14, 0x48, P2 ;  /* 0x000000480e00780c */ /* 0x000fe40001784270 */
[----:B------:R-:W-:Y:S02]  /*65a0*/  ISETP.LT.OR P5, PT, R15, 0x42, P5 ;  /* 0x000000420f00780c */ /* 0x000fe40002fa1670 */
[----:B------:R-:W-:Y:S02]  /*65b0*/  FSEL R58, R58, -INF , !P3 ;  /* 0xff8000003a3a7808 */ /* 0x000fe40005800000 */
[----:B------:R-:W-:Y:S02]  /*65c0*/  ISETP.GT.AND P3, PT, R14, 0x49, P2 ;  /* 0x000000490e00780c */ /* 0x000fe40001764270 */
[----:B------:R-:W-:Y:S02]  /*65d0*/  FSEL R59, R59, -INF , !P5 ;  /* 0xff8000003b3b7808 */ /* 0x000fe40006800000 */
[----:B------:R-:W-:-:S02]  /*65e0*/  ISETP.LT.OR P4, PT, R15, 0x49, P4 ;  /* 0x000000490f00780c */ /* 0x000fc40002781670 */
[----:B------:R-:W-:Y:S02]  /*65f0*/  ISETP.GT.AND P5, PT, R14, 0x50, P2 ;  /* 0x000000500e00780c */ /* 0x000fe400017a4270 */
[----:B------:R-:W-:Y:S02]  /*6600*/  ISETP.LT.OR P3, PT, R15, 0x4a, P3 ;  /* 0x0000004a0f00780c */ /* 0x000fe40001f61670 */
[----:B-1----:R-:W-:Y:S02]  /*6610*/  FMNMX.FTZ R10, R12, R13, !PT ;  /* 0x0000000d0c0a7209 */ /* 0x002fe40007810000 */
[----:B------:R-:W-:Y:S02]  /*6620*/  FSEL R62, R62, -INF , !P4 ;  /* 0xff8000003e3e7808 */ /* 0x000fe40006000000 */
[C---:B------:R-:W-:Y:S01]  /*6630*/  FSETP.NEU.FTZ.AND P6, PT, R10.reuse, -INF , PT ;  /* 0xff8000000a00780b */ /* 0x040fe20003fdd000 */
[----:B------:R-:W-:Y:S01]  /*6640*/  FMUL.FTZ R13, R10, UR33 ;  /* 0x000000210a0d7c20 */ /* 0x000fe20008410000 */
[----:B------:R-:W-:-:S02]  /*6650*/  ISETP.GT.AND P4, PT, R14, 0x51, P2 ;  /* 0x000000510e00780c */ /* 0x000fc40001784270 */
[----:B------:R-:W-:Y:S02]  /*6660*/  FSEL R63, R63, -INF , !P3 ;  /* 0xff8000003f3f7808 */ /* 0x000fe40005800000 */
[----:B------:R-:W-:Y:S02]  /*6670*/  FSEL R11, R13, RZ, P6 ;  /* 0x000000ff0d0b7208 */ /* 0x000fe40003000000 */
[----:B------:R-:W-:Y:S02]  /*6680*/  ISETP.LT.OR P5, PT, R15, 0x51, P5 ;  /* 0x000000510f00780c */ /* 0x000fe40002fa1670 */
[----:B------:R-:W-:Y:S01]  /*6690*/  ISETP.GT.AND P3, PT, R14, 0x58, P2 ;  /* 0x000000580e00780c */ /* 0x000fe20001764270 */
        /* <DEDUP_REMOVED lines=15> */
[----:B------:R1:W-:Y:S01]  /*6790*/  MUFU.EX2 R28, R36 ;  /* 0x00000024001c7308 */ /* 0x0003e20000000800 */
[----:B------:R-:W-:Y:S01]  /*67a0*/  ISETP.LT.OR P4, PT, R15, 0x52, P4 ;  /* 0x000000520f00780c */ /* 0x000fe20002781670 */
[--C-:B------:R-:W-:Y:S01]  /*67b0*/  FFMA.FTZ R56, R56, UR33, -R11.reuse ;  /* 0x0000002138387c23 */ /* 0x100fe2000801080b */
[----:B------:R-:W-:Y:S01]  /*67c0*/  FMNMX.FTZ R32, R34, R33, !PT ;  /* 0x0000002122207209 */ /* 0x000fe20007810000 */
[--C-:B------:R-:W-:Y:S01]  /*67d0*/  FFMA.FTZ R33, R37, UR33, -R11.reuse ;  /* 0x0000002125217c23 */ /* 0x100fe2000801080b */
[----:B------:R-:W-:Y:S01]  /*67e0*/  FSEL R66, R66, -INF , !P5 ;  /* 0xff80000042427808 */ /* 0x000fe20006800000 */
[--C-:B------:R-:W-:Y:S01]  /*67f0*/  FFMA.FTZ R60, R60, UR33, -R11.reuse ;  /* 0x000000213c3c7c23 */ /* 0x100fe2000801080b */
[----:B------:R-:W-:Y:S01]  /*6800*/  FMNMX.FTZ R37, R35, R32, !PT ;  /* 0x0000002023257209 */ /* 0x000fe20007810000 */
[----:B------:R-:W-:Y:S01]  /*6810*/  FFMA.FTZ R85, R85, UR33, -R11 ;  /* 0x0000002155557c23 */ /* 0x000fe2000801080b */
[----:B------:R-:W-:Y:S01]  /*6820*/  ISETP.GT.AND P5, PT, R14, 0x59, P2 ;  /* 0x000000590e00780c */ /* 0x000fe200017a4270 */
[----:B------:R-:W-:Y:S01]  /*6830*/  MUFU.EX2 R13, R13 ;  /* 0x0000000d000d7308 */ /* 0x000fe20000000800 */
[----:B------:R-:W-:-:S02]  /*6840*/  FMNMX.FTZ R32, R38, R37, !PT ;  /* 0x0000002526207209 */ /* 0x000fc40007810000 */
[----:B------:R-:W-:Y:S02]  /*6850*/  FSEL R67, R67, -INF , !P4 ;  /* 0xff80000043437808 */ /* 0x000fe40006000000 */
[----:B------:R-:W-:Y:S02]  /*6860*/  FMNMX.FTZ R37, R39, R32, !PT ;  /* 0x0000002027257209 */ /* 0x000fe40007810000 */
[----:B------:R-:W-:Y:S01]  /*6870*/  ISETP.LT.OR P3, PT, R15, 0x59, P3 ;  /* 0x000000590f00780c */ /* 0x000fe20001f61670 */
[----:B------:R2:W-:Y:S01]  /*6880*/  MUFU.EX2 R32, R40 ;  /* 0x0000002800207308 */ /* 0x0005e20000000800 */
[----:B-1----:R-:W-:Y:S01]  /*6890*/  FMNMX.FTZ R36, R42, R37, !PT ;  /* 0x000000252a247209 */ /* 0x002fe20007810000 */
[----:B------:R-:W-:Y:S01]  /*68a0*/  FFMA.FTZ R37, R41, UR33, -R11 ;  /* 0x0000002129257c23 */ /* 0x000fe2000801080b */
[----:B------:R-:W-:Y:S02]  /*68b0*/  ISETP.GT.AND P4, PT, R14, 0x60, P2 ;  /* 0x000000600e00780c */ /* 0x000fe40001784270 */
[----:B------:R-:W-:-:S02]  /*68c0*/  FMNMX.FTZ R41, R43, R36, !PT ;  /* 0x000000242b297209 */ /* 0x000fc40007810000 */
[----:B------:R-:W-:Y:S01]  /*68d0*/  ISETP.LT.OR P5, PT, R15, 0x5a, P5 ;  /* 0x0000005a0f00780c */ /* 0x000fe20002fa1670 */
[----:B------:R-:W-:Y:S01]  /*68e0*/  MUFU.EX2 R12, R12 ;  /* 0x0000000c000c7308 */ /* 0x000fe20000000800 */
[----:B------:R-:W-:Y:S02]  /*68f0*/  FMNMX.FTZ R36, R46, R41, !PT ;  /* 0x000000292e247209 */ /* 0x000fe40007810000 */
[----:B------:R-:W-:Y:S02]  /*6900*/  FSEL R70, R70, -INF , !P3 ;  /* 0xff80000046467808 */ /* 0x000fe40005800000 */
[----:B------:R-:W-:Y:S02]  /*6910*/  FMNMX.FTZ R41, R47, R36, !PT ;  /* 0x000000242f297209 */ /* 0x000fe40007810000 */
[----:B------:R-:W-:Y:S01]  /*6920*/  ISETP.GT.AND P3, PT, R14, 0x61, P2 ;  /* 0x000000610e00780c */ /* 0x000fe20001764270 */
[----:B------:R1:W-:Y:S01]  /*6930*/  MUFU.EX2 R36, R44 ;  /* 0x0000002c00247308 */ /* 0x0003e20000000800 */
[----:B--2---:R-:W-:Y:S01]  /*6940*/  FMNMX.FTZ R40, R50, R41, !PT ;  /* 0x0000002932287209 */ /* 0x004fe20007810000 */
[----:B------:R-:W-:Y:S01]  /*6950*/  FFMA.FTZ R41, R45, UR33, -R11 ;  /* 0x000000212d297c23 */ /* 0x000fe2000801080b */
[----:B------:R-:W-:-:S02]  /*6960*/  FSEL R71, R71, -INF , !P5 ;  /* 0xff80000047477808 */ /* 0x000fc40006800000 */
[----:B------:R-:W-:Y:S02]  /*6970*/  FMNMX.FTZ R45, R51, R40, !PT ;  /* 0x00000028332d7209 */ /* 0x000fe40007810000 */
[----:B------:R-:W-:Y:S01]  /*6980*/  ISETP.LT.OR P4, PT, R15, 0x61, P4 ;  /* 0x000000610f00780c */ /* 0x000fe20002781670 */
[----:B------:R-:W-:Y:S01]  /*6990*/  MUFU.EX2 R20, R20 ;  /* 0x0000001400147308 */ /* 0x000fe20000000800 */
[----:B------:R-:W-:Y:S02]  /*69a0*/  FMNMX.FTZ R40, R54, R45, !PT ;  /* 0x0000002d36287209 */ /* 0x000fe40007810000 */
[----:B------:R-:W-:Y:S02]  /*69b0*/  ISETP.GT.AND P5, PT, R14, 0x68, P2 ;  /* 0x000000680e00780c */ /* 0x000fe400017a4270 */
[----:B------:R-:W-:Y:S02]  /*69c0*/  FMNMX.FTZ R45, R55, R40, !PT ;  /* 0x00000028372d7209 */ /* 0x000fe40007810000 */
[----:B------:R-:W-:Y:S01]  /*69d0*/  ISETP.LT.OR P3, PT, R15, 0x62, P3 ;  /* 0x000000620f00780c */ /* 0x000fe20001f61670 */
[----:B------:R2:W-:Y:S01]  /*69e0*/  MUFU.EX2 R40, R48 ;  /* 0x0000003000287308 */ /* 0x0005e20000000800 */
[----:B-1----:R-:W-:Y:S01]  /*69f0*/  FMNMX.FTZ R44, R58, R45, !PT ;  /* 0x0000002d3a2c7209 */ /* 0x002fe20007810000 */
[----:B------:R-:W-:Y:S01]  /*6a00*/  FFMA.FTZ R45, R49, UR33, -R11 ;  /* 0x00000021312d7c23 */ /* 0x000fe2000801080b */
[----:B------:R-:W-:-:S02]  /*6a10*/  FSEL R74, R74, -INF , !P4 ;  /* 0xff8000004a4a7808 */ /* 0x000fc40006000000 */
[----:B------:R-:W-:Y:S02]  /*6a20*/  FMNMX.FTZ R49, R59, R44, !PT ;  /* 0x0000002c3b317209 */ /* 0x000fe40007810000 */
[----:B------:R-:W-:Y:S01]  /*6a30*/  ISETP.GT.AND P4, PT, R14, 0x69, P2 ;  /* 0x000000690e00780c */ /* 0x000fe20001784270 */
[----:B------:R-:W-:Y:S01]  /*6a40*/  MUFU.EX2 R25, R25 ;  /* 0x0000001900197308 */ /* 0x000fe20000000800 */
[----:B------:R-:W-:Y:S02]  /*6a50*/  FMNMX.FTZ R44, R62, R49, !PT ;  /* 0x000000313e2c7209 */ /* 0x000fe40007810000 */
[----:B------:R-:W-:Y:S02]  /*6a60*/  FSEL R75, R75, -INF , !P3 ;  /* 0xff8000004b4b7808 */ /* 0x000fe40005800000 */
[----:B------:R-:W-:Y:S02]  /*6a70*/  FMNMX.FTZ R49, R63, R44, !PT ;  /* 0x0000002c3f317209 */ /* 0x000fe40007810000 */
[----:B------:R-:W-:Y:S01]  /*6a80*/  ISETP.LT.OR P5, PT, R15, 0x69, P5 ;  /* 0x000000690f00780c */ /* 0x000fe20002fa1670 */
[----:B------:R1:W-:Y:S01]  /*6a90*/  MUFU.EX2 R44, R52 ;  /* 0x00000034002c7308 */ /* 0x0003e20000000800 */
[----:B--2---:R-:W-:Y:S01]  /*6aa0*/  FMNMX.FTZ R48, R66, R49, !PT ;  /* 0x0000003142307209 */ /* 0x004fe20007810000 */
[----:B------:R-:W-:Y:S01]  /*6ab0*/  FFMA.FTZ R49, R53, UR33, -R11 ;  /* 0x0000002135317c23 */ /* 0x000fe2000801080b */
[----:B------:R-:W-:-:S02]  /*6ac0*/  ISETP.GT.AND P3, PT, R14, 0x70, P2 ;  /* 0x000000700e00780c */ /* 0x000fc40001764270 */
[----:B------:R-:W-:Y:S02]  /*6ad0*/  FMNMX.FTZ R53, R67, R48, !PT ;  /* 0x0000003043357209 */ /* 0x000fe40007810000 */
[----:B------:R-:W-:Y:S01]  /*6ae0*/  ISETP.LT.OR P4, PT, R15, 0x6a, P4 ;  /* 0x0000006a0f00780c */ /* 0x000fe20002781670 */
[----:B------:R-:W-:Y:S01]  /*6af0*/  MUFU.EX2 R24, R24 ;  /* 0x0000001800187308 */ /* 0x000fe20000000800 */
[----:B------:R-:W-:Y:S02]  /*6b00*/  FMNMX.FTZ R48, R70, R53, !PT ;  /* 0x0000003546307209 */ /* 0x000fe40007810000 */
[----:B------:R-:W-:Y:S02]  /*6b10*/  FSEL R139, R78, -INF , !P5 ;  /* 0xff8000004e8b7808 */ /* 0x000fe40006800000 */
[----:B------:R-:W-:Y:S02]  /*6b20*/  FMNMX.FTZ R53, R71, R48, !PT ;  /* 0x0000003047357209 */ /* 0x000fe40007810000 */
[----:B------:R-:W-:Y:S01]  /*6b30*/  ISETP.GT.AND P5, PT, R14, 0x71, P2 ;  /* 0x000000710e00780c */ /* 0x000fe200017a4270 */
[----:B------:R2:W-:Y:S01]  /*6b40*/  MUFU.EX2 R48, R56 ;  /* 0x0000003800307308 */ /* 0x0005e20000000800 */
[----:B-1----:R-:W-:Y:S01]  /*6b50*/  FMNMX.FTZ R52, R74, R53, !PT ;  /* 0x000000354a347209 */ /* 0x002fe20007810000 */
[----:B------:R-:W-:Y:S01]  /*6b60*/  FFMA.FTZ R53, R57, UR33, -R11 ;  /* 0x0000002139357c23 */ /* 0x000fe2000801080b */
[----:B------:R-:W-:-:S02]  /*6b70*/  FSEL R79, R79, -INF , !P4 ;  /* 0xff8000004f4f7808 */ /* 0x000fc40006000000 */
[----:B------:R-:W-:Y:S02]  /*6b80*/  FMNMX.FTZ R52, R75, R52, !PT ;  /* 0x000000344b347209 */ /* 0x000fe40007810000 */
[----:B------:R-:W-:Y:S01]  /*6b90*/  ISETP.LT.OR P3, PT, R15, 0x71, P3 ;  /* 0x000000710f00780c */ /* 0x000fe20001f61670 */
[----:B------:R-:W-:Y:S01]  /*6ba0*/  MUFU.EX2 R29, R29 ;  /* 0x0000001d001d7308 */ /* 0x000fe20000000800 */
[----:B------:R-:W-:Y:S01]  /*6bb0*/  FMNMX.FTZ R52, R139, R52, !PT ;  /* 0x000000348b347209 */ /* 0x000fe20007810000 */
[--C-:B--2---:R-:W-:Y:S01]  /*6bc0*/  FFMA.FTZ R56, R64, UR33, -R11.reuse ;  /* 0x0000002140387c23 */ /* 0x104fe2000801080b */
[----:B------:R-:W-:Y:S01]  /*6bd0*/  ISETP.GT.AND P4, PT, R14, 0x78, P2 ;  /* 0x000000780e00780c */ /* 0x000fe20001784270 */
[--C-:B------:R-:W-:Y:S01]  /*6be0*/  FFMA.FTZ R64, R72, UR33, -R11.reuse ;  /* 0x0000002148407c23 */ /* 0x100fe2000801080b */
[----:B------:R-:W-:Y:S01]  /*6bf0*/  ISETP.LT.OR P5, PT, R15, 0x72, P5 ;  /* 0x000000720f00780c */ /* 0x000fe20002fa1670 */
[----:B------:R-:W-:Y:S01]  /*6c00*/  FFMA.FTZ R72, R80, UR33, -R11 ;  /* 0x0000002150487c23 */ /* 0x000fe2000801080b */
[----:B------:R-:W-:Y:S01]  /*6c10*/  FSEL R82, R82, -INF , !P3 ;  /* 0xff80000052527808 */ /* 0x000fe20005800000 */
[----:B------:R-:W-:Y:S01]  /*6c20*/  MUFU.EX2 R33, R33 ;  /* 0x0000002100217308 */ /* 0x000fe20000000800 */
[----:B------:R-:W-:-:S02]  /*6c30*/  FMNMX.FTZ R57, R79, R52, !PT ;  /* 0x000000344f397209 */ /* 0x000fc40007810000 */
[----:B------:R-:W-:Y:S02]  /*6c40*/  ISETP.GT.AND P2, PT, R14, 0x79, P2 ;  /* 0x000000790e00780c */ /* 0x000fe40001744270 */
[----:B------:R-:W-:Y:S02]  /*6c50*/  ISETP.LT.OR P4, PT, R15, 0x79, P4 ;  /* 0x000000790f00780c */ /* 0x000fe40002781670 */
[----:B------:R-:W-:Y:S01]  /*6c60*/  FSEL R83, R83, -INF , !P5 ;  /* 0xff80000053537808 */ /* 0x000fe20006800000 */
[----:B------:R1:W-:Y:S01]  /*6c70*/  MUFU.EX2 R52, R60 ;  /* 0x0000003c00347308 */ /* 0x0003e20000000800 */
[----:B------:R-:W-:Y:S01]  /*6c80*/  FMNMX.FTZ R14, R82, R57, !PT ;  /* 0x00000039520e7209 */ /* 0x000fe20007810000 */
[--C-:B------:R-:W-:Y:S01]  /*6c90*/  FFMA.FTZ R57, R61, UR33, -R11.reuse ;  /* 0x000000213d397c23 */ /* 0x100fe2000801080b */
[----:B------:R-:W-:Y:S01]  /*6ca0*/  ISETP.LT.OR P2, PT, R15, 0x7a, P2 ;  /* 0x0000007a0f00780c */ /* 0x000fe20001741670 */
[--C-:B------:R-:W-:Y:S01]  /*6cb0*/  FFMA.FTZ R61, R65, UR33, -R11.reuse ;  /* 0x00000021413d7c23 */ /* 0x100fe2000801080b */
[----:B------:R-:W-:Y:S01]  /*6cc0*/  FSEL R86, R86, -INF , !P4 ;  /* 0xff80000056567808 */ /* 0x000fe20006000000 */
[--C-:B------:R-:W-:Y:S01]  /*6cd0*/  FFMA.FTZ R65, R69, UR33, -R11.reuse ;  /* 0x0000002145417c23 */ /* 0x100fe2000801080b */
[----:B------:R-:W-:Y:S01]  /*6ce0*/  FMNMX.FTZ R15, R83, R14, !PT ;  /* 0x0000000e530f7209 */ /* 0x000fe20007810000 */
[--C-:B------:R-:W-:Y:S01]  /*6cf0*/  FFMA.FTZ R69, R73, UR33, -R11.reuse ;  /* 0x0000002149457c23 */ /* 0x100fe2000801080b */
[----:B------:R-:W-:Y:S01]  /*6d00*/  FSEL R87, R87, -INF , !P2 ;  /* 0xff80000057577808 */ /* 0x000fe20005000000 */
[--C-:B-1----:R-:W-:Y:S01]  /*6d10*/  FFMA.FTZ R60, R68, UR33, -R11.reuse ;  /* 0x00000021443c7c23 */ /* 0x102fe2000801080b */
[----:B------:R-:W-:Y:S01]  /*6d20*/  FMNMX.FTZ R14, R86, R15, !PT ;  /* 0x0000000f560e7209 */ /* 0x000fe20007810000 */
[--C-:B------:R-:W-:Y:S01]  /*6d30*/  FFMA.FTZ R68, R76, UR33, -R11.reuse ;  /* 0x000000214c447c23 */ /* 0x100fe2000801080b */
[--C-:B------:R-:W-:Y:S01]  /*6d40*/  FFMA.FTZ R73, R77, UR33, -R11.reuse ;  /* 0x000000214d497c23 */ /* 0x100fe2000801080b */
[--C-:B------:R-:W-:Y:S01]  /*6d50*/  FFMA.FTZ R77, R81, UR33, -R11.reuse ;  /* 0x00000021514d7c23 */ /* 0x100fe2000801080b */
[----:B------:R-:W-:Y:S01]  /*6d60*/  FMNMX.FTZ R14, R87, R14, !PT ;  /* 0x0000000e570e7209 */ /* 0x000fe20007810000 */
[----:B------:R-:W-:Y:S01]  /*6d70*/  FFMA.FTZ R76, R84, UR33, -R11 ;  /* 0x00000021544c7c23 */ /* 0x000fe2000801080b */
[----:B------:R-:W-:Y:S01]  /*6d80*/  FSEL R78, R10, RZ, P6 ;  /* 0x000000ff0a4e7208 */ /* 0x000fe20003000000 */
[----:B------:R-:W-:Y:S02]  /*6d90*/  MUFU.EX2 R37, R37 ;  /* 0x0000002500257308 */ /* 0x000fe40000000800 */
[----:B------:R-:W1:Y:S02]  /*6da0*/  SHFL.BFLY PT, R15, R14, 0x2, 0x1f ;  /* 0x0c401f000e0f7f89 */ /* 0x000e6400000e0000 */
[----:B------:R-:W-:-:S04]  /*6db0*/  FADD.FTZ R78, -R78, R7 ;  /* 0x000000074e4e7221 */ /* 0x000fc80000010100 */
[----:B------:R-:W-:Y:S01]  /*6dc0*/  FMUL.FTZ R78, R78, UR33 ;  /* 0x000000214e4e7c20 */ /* 0x000fe20008410000 */
[----:B------:R-:W-:Y:S08]  /*6dd0*/  MUFU.EX2 R7, R85 ;  /* 0x0000005500077308 */ /* 0x000ff00000000800 */
[----:B------:R-:W2:Y:S08]  /*6de0*/  MUFU.EX2 R78, R78 ;  /* 0x0000004e004e7308 */ /* 0x000eb00000000800 */
[----:B------:R-:W-:Y:S01]  /*6df0*/  MUFU.EX2 R41, R41 ;  /* 0x0000002900297308 */ /* 0x000fe20000000800 */
[----:B-1----:R-:W-:-:S05]  /*6e00*/  FMNMX.FTZ R15, R14, R15, !PT ;  /* 0x0000000f0e0f7209 */ /* 0x002fca0007810000 */
[----:B------:R-:W1:Y:S02]  /*6e10*/  SHFL.BFLY PT, R14, R15, 0x1, 0x1f ;  /* 0x0c201f000f0e7f89 */ /* 0x000e6400000e0000 */
[----:B------:R-:W-:Y:S01]  /*6e20*/  MUFU.EX2 R45, R45 ;  /* 0x0000002d002d7308 */ /* 0x000fe20000000800 */
[-C--:B--2---:R-:W-:Y:S01]  /*6e30*/  FMUL.FTZ R88, R88, R78.reuse ;  /* 0x0000004e58587220 */ /* 0x084fe20000410000 */
        /* <DEDUP_REMOVED lines=19> */
[----:B------:R-:W-:Y:S01]  /*6f70*/  FMUL.FTZ R124, R124, R78 ;  /* 0x0000004e7c7c7220 */ /* 0x000fe20000410000 */
[----:B-1----:R-:W-:Y:S01]  /*6f80*/  FMNMX.FTZ R11, R15, R14, !PT ;  /* 0x0000000e0f0b7209 */ /* 0x002fe20007810000 */
[-C--:B------:R-:W-:Y:S01]  /*6f90*/  FMUL.FTZ R125, R125, R78.reuse ;  /* 0x0000004e7d7d7220 */ /* 0x080fe20000410000 */
[----:B------:R-:W-:Y:S01]  /*6fa0*/  MUFU.EX2 R57, R57 ;  /* 0x0000003900397308 */ /* 0x000fe20000000800 */
[-C--:B------:R-:W-:Y:S01]  /*6fb0*/  FMUL.FTZ R128, R128, R78.reuse ;  /* 0x0000004e80807220 */ /* 0x080fe20000410000 */
[C---:B------:R-:W-:Y:S01]  /*6fc0*/  FSETP.NEU.FTZ.AND P2, PT, R11.reuse, -INF , PT ;  /* 0xff8000000b00780b */ /* 0x040fe20003f5d000 */
[----:B------:R-:W-:Y:S01]  /*6fd0*/  FMUL.FTZ R80, R11, UR33 ;  /* 0x000000210b507c20 */ /* 0x000fe20008410000 */
[-C--:B------:R-:W-:Y:S01]  /*6fe0*/  FMUL.FTZ R129, R129, R78.reuse ;  /* 0x0000004e81817220 */ /* 0x080fe20000410000 */
[-C--:B------:R-:W-:Y:S01]  /*6ff0*/  FMUL.FTZ R132, R132, R78.reuse ;  /* 0x0000004e84847220 */ /* 0x080fe20000410000 */
[----:B------:R-:W-:Y:S01]  /*7000*/  FSEL R14, R11, RZ, P2 ;  /* 0x000000ff0b0e7208 */ /* 0x000fe20001000000 */
[----:B------:R-:W-:Y:S01]  /*7010*/  FMUL.FTZ R133, R133, R78 ;  /* 0x0000004e85857220 */ /* 0x000fe20000410000 */
[----:B------:R-:W-:Y:S01]  /*7020*/  FSEL R80, R80, RZ, P2 ;  /* 0x000000ff50507208 */ /* 0x000fe20001000000 */
[----:B------:R-:W-:Y:S01]  /*7030*/  MUFU.EX2 R56, R56 ;  /* 0x0000003800387308 */ /* 0x000fe20000000800 */
[----:B------:R-:W-:Y:S01]  /*7040*/  ISETP.GT.AND P2, PT, R8, UR58, PT ;  /* 0x0000003a08007c0c */ /* 0x000fe2000bf44270 */
[----:B------:R-:W-:Y:S01]  /*7050*/  FADD.FTZ R14, -R14, R9 ;  /* 0x000000090e0e7221 */ /* 0x000fe20000010100 */
[----:B------:R-:W-:-:S02]  /*7060*/  VIADD R8, R8, 0xffffffff ;  /* 0xffffffff08087836 */ /* 0x000fc40000000000 */
[--C-:B------:R-:W-:Y:S01]  /*7070*/  FFMA.FTZ R26, R26, UR33, -R80.reuse ;  /* 0x000000211a1a7c23 */ /* 0x100fe20008010850 */
[--C-:B------:R-:W-:Y:S01]  /*7080*/  FFMA.FTZ R15, R27, UR33, -R80.reuse ;  /* 0x000000211b0f7c23 */ /* 0x100fe20008010850 */
[----:B------:R-:W-:Y:S01]  /*7090*/  FMUL.FTZ R9, R14, UR33 ;  /* 0x000000210e097c20 */ /* 0x000fe20008410000 */
[----:B------:R-:W-:Y:S02]  /*70a0*/  IMAD.U32 R14, RZ, RZ, UR36 ;  /* 0x00000024ff0e7e24 */ /* 0x000fe4000f8e00ff */
[--C-:B------:R-:W-:Y:S01]  /*70b0*/  FFMA.FTZ R84, R35, UR33, -R80.reuse ;  /* 0x0000002123547c23 */ /* 0x100fe20008010850 */
[--C-:B------:R-:W-:Y:S01]  /*70c0*/  FFMA.FTZ R30, R30, UR33, -R80.reuse ;  /* 0x000000211e1e7c23 */ /* 0x100fe20008010850 */
[----:B------:R-:W-:Y:S01]  /*70d0*/  MUFU.EX2 R26, R26 ;  /* 0x0000001a001a7308 */ /* 0x000fe20000000800 */
[--C-:B------:R-:W-:Y:S01]  /*70e0*/  FFMA.FTZ R35, R38, UR33, -R80.reuse ;  /* 0x0000002126237c23 */ /* 0x100fe20008010850 */
[----:B------:R-:W-:Y:S01]  /*70f0*/  @!P1 LEA R14, R14, UR39, 0x3 ;  /* 0x000000270e0e9c11 */ /* 0x000fe2000f8e18ff */
[--C-:B------:R-:W-:Y:S01]  /*7100*/  FFMA.FTZ R38, R39, UR33, -R80.reuse ;  /* 0x0000002127267c23 */ /* 0x100fe20008010850 */
[--C-:B------:R-:W-:Y:S01]  /*7110*/  FFMA.FTZ R142, R31, UR33, -R80.reuse ;  /* 0x000000211f8e7c23 */ /* 0x100fe20008010850 */
[--C-:B------:R-:W-:Y:S01]  /*7120*/  FFMA.FTZ R39, R42, UR33, -R80.reuse ;  /* 0x000000212a277c23 */ /* 0x100fe20008010850 */
[--C-:B------:R-:W-:Y:S01]  /*7130*/  FFMA.FTZ R42, R43, UR33, -R80.reuse ;  /* 0x000000212b2a7c23 */ /* 0x100fe20008010850 */
[----:B------:R-:W-:Y:S01]  /*7140*/  FFMA.FTZ R43, R54, UR33, -R80 ;  /* 0x00000021362b7c23 */ /* 0x000fe20008010850 */
[----:B------:R-:W1:Y:S01]  /*7150*/  MUFU.EX2 R9, R9 ;  /* 0x0000000900097308 */ /* 0x000e620000000800 */
[----:B------:R-:W-:-:S02]  /*7160*/  @!P1 VIADD R14, R14, 0x2d860 ;  /* 0x0002d8600e0e9836 */ /* 0x000fc40000000000 */
[--C-:B------:R-:W-:Y:S01]  /*7170*/  FFMA.FTZ R54, R55, UR33, -R80.reuse ;  /* 0x0000002137367c23 */ /* 0x100fe20008010850 */
[--C-:B------:R-:W-:Y:S01]  /*7180*/  FFMA.FTZ R27, R34, UR33, -R80.reuse ;  /* 0x00000021221b7c23 */ /* 0x100fe20008010850 */
[----:B------:R-:W-:Y:S01]  /*7190*/  FFMA.FTZ R55, R78, R6, R13 ;  /* 0x000000064e377223 */ /* 0x000fe2000001000d */
[----:B------:R-:W-:Y:S01]  /*71a0*/  FFMA.FTZ R81, R47, UR33, -R80 ;  /* 0x000000212f517c23 */ /* 0x000fe20008010850 */
[----:B------:R-:W-:Y:S01]  /*71b0*/  @!P1 PRMT R14, RZ, 0x654, R14 ;  /* 0x00000654ff0e9816 */ /* 0x000fe2000000000e */
[--C-:B------:R-:W-:Y:S01]  /*71c0*/  FFMA.FTZ R47, R58, UR33, -R80.reuse ;  /* 0x000000213a2f7c23 */ /* 0x100fe20008010850 */
[----:B------:R-:W2:Y:S01]  /*71d0*/  MUFU.EX2 R15, R15 ;  /* 0x0000000f000f7308 */ /* 0x000ea20000000800 */
[C---:B------:R-:W-:Y:S01]  /*71e0*/  FADD.FTZ R55, R12.reuse, R55 ;  /* 0x000000370c377221 */ /* 0x040fe20000010000 */
[----:B------:R3:W-:Y:S01]  /*71f0*/  @!P1 SYNCS.ARRIVE.TRANS64.RED.A1T0 RZ, [R14+URZ], RZ ;  /* 0x000000ff0eff99a7 */ /* 0x0007e2000810043f */
[----:B------:R-:W-:Y:S01]  /*7200*/  F2FP.F16.F32.PACK_AB R12, R12, R13 ;  /* 0x0000000d0c0c723e */ /* 0x000fe200000000ff */
[--C-:B------:R-:W-:Y:S01]  /*7210*/  FFMA.FTZ R58, R59, UR33, -R80.reuse ;  /* 0x000000213b3a7c23 */ /* 0x100fe20008010850 */
[--C-:B------:R-:W-:Y:S01]  /*7220*/  FFMA.FTZ R46, R46, UR33, -R80.reuse ;  /* 0x000000212e2e7c23 */ /* 0x100fe20008010850 */
[--C-:B------:R-:W-:Y:S01]  /*7230*/  FFMA.FTZ R6, R63, UR33, -R80.reuse ;  /* 0x000000213f067c23 */ /* 0x100fe20008010850 */
[----:B------:R-:W-:Y:S01]  /*7240*/  FFMA.FTZ R31, R51, UR33, -R80 ;  /* 0x00000021331f7c23 */ /* 0x000fe20008010850 */
[----:B------:R4:W5:Y:S01]  /*7250*/  MUFU.EX2 R85, R30 ;  /* 0x0000001e00557308 */ /* 0x0009620000000800 */
[----:B-1----:R-:W-:Y:S01]  /*7260*/  FFMA.FTZ R4, R9, R4, R26 ;  /* 0x0000000409047223 */ /* 0x002fe2000001001a */
[----:B---3--:R-:W-:Y:S01]  /*7270*/  FADD.FTZ R14, R20, R55 ;  /* 0x00000037140e7221 */ /* 0x008fe20000010000 */
[--C-:B------:R-:W-:Y:S01]  /*7280*/  FFMA.FTZ R51, R62, UR33, -R80.reuse ;  /* 0x000000213e337c23 */ /* 0x100fe20008010850 */
[--C-:B------:R-:W-:Y:S01]  /*7290*/  FFMA.FTZ R62, R74, UR33, -R80.reuse ;  /* 0x000000214a3e7c23 */ /* 0x100fe20008010850 */
[----:B------:R-:W-:Y:S01]  /*72a0*/  FFMA.FTZ R75, R75, UR33, -R80 ;  /* 0x000000214b4b7c23 */ /* 0x000fe20008010850 */
[C---:B------:R-:W-:Y:S01]  /*72b0*/  FADD.FTZ R55, R25.reuse, R14 ;  /* 0x0000000e19377221 */ /* 0x040fe20000010000 */
[----:B------:R-:W-:Y:S01]  /*72c0*/  F2FP.F16.F32.PACK_AB R14, R25, R20 ;  /* 0x00000014190e723e */ /* 0x000fe200000000ff */
[----:B------:R-:W1:Y:S01]  /*72d0*/  MUFU.EX2 R142, R142 ;  /* 0x0000008e008e7308 */ /* 0x000e620000000800 */
[C---:B--2---:R-:W-:Y:S01]  /*72e0*/  FADD.FTZ R4, R15.reuse, R4 ;  /* 0x000000040f047221 */ /* 0x044fe20000010000 */
[----:B------:R-:W-:Y:S01]  /*72f0*/  F2FP.F16.F32.PACK_AB R13, R15, R26 ;  /* 0x0000001a0f0d723e */ /* 0x000fe200000000ff */
[----:B------:R-:W-:Y:S01]  /*7300*/  FADD.FTZ R26, R24, R55 ;  /* 0x00000037181a7221 */ /* 0x000fe20000010000 */
[--C-:B----4-:R-:W-:Y:S01]  /*7310*/  FFMA.FTZ R30, R50, UR33, -R80.reuse ;  /* 0x00000021321e7c23 */ /* 0x110fe20008010850 */
[--C-:B------:R-:W-:Y:S01]  /*7320*/  FFMA.FTZ R55, R67, UR33, -R80.reuse ;  /* 0x0000002143377c23 */ /* 0x100fe20008010850 */
[----:B------:R-:W-:Y:S01]  /*7330*/  FFMA.FTZ R139, R139, UR33, -R80 ;  /* 0x000000218b8b7c23 */ /* 0x000fe20008010850 */
[----:B------:R-:W-:Y:S01]  /*7340*/  FADD.FTZ R59, R29, R26 ;  /* 0x0000001a1d3b7221 */ /* 0x000fe20000010000 */
[----:B------:R-:W2:Y:S01]  /*7350*/  MUFU.EX2 R27, R27 ;  /* 0x0000001b001b7308 */ /* 0x000ea20000000800 */
[----:B-----5:R-:W-:Y:S01]  /*7360*/  FADD.FTZ R25, R85, R4 ;  /* 0x0000000455197221 */ /* 0x020fe20000010000 */
[--C-:B------:R-:W-:Y:S01]  /*7370*/  FFMA.FTZ R4, R66, UR33, -R80.reuse ;  /* 0x0000002142047c23 */ /* 0x100fe20008010850 */
[----:B------:R-:W-:Y:S01]  /*7380*/  FADD.FTZ R34, R28, R59 ;  /* 0x0000003b1c227221 */ /* 0x000fe20000010000 */
[--C-:B------:R-:W-:Y:S01]  /*7390*/  FFMA.FTZ R59, R70, UR33, -R80.reuse ;  /* 0x00000021463b7c23 */ /* 0x100fe20008010850 */
[--C-:B------:R-:W-:Y:S01]  /*73a0*/  FFMA.FTZ R79, R79, UR33, -R80.reuse ;  /* 0x000000214f4f7c23 */ /* 0x100fe20008010850 */
[----:B------:R-:W-:Y:S01]  /*73b0*/  FFMA.FTZ R82, R82, UR33, -R80 ;  /* 0x0000002152527c23 */ /* 0x000fe20008010850 */
[----:B------:R-:W-:Y:S01]  /*73c0*/  FADD.FTZ R63, R33, R34 ;  /* 0x00000022213f7221 */ /* 0x000fe20000010000 */
[----:B------:R-:W3:Y:S01]  /*73d0*/  MUFU.EX2 R84, R84 ;  /* 0x0000005400547308 */ /* 0x000ee20000000800 */
[C---:B-1----:R-:W-:Y:S01]  /*73e0*/  FADD.FTZ R20, R142.reuse, R25 ;  /* 0x000000198e147221 */ /* 0x042fe20000010000 */
[----:B------:R-:W-:Y:S01]  /*73f0*/  F2FP.F16.F32.PACK_AB R15, R142, R85 ;  /* 0x000000558e0f723e */ /* 0x000fe200000000ff */
[----:B------:R-:W-:Y:S01]  /*7400*/  FADD.FTZ R34, R32, R63 ;  /* 0x0000003f20227221 */ /* 0x000fe20000010000 */
[--C-:B------:R-:W-:Y:S01]  /*7410*/  FFMA.FTZ R83, R83, UR33, -R80.reuse ;  /* 0x0000002153537c23 */ /* 0x100fe20008010850 */
[----:B------:R-:W-:Y:S01]  /*7420*/  FFMA.FTZ R86, R86, UR33, -R80 ;  /* 0x0000002156567c23 */ /* 0x000fe20008010850 */
[----:B------:R-:W-:Y:S01]  /*7430*/  F2FP.F16.F32.PACK_AB R24, R29, R24 ;  /* 0x000000181d18723e */ /* 0x000fe200000000ff */
[----:B------:R-:W-:Y:S01]  /*7440*/  FADD.FTZ R63, R37, R34 ;  /* 0x00000022253f7221 */ /* 0x000fe20000010000 */
[----:B------:R-:W1:Y:S01]  /*7450*/  MUFU.EX2 R35, R35 ;  /* 0x0000002300237308 */ /* 0x000e620000000800 */
[----:B--2---:R-:W-:Y:S01]  /*7460*/  FADD.FTZ R25, R27, R20 ;  /* 0x000000141b197221 */ /* 0x004fe20000010000 */
[----:B------:R2:W-:Y:S01]  /*7470*/  STSM.16.M88.4 [R136+0x21800], R12 ;  /* 0x0218000c88007844 */ /* 0x0005e20000000200 */
[--C-:B------:R-:W-:Y:S01]  /*7480*/  FFMA.FTZ R20, R71, UR33, -R80.reuse ;  /* 0x0000002147147c23 */ /* 0x100fe20008010850 */
[----:B------:R-:W-:Y:S01]  /*7490*/  FFMA.FTZ R80, R87, UR33, -R80 ;  /* 0x0000002157507c23 */ /* 0x000fe20008010850 */
[----:B------:R-:W-:Y:S01]  /*74a0*/  F2FP.F16.F32.PACK_AB R32, R37, R32 ;  /* 0x000000202520723e */ /* 0x000fe200000000ff */
[----:B------:R-:W-:Y:S01]  /*74b0*/  UMOV UR36, UR57 ;  /* 0x0000003900247c82 */ /* 0x000fe20008000000 */
[-C--:B------:R-:W-:Y:S01]  /*74c0*/  FMUL.FTZ R90, R90, R9.reuse ;  /* 0x000000095a5a7220 */ /* 0x080fe20000410000 */
[----:B------:R-:W4:Y:S01]  /*74d0*/  MUFU.EX2 R38, R38 ;  /* 0x0000002600267308 */ /* 0x000f220000000800 */
        /* <DEDUP_REMOVED lines=16> */
[----:B----4-:R-:W-:Y:S01]  /*75e0*/  FADD.FTZ R26, R38, R25 ;  /* 0x00000019261a7221 */ /* 0x010fe20000010000 */
[-C--:B------:R-:W-:Y:S01]  /*75f0*/  FMUL.FTZ R115, R115, R9.reuse ;  /* 0x0000000973737220 */ /* 0x080fe20000410000 */
[-C--:B------:R-:W-:Y:S01]  /*7600*/  FMUL.FTZ R118, R118, R9.reuse ;  /* 0x0000000976767220 */ /* 0x080fe20000410000 */
[-C--:B------:R-:W-:Y:S01]  /*7610*/  FMUL.FTZ R119, R119, R9.reuse ;  /* 0x0000000977777220 */ /* 0x080fe20000410000 */
[-C--:B------:R-:W-:Y:S01]  /*7620*/  FMUL.FTZ R122, R122, R9.reuse ;  /* 0x000000097a7a7220 */ /* 0x080fe20000410000 */
[-C--:B------:R-:W-:Y:S01]  /*7630*/  FMUL.FTZ R123, R123, R9.reuse ;  /* 0x000000097b7b7220 */ /* 0x080fe20000410000 */
[-C--:B------:R-:W-:Y:S01]  /*7640*/  FMUL.FTZ R126, R126, R9.reuse ;  /* 0x000000097e7e7220 */ /* 0x080fe20000410000 */
[----:B------:R-:W4:Y:S01]  /*7650*/  MUFU.EX2 R46, R46 ;  /* 0x0000002e002e7308 */ /* 0x000f220000000800 */
[----:B---3--:R-:W-:Y:S01]  /*7660*/  FADD.FTZ R25, R39, R26 ;  /* 0x0000001a27197221 */ /* 0x008fe20000010000 */
[----:B------:R-:W-:Y:S01]  /*7670*/  FADD.FTZ R26, R36, R63 ;  /* 0x0000003f241a7221 */ /* 0x000fe20000010000 */
[-C--:B------:R-:W-:Y:S01]  /*7680*/  FMUL.FTZ R127, R127, R9.reuse ;  /* 0x000000097f7f7220 */ /* 0x080fe20000410000 */
[-C--:B------:R-:W-:Y:S01]  /*7690*/  FMUL.FTZ R130, R130, R9.reuse ;  /* 0x0000000982827220 */ /* 0x080fe20000410000 */
[-C--:B------:R-:W-:Y:S01]  /*76a0*/  FMUL.FTZ R131, R131, R9.reuse ;  /* 0x0000000983837220 */ /* 0x080fe20000410000 */
[----:B------:R-:W-:Y:S01]  /*76b0*/  FADD.FTZ R63, R41, R26 ;  /* 0x0000001a293f7221 */ /* 0x000fe20000010000 */
[-C--:B------:R-:W-:Y:S01]  /*76c0*/  FMUL.FTZ R134, R134, R9.reuse ;  /* 0x0000000986867220 */ /* 0x080fe20000410000 */
[----:B------:R-:W3:Y:S01]  /*76d0*/  MUFU.EX2 R81, R81 ;  /* 0x0000005100517308 */ /* 0x000ee20000000800 */
[----:B-1----:R-:W-:Y:S01]  /*76e0*/  FADD.FTZ R25, R42, R25 ;  /* 0x000000192a197221 */ /* 0x002fe20000010000 */
[----:B------:R-:W-:Y:S01]  /*76f0*/  FADD.FTZ R34, R40, R63 ;  /* 0x0000003f28227221 */ /* 0x000fe20000010000 */
[----:B------:R-:W-:Y:S01]  /*7700*/  F2FP.F16.F32.PACK_AB R40, R45, R40 ;  /* 0x000000282d28723e */ /* 0x000fe200000000ff */
[----:B------:R-:W-:Y:S01]  /*7710*/  FMUL.FTZ R135, R135, R9 ;  /* 0x0000000987877220 */ /* 0x000fe20000410000 */
[----:B------:R-:W-:-:S02]  /*7720*/  IMAD.MOV.U32 R9, RZ, RZ, R11 ;  /* 0x000000ffff097224 */ /* 0x000fc400078e000b */
[----:B------:R-:W-:Y:S01]  /*7730*/  FADD.FTZ R63, R45, R34 ;  /* 0x000000222d3f7221 */ /* 0x000fe20000010000 */
[----:B------:R-:W1:Y:S01]  /*7740*/  MUFU.EX2 R30, R30 ;  /* 0x0000001e001e7308 */ /* 0x000e620000000800 */
[----:B----4-:R-:W-:Y:S02]  /*7750*/  FADD.FTZ R26, R46, R25 ;  /* 0x000000192e1a7221 */ /* 0x010fe40000010000 */
[----:B------:R-:W-:-:S05]  /*7760*/  FADD.FTZ R50, R44, R63 ;  /* 0x0000003f2c327221 */ /* 0x000fca0000010000 */
[----:B------:R-:W4:Y:S01]  /*7770*/  MUFU.EX2 R31, R31 ;  /* 0x0000001f001f7308 */ /* 0x000f220000000800 */
[----:B---3--:R-:W-:Y:S01]  /*7780*/  FADD.FTZ R25, R81, R26 ;  /* 0x0000001a51197221 */ /* 0x008fe20000010000 */
[----:B------:R-:W-:Y:S02]  /*7790*/  F2FP.F16.F32.PACK_AB R26, R33, R28 ;  /* 0x0000001c211a723e */ /* 0x000fe400000000ff */
[----:B------:R-:W-:Y:S02]  /*77a0*/  F2FP.F16.F32.PACK_AB R33, R42, R39 ;  /* 0x000000272a21723e */ /* 0x000fe400000000ff */
[C---:B------:R-:W-:Y:S02]  /*77b0*/  F2FP.F16.F32.PACK_AB R42, R49.reuse, R44 ;  /* 0x0000002c312a723e */ /* 0x040fe400000000ff */
[----:B------:R-:W3:Y:S01]  /*77c0*/  MUFU.EX2 R43, R43 ;  /* 0x0000002b002b7308 */ /* 0x000ee20000000800 */
[----:B-1----:R-:W-:Y:S01]  /*77d0*/  FADD.FTZ R34, R30, R25 ;  /* 0x000000191e227221 */ /* 0x002fe20000010000 */
[----:B------:R-:W-:Y:S01]  /*77e0*/  FADD.FTZ R25, R49, R50 ;  /* 0x0000003231197221 */ /* 0x000fe20000010000 */
[----:B------:R-:W-:-:S03]  /*77f0*/  F2FP.F16.F32.PACK_AB R50, R57, R52 ;  /* 0x000000343932723e */ /* 0x000fc600000000ff */
[----:B--2---:R-:W-:Y:S01]  /*7800*/  FADD.FTZ R14, R48, R25 ;  /* 0x00000019300e7221 */ /* 0x004fe20000010000 */
[----:B------:R-:W-:Y:S01]  /*7810*/  F2FP.F16.F32.PACK_AB R25, R84, R27 ;  /* 0x0000001b5419723e */ /* 0x000fe200000000ff */
[----:B------:R-:W1:Y:S01]  /*7820*/  MUFU.EX2 R54, R54 ;  /* 0x0000003600367308 */ /* 0x000e620000000800 */
[----:B----4-:R-:W-:Y:S01]  /*7830*/  FADD.FTZ R28, R31, R34 ;  /* 0x000000221f1c7221 */ /* 0x010fe20000010000 */
[----:B------:R-:W-:Y:S01]  /*7840*/  FADD.FTZ R15, R53, R14 ;  /* 0x0000000e350f7221 */ /* 0x000fe20000010000 */
[----:B------:R-:W-:Y:S02]  /*7850*/  F2FP.F16.F32.PACK_AB R27, R38, R35 ;  /* 0x00000023261b723e */ /* 0x000fe400000000ff */
[----:B------:R-:W-:Y:S01]  /*7860*/  F2FP.F16.F32.PACK_AB R34, R41, R36 ;  /* 0x000000242922723e */ /* 0x000fe200000000ff */
[----:B------:R-:W-:Y:S01]  /*7870*/  FADD.FTZ R14, R52, R15 ;  /* 0x0000000f340e7221 */ /* 0x000fe20000010000 */
[----:B------:R-:W-:Y:S01]  /*7880*/  F2FP.F16.F32.PACK_AB R35, R81, R46 ;  /* 0x0000002e5123723e */ /* 0x000fe200000000ff */
[----:B------:R-:W2:Y:S01]  /*7890*/  MUFU.EX2 R47, R47 ;  /* 0x0000002f002f7308 */ /* 0x000ea20000000800 */
[----:B---3--:R-:W-:Y:S01]  /*78a0*/  FADD.FTZ R13, R43, R28 ;  /* 0x0000001c2b0d7221 */ /* 0x008fe20000010000 */
[----:B------:R-:W-:Y:S01]  /*78b0*/  FADD.FTZ R15, R57, R14 ;  /* 0x0000000e390f7221 */ /* 0x000fe20000010000 */
[----:B------:R3:W-:Y:S01]  /*78c0*/  STSM.16.M88.4 [R23], R24 ;  /* 0x0000001817007844 */ /* 0x0007e20000000200 */
[----:B------:R-:W-:-:S02]  /*78d0*/  F2FP.F16.F32.PACK_AB R41, R31, R30 ;  /* 0x0000001e1f29723e */ /* 0x000fc400000000ff */
[----:B------:R-:W-:Y:S01]  /*78e0*/  F2FP.F16.F32.PACK_AB R48, R53, R48 ;  /* 0x000000303530723e */ /* 0x000fe200000000ff */
[----:B------:R4:W-:Y:S01]  /*78f0*/  STSM.16.M88.4 [R22], R32 ;  /* 0x0000002016007844 */ /* 0x0009e20000000200 */
[----:B------:R-:W5:Y:S01]  /*7900*/  MUFU.EX2 R58, R58 ;  /* 0x0000003a003a7308 */ /* 0x000f620000000800 */
[C---:B-1----:R-:W-:Y:S01]  /*7910*/  FADD.FTZ R12, R54.reuse, R13 ;  /* 0x0000000d360c7221 */ /* 0x042fe20000010000 */
[----:B------:R-:W-:-:S05]  /*7920*/  F2FP.F16.F32.PACK_AB R43, R54, R43 ;  /* 0x0000002b362b723e */ /* 0x000fca00000000ff */
[----:B------:R4:W-:Y:S01]  /*7930*/  STSM.16.M88.4 [R18], R40 ;  /* 0x0000002812007844 */ /* 0x0009e20000000200 */
[----:B------:R-:W1:Y:S01]  /*7940*/  MUFU.EX2 R51, R51 ;  /* 0x0000003300337308 */ /* 0x000e620000000800 */
[----:B--2---:R-:W-:-:S07]  /*7950*/  FADD.FTZ R13, R47, R12 ;  /* 0x0000000c2f0d7221 */ /* 0x004fce0000010000 */
[----:B------:R-:W2:Y:S01]  /*7960*/  MUFU.EX2 R6, R6 ;  /* 0x0000000600067308 */ /* 0x000ea20000000800 */
[C---:B-----5:R-:W-:Y:S01]  /*7970*/  FADD.FTZ R12, R58.reuse, R13 ;  /* 0x0000000d3a0c7221 */ /* 0x060fe20000010000 */
[----:B------:R-:W-:-:S06]  /*7980*/  F2FP.F16.F32.PACK_AB R49, R58, R47 ;  /* 0x0000002f3a31723e */ /* 0x000fcc00000000ff */
[----:B------:R-:W5:Y:S01]  /*7990*/  MUFU.EX2 R61, R61 ;  /* 0x0000003d003d7308 */ /* 0x000f620000000800 */
[----:B-1----:R-:W-:Y:S01]  /*79a0*/  FADD.FTZ R13, R51, R12 ;  /* 0x0000000c330d7221 */ /* 0x002fe20000010000 */
[----:B------:R-:W-:-:S06]  /*79b0*/  FADD.FTZ R12, R56, R15 ;  /* 0x0000000f380c7221 */ /* 0x000fcc0000010000 */
[----:B------:R-:W1:Y:S01]  /*79c0*/  MUFU.EX2 R4, R4 ;  /* 0x0000000400047308 */ /* 0x000e620000000800 */
[C---:B--2---:R-:W-:Y:S01]  /*79d0*/  FADD.FTZ R13, R6.reuse, R13 ;  /* 0x0000000d060d7221 */ /* 0x044fe20000010000 */
[----:B------:R-:W-:-:S05]  /*79e0*/  F2FP.F16.F32.PACK_AB R51, R6, R51 ;  /* 0x000000330633723e */ /* 0x000fca00000000ff */
[----:B------:R4:W-:Y:S01]  /*79f0*/  STSM.16.M88.4 [R136+0x27800], R48 ;  /* 0x0278003088007844 */ /* 0x0009e20000000200 */
[----:B------:R-:W2:Y:S01]  /*7a00*/  MUFU.EX2 R60, R60 ;  /* 0x0000003c003c7308 */ /* 0x000ea20000000800 */
[C---:B-----5:R-:W-:Y:S01]  /*7a10*/  FADD.FTZ R15, R61.reuse, R12 ;  /* 0x0000000c3d0f7221 */ /* 0x060fe20000010000 */
[----:B------:R-:W-:-:S06]  /*7a20*/  F2FP.F16.F32.PACK_AB R56, R61, R56 ;  /* 0x000000383d38723e */ /* 0x000fcc00000000ff */
[----:B------:R-:W5:Y:S01]  /*7a30*/  MUFU.EX2 R55, R55 ;  /* 0x0000003700377308 */ /* 0x000f620000000800 */
[----:B-1----:R-:W-:-:S07]  /*7a40*/  FADD.FTZ R12, R4, R13 ;  /* 0x0000000d040c7221 */ /* 0x002fce0000010000 */
[----:B------:R-:W1:Y:S01]  /*7a50*/  MUFU.EX2 R65, R65 ;  /* 0x0000004100417308 */ /* 0x000e620000000800 */
[----:B--2---:R-:W-:-:S07]  /*7a60*/  FADD.FTZ R14, R60, R15 ;  /* 0x0000000f3c0e7221 */ /* 0x004fce0000010000 */
[----:B------:R-:W2:Y:S01]  /*7a70*/  MUFU.EX2 R59, R59 ;  /* 0x0000003b003b7308 */ /* 0x000ea20000000800 */
[C---:B-----5:R-:W-:Y:S01]  /*7a80*/  FADD.FTZ R12, R55.reuse, R12 ;  /* 0x0000000c370c7221 */ /* 0x060fe20000010000 */
[----:B------:R-:W-:-:S06]  /*7a90*/  F2FP.F16.F32.PACK_AB R57, R55, R4 ;  /* 0x000000043739723e */ /* 0x000fcc00000000ff */
[----:B------:R-:W5:Y:S01]  /*7aa0*/  MUFU.EX2 R64, R64 ;  /* 0x0000004000407308 */ /* 0x000f620000000800 */
[C---:B-1----:R-:W-:Y:S01]  /*7ab0*/  FADD.FTZ R15, R65.reuse, R14 ;  /* 0x0000000e410f7221 */ /* 0x042fe20000010000 */
[----:B------:R-:W-:-:S06]  /*7ac0*/  F2FP.F16.F32.PACK_AB R58, R65, R60 ;  /* 0x0000003c413a723e */ /* 0x000fcc00000000ff */
[----:B------:R-:W1:Y:S01]  /*7ad0*/  MUFU.EX2 R20, R20 ;  /* 0x0000001400147308 */ /* 0x000e620000000800 */
[----:B--2---:R-:W-:-:S07]  /*7ae0*/  FADD.FTZ R13, R59, R12 ;  /* 0x0000000c3b0d7221 */ /* 0x004fce0000010000 */
[----:B------:R-:W2:Y:S01]  /*7af0*/  MUFU.EX2 R69, R69 ;  /* 0x0000004500457308 */ /* 0x000ea20000000800 */
[----:B-----5:R-:W-:-:S07]  /*7b00*/  FADD.FTZ R12, R64, R15 ;  /* 0x0000000f400c7221 */ /* 0x020fce0000010000 */
[----:B------:R-:W5:Y:S01]  /*7b10*/  MUFU.EX2 R62, R62 ;  /* 0x0000003e003e7308 */ /* 0x000f620000000800 */
[C---:B-1----:R-:W-:Y:S01]  /*7b20*/  FADD.FTZ R13, R20.reuse, R13 ;  /* 0x0000000d140d7221 */ /* 0x042fe20000010000 */
[----:B------:R-:W-:-:S05]  /*7b30*/  F2FP.F16.F32.PACK_AB R59, R20, R59 ;  /* 0x0000003b143b723e */ /* 0x000fca00000000ff */
[----:B------:R4:W-:Y:S01]  /*7b40*/  STSM.16.M88.4 [R17], R56 ;  /* 0x0000003811007844 */ /* 0x0009e20000000200 */
[----:B------:R-:W1:Y:S01]  /*7b50*/  MUFU.EX2 R68, R68 ;  /* 0x0000004400447308 */ /* 0x000e620000000800 */
[C---:B--2---:R-:W-:Y:S01]  /*7b60*/  FADD.FTZ R15, R69.reuse, R12 ;  /* 0x0000000c450f7221 */ /* 0x044fe20000010000 */
[----:B------:R-:W-:-:S06]  /*7b70*/  F2FP.F16.F32.PACK_AB R64, R69, R64 ;  /* 0x000000404540723e */ /* 0x000fcc00000000ff */
[----:B------:R-:W2:Y:S01]  /*7b80*/  MUFU.EX2 R75, R75 ;  /* 0x0000004b004b7308 */ /* 0x000ea20000000800 */
[----:B-----5:R-:W-:-:S07]  /*7b90*/  FADD.FTZ R6, R62, R13 ;  /* 0x0000000d3e067221 */ /* 0x020fce0000010000 */
[----:B------:R-:W5:Y:S01]  /*7ba0*/  MUFU.EX2 R73, R73 ;  /* 0x0000004900497308 */ /* 0x000f620000000800 */
[----:B-1----:R-:W-:-:S07]  /*7bb0*/  FADD.FTZ R12, R68, R15 ;  /* 0x0000000f440c7221 */ /* 0x002fce0000010000 */
[----:B------:R-:W1:Y:S01]  /*7bc0*/  MUFU.EX2 R67, R139 ;  /* 0x0000008b00437308 */ /* 0x000e620000000800 */
[C---:B--2---:R-:W-:Y:S01]  /*7bd0*/  FADD.FTZ R6, R75.reuse, R6 ;  /* 0x000000064b067221 */ /* 0x044fe20000010000 */
[----:B------:R-:W-:-:S06]  /*7be0*/  F2FP.F16.F32.PACK_AB R65, R75, R62 ;  /* 0x0000003e4b41723e */ /* 0x000fcc00000000ff */
        /* <DEDUP_REMOVED lines=8> */
[C---:B-----5:R-:W-:Y:S01]  /*7c70*/  F2FP.F16.F32.PACK_AB R67, R79.reuse, R67 ;  /* 0x000000434f43723e */ /* 0x060fe200000000ff */
[----:B------:R-:W-:-:S04]  /*7c80*/  FADD.FTZ R6, R79, R6 ;  /* 0x000000064f067221 */ /* 0x000fc80000010000 */
[----:B------:R4:W-:Y:S02]  /*7c90*/  STSM.16.M88.4 [R22+0x6000], R64 ;  /* 0x0060004016007844 */ /* 0x0009e40000000200 */
[----:B---3--:R-:W3:Y:S01]  /*7ca0*/  MUFU.EX2 R25, R82 ;  /* 0x0000005200197308 */ /* 0x008ee20000000800 */
[C---:B-1----:R-:W-:Y:S01]  /*7cb0*/  F2FP.F16.F32.PACK_AB R72, R77.reuse, R72 ;  /* 0x000000484d48723e */ /* 0x042fe200000000ff */
[----:B------:R-:W-:-:S06]  /*7cc0*/  FADD.FTZ R13, R77, R12 ;  /* 0x0000000c4d0d7221 */ /* 0x000fcc0000010000 */
[----:B------:R-:W1:Y:S01]  /*7cd0*/  MUFU.EX2 R83, R83 ;  /* 0x0000005300537308 */ /* 0x000e620000000800 */
[----:B--2---:R-:W-:Y:S01]  /*7ce0*/  F2FP.F16.F32.PACK_AB R74, R7, R76 ;  /* 0x0000004c074a723e */ /* 0x004fe200000000ff */
[----:B------:R-:W-:-:S06]  /*7cf0*/  FADD.FTZ R76, R76, R13 ;  /* 0x0000000d4c4c7221 */ /* 0x000fcc0000010000 */
[----:B------:R-:W2:Y:S01]  /*7d00*/  MUFU.EX2 R27, R86 ;  /* 0x00000056001b7308 */ /* 0x000ea20000000800 */
[----:B---3--:R-:W-:-:S07]  /*7d10*/  FADD.FTZ R6, R25, R6 ;  /* 0x0000000619067221 */ /* 0x008fce0000010000 */
[----:B------:R-:W3:Y:S01]  /*7d20*/  MUFU.EX2 R80, R80 ;  /* 0x0000005000507308 */ /* 0x000ee20000000800 */
[C---:B-1----:R-:W-:Y:S01]  /*7d30*/  F2FP.F16.F32.PACK_AB R73, R83.reuse, R25 ;  /* 0x000000195349723e */ /* 0x042fe200000000ff */
[----:B------:R-:W-:-:S04]  /*7d40*/  FADD.FTZ R6, R83, R6 ;  /* 0x0000000653067221 */ /* 0x000fc80000010000 */
[----:B--2---:R-:W-:Y:S01]  /*7d50*/  FADD.FTZ R4, R27, R6 ;  /* 0x000000061b047221 */ /* 0x004fe20000010000 */
[----:B------:R-:W-:Y:S01]  /*7d60*/  FADD.FTZ R6, R7, R76 ;  /* 0x0000004c07067221 */ /* 0x000fe20000010000 */
[----:B------:R-:W-:Y:S01]  /*7d70*/  IMAD.MOV.U32 R7, RZ, RZ, R10 ;  /* 0x000000ffff077224 */ /* 0x000fe200078e000a */
[C---:B---3--:R-:W-:Y:S01]  /*7d80*/  F2FP.F16.F32.PACK_AB R75, R80.reuse, R27 ;  /* 0x0000001b504b723e */ /* 0x048fe200000000ff */
[----:B------:R-:W-:-:S04]  /*7d90*/  FADD.FTZ R4, R80, R4 ;  /* 0x0000000450047221 */ /* 0x000fc80000010000 */
[----:B------:R4:W-:Y:S01]  /*7da0*/  STSM.16.M88.4 [R18+0x6000], R72 ;  /* 0x0060004812007844 */ /* 0x0009e20000000200 */
[----:B------:R1:W-:Y:S06]  /*7db0*/  MEMBAR.ALL.CTA ;  /* 0x0000000000007992 */ /* 0x0003ec0000008000 */
[----:B-1----:R-:W1:Y:S02]  /*7dc0*/  FENCE.VIEW.ASYNC.S ;  /* 0x00000000000073c6 */ /* 0x002e640000000000 */
[----:B-1----:R-:W-:Y:S01]  /*7dd0*/  NOP ;  /* 0x0000000000007918 */ /* 0x002fe20000000000 */
[----:B------:R-:W-:Y:S05]  /*7de0*/  @P2 BRA `(.L_x_8956) ;  /* 0xffffffcc00ec2947 */ /* 0x000fea000383ffff */
[----:B------:R-:W-:Y:S01]  /*7df0*/  IMAD.MOV.U32 R9, RZ, RZ, R11 ;  /* 0x000000ffff097224 */ /* 0x000fe200078e000b */
[----:B------:R-:W-:Y:S01]  /*7e00*/  UMOV UR36, UR57 ;  /* 0x0000003900247c82 */ /* 0x000fe20008000000 */
[----:B------:R-:W-:Y:S01]  /*7e10*/  IMAD.MOV.U32 R7, RZ, RZ, R10 ;  /* 0x000000ffff077224 */ /* 0x000fe200078e000a */
[----:B------:R-:W-:-:S06]  /*7e20*/  UMOV UR49, UR56 ;  /* 0x0000003800317c82 */ /* 0x000fcc0008000000 */
.L_x_8939:
        /* <DEDUP_REMOVED lines=15> */
.L_x_8958:
[----:B------:R-:W-:-:S11]  /*7f20*/  UISETP.NE.AND UP0, UPT, UR10, 0x1, UPT ;  /* 0x000000010a00788c */ /* 0x000fd6000bf05270 */
[----:B------:R-:W-:Y:S02]  /*7f30*/  @UP0 ULDC.64 UR14, c[0x0][0x9e8] ;  /* 0x00027a00000e0ab9 */ /* 0x000fe40000000a00 */
[----:B------:R-:W-:-:S04]  /*7f40*/  UIMAD.WIDE.U32 UR6, UR53, UR14, URZ ;  /* 0x0000000e350672a5 */ /* 0x000fc8000f8e003f */
[----:B------:R-:W-:-:S12]  /*7f50*/  @UP0 USHF.R.U32.HI UR53, URZ, UR15, UR7 ;  /* 0x0000000f3f350299 */ /* 0x000fd80008011607 */
.L_x_8959:
[----:B------:R-:W-:-:S04]  /*7f60*/  UIMAD UR53, UR53, UR10, URZ ;  /* 0x0000000a353572a4 */ /* 0x000fc8000f8e023f */
[----:B------:R-:W-:-:S04]  /*7f70*/  UISETP.LT.AND UP0, UPT, UR35, UR53, UPT ;  /* 0x000000352300728c */ /* 0x000fc8000bf01270 */
[----:B------:R-:W-:-:S12]  /*7f80*/  USEL UR35, UR35, UR53, !UP0 ;  /* 0x0000003523237287 */ /* 0x000fd8000c000000 */
.L_x_8957:
        /* <DEDUP_REMOVED lines=13> */
.L_x_8969:
        /* <DEDUP_REMOVED lines=9> */
.L_x_8962:
[----:B------:R-:W-:Y:S01]  /*80f0*/  ULEA UR6, UR36, UR39, 0x3 ;  /* 0x0000002724067291 */ /* 0x000fe2000f8e183f */
[----:B------:R-:W-:-:S05]  /*8100*/  IMAD.U32 R7, RZ, RZ, UR49 ;  /* 0x00000031ff077e24 */ /* 0x000fca000f8e00ff */
[----:B------:R-:W-:-:S04]  /*8110*/  SHF.L.U32 R7, R7, 0x1f, RZ ;  /* 0x0000001f07077819 */ /* 0x000fc800000006ff */
[----:B------:R1:W3:Y:S01]  /*8120*/  SYNCS.PHASECHK.TRANS64.TRYWAIT P2, [UR6+0x2d830], R7 ;  /* 0x02d83007ff0075a7 */ /* 0x0002e20008040146 */
[----:B------:R-:W-:Y:S05]  /*8130*/  @!P0 BRA `(.L_x_8963) ;  /* 0x0000000000048947 */ /* 0x000fea0003800000 */
[----:B------:R-:W-:Y:S01]  /*8140*/  BPT.TRAP 0x1 ;  /* 0x000000040000795c */ /* 0x000fe20000300000 */
.L_x_8963:
[----:B---3--:R-:W-:Y:S05]  /*8150*/  @P2 BRA `(.L_x_8961) ;  /* 0x0000000000082947 */ /* 0x008fea0003800000 */
[----:B------:R-:W3:Y:S02]  /*8160*/  SYNCS.PHASECHK.TRANS64.TRYWAIT P2, [UR6+0x2d830], R7 ;  /* 0x02d83007ff0075a7 */ /* 0x000ee40008040146 */
[----:B---3--:R-:W-:Y:S05]  /*8170*/  @!P2 BRA `(.L_x_8964) ;  /* 0x0000009c0078a947 */ /* 0x008fea0003800000 */
.L_x_8961:
[----:B-12---:R-:W-:Y:S01]  /*8180*/  VIADD R7, R16, 0x8 ;  /* 0x0000000810077836 */ /* 0x006fe20000000000 */
        /* <DEDUP_REMOVED lines=13> */
[----:B----4-:R-:W-:-:S06]  /*8260*/  WARPGROUP.ARRIVE ;  /* 0x00000000000079c5 */ /* 0x010fcc0000000000 */
        /* <DEDUP_REMOVED lines=20> */
.L_x_8966:
[----:B------:R-:W-:Y:S01]  /*83b0*/  ULEA UR6, UR35, UR39, 0x3 ;  /* 0x0000002723067291 */ /* 0x000fe2000f8e183f */
[----:B------:R-:W-:-:S05]  /*83c0*/  IMAD.U32 R7, RZ, RZ, UR28 ;  /* 0x0000001cff077e24 */ /* 0x000fca000f8e00ff */
[----:B------:R-:W-:-:S04]  /*83d0*/  SHF.L.U32 R7, R7, 0x1f, RZ ;  /* 0x0000001f07077819 */ /* 0x000fc800000006ff */
[----:B------:R1:W2:Y:S01]  /*83e0*/  SYNCS.PHASECHK.TRANS64.TRYWAIT P2, [UR6+0x2d850], R7 ;  /* 0x02d85007ff0075a7 */ /* 0x0002a20008040146 */
[----:B------:R-:W-:Y:S05]  /*83f0*/  @!P0 BRA `(.L_x_8967) ;  /* 0x0000000000048947 */ /* 0x000fea0003800000 */
[----:B------:R-:W-:Y:S01]  /*8400*/  BPT.TRAP 0x1 ;  /* 0x000000040000795c */ /* 0x000fe20000300000 */
.L_x_8967:
[----:B--2---:R-:W-:Y:S05]  /*8410*/  @P2 BRA `(.L_x_8965) ;  /* 0x0000000000082947 */ /* 0x004fea0003800000 */
[----:B------:R-:W2:Y:S02]  /*8420*/  SYNCS.PHASECHK.TRANS64.TRYWAIT P2, [UR6+0x2d850], R7 ;  /* 0x02d85007ff0075a7 */ /* 0x000ea40008040146 */
[----:B--2---:R-:W-:Y:S05]  /*8430*/  @!P2 BRA `(.L_x_8968) ;  /* 0x0000009800e0a947 */ /* 0x004fea0003800000 */
.L_x_8965:
[----:B------:R-:W-:Y:S01]  /*8440*/  UIADD3 UR6, UR39, 0x400, URZ ;  /* 0x0000040027067890 */ /* 0x000fe2000fffe03f */
[----:B------:R-:W-:Y:S01]  /*8450*/  WARPGROUP.ARRIVE ;  /* 0x00000000000079c5 */ /* 0x000fe20000000000 */
[----:B------:R-:W-:Y:S01]  /*8460*/  UMOV UR29, 0x40000040 ;  /* 0x40000040001d7882 */ /* 0x000fe20000000000 */
[----:B------:R-:W-:Y:S01]  /*8470*/  UMOV UR31, 0x80000020 ;  /* 0x80000020001f7882 */ /* 0x000fe20000000000 */
[----:B------:R-:W-:Y:S01]  /*8480*/  USHF.R.U32.HI UR6, URZ, 0x4, UR6 ;  /* 0x000000043f067899 */ /* 0x000fe20008011606 */
[----:B--2---:R-:W-:Y:S02]  /*8490*/  FMNMX.FTZ R12, R24, R11, !PT ;  /* 0x0000000b180c7209 */ /* 0x004fe40007810000 */
[----:B------:R-:W-:Y:S01]  /*84a0*/  ISETP.GE.U32.AND P2, PT, R2, 0x180, PT ;  /* 0x000001800200780c */ /* 0x000fe20003f46070 */
[----:B------:R-:W-:Y:S01]  /*84b0*/  ULOP3.LUT UR6, UR6, 0x3fff, URZ, 0xc0, !UPT ;  /* 0x00003fff06067892 */ /* 0x000fe2000f8ec03f */
[----:B-1----:R-:W-:-:S03]  /*84c0*/  FMNMX.FTZ R7, R25, R12, !PT ;  /* 0x0000000c19077209 */ /* 0x002fc60007810000 */
[----:B------:R-:W-:Y:S01]  /*84d0*/  ULOP3.LUT UR7, UR6, 0x2000000, URZ, 0xfc, !UPT ;  /* 0x0200000006077892 */ /* 0x000fe2000f8efc3f */
[----:B------:R-:W-:Y:S01]  /*84e0*/  FMNMX.FTZ R12, R28, R7, !PT ;  /* 0x000000071c0c7209 */ /* 0x000fe20007810000 */
[----:B------:R-:W-:Y:S02]  /*84f0*/  ULOP3.LUT UR6, UR41, 0x10000, URZ, 0xfc, !UPT ;  /* 0x0001000029067892 */ /* 0x000fe4000f8efc3f */
[----:B------:R-:W-:Y:S01]  /*8500*/  UIMAD UR7, UR35, 0x600, UR7 ;  /* 0x00000600230778a4 */ /* 0x000fe2000f8e0207 */
[----:B------:R-:W-:-:S04]  /*8510*/  FMNMX.FTZ R7, R29, R12, !PT ;  /* 0x0000000c1d077209 */ /* 0x000fc80007810000 */
[----:B------:R-:W-:Y:S01]  /*8520*/  UMOV UR28, UR6 ;  /* 0x00000006001c7c82 */ /* 0x000fe20008000000 */
[----:B------:R-:W-:Y:S01]  /*8530*/  FMNMX.FTZ R12, R32, R7, !PT ;  /* 0x00000007200c7209 */ /* 0x000fe20007810000 */
        /* <DEDUP_REMOVED lines=38> */
[----:B------:R-:W1:Y:S01]  /*87a0*/  SHFL.BFLY PT, R7, R12, 0x2, 0x1f ;  /* 0x0c401f000c077f89 */ /* 0x000e6200000e0000 */
[----:B------:R-:W-:Y:S01]  /*87b0*/  UMOV UR29, 0x40000040 ;  /* 0x40000040001d7882 */ /* 0x000fe20000000000 */
[----:B------:R-:W-:Y:S01]  /*87c0*/  UMOV UR31, 0x80000020 ;  /* 0x80000020001f7882 */ /* 0x000fe20000000000 */
[----:B-1----:R-:W-:-:S05]  /*87d0*/  FMNMX.FTZ R9, R12, R7, !PT ;  /* 0x000000070c097209 */ /* 0x002fca0007810000 */
[----:B------:R-:W1:Y:S02]  /*87e0*/  SHFL.BFLY PT, R14, R9, 0x1, 0x1f ;  /* 0x0c201f00090e7f89 */ /* 0x000e6400000e0000 */
[----:B-1----:R-:W-:-:S05]  /*87f0*/  FMNMX.FTZ R7, R9, R14, !PT ;  /* 0x0000000e09077209 */ /* 0x002fca0007810000 */
[C---:B------:R-:W-:Y:S01]  /*8800*/  FMUL.FTZ R12, R7.reuse, UR33 ;  /* 0x00000021070c7c20 */ /* 0x040fe20008410000 */
[----:B------:R-:W-:-:S03]  /*8810*/  FADD.FTZ R11, -R7, R11 ;  /* 0x0000000b070b7221 */ /* 0x000fc60000010100 */
        /* <DEDUP_REMOVED lines=18> */
[----:B------:R-:W-:Y:S01]  /*8940*/  FFMA.FTZ R85, R85, UR33, -R12 ;  /* 0x0000002155557c23 */ /* 0x000fe2000801080c */
[----:B------:R-:W-:-:S02]  /*8950*/  FMUL.FTZ R11, R11, UR33 ;  /* 0x000000210b0b7c20 */ /* 0x000fc40008410000 */
[----:B------:R-:W-:-:S03]  /*8960*/  FMNMX.FTZ R9, R35, R28, !PT ;  /* 0x0000001c23097209 */ /* 0x000fc60007810000 */
[----:B------:R-:W-:Y:S01]  /*8970*/  MUFU.EX2 R14, R14 ;  /* 0x0000000e000e7308 */ /* 0x000fe20000000800 */
[----:B------:R-:W-:Y:S01]  /*8980*/  FMNMX.FTZ R28, R38, R9, !PT ;  /* 0x00000009261c7209 */ /* 0x000fe20007810000 */
[--C-:B-1----:R-:W-:Y:S01]  /*8990*/  FFMA.FTZ R33, R44, UR33, -R12.reuse ;  /* 0x000000212c217c23 */ /* 0x102fe2000801080c */
        /* <DEDUP_REMOVED lines=8> */
[----:B------:R-:W-:Y:S01]  /*8a20*/  FFMA.FTZ R73, R80, UR33, -R12 ;  /* 0x0000002150497c23 */ /* 0x000fe2000801080c */
[----:B------:R-:W-:-:S02]  /*8a30*/  WARPGROUP.DEPBAR.LE gsb0, 0x0 ;  /* 0x00008000000079c5 */ /* 0x000fc40000010000 */
[----:B------:R-:W-:Y:S01]  /*8a40*/  WARPGROUP.ARRIVE ;  /* 0x00000000000079c5 */ /* 0x000fe20000000000 */
[----:B------:R-:W-:Y:S01]  /*8a50*/  FMNMX.FTZ R9, R43, R32, !PT ;  /* 0x000000202b097209 */ /* 0x000fe20007810000 */
[----:B------:R-:W-:Y:S01]  /*8a60*/  MUFU.EX2 R11, R11 ;  /* 0x0000000b000b7308 */ /* 0x000fe20000000800 */
[--C-:B-1----:R-:W-:Y:S01]  /*8a70*/  FFMA.FTZ R37, R48, UR33, -R12.reuse ;  /* 0x0000002130257c23 */ /* 0x102fe2000801080c */
[--C-:B------:R-:W-:Y:S01]  /*8a80*/  FFMA.FTZ R48, R53, UR33, -R12.reuse ;  /* 0x0000002135307c23 */ /* 0x100fe2000801080c */
[----:B------:R-:W-:Y:S01]  /*8a90*/  FMNMX.FTZ R32, R46, R9, !PT ;  /* 0x000000092e207209 */ /* 0x000fe20007810000 */
[----:B------:R-:W-:Y:S01]  /*8aa0*/  HGMMA.64x96x16.F32 R88, gdesc[UR28].tnspB, R88, gsb0 ;  /* 0x416000001c5879f0 */ /* 0x000fe20008000858 */
[----:B------:R-:W-:Y:S01]  /*8ab0*/  UIADD3 UR28, UR6, 0x6, URZ ;  /* 0x00000006061c7890 */ /* 0x000fe2000fffe03f */
[--C-:B------:R-:W-:Y:S01]  /*8ac0*/  FFMA.FTZ R53, R60, UR33, -R12.reuse ;  /* 0x000000213c357c23 */ /* 0x100fe2000801080c */
[----:B------:R-:W-:Y:S01]  /*8ad0*/  UIADD3 UR30, UR7, 0xc0, URZ ;  /* 0x000000c0071e7890 */ /* 0x000fe2000fffe03f */
[----:B------:R-:W-:Y:S01]  /*8ae0*/  FMNMX.FTZ R9, R47, R32, !PT ;  /* 0x000000202f097209 */ /* 0x000fe20007810000 */
[----:B------:R-:W-:Y:S01]  /*8af0*/  UMOV UR29, 0x40000040 ;  /* 0x40000040001d7882 */ /* 0x000fe20000000000 */
[----:B------:R-:W-:Y:S01]  /*8b00*/  UMOV UR31, 0x80000020 ;  /* 0x80000020001f7882 */ /* 0x000fe20000000000 */
        /* <DEDUP_REMOVED lines=11> */
[----:B------:R-:W-:-:S04]  /*8bc0*/  FMNMX.FTZ R40, R58, R9, !PT ;  /* 0x000000093a287209 */ /* 0x000fc80007810000 */
[----:B------:R-:W-:-:S03]  /*8bd0*/  FMNMX.FTZ R9, R59, R40, !PT ;  /* 0x000000283b097209 */ /* 0x000fc60007810000 */
[----:B------:R1:W-:Y:S01]  /*8be0*/  MUFU.EX2 R45, R52 ;  /* 0x00000034002d7308 */ /* 0x0003e20000000800 */
[----:B------:R-:W-:-:S04]  /*8bf0*/  FMNMX.FTZ R40, R62, R9, !PT ;  /* 0x000000093e287209 */ /* 0x000fc80007810000 */
        /* <DEDUP_REMOVED lines=24> */
[----:B------:R-:W-:Y:S02]  /*8d80*/  MUFU.EX2 R37, R37 ;  /* 0x0000002500257308 */ /* 0x000fe40000000800 */
[----:B------:R-:W1:Y:S06]  /*8d90*/  SHFL.BFLY PT, R9, R40, 0x2, 0x1f ;  /* 0x0c401f0028097f89 */ /* 0x000e6c00000e0000 */
[----:B------:R-:W-:Y:S01]  /*8da0*/  MUFU.EX2 R44, R44 ;  /* 0x0000002c002c7308 */ /* 0x000fe20000000800 */
[----:B------:R-:W-:Y:S02]  /*8db0*/  WARPGROUP.DEPBAR.LE gsb0, 0x0 ;  /* 0x00008000000079c5 */ /* 0x000fe40000010000 */
[----:B------:R-:W-:-:S05]  /*8dc0*/  WARPGROUP.ARRIVE ;  /* 0x00000000000079c5 */ /* 0x000fca0000000000 */
[----:B------:R-:W-:Y:S01]  /*8dd0*/  MUFU.EX2 R48, R48 ;  /* 0x0000003000307308 */ /* 0x000fe20000000800 */
[----:B------:R-:W-:Y:S01]  /*8de0*/  HGMMA.64x96x16.F32 R88, gdesc[UR28].tnspB, R88, gsb0 ;  /* 0x416000001c5879f0 */ /* 0x000fe20008000858 */
[----:B------:R-:W-:Y:S02]  /*8df0*/  UIADD3 UR28, UR6, 0x600, URZ ;  /* 0x00000600061c7890 */ /* 0x000fe4000fffe03f */
[----:B------:R-:W-:Y:S01]  /*8e00*/  UIADD3 UR30, UR7, 0x100, URZ ;  /* 0x00000100071e7890 */ /* 0x000fe2000fffe03f */
[----:B-1----:R-:W-:Y:S01]  /*8e10*/  FMNMX.FTZ R41, R40, R9, !PT ;  /* 0x0000000928297209 */ /* 0x002fe20007810000 */
[----:B------:R-:W-:Y:S01]  /*8e20*/  UMOV UR29, 0x40000040 ;  /* 0x40000040001d7882 */ /* 0x000fe20000000000 */
[----:B------:R-:W-:Y:S01]  /*8e30*/  UMOV UR31, 0x80000020 ;  /* 0x80000020001f7882 */ /* 0x000fe20000000000 */
[----:B------:R-:W-:Y:S02]  /*8e40*/  MUFU.EX2 R49, R49 ;  /* 0x0000003100317308 */ /* 0x000fe40000000800 */
[----:B------:R-:W1:Y:S06]  /*8e50*/  SHFL.BFLY PT, R40, R41, 0x1, 0x1f ;  /* 0x0c201f0029287f89 */ /* 0x000e6c00000e0000 */
[----:B------:R-:W-:Y:S08]  /*8e60*/  MUFU.EX2 R52, R52 ;  /* 0x0000003400347308 */ /* 0x000ff00000000800 */
[----:B------:R-:W-:Y:S08]  /*8e70*/  MUFU.EX2 R53, R53 ;  /* 0x0000003500357308 */ /* 0x000ff00000000800 */
[----:B------:R-:W-:Y:S01]  /*8e80*/  MUFU.EX2 R56, R56 ;  /* 0x0000003800387308 */ /* 0x000fe20000000800 */
[----:B-1----:R-:W-:-:S05]  /*8e90*/  FMNMX.FTZ R9, R41, R40, !PT ;  /* 0x0000002829097209 */ /* 0x002fca0007810000 */
[C---:B------:R-:W-:Y:S02]  /*8ea0*/  FADD.FTZ R12, -R9.reuse, R10 ;  /* 0x0000000a090c7221 */ /* 0x040fe40000010100 */
[----:B------:R-:W-:Y:S02]  /*8eb0*/  MUFU.EX2 R57, R57 ;  /* 0x0000003900397308 */ /* 0x000fe40000000800 */
[----:B------:R-:W-:Y:S01]  /*8ec0*/  FMUL.FTZ R81, R12, UR33 ;  /* 0x000000210c517c20 */ /* 0x000fe20008410000 */
[----:B------:R-:W-:-:S05]  /*8ed0*/  FMUL.FTZ R12, R9, UR33 ;  /* 0x00000021090c7c20 */ /* 0x000fca0008410000 */
[----:B------:R1:W-:Y:S01]  /*8ee0*/  MUFU.EX2 R10, R85 ;  /* 0x00000055000a7308 */ /* 0x0003e20000000800 */
[--C-:B------:R-:W-:Y:S01]  /*8ef0*/  FFMA.FTZ R26, R26, UR33, -R12.reuse ;  /* 0x000000211a1a7c23 */ /* 0x100fe2000801080c */
[--C-:B------:R-:W-:Y:S01]  /*8f00*/  FFMA.FTZ R27, R27, UR33, -R12.reuse ;  /* 0x000000211b1b7c23 */ /* 0x100fe2000801080c */
[--C-:B------:R-:W-:Y:S01]  /*8f10*/  FFMA.FTZ R139, R43, UR33, -R12.reuse ;  /* 0x000000212b8b7c23 */ /* 0x100fe2000801080c */
[----:B------:R-:W-:Y:S02]  /*8f20*/  IMAD.U32 R43, RZ, RZ, UR35 ;  /* 0x00000023ff2b7e24 */ /* 0x000fe4000f8e00ff */
[--C-:B------:R-:W-:Y:S01]  /*8f30*/  FFMA.FTZ R40, R30, UR33, -R12.reuse ;  /* 0x000000211e287c23 */ /* 0x100fe2000801080c */
[--C-:B------:R-:W-:Y:S01]  /*8f40*/  FFMA.FTZ R41, R34, UR33, -R12.reuse ;  /* 0x0000002122297c23 */ /* 0x100fe2000801080c */
[----:B------:R-:W-:Y:S01]  /*8f50*/  VIADD R34, R16, 0x9 ;  /* 0x0000000910227836 */ /* 0x000fe20000000000 */
[----:B------:R-:W-:Y:S01]  /*8f60*/  MUFU.EX2 R81, R81 ;  /* 0x0000005100517308 */ /* 0x000fe20000000800 */
[----:B-1----:R-:W-:Y:S01]  /*8f70*/  FFMA.FTZ R85, R39, UR33, -R12 ;  /* 0x0000002127557c23 */ /* 0x002fe2000801080c */
[----:B------:R-:W-:-:S02]  /*8f80*/  IMAD.U32 R39, RZ, RZ, UR36 ;  /* 0x00000024ff277e24 */ /* 0x000fc4000f8e00ff */
[--C-:B------:R-:W-:Y:S01]  /*8f90*/  FFMA.FTZ R143, R31, UR33, -R12.reuse ;  /* 0x000000211f8f7c23 */ /* 0x100fe2000801080c */
[----:B------:R-:W-:Y:S01]  /*8fa0*/  @!P1 LEA R43, R43, UR39, 0x3 ;  /* 0x000000272b2b9c11 */ /* 0x000fe2000f8e18ff */
[--C-:B------:R-:W-:Y:S01]  /*8fb0*/  FFMA.FTZ R31, R54, UR33, -R12.reuse ;  /* 0x00000021361f7c23 */ /* 0x100fe2000801080c */
[--C-:B------:R-:W-:Y:S01]  /*8fc0*/  FFMA.FTZ R80, R38, UR33, -R12.reuse ;  /* 0x0000002126507c23 */ /* 0x100fe2000801080c */
[----:B------:R-:W-:Y:S01]  /*8fd0*/  @!P1 LEA R39, R39, UR39, 0x3 ;  /* 0x0000002727279c11 */ /* 0x000fe2000f8e18ff */
[----:B------:R-:W1:Y:S01]  /*8fe0*/  MUFU.EX2 R26, R26 ;  /* 0x0000001a001a7308 */ /* 0x000e620000000800 */
[----:B------:R-:W-:Y:S01]  /*8ff0*/  SEL R54, R34, 0x9, !P2 ;  /* 0x0000000922367807 */ /* 0x000fe20005000000 */
[--C-:B------:R-:W-:Y:S01]  /*9000*/  FFMA.FTZ R38, R42, UR33, -R12.reuse ;  /* 0x000000212a267c23 */ /* 0x100fe2000801080c */
[----:B------:R-:W-:Y:S02]  /*9010*/  @!P1 VIADD R43, R43, 0x2d860 ;  /* 0x0002d8602b2b9836 */ /* 0x000fe40000000000 */
[----:B------:R-:W-:Y:S01]  /*9020*/  FFMA.FTZ R84, R35, UR33, -R12 ;  /* 0x0000002123547c23 */ /* 0x000fe2000801080c */
[----:B------:R-:W-:-:S02]  /*9030*/  @!P1 VIADD R39, R39, 0x2d840 ;  /* 0x0002d84027279836 */ /* 0x000fc40000000000 */
[--C-:B------:R-:W-:Y:S01]  /*9040*/  FFMA.FTZ R34, R58, UR33, -R12.reuse ;  /* 0x000000213a227c23 */ /* 0x100fe2000801080c */
[--C-:B------:R-:W-:Y:S01]  /*9050*/  FFMA.FTZ R35, R46, UR33, -R12.reuse ;  /* 0x000000212e237c23 */ /* 0x100fe2000801080c */
[----:B------:R-:W2:Y:S01]  /*9060*/  MUFU.EX2 R27, R27 ;  /* 0x0000001b001b7308 */ /* 0x000ea20000000800 */
[----:B------:R-:W-:Y:S01]  /*9070*/  @!P1 PRMT R43, RZ, 0x654, R43 ;  /* 0x00000654ff2b9816 */ /* 0x000fe2000000002b */
[--C-:B------:R-:W-:Y:S01]  /*9080*/  FFMA.FTZ R46, R47, UR33, -R12.reuse ;  /* 0x000000212f2e7c23 */ /* 0x100fe2000801080c */
[----:B------:R-:W-:Y:S01]  /*9090*/  @!P1 PRMT R42, RZ, 0x654, R39 ;  /* 0x00000654ff2a9816 */ /* 0x000fe20000000027 */
[--C-:B------:R-:W-:Y:S01]  /*90a0*/  FFMA.FTZ R39, R59, UR33, -R12.reuse ;  /* 0x000000213b277c23 */ /* 0x100fe2000801080c */
[--C-:B------:R-:W-:Y:S01]  /*90b0*/  FFMA.FTZ R30, R50, UR33, -R12.reuse ;  /* 0x00000021321e7c23 */ /* 0x100fe2000801080c */
[--C-:B------:R-:W-:Y:S01]  /*90c0*/  FFMA.FTZ R47, R51, UR33, -R12.reuse ;  /* 0x00000021332f7c23 */ /* 0x100fe2000801080c */
[----:B------:R-:W-:Y:S01]  /*90d0*/  FFMA.FTZ R50, R55, UR33, -R12 ;  /* 0x0000002137327c23 */ /* 0x000fe2000801080c */
[----:B------:R-:W-:Y:S01]  /*90e0*/  MUFU.EX2 R40, R40 ;  /* 0x0000002800287308 */ /* 0x000fe20000000800 */
[----:B-1----:R-:W-:Y:S01]  /*90f0*/  FFMA.FTZ R4, R81, R4, R26 ;  /* 0x0000000451047223 */ /* 0x002fe2000001001a */
        /* <DEDUP_REMOVED lines=9> */
[--C-:B------:R-:W-:Y:S01]  /*9190*/  FFMA.FTZ R82, R82, UR33, -R12.reuse ;  /* 0x0000002152527c23 */ /* 0x100fe2000801080c */
[--C-:B------:R-:W-:Y:S01]  /*91a0*/  FFMA.FTZ R83, R83, UR33, -R12.reuse ;  /* 0x0000002153537c23 */ /* 0x100fe2000801080c */
[--C-:B------:R-:W-:Y:S01]  /*91b0*/  FFMA.FTZ R86, R86, UR33, -R12.reuse ;  /* 0x0000002156567c23 */ /* 0x100fe2000801080c */
[----:B------:R-:W-:Y:S01]  /*91c0*/  FFMA.FTZ R87, R87, UR33, -R12 ;  /* 0x0000002157577c23 */ /* 0x000fe2000801080c */
[C---:B------:R-:W-:Y:S01]  /*91d0*/  ISETP.GT.AND P2, PT, R8.reuse, UR34, PT ;  /* 0x0000002208007c0c */ /* 0x040fe2000bf44270 */
[----:B------:R-:W3:Y:S01]  /*91e0*/  MUFU.EX2 R41, R41 ;  /* 0x0000002900297308 */ /* 0x000ee20000000800 */
[----:B------:R-:W-:Y:S01]  /*91f0*/  UMOV UR35, UR36 ;  /* 0x0000002400237c82 */ /* 0x000fe20008000000 */
[----:B------:R-:W-:Y:S01]  /*9200*/  VIADD R8, R8, 0xffffffff ;  /* 0xffffffff08087836 */ /* 0x000fe20000000000 */
[----:B------:R-:W-:-:S02]  /*9210*/  WARPGROUP.DEPBAR.LE gsb0, 0x0 ;  /* 0x00008000000079c5 */ /* 0x000fc40000010000 */
[----:B------:R-:W-:-:S03]  /*9220*/  WARPGROUP.ARRIVE ;  /* 0x00000000000079c5 */ /* 0x000fc60000000000 */
[----:B------:R-:W4:Y:S03]  /*9230*/  MUFU.EX2 R84, R84 ;  /* 0x0000005400547308 */ /* 0x000f260000000800 */
[----:B------:R-:W-:Y:S01]  /*9240*/  HGMMA.64x96x16.F32 R88, gdesc[UR28].tnspB, R88, gsb0 ;  /* 0x416000001c5879f0 */ /* 0x000fe20008000858 */
[----:B------:R-:W-:Y:S02]  /*9250*/  UIADD3 UR28, UR6, 0x602, URZ ;  /* 0x00000602061c7890 */ /* 0x000fe4000fffe03f */
[----:B------:R-:W-:Y:S02]  /*9260*/  UIADD3 UR30, UR7, 0x140, URZ ;  /* 0x00000140071e7890 */ /* 0x000fe4000fffe03f */
[----:B------:R-:W5:Y:S01]  /*9270*/  MUFU.EX2 R80, R80 ;  /* 0x0000005000507308 */ /* 0x000f620000000800 */
[----:B------:R-:W-:Y:S01]  /*9280*/  UMOV UR29, 0x40000040 ;  /* 0x40000040001d7882 */ /* 0x000fe20000000000 */
[----:B------:R-:W-:-:S06]  /*9290*/  UMOV UR31, 0x80000020 ;  /* 0x80000020001f7882 */ /* 0x000fcc0000000000 */
        /* <DEDUP_REMOVED lines=49> */
[----:B------:R-:W-:Y:S02]  /*95b0*/  UMOV UR28, UR49 ;  /* 0x00000031001c7c82 */ /* 0x000fe40008000000 */
[----:B------:R-:W-:Y:S02]  /*95c0*/  WARPGROUP.DEPBAR.LE gsb0, 0x0 ;  /* 0x00008000000079c5 */ /* 0x000fe40000010000 */
[----:B------:R2:W-:Y:S06]  /*95d0*/  BAR.ARV R54, 0x100 ;  /* 0x000400360000751d */ /* 0x0005ec0000002000 */
[----:B------:R1:W-:Y:S01]  /*95e0*/  @!P1 SYNCS.ARRIVE.TRANS64.RED.A1T0 RZ, [R42+URZ], RZ ;  /* 0x000000ff2aff99a7 */ /* 0x0003e2000810043f */
[-C--:B------:R-:W-:Y:S01]  /*95f0*/  FMUL.FTZ R88, R88, R11.reuse ;  /* 0x0000000b58587220 */ /* 0x080fe20000410000 */
[----:B--2---:R-:W-:Y:S01]  /*9600*/  FFMA.FTZ R54, R70, UR33, -R12 ;  /* 0x0000002146367c23 */ /* 0x004fe2000801080c */
[-C--:B------:R-:W-:Y:S01]  /*9610*/  FMUL.FTZ R89, R89, R11.reuse ;  /* 0x0000000b59597220 */ /* 0x080fe20000410000 */
[-C--:B------:R-:W-:Y:S01]  /*9620*/  FMUL.FTZ R92, R92, R11.reuse ;  /* 0x0000000b5c5c7220 */ /* 0x080fe20000410000 */
[-C--:B------:R-:W-:Y:S01]  /*9630*/  FMUL.FTZ R93, R93, R11.reuse ;  /* 0x0000000b5d5d7220 */ /* 0x080fe20000410000 */
[-C--:B------:R-:W-:Y:S01]  /*9640*/  FMUL.FTZ R96, R96, R11.reuse ;  /* 0x0000000b60607220 */ /* 0x080fe20000410000 */
[----:B------:R-:W-:Y:S01]  /*9650*/  FMUL.FTZ R97, R97, R11 ;  /* 0x0000000b61617220 */ /* 0x000fe20000410000 */
[----:B-1----:R-:W-:Y:S01]  /*9660*/  FFMA.FTZ R42, R11, R6, R14 ;  /* 0x000000060b2a7223 */ /* 0x002fe2000001000e */
[----:B------:R1:W-:Y:S01]  /*9670*/  @!P1 SYNCS.ARRIVE.TRANS64.RED.A1T0 RZ, [R43+URZ], RZ ;  /* 0x000000ff2bff99a7 */ /* 0x0003e2000810043f */
[----:B------:R-:W-:Y:S01]  /*9680*/  FFMA.FTZ R6, R66, UR33, -R12 ;  /* 0x0000002142067c23 */ /* 0x000fe2000801080c */
[C---:B------:R-:W-:Y:S01]  /*9690*/  F2FP.F16.F32.PACK_AB R12, R13.reuse, R14 ;  /* 0x0000000e0d0c723e */ /* 0x040fe200000000ff */
[----:B------:R-:W-:Y:S01]  /*96a0*/  FADD.FTZ R42, R13, R42 ;  /* 0x0000002a0d2a7221 */ /* 0x000fe20000010000 */
[----:B------:R-:W-:Y:S01]  /*96b0*/  F2FP.F16.F32.PACK_AB R14, R20, R15 ;  /* 0x0000000f140e723e */ /* 0x000fe200000000ff */
[----:B------:R-:W-:Y:S01]  /*96c0*/  MUFU.EX2 R54, R54 ;  /* 0x0000003600367308 */ /* 0x000fe20000000800 */
[----:B------:R-:W-:Y:S01]  /*96d0*/  F2FP.F16.F32.PACK_AB R13, R27, R26 ;  /* 0x0000001a1b0d723e */ /* 0x000fe200000000ff */
[----:B------:R-:W-:Y:S01]  /*96e0*/  FADD.FTZ R59, R15, R42 ;  /* 0x0000002a0f3b7221 */ /* 0x000fe20000010000 */
[----:B-1----:R-:W-:Y:S01]  /*96f0*/  FADD.FTZ R43, R27, R4 ;  /* 0x000000041b2b7221 */ /* 0x002fe20000010000 */
[----:B------:R-:W-:Y:S01]  /*9700*/  F2FP.F16.F32.PACK_AB R15, R143, R40 ;  /* 0x000000288f0f723e */ /* 0x000fe200000000ff */
[----:B------:R-:W-:Y:S01]  /*9710*/  FMUL.FTZ R100, R100, R11 ;  /* 0x0000000b64647220 */ /* 0x000fe20000410000 */
[----:B------:R-:W-:Y:S01]  /*9720*/  FADD.FTZ R58, R20, R59 ;  /* 0x0000003b143a7221 */ /* 0x000fe20000010000 */
[----:B------:R-:W-:Y:S01]  /*9730*/  FADD.FTZ R42, R40, R43 ;  /* 0x0000002b282a7221 */ /* 0x000fe20000010000 */
[----:B------:R-:W-:Y:S01]  /*9740*/  F2FP.F16.F32.PACK_AB R40, R24, R21 ;  /* 0x000000151828723e */ /* 0x000fe200000000ff */
[----:B------:R-:W1:Y:S01]  /*9750*/  MUFU.EX2 R4, R63 ;  /* 0x0000003f00047308 */ /* 0x000e620000000800 */
[----:B------:R-:W-:Y:S01]  /*9760*/  FADD.FTZ R43, R21, R58 ;  /* 0x0000003a152b7221 */ /* 0x000fe20000010000 */
[----:B------:R-:W-:Y:S01]  /*9770*/  FADD.FTZ R42, R143, R42 ;  /* 0x0000002a8f2a7221 */ /* 0x000fe20000010000 */
[----:B------:R2:W-:Y:S01]  /*9780*/  STSM.16.M88.4 [R136+0x21800], R12 ;  /* 0x0218000c88007844 */ /* 0x0005e20000000200 */
[-C--:B------:R-:W-:Y:S01]  /*9790*/  FMUL.FTZ R101, R101, R11.reuse ;  /* 0x0000000b65657220 */ /* 0x080fe20000410000 */
[----:B------:R-:W-:Y:S01]  /*97a0*/  FMUL.FTZ R104, R104, R11 ;  /* 0x0000000b68687220 */ /* 0x000fe20000410000 */
[----:B---3--:R-:W-:Y:S01]  /*97b0*/  FADD.FTZ R59, R41, R42 ;  /* 0x0000002a293b7221 */ /* 0x008fe20000010000 */
[----:B------:R-:W-:Y:S01]  /*97c0*/  FADD.FTZ R42, R24, R43 ;  /* 0x0000002b182a7221 */ /* 0x000fe20000010000 */
[----:B------:R-:W-:Y:S01]  /*97d0*/  F2FP.F16.F32.PACK_AB R24, R32, R29 ;  /* 0x0000001d2018723e */ /* 0x000fe200000000ff */
[----:B------:R-:W3:Y:S01]  /*97e0*/  MUFU.EX2 R6, R6 ;  /* 0x0000000600067308 */ /* 0x000ee20000000800 */
[C---:B----4-:R-:W-:Y:S01]  /*97f0*/  FADD.FTZ R59, R84.reuse, R59 ;  /* 0x0000003b543b7221 */ /* 0x050fe20000010000 */
[----:B------:R-:W-:Y:S01]  /*9800*/  FADD.FTZ R43, R25, R42 ;  /* 0x0000002a192b7221 */ /* 0x000fe20000010000 */
[----:B------:R-:W-:Y:S01]  /*9810*/  F2FP.F16.F32.PACK_AB R41, R84, R41 ;  /* 0x000000295429723e */ /* 0x000fe200000000ff */
        /* <DEDUP_REMOVED lines=32> */
[----:B------:R-:W-:Y:S01]  /*9a20*/  STSM.16.M88.4 [R23], R40 ;  /* 0x0000002817007844 */ /* 0x000fe20000000200 */
[----:B------:R-:W-:Y:S01]  /*9a30*/  FADD.FTZ R29, R31, R20 ;  /* 0x000000141f1d7221 */ /* 0x000fe20000010000 */
[----:B------:R-:W-:Y:S01]  /*9a40*/  FADD.FTZ R20, R48, R21 ;  /* 0x0000001530147221 */ /* 0x000fe20000010000 */
[----:B------:R-:W-:Y:S01]  /*9a50*/  F2FP.F16.F32.PACK_AB R27, R46, R35 ;  /* 0x000000232e1b723e */ /* 0x000fe200000000ff */
[----:B------:R-:W-:Y:S01]  /*9a60*/  FMUL.FTZ R129, R129, R11 ;  /* 0x0000000b81817220 */ /* 0x000fe20000410000 */
[C---:B------:R-:W-:Y:S01]  /*9a70*/  FADD.FTZ R29, R50.reuse, R29 ;  /* 0x0000001d321d7221 */ /* 0x040fe20000010000 */
[----:B------:R-:W-:Y:S01]  /*9a80*/  FADD.FTZ R21, R49, R20 ;  /* 0x0000001431157221 */ /* 0x000fe20000010000 */
[----:B------:R-:W-:Y:S01]  /*9a90*/  F2FP.F16.F32.PACK_AB R31, R50, R31 ;  /* 0x0000001f321f723e */ /* 0x000fe200000000ff */
[----:B------:R4:W-:Y:S01]  /*9aa0*/  STSM.16.M88.4 [R22], R24 ;  /* 0x0000001816007844 */ /* 0x0009e20000000200 */
[----:B------:R-:W-:Y:S01]  /*9ab0*/  FADD.FTZ R20, R34, R29 ;  /* 0x0000001d22147221 */ /* 0x000fe20000010000 */
[----:B------:R-:W-:Y:S01]  /*9ac0*/  FADD.FTZ R28, R52, R21 ;  /* 0x00000015341c7221 */ /* 0x000fe20000010000 */
[----:B------:R-:W-:Y:S01]  /*9ad0*/  F2FP.F16.F32.PACK_AB R29, R47, R30 ;  /* 0x0000001e2f1d723e */ /* 0x000fe200000000ff */
[----:B------:R-:W-:Y:S01]  /*9ae0*/  FMUL.FTZ R132, R132, R11 ;  /* 0x0000000b84847220 */ /* 0x000fe20000410000 */
[----:B------:R-:W-:Y:S01]  /*9af0*/  FADD.FTZ R20, R39, R20 ;  /* 0x0000001427147221 */ /* 0x000fe20000010000 */
[----:B------:R-:W-:Y:S01]  /*9b00*/  FADD.FTZ R21, R53, R28 ;  /* 0x0000001c35157221 */ /* 0x000fe20000010000 */
[----:B------:R-:W-:Y:S01]  /*9b10*/  F2FP.F16.F32.PACK_AB R28, R44, R37 ;  /* 0x000000252c1c723e */ /* 0x000fe200000000ff */
[----:B------:R-:W-:Y:S01]  /*9b20*/  FMUL.FTZ R133, R133, R11 ;  /* 0x0000000b85857220 */ /* 0x000fe20000410000 */
[----:B------:R-:W-:Y:S01]  /*9b30*/  FADD.FTZ R33, R51, R20 ;  /* 0x0000001433217221 */ /* 0x000fe20000010000 */
[----:B--2---:R-:W-:Y:S01]  /*9b40*/  FADD.FTZ R12, R56, R21 ;  /* 0x00000015380c7221 */ /* 0x004fe20000010000 */
[----:B------:R-:W-:Y:S01]  /*9b50*/  F2FP.F16.F32.PACK_AB R30, R48, R45 ;  /* 0x0000002d301e723e */ /* 0x000fe200000000ff */
[----:B------:R-:W-:Y:S01]  /*9b60*/  FMUL.FTZ R90, R90, R81 ;  /* 0x000000515a5a7220 */ /* 0x000fe20000410000 */
[----:B-1----:R-:W-:Y:S01]  /*9b70*/  FADD.FTZ R33, R4, R33 ;  /* 0x0000002104217221 */ /* 0x002fe20000010000 */
[----:B------:R-:W-:Y:S01]  /*9b80*/  FADD.FTZ R13, R57, R12 ;  /* 0x0000000c390d7221 */ /* 0x000fe20000010000 */
[----:B------:R-:W-:Y:S01]  /*9b90*/  F2FP.F16.F32.PACK_AB R12, R52, R49 ;  /* 0x00000031340c723e */ /* 0x000fe200000000ff */
[----:B------:R1:W-:Y:S01]  /*9ba0*/  STSM.16.M88.4 [R18], R28 ;  /* 0x0000001c12007844 */ /* 0x0003e20000000200 */
[----:B---3--:R-:W-:Y:S01]  /*9bb0*/  FADD.FTZ R14, R6, R33 ;  /* 0x00000021060e7221 */ /* 0x008fe20000010000 */
        /* <DEDUP_REMOVED lines=8> */
[----:B------:R-:W-:Y:S01]  /*9c40*/  F2FP.F16.F32.PACK_AB R15, R4, R51 ;  /* 0x00000033040f723e */ /* 0x000fe200000000ff */
[----:B------:R-:W-:Y:S01]  /*9c50*/  FADD.FTZ R4, R64, R21 ;  /* 0x0000001540047221 */ /* 0x000fe20000010000 */
[----:B----4-:R-:W-:Y:S01]  /*9c60*/  F2FP.F16.F32.PACK_AB R24, R60, R57 ;  /* 0x000000393c18723e */ /* 0x010fe200000000ff */
[----:B------:R-:W-:Y:S01]  /*9c70*/  FADD.FTZ R21, R71, R20 ;  /* 0x0000001447157221 */ /* 0x000fe20000010000 */
[----:B------:R-:W-:Y:S01]  /*9c80*/  F2FP.F16.F32.PACK_AB R26, R64, R61 ;  /* 0x0000003d401a723e */ /* 0x000fe200000000ff */
[----:B------:R-:W-:Y:S01]  /*9c90*/  FADD.FTZ R25, R65, R4 ;  /* 0x0000000441197221 */ /* 0x000fe20000010000 */
[----:B------:R2:W-:Y:S01]  /*9ca0*/  STSM.16.M88.4 [R136+0x27800], R12 ;  /* 0x0278000c88007844 */ /* 0x0005e20000000200 */
[----:B------:R-:W-:Y:S01]  /*9cb0*/  FADD.FTZ R4, R74, R21 ;  /* 0x000000154a047221 */ /* 0x000fe20000010000 */
[----:B------:R-:W-:Y:S01]  /*9cc0*/  F2FP.F16.F32.PACK_AB R27, R71, R54 ;  /* 0x00000036471b723e */ /* 0x000fe200000000ff */
[----:B------:R-:W-:Y:S01]  /*9cd0*/  FADD.FTZ R20, R68, R25 ;  /* 0x0000001944147221 */ /* 0x000fe20000010000 */
[----:B------:R-:W-:Y:S01]  /*9ce0*/  F2FP.F16.F32.PACK_AB R25, R55, R6 ;  /* 0x000000063719723e */ /* 0x000fe200000000ff */
[----:B------:R-:W-:Y:S01]  /*9cf0*/  FADD.FTZ R21, R75, R4 ;  /* 0x000000044b157221 */ /* 0x000fe20000010000 */
[----:B-1----:R-:W-:Y:S01]  /*9d00*/  F2FP.F16.F32.PACK_AB R28, R76, R73 ;  /* 0x000000494c1c723e */ /* 0x002fe200000000ff */
[----:B------:R-:W-:Y:S01]  /*9d10*/  FADD.FTZ R29, R69, R20 ;  /* 0x00000014451d7221 */ /* 0x000fe20000010000 */
[----:B------:R-:W-:Y:S01]  /*9d20*/  F2FP.F16.F32.PACK_AB R30, R10, R77 ;  /* 0x0000004d0a1e723e */ /* 0x000fe200000000ff */
[----:B------:R1:W-:Y:S01]  /*9d30*/  STSM.16.M88.4 [R17], R24 ;  /* 0x0000001811007844 */ /* 0x0003e20000000200 */
[----:B------:R-:W-:Y:S01]  /*9d40*/  F2FP.F16.F32.PACK_AB R31, R87, R86 ;  /* 0x00000056571f723e */ /* 0x000fe200000000ff */
[----:B------:R-:W-:Y:S01]  /*9d50*/  FADD.FTZ R4, R72, R29 ;  /* 0x0000001d48047221 */ /* 0x000fe20000010000 */
[----:B------:R-:W-:Y:S01]  /*9d60*/  FADD.FTZ R21, R78, R21 ;  /* 0x000000154e157221 */ /* 0x000fe20000010000 */
[-C--:B------:R-:W-:Y:S01]  /*9d70*/  FMUL.FTZ R95, R95, R81.reuse ;  /* 0x000000515f5f7220 */ /* 0x080fe20000410000 */
[----:B------:R-:W-:Y:S01]  /*9d80*/  FMUL.FTZ R98, R98, R81 ;  /* 0x0000005162627220 */ /* 0x000fe20000410000 */
[----:B------:R-:W-:Y:S01]  /*9d90*/  FADD.FTZ R29, R73, R4 ;  /* 0x00000004491d7221 */ /* 0x000fe20000010000 */
        /* <DEDUP_REMOVED lines=8> */
[C---:B------:R-:W-:Y:S01]  /*9e20*/  F2FP.F16.F32.PACK_AB R29, R83.reuse, R82 ;  /* 0x00000052531d723e */ /* 0x040fe200000000ff */
[----:B------:R-:W-:Y:S01]  /*9e30*/  FADD.FTZ R21, R83, R21 ;  /* 0x0000001553157221 */ /* 0x000fe20000010000 */
[-C--:B------:R-:W-:Y:S01]  /*9e40*/  FMUL.FTZ R99, R99, R81.reuse ;  /* 0x0000005163637220 */ /* 0x080fe20000410000 */
[----:B------:R1:W-:Y:S01]  /*9e50*/  STSM.16.M88.4 [R22+0x6000], R12 ;  /* 0x0060000c16007844 */ /* 0x0003e20000000200 */
[----:B------:R-:W-:Y:S01]  /*9e60*/  FADD.FTZ R6, R10, R77 ;  /* 0x0000004d0a067221 */ /* 0x000fe20000010000 */
[----:B------:R-:W-:Y:S01]  /*9e70*/  FADD.FTZ R21, R86, R21 ;  /* 0x0000001556157221 */ /* 0x000fe20000010000 */
[-C--:B------:R-:W-:Y:S01]  /*9e80*/  FMUL.FTZ R102, R102, R81.reuse ;  /* 0x0000005166667220 */ /* 0x080fe20000410000 */
[----:B------:R1:W-:Y:S01]  /*9e90*/  STSM.16.M88.4 [R18+0x6000], R28 ;  /* 0x0060001c12007844 */ /* 0x0003e20000000200 */
[-C--:B------:R-:W-:Y:S01]  /*9ea0*/  FMUL.FTZ R103, R103, R81.reuse ;  /* 0x0000005167677220 */ /* 0x080fe20000410000 */
[----:B------:R-:W-:Y:S01]  /*9eb0*/  FADD.FTZ R4, R87, R21 ;  /* 0x0000001557047221 */ /* 0x000fe20000010000 */
[-C--:B------:R-:W-:Y:S01]  /*9ec0*/  FMUL.FTZ R106, R106, R81.reuse ;  /* 0x000000516a6a7220 */ /* 0x080fe20000410000 */
[----:B------:R-:W-:Y:S01]  /*9ed0*/  @!PT LDS RZ, [RZ] ;  /* 0x00000000fffff984 */ /* 0x000fe20000000800 */
[----:B------:R-:W-:Y:S01]  /*9ee0*/  @!PT LDS RZ, [RZ] ;  /* 0x00000000fffff984 */ /* 0x000fe20000000800 */
[----:B------:R-:W-:Y:S01]  /*9ef0*/  @!PT LDS RZ, [RZ] ;  /* 0x00000000fffff984 */ /* 0x000fe20000000800 */
[----:B------:R-:W-:Y:S01]  /*9f00*/  @!PT LDS RZ, [RZ] ;  /* 0x00000000fffff984 */ /* 0x000fe20000000800 */
[----:B------:R2:W-:Y:S06]  /*9f10*/  MEMBAR.ALL.CTA ;  /* 0x0000000000007992 */ /* 0x0005ec0000008000 */
[----:B--2---:R-:W2:Y:S01]  /*9f20*/  FENCE.VIEW.ASYNC.S ;  /* 0x00000000000073c6 */ /* 0x004ea20000000000 */
        /* <DEDUP_REMOVED lines=17> */
[----:B--2---:R-:W-:Y:S01]  /*a040*/  NOP ;  /* 0x0000000000007918 */ /* 0x004fe20000000000 */
[----:B-1----:R-:W-:Y:S05]  /*a050*/  @P2 BRA `(.L_x_8969) ;  /* 0xffffffe000002947 */ /* 0x002fea000383ffff */
.L_x_8960:
[----:B------:R-:W-:-:S13]  /*a060*/  ISETP.GE.AND P2, PT, R8, UR40, PT ;  /* 0x0000002808007c0c */ /* 0x000fda000bf46270 */
[----:B------:R-:W-:Y:S05]  /*a070*/  @!P2 BRA `(.L_x_8970) ;  /* 0x000000300024a947 */ /* 0x000fea0003800000 */
[----:B--2---:R-:W-:Y:S01]  /*a080*/  IMAD.MOV.U32 R12, RZ, RZ, R9 ;  /* 0x000000ffff0c7224 */ /* 0x004fe200078e0009 */
[----:B------:R-:W-:Y:S01]  /*a090*/  UMOV UR28, UR49 ;  /* 0x00000031001c7c82 */ /* 0x000fe20008000000 */
[----:B------:R-:W-:Y:S01]  /*a0a0*/  IMAD.MOV.U32 R11, RZ, RZ, R7 ;  /* 0x000000ffff0b7224 */ /* 0x000fe200078e0007 */
[----:B------:R-:W-:Y:S01]  /*a0b0*/  UMOV UR54, UR36 ;  /* 0x0000002400367c82 */ /* 0x000fe20008000000 */
[----:B------:R-:W-:Y:S01]  /*a0c0*/  IMAD.IADD R10, R0, 0x1, R5 ;  /* 0x00000001000a7824 */ /* 0x000fe200078e0205 */
[----:B------:R-:W-:Y:S01]  /*a0d0*/  ULDC UR34, c[0x0][0x9e4] ;  /* 0x0002790000227ab9 */ /* 0x000fe20000000800 */
[----:B------:R-:W-:Y:S01]  /*a0e0*/  ULDC UR53, c[0x0][0x9dc] ;  /* 0x0002770000357ab9 */ /* 0x000fe20000000800 */
[----:B------:R-:W-:Y:S01]  /*a0f0*/  ULDC UR52, c[0x0][0x288] ;  /* 0x0000a20000347ab9 */ /* 0x000fe20000000800 */
[----:B------:R-:W-:Y:S01]  /*a100*/  ULDC UR33, c[0x0][0x988] ;  /* 0x0002620000217ab9 */ /* 0x000fe20000000800 */
[----:B------:R-:W-:-:S05]  /*a110*/  ULDC UR35, c[0x0][0x9e0] ;  /* 0x0002780000237ab9 */ /* 0x000fca0000000800 */
.L_x_8987:
        /* <DEDUP_REMOVED lines=9> */
.L_x_8972:
[----:B------:R-:W-:Y:S01]  /*a1b0*/  ULEA UR6, UR36, UR39, 0x3 ;  /* 0x0000002724067291 */ /* 0x000fe2000f8e183f */
[----:B------:R-:W-:-:S05]  /*a1c0*/  IMAD.U32 R7, RZ, RZ, UR49 ;  /* 0x00000031ff077e24 */ /* 0x000fca000f8e00ff */
[----:B------:R-:W-:-:S04]  /*a1d0*/  SHF.L.U32 R7, R7, 0x1f, RZ ;  /* 0x0000001f07077819 */ /* 0x000fc800000006ff */
[----:B------:R1:W2:Y:S01]  /*a1e0*/  SYNCS.PHASECHK.TRANS64.TRYWAIT P2, [UR6+0x2d830], R7 ;  /* 0x02d83007ff0075a7 */ /* 0x0002a20008040146 */
[----:B------:R-:W-:Y:S05]  /*a1f0*/  @!P0 BRA `(.L_x_8973) ;  /* 0x0000000000048947 */ /* 0x000fea0003800000 */
[----:B------:R-:W-:Y:S01]  /*a200*/  BPT.TRAP 0x1 ;  /* 0x000000040000795c */ /* 0x000fe20000300000 */
.L_x_8973:
[----:B--2---:R-:W-:Y:S05]  /*a210*/  @P2 BRA `(.L_x_8971) ;  /* 0x0000000000082947 */ /* 0x004fea0003800000 */
[----:B------:R-:W2:Y:S02]  /*a220*/  SYNCS.PHASECHK.TRANS64.TRYWAIT P2, [UR6+0x2d830], R7 ;  /* 0x02d83007ff0075a7 */ /* 0x000ea40008040146 */
[----:B--2---:R-:W-:Y:S05]  /*a230*/  @!P2 BRA `(.L_x_8974) ;  /* 0x0000007c0078a947 */ /* 0x004fea0003800000 */
.L_x_8971:
        /* <DEDUP_REMOVED lines=35> */
.L_x_8976:
[----:B------:R-:W-:Y:S01]  /*a470*/  ULEA UR6, UR54, UR39, 0x3 ;  /* 0x0000002736067291 */ /* 0x000fe2000f8e183f */
[----:B------:R-:W-:-:S05]  /*a480*/  IMAD.U32 R7, RZ, RZ, UR28 ;  /* 0x0000001cff077e24 */ /* 0x000fca000f8e00ff */
[----:B------:R-:W-:-:S04]  /*a490*/  SHF.L.U32 R7, R7, 0x1f, RZ ;  /* 0x0000001f07077819 */ /* 0x000fc800000006ff */
[----:B------:R1:W2:Y:S01]  /*a4a0*/  SYNCS.PHASECHK.TRANS64.TRYWAIT P2, [UR6+0x2d850], R7 ;  /* 0x02d85007ff0075a7 */ /* 0x0002a20008040146 */
[----:B------:R-:W-:Y:S05]  /*a4b0*/  @!P0 BRA `(.L_x_8977) ;  /* 0x0000000000048947 */ /* 0x000fea0003800000 */
[----:B------:R-:W-:Y:S01]  /*a4c0*/  BPT.TRAP 0x1 ;  /* 0x000000040000795c */ /* 0x000fe20000300000 */
.L_x_8977:
[----:B--2---:R-:W-:Y:S05]  /*a4d0*/  @P2 BRA `(.L_x_8975) ;  /* 0x0000000000082947 */ /* 0x004fea0003800000 */
[----:B------:R-:W2:Y:S02]  /*a4e0*/  SYNCS.PHASECHK.TRANS64.TRYWAIT P2, [UR6+0x2d850], R7 ;  /* 0x02d85007ff0075a7 */ /* 0x000ea40008040146 */
[----:B--2---:R-:W-:Y:S05]  /*a4f0*/  @!P2 BRA `(.L_x_8978) ;  /* 0x0000007800e0a947 */ /* 0x004fea0003800000 */
.L_x_8975:
[----:B------:R-:W-:Y:S01]  /*a500*/  UIADD3 UR6, UR39, 0x400, URZ ;  /* 0x0000040027067890 */ /* 0x000fe2000fffe03f */
[----:B------:R-:W-:Y:S01]  /*a510*/  WARPGROUP.ARRIVE ;  /* 0x00000000000079c5 */ /* 0x000fe20000000000 */
[----:B------:R-:W-:Y:S01]  /*a520*/  UMOV UR29, 0x40000040 ;  /* 0x40000040001d7882 */ /* 0x000fe20000000000 */
[----:B------:R-:W-:Y:S01]  /*a530*/  UMOV UR31, 0x80000020 ;  /* 0x80000020001f7882 */ /* 0x000fe20000000000 */
[----:B------:R-:W-:Y:S01]  /*a540*/  USHF.R.U32.HI UR6, URZ, 0x4, UR6 ;  /* 0x000000043f067899 */ /* 0x000fe20008011606 */
[----:B--2---:R-:W2:Y:S01]  /*a550*/  LDC R14, c[0x0][0x2e0] ;  /* 0x0000b800ff0e7b82 */ /* 0x004ea20000000800 */
[----:B------:R-:W-:Y:S01]  /*a560*/  IMAD.SHL.U32 R21, R8, 0x80, RZ ;  /* 0x0000008008157824 */ /* 0x000fe200078e00ff */
[----:B------:R-:W-:Y:S01]  /*a570*/  ISETP.GE.U32.AND P2, PT, R2, 0x180, PT ;  /* 0x000001800200780c */ /* 0x000fe20003f46070 */
[----:B------:R-:W-:Y:S01]  /*a580*/  ULOP3.LUT UR6, UR6, 0x3fff, URZ, 0xc0, !UPT ;  /* 0x00003fff06067892 */ /* 0x000fe2000f8ec03f */
[----:B------:R-:W-:Y:S02]  /*a590*/  IMAD.U32 R13, RZ, RZ, UR36 ;  /* 0x00000024ff0d7e24 */ /* 0x000fe4000f8e00ff */
[----:B-1----:R-:W-:Y:S01]  /*a5a0*/  IADD3 R7, -R21, 0x1, RZ ;  /* 0x0000000115077810 */ /* 0x002fe20007ffe1ff */
[----:B------:R-:W-:Y:S01]  /*a5b0*/  ULOP3.LUT UR7, UR6, 0x2000000, URZ, 0xfc, !UPT ;  /* 0x0200000006077892 */ /* 0x000fe2000f8efc3f */
[----:B------:R-:W-:Y:S01]  /*a5c0*/  VIADD R9, R16, 0x9 ;  /* 0x0000000910097836 */ /* 0x000fe20000000000 */
[----:B------:R-:W-:Y:S01]  /*a5d0*/  ULOP3.LUT UR6, UR41, 0x10000, URZ, 0xfc, !UPT ;  /* 0x0001000029067892 */ /* 0x000fe2000f8efc3f */
[----:B------:R-:W-:Y:S01]  /*a5e0*/  @!P1 LEA R13, R13, UR39, 0x3 ;  /* 0x000000270d0d9c11 */ /* 0x000fe2000f8e18ff */
[----:B------:R-:W-:-:S02]  /*a5f0*/  UIMAD UR7, UR54, 0x600, UR7 ;  /* 0x00000600360778a4 */ /* 0x000fc4000f8e0207 */
[----:B------:R-:W-:Y:S02]  /*a600*/  SEL R15, R9, 0x9, !P2 ;  /* 0x00000009090f7807 */ /* 0x000fe40005000000 */
[----:B------:R-:W-:Y:S01]  /*a610*/  @!P1 VIADD R13, R13, 0x2d840 ;  /* 0x0002d8400d0d9836 */ /* 0x000fe20000000000 */
[----:B------:R-:W-:Y:S02]  /*a620*/  UMOV UR28, UR6 ;  /* 0x00000006001c7c82 */ /* 0x000fe40008000000 */
[----:B------:R-:W-:Y:S02]  /*a630*/  UMOV UR30, UR7 ;  /* 0x00000007001e7c82 */ /* 0x000fe40008000000 */
[----:B------:R-:W-:Y:S01]  /*a640*/  HGMMA.64x96x16.F32 R88, gdesc[UR28].tnspB, R88, gsb0 ;  /* 0x416000001c5879f0 */ /* 0x000fe20008000858 */
[----:B------:R-:W-:Y:S01]  /*a650*/  UIADD3 UR28, UR6, 0x2, URZ ;  /* 0x00000002061c7890 */ /* 0x000fe2000fffe03f */
[----:B------:R-:W-:Y:S01]  /*a660*/  @!P1 PRMT R13, RZ, 0x654, R13 ;  /* 0x00000654ff0d9816 */ /* 0x000fe2000000000d */
[----:B------:R-:W-:Y:S01]  /*a670*/  UIADD3 UR30, UR7, 0x40, URZ ;  /* 0x00000040071e7890 */ /* 0x000fe2000fffe03f */
[----:B--2---:R-:W-:Y:S01]  /*a680*/  IMAD R7, R14, UR47, R7 ;  /* 0x0000002f0e077c24 */ /* 0x004fe2000f8e0207 */
[----:B------:R-:W-:Y:S01]  /*a690*/  UMOV UR29, 0x40000040 ;  /* 0x40000040001d7882 */ /* 0x000fe20000000000 */
[----:B------:R-:W-:-:S02]  /*a6a0*/  UMOV UR31, 0x80000020 ;  /* 0x80000020001f7882 */ /* 0x000fc40000000000 */
[----:B------:R-:W-:-:S04]  /*a6b0*/  VIADD R14, R7, -UR52 ;  /* 0x80000034070e7c36 */ /* 0x000fc80008000000 */
[----:B------:R-:W-:-:S04]  /*a6c0*/  IMAD R14, R19, -0x2, R14 ;  /* 0xfffffffe130e7824 */ /* 0x000fc800078e020e */
[----:B------:R-:W-:-:S04]  /*a6d0*/  VIADD R20, R14, UR35 ;  /* 0x000000230e147c36 */ /* 0x000fc80008000000 */
[----:B------:R-:W-:Y:S01]  /*a6e0*/  IMAD.IADD R9, R0, 0x1, R20 ;  /* 0x0000000100097824 */ /* 0x000fe200078e0214 */
        /* <DEDUP_REMOVED lines=42> */
[----:B------:R-:W-:Y:S01]  /*a990*/  ULOP3.LUT UR6, URZ, UR53, URZ, 0x33, !UPT ;  /* 0x000000353f067292 */ /* 0x000fe2000f8e333f */
[----:B------:R-:W-:Y:S02]  /*a9a0*/  WARPGROUP.DEPBAR.LE gsb0, 0x0 ;  /* 0x00008000000079c5 */ /* 0x000fe40000010000 */
[----:B------:R-:W-:-:S06]  /*a9b0*/  WARPGROUP.ARRIVE ;  /* 0x00000000000079c5 */ /* 0x000fcc0000000000 */
[----:B------:R-:W-:Y:S03]  /*a9c0*/  HGMMA.64x96x16.F32 R88, gdesc[UR28].tnspB, R88, gsb0 ;  /* 0x416000001c5879f0 */ /* 0x000fe60008000858 */
[----:B------:R-:W-:Y:S02]  /*a9d0*/  WARPGROUP.DEPBAR.LE gsb0, 0x0 ;  /* 0x00008000000079c5 */ /* 0x000fe40000010000 */
[----:B------:R1:W-:Y:S06]  /*a9e0*/  BAR.ARV R15, 0x100 ;  /* 0x0004000f0000751d */ /* 0x0003ec0000002000 */
[----:B------:R2:W-:Y:S02]  /*a9f0*/  @!P1 SYNCS.ARRIVE.TRANS64.RED.A1T0 RZ, [R13+URZ], RZ ;  /* 0x000000ff0dff99a7 */ /* 0x0005e4000810043f */
[----:B--2---:R-:W-:-:S04]  /*aa00*/  VIADD R13, R14, UR6 ;  /* 0x000000060e0d7c36 */ /* 0x004fc80008000000 */
        /* <DEDUP_REMOVED lines=13> */
.L_x_8981:
[----:B------:R-:W-:-:S05]  /*aae0*/  IMAD.U32 R142, RZ, RZ, UR34 ;  /* 0x00000022ff8e7e24 */ /* 0x000fca000f8e00ff */
[----:B------:R-:W-:-:S13]  /*aaf0*/  ISETP.NE.AND P2, PT, R142, 0x1, PT ;  /* 0x000000018e00780c */ /* 0x000fda0003f45270 */
[----:B------:R-:W1:Y:S01]  /*ab00*/  @P2 LDC.64 R14, c[0x0][0x9e8] ;  /* 0x00027a00ff0e2b82 */ /* 0x000e620000000a00 */
[----:B------:R-:W-:-:S04]  /*ab10*/  @P2 IMAD.IADD R139, R0, 0x1, R5 ;  /* 0x00000001008b2824 */ /* 0x000fc800078e0205 */
[----:B-1----:R-:W-:-:S04]  /*ab20*/  @P2 IMAD.HI.U32 R144, R139, R14, RZ ;  /* 0x0000000e8b902227 */ /* 0x002fc800078e00ff */
[----:B------:R-:W-:Y:S01]  /*ab30*/  IMAD.MOV.U32 R14, RZ, RZ, R10 ;  /* 0x000000ffff0e7224 */ /* 0x000fe200078e000a */
[----:B------:R-:W-:-:S07]  /*ab40*/  @P2 SHF.R.U32.HI R14, RZ, R15, R144 ;  /* 0x0000000fff0e2219 */ /* 0x000fce0000011690 */
.L_x_8982:
[----:B------:R-:W-:Y:S05]  /*ab50*/  BSYNC B0 ;  /* 0x0000000000007941 */ /* 0x000fea0003800000 */
.L_x_8980:
[----:B------:R-:W-:-:S04]  /*ab60*/  IMAD R14, R14, R142, -R21 ;  /* 0x0000008e0e0e7224 */ /* 0x000fc800078e0a15 */
[----:B------:R-:W-:-:S05]  /*ab70*/  IMAD R14, R19, -0x2, R14 ;  /* 0xfffffffe130e7824 */ /* 0x000fca00078e020e */
[----:B------:R-:W-:Y:S02]  /*ab80*/  VIADDMNMX R9, R14, R142, R9, PT ;  /* 0x0000008e0e097246 */ /* 0x000fe40003800109 */
[----:B------:R-:W-:-:S07]  /*ab90*/  VIMNMX R7, R7, R14, !PT ;  /* 0x0000000e07077248 */ /* 0x000fce0007fe0100 */
.L_x_8979:
[----:B------:R-:W-:Y:S01]  /*aba0*/  ISETP.GT.AND P2, PT, R8, -0x1, PT ;  /* 0xffffffff0800780c */ /* 0x000fe20003f44270 */
[C---:B------:R-:W-:Y:S02]  /*abb0*/  IMAD.IADD R20, R3.reuse, 0x1, R20 ;  /* 0x0000000103147824 */ /* 0x040fe400078e0214 */
[----:B------:R-:W-:Y:S01]  /*abc0*/  IMAD.IADD R13, R3, 0x1, R13 ;  /* 0x00000001030d7824 */ /* 0x000fe200078e020d */
[C---:B------:R-:W-:Y:S02]  /*abd0*/  ISETP.GT.AND P4, PT, R7.reuse, RZ, P2 ;  /* 0x000000ff0700720c */ /* 0x040fe40001784270 */
[----:B------:R-:W-:Y:S02]  /*abe0*/  ISETP.GT.AND P6, PT, R7, 0x1, P2 ;  /* 0x000000010700780c */ /* 0x000fe400017c4270 */
[C---:B------:R-:W-:Y:S02]  /*abf0*/  ISETP.LT.OR P4, PT, R9.reuse, 0x1, P4 ;  /* 0x000000010900780c */ /* 0x040fe40002781670 */
[----:B------:R-:W-:-:S02]  /*ac00*/  ISETP.LT.OR P6, PT, R9, 0x2, P6 ;  /* 0x000000020900780c */ /* 0x000fc400037c1670 */
        /* <DEDUP_REMOVED lines=105> */
.L_x_8985:
[----:B------:R-:W-:-:S05]  /*b2a0*/  IMAD.U32 R9, RZ, RZ, UR34 ;  /* 0x00000022ff097e24 */ /* 0x000fca000f8e00ff */
[----:B------:R-:W-:-:S13]  /*b2b0*/  ISETP.NE.AND P3, PT, R9, 0x1, PT ;  /* 0x000000010900780c */ /* 0x000fda0003f65270 */
[----:B------:R-:W1:Y:S02]  /*b2c0*/  @P3 LDC.64 R14, c[0x0][0x9e8] ;  /* 0x00027a00ff0e3b82 */ /* 0x000e640000000a00 */
[----:B-1----:R-:W-:-:S05]  /*b2d0*/  @P3 IMAD.HI.U32 R14, R142, R14, RZ ;  /* 0x0000000e8e0e3227 */ /* 0x002fca00078e00ff */
[----:B------:R-:W-:-:S07]  /*b2e0*/  @P3 SHF.R.U32.HI R142, RZ, R15, R14 ;  /* 0x0000000fff8e3219 */ /* 0x000fce000001160e */
.L_x_8986:
[----:B------:R-:W-:Y:S05]  /*b2f0*/  BSYNC B0 ;  /* 0x0000000000007941 */ /* 0x000fea0003800000 */
.L_x_8984:
[----:B------:R-:W-:-:S04]  /*b300*/  IMAD R142, R142, R9, -R21 ;  /* 0x000000098e8e7224 */ /* 0x000fc800078e0a15 */
[----:B------:R-:W-:-:S05]  /*b310*/  IMAD R142, R19, -0x2, R142 ;  /* 0xfffffffe138e7824 */ /* 0x000fca00078e028e */
[----:B------:R-:W-:Y:S02]  /*b320*/  VIADDMNMX R20, R142, R9, R20, PT ;  /* 0x000000098e147246 */ /* 0x000fe40003800114 */
[----:B------:R-:W-:-:S07]  /*b330*/  VIMNMX R13, R13, R142, !PT ;  /* 0x0000008e0d0d7248 */ /* 0x000fce0007fe0100 */
.L_x_8983:
        /* <DEDUP_REMOVED lines=20> */
[----:B------:R-:W-:Y:S02]  /*b480*/  ISETP.GT.AND P4, PT, R13, 0x1, P2 ;  /* 0x000000010d00780c */ /* 0x000fe40001784270 */
[----:B------:R-:W-:Y:S02]  /*b490*/  FMNMX.FTZ R14, R44, R7, !PT ;  /* 0x000000072c0e7209 */ /* 0x000fe40007810000 */
[----:B------:R-:W-:Y:S02]  /*b4a0*/  FSEL R39, R39, -INF , !P3 ;  /* 0xff80000027277808 */ /* 0x000fe40005800000 */
[----:B------:R-:W-:Y:S02]  /*b4b0*/  FMNMX.FTZ R7, R45, R14, !PT ;  /* 0x0000000e2d077209 */ /* 0x000fe40007810000 */
[----:B------:R-:W-:-:S02]  /*b4c0*/  ISETP.GT.AND P3, PT, R13, 0x21, P2 ;  /* 0x000000210d00780c */ /* 0x000fc40001764270 */
[----:B------:R-:W-:Y:S02]  /*b4d0*/  FMNMX.FTZ R14, R48, R7, !PT ;  /* 0x00000007300e7209 */ /* 0x000fe40007810000 */
[C---:B------:R-:W-:Y:S02]  /*b4e0*/  ISETP.LT.OR P6, PT, R20.reuse, 0x9, P6 ;  /* 0x000000091400780c */ /* 0x040fe400037c1670 */
[----:B------:R-:W-:Y:S02]  /*b4f0*/  FMNMX.FTZ R7, R49, R14, !PT ;  /* 0x0000000e31077209 */ /* 0x000fe40007810000 */
[----:B------:R-:W-:Y:S02]  /*b500*/  ISETP.LT.OR P4, PT, R20, 0x2, P4 ;  /* 0x000000021400780c */ /* 0x000fe40002781670 */
        /* <DEDUP_REMOVED lines=11> */
[----:B------:R-:W-:Y:S02]  /*b5c0*/  ISETP.GT.AND P3, PT, R13, RZ, P2 ;  /* 0x000000ff0d00720c */ /* 0x000fe40001764270 */
        /* <DEDUP_REMOVED lines=24> */
[----:B------:R-:W-:Y:S01]  /*b750*/  ISETP.GT.AND P4, PT, R13, 0x29, P2 ;  /* 0x000000290d00780c */ /* 0x000fe20001784270 */
[----:B------:R-:W1:Y:S03]  /*b760*/  SHFL.BFLY PT, R7, R14, 0x2, 0x1f ;  /* 0x0c401f000e077f89 */ /* 0x000e6600000e0000 */
[----:B------:R-:W-:-:S04]  /*b770*/  ISETP.LT.OR P4, PT, R20, 0x2a, P4 ;  /* 0x0000002a1400780c */ /* 0x000fc80002781670 */
[----:B------:R-:W-:Y:S02]  /*b780*/  FSEL R47, R47, -INF , !P4 ;  /* 0xff8000002f2f7808 */ /* 0x000fe40006000000 */
[----:B------:R-:W-:-:S04]  /*b790*/  ISETP.GT.AND P4, PT, R13, 0x31, P2 ;  /* 0x000000310d00780c */ /* 0x000fc80001784270 */
[----:B------:R-:W-:-:S04]  /*b7a0*/  ISETP.LT.OR P4, PT, R20, 0x32, P4 ;  /* 0x000000321400780c */ /* 0x000fc80002781670 */
[----:B------:R-:W-:Y:S02]  /*b7b0*/  FSEL R51, R51, -INF , !P4 ;  /* 0xff80000033337808 */ /* 0x000fe40006000000 */
[----:B------:R-:W-:-:S04]  /*b7c0*/  ISETP.GT.AND P4, PT, R13, 0x39, P2 ;  /* 0x000000390d00780c */ /* 0x000fc80001784270 */
[----:B------:R-:W-:Y:S02]  /*b7d0*/  ISETP.LT.OR P4, PT, R20, 0x3a, P4 ;  /* 0x0000003a1400780c */ /* 0x000fe40002781670 */
[----:B-1----:R-:W-:Y:S02]  /*b7e0*/  FMNMX.FTZ R9, R14, R7, !PT ;  /* 0x000000070e097209 */ /* 0x002fe40007810000 */
        /* <DEDUP_REMOVED lines=12> */
[C---:B------:R-:W-:Y:S01]  /*b8b0*/  FSETP.NEU.FTZ.AND P6, PT, R7.reuse, -INF , PT ;  /* 0xff8000000700780b */ /* 0x040fe20003fdd000 */
[----:B------:R-:W-:Y:S01]  /*b8c0*/  FMUL.FTZ R9, R7, UR33 ;  /* 0x0000002107097c20 */ /* 0x000fe20008410000 */
[----:B------:R-:W-:-:S04]  /*b8d0*/  ISETP.GT.AND P4, PT, R13, 0x59, P2 ;  /* 0x000000590d00780c */ /* 0x000fc80001784270 */
[----:B------:R-:W-:Y:S02]  /*b8e0*/  FSEL R9, R9, RZ, P6 ;  /* 0x000000ff09097208 */ /* 0x000fe40003000000 */
[----:B------:R-:W-:-:S03]  /*b8f0*/  ISETP.LT.OR P4, PT, R20, 0x5a, P4 ;  /* 0x0000005a1400780c */ /* 0x000fc60002781670 */
[--C-:B------:R-:W-:Y:S01]  /*b900*/  FFMA.FTZ R14, R25, UR33, -R9.reuse ;  /* 0x00000021190e7c23 */ /* 0x100fe20008010809 */
[----:B------:R-:W-:Y:S01]  /*b910*/  FSEL R25, R26, -INF , !P3 ;  /* 0xff8000001a197808 */ /* 0x000fe20005800000 */
[--C-:B------:R-:W-:Y:S01]  /*b920*/  FFMA.FTZ R21, R28, UR33, -R9.reuse ;  /* 0x000000211c157c23 */ /* 0x100fe20008010809 */
[--C-:B------:R-:W-:Y:S01]  /*b930*/  FFMA.FTZ R15, R24, UR33, -R9.reuse ;  /* 0x00000021180f7c23 */ /* 0x100fe20008010809 */
[--C-:B------:R-:W-:Y:S01]  /*b940*/  FFMA.FTZ R24, R29, UR33, -R9.reuse ;  /* 0x000000211d187c23 */ /* 0x100fe20008010809 */
[----:B------:R-:W-:Y:S01]  /*b950*/  FMNMX.FTZ R28, R25, R12, !PT ;  /* 0x0000000c191c7209 */ /* 0x000fe20007810000 */
[--C-:B------:R-:W-:Y:S01]  /*b960*/  FFMA.FTZ R29, R33, UR33, -R9.reuse ;  /* 0x00000021211d7c23 */ /* 0x100fe20008010809 */
        /* <DEDUP_REMOVED lines=13> */
[----:B------:R1:W-:Y:S01]  /*ba40*/  MUFU.EX2 R28, R36 ;  /* 0x00000024001c7308 */ /* 0x0003e20000000800 */
[----:B------:R-:W-:Y:S01]  /*ba50*/  ISETP.GT.AND P3, PT, R13, 0x38, P2 ;  /* 0x000000380d00780c */ /* 0x000fe20001764270 */
[--C-:B------:R-:W-:Y:S01]  /*ba60*/  FFMA.FTZ R142, R64, UR33, -R9.reuse ;  /* 0x00000021408e7c23 */ /* 0x100fe20008010809 */
[----:B------:R-:W-:Y:S01]  /*ba70*/  FMNMX.FTZ R32, R34, R33, !PT ;  /* 0x0000002122207209 */ /* 0x000fe20007810000 */
[--C-:B------:R-:W-:Y:S01]  /*ba80*/  FFMA.FTZ R33, R37, UR33, -R9.reuse ;  /* 0x0000002125217c23 */ /* 0x100fe20008010809 */
[----:B------:R-:W-:Y:S01]  /*ba90*/  ISETP.LT.OR P3, PT, R20, 0x39, P3 ;  /* 0x000000391400780c */ /* 0x000fe20001f61670 */
[--C-:B------:R-:W-:Y:S01]  /*baa0*/  FFMA.FTZ R60, R60, UR33, -R9.reuse ;  /* 0x000000213c3c7c23 */ /* 0x100fe20008010809 */
        /* <DEDUP_REMOVED lines=8> */
[----:B------:R2:W-:Y:S01]  /*bb30*/  MUFU.EX2 R32, R40 ;  /* 0x0000002800207308 */ /* 0x0005e20000000800 */
[----:B-1----:R-:W-:Y:S01]  /*bb40*/  FMNMX.FTZ R36, R42, R37, !PT ;  /* 0x000000252a247209 */ /* 0x002fe20007810000 */
[----:B------:R-:W-:Y:S01]  /*bb50*/  FFMA.FTZ R37, R41, UR33, -R9 ;  /* 0x0000002129257c23 */ /* 0x000fe20008010809 */
[----:B------:R-:W-:Y:S02]  /*bb60*/  FSEL R58, R58, -INF , !P3 ;  /* 0xff8000003a3a7808 */ /* 0x000fe40005800000 */
[----:B------:R-:W-:-:S02]  /*bb70*/  FMNMX.FTZ R41, R43, R36, !PT ;  /* 0x000000242b297209 */ /* 0x000fc40007810000 */
[----:B------:R-:W-:Y:S01]  /*bb80*/  ISETP.GT.AND P3, PT, R13, 0x48, P2 ;  /* 0x000000480d00780c */ /* 0x000fe20001764270 */
[----:B------:R-:W-:Y:S01]  /*bb90*/  MUFU.EX2 R14, R14 ;  /* 0x0000000e000e7308 */ /* 0x000fe20000000800 */
[----:B------:R-:W-:Y:S02]  /*bba0*/  FMNMX.FTZ R36, R46, R41, !PT ;  /* 0x000000292e247209 */ /* 0x000fe40007810000 */
[----:B------:R-:W-:Y:S02]  /*bbb0*/  ISETP.LT.OR P3, PT, R20, 0x49, P3 ;  /* 0x000000491400780c */ /* 0x000fe40001f61670 */
[----:B------:R-:W-:Y:S02]  /*bbc0*/  FMNMX.FTZ R41, R47, R36, !PT ;  /* 0x000000242f297209 */ /* 0x000fe40007810000 */
[----:B------:R-:W-:Y:S01]  /*bbd0*/  FSEL R62, R62, -INF , !P3 ;  /* 0xff8000003e3e7808 */ /* 0x000fe20005800000 */
        /* <DEDUP_REMOVED lines=14> */
[----:B------:R-:W-:-:S02]  /*bcc0*/  ISETP.LT.OR P3, PT, R20, 0x59, P3 ;  /* 0x000000591400780c */ /* 0x000fc40001f61670 */
[----:B------:R-:W-:Y:S02]  /*bcd0*/  FMNMX.FTZ R49, R59, R44, !PT ;  /* 0x0000002c3b317209 */ /* 0x000fe40007810000 */
[----:B------:R-:W-:Y:S01]  /*bce0*/  FSEL R70, R70, -INF , !P3 ;  /* 0xff80000046467808 */ /* 0x000fe20005800000 */
[----:B------:R-:W-:Y:S01]  /*bcf0*/  MUFU.EX2 R24, R24 ;  /* 0x0000001800187308 */ /* 0x000fe20000000800 */
[----:B------:R-:W-:Y:S02]  /*bd00*/  FMNMX.FTZ R44, R62, R49, !PT ;  /* 0x000000313e2c7209 */ /* 0x000fe40007810000 */
[----:B------:R-:W-:Y:S02]  /*bd10*/  ISETP.GT.AND P3, PT, R13, 0x60, P2 ;  /* 0x000000600d00780c */ /* 0x000fe40001764270 */
[----:B------:R-:W-:Y:S02]  /*bd20*/  FMNMX.FTZ R49, R63, R44, !PT ;  /* 0x0000002c3f317209 */ /* 0x000fe40007810000 */
[----:B------:R-:W-:Y:S01]  /*bd30*/  ISETP.LT.OR P3, PT, R20, 0x61, P3 ;  /* 0x000000611400780c */ /* 0x000fe20001f61670 */
[----:B------:R1:W-:Y:S01]  /*bd40*/  MUFU.EX2 R44, R52 ;  /* 0x00000034002c7308 */ /* 0x0003e20000000800 */
[----:B--2---:R-:W-:Y:S01]  /*bd50*/  FMNMX.FTZ R48, R66, R49, !PT ;  /* 0x0000003142307209 */ /* 0x004fe20007810000 */
[----:B------:R-:W-:Y:S01]  /*bd60*/  FFMA.FTZ R49, R53, UR33, -R9 ;  /* 0x0000002135317c23 */ /* 0x000fe20008010809 */
[----:B------:R-:W-:-:S02]  /*bd70*/  FSEL R71, R71, -INF , !P4 ;  /* 0xff80000047477808 */ /* 0x000fc40006000000 */
[----:B------:R-:W-:Y:S02]  /*bd80*/  FMNMX.FTZ R53, R67, R48, !PT ;  /* 0x0000003043357209 */ /* 0x000fe40007810000 */
[C---:B------:R-:W-:Y:S01]  /*bd90*/  ISETP.GT.AND P4, PT, R13.reuse, 0x61, P2 ;  /* 0x000000610d00780c */ /* 0x040fe20001784270 */
[----:B------:R-:W-:Y:S01]  /*bda0*/  MUFU.EX2 R26, R26 ;  /* 0x0000001a001a7308 */ /* 0x000fe20000000800 */
[----:B------:R-:W-:Y:S02]  /*bdb0*/  FSEL R74, R74, -INF , !P3 ;  /* 0xff8000004a4a7808 */ /* 0x000fe40005800000 */
[----:B------:R-:W-:Y:S02]  /*bdc0*/  ISETP.GT.AND P3, PT, R13, 0x68, P2 ;  /* 0x000000680d00780c */ /* 0x000fe40001764270 */
[----:B------:R-:W-:Y:S02]  /*bdd0*/  FMNMX.FTZ R48, R70, R53, !PT ;  /* 0x0000003546307209 */ /* 0x000fe40007810000 */
[C---:B------:R-:W-:Y:S01]  /*bde0*/  ISETP.LT.OR P4, PT, R20.reuse, 0x62, P4 ;  /* 0x000000621400780c */ /* 0x040fe20002781670 */
[----:B------:R-:W-:Y:S01]  /*bdf0*/  MUFU.EX2 R29, R29 ;  /* 0x0000001d001d7308 */ /* 0x000fe20000000800 */
[----:B------:R-:W-:-:S02]  /*be00*/  ISETP.LT.OR P3, PT, R20, 0x69, P3 ;  /* 0x000000691400780c */ /* 0x000fc40001f61670 */
[----:B------:R-:W-:Y:S02]  /*be10*/  FMNMX.FTZ R53, R71, R48, !PT ;  /* 0x0000003047357209 */ /* 0x000fe40007810000 */
[----:B------:R-:W-:Y:S02]  /*be20*/  FSEL R75, R75, -INF , !P4 ;  /* 0xff8000004b4b7808 */ /* 0x000fe40006000000 */
[----:B------:R-:W-:Y:S01]  /*be30*/  ISETP.GT.AND P4, PT, R13, 0x69, P2 ;  /* 0x000000690d00780c */ /* 0x000fe20001784270 */
[----:B------:R2:W-:Y:S01]  /*be40*/  MUFU.EX2 R48, R56 ;  /* 0x0000003800307308 */ /* 0x0005e20000000800 */
[----:B------:R-:W-:Y:S02]  /*be50*/  FSEL R78, R78, -INF , !P3 ;  /* 0xff8000004e4e7808 */ /* 0x000fe40005800000 */
[----:B-1----:R-:W-:Y:S01]  /*be60*/  FMNMX.FTZ R52, R74, R53, !PT ;  /* 0x000000354a347209 */ /* 0x002fe20007810000 */
[----:B------:R-:W-:Y:S01]  /*be70*/  FFMA.FTZ R53, R57, UR33, -R9 ;  /* 0x0000002139357c23 */ /* 0x000fe20008010809 */
[----:B------:R-:W-:-:S02]  /*be80*/  ISETP.GT.AND P3, PT, R13, 0x70, P2 ;  /* 0x000000700d00780c */ /* 0x000fc40001764270 */
[C---:B------:R-:W-:Y:S01]  /*be90*/  ISETP.LT.OR P4, PT, R20.reuse, 0x6a, P4 ;  /* 0x0000006a1400780c */ /* 0x040fe20002781670 */
[----:B------:R-:W-:Y:S01]  /*bea0*/  MUFU.EX2 R33, R33 ;  /* 0x0000002100217308 */ /* 0x000fe20000000800 */
[----:B------:R-:W-:Y:S02]  /*beb0*/  FMNMX.FTZ R57, R75, R52, !PT ;  /* 0x000000344b397209 */ /* 0x000fe40007810000 */
[----:B------:R-:W-:Y:S02]  /*bec0*/  ISETP.LT.OR P3, PT, R20, 0x71, P3 ;  /* 0x000000711400780c */ /* 0x000fe40001f61670 */
[----:B------:R-:W-:Y:S01]  /*bed0*/  FSEL R139, R79, -INF , !P4 ;  /* 0xff8000004f8b7808 */ /* 0x000fe20006000000 */
[--C-:B------:R-:W-:Y:S01]  /*bee0*/  FFMA.FTZ R79, R61, UR33, -R9.reuse ;  /* 0x000000213d4f7c23 */ /* 0x100fe20008010809 */
[----:B------:R-:W-:Y:S01]  /*bef0*/  ISETP.GT.AND P4, PT, R13, 0x71, P2 ;  /* 0x000000710d00780c */ /* 0x000fe20001784270 */
[--C-:B------:R-:W-:Y:S01]  /*bf00*/  FFMA.FTZ R61, R69, UR33, -R9.reuse ;  /* 0x00000021453d7c23 */ /* 0x100fe20008010809 */
[----:B------:R-:W-:Y:S01]  /*bf10*/  FMNMX.FTZ R52, R78, R57, !PT ;  /* 0x000000394e347209 */ /* 0x000fe20007810000 */
[--C-:B------:R-:W-:Y:S01]  /*bf20*/  FFMA.FTZ R57, R65, UR33, -R9.reuse ;  /* 0x0000002141397c23 */ /* 0x100fe20008010809 */
[----:B------:R-:W-:Y:S01]  /*bf30*/  FSEL R82, R82, -INF , !P3 ;  /* 0xff80000052527808 */ /* 0x000fe20005800000 */
[--C-:B------:R-:W-:Y:S01]  /*bf40*/  FFMA.FTZ R65, R73, UR33, -R9.reuse ;  /* 0x0000002149417c23 */ /* 0x100fe20008010809 */
[----:B------:R-:W-:Y:S01]  /*bf50*/  ISETP.GT.AND P3, PT, R13, 0x78, P2 ;  /* 0x000000780d00780c */ /* 0x000fe20001764270 */
[--C-:B------:R-:W-:Y:S01]  /*bf60*/  FFMA.FTZ R69, R77, UR33, -R9.reuse ;  /* 0x000000214d457c23 */ /* 0x100fe20008010809 */
[----:B------:R-:W-:Y:S01]  /*bf70*/  ISETP.GT.AND P2, PT, R13, 0x79, P2 ;  /* 0x000000790d00780c */ /* 0x000fe20001744270 */
[----:B------:R-:W-:Y:S01]  /*bf80*/  FFMA.FTZ R73, R81, UR33, -R9 ;  /* 0x0000002151497c23 */ /* 0x000fe20008010809 */
[----:B------:R-:W-:Y:S01]  /*bf90*/  ISETP.LT.OR P4, PT, R20, 0x72, P4 ;  /* 0x000000721400780c */ /* 0x000fe20002781670 */
[----:B------:R-:W-:Y:S01]  /*bfa0*/  MUFU.EX2 R37, R37 ;  /* 0x0000002500257308 */ /* 0x000fe20000000800 */
[----:B------:R-:W-:-:S02]  /*bfb0*/  FMNMX.FTZ R13, R139, R52, !PT ;  /* 0x000000348b0d7209 */ /* 0x000fc40007810000 */
[----:B------:R-:W-:Y:S02]  /*bfc0*/  ISETP.LT.OR P3, PT, R20, 0x79, P3 ;  /* 0x000000791400780c */ /* 0x000fe40001f61670 */
[----:B------:R-:W-:Y:S02]  /*bfd0*/  FSEL R83, R83, -INF , !P4 ;  /* 0xff80000053537808 */ /* 0x000fe40006000000 */
[----:B--2---:R-:W-:Y:S01]  /*bfe0*/  FMNMX.FTZ R56, R82, R13, !PT ;  /* 0x0000000d52387209 */ /* 0x004fe20007810000 */
[----:B------:R1:W-:Y:S01]  /*bff0*/  MUFU.EX2 R52, R60 ;  /* 0x0000003c00347308 */ /* 0x0003e20000000800 */
[----:B------:R-:W-:Y:S02]  /*c000*/  ISETP.LT.OR P2, PT, R20, 0x7a, P2 ;  /* 0x0000007a1400780c */ /* 0x000fe40001741670 */
[----:B------:R-:W-:Y:S02]  /*c010*/  FSEL R86, R86, -INF , !P3 ;  /* 0xff80000056567808 */ /* 0x000fe40005800000 */
[----:B------:R-:W-:Y:S01]  /*c020*/  FMNMX.FTZ R13, R83, R56, !PT ;  /* 0x00000038530d7209 */ /* 0x000fe20007810000 */
[--C-:B------:R-:W-:Y:S01]  /*c030*/  FFMA.FTZ R56, R68, UR33, -R9.reuse ;  /* 0x0000002144387c23 */ /* 0x100fe20008010809 */
[----:B------:R-:W-:Y:S01]  /*c040*/  FSEL R87, R87, -INF , !P2 ;  /* 0xff80000057577808 */ /* 0x000fe20005000000 */
[--C-:B------:R-:W-:Y:S01]  /*c050*/  FFMA.FTZ R68, R84, UR33, -R9.reuse ;  /* 0x0000002154447c23 */ /* 0x100fe20008010809 */
[----:B------:R-:W-:Y:S01]  /*c060*/  FMNMX.FTZ R20, R86, R13, !PT ;  /* 0x0000000d56147209 */ /* 0x000fe20007810000 */
[--C-:B-1----:R-:W-:Y:S01]  /*c070*/  FFMA.FTZ R60, R72, UR33, -R9.reuse ;  /* 0x00000021483c7c23 */ /* 0x102fe20008010809 */
[----:B------:R-:W-:Y:S01]  /*c080*/  FFMA.FTZ R72, R80, UR33, -R9 ;  /* 0x0000002150487c23 */ /* 0x000fe20008010809 */
[----:B------:R-:W-:Y:S01]  /*c090*/  MUFU.EX2 R41, R41 ;  /* 0x0000002900297308 */ /* 0x000fe20000000800 */
[----:B------:R-:W-:-:S05]  /*c0a0*/  FMNMX.FTZ R13, R87, R20, !PT ;  /* 0x00000014570d7209 */ /* 0x000fca0007810000 */
[----:B------:R-:W1:Y:S02]  /*c0b0*/  SHFL.BFLY PT, R64, R13, 0x2, 0x1f ;  /* 0x0c401f000d407f89 */ /* 0x000e6400000e0000 */
[----:B------:R1:W-:Y:S08]  /*c0c0*/  MUFU.EX2 R20, R142 ;  /* 0x0000008e00147308 */ /* 0x0003f00000000800 */
[----:B------:R-:W-:Y:S08]  /*c0d0*/  MUFU.EX2 R45, R45 ;  /* 0x0000002d002d7308 */ /* 0x000ff00000000800 */
[----:B------:R-:W-:Y:S01]  /*c0e0*/  MUFU.EX2 R49, R49 ;  /* 0x0000003100317308 */ /* 0x000fe20000000800 */
[----:B-1----:R-:W-:Y:S01]  /*c0f0*/  FMNMX.FTZ R142, R13, R64, !PT ;  /* 0x000000400d8e7209 */ /* 0x002fe20007810000 */
[----:B------:R-:W-:Y:S01]  /*c100*/  FFMA.FTZ R64, R76, UR33, -R9 ;  /* 0x000000214c407c23 */ /* 0x000fe20008010809 */
[----:B------:R-:W-:-:S05]  /*c110*/  FSEL R76, R7, RZ, P6 ;  /* 0x000000ff074c7208 */ /* 0x000fca0003000000 */
[----:B------:R-:W-:Y:S01]  /*c120*/  MUFU.EX2 R53, R53 ;  /* 0x0000003500357308 */ /* 0x000fe20000000800 */
[----:B------:R-:W1:Y:S01]  /*c130*/  SHFL.BFLY PT, R13, R142, 0x1, 0x1f ;  /* 0x0c201f008e0d7f89 */ /* 0x000e6200000e0000 */
[----:B------:R-:W-:-:S04]  /*c140*/  FADD.FTZ R76, -R76, R11 ;  /* 0x0000000b4c4c7221 */ /* 0x000fc80000010100 */
[----:B------:R-:W-:Y:S02]  /*c150*/  FMUL.FTZ R76, R76, UR33 ;  /* 0x000000214c4c7c20 */ /* 0x000fe40008410000 */
[----:B------:R-:W-:Y:S08]  /*c160*/  MUFU.EX2 R79, R79 ;  /* 0x0000004f004f7308 */ /* 0x000ff00000000800 */
[----:B------:R-:W2:Y:S08]  /*c170*/  MUFU.EX2 R76, R76 ;  /* 0x0000004c004c7308 */ /* 0x000eb00000000800 */
[----:B------:R-:W-:Y:S01]  /*c180*/  MUFU.EX2 R57, R57 ;  /* 0x0000003900397308 */ /* 0x000fe20000000800 */
[----:B-1----:R-:W-:-:S04]  /*c190*/  FMNMX.FTZ R9, R142, R13, !PT ;  /* 0x0000000d8e097209 */ /* 0x002fc80007810000 */
[C---:B------:R-:W-:Y:S01]  /*c1a0*/  FSETP.NEU.FTZ.AND P2, PT, R9.reuse, -INF , PT ;  /* 0xff8000000900780b */ /* 0x040fe20003f5d000 */
[----:B------:R-:W-:Y:S02]  /*c1b0*/  FMUL.FTZ R80, R9, UR33 ;  /* 0x0000002109507c20 */ /* 0x000fe40008410000 */
[----:B------:R-:W-:Y:S01]  /*c1c0*/  MUFU.EX2 R56, R56 ;  /* 0x0000003800387308 */ /* 0x000fe20000000800 */
[-C--:B--2---:R-:W-:Y:S01]  /*c1d0*/  FMUL.FTZ R88, R88, R76.reuse ;  /* 0x0000004c58587220 */ /* 0x084fe20000410000 */
[-C--:B------:R-:W-:Y:S01]  /*c1e0*/  FMUL.FTZ R89, R89, R76.reuse ;  /* 0x0000004c59597220 */ /* 0x080fe20000410000 */
[----:B------:R-:W-:Y:S01]  /*c1f0*/  FSEL R80, R80, RZ, P2 ;  /* 0x000000ff50507208 */ /* 0x000fe20001000000 */
[-C--:B------:R-:W-:Y:S01]  /*c200*/  FMUL.FTZ R92, R92, R76.reuse ;  /* 0x0000004c5c5c7220 */ /* 0x080fe20000410000 */
[-C--:B------:R-:W-:Y:S01]  /*c210*/  FMUL.FTZ R93, R93, R76.reuse ;  /* 0x0000004c5d5d7220 */ /* 0x080fe20000410000 */
[-C--:B------:R-:W-:Y:S01]  /*c220*/  FMUL.FTZ R96, R96, R76.reuse ;  /* 0x0000004c60607220 */ /* 0x080fe20000410000 */
[----:B------:R-:W-:Y:S01]  /*c230*/  FMUL.FTZ R97, R97, R76 ;  /* 0x0000004c61617220 */ /* 0x000fe20000410000 */
[--C-:B------:R-:W-:Y:S01]  /*c240*/  FFMA.FTZ R144, R31, UR33, -R80.reuse ;  /* 0x000000211f907c23 */ /* 0x100fe20008010850 */
[----:B------:R-:W-:Y:S01]  /*c250*/  FSEL R31, R9, RZ, P2 ;  /* 0x000000ff091f7208 */ /* 0x000fe20001000000 */
[--C-:B------:R-:W-:Y:S01]  /*c260*/  FFMA.FTZ R142, R25, UR33, -R80.reuse ;  /* 0x00000021198e7c23 */ /* 0x100fe20008010850 */
[--C-:B------:R-:W-:Y:S01]  /*c270*/  FFMA.FTZ R13, R27, UR33, -R80.reuse ;  /* 0x000000211b0d7c23 */ /* 0x100fe20008010850 */
[--C-:B------:R-:W-:Y:S01]  /*c280*/  FFMA.FTZ R81, R30, UR33, -R80.reuse ;  /* 0x000000211e517c23 */ /* 0x100fe20008010850 */
[----:B------:R-:W-:Y:S01]  /*c290*/  FFMA.FTZ R84, R35, UR33, -R80 ;  /* 0x0000002123547c23 */ /* 0x000fe20008010850 */
[----:B------:R-:W-:Y:S01]  /*c2a0*/  FADD.FTZ R31, -R31, R12 ;  /* 0x0000000c1f1f7221 */ /* 0x000fe20000010100 */
[----:B------:R-:W-:Y:S01]  /*c2b0*/  IMAD.U32 R12, RZ, RZ, UR54 ;  /* 0x00000036ff0c7e24 */ /* 0x000fe2000f8e00ff */
[----:B------:R-:W-:Y:S01]  /*c2c0*/  MUFU.EX2 R142, R142 ;  /* 0x0000008e008e7308 */ /* 0x000fe20000000800 */
[--C-:B------:R-:W-:Y:S01]  /*c2d0*/  FFMA.FTZ R35, R42, UR33, -R80.reuse ;  /* 0x000000212a237c23 */ /* 0x100fe20008010850 */
[----:B------:R-:W-:Y:S01]  /*c2e0*/  FMUL.FTZ R31, R31, UR33 ;  /* 0x000000211f1f7c20 */ /* 0x000fe20008410000 */
[--C-:B------:R-:W-:Y:S01]  /*c2f0*/  FFMA.FTZ R42, R43, UR33, -R80.reuse ;  /* 0x000000212b2a7c23 */ /* 0x100fe20008010850 */
[--C-:B------:R-:W-:Y:S01]  /*c300*/  FFMA.FTZ R43, R54, UR33, -R80.reuse ;  /* 0x00000021362b7c23 */ /* 0x100fe20008010850 */
[--C-:B------:R-:W-:Y:S01]  /*c310*/  FFMA.FTZ R54, R55, UR33, -R80.reuse ;  /* 0x0000002137367c23 */ /* 0x100fe20008010850 */
[----:B------:R-:W-:Y:S01]  /*c320*/  @!P1 LEA R12, R12, UR39, 0x3 ;  /* 0x000000270c0c9c11 */ /* 0x000fe2000f8e18ff */
[--C-:B------:R-:W-:Y:S01]  /*c330*/  FFMA.FTZ R25, R34, UR33, -R80.reuse ;  /* 0x0000002122197c23 */ /* 0x100fe20008010850 */
[----:B------:R-:W1:Y:S01]  /*c340*/  MUFU.EX2 R31, R31 ;  /* 0x0000001f001f7308 */ /* 0x000e620000000800 */
[----:B------:R-:W-:Y:S01]  /*c350*/  FFMA.FTZ R55, R76, R6, R15 ;  /* 0x000000064c377223 */ /* 0x000fe2000001000f */
[----:B------:R-:W-:Y:S01]  /*c360*/  FFMA.FTZ R27, R38, UR33, -R80 ;  /* 0x00000021261b7c23 */ /* 0x000fe20008010850 */
[----:B------:R-:W-:-:S02]  /*c370*/  @!P1 VIADD R12, R12, 0x2d860 ;  /* 0x0002d8600c0c9836 */ /* 0x000fc40000000000 */
[--C-:B------:R-:W-:Y:S01]  /*c380*/  FFMA.FTZ R38, R39, UR33, -R80.reuse ;  /* 0x0000002127267c23 */ /* 0x100fe20008010850 */
[----:B------:R-:W-:Y:S01]  /*c390*/  FADD.FTZ R6, R14, R55 ;  /* 0x000000370e067221 */ /* 0x000fe20000010000 */
[--C-:B------:R-:W-:Y:S01]  /*c3a0*/  FFMA.FTZ R77, R47, UR33, -R80.reuse ;  /* 0x000000212f4d7c23 */ /* 0x100fe20008010850 */
[----:B------:R-:W-:Y:S01]  /*c3b0*/  FFMA.FTZ R47, R58, UR33, -R80 ;  /* 0x000000213a2f7c23 */ /* 0x000fe20008010850 */
[----:B------:R-:W2:Y:S01]  /*c3c0*/  MUFU.EX2 R13, R13 ;  /* 0x0000000d000d7308 */ /* 0x000ea20000000800 */
[----:B------:R-:W-:Y:S01]  /*c3d0*/  FADD.FTZ R55, R21, R6 ;  /* 0x0000000615377221 */ /* 0x000fe20000010000 */
[----:B------:R-:W-:Y:S01]  /*c3e0*/  @!P1 PRMT R12, RZ, 0x654, R12 ;  /* 0x00000654ff0c9816 */ /* 0x000fe2000000000c */
[--C-:B------:R-:W-:Y:S01]  /*c3f0*/  FFMA.FTZ R58, R59, UR33, -R80.reuse ;  /* 0x000000213b3a7c23 */ /* 0x100fe20008010850 */
[--C-:B------:R-:W-:Y:S01]  /*c400*/  FFMA.FTZ R46, R46, UR33, -R80.reuse ;  /* 0x000000212e2e7c23 */ /* 0x100fe20008010850 */
[----:B------:R-:W-:Y:S01]  /*c410*/  FADD.FTZ R55, R24, R55 ;  /* 0x0000003718377221 */ /* 0x000fe20000010000 */
[----:B------:R3:W-:Y:S01]  /*c420*/  @!P1 SYNCS.ARRIVE.TRANS64.RED.A1T0 RZ, [R12+URZ], RZ ;  /* 0x000000ff0cff99a7 */ /* 0x0007e2000810043f */
[----:B------:R-:W-:Y:S01]  /*c430*/  FFMA.FTZ R6, R63, UR33, -R80 ;  /* 0x000000213f067c23 */ /* 0x000fe20008010850 */
[----:B------:R-:W4:Y:S01]  /*c440*/  MUFU.EX2 R81, R81 ;  /* 0x0000005100517308 */ /* 0x000f220000000800 */
[----:B-1----:R-:W-:Y:S01]  /*c450*/  FFMA.FTZ R4, R31, R4, R142 ;  /* 0x000000041f047223 */ /* 0x002fe2000001008e */
[----:B------:R-:W-:Y:S01]  /*c460*/  FADD.FTZ R34, R26, R55 ;  /* 0x000000371a227221 */ /* 0x000fe20000010000 */
[--C-:B------:R-:W-:Y:S01]  /*c470*/  FFMA.FTZ R30, R50, UR33, -R80.reuse ;  /* 0x00000021321e7c23 */ /* 0x100fe20008010850 */
[--C-:B------:R-:W-:Y:S01]  /*c480*/  FFMA.FTZ R39, R51, UR33, -R80.reuse ;  /* 0x0000002133277c23 */ /* 0x100fe20008010850 */
[----:B------:R-:W-:Y:S01]  /*c490*/  FFMA.FTZ R51, R62, UR33, -R80 ;  /* 0x000000213e337c23 */ /* 0x000fe20008010850 */
[----:B---3--:R-:W-:Y:S01]  /*c4a0*/  F2FP.F16.F32.PACK_AB R12, R14, R15 ;  /* 0x0000000f0e0c723e */ /* 0x008fe200000000ff */
[----:B------:R-:W-:Y:S01]  /*c4b0*/  FADD.FTZ R55, R29, R34 ;  /* 0x000000221d377221 */ /* 0x000fe20000010000 */
[----:B------:R-:W1:Y:S01]  /*c4c0*/  MUFU.EX2 R144, R144 ;  /* 0x0000009000907308 */ /* 0x000e620000000800 */
[----:B--2---:R-:W-:Y:S01]  /*c4d0*/  FADD.FTZ R4, R13, R4 ;  /* 0x000000040d047221 */ /* 0x004fe20000010000 */
[----:B------:R-:W-:Y:S01]  /*c4e0*/  F2FP.F16.F32.PACK_AB R14, R24, R21 ;  /* 0x00000015180e723e */ /* 0x000fe200000000ff */
[----:B------:R-:W-:Y:S01]  /*c4f0*/  FADD.FTZ R34, R28, R55 ;  /* 0x000000371c227221 */ /* 0x000fe20000010000 */
[--C-:B------:R-:W-:Y:S01]  /*c500*/  FFMA.FTZ R21, R67, UR33, -R80.reuse ;  /* 0x0000002143157c23 */ /* 0x100fe20008010850 */
[----:B------:R-:W-:Y:S01]  /*c510*/  F2FP.F16.F32.PACK_AB R13, R13, R142 ;  /* 0x0000008e0d0d723e */ /* 0x000fe200000000ff */
[----:B------:R-:W-:Y:S01]  /*c520*/  FFMA.FTZ R55, R70, UR33, -R80 ;  /* 0x0000002146377c23 */ /* 0x000fe20008010850 */
[----:B------:R-:W-:Y:S01]  /*c530*/  FADD.FTZ R67, R33, R34 ;  /* 0x0000002221437221 */ /* 0x000fe20000010000 */
[----:B------:R-:W2:Y:S01]  /*c540*/  MUFU.EX2 R25, R25 ;  /* 0x0000001900197308 */ /* 0x000ea20000000800 */
[----:B----4-:R-:W-:Y:S01]  /*c550*/  FADD.FTZ R15, R81, R4 ;  /* 0x00000004510f7221 */ /* 0x010fe20000010000 */
        /* <DEDUP_REMOVED lines=9> */
[--C-:B------:R-:W-:Y:S01]  /*c5f0*/  FFMA.FTZ R139, R139, UR33, -R80.reuse ;  /* 0x000000218b8b7c23 */ /* 0x100fe20008010850 */
[--C-:B------:R-:W-:Y:S01]  /*c600*/  FFMA.FTZ R82, R82, UR33, -R80.reuse ;  /* 0x0000002152527c23 */ /* 0x100fe20008010850 */
[--C-:B------:R-:W-:Y:S01]  /*c610*/  FFMA.FTZ R83, R83, UR33, -R80.reuse ;  /* 0x0000002153537c23 */ /* 0x100fe20008010850 */
[----:B------:R-:W-:Y:S01]  /*c620*/  FFMA.FTZ R86, R86, UR33, -R80 ;  /* 0x0000002156567c23 */ /* 0x000fe20008010850 */
[----:B------:R1:W-:Y:S01]  /*c630*/  STSM.16.M88.4 [R136+0x21800], R12 ;  /* 0x0218000c88007844 */ /* 0x0003e20000000200 */
[----:B------:R-:W4:Y:S01]  /*c640*/  MUFU.EX2 R27, R27 ;  /* 0x0000001b001b7308 */ /* 0x000f220000000800 */
[----:B--2---:R-:W-:Y:S01]  /*c650*/  FADD.FTZ R59, R25, R24 ;  /* 0x00000018193b7221 */ /* 0x004fe20000010000 */
[----:B------:R-:W-:Y:S01]  /*c660*/  F2FP.F16.F32.PACK_AB R32, R37, R32 ;  /* 0x000000202520723e */ /* 0x000fe200000000ff */
[----:B------:R-:W-:Y:S01]  /*c670*/  UMOV UR54, UR36 ;  /* 0x0000002400367c82 */ /* 0x000fe20008000000 */
[----:B------:R-:W-:Y:S01]  /*c680*/  ISETP.GT.AND P2, PT, R8, UR40, PT ;  /* 0x0000002808007c0c */ /* 0x000fe2000bf44270 */
[-C--:B------:R-:W-:Y:S01]  /*c690*/  FMUL.FTZ R100, R100, R76.reuse ;  /* 0x0000004c64647220 */ /* 0x080fe20000410000 */
[-C--:B------:R-:W-:Y:S01]  /*c6a0*/  FMUL.FTZ R101, R101, R76.reuse ;  /* 0x0000004c65657220 */ /* 0x080fe20000410000 */
[-C--:B------:R-:W-:Y:S01]  /*c6b0*/  FMUL.FTZ R104, R104, R76.reuse ;  /* 0x0000004c68687220 */ /* 0x080fe20000410000 */
[----:B------:R-:W2:Y:S01]  /*c6c0*/  MUFU.EX2 R38, R38 ;  /* 0x0000002600267308 */ /* 0x000ea20000000800 */
[----:B---3--:R-:W-:Y:S01]  /*c6d0*/  FADD.FTZ R24, R84, R59 ;  /* 0x0000003b54187221 */ /* 0x008fe20000010000 */
[--C-:B------:R-:W-:Y:S01]  /*c6e0*/  FFMA.FTZ R59, R74, UR33, -R80.reuse ;  /* 0x000000214a3b7c23 */ /* 0x100fe20008010850 */
[----:B------:R-:W-:Y:S01]  /*c6f0*/  FFMA.FTZ R80, R87, UR33, -R80 ;  /* 0x0000002157507c23 */ /* 0x000fe20008010850 */
[----:B------:R-:W-:Y:S01]  /*c700*/  F2FP.F16.F32.PACK_AB R25, R84, R25 ;  /* 0x000000195419723e */ /* 0x000fe200000000ff */
[-C--:B------:R-:W-:Y:S01]  /*c710*/  FMUL.FTZ R105, R105, R76.reuse ;  /* 0x0000004c69697220 */ /* 0x080fe20000410000 */
[-C--:B------:R-:W-:Y:S01]  /*c720*/  FMUL.FTZ R108, R108, R76.reuse ;  /* 0x0000004c6c6c7220 */ /* 0x080fe20000410000 */
[-C--:B------:R-:W-:Y:S01]  /*c730*/  FMUL.FTZ R109, R109, R76.reuse ;  /* 0x0000004c6d6d7220 */ /* 0x080fe20000410000 */
[----:B------:R-:W3:Y:S01]  /*c740*/  MUFU.EX2 R35, R35 ;  /* 0x0000002300237308 */ /* 0x000ee20000000800 */
        /* <DEDUP_REMOVED lines=16> */
[----:B---3--:R-:W-:Y:S01]  /*c850*/  FADD.FTZ R63, R35, R24 ;  /* 0x00000018233f7221 */ /* 0x008fe20000010000 */
[----:B------:R-:W-:Y:S01]  /*c860*/  FADD.FTZ R24, R36, R67 ;  /* 0x0000004324187221 */ /* 0x000fe20000010000 */
[----:B------:R-:W-:Y:S01]  /*c870*/  FMUL.FTZ R133, R133, R76 ;  /* 0x0000004c85857220 */ /* 0x000fe20000410000 */
[----:B------:R-:W-:-:S02]  /*c880*/  VIADD R8, R8, 0xffffffff ;  /* 0xffffffff08087836 */ /* 0x000fc40000000000 */
[-C--:B------:R-:W-:Y:S01]  /*c890*/  FMUL.FTZ R90, R90, R31.reuse ;  /* 0x0000001f5a5a7220 */ /* 0x080fe20000410000 */
[----:B------:R-:W-:Y:S01]  /*c8a0*/  FADD.FTZ R67, R41, R24 ;  /* 0x0000001829437221 */ /* 0x000fe20000010000 */
[-C--:B------:R-:W-:Y:S01]  /*c8b0*/  FMUL.FTZ R91, R91, R31.reuse ;  /* 0x0000001f5b5b7220 */ /* 0x080fe20000410000 */
[----:B------:R-:W3:Y:S01]  /*c8c0*/  MUFU.EX2 R77, R77 ;  /* 0x0000004d004d7308 */ /* 0x000ee20000000800 */
[----:B----4-:R-:W-:Y:S01]  /*c8d0*/  FADD.FTZ R63, R42, R63 ;  /* 0x0000003f2a3f7221 */ /* 0x010fe20000010000 */
[----:B------:R-:W-:Y:S01]  /*c8e0*/  FADD.FTZ R34, R40, R67 ;  /* 0x0000004328227221 */ /* 0x000fe20000010000 */
[----:B------:R-:W-:Y:S01]  /*c8f0*/  F2FP.F16.F32.PACK_AB R40, R45, R40 ;  /* 0x000000282d28723e */ /* 0x000fe200000000ff */
[-C--:B------:R-:W-:Y:S01]  /*c900*/  FMUL.FTZ R94, R94, R31.reuse ;  /* 0x0000001f5e5e7220 */ /* 0x080fe20000410000 */
[-C--:B------:R-:W-:Y:S01]  /*c910*/  FMUL.FTZ R95, R95, R31.reuse ;  /* 0x0000001f5f5f7220 */ /* 0x080fe20000410000 */
[----:B------:R-:W-:Y:S01]  /*c920*/  FADD.FTZ R67, R45, R34 ;  /* 0x000000222d437221 */ /* 0x000fe20000010000 */
[-C--:B------:R-:W-:Y:S01]  /*c930*/  FMUL.FTZ R98, R98, R31.reuse ;  /* 0x0000001f62627220 */ /* 0x080fe20000410000 */
[----:B------:R-:W4:Y:S01]  /*c940*/  MUFU.EX2 R30, R30 ;  /* 0x0000001e001e7308 */ /* 0x000f220000000800 */
[----:B--2---:R-:W-:Y:S01]  /*c950*/  FADD.FTZ R24, R46, R63 ;  /* 0x0000003f2e187221 */ /* 0x004fe20000010000 */
[----:B------:R-:W-:Y:S01]  /*c960*/  FADD.FTZ R62, R44, R67 ;  /* 0x000000432c3e7221 */ /* 0x000fe20000010000 */
[-C--:B------:R-:W-:Y:S01]  /*c970*/  FMUL.FTZ R99, R99, R31.reuse ;  /* 0x0000001f63637220 */ /* 0x080fe20000410000 */
[-C--:B------:R-:W-:Y:S01]  /*c980*/  FMUL.FTZ R102, R102, R31.reuse ;  /* 0x0000001f66667220 */ /* 0x080fe20000410000 */
[-C--:B------:R-:W-:Y:S01]  /*c990*/  FMUL.FTZ R103, R103, R31.reuse ;  /* 0x0000001f67677220 */ /* 0x080fe20000410000 */
[-C--:B------:R-:W-:Y:S01]  /*c9a0*/  FMUL.FTZ R106, R106, R31.reuse ;  /* 0x0000001f6a6a7220 */ /* 0x080fe20000410000 */
[-C--:B------:R-:W-:Y:S01]  /*c9b0*/  FMUL.FTZ R107, R107, R31.reuse ;  /* 0x0000001f6b6b7220 */ /* 0x080fe20000410000 */
[----:B------:R-:W2:Y:S01]  /*c9c0*/  MUFU.EX2 R39, R39 ;  /* 0x0000002700277308 */ /* 0x000ea20000000800 */
[----:B---3--:R-:W-:Y:S01]  /*c9d0*/  FADD.FTZ R63, R77, R24 ;  /* 0x000000184d3f7221 */ /* 0x008fe20000010000 */
[----:B------:R-:W-:Y:S01]  /*c9e0*/  F2FP.F16.F32.PACK_AB R24, R29, R26 ;  /* 0x0000001a1d18723e */ /* 0x000fe200000000ff */
[----:B------:R-:W-:Y:S01]  /*c9f0*/  FADD.FTZ R29, R49, R62 ;  /* 0x0000003e311d7221 */ /* 0x000fe20000010000 */
[----:B------:R-:W-:Y:S01]  /*ca00*/  F2FP.F16.F32.PACK_AB R26, R33, R28 ;  /* 0x0000001c211a723e */ /* 0x000fe200000000ff */
[----:B------:R-:W-:Y:S01]  /*ca10*/  FMUL.FTZ R110, R110, R31 ;  /* 0x0000001f6e6e7220 */ /* 0x000fe20000410000 */
[----:B------:R-:W-:Y:S01]  /*ca20*/  F2FP.F16.F32.PACK_AB R33, R42, R35 ;  /* 0x000000232a21723e */ /* 0x000fe200000000ff */
[----:B-1----:R-:W-:Y:S01]  /*ca30*/  FADD.FTZ R14, R48, R29 ;  /* 0x0000001d300e7221 */ /* 0x002fe20000010000 */
[----:B------:R-:W1:Y:S01]  /*ca40*/  MUFU.EX2 R43, R43 ;  /* 0x0000002b002b7308 */ /* 0x000e620000000800 */
[----:B----4-:R-:W-:Y:S01]  /*ca50*/  FADD.FTZ R34, R30, R63 ;  /* 0x0000003f1e227221 */ /* 0x010fe20000010000 */
[----:B------:R3:W-:Y:S01]  /*ca60*/  STSM.16.M88.4 [R23], R24 ;  /* 0x0000001817007844 */ /* 0x0007e20000000200 */
[----:B------:R-:W-:Y:S01]  /*ca70*/  FADD.FTZ R15, R53, R14 ;  /* 0x0000000e350f7221 */ /* 0x000fe20000010000 */
[----:B------:R-:W-:Y:S01]  /*ca80*/  F2FP.F16.F32.PACK_AB R35, R77, R46 ;  /* 0x0000002e4d23723e */ /* 0x000fe200000000ff */
[-C--:B------:R-:W-:Y:S01]  /*ca90*/  FMUL.FTZ R111, R111, R31.reuse ;  /* 0x0000001f6f6f7220 */ /* 0x080fe20000410000 */
[----:B------:R-:W-:Y:S01]  /*caa0*/  F2FP.F16.F32.PACK_AB R42, R49, R44 ;  /* 0x0000002c312a723e */ /* 0x000fe200000000ff */
[----:B------:R-:W-:Y:S01]  /*cab0*/  FADD.FTZ R14, R52, R15 ;  /* 0x0000000f340e7221 */ /* 0x000fe20000010000 */
[----:B------:R-:W4:Y:S01]  /*cac0*/  MUFU.EX2 R54, R54 ;  /* 0x0000003600367308 */ /* 0x000f220000000800 */
[----:B--2---:R-:W-:Y:S01]  /*cad0*/  FADD.FTZ R50, R39, R34 ;  /* 0x0000002227327221 */ /* 0x004fe20000010000 */
[----:B------:R-:W-:Y:S01]  /*cae0*/  F2FP.F16.F32.PACK_AB R34, R41, R36 ;  /* 0x000000242922723e */ /* 0x000fe200000000ff */
[----:B------:R-:W-:Y:S01]  /*caf0*/  FADD.FTZ R15, R79, R14 ;  /* 0x0000000e4f0f7221 */ /* 0x000fe20000010000 */
[----:B------:R-:W-:Y:S01]  /*cb00*/  F2FP.F16.F32.PACK_AB R41, R39, R30 ;  /* 0x0000001e2729723e */ /* 0x000fe200000000ff */
[-C--:B------:R-:W-:Y:S01]  /*cb10*/  FMUL.FTZ R114, R114, R31.reuse ;  /* 0x0000001f72727220 */ /* 0x080fe20000410000 */
[----:B------:R-:W-:Y:S01]  /*cb20*/  F2FP.F16.F32.PACK_AB R48, R53, R48 ;  /* 0x000000303530723e */ /* 0x000fe200000000ff */
[----:B------:R-:W-:Y:S01]  /*cb30*/  STSM.16.M88.4 [R22], R32 ;  /* 0x0000002016007844 */ /* 0x000fe20000000200 */
[----:B------:R-:W2:Y:S01]  /*cb40*/  MUFU.EX2 R47, R47 ;  /* 0x0000002f002f7308 */ /* 0x000ea20000000800 */
[----:B-1----:R-:W-:Y:S01]  /*cb50*/  FADD.FTZ R13, R43, R50 ;  /* 0x000000322b0d7221 */ /* 0x002fe20000010000 */
[----:B------:R-:W-:Y:S01]  /*cb60*/  F2FP.F16.F32.PACK_AB R50, R79, R52 ;  /* 0x000000344f32723e */ /* 0x000fe200000000ff */
[-C--:B------:R-:W-:Y:S01]  /*cb70*/  FMUL.FTZ R115, R115, R31.reuse ;  /* 0x0000001f73737220 */ /* 0x080fe20000410000 */
[-C--:B------:R-:W-:Y:S01]  /*cb80*/  FMUL.FTZ R118, R118, R31.reuse ;  /* 0x0000001f76767220 */ /* 0x080fe20000410000 */
[-C--:B------:R-:W-:Y:S01]  /*cb90*/  FMUL.FTZ R119, R119, R31.reuse ;  /* 0x0000001f77777220 */ /* 0x080fe20000410000 */
[-C--:B------:R-:W-:Y:S01]  /*cba0*/  FMUL.FTZ R122, R122, R31.reuse ;  /* 0x0000001f7a7a7220 */ /* 0x080fe20000410000 */
[----:B------:R-:W-:Y:S01]  /*cbb0*/  FMUL.FTZ R123, R123, R31 ;  /* 0x0000001f7b7b7220 */ /* 0x000fe20000410000 */
[----:B------:R-:W1:Y:S01]  /*cbc0*/  MUFU.EX2 R58, R58 ;  /* 0x0000003a003a7308 */ /* 0x000e620000000800 */
[C---:B----4-:R-:W-:Y:S01]  /*cbd0*/  FADD.FTZ R12, R54.reuse, R13 ;  /* 0x0000000d360c7221 */ /* 0x050fe20000010000 */
[----:B------:R-:W-:Y:S01]  /*cbe0*/  F2FP.F16.F32.PACK_AB R43, R54, R43 ;  /* 0x0000002b362b723e */ /* 0x000fe200000000ff */
[-C--:B------:R-:W-:Y:S01]  /*cbf0*/  FMUL.FTZ R126, R126, R31.reuse ;  /* 0x0000001f7e7e7220 */ /* 0x080fe20000410000 */
[-C--:B------:R-:W-:Y:S01]  /*cc00*/  FMUL.FTZ R127, R127, R31.reuse ;  /* 0x0000001f7f7f7220 */ /* 0x080fe20000410000 */
[-C--:B------:R-:W-:Y:S01]  /*cc10*/  FMUL.FTZ R130, R130, R31.reuse ;  /* 0x0000001f82827220 */ /* 0x080fe20000410000 */
[-C--:B------:R-:W-:Y:S01]  /*cc20*/  FMUL.FTZ R131, R131, R31.reuse ;  /* 0x0000001f83837220 */ /* 0x080fe20000410000 */
[----:B------:R-:W-:Y:S01]  /*cc30*/  STSM.16.M88.4 [R18], R40 ;  /* 0x0000002812007844 */ /* 0x000fe20000000200 */
[----:B------:R-:W4:Y:S01]  /*cc40*/  MUFU.EX2 R51, R51 ;  /* 0x0000003300337308 */ /* 0x000f220000000800 */
[----:B--2---:R-:W-:Y:S01]  /*cc50*/  FADD.FTZ R13, R47, R12 ;  /* 0x0000000c2f0d7221 */ /* 0x004fe20000010000 */
[-C--:B------:R-:W-:Y:S01]  /*cc60*/  FMUL.FTZ R134, R134, R31.reuse ;  /* 0x0000001f86867220 */ /* 0x080fe20000410000 */
[----:B------:R-:W-:-:S05]  /*cc70*/  FMUL.FTZ R135, R135, R31 ;  /* 0x0000001f87877220 */ /* 0x000fca0000410000 */
[----:B------:R-:W2:Y:S01]  /*cc80*/  MUFU.EX2 R6, R6 ;  /* 0x0000000600067308 */ /* 0x000ea20000000800 */
[C---:B-1----:R-:W-:Y:S01]  /*cc90*/  FADD.FTZ R12, R58.reuse, R13 ;  /* 0x0000000d3a0c7221 */ /* 0x042fe20000010000 */
[----:B------:R-:W-:-:S06]  /*cca0*/  F2FP.F16.F32.PACK_AB R49, R58, R47 ;  /* 0x0000002f3a31723e */ /* 0x000fcc00000000ff */
[----:B------:R-:W1:Y:S01]  /*ccb0*/  MUFU.EX2 R4, R4 ;  /* 0x0000000400047308 */ /* 0x000e620000000800 */
[----:B----4-:R-:W-:Y:S01]  /*ccc0*/  FADD.FTZ R13, R51, R12 ;  /* 0x0000000c330d7221 */ /* 0x010fe20000010000 */
[----:B------:R-:W-:-:S04]  /*ccd0*/  FADD.FTZ R12, R20, R15 ;  /* 0x0000000f140c7221 */ /* 0x000fc80000010000 */
[----:B------:R-:W-:Y:S02]  /*cce0*/  FADD.FTZ R15, R57, R12 ;  /* 0x0000000c390f7221 */ /* 0x000fe40000010000 */
[----:B------:R-:W4:Y:S01]  /*ccf0*/  MUFU.EX2 R21, R21 ;  /* 0x0000001500157308 */ /* 0x000f220000000800 */
[----:B--2---:R-:W-:Y:S01]  /*cd00*/  FADD.FTZ R13, R6, R13 ;  /* 0x0000000d060d7221 */ /* 0x004fe20000010000 */
[----:B------:R-:W-:Y:S01]  /*cd10*/  FADD.FTZ R14, R56, R15 ;  /* 0x0000000f380e7221 */ /* 0x000fe20000010000 */
[----:B------:R-:W-:-:S05]  /*cd20*/  F2FP.F16.F32.PACK_AB R51, R6, R51 ;  /* 0x000000330633723e */ /* 0x000fca00000000ff */
[----:B------:R-:W2:Y:S01]  /*cd30*/  MUFU.EX2 R61, R61 ;  /* 0x0000003d003d7308 */ /* 0x000ea20000000800 */
[----:B-1----:R-:W-:Y:S01]  /*cd40*/  FADD.FTZ R12, R4, R13 ;  /* 0x0000000d040c7221 */ /* 0x002fe20000010000 */
[----:B------:R-:W-:Y:S06]  /*cd50*/  STSM.16.M88.4 [R136+0x27800], R48 ;  /* 0x0278003088007844 */ /* 0x000fec0000000200 */
[----:B------:R-:W1:Y:S01]  /*cd60*/  MUFU.EX2 R55, R55 ;  /* 0x0000003700377308 */ /* 0x000e620000000800 */
[----:B----4-:R-:W-:-:S07]  /*cd70*/  FADD.FTZ R12, R21, R12 ;  /* 0x0000000c150c7221 */ /* 0x010fce0000010000 */
[----:B------:R-:W4:Y:S01]  /*cd80*/  MUFU.EX2 R60, R60 ;  /* 0x0000003c003c7308 */ /* 0x000f220000000800 */
[----:B--2---:R-:W-:-:S07]  /*cd90*/  FADD.FTZ R15, R61, R14 ;  /* 0x0000000e3d0f7221 */ /* 0x004fce0000010000 */
[----:B------:R-:W2:Y:S01]  /*cda0*/  MUFU.EX2 R66, R66 ;  /* 0x0000004200427308 */ /* 0x000ea20000000800 */
[----:B-1----:R-:W-:-:S07]  /*cdb0*/  FADD.FTZ R13, R55, R12 ;  /* 0x0000000c370d7221 */ /* 0x002fce0000010000 */
[----:B------:R-:W1:Y:S01]  /*cdc0*/  MUFU.EX2 R65, R65 ;  /* 0x0000004100417308 */ /* 0x000e620000000800 */
[----:B----4-:R-:W-:-:S07]  /*cdd0*/  FADD.FTZ R12, R60, R15 ;  /* 0x0000000f3c0c7221 */ /* 0x010fce0000010000 */
[----:B------:R-:W4:Y:S01]  /*cde0*/  MUFU.EX2 R59, R59 ;  /* 0x0000003b003b7308 */ /* 0x000f220000000800 */
[----:B--2---:R-:W-:-:S07]  /*cdf0*/  FADD.FTZ R6, R66, R13 ;  /* 0x0000000d42067221 */ /* 0x004fce0000010000 */
[----:B------:R-:W2:Y:S01]  /*ce00*/  MUFU.EX2 R64, R64 ;  /* 0x0000004000407308 */ /* 0x000ea20000000800 */
[----:B-1----:R-:W-:Y:S01]  /*ce10*/  FADD.FTZ R15, R65, R12 ;  /* 0x0000000c410f7221 */ /* 0x002fe20000010000 */
[----:B------:R-:W-:Y:S02]  /*ce20*/  F2FP.F16.F32.PACK_AB R12, R57, R20 ;  /* 0x00000014390c723e */ /* 0x000fe400000000ff */
[----:B------:R-:W-:-:S04]  /*ce30*/  F2FP.F16.F32.PACK_AB R60, R65, R60 ;  /* 0x0000003c413c723e */ /* 0x000fc800000000ff */
[----:B------:R-:W1:Y:S01]  /*ce40*/  MUFU.EX2 R28, R75 ;  /* 0x0000004b001c7308 */ /* 0x000e620000000800 */
[----:B----4-:R-:W-:-:S07]  /*ce50*/  FADD.FTZ R13, R59, R6 ;  /* 0x000000063b0d7221 */ /* 0x010fce0000010000 */
[----:B------:R-:W4:Y:S01]  /*ce60*/  MUFU.EX2 R69, R69 ;  /* 0x0000004500457308 */ /* 0x000f220000000800 */
[----:B--2---:R-:W-:Y:S01]  /*ce70*/  FADD.FTZ R14, R64, R15 ;  /* 0x0000000f400e7221 */ /* 0x004fe20000010000 */
[----:B------:R-:W-:-:S06]  /*ce80*/  F2FP.F16.F32.PACK_AB R15, R66, R55 ;  /* 0x00000037420f723e */ /* 0x000fcc00000000ff */
[----:B------:R-:W2:Y:S01]  /*ce90*/  MUFU.EX2 R72, R72 ;  /* 0x0000004800487308 */ /* 0x000ea20000000800 */
[----:B-1----:R-:W-:-:S07]  /*cea0*/  FADD.FTZ R6, R28, R13 ;  /* 0x0000000d1c067221 */ /* 0x002fce0000010000 */
[----:B------:R-:W1:Y:S01]  /*ceb0*/  MUFU.EX2 R63, R78 ;  /* 0x0000004e003f7308 */ /* 0x000e620000000800 */
[----:B----4-:R-:W-:Y:S01]  /*cec0*/  FADD.FTZ R13, R69, R14 ;  /* 0x0000000e450d7221 */ /* 0x010fe20000010000 */
[----:B------:R-:W-:Y:S02]  /*ced0*/  F2FP.F16.F32.PACK_AB R14, R61, R56 ;  /* 0x000000383d0e723e */ /* 0x000fe400000000ff */
[----:B------:R-:W-:Y:S02]  /*cee0*/  F2FP.F16.F32.PACK_AB R62, R69, R64 ;  /* 0x00000040453e723e */ /* 0x000fe400000000ff */
[----:B------:R-:W-:Y:S02]  /*cef0*/  F2FP.F16.F32.PACK_AB R61, R28, R59 ;  /* 0x0000003b1c3d723e */ /* 0x000fe400000000ff */
[----:B------:R-:W3:Y:S01]  /*cf00*/  MUFU.EX2 R73, R73 ;  /* 0x0000004900497308 */ /* 0x000ee20000000800 */
[----:B--2---:R-:W-:Y:S01]  /*cf10*/  FADD.FTZ R20, R72, R13 ;  /* 0x0000000d48147221 */ /* 0x004fe20000010000 */
[----:B------:R-:W-:-:S05]  /*cf20*/  F2FP.F16.F32.PACK_AB R13, R21, R4 ;  /* 0x00000004150d723e */ /* 0x000fca00000000ff */
[----:B------:R2:W-:Y:S01]  /*cf30*/  STSM.16.M88.4 [R17], R12 ;  /* 0x0000000c11007844 */ /* 0x0005e20000000200 */
[----:B------:R-:W4:Y:S01]  /*cf40*/  MUFU.EX2 R139, R139 ;  /* 0x0000008b008b7308 */ /* 0x000f220000000800 */
[----:B-1----:R-:W-:-:S07]  /*cf50*/  FADD.FTZ R6, R63, R6 ;  /* 0x000000063f067221 */ /* 0x002fce0000010000 */
[----:B------:R-:W-:Y:S01]  /*cf60*/  MUFU.EX2 R68, R68 ;  /* 0x0000004400447308 */ /* 0x000fe20000000800 */
[C---:B---3--:R-:W-:Y:S01]  /*cf70*/  FADD.FTZ R25, R73.reuse, R20 ;  /* 0x0000001449197221 */ /* 0x048fe20000010000 */
[----:B------:R-:W-:Y:S01]  /*cf80*/  F2FP.F16.F32.PACK_AB R72, R73, R72 ;  /* 0x000000484948723e */ /* 0x000fe200000000ff */
[----:B--2---:R-:W-:-:S05]  /*cf90*/  IMAD.MOV.U32 R12, RZ, RZ, R9 ;  /* 0x000000ffff0c7224 */ /* 0x004fca00078e0009 */
[----:B------:R-:W1:Y:S01]  /*cfa0*/  MUFU.EX2 R11, R85 ;  /* 0x00000055000b7308 */ /* 0x000e620000000800 */
[C---:B----4-:R-:W-:Y:S01]  /*cfb0*/  F2FP.F16.F32.PACK_AB R63, R139.reuse, R63 ;  /* 0x0000003f8b3f723e */ /* 0x050fe200000000ff */
[----:B------:R-:W-:-:S04]  /*cfc0*/  FADD.FTZ R6, R139, R6 ;  /* 0x000000068b067221 */ /* 0x000fc80000010000 */
[----:B------:R3:W-:Y:S02]  /*cfd0*/  STSM.16.M88.4 [R22+0x6000], R60 ;  /* 0x0060003c16007844 */ /* 0x0007e40000000200 */
[----:B------:R-:W2:Y:S08]  /*cfe0*/  MUFU.EX2 R27, R82 ;  /* 0x00000052001b7308 */ /* 0x000eb00000000800 */
[----:B------:R-:W4:Y:S01]  /*cff0*/  MUFU.EX2 R83, R83 ;  /* 0x0000005300537308 */ /* 0x000f220000000800 */
[----:B-1----:R-:W-:Y:S01]  /*d000*/  F2FP.F16.F32.PACK_AB R74, R11, R68 ;  /* 0x000000440b4a723e */ /* 0x002fe200000000ff */
[----:B------:R-:W-:-:S06]  /*d010*/  FADD.FTZ R68, R68, R25 ;  /* 0x0000001944447221 */ /* 0x000fcc0000010000 */
[----:B------:R-:W1:Y:S01]  /*d020*/  MUFU.EX2 R29, R86 ;  /* 0x00000056001d7308 */ /* 0x000e620000000800 */
[----:B--2---:R-:W-:-:S07]  /*d030*/  FADD.FTZ R6, R27, R6 ;  /* 0x000000061b067221 */ /* 0x004fce0000010000 */
[----:B------:R-:W2:Y:S01]  /*d040*/  MUFU.EX2 R80, R80 ;  /* 0x0000005000507308 */ /* 0x000ea20000000800 */
[C---:B----4-:R-:W-:Y:S01]  /*d050*/  F2FP.F16.F32.PACK_AB R73, R83.reuse, R27 ;  /* 0x0000001b5349723e */ /* 0x050fe200000000ff */
[----:B------:R-:W-:-:S04]  /*d060*/  FADD.FTZ R6, R83, R6 ;  /* 0x0000000653067221 */ /* 0x000fc80000010000 */
[----:B-1----:R-:W-:Y:S01]  /*d070*/  FADD.FTZ R4, R29, R6 ;  /* 0x000000061d047221 */ /* 0x002fe20000010000 */
[----:B------:R-:W-:Y:S01]  /*d080*/  FADD.FTZ R6, R11, R68 ;  /* 0x000000440b067221 */ /* 0x000fe20000010000 */
[----:B------:R-:W-:Y:S01]  /*d090*/  IMAD.MOV.U32 R11, RZ, RZ, R7 ;  /* 0x000000ffff0b7224 */ /* 0x000fe200078e0007 */
[C---:B--2---:R-:W-:Y:S01]  /*d0a0*/  F2FP.F16.F32.PACK_AB R75, R80.reuse, R29 ;  /* 0x0000001d504b723e */ /* 0x044fe200000000ff */
[----:B------:R-:W-:-:S04]  /*d0b0*/  FADD.FTZ R4, R80, R4 ;  /* 0x0000000450047221 */ /* 0x000fc80000010000 */
[----:B------:R3:W-:Y:S01]  /*d0c0*/  STSM.16.M88.4 [R18+0x6000], R72 ;  /* 0x0060004812007844 */ /* 0x0007e20000000200 */
[----:B------:R1:W-:Y:S06]  /*d0d0*/  MEMBAR.ALL.CTA ;  /* 0x0000000000007992 */ /* 0x0003ec0000008000 */
[----:B-1----:R-:W1:Y:S02]  /*d0e0*/  FENCE.VIEW.ASYNC.S ;  /* 0x00000000000073c6 */ /* 0x002e640000000000 */
[----:B-1----:R-:W-:Y:S01]  /*d0f0*/  NOP ;  /* 0x0000000000007918 */ /* 0x002fe20000000000 */
[----:B------:R-:W-:Y:S05]  /*d100*/  @P2 BRA `(.L_x_8987) ;  /* 0xffffffd000042947 */ /* 0x000fea000383ffff */
.L_x_8970:
[----:B------:R-:W-:Y:S06]  /*d110*/  BAR.ARV 0x8, 0x1a0 ;  /* 0x0206800000007b1d */ /* 0x000fec0000002000 */
[----:B------:R-:W-:Y:S05]  /*d120*/  @!P0 BRA `(.L_x_8988) ;  /* 0x0000000000048947 */ /* 0x000fea0003800000 */
[----:B------:R-:W-:Y:S01]  /*d130*/  BPT.TRAP 0x1 ;  /* 0x000000040000795c */ /* 0x000fe20000300000 */
.L_x_8988:
[----:B------:R-:W-:Y:S01]  /*d140*/  ULEA UR9, UR36, UR39, 0x3 ;  /* 0x0000002724097291 */ /* 0x000fe2000f8e183f */
[----:B------:R-:W-:-:S05]  /*d150*/  IMAD.U32 R0, RZ, RZ, UR49 ;  /* 0x00000031ff007e24 */ /* 0x000fca000f8e00ff */
[----:B------:R-:W-:-:S04]  /*d160*/  SHF.L.U32 R0, R0, 0x1f, RZ ;  /* 0x0000001f00007819 */ /* 0x000fc800000006ff */
[----:B------:R1:W1:Y:S01]  /*d170*/  SYNCS.PHASECHK.TRANS64.TRYWAIT P2, [UR9+0x2d850], R0 ;  /* 0x02d85000ff0075a7 */ /* 0x0002620008040149 */
[----:B------:R-:W-:Y:S05]  /*d180*/  @!P0 BRA `(.L_x_8989) ;  /* 0x0000000000048947 */ /* 0x000fea0003800000 */
[----:B------:R-:W-:Y:S01]  /*d190*/  BPT.TRAP 0x1 ;  /* 0x000000040000795c */ /* 0x000fe20000300000 */
.L_x_8989:
[----:B-1----:R-:W-:Y:S05]  /*d1a0*/  @P2 BRA `(.L_x_8990) ;  /* 0x0000000000082947 */ /* 0x002fea0003800000 */
[----:B------:R-:W1:Y:S02]  /*d1b0*/  SYNCS.PHASECHK.TRANS64.TRYWAIT P0, [UR9+0x2d850], R0 ;  /* 0x02d85000ff0075a7 */ /* 0x000e640008000149 */
[----:B-1----:R-:W-:Y:S05]  /*d1c0*/  @!P0 BRA `(.L_x_8991) ;  /* 0x0000004c00c48947 */ /* 0x002fea0003800000 */
.L_x_8990:
[----:B------:R-:W-:Y:S01]  /*d1d0*/  UIADD3 UR39, UR39, 0x400, URZ ;  /* 0x0000040027277890 */ /* 0x000fe2000fffe03f */
[----:B------:R-:W-:Y:S01]  /*d1e0*/  WARPGROUP.ARRIVE ;  /* 0x00000000000079c5 */ /* 0x000fe20000000000 */
[----:B------:R-:W-:Y:S01]  /*d1f0*/  ULOP3.LUT UR41, UR41, 0x10000, URZ, 0xfc, !UPT ;  /* 0x0001000029297892 */ /* 0x000fe2000f8efc3f */
[----:B------:R-:W1:Y:S01]  /*d200*/  SHFL.BFLY PT, R3, R6, 0x2, 0x1f ;  /* 0x0c401f0006037f89 */ /* 0x000e6200000e0000 */
[----:B------:R-:W-:Y:S01]  /*d210*/  USHF.R.U32.HI UR39, URZ, 0x4, UR39 ;  /* 0x000000043f277899 */ /* 0x000fe20008011627 */
[----:B--2---:R-:W-:Y:S01]  /*d220*/  IMAD.U32 R14, RZ, RZ, UR9 ;  /* 0x00000009ff0e7e24 */ /* 0x004fe2000f8e00ff */
[----:B------:R-:W-:Y:S01]  /*d230*/  UMOV UR5, 0x40000040 ;  /* 0x4000004000057882 */ /* 0x000fe20000000000 */
[----:B------:R-:W-:Y:S01]  /*d240*/  UMOV UR7, 0x80000020 ;  /* 0x8000002000077882 */ /* 0x000fe20000000000 */
[----:B------:R-:W-:Y:S01]  /*d250*/  ULOP3.LUT UR39, UR39, 0x3fff, URZ, 0xc0, !UPT ;  /* 0x00003fff27277892 */ /* 0x000fe2000f8ec03f */
[----:B------:R-:W2:Y:S01]  /*d260*/  SHFL.BFLY PT, R5, R4, 0x2, 0x1f ;  /* 0x0c401f0004057f89 */ /* 0x000ea200000e0000 */
[----:B------:R-:W-:Y:S01]  /*d270*/  UMOV UR4, UR41 ;  /* 0x0000002900047c82 */ /* 0x000fe20008000000 */
[----:B------:R-:W-:Y:S01]  /*d280*/  IMAD.MOV.U32 R10, RZ, RZ, RZ ;  /* 0x000000ffff0a7224 */ /* 0x000fe200078e00ff */
[----:B------:R-:W-:Y:S01]  /*d290*/  ULOP3.LUT UR8, UR39, 0x2000000, URZ, 0xfc, !UPT ;  /* 0x0200000027087892 */ /* 0x000fe2000f8efc3f */
[----:B------:R-:W-:Y:S01]  /*d2a0*/  IMAD.U32 R15, RZ, RZ, UR33 ;  /* 0x00000021ff0f7e24 */ /* 0x000fe2000f8e00ff */
[----:B------:R-:W-:-:S02]  /*d2b0*/  UIADD3 UR37, UR37, 0x1, URZ ;  /* 0x0000000125257890 */ /* 0x000fc4000fffe03f */
        /* <DEDUP_REMOVED lines=8> */
[----:B------:R-:W-:Y:S01]  /*d340*/  IMAD.U32 R6, RZ, RZ, UR33 ;  /* 0x00000021ff067e24 */ /* 0x000fe2000f8e00ff */
[----:B------:R-:W-:Y:S01]  /*d350*/  UMOV UR5, 0x40000040 ;  /* 0x4000004000057882 */ /* 0x000fe20000000000 */
[----:B------:R-:W-:Y:S01]  /*d360*/  UMOV UR7, 0x80000020 ;  /* 0x8000002000077882 */ /* 0x000fe20000000000 */
[----:B--2---:R-:W-:Y:S01]  /*d370*/  FADD.FTZ R5, R5, R4 ;  /* 0x0000000405057221 */ /* 0x004fe20000010000 */
[----:B------:R-:W1:Y:S01]  /*d380*/  SHFL.BFLY PT, R0, R3, 0x1, 0x1f ;  /* 0x0c201f0003007f89 */ /* 0x000e6200000e0000 */
[----:B------:R-:W-:Y:S01]  /*d390*/  IMAD.MOV.U32 R4, RZ, RZ, RZ ;  /* 0x000000ffff047224 */ /* 0x000fe200078e00ff */
[----:B------:R-:W-:-:S02]  /*d3a0*/  USEL UR36, UR36, URZ, UP0 ;  /* 0x0000003f24247287 */ /* 0x000fc40008000000 */
[----:B------:R-:W2:Y:S01]  /*d3b0*/  SHFL.BFLY PT, R8, R5, 0x1, 0x1f ;  /* 0x0c201f0005087f89 */ /* 0x000ea200000e0000 */
[----:B-1----:R-:W-:Y:S01]  /*d3c0*/  FADD.FTZ R12, R3, R0 ;  /* 0x00000000030c7221 */ /* 0x002fe20000010000 */
[----:B------:R-:W-:Y:S02]  /*d3d0*/  IMAD.MOV.U32 R3, RZ, RZ, -0x800000 ;  /* 0xff800000ff037424 */ /* 0x000fe400078e00ff */
[----:B------:R-:W-:Y:S02]  /*d3e0*/  IMAD.MOV.U32 R0, RZ, RZ, -0x800000 ;  /* 0xff800000ff007424 */ /* 0x000fe400078e00ff */
[----:B--2---:R-:W-:Y:S01]  /*d3f0*/  FADD.FTZ R13, R5, R8 ;  /* 0x00000008050d7221 */ /* 0x004fe20000010000 */
[----:B------:R-:W-:-:S04]  /*d400*/  FSETP.NE.FTZ.AND P0, PT, R12, RZ, PT ;  /* 0x000000ff0c00720b */ /* 0x000fc80003f15000 */
[----:B------:R-:W-:-:S09]  /*d410*/  FSETP.NE.FTZ.AND P2, PT, R13, RZ, PT ;  /* 0x000000ff0d00720b */ /* 0x000fd20003f55000 */
[----:B------:R-:W1:Y:S01]  /*d420*/  @P0 MUFU.LG2 R8, R12 ;  /* 0x0000000c00080308 */ /* 0x000e620000000c00 */
[----:B------:R-:W-:-:S03]  /*d430*/  @P0 FMUL.FTZ R6, R6, 0.69314718246459960938 ;  /* 0x3f31721806060820 */ /* 0x000fc60000410000 */
[----:B------:R-:W-:-:S04]  /*d440*/  @P2 FMUL.FTZ R15, R15, 0.69314718246459960938 ;  /* 0x3f3172180f0f2820 */ /* 0x000fc80000410000 */
[----:B------:R-:W2:Y:S08]  /*d450*/  @P2 MUFU.LG2 R11, R13 ;  /* 0x0000000d000b2308 */ /* 0x000eb00000000c00 */
[----:B------:R-:W5:Y:S01]  /*d460*/  @P2 MUFU.RCP R10, R13 ;  /* 0x0000000d000a2308 */ /* 0x000f620000001000 */
[----:B-1----:R-:W-:-:S04]  /*d470*/  @P0 FMUL.FTZ R5, R8, 0.69314718246459960938 ;  /* 0x3f31721808050820 */ /* 0x002fc80000410000 */
[----:B------:R-:W-:-:S03]  /*d480*/  @P0 FFMA.FTZ R3, R6, R7, R5 ;  /* 0x0000000706030223 */ /* 0x000fc60000010005 */
[----:B------:R-:W1:Y:S01]  /*d490*/  @P0 MUFU.RCP R4, R12 ;  /* 0x0000000c00040308 */ /* 0x000e620000001000 */
[----:B--2---:R-:W-:Y:S01]  /*d4a0*/  @P2 FMUL.FTZ R8, R11, 0.69314718246459960938 ;  /* 0x3f3172180b082820 */ /* 0x004fe20000410000 */
[----:B------:R-:W-:Y:S01]  /*d4b0*/  @!P1 VIADD R11, R14, 0x2d860 ;  /* 0x0002d8600e0b9836 */ /* 0x000fe20000000000 */
[----:B------:R-:W-:Y:S02]  /*d4c0*/  PLOP3.LUT P0, PT, PT, PT, PT, 0x8, 0x0 ;  /* 0x000000000000781c */ /* 0x000fe40003f0e170 */
[----:B------:R-:W-:Y:S02]  /*d4d0*/  @P2 FFMA.FTZ R0, R15, R9, R8 ;  /* 0x000000090f002223 */ /* 0x000fe40000010008 */
[----:B------:R-:W-:Y:S01]  /*d4e0*/  @!P1 PRMT R11, RZ, 0x654, R11 ;  /* 0x00000654ff0b9816 */ /* 0x000fe2000000000b */
        /* <DEDUP_REMOVED lines=45> */
[----:B------:R-:W-:-:S04]  /*d7c0*/  USEL UR4, URZ, 0x1, UP0 ;  /* 0x000000013f047887 */ /* 0x000fc80008000000 */
[----:B------:R-:W-:Y:S01]  /*d7d0*/  ULOP3.LUT UR49, UR49, UR4, URZ, 0x3c, !UPT ;  /* 0x0000000431317292 */ /* 0x000fe2000f8e3c3f */
[----:B------:R-:W-:Y:S02]  /*d7e0*/  WARPGROUP.DEPBAR.LE gsb0, 0x0 ;  /* 0x00008000000079c5 */ /* 0x000fe40000010000 */
[----:B------:R2:W-:Y:S01]  /*d7f0*/  @!P1 SYNCS.ARRIVE.TRANS64.RED.A1T0 RZ, [R11+URZ], RZ ;  /* 0x000000ff0bff99a7 */ /* 0x0005e2000810043f */
[----:B-----5:R-:W-:Y:S01]  /*d800*/  FMUL.FTZ R26, R123, R10 ;  /* 0x0000000a7b1a7220 */ /* 0x020fe20000410000 */
        /* <DEDUP_REMOVED lines=47> */
.L_x_8921:
[----:B------:R-:W1:Y:S08]  /*db00*/  S2UR UR4, SR_CgaCtaId ;  /* 0x00000000000479c3 */ /* 0x000e700000008800 */
[----:B------:R-:W-:Y:S01]  /*db10*/  BAR.SYNC.DEFER_BLOCKING 0x5, 0x1a0 ;  /* 0x0146800000007b1d */ /* 0x000fe20000010000 */
[----:B------:R-:W-:-:S05]  /*db20*/  VIADD R29, R2, 0xffffff80 ;  /* 0xffffff80021d7836 */ /* 0x000fca0000000000 */
[----:B------:R-:W-:Y:S02]  /*db30*/  UMOV UR39, 0x400 ;  /* 0x0000040000277882 */ /* 0x000fe40000000000 */
        /* <DEDUP_REMOVED lines=10> */
[----:B------:R-:W-:-:S03]  /*dbe0*/  IADD3 R25, P1, R140, 0x6020, RZ ;  /* 0x000060208c197810 */ /* 0x000fc60007f3e0ff */
[----:B----4-:R-:W1:Y:S01]  /*dbf0*/  LDC.64 R34, c[0x0][0xb78] ;  /* 0x0002de00ff227b82 */ /* 0x010e620000000a00 */
[----:B------:R-:W-:Y:S01]  /*dc00*/  SHF.R.U64 R8, R8, 0x3, RZ ;  /* 0x0000000308087819 */ /* 0x000fe200000012ff */
[----:B------:R-:W-:Y:S01]  /*dc10*/  ULDC.64 UR6, c[0x0][0xb70] ;  /* 0x0002dc0000067ab9 */ /* 0x000fe20000000a00 */
[----:B------:R-:W-:Y:S01]  /*dc20*/  IADD3 R13, P3, R140, 0x3020, RZ ;  /* 0x000030208c0d7810 */ /* 0x000fe20007f7e0ff */
[----:B------:R-:W-:Y:S01]  /*dc30*/  UIMAD UR5, UR5, UR6, URZ ;  /* 0x00000006050572a4 */ /* 0x000fe2000f8e023f */
[----:B------:R-:W-:Y:S01]  /*dc40*/  LOP3.LUT R8, R8, R5, RZ, 0x3c, !PT ;  /* 0x0000000508087212 */ /* 0x000fe200078e3cff */
[----:B------:R-:W-:Y:S01]  /*dc50*/  UIMAD.WIDE.U32 UR8, UR43, UR6, URZ ;  /* 0x000000062b0872a5 */ /* 0x000fe2000f8e003f */
[----:B------:R-:W-:Y:S01]  /*dc60*/  LOP3.LUT R5, R140, 0x180, RZ, 0xc0, !PT ;  /* 0x000001808c057812 */ /* 0x000fe200078ec0ff */
[----:B------:R-:W-:Y:S01]  /*dc70*/  UIMAD UR5, UR43, UR7, UR5 ;  /* 0x000000072b0572a4 */ /* 0x000fe2000f8e0205 */
[----:B------:R-:W-:Y:S01]  /*dc80*/  LOP3.LUT R10, R11, 0x180, RZ, 0xc0, !PT ;  /* 0x000001800b0a7812 */ /* 0x000fe200078ec0ff */
[----:B------:R-:W-:Y:S01]  /*dc90*/  USHF.R.S32.HI UR6, URZ, 0x1f, UR44 ;  /* 0x0000001f3f067899 */ /* 0x000fe2000801142c */
[----:B------:R-:W-:Y:S01]  /*dca0*/  SHF.R.U64 R5, R5, 0x3, RZ ;  /* 0x0000000305057819 */ /* 0x000fe200000012ff */
[----:B------:R-:W-:Y:S01]  /*dcb0*/  UIADD3 UR5, UR9, UR5, URZ ;  /* 0x0000000509057290 */ /* 0x000fe2000fffe03f */
[----:B------:R-:W-:-:S02]  /*dcc0*/  LOP3.LUT R24, R25, 0x180, RZ, 0xc0, !PT ;  /* 0x0000018019187812 */ /* 0x000fc400078ec0ff */
[----:B------:R-:W-:Y:S02]  /*dcd0*/  LOP3.LUT R12, R13, 0x180, RZ, 0xc0, !PT ;  /* 0x000001800d0c7812 */ /* 0x000fe400078ec0ff */
[----:B------:R-:W-:Y:S01]  /*dce0*/  LOP3.LUT R4, R5, R140, RZ, 0x3c, !PT ;  /* 0x0000008c05047212 */ /* 0x000fe200078e3cff */
[----:B------:R-:W-:Y:S01]  /*dcf0*/  IMAD.MOV.U32 R5, RZ, RZ, R141 ;  /* 0x000000ffff057224 */ /* 0x000fe200078e008d */
[----:B------:R-:W-:Y:S02]  /*dd00*/  SHF.R.U64 R10, R10, 0x3, RZ ;  /* 0x000000030a0a7819 */ /* 0x000fe400000012ff */
[----:B------:R-:W-:Y:S02]  /*dd10*/  SHF.R.U64 R24, R24, 0x3, RZ ;  /* 0x0000000318187819 */ /* 0x000fe400000012ff */
[----:B------:R-:W-:Y:S02]  /*dd20*/  SHF.R.S32.HI R30, RZ, 0x1f, R29 ;  /* 0x0000001fff1e7819 */ /* 0x000fe4000001141d */
[----:B------:R-:W-:-:S02]  /*dd30*/  SHF.R.U64 R12, R12, 0x3, RZ ;  /* 0x000000030c0c7819 */ /* 0x000fc400000012ff */
[----:B------:R-:W-:Y:S02]  /*dd40*/  LOP3.LUT R10, R10, R11, RZ, 0x3c, !PT ;  /* 0x0000000b0a0a7212 */ /* 0x000fe400078e3cff */
[----:B------:R-:W-:Y:S02]  /*dd50*/  IADD3 R21, P2, R140, 0x6000, RZ ;  /* 0x000060008c157810 */ /* 0x000fe40007f5e0ff */
[----:B------:R-:W-:Y:S02]  /*dd60*/  LOP3.LUT R24, R24, R25, RZ, 0x3c, !PT ;  /* 0x0000001918187212 */ /* 0x000fe400078e3cff */
[----:B------:R-:W-:Y:S02]  /*dd70*/  LEA.HI R11, R30, R29, RZ, 0x7 ;  /* 0x0000001d1e0b7211 */ /* 0x000fe400078f38ff */
[----:B------:R-:W-:Y:S02]  /*dd80*/  MOV R25, R4 ;  /* 0x0000000400197202 */ /* 0x000fe40000000f00 */
[----:B------:R-:W-:-:S02]  /*dd90*/  F2FP.F16.F32.PACK_AB R4, R89, R28 ;  /* 0x0000001c5904723e */ /* 0x000fc400000000ff */
[----:B------:R-:W-:Y:S02]  /*dda0*/  F2FP.F16.F32.PACK_AB R5, R91, R90 ;  /* 0x0000005a5b05723e */ /* 0x000fe400000000ff */
[----:B------:R-:W-:Y:S01]  /*ddb0*/  F2FP.F16.F32.PACK_AB R6, R6, R9 ;  /* 0x000000090606723e */ /* 0x000fe200000000ff */
[--C-:B------:R-:W-:Y:S01]  /*ddc0*/  IMAD.X R9, RZ, RZ, R141.reuse, P5 ;  /* 0x000000ffff097224 */ /* 0x100fe200028e068d */
[----:B------:R-:W-:Y:S02]  /*ddd0*/  F2FP.F16.F32.PACK_AB R7, R7, R94 ;  /* 0x0000005e0707723e */ /* 0x000fe400000000ff */
[----:B------:R-:W-:Y:S01]  /*dde0*/  LOP3.LUT R12, R12, R13, RZ, 0x3c, !PT ;  /* 0x0000000d0c0c7212 */ /* 0x000fe200078e3cff */
[--C-:B------:R-:W-:Y:S01]  /*ddf0*/  IMAD.X R13, RZ, RZ, R141.reuse, P3 ;  /* 0x000000ffff0d7224 */ /* 0x100fe200018e068d */
[----:B------:R-:W-:Y:S01]  /*de00*/  LOP3.LUT R20, R21, 0x180, RZ, 0xc0, !PT ;  /* 0x0000018015147812 */ /* 0x000fe200078ec0ff */
[----:B------:R2:W-:Y:S01]  /*de10*/  STSM.16.M88.4 [R25], R4 ;  /* 0x0000000419007844 */ /* 0x0005e20000000200 */
[----:B------:R-:W-:Y:S01]  /*de20*/  LOP3.LUT R32, R11, 0xffffff80, RZ, 0xc0, !PT ;  /* 0xffffff800b207812 */ /* 0x000fe200078ec0ff */
[----:B------:R-:W-:Y:S01]  /*de30*/  IMAD.X R11, RZ, RZ, R141, P4 ;  /* 0x000000ffff0b7224 */ /* 0x000fe200020e068d */
[----:B------:R-:W-:-:S02]  /*de40*/  SHF.R.U64 R20, R20, 0x3, RZ ;  /* 0x0000000314147819 */ /* 0x000fc400000012ff */
[----:B------:R-:W-:Y:S01]  /*de50*/  MOV R28, R12 ;  /* 0x0000000c001c7202 */ /* 0x000fe20000000f00 */
[----:B------:R-:W-:Y:S01]  /*de60*/  IMAD.IADD R32, R29, 0x1, -R32 ;  /* 0x000000011d207824 */ /* 0x000fe200078e0a20 */
[----:B------:R-:W-:Y:S01]  /*de70*/  LOP3.LUT R20, R20, R21, RZ, 0x3c, !PT ;  /* 0x0000001514147212 */ /* 0x000fe200078e3cff */
[----:B------:R-:W-:Y:S01]  /*de80*/  IMAD.U32 R13, RZ, RZ, UR9 ;  /* 0x00000009ff0d7e24 */ /* 0x000fe2000f8e00ff */
[----:B------:R-:W-:Y:S01]  /*de90*/  LEA.HI R31, R30, R29, RZ, 0x5 ;  /* 0x0000001d1e1f7211 */ /* 0x000fe200078f28ff */
[----:B------:R-:W-:Y:S01]  /*dea0*/  IMAD.U32 R12, RZ, RZ, UR8 ;  /* 0x00000008ff0c7e24 */ /* 0x000fe2000f8e00ff */
[----:B------:R-:W-:Y:S01]  /*deb0*/  LOP3.LUT P0, RZ, R32, 0x3, RZ, 0xc0, !PT ;  /* 0x0000000320ff7812 */ /* 0x000fe2000780c0ff */
[----:B------:R-:W-:Y:S01]  /*dec0*/  IMAD.U32 R13, RZ, RZ, UR5 ;  /* 0x00000005ff0d7e24 */ /* 0x000fe2000f8e00ff */
[----:B------:R-:W-:Y:S01]  /*ded0*/  ULDC UR5, c[0x0][0xa88] ;  /* 0x0002a20000057ab9 */ /* 0x000fe20000000800 */
[--C-:B------:R-:W-:Y:S01]  /*dee0*/  IMAD.X R21, RZ, RZ, R141.reuse, P2 ;  /* 0x000000ffff157224 */ /* 0x100fe200010e068d */
[----:B------:R-:W-:Y:S01]  /*def0*/  MOV R30, R8 ;  /* 0x00000008001e7202 */ /* 0x000fe20000000f00 */
[----:B--2---:R-:W-:Y:S01]  /*df00*/  IMAD.X R25, RZ, RZ, R141, P1 ;  /* 0x000000ffff197224 */ /* 0x004fe200008e068d */
[----:B------:R-:W-:Y:S01]  /*df10*/  MOV R29, R10 ;  /* 0x0000000a001d7202 */ /* 0x000fe20000000f00 */
[C---:B-1----:R-:W-:Y:S01]  /*df20*/  IMAD R4, R34.reuse, UR6, RZ ;  /* 0x0000000622047c24 */ /* 0x042fe2000f8e02ff */
[----:B------:R-:W-:Y:S01]  /*df30*/  MOV R20, R20 ;  /* 0x0000001400147202 */ /* 0x000fe20000000f00 */
[----:B------:R-:W-:Y:S01]  /*df40*/  IMAD.WIDE.U32 R12, R34, UR44, R12 ;  /* 0x0000002c220c7c25 */ /* 0x000fe2000f8e000c */
[----:B------:R-:W-:Y:S01]  /*df50*/  MOV R24, R24 ;  /* 0x0000001800187202 */ /* 0x000fe20000000f00 */
[----:B------:R-:W-:Y:S01]  /*df60*/  ULDC.64 UR6, c[0x0][0xb40] ;  /* 0x0002d00000067ab9 */ /* 0x000fe20000000a00 */
[----:B------:R-:W-:Y:S01]  /*df70*/  F2FP.F16.F32.PACK_AB R5, R99, R98 ;  /* 0x000000626305723e */ /* 0x000fe200000000ff */
[----:B------:R-:W-:Y:S01]  /*df80*/  VIADD R25, R137, UR42 ;  /* 0x0000002a89197c36 */ /* 0x000fe20008000000 */
[----:B------:R-:W-:Y:S01]  /*df90*/  F2FP.F16.F32.PACK_AB R6, R101, R100 ;  /* 0x000000646506723e */ /* 0x000fe200000000ff */
[----:B------:R-:W-:Y:S01]  /*dfa0*/  IMAD R32, R35, UR44, R4 ;  /* 0x0000002c23207c24 */ /* 0x000fe2000f8e0204 */
[----:B------:R-:W-:Y:S01]  /*dfb0*/  F2FP.F16.F32.PACK_AB R4, R97, R96 ;  /* 0x000000606104723e */ /* 0x000fe200000000ff */
[----:B------:R-:W-:Y:S01]  /*dfc0*/  VIADD R33, R25, 0x8 ;  /* 0x0000000819217836 */ /* 0x000fe20000000000 */
[----:B------:R-:W-:-:S02]  /*dfd0*/  SHF.R.S32.HI R21, RZ, 0x1f, R25 ;  /* 0x0000001fff157819 */ /* 0x000fc40000011419 */
[C---:B------:R-:W-:Y:S02]  /*dfe0*/  ISETP.GE.OR P1, PT, R25.reuse, UR5, P0 ;  /* 0x0000000519007c0c */ /* 0x040fe40008726670 */
[----:B------:R-:W-:Y:S02]  /*dff0*/  IADD3 R25, P2, R25, R12, RZ ;  /* 0x0000000c19197210 */ /* 0x000fe40007f5e0ff */
[----:B------:R-:W-:Y:S02]  /*e000*/  F2FP.F16.F32.PACK_AB R7, R103, R102 ;  /* 0x000000666707723e */ /* 0x000fe400000000ff */
[----:B------:R-:W-:Y:S02]  /*e010*/  F2FP.F16.F32.PACK_AB R8, R105, R104 ;  /* 0x000000686908723e */ /* 0x000fe400000000ff */
[----:B------:R-:W-:Y:S01]  /*e020*/  F2FP.F16.F32.PACK_AB R9, R107, R106 ;  /* 0x0000006a6b09723e */ /* 0x000fe200000000ff */
[----:B------:R1:W-:Y:S01]  /*e030*/  STSM.16.M88.4 [R30], R4 ;  /* 0x000000041e007844 */ /* 0x0003e20000000200 */
[----:B------:R-:W-:-:S02]  /*e040*/  F2FP.F16.F32.PACK_AB R10, R109, R108 ;  /* 0x0000006c6d0a723e */ /* 0x000fc400000000ff */
[----:B------:R-:W-:Y:S02]  /*e050*/  F2FP.F16.F32.PACK_AB R11, R111, R110 ;  /* 0x0000006e6f0b723e */ /* 0x000fe400000000ff */
[----:B------:R-:W-:Y:S02]  /*e060*/  IADD3.X R32, R21, R13, R32, P2, !PT ;  /* 0x0000000d15207210 */ /* 0x000fe400017fe420 */
[----:B------:R-:W-:Y:S01]  /*e070*/  F2FP.F16.F32.PACK_AB R12, R113, R112 ;  /* 0x00000070710c723e */ /* 0x000fe200000000ff */
[----:B------:R-:W-:Y:S01]  /*e080*/  STSM.16.M88.4 [R29], R8 ;  /* 0x000000081d007844 */ /* 0x000fe20000000200 */
        /* <DEDUP_REMOVED lines=9> */
[----:B------:R-:W-:-:S02]  /*e120*/  F2FP.F16.F32.PACK_AB R129, R131, R130 ;  /* 0x000000828381723e */ /* 0x000fc400000000ff */
[----:B------:R-:W-:Y:S01]  /*e130*/  F2FP.F16.F32.PACK_AB R130, R133, R132 ;  /* 0x000000848582723e */ /* 0x000fe200000000ff */
[----:B------:R-:W-:Y:S01]  /*e140*/  STSM.16.M88.4 [R20], R120 ;  /* 0x0000007814007844 */ /* 0x000fe20000000200 */
[----:B------:R-:W-:Y:S02]  /*e150*/  F2FP.F16.F32.PACK_AB R131, R135, R134 ;  /* 0x000000868783723e */ /* 0x000fe400000000ff */
[----:B-1----:R-:W-:Y:S02]  /*e160*/  SHF.R.S32.HI R6, RZ, 0x5, R31 ;  /* 0x00000005ff067819 */ /* 0x002fe4000001141f */
[----:B------:R-:W-:Y:S01]  /*e170*/  ISETP.GE.OR P0, PT, R33, UR5, P0 ;  /* 0x0000000521007c0c */ /* 0x000fe20008706670 */
[----:B------:R-:W-:Y:S01]  /*e180*/  STSM.16.M88.4 [R24], R128 ;  /* 0x0000008018007844 */ /* 0x000fe20000000200 */
[C---:B------:R-:W-:Y:S01]  /*e190*/  LEA R4, P2, R25.reuse, UR6, 0x2 ;  /* 0x0000000619047c11 */ /* 0x040fe2000f8410ff */
[----:B------:R-:W-:Y:S01]  /*e1a0*/  @!PT LDS RZ, [RZ] ;  /* 0x00000000fffff984 */ /* 0x000fe20000000800 */
[----:B------:R-:W-:Y:S01]  /*e1b0*/  @!PT LDS RZ, [RZ] ;  /* 0x00000000fffff984 */ /* 0x000fe20000000800 */
[----:B------:R-:W-:Y:S01]  /*e1c0*/  @!PT LDS RZ, [RZ] ;  /* 0x00000000fffff984 */ /* 0x000fe20000000800 */
[----:B------:R-:W-:Y:S01]  /*e1d0*/  @!PT LDS RZ, [RZ] ;  /* 0x00000000fffff984 */ /* 0x000fe20000000800 */
[----:B------:R1:W-:Y:S06]  /*e1e0*/  MEMBAR.ALL.CTA ;  /* 0x0000000000007992 */ /* 0x0003ec0000008000 */
[----:B-1----:R-:W1:Y:S01]  /*e1f0*/  FENCE.VIEW.ASYNC.S ;  /* 0x00000000000073c6 */ /* 0x002e620000000000 */
[----:B------:R-:W-:-:S03]  /*e200*/  LEA.HI.X R5, R25, UR7, R32, 0x2, P2 ;  /* 0x0000000719057c11 */ /* 0x000fc600090f1420 */
[----:B-1----:R-:W1:Y:S01]  /*e210*/  SHFL.IDX PT, R6, R6, RZ, 0x1f ;  /* 0x00001fff06067589 */ /* 0x002e6200000e0000 */
[----:B------:R-:W-:Y:S06]  /*e220*/  BAR.ARV 0x1, 0x1a0 ;  /* 0x0046800000007b1d */ /* 0x000fec0000002000 */
        /* <DEDUP_REMOVED lines=30> */
.L_x_8995:
[----:B------:R-:W-:Y:S05]  /*e410*/  BSYNC B0 ;  /* 0x0000000000007941 */ /* 0x000fea0003800000 */
.L_x_8994:
[----:B------:R-:W-:Y:S05]  /*e420*/  BRA `(.L_x_8993) ;  /* 0x0000000400907947 */ /* 0x000fea0003800000 */
.L_x_8992:
[----:B------:R-:W1:Y:S01]  /*e430*/  LDC.64 R12, c[0x0][0xae0] ;  /* 0x0002b800ff0c7b82 */ /* 0x000e620000000a00 */
[----:B------:R-:W-:Y:S01]  /*e440*/  SHF.R.S32.HI R0, RZ, 0x1f, R29 ;  /* 0x0000001fff007819 */ /* 0x000fe2000001141d */
[----:B------:R-:W-:Y:S01]  /*e450*/  USHF.R.S32.HI UR5, URZ, 0x1f, UR43 ;  /* 0x0000001f3f057899 */ /* 0x000fe2000801142b */
[----:B------:R-:W-:Y:S01]  /*e460*/  ISETP.GT.AND P0, PT, R29, 0xbf, PT ;  /* 0x000000bf1d00780c */ /* 0x000fe20003f04270 */
[----:B------:R-:W-:Y:S01]  /*e470*/  USHF.R.S32.HI UR6, URZ, 0x1f, UR44 ;  /* 0x0000001f3f067899 */ /* 0x000fe2000801142c */
[----:B------:R-:W-:Y:S01]  /*e480*/  LEA.HI R25, R0, R29, RZ, 0x2 ;  /* 0x0000001d00197211 */ /* 0x000fe200078f10ff */
[----:B------:R-:W-:Y:S02]  /*e490*/  BSSY B0, `(.L_x_8996) ;  /* 0x000001e000007945 */ /* 0x000fe40003800000 */
[----:B------:R-:W2:Y:S01]  /*e4a0*/  LDC R11, c[0x0][0xdac] ;  /* 0x00036b00ff0b7b82 */ /* 0x000ea20000000800 */
[----:B------:R-:W-:-:S05]  /*e4b0*/  LOP3.LUT R0, R25, 0x1ffffffc, RZ, 0xc0, !PT ;  /* 0x1ffffffc19007812 */ /* 0x000fca00078ec0ff */
[----:B------:R-:W-:Y:S02]  /*e4c0*/  IMAD.IADD R0, R29, 0x1, -R0 ;  /* 0x000000011d007824 */ /* 0x000fe400078e0a00 */
[----:B------:R-:W2:Y:S02]  /*e4d0*/  LDC R24, c[0x0][0xa88] ;  /* 0x0002a200ff187b82 */ /* 0x000ea40000000800 */
[----:B------:R-:W-:-:S06]  /*e4e0*/  IMAD.SHL.U32 R8, R0, 0x8, RZ ;  /* 0x0000000800087824 */ /* 0x000fcc00078e00ff */
[----:B------:R-:W2:Y:S01]  /*e4f0*/  LDC.64 R14, c[0x0][0xae8] ;  /* 0x0002ba00ff0e7b82 */ /* 0x000ea20000000a00 */
[----:B-1----:R-:W-:Y:S01]  /*e500*/  IMAD R10, R12, UR5, RZ ;  /* 0x000000050c0a7c24 */ /* 0x002fe2000f8e02ff */
[----:B------:R-:W-:Y:S06]  /*e510*/  @P0 BRA `(.L_x_8997) ;  /* 0x0000000000540947 */ /* 0x000fec0003800000 */
[----:B------:R-:W-:Y:S01]  /*e520*/  IMAD.U32 R5, RZ, RZ, UR42 ;  /* 0x0000002aff057e24 */ /* 0x000fe2000f8e00ff */
[----:B------:R-:W-:-:S04]  /*e530*/  ULDC UR7, c[0x0][0xa88] ;  /* 0x0002a20000077ab9 */ /* 0x000fc80000000800 */
[----:B------:R-:W-:-:S04]  /*e540*/  IADD3 R4, R5, -0x80, R2 ;  /* 0xffffff8005047810 */ /* 0x000fc80007ffe002 */
[----:B------:R-:W-:-:S13]  /*e550*/  ISETP.GE.AND P0, PT, R4, UR7, PT ;  /* 0x0000000704007c0c */ /* 0x000fda000bf06270 */
[----:B------:R-:W-:Y:S05]  /*e560*/  @P0 BRA `(.L_x_8997) ;  /* 0x0000000000400947 */ /* 0x000fea0003800000 */
[----:B------:R-:W1:Y:S01]  /*e570*/  LDC.64 R6, c[0x0][0xb70] ;  /* 0x0002dc00ff067b82 */ /* 0x000e620000000a00 */
[----:B------:R-:W-:Y:S01]  /*e580*/  SHF.R.S32.HI R5, RZ, 0x1f, R4 ;  /* 0x0000001fff057819 */ /* 0x000fe20000011404 */
[----:B------:R-:W-:-:S06]  /*e590*/  ULDC.64 UR8, c[0x0][0xb40] ;  /* 0x0002d00000087ab9 */ /* 0x000fcc0000000a00 */
[----:B------:R-:W5:Y:S01]  /*e5a0*/  LDC.64 R20, c[0x0][0xb78] ;  /* 0x0002de00ff147b82 */ /* 0x000f620000000a00 */
[C---:B-1----:R-:W-:Y:S02]  /*e5b0*/  IMAD R0, R6.reuse, UR5, RZ ;  /* 0x0000000506007c24 */ /* 0x042fe4000f8e02ff */
        /* <DEDUP_REMOVED lines=11> */
.L_x_8997:
[----:B------:R-:W-:Y:S05]  /*e670*/  BSYNC B0 ;  /* 0x0000000000007941 */ /* 0x000fea0003800000 */
.L_x_8996:
[----:B------:R-:W-:Y:S01]  /*e680*/  ULOP3.LUT UR48, URZ, UR48, URZ, 0x33, !UPT ;  /* 0x000000303f307292 */ /* 0x000fe2000f8e333f */
[----:B-1----:R-:W-:Y:S01]  /*e690*/  IMAD R3, R13, UR43, R10 ;  /* 0x0000002b0d037c24 */ /* 0x002fe2000f8e020a */
[----:B------:R-:W-:Y:S01]  /*e6a0*/  SHF.R.S32.HI R4, RZ, 0x2, R25 ;  /* 0x00000002ff047819 */ /* 0x000fe20000011419 */
[----:B--2---:R-:W-:Y:S01]  /*e6b0*/  IMAD R10, R14, UR6, RZ ;  /* 0x000000060e0a7c24 */ /* 0x004fe2000f8e02ff */
[----:B------:R-:W-:Y:S01]  /*e6c0*/  SHF.R.S32.HI R9, RZ, 0x1f, R8 ;  /* 0x0000001fff097819 */ /* 0x000fe20000011408 */
[----:B------:R-:W-:Y:S01]  /*e6d0*/  BSSY B0, `(.L_x_8998) ;  /* 0x0000021000007945 */ /* 0x000fe20003800000 */
[----:B------:R-:W-:Y:S02]  /*e6e0*/  VIADD R13, R11, UR48 ;  /* 0x000000300b0d7c36 */ /* 0x000fe40008000000 */
[----:B------:R-:W-:Y:S02]  /*e6f0*/  VIADD R0, R4, 0x60 ;  /* 0x0000006004007836 */ /* 0x000fe40000000000 */
[----:B------:R-:W-:-:S02]  /*e700*/  IMAD R5, R13, -0xc0, R24 ;  /* 0xffffff400d057824 */ /* 0x000fc400078e0218 */
[----:B------:R-:W-:-:S03]  /*e710*/  IMAD.WIDE.U32 R6, R12, UR43, R8 ;  /* 0x0000002b0c067c25 */ /* 0x000fc6000f8e0008 */
[-C--:B------:R-:W-:Y:S01]  /*e720*/  ISETP.GE.AND P0, PT, R4, R5.reuse, PT ;  /* 0x000000050400720c */ /* 0x080fe20003f06270 */
[----:B------:R-:W-:Y:S01]  /*e730*/  IMAD.IADD R7, R7, 0x1, R3 ;  /* 0x0000000107077824 */ /* 0x000fe200078e0203 */
[----:B------:R-:W-:Y:S01]  /*e740*/  ISETP.GE.AND P3, PT, R0, R5, PT ;  /* 0x000000050000720c */ /* 0x000fe20003f66270 */
[----:B------:R-:W-:Y:S01]  /*e750*/  IMAD R3, R15, UR44, R10 ;  /* 0x0000002c0f037c24 */ /* 0x000fe2000f8e020a */
[----:B------:R-:W-:Y:S01]  /*e760*/  SHF.R.S32.HI R5, RZ, 0x1f, R4 ;  /* 0x0000001fff057819 */ /* 0x000fe20000011404 */
        /* <DEDUP_REMOVED lines=23> */
.L_x_8999:
[----:B------:R-:W-:Y:S05]  /*e8e0*/  BSYNC B0 ;  /* 0x0000000000007941 */ /* 0x000fea0003800000 */
.L_x_8998:
[----:B------:R-:W-:Y:S04]  /*e8f0*/  BSSY B0, `(.L_x_8993) ;  /* 0x0000017000007945 */ /* 0x000fe80003800000 */
[----:B------:R-:W-:Y:S05]  /*e900*/  @P3 BRA `(.L_x_9000) ;  /* 0x0000000000543947 */ /* 0x000fea0003800000 */
[----:B------:R-:W-:Y:S01]  /*e910*/  IADD3 R3, P0, R6, 0x60, RZ ;  /* 0x0000006006037810 */ /* 0x000fe20007f1e0ff */
[----:B------:R-:W-:Y:S01]  /*e920*/  ULDC UR5, c[0x0][0xa8c] ;  /* 0x0002a30000057ab9 */ /* 0x000fe20000000800 */
[----:B------:R-:W-:Y:S01]  /*e930*/  ULDC.64 UR6, c[0x0][0xad8] ;  /* 0x0002b60000067ab9 */ /* 0x000fe20000000a00 */
[----:B------:R-:W-:Y:S01]  /*e940*/  IMAD.MOV.U32 R4, RZ, RZ, R10 ;  /* 0x000000ffff047224 */ /* 0x000fe200078e000a */
[C---:B------:R-:W-:Y:S01]  /*e950*/  ISETP.GE.AND P1, PT, R8.reuse, UR5, PT ;  /* 0x0000000508007c0c */ /* 0x040fe2000bf26270 */
[----:B------:R-:W-:Y:S02]  /*e960*/  IMAD.X R6, RZ, RZ, R7, P0 ;  /* 0x000000ffff067224 */ /* 0x000fe400000e0607 */
[----:B------:R-:W-:Y:S02]  /*e970*/  IMAD.MOV.U32 R5, RZ, RZ, R13 ;  /* 0x000000ffff057224 */ /* 0x000fe400078e000d */
[----:B------:R-:W-:Y:S02]  /*e980*/  VIADD R0, R8, 0x20 ;  /* 0x0000002008007836 */ /* 0x000fe40000000000 */
        /* <DEDUP_REMOVED lines=13> */
.L_x_9000:
[----:B------:R-:W-:Y:S05]  /*ea60*/  BSYNC B0 ;  /* 0x0000000000007941 */ /* 0x000fea0003800000 */
.L_x_8993:
[----:B------:R-:W5:Y:S02]  /*ea70*/  LDC R0, c[0x0][0xda8] ;  /* 0x00036a00ff007b82 */ /* 0x000f640000000800 */
[----:B-----5:R-:W-:-:S13]  /*ea80*/  ISETP.LE.AND P0, PT, R0, UR4, PT ;  /* 0x0000000400007c0c */ /* 0x020fda000bf03270 */
[----:B------:R-:W-:Y:S05]  /*ea90*/  @!P0 BRA `(.L_x_9001) ;  /* 0xffffff24000c8947 */ /* 0x000fea000383ffff */
[----:B------:R-:W-:Y:S05]  /*eaa0*/  EXIT ;  /* 0x000000000000794d */ /* 0x000fea0003800000 */
.L_x_8911:
[----:B------:R-:W-:-:S08]  /*eab0*/  NOP ;  /* 0x0000000000007918 */ /* 0x000fd00000000000 */
[----:B------:R-:W1:-:S00]  /*eac0*/  USETMAXREG.DEALLOC.CTAPOOL 0x20 ;  /* 0x00000020000079c8 */ /* 0x000e4000080e0500 */
[----:B-1----:R-:W-:-:S05]  /*ead0*/  LOP3.LUT R16, R0, 0x3, RZ, 0xc0, !PT ;  /* 0x0000000300107812 */ /* 0x002fca00078ec0ff */
        /* <DEDUP_REMOVED lines=10> */
[----:B------:R-:W-:Y:S01]  /*eb80*/  LOP3.LUT R23, R2, 0x1f, RZ, 0xc0, !PT ;  /* 0x0000001f02177812 */ /* 0x000fe200078ec0ff */
[----:B------:R-:W-:Y:S01]  /*eb90*/  IMAD.U32 R22, RZ, RZ, UR4 ;  /* 0x00000004ff167e24 */ /* 0x000fe2000f8e00ff */
[----:B------:R-:W-:Y:S01]  /*eba0*/  ULDC UR45, c[0x0][0xc] ;  /* 0x00000300002d7ab9 */ /* 0x000fe20000000800 */
[----:B------:R-:W-:Y:S01]  /*ebb0*/  IMAD.MOV.U32 R18, RZ, RZ, 0x1 ;  /* 0x00000001ff127424 */ /* 0x000fe200078e00ff */
[----:B------:R-:W-:Y:S01]  /*ebc0*/  ULDC.64 UR48, c[0x0][0x198] ;  /* 0x0000660000307ab9 */ /* 0x000fe20000000a00 */
[----:B------:R-:W-:Y:S01]  /*ebd0*/  IMAD.MOV.U32 R19, RZ, RZ, RZ ;  /* 0x000000ffff137224 */ /* 0x000fe200078e00ff */
[----:B------:R-:W-:-:S06]  /*ebe0*/  UMOV UR47, URZ ;  /* 0x0000003f002f7c82 */ /* 0x000fcc0008000000 */
.L_x_9056:
        /* <DEDUP_REMOVED lines=21> */
.L_x_9003:
[----:B------:R-:W-:Y:S01]  /*ed40*/  ULDC UR9, c[0x0][0xdc4] ;  /* 0x0003710000097ab9 */ /* 0x000fe20000000800 */
[----:B------:R-:W-:Y:S01]  /*ed50*/  UMOV UR7, UR8 ;  /* 0x0000000800077c82 */ /* 0x000fe20008000000 */
[----:B------:R-:W-:-:S11]  /*ed60*/  UISETP.NE.AND UP0, UPT, UR9, 0x1, UPT ;  /* 0x000000010900788c */ /* 0x000fd6000bf05270 */
[----:B------:R-:W-:Y:S02]  /*ed70*/  @UP0 ULDC.64 UR10, c[0x0][0xdc8] ;  /* 0x00037200000a0ab9 */ /* 0x000fe40000000a00 */
[----:B------:R-:W-:-:S04]  /*ed80*/  UIMAD.WIDE.U32 UR4, UR8, UR10, URZ ;  /* 0x0000000a080472a5 */ /* 0x000fc8000f8e003f */
[----:B------:R-:W-:-:S04]  /*ed90*/  @UP0 USHF.R.U32.HI UR7, URZ, UR11, UR5 ;  /* 0x0000000b3f070299 */ /* 0x000fc80008011605 */
[----:B------:R-:W-:-:S12]  /*eda0*/  UIMAD UR4, UR7, UR9, URZ ;  /* 0x00000009070472a4 */ /* 0x000fd8000f8e023f */
.L_x_9004:
        /* <DEDUP_REMOVED lines=15> */
[----:B------:R-:W-:Y:S02]  /*eea0*/  UIMAD UR37, UR37, 0xc0, URZ ;  /* 0x000000c0252578a4 */ /* 0x000fe4000f8e023f */
        /* <DEDUP_REMOVED lines=24> */
.L_x_9006:
[----:B------:R-:W-:-:S11]  /*f030*/  UISETP.NE.AND UP0, UPT, UR5, 0x1, UPT ;  /* 0x000000010500788c */ /* 0x000fd6000bf05270 */
[----:B------:R-:W-:Y:S02]  /*f040*/  @UP0 ULDC.64 UR14, c[0x0][0x9e8] ;  /* 0x00027a00000e0ab9 */ /* 0x000fe40000000a00 */
[----:B------:R-:W-:-:S04]  /*f050*/  UIMAD.WIDE.U32 UR6, UR8, UR14, URZ ;  /* 0x0000000e080672a5 */ /* 0x000fc8000f8e003f */
[----:B------:R-:W-:-:S12]  /*f060*/  @UP0 USHF.R.U32.HI UR8, URZ, UR15, UR7 ;  /* 0x0000000f3f080299 */ /* 0x000fd80008011607 */
.L_x_9007:
[----:B------:R-:W-:-:S04]  /*f070*/  UIMAD UR8, UR8, UR5, UR5 ;  /* 0x00000005080872a4 */ /* 0x000fc8000f8e0205 */
[----:B------:R-:W-:-:S04]  /*f080*/  UISETP.LT.AND UP0, UPT, UR4, UR8, UPT ;  /* 0x000000080400728c */ /* 0x000fc8000bf01270 */
[----:B------:R-:W-:-:S12]  /*f090*/  USEL UR4, UR4, UR8, UP0 ;  /* 0x0000000804047287 */ /* 0x000fd80008000000 */
.L_x_9005:
        /* <DEDUP_REMOVED lines=25> */
.L_x_9009:
[----:B------:R-:W-:-:S11]  /*f230*/  UISETP.NE.AND UP0, UPT, UR5, 0x1, UPT ;  /* 0x000000010500788c */ /* 0x000fd6000bf05270 */
[----:B------:R-:W-:Y:S02]  /*f240*/  @UP0 ULDC.64 UR10, c[0x0][0x9e8] ;  /* 0x00027a00000a0ab9 */ /* 0x000fe40000000a00 */
[----:B------:R-:W-:-:S04]  /*f250*/  UIMAD.WIDE.U32 UR6, UR4, UR10, URZ ;  /* 0x0000000a040672a5 */ /* 0x000fc8000f8e003f */
[----:B------:R-:W-:-:S12]  /*f260*/  @UP0 USHF.R.U32.HI UR4, URZ, UR11, UR7 ;  /* 0x0000000b3f040299 */ /* 0x000fd80008011607 */
.L_x_9010:
[----:B------:R-:W-:-:S04]  /*f270*/  UIMAD UR4, UR4, UR5, URZ ;  /* 0x00000005040472a4 */ /* 0x000fc8000f8e023f */
[----:B------:R-:W-:-:S04]  /*f280*/  UISETP.LT.AND UP0, UPT, UR8, UR4, UPT ;  /* 0x000000040800728c */ /* 0x000fc8000bf01270 */
[----:B------:R-:W-:-:S12]  /*f290*/  USEL UR8, UR8, UR4, !UP0 ;  /* 0x0000000408087287 */ /* 0x000fd8000c000000 */
.L_x_9008:
        /* <DEDUP_REMOVED lines=9> */
[----:B------:R-:W-:Y:S01]  /*f330*/  ISETP.NE.AND P0, PT, R23, RZ, PT ;  /* 0x000000ff1700720c */ /* 0x000fe20003f05270 */
[----:B------:R-:W-:-:S12]  /*f340*/  IMAD.MOV.U32 R13, RZ, RZ, R22 ;  /* 0x000000ffff0d7224 */ /* 0x000fd800078e0016 */
        /* <DEDUP_REMOVED lines=14> */
.L_x_9012:
        /* <DEDUP_REMOVED lines=10> */
[----:B------:R-:W-:Y:S02]  /*f4d0*/  IMAD.U32 R4, RZ, RZ, UR4 ;  /* 0x00000004ff047e24 */ /* 0x000fe4000f8e00ff */
[----:B------:R-:W-:Y:S01]  /*f4e0*/  IMAD.U32 R5, RZ, RZ, UR5 ;  /* 0x00000005ff057e24 */ /* 0x000fe2000f8e00ff */
[----:B------:R-:W1:Y:S01]  /*f4f0*/  LDC.64 R2, c[0x4][R2] ;  /* 0x0100000002027b82 */ /* 0x000e620000000a00 */
[----:B------:R-:W-:Y:S01]  /*f500*/  ULDC.64 UR4, c[0x4][0x78] ;  /* 0x01001e0000047ab9 */ /* 0x000fe20000000a00 */
        /* <DEDUP_REMOVED lines=9> */
.L_x_9014:
[----:B------:R-:W-:-:S04]  /*f5a0*/  UIADD3 UR4, UR42, 0x400, URZ ;  /* 0x000004002a047890 */ /* 0x000fc8000fffe03f */
[----:B------:R-:W-:-:S06]  /*f5b0*/  ULOP3.LUT UP0, URZ, UR4, 0x1bf, URZ, 0xc0, !UPT ;  /* 0x000001bf043f7892 */ /* 0x000fcc000f80c03f */
[----:B------:R-:W-:-:S13]  /*f5c0*/  PLOP3.LUT P0, PT, PT, PT, UP0, 0x80, 0x0 ;  /* 0x000000000000781c */ /* 0x000fda0003f0f008 */
[----:B------:R-:W-:Y:S05]  /*f5d0*/  @!P0 BRA `(.L_x_9015) ;  /* 0x00000000007c8947 */ /* 0x000fea0003800000 */
        /* <DEDUP_REMOVED lines=16> */
.L_x_9016:
[----:B------:R1:W2:Y:S01]  /*f6e0*/  LDC.64 R2, c[0x4][R24] ;  /* 0x0100000018027b82 */ /* 0x0002a20000000a00 */
[----:B------:R-:W-:Y:S01]  /*f6f0*/  ULDC.64 UR4, c[0x4][0x1b8] ;  /* 0x01006e0000047ab9 */ /* 0x000fe20000000a00 */
[----:B------:R-:W-:Y:S01]  /*f700*/  ULDC.64 UR6, c[0x4][0x1c0] ;  /* 0x0100700000067ab9 */ /* 0x000fe20000000a00 */
[----:B------:R-:W-:Y:S02]  /*f710*/  IMAD.U32 R4, RZ, RZ, UR4 ;  /* 0x00000004ff047e24 */ /* 0x000fe4000f8e00ff */
        /* <DEDUP_REMOVED lines=11> */
.L_x_9015:
[----:B------:R-:W-:Y:S01]  /*f7d0*/  ULDC.64 UR4, c[0x0][0x9f8] ;  /* 0x00027e0000047ab9 */ /* 0x000fe20000000a00 */
[----:B------:R-:W-:Y:S01]  /*f7e0*/  IMAD.U32 R5, RZ, RZ, UR39 ;  /* 0x00000027ff057e24 */ /* 0x000fe2000f8e00ff */
[----:B------:R-:W-:Y:S01]  /*f7f0*/  ISETP.NE.U32.AND P0, PT, RZ, UR4, PT ;  /* 0x00000004ff007c0c */ /* 0x000fe2000bf05070 */
[----:B------:R-:W-:-:S03]  /*f800*/  IMAD.U32 R0, RZ, RZ, UR39 ;  /* 0x00000027ff007e24 */ /* 0x000fc6000f8e00ff */
[----:B------:R-:W-:-:S13]  /*f810*/  ISETP.NE.AND.EX P0, PT, RZ, UR5, PT, P0 ;  /* 0x00000005ff007c0c */ /* 0x000fda000bf05300 */
[----:B------:R-:W1:Y:S02]  /*f820*/  @P0 LDC.64 R2, c[0x0][0x9f8] ;  /* 0x00027e00ff020b82 */ /* 0x000e640000000a00 */
[----:B-1----:R-:W-:-:S06]  /*f830*/  @P0 IMAD.WIDE R4, R5, 0x4, R2 ;  /* 0x0000000405040825 */ /* 0x002fcc00078e0202 */
[----:B------:R-:W1:Y:S01]  /*f840*/  LDC R2, c[0x0][0x428] ;  /* 0x00010a00ff027b82 */ /* 0x000e620000000800 */
[----:B------:R2:W3:Y:S01]  /*f850*/  @P0 LDG.E R0, desc[UR50][R4.64] ;  /* 0x0000003204000981 */ /* 0x0004e2000c1e1900 */
[----:B------:R-:W-:Y:S01]  /*f860*/  ISETP.NE.AND P1, PT, R23, RZ, PT ;  /* 0x000000ff1700720c */ /* 0x000fe20003f25270 */
[----:B------:R-:W-:Y:S01]  /*f870*/  UMOV UR36, URZ ;  /* 0x0000003f00247c82 */ /* 0x000fe20008000000 */
[----:B------:R-:W-:Y:S01]  /*f880*/  UMOV UR12, 0x20 ;  /* 0x00000020000c7882 */ /* 0x000fe20000000000 */
[----:B------:R-:W-:Y:S01]  /*f890*/  UMOV UR13, UR37 ;  /* 0x00000025000d7c82 */ /* 0x000fe20008000000 */
[----:B------:R-:W-:Y:S01]  /*f8a0*/  UMOV UR14, UR38 ;  /* 0x00000026000e7c82 */ /* 0x000fe20008000000 */
[----:B------:R-:W-:Y:S01]  /*f8b0*/  UMOV UR15, UR39 ;  /* 0x00000027000f7c82 */ /* 0x000fe20008000000 */
[----:B------:R-:W-:Y:S01]  /*f8c0*/  UMOV UR8, 0x40 ;  /* 0x0000004000087882 */ /* 0x000fe20000000000 */
[----:B------:R-:W-:Y:S01]  /*f8d0*/  UMOV UR9, UR37 ;  /* 0x0000002500097c82 */ /* 0x000fe20008000000 */
[----:B------:R-:W-:Y:S01]  /*f8e0*/  UMOV UR10, UR38 ;  /* 0x00000026000a7c82 */ /* 0x000fe20008000000 */
[----:B------:R-:W-:Y:S01]  /*f8f0*/  UMOV UR11, UR39 ;  /* 0x00000027000b7c82 */ /* 0x000fe20008000000 */
[----:B------:R-:W-:Y:S01]  /*f900*/  UMOV UR6, 0xffffffff ;  /* 0xffffffff00067882 */ /* 0x000fe20000000000 */
[----:B------:R-:W-:-:S02]  /*f910*/  IMAD.U32 R7, RZ, RZ, UR44 ;  /* 0x0000002cff077e24 */ /* 0x000fc4000f8e00ff */
[----:B------:R-:W-:Y:S02]  /*f920*/  VOTEU.ALL UP1, P1 ;  /* 0x00000000003f7886 */ /* 0x000fe40000820000 */
[----:B------:R-:W-:-:S03]  /*f930*/  VIADD R7, R7, 0xffffffff ;  /* 0xffffffff07077836 */ /* 0x000fc60000000000 */
[----:B------:R-:W-:Y:S01]  /*f940*/  @!UP1 UIADD3 UR4, UP0, UR48, 0x270, URZ ;  /* 0x0000027030049890 */ /* 0x000fe2000ff1e03f */
[----:B-1----:R-:W-:Y:S02]  /*f950*/  ISETP.NE.AND P2, PT, R2, 0x1, PT ;  /* 0x000000010200780c */ /* 0x002fe40003f45270 */
[----:B------:R-:W1:Y:S01]  /*f960*/  LDC.64 R2, c[0x0][0x3f8] ;  /* 0x0000fe00ff027b82 */ /* 0x000e620000000a00 */
[----:B------:R-:W-:-:S09]  /*f970*/  @!UP1 UIADD3.X UR5, URZ, UR49, URZ, UP0, !UPT ;  /* 0x000000313f059290 */ /* 0x000fd200087fe43f */
[----:B------:R4:W-:Y:S01]  /*f980*/  @!UP1 UTMAPF.L2.4D [UR36], [UR4] ;  /* 0x00000024040095b8 */ /* 0x0009e20008018000 */
[----:B------:R-:W2:Y:S01]  /*f990*/  @P2 LDC R6, c[0x0][0x42c] ;  /* 0x00010b00ff062b82 */ /* 0x000ea20000000800 */
[----:B------:R4:W-:Y:S07]  /*f9a0*/  @!UP1 UTMAPF.L2.4D [UR12], [UR4] ;  /* 0x0000000c040095b8 */ /* 0x0009ee0008018000 */
[----:B------:R-:W5:Y:S01]  /*f9b0*/  @P2 LDC R9, c[0x0][0x430] ;  /* 0x00010c00ff092b82 */ /* 0x000f620000000800 */
[----:B-1----:R-:W-:Y:S01]  /*f9c0*/  ISETP.NE.U32.AND P0, PT, R2, RZ, PT ;  /* 0x000000ff0200720c */ /* 0x002fe20003f05070 */
[----:B------:R4:W-:Y:S03]  /*f9d0*/  @!UP1 UTMAPF.L2.4D [UR8], [UR4] ;  /* 0x00000008040095b8 */ /* 0x0009e60008018000 */
[----:B------:R-:W-:Y:S01]  /*f9e0*/  ISETP.NE.AND.EX P0, PT, R3, RZ, PT, P0 ;  /* 0x000000ff0300720c */ /* 0x000fe20003f05300 */
[----:B--2---:R-:W-:-:S04]  /*f9f0*/  @P2 IMAD.HI.U32 R4, R6, UR38, RZ ;  /* 0x0000002606042c27 */ /* 0x004fc8000f8e00ff */
[----:B------:R-:W-:Y:S01]  /*fa00*/  IMAD.U32 R6, RZ, RZ, UR38 ;  /* 0x00000026ff067e24 */ /* 0x000fe2000f8e00ff */
[----:B-----5:R-:W-:Y:S02]  /*fa10*/  @P2 SHF.R.U32.HI R6, RZ, R9, R4 ;  /* 0x00000009ff062219 */ /* 0x020fe40000011604 */
[----:B---3--:R-:W-:Y:S01]  /*fa20*/  SEL R9, R0, RZ, !P0 ;  /* 0x000000ff00097207 */ /* 0x008fe20004000000 */
[----:B----4-:R-:W-:Y:S06]  /*fa30*/  BRA.DIV UR6, `(.L_x_9017) ;  /* 0x0000002606c07947 */ /* 0x010fec000b800000 */
.L_x_9068:
[----:B------:R-:W-:Y:S01]  /*fa40*/  UMOV UR4, 0xffffffff ;  /* 0xffffffff00047882 */ /* 0x000fe20000000000 */
[----:B------:R-:W-:Y:S02]  /*fa50*/  SHF.R.S32.HI R8, RZ, 0x1f, R0 ;  /* 0x0000001fff087819 */ /* 0x000fe40000011400 */
[----:B------:R-:W-:Y:S05]  /*fa60*/  BRA.DIV UR4, `(.L_x_9018) ;  /* 0x0000002604d47947 */ /* 0x000fea000b800000 */
[----:B------:R-:W-:-:S13]  /*fa70*/  ELECT P6, URZ, PT ;  /* 0x00000000003f782f */ /* 0x000fda00038c0000 */
.L_x_9071:
[----:B------:R-:W-:Y:S05]  /*fa80*/  @!P6 BRA `(.L_x_9019) ;  /* 0x0000000000e8e947 */ /* 0x000fea0003800000 */
[----:B------:R-:W-:Y:S01]  /*fa90*/  LEA R13, R19, UR42, 0x3 ;  /* 0x0000002a130d7c11 */ /* 0x000fe2000f8e18ff */
[----:B------:R-:W-:Y:S01]  /*faa0*/  IMAD.MOV.U32 R9, RZ, RZ, R0 ;  /* 0x000000ffff097224 */ /* 0x000fe200078e0000 */
[----:B------:R-:W-:Y:S01]  /*fab0*/  SHF.L.U32 R12, R18, 0x1f, RZ ;  /* 0x0000001f120c7819 */ /* 0x000fe200000006ff */
        /* <DEDUP_REMOVED lines=19> */
.L_x_9020:
[----:B------:R-:W2:Y:S01]  /*fbf0*/  SYNCS.PHASECHK.TRANS64.TRYWAIT P2, [R13+URZ+0x2d840], R12 ;  /* 0x02d8400c0d0075a7 */ /* 0x000ea2000804017f */
[----:B------:R-:W-:Y:S01]  /*fc00*/  ISETP.NE.AND P3, PT, R17, RZ, PT ;  /* 0x000000ff1100720c */ /* 0x000fe20003f65270 */
[----:B--2---:R-:W-:-:S12]  /*fc10*/  @!P2 BRA `(.L_x_9021) ;  /* 0x000000240088a947 */ /* 0x004fd80003800000 */
.L_x_9072:
[----:B------:R-:W-:Y:S05]  /*fc20*/  @P3 BRA `(.L_x_9022) ;  /* 0x0000000000143947 */ /* 0x000fea0003800000 */
[----:B------:R-:W-:Y:S01]  /*fc30*/  ISETP.NE.AND P2, PT, R23, RZ, PT ;  /* 0x000000ff1700720c */ /* 0x000fe20003f45270 */
[----:B-1----:R-:W-:-:S04]  /*fc40*/  IMAD.MOV.U32 R4, RZ, RZ, 0x6000 ;  /* 0x00006000ff047424 */ /* 0x002fc800078e00ff */
[----:B------:R3:W-:Y:S08]  /*fc50*/  SYNCS.ARRIVE.TRANS64 RZ, [R13+URZ+0x2d830], R4 ;  /* 0x02d830040dff79a7 */ /* 0x0007f0000800003f */
[----:B------:R-:W-:Y:S05]  /*fc60*/  @!P2 BRA `(.L_x_9022) ;  /* 0x000000000004a947 */ /* 0x000fea0003800000 */
[----:B------:R-:W-:Y:S01]  /*fc70*/  BPT.TRAP 0x1 ;  /* 0x000000040000795c */ /* 0x000fe20000300000 */
.L_x_9022:
        /* <DEDUP_REMOVED lines=12> */
[----:B------:R-:W-:Y:S02]  /*fd40*/  USHF.L.U32 UR11, UR11, 0x7, URZ ;  /* 0x000000070b0b7899 */ /* 0x000fe4000800063f */
[----:B------:R-:W-:Y:S02]  /*fd50*/  UIADD3 UR9, UR9, 0x2d830, URZ ;  /* 0x0002d83009097890 */ /* 0x000fe4000fffe03f */
[----:B------:R-:W-:Y:S02]  /*fd60*/  UIADD3 UR14, UR8, 0x15400, URZ ;  /* 0x00015400080e7890 */ /* 0x000fe4000fffe03f */
[----:B------:R-:W-:Y:S02]  /*fd70*/  UIADD3 UR15, UR8, 0x17400, URZ ;  /* 0x00017400080f7890 */ /* 0x000fe4000fffe03f */
[----:B------:R-:W-:-:S03]  /*fd80*/  UIADD3 UR17, UR8, 0x19400, URZ ;  /* 0x0001940008117890 */ /* 0x000fc6000fffe03f */
[----:B------:R-:W-:Y:S01]  /*fd90*/  UMOV UR8, UR14 ;  /* 0x0000000e00087c82 */ /* 0x000fe20008000000 */
[----:B------:R-:W-:Y:S01]  /*fda0*/  UMOV UR14, 0x40 ;  /* 0x00000040000e7882 */ /* 0x000fe20000000000 */
[----:B------:R4:W-:Y:S02]  /*fdb0*/  UTMALDG.4D [UR8], [UR4], desc[UR6] ;  /* 0x00000608040075b4 */ /* 0x0009e40008019000 */
[----:B----4-:R-:W-:Y:S01]  /*fdc0*/  UMOV UR8, UR15 ;  /* 0x0000000f00087c82 */ /* 0x010fe20008000000 */
[----:B------:R-:W-:Y:S02]  /*fdd0*/  UMOV UR10, UR16 ;  /* 0x00000010000a7c82 */ /* 0x000fe40008000000 */
[----:B------:R4:W-:Y:S02]  /*fde0*/  UTMALDG.4D [UR8], [UR4], desc[UR6] ;  /* 0x00000608040075b4 */ /* 0x0009e40008019000 */
[----:B----4-:R-:W-:Y:S01]  /*fdf0*/  UMOV UR8, UR17 ;  /* 0x0000001100087c82 */ /* 0x010fe20008000000 */
[----:B------:R-:W-:-:S02]  /*fe00*/  UMOV UR10, UR14 ;  /* 0x0000000e000a7c82 */ /* 0x000fc40008000000 */
[----:B------:R4:W-:Y:S02]  /*fe10*/  UTMALDG.4D [UR8], [UR4], desc[UR6] ;  /* 0x00000608040075b4 */ /* 0x0009e40008019000 */
[----:B----4-:R-:W-:Y:S01]  /*fe20*/  NOP ;  /* 0x0000000000007918 */ /* 0x010fe20000000000 */
.L_x_9019:
        /* <DEDUP_REMOVED lines=9> */
[----:B-1-3--:R-:W-:Y:S01]  /*fec0*/  @P2 IMAD.MOV.U32 R4, RZ, RZ, 0x9000 ;  /* 0x00009000ff042424 */ /* 0x00afe200078e00ff */
        /* <DEDUP_REMOVED lines=26> */
[----:B------:R-:W3:Y:S02]  /*10070*/  SYNCS.PHASECHK.TRANS64.TRYWAIT P2, [UR42+0x2d820], R4 ;  /* 0x02d82004ff0075a7 */ /* 0x000ee4000804016a */
[----:B-1-3--:R-:W-:Y:S05]  /*10080*/  @!P2 BRA `(.L_x_9023) ;  /* 0x000000200080a947 */ /* 0x00afea0003800000 */
.L_x_9073:
[----:B------:R-:W-:-:S04]  /*10090*/  UIADD3 UR4, UR44, -0x2, URZ ;  /* 0xfffffffe2c047890 */ /* 0x000fc8000fffe03f */
[----:B------:R-:W-:-:S06]  /*100a0*/  UISETP.GE.AND UP0, UPT, UR4, UR43, UPT ;  /* 0x0000002b0400728c */ /* 0x000fcc000bf06270 */
[----:B------:R-:W-:-:S13]  /*100b0*/  PLOP3.LUT P2, PT, PT, PT, UP0, 0x80, 0x0 ;  /* 0x000000000000781c */ /* 0x000fda0003f4f008 */
[----:B------:R-:W-:Y:S05]  /*100c0*/  @!P2 BRA `(.L_x_9024) ;  /* 0x00000014004ca947 */ /* 0x000fea0003800000 */
[----:B-1----:R-:W-:Y:S01]  /*100d0*/  IMAD R5, RZ, RZ, -UR44 ;  /* 0x8000002cff057e24 */ /* 0x002fe2000f8e02ff */
[----:B------:R-:W-:Y:S01]  /*100e0*/  LOP3.LUT R10, RZ, UR43, RZ, 0x33, !PT ;  /* 0x0000002bff0a7c12 */ /* 0x000fe2000f8e33ff */
[----:B------:R-:W-:Y:S01]  /*100f0*/  IMAD.U32 R11, RZ, RZ, UR4 ;  /* 0x00000004ff0b7e24 */ /* 0x000fe2000f8e00ff */
[----:B------:R-:W-:Y:S02]  /*10100*/  ULDC.64 UR40, c[0x0][0x408] ;  /* 0x0001020000287ab9 */ /* 0x000fe40000000a00 */
[----:B------:R-:W-:-:S05]  /*10110*/  VIADDMNMX R10, R5, 0x1, R10, !PT ;  /* 0x00000001050a7846 */ /* 0x000fca000780010a */
[----:B------:R-:W-:-:S05]  /*10120*/  VIADD R4, R10, UR44 ;  /* 0x0000002c0a047c36 */ /* 0x000fca0008000000 */
[----:B------:R-:W-:-:S04]  /*10130*/  LOP3.LUT R4, R4, 0x1, RZ, 0xc0, !PT ;  /* 0x0000000104047812 */ /* 0x000fc800078ec0ff */
[----:B------:R-:W-:-:S13]  /*10140*/  ISETP.NE.U32.AND P2, PT, R4, 0x1, PT ;  /* 0x000000010400780c */ /* 0x000fda0003f45070 */
[----:B------:R-:W-:Y:S05]  /*10150*/  @P2 BRA `(.L_x_9025) ;  /* 0x0000000400b42947 */ /* 0x000fea0003800000 */
[----:B--2---:R-:W-:Y:S01]  /*10160*/  VIADD R12, R19, 0x1 ;  /* 0x00000001130c7836 */ /* 0x004fe20000000000 */
        /* <DEDUP_REMOVED lines=26> */
.L_x_9028:
[----:B-1----:R-:W-:Y:S02]  /*10310*/  LEA R3, R12, UR42, 0x3 ;  /* 0x0000002a0c037c11 */ /* 0x002fe4000f8e18ff */
[----:B------:R-:W-:Y:S02]  /*10320*/  SHF.L.U32 R2, R13, 0x1f, RZ ;  /* 0x0000001f0d027819 */ /* 0x000fe400000006ff */
[----:B------:R-:W-:Y:S02]  /*10330*/  ISETP.NE.AND P2, PT, R17, RZ, PT ;  /* 0x000000ff1100720c */ /* 0x000fe40003f45270 */
[----:B------:R-:W1:Y:S02]  /*10340*/  SYNCS.PHASECHK.TRANS64.TRYWAIT P3, [R3+URZ+0x2d840], R2 ;  /* 0x02d84002030075a7 */ /* 0x000e64000806017f */
[----:B-1----:R-:W-:Y:S09]  /*10350*/  @!P3 BRA `(.L_x_9029) ;  /* 0x0000001c00e4b947 */ /* 0x002ff20003800000 */
.L_x_9074:
[----:B------:R-:W-:Y:S05]  /*10360*/  @P2 BRA `(.L_x_9030) ;  /* 0x0000000000142947 */ /* 0x000fea0003800000 */
[----:B------:R-:W-:Y:S01]  /*10370*/  ISETP.NE.AND P3, PT, R23, RZ, PT ;  /* 0x000000ff1700720c */ /* 0x000fe20003f65270 */
[----:B-1----:R-:W-:-:S04]  /*10380*/  IMAD.MOV.U32 R2, RZ, RZ, 0x6000 ;  /* 0x00006000ff027424 */ /* 0x002fc800078e00ff */
[----:B------:R2:W-:Y:S08]  /*10390*/  SYNCS.ARRIVE.TRANS64 RZ, [R3+URZ+0x2d830], R2 ;  /* 0x02d8300203ff79a7 */ /* 0x0005f0000800003f */
[----:B------:R-:W-:Y:S05]  /*103a0*/  @!P3 BRA `(.L_x_9030) ;  /* 0x000000000004b947 */ /* 0x000fea0003800000 */
[----:B------:R-:W-:Y:S01]  /*103b0*/  BPT.TRAP 0x1 ;  /* 0x000000040000795c */ /* 0x000fe20000300000 */
.L_x_9030:
        /* <DEDUP_REMOVED lines=14> */
[----:B-12---:R-:W-:Y:S01]  /*104a0*/  SHF.L.U32 R3, R18, 0x1f, RZ ;  /* 0x0000001f12037819 */ /* 0x006fe200000006ff */
[----:B------:R-:W-:Y:S01]  /*104b0*/  UIADD3 UR9, UR9, 0x2d830, URZ ;  /* 0x0002d83009097890 */ /* 0x000fe2000fffe03f */
[----:B------:R-:W-:Y:S01]  /*104c0*/  LEA R2, R19, UR19, 0x3 ;  /* 0x0000001313027c11 */ /* 0x000fe2000f8e18ff */
[----:B------:R-:W-:-:S02]  /*104d0*/  USHF.L.U32 UR11, UR11, 0x7, URZ ;  /* 0x000000070b0b7899 */ /* 0x000fc4000800063f */
        /* <DEDUP_REMOVED lines=13> */
.L_x_9075:
[----:B------:R-:W-:Y:S05]  /*105b0*/  @P2 BRA `(.L_x_9032) ;  /* 0x0000000000182947 */ /* 0x000fea0003800000 */
[----:B------:R-:W-:Y:S01]  /*105c0*/  ISETP.NE.AND P2, PT, R23, RZ, PT ;  /* 0x000000ff1700720c */ /* 0x000fe20003f45270 */
[----:B-1----:R-:W-:Y:S01]  /*105d0*/  IMAD.MOV.U32 R3, RZ, RZ, 0x6000 ;  /* 0x00006000ff037424 */ /* 0x002fe200078e00ff */
[----:B------:R-:W-:-:S04]  /*105e0*/  LEA R2, R19, UR42, 0x3 ;  /* 0x0000002a13027c11 */ /* 0x000fc8000f8e18ff */
[----:B------:R2:W-:Y:S07]  /*105f0*/  SYNCS.ARRIVE.TRANS64 RZ, [R2+URZ+0x2d850], R3 ;  /* 0x02d8500302ff79a7 */ /* 0x0005ee000800003f */
[----:B------:R-:W-:Y:S05]  /*10600*/  @!P2 BRA `(.L_x_9032) ;  /* 0x000000000004a947 */ /* 0x000fea0003800000 */
[----:B------:R-:W-:Y:S01]  /*10610*/  BPT.TRAP 0x1 ;  /* 0x000000040000795c */ /* 0x000fe20000300000 */
.L_x_9032:
        /* <DEDUP_REMOVED lines=14> */
[----:B------:R-:W-:Y:S02]  /*10700*/  USHF.L.U32 UR11, UR11, 0x7, URZ ;  /* 0x000000070b0b7899 */ /* 0x000fe4000800063f */
[----:B------:R-:W-:Y:S02]  /*10710*/  UIADD3 UR8, UR15, 0x400, URZ ;  /* 0x000004000f087890 */ /* 0x000fe4000fffe03f */
[----:B------:R-:W-:Y:S02]  /*10720*/  UIADD3 UR9, UR9, 0x2d850, URZ ;  /* 0x0002d85009097890 */ /* 0x000fe4000fffe03f */
        /* <DEDUP_REMOVED lines=11> */
.L_x_9027:
[----:B------:R-:W-:Y:S05]  /*107e0*/  BSYNC B0 ;  /* 0x0000000000007941 */ /* 0x000fea0003800000 */
.L_x_9026:
[----:B------:R-:W-:Y:S01]  /*107f0*/  UIADD3 UR4, UR44, -0x3, URZ ;  /* 0xfffffffd2c047890 */ /* 0x000fe2000fffe03f */
[----:B------:R-:W-:Y:S02]  /*10800*/  IMAD.MOV.U32 R19, RZ, RZ, R12 ;  /* 0x000000ffff137224 */ /* 0x000fe400078e000c */
[----:B------:R-:W-:-:S03]  /*10810*/  IMAD.MOV.U32 R18, RZ, RZ, R13 ;  /* 0x000000ffff127224 */ /* 0x000fc600078e000d */
[----:B------:R-:W-:-:S07]  /*10820*/  IMAD.U32 R11, RZ, RZ, UR4 ;  /* 0x00000004ff0b7e24 */ /* 0x000fce000f8e00ff */
.L_x_9025:
[----:B------:R-:W-:Y:S01]  /*10830*/  ULOP3.LUT UR4, URZ, UR44, URZ, 0x33, !UPT ;  /* 0x0000002c3f047292 */ /* 0x000fe2000f8e333f */
[----:B------:R-:W-:Y:S01]  /*10840*/  VIADD R10, R10, 0xfffffffe ;  /* 0xfffffffe0a0a7836 */ /* 0x000fe20000000000 */
[----:B------:R-:W-:Y:S04]  /*10850*/  BSSY B0, `(.L_x_9024) ;  /* 0x00000da000007945 */ /* 0x000fe80003800000 */
[----:B------:R-:W-:-:S13]  /*10860*/  ISETP.NE.AND P2, PT, R10, UR4, PT ;  /* 0x000000040a007c0c */ /* 0x000fda000bf45270 */
[----:B------:R-:W-:Y:S05]  /*10870*/  @!P2 BRA `(.L_x_9033) ;  /* 0x0000000c005ca947 */ /* 0x000fea0003800000 */
[----:B-12---:R-:W-:-:S07]  /*10880*/  IMAD.MOV.U32 R2, RZ, RZ, R9 ;  /* 0x000000ffff027224 */ /* 0x006fce00078e0009 */
.L_x_9048:
        /* <DEDUP_REMOVED lines=11> */
[----:B------:R-:W-:Y:S02]  /*10940*/  IMAD.MOV.U32 R13, RZ, RZ, R11 ;  /* 0x000000ffff0d7224 */ /* 0x000fe400078e000b */
[----:B------:R-:W-:-:S04]  /*10950*/  IMAD R15, R8, UR40, RZ ;  /* 0x00000028080f7c24 */ /* 0x000fc8000f8e02ff */
[----:B------:R-:W-:Y:S01]  /*10960*/  IMAD R15, R0, UR41, R15 ;  /* 0x00000029000f7c24 */ /* 0x000fe2000f8e020f */
[----:B------:R-:W2:Y:S01]  /*10970*/  LDC.64 R2, c[0x0][0x3f8] ;  /* 0x0000fe00ff027b82 */ /* 0x000ea20000000a00 */
        /* <DEDUP_REMOVED lines=13> */
.L_x_9036:
[----:B------:R-:W-:Y:S02]  /*10a50*/  LEA R4, R10, UR42, 0x3 ;  /* 0x0000002a0a047c11 */ /* 0x000fe4000f8e18ff */
[----:B-1----:R-:W-:Y:S02]  /*10a60*/  SHF.L.U32 R3, R12, 0x1f, RZ ;  /* 0x0000001f0c037819 */ /* 0x002fe400000006ff */
[----:B------:R-:W-:Y:S02]  /*10a70*/  ISETP.NE.AND P2, PT, R17, RZ, PT ;  /* 0x000000ff1100720c */ /* 0x000fe40003f45270 */
[----:B------:R-:W1:Y:S02]  /*10a80*/  SYNCS.PHASECHK.TRANS64.TRYWAIT P3, [R4+URZ+0x2d840], R3 ;  /* 0x02d84003040075a7 */ /* 0x000e64000806017f */
[----:B-1----:R-:W-:Y:S09]  /*10a90*/  @!P3 BRA `(.L_x_9037) ;  /* 0x00000018003cb947 */ /* 0x002ff20003800000 */
.L_x_9076:
[----:B------:R-:W-:Y:S05]  /*10aa0*/  @P2 BRA `(.L_x_9038) ;  /* 0x0000000000142947 */ /* 0x000fea0003800000 */
[----:B------:R-:W-:Y:S01]  /*10ab0*/  ISETP.NE.AND P3, PT, R23, RZ, PT ;  /* 0x000000ff1700720c */ /* 0x000fe20003f65270 */
[----:B-1----:R-:W-:-:S04]  /*10ac0*/  IMAD.MOV.U32 R3, RZ, RZ, 0x6000 ;  /* 0x00006000ff037424 */ /* 0x002fc800078e00ff */
[----:B------:R2:W-:Y:S08]  /*10ad0*/  SYNCS.ARRIVE.TRANS64 RZ, [R4+URZ+0x2d830], R3 ;  /* 0x02d8300304ff79a7 */ /* 0x0005f0000800003f */
[----:B------:R-:W-:Y:S05]  /*10ae0*/  @!P3 BRA `(.L_x_9038) ;  /* 0x000000000004b947 */ /* 0x000fea0003800000 */
[----:B------:R-:W-:Y:S01]  /*10af0*/  BPT.TRAP 0x1 ;  /* 0x000000040000795c */ /* 0x000fe20000300000 */
.L_x_9038:
        /* <DEDUP_REMOVED lines=16> */
[----:B-12---:R-:W-:Y:S01]  /*10c00*/  LEA R3, R19, UR19, 0x3 ;  /* 0x0000001313037c11 */ /* 0x006fe2000f8e18ff */
        /* <DEDUP_REMOVED lines=14> */
.L_x_9077:
[----:B------:R-:W-:Y:S05]  /*10cf0*/  @P2 BRA `(.L_x_9040) ;  /* 0x0000000000142947 */ /* 0x000fea0003800000 */
[----:B------:R-:W-:Y:S01]  /*10d00*/  ISETP.NE.AND P2, PT, R23, RZ, PT ;  /* 0x000000ff1700720c */ /* 0x000fe20003f45270 */
[----:B------:R-:W-:-:S04]  /*10d10*/  IMAD.MOV.U32 R4, RZ, RZ, 0x6000 ;  /* 0x00006000ff047424 */ /* 0x000fc800078e00ff */
[----:B------:R2:W-:Y:S08]  /*10d20*/  SYNCS.ARRIVE.TRANS64 RZ, [R3+URZ+0x50], R4 ;  /* 0x0000500403ff79a7 */ /* 0x0005f0000800003f */
[----:B------:R-:W-:Y:S05]  /*10d30*/  @!P2 BRA `(.L_x_9040) ;  /* 0x000000000004a947 */ /* 0x000fea0003800000 */
[----:B------:R-:W-:Y:S01]  /*10d40*/  BPT.TRAP 0x1 ;  /* 0x000000040000795c */ /* 0x000fe20000300000 */
.L_x_9040:
        /* <DEDUP_REMOVED lines=29> */
.L_x_9035:
[----:B------:R-:W-:Y:S05]  /*10f20*/  BSYNC B1 ;  /* 0x0000000000017941 */ /* 0x000fea0003800000 */
.L_x_9034:
[----:B------:R-:W-:Y:S01]  /*10f30*/  VIADD R19, R10, 0x1 ;  /* 0x000000010a137836 */ /* 0x000fe20000000000 */
[----:B------:R-:W-:Y:S01]  /*10f40*/  BSSY B1, `(.L_x_9041) ;  /* 0x0000067000017945 */ /* 0x000fe20003800000 */
[----:B------:R-:W-:-:S03]  /*10f50*/  VIADD R13, R11, 0xffffffff ;  /* 0xffffffff0b0d7836 */ /* 0x000fc60000000000 */
[----:B------:R-:W-:-:S04]  /*10f60*/  ISETP.NE.AND P2, PT, R19, 0x2, PT ;  /* 0x000000021300780c */ /* 0x000fc80003f45270 */
[----:B-12---:R-:W-:Y:S02]  /*10f70*/  SEL R3, RZ, 0x1, P2 ;  /* 0x00000001ff037807 */ /* 0x006fe40001000000 */
        /* <DEDUP_REMOVED lines=9> */
[----:B-1----:R-:W-:-:S13]  /*11010*/  ISETP.NE.AND P2, PT, R14, 0x1, PT ;  /* 0x000000010e00780c */ /* 0x002fda0003f45270 */
[----:B------:R-:W1:Y:S02]  /*11020*/  @P2 LDC.64 R2, c[0x0][0x420] ;  /* 0x00010800ff022b82 */ /* 0x000e640000000a00 */
[----:B-1----:R-:W-:-:S05]  /*11030*/  @P2 IMAD.HI.U32 R2, R13, R2, RZ ;  /* 0x000000020d022227 */ /* 0x002fca00078e00ff */
[----:B------:R-:W-:Y:S02]  /*11040*/  @P2 SHF.R.U32.HI R15, RZ, R3, R2 ;  /* 0x00000003ff0f2219 */ /* 0x000fe40000011602 */
[----:B------:R-:W1:Y:S02]  /*11050*/  LDC.64 R2, c[0x0][0x3f8] ;  /* 0x0000fe00ff027b82 */ /* 0x000e640000000a00 */
[--C-:B------:R-:W-:Y:S01]  /*11060*/  SHF.R.S32.HI R5, RZ, 0x1f, R15.reuse ;  /* 0x0000001fff057819 */ /* 0x100fe2000001140f */
[----:B------:R-:W-:-:S04]  /*11070*/  IMAD.MOV.U32 R4, RZ, RZ, R15 ;  /* 0x000000ffff047224 */ /* 0x000fc800078e000f */
[----:B------:R-:W-:-:S04]  /*11080*/  IMAD.WIDE.U32 R4, R0, UR40, R4 ;  /* 0x0000002800047c25 */ /* 0x000fc8000f8e0004 */
[----:B------:R-:W-:Y:S01]  /*11090*/  IMAD.IADD R5, R21, 0x1, R5 ;  /* 0x0000000115057824 */ /* 0x000fe200078e0205 */
[----:B-1----:R-:W-:-:S04]  /*110a0*/  LEA R2, P2, R4, R2, 0x2 ;  /* 0x0000000204027211 */ /* 0x002fc800078410ff */
[----:B------:R-:W-:-:S05]  /*110b0*/  LEA.HI.X R3, R4, R3, R5, 0x2, P2 ;  /* 0x0000000304037211 */ /* 0x000fca00010f1405 */
[----:B------:R1:W5:Y:S01]  /*110c0*/  LDG.E R2, desc[UR50][R2.64] ;  /* 0x0000003202027981 */ /* 0x000362000c1e1900 */
[----:B------:R-:W-:-:S04]  /*110d0*/  IMAD.MOV R4, RZ, RZ, -R15 ;  /* 0x000000ffff047224 */ /* 0x000fc800078e0a0f */
[----:B------:R-:W-:-:S07]  /*110e0*/  IMAD R14, R14, R4, R13 ;  /* 0x000000040e0e7224 */ /* 0x000fce00078e020d */
.L_x_9043:
[----:B-1----:R-:W-:Y:S02]  /*110f0*/  LEA R3, R19, UR42, 0x3 ;  /* 0x0000002a13037c11 */ /* 0x002fe4000f8e18ff */
[----:B------:R-:W-:Y:S02]  /*11100*/  SHF.L.U32 R4, R18, 0x1f, RZ ;  /* 0x0000001f12047819 */ /* 0x000fe400000006ff */
[----:B------:R-:W-:Y:S02]  /*11110*/  ISETP.NE.AND P2, PT, R17, RZ, PT ;  /* 0x000000ff1100720c */ /* 0x000fe40003f45270 */
[----:B------:R-:W1:Y:S02]  /*11120*/  SYNCS.PHASECHK.TRANS64.TRYWAIT P3, [R3+URZ+0x2d840], R4 ;  /* 0x02d84004030075a7 */ /* 0x000e64000806017f */
[----:B-1----:R-:W-:Y:S09]  /*11130*/  @!P3 BRA `(.L_x_9044) ;  /* 0x0000001000bcb947 */ /* 0x002ff20003800000 */
.L_x_9078:
[----:B------:R-:W-:Y:S05]  /*11140*/  @P2 BRA `(.L_x_9045) ;  /* 0x0000000000142947 */ /* 0x000fea0003800000 */
[----:B------:R-:W-:Y:S01]  /*11150*/  ISETP.NE.AND P3, PT, R23, RZ, PT ;  /* 0x000000ff1700720c */ /* 0x000fe20003f65270 */
[----:B-1----:R-:W-:-:S04]  /*11160*/  IMAD.MOV.U32 R4, RZ, RZ, 0x6000 ;  /* 0x00006000ff047424 */ /* 0x002fc800078e00ff */
[----:B------:R2:W-:Y:S08]  /*11170*/  SYNCS.ARRIVE.TRANS64 RZ, [R3+URZ+0x2d830], R4 ;  /* 0x02d8300403ff79a7 */ /* 0x0005f0000800003f */
[----:B------:R-:W-:Y:S05]  /*11180*/  @!P3 BRA `(.L_x_9045) ;  /* 0x000000000004b947 */ /* 0x000fea0003800000 */
[----:B------:R-:W-:Y:S01]  /*11190*/  BPT.TRAP 0x1 ;  /* 0x000000040000795c */ /* 0x000fe20000300000 */
.L_x_9045:
        /* <DEDUP_REMOVED lines=16> */
[----:B------:R-:W-:Y:S02]  /*112a0*/  USHF.L.U32 UR11, UR11, 0x7, URZ ;  /* 0x000000070b0b7899 */ /* 0x000fe4000800063f */
        /* <DEDUP_REMOVED lines=14> */
.L_x_9079:
[----:B------:R-:W-:Y:S05]  /*11390*/  @P2 BRA `(.L_x_9047) ;  /* 0x0000000000142947 */ /* 0x000fea0003800000 */
[----:B------:R-:W-:Y:S01]  /*113a0*/  ISETP.NE.AND P2, PT, R23, RZ, PT ;  /* 0x000000ff1700720c */ /* 0x000fe20003f45270 */
[----:B------:R-:W-:-:S04]  /*113b0*/  IMAD.MOV.U32 R4, RZ, RZ, 0x6000 ;  /* 0x00006000ff047424 */ /* 0x000fc800078e00ff */
[----:B------:R2:W-:Y:S08]  /*113c0*/  SYNCS.ARRIVE.TRANS64 RZ, [R3+URZ+0x50], R4 ;  /* 0x0000500403ff79a7 */ /* 0x0005f0000800003f */
[----:B------:R-:W-:Y:S05]  /*113d0*/  @!P2 BRA `(.L_x_9047) ;  /* 0x000000000004a947 */ /* 0x000fea0003800000 */
[----:B------:R-:W-:Y:S01]  /*113e0*/  BPT.TRAP 0x1 ;  /* 0x000000040000795c */ /* 0x000fe20000300000 */
.L_x_9047:
        /* <DEDUP_REMOVED lines=28> */
.L_x_9042:
[----:B------:R-:W-:Y:S05]  /*115b0*/  BSYNC B1 ;  /* 0x0000000000017941 */ /* 0x000fea0003800000 */
.L_x_9041:
[----:B------:R-:W-:Y:S01]  /*115c0*/  ISETP.GT.AND P2, PT, R13, UR43, PT ;  /* 0x0000002b0d007c0c */ /* 0x000fe2000bf44270 */
[----:B------:R-:W-:-:S12]  /*115d0*/  VIADD R11, R11, 0xfffffffe ;  /* 0xfffffffe0b0b7836 */ /* 0x000fd80000000000 */
[----:B------:R-:W-:Y:S05]  /*115e0*/  @P2 BRA `(.L_x_9048) ;  /* 0xfffffff000a82947 */ /* 0x000fea000383ffff */
.L_x_9033:
[----:B------:R-:W-:Y:S05]  /*115f0*/  BSYNC B0 ;  /* 0x0000000000007941 */ /* 0x000fea0003800000 */
.L_x_9024:
[----:B------:R-:W-:Y:S04]  /*11600*/  BSSY B0, `(.L_x_9049) ;  /* 0x000000e000007945 */ /* 0x000fe80003800000 */
[----:B------:R-:W-:Y:S05]  /*11610*/  @P1 BRA `(.L_x_9050) ;  /* 0x0000000000301947 */ /* 0x000fea0003800000 */
[----:B------:R-:W3:Y:S01]  /*11620*/  S2R R11, SR_LANEID ;  /* 0x00000000000b7919 */ /* 0x000ee20000000000 */
[----:B------:R-:W-:Y:S01]  /*11630*/  VOTEU.ANY UR4, UPT, PT ;  /* 0x0000000000047886 */ /* 0x000fe200038e0100 */
[----:B-12---:R-:W1:Y:S01]  /*11640*/  LDC.64 R2, c[0x0][0xdf0] ;  /* 0x00037c00ff027b82 */ /* 0x006e620000000a00 */
[----:B------:R-:W3:Y:S08]  /*11650*/  FLO.U32 R0, UR4 ;  /* 0x0000000400007d00 */ /* 0x000ef000080e0000 */
[----:B------:R-:W1:Y:S01]  /*11660*/  POPC R5, UR4 ;  /* 0x0000000400057d09 */ /* 0x000e620008000000 */
[----:B---3--:R-:W-:-:S13]  /*11670*/  ISETP.EQ.U32.AND P0, PT, R0, R11, PT ;  /* 0x0000000b0000720c */ /* 0x008fda0003f02070 */
[----:B-1----:R-:W2:Y:S01]  /*11680*/  @P0 ATOMG.E.ADD.STRONG.GPU PT, R3, desc[UR50][R2.64], R5 ;  /* 0x00000005020309a8 */ /* 0x002ea200081ee1f2 */
[----:B------:R-:W1:Y:S02]  /*11690*/  S2R R4, SR_LTMASK ;  /* 0x0000000000047919 */ /* 0x000e640000003900 */
[----:B-1----:R-:W-:-:S04]  /*116a0*/  LOP3.LUT R4, R4, UR4, RZ, 0xc0, !PT ;  /* 0x0000000404047c12 */ /* 0x002fc8000f8ec0ff */
[----:B------:R-:W1:Y:S01]  /*116b0*/  POPC R11, R4 ;  /* 0x00000004000b7309 */ /* 0x000e620000000000 */
[----:B--2---:R-:W1:Y:S02]  /*116c0*/  SHFL.IDX PT, R0, R3, R0, 0x1f ;  /* 0x00001f0003007589 */ /* 0x004e6400000e0000 */
[----:B-1----:R-:W-:-:S07]  /*116d0*/  IADD3 R22, R0, UR45, R11 ;  /* 0x0000002d00167c10 */ /* 0x002fce000fffe00b */
.L_x_9050:
[----:B------:R-:W-:Y:S05]  /*116e0*/  BSYNC B0 ;  /* 0x0000000000007941 */ /* 0x000fea0003800000 */
.L_x_9049:
[----:B------:R-:W-:Y:S04]  /*116f0*/  BSSY B0, `(.L_x_9051) ;  /* 0x0000028000007945 */ /* 0x000fe80003800000 */
[----:B------:R-:W-:Y:S05]  /*11700*/  @!P6 BRA `(.L_x_9052) ;  /* 0x000000000098e947 */ /* 0x000fea0003800000 */
[----:B-12---:R-:W-:Y:S02]  /*11710*/  LEA R3, R19, UR42, 0x3 ;  /* 0x0000002a13037c11 */ /* 0x006fe4000f8e18ff */
[----:B------:R-:W-:Y:S02]  /*11720*/  SHF.L.U32 R0, R18, 0x1f, RZ ;  /* 0x0000001f12007819 */ /* 0x000fe400000006ff */
[----:B------:R-:W-:Y:S02]  /*11730*/  ISETP.NE.AND P1, PT, R17, RZ, PT ;  /* 0x000000ff1100720c */ /* 0x000fe40003f25270 */
[----:B------:R-:W1:Y:S02]  /*11740*/  SYNCS.PHASECHK.TRANS64.TRYWAIT P0, [R3+URZ+0x2d860], R0 ;  /* 0x02d86000030075a7 */ /* 0x000e64000800017f */
[----:B-1----:R-:W-:Y:S09]  /*11750*/  @!P0 BRA `(.L_x_9053) ;  /* 0x0000000c005c8947 */ /* 0x002ff20003800000 */
.L_x_9080:
[----:B------:R-:W-:Y:S05]  /*11760*/  @P1 BRA `(.L_x_9054) ;  /* 0x0000000000141947 */ /* 0x000fea0003800000 */
[----:B------:R-:W-:Y:S01]  /*11770*/  ISETP.NE.AND P0, PT, R23, RZ, PT ;  /* 0x000000ff1700720c */ /* 0x000fe20003f05270 */
[----:B-1----:R-:W-:-:S04]  /*11780*/  IMAD.MOV.U32 R0, RZ, RZ, 0x6000 ;  /* 0x00006000ff007424 */ /* 0x002fc800078e00ff */
[----:B------:R2:W-:Y:S08]  /*11790*/  SYNCS.ARRIVE.TRANS64 RZ, [R3+URZ+0x2d850], R0 ;  /* 0x02d8500003ff79a7 */ /* 0x0005f0000800003f */
[----:B------:R-:W-:Y:S05]  /*117a0*/  @!P0 BRA `(.L_x_9054) ;  /* 0x0000000000048947 */ /* 0x000fea0003800000 */
[----:B------:R-:W-:Y:S01]  /*117b0*/  BPT.TRAP 0x1 ;  /* 0x000000040000795c */ /* 0x000fe20000300000 */
.L_x_9054:
        /* <DEDUP_REMOVED lines=27> */
.L_x_9052:
[----:B------:R-:W-:Y:S05]  /*11970*/  BSYNC B0 ;  /* 0x0000000000007941 */ /* 0x000fea0003800000 */
.L_x_9051:
[----:B------:R-:W-:Y:S02]  /*11980*/  VIADD R19, R19, 0x1 ;  /* 0x0000000113137836 */ /* 0x000fe40000000000 */
[----:B--2---:R-:W-:-:S03]  /*11990*/  IMAD.MOV.U32 R13, RZ, RZ, R22 ;  /* 0x000000ffff0d7224 */ /* 0x004fc600078e0016 */
[----:B------:R-:W-:-:S04]  /*119a0*/  ISETP.NE.AND P0, PT, R19, 0x2, PT ;  /* 0x000000021300780c */ /* 0x000fc80003f05270 */
[----:B-1----:R-:W-:Y:S02]  /*119b0*/  SEL R3, RZ, 0x1, P0 ;  /* 0x00000001ff037807 */ /* 0x002fe40000000000 */
[----:B------:R-:W-:Y:S02]  /*119c0*/  SEL R19, R19, RZ, P0 ;  /* 0x000000ff13137207 */ /* 0x000fe40000000000 */
[----:B------:R-:W-:-:S07]  /*119d0*/  LOP3.LUT R18, R18, R3, RZ, 0x3c, !PT ;  /* 0x0000000312127212 */ /* 0x000fce00078e3cff */
.L_x_9013:
[----:B------:R-:W-:Y:S05]  /*119e0*/  BSYNC B6 ;  /* 0x0000000000067941 */ /* 0x000fea0003800000 */
.L_x_9011:
[----:B------:R-:W-:-:S03]  /*119f0*/  UMOV UR4, 0xffffffff ;  /* 0xffffffff00047882 */ /* 0x000fc60000000000 */
[----:B------:R-:W-:Y:S05]  /*11a00*/  BRA.DIV UR4, `(.L_x_9055) ;  /* 0x0000000a04c47947 */ /* 0x000fea000b800000 */
[----:B------:R1:W2:Y:S02]  /*11a10*/  SHFL.IDX PT, R14, R13, RZ, 0x1f ;  /* 0x00001fff0d0e7589 */ /* 0x0002a400000e0000 */
.L_x_9083:
        /* <DEDUP_REMOVED lines=12> */
.L_x_9002:
[----:B------:R-:W2:Y:S01]  /*11ae0*/  S2R R3, SR_CgaCtaId ;  /* 0x0000000000037919 */ /* 0x000ea20000008800 */
[----:B------:R-:W-:Y:S01]  /*11af0*/  UIADD3 UR47, UR47, 0x1, URZ ;  /* 0x000000012f2f7890 */ /* 0x000fe2000fffe03f */
[----:B------:R-:W-:-:S03]  /*11b00*/  MOV R0, 0x400 ;  /* 0x0000040000007802 */ /* 0x000fc60000000f00 */
[----:B------:R-:W-:-:S04]  /*11b10*/  ULEA.HI UR4, UR47, UR47, URZ, 0x1 ;  /* 0x0000002f2f047291 */ /* 0x000fc8000f8f083f */
[----:B------:R-:W-:-:S04]  /*11b20*/  ULOP3.LUT UR4, UR4, 0xfffffffe, URZ, 0xc0, !UPT ;  /* 0xfffffffe04047892 */ /* 0x000fc8000f8ec03f */
[----:B------:R-:W-:-:S06]  /*11b30*/  UIADD3 UR4, UR47, -UR4, URZ ;  /* 0x800000042f047290 */ /* 0x000fcc000fffe03f */
[----:B------:R-:W-:Y:S01]  /*11b40*/  IMAD.U32 R2, RZ, RZ, UR4 ;  /* 0x00000004ff027e24 */ /* 0x000fe2000f8e00ff */
[----:B--2---:R-:W-:-:S04]  /*11b50*/  LEA R9, R3, R0, 0x18 ;  /* 0x0000000003097211 */ /* 0x004fc800078ec0ff */
[----:B------:R-:W-:-:S04]  /*11b60*/  SHF.L.U32 R0, R2, 0x1f, RZ ;  /* 0x0000001f02007819 */ /* 0x000fc800000006ff */
[----:B------:R-:W2:Y:S02]  /*11b70*/  SYNCS.PHASECHK.TRANS64.TRYWAIT P0, [R9+URZ+0x2d820], R0 ;  /* 0x02d82000090075a7 */ /* 0x000ea4000800017f */
[----:B--2---:R-:W-:Y:S05]  /*11b80*/  @!P0 BRA `(.L_x_9057) ;  /* 0x0000000800888947 */ /* 0x004fea0003800000 */
.L_x_9084:
[----:B------:R-:W3:Y:S02]  /*11b90*/  SHFL.IDX PT, R16, R16, RZ, 0x1f ;  /* 0x00001fff10107589 */ /* 0x000ee400000e0000 */
[----:B---3--:R-:W-:-:S13]  /*11ba0*/  ISETP.NE.AND P0, PT, R16, RZ, PT ;  /* 0x000000ff1000720c */ /* 0x008fda0003f05270 */
[----:B------:R-:W-:Y:S05]  /*11bb0*/  @P0 EXIT ;  /* 0x000000000000094d */ /* 0x000fea0003800000 */
[----:B------:R-:W-:Y:S01]  /*11bc0*/  ELECT P0, URZ, PT ;  /* 0x00000000003f782f */ /* 0x000fe20003800000 */
[----:B------:R-:W-:-:S12]  /*11bd0*/  BSSY B0, `(.L_x_9058) ;  /* 0x0000020000007945 */ /* 0x000fd80003800000 */
[----:B------:R-:W-:Y:S05]  /*11be0*/  @!P0 BRA `(.L_x_9059) ;  /* 0x0000000000788947 */ /* 0x000fea0003800000 */
[----:B------:R-:W-:-:S06]  /*11bf0*/  ULOP3.LUT UR4, UR46, 0x2, URZ, 0xfc, !UPT ;  /* 0x000000022e047892 */ /* 0x000fcc000f8efc3f */
[----:B--2---:R-:W-:-:S05]  /*11c00*/  IMAD.U32 R0, RZ, RZ, UR4 ;  /* 0x00000004ff007e24 */ /* 0x004fca000f8e00ff */
[----:B------:R-:W-:-:S13]  /*11c10*/  ISETP.NE.AND P2, PT, R0, 0x3, PT ;  /* 0x000000030000780c */ /* 0x000fda0003f45270 */
[----:B------:R-:W-:Y:S05]  /*11c20*/  @!P2 BRA `(.L_x_9060) ;  /* 0x000000000004a947 */ /* 0x000fea0003800000 */
[----:B------:R-:W-:Y:S01]  /*11c30*/  BPT.TRAP 0x1 ;  /* 0x000000040000795c */ /* 0x000fe20000300000 */
.L_x_9060:
        /* <DEDUP_REMOVED lines=12> */
.L_x_9085:
[----:B------:R-:W3:Y:S02]  /*11d00*/  SYNCS.PHASECHK.TRANS64.TRYWAIT P0, [R3+URZ], R2 ;  /* 0x00000002030075a7 */ /* 0x000ee4000800017f */
[----:B---3--:R-:W-:Y:S05]  /*11d10*/  @!P0 BRA `(.L_x_9062) ;  /* 0x00000008004c8947 */ /* 0x008fea0003800000 */
.L_x_9086:
[----:B------:R-:W-:Y:S05]  /*11d20*/  @!P2 BRA `(.L_x_9063) ;  /* 0x000000000004a947 */ /* 0x000fea0003800000 */
[----:B------:R-:W-:Y:S01]  /*11d30*/  BPT.TRAP 0x1 ;  /* 0x000000040000795c */ /* 0x000fe20000300000 */
.L_x_9063:
[----:B------:R-:W-:-:S04]  /*11d40*/  VIADD R0, R9, 0x2d860 ;  /* 0x0002d86009007836 */ /* 0x000fc80000000000 */
[----:B------:R-:W-:-:S04]  /*11d50*/  IMAD R19, R19, 0x8, R0 ;  /* 0x0000000813137824 */ /* 0x000fc800078e0200 */
[----:B------:R-:W4:Y:S02]  /*11d60*/  SYNCS.PHASECHK.TRANS64.TRYWAIT P0, [R19+URZ], R4 ;  /* 0x00000004130075a7 */ /* 0x000f24000800017f */
[----:B----4-:R-:W-:Y:S05]  /*11d70*/  @!P0 BRA `(.L_x_9064) ;  /* 0x0000000800488947 */ /* 0x010fea0003800000 */
.L_x_9087:
[----:B------:R-:W-:-:S07]  /*11d80*/  IMAD R7, R7, 0x8, R0 ;  /* 0x0000000807077824 */ /* 0x000fce00078e0200 */
.L_x_9065:
[----:B------:R1:W1:Y:S02]  /*11d90*/  SYNCS.PHASECHK.TRANS64.TRYWAIT P0, [R7+URZ], R2 ;  /* 0x00000002070075a7 */ /* 0x000264000800017f */
[----:B-1----:R-:W-:Y:S05]  /*11da0*/  @!P0 NANOSLEEP.SYNCS 0x989680 ;  /* 0x009896800000895d */ /* 0x002fea0003900000 */
[----:B------:R-:W1:Y:S02]  /*11db0*/  @!P0 SYNCS.PHASECHK.TRANS64 P0, [R7+URZ], R2 ;  /* 0x00000002070085a7 */ /* 0x000e64000800007f */
[----:B-1----:R-:W-:Y:S05]  /*11dc0*/  @!P0 BRA `(.L_x_9065) ;  /* 0xfffffffc00f08947 */ /* 0x002fea000383ffff */
.L_x_9059:
[----:B------:R-:W-:Y:S05]  /*11dd0*/  BSYNC B0 ;  /* 0x0000000000007941 */ /* 0x000fea0003800000 */
.L_x_9058:
[----:B------:R-:W-:Y:S05]  /*11de0*/  EXIT ;  /* 0x000000000000794d */ /* 0x000fea0003800000 */
.L_x_8923:
[----:B-1----:R-:W-:-:S04]  /*11df0*/  IMAD.U32 R3, RZ, RZ, UR39 ;  /* 0x00000027ff037e24 */ /* 0x002fc8000f8e00ff */
[----:B------:R1:W2:Y:S03]  /*11e00*/  SYNCS.PHASECHK.TRANS64.TRYWAIT P1, [R3+URZ+0x2d800], R0 ;  /* 0x02d80000030075a7 */ /* 0x0002a6000802017f */
[----:B--2---:R-:W-:Y:S05]  /*11e10*/  @!P1 NANOSLEEP.SYNCS 0x989680 ;  /* 0x009896800000995d */ /* 0x004fea0003900000 */
[----:B------:R-:W2:Y:S02]  /*11e20*/  @!P1 SYNCS.PHASECHK.TRANS64 P1, [R3+URZ+0x2d800], R0 ;  /* 0x02d80000030095a7 */ /* 0x000ea4000802007f */
[----:B--2---:R-:W-:Y:S05]  /*11e30*/  @!P1 BRA `(.L_x_8923) ;  /* 0xfffffffc00ec9947 */ /* 0x004fea000383ffff */
[----:B------:R-:W-:Y:S05]  /*11e40*/  BRA `(.L_x_9066) ;  /* 0xfffffefc00147947 */ /* 0x000fea000383ffff */
.L_x_8927:
[----:B--2---:R2:W3:Y:S02]  /*11e50*/  SYNCS.PHASECHK.TRANS64.TRYWAIT P2, [R7+URZ+0x2d830], R0 ;  /* 0x02d83000070075a7 */ /* 0x0044e4000804017f */
[----:B---3--:R-:W-:Y:S05]  /*11e60*/  @!P2 NANOSLEEP.SYNCS 0x989680 ;  /* 0x009896800000a95d */ /* 0x008fea0003900000 */
[----:B------:R-:W3:Y:S02]  /*11e70*/  @!P2 SYNCS.PHASECHK.TRANS64 P2, [R7+URZ+0x2d830], R0 ;  /* 0x02d830000700a5a7 */ /* 0x000ee4000804007f */
[----:B---3--:R-:W-:Y:S05]  /*11e80*/  @!P2 BRA `(.L_x_8927) ;  /* 0xfffffffc00f0a947 */ /* 0x008fea000383ffff */
[----:B------:R-:W-:Y:S05]  /*11e90*/  BRA `(.L_x_8926) ;  /* 0xfffffefc00347947 */ /* 0x000fea000383ffff */
.L_x_8943:
[----:B---3--:R-:W-:-:S04]  /*11ea0*/  IMAD.U32 R11, RZ, RZ, UR6 ;  /* 0x00000006ff0b7e24 */ /* 0x008fc8000f8e00ff */
[----:B------:R3:W4:Y:S03]  /*11eb0*/  SYNCS.PHASECHK.TRANS64.TRYWAIT P2, [R11+URZ+0x2d830], R10 ;  /* 0x02d8300a0b0075a7 */ /* 0x000726000804017f */
[----:B----4-:R-:W-:Y:S05]  /*11ec0*/  @!P2 NANOSLEEP.SYNCS 0x989680 ;  /* 0x009896800000a95d */ /* 0x010fea0003900000 */
[----:B------:R-:W4:Y:S02]  /*11ed0*/  @!P2 SYNCS.PHASECHK.TRANS64 P2, [R11+URZ+0x2d830], R10 ;  /* 0x02d8300a0b00a5a7 */ /* 0x000f24000804007f */
[----:B----4-:R-:W-:Y:S05]  /*11ee0*/  @!P2 BRA `(.L_x_8943) ;  /* 0xfffffffc00eca947 */ /* 0x010fea000383ffff */
[----:B------:R-:W-:Y:S05]  /*11ef0*/  BRA `(.L_x_8940) ;  /* 0xffffff2c00f07947 */ /* 0x000fea000383ffff */
.L_x_8947:
[----:B--2---:R-:W-:-:S04]  /*11f00*/  IMAD.U32 R11, RZ, RZ, UR6 ;  /* 0x00000006ff0b7e24 */ /* 0x004fc8000f8e00ff */
[----:B------:R2:W3:Y:S03]  /*11f10*/  SYNCS.PHASECHK.TRANS64.TRYWAIT P2, [R11+URZ+0x2d850], R10 ;  /* 0x02d8500a0b0075a7 */ /* 0x0004e6000804017f */
[----:B---3--:R-:W-:Y:S05]  /*11f20*/  @!P2 NANOSLEEP.SYNCS 0x989680 ;  /* 0x009896800000a95d */ /* 0x008fea0003900000 */
[----:B------:R-:W3:Y:S02]  /*11f30*/  @!P2 SYNCS.PHASECHK.TRANS64 P2, [R11+URZ+0x2d850], R10 ;  /* 0x02d8500a0b00a5a7 */ /* 0x000ee4000804007f */
[----:B---3--:R-:W-:Y:S05]  /*11f40*/  @!P2 BRA `(.L_x_8947) ;  /* 0xfffffffc00eca947 */ /* 0x008fea000383ffff */
[----:B------:R-:W-:Y:S05]  /*11f50*/  BRA `(.L_x_8944) ;  /* 0xffffff3000887947 */ /* 0x000fea000383ffff */
.L_x_8964:
[----:B--2---:R-:W-:-:S04]  /*11f60*/  IMAD.U32 R12, RZ, RZ, UR6 ;  /* 0x00000006ff0c7e24 */ /* 0x004fc8000f8e00ff */
[----:B------:R2:W3:Y:S03]  /*11f70*/  SYNCS.PHASECHK.TRANS64.TRYWAIT P2, [R12+URZ+0x2d830], R7 ;  /* 0x02d830070c0075a7 */ /* 0x0004e6000804017f */
[----:B---3--:R-:W-:Y:S05]  /*11f80*/  @!P2 NANOSLEEP.SYNCS 0x989680 ;  /* 0x009896800000a95d */ /* 0x008fea0003900000 */
[----:B------:R-:W3:Y:S02]  /*11f90*/  @!P2 SYNCS.PHASECHK.TRANS64 P2, [R12+URZ+0x2d830], R7 ;  /* 0x02d830070c00a5a7 */ /* 0x000ee4000804007f */
[----:B---3--:R-:W-:Y:S05]  /*11fa0*/  @!P2 BRA `(.L_x_8964) ;  /* 0xfffffffc00eca947 */ /* 0x008fea000383ffff */
[----:B------:R-:W-:Y:S05]  /*11fb0*/  BRA `(.L_x_8961) ;  /* 0xffffff6000707947 */ /* 0x000fea000383ffff */
.L_x_8968:
[----:B--2---:R-:W-:-:S04]  /*11fc0*/  IMAD.U32 R12, RZ, RZ, UR6 ;  /* 0x00000006ff0c7e24 */ /* 0x004fc8000f8e00ff */
[----:B------:R2:W3:Y:S03]  /*11fd0*/  SYNCS.PHASECHK.TRANS64.TRYWAIT P2, [R12+URZ+0x2d850], R7 ;  /* 0x02d850070c0075a7 */ /* 0x0004e6000804017f */
[----:B---3--:R-:W-:Y:S05]  /*11fe0*/  @!P2 NANOSLEEP.SYNCS 0x989680 ;  /* 0x009896800000a95d */ /* 0x008fea0003900000 */
[----:B------:R-:W3:Y:S02]  /*11ff0*/  @!P2 SYNCS.PHASECHK.TRANS64 P2, [R12+URZ+0x2d850], R7 ;  /* 0x02d850070c00a5a7 */ /* 0x000ee4000804007f */
[----:B---3--:R-:W-:Y:S05]  /*12000*/  @!P2 BRA `(.L_x_8968) ;  /* 0xfffffffc00eca947 */ /* 0x008fea000383ffff */
[----:B------:R-:W-:Y:S05]  /*12010*/  BRA `(.L_x_8965) ;  /* 0xffffff6400087947 */ /* 0x000fea000383ffff */
.L_x_8974:
[----:B--2---:R-:W-:-:S04]  /*12020*/  IMAD.U32 R14, RZ, RZ, UR6 ;  /* 0x00000006ff0e7e24 */ /* 0x004fc8000f8e00ff */
[----:B------:R2:W3:Y:S03]  /*12030*/  SYNCS.PHASECHK.TRANS64.TRYWAIT P2, [R14+URZ+0x2d830], R7 ;  /* 0x02d830070e0075a7 */ /* 0x0004e6000804017f */
[----:B---3--:R-:W-:Y:S05]  /*12040*/  @!P2 NANOSLEEP.SYNCS 0x989680 ;  /* 0x009896800000a95d */ /* 0x008fea0003900000 */
[----:B------:R-:W3:Y:S02]  /*12050*/  @!P2 SYNCS.PHASECHK.TRANS64 P2, [R14+URZ+0x2d830], R7 ;  /* 0x02d830070e00a5a7 */ /* 0x000ee4000804007f */
[----:B---3--:R-:W-:Y:S05]  /*12060*/  @!P2 BRA `(.L_x_8974) ;  /* 0xfffffffc00eca947 */ /* 0x008fea000383ffff */
[----:B------:R-:W-:Y:S05]  /*12070*/  BRA `(.L_x_8971) ;  /* 0xffffff8000707947 */ /* 0x000fea000383ffff */
.L_x_8978:
[----:B--2---:R-:W-:-:S04]  /*12080*/  IMAD.U32 R14, RZ, RZ, UR6 ;  /* 0x00000006ff0e7e24 */ /* 0x004fc8000f8e00ff */
[----:B------:R2:W3:Y:S03]  /*12090*/  SYNCS.PHASECHK.TRANS64.TRYWAIT P2, [R14+URZ+0x2d850], R7 ;  /* 0x02d850070e0075a7 */ /* 0x0004e6000804017f */
[----:B---3--:R-:W-:Y:S05]  /*120a0*/  @!P2 NANOSLEEP.SYNCS 0x989680 ;  /* 0x009896800000a95d */ /* 0x008fea0003900000 */
[----:B------:R-:W3:Y:S02]  /*120b0*/  @!P2 SYNCS.PHASECHK.TRANS64 P2, [R14+URZ+0x2d850], R7 ;  /* 0x02d850070e00a5a7 */ /* 0x000ee4000804007f */
[----:B---3--:R-:W-:Y:S05]  /*120c0*/  @!P2 BRA `(.L_x_8978) ;  /* 0xfffffffc00eca947 */ /* 0x008fea000383ffff */
[----:B------:R-:W-:Y:S05]  /*120d0*/  BRA `(.L_x_8975) ;  /* 0xffffff8400087947 */ /* 0x000fea000383ffff */
.L_x_8991:
[----:B------:R-:W-:-:S04]  /*120e0*/  IMAD.U32 R3, RZ, RZ, UR9 ;  /* 0x00000009ff037e24 */ /* 0x000fc8000f8e00ff */
[----:B------:R1:W1:Y:S03]  /*120f0*/  SYNCS.PHASECHK.TRANS64.TRYWAIT P0, [R3+URZ+0x2d850], R0 ;  /* 0x02d85000030075a7 */ /* 0x000266000800017f */
[----:B-1----:R-:W-:Y:S05]  /*12100*/  @!P0 NANOSLEEP.SYNCS 0x989680 ;  /* 0x009896800000895d */ /* 0x002fea0003900000 */
[----:B------:R-:W1:Y:S02]  /*12110*/  @!P0 SYNCS.PHASECHK.TRANS64 P0, [R3+URZ+0x2d850], R0 ;  /* 0x02d85000030085a7 */ /* 0x000e64000800007f */
[----:B-1----:R-:W-:Y:S05]  /*12120*/  @!P0 BRA `(.L_x_8991) ;  /* 0xfffffffc00ec8947 */ /* 0x002fea000383ffff */
[----:B------:R-:W-:Y:S05]  /*12130*/  BRA `(.L_x_8990) ;  /* 0xffffffb000247947 */ /* 0x000fea000383ffff */
.L_x_9017:
[----:B------:R-:W-:Y:S02]  /*12140*/  IMAD.MOV.U32 R13, RZ, RZ, R16 ;  /* 0x000000ffff0d7224 */ /* 0x000fe400078e0010 */
[----:B------:R-:W-:Y:S02]  /*12150*/  IMAD.MOV.U32 R12, RZ, RZ, RZ ;  /* 0x000000ffff0c7224 */ /* 0x000fe400078e00ff */
[----:B------:R-:W-:Y:S02]  /*12160*/  IMAD.MOV.U32 R11, RZ, RZ, 0x1f ;  /* 0x0000001fff0b7424 */ /* 0x000fe400078e00ff */
[----:B------:R-:W-:-:S07]  /*12170*/  IMAD.MOV.U32 R15, RZ, RZ, -0x1 ;  /* 0xffffffffff0f7424 */ /* 0x000fce00078e00ff */
[----:B------:R-:W-:Y:S05]  /*12180*/  WARPSYNC.COLLECTIVE R15, `(.L_x_9067) ;  /* 0x000000000f087348 */ /* 0x000fea0003c00000 */
[----:B------:R1:W2:Y:S02]  /*12190*/  SHFL.IDX P6, R14, R13, R12, R11 ;  /* 0x0000000c0d0e7389 */ /* 0x0002a400000c000b */
[----:B-12---:R-:W-:Y:S01]  /*121a0*/  ENDCOLLECTIVE ;  /* 0x000000000000791b */ /* 0x006fe20003800000 */
.L_x_9067:
[----:B------:R-:W-:Y:S05]  /*121b0*/  BRA `(.L_x_9068) ;  /* 0xffffffd800207947 */ /* 0x000fea000383ffff */
.L_x_9018:
[----:B------:R-:W-:Y:S01]  /*121c0*/  BSSY B0, `(.L_x_9069) ;  /* 0x0000006000007945 */ /* 0x000fe20003800000 */
[----:B------:R-:W-:-:S07]  /*121d0*/  IMAD.MOV.U32 R15, RZ, RZ, -0x1 ;  /* 0xffffffffff0f7424 */ /* 0x000fce00078e00ff */
[----:B------:R-:W-:Y:S05]  /*121e0*/  WARPSYNC.COLLECTIVE R15, `(.L_x_9070) ;  /* 0x000000000f0c7348 */ /* 0x000fea0003c00000 */
[----:B------:R-:W-:Y:S02]  /*121f0*/  ELECT P6, UR62, PT ;  /* 0x00000000003e782f */ /* 0x000fe400038c0000 */
[----:B------:R-:W-:Y:S01]  /*12200*/  MOV R14, UR62 ;  /* 0x0000003e000e7c02 */ /* 0x000fe20008000f00 */
[----:B------:R-:W-:Y:S10]  /*12210*/  ENDCOLLECTIVE ;  /* 0x000000000000791b */ /* 0x000ff40003800000 */
.L_x_9070:
[----:B------:R-:W-:Y:S05]  /*12220*/  BSYNC B0 ;  /* 0x0000000000007941 */ /* 0x000fea0003800000 */
.L_x_9069:
[----:B------:R-:W-:Y:S05]  /*12230*/  BRA `(.L_x_9071) ;  /* 0xffffffd800107947 */ /* 0x000fea000383ffff */
.L_x_9021:
[----:B--2---:R2:W3:Y:S02]  /*12240*/  SYNCS.PHASECHK.TRANS64.TRYWAIT P2, [R13+URZ+0x2d840], R12 ;  /* 0x02d8400c0d0075a7 */ /* 0x0044e4000804017f */
[----:B---3--:R-:W-:Y:S05]  /*12250*/  @!P2 NANOSLEEP.SYNCS 0x989680 ;  /* 0x009896800000a95d */ /* 0x008fea0003900000 */
[----:B------:R-:W3:Y:S02]  /*12260*/  @!P2 SYNCS.PHASECHK.TRANS64 P2, [R13+URZ+0x2d840], R12 ;  /* 0x02d8400c0d00a5a7 */ /* 0x000ee4000804007f */
[----:B---3--:R-:W-:Y:S05]  /*12270*/  @!P2 BRA `(.L_x_9021) ;  /* 0xfffffffc00f0a947 */ /* 0x008fea000383ffff */
[----:B------:R-:W-:Y:S05]  /*12280*/  BRA `(.L_x_9072) ;  /* 0xffffffd800647947 */ /* 0x000fea000383ffff */
.L_x_9023:
[----:B-1----:R-:W-:-:S04]  /*12290*/  IMAD.U32 R5, RZ, RZ, UR42 ;  /* 0x0000002aff057e24 */ /* 0x002fc8000f8e00ff */
[----:B------:R1:W3:Y:S03]  /*122a0*/  SYNCS.PHASECHK.TRANS64.TRYWAIT P2, [R5+URZ+0x2d820], R4 ;  /* 0x02d82004050075a7 */ /* 0x0002e6000804017f */
[----:B---3--:R-:W-:Y:S05]  /*122b0*/  @!P2 NANOSLEEP.SYNCS 0x989680 ;  /* 0x009896800000a95d */ /* 0x008fea0003900000 */
[----:B------:R-:W3:Y:S02]  /*122c0*/  @!P2 SYNCS.PHASECHK.TRANS64 P2, [R5+URZ+0x2d820], R4 ;  /* 0x02d820040500a5a7 */ /* 0x000ee4000804007f */
[----:B---3--:R-:W-:Y:S05]  /*122d0*/  @!P2 BRA `(.L_x_9023) ;  /* 0xfffffffc00eca947 */ /* 0x008fea000383ffff */
[----:B------:R-:W-:Y:S05]  /*122e0*/  BRA `(.L_x_9073) ;  /* 0xffffffdc00687947 */ /* 0x000fea000383ffff */
.L_x_9029:
[----:B-1----:R1:W2:Y:S02]  /*122f0*/  SYNCS.PHASECHK.TRANS64.TRYWAIT P3, [R3+URZ+0x2d840], R2 ;  /* 0x02d84002030075a7 */ /* 0x0022a4000806017f */
[----:B--2---:R-:W-:Y:S05]  /*12300*/  @!P3 NANOSLEEP.SYNCS 0x989680 ;  /* 0x009896800000b95d */ /* 0x004fea0003900000 */
[----:B------:R-:W2:Y:S02]  /*12310*/  @!P3 SYNCS.PHASECHK.TRANS64 P3, [R3+URZ+0x2d840], R2 ;  /* 0x02d840020300b5a7 */ /* 0x000ea4000806007f */
[----:B--2---:R-:W-:Y:S05]  /*12320*/  @!P3 BRA `(.L_x_9029) ;  /* 0xfffffffc00f0b947 */ /* 0x004fea000383ffff */
[----:B------:R-:W-:Y:S05]  /*12330*/  BRA `(.L_x_9074) ;  /* 0xffffffe000087947 */ /* 0x000fea000383ffff */
.L_x_9031:
[----:B-1----:R1:W2:Y:S02]  /*12340*/  SYNCS.PHASECHK.TRANS64.TRYWAIT P3, [R2+URZ+0x60], R3 ;  /* 0x00006003020075a7 */ /* 0x0022a4000806017f */
[----:B--2---:R-:W-:Y:S05]  /*12350*/  @!P3 NANOSLEEP.SYNCS 0x989680 ;  /* 0x009896800000b95d */ /* 0x004fea0003900000 */
[----:B------:R-:W2:Y:S02]  /*12360*/  @!P3 SYNCS.PHASECHK.TRANS64 P3, [R2+URZ+0x60], R3 ;  /* 0x000060030200b5a7 */ /* 0x000ea4000806007f */
[----:B--2---:R-:W-:Y:S05]  /*12370*/  @!P3 BRA `(.L_x_9031) ;  /* 0xfffffffc00f0b947 */ /* 0x004fea000383ffff */
[----:B------:R-:W-:Y:S05]  /*12380*/  BRA `(.L_x_9075) ;  /* 0xffffffe000887947 */ /* 0x000fea000383ffff */
.L_x_9037:
[----:B-1----:R1:W2:Y:S02]  /*12390*/  SYNCS.PHASECHK.TRANS64.TRYWAIT P3, [R4+URZ+0x2d840], R3 ;  /* 0x02d84003040075a7 */ /* 0x0022a4000806017f */
[----:B--2---:R-:W-:Y:S05]  /*123a0*/  @!P3 NANOSLEEP.SYNCS 0x989680 ;  /* 0x009896800000b95d */ /* 0x004fea0003900000 */
[----:B------:R-:W2:Y:S02]  /*123b0*/  @!P3 SYNCS.PHASECHK.TRANS64 P3, [R4+URZ+0x2d840], R3 ;  /* 0x02d840030400b5a7 */ /* 0x000ea4000806007f */
[----:B--2---:R-:W-:Y:S05]  /*123c0*/  @!P3 BRA `(.L_x_9037) ;  /* 0xfffffffc00f0b947 */ /* 0x004fea000383ffff */
[----:B------:R-:W-:Y:S05]  /*123d0*/  BRA `(.L_x_9076) ;  /* 0xffffffe400b07947 */ /* 0x000fea000383ffff */
.L_x_9039:
[----:B-1----:R1:W2:Y:S02]  /*123e0*/  SYNCS.PHASECHK.TRANS64.TRYWAIT P3, [R3+URZ+0x60], R18 ;  /* 0x00006012030075a7 */ /* 0x0022a4000806017f */
[----:B--2---:R-:W-:Y:S05]  /*123f0*/  @!P3 NANOSLEEP.SYNCS 0x989680 ;  /* 0x009896800000b95d */ /* 0x004fea0003900000 */
[----:B------:R-:W2:Y:S02]  /*12400*/  @!P3 SYNCS.PHASECHK.TRANS64 P3, [R3+URZ+0x60], R18 ;  /* 0x000060120300b5a7 */ /* 0x000ea4000806007f */
[----:B--2---:R-:W-:Y:S05]  /*12410*/  @!P3 BRA `(.L_x_9039) ;  /* 0xfffffffc00f0b947 */ /* 0x004fea000383ffff */
[----:B------:R-:W-:Y:S05]  /*12420*/  BRA `(.L_x_9077) ;  /* 0xffffffe800307947 */ /* 0x000fea000383ffff */
.L_x_9044:
[----:B-1----:R1:W2:Y:S02]  /*12430*/  SYNCS.PHASECHK.TRANS64.TRYWAIT P3, [R3+URZ+0x2d840], R4 ;  /* 0x02d84004030075a7 */ /* 0x0022a4000806017f */
[----:B--2---:R-:W-:Y:S05]  /*12440*/  @!P3 NANOSLEEP.SYNCS 0x989680 ;  /* 0x009896800000b95d */ /* 0x004fea0003900000 */
[----:B------:R-:W2:Y:S02]  /*12450*/  @!P3 SYNCS.PHASECHK.TRANS64 P3, [R3+URZ+0x2d840], R4 ;  /* 0x02d840040300b5a7 */ /* 0x000ea4000806007f */
[----:B--2---:R-:W-:Y:S05]  /*12460*/  @!P3 BRA `(.L_x_9044) ;  /* 0xfffffffc00f0b947 */ /* 0x004fea000383ffff */
[----:B------:R-:W-:Y:S05]  /*12470*/  BRA `(.L_x_9078) ;  /* 0xffffffec00307947 */ /* 0x000fea000383ffff */
.L_x_9046:
[----:B-1----:R1:W2:Y:S02]  /*12480*/  SYNCS.PHASECHK.TRANS64.TRYWAIT P3, [R3+URZ+0x60], R12 ;  /* 0x0000600c030075a7 */ /* 0x0022a4000806017f */
[----:B--2---:R-:W-:Y:S05]  /*12490*/  @!P3 NANOSLEEP.SYNCS 0x989680 ;  /* 0x009896800000b95d */ /* 0x004fea0003900000 */
[----:B------:R-:W2:Y:S02]  /*124a0*/  @!P3 SYNCS.PHASECHK.TRANS64 P3, [R3+URZ+0x60], R12 ;  /* 0x0000600c0300b5a7 */ /* 0x000ea4000806007f */
[----:B--2---:R-:W-:Y:S05]  /*124b0*/  @!P3 BRA `(.L_x_9046) ;  /* 0xfffffffc00f0b947 */ /* 0x004fea000383ffff */
[----:B------:R-:W-:Y:S05]  /*124c0*/  BRA `(.L_x_9079) ;  /* 0xffffffec00b07947 */ /* 0x000fea000383ffff */
.L_x_9053:
[----:B-1----:R1:W2:Y:S02]  /*124d0*/  SYNCS.PHASECHK.TRANS64.TRYWAIT P0, [R3+URZ+0x2d860], R0 ;  /* 0x02d86000030075a7 */ /* 0x0022a4000800017f */
[----:B--2---:R-:W-:Y:S05]  /*124e0*/  @!P0 NANOSLEEP.SYNCS 0x989680 ;  /* 0x009896800000895d */ /* 0x004fea0003900000 */
[----:B------:R-:W2:Y:S02]  /*124f0*/  @!P0 SYNCS.PHASECHK.TRANS64 P0, [R3+URZ+0x2d860], R0 ;  /* 0x02d86000030085a7 */ /* 0x000ea4000800007f */
[----:B--2---:R-:W-:Y:S05]  /*12500*/  @!P0 BRA `(.L_x_9053) ;  /* 0xfffffffc00f08947 */ /* 0x004fea000383ffff */
[----:B------:R-:W-:Y:S05]  /*12510*/  BRA `(.L_x_9080) ;  /* 0xfffffff000907947 */ /* 0x000fea000383ffff */
.L_x_9055:
[----:B------:R-:W-:Y:S01]  /*12520*/  BSSY B0, `(.L_x_9081) ;  /* 0x0000007000007945 */ /* 0x000fe20003800000 */
[----:B------:R-:W-:Y:S02]  /*12530*/  IMAD.MOV.U32 R12, RZ, RZ, RZ ;  /* 0x000000ffff0c7224 */ /* 0x000fe400078e00ff */
[----:B------:R-:W-:Y:S02]  /*12540*/  IMAD.MOV.U32 R11, RZ, RZ, 0x1f ;  /* 0x0000001fff0b7424 */ /* 0x000fe400078e00ff */
[----:B------:R-:W-:-:S07]  /*12550*/  IMAD.MOV.U32 R15, RZ, RZ, -0x1 ;  /* 0xffffffffff0f7424 */ /* 0x000fce00078e00ff */
[----:B------:R-:W-:Y:S05]  /*12560*/  WARPSYNC.COLLECTIVE R15, `(.L_x_9082) ;  /* 0x000000000f087348 */ /* 0x000fea0003c00000 */
[----:B------:R1:W2:Y:S02]  /*12570*/  SHFL.IDX P6, R14, R13, R12, R11 ;  /* 0x0000000c0d0e7389 */ /* 0x0002a400000c000b */
[----:B-12---:R-:W-:Y:S01]  /*12580*/  ENDCOLLECTIVE ;  /* 0x000000000000791b */ /* 0x006fe20003800000 */
.L_x_9082:
[----:B------:R-:W-:Y:S05]  /*12590*/  BSYNC B0 ;  /* 0x0000000000007941 */ /* 0x000fea0003800000 */
.L_x_9081:
[----:B------:R-:W-:Y:S05]  /*125a0*/  BRA `(.L_x_9083) ;  /* 0xfffffff4001c7947 */ /* 0x000fea000383ffff */
.L_x_9057:
[----:B--2---:R2:W3:Y:S02]  /*125b0*/  SYNCS.PHASECHK.TRANS64.TRYWAIT P0, [R9+URZ+0x2d820], R0 ;  /* 0x02d82000090075a7 */ /* 0x0044e4000800017f */
[----:B---3--:R-:W-:Y:S05]  /*125c0*/  @!P0 NANOSLEEP.SYNCS 0x989680 ;  /* 0x009896800000895d */ /* 0x008fea0003900000 */
[----:B------:R-:W3:Y:S02]  /*125d0*/  @!P0 SYNCS.PHASECHK.TRANS64 P0, [R9+URZ+0x2d820], R0 ;  /* 0x02d82000090085a7 */ /* 0x000ee4000800007f */
[----:B---3--:R-:W-:Y:S05]  /*125e0*/  @!P0 BRA `(.L_x_9057) ;  /* 0xfffffffc00f08947 */ /* 0x008fea000383ffff */
[----:B------:R-:W-:Y:S05]  /*125f0*/  BRA `(.L_x_9084) ;  /* 0xfffffff400647947 */ /* 0x000fea000383ffff */
.L_x_9061:
[----:B--2---:R2:W3:Y:S02]  /*12600*/  SYNCS.PHASECHK.TRANS64.TRYWAIT P0, [R5+URZ], R4 ;  /* 0x00000004050075a7 */ /* 0x0044e4000800017f */
[----:B---3--:R-:W-:Y:S05]  /*12610*/  @!P0 NANOSLEEP.SYNCS 0x989680 ;  /* 0x009896800000895d */ /* 0x008fea0003900000 */
[----:B------:R-:W3:Y:S02]  /*12620*/  @!P0 SYNCS.PHASECHK.TRANS64 P0, [R5+URZ], R4 ;  /* 0x00000004050085a7 */ /* 0x000ee4000800007f */
[----:B---3--:R-:W-:Y:S05]  /*12630*/  @!P0 BRA `(.L_x_9061) ;  /* 0xfffffffc00f08947 */ /* 0x008fea000383ffff */
[----:B------:R-:W-:Y:S05]  /*12640*/  BRA `(.L_x_9085) ;  /* 0xfffffff400ac7947 */ /* 0x000fea000383ffff */
.L_x_9062:
[----:B---3--:R3:W4:Y:S02]  /*12650*/  SYNCS.PHASECHK.TRANS64.TRYWAIT P0, [R3+URZ], R2 ;  /* 0x00000002030075a7 */ /* 0x008724000800017f */
[----:B----4-:R-:W-:Y:S05]  /*12660*/  @!P0 NANOSLEEP.SYNCS 0x989680 ;  /* 0x009896800000895d */ /* 0x010fea0003900000 */
[----:B------:R-:W4:Y:S02]  /*12670*/  @!P0 SYNCS.PHASECHK.TRANS64 P0, [R3+URZ], R2 ;  /* 0x00000002030085a7 */ /* 0x000f24000800007f */
[----:B----4-:R-:W-:Y:S05]  /*12680*/  @!P0 BRA `(.L_x_9062) ;  /* 0xfffffffc00f08947 */ /* 0x010fea000383ffff */
[----:B------:R-:W-:Y:S05]  /*12690*/  BRA `(.L_x_9086) ;  /* 0xfffffff400a07947 */ /* 0x000fea000383ffff */
.L_x_9064:
[----:B----4-:R4:W1:Y:S02]  /*126a0*/  SYNCS.PHASECHK.TRANS64.TRYWAIT P0, [R19+URZ], R4 ;  /* 0x00000004130075a7 */ /* 0x010864000800017f */
[----:B-1----:R-:W-:Y:S05]  /*126b0*/  @!P0 NANOSLEEP.SYNCS 0x989680 ;  /* 0x009896800000895d */ /* 0x002fea0003900000 */
[----:B------:R-:W1:Y:S02]  /*126c0*/  @!P0 SYNCS.PHASECHK.TRANS64 P0, [R19+URZ], R4 ;  /* 0x00000004130085a7 */ /* 0x000e64000800007f */
[----:B-1----:R-:W-:Y:S05]  /*126d0*/  @!P0 BRA `(.L_x_9064) ;  /* 0xfffffffc00f08947 */ /* 0x002fea000383ffff */
[----:B------:R-:W-:Y:S05]  /*126e0*/  BRA `(.L_x_9087) ;  /* 0xfffffff400a47947 */ /* 0x000fea000383ffff */
.L_x_9088:
        /* <DEDUP_REMOVED lines=9> */
.L_x_12782:


//--------------------- .text._ZN7cutlass13device_kernelIN5flash11enable_sm90INS1_16FlashAttnFwdSm90INS1_25CollectiveMainloopFwdSm90ILi2EN4cute5tupleIJNS5_1CILi1EEES8_S8_EEENS6_IJNS7_ILi192EEENS7_ILi128EEENS7_ILi96EEEEEELi96ENS_6half_tEfNS_4arch4Sm90ELb0ELb1ELb0ELb1ELb0ELb0ELb0ELb0ELb1ELb0ELb0ELb0EEENS1_21CollectiveEpilogueFwdINS6_IJSA_SC_SB_EEES9_SE_SG_Li384ELb1ELb0ELb0ELb0EEENS1_36VarlenDynamicPersistentTileSchedulerILi192ELi128ELi384ELi32ELb0ELb0ELb1ELb1ELb0ELb1EEEEEEEEEvNT_6ParamsE --------------------------
	.section	.text._ZN7cutlass13device_kernelIN5flash11enable_sm90INS1_16FlashAttnFwdSm90INS1_25CollectiveMainloopFwdSm90ILi2EN4cute5tupleIJNS5_1CILi1EEES8_S8_EEENS6_IJNS7_ILi192EEENS7_ILi128EEENS7_ILi96EEEEEELi96ENS_6half_tEfNS_4arch4Sm90ELb0ELb1ELb0ELb1ELb0ELb0ELb0ELb0ELb1ELb0ELb0ELb0EEENS1_21CollectiveEpilogueFwdINS6_IJSA_SC_SB_EEES9_SE_SG_Li384ELb1ELb0ELb0ELb0EEENS1_36VarlenDynamicPersistentTileSchedulerILi192ELi128ELi384ELi32ELb0ELb0ELb1ELb1ELb0ELb1EEEEEEEEEvNT_6ParamsE,"ax",@progbits
	.align	128
.text._ZN7cutlass13device_kernelIN5flash11enable_sm90INS1_16FlashAttnFwdSm90INS1_25CollectiveMainloopFwdSm90ILi2EN4cute5tupleIJNS5_1CILi1EEES8_S8_EEENS6_IJNS7_ILi192EEENS7_ILi128EEENS7_ILi96EEEEEELi96ENS_6half_tEfNS_4arch4Sm90ELb0ELb1ELb0ELb1ELb0ELb0ELb0ELb0ELb1ELb0ELb0ELb0EEENS1_21CollectiveEpilogueFwdINS6_IJSA_SC_SB_EEES9_SE_SG_Li384ELb1ELb0ELb0ELb0EEENS1_36VarlenDynamicPersistentTileSchedulerILi192ELi128ELi384ELi32ELb0ELb0ELb1ELb1ELb0ELb1EEEEEEEEEvNT_6ParamsE:
        .type           _ZN7cutlass13device_kernelIN5flash11enable_sm90INS1_16FlashAttnFwdSm90INS1_25CollectiveMainloopFwdSm90ILi2EN4cute5tupleIJNS5_1CILi1EEES8_S8_EEENS6_IJNS7_ILi192EEENS7_ILi128EEENS7_ILi96EEEEEELi96ENS_6half_tEfNS_4arch4Sm90ELb0ELb1ELb0ELb1ELb0ELb0ELb0ELb0ELb1ELb0ELb0ELb0EEENS1_21CollectiveEpilogueFwdINS6_IJSA_SC_SB_EEES9_SE_SG_Li384ELb1ELb0ELb0ELb0EEENS1_36VarlenDynamicPersistentTileSchedulerILi192ELi128ELi384ELi32ELb0ELb0ELb1ELb1ELb0ELb1EEEEEEEEEvNT_6ParamsE,@function
        .size           _ZN7cutlass13device_kernelIN5flash11enable_sm90INS1_16FlashAttnFwdSm90INS1_25CollectiveMainloopFwdSm90ILi2EN4cute5tupleIJNS5_1CILi1EEES8_S8_EEENS6_IJNS7_ILi192EEENS7_ILi128EEENS7_ILi96EEEEEELi96ENS_6half_tEfNS_4arch4Sm90ELb0ELb1ELb0ELb1ELb0ELb0ELb0ELb0ELb1ELb0ELb0ELb0EEENS1_21CollectiveEpilogueFwdINS6_IJSA_SC_SB_EEES9_SE_SG_Li384ELb1ELb0ELb0ELb0EEENS1_36VarlenDynamicPersistentTileSchedulerILi192ELi128ELi384ELi32ELb0ELb0ELb1ELb1ELb0ELb1EEEEEEEEEvNT_6ParamsE,(.L_x_12783 - _ZN7cutlass13device_kernelIN5flash11enable_sm90INS1_16FlashAttnFwdSm90INS1_25CollectiveMainloopFwdSm90ILi2EN4cute5tupleIJNS5_1CILi1EEES8_S8_EEENS6_IJNS7_ILi192EEENS7_ILi128EEENS7_ILi96EEEEEELi96ENS_6half_tEfNS_4arch4Sm90ELb0ELb1ELb0ELb1ELb0ELb0ELb0ELb0ELb1ELb0ELb0ELb0EEENS1_21CollectiveEpilogueFwdINS6_IJSA_SC_SB_EEES9_SE_SG_Li384ELb1ELb0ELb0ELb0EEENS1_36VarlenDynamicPersistentTileSchedulerILi192ELi128ELi384ELi32ELb0ELb0ELb1ELb1ELb0ELb1EEEEEEEEEvNT_6ParamsE)
        .other          _ZN7cutlass13device_kernelIN5flash11enable_sm90INS1_16FlashAttnFwdSm90INS1_25CollectiveMainloopFwdSm90ILi2EN4cute5tupleIJNS5_1CILi1EEES8_S8_EEENS6_IJNS7_ILi192EEENS7_ILi128EEENS7_ILi96EEEEEELi96ENS_6half_tEfNS_4arch4Sm90ELb0ELb1ELb0ELb1ELb0ELb0ELb0ELb0ELb1ELb0ELb0ELb0EEENS1_21CollectiveEpilogueFwdINS6_IJSA_SC_SB_EEES9_SE_SG_Li384ELb1ELb0ELb0ELb0EEENS1_36VarlenDynamicPersistentTileSchedulerILi192ELi128ELi384ELi32ELb0ELb0ELb1ELb1ELb0ELb1EEEEEEEEEvNT_6ParamsE,@"STO_CUDA_ENTRY STV_DEFAULT"
_ZN7cutlass13device_kernelIN5flash11enable_sm90INS1_16FlashAttnFwdSm90INS1_25CollectiveMainloopFwdSm90ILi2EN4cute5tupleIJNS5_1CILi1EEES8_S8_EEENS6_IJNS7_ILi192EEENS7_ILi128EEENS7_ILi96EEEEEELi96ENS_6half_tEfNS_4arch4Sm90ELb0ELb1ELb0ELb1ELb0ELb0ELb0ELb0ELb1ELb0ELb0ELb0EEENS1_21CollectiveEpilogueFwdINS6_IJSA_SC_SB_EEES9_SE_SG_Li384ELb1ELb0ELb0ELb0EEENS1_36VarlenDynamicPersistentTileSchedulerILi192ELi128ELi384ELi32ELb0ELb0ELb1ELb1ELb0ELb1EEEEEEEEEvNT_6ParamsE:
        /* <DEDUP_REMOVED lines=21> */
.L_x_9090:
[----:B------:R-:W-:Y:S05]  /*0150*/  BSYNC B0 ;  /* 0x0000000000007941 */ /* 0x000fea0003800000 */
.L_x_9089:
        /* <DEDUP_REMOVED lines=41> */
.L_x_9091:
        /* <DEDUP_REMOVED lines=22> */
.L_x_9092:
        /* <DEDUP_REMOVED lines=18> */
.L_x_9093:
        /* <DEDUP_REMOVED lines=22> */
.L_x_9094:
        /* <DEDUP_REMOVED lines=22> */
.L_x_9095:
[----:B------:R-:W-:Y:S01]  /*0930*/  PLOP3.LUT P0, PT, PT, PT, UP0, 0x80, 0x0 ;  /* 0x000000000000781c */ /* 0x000fe20003f0f008 */
[----:B------:R-:W-:Y:S01]  /*0940*/  UMOV UR36, 0x1 ;  /* 0x0000000100247882 */ /* 0x000fe20000000000 */
[----:B------:R-:W-:Y:S01]  /*0950*/  NOP ;  /* 0x0000000000007918 */ /* 0x000fe20000000000 */
[----:B------:R-:W-:Y:S01]  /*0960*/  USEL UR36, UR36, 0x2, !UP0 ;  /* 0x0000000224247887 */ /* 0x000fe2000c000000 */
[----:B------:R-:W-:Y:S01]  /*0970*/  ULDC.64 UR48, c[0x0][0x208] ;  /* 0x0000820000307ab9 */ /* 0x000fe20000000a00 */
[----:B012-4-:R-:W-:Y:S08]  /*0980*/  BAR.SYNC.DEFER_BLOCKING 0x0 ;  /* 0x0000000000007b1d */ /* 0x017ff00000010000 */
[----:B------:R-:W-:Y:S05]  /*0990*/  @!P0 BRA `(.L_x_9096) ;  /* 0x000000e800ac8947 */ /* 0x000fea0003800000 */
.L_x_9097:
        /* <DEDUP_REMOVED lines=18> */
[----:B------:R-:W-:Y:S01]  /*0ac0*/  VIADD R153, R2, 0xffffff80 ;  /* 0xffffff8002997836 */ /* 0x000fe20000000000 */
[----:B------:R-:W-:Y:S01]  /*0ad0*/  R2UR UR6, R146 ;  /* 0x00000000920672ca */ /* 0x000fe200000e0000 */
[----:B------:R-:W-:Y:S01]  /*0ae0*/  IMAD.MOV.U32 R18, RZ, RZ, 0x40 ;  /* 0x00000040ff127424 */ /* 0x000fe200078e00ff */
[----:B------:R-:W-:Y:S01]  /*0af0*/  R2UR UR5, R147 ;  /* 0x00000000930572ca */ /* 0x000fe200000e0000 */
[----:B------:R-:W-:Y:S01]  /*0b00*/  ULOP3.LUT UR45, UR36, 0x1, URZ, 0xfc, !UPT ;  /* 0x00000001242d7892 */ /* 0x000fe2000f8efc3f */
[----:B------:R-:W-:Y:S01]  /*0b10*/  SHF.R.S32.HI R0, RZ, 0x1f, R153 ;  /* 0x0000001fff007819 */ /* 0x000fe20000011499 */
[----:B------:R-:W-:Y:S01]  /*0b20*/  UMOV UR44, URZ ;  /* 0x0000003f002c7c82 */ /* 0x000fe20008000000 */
[----:B------:R-:W-:Y:S01]  /*0b30*/  UMOV UR46, URZ ;  /* 0x0000003f002e7c82 */ /* 0x000fe20008000000 */
[----:B------:R-:W-:Y:S01]  /*0b40*/  UMOV UR43, URZ ;  /* 0x0000003f002b7c82 */ /* 0x000fe20008000000 */
[CC--:B------:R-:W-:Y:S02]  /*0b50*/  LEA.HI R151, R0.reuse, R153.reuse, RZ, 0x7 ;  /* 0x0000009900977211 */ /* 0x0c0fe400078f38ff */
[----:B------:R-:W-:-:S02]  /*0b60*/  LEA.HI R2, R0, R153, RZ, 0x4 ;  /* 0x0000009900027211 */ /* 0x000fc400078f20ff */
[----:B------:R-:W-:Y:S02]  /*0b70*/  LOP3.LUT R4, R151, 0xffffff80, RZ, 0xc0, !PT ;  /* 0xffffff8097047812 */ /* 0x000fe400078ec0ff */
[----:B------:R-:W-:Y:S02]  /*0b80*/  SHF.R.S32.HI R7, RZ, 0x4, R2 ;  /* 0x00000004ff077819 */ /* 0x000fe40000011402 */
[----:B------:R-:W-:Y:S01]  /*0b90*/  LEA.HI R6, R0, R153, RZ, 0x5 ;  /* 0x0000009900067211 */ /* 0x000fe200078f28ff */
[C---:B------:R-:W-:Y:S01]  /*0ba0*/  IMAD.IADD R149, R153.reuse, 0x1, -R4 ;  /* 0x0000000199957824 */ /* 0x040fe200078e0a04 */
[C---:B------:R-:W-:Y:S02]  /*0bb0*/  LOP3.LUT R4, R2.reuse, 0xfffffff0, RZ, 0xc0, !PT ;  /* 0xfffffff002047812 */ /* 0x040fe400078ec0ff */
[----:B------:R-:W-:Y:S02]  /*0bc0*/  LEA.HI R2, R2, R7, RZ, 0x1 ;  /* 0x0000000702027211 */ /* 0x000fe400078f08ff */
[----:B------:R-:W-:Y:S01]  /*0bd0*/  SHF.R.S32.HI R10, RZ, 0x1f, R149 ;  /* 0x0000001fff0a7819 */ /* 0x000fe20000011495 */
[----:B------:R-:W-:Y:S01]  /*0be0*/  IMAD.IADD R4, R153, 0x1, -R4 ;  /* 0x0000000199047824 */ /* 0x000fe200078e0a04 */
[----:B------:R-:W-:-:S02]  /*0bf0*/  LOP3.LUT R2, R2, 0x1ffffffe, RZ, 0xc0, !PT ;  /* 0x1ffffffe02027812 */ /* 0x000fc400078ec0ff */
[----:B------:R-:W-:Y:S02]  /*0c00*/  LEA.HI R11, R10, R149, RZ, 0x2 ;  /* 0x000000950a0b7211 */ /* 0x000fe400078f10ff */
[----:B------:R-:W-:Y:S01]  /*0c10*/  SHF.R.S32.HI R3, RZ, 0x1f, R4 ;  /* 0x0000001fff037819 */ /* 0x000fe20000011404 */
[----:B------:R-:W-:Y:S01]  /*0c20*/  IMAD.IADD R2, R7, 0x1, -R2 ;  /* 0x0000000107027824 */ /* 0x000fe200078e0a02 */
[--C-:B------:R-:W-:Y:S02]  /*0c30*/  SHF.R.S32.HI R8, RZ, 0x2, R11.reuse ;  /* 0x00000002ff087819 */ /* 0x100fe4000001140b */
[----:B------:R-:W-:Y:S02]  /*0c40*/  SHF.R.S32.HI R5, RZ, 0x1f, R11 ;  /* 0x0000001fff057819 */ /* 0x000fe4000001140b */
[----:B------:R-:W-:Y:S02]  /*0c50*/  LEA.HI R3, R3, R4, RZ, 0x3 ;  /* 0x0000000403037211 */ /* 0x000fe400078f18ff */
[----:B------:R-:W-:-:S02]  /*0c60*/  LEA.HI R9, R5, R8, RZ, 0x3 ;  /* 0x0000000805097211 */ /* 0x000fc400078f18ff */
[C---:B------:R-:W-:Y:S02]  /*0c70*/  LOP3.LUT R5, R3.reuse, 0xfffffff8, RZ, 0xc0, !PT ;  /* 0xfffffff803057812 */ /* 0x040fe400078ec0ff */
[----:B------:R-:W-:Y:S01]  /*0c80*/  SHF.R.S32.HI R7, RZ, 0x5, R6 ;  /* 0x00000005ff077819 */ /* 0x000fe20000011406 */
[----:B------:R-:W-:Y:S01]  /*0c90*/  IMAD.SHL.U32 R6, R3, 0x40, RZ ;  /* 0x0000004003067824 */ /* 0x000fe200078e00ff */
[----:B------:R-:W-:Y:S01]  /*0ca0*/  LOP3.LUT R9, R9, 0xfffffff8, RZ, 0xc0, !PT ;  /* 0xfffffff809097812 */ /* 0x000fe200078ec0ff */
[----:B------:R-:W-:Y:S01]  /*0cb0*/  IMAD.IADD R5, R4, 0x1, -R5 ;  /* 0x0000000104057824 */ /* 0x000fe200078e0a05 */
[----:B------:R-:W-:Y:S01]  /*0cc0*/  SHF.R.S32.HI R151, RZ, 0x7, R151 ;  /* 0x00000007ff977819 */ /* 0x000fe20000011497 */
[----:B------:R-:W-:Y:S01]  /*0cd0*/  IMAD R152, R7, 0x10, R4 ;  /* 0x0000001007987824 */ /* 0x000fe200078e0204 */
[----:B------:R-:W-:Y:S01]  /*0ce0*/  LOP3.LUT R6, R6, 0x7ffffe00, RZ, 0xc0, !PT ;  /* 0x7ffffe0006067812 */ /* 0x000fe200078ec0ff */
[C---:B------:R-:W-:Y:S01]  /*0cf0*/  IMAD.SHL.U32 R4, R5.reuse, 0x40, RZ ;  /* 0x0000004005047824 */ /* 0x040fe200078e00ff */
[----:B------:R-:W-:Y:S01]  /*0d00*/  R2P PR, R5, 0x6 ;  /* 0x0000000605007804 */ /* 0x000fe20000000000 */
[----:B------:R-:W-:Y:S01]  /*0d10*/  IMAD.SHL.U32 R3, R2, 0x8, RZ ;  /* 0x0000000802037824 */ /* 0x000fe200078e00ff */
[----:B------:R-:W-:Y:S01]  /*0d20*/  LEA.HI R10, R10, R149, RZ, 0x5 ;  /* 0x000000950a0a7211 */ /* 0x000fe200078f28ff */
[----:B------:R-:W-:Y:S01]  /*0d30*/  IMAD.IADD R13, R8, 0x1, -R9 ;  /* 0x00000001080d7824 */ /* 0x000fe200078e0a09 */
[----:B------:R-:W-:Y:S01]  /*0d40*/  LOP3.LUT R4, R4, 0x1c0, RZ, 0xc0, !PT ;  /* 0x000001c004047812 */ /* 0x000fe200078ec0ff */
[----:B------:R-:W-:Y:S01]  /*0d50*/  IMAD R6, R7, 0x400, R6 ;  /* 0x0000040007067824 */ /* 0x000fe200078e0206 */
[----:B------:R-:W-:Y:S01]  /*0d60*/  LEA.HI R0, R0, R153, RZ, 0x2 ;  /* 0x0000009900007211 */ /* 0x000fe200078f10ff */
[----:B------:R-:W-:Y:S01]  /*0d70*/  IMAD.HI R8, R151, 0x55555556, RZ ;  /* 0x5555555697087827 */ /* 0x000fe200078e02ff */
[----:B------:R-:W-:-:S02]  /*0d80*/  LOP3.LUT R2, R4, 0x8, R3, 0xf8, !PT ;  /* 0x0000000804027812 */ /* 0x000fc400078ef803 */
[----:B------:R-:W-:Y:S01]  /*0d90*/  SHF.R.U32.HI R9, RZ, 0x3, R4 ;  /* 0x00000003ff097819 */ /* 0x000fe20000011604 */
[----:B------:R-:W-:Y:S01]  /*0da0*/  IMAD.U32 R152, R152, 0x20, R3 ;  /* 0x0000002098987824 */ /* 0x000fe200078e0003 */
[----:B------:R-:W-:Y:S02]  /*0db0*/  LEA.HI R8, R8, R8, RZ, 0x1 ;  /* 0x0000000808087211 */ /* 0x000fe400078f08ff */
[----:B------:R-:W-:Y:S02]  /*0dc0*/  LOP3.LUT R9, R2, R9, RZ, 0x3c, !PT ;  /* 0x0000000902097212 */ /* 0x000fe400078e3cff */
[----:B------:R-:W-:Y:S01]  /*0dd0*/  SHF.R.S32.HI R10, RZ, 0x5, R10 ;  /* 0x00000005ff0a7819 */ /* 0x000fe2000001140a */
[----:B------:R-:W-:Y:S01]  /*0de0*/  IMAD R8, R8, -0x3, R151 ;  /* 0xfffffffd08087824 */ /* 0x000fe200078e0297 */
[----:B------:R-:W-:Y:S01]  /*0df0*/  LOP3.LUT R2, R0, 0x1ffffffc, RZ, 0xc0, !PT ;  /* 0x1ffffffc00027812 */ /* 0x000fe200078ec0ff */
[----:B------:R-:W-:Y:S01]  /*0e00*/  IMAD.IADD R6, R6, 0x1, R9 ;  /* 0x0000000106067824 */ /* 0x000fe200078e0209 */
[----:B------:R-:W-:Y:S01]  /*0e10*/  SEL R18, R18, 0xffffffc0, !P2 ;  /* 0xffffffc012127807 */ /* 0x000fe20005000000 */
[----:B------:R-:W-:Y:S01]  /*0e20*/  IMAD R13, R10, 0x10, R13 ;  /* 0x000000100a0d7824 */ /* 0x000fe200078e020d */
[----:B------:R-:W-:Y:S01]  /*0e30*/  LOP3.LUT R16, R11, 0x7ffffffc, RZ, 0xc0, !PT ;  /* 0x7ffffffc0b107812 */ /* 0x000fe200078ec0ff */
[----:B------:R-:W-:Y:S01]  /*0e40*/  IMAD.IADD R2, R153, 0x1, -R2 ;  /* 0x0000000199027824 */ /* 0x000fe200078e0a02 */
[----:B------:R-:W-:Y:S01]  /*0e50*/  LEA R17, R6, UR42, 0x1 ;  /* 0x0000002a06117c11 */ /* 0x000fe2000f8e08ff */
[----:B------:R-:W-:Y:S01]  /*0e60*/  IMAD R150, R8, 0x40, R13 ;  /* 0x0000004008967824 */ /* 0x000fe200078e020d */
[----:B------:R-:W-:Y:S01]  /*0e70*/  SHF.R.S32.HI R142, RZ, 0x2, R0 ;  /* 0x00000002ff8e7819 */ /* 0x000fe20000011400 */
[----:B------:R-:W-:-:S02]  /*0e80*/  IMAD.SHL.U32 R140, R2, 0x8, RZ ;  /* 0x00000008028c7824 */ /* 0x000fc400078e00ff */
[C---:B------:R-:W-:Y:S02]  /*0e90*/  VIADD R19, R17.reuse, 0x21800 ;  /* 0x0002180011137836 */ /* 0x040fe40000000000 */
[----:B------:R-:W-:Y:S02]  /*0ea0*/  VIADD R23, R17, 0x21820 ;  /* 0x0002182011177836 */ /* 0x000fe40000000000 */
[C---:B------:R-:W-:Y:S02]  /*0eb0*/  @P1 VIADD R23, R19.reuse, 0xffffffe0 ;  /* 0xffffffe013171836 */ /* 0x040fe40000000000 */
[----:B------:R-:W-:Y:S02]  /*0ec0*/  IMAD.IADD R19, R19, 0x1, R18 ;  /* 0x0000000113137824 */ /* 0x000fe400078e0212 */
[----:B------:R-:W-:Y:S02]  /*0ed0*/  IMAD.IADD R16, R149, 0x1, -R16 ;  /* 0x0000000195107824 */ /* 0x000fe400078e0a10 */
[----:B------:R-:W-:-:S02]  /*0ee0*/  IMAD.IADD R18, R18, 0x1, R23 ;  /* 0x0000000112127824 */ /* 0x000fc400078e0217 */
[----:B------:R-:W-:-:S07]  /*0ef0*/  VIADD R136, R23, 0x6000 ;  /* 0x0000600017887836 */ /* 0x000fce0000000000 */
.L_x_9189:
[----:B------:R-:W-:Y:S01]  /*0f00*/  ULDC.64 UR8, c[0x0][0xa28] ;  /* 0x00028a0000087ab9 */ /* 0x000fe20000000a00 */
[----:B0-----:R-:W0:Y:S01]  /*0f10*/  LDC R139, c[0x0][0x288] ;  /* 0x0000a200ff8b7b82 */ /* 0x001e220000000800 */
[----:B------:R-:W-:Y:S01]  /*0f20*/  UISETP.NE.U32.AND UP0, UPT, UR8, URZ, UPT ;  /* 0x0000003f0800728c */ /* 0x000fe2000bf05070 */
[----:B-1---5:R-:W-:-:S03]  /*0f30*/  IMAD.MOV.U32 R6, RZ, RZ, RZ ;  /* 0x000000ffff067224 */ /* 0x022fc600078e00ff */
[----:B------:R-:W-:-:S03]  /*0f40*/  UISETP.NE.AND.EX UP0, UPT, UR9, URZ, UPT, UP0 ;  /* 0x0000003f0900728c */ /* 0x000fc6000bf05300 */
[----:B------:R-:W-:Y:S01]  /*0f50*/  ULDC.64 UR8, c[0x0][0xa18] ;  /* 0x0002860000087ab9 */ /* 0x000fe20000000a00 */
[----:B--2---:R-:W1:Y:S01]  /*0f60*/  LDC.64 R8, c[0x0][0x3f8] ;  /* 0x0000fe00ff087b82 */ /* 0x004e620000000a00 */
        /* <DEDUP_REMOVED lines=12> */
[----:B----4-:R4:W5:Y:S02]  /*1030*/  @P0 LDG.E R6, desc[UR48][R2.64] ;  /* 0x0000003002060981 */ /* 0x010964000c1e1900 */
        /* <DEDUP_REMOVED lines=22> */
.L_x_9098:
        /* <DEDUP_REMOVED lines=10> */
.L_x_9099:
        /* <DEDUP_REMOVED lines=11> */
.L_x_9100:
[----:B------:R-:W1:Y:S01]  /*12f0*/  LDC.64 R8, c[0x0][0x9e0] ;  /* 0x00027800ff087b82 */ /* 0x000e620000000a00 */
[----:B------:R-:W-:Y:S02]  /*1300*/  IMAD.MOV.U32 R0, RZ, RZ, 0xc0 ;  /* 0x000000c0ff007424 */ /* 0x000fe400078e00ff */
[----:B-----5:R-:W-:Y:S02]  /*1310*/  IMAD.IADD R137, R137, 0x1, -R6 ;  /* 0x0000000189897824 */ /* 0x020fe400078e0a06 */
[----:B------:R-:W-:-:S05]  /*1320*/  IMAD R0, R145, R0, 0xc0 ;  /* 0x000000c091007424 */ /* 0x000fca00078e0200 */
        /* <DEDUP_REMOVED lines=14> */
.L_x_9102:
[----:B------:R-:W-:-:S13]  /*1410*/  ISETP.NE.AND P0, PT, R9, 0x1, PT ;  /* 0x000000010900780c */ /* 0x000fda0003f05270 */
[----:B------:R-:W0:Y:S02]  /*1420*/  @P0 LDC.64 R4, c[0x0][0x9e8] ;  /* 0x00027a00ff040b82 */ /* 0x000e240000000a00 */
[----:B0-----:R-:W-:-:S05]  /*1430*/  @P0 IMAD.HI.U32 R4, R2, R4, RZ ;  /* 0x0000000402040227 */ /* 0x001fca00078e00ff */
[----:B------:R-:W-:-:S07]  /*1440*/  @P0 SHF.R.U32.HI R2, RZ, R5, R4 ;  /* 0x00000005ff020219 */ /* 0x000fce0000011604 */
.L_x_9103:
[----:B------:R-:W-:-:S05]  /*1450*/  IMAD R3, R2, R9, R9 ;  /* 0x0000000902037224 */ /* 0x000fca00078e0209 */
[----:B------:R-:W-:-:S07]  /*1460*/  VIMNMX R0, R0, R3, PT ;  /* 0x0000000300007248 */ /* 0x000fce0003fe0100 */
.L_x_9101:
        /* <DEDUP_REMOVED lines=24> */
.L_x_9105:
[----:B------:R-:W-:-:S13]  /*15f0*/  ISETP.NE.AND P0, PT, R9, 0x1, PT ;  /* 0x000000010900780c */ /* 0x000fda0003f05270 */
[----:B------:R-:W0:Y:S02]  /*1600*/  @P0 LDC.64 R2, c[0x0][0x9e8] ;  /* 0x00027a00ff020b82 */ /* 0x000e240000000a00 */
[----:B0-----:R-:W-:-:S05]  /*1610*/  @P0 IMAD.HI.U32 R0, R4, R2, RZ ;  /* 0x0000000204000227 */ /* 0x001fca00078e00ff */
[----:B------:R-:W-:-:S07]  /*1620*/  @P0 SHF.R.U32.HI R4, RZ, R3, R0 ;  /* 0x00000003ff040219 */ /* 0x000fce0000011600 */
.L_x_9106:
[----:B------:R-:W-:-:S05]  /*1630*/  IMAD R4, R4, R9, RZ ;  /* 0x0000000904047224 */ /* 0x000fca00078e02ff */
[----:B------:R-:W-:-:S13]  /*1640*/  R2UR UR5, R4 ;  /* 0x00000000040572ca */ /* 0x000fda00000e0000 */
[----:B------:R-:W-:-:S04]  /*1650*/  UISETP.LT.AND UP0, UPT, UR4, UR5, UPT ;  /* 0x000000050400728c */ /* 0x000fc8000bf01270 */
[----:B------:R-:W-:-:S12]  /*1660*/  USEL UR4, UR4, UR5, !UP0 ;  /* 0x0000000504047287 */ /* 0x000fd8000c000000 */
.L_x_9104:
        /* <DEDUP_REMOVED lines=17> */
[----:B------:R-:W-:Y:S02]  /*1780*/  CS2R R116, SRZ ;  /* 0x0000000000747805 */ /* 0x000fe4000001ff00 */
[----:B------:R-:W-:Y:S02]  /*1790*/  CS2R R114, SRZ ;  /* 0x0000000000727805 */ /* 0x000fe4000001ff00 */
[----:B------:R-:W-:Y:S02]  /*17a0*/  CS2R R112, SRZ ;  /* 0x0000000000707805 */ /* 0x000fe4000001ff00 */
[----:B------:R-:W-:Y:S02]  /*17b0*/  CS2R R110, SRZ ;  /* 0x00000000006e7805 */ /* 0x000fe4000001ff00 */
[----:B------:R-:W-:-:S02]  /*17c0*/  CS2R R108, SRZ ;  /* 0x00000000006c7805 */ /* 0x000fc4000001ff00 */
[----:B------:R-:W-:Y:S02]  /*17d0*/  ISETP.GT.AND P1, PT, R88, UR39, PT ;  /* 0x0000002758007c0c */ /* 0x000fe4000bf24270 */
        /* <DEDUP_REMOVED lines=21> */
[----:B------:R-:W-:Y:S02]  /*1930*/  ULEA UR4, UR5, UR42, 0xc ;  /* 0x0000002a05047291 */ /* 0x000fe4000f8e603f */
[----:B------:R-:W-:Y:S02]  /*1940*/  ULEA UR5, UR5, UR6, 0xd ;  /* 0x0000000605057291 */ /* 0x000fe4000f8e683f */
[----:B------:R-:W-:Y:S02]  /*1950*/  UIADD3 UR4, UR4, 0xc400, URZ ;  /* 0x0000c40004047890 */ /* 0x000fe4000fffe03f */
[----:B------:R-:W-:Y:S02]  /*1960*/  USHF.R.U32.HI UR5, URZ, 0x4, UR5 ;  /* 0x000000043f057899 */ /* 0x000fe40008011605 */
[----:B------:R-:W-:Y:S02]  /*1970*/  USHF.R.U32.HI UR4, URZ, 0x4, UR4 ;  /* 0x000000043f047899 */ /* 0x000fe40008011604 */
[----:B------:R-:W-:-:S02]  /*1980*/  ULOP3.LUT UR37, UR5, 0x3fff, URZ, 0xc0, !UPT ;  /* 0x00003fff05257892 */ /* 0x000fc4000f8ec03f */
        /* <DEDUP_REMOVED lines=18> */
.L_x_9108:
        /* <DEDUP_REMOVED lines=9> */
.L_x_9285:
[----:B------:R-:W-:Y:S05]  /*1b40*/  @!P0 BRA `(.L_x_9110) ;  /* 0x0000000000048947 */ /* 0x000fea0003800000 */
[----:B------:R-:W-:Y:S01]  /*1b50*/  BPT.TRAP 0x1 ;  /* 0x000000040000795c */ /* 0x000fe20000300000 */
.L_x_9110:
[----:B------:R-:W-:Y:S02]  /*1b60*/  IMAD.U32 R5, RZ, RZ, UR43 ;  /* 0x0000002bff057e24 */ /* 0x000fe4000f8e00ff */
[----:B0-----:R-:W-:-:S03]  /*1b70*/  IMAD.U32 R0, RZ, RZ, UR46 ;  /* 0x0000002eff007e24 */ /* 0x001fc6000f8e00ff */
[----:B------:R-:W-:Y:S02]  /*1b80*/  LEA R5, R5, UR42, 0x3 ;  /* 0x0000002a05057c11 */ /* 0x000fe4000f8e18ff */
[----:B------:R-:W-:-:S04]  /*1b90*/  SHF.L.U32 R0, R0, 0x1f, RZ ;  /* 0x0000001f00007819 */ /* 0x000fc800000006ff */
[----:B------:R0:W1:Y:S01]  /*1ba0*/  SYNCS.PHASECHK.TRANS64.TRYWAIT P2, [R5+URZ+0x2d830], R0 ;  /* 0x02d83000050075a7 */ /* 0x000062000804017f */
[----:B------:R-:W-:Y:S05]  /*1bb0*/  @!P0 BRA `(.L_x_9111) ;  /* 0x0000000000048947 */ /* 0x000fea0003800000 */
[----:B------:R-:W-:Y:S01]  /*1bc0*/  BPT.TRAP 0x1 ;  /* 0x000000040000795c */ /* 0x000fe20000300000 */
.L_x_9111:
[----:B------:R-:W2:Y:S02]  /*1bd0*/  S2R R2, SR_TID.X ;  /* 0x0000000000027919 */ /* 0x000ea40000002100 */
[----:B--2---:R-:W-:Y:S01]  /*1be0*/  LOP3.LUT P1, RZ, R2, 0x7f, RZ, 0xc0, !PT ;  /* 0x0000007f02ff7812 */ /* 0x004fe2000782c0ff */
[----:B-1----:R-:W-:-:S12]  /*1bf0*/  @P2 BRA `(.L_x_9112) ;  /* 0x0000000000082947 */ /* 0x002fd80003800000 */
[----:B------:R-:W1:Y:S02]  /*1c00*/  SYNCS.PHASECHK.TRANS64.TRYWAIT P2, [R5+URZ+0x2d830], R0 ;  /* 0x02d83000050075a7 */ /* 0x000e64000804017f */
[----:B-1----:R-:W-:Y:S05]  /*1c10*/  @!P2 BRA `(.L_x_9113) ;  /* 0x00000124008ca947 */ /* 0x002fea0003800000 */
.L_x_9112:
[----:B------:R-:W-:Y:S05]  /*1c20*/  WARPSYNC.ALL ;  /* 0x0000000000007948 */ /* 0x000fea0003800000 */
[----:B------:R-:W-:Y:S01]  /*1c30*/  UIADD3 UR4, UR42, 0x15400, URZ ;  /* 0x000154002a047890 */ /* 0x000fe2000fffe03f */
[----:B------:R-:W-:Y:S01]  /*1c40*/  WARPGROUP.ARRIVE ;  /* 0x00000000000079c5 */ /* 0x000fe20000000000 */
[----:B------:R-:W-:Y:S01]  /*1c50*/  UMOV UR5, 0x80000020 ;  /* 0x8000002000057882 */ /* 0x000fe20000000000 */
[----:B------:R-:W-:Y:S01]  /*1c60*/  UMOV UR7, 0x80000020 ;  /* 0x8000002000077882 */ /* 0x000fe20000000000 */
[----:B------:R-:W-:Y:S01]  /*1c70*/  USHF.R.U32.HI UR4, URZ, 0x4, UR4 ;  /* 0x000000043f047899 */ /* 0x000fe20008011604 */
[----:B------:R-:W-:Y:S01]  /*1c80*/  IMAD.MOV.U32 R3, RZ, RZ, -0x80 ;  /* 0xffffff80ff037424 */ /* 0x000fe200078e00ff */
        /* <DEDUP_REMOVED lines=8> */
[----:B------:R-:W-:Y:S01]  /*1d10*/  ULOP3.LUT UR4, UR47, 0x10000, URZ, 0xfc, !UPT ;  /* 0x000100002f047892 */ /* 0x000fe2000f8efc3f */
[----:B01----:R-:W-:Y:S01]  /*1d20*/  @!P1 VIADD R0, R5, 0x2d840 ;  /* 0x0002d84005009836 */ /* 0x003fe20000000000 */
[----:B------:R-:W-:Y:S01]  /*1d30*/  UIMAD UR6, UR43, 0x600, UR32 ;  /* 0x000006002b0678a4 */ /* 0x000fe2000f8e0220 */
[----:B------:R-:W-:Y:S01]  /*1d40*/  IMAD R6, R145, 0xc0, R150 ;  /* 0x000000c091067824 */ /* 0x000fe200078e0296 */
[----:B------:R-:W-:Y:S01]  /*1d50*/  UIADD3 UR8, UR4, 0x2, URZ ;  /* 0x0000000204087890 */ /* 0x000fe2000fffe03f */
[----:B------:R-:W-:Y:S01]  /*1d60*/  IADD3 R3, -R139, 0x1, R2 ;  /* 0x000000018b037810 */ /* 0x000fe20007ffe102 */
[----:B------:R-:W-:Y:S01]  /*1d70*/  UIADD3 UR10, UR6, 0x2, URZ ;  /* 0x00000002060a7890 */ /* 0x000fe2000fffe03f */
[----:B------:R-:W-:Y:S01]  /*1d80*/  @!P1 PRMT R0, RZ, 0x654, R0 ;  /* 0x00000654ff009816 */ /* 0x000fe20000000000 */
[----:B------:R-:W-:Y:S01]  /*1d90*/  UIADD3 UR12, UR4, 0x300, URZ ;  /* 0x00000300040c7890 */ /* 0x000fe2000fffe03f */
[----:B------:R-:W-:Y:S01]  /*1da0*/  IMAD R8, R16, -0x2, R2 ;  /* 0xfffffffe10087824 */ /* 0x000fe200078e0202 */
[----:B------:R-:W-:-:S02]  /*1db0*/  UIADD3 UR14, UR6, 0x200, URZ ;  /* 0x00000200060e7890 */ /* 0x000fc4000fffe03f */
[----:B------:R-:W-:Y:S01]  /*1dc0*/  HGMMA.64x128x16.F32 R24, gdesc[UR4], RZ, !UPT, gsb0 ;  /* 0x01e00000041879f0 */ /* 0x000fe2000c0008ff */
[----:B------:R-:W-:Y:S01]  /*1dd0*/  UIADD3 UR16, UR4, 0x302, URZ ;  /* 0x0000030204107890 */ /* 0x000fe2000fffe03f */
[----:B------:R-:W-:Y:S01]  /*1de0*/  IMAD R3, R16, -0x2, R3 ;  /* 0xfffffffe10037824 */ /* 0x000fe200078e0203 */
[----:B------:R-:W-:Y:S01]  /*1df0*/  UIADD3 UR18, UR6, 0x202, URZ ;  /* 0x0000020206127890 */ /* 0x000fe2000fffe03f */
[----:B------:R-:W-:Y:S01]  /*1e00*/  LEA R9, R88, 0xffffff80, 0x7 ;  /* 0xffffff8058097811 */ /* 0x000fe200078e38ff */
        /* <DEDUP_REMOVED lines=49> */
.L_x_9116:
[----:B------:R-:W-:-:S06]  /*2120*/  UISETP.NE.AND UP1, UPT, UR7, 0x1, UPT ;  /* 0x000000010700788c */ /* 0x000fcc000bf25270 */
[----:B------:R-:W-:-:S05]  /*2130*/  PLOP3.LUT P2, PT, PT, PT, UP1, 0x80, 0x0 ;  /* 0x000000000000781c */ /* 0x000fca0003f4f018 */
[----:B------:R-:W-:-:S08]  /*2140*/  @UP1 ULDC.64 UR10, c[0x0][0x9e8] ;  /* 0x00027a00000a1ab9 */ /* 0x000fd00000000a00 */
[----:B------:R-:W-:-:S05]  /*2150*/  @P2 IMAD.HI.U32 R5, R3, UR10, RZ ;  /* 0x0000000a03052c27 */ /* 0x000fca000f8e00ff */
[----:B------:R-:W-:-:S07]  /*2160*/  @P2 SHF.R.U32.HI R3, RZ, UR11, R5 ;  /* 0x0000000bff032c19 */ /* 0x000fce0008011605 */
.L_x_9117:
[----:B------:R-:W-:Y:S05]  /*2170*/  BSYNC B0 ;  /* 0x0000000000007941 */ /* 0x000fea0003800000 */
.L_x_9115:
[----:B------:R-:W-:-:S04]  /*2180*/  IMAD R3, R3, UR7, -R9 ;  /* 0x0000000703037c24 */ /* 0x000fc8000f8e0a09 */
[----:B------:R-:W-:-:S05]  /*2190*/  IMAD R3, R16, -0x2, R3 ;  /* 0xfffffffe10037824 */ /* 0x000fca00078e0203 */
[----:B------:R-:W-:Y:S02]  /*21a0*/  VIMNMX R2, R2, R3, !PT ;  /* 0x0000000302027248 */ /* 0x000fe40007fe0100 */
[----:B------:R-:W-:-:S07]  /*21b0*/  VIADDMNMX R0, R3, UR7, R0, PT ;  /* 0x0000000703007c46 */ /* 0x000fce000b800100 */
.L_x_9114:
[----:B------:R-:W-:Y:S01]  /*21c0*/  ISETP.GE.AND P4, PT, R4, 0x9, PT ;  /* 0x000000090400780c */ /* 0x000fe20003f86270 */
[----:B------:R-:W-:Y:S01]  /*21d0*/  VIADD R5, R6, 0x8 ;  /* 0x0000000806057836 */ /* 0x000fe20000000000 */
[C---:B------:R-:W-:Y:S02]  /*21e0*/  ISETP.GE.AND P2, PT, R4.reuse, 0x2, PT ;  /* 0x000000020400780c */ /* 0x040fe40003f46270 */
[----:B------:R-:W-:Y:S01]  /*21f0*/  ISETP.GE.AND P5, PT, R4, 0xa, PT ;  /* 0x0000000a0400780c */ /* 0x000fe20003fa6270 */
[----:B------:R-:W-:Y:S01]  /*2200*/  IMAD.IADD R3, R10, 0x1, R5 ;  /* 0x000000010a037824 */ /* 0x000fe200078e0205 */
        /* <DEDUP_REMOVED lines=178> */
[----:B------:R-:W-:Y:S02]  /*2d30*/  ISETP.GT.AND P6, PT, R2, 0x79, !P6 ;  /* 0x000000790200780c */ /* 0x000fe400077c4270 */
[----:B------:R-:W-:Y:S02]  /*2d40*/  VIADDMNMX R2, R5, R11, R8, PT ;  /* 0x0000000b05027246 */ /* 0x000fe40003800108 */
        /* <DEDUP_REMOVED lines=18> */
.L_x_9120:
[----:B------:R-:W-:-:S06]  /*2e70*/  UISETP.NE.AND UP1, UPT, UR7, 0x1, UPT ;  /* 0x000000010700788c */ /* 0x000fcc000bf25270 */
[----:B------:R-:W-:-:S05]  /*2e80*/  PLOP3.LUT P6, PT, PT, PT, UP1, 0x80, 0x0 ;  /* 0x000000000000781c */ /* 0x000fca0003fcf018 */
[----:B------:R-:W-:-:S08]  /*2e90*/  @UP1 ULDC.64 UR10, c[0x0][0x9e8] ;  /* 0x00027a00000a1ab9 */ /* 0x000fd00000000a00 */
[----:B------:R-:W-:Y:S01]  /*2ea0*/  @P6 IMAD.HI.U32 R4, R0, UR10, RZ ;  /* 0x0000000a00046c27 */ /* 0x000fe2000f8e00ff */
[----:B------:R-:W-:-:S13]  /*2eb0*/  PLOP3.LUT P6, PT, PT, PT, UP1, 0x80, 0x0 ;  /* 0x000000000000781c */ /* 0x000fda0003fcf018 */
[----:B------:R-:W-:-:S07]  /*2ec0*/  @P6 SHF.R.U32.HI R0, RZ, UR11, R4 ;  /* 0x0000000bff006c19 */ /* 0x000fce0008011604 */
.L_x_9121:
[----:B------:R-:W-:Y:S05]  /*2ed0*/  BSYNC B0 ;  /* 0x0000000000007941 */ /* 0x000fea0003800000 */
.L_x_9119:
[----:B------:R-:W-:-:S04]  /*2ee0*/  IMAD R9, R0, UR7, -R9 ;  /* 0x0000000700097c24 */ /* 0x000fc8000f8e0a09 */
[----:B------:R-:W-:-:S05]  /*2ef0*/  IMAD R9, R16, -0x2, R9 ;  /* 0xfffffffe10097824 */ /* 0x000fca00078e0209 */
[----:B------:R-:W-:Y:S02]  /*2f00*/  VIMNMX R3, R3, R9, !PT ;  /* 0x0000000903037248 */ /* 0x000fe40007fe0100 */
[----:B------:R-:W-:-:S07]  /*2f10*/  VIADDMNMX R2, R9, UR7, R2, PT ;  /* 0x0000000709027c46 */ /* 0x000fce000b800102 */
.L_x_9118:
[----:B------:R-:W-:Y:S01]  /*2f20*/  ISETP.GT.AND P2, PT, R3, 0x1, !P2 ;  /* 0x000000010300780c */ /* 0x000fe20005744270 */
[----:B------:R-:W-:Y:S01]  /*2f30*/  ULDC UR33, c[0x0][0x988] ;  /* 0x0002620000217ab9 */ /* 0x000fe20000000800 */
[----:B------:R-:W-:Y:S02]  /*2f40*/  LOP3.LUT P6, RZ, R22, 0x8, RZ, 0xc0, !PT ;  /* 0x0000000816ff7812 */ /* 0x000fe400078cc0ff */
        /* <DEDUP_REMOVED lines=76> */
[C---:B------:R-:W-:Y:S01]  /*3410*/  ISETP.GT.AND P3, PT, R3.reuse, 0x70, !P3 ;  /* 0x000000700300780c */ /* 0x040fe20005f64270 */
[----:B------:R-:W0:Y:S01]  /*3420*/  SHFL.BFLY PT, R9, R8, 0x2, 0x1f ;  /* 0x0c401f0008097f89 */ /* 0x000e2200000e0000 */
[----:B------:R-:W-:Y:S02]  /*3430*/  FSEL R50, R50, -INF , !P2 ;  /* 0xff80000032327808 */ /* 0x000fe40005000000 */
[----:B------:R-:W-:Y:S02]  /*3440*/  LOP3.LUT P2, RZ, R22, 0x20000, RZ, 0xc0, !PT ;  /* 0x0002000016ff7812 */ /* 0x000fe4000784c0ff */
[C---:B------:R-:W-:Y:S02]  /*3450*/  ISETP.GT.AND P4, PT, R3.reuse, 0x71, !P4 ;  /* 0x000000710300780c */ /* 0x040fe40006784270 */
[C---:B------:R-:W-:Y:S02]  /*3460*/  ISETP.GT.AND P2, PT, R3.reuse, 0x31, !P2 ;  /* 0x000000310300780c */ /* 0x040fe40005744270 */
[----:B------:R-:W-:-:S02]  /*3470*/  ISETP.GT.AND P5, PT, R3, 0x78, !P5 ;  /* 0x000000780300780c */ /* 0x000fc40006fa4270 */
[C---:B------:R-:W-:Y:S02]  /*3480*/  ISETP.LT.OR P2, PT, R2.reuse, 0x32, P2 ;  /* 0x000000320200780c */ /* 0x040fe40001741670 */
[----:B------:R-:W-:Y:S02]  /*3490*/  ISETP.LT.OR P3, PT, R2, 0x71, P3 ;  /* 0x000000710200780c */ /* 0x000fe40001f61670 */
[----:B------:R-:W-:Y:S02]  /*34a0*/  FSEL R51, R51, -INF , !P2 ;  /* 0xff80000033337808 */ /* 0x000fe40005000000 */
[----:B------:R-:W-:Y:S02]  /*34b0*/  LOP3.LUT P2, RZ, R22, 0x10000, RZ, 0xc0, !PT ;  /* 0x0001000016ff7812 */ /* 0x000fe4000784c0ff */
        /* <DEDUP_REMOVED lines=16> */
[----:B------:R-:W-:-:S04]  /*35c0*/  ISETP.LT.OR P2, PT, R2, 0x41, P2 ;  /* 0x000000410200780c */ /* 0x000fc80001741670 */
[----:B------:R-:W-:Y:S02]  /*35d0*/  FSEL R58, R58, -INF , !P2 ;  /* 0xff8000003a3a7808 */ /* 0x000fe40005000000 */
[----:B------:R-:W-:Y:S02]  /*35e0*/  LOP3.LUT P2, RZ, R22, 0x2000, RZ, 0xc0, !PT ;  /* 0x0000200016ff7812 */ /* 0x000fe4000784c0ff */
[----:B0-----:R-:W-:Y:S02]  /*35f0*/  FMNMX.FTZ R0, R9, R0, !PT ;  /* 0x0000000009007209 */ /* 0x001fe40007810000 */
[----:B------:R-:W-:-:S03]  /*3600*/  ISETP.GT.AND P2, PT, R3, 0x41, !P2 ;  /* 0x000000410300780c */ /* 0x000fc60005744270 */
[----:B------:R-:W-:Y:S01]  /*3610*/  FMUL.FTZ R20, R0, UR33 ;  /* 0x0000002100147c20 */ /* 0x000fe20008410000 */
        /* <DEDUP_REMOVED lines=46> */
[----:B------:R-:W-:Y:S01]  /*3900*/  ISETP.GT.AND P6, PT, R3, 0x79, !P6 ;  /* 0x000000790300780c */ /* 0x000fe200077c4270 */
[--C-:B------:R-:W-:Y:S01]  /*3910*/  FFMA.FTZ R56, R56, UR33, -R20.reuse ;  /* 0x0000002138387c23 */ /* 0x100fe20008010814 */
[----:B------:R-:W-:Y:S01]  /*3920*/  FSEL R4, R26, -INF , !P2 ;  /* 0xff8000001a047808 */ /* 0x000fe20005000000 */
[--C-:B------:R-:W-:Y:S01]  /*3930*/  FFMA.FTZ R57, R57, UR33, -R20.reuse ;  /* 0x0000002139397c23 */ /* 0x100fe20008010814 */
[----:B------:R-:W-:Y:S01]  /*3940*/  LOP3.LUT P2, RZ, R22, 0x4000000, RZ, 0xc0, !PT ;  /* 0x0400000016ff7812 */ /* 0x000fe2000784c0ff */
[--C-:B------:R-:W-:Y:S01]  /*3950*/  FFMA.FTZ R9, R25, UR33, -R20.reuse ;  /* 0x0000002119097c23 */ /* 0x100fe20008010814 */
[----:B------:R-:W-:Y:S01]  /*3960*/  FMNMX.FTZ R7, R4, R27, !PT ;  /* 0x0000001b04077209 */ /* 0x000fe20007810000 */
[--C-:B------:R-:W-:Y:S01]  /*3970*/  FFMA.FTZ R11, R29, UR33, -R20.reuse ;  /* 0x000000211d0b7c23 */ /* 0x100fe20008010814 */
[----:B------:R-:W-:Y:S01]  /*3980*/  ISETP.GT.AND P2, PT, R3, 0x69, !P2 ;  /* 0x000000690300780c */ /* 0x000fe20005744270 */
        /* <DEDUP_REMOVED lines=26> */
[----:B0-----:R-:W-:-:S03]  /*3b30*/  FFMA.FTZ R57, R76, UR33, -R20 ;  /* 0x000000214c397c23 */ /* 0x001fc60008010814 */
[----:B------:R-:W-:Y:S01]  /*3b40*/  FMNMX.FTZ R7, R43, R24, !PT ;  /* 0x000000182b077209 */ /* 0x000fe20007810000 */
[----:B------:R-:W-:Y:S02]  /*3b50*/  FFMA.FTZ R24, R40, UR33, -R20 ;  /* 0x0000002128187c23 */ /* 0x000fe40008010814 */
[----:B------:R-:W0:Y:S01]  /*3b60*/  MUFU.EX2 R9, R9 ;  /* 0x0000000900097308 */ /* 0x000e220000000800 */
[----:B------:R-:W-:-:S04]  /*3b70*/  FMNMX.FTZ R26, R46, R7, !PT ;  /* 0x000000072e1a7209 */ /* 0x000fc80007810000 */
[----:B------:R-:W-:-:S03]  /*3b80*/  FMNMX.FTZ R7, R47, R26, !PT ;  /* 0x0000001a2f077209 */ /* 0x000fc60007810000 */
[----:B------:R-:W1:Y:S01]  /*3b90*/  MUFU.EX2 R10, R10 ;  /* 0x0000000a000a7308 */ /* 0x000e620000000800 */
[----:B------:R-:W-:-:S04]  /*3ba0*/  FMNMX.FTZ R26, R50, R7, !PT ;  /* 0x00000007321a7209 */ /* 0x000fc80007810000 */
[----:B------:R-:W-:Y:S01]  /*3bb0*/  FMNMX.FTZ R7, R51, R26, !PT ;  /* 0x0000001a33077209 */ /* 0x000fe20007810000 */
[----:B------:R-:W-:Y:S02]  /*3bc0*/  FFMA.FTZ R26, R44, UR33, -R20 ;  /* 0x000000212c1a7c23 */ /* 0x000fe40008010814 */
[----:B------:R-:W2:Y:S01]  /*3bd0*/  MUFU.EX2 R11, R11 ;  /* 0x0000000b000b7308 */ /* 0x000ea20000000800 */
        /* <DEDUP_REMOVED lines=26> */
[----:B------:R-:W-:Y:S01]  /*3d80*/  FMNMX.FTZ R7, R83, R36, !PT ;  /* 0x0000002453077209 */ /* 0x000fe20007810000 */
[--C-:B------:R-:W-:Y:S02]  /*3d90*/  FFMA.FTZ R36, R60, UR33, -R20.reuse ;  /* 0x000000213c247c23 */ /* 0x100fe40008010814 */
[----:B------:R-:W-:Y:S01]  /*3da0*/  MUFU.EX2 R26, R26 ;  /* 0x0000001a001a7308 */ /* 0x000fe20000000800 */
[----:B------:R-:W-:Y:S01]  /*3db0*/  FMNMX.FTZ R40, R86, R7, !PT ;  /* 0x0000000756287209 */ /* 0x000fe20007810000 */
[----:B---3--:R-:W-:-:S03]  /*3dc0*/  FFMA.FTZ R56, R73, UR33, -R20 ;  /* 0x0000002149387c23 */ /* 0x008fc60008010814 */
[----:B------:R-:W-:Y:S01]  /*3dd0*/  FMNMX.FTZ R7, R87, R40, !PT ;  /* 0x0000002857077209 */ /* 0x000fe20007810000 */
[--C-:B------:R-:W-:Y:S02]  /*3de0*/  FFMA.FTZ R40, R64, UR33, -R20.reuse ;  /* 0x0000002140287c23 */ /* 0x100fe40008010814 */
[----:B------:R-:W-:Y:S02]  /*3df0*/  MUFU.EX2 R25, R25 ;  /* 0x0000001900197308 */ /* 0x000fe40000000800 */
[----:B------:R-:W3:Y:S06]  /*3e00*/  SHFL.BFLY PT, R44, R7, 0x2, 0x1f ;  /* 0x0c401f00072c7f89 */ /* 0x000eec00000e0000 */
[----:B------:R-:W-:Y:S08]  /*3e10*/  MUFU.EX2 R28, R28 ;  /* 0x0000001c001c7308 */ /* 0x000ff00000000800 */
[----:B------:R-:W-:Y:S08]  /*3e20*/  MUFU.EX2 R29, R29 ;  /* 0x0000001d001d7308 */ /* 0x000ff00000000800 */
[----:B------:R-:W-:Y:S01]  /*3e30*/  MUFU.EX2 R32, R32 ;  /* 0x0000002000207308 */ /* 0x000fe20000000800 */
[----:B---3--:R-:W-:Y:S01]  /*3e40*/  FMNMX.FTZ R60, R7, R44, !PT ;  /* 0x0000002c073c7209 */ /* 0x008fe20007810000 */
[----:B------:R-:W-:-:S04]  /*3e50*/  FFMA.FTZ R44, R77, UR33, -R20 ;  /* 0x000000214d2c7c23 */ /* 0x000fc80008010814 */
[----:B------:R-:W3:Y:S02]  /*3e60*/  SHFL.BFLY PT, R7, R60, 0x1, 0x1f ;  /* 0x0c201f003c077f89 */ /* 0x000ee400000e0000 */
[----:B------:R-:W-:Y:S08]  /*3e70*/  MUFU.EX2 R33, R33 ;  /* 0x0000002100217308 */ /* 0x000ff00000000800 */
[----:B------:R-:W-:Y:S08]  /*3e80*/  MUFU.EX2 R36, R36 ;  /* 0x0000002400247308 */ /* 0x000ff00000000800 */
[----:B------:R-:W-:Y:S01]  /*3e90*/  MUFU.EX2 R37, R37 ;  /* 0x0000002500257308 */ /* 0x000fe20000000800 */
[----:B---3--:R-:W-:Y:S01]  /*3ea0*/  FMNMX.FTZ R7, R60, R7, !PT ;  /* 0x000000073c077209 */ /* 0x008fe20007810000 */
[----:B------:R-:W-:-:S06]  /*3eb0*/  FFMA.FTZ R60, R84, UR33, -R20 ;  /* 0x00000021543c7c23 */ /* 0x000fcc0008010814 */
[----:B------:R-:W-:Y:S01]  /*3ec0*/  MUFU.EX2 R40, R40 ;  /* 0x0000002800287308 */ /* 0x000fe20000000800 */
[C---:B------:R-:W-:Y:S01]  /*3ed0*/  FSETP.NEU.FTZ.AND P2, PT, R7.reuse, -INF , PT ;  /* 0xff8000000700780b */ /* 0x040fe20003f5d000 */
[----:B------:R-:W-:-:S05]  /*3ee0*/  FMUL.FTZ R64, R7, UR33 ;  /* 0x0000002107407c20 */ /* 0x000fca0008410000 */
[----:B------:R-:W-:Y:S01]  /*3ef0*/  FSEL R20, R64, RZ, P2 ;  /* 0x000000ff40147208 */ /* 0x000fe20001000000 */
[----:B------:R-:W-:Y:S01]  /*3f00*/  MUFU.EX2 R41, R41 ;  /* 0x0000002900297308 */ /* 0x000fe20000000800 */
[----:B------:R-:W-:-:S03]  /*3f10*/  PLOP3.LUT P2, PT, PT, PT, UP0, 0x40, 0x0 ;  /* 0x000000000000781c */ /* 0x000fc60003f4e808 */
        /* <DEDUP_REMOVED lines=10> */
[----:B0-----:R-:W-:Y:S01]  /*3fc0*/  FADD.FTZ R59, R8, R9 ;  /* 0x00000009083b7221 */ /* 0x001fe20000010000 */
[--C-:B------:R-:W-:Y:S01]  /*3fd0*/  FFMA.FTZ R34, R42, UR33, -R20.reuse ;  /* 0x000000212a227c23 */ /* 0x100fe20008010814 */
[--C-:B------:R-:W-:Y:S01]  /*3fe0*/  FFMA.FTZ R35, R43, UR33, -R20.reuse ;  /* 0x000000212b237c23 */ /* 0x100fe20008010814 */
[--C-:B------:R-:W-:Y:S01]  /*3ff0*/  FFMA.FTZ R42, R50, UR33, -R20.reuse ;  /* 0x00000021322a7c23 */ /* 0x100fe20008010814 */
[----:B------:R-:W0:Y:S01]  /*4000*/  MUFU.EX2 R65, R65 ;  /* 0x0000004100417308 */ /* 0x000e220000000800 */
[--C-:B------:R-:W-:Y:S01]  /*4010*/  FFMA.FTZ R43, R47, UR33, -R20.reuse ;  /* 0x000000212f2b7c23 */ /* 0x100fe20008010814 */
[--C-:B------:R-:W-:Y:S01]  /*4020*/  FFMA.FTZ R50, R62, UR33, -R20.reuse ;  /* 0x000000213e327c23 */ /* 0x100fe20008010814 */
[--C-:B------:R-:W-:Y:S01]  /*4030*/  FFMA.FTZ R47, R51, UR33, -R20.reuse ;  /* 0x00000021332f7c23 */ /* 0x100fe20008010814 */
[----:B-1----:R-:W-:Y:S01]  /*4040*/  FADD.FTZ R62, R10, R59 ;  /* 0x0000003b0a3e7221 */ /* 0x002fe20000010000 */
[--C-:B------:R-:W-:Y:S01]  /*4050*/  FFMA.FTZ R51, R54, UR33, -R20.reuse ;  /* 0x0000002136337c23 */ /* 0x100fe20008010814 */
[----:B------:R-:W-:Y:S01]  /*4060*/  F2FP.F16.F32.PACK_AB R8, R9, R8 ;  /* 0x000000080908723e */ /* 0x000fe200000000ff */
[--C-:B------:R-:W-:Y:S01]  /*4070*/  FFMA.FTZ R54, R55, UR33, -R20.reuse ;  /* 0x0000002137367c23 */ /* 0x100fe20008010814 */
[----:B------:R-:W1:Y:S01]  /*4080*/  MUFU.EX2 R68, R68 ;  /* 0x0000004400447308 */ /* 0x000e620000000800 */
[--C-:B------:R-:W-:Y:S01]  /*4090*/  FFMA.FTZ R31, R39, UR33, -R20.reuse ;  /* 0x00000021271f7c23 */ /* 0x100fe20008010814 */
[----:B------:R-:W-:Y:S01]  /*40a0*/  FFMA.FTZ R55, R63, UR33, -R20 ;  /* 0x000000213f377c23 */ /* 0x000fe20008010814 */
[C---:B--2---:R-:W-:Y:S01]  /*40b0*/  FADD.FTZ R63, R11.reuse, R62 ;  /* 0x0000003e0b3f7221 */ /* 0x044fe20000010000 */
[--C-:B------:R-:W-:Y:S01]  /*40c0*/  FFMA.FTZ R39, R58, UR33, -R20.reuse ;  /* 0x000000213a277c23 */ /* 0x100fe20008010814 */
[--C-:B------:R-:W-:Y:S01]  /*40d0*/  FFMA.FTZ R58, R66, UR33, -R20.reuse ;  /* 0x00000021423a7c23 */ /* 0x100fe20008010814 */
[----:B------:R-:W-:Y:S01]  /*40e0*/  F2FP.F16.F32.PACK_AB R10, R11, R10 ;  /* 0x0000000a0b0a723e */ /* 0x000fe200000000ff */
[--C-:B------:R-:W-:Y:S01]  /*40f0*/  FFMA.FTZ R59, R67, UR33, -R20.reuse ;  /* 0x00000021433b7c23 */ /* 0x100fe20008010814 */
[----:B------:R-:W2:Y:S01]  /*4100*/  MUFU.EX2 R69, R69 ;  /* 0x0000004500457308 */ /* 0x000ea20000000800 */
[----:B0-----:R-:W-:Y:S01]  /*4110*/  FADD.FTZ R9, R64, R65 ;  /* 0x0000004140097221 */ /* 0x001fe20000010000 */
[--C-:B------:R-:W-:Y:S01]  /*4120*/  FFMA.FTZ R71, R71, UR33, -R20.reuse ;  /* 0x0000002147477c23 */ /* 0x100fe20008010814 */
[--C-:B------:R-:W-:Y:S01]  /*4130*/  FFMA.FTZ R74, R74, UR33, -R20.reuse ;  /* 0x000000214a4a7c23 */ /* 0x100fe20008010814 */
[--C-:B------:R-:W-:Y:S01]  /*4140*/  FFMA.FTZ R75, R75, UR33, -R20.reuse ;  /* 0x000000214b4b7c23 */ /* 0x100fe20008010814 */
[--C-:B------:R-:W-:Y:S01]  /*4150*/  FFMA.FTZ R78, R78, UR33, -R20.reuse ;  /* 0x000000214e4e7c23 */ /* 0x100fe20008010814 */
[--C-:B------:R-:W-:Y:S01]  /*4160*/  FFMA.FTZ R79, R79, UR33, -R20.reuse ;  /* 0x000000214f4f7c23 */ /* 0x100fe20008010814 */
[--C-:B------:R-:W-:Y:S01]  /*4170*/  FFMA.FTZ R82, R82, UR33, -R20.reuse ;  /* 0x0000002152527c23 */ /* 0x100fe20008010814 */
[----:B------:R-:W0:Y:S01]  /*4180*/  MUFU.EX2 R4, R4 ;  /* 0x0000000400047308 */ /* 0x000e220000000800 */
[----:B-1----:R-:W-:Y:S01]  /*4190*/  FADD.FTZ R62, R68, R9 ;  /* 0x00000009443e7221 */ /* 0x002fe20000010000 */
[----:B------:R-:W-:Y:S01]  /*41a0*/  F2FP.F16.F32.PACK_AB R9, R65, R64 ;  /* 0x000000404109723e */ /* 0x000fe200000000ff */
[----:B------:R-:W-:Y:S01]  /*41b0*/  FADD.FTZ R64, R12, R63 ;  /* 0x0000003f0c407221 */ /* 0x000fe20000010000 */
[----:B------:R-:W-:Y:S01]  /*41c0*/  F2FP.F16.F32.PACK_AB R12, R13, R12 ;  /* 0x0000000c0d0c723e */ /* 0x000fe200000000ff */
[--C-:B------:R-:W-:Y:S01]  /*41d0*/  FFMA.FTZ R83, R83, UR33, -R20.reuse ;  /* 0x0000002153537c23 */ /* 0x100fe20008010814 */
[----:B------:R-:W-:Y:S01]  /*41e0*/  FFMA.FTZ R86, R86, UR33, -R20 ;  /* 0x0000002156567c23 */ /* 0x000fe20008010814 */
[----:B------:R-:W-:Y:S01]  /*41f0*/  FADD.FTZ R65, R13, R64 ;  /* 0x000000400d417221 */ /* 0x000fe20000010000 */
[----:B------:R-:W1:Y:S01]  /*4200*/  MUFU.EX2 R27, R27 ;  /* 0x0000001b001b7308 */ /* 0x000e620000000800 */
[C---:B--2---:R-:W-:Y:S01]  /*4210*/  FADD.FTZ R63, R69.reuse, R62 ;  /* 0x0000003e453f7221 */ /* 0x044fe20000010000 */
[----:B------:R-:W-:Y:S01]  /*4220*/  F2FP.F16.F32.PACK_AB R11, R69, R68 ;  /* 0x00000044450b723e */ /* 0x000fe200000000ff */
[----:B------:R-:W-:Y:S01]  /*4230*/  FADD.FTZ R66, R14, R65 ;  /* 0x000000410e427221 */ /* 0x000fe20000010000 */
[----:B------:R-:W-:Y:S01]  /*4240*/  F2FP.F16.F32.PACK_AB R14, R15, R14 ;  /* 0x0000000e0f0e723e */ /* 0x000fe200000000ff */
[--C-:B------:R-:W-:Y:S01]  /*4250*/  FFMA.FTZ R62, R70, UR33, -R20.reuse ;  /* 0x00000021463e7c23 */ /* 0x100fe20008010814 */
[----:B------:R-:W-:Y:S01]  /*4260*/  FFMA.FTZ R20, R87, UR33, -R20 ;  /* 0x0000002157147c23 */ /* 0x000fe20008010814 */
[----:B------:R-:W-:Y:S01]  /*4270*/  FADD.FTZ R65, R15, R66 ;  /* 0x000000420f417221 */ /* 0x000fe20000010000 */
[----:B------:R-:W2:Y:S01]  /*4280*/  MUFU.EX2 R30, R30 ;  /* 0x0000001e001e7308 */ /* 0x000ea20000000800 */
[----:B0-----:R-:W-:Y:S01]  /*4290*/  FADD.FTZ R64, R4, R63 ;  /* 0x0000003f04407221 */ /* 0x001fe20000010000 */
[----:B------:R0:W-:Y:S01]  /*42a0*/  STSM.16.M88.4 [R17+0x21800], R8 ;  /* 0x0218000811007844 */ /* 0x0001e20000000200 */
[----:B------:R-:W-:Y:S01]  /*42b0*/  FADD.FTZ R66, R24, R65 ;  /* 0x0000004118427221 */ /* 0x000fe20000010000 */
[----:B------:R-:W-:-:S03]  /*42c0*/  F2FP.F16.F32.PACK_AB R24, R21, R24 ;  /* 0x000000181518723e */ /* 0x000fc600000000ff */
[----:B------:R-:W-:Y:S01]  /*42d0*/  FADD.FTZ R65, R21, R66 ;  /* 0x0000004215417221 */ /* 0x000fe20000010000 */
[----:B------:R-:W3:Y:S01]  /*42e0*/  MUFU.EX2 R31, R31 ;  /* 0x0000001f001f7308 */ /* 0x000ee20000000800 */
[----:B-1----:R-:W-:Y:S02]  /*42f0*/  FADD.FTZ R63, R27, R64 ;  /* 0x000000401b3f7221 */ /* 0x002fe40000010000 */
[----:B------:R-:W-:Y:S01]  /*4300*/  FADD.FTZ R66, R26, R65 ;  /* 0x000000411a427221 */ /* 0x000fe20000010000 */
[----:B------:R-:W-:-:S03]  /*4310*/  F2FP.F16.F32.PACK_AB R26, R25, R26 ;  /* 0x0000001a191a723e */ /* 0x000fc600000000ff */
[----:B------:R-:W-:Y:S01]  /*4320*/  FADD.FTZ R65, R25, R66 ;  /* 0x0000004219417221 */ /* 0x000fe20000010000 */
[----:B------:R-:W1:Y:S01]  /*4330*/  MUFU.EX2 R34, R34 ;  /* 0x0000002200227308 */ /* 0x000e620000000800 */
[----:B--2---:R-:W-:Y:S01]  /*4340*/  FADD.FTZ R64, R30, R63 ;  /* 0x0000003f1e407221 */ /* 0x004fe20000010000 */
[----:B0-----:R-:W-:Y:S01]  /*4350*/  F2FP.F16.F32.PACK_AB R8, R29, R28 ;  /* 0x0000001c1d08723e */ /* 0x001fe200000000ff */
[----:B------:R-:W-:-:S04]  /*4360*/  FADD.FTZ R66, R28, R65 ;  /* 0x000000411c427221 */ /* 0x000fc80000010000 */
[----:B------:R-:W-:Y:S01]  /*4370*/  FADD.FTZ R15, R29, R66 ;  /* 0x000000421d0f7221 */ /* 0x000fe20000010000 */
[----:B------:R-:W0:Y:S01]  /*4380*/  MUFU.EX2 R35, R35 ;  /* 0x0000002300237308 */ /* 0x000e220000000800 */
[C---:B---3--:R-:W-:Y:S02]  /*4390*/  FADD.FTZ R63, R31.reuse, R64 ;  /* 0x000000401f3f7221 */ /* 0x048fe40000010000 */
[----:B------:R-:W-:Y:S01]  /*43a0*/  FADD.FTZ R10, R32, R15 ;  /* 0x0000000f200a7221 */ /* 0x000fe20000010000 */
[----:B------:R-:W-:Y:S02]  /*43b0*/  F2FP.F16.F32.PACK_AB R15, R31, R30 ;  /* 0x0000001e1f0f723e */ /* 0x000fe400000000ff */
[----:B------:R-:W-:Y:S01]  /*43c0*/  F2FP.F16.F32.PACK_AB R30, R37, R36 ;  /* 0x00000024251e723e */ /* 0x000fe200000000ff */
[C---:B------:R-:W-:Y:S01]  /*43d0*/  FADD.FTZ R28, R33.reuse, R10 ;  /* 0x0000000a211c7221 */ /* 0x040fe20000010000 */
[----:B------:R-:W2:Y:S01]  /*43e0*/  MUFU.EX2 R38, R38 ;  /* 0x0000002600267308 */ /* 0x000ea20000000800 */
[----:B-1----:R-:W-:Y:S01]  /*43f0*/  FADD.FTZ R64, R34, R63 ;  /* 0x0000003f22407221 */ /* 0x002fe20000010000 */
[----:B------:R-:W-:Y:S01]  /*4400*/  F2FP.F16.F32.PACK_AB R10, R33, R32 ;  /* 0x00000020210a723e */ /* 0x000fe200000000ff */
[----:B------:R-:W-:Y:S01]  /*4410*/  FADD.FTZ R11, R3, R28 ;  /* 0x0000001c030b7221 */ /* 0x000fe20000010000 */
[----:B------:R-:W-:-:S03]  /*4420*/  IMAD.IADD R32, R137, 0x1, -R139 ;  /* 0x0000000189207824 */ /* 0x000fc600078e0a8b */
[----:B------:R-:W-:Y:S01]  /*4430*/  FADD.FTZ R11, R2, R11 ;  /* 0x0000000b020b7221 */ /* 0x000fe20000010000 */
[----:B------:R-:W1:Y:S01]  /*4440*/  MUFU.EX2 R43, R43 ;  /* 0x0000002b002b7308 */ /* 0x000e620000000800 */
[C---:B0-----:R-:W-:Y:S01]  /*4450*/  FADD.FTZ R63, R35.reuse, R64 ;  /* 0x00000040233f7221 */ /* 0x041fe20000010000 */
[----:B------:R-:W-:Y:S01]  /*4460*/  F2FP.F16.F32.PACK_AB R25, R35, R34 ;  /* 0x000000222319723e */ /* 0x000fe200000000ff */
[----:B------:R-:W-:-:S05]  /*4470*/  IMAD R32, R145, 0xc0, R32 ;  /* 0x000000c091207824 */ /* 0x000fca00078e0220 */
[----:B------:R-:W0:Y:S01]  /*4480*/  MUFU.EX2 R42, R42 ;  /* 0x0000002a002a7308 */ /* 0x000e220000000800 */
[----:B--2---:R-:W-:Y:S01]  /*4490*/  FADD.FTZ R64, R38, R63 ;  /* 0x0000003f26407221 */ /* 0x004fe20000010000 */
[----:B------:R-:W-:-:S06]  /*44a0*/  R2UR UR10, R32 ;  /* 0x00000000200a72ca */ /* 0x000fcc00000e0000 */
[----:B------:R-:W2:Y:S01]  /*44b0*/  MUFU.EX2 R47, R47 ;  /* 0x0000002f002f7308 */ /* 0x000ea20000000800 */
[----:B-1----:R-:W-:-:S06]  /*44c0*/  FADD.FTZ R13, R43, R64 ;  /* 0x000000402b0d7221 */ /* 0x002fcc0000010000 */
[----:B------:R-:W-:Y:S01]  /*44d0*/  UIADD3 UR6, UR10, UR6, URZ ;  /* 0x000000060a067290 */ /* 0x000fe2000fffe03f */
[----:B------:R-:W1:Y:S01]  /*44e0*/  MUFU.EX2 R51, R51 ;  /* 0x0000003300337308 */ /* 0x000e620000000800 */
[----:B0-----:R-:W-:Y:S01]  /*44f0*/  FADD.FTZ R64, R42, R13 ;  /* 0x0000000d2a407221 */ /* 0x001fe20000010000 */
[----:B------:R-:W-:Y:S02]  /*4500*/  F2FP.F16.F32.PACK_AB R13, R27, R4 ;  /* 0x000000041b0d723e */ /* 0x000fe400000000ff */
[----:B------:R-:W-:-:S03]  /*4510*/  F2FP.F16.F32.PACK_AB R27, R43, R38 ;  /* 0x000000262b1b723e */ /* 0x000fc600000000ff */
[----:B------:R0:W-:Y:S01]  /*4520*/  STSM.16.M88.4 [R23], R12 ;  /* 0x0000000c17007844 */ /* 0x0001e20000000200 */
[----:B------:R-:W3:Y:S01]  /*4530*/  MUFU.EX2 R54, R54 ;  /* 0x0000003600367308 */ /* 0x000ee20000000800 */
[----:B--2---:R-:W-:Y:S02]  /*4540*/  FADD.FTZ R64, R47, R64 ;  /* 0x000000402f407221 */ /* 0x004fe40000010000 */
[----:B------:R-:W-:Y:S05]  /*4550*/  STSM.16.M88.4 [R19], R24 ;  /* 0x0000001813007844 */ /* 0x000fea0000000200 */
[----:B------:R-:W2:Y:S01]  /*4560*/  MUFU.EX2 R39, R39 ;  /* 0x0000002700277308 */ /* 0x000ea20000000800 */
[----:B-1----:R-:W-:Y:S01]  /*4570*/  FADD.FTZ R9, R51, R64 ;  /* 0x0000004033097221 */ /* 0x002fe20000010000 */
[----:B0-----:R-:W-:-:S06]  /*4580*/  F2FP.F16.F32.PACK_AB R12, R41, R40 ;  /* 0x00000028290c723e */ /* 0x001fcc00000000ff */
[----:B------:R-:W0:Y:S01]  /*4590*/  MUFU.EX2 R46, R46 ;  /* 0x0000002e002e7308 */ /* 0x000e220000000800 */
[----:B---3--:R-:W-:Y:S01]  /*45a0*/  FADD.FTZ R4, R54, R9 ;  /* 0x0000000936047221 */ /* 0x008fe20000010000 */
[----:B------:R-:W-:-:S06]  /*45b0*/  F2FP.F16.F32.PACK_AB R9, R47, R42 ;  /* 0x0000002a2f09723e */ /* 0x000fcc00000000ff */
[----:B------:R-:W1:Y:S01]  /*45c0*/  MUFU.EX2 R50, R50 ;  /* 0x0000003200327308 */ /* 0x000e620000000800 */
[----:B--2---:R-:W-:Y:S01]  /*45d0*/  FADD.FTZ R21, R39, R4 ;  /* 0x0000000427157221 */ /* 0x004fe20000010000 */
[----:B------:R-:W-:Y:S01]  /*45e0*/  FADD.FTZ R4, R36, R11 ;  /* 0x0000000b24047221 */ /* 0x000fe20000010000 */
[----:B------:R-:W-:-:S03]  /*45f0*/  F2FP.F16.F32.PACK_AB R11, R54, R51 ;  /* 0x00000033360b723e */ /* 0x000fc600000000ff */
[----:B------:R-:W-:Y:S02]  /*4600*/  FADD.FTZ R29, R37, R4 ;  /* 0x00000004251d7221 */ /* 0x000fe40000010000 */
[----:B------:R-:W2:Y:S01]  /*4610*/  MUFU.EX2 R55, R55 ;  /* 0x0000003700377308 */ /* 0x000ea20000000800 */
[----:B0-----:R-:W-:Y:S01]  /*4620*/  FADD.FTZ R21, R46, R21 ;  /* 0x000000152e157221 */ /* 0x001fe20000010000 */
[----:B------:R-:W-:Y:S01]  /*4630*/  FADD.FTZ R28, R40, R29 ;  /* 0x0000001d281c7221 */ /* 0x000fe20000010000 */
[----:B------:R0:W-:Y:S01]  /*4640*/  STSM.16.M88.4 [R18], R8 ;  /* 0x0000000812007844 */ /* 0x0001e20000000200 */
[----:B------:R-:W-:-:S04]  /*4650*/  F2FP.F16.F32.PACK_AB R29, R46, R39 ;  /* 0x000000272e1d723e */ /* 0x000fc800000000ff */
[----:B------:R-:W3:Y:S01]  /*4660*/  MUFU.EX2 R58, R58 ;  /* 0x0000003a003a7308 */ /* 0x000ee20000000800 */
[----:B-1----:R-:W-:-:S07]  /*4670*/  FADD.FTZ R4, R50, R21 ;  /* 0x0000001532047221 */ /* 0x002fce0000010000 */
[----:B------:R-:W1:Y:S01]  /*4680*/  MUFU.EX2 R59, R59 ;  /* 0x0000003b003b7308 */ /* 0x000e620000000800 */
[----:B--2---:R-:W-:Y:S01]  /*4690*/  FADD.FTZ R21, R55, R4 ;  /* 0x0000000437157221 */ /* 0x004fe20000010000 */
[----:B------:R-:W-:Y:S01]  /*46a0*/  FADD.FTZ R4, R41, R28 ;  /* 0x0000001c29047221 */ /* 0x000fe20000010000 */
[----:B------:R-:W-:Y:S02]  /*46b0*/  F2FP.F16.F32.PACK_AB R28, R2, R3 ;  /* 0x00000003021c723e */ /* 0x000fe400000000ff */
[----:B------:R-:W-:-:S03]  /*46c0*/  F2FP.F16.F32.PACK_AB R31, R55, R50 ;  /* 0x00000032371f723e */ /* 0x000fc600000000ff */
[----:B------:R-:W2:Y:S01]  /*46d0*/  MUFU.EX2 R45, R45 ;  /* 0x0000002d002d7308 */ /* 0x000ea20000000800 */
[----:B---3--:R-:W-:Y:S01]  /*46e0*/  FADD.FTZ R2, R58, R21 ;  /* 0x000000153a027221 */ /* 0x008fe20000010000 */
[----:B------:R3:W-:Y:S06]  /*46f0*/  STSM.16.M88.4 [R17+0x27800], R28 ;  /* 0x0278001c11007844 */ /* 0x0007ec0000000200 */
[----:B------:R-:W4:Y:S01]  /*4700*/  MUFU.EX2 R62, R62 ;  /* 0x0000003e003e7308 */ /* 0x000f220000000800 */
[----:B-1----:R-:W-:-:S07]  /*4710*/  FADD.FTZ R3, R59, R2 ;  /* 0x000000023b037221 */ /* 0x002fce0000010000 */
[----:B------:R-:W1:Y:S01]  /*4720*/  MUFU.EX2 R52, R52 ;  /* 0x0000003400347308 */ /* 0x000e620000000800 */
[----:B--2---:R-:W-:-:S07]  /*4730*/  FADD.FTZ R13, R45, R4 ;  /* 0x000000042d0d7221 */ /* 0x004fce0000010000 */
[----:B------:R-:W0:Y:S01]  /*4740*/  MUFU.EX2 R71, R71 ;  /* 0x0000004700477308 */ /* 0x000e220000000800 */
[----:B----4-:R-:W-:-:S07]  /*4750*/  FADD.FTZ R2, R62, R3 ;  /* 0x000000033e027221 */ /* 0x010fce0000010000 */
[----:B------:R-:W2:Y:S01]  /*4760*/  MUFU.EX2 R49, R49 ;  /* 0x0000003100317308 */ /* 0x000ea20000000800 */
[C---:B-1----:R-:W-:Y:S01]  /*4770*/  FADD.FTZ R4, R52.reuse, R13 ;  /* 0x0000000d34047221 */ /* 0x042fe20000010000 */
[----:B------:R-:W-:Y:S02]  /*4780*/  F2FP.F16.F32.PACK_AB R14, R52, R45 ;  /* 0x0000002d340e723e */ /* 0x000fe400000000ff */
[----:B------:R-:W-:-:S04]  /*4790*/  F2FP.F16.F32.PACK_AB R13, R59, R58 ;  /* 0x0000003a3b0d723e */ /* 0x000fc800000000ff */
[----:B------:R-:W1:Y:S01]  /*47a0*/  MUFU.EX2 R74, R74 ;  /* 0x0000004a004a7308 */ /* 0x000e620000000800 */
[C---:B0-----:R-:W-:Y:S01]  /*47b0*/  FADD.FTZ R9, R71.reuse, R2 ;  /* 0x0000000247097221 */ /* 0x041fe20000010000 */
[----:B------:R-:W-:-:S05]  /*47c0*/  F2FP.F16.F32.PACK_AB R15, R71, R62 ;  /* 0x0000003e470f723e */ /* 0x000fca00000000ff */
[----:B------:R3:W-:Y:S01]  /*47d0*/  STSM.16.M88.4 [R136], R12 ;  /* 0x0000000c88007844 */ /* 0x0007e20000000200 */
        /* <DEDUP_REMOVED lines=9> */
[----:B------:R-:W-:-:S06]  /*4870*/  F2FP.F16.F32.PACK_AB R9, R75, R74 ;  /* 0x0000004a4b09723e */ /* 0x000fcc00000000ff */
[----:B------:R-:W2:Y:S01]  /*4880*/  MUFU.EX2 R44, R44 ;  /* 0x0000002c002c7308 */ /* 0x000ea20000000800 */
[----:B-1----:R-:W-:-:S07]  /*4890*/  FADD.FTZ R2, R78, R11 ;  /* 0x0000000b4e027221 */ /* 0x002fce0000010000 */
[----:B------:R-:W1:Y:S01]  /*48a0*/  MUFU.EX2 R79, R79 ;  /* 0x0000004f004f7308 */ /* 0x000e620000000800 */
[----:B0-----:R-:W-:-:S07]  /*48b0*/  FADD.FTZ R21, R57, R4 ;  /* 0x0000000439157221 */ /* 0x001fce0000010000 */
[----:B------:R-:W-:Y:S01]  /*48c0*/  MUFU.EX2 R48, R48 ;  /* 0x0000003000307308 */ /* 0x000fe20000000800 */
[C---:B--2---:R-:W-:Y:S01]  /*48d0*/  F2FP.F16.F32.PACK_AB R10, R44.reuse, R57 ;  /* 0x000000392c0a723e */ /* 0x044fe200000000ff */
[----:B------:R-:W-:-:S06]  /*48e0*/  FADD.FTZ R21, R44, R21 ;  /* 0x000000152c157221 */ /* 0x000fcc0000010000 */
[----:B------:R-:W0:Y:S01]  /*48f0*/  MUFU.EX2 R53, R53 ;  /* 0x0000003500357308 */ /* 0x000e220000000800 */
[C---:B-1----:R-:W-:Y:S01]  /*4900*/  F2FP.F16.F32.PACK_AB R11, R79.reuse, R78 ;  /* 0x0000004e4f0b723e */ /* 0x042fe200000000ff */
[----:B------:R-:W-:Y:S01]  /*4910*/  FADD.FTZ R79, R79, R2 ;  /* 0x000000024f4f7221 */ /* 0x000fe20000010000 */
[----:B------:R-:W-:-:S03]  /*4920*/  VIADD R2, R88, 0xfffffffe ;  /* 0xfffffffe58027836 */ /* 0x000fc60000000000 */
[----:B------:R3:W-:Y:S02]  /*4930*/  STSM.16.M88.4 [R19+0x6000], R8 ;  /* 0x0060000813007844 */ /* 0x0007e40000000200 */
[----:B------:R-:W1:Y:S08]  /*4940*/  MUFU.EX2 R60, R60 ;  /* 0x0000003c003c7308 */ /* 0x000e700000000800 */
[----:B------:R-:W2:Y:S01]  /*4950*/  MUFU.EX2 R61, R61 ;  /* 0x0000003d003d7308 */ /* 0x000ea20000000800 */
[----:B0-----:R-:W-:Y:S01]  /*4960*/  F2FP.F16.F32.PACK_AB R24, R53, R48 ;  /* 0x000000303518723e */ /* 0x001fe200000000ff */
[----:B------:R-:W-:-:S04]  /*4970*/  FADD.FTZ R48, R48, R21 ;  /* 0x0000001530307221 */ /* 0x000fc80000010000 */
[----:B------:R-:W-:Y:S02]  /*4980*/  FADD.FTZ R53, R53, R48 ;  /* 0x0000003035357221 */ /* 0x000fe40000010000 */
[----:B------:R-:W-:Y:S02]  /*4990*/  MUFU.EX2 R82, R82 ;  /* 0x0000005200527308 */ /* 0x000fe40000000800 */
[----:B-1----:R-:W-:-:S06]  /*49a0*/  FADD.FTZ R4, R60, R53 ;  /* 0x000000353c047221 */ /* 0x002fcc0000010000 */
[----:B------:R-:W0:Y:S01]  /*49b0*/  MUFU.EX2 R83, R83 ;  /* 0x0000005300537308 */ /* 0x000e220000000800 */
[C---:B--2---:R-:W-:Y:S01]  /*49c0*/  F2FP.F16.F32.PACK_AB R26, R61.reuse, R60 ;  /* 0x0000003c3d1a723e */ /* 0x044fe200000000ff */
[----:B------:R-:W-:-:S06]  /*49d0*/  FADD.FTZ R4, R61, R4 ;  /* 0x000000043d047221 */ /* 0x000fcc0000010000 */
[----:B------:R-:W-:Y:S08]  /*49e0*/  MUFU.EX2 R86, R86 ;  /* 0x0000005600567308 */ /* 0x000ff00000000800 */
[----:B------:R-:W1:Y:S01]  /*49f0*/  MUFU.EX2 R3, R20 ;  /* 0x0000001400037308 */ /* 0x000e620000000800 */
[----:B0-----:R-:W-:Y:S01]  /*4a00*/  F2FP.F16.F32.PACK_AB R25, R83, R82 ;  /* 0x000000525319723e */ /* 0x001fe200000000ff */
[----:B------:R-:W-:-:S04]  /*4a10*/  FADD.FTZ R82, R82, R79 ;  /* 0x0000004f52527221 */ /* 0x000fc80000010000 */
[----:B------:R-:W-:Y:S01]  /*4a20*/  FADD.FTZ R83, R83, R82 ;  /* 0x0000005253537221 */ /* 0x000fe20000010000 */
[----:B-1----:R-:W-:-:S03]  /*4a30*/  F2FP.F16.F32.PACK_AB R27, R3, R86 ;  /* 0x00000056031b723e */ /* 0x002fc600000000ff */
[----:B------:R-:W-:Y:S02]  /*4a40*/  FADD.FTZ R86, R86, R83 ;  /* 0x0000005356567221 */ /* 0x000fe40000010000 */
[----:B------:R3:W-:Y:S02]  /*4a50*/  STSM.16.M88.4 [R18+0x6000], R24 ;  /* 0x0060001812007844 */ /* 0x0007e40000000200 */
[----:B------:R-:W-:Y:S01]  /*4a60*/  FADD.FTZ R3, R3, R86 ;  /* 0x0000005603037221 */ /* 0x000fe20000010000 */
[----:B------:R0:W-:Y:S06]  /*4a70*/  MEMBAR.ALL.CTA ;  /* 0x0000000000007992 */ /* 0x0001ec0000008000 */
[----:B0-----:R-:W0:Y:S02]  /*4a80*/  FENCE.VIEW.ASYNC.S ;  /* 0x00000000000073c6 */ /* 0x001e240000000000 */
[----:B0-----:R-:W-:Y:S01]  /*4a90*/  NOP ;  /* 0x0000000000007918 */ /* 0x001fe20000000000 */
[----:B------:R-:W-:Y:S05]  /*4aa0*/  @P2 BRA `(.L_x_9122) ;  /* 0x0000000000482947 */ /* 0x000fea0003800000 */
[C---:B------:R-:W-:Y:S01]  /*4ab0*/  ISETP.GT.AND P2, PT, R32.reuse, RZ, PT ;  /* 0x000000ff2000720c */ /* 0x040fe20003f44270 */
[----:B---3--:R-:W-:-:S05]  /*4ac0*/  VIADD R8, R32, 0xffffffff ;  /* 0xffffffff20087836 */ /* 0x008fca0000000000 */
        /* <DEDUP_REMOVED lines=9> */
.L_x_9123:
[----:B------:R-:W-:-:S11]  /*4b60*/  UISETP.NE.AND UP1, UPT, UR7, 0x1, UPT ;  /* 0x000000010700788c */ /* 0x000fd6000bf25270 */
[----:B------:R-:W-:Y:S02]  /*4b70*/  @UP1 ULDC.64 UR18, c[0x0][0x9e8] ;  /* 0x00027a0000121ab9 */ /* 0x000fe40000000a00 */
[----:B------:R-:W-:-:S04]  /*4b80*/  UIMAD.WIDE.U32 UR10, UR14, UR18, URZ ;  /* 0x000000120e0a72a5 */ /* 0x000fc8000f8e003f */
[----:B------:R-:W-:-:S12]  /*4b90*/  @UP1 USHF.R.U32.HI UR14, URZ, UR19, UR11 ;  /* 0x000000133f0e1299 */ /* 0x000fd8000801160b */
.L_x_9124:
[----:B------:R-:W-:-:S04]  /*4ba0*/  UIMAD UR7, UR14, UR7, UR7 ;  /* 0x000000070e0772a4 */ /* 0x000fc8000f8e0207 */
[----:B------:R-:W-:-:S04]  /*4bb0*/  UISETP.LT.AND UP1, UPT, UR6, UR7, UPT ;  /* 0x000000070600728c */ /* 0x000fc8000bf21270 */
[----:B------:R-:W-:-:S12]  /*4bc0*/  USEL UR6, UR6, UR7, UP1 ;  /* 0x0000000706067287 */ /* 0x000fd80008800000 */
.L_x_9122:
        /* <DEDUP_REMOVED lines=31> */
[----:B---3--:R-:W-:Y:S01]  /*4dc0*/  IADD3 R8, R6, R137, -R139 ;  /* 0x0000008906087210 */ /* 0x008fe20007ffe88b */
[----:B------:R-:W-:Y:S01]  /*4dd0*/  IMAD.MOV.U32 R135, RZ, RZ, RZ ;  /* 0x000000ffff877224 */ /* 0x000fe200078e00ff */
[----:B------:R-:W-:Y:S01]  /*4de0*/  ULDC UR34, c[0x0][0x9e4] ;  /* 0x0002790000227ab9 */ /* 0x000fe20000000800 */
[----:B------:R-:W-:Y:S01]  /*4df0*/  ULDC UR35, c[0x0][0x9dc] ;  /* 0x0002770000237ab9 */ /* 0x000fe20000000800 */
[----:B------:R-:W-:Y:S01]  /*4e00*/  LOP3.LUT R10, RZ, R8, RZ, 0x33, !PT ;  /* 0x00000008ff0a7212 */ /* 0x000fe200078e33ff */
[----:B------:R-:W-:Y:S01]  /*4e10*/  VIADD R9, R8, 0x8 ;  /* 0x0000000808097836 */ /* 0x000fe20000000000 */
[----:B------:R-:W-:Y:S01]  /*4e20*/  ULDC UR33, c[0x0][0x988] ;  /* 0x0002620000217ab9 */ /* 0x000fe20000000800 */
[----:B------:R-:W-:-:S03]  /*4e30*/  ULDC UR47, c[0x0][0x9e0] ;  /* 0x00027800002f7ab9 */ /* 0x000fc60000000800 */
[----:B------:R-:W-:-:S07]  /*4e40*/  LOP3.LUT R11, RZ, R9, RZ, 0x33, !PT ;  /* 0x00000009ff0b7212 */ /* 0x000fce00078e33ff */
.L_x_9142:
[----:B------:R-:W-:Y:S01]  /*4e50*/  UIADD3 UR51, UR43, 0x1, URZ ;  /* 0x000000012b337890 */ /* 0x000fe2000fffe03f */
[----:B------:R-:W-:-:S03]  /*4e60*/  ISETP.NE.AND P3, PT, RZ, UR38, PT ;  /* 0x00000026ff007c0c */ /* 0x000fc6000bf65270 */
[----:B------:R-:W-:-:S04]  /*4e70*/  UISETP.NE.AND UP1, UPT, UR51, 0x2, UPT ;  /* 0x000000023300788c */ /* 0x000fc8000bf25270 */
[----:B------:R-:W-:Y:S02]  /*4e80*/  USEL UR50, URZ, 0x1, UP1 ;  /* 0x000000013f327887 */ /* 0x000fe40008800000 */
[----:B------:R-:W-:Y:S02]  /*4e90*/  USEL UR51, UR51, URZ, UP1 ;  /* 0x0000003f33337287 */ /* 0x000fe40008800000 */
[----:B------:R-:W-:Y:S02]  /*4ea0*/  ULOP3.LUT UR50, UR46, UR50, URZ, 0x3c, !UPT ;  /* 0x000000322e327292 */ /* 0x000fe4000f8e3c3f */
[----:B--2---:R-:W-:Y:S10]  /*4eb0*/  @P3 BRA `(.L_x_9126) ;  /* 0x00000000002c3947 */ /* 0x004ff40003800000 */
[----:B------:R-:W-:Y:S05]  /*4ec0*/  @!P0 BRA `(.L_x_9127) ;  /* 0x0000000000048947 */ /* 0x000fea0003800000 */
[----:B------:R-:W-:Y:S01]  /*4ed0*/  BPT.TRAP 0x1 ;  /* 0x000000040000795c */ /* 0x000fe20000300000 */
.L_x_9127:
[----:B------:R-:W-:Y:S01]  /*4ee0*/  ULEA UR6, UR51, UR42, 0x3 ;  /* 0x0000002a33067291 */ /* 0x000fe2000f8e183f */
[----:B------:R-:W-:-:S05]  /*4ef0*/  IMAD.U32 R12, RZ, RZ, UR50 ;  /* 0x00000032ff0c7e24 */ /* 0x000fca000f8e00ff */
[----:B------:R-:W-:-:S04]  /*4f00*/  SHF.L.U32 R12, R12, 0x1f, RZ ;  /* 0x0000001f0c0c7819 */ /* 0x000fc800000006ff */
[----:B------:R0:W1:Y:S01]  /*4f10*/  SYNCS.PHASECHK.TRANS64.TRYWAIT P2, [UR6+0x2d830], R12 ;  /* 0x02d8300cff0075a7 */ /* 0x0000620008040146 */
[----:B------:R-:W-:Y:S05]  /*4f20*/  @!P0 BRA `(.L_x_9128) ;  /* 0x0000000000048947 */ /* 0x000fea0003800000 */
[----:B------:R-:W-:Y:S01]  /*4f30*/  BPT.TRAP 0x1 ;  /* 0x000000040000795c */ /* 0x000fe20000300000 */
.L_x_9128:
[----:B-1----:R-:W-:Y:S05]  /*4f40*/  @P2 BRA `(.L_x_9126) ;  /* 0x0000000000082947 */ /* 0x002fea0003800000 */
[----:B------:R-:W1:Y:S02]  /*4f50*/  SYNCS.PHASECHK.TRANS64.TRYWAIT P2, [UR6+0x2d830], R12 ;  /* 0x02d8300cff0075a7 */ /* 0x000e640008040146 */
[----:B-1----:R-:W-:Y:S05]  /*4f60*/  @!P2 BRA `(.L_x_9129) ;  /* 0x000000f000cca947 */ /* 0x002fea0003800000 */
.L_x_9126:
[----:B-1----:R-:W1:Y:S01]  /*4f70*/  S2R R13, SR_TID.X ;  /* 0x00000000000d7919 */ /* 0x002e620000002100 */
[----:B------:R-:W-:Y:S01]  /*4f80*/  UIMAD UR6, UR51, 0x600, UR32 ;  /* 0x00000600330678a4 */ /* 0x000fe2000f8e0220 */
        /* <DEDUP_REMOVED lines=35> */
.L_x_9131:
[----:B------:R-:W-:Y:S01]  /*51c0*/  ULEA UR6, UR43, UR42, 0x3 ;  /* 0x0000002a2b067291 */ /* 0x000fe2000f8e183f */
[----:B------:R-:W-:-:S05]  /*51d0*/  IMAD.U32 R12, RZ, RZ, UR46 ;  /* 0x0000002eff0c7e24 */ /* 0x000fca000f8e00ff */
[----:B------:R-:W-:-:S04]  /*51e0*/  SHF.L.U32 R12, R12, 0x1f, RZ ;  /* 0x0000001f0c0c7819 */ /* 0x000fc800000006ff */
[----:B------:R0:W1:Y:S01]  /*51f0*/  SYNCS.PHASECHK.TRANS64.TRYWAIT P2, [UR6+0x2d850], R12 ;  /* 0x02d8500cff0075a7 */ /* 0x0000620008040146 */
[----:B------:R-:W-:Y:S05]  /*5200*/  @!P0 BRA `(.L_x_9132) ;  /* 0x0000000000048947 */ /* 0x000fea0003800000 */
[----:B------:R-:W-:Y:S01]  /*5210*/  BPT.TRAP 0x1 ;  /* 0x000000040000795c */ /* 0x000fe20000300000 */
.L_x_9132:
[----:B-1----:R-:W-:Y:S05]  /*5220*/  @P2 BRA `(.L_x_9130) ;  /* 0x0000000000082947 */ /* 0x002fea0003800000 */
[----:B------:R-:W1:Y:S02]  /*5230*/  SYNCS.PHASECHK.TRANS64.TRYWAIT P2, [UR6+0x2d850], R12 ;  /* 0x02d8500cff0075a7 */ /* 0x000e640008040146 */
[----:B-1----:R-:W-:Y:S05]  /*5240*/  @!P2 BRA `(.L_x_9133) ;  /* 0x000000f0002ca947 */ /* 0x002fea0003800000 */
.L_x_9130:
[----:B------:R-:W-:Y:S01]  /*5250*/  UIADD3 UR6, UR42, 0x400, URZ ;  /* 0x000004002a067890 */ /* 0x000fe2000fffe03f */
[----:B------:R-:W-:Y:S01]  /*5260*/  WARPGROUP.ARRIVE ;  /* 0x00000000000079c5 */ /* 0x000fe20000000000 */
[----:B------:R-:W-:Y:S01]  /*5270*/  UMOV UR29, 0x40000040 ;  /* 0x40000040001d7882 */ /* 0x000fe20000000000 */
[----:B------:R-:W-:Y:S01]  /*5280*/  UMOV UR31, 0x80000020 ;  /* 0x80000020001f7882 */ /* 0x000fe20000000000 */
[----:B------:R-:W-:-:S03]  /*5290*/  USHF.R.U32.HI UR6, URZ, 0x4, UR6 ;  /* 0x000000043f067899 */ /* 0x000fc60008011606 */
[----:B------:R-:W1:Y:S01]  /*52a0*/  S2R R15, SR_TID.X ;  /* 0x00000000000f7919 */ /* 0x000e620000002100 */
[----:B------:R-:W-:Y:S01]  /*52b0*/  IMAD.U32 R14, RZ, RZ, UR51 ;  /* 0x00000033ff0e7e24 */ /* 0x000fe2000f8e00ff */
[----:B------:R-:W-:-:S04]  /*52c0*/  ULOP3.LUT UR6, UR6, 0x3fff, URZ, 0xc0, !UPT ;  /* 0x00003fff06067892 */ /* 0x000fc8000f8ec03f */
[----:B------:R-:W-:Y:S01]  /*52d0*/  @!P1 LEA R14, R14, UR42, 0x3 ;  /* 0x0000002a0e0e9c11 */ /* 0x000fe2000f8e18ff */
[----:B------:R-:W-:Y:S02]  /*52e0*/  ULOP3.LUT UR7, UR6, 0x2000000, URZ, 0xfc, !UPT ;  /* 0x0200000006077892 */ /* 0x000fe4000f8efc3f */
[----:B------:R-:W-:Y:S02]  /*52f0*/  ULOP3.LUT UR6, UR37, 0x10000, URZ, 0xfc, !UPT ;  /* 0x0001000025067892 */ /* 0x000fe4000f8efc3f */
[----:B------:R-:W-:Y:S01]  /*5300*/  UIMAD UR7, UR43, 0x600, UR7 ;  /* 0x000006002b0778a4 */ /* 0x000fe2000f8e0207 */
[----:B------:R-:W-:-:S04]  /*5310*/  @!P1 VIADD R14, R14, 0x2d840 ;  /* 0x0002d8400e0e9836 */ /* 0x000fc80000000000 */
[----:B------:R-:W-:Y:S01]  /*5320*/  UMOV UR28, UR6 ;  /* 0x00000006001c7c82 */ /* 0x000fe20008000000 */
[----:B------:R-:W-:Y:S01]  /*5330*/  @!P1 PRMT R14, RZ, 0x654, R14 ;  /* 0x00000654ff0e9816 */ /* 0x000fe2000000000e */
[----:B------:R-:W-:Y:S02]  /*5340*/  UMOV UR30, UR7 ;  /* 0x00000007001e7c82 */ /* 0x000fe40008000000 */
[----:B------:R-:W-:Y:S01]  /*5350*/  HGMMA.64x96x16.F32 R88, gdesc[UR28].tnspB, R88, gsb0 ;  /* 0x416000001c5879f0 */ /* 0x000fe20008000858 */
[----:B------:R-:W-:Y:S02]  /*5360*/  UIADD3 UR28, UR6, 0x2, URZ ;  /* 0x00000002061c7890 */ /* 0x000fe4000fffe03f */
[----:B------:R-:W-:Y:S01]  /*5370*/  UIADD3 UR30, UR7, 0x40, URZ ;  /* 0x00000040071e7890 */ /* 0x000fe2000fffe03f */
[----:B------:R-:W-:Y:S01]  /*5380*/  UMOV UR29, 0x40000040 ;  /* 0x40000040001d7882 */ /* 0x000fe20000000000 */
[----:B------:R-:W-:Y:S01]  /*5390*/  UMOV UR31, 0x80000020 ;  /* 0x80000020001f7882 */ /* 0x000fe20000000000 */
[----:B-1----:R-:W-:-:S02]  /*53a0*/  SHF.R.U32.HI R13, RZ, 0x7, R15 ;  /* 0x00000007ff0d7819 */ /* 0x002fc4000001160f */
[----:B------:R-:W-:-:S03]  /*53b0*/  ISETP.GE.U32.AND P2, PT, R15, 0x180, PT ;  /* 0x000001800f00780c */ /* 0x000fc60003f46070 */
[----:B0-----:R-:W-:-:S05]  /*53c0*/  VIADD R12, R13, 0x9 ;  /* 0x000000090d0c7836 */ /* 0x001fca0000000000 */
[----:B------:R-:W-:Y:S01]  /*53d0*/  SEL R13, R12, 0x9, !P2 ;  /* 0x000000090c0d7807 */ /* 0x000fe20005000000 */
[----:B------:R-:W-:Y:S01]  /*53e0*/  IMAD.SHL.U32 R12, R2, 0x80, RZ ;  /* 0x00000080020c7824 */ /* 0x000fe200078e00ff */
[----:B------:R-:W-:-:S04]  /*53f0*/  PLOP3.LUT P2, PT, PT, PT, UP0, 0x40, 0x0 ;  /* 0x000000000000781c */ /* 0x000fc80003f4e808 */
[----:B------:R-:W-:-:S05]  /*5400*/  IADD3 R20, R137, 0x1, -R12 ;  /* 0x0000000189147810 */ /* 0x000fca0007ffe80c */
[----:B------:R-:W-:-:S04]  /*5410*/  IMAD.IADD R15, R20, 0x1, -R139 ;  /* 0x00000001140f7824 */ /* 0x000fc800078e0a8b */
        /* <DEDUP_REMOVED lines=46> */
[----:B------:R-:W-:Y:S01]  /*5700*/  VIADD R21, R15, UR6 ;  /* 0x000000060f157c36 */ /* 0x000fe20008000000 */
[----:B------:R-:W-:Y:S02]  /*5710*/  WARPGROUP.DEPBAR.LE gsb0, 0x0 ;  /* 0x00008000000079c5 */ /* 0x000fe40000010000 */
[----:B------:R-:W-:-:S06]  /*5720*/  WARPGROUP.ARRIVE ;  /* 0x00000000000079c5 */ /* 0x000fcc0000000000 */
[----:B------:R-:W-:Y:S03]  /*5730*/  HGMMA.64x96x16.F32 R88, gdesc[UR28].tnspB, R88, gsb0 ;  /* 0x416000001c5879f0 */ /* 0x000fe60008000858 */
[----:B------:R-:W-:Y:S02]  /*5740*/  WARPGROUP.DEPBAR.LE gsb0, 0x0 ;  /* 0x00008000000079c5 */ /* 0x000fe40000010000 */
[----:B------:R0:W-:Y:S06]  /*5750*/  BAR.ARV R13, 0x100 ;  /* 0x0004000d0000751d */ /* 0x0001ec0000002000 */
[----:B------:R1:W-:Y:S01]  /*5760*/  @!P1 SYNCS.ARRIVE.TRANS64.RED.A1T0 RZ, [R14+URZ], RZ ;  /* 0x000000ff0eff99a7 */ /* 0x0003e2000810043f */
[----:B0-----:R-:W-:Y:S01]  /*5770*/  IMAD.IADD R13, R6, 0x1, R21 ;  /* 0x00000001060d7824 */ /* 0x001fe200078e0215 */
[----:B------:R-:W-:Y:S06]  /*5780*/  @P2 BRA `(.L_x_9134) ;  /* 0x0000000000582947 */ /* 0x000fec0003800000 */
[----:B------:R-:W-:Y:S01]  /*5790*/  ISETP.GT.AND P2, PT, R8, -0x1, PT ;  /* 0xffffffff0800780c */ /* 0x000fe20003f44270 */
[----:B------:R-:W-:-:S12]  /*57a0*/  BSSY B0, `(.L_x_9135) ;  /* 0x0000010000007945 */ /* 0x000fd80003800000 */
[----:B------:R-:W-:Y:S05]  /*57b0*/  @P2 BRA `(.L_x_9136) ;  /* 0x0000000000202947 */ /* 0x000fea0003800000 */
[----:B------:R-:W-:-:S05]  /*57c0*/  IMAD.U32 R141, RZ, RZ, UR34 ;  /* 0x00000022ff8d7e24 */ /* 0x000fca000f8e00ff */
[----:B------:R-:W-:-:S13]  /*57d0*/  ISETP.NE.AND P2, PT, R141, 0x1, PT ;  /* 0x000000018d00780c */ /* 0x000fda0003f45270 */
[----:B-1----:R-:W0:Y:S02]  /*57e0*/  @P2 LDC.64 R14, c[0x0][0x9e8] ;  /* 0x00027a00ff0e2b82 */ /* 0x002e240000000a00 */
[----:B0-----:R-:W-:-:S04]  /*57f0*/  @P2 IMAD.HI.U32 R144, R10, R14, RZ ;  /* 0x0000000e0a902227 */ /* 0x001fc800078e00ff */
[----:B------:R-:W-:Y:S01]  /*5800*/  IMAD.MOV.U32 R14, RZ, RZ, R10 ;  /* 0x000000ffff0e7224 */ /* 0x000fe200078e000a */
[----:B------:R-:W-:-:S04]  /*5810*/  @P2 SHF.R.U32.HI R14, RZ, R15, R144 ;  /* 0x0000000fff0e2219 */ /* 0x000fc80000011690 */
[----:B------:R-:W-:Y:S01]  /*5820*/  LOP3.LUT R14, RZ, R14, RZ, 0x33, !PT ;  /* 0x0000000eff0e7212 */ /* 0x000fe200078e33ff */
[----:B------:R-:W-:Y:S06]  /*5830*/  BRA `(.L_x_9137) ;  /* 0x0000000000187947 */ /* 0x000fec0003800000 */
.L_x_9136:
[----:B------:R-:W-:-:S05]  /*5840*/  IMAD.U32 R141, RZ, RZ, UR34 ;  /* 0x00000022ff8d7e24 */ /* 0x000fca000f8e00ff */
[----:B------:R-:W-:-:S13]  /*5850*/  ISETP.NE.AND P2, PT, R141, 0x1, PT ;  /* 0x000000018d00780c */ /* 0x000fda0003f45270 */
[----:B-1----:R-:W0:Y:S02]  /*5860*/  @P2 LDC.64 R14, c[0x0][0x9e8] ;  /* 0x00027a00ff0e2b82 */ /* 0x002e240000000a00 */
[----:B0-----:R-:W-:-:S04]  /*5870*/  @P2 IMAD.HI.U32 R144, R8, R14, RZ ;  /* 0x0000000e08902227 */ /* 0x001fc800078e00ff */
[----:B------:R-:W-:Y:S01]  /*5880*/  IMAD.MOV.U32 R14, RZ, RZ, R8 ;  /* 0x000000ffff0e7224 */ /* 0x000fe200078e0008 */
[----:B------:R-:W-:-:S07]  /*5890*/  @P2 SHF.R.U32.HI R14, RZ, R15, R144 ;  /* 0x0000000fff0e2219 */ /* 0x000fce0000011690 */
.L_x_9137:
[----:B------:R-:W-:Y:S05]  /*58a0*/  BSYNC B0 ;  /* 0x0000000000007941 */ /* 0x000fea0003800000 */
.L_x_9135:
[----:B------:R-:W-:-:S04]  /*58b0*/  IMAD R15, R14, R141, -R12 ;  /* 0x0000008d0e0f7224 */ /* 0x000fc800078e0a0c */
[----:B------:R-:W-:-:S05]  /*58c0*/  IMAD R14, R16, -0x2, R15 ;  /* 0xfffffffe100e7824 */ /* 0x000fca00078e020f */
[----:B------:R-:W-:Y:S02]  /*58d0*/  VIADDMNMX R20, R14, R141, R20, PT ;  /* 0x0000008d0e147246 */ /* 0x000fe40003800114 */
[----:B------:R-:W-:-:S07]  /*58e0*/  VIMNMX R13, R13, R14, !PT ;  /* 0x0000000e0d0d7248 */ /* 0x000fce0007fe0100 */
.L_x_9134:
        /* <DEDUP_REMOVED lines=112> */
.L_x_9140:
[----:B------:R-:W-:-:S05]  /*5ff0*/  IMAD.U32 R13, RZ, RZ, UR34 ;  /* 0x00000022ff0d7e24 */ /* 0x000fca000f8e00ff */
[----:B------:R-:W-:-:S13]  /*6000*/  ISETP.NE.AND P3, PT, R13, 0x1, PT ;  /* 0x000000010d00780c */ /* 0x000fda0003f65270 */
[----:B-1----:R-:W0:Y:S02]  /*6010*/  @P3 LDC.64 R14, c[0x0][0x9e8] ;  /* 0x00027a00ff0e3b82 */ /* 0x002e240000000a00 */
[----:B0-----:R-:W-:-:S04]  /*6020*/  @P3 IMAD.HI.U32 R20, R9, R14, RZ ;  /* 0x0000000e09143227 */ /* 0x001fc800078e00ff */
[----:B------:R-:W-:Y:S01]  /*6030*/  IMAD.MOV.U32 R14, RZ, RZ, R9 ;  /* 0x000000ffff0e7224 */ /* 0x000fe200078e0009 */
[----:B------:R-:W-:-:S07]  /*6040*/  @P3 SHF.R.U32.HI R14, RZ, R15, R20 ;  /* 0x0000000fff0e3219 */ /* 0x000fce0000011614 */
.L_x_9141:
[----:B------:R-:W-:Y:S05]  /*6050*/  BSYNC B0 ;  /* 0x0000000000007941 */ /* 0x000fea0003800000 */
.L_x_9139:
[----:B------:R-:W-:-:S04]  /*6060*/  IMAD R15, R14, R13, -R12 ;  /* 0x0000000d0e0f7224 */ /* 0x000fc800078e0a0c */
[----:B------:R-:W-:-:S05]  /*6070*/  IMAD R12, R16, -0x2, R15 ;  /* 0xfffffffe100c7824 */ /* 0x000fca00078e020f */
[----:B------:R-:W-:Y:S02]  /*6080*/  VIADDMNMX R138, R12, R13, R138, PT ;  /* 0x0000000d0c8a7246 */ /* 0x000fe4000380018a */
[----:B------:R-:W-:-:S07]  /*6090*/  VIMNMX R21, R21, R12, !PT ;  /* 0x0000000c15157248 */ /* 0x000fce0007fe0100 */
.L_x_9138:
        /* <DEDUP_REMOVED lines=32> */
[----:B------:R-:W-:Y:S02]  /*62a0*/  ISETP.LT.OR P3, PT, R138, 0x2, P3 ;  /* 0x000000028a00780c */ /* 0x000fe40001f61670 */
        /* <DEDUP_REMOVED lines=11> */
[C---:B------:R-:W-:Y:S02]  /*6360*/  ISETP.GT.AND P3, PT, R21.reuse, 0x11, P2 ;  /* 0x000000111500780c */ /* 0x040fe40001764270 */
[----:B------:R-:W-:Y:S02]  /*6370*/  FMNMX.FTZ R12, R68, R13, !PT ;  /* 0x0000000d440c7209 */ /* 0x000fe40007810000 */
[----:B------:R-:W-:Y:S02]  /*6380*/  ISETP.GT.AND P4, PT, R21, 0x49, P2 ;  /* 0x000000491500780c */ /* 0x000fe40001784270 */
[----:B------:R-:W-:Y:S02]  /*6390*/  FMNMX.FTZ R13, R69, R12, !PT ;  /* 0x0000000c450d7209 */ /* 0x000fe40007810000 */
[----:B------:R-:W-:-:S02]  /*63a0*/  FSEL R38, R38, -INF , !P5 ;  /* 0xff80000026267808 */ /* 0x000fc40006800000 */
[----:B------:R-:W-:Y:S02]  /*63b0*/  FMNMX.FTZ R12, R72, R13, !PT ;  /* 0x0000000d480c7209 */ /* 0x000fe40007810000 */
[----:B------:R-:W-:Y:S02]  /*63c0*/  ISETP.GT.AND P5, PT, R21, 0x28, P2 ;  /* 0x000000281500780c */ /* 0x000fe400017a4270 */
[----:B------:R-:W-:Y:S02]  /*63d0*/  FMNMX.FTZ R13, R73, R12, !PT ;  /* 0x0000000c490d7209 */ /* 0x000fe40007810000 */
[----:B------:R-:W-:Y:S02]  /*63e0*/  ISETP.LT.OR P6, PT, R138, 0x11, P6 ;  /* 0x000000118a00780c */ /* 0x000fe400037c1670 */
[----:B------:R-:W-:Y:S02]  /*63f0*/  FMNMX.FTZ R12, R76, R13, !PT ;  /* 0x0000000d4c0c7209 */ /* 0x000fe40007810000 */
[----:B------:R-:W-:-:S02]  /*6400*/  ISETP.LT.OR P3, PT, R138, 0x12, P3 ;  /* 0x000000128a00780c */ /* 0x000fc40001f61670 */
[----:B------:R-:W-:Y:S02]  /*6410*/  FMNMX.FTZ R13, R77, R12, !PT ;  /* 0x0000000c4d0d7209 */ /* 0x000fe40007810000 */
[----:B------:R-:W-:Y:S02]  /*6420*/  ISETP.LT.OR P4, PT, R138, 0x4a, P4 ;  /* 0x0000004a8a00780c */ /* 0x000fe40002781670 */
[----:B------:R-:W-:Y:S02]  /*6430*/  FMNMX.FTZ R12, R80, R13, !PT ;  /* 0x0000000d500c7209 */ /* 0x000fe40007810000 */
[----:B------:R-:W-:Y:S02]  /*6440*/  ISETP.LT.OR P5, PT, R138, 0x29, P5 ;  /* 0x000000298a00780c */ /* 0x000fe40002fa1670 */
[----:B------:R-:W-:Y:S02]  /*6450*/  FMNMX.FTZ R13, R81, R12, !PT ;  /* 0x0000000c510d7209 */ /* 0x000fe40007810000 */
[----:B------:R-:W-:-:S02]  /*6460*/  FSEL R34, R34, -INF , !P6 ;  /* 0xff80000022227808 */ /* 0x000fc40007000000 */
[----:B------:R-:W-:Y:S02]  /*6470*/  FMNMX.FTZ R12, R84, R13, !PT ;  /* 0x0000000d540c7209 */ /* 0x000fe40007810000 */
[----:B------:R-:W-:Y:S02]  /*6480*/  FSEL R35, R35, -INF , !P3 ;  /* 0xff80000023237808 */ /* 0x000fe40005800000 */
[----:B------:R-:W-:Y:S02]  /*6490*/  FMNMX.FTZ R13, R85, R12, !PT ;  /* 0x0000000c550d7209 */ /* 0x000fe40007810000 */
[----:B------:R-:W-:Y:S02]  /*64a0*/  FSEL R63, R63, -INF , !P4 ;  /* 0xff8000003f3f7808 */ /* 0x000fe40006000000 */
[C---:B------:R-:W-:Y:S01]  /*64b0*/  ISETP.GT.AND P6, PT, R21.reuse, 0x20, P2 ;  /* 0x000000201500780c */ /* 0x040fe200017c4270 */
[----:B------:R-:W1:Y:S01]  /*64c0*/  SHFL.BFLY PT, R12, R13, 0x2, 0x1f ;  /* 0x0c401f000d0c7f89 */ /* 0x000e6200000e0000 */
[----:B------:R-:W-:-:S02]  /*64d0*/  ISETP.GT.AND P3, PT, R21, 0x21, P2 ;  /* 0x000000211500780c */ /* 0x000fc40001764270 */
[C---:B------:R-:W-:Y:S02]  /*64e0*/  ISETP.GT.AND P4, PT, R21.reuse, 0x58, P2 ;  /* 0x000000581500780c */ /* 0x040fe40001784270 */
[----:B------:R-:W-:Y:S02]  /*64f0*/  FSEL R46, R46, -INF , !P5 ;  /* 0xff8000002e2e7808 */ /* 0x000fe40006800000 */
[----:B------:R-:W-:Y:S02]  /*6500*/  ISETP.GT.AND P5, PT, R21, 0x38, P2 ;  /* 0x000000381500780c */ /* 0x000fe400017a4270 */
[C---:B------:R-:W-:Y:S02]  /*6510*/  ISETP.LT.OR P6, PT, R138.reuse, 0x21, P6 ;  /* 0x000000218a00780c */ /* 0x040fe400037c1670 */
[C---:B------:R-:W-:Y:S02]  /*6520*/  ISETP.LT.OR P3, PT, R138.reuse, 0x22, P3 ;  /* 0x000000228a00780c */ /* 0x040fe40001f61670 */
[----:B------:R-:W-:-:S02]  /*6530*/  ISETP.LT.OR P4, PT, R138, 0x59, P4 ;  /* 0x000000598a00780c */ /* 0x000fc40002781670 */
[----:B------:R-:W-:Y:S02]  /*6540*/  ISETP.LT.OR P5, PT, R138, 0x39, P5 ;  /* 0x000000398a00780c */ /* 0x000fe40002fa1670 */
[----:B------:R-:W-:Y:S02]  /*6550*/  FSEL R42, R42, -INF , !P6 ;  /* 0xff8000002a2a7808 */ /* 0x000fe40007000000 */
[----:B------:R-:W-:Y:S02]  /*6560*/  FSEL R43, R43, -INF , !P3 ;  /* 0xff8000002b2b7808 */ /* 0x000fe40005800000 */
[----:B------:R-:W-:Y:S02]  /*6570*/  FSEL R70, R70, -INF , !P4 ;  /* 0xff80000046467808 */ /* 0x000fe40006000000 */
[----:B------:R-:W-:Y:S02]  /*6580*/  ISETP.GT.AND P6, PT, R21, 0x30, P2 ;  /* 0x000000301500780c */ /* 0x000fe400017c4270 */
[----:B-1----:R-:W-:-:S02]  /*6590*/  FMNMX.FTZ R14, R13, R12, !PT ;  /* 0x0000000c0d0e7209 */ /* 0x002fc40007810000 */
[C---:B------:R-:W-:Y:S02]  /*65a0*/  ISETP.GT.AND P3, PT, R21.reuse, 0x31, P2 ;  /* 0x000000311500780c */ /* 0x040fe40001764270 */
[C---:B------:R-:W-:Y:S01]  /*65b0*/  ISETP.GT.AND P4, PT, R21.reuse, 0x61, P2 ;  /* 0x000000611500780c */ /* 0x040fe20001784270 */
[----:B------:R-:W0:Y:S01]  /*65c0*/  SHFL.BFLY PT, R15, R14, 0x1, 0x1f ;  /* 0x0c201f000e0f7f89 */ /* 0x000e2200000e0000 */
        /* <DEDUP_REMOVED lines=11> */
[----:B------:R-:W-:Y:S02]  /*6680*/  ISETP.GT.AND P4, PT, R21, RZ, P2 ;  /* 0x000000ff1500720c */ /* 0x000fe40001784270 */
[----:B0-----:R-:W-:Y:S02]  /*6690*/  FMNMX.FTZ R12, R14, R15, !PT ;  /* 0x0000000f0e0c7209 */ /* 0x001fe40007810000 */
[----:B------:R-:W-:Y:S02]  /*66a0*/  FSEL R62, R62, -INF , !P5 ;  /* 0xff8000003e3e7808 */ /* 0x000fe40006800000 */
[C---:B------:R-:W-:Y:S01]  /*66b0*/  FSETP.NEU.FTZ.AND P5, PT, R12.reuse, -INF , PT ;  /* 0xff8000000c00780b */ /* 0x040fe20003fbd000 */
[----:B------:R-:W-:Y:S01]  /*66c0*/  FMUL.FTZ R13, R12, UR33 ;  /* 0x000000210c0d7c20 */ /* 0x000fe20008410000 */
[----:B------:R-:W-:-:S02]  /*66d0*/  ISETP.LT.OR P6, PT, R138, 0x41, P6 ;  /* 0x000000418a00780c */ /* 0x000fc400037c1670 */
[C---:B------:R-:W-:Y:S02]  /*66e0*/  ISETP.LT.OR P3, PT, R138.reuse, 0x42, P3 ;  /* 0x000000428a00780c */ /* 0x040fe40001f61670 */
[----:B------:R-:W-:Y:S02]  /*66f0*/  ISETP.LT.OR P4, PT, R138, 0x1, P4 ;  /* 0x000000018a00780c */ /* 0x000fe40002781670 */
[----:B------:R-:W-:Y:S02]  /*6700*/  FSEL R13, R13, RZ, P5 ;  /* 0x000000ff0d0d7208 */ /* 0x000fe40002800000 */
[----:B------:R-:W-:Y:S02]  /*6710*/  FSEL R58, R58, -INF , !P6 ;  /* 0xff8000003a3a7808 */ /* 0x000fe40007000000 */
[----:B------:R-:W-:Y:S01]  /*6720*/  FSEL R59, R59, -INF , !P3 ;  /* 0xff8000003b3b7808 */ /* 0x000fe20005800000 */
[--C-:B------:R-:W-:Y:S01]  /*6730*/  FFMA.FTZ R14, R24, UR33, -R13.reuse ;  /* 0x00000021180e7c23 */ /* 0x100fe2000801080d */
[----:B------:R-:W-:Y:S01]  /*6740*/  FSEL R26, R26, -INF , !P4 ;  /* 0xff8000001a1a7808 */ /* 0x000fe20006000000 */
[--C-:B------:R-:W-:Y:S01]  /*6750*/  FFMA.FTZ R15, R25, UR33, -R13.reuse ;  /* 0x00000021190f7c23 */ /* 0x100fe2000801080d */
[----:B------:R-:W-:Y:S01]  /*6760*/  ISETP.GT.AND P6, PT, R21, 0x50, P2 ;  /* 0x000000501500780c */ /* 0x000fe200017c4270 */
[--C-:B------:R-:W-:Y:S01]  /*6770*/  FFMA.FTZ R25, R29, UR33, -R13.reuse ;  /* 0x000000211d197c23 */ /* 0x100fe2000801080d */
[----:B------:R-:W-:Y:S01]  /*6780*/  ISETP.GT.AND P3, PT, R21, 0x51, P2 ;  /* 0x000000511500780c */ /* 0x000fe20001764270 */
[--C-:B------:R-:W-:Y:S01]  /*6790*/  FFMA.FTZ R20, R28, UR33, -R13.reuse ;  /* 0x000000211c147c23 */ /* 0x100fe2000801080d */
[----:B------:R-:W-:Y:S01]  /*67a0*/  FMNMX.FTZ R24, R26, R7, !PT ;  /* 0x000000071a187209 */ /* 0x000fe20007810000 */
[--C-:B------:R-:W-:Y:S01]  /*67b0*/  FFMA.FTZ R28, R33, UR33, -R13.reuse ;  /* 0x00000021211c7c23 */ /* 0x100fe2000801080d */
[C---:B------:R-:W-:Y:S01]  /*67c0*/  ISETP.LT.OR P6, PT, R138.reuse, 0x51, P6 ;  /* 0x000000518a00780c */ /* 0x040fe200037c1670 */
[--C-:B------:R-:W-:Y:S01]  /*67d0*/  FFMA.FTZ R141, R45, UR33, -R13.reuse ;  /* 0x000000212d8d7c23 */ /* 0x100fe2000801080d */
[----:B------:R-:W-:Y:S01]  /*67e0*/  ISETP.LT.OR P3, PT, R138, 0x52, P3 ;  /* 0x000000528a00780c */ /* 0x000fe20001f61670 */
[--C-:B------:R-:W-:Y:S01]  /*67f0*/  FFMA.FTZ R36, R36, UR33, -R13.reuse ;  /* 0x0000002124247c23 */ /* 0x100fe2000801080d */
[----:B------:R-:W-:Y:S01]  /*6800*/  FMNMX.FTZ R29, R27, R24, !PT ;  /* 0x000000181b1d7209 */ /* 0x000fe20007810000 */
[--C-:B------:R-:W-:Y:S01]  /*6810*/  FFMA.FTZ R40, R40, UR33, -R13.reuse ;  /* 0x0000002128287c23 */ /* 0x100fe2000801080d */
[----:B------:R-:W-:Y:S01]  /*6820*/  FSEL R66, R66, -INF , !P6 ;  /* 0xff80000042427808 */ /* 0x000fe20007000000 */
[--C-:B------:R-:W-:Y:S01]  /*6830*/  FFMA.FTZ R44, R44, UR33, -R13.reuse ;  /* 0x000000212c2c7c23 */ /* 0x100fe2000801080d */
[----:B------:R-:W-:Y:S01]  /*6840*/  FSEL R67, R67, -INF , !P3 ;  /* 0xff80000043437808 */ /* 0x000fe20005800000 */
[--C-:B------:R-:W-:Y:S01]  /*6850*/  FFMA.FTZ R48, R48, UR33, -R13.reuse ;  /* 0x0000002130307c23 */ /* 0x100fe2000801080d */
[C---:B------:R-:W-:Y:S01]  /*6860*/  ISETP.GT.AND P6, PT, R21.reuse, 0x59, P2 ;  /* 0x000000591500780c */ /* 0x040fe200017c4270 */
[--C-:B------:R-:W-:Y:S01]  /*6870*/  FFMA.FTZ R52, R52, UR33, -R13.reuse ;  /* 0x0000002134347c23 */ /* 0x100fe2000801080d */
[----:B------:R-:W-:Y:S01]  /*6880*/  ISETP.GT.AND P3, PT, R21, 0x60, P2 ;  /* 0x000000601500780c */ /* 0x000fe20001764270 */
[--C-:B------:R-:W-:Y:S01]  /*6890*/  FFMA.FTZ R56, R56, UR33, -R13.reuse ;  /* 0x0000002138387c23 */ /* 0x100fe2000801080d */
[----:B------:R-:W-:Y:S01]  /*68a0*/  FMNMX.FTZ R24, R30, R29, !PT ;  /* 0x0000001d1e187209 */ /* 0x000fe20007810000 */
[--C-:B------:R-:W-:Y:S01]  /*68b0*/  FFMA.FTZ R60, R60, UR33, -R13.reuse ;  /* 0x000000213c3c7c23 */ /* 0x100fe2000801080d */
[C---:B------:R-:W-:Y:S01]  /*68c0*/  ISETP.LT.OR P6, PT, R138.reuse, 0x5a, P6 ;  /* 0x0000005a8a00780c */ /* 0x040fe200037c1670 */
[----:B------:R-:W-:Y:S01]  /*68d0*/  MUFU.EX2 R29, R36 ;  /* 0x00000024001d7308 */ /* 0x000fe20000000800 */
[----:B------:R-:W-:Y:S01]  /*68e0*/  ISETP.LT.OR P3, PT, R138, 0x61, P3 ;  /* 0x000000618a00780c */ /* 0x000fe20001f61670 */
[----:B------:R-:W-:Y:S01]  /*68f0*/  FFMA.FTZ R85, R85, UR33, -R13 ;  /* 0x0000002155557c23 */ /* 0x000fe2000801080d */
[----:B------:R-:W-:-:S02]  /*6900*/  FMNMX.FTZ R33, R31, R24, !PT ;  /* 0x000000181f217209 */ /* 0x000fc40007810000 */
[----:B------:R-:W-:Y:S02]  /*6910*/  FSEL R71, R71, -INF , !P6 ;  /* 0xff80000047477808 */ /* 0x000fe40007000000 */
[----:B------:R-:W-:Y:S01]  /*6920*/  FSEL R74, R74, -INF , !P3 ;  /* 0xff8000004a4a7808 */ /* 0x000fe20005800000 */
[----:B------:R-:W-:Y:S01]  /*6930*/  MUFU.EX2 R14, R14 ;  /* 0x0000000e000e7308 */ /* 0x000fe20000000800 */
[C---:B------:R-:W-:Y:S02]  /*6940*/  ISETP.GT.AND P6, PT, R21.reuse, 0x68, P2 ;  /* 0x000000681500780c */ /* 0x040fe400017c4270 */
[----:B------:R-:W-:Y:S02]  /*6950*/  ISETP.GT.AND P3, PT, R21, 0x69, P2 ;  /* 0x000000691500780c */ /* 0x000fe40001764270 */
[----:B------:R-:W-:Y:S02]  /*6960*/  FMNMX.FTZ R24, R34, R33, !PT ;  /* 0x0000002122187209 */ /* 0x000fe40007810000 */
[C---:B------:R-:W-:Y:S01]  /*6970*/  ISETP.LT.OR P6, PT, R138.reuse, 0x69, P6 ;  /* 0x000000698a00780c */ /* 0x040fe200037c1670 */
[----:B------:R-:W-:Y:S01]  /*6980*/  MUFU.EX2 R15, R15 ;  /* 0x0000000f000f7308 */ /* 0x000fe20000000800 */
[----:B------:R-:W-:-:S02]  /*6990*/  ISETP.LT.OR P3, PT, R138, 0x6a, P3 ;  /* 0x0000006a8a00780c */ /* 0x000fc40001f61670 */
[----:B------:R-:W-:Y:S02]  /*69a0*/  FMNMX.FTZ R33, R35, R24, !PT ;  /* 0x0000001823217209 */ /* 0x000fe40007810000 */
[----:B------:R-:W-:Y:S02]  /*69b0*/  FSEL R78, R78, -INF , !P6 ;  /* 0xff8000004e4e7808 */ /* 0x000fe40007000000 */
[----:B------:R-:W-:Y:S01]  /*69c0*/  FSEL R79, R79, -INF , !P3 ;  /* 0xff8000004f4f7808 */ /* 0x000fe20005800000 */
[----:B------:R-:W-:Y:S01]  /*69d0*/  MUFU.EX2 R20, R20 ;  /* 0x0000001400147308 */ /* 0x000fe20000000800 */
[C---:B------:R-:W-:Y:S02]  /*69e0*/  ISETP.GT.AND P6, PT, R21.reuse, 0x70, P2 ;  /* 0x000000701500780c */ /* 0x040fe400017c4270 */
[C---:B------:R-:W-:Y:S02]  /*69f0*/  ISETP.GT.AND P3, PT, R21.reuse, 0x71, P2 ;  /* 0x000000711500780c */ /* 0x040fe40001764270 */
[----:B------:R-:W-:-:S02]  /*6a00*/  ISETP.GT.AND P4, PT, R21, 0x78, P2 ;  /* 0x000000781500780c */ /* 0x000fc40001784270 */
[----:B------:R-:W-:Y:S01]  /*6a10*/  FMNMX.FTZ R24, R38, R33, !PT ;  /* 0x0000002126187209 */ /* 0x000fe20007810000 */
[----:B------:R-:W-:Y:S01]  /*6a20*/  MUFU.EX2 R25, R25 ;  /* 0x0000001900197308 */ /* 0x000fe20000000800 */
[----:B------:R-:W-:Y:S01]  /*6a30*/  ISETP.GT.AND P2, PT, R21, 0x79, P2 ;  /* 0x000000791500780c */ /* 0x000fe20001744270 */
[--C-:B------:R-:W-:Y:S01]  /*6a40*/  FFMA.FTZ R21, R32, UR33, -R13.reuse ;  /* 0x0000002120157c23 */ /* 0x100fe2000801080d */
[----:B------:R-:W-:Y:S01]  /*6a50*/  FFMA.FTZ R32, R37, UR33, -R13 ;  /* 0x0000002125207c23 */ /* 0x000fe2000801080d */
[----:B------:R-:W-:Y:S02]  /*6a60*/  FMNMX.FTZ R37, R39, R24, !PT ;  /* 0x0000001827257209 */ /* 0x000fe40007810000 */
[----:B------:R-:W-:Y:S02]  /*6a70*/  ISETP.LT.OR P6, PT, R138, 0x71, P6 ;  /* 0x000000718a00780c */ /* 0x000fe400037c1670 */
[----:B------:R-:W-:Y:S01]  /*6a80*/  FMNMX.FTZ R24, R42, R37, !PT ;  /* 0x000000252a187209 */ /* 0x000fe20007810000 */
[----:B------:R-:W-:Y:S01]  /*6a90*/  MUFU.EX2 R33, R40 ;  /* 0x0000002800217308 */ /* 0x000fe20000000800 */
[----:B------:R-:W-:-:S02]  /*6aa0*/  ISETP.LT.OR P3, PT, R138, 0x72, P3 ;  /* 0x000000728a00780c */ /* 0x000fc40001f61670 */
[----:B------:R-:W-:Y:S02]  /*6ab0*/  FMNMX.FTZ R37, R43, R24, !PT ;  /* 0x000000182b257209 */ /* 0x000fe40007810000 */
[----:B------:R-:W-:Y:S02]  /*6ac0*/  ISETP.LT.OR P4, PT, R138, 0x79, P4 ;  /* 0x000000798a00780c */ /* 0x000fe40002781670 */
[----:B------:R-:W-:Y:S01]  /*6ad0*/  FMNMX.FTZ R24, R46, R37, !PT ;  /* 0x000000252e187209 */ /* 0x000fe20007810000 */
[----:B------:R0:W-:Y:S01]  /*6ae0*/  MUFU.EX2 R40, R141 ;  /* 0x0000008d00287308 */ /* 0x0001e20000000800 */
[----:B------:R-:W-:Y:S01]  /*6af0*/  ISETP.LT.OR P2, PT, R138, 0x7a, P2 ;  /* 0x0000007a8a00780c */ /* 0x000fe20001741670 */
[----:B------:R-:W-:Y:S01]  /*6b00*/  FFMA.FTZ R138, R41, UR33, -R13 ;  /* 0x00000021298a7c23 */ /* 0x000fe2000801080d */
[----:B------:R-:W-:Y:S02]  /*6b10*/  FMNMX.FTZ R41, R47, R24, !PT ;  /* 0x000000182f297209 */ /* 0x000fe40007810000 */
[----:B------:R-:W-:-:S02]  /*6b20*/  FSEL R82, R82, -INF , !P6 ;  /* 0xff80000052527808 */ /* 0x000fc40007000000 */
[----:B------:R-:W-:Y:S01]  /*6b30*/  FMNMX.FTZ R24, R50, R41, !PT ;  /* 0x0000002932187209 */ /* 0x000fe20007810000 */
[----:B------:R1:W-:Y:S01]  /*6b40*/  MUFU.EX2 R36, R138 ;  /* 0x0000008a00247308 */ /* 0x0003e20000000800 */
[--C-:B0-----:R-:W-:Y:S01]  /*6b50*/  FFMA.FTZ R141, R53, UR33, -R13.reuse ;  /* 0x00000021358d7c23 */ /* 0x101fe2000801080d */
[----:B------:R-:W-:Y:S02]  /*6b60*/  FSEL R83, R83, -INF , !P3 ;  /* 0xff80000053537808 */ /* 0x000fe40005800000 */
[----:B------:R-:W-:Y:S02]  /*6b70*/  FMNMX.FTZ R41, R51, R24, !PT ;  /* 0x0000001833297209 */ /* 0x000fe40007810000 */
[----:B------:R-:W-:Y:S02]  /*6b80*/  FSEL R86, R86, -INF , !P4 ;  /* 0xff80000056567808 */ /* 0x000fe40006000000 */
[----:B------:R-:W-:Y:S01]  /*6b90*/  FMNMX.FTZ R24, R54, R41, !PT ;  /* 0x0000002936187209 */ /* 0x000fe20007810000 */
[----:B-1----:R-:W-:Y:S01]  /*6ba0*/  FFMA.FTZ R138, R49, UR33, -R13 ;  /* 0x00000021318a7c23 */ /* 0x002fe2000801080d */
[----:B------:R-:W-:Y:S01]  /*6bb0*/  MUFU.EX2 R37, R44 ;  /* 0x0000002c00257308 */ /* 0x000fe20000000800 */
[----:B------:R-:W-:-:S02]  /*6bc0*/  FSEL R87, R87, -INF , !P2 ;  /* 0xff80000057577808 */ /* 0x000fc40005000000 */
[----:B------:R-:W-:-:S04]  /*6bd0*/  FMNMX.FTZ R45, R55, R24, !PT ;  /* 0x00000018372d7209 */ /* 0x000fc80007810000 */
[----:B------:R-:W-:Y:S01]  /*6be0*/  FMNMX.FTZ R24, R58, R45, !PT ;  /* 0x0000002d3a187209 */ /* 0x000fe20007810000 */
[----:B------:R0:W-:Y:S03]  /*6bf0*/  MUFU.EX2 R44, R138 ;  /* 0x0000008a002c7308 */ /* 0x0001e60000000800 */
[----:B------:R-:W-:-:S04]  /*6c00*/  FMNMX.FTZ R45, R59, R24, !PT ;  /* 0x000000183b2d7209 */ /* 0x000fc80007810000 */
[----:B------:R-:W-:Y:S01]  /*6c10*/  FMNMX.FTZ R24, R62, R45, !PT ;  /* 0x0000002d3e187209 */ /* 0x000fe20007810000 */
[----:B------:R-:W-:Y:S01]  /*6c20*/  MUFU.EX2 R41, R48 ;  /* 0x0000003000297308 */ /* 0x000fe20000000800 */
[----:B0-----:R-:W-:Y:S02]  /*6c30*/  FFMA.FTZ R138, R57, UR33, -R13 ;  /* 0x00000021398a7c23 */ /* 0x001fe4000801080d */
        /* <DEDUP_REMOVED lines=11> */
[----:B------:R1:W-:Y:S01]  /*6cf0*/  MUFU.EX2 R49, R56 ;  /* 0x0000003800317308 */ /* 0x0003e20000000800 */
[--C-:B0-----:R-:W-:Y:S01]  /*6d00*/  FFMA.FTZ R138, R64, UR33, -R13.reuse ;  /* 0x00000021408a7c23 */ /* 0x101fe2000801080d */
[--C-:B------:R-:W-:Y:S01]  /*6d10*/  FFMA.FTZ R64, R69, UR33, -R13.reuse ;  /* 0x0000002145407c23 */ /* 0x100fe2000801080d */
[----:B------:R-:W-:Y:S01]  /*6d20*/  FMNMX.FTZ R57, R79, R24, !PT ;  /* 0x000000184f397209 */ /* 0x000fe20007810000 */
[--C-:B------:R-:W-:Y:S01]  /*6d30*/  FFMA.FTZ R69, R76, UR33, -R13.reuse ;  /* 0x000000214c457c23 */ /* 0x100fe2000801080d */
[--C-:B------:R-:W-:Y:S01]  /*6d40*/  FFMA.FTZ R76, R81, UR33, -R13.reuse ;  /* 0x00000021514c7c23 */ /* 0x100fe2000801080d */
[----:B------:R-:W-:Y:S02]  /*6d50*/  FSEL R81, R12, RZ, P5 ;  /* 0x000000ff0c517208 */ /* 0x000fe40002800000 */
[----:B------:R-:W-:Y:S01]  /*6d60*/  FMNMX.FTZ R24, R82, R57, !PT ;  /* 0x0000003952187209 */ /* 0x000fe20007810000 */
[----:B------:R0:W-:Y:S01]  /*6d70*/  MUFU.EX2 R53, R60 ;  /* 0x0000003c00357308 */ /* 0x0001e20000000800 */
[--C-:B-1----:R-:W-:Y:S01]  /*6d80*/  FFMA.FTZ R56, R61, UR33, -R13.reuse ;  /* 0x000000213d387c23 */ /* 0x102fe2000801080d */
[--C-:B------:R-:W-:Y:S01]  /*6d90*/  FFMA.FTZ R61, R68, UR33, -R13.reuse ;  /* 0x00000021443d7c23 */ /* 0x100fe2000801080d */
[----:B------:R-:W-:Y:S01]  /*6da0*/  FMNMX.FTZ R57, R83, R24, !PT ;  /* 0x0000001853397209 */ /* 0x000fe20007810000 */
[--C-:B------:R-:W-:Y:S01]  /*6db0*/  FFMA.FTZ R68, R73, UR33, -R13.reuse ;  /* 0x0000002149447c23 */ /* 0x100fe2000801080d */
[--C-:B------:R-:W-:Y:S01]  /*6dc0*/  FFMA.FTZ R73, R80, UR33, -R13.reuse ;  /* 0x0000002150497c23 */ /* 0x100fe2000801080d */
[----:B------:R-:W-:Y:S01]  /*6dd0*/  FADD.FTZ R81, -R81, R0 ;  /* 0x0000000051517221 */ /* 0x000fe20000010100 */
[----:B------:R-:W-:Y:S01]  /*6de0*/  FMNMX.FTZ R24, R86, R57, !PT ;  /* 0x0000003956187209 */ /* 0x000fe20007810000 */
[----:B------:R-:W-:Y:S01]  /*6df0*/  MUFU.EX2 R21, R21 ;  /* 0x0000001500157308 */ /* 0x000fe20000000800 */
[--C-:B0-----:R-:W-:Y:S01]  /*6e00*/  FFMA.FTZ R60, R65, UR33, -R13.reuse ;  /* 0x00000021413c7c23 */ /* 0x101fe2000801080d */
[--C-:B------:R-:W-:Y:S01]  /*6e10*/  FFMA.FTZ R65, R72, UR33, -R13.reuse ;  /* 0x0000002148417c23 */ /* 0x100fe2000801080d */
[----:B------:R-:W-:Y:S01]  /*6e20*/  FMNMX.FTZ R24, R87, R24, !PT ;  /* 0x0000001857187209 */ /* 0x000fe20007810000 */
[--C-:B------:R-:W-:Y:S01]  /*6e30*/  FFMA.FTZ R72, R77, UR33, -R13.reuse ;  /* 0x000000214d487c23 */ /* 0x100fe2000801080d */
[----:B------:R-:W-:Y:S01]  /*6e40*/  FFMA.FTZ R77, R84, UR33, -R13 ;  /* 0x00000021544d7c23 */ /* 0x000fe2000801080d */
[----:B------:R-:W-:-:S02]  /*6e50*/  FMUL.FTZ R80, R81, UR33 ;  /* 0x0000002151507c20 */ /* 0x000fc40008410000 */
[----:B------:R-:W0:Y:S01]  /*6e60*/  SHFL.BFLY PT, R141, R24, 0x2, 0x1f ;  /* 0x0c401f00188d7f89 */ /* 0x000e2200000e0000 */
[----:B------:R0:W-:Y:S08]  /*6e70*/  MUFU.EX2 R57, R138 ;  /* 0x0000008a00397308 */ /* 0x0001f00000000800 */
[----:B------:R-:W1:Y:S08]  /*6e80*/  MUFU.EX2 R80, R80 ;  /* 0x0000005000507308 */ /* 0x000e700000000800 */
[----:B------:R2:W-:Y:S01]  /*6e90*/  MUFU.EX2 R0, R85 ;  /* 0x0000005500007308 */ /* 0x0005e20000000800 */
[----:B0-----:R-:W-:-:S07]  /*6ea0*/  FMNMX.FTZ R138, R24, R141, !PT ;  /* 0x0000008d188a7209 */ /* 0x001fce0007810000 */
[----:B------:R-:W-:Y:S01]  /*6eb0*/  MUFU.EX2 R28, R28 ;  /* 0x0000001c001c7308 */ /* 0x000fe20000000800 */
[----:B-1----:R-:W-:Y:S01]  /*6ec0*/  FFMA.FTZ R4, R80, R4, R14 ;  /* 0x0000000450047223 */ /* 0x002fe2000001000e */
[-C--:B------:R-:W-:Y:S01]  /*6ed0*/  FMUL.FTZ R88, R88, R80.reuse ;  /* 0x0000005058587220 */ /* 0x080fe20000410000 */
[-C--:B------:R-:W-:Y:S01]  /*6ee0*/  FMUL.FTZ R89, R89, R80.reuse ;  /* 0x0000005059597220 */ /* 0x080fe20000410000 */
[----:B------:R-:W0:Y:S01]  /*6ef0*/  SHFL.BFLY PT, R141, R138, 0x1, 0x1f ;  /* 0x0c201f008a8d7f89 */ /* 0x000e2200000e0000 */
        /* <DEDUP_REMOVED lines=23> */
[----:B0-----:R-:W-:Y:S01]  /*7070*/  FMNMX.FTZ R13, R138, R141, !PT ;  /* 0x0000008d8a0d7209 */ /* 0x001fe20007810000 */
[-C--:B------:R-:W-:Y:S01]  /*7080*/  FMUL.FTZ R132, R132, R80.reuse ;  /* 0x0000005084847220 */ /* 0x080fe20000410000 */
[----:B------:R-:W-:-:S02]  /*7090*/  FMUL.FTZ R133, R133, R80 ;  /* 0x0000005085857220 */ /* 0x000fc40000410000 */
[C---:B------:R-:W-:Y:S01]  /*70a0*/  FSETP.NEU.FTZ.AND P2, PT, R13.reuse, -INF , PT ;  /* 0xff8000000d00780b */ /* 0x040fe20003f5d000 */
[C---:B------:R-:W-:Y:S01]  /*70b0*/  FMUL.FTZ R24, R13.reuse, UR33 ;  /* 0x000000210d187c20 */ /* 0x040fe20008410000 */
[----:B------:R-:W-:Y:S04]  /*70c0*/  MUFU.EX2 R61, R61 ;  /* 0x0000003d003d7308 */ /* 0x000fe80000000800 */
[----:B------:R-:W-:Y:S02]  /*70d0*/  FSEL R81, R24, RZ, P2 ;  /* 0x000000ff18517208 */ /* 0x000fe40001000000 */
[----:B------:R-:W-:Y:S02]  /*70e0*/  FSEL R24, R13, RZ, P2 ;  /* 0x000000ff0d187208 */ /* 0x000fe40001000000 */
[----:B------:R-:W-:Y:S01]  /*70f0*/  MUFU.EX2 R64, R64 ;  /* 0x0000004000407308 */ /* 0x000fe20000000800 */
[--C-:B------:R-:W-:Y:S01]  /*7100*/  FFMA.FTZ R138, R26, UR33, -R81.reuse ;  /* 0x000000211a8a7c23 */ /* 0x100fe20008010851 */
[----:B------:R-:W-:Y:S01]  /*7110*/  FFMA.FTZ R27, R27, UR33, -R81 ;  /* 0x000000211b1b7c23 */ /* 0x000fe20008010851 */
[----:B------:R-:W-:Y:S01]  /*7120*/  FADD.FTZ R24, -R24, R7 ;  /* 0x0000000718187221 */ /* 0x000fe20000010100 */
[--C-:B------:R-:W-:Y:S01]  /*7130*/  FFMA.FTZ R30, R30, UR33, -R81.reuse ;  /* 0x000000211e1e7c23 */ /* 0x100fe20008010851 */
[--C-:B------:R-:W-:Y:S01]  /*7140*/  FFMA.FTZ R144, R31, UR33, -R81.reuse ;  /* 0x000000211f907c23 */ /* 0x100fe20008010851 */
[--C-:B------:R-:W-:Y:S01]  /*7150*/  FFMA.FTZ R31, R34, UR33, -R81.reuse ;  /* 0x00000021221f7c23 */ /* 0x100fe20008010851 */
[----:B------:R-:W-:Y:S01]  /*7160*/  FMUL.FTZ R7, R24, UR33 ;  /* 0x0000002118077c20 */ /* 0x000fe20008410000 */
[----:B------:R-:W-:Y:S01]  /*7170*/  IMAD.U32 R24, RZ, RZ, UR43 ;  /* 0x0000002bff187e24 */ /* 0x000fe2000f8e00ff */
[----:B------:R-:W-:Y:S01]  /*7180*/  MUFU.EX2 R138, R138 ;  /* 0x0000008a008a7308 */ /* 0x000fe20000000800 */
[--C-:B--2---:R-:W-:Y:S01]  /*7190*/  FFMA.FTZ R85, R42, UR33, -R81.reuse ;  /* 0x000000212a557c23 */ /* 0x104fe20008010851 */
[--C-:B------:R-:W-:Y:S01]  /*71a0*/  FFMA.FTZ R42, R51, UR33, -R81.reuse ;  /* 0x00000021332a7c23 */ /* 0x100fe20008010851 */
[--C-:B------:R-:W-:Y:S01]  /*71b0*/  FFMA.FTZ R51, R59, UR33, -R81.reuse ;  /* 0x000000213b337c23 */ /* 0x100fe20008010851 */
[----:B------:R-:W-:Y:S01]  /*71c0*/  @!P1 LEA R24, R24, UR42, 0x3 ;  /* 0x0000002a18189c11 */ /* 0x000fe2000f8e18ff */
[--C-:B------:R-:W-:Y:S01]  /*71d0*/  FFMA.FTZ R35, R35, UR33, -R81.reuse ;  /* 0x0000002123237c23 */ /* 0x100fe20008010851 */
[----:B------:R-:W-:Y:S01]  /*71e0*/  FADD.FTZ R59, R15, R4 ;  /* 0x000000040f3b7221 */ /* 0x000fe20000010000 */
[----:B------:R-:W-:Y:S01]  /*71f0*/  FFMA.FTZ R84, R38, UR33, -R81 ;  /* 0x0000002126547c23 */ /* 0x000fe20008010851 */
[----:B------:R-:W0:Y:S01]  /*7200*/  MUFU.EX2 R7, R7 ;  /* 0x0000000700077308 */ /* 0x000e220000000800 */
[----:B------:R-:W-:-:S02]  /*7210*/  @!P1 VIADD R24, R24, 0x2d860 ;  /* 0x0002d86018189836 */ /* 0x000fc40000000000 */
[----:B------:R-:W-:Y:S01]  /*7220*/  FADD.FTZ R26, R20, R59 ;  /* 0x0000003b141a7221 */ /* 0x000fe20000010000 */
[--C-:B------:R-:W-:Y:S01]  /*7230*/  FFMA.FTZ R39, R39, UR33, -R81.reuse ;  /* 0x0000002127277c23 */ /* 0x100fe20008010851 */
[--C-:B------:R-:W-:Y:S01]  /*7240*/  FFMA.FTZ R141, R43, UR33, -R81.reuse ;  /* 0x000000212b8d7c23 */ /* 0x100fe20008010851 */
[--C-:B------:R-:W-:Y:S01]  /*7250*/  FFMA.FTZ R46, R46, UR33, -R81.reuse ;  /* 0x000000212e2e7c23 */ /* 0x100fe20008010851 */
[----:B------:R-:W-:Y:S01]  /*7260*/  @!P1 PRMT R24, RZ, 0x654, R24 ;  /* 0x00000654ff189816 */ /* 0x000fe20000000018 */
[--C-:B------:R-:W-:Y:S01]  /*7270*/  FFMA.FTZ R146, R47, UR33, -R81.reuse ;  /* 0x000000212f927c23 */ /* 0x100fe20008010851 */
[----:B------:R-:W1:Y:S01]  /*7280*/  MUFU.EX2 R27, R27 ;  /* 0x0000001b001b7308 */ /* 0x000e620000000800 */
[--C-:B------:R-:W-:Y:S01]  /*7290*/  FFMA.FTZ R34, R50, UR33, -R81.reuse ;  /* 0x0000002132227c23 */ /* 0x100fe20008010851 */
[----:B------:R2:W-:Y:S01]  /*72a0*/  @!P1 SYNCS.ARRIVE.TRANS64.RED.A1T0 RZ, [R24+URZ], RZ ;  /* 0x000000ff18ff99a7 */ /* 0x0005e2000810043f */
[--C-:B------:R-:W-:Y:S01]  /*72b0*/  FFMA.FTZ R47, R54, UR33, -R81.reuse ;  /* 0x00000021362f7c23 */ /* 0x100fe20008010851 */
[--C-:B------:R-:W-:Y:S01]  /*72c0*/  FFMA.FTZ R43, R55, UR33, -R81.reuse ;  /* 0x00000021372b7c23 */ /* 0x100fe20008010851 */
[--C-:B------:R-:W-:Y:S01]  /*72d0*/  FFMA.FTZ R50, R58, UR33, -R81.reuse ;  /* 0x000000213a327c23 */ /* 0x100fe20008010851 */
[--C-:B------:R-:W-:Y:S01]  /*72e0*/  FFMA.FTZ R55, R62, UR33, -R81.reuse ;  /* 0x000000213e377c23 */ /* 0x100fe20008010851 */
[--C-:B------:R-:W-:Y:S01]  /*72f0*/  FFMA.FTZ R4, R63, UR33, -R81.reuse ;  /* 0x000000213f047c23 */ /* 0x100fe20008010851 */
[----:B------:R-:W3:Y:S01]  /*7300*/  MUFU.EX2 R30, R30 ;  /* 0x0000001e001e7308 */ /* 0x000ee20000000800 */
[--C-:B------:R-:W-:Y:S01]  /*7310*/  FFMA.FTZ R63, R70, UR33, -R81.reuse ;  /* 0x00000021463f7c23 */ /* 0x100fe20008010851 */
[----:B--2---:R-:W-:Y:S01]  /*7320*/  F2FP.F16.F32.PACK_AB R24, R15, R14 ;  /* 0x0000000e0f18723e */ /* 0x004fe200000000ff */
[----:B0-----:R-:W-:Y:S01]  /*7330*/  FFMA.FTZ R14, R7, R3, R138 ;  /* 0x00000003070e7223 */ /* 0x001fe2000001008a */
[--C-:B------:R-:W-:Y:S01]  /*7340*/  FFMA.FTZ R75, R75, UR33, -R81.reuse ;  /* 0x000000214b4b7c23 */ /* 0x100fe20008010851 */
[--C-:B------:R-:W-:Y:S01]  /*7350*/  FFMA.FTZ R78, R78, UR33, -R81.reuse ;  /* 0x000000214e4e7c23 */ /* 0x100fe20008010851 */
[--C-:B------:R-:W-:Y:S01]  /*7360*/  FFMA.FTZ R79, R79, UR33, -R81.reuse ;  /* 0x000000214f4f7c23 */ /* 0x100fe20008010851 */
[--C-:B------:R-:W-:Y:S01]  /*7370*/  FFMA.FTZ R82, R82, UR33, -R81.reuse ;  /* 0x0000002152527c23 */ /* 0x100fe20008010851 */
[----:B------:R-:W0:Y:S01]  /*7380*/  MUFU.EX2 R144, R144 ;  /* 0x0000009000907308 */ /* 0x000e220000000800 */
[----:B-1----:R-:W-:Y:S01]  /*7390*/  FADD.FTZ R3, R27, R14 ;  /* 0x0000000e1b037221 */ /* 0x002fe20000010000 */
[C---:B------:R-:W-:Y:S01]  /*73a0*/  FADD.FTZ R14, R25.reuse, R26 ;  /* 0x0000001a190e7221 */ /* 0x040fe20000010000 */
[----:B------:R-:W-:Y:S01]  /*73b0*/  F2FP.F16.F32.PACK_AB R26, R25, R20 ;  /* 0x00000014191a723e */ /* 0x000fe200000000ff */
[--C-:B------:R-:W-:Y:S01]  /*73c0*/  FFMA.FTZ R83, R83, UR33, -R81.reuse ;  /* 0x0000002153537c23 */ /* 0x100fe20008010851 */
[----:B------:R-:W-:Y:S01]  /*73d0*/  F2FP.F16.F32.PACK_AB R25, R27, R138 ;  /* 0x0000008a1b19723e */ /* 0x000fe200000000ff */
[----:B------:R-:W-:Y:S01]  /*73e0*/  FADD.FTZ R59, R21, R14 ;  /* 0x0000000e153b7221 */ /* 0x000fe20000010000 */
[----:B------:R-:W-:Y:S01]  /*73f0*/  FFMA.FTZ R14, R67, UR33, -R81 ;  /* 0x00000021430e7c23 */ /* 0x000fe20008010851 */
[----:B------:R-:W1:Y:S01]  /*7400*/  MUFU.EX2 R31, R31 ;  /* 0x0000001f001f7308 */ /* 0x000e620000000800 */
[----:B---3--:R-:W-:Y:S01]  /*7410*/  FADD.FTZ R15, R30, R3 ;  /* 0x000000031e0f7221 */ /* 0x008fe20000010000 */
[C---:B------:R-:W-:Y:S01]  /*7420*/  FADD.FTZ R38, R28.reuse, R59 ;  /* 0x0000003b1c267221 */ /* 0x040fe20000010000 */
[----:B------:R-:W-:Y:S01]  /*7430*/  F2FP.F16.F32.PACK_AB R28, R28, R21 ;  /* 0x000000151c1c723e */ /* 0x000fe200000000ff */
[--C-:B------:R-:W-:Y:S01]  /*7440*/  FFMA.FTZ R3, R66, UR33, -R81.reuse ;  /* 0x0000002142037c23 */ /* 0x100fe20008010851 */
[----:B------:R-:W-:Y:S01]  /*7450*/  FFMA.FTZ R86, R86, UR33, -R81 ;  /* 0x0000002156567c23 */ /* 0x000fe20008010851 */
[----:B------:R-:W-:Y:S01]  /*7460*/  F2FP.F16.F32.PACK_AB R62, R64, R61 ;  /* 0x0000003d403e723e */ /* 0x000fe200000000ff */
[----:B------:R-:W-:Y:S01]  /*7470*/  UMOV UR43, UR51 ;  /* 0x00000033002b7c82 */ /* 0x000fe20008000000 */
[----:B------:R-:W2:Y:S01]  /*7480*/  MUFU.EX2 R35, R35 ;  /* 0x0000002300237308 */ /* 0x000ea20000000800 */
[C---:B0-----:R-:W-:Y:S01]  /*7490*/  FADD.FTZ R20, R144.reuse, R15 ;  /* 0x0000000f90147221 */ /* 0x041fe20000010000 */
[----:B------:R-:W-:Y:S01]  /*74a0*/  F2FP.F16.F32.PACK_AB R27, R144, R30 ;  /* 0x0000001e901b723e */ /* 0x000fe200000000ff */
[----:B------:R-:W-:Y:S01]  /*74b0*/  FADD.FTZ R15, R29, R38 ;  /* 0x000000261d0f7221 */ /* 0x000fe20000010000 */
[----:B------:R-:W-:Y:S01]  /*74c0*/  ISETP.GT.AND P2, PT, R2, UR52, PT ;  /* 0x0000003402007c0c */ /* 0x000fe2000bf44270 */
[-C--:B------:R-:W-:Y:S01]  /*74d0*/  FMUL.FTZ R90, R90, R7.reuse ;  /* 0x000000075a5a7220 */ /* 0x080fe20000410000 */
[-C--:B------:R-:W-:Y:S01]  /*74e0*/  FMUL.FTZ R91, R91, R7.reuse ;  /* 0x000000075b5b7220 */ /* 0x080fe20000410000 */
[----:B------:R-:W-:Y:S01]  /*74f0*/  FADD.FTZ R38, R32, R15 ;  /* 0x0000000f20267221 */ /* 0x000fe20000010000 */
[----:B------:R-:W0:Y:S01]  /*7500*/  MUFU.EX2 R84, R84 ;  /* 0x0000005400547308 */ /* 0x000e220000000800 */
[----:B-1----:R-:W-:Y:S01]  /*7510*/  FADD.FTZ R30, R31, R20 ;  /* 0x000000141f1e7221 */ /* 0x002fe20000010000 */
[----:B------:R1:W-:Y:S01]  /*7520*/  STSM.16.M88.4 [R17+0x21800], R24 ;  /* 0x0218001811007844 */ /* 0x0003e20000000200 */
[--C-:B------:R-:W-:Y:S01]  /*7530*/  FFMA.FTZ R20, R71, UR33, -R81.reuse ;  /* 0x0000002147147c23 */ /* 0x100fe20008010851 */
[--C-:B------:R-:W-:Y:S01]  /*7540*/  FFMA.FTZ R15, R74, UR33, -R81.reuse ;  /* 0x000000214a0f7c23 */ /* 0x100fe20008010851 */
[----:B------:R-:W-:Y:S01]  /*7550*/  FFMA.FTZ R81, R87, UR33, -R81 ;  /* 0x0000002157517c23 */ /* 0x000fe20008010851 */
[-C--:B------:R-:W-:Y:S01]  /*7560*/  FMUL.FTZ R94, R94, R7.reuse ;  /* 0x000000075e5e7220 */ /* 0x080fe20000410000 */
[-C--:B------:R-:W-:Y:S01]  /*7570*/  FMUL.FTZ R95, R95, R7.reuse ;  /* 0x000000075f5f7220 */ /* 0x080fe20000410000 */
[----:B------:R-:W3:Y:S01]  /*7580*/  MUFU.EX2 R39, R39 ;  /* 0x0000002700277308 */ /* 0x000ee20000000800 */
        /* <DEDUP_REMOVED lines=9> */
[----:B------:R-:W-:Y:S01]  /*7620*/  FADD.FTZ R59, R33, R38 ;  /* 0x00000026213b7221 */ /* 0x000fe20000010000 */
[-C--:B------:R-:W-:Y:S01]  /*7630*/  FMUL.FTZ R110, R110, R7.reuse ;  /* 0x000000076e6e7220 */ /* 0x080fe20000410000 */
[-C--:B------:R-:W-:Y:S01]  /*7640*/  FMUL.FTZ R111, R111, R7.reuse ;  /* 0x000000076f6f7220 */ /* 0x080fe20000410000 */
[----:B------:R-:W-:Y:S01]  /*7650*/  FMUL.FTZ R114, R114, R7 ;  /* 0x0000000772727220 */ /* 0x000fe20000410000 */
[C---:B------:R-:W-:Y:S01]  /*7660*/  FADD.FTZ R38, R36.reuse, R59 ;  /* 0x0000003b24267221 */ /* 0x040fe20000010000 */
[----:B------:R-:W-:Y:S01]  /*7670*/  F2FP.F16.F32.PACK_AB R36, R36, R33 ;  /* 0x000000212424723e */ /* 0x000fe200000000ff */
[----:B------:R-:W0:Y:S01]  /*7680*/  MUFU.EX2 R141, R141 ;  /* 0x0000008d008d7308 */ /* 0x000e220000000800 */
[----:B---3--:R-:W-:Y:S01]  /*7690*/  FADD.FTZ R30, R39, R30 ;  /* 0x0000001e271e7221 */ /* 0x008fe20000010000 */
[----:B------:R-:W-:Y:S01]  /*76a0*/  FADD.FTZ R67, R37, R38 ;  /* 0x0000002625437221 */ /* 0x000fe20000010000 */
[----:B------:R-:W-:Y:S01]  /*76b0*/  F2FP.F16.F32.PACK_AB R38, R40, R37 ;  /* 0x000000252826723e */ /* 0x000fe200000000ff */
[-C--:B------:R-:W-:Y:S01]  /*76c0*/  FMUL.FTZ R115, R115, R7.reuse ;  /* 0x0000000773737220 */ /* 0x080fe20000410000 */
[-C--:B------:R-:W-:Y:S01]  /*76d0*/  FMUL.FTZ R118, R118, R7.reuse ;  /* 0x0000000776767220 */ /* 0x080fe20000410000 */
        /* <DEDUP_REMOVED lines=9> */
[----:B------:R-:W-:Y:S01]  /*7770*/  FMUL.FTZ R134, R134, R7 ;  /* 0x0000000786867220 */ /* 0x000fe20000410000 */
[----:B------:R-:W2:Y:S01]  /*7780*/  MUFU.EX2 R146, R146 ;  /* 0x0000009200927308 */ /* 0x000ea20000000800 */
[C---:B0-----:R-:W-:Y:S01]  /*7790*/  FADD.FTZ R59, R141.reuse, R30 ;  /* 0x0000001e8d3b7221 */ /* 0x041fe20000010000 */
[----:B------:R-:W-:Y:S01]  /*77a0*/  FADD.FTZ R30, R40, R67 ;  /* 0x00000043281e7221 */ /* 0x000fe20000010000 */
[----:B------:R-:W-:Y:S01]  /*77b0*/  F2FP.F16.F32.PACK_AB R37, R141, R85 ;  /* 0x000000558d25723e */ /* 0x000fe200000000ff */
[----:B------:R-:W-:Y:S01]  /*77c0*/  FMUL.FTZ R135, R135, R7 ;  /* 0x0000000787877220 */ /* 0x000fe20000410000 */
[----:B------:R-:W-:-:S02]  /*77d0*/  VIADD R2, R2, 0xffffffff ;  /* 0xffffffff02027836 */ /* 0x000fc40000000000 */
[----:B------:R-:W-:Y:S01]  /*77e0*/  FADD.FTZ R67, R41, R30 ;  /* 0x0000001e29437221 */ /* 0x000fe20000010000 */
[----:B------:R-:W-:Y:S01]  /*77f0*/  IMAD.MOV.U32 R7, RZ, RZ, R13 ;  /* 0x000000ffff077224 */ /* 0x000fe200078e000d */
[----:B------:R-:W0:Y:S01]  /*7800*/  MUFU.EX2 R34, R34 ;  /* 0x0000002200227308 */ /* 0x000e220000000800 */
[----:B---3--:R-:W-:Y:S01]  /*7810*/  FADD.FTZ R59, R46, R59 ;  /* 0x0000003b2e3b7221 */ /* 0x008fe20000010000 */
[C---:B------:R-:W-:Y:S01]  /*7820*/  FADD.FTZ R30, R44.reuse, R67 ;  /* 0x000000432c1e7221 */ /* 0x040fe20000010000 */
[----:B------:R-:W-:-:S03]  /*7830*/  F2FP.F16.F32.PACK_AB R44, R44, R41 ;  /* 0x000000292c2c723e */ /* 0x000fc600000000ff */
[----:B------:R-:W-:Y:S01]  /*7840*/  FADD.FTZ R21, R45, R30 ;  /* 0x0000001e2d157221 */ /* 0x000fe20000010000 */
[----:B------:R-:W-:Y:S01]  /*7850*/  F2FP.F16.F32.PACK_AB R30, R32, R29 ;  /* 0x0000001d201e723e */ /* 0x000fe200000000ff */
[----:B------:R-:W3:Y:S01]  /*7860*/  MUFU.EX2 R42, R42 ;  /* 0x0000002a002a7308 */ /* 0x000ee20000000800 */
[----:B--2---:R-:W-:Y:S01]  /*7870*/  FADD.FTZ R59, R146, R59 ;  /* 0x0000003b923b7221 */ /* 0x004fe20000010000 */
[----:B------:R-:W-:Y:S01]  /*7880*/  FADD.FTZ R54, R48, R21 ;  /* 0x0000001530367221 */ /* 0x000fe20000010000 */
[----:B------:R-:W-:Y:S02]  /*7890*/  F2FP.F16.F32.PACK_AB R29, R35, R31 ;  /* 0x0000001f231d723e */ /* 0x000fe400000000ff */
[----:B------:R-:W-:Y:S01]  /*78a0*/  F2FP.F16.F32.PACK_AB R31, R39, R84 ;  /* 0x00000054271f723e */ /* 0x000fe200000000ff */
[----:B-1----:R-:W-:Y:S01]  /*78b0*/  FADD.FTZ R25, R49, R54 ;  /* 0x0000003631197221 */ /* 0x002fe20000010000 */
[----:B------:R-:W-:Y:S01]  /*78c0*/  F2FP.F16.F32.PACK_AB R39, R146, R46 ;  /* 0x0000002e9227723e */ /* 0x000fe200000000ff */
[----:B------:R-:W1:Y:S01]  /*78d0*/  MUFU.EX2 R47, R47 ;  /* 0x0000002f002f7308 */ /* 0x000e620000000800 */
[----:B0-----:R-:W-:Y:S01]  /*78e0*/  FADD.FTZ R59, R34, R59 ;  /* 0x0000003b223b7221 */ /* 0x001fe20000010000 */
[----:B------:R0:W-:Y:S01]  /*78f0*/  STSM.16.M88.4 [R23], R28 ;  /* 0x0000001c17007844 */ /* 0x0001e20000000200 */
[----:B------:R-:W-:-:S02]  /*7900*/  F2FP.F16.F32.PACK_AB R46, R48, R45 ;  /* 0x0000002d302e723e */ /* 0x000fc400000000ff */
[----:B------:R-:W-:Y:S01]  /*7910*/  F2FP.F16.F32.PACK_AB R54, R56, R53 ;  /* 0x000000353836723e */ /* 0x000fe200000000ff */
[----:B------:R2:W-:Y:S02]  /*7920*/  STSM.16.M88.4 [R19], R36 ;  /* 0x0000002413007844 */ /* 0x0005e40000000200 */
[----:B------:R-:W4:Y:S01]  /*7930*/  MUFU.EX2 R43, R43 ;  /* 0x0000002b002b7308 */ /* 0x000f220000000800 */
[C---:B---3--:R-:W-:Y:S01]  /*7940*/  FADD.FTZ R32, R42.reuse, R59 ;  /* 0x0000003b2a207221 */ /* 0x048fe20000010000 */
[----:B------:R-:W-:-:S06]  /*7950*/  F2FP.F16.F32.PACK_AB R45, R42, R34 ;  /* 0x000000222a2d723e */ /* 0x000fcc00000000ff */
[----:B------:R-:W3:Y:S01]  /*7960*/  MUFU.EX2 R50, R50 ;  /* 0x0000003200327308 */ /* 0x000ee20000000800 */
[----:B-1----:R-:W-:-:S07]  /*7970*/  FADD.FTZ R32, R47, R32 ;  /* 0x000000202f207221 */ /* 0x002fce0000010000 */
[----:B------:R-:W1:Y:S01]  /*7980*/  MUFU.EX2 R51, R51 ;  /* 0x0000003300337308 */ /* 0x000e620000000800 */
[C---:B----4-:R-:W-:Y:S01]  /*7990*/  FADD.FTZ R21, R43.reuse, R32 ;  /* 0x000000202b157221 */ /* 0x050fe20000010000 */
[C---:B------:R-:W-:Y:S01]  /*79a0*/  FADD.FTZ R32, R52.reuse, R25 ;  /* 0x0000001934207221 */ /* 0x040fe20000010000 */
[----:B------:R-:W-:Y:S02]  /*79b0*/  F2FP.F16.F32.PACK_AB R47, R43, R47 ;  /* 0x0000002f2b2f723e */ /* 0x000fe400000000ff */
[----:B------:R-:W-:-:S03]  /*79c0*/  F2FP.F16.F32.PACK_AB R52, R52, R49 ;  /* 0x000000313434723e */ /* 0x000fc600000000ff */
[----:B------:R-:W4:Y:S01]  /*79d0*/  MUFU.EX2 R55, R55 ;  /* 0x0000003700377308 */ /* 0x000f220000000800 */
[----:B---3--:R-:W-:Y:S01]  /*79e0*/  FADD.FTZ R24, R50, R21 ;  /* 0x0000001532187221 */ /* 0x008fe20000010000 */
[----:B------:R-:W-:Y:S01]  /*79f0*/  FADD.FTZ R21, R53, R32 ;  /* 0x0000002035157221 */ /* 0x000fe20000010000 */
[----:B------:R2:W-:Y:S03]  /*7a00*/  STSM.16.M88.4 [R18], R44 ;  /* 0x0000002c12007844 */ /* 0x0005e60000000200 */
[----:B------:R-:W-:Y:S02]  /*7a10*/  FADD.FTZ R40, R56, R21 ;  /* 0x0000001538287221 */ /* 0x000fe40000010000 */
[----:B------:R-:W3:Y:S01]  /*7a20*/  MUFU.EX2 R4, R4 ;  /* 0x0000000400047308 */ /* 0x000ee20000000800 */
[----:B-1----:R-:W-:Y:S01]  /*7a30*/  FADD.FTZ R24, R51, R24 ;  /* 0x0000001833187221 */ /* 0x002fe20000010000 */
[----:B------:R-:W-:Y:S01]  /*7a40*/  FADD.FTZ R25, R57, R40 ;  /* 0x0000002839197221 */ /* 0x000fe20000010000 */
[----:B------:R-:W-:-:S03]  /*7a50*/  F2FP.F16.F32.PACK_AB R53, R51, R50 ;  /* 0x000000323335723e */ /* 0x000fc600000000ff */
[C---:B------:R-:W-:Y:S01]  /*7a60*/  FADD.FTZ R40, R60.reuse, R25 ;  /* 0x000000193c287221 */ /* 0x040fe20000010000 */
[----:B------:R-:W-:Y:S01]  /*7a70*/  F2FP.F16.F32.PACK_AB R60, R60, R57 ;  /* 0x000000393c3c723e */ /* 0x000fe200000000ff */
[----:B------:R-:W1:Y:S01]  /*7a80*/  MUFU.EX2 R3, R3 ;  /* 0x0000000300037308 */ /* 0x000e620000000800 */
[----:B----4-:R-:W-:Y:S01]  /*7a90*/  FADD.FTZ R21, R55, R24 ;  /* 0x0000001837157221 */ /* 0x010fe20000010000 */
[----:B------:R-:W-:-:S04]  /*7aa0*/  FADD.FTZ R25, R61, R40 ;  /* 0x000000283d197221 */ /* 0x000fc80000010000 */
[----:B0-----:R-:W-:Y:S02]  /*7ab0*/  FADD.FTZ R28, R64, R25 ;  /* 0x00000019401c7221 */ /* 0x001fe40000010000 */
[----:B------:R-:W0:Y:S01]  /*7ac0*/  MUFU.EX2 R14, R14 ;  /* 0x0000000e000e7308 */ /* 0x000e220000000800 */
[C---:B---3--:R-:W-:Y:S01]  /*7ad0*/  FADD.FTZ R24, R4.reuse, R21 ;  /* 0x0000001504187221 */ /* 0x048fe20000010000 */
[----:B------:R-:W-:-:S05]  /*7ae0*/  F2FP.F16.F32.PACK_AB R55, R4, R55 ;  /* 0x000000370437723e */ /* 0x000fca00000000ff */
[----:B------:R2:W-:Y:S01]  /*7af0*/  STSM.16.M88.4 [R17+0x27800], R52 ;  /* 0x0278003411007844 */ /* 0x0005e20000000200 */
[----:B------:R-:W3:Y:S01]  /*7b00*/  MUFU.EX2 R65, R65 ;  /* 0x0000004100417308 */ /* 0x000ee20000000800 */
[----:B-1----:R-:W-:-:S07]  /*7b10*/  FADD.FTZ R21, R3, R24 ;  /* 0x0000001803157221 */ /* 0x002fce0000010000 */
[----:B------:R-:W1:Y:S01]  /*7b20*/  MUFU.EX2 R63, R63 ;  /* 0x0000003f003f7308 */ /* 0x000e620000000800 */
[C---:B0-----:R-:W-:Y:S01]  /*7b30*/  FADD.FTZ R24, R14.reuse, R21 ;  /* 0x000000150e187221 */ /* 0x041fe20000010000 */
[----:B------:R-:W-:-:S06]  /*7b40*/  F2FP.F16.F32.PACK_AB R61, R14, R3 ;  /* 0x000000030e3d723e */ /* 0x000fcc00000000ff */
[----:B------:R-:W0:Y:S01]  /*7b50*/  MUFU.EX2 R68, R68 ;  /* 0x0000004400447308 */ /* 0x000e220000000800 */
[----:B---3--:R-:W-:-:S07]  /*7b60*/  FADD.FTZ R25, R65, R28 ;  /* 0x0000001c41197221 */ /* 0x008fce0000010000 */
[----:B------:R-:W3:Y:S01]  /*7b70*/  MUFU.EX2 R20, R20 ;  /* 0x0000001400147308 */ /* 0x000ee20000000800 */
[----:B-1----:R-:W-:-:S07]  /*7b80*/  FADD.FTZ R21, R63, R24 ;  /* 0x000000183f157221 */ /* 0x002fce0000010000 */
[----:B------:R-:W1:Y:S01]  /*7b90*/  MUFU.EX2 R69, R69 ;  /* 0x0000004500457308 */ /* 0x000e620000000800 */
[C---:B0-----:R-:W-:Y:S01]  /*7ba0*/  FADD.FTZ R24, R68.reuse, R25 ;  /* 0x0000001944187221 */ /* 0x041fe20000010000 */
[----:B------:R-:W-:-:S06]  /*7bb0*/  F2FP.F16.F32.PACK_AB R68, R68, R65 ;  /* 0x000000414444723e */ /* 0x000fcc00000000ff */
[----:B------:R-:W0:Y:S01]  /*7bc0*/  MUFU.EX2 R15, R15 ;  /* 0x0000000f000f7308 */ /* 0x000e220000000800 */
[C---:B---3--:R-:W-:Y:S01]  /*7bd0*/  FADD.FTZ R4, R20.reuse, R21 ;  /* 0x0000001514047221 */ /* 0x048fe20000010000 */
[----:B------:R-:W-:-:S05]  /*7be0*/  F2FP.F16.F32.PACK_AB R63, R20, R63 ;  /* 0x0000003f143f723e */ /* 0x000fca00000000ff */
[----:B------:R2:W-:Y:S01]  /*7bf0*/  STSM.16.M88.4 [R136], R60 ;  /* 0x0000003c88007844 */ /* 0x0005e20000000200 */
[----:B------:R-:W3:Y:S01]  /*7c00*/  MUFU.EX2 R72, R72 ;  /* 0x0000004800487308 */ /* 0x000ee20000000800 */
[----:B-1----:R-:W-:-:S07]  /*7c10*/  FADD.FTZ R25, R69, R24 ;  /* 0x0000001845197221 */ /* 0x002fce0000010000 */
[----:B------:R-:W1:Y:S01]  /*7c20*/  MUFU.EX2 R26, R75 ;  /* 0x0000004b001a7308 */ /* 0x000e620000000800 */
[----:B0-----:R-:W-:-:S07]  /*7c30*/  FADD.FTZ R21, R15, R4 ;  /* 0x000000040f157221 */ /* 0x001fce0000010000 */
[----:B------:R-:W0:Y:S01]  /*7c40*/  MUFU.EX2 R73, R73 ;  /* 0x0000004900497308 */ /* 0x000e220000000800 */
[C---:B---3--:R-:W-:Y:S01]  /*7c50*/  FADD.FTZ R24, R72.reuse, R25 ;  /* 0x0000001948187221 */ /* 0x048fe20000010000 */
[----:B------:R-:W-:-:S06]  /*7c60*/  F2FP.F16.F32.PACK_AB R70, R72, R69 ;  /* 0x000000454846723e */ /* 0x000fcc00000000ff */
[----:B------:R-:W3:Y:S01]  /*7c70*/  MUFU.EX2 R71, R78 ;  /* 0x0000004e00477308 */ /* 0x000ee20000000800 */
[C---:B-1----:R-:W-:Y:S01]  /*7c80*/  FADD.FTZ R4, R26.reuse, R21 ;  /* 0x000000151a047221 */ /* 0x042fe20000010000 */
[----:B------:R-:W-:-:S06]  /*7c90*/  F2FP.F16.F32.PACK_AB R69, R26, R15 ;  /* 0x0000000f1a45723e */ /* 0x000fcc00000000ff */
[----:B------:R-:W1:Y:S01]  /*7ca0*/  MUFU.EX2 R76, R76 ;  /* 0x0000004c004c7308 */ /* 0x000e620000000800 */
[----:B0-----:R-:W-:-:S07]  /*7cb0*/  FADD.FTZ R25, R73, R24 ;  /* 0x0000001849197221 */ /* 0x001fce0000010000 */
[----:B------:R-:W0:Y:S01]  /*7cc0*/  MUFU.EX2 R32, R79 ;  /* 0x0000004f00207308 */ /* 0x000e220000000800 */
[----:B---3--:R-:W-:-:S07]  /*7cd0*/  FADD.FTZ R21, R71, R4 ;  /* 0x0000000447157221 */ /* 0x008fce0000010000 */
[----:B------:R-:W3:Y:S01]  /*7ce0*/  MUFU.EX2 R77, R77 ;  /* 0x0000004d004d7308 */ /* 0x000ee20000000800 */
[C---:B-1----:R-:W-:Y:S01]  /*7cf0*/  FADD.FTZ R4, R76.reuse, R25 ;  /* 0x000000194c047221 */ /* 0x042fe20000010000 */
[----:B------:R-:W-:-:S06]  /*7d00*/  F2FP.F16.F32.PACK_AB R24, R76, R73 ;  /* 0x000000494c18723e */ /* 0x000fcc00000000ff */
[----:B------:R-:W1:Y:S01]  /*7d10*/  MUFU.EX2 R82, R82 ;  /* 0x0000005200527308 */ /* 0x000e620000000800 */
[C---:B0-----:R-:W-:Y:S01]  /*7d20*/  F2FP.F16.F32.PACK_AB R71, R32.reuse, R71 ;  /* 0x000000472047723e */ /* 0x041fe200000000ff */
[----:B------:R-:W-:-:S04]  /*7d30*/  FADD.FTZ R21, R32, R21 ;  /* 0x0000001520157221 */ /* 0x000fc80000010000 */
[----:B------:R2:W-:Y:S02]  /*7d40*/  STSM.16.M88.4 [R19+0x6000], R68 ;  /* 0x0060004413007844 */ /* 0x0005e40000000200 */
[----:B------:R-:W0:Y:S01]  /*7d50*/  MUFU.EX2 R83, R83 ;  /* 0x0000005300537308 */ /* 0x000e220000000800 */
[----:B---3--:R-:W-:Y:S01]  /*7d60*/  F2FP.F16.F32.PACK_AB R26, R0, R77 ;  /* 0x0000004d001a723e */ /* 0x008fe200000000ff */
[----:B------:R-:W-:-:S04]  /*7d70*/  FADD.FTZ R77, R77, R4 ;  /* 0x000000044d4d7221 */ /* 0x000fc80000010000 */
[----:B------:R-:W-:Y:S01]  /*7d80*/  FADD.FTZ R4, R0, R77 ;  /* 0x0000004d00047221 */ /* 0x000fe20000010000 */
[----:B------:R-:W-:Y:S01]  /*7d90*/  IMAD.MOV.U32 R0, RZ, RZ, R12 ;  /* 0x000000ffff007224 */ /* 0x000fe200078e000c */
[----:B------:R-:W3:Y:S01]  /*7da0*/  MUFU.EX2 R86, R86 ;  /* 0x0000005600567308 */ /* 0x000ee20000000800 */
[----:B-1----:R-:W-:-:S07]  /*7db0*/  FADD.FTZ R21, R82, R21 ;  /* 0x0000001552157221 */ /* 0x002fce0000010000 */
[----:B------:R-:W1:Y:S01]  /*7dc0*/  MUFU.EX2 R81, R81 ;  /* 0x0000005100517308 */ /* 0x000e620000000800 */
[C---:B0-----:R-:W-:Y:S01]  /*7dd0*/  F2FP.F16.F32.PACK_AB R25, R83.reuse, R82 ;  /* 0x000000525319723e */ /* 0x041fe200000000ff */
[----:B------:R-:W-:-:S04]  /*7de0*/  FADD.FTZ R21, R83, R21 ;  /* 0x0000001553157221 */ /* 0x000fc80000010000 */
[----:B---3--:R-:W-:Y:S01]  /*7df0*/  FADD.FTZ R21, R86, R21 ;  /* 0x0000001556157221 */ /* 0x008fe20000010000 */
[----:B-1----:R-:W-:-:S03]  /*7e00*/  F2FP.F16.F32.PACK_AB R27, R81, R86 ;  /* 0x00000056511b723e */ /* 0x002fc600000000ff */
[----:B------:R-:W-:Y:S02]  /*7e10*/  FADD.FTZ R3, R81, R21 ;  /* 0x0000001551037221 */ /* 0x000fe40000010000 */
[----:B------:R2:W-:Y:S01]  /*7e20*/  STSM.16.M88.4 [R18+0x6000], R24 ;  /* 0x0060001812007844 */ /* 0x0005e20000000200 */
[----:B------:R0:W-:Y:S06]  /*7e30*/  MEMBAR.ALL.CTA ;  /* 0x0000000000007992 */ /* 0x0001ec0000008000 */
[----:B0-----:R-:W0:Y:S02]  /*7e40*/  FENCE.VIEW.ASYNC.S ;  /* 0x00000000000073c6 */ /* 0x001e240000000000 */
[----:B0-----:R-:W-:Y:S01]  /*7e50*/  NOP ;  /* 0x0000000000007918 */ /* 0x001fe20000000000 */
[----:B------:R-:W-:Y:S05]  /*7e60*/  @P2 BRA `(.L_x_9142) ;  /* 0xffffffcc00f82947 */ /* 0x000fea000383ffff */
[----:B------:R-:W-:Y:S01]  /*7e70*/  IMAD.MOV.U32 R7, RZ, RZ, R13 ;  /* 0x000000ffff077224 */ /* 0x000fe200078e000d */
[----:B------:R-:W-:Y:S01]  /*7e80*/  UMOV UR43, UR51 ;  /* 0x00000033002b7c82 */ /* 0x000fe20008000000 */
[----:B------:R-:W-:Y:S01]  /*7e90*/  IMAD.MOV.U32 R0, RZ, RZ, R12 ;  /* 0x000000ffff007224 */ /* 0x000fe200078e000c */
[----:B------:R-:W-:-:S06]  /*7ea0*/  UMOV UR46, UR50 ;  /* 0x00000032002e7c82 */ /* 0x000fcc0008000000 */
.L_x_9125:
[----:B---3--:R-:W-:Y:S01]  /*7eb0*/  IADD3 R8, R137, 0xc0, -R139 ;  /* 0x000000c089087810 */ /* 0x008fe20007ffe88b */
        /* <DEDUP_REMOVED lines=17> */
.L_x_9144:
[----:B------:R-:W-:-:S11]  /*7fd0*/  UISETP.NE.AND UP0, UPT, UR11, 0x1, UPT ;  /* 0x000000010b00788c */ /* 0x000fd6000bf05270 */
[----:B------:R-:W-:Y:S02]  /*7fe0*/  @UP0 ULDC.64 UR14, c[0x0][0x9e8] ;  /* 0x00027a00000e0ab9 */ /* 0x000fe40000000a00 */
[----:B------:R-:W-:-:S04]  /*7ff0*/  UIMAD.WIDE.U32 UR6, UR10, UR14, URZ ;  /* 0x0000000e0a0672a5 */ /* 0x000fc8000f8e003f */
[----:B------:R-:W-:-:S12]  /*8000*/  @UP0 USHF.R.U32.HI UR10, URZ, UR15, UR7 ;  /* 0x0000000f3f0a0299 */ /* 0x000fd80008011607 */
.L_x_9145:
[----:B------:R-:W-:-:S04]  /*8010*/  UIMAD UR10, UR10, UR11, URZ ;  /* 0x0000000b0a0a72a4 */ /* 0x000fc8000f8e023f */
[----:B------:R-:W-:-:S04]  /*8020*/  UISETP.LT.AND UP0, UPT, UR35, UR10, UPT ;  /* 0x0000000a2300728c */ /* 0x000fc8000bf01270 */
[----:B------:R-:W-:-:S12]  /*8030*/  USEL UR35, UR35, UR10, !UP0 ;  /* 0x0000000a23237287 */ /* 0x000fd8000c000000 */
.L_x_9143:
        /* <DEDUP_REMOVED lines=13> */
.L_x_9155:
[----:B------:R-:W-:Y:S01]  /*8110*/  UIADD3 UR43, UR35, 0x1, URZ ;  /* 0x00000001232b7890 */ /* 0x000fe2000fffe03f */
[----:B------:R-:W-:-:S03]  /*8120*/  ISETP.NE.AND P3, PT, RZ, UR38, PT ;  /* 0x00000026ff007c0c */ /* 0x000fc6000bf65270 */
[----:B------:R-:W-:-:S04]  /*8130*/  UISETP.NE.AND UP0, UPT, UR43, 0x2, UPT ;  /* 0x000000022b00788c */ /* 0x000fc8000bf05270 */
[----:B------:R-:W-:Y:S02]  /*8140*/  USEL UR46, URZ, 0x1, UP0 ;  /* 0x000000013f2e7887 */ /* 0x000fe40008000000 */
[----:B------:R-:W-:Y:S02]  /*8150*/  USEL UR43, UR43, URZ, UP0 ;  /* 0x0000003f2b2b7287 */ /* 0x000fe40008000000 */
[----:B------:R-:W-:Y:S02]  /*8160*/  ULOP3.LUT UR46, UR28, UR46, URZ, 0x3c, !UPT ;  /* 0x0000002e1c2e7292 */ /* 0x000fe4000f8e3c3f */
[----:B-1----:R-:W-:Y:S10]  /*8170*/  @P3 BRA `(.L_x_9147) ;  /* 0x00000000002c3947 */ /* 0x002ff40003800000 */
[----:B------:R-:W-:Y:S05]  /*8180*/  @!P0 BRA `(.L_x_9148) ;  /* 0x0000000000048947 */ /* 0x000fea0003800000 */
[----:B------:R-:W-:Y:S01]  /*8190*/  BPT.TRAP 0x1 ;  /* 0x000000040000795c */ /* 0x000fe20000300000 */
.L_x_9148:
[----:B------:R-:W-:Y:S01]  /*81a0*/  ULEA UR6, UR43, UR42, 0x3 ;  /* 0x0000002a2b067291 */ /* 0x000fe2000f8e183f */
[----:B------:R-:W-:-:S05]  /*81b0*/  IMAD.U32 R0, RZ, RZ, UR46 ;  /* 0x0000002eff007e24 */ /* 0x000fca000f8e00ff */
[----:B------:R-:W-:-:S04]  /*81c0*/  SHF.L.U32 R0, R0, 0x1f, RZ ;  /* 0x0000001f00007819 */ /* 0x000fc800000006ff */
[----:B------:R0:W1:Y:S01]  /*81d0*/  SYNCS.PHASECHK.TRANS64.TRYWAIT P2, [UR6+0x2d830], R0 ;  /* 0x02d83000ff0075a7 */ /* 0x0000620008040146 */
[----:B------:R-:W-:Y:S05]  /*81e0*/  @!P0 BRA `(.L_x_9149) ;  /* 0x0000000000048947 */ /* 0x000fea0003800000 */
[----:B------:R-:W-:Y:S01]  /*81f0*/  BPT.TRAP 0x1 ;  /* 0x000000040000795c */ /* 0x000fe20000300000 */
.L_x_9149:
[----:B-1----:R-:W-:Y:S05]  /*8200*/  @P2 BRA `(.L_x_9147) ;  /* 0x0000000000082947 */ /* 0x002fea0003800000 */
[----:B------:R-:W1:Y:S02]  /*8210*/  SYNCS.PHASECHK.TRANS64.TRYWAIT P2, [UR6+0x2d830], R0 ;  /* 0x02d83000ff0075a7 */ /* 0x000e640008040146 */
[----:B-1----:R-:W-:Y:S05]  /*8220*/  @!P2 BRA `(.L_x_9150) ;  /* 0x000000c0004ca947 */ /* 0x002fea0003800000 */
.L_x_9147:
        /* <DEDUP_REMOVED lines=37> */
.L_x_9152:
[----:B------:R-:W-:Y:S01]  /*8480*/  ULEA UR6, UR35, UR42, 0x3 ;  /* 0x0000002a23067291 */ /* 0x000fe2000f8e183f */
[----:B------:R-:W-:-:S05]  /*8490*/  IMAD.U32 R0, RZ, RZ, UR28 ;  /* 0x0000001cff007e24 */ /* 0x000fca000f8e00ff */
[----:B------:R-:W-:-:S04]  /*84a0*/  SHF.L.U32 R0, R0, 0x1f, RZ ;  /* 0x0000001f00007819 */ /* 0x000fc800000006ff */
[----:B------:R0:W1:Y:S01]  /*84b0*/  SYNCS.PHASECHK.TRANS64.TRYWAIT P2, [UR6+0x2d850], R0 ;  /* 0x02d85000ff0075a7 */ /* 0x0000620008040146 */
[----:B------:R-:W-:Y:S05]  /*84c0*/  @!P0 BRA `(.L_x_9153) ;  /* 0x0000000000048947 */ /* 0x000fea0003800000 */
[----:B------:R-:W-:Y:S01]  /*84d0*/  BPT.TRAP 0x1 ;  /* 0x000000040000795c */ /* 0x000fe20000300000 */
.L_x_9153:
[----:B-1----:R-:W-:Y:S05]  /*84e0*/  @P2 BRA `(.L_x_9151) ;  /* 0x0000000000082947 */ /* 0x002fea0003800000 */
[----:B------:R-:W1:Y:S02]  /*84f0*/  SYNCS.PHASECHK.TRANS64.TRYWAIT P2, [UR6+0x2d850], R0 ;  /* 0x02d85000ff0075a7 */ /* 0x000e640008040146 */
[----:B-1----:R-:W-:Y:S05]  /*8500*/  @!P2 BRA `(.L_x_9154) ;  /* 0x000000bc00aca947 */ /* 0x002fea0003800000 */
.L_x_9151:
[----:B------:R-:W-:Y:S01]  /*8510*/  UIADD3 UR6, UR42, 0x400, URZ ;  /* 0x000004002a067890 */ /* 0x000fe2000fffe03f */
[----:B------:R-:W-:Y:S01]  /*8520*/  WARPGROUP.ARRIVE ;  /* 0x00000000000079c5 */ /* 0x000fe20000000000 */
[----:B------:R-:W-:Y:S01]  /*8530*/  UMOV UR29, 0x40000040 ;  /* 0x40000040001d7882 */ /* 0x000fe20000000000 */
[----:B------:R-:W-:Y:S01]  /*8540*/  UMOV UR31, 0x80000020 ;  /* 0x80000020001f7882 */ /* 0x000fe20000000000 */
[----:B------:R-:W-:Y:S01]  /*8550*/  USHF.R.U32.HI UR6, URZ, 0x4, UR6 ;  /* 0x000000043f067899 */ /* 0x000fe20008011606 */
[----:B01----:R-:W-:Y:S02]  /*8560*/  FMNMX.FTZ R0, R24, R9, !PT ;  /* 0x0000000918007209 */ /* 0x003fe40007810000 */
[----:B------:R-:W0:Y:S01]  /*8570*/  S2R R141, SR_TID.X ;  /* 0x00000000008d7919 */ /* 0x000e220000002100 */
[----:B------:R-:W-:Y:S01]  /*8580*/  FMNMX.FTZ R20, R26, R8, !PT ;  /* 0x000000081a147209 */ /* 0x000fe20007810000 */
[----:B------:R-:W-:Y:S01]  /*8590*/  ULOP3.LUT UR6, UR6, 0x3fff, URZ, 0xc0, !UPT ;  /* 0x00003fff06067892 */ /* 0x000fe2000f8ec03f */
[----:B------:R-:W-:-:S03]  /*85a0*/  FMNMX.FTZ R7, R25, R0, !PT ;  /* 0x0000000019077209 */ /* 0x000fc60007810000 */
        /* <DEDUP_REMOVED lines=15> */
[----:B------:R-:W-:Y:S02]  /*86a0*/  FMNMX.FTZ R7, R37, R0, !PT ;  /* 0x0000000025077209 */ /* 0x000fe40007810000 */
[----:B0-----:R-:W-:Y:S02]  /*86b0*/  SHF.R.U32.HI R138, RZ, 0x7, R141 ;  /* 0x00000007ff8a7819 */ /* 0x001fe4000001168d */
[----:B------:R-:W-:Y:S02]  /*86c0*/  FMNMX.FTZ R0, R40, R7, !PT ;  /* 0x0000000728007209 */ /* 0x000fe40007810000 */
[----:B------:R-:W-:Y:S02]  /*86d0*/  ISETP.GE.U32.AND P2, PT, R141, 0x180, PT ;  /* 0x000001808d00780c */ /* 0x000fe40003f46070 */
        /* <DEDUP_REMOVED lines=28> */
[----:B------:R-:W0:Y:S01]  /*88a0*/  SHFL.BFLY PT, R0, R7, 0x2, 0x1f ;  /* 0x0c401f0007007f89 */ /* 0x000e2200000e0000 */
[----:B------:R-:W-:Y:S01]  /*88b0*/  UMOV UR29, 0x40000040 ;  /* 0x40000040001d7882 */ /* 0x000fe20000000000 */
[----:B------:R-:W-:Y:S01]  /*88c0*/  UMOV UR31, 0x80000020 ;  /* 0x80000020001f7882 */ /* 0x000fe20000000000 */
[----:B0-----:R-:W-:Y:S02]  /*88d0*/  FMNMX.FTZ R13, R7, R0, !PT ;  /* 0x00000000070d7209 */ /* 0x001fe40007810000 */
[----:B------:R-:W-:-:S03]  /*88e0*/  FMNMX.FTZ R7, R27, R20, !PT ;  /* 0x000000141b077209 */ /* 0x000fc60007810000 */
[----:B------:R-:W0:Y:S01]  /*88f0*/  SHFL.BFLY PT, R0, R13, 0x1, 0x1f ;  /* 0x0c201f000d007f89 */ /* 0x000e2200000e0000 */
[----:B------:R-:W-:-:S04]  /*8900*/  FMNMX.FTZ R20, R30, R7, !PT ;  /* 0x000000071e147209 */ /* 0x000fc80007810000 */
[----:B------:R-:W-:Y:S02]  /*8910*/  FMNMX.FTZ R7, R31, R20, !PT ;  /* 0x000000141f077209 */ /* 0x000fe40007810000 */
[----:B0-----:R-:W-:-:S05]  /*8920*/  FMNMX.FTZ R0, R13, R0, !PT ;  /* 0x000000000d007209 */ /* 0x001fca0007810000 */
        /* <DEDUP_REMOVED lines=16> */
[----:B------:R-:W-:Y:S01]  /*8a30*/  FMUL.FTZ R9, R9, UR33 ;  /* 0x0000002109097c20 */ /* 0x000fe20008410000 */
        /* <DEDUP_REMOVED lines=12> */
[--C-:B------:R-:W-:Y:S01]  /*8b00*/  FFMA.FTZ R48, R57, UR33, -R10.reuse ;  /* 0x0000002139307c23 */ /* 0x100fe2000801080a */
[--C-:B------:R-:W-:Y:S01]  /*8b10*/  FFMA.FTZ R57, R68, UR33, -R10.reuse ;  /* 0x0000002144397c23 */ /* 0x100fe2000801080a */
[----:B------:R-:W-:Y:S01]  /*8b20*/  FMNMX.FTZ R7, R47, R28, !PT ;  /* 0x0000001c2f077209 */ /* 0x000fe20007810000 */
[--C-:B------:R-:W-:Y:S01]  /*8b30*/  FFMA.FTZ R68, R77, UR33, -R10.reuse ;  /* 0x000000214d447c23 */ /* 0x100fe2000801080a */
[----:B------:R0:W-:Y:S01]  /*8b40*/  MUFU.EX2 R28, R41 ;  /* 0x00000029001c7308 */ /* 0x0001e20000000800 */
[--C-:B------:R-:W-:Y:S01]  /*8b50*/  FFMA.FTZ R40, R49, UR33, -R10.reuse ;  /* 0x0000002131287c23 */ /* 0x100fe2000801080a */
[----:B------:R-:W-:Y:S01]  /*8b60*/  FMNMX.FTZ R32, R50, R7, !PT ;  /* 0x0000000732207209 */ /* 0x000fe20007810000 */
[--C-:B------:R-:W-:Y:S01]  /*8b70*/  FFMA.FTZ R45, R56, UR33, -R10.reuse ;  /* 0x00000021382d7c23 */ /* 0x100fe2000801080a */
[----:B------:R-:W-:Y:S01]  /*8b80*/  FFMA.FTZ R49, R60, UR33, -R10 ;  /* 0x000000213c317c23 */ /* 0x000fe2000801080a */
[----:B------:R-:W-:-:S02]  /*8b90*/  WARPGROUP.DEPBAR.LE gsb0, 0x0 ;  /* 0x00008000000079c5 */ /* 0x000fc40000010000 */
[----:B------:R-:W-:Y:S01]  /*8ba0*/  WARPGROUP.ARRIVE ;  /* 0x00000000000079c5 */ /* 0x000fe20000000000 */
[----:B------:R-:W-:Y:S01]  /*8bb0*/  FMNMX.FTZ R7, R51, R32, !PT ;  /* 0x0000002033077209 */ /* 0x000fe20007810000 */
[--C-:B0-----:R-:W-:Y:S01]  /*8bc0*/  FFMA.FTZ R41, R52, UR33, -R10.reuse ;  /* 0x0000002134297c23 */ /* 0x101fe2000801080a */
[----:B------:R-:W-:Y:S01]  /*8bd0*/  MUFU.EX2 R9, R9 ;  /* 0x0000000900097308 */ /* 0x000fe20000000800 */
        /* <DEDUP_REMOVED lines=39> */
[----:B------:R-:W0:Y:S01]  /*8e50*/  SHFL.BFLY PT, R7, R32, 0x2, 0x1f ;  /* 0x0c401f0020077f89 */ /* 0x000e2200000e0000 */
[----:B------:R-:W-:Y:S08]  /*8e60*/  MUFU.EX2 R36, R36 ;  /* 0x0000002400247308 */ /* 0x000ff00000000800 */
[----:B------:R-:W-:Y:S08]  /*8e70*/  MUFU.EX2 R37, R37 ;  /* 0x0000002500257308 */ /* 0x000ff00000000800 */
[----:B------:R-:W-:Y:S01]  /*8e80*/  MUFU.EX2 R40, R40 ;  /* 0x0000002800287308 */ /* 0x000fe20000000800 */
[----:B0-----:R-:W-:-:S07]  /*8e90*/  FMNMX.FTZ R33, R32, R7, !PT ;  /* 0x0000000720217209 */ /* 0x001fce0007810000 */
[----:B------:R-:W-:Y:S01]  /*8ea0*/  MUFU.EX2 R41, R41 ;  /* 0x0000002900297308 */ /* 0x000fe20000000800 */
[----:B------:R-:W-:Y:S02]  /*8eb0*/  WARPGROUP.DEPBAR.LE gsb0, 0x0 ;  /* 0x00008000000079c5 */ /* 0x000fe40000010000 */
[----:B------:R-:W-:Y:S01]  /*8ec0*/  WARPGROUP.ARRIVE ;  /* 0x00000000000079c5 */ /* 0x000fe20000000000 */
[----:B------:R-:W0:Y:S04]  /*8ed0*/  SHFL.BFLY PT, R32, R33, 0x1, 0x1f ;  /* 0x0c201f0021207f89 */ /* 0x000e2800000e0000 */
[----:B------:R-:W-:Y:S01]  /*8ee0*/  MUFU.EX2 R44, R44 ;  /* 0x0000002c002c7308 */ /* 0x000fe20000000800 */
[----:B------:R-:W-:Y:S01]  /*8ef0*/  HGMMA.64x96x16.F32 R88, gdesc[UR28].tnspB, R88, gsb0 ;  /* 0x416000001c5879f0 */ /* 0x000fe20008000858 */
[----:B------:R-:W-:-:S02]  /*8f00*/  UIADD3 UR28, UR6, 0x600, URZ ;  /* 0x00000600061c7890 */ /* 0x000fc4000fffe03f */
[----:B------:R-:W-:-:S04]  /*8f10*/  UIADD3 UR30, UR7, 0x100, URZ ;  /* 0x00000100071e7890 */ /* 0x000fc8000fffe03f */
[----:B------:R-:W-:Y:S01]  /*8f20*/  MUFU.EX2 R45, R45 ;  /* 0x0000002d002d7308 */ /* 0x000fe20000000800 */
[----:B------:R-:W-:Y:S01]  /*8f30*/  UMOV UR29, 0x40000040 ;  /* 0x40000040001d7882 */ /* 0x000fe20000000000 */
[----:B------:R-:W-:-:S06]  /*8f40*/  UMOV UR31, 0x80000020 ;  /* 0x80000020001f7882 */ /* 0x000fcc0000000000 */
[----:B------:R-:W-:Y:S01]  /*8f50*/  MUFU.EX2 R48, R48 ;  /* 0x0000003000307308 */ /* 0x000fe20000000800 */
[----:B0-----:R-:W-:-:S07]  /*8f60*/  FMNMX.FTZ R7, R33, R32, !PT ;  /* 0x0000002021077209 */ /* 0x001fce0007810000 */
[----:B------:R-:W-:Y:S01]  /*8f70*/  MUFU.EX2 R49, R49 ;  /* 0x0000003100317308 */ /* 0x000fe20000000800 */
[C---:B------:R-:W-:Y:S01]  /*8f80*/  FMUL.FTZ R32, R7.reuse, UR33 ;  /* 0x0000002107207c20 */ /* 0x040fe20008410000 */
[----:B------:R-:W-:-:S03]  /*8f90*/  FADD.FTZ R8, -R7, R8 ;  /* 0x0000000807087221 */ /* 0x000fc60000010100 */
[--C-:B------:R-:W-:Y:S01]  /*8fa0*/  FFMA.FTZ R77, R34, UR33, -R32.reuse ;  /* 0x00000021224d7c23 */ /* 0x100fe20008010820 */
[--C-:B------:R-:W-:Y:S01]  /*8fb0*/  FFMA.FTZ R84, R35, UR33, -R32.reuse ;  /* 0x0000002123547c23 */ /* 0x100fe20008010820 */
[----:B------:R-:W-:Y:S02]  /*8fc0*/  IMAD.U32 R34, RZ, RZ, UR43 ;  /* 0x0000002bff227e24 */ /* 0x000fe4000f8e00ff */
[----:B------:R-:W-:Y:S01]  /*8fd0*/  FMUL.FTZ R8, R8, UR33 ;  /* 0x0000002108087c20 */ /* 0x000fe20008410000 */
[--C-:B------:R-:W-:Y:S01]  /*8fe0*/  FFMA.FTZ R33, R26, UR33, -R32.reuse ;  /* 0x000000211a217c23 */ /* 0x100fe20008010820 */
[----:B------:R-:W-:Y:S02]  /*8ff0*/  IMAD.U32 R35, RZ, RZ, UR35 ;  /* 0x00000023ff237e24 */ /* 0x000fe4000f8e00ff */
[--C-:B------:R-:W-:Y:S01]  /*9000*/  FFMA.FTZ R26, R27, UR33, -R32.reuse ;  /* 0x000000211b1a7c23 */ /* 0x100fe20008010820 */
[----:B------:R-:W-:Y:S01]  /*9010*/  @!P1 LEA R34, R34, UR42, 0x3 ;  /* 0x0000002a22229c11 */ /* 0x000fe2000f8e18ff */
[--C-:B------:R-:W-:Y:S01]  /*9020*/  FFMA.FTZ R80, R30, UR33, -R32.reuse ;  /* 0x000000211e507c23 */ /* 0x100fe20008010820 */
[----:B------:R-:W-:Y:S01]  /*9030*/  MUFU.EX2 R8, R8 ;  /* 0x0000000800087308 */ /* 0x000fe20000000800 */
[----:B------:R-:W-:Y:S01]  /*9040*/  @!P1 LEA R35, R35, UR42, 0x3 ;  /* 0x0000002a23239c11 */ /* 0x000fe2000f8e18ff */
[----:B------:R-:W-:Y:S01]  /*9050*/  FFMA.FTZ R85, R39, UR33, -R32 ;  /* 0x0000002127557c23 */ /* 0x000fe20008010820 */
[----:B------:R-:W-:-:S02]  /*9060*/  VIADD R30, R138, 0x9 ;  /* 0x000000098a1e7836 */ /* 0x000fc40000000000 */
[--C-:B------:R-:W-:Y:S01]  /*9070*/  FFMA.FTZ R39, R42, UR33, -R32.reuse ;  /* 0x000000212a277c23 */ /* 0x100fe20008010820 */
[--C-:B------:R-:W-:Y:S01]  /*9080*/  FFMA.FTZ R42, R43, UR33, -R32.reuse ;  /* 0x000000212b2a7c23 */ /* 0x100fe20008010820 */
[----:B------:R-:W-:Y:S02]  /*9090*/  @!P1 VIADD R34, R34, 0x2d840 ;  /* 0x0002d84022229836 */ /* 0x000fe40000000000 */
[--C-:B------:R-:W-:Y:S01]  /*90a0*/  FFMA.FTZ R43, R47, UR33, -R32.reuse ;  /* 0x000000212f2b7c23 */ /* 0x100fe20008010820 */
[----:B------:R-:W0:Y:S01]  /*90b0*/  MUFU.EX2 R33, R33 ;  /* 0x0000002100217308 */ /* 0x000e220000000800 */
[----:B------:R-:W-:Y:S02]  /*90c0*/  @!P1 VIADD R35, R35, 0x2d860 ;  /* 0x0002d86023239836 */ /* 0x000fe40000000000 */
[--C-:B------:R-:W-:Y:S01]  /*90d0*/  FFMA.FTZ R47, R55, UR33, -R32.reuse ;  /* 0x00000021372f7c23 */ /* 0x100fe20008010820 */
[--C-:B------:R-:W-:Y:S01]  /*90e0*/  FFMA.FTZ R81, R31, UR33, -R32.reuse ;  /* 0x000000211f517c23 */ /* 0x100fe20008010820 */
[----:B------:R-:W-:Y:S01]  /*90f0*/  SEL R55, R30, 0x9, !P2 ;  /* 0x000000091e377807 */ /* 0x000fe20005000000 */
[----:B------:R-:W-:Y:S01]  /*9100*/  FFMA.FTZ R76, R38, UR33, -R32 ;  /* 0x00000021264c7c23 */ /* 0x000fe20008010820 */
[----:B------:R-:W-:Y:S01]  /*9110*/  @!P1 PRMT R34, RZ, 0x654, R34 ;  /* 0x00000654ff229816 */ /* 0x000fe20000000022 */
[--C-:B------:R-:W-:Y:S01]  /*9120*/  FFMA.FTZ R27, R46, UR33, -R32.reuse ;  /* 0x000000212e1b7c23 */ /* 0x100fe20008010820 */
[----:B------:R-:W1:Y:S01]  /*9130*/  MUFU.EX2 R26, R26 ;  /* 0x0000001a001a7308 */ /* 0x000e620000000800 */
[----:B------:R-:W-:Y:S01]  /*9140*/  @!P1 PRMT R35, RZ, 0x654, R35 ;  /* 0x00000654ff239816 */ /* 0x000fe20000000023 */
[--C-:B------:R-:W-:Y:S01]  /*9150*/  FFMA.FTZ R46, R51, UR33, -R32.reuse ;  /* 0x00000021332e7c23 */ /* 0x100fe20008010820 */
[--C-:B------:R-:W-:Y:S01]  /*9160*/  FFMA.FTZ R51, R62, UR33, -R32.reuse ;  /* 0x000000213e337c23 */ /* 0x100fe20008010820 */
[--C-:B------:R-:W-:Y:S01]  /*9170*/  FFMA.FTZ R38, R50, UR33, -R32.reuse ;  /* 0x0000002132267c23 */ /* 0x100fe20008010820 */
[--C-:B------:R-:W-:Y:S01]  /*9180*/  FFMA.FTZ R50, R59, UR33, -R32.reuse ;  /* 0x000000213b327c23 */ /* 0x100fe20008010820 */
[--C-:B------:R-:W-:Y:S01]  /*9190*/  FFMA.FTZ R31, R54, UR33, -R32.reuse ;  /* 0x00000021361f7c23 */ /* 0x100fe20008010820 */
[--C-:B------:R-:W-:Y:S01]  /*91a0*/  FFMA.FTZ R30, R58, UR33, -R32.reuse ;  /* 0x000000213a1e7c23 */ /* 0x100fe20008010820 */
[----:B------:R-:W2:Y:S01]  /*91b0*/  MUFU.EX2 R80, R80 ;  /* 0x0000005000507308 */ /* 0x000ea20000000800 */
[----:B0-----:R-:W-:Y:S01]  /*91c0*/  FFMA.FTZ R3, R8, R3, R33 ;  /* 0x0000000308037223 */ /* 0x001fe20000010021 */
        /* <DEDUP_REMOVED lines=15> */
[----:B------:R-:W-:Y:S01]  /*92c0*/  F2FP.F16.F32.PACK_AB R33, R26, R33 ;  /* 0x000000211a21723e */ /* 0x000fe200000000ff */
[----:B------:R-:W-:Y:S01]  /*92d0*/  UMOV UR35, UR43 ;  /* 0x0000002b00237c82 */ /* 0x000fe20008000000 */
[C---:B------:R-:W-:Y:S01]  /*92e0*/  ISETP.GT.AND P2, PT, R2.reuse, UR34, PT ;  /* 0x0000002202007c0c */ /* 0x040fe2000bf44270 */
[----:B------:R-:W-:-:S04]  /*92f0*/  VIADD R2, R2, 0xffffffff ;  /* 0xffffffff02027836 */ /* 0x000fc80000000000 */
[----:B------:R-:W3:Y:S08]  /*9300*/  MUFU.EX2 R84, R84 ;  /* 0x0000005400547308 */ /* 0x000ef00000000800 */
[----:B------:R-:W4:Y:S08]  /*9310*/  MUFU.EX2 R76, R76 ;  /* 0x0000004c004c7308 */ /* 0x000f300000000800 */
        /* <DEDUP_REMOVED lines=19> */
[----:B------:R-:W5:Y:S08]  /*9450*/  MUFU.EX2 R51, R51 ;  /* 0x0000003300337308 */ /* 0x000f700000000800 */
        /* <DEDUP_REMOVED lines=39> */
[----:B------:R-:W-:Y:S01]  /*96d0*/  @!P1 SYNCS.ARRIVE.TRANS64.RED.A1T0 RZ, [R34+URZ], RZ ;  /* 0x000000ff22ff99a7 */ /* 0x000fe2000810043f */
[----:B------:R-:W-:Y:S01]  /*96e0*/  FMUL.FTZ R88, R88, R9 ;  /* 0x0000000958587220 */ /* 0x000fe20000410000 */
[----:B--2---:R-:W-:Y:S01]  /*96f0*/  FFMA.FTZ R55, R70, UR33, -R32 ;  /* 0x0000002146377c23 */ /* 0x004fe20008010820 */
[----:B------:R-:W-:Y:S01]  /*9700*/  F2FP.F16.F32.PACK_AB R32, R12, R11 ;  /* 0x0000000b0c20723e */ /* 0x000fe200000000ff */
[-C--:B------:R-:W-:Y:S01]  /*9710*/  FMUL.FTZ R89, R89, R9.reuse ;  /* 0x0000000959597220 */ /* 0x080fe20000410000 */
[-C--:B------:R-:W-:Y:S01]  /*9720*/  FMUL.FTZ R92, R92, R9.reuse ;  /* 0x000000095c5c7220 */ /* 0x080fe20000410000 */
[-C--:B------:R-:W-:Y:S01]  /*9730*/  FMUL.FTZ R93, R93, R9.reuse ;  /* 0x000000095d5d7220 */ /* 0x080fe20000410000 */
[-C--:B------:R-:W-:Y:S01]  /*9740*/  FMUL.FTZ R96, R96, R9.reuse ;  /* 0x0000000960607220 */ /* 0x080fe20000410000 */
[----:B------:R2:W-:Y:S01]  /*9750*/  @!P1 SYNCS.ARRIVE.TRANS64.RED.A1T0 RZ, [R35+URZ], RZ ;  /* 0x000000ff23ff99a7 */ /* 0x0005e2000810043f */
[----:B------:R-:W-:Y:S01]  /*9760*/  MUFU.EX2 R55, R55 ;  /* 0x0000003700377308 */ /* 0x000fe20000000800 */
[-C--:B------:R-:W-:Y:S01]  /*9770*/  FMUL.FTZ R97, R97, R9.reuse ;  /* 0x0000000961617220 */ /* 0x080fe20000410000 */
[-C--:B------:R-:W-:Y:S01]  /*9780*/  FMUL.FTZ R100, R100, R9.reuse ;  /* 0x0000000964647220 */ /* 0x080fe20000410000 */
[-C--:B------:R-:W-:Y:S01]  /*9790*/  FMUL.FTZ R101, R101, R9.reuse ;  /* 0x0000000965657220 */ /* 0x080fe20000410000 */
[-C--:B------:R-:W-:Y:S01]  /*97a0*/  FMUL.FTZ R104, R104, R9.reuse ;  /* 0x0000000968687220 */ /* 0x080fe20000410000 */
[-C--:B------:R-:W-:Y:S01]  /*97b0*/  FMUL.FTZ R105, R105, R9.reuse ;  /* 0x0000000969697220 */ /* 0x080fe20000410000 */
[-C--:B------:R-:W-:Y:S01]  /*97c0*/  FMUL.FTZ R108, R108, R9.reuse ;  /* 0x000000096c6c7220 */ /* 0x080fe20000410000 */
[----:B--2---:R-:W-:Y:S01]  /*97d0*/  FFMA.FTZ R35, R9, R4, R11 ;  /* 0x0000000409237223 */ /* 0x004fe2000001000b */
[-C--:B------:R-:W-:Y:S01]  /*97e0*/  FMUL.FTZ R109, R109, R9.reuse ;  /* 0x000000096d6d7220 */ /* 0x080fe20000410000 */
[----:B------:R-:W-:Y:S01]  /*97f0*/  MUFU.EX2 R4, R63 ;  /* 0x0000003f00047308 */ /* 0x000fe20000000800 */
        /* <DEDUP_REMOVED lines=8> */
[----:B------:R-:W2:Y:S01]  /*9880*/  MUFU.EX2 R3, R66 ;  /* 0x0000004200037308 */ /* 0x000ea20000000800 */
        /* <DEDUP_REMOVED lines=8> */
[----:B------:R-:W-:Y:S01]  /*9910*/  FADD.FTZ R34, R20, R35 ;  /* 0x0000002314227221 */ /* 0x000fe20000010000 */
[----:B---3--:R-:W-:Y:S01]  /*9920*/  FADD.FTZ R59, R84, R59 ;  /* 0x0000003b543b7221 */ /* 0x008fe20000010000 */
[-C--:B------:R-:W-:Y:S01]  /*9930*/  FMUL.FTZ R129, R129, R9.reuse ;  /* 0x0000000981817220 */ /* 0x080fe20000410000 */
[-C--:B------:R-:W-:Y:S01]  /*9940*/  FMUL.FTZ R132, R132, R9.reuse ;  /* 0x0000000984847220 */ /* 0x080fe20000410000 */
[----:B------:R-:W-:Y:S01]  /*9950*/  FADD.FTZ R35, R21, R34 ;  /* 0x0000002215237221 */ /* 0x000fe20000010000 */
[----:B----4-:R-:W-:Y:S01]  /*9960*/  FADD.FTZ R34, R76, R59 ;  /* 0x0000003b4c227221 */ /* 0x010fe20000010000 */
[----:B------:R-:W-:Y:S01]  /*9970*/  FMUL.FTZ R133, R133, R9 ;  /* 0x0000000985857220 */ /* 0x000fe20000410000 */
[-C--:B------:R-:W-:Y:S01]  /*9980*/  FMUL.FTZ R90, R90, R8.reuse ;  /* 0x000000085a5a7220 */ /* 0x080fe20000410000 */
[----:B------:R-:W-:Y:S01]  /*9990*/  FADD.FTZ R62, R24, R35 ;  /* 0x00000023183e7221 */ /* 0x000fe20000010000 */
[----:B-----5:R-:W-:Y:S01]  /*99a0*/  FADD.FTZ R34, R85, R34 ;  /* 0x0000002255227221 */ /* 0x020fe20000010000 */
[-C--:B------:R-:W-:Y:S01]  /*99b0*/  FMUL.FTZ R91, R91, R8.reuse ;  /* 0x000000085b5b7220 */ /* 0x080fe20000410000 */
        /* <DEDUP_REMOVED lines=28> */
[----:B0-----:R-:W0:Y:S01]  /*9b80*/  MUFU.EX2 R33, R82 ;  /* 0x0000005200217308 */ /* 0x001e220000000800 */
[----:B------:R-:W-:Y:S01]  /*9b90*/  FADD.FTZ R28, R44, R11 ;  /* 0x0000000b2c1c7221 */ /* 0x000fe20000010000 */
[----:B------:R-:W-:Y:S01]  /*9ba0*/  FADD.FTZ R11, R47, R20 ;  /* 0x000000142f0b7221 */ /* 0x000fe20000010000 */
[----:B------:R-:W-:Y:S01]  /*9bb0*/  F2FP.F16.F32.PACK_AB R25, R42, R39 ;  /* 0x000000272a19723e */ /* 0x000fe200000000ff */
[----:B------:R1:W-:Y:S01]  /*9bc0*/  STSM.16.M88.4 [R23], R12 ;  /* 0x0000000c17007844 */ /* 0x0003e20000000200 */
[----:B------:R-:W-:Y:S01]  /*9bd0*/  FADD.FTZ R21, R45, R28 ;  /* 0x0000001c2d157221 */ /* 0x000fe20000010000 */
[----:B------:R-:W-:Y:S01]  /*9be0*/  FADD.FTZ R11, R30, R11 ;  /* 0x0000000b1e0b7221 */ /* 0x000fe20000010000 */
[----:B------:R-:W-:Y:S01]  /*9bf0*/  F2FP.F16.F32.PACK_AB R26, R36, R29 ;  /* 0x0000001d241a723e */ /* 0x000fe200000000ff */
[----:B------:R-:W3:Y:S01]  /*9c00*/  MUFU.EX2 R35, R86 ;  /* 0x0000005600237308 */ /* 0x000ee20000000800 */
[----:B------:R-:W-:Y:S01]  /*9c10*/  FADD.FTZ R20, R48, R21 ;  /* 0x0000001530147221 */ /* 0x000fe20000010000 */
[----:B------:R-:W-:Y:S01]  /*9c20*/  FADD.FTZ R28, R50, R11 ;  /* 0x0000000b321c7221 */ /* 0x000fe20000010000 */
[----:B------:R-:W-:Y:S01]  /*9c30*/  F2FP.F16.F32.PACK_AB R27, R43, R27 ;  /* 0x0000001b2b1b723e */ /* 0x000fe200000000ff */
[----:B------:R-:W-:Y:S01]  /*9c40*/  FMUL.FTZ R106, R106, R8 ;  /* 0x000000086a6a7220 */ /* 0x000fe20000410000 */
[----:B------:R-:W-:Y:S01]  /*9c50*/  FADD.FTZ R11, R49, R20 ;  /* 0x00000014310b7221 */ /* 0x000fe20000010000 */
[----:B------:R-:W-:Y:S01]  /*9c60*/  FADD.FTZ R21, R51, R28 ;  /* 0x0000001c33157221 */ /* 0x000fe20000010000 */
[----:B--2---:R-:W-:Y:S01]  /*9c70*/  F2FP.F16.F32.PACK_AB R29, R54, R3 ;  /* 0x00000003361d723e */ /* 0x004fe200000000ff */
[----:B------:R2:W-:Y:S01]  /*9c80*/  STSM.16.M88.4 [R19], R24 ;  /* 0x0000001813007844 */ /* 0x0005e20000000200 */
[----:B------:R-:W-:Y:S01]  /*9c90*/  FADD.FTZ R20, R52, R11 ;  /* 0x0000000b34147221 */ /* 0x000fe20000010000 */
[----:B------:R-:W-:Y:S01]  /*9ca0*/  FADD.FTZ R28, R4, R21 ;  /* 0x00000015041c7221 */ /* 0x000fe20000010000 */
[----:B------:R-:W4:Y:S01]  /*9cb0*/  MUFU.EX2 R32, R87 ;  /* 0x0000005700207308 */ /* 0x000f220000000800 */
[----:B-1----:R-:W-:Y:S01]  /*9cc0*/  F2FP.F16.F32.PACK_AB R12, R40, R37 ;  /* 0x00000025280c723e */ /* 0x002fe200000000ff */
        /* <DEDUP_REMOVED lines=12> */
[----:B--2---:R-:W-:Y:S01]  /*9d90*/  F2FP.F16.F32.PACK_AB R27, R4, R51 ;  /* 0x00000033041b723e */ /* 0x004fe200000000ff */
[----:B------:R-:W-:Y:S01]  /*9da0*/  FADD.FTZ R4, R60, R11 ;  /* 0x0000000b3c047221 */ /* 0x000fe20000010000 */
[----:B------:R-:W-:Y:S01]  /*9db0*/  FADD.FTZ R21, R58, R21 ;  /* 0x000000153a157221 */ /* 0x000fe20000010000 */
[----:B------:R1:W-:Y:S01]  /*9dc0*/  STSM.16.M88.4 [R18], R12 ;  /* 0x0000000c12007844 */ /* 0x0003e20000000200 */
[----:B------:R-:W-:Y:S01]  /*9dd0*/  F2FP.F16.F32.PACK_AB R24, R48, R45 ;  /* 0x0000002d3018723e */ /* 0x000fe200000000ff */
        /* <DEDUP_REMOVED lines=12> */
[----:B------:R-:W-:Y:S01]  /*9ea0*/  F2FP.F16.F32.PACK_AB R30, R60, R57 ;  /* 0x000000393c1e723e */ /* 0x000fe200000000ff */
[----:B------:R-:W-:Y:S01]  /*9eb0*/  FADD.FTZ R4, R79, R4 ;  /* 0x000000044f047221 */ /* 0x000fe20000010000 */
[----:B-1----:R-:W-:Y:S01]  /*9ec0*/  FADD.FTZ R14, R68, R11 ;  /* 0x0000000b440e7221 */ /* 0x002fe20000010000 */
[----:B------:R-:W-:Y:S01]  /*9ed0*/  F2FP.F16.F32.PACK_AB R31, R58, R55 ;  /* 0x000000373a1f723e */ /* 0x000fe200000000ff */
[----:B------:R-:W-:Y:S01]  /*9ee0*/  FMUL.FTZ R118, R118, R8 ;  /* 0x0000000876767220 */ /* 0x000fe20000410000 */
[----:B------:R-:W-:Y:S01]  /*9ef0*/  F2FP.F16.F32.PACK_AB R12, R64, R61 ;  /* 0x0000003d400c723e */ /* 0x000fe200000000ff */
[----:B------:R-:W-:Y:S01]  /*9f00*/  FADD.FTZ R3, R69, R14 ;  /* 0x0000000e45037221 */ /* 0x000fe20000010000 */
[----:B------:R-:W-:Y:S01]  /*9f10*/  F2FP.F16.F32.PACK_AB R13, R75, R74 ;  /* 0x0000004a4b0d723e */ /* 0x000fe200000000ff */
[----:B------:R1:W-:Y:S01]  /*9f20*/  STSM.16.M88.4 [R136], R28 ;  /* 0x0000001c88007844 */ /* 0x0003e20000000200 */
[----:B------:R-:W-:Y:S01]  /*9f30*/  F2FP.F16.F32.PACK_AB R14, R68, R65 ;  /* 0x00000041440e723e */ /* 0x000fe200000000ff */
[----:B0-----:R-:W-:Y:S01]  /*9f40*/  FADD.FTZ R4, R33, R4 ;  /* 0x0000000421047221 */ /* 0x001fe20000010000 */
[----:B------:R-:W-:Y:S01]  /*9f50*/  F2FP.F16.F32.PACK_AB R15, R79, R78 ;  /* 0x0000004e4f0f723e */ /* 0x000fe200000000ff */
[C---:B------:R-:W-:Y:S01]  /*9f60*/  FADD.FTZ R20, R72.reuse, R3 ;  /* 0x0000000348147221 */ /* 0x040fe20000010000 */
[-C--:B------:R-:W-:Y:S01]  /*9f70*/  FMUL.FTZ R119, R119, R8.reuse ;  /* 0x0000000877777220 */ /* 0x080fe20000410000 */
[C---:B------:R-:W-:Y:S01]  /*9f80*/  FADD.FTZ R4, R83.reuse, R4 ;  /* 0x0000000453047221 */ /* 0x040fe20000010000 */
[----:B--2---:R-:W-:Y:S01]  /*9f90*/  F2FP.F16.F32.PACK_AB R24, R72, R69 ;  /* 0x000000454818723e */ /* 0x004fe200000000ff */
[----:B------:R1:W-:Y:S01]  /*9fa0*/  STSM.16.M88.4 [R19+0x6000], R12 ;  /* 0x0060000c13007844 */ /* 0x0003e20000000200 */
[----:B------:R-:W-:Y:S01]  /*9fb0*/  F2FP.F16.F32.PACK_AB R25, R83, R33 ;  /* 0x000000215319723e */ /* 0x000fe200000000ff */
[----:B---3--:R-:W-:Y:S01]  /*9fc0*/  FADD.FTZ R3, R35, R4 ;  /* 0x0000000423037221 */ /* 0x008fe20000010000 */
[----:B------:R-:W-:Y:S01]  /*9fd0*/  F2FP.F16.F32.PACK_AB R26, R10, R73 ;  /* 0x000000490a1a723e */ /* 0x000fe200000000ff */
[----:B------:R-:W-:Y:S01]  /*9fe0*/  FADD.FTZ R73, R73, R20 ;  /* 0x0000001449497221 */ /* 0x000fe20000010000 */
[----:B----4-:R-:W-:Y:S01]  /*9ff0*/  F2FP.F16.F32.PACK_AB R27, R32, R35 ;  /* 0x00000023201b723e */ /* 0x010fe200000000ff */
[-C--:B------:R-:W-:Y:S01]  /*a000*/  FMUL.FTZ R122, R122, R8.reuse ;  /* 0x000000087a7a7220 */ /* 0x080fe20000410000 */
[-C--:B------:R-:W-:Y:S01]  /*a010*/  FMUL.FTZ R123, R123, R8.reuse ;  /* 0x000000087b7b7220 */ /* 0x080fe20000410000 */
[-C--:B------:R-:W-:Y:S01]  /*a020*/  FMUL.FTZ R126, R126, R8.reuse ;  /* 0x000000087e7e7220 */ /* 0x080fe20000410000 */
[-C--:B------:R-:W-:Y:S01]  /*a030*/  FMUL.FTZ R127, R127, R8.reuse ;  /* 0x000000087f7f7220 */ /* 0x080fe20000410000 */
[----:B------:R1:W-:Y:S01]  /*a040*/  STSM.16.M88.4 [R18+0x6000], R24 ;  /* 0x0060001812007844 */ /* 0x0003e20000000200 */
[-C--:B------:R-:W-:Y:S01]  /*a050*/  FMUL.FTZ R130, R130, R8.reuse ;  /* 0x0000000882827220 */ /* 0x080fe20000410000 */
[-C--:B------:R-:W-:Y:S01]  /*a060*/  FMUL.FTZ R131, R131, R8.reuse ;  /* 0x0000000883837220 */ /* 0x080fe20000410000 */
[-C--:B------:R-:W-:Y:S01]  /*a070*/  FMUL.FTZ R134, R134, R8.reuse ;  /* 0x0000000886867220 */ /* 0x080fe20000410000 */
[----:B------:R-:W-:Y:S01]  /*a080*/  @!PT LDS RZ, [RZ] ;  /* 0x00000000fffff984 */ /* 0x000fe20000000800 */
[----:B------:R-:W-:Y:S01]  /*a090*/  @!PT LDS RZ, [RZ] ;  /* 0x00000000fffff984 */ /* 0x000fe20000000800 */
[----:B------:R-:W-:Y:S01]  /*a0a0*/  @!PT LDS RZ, [RZ] ;  /* 0x00000000fffff984 */ /* 0x000fe20000000800 */
[----:B------:R-:W-:Y:S01]  /*a0b0*/  @!PT LDS RZ, [RZ] ;  /* 0x00000000fffff984 */ /* 0x000fe20000000800 */
[----:B------:R0:W-:Y:S06]  /*a0c0*/  MEMBAR.ALL.CTA ;  /* 0x0000000000007992 */ /* 0x0001ec0000008000 */
[----:B0-----:R-:W0:Y:S01]  /*a0d0*/  FENCE.VIEW.ASYNC.S ;  /* 0x00000000000073c6 */ /* 0x001e220000000000 */
[----:B------:R-:W-:Y:S01]  /*a0e0*/  FMUL.FTZ R135, R135, R8 ;  /* 0x0000000887877220 */ /* 0x000fe20000410000 */
[----:B------:R-:W-:Y:S01]  /*a0f0*/  FADD.FTZ R4, R10, R73 ;  /* 0x000000490a047221 */ /* 0x000fe20000010000 */
[----:B------:R-:W-:Y:S01]  /*a100*/  FADD.FTZ R3, R32, R3 ;  /* 0x0000000320037221 */ /* 0x000fe20000010000 */
[----:B------:R-:W-:-:S02]  /*a110*/  IMAD.MOV.U32 R8, RZ, RZ, R7 ;  /* 0x000000ffff087224 */ /* 0x000fc400078e0007 */
[----:B------:R-:W-:Y:S01]  /*a120*/  IMAD.MOV.U32 R9, RZ, RZ, R0 ;  /* 0x000000ffff097224 */ /* 0x000fe200078e0000 */
[----:B0-----:R-:W-:Y:S01]  /*a130*/  NOP ;  /* 0x0000000000007918 */ /* 0x001fe20000000000 */
[----:B------:R-:W-:Y:S05]  /*a140*/  @P2 BRA `(.L_x_9155) ;  /* 0xffffffdc00f02947 */ /* 0x000fea000383ffff */
.L_x_9146:
[----:B------:R-:W-:-:S13]  /*a150*/  ISETP.GE.AND P2, PT, R2, UR39, PT ;  /* 0x0000002702007c0c */ /* 0x000fda000bf46270 */
[----:B------:R-:W-:Y:S05]  /*a160*/  @!P2 BRA `(.L_x_9156) ;  /* 0x000000300034a947 */ /* 0x000fea0003800000 */
[----:B------:R-:W-:Y:S01]  /*a170*/  IMAD.IADD R10, R137, 0x1, -R139 ;  /* 0x00000001890a7824 */ /* 0x000fe200078e0a8b */
[----:B------:R-:W-:Y:S01]  /*a180*/  UMOV UR28, UR46 ;  /* 0x0000002e001c7c82 */ /* 0x000fe20008000000 */
[----:B-1----:R-:W-:Y:S01]  /*a190*/  IMAD.MOV.U32 R13, RZ, RZ, R7 ;  /* 0x000000ffff0d7224 */ /* 0x002fe200078e0007 */
[----:B------:R-:W-:Y:S01]  /*a1a0*/  UMOV UR50, UR43 ;  /* 0x0000002b00327c82 */ /* 0x000fe20008000000 */
[--C-:B------:R-:W-:Y:S01]  /*a1b0*/  IMAD.IADD R11, R6, 0x1, R10.reuse ;  /* 0x00000001060b7824 */ /* 0x100fe200078e020a */
[----:B------:R-:W-:Y:S01]  /*a1c0*/  ULDC UR34, c[0x0][0x9e4] ;  /* 0x0002790000227ab9 */ /* 0x000fe20000000800 */
[----:B------:R-:W-:Y:S01]  /*a1d0*/  IMAD.IADD R10, R5, 0x1, R10 ;  /* 0x00000001050a7824 */ /* 0x000fe200078e020a */
[----:B------:R-:W-:Y:S01]  /*a1e0*/  ULDC UR47, c[0x0][0x9dc] ;  /* 0x00027700002f7ab9 */ /* 0x000fe20000000800 */
[----:B------:R-:W-:Y:S01]  /*a1f0*/  IMAD.MOV.U32 R12, RZ, RZ, R0 ;  /* 0x000000ffff0c7224 */ /* 0x000fe200078e0000 */
[----:B------:R-:W-:Y:S01]  /*a200*/  LOP3.LUT R9, RZ, R11, RZ, 0x33, !PT ;  /* 0x0000000bff097212 */ /* 0x000fe200078e33ff */
[----:B------:R-:W-:Y:S01]  /*a210*/  ULDC UR33, c[0x0][0x988] ;  /* 0x0002620000217ab9 */ /* 0x000fe20000000800 */
[----:B------:R-:W-:Y:S01]  /*a220*/  LOP3.LUT R8, RZ, R10, RZ, 0x33, !PT ;  /* 0x0000000aff087212 */ /* 0x000fe200078e33ff */
[----:B------:R-:W-:-:S06]  /*a230*/  ULDC UR35, c[0x0][0x9e0] ;  /* 0x0002780000237ab9 */ /* 0x000fcc0000000800 */
.L_x_9173:
        /* <DEDUP_REMOVED lines=9> */
.L_x_9158:
[----:B------:R-:W-:Y:S01]  /*a2d0*/  ULEA UR6, UR43, UR42, 0x3 ;  /* 0x0000002a2b067291 */ /* 0x000fe2000f8e183f */
[----:B------:R-:W-:-:S05]  /*a2e0*/  IMAD.U32 R0, RZ, RZ, UR46 ;  /* 0x0000002eff007e24 */ /* 0x000fca000f8e00ff */
[----:B------:R-:W-:-:S04]  /*a2f0*/  SHF.L.U32 R0, R0, 0x1f, RZ ;  /* 0x0000001f00007819 */ /* 0x000fc800000006ff */
[----:B------:R0:W1:Y:S01]  /*a300*/  SYNCS.PHASECHK.TRANS64.TRYWAIT P2, [UR6+0x2d830], R0 ;  /* 0x02d83000ff0075a7 */ /* 0x0000620008040146 */
[----:B------:R-:W-:Y:S05]  /*a310*/  @!P0 BRA `(.L_x_9159) ;  /* 0x0000000000048947 */ /* 0x000fea0003800000 */
[----:B------:R-:W-:Y:S01]  /*a320*/  BPT.TRAP 0x1 ;  /* 0x000000040000795c */ /* 0x000fe20000300000 */
.L_x_9159:
[----:B-1----:R-:W-:Y:S05]  /*a330*/  @P2 BRA `(.L_x_9157) ;  /* 0x0000000000082947 */ /* 0x002fea0003800000 */
[----:B------:R-:W1:Y:S02]  /*a340*/  SYNCS.PHASECHK.TRANS64.TRYWAIT P2, [UR6+0x2d830], R0 ;  /* 0x02d83000ff0075a7 */ /* 0x000e640008040146 */
[----:B-1----:R-:W-:Y:S05]  /*a350*/  @!P2 BRA `(.L_x_9160) ;  /* 0x000000a00030a947 */ /* 0x002fea0003800000 */
.L_x_9157:
        /* <DEDUP_REMOVED lines=37> */
.L_x_9162:
[----:B------:R-:W-:Y:S01]  /*a5b0*/  ULEA UR6, UR50, UR42, 0x3 ;  /* 0x0000002a32067291 */ /* 0x000fe2000f8e183f */
[----:B------:R-:W-:-:S05]  /*a5c0*/  IMAD.U32 R0, RZ, RZ, UR28 ;  /* 0x0000001cff007e24 */ /* 0x000fca000f8e00ff */
[----:B------:R-:W-:-:S04]  /*a5d0*/  SHF.L.U32 R0, R0, 0x1f, RZ ;  /* 0x0000001f00007819 */ /* 0x000fc800000006ff */
[----:B------:R0:W1:Y:S01]  /*a5e0*/  SYNCS.PHASECHK.TRANS64.TRYWAIT P2, [UR6+0x2d850], R0 ;  /* 0x02d85000ff0075a7 */ /* 0x0000620008040146 */
[----:B------:R-:W-:Y:S05]  /*a5f0*/  @!P0 BRA `(.L_x_9163) ;  /* 0x0000000000048947 */ /* 0x000fea0003800000 */
[----:B------:R-:W-:Y:S01]  /*a600*/  BPT.TRAP 0x1 ;  /* 0x000000040000795c */ /* 0x000fe20000300000 */
.L_x_9163:
[----:B-1----:R-:W-:Y:S05]  /*a610*/  @P2 BRA `(.L_x_9161) ;  /* 0x0000000000082947 */ /* 0x002fea0003800000 */
[----:B------:R-:W1:Y:S02]  /*a620*/  SYNCS.PHASECHK.TRANS64.TRYWAIT P2, [UR6+0x2d850], R0 ;  /* 0x02d85000ff0075a7 */ /* 0x000e640008040146 */
[----:B-1----:R-:W-:Y:S05]  /*a630*/  @!P2 BRA `(.L_x_9164) ;  /* 0x0000009c0090a947 */ /* 0x002fea0003800000 */
.L_x_9161:
[----:B------:R-:W-:Y:S01]  /*a640*/  UIADD3 UR6, UR42, 0x400, URZ ;  /* 0x000004002a067890 */ /* 0x000fe2000fffe03f */
[----:B------:R-:W-:Y:S01]  /*a650*/  WARPGROUP.ARRIVE ;  /* 0x00000000000079c5 */ /* 0x000fe20000000000 */
[----:B------:R-:W-:Y:S01]  /*a660*/  UMOV UR29, 0x40000040 ;  /* 0x40000040001d7882 */ /* 0x000fe20000000000 */
[----:B------:R-:W-:Y:S01]  /*a670*/  UMOV UR31, 0x80000020 ;  /* 0x80000020001f7882 */ /* 0x000fe20000000000 */
[----:B------:R-:W-:-:S03]  /*a680*/  USHF.R.U32.HI UR6, URZ, 0x4, UR6 ;  /* 0x000000043f067899 */ /* 0x000fc60008011606 */
[----:B------:R-:W2:Y:S01]  /*a690*/  S2R R14, SR_TID.X ;  /* 0x00000000000e7919 */ /* 0x000ea20000002100 */
[----:B01----:R-:W-:Y:S01]  /*a6a0*/  IMAD.U32 R0, RZ, RZ, UR43 ;  /* 0x0000002bff007e24 */ /* 0x003fe2000f8e00ff */
[----:B------:R-:W-:-:S04]  /*a6b0*/  ULOP3.LUT UR6, UR6, 0x3fff, URZ, 0xc0, !UPT ;  /* 0x00003fff06067892 */ /* 0x000fc8000f8ec03f */
[----:B------:R-:W-:Y:S01]  /*a6c0*/  @!P1 LEA R0, R0, UR42, 0x3 ;  /* 0x0000002a00009c11 */ /* 0x000fe2000f8e18ff */
[----:B------:R-:W-:Y:S02]  /*a6d0*/  ULOP3.LUT UR7, UR6, 0x2000000, URZ, 0xfc, !UPT ;  /* 0x0200000006077892 */ /* 0x000fe4000f8efc3f */
[----:B------:R-:W-:Y:S02]  /*a6e0*/  ULOP3.LUT UR6, UR37, 0x10000, URZ, 0xfc, !UPT ;  /* 0x0001000025067892 */ /* 0x000fe4000f8efc3f */
[----:B------:R-:W-:-:S05]  /*a6f0*/  UIMAD UR7, UR50, 0x600, UR7 ;  /* 0x00000600320778a4 */ /* 0x000fca000f8e0207 */
[----:B------:R-:W-:Y:S02]  /*a700*/  UMOV UR28, UR6 ;  /* 0x00000006001c7c82 */ /* 0x000fe40008000000 */
[----:B------:R-:W-:Y:S02]  /*a710*/  UMOV UR30, UR7 ;  /* 0x00000007001e7c82 */ /* 0x000fe40008000000 */
[----:B------:R-:W-:Y:S01]  /*a720*/  HGMMA.64x96x16.F32 R88, gdesc[UR28].tnspB, R88, gsb0 ;  /* 0x416000001c5879f0 */ /* 0x000fe20008000858 */
[----:B------:R-:W-:Y:S02]  /*a730*/  UIADD3 UR28, UR6, 0x2, URZ ;  /* 0x00000002061c7890 */ /* 0x000fe4000fffe03f */
[----:B------:R-:W-:Y:S01]  /*a740*/  UIADD3 UR30, UR7, 0x40, URZ ;  /* 0x00000040071e7890 */ /* 0x000fe2000fffe03f */
[----:B------:R-:W-:Y:S01]  /*a750*/  UMOV UR29, 0x40000040 ;  /* 0x40000040001d7882 */ /* 0x000fe20000000000 */
[----:B------:R-:W-:Y:S01]  /*a760*/  UMOV UR31, 0x80000020 ;  /* 0x80000020001f7882 */ /* 0x000fe20000000000 */
[----:B--2---:R-:W-:-:S02]  /*a770*/  SHF.R.U32.HI R7, RZ, 0x7, R14 ;  /* 0x00000007ff077819 */ /* 0x004fc4000001160e */
[----:B------:R-:W-:Y:S01]  /*a780*/  ISETP.GE.U32.AND P2, PT, R14, 0x180, PT ;  /* 0x000001800e00780c */ /* 0x000fe20003f46070 */
[----:B------:R-:W-:Y:S02]  /*a790*/  @!P1 VIADD R14, R0, 0x2d840 ;  /* 0x0002d840000e9836 */ /* 0x000fe40000000000 */
[----:B------:R-:W-:Y:S02]  /*a7a0*/  VIADD R7, R7, 0x9 ;  /* 0x0000000907077836 */ /* 0x000fe40000000000 */
[----:B------:R-:W-:-:S03]  /*a7b0*/  IMAD.SHL.U32 R0, R2, 0x80, RZ ;  /* 0x0000008002007824 */ /* 0x000fc600078e00ff */
[----:B------:R-:W-:Y:S02]  /*a7c0*/  SEL R15, R7, 0x9, !P2 ;  /* 0x00000009070f7807 */ /* 0x000fe40005000000 */
[----:B------:R-:W-:Y:S02]  /*a7d0*/  @!P1 PRMT R7, RZ, 0x654, R14 ;  /* 0x00000654ff079816 */ /* 0x000fe4000000000e */
[----:B------:R-:W-:Y:S01]  /*a7e0*/  IADD3 R14, R137, 0x1, -R0 ;  /* 0x00000001890e7810 */ /* 0x000fe20007ffe800 */
        /* <DEDUP_REMOVED lines=49> */
[----:B-1----:R-:W-:-:S04]  /*ab00*/  IMAD.IADD R7, R14, 0x1, -R139 ;  /* 0x000000010e077824 */ /* 0x002fc800078e0a8b */
[----:B------:R-:W-:-:S04]  /*ab10*/  IMAD R7, R16, -0x2, R7 ;  /* 0xfffffffe10077824 */ /* 0x000fc800078e0207 */
[C---:B------:R-:W-:Y:S02]  /*ab20*/  VIADD R138, R7.reuse, UR35 ;  /* 0x00000023078a7c36 */ /* 0x040fe40008000000 */
[----:B------:R-:W-:Y:S02]  /*ab30*/  VIADD R21, R7, UR6 ;  /* 0x0000000607157c36 */ /* 0x000fe40008000000 */
[C---:B------:R-:W-:Y:S02]  /*ab40*/  IMAD.IADD R20, R6.reuse, 0x1, R138 ;  /* 0x0000000106147824 */ /* 0x040fe400078e028a */
[----:B------:R-:W-:Y:S01]  /*ab50*/  IMAD.IADD R7, R6, 0x1, R21 ;  /* 0x0000000106077824 */ /* 0x000fe200078e0215 */
[----:B0-----:R-:W-:Y:S06]  /*ab60*/  @!P5 BRA `(.L_x_9165) ;  /* 0x000000000058d947 */ /* 0x001fec0003800000 */
        /* <DEDUP_REMOVED lines=11> */
.L_x_9167:
[----:B------:R-:W-:-:S05]  /*ac20*/  IMAD.U32 R141, RZ, RZ, UR34 ;  /* 0x00000022ff8d7e24 */ /* 0x000fca000f8e00ff */
[----:B------:R-:W-:-:S13]  /*ac30*/  ISETP.NE.AND P2, PT, R141, 0x1, PT ;  /* 0x000000018d00780c */ /* 0x000fda0003f45270 */
[----:B------:R-:W0:Y:S02]  /*ac40*/  @P2 LDC.64 R14, c[0x0][0x9e8] ;  /* 0x00027a00ff0e2b82 */ /* 0x000e240000000a00 */
[----:B0-----:R-:W-:-:S04]  /*ac50*/  @P2 IMAD.HI.U32 R144, R11, R14, RZ ;  /* 0x0000000e0b902227 */ /* 0x001fc800078e00ff */
[----:B------:R-:W-:Y:S01]  /*ac60*/  IMAD.MOV.U32 R14, RZ, RZ, R11 ;  /* 0x000000ffff0e7224 */ /* 0x000fe200078e000b */
[----:B------:R-:W-:-:S07]  /*ac70*/  @P2 SHF.R.U32.HI R14, RZ, R15, R144 ;  /* 0x0000000fff0e2219 */ /* 0x000fce0000011690 */
.L_x_9168:
[----:B------:R-:W-:Y:S05]  /*ac80*/  BSYNC B0 ;  /* 0x0000000000007941 */ /* 0x000fea0003800000 */
.L_x_9166:
[----:B------:R-:W-:-:S04]  /*ac90*/  IMAD R15, R14, R141, -R0 ;  /* 0x0000008d0e0f7224 */ /* 0x000fc800078e0a00 */
[----:B------:R-:W-:-:S05]  /*aca0*/  IMAD R14, R16, -0x2, R15 ;  /* 0xfffffffe100e7824 */ /* 0x000fca00078e020f */
[----:B------:R-:W-:Y:S02]  /*acb0*/  VIADDMNMX R20, R14, R141, R20, PT ;  /* 0x0000008d0e147246 */ /* 0x000fe40003800114 */
[----:B------:R-:W-:-:S07]  /*acc0*/  VIMNMX R7, R7, R14, !PT ;  /* 0x0000000e07077248 */ /* 0x000fce0007fe0100 */
.L_x_9165:
        /* <DEDUP_REMOVED lines=111> */
.L_x_9171:
[----:B------:R-:W-:Y:S02]  /*b3c0*/  IMAD.U32 R20, RZ, RZ, UR34 ;  /* 0x00000022ff147e24 */ /* 0x000fe4000f8e00ff */
[----:B------:R-:W-:-:S03]  /*b3d0*/  IMAD.MOV.U32 R7, RZ, RZ, R10 ;  /* 0x000000ffff077224 */ /* 0x000fc600078e000a */
[----:B------:R-:W-:-:S13]  /*b3e0*/  ISETP.NE.AND P3, PT, R20, 0x1, PT ;  /* 0x000000011400780c */ /* 0x000fda0003f65270 */
[----:B------:R-:W0:Y:S02]  /*b3f0*/  @P3 LDC.64 R14, c[0x0][0x9e8] ;  /* 0x00027a00ff0e3b82 */ /* 0x000e240000000a00 */
[----:B0-----:R-:W-:-:S05]  /*b400*/  @P3 IMAD.HI.U32 R14, R10, R14, RZ ;  /* 0x0000000e0a0e3227 */ /* 0x001fca00078e00ff */
[----:B------:R-:W-:-:S07]  /*b410*/  @P3 SHF.R.U32.HI R7, RZ, R15, R14 ;  /* 0x0000000fff073219 */ /* 0x000fce000001160e */
.L_x_9172:
[----:B------:R-:W-:Y:S05]  /*b420*/  BSYNC B0 ;  /* 0x0000000000007941 */ /* 0x000fea0003800000 */
.L_x_9170:
[----:B------:R-:W-:-:S04]  /*b430*/  IMAD R7, R7, R20, -R0 ;  /* 0x0000001407077224 */ /* 0x000fc800078e0a00 */
[----:B------:R-:W-:-:S05]  /*b440*/  IMAD R7, R16, -0x2, R7 ;  /* 0xfffffffe10077824 */ /* 0x000fca00078e0207 */
[----:B------:R-:W-:Y:S02]  /*b450*/  VIADDMNMX R138, R7, R20, R138, PT ;  /* 0x00000014078a7246 */ /* 0x000fe4000380018a */
[----:B------:R-:W-:-:S07]  /*b460*/  VIMNMX R21, R21, R7, !PT ;  /* 0x0000000715157248 */ /* 0x000fce0007fe0100 */
.L_x_9169:
[----:B------:R-:W-:Y:S01]  /*b470*/  FMNMX.FTZ R0, R24, R12, !PT ;  /* 0x0000000c18007209 */ /* 0x000fe20007810000 */
[----:B------:R-:W-:Y:S01]  /*b480*/  UMOV UR28, UR46 ;  /* 0x0000002e001c7c82 */ /* 0x000fe20008000000 */
        /* <DEDUP_REMOVED lines=63> */
[----:B------:R-:W-:Y:S01]  /*b880*/  FSEL R34, R34, -INF , !P4 ;  /* 0xff80000022227808 */ /* 0x000fe20006000000 */
[----:B------:R-:W0:Y:S01]  /*b890*/  SHFL.BFLY PT, R0, R7, 0x2, 0x1f ;  /* 0x0c401f0007007f89 */ /* 0x000e2200000e0000 */
[----:B------:R-:W-:-:S02]  /*b8a0*/  ISETP.GT.AND P4, PT, R21, 0x19, P2 ;  /* 0x000000191500780c */ /* 0x000fc40001784270 */
[C---:B------:R-:W-:Y:S02]  /*b8b0*/  ISETP.LT.OR P3, PT, R138.reuse, 0x39, P3 ;  /* 0x000000398a00780c */ /* 0x040fe40001f61670 */
[----:B------:R-:W-:Y:S02]  /*b8c0*/  FSEL R55, R55, -INF , !P6 ;  /* 0xff80000037377808 */ /* 0x000fe40007000000 */
[C---:B------:R-:W-:Y:S02]  /*b8d0*/  ISETP.GT.AND P6, PT, R21.reuse, 0x48, P2 ;  /* 0x000000481500780c */ /* 0x040fe400017c4270 */
[----:B------:R-:W-:Y:S02]  /*b8e0*/  ISETP.LT.OR P4, PT, R138, 0x1a, P4 ;  /* 0x0000001a8a00780c */ /* 0x000fe40002781670 */
[----:B------:R-:W-:Y:S02]  /*b8f0*/  FSEL R54, R54, -INF , !P3 ;  /* 0xff80000036367808 */ /* 0x000fe40005800000 */
[----:B------:R-:W-:-:S02]  /*b900*/  ISETP.GT.AND P3, PT, R21, 0x41, P2 ;  /* 0x000000411500780c */ /* 0x000fc40001764270 */
[C---:B------:R-:W-:Y:S02]  /*b910*/  ISETP.LT.OR P6, PT, R138.reuse, 0x49, P6 ;  /* 0x000000498a00780c */ /* 0x040fe400037c1670 */
[----:B------:R-:W-:Y:S02]  /*b920*/  FSEL R39, R39, -INF , !P4 ;  /* 0xff80000027277808 */ /* 0x000fe40006000000 */
[----:B------:R-:W-:Y:S02]  /*b930*/  ISETP.GT.AND P4, PT, R21, 0x28, P2 ;  /* 0x000000281500780c */ /* 0x000fe40001784270 */
[----:B------:R-:W-:Y:S02]  /*b940*/  ISETP.LT.OR P3, PT, R138, 0x42, P3 ;  /* 0x000000428a00780c */ /* 0x000fe40001f61670 */
[----:B------:R-:W-:Y:S02]  /*b950*/  FSEL R62, R62, -INF , !P6 ;  /* 0xff8000003e3e7808 */ /* 0x000fe40007000000 */
[----:B0-----:R-:W-:-:S02]  /*b960*/  FMNMX.FTZ R0, R7, R0, !PT ;  /* 0x0000000007007209 */ /* 0x001fc40007810000 */
[----:B------:R-:W-:Y:S02]  /*b970*/  ISETP.GT.AND P6, PT, R21, 0x51, P2 ;  /* 0x000000511500780c */ /* 0x000fe400017c4270 */
[C---:B------:R-:W-:Y:S01]  /*b980*/  ISETP.LT.OR P4, PT, R138.reuse, 0x29, P4 ;  /* 0x000000298a00780c */ /* 0x040fe20002781670 */
[----:B------:R-:W0:Y:S01]  /*b990*/  SHFL.BFLY PT, R7, R0, 0x1, 0x1f ;  /* 0x0c201f0000077f89 */ /* 0x000e2200000e0000 */
[----:B------:R-:W-:Y:S02]  /*b9a0*/  FSEL R59, R59, -INF , !P3 ;  /* 0xff8000003b3b7808 */ /* 0x000fe40005800000 */
[----:B------:R-:W-:Y:S02]  /*b9b0*/  ISETP.GT.AND P3, PT, R21, 0x50, P2 ;  /* 0x000000501500780c */ /* 0x000fe40001764270 */
[----:B------:R-:W-:Y:S02]  /*b9c0*/  ISETP.LT.OR P6, PT, R138, 0x52, P6 ;  /* 0x000000528a00780c */ /* 0x000fe400037c1670 */
[----:B------:R-:W-:-:S02]  /*b9d0*/  FSEL R46, R46, -INF , !P4 ;  /* 0xff8000002e2e7808 */ /* 0x000fc40006000000 */
[----:B------:R-:W-:Y:S02]  /*b9e0*/  ISETP.GT.AND P4, PT, R21, 0x31, P2 ;  /* 0x000000311500780c */ /* 0x000fe40001784270 */
[C---:B------:R-:W-:Y:S02]  /*b9f0*/  ISETP.LT.OR P3, PT, R138.reuse, 0x51, P3 ;  /* 0x000000518a00780c */ /* 0x040fe40001f61670 */
        /* <DEDUP_REMOVED lines=10> */
[C---:B------:R-:W-:Y:S02]  /*baa0*/  ISETP.GT.AND P6, PT, R21.reuse, 0x61, P2 ;  /* 0x000000611500780c */ /* 0x040fe400017c4270 */
[----:B------:R-:W-:Y:S02]  /*bab0*/  ISETP.LT.OR P4, PT, R138, 0x41, P4 ;  /* 0x000000418a00780c */ /* 0x000fe40002781670 */
[----:B------:R-:W-:Y:S02]  /*bac0*/  FSEL R70, R70, -INF , !P3 ;  /* 0xff80000046467808 */ /* 0x000fe40005800000 */
[----:B------:R-:W-:Y:S02]  /*bad0*/  ISETP.GT.AND P3, PT, R21, 0x60, P2 ;  /* 0x000000601500780c */ /* 0x000fe40001764270 */
[----:B------:R-:W-:Y:S02]  /*bae0*/  ISETP.LT.OR P6, PT, R138, 0x62, P6 ;  /* 0x000000628a00780c */ /* 0x000fe400037c1670 */
[----:B------:R-:W-:-:S02]  /*baf0*/  FSEL R58, R58, -INF , !P4 ;  /* 0xff8000003a3a7808 */ /* 0x000fc40006000000 */
[----:B------:R-:W-:Y:S02]  /*bb00*/  ISETP.GT.AND P4, PT, R21, 0x49, P2 ;  /* 0x000000491500780c */ /* 0x000fe40001784270 */
[----:B------:R-:W-:Y:S02]  /*bb10*/  ISETP.LT.OR P3, PT, R138, 0x61, P3 ;  /* 0x000000618a00780c */ /* 0x000fe40001f61670 */
[----:B------:R-:W-:Y:S02]  /*bb20*/  FSEL R75, R75, -INF , !P6 ;  /* 0xff8000004b4b7808 */ /* 0x000fe40007000000 */
[----:B0-----:R-:W-:Y:S02]  /*bb30*/  FMNMX.FTZ R0, R0, R7, !PT ;  /* 0x0000000700007209 */ /* 0x001fe40007810000 */
[----:B------:R-:W-:Y:S02]  /*bb40*/  ISETP.GT.AND P6, PT, R21, 0x69, P2 ;  /* 0x000000691500780c */ /* 0x000fe400017c4270 */
[----:B------:R-:W-:Y:S01]  /*bb50*/  ISETP.LT.OR P4, PT, R138, 0x4a, P4 ;  /* 0x0000004a8a00780c */ /* 0x000fe20002781670 */
[----:B------:R-:W-:Y:S01]  /*bb60*/  FMUL.FTZ R7, R0, UR33 ;  /* 0x0000002100077c20 */ /* 0x000fe20008410000 */
[----:B------:R-:W-:-:S02]  /*bb70*/  FSEL R74, R74, -INF , !P3 ;  /* 0xff8000004a4a7808 */ /* 0x000fc40005800000 */
[----:B------:R-:W-:Y:S02]  /*bb80*/  ISETP.GT.AND P3, PT, R21, 0x68, P2 ;  /* 0x000000681500780c */ /* 0x000fe40001764270 */
[----:B------:R-:W-:Y:S02]  /*bb90*/  ISETP.LT.OR P6, PT, R138, 0x6a, P6 ;  /* 0x0000006a8a00780c */ /* 0x000fe400037c1670 */
[----:B------:R-:W-:Y:S02]  /*bba0*/  FSEL R63, R63, -INF , !P4 ;  /* 0xff8000003f3f7808 */ /* 0x000fe40006000000 */
[----:B------:R-:W-:Y:S02]  /*bbb0*/  FSETP.NEU.FTZ.AND P4, PT, R0, -INF , PT ;  /* 0xff8000000000780b */ /* 0x000fe40003f9d000 */
[----:B------:R-:W-:Y:S02]  /*bbc0*/  ISETP.LT.OR P3, PT, R138, 0x69, P3 ;  /* 0x000000698a00780c */ /* 0x000fe40001f61670 */
[----:B------:R-:W-:-:S02]  /*bbd0*/  FSEL R79, R79, -INF , !P6 ;  /* 0xff8000004f4f7808 */ /* 0x000fc40007000000 */
[----:B------:R-:W-:Y:S02]  /*bbe0*/  ISETP.GT.AND P6, PT, R21, RZ, P2 ;  /* 0x000000ff1500720c */ /* 0x000fe400017c4270 */
[----:B------:R-:W-:Y:S02]  /*bbf0*/  FSEL R7, R7, RZ, P4 ;  /* 0x000000ff07077208 */ /* 0x000fe40002000000 */
[----:B------:R-:W-:Y:S02]  /*bc00*/  FSEL R78, R78, -INF , !P3 ;  /* 0xff8000004e4e7808 */ /* 0x000fe40005800000 */
[----:B------:R-:W-:Y:S01]  /*bc10*/  ISETP.GT.AND P3, PT, R21, 0x70, P2 ;  /* 0x000000701500780c */ /* 0x000fe20001764270 */
[--C-:B------:R-:W-:Y:S01]  /*bc20*/  FFMA.FTZ R15, R25, UR33, -R7.reuse ;  /* 0x00000021190f7c23 */ /* 0x100fe20008010807 */
[C---:B------:R-:W-:Y:S01]  /*bc30*/  ISETP.LT.OR P6, PT, R138.reuse, 0x1, P6 ;  /* 0x000000018a00780c */ /* 0x040fe200037c1670 */
[--C-:B------:R-:W-:Y:S01]  /*bc40*/  FFMA.FTZ R25, R29, UR33, -R7.reuse ;  /* 0x000000211d197c23 */ /* 0x100fe20008010807 */
[----:B------:R-:W-:Y:S01]  /*bc50*/  ISETP.LT.OR P3, PT, R138, 0x71, P3 ;  /* 0x000000718a00780c */ /* 0x000fe20001f61670 */
[--C-:B------:R-:W-:Y:S01]  /*bc60*/  FFMA.FTZ R20, R28, UR33, -R7.reuse ;  /* 0x000000211c147c23 */ /* 0x100fe20008010807 */
[----:B------:R-:W-:Y:S01]  /*bc70*/  FSEL R29, R26, -INF , !P6 ;  /* 0xff8000001a1d7808 */ /* 0x000fe20007000000 */
[--C-:B------:R-:W-:Y:S01]  /*bc80*/  FFMA.FTZ R14, R24, UR33, -R7.reuse ;  /* 0x00000021180e7c23 */ /* 0x100fe20008010807 */
[----:B------:R-:W-:Y:S01]  /*bc90*/  FSEL R82, R82, -INF , !P3 ;  /* 0xff80000052527808 */ /* 0x000fe20005800000 */
[--C-:B------:R-:W-:Y:S01]  /*bca0*/  FFMA.FTZ R24, R32, UR33, -R7.reuse ;  /* 0x0000002120187c23 */ /* 0x100fe20008010807 */
[----:B------:R-:W-:Y:S01]  /*bcb0*/  FMNMX.FTZ R26, R29, R13, !PT ;  /* 0x0000000d1d1a7209 */ /* 0x000fe20007810000 */
[--C-:B------:R-:W-:Y:S01]  /*bcc0*/  FFMA.FTZ R141, R41, UR33, -R7.reuse ;  /* 0x00000021298d7c23 */ /* 0x100fe20008010807 */
[----:B------:R-:W-:Y:S01]  /*bcd0*/  ISETP.GT.AND P3, PT, R21, 0x71, P2 ;  /* 0x000000711500780c */ /* 0x000fe20001764270 */
[--C-:B------:R-:W-:Y:S01]  /*bce0*/  FFMA.FTZ R144, R45, UR33, -R7.reuse ;  /* 0x000000212d907c23 */ /* 0x100fe20008010807 */
[----:B------:R-:W-:Y:S01]  /*bcf0*/  ISETP.GT.AND P6, PT, R21, 0x78, P2 ;  /* 0x000000781500780c */ /* 0x000fe200017c4270 */
[--C-:B------:R-:W-:Y:S01]  /*bd00*/  FFMA.FTZ R57, R57, UR33, -R7.reuse ;  /* 0x0000002139397c23 */ /* 0x100fe20008010807 */
[----:B------:R-:W-:Y:S01]  /*bd10*/  ISETP.GT.AND P2, PT, R21, 0x79, P2 ;  /* 0x000000791500780c */ /* 0x000fe20001744270 */
[--C-:B------:R-:W-:Y:S01]  /*bd20*/  FFMA.FTZ R21, R33, UR33, -R7.reuse ;  /* 0x0000002121157c23 */ /* 0x100fe20008010807 */
[----:B------:R-:W-:Y:S01]  /*bd30*/  FMNMX.FTZ R33, R27, R26, !PT ;  /* 0x0000001a1b217209 */ /* 0x000fe20007810000 */
[--C-:B------:R-:W-:Y:S01]  /*bd40*/  FFMA.FTZ R26, R36, UR33, -R7.reuse ;  /* 0x00000021241a7c23 */ /* 0x100fe20008010807 */
[----:B------:R-:W-:Y:S01]  /*bd50*/  ISETP.LT.OR P3, PT, R138, 0x72, P3 ;  /* 0x000000728a00780c */ /* 0x000fe20001f61670 */
[----:B------:R-:W-:Y:S01]  /*bd60*/  FFMA.FTZ R61, R61, UR33, -R7 ;  /* 0x000000213d3d7c23 */ /* 0x000fe20008010807 */
[----:B------:R-:W-:Y:S01]  /*bd70*/  FMNMX.FTZ R28, R30, R33, !PT ;  /* 0x000000211e1c7209 */ /* 0x000fe20007810000 */
[----:B------:R-:W-:Y:S01]  /*bd80*/  MUFU.EX2 R14, R14 ;  /* 0x0000000e000e7308 */ /* 0x000fe20000000800 */
[----:B------:R-:W-:-:S02]  /*bd90*/  ISETP.LT.OR P6, PT, R138, 0x79, P6 ;  /* 0x000000798a00780c */ /* 0x000fc400037c1670 */
[----:B------:R-:W-:Y:S01]  /*bda0*/  FMNMX.FTZ R33, R31, R28, !PT ;  /* 0x0000001c1f217209 */ /* 0x000fe20007810000 */
[--C-:B------:R-:W-:Y:S01]  /*bdb0*/  FFMA.FTZ R28, R37, UR33, -R7.reuse ;  /* 0x00000021251c7c23 */ /* 0x100fe20008010807 */
[----:B------:R-:W-:Y:S02]  /*bdc0*/  FSEL R83, R83, -INF , !P3 ;  /* 0xff80000053537808 */ /* 0x000fe40005800000 */
[----:B------:R-:W-:Y:S01]  /*bdd0*/  FMNMX.FTZ R32, R34, R33, !PT ;  /* 0x0000002122207209 */ /* 0x000fe20007810000 */
[----:B------:R-:W-:Y:S01]  /*bde0*/  MUFU.EX2 R15, R15 ;  /* 0x0000000f000f7308 */ /* 0x000fe20000000800 */
[----:B------:R-:W-:Y:S02]  /*bdf0*/  ISETP.LT.OR P2, PT, R138, 0x7a, P2 ;  /* 0x0000007a8a00780c */ /* 0x000fe40001741670 */
[----:B------:R-:W-:Y:S01]  /*be00*/  FMNMX.FTZ R33, R35, R32, !PT ;  /* 0x0000002023217209 */ /* 0x000fe20007810000 */
[----:B------:R-:W-:Y:S01]  /*be10*/  FFMA.FTZ R32, R40, UR33, -R7 ;  /* 0x0000002128207c23 */ /* 0x000fe20008010807 */
[----:B------:R-:W-:-:S02]  /*be20*/  FSEL R86, R86, -INF , !P6 ;  /* 0xff80000056567808 */ /* 0x000fc40007000000 */
[----:B------:R-:W-:Y:S01]  /*be30*/  FMNMX.FTZ R36, R38, R33, !PT ;  /* 0x0000002126247209 */ /* 0x000fe20007810000 */
[----:B------:R-:W-:Y:S01]  /*be40*/  MUFU.EX2 R20, R20 ;  /* 0x0000001400147308 */ /* 0x000fe20000000800 */
[----:B------:R-:W-:Y:S02]  /*be50*/  FSEL R87, R87, -INF , !P2 ;  /* 0xff80000057577808 */ /* 0x000fe40005000000 */
[----:B------:R-:W-:-:S04]  /*be60*/  FMNMX.FTZ R33, R39, R36, !PT ;  /* 0x0000002427217209 */ /* 0x000fc80007810000 */
[----:B------:R-:W-:Y:S01]  /*be70*/  FMNMX.FTZ R36, R42, R33, !PT ;  /* 0x000000212a247209 */ /* 0x000fe20007810000 */
[----:B------:R-:W-:Y:S03]  /*be80*/  MUFU.EX2 R25, R25 ;  /* 0x0000001900197308 */ /* 0x000fe60000000800 */
[----:B------:R-:W-:Y:S01]  /*be90*/  FMNMX.FTZ R37, R43, R36, !PT ;  /* 0x000000242b257209 */ /* 0x000fe20007810000 */
[----:B------:R-:W-:-:S03]  /*bea0*/  FFMA.FTZ R36, R44, UR33, -R7 ;  /* 0x000000212c247c23 */ /* 0x000fc60008010807 */
[----:B------:R-:W-:Y:S01]  /*beb0*/  FMNMX.FTZ R40, R46, R37, !PT ;  /* 0x000000252e287209 */ /* 0x000fe20007810000 */
[----:B------:R0:W-:Y:S03]  /*bec0*/  MUFU.EX2 R33, R141 ;  /* 0x0000008d00217308 */ /* 0x0001e60000000800 */
[----:B------:R-:W-:-:S04]  /*bed0*/  FMNMX.FTZ R37, R47, R40, !PT ;  /* 0x000000282f257209 */ /* 0x000fc80007810000 */
[----:B------:R-:W-:Y:S01]  /*bee0*/  FMNMX.FTZ R40, R50, R37, !PT ;  /* 0x0000002532287209 */ /* 0x000fe20007810000 */
[----:B------:R-:W-:Y:S01]  /*bef0*/  MUFU.EX2 R24, R24 ;  /* 0x0000001800187308 */ /* 0x000fe20000000800 */
[--C-:B0-----:R-:W-:Y:S02]  /*bf00*/  FFMA.FTZ R141, R49, UR33, -R7.reuse ;  /* 0x00000021318d7c23 */ /* 0x101fe40008010807 */
        /* <DEDUP_REMOVED lines=11> */
[----:B------:R-:W-:Y:S03]  /*bfc0*/  MUFU.EX2 R41, R141 ;  /* 0x0000008d00297308 */ /* 0x000fe60000000800 */
[----:B------:R-:W-:-:S04]  /*bfd0*/  FMNMX.FTZ R45, R63, R48, !PT ;  /* 0x000000303f2d7209 */ /* 0x000fc80007810000 */
[----:B------:R-:W-:Y:S01]  /*bfe0*/  FMNMX.FTZ R48, R66, R45, !PT ;  /* 0x0000002d42307209 */ /* 0x000fe20007810000 */
[----:B------:R-:W-:Y:S03]  /*bff0*/  MUFU.EX2 R26, R26 ;  /* 0x0000001a001a7308 */ /* 0x000fe60000000800 */
        /* <DEDUP_REMOVED lines=13> */
[----:B------:R-:W-:Y:S03]  /*c0d0*/  MUFU.EX2 R36, R36 ;  /* 0x0000002400247308 */ /* 0x000fe60000000800 */
[----:B0-----:R-:W-:Y:S01]  /*c0e0*/  FMNMX.FTZ R57, R83, R56, !PT ;  /* 0x0000003853397209 */ /* 0x001fe20007810000 */
[--C-:B------:R-:W-:Y:S01]  /*c0f0*/  FFMA.FTZ R56, R64, UR33, -R7.reuse ;  /* 0x0000002140387c23 */ /* 0x100fe20008010807 */
[--C-:B------:R-:W-:Y:S01]  /*c100*/  FFMA.FTZ R64, R72, UR33, -R7.reuse ;  /* 0x0000002148407c23 */ /* 0x100fe20008010807 */
[--C-:B------:R-:W-:Y:S01]  /*c110*/  FFMA.FTZ R72, R80, UR33, -R7.reuse ;  /* 0x0000002150487c23 */ /* 0x100fe20008010807 */
[----:B------:R-:W-:Y:S01]  /*c120*/  FMNMX.FTZ R60, R86, R57, !PT ;  /* 0x00000039563c7209 */ /* 0x000fe20007810000 */
[----:B------:R0:W-:Y:S01]  /*c130*/  MUFU.EX2 R53, R61 ;  /* 0x0000003d00357308 */ /* 0x0001e20000000800 */
[--C-:B------:R-:W-:Y:S01]  /*c140*/  FFMA.FTZ R57, R65, UR33, -R7.reuse ;  /* 0x0000002141397c23 */ /* 0x100fe20008010807 */
[--C-:B------:R-:W-:Y:S01]  /*c150*/  FFMA.FTZ R65, R73, UR33, -R7.reuse ;  /* 0x0000002149417c23 */ /* 0x100fe20008010807 */
[----:B------:R-:W-:Y:S01]  /*c160*/  FMNMX.FTZ R141, R87, R60, !PT ;  /* 0x0000003c578d7209 */ /* 0x000fe20007810000 */
[--C-:B------:R-:W-:Y:S01]  /*c170*/  FFMA.FTZ R60, R68, UR33, -R7.reuse ;  /* 0x00000021443c7c23 */ /* 0x100fe20008010807 */
[--C-:B------:R-:W-:Y:S01]  /*c180*/  FFMA.FTZ R68, R76, UR33, -R7.reuse ;  /* 0x000000214c447c23 */ /* 0x100fe20008010807 */
[--C-:B------:R-:W-:Y:S01]  /*c190*/  FFMA.FTZ R73, R81, UR33, -R7.reuse ;  /* 0x0000002151497c23 */ /* 0x100fe20008010807 */
[--C-:B------:R-:W-:Y:S01]  /*c1a0*/  FFMA.FTZ R76, R84, UR33, -R7.reuse ;  /* 0x00000021544c7c23 */ /* 0x100fe20008010807 */
[----:B------:R-:W1:Y:S01]  /*c1b0*/  SHFL.BFLY PT, R138, R141, 0x2, 0x1f ;  /* 0x0c401f008d8a7f89 */ /* 0x000e6200000e0000 */
[--C-:B0-----:R-:W-:Y:S01]  /*c1c0*/  FFMA.FTZ R61, R69, UR33, -R7.reuse ;  /* 0x00000021453d7c23 */ /* 0x101fe20008010807 */
[--C-:B------:R-:W-:Y:S01]  /*c1d0*/  FFMA.FTZ R69, R77, UR33, -R7.reuse ;  /* 0x000000214d457c23 */ /* 0x100fe20008010807 */
[----:B------:R-:W-:Y:S01]  /*c1e0*/  FFMA.FTZ R80, R85, UR33, -R7 ;  /* 0x0000002155507c23 */ /* 0x000fe20008010807 */
[----:B------:R-:W-:Y:S01]  /*c1f0*/  FSEL R77, R0, RZ, P4 ;  /* 0x000000ff004d7208 */ /* 0x000fe20002000000 */
[----:B------:R-:W-:Y:S04]  /*c200*/  MUFU.EX2 R45, R144 ;  /* 0x00000090002d7308 */ /* 0x000fe80000000800 */
[----:B------:R-:W-:-:S04]  /*c210*/  FADD.FTZ R77, -R77, R12 ;  /* 0x0000000c4d4d7221 */ /* 0x000fc80000010100 */
[----:B------:R-:W-:Y:S01]  /*c220*/  FMUL.FTZ R77, R77, UR33 ;  /* 0x000000214d4d7c20 */ /* 0x000fe20008410000 */
[----:B------:R-:W-:Y:S08]  /*c230*/  MUFU.EX2 R40, R40 ;  /* 0x0000002800287308 */ /* 0x000ff00000000800 */
[----:B------:R-:W0:Y:S01]  /*c240*/  MUFU.EX2 R77, R77 ;  /* 0x0000004d004d7308 */ /* 0x000e220000000800 */
[----:B-1----:R-:W-:-:S05]  /*c250*/  FMNMX.FTZ R138, R141, R138, !PT ;  /* 0x0000008a8d8a7209 */ /* 0x002fca0007810000 */
[----:B------:R-:W1:Y:S02]  /*c260*/  SHFL.BFLY PT, R141, R138, 0x1, 0x1f ;  /* 0x0c201f008a8d7f89 */ /* 0x000e6400000e0000 */
[----:B------:R-:W-:Y:S08]  /*c270*/  MUFU.EX2 R44, R44 ;  /* 0x0000002c002c7308 */ /* 0x000ff00000000800 */
[----:B------:R-:W-:Y:S01]  /*c280*/  MUFU.EX2 R48, R48 ;  /* 0x0000003000307308 */ /* 0x000fe20000000800 */
[-C--:B0-----:R-:W-:Y:S01]  /*c290*/  FMUL.FTZ R88, R88, R77.reuse ;  /* 0x0000004d58587220 */ /* 0x081fe20000410000 */
        /* <DEDUP_REMOVED lines=12> */
[----:B------:R-:W-:Y:S01]  /*c360*/  FMUL.FTZ R112, R112, R77 ;  /* 0x0000004d70707220 */ /* 0x000fe20000410000 */
[----:B-1----:R-:W-:Y:S01]  /*c370*/  FMNMX.FTZ R7, R138, R141, !PT ;  /* 0x0000008d8a077209 */ /* 0x002fe20007810000 */
[----:B------:R-:W-:Y:S01]  /*c380*/  MUFU.EX2 R56, R56 ;  /* 0x0000003800387308 */ /* 0x000fe20000000800 */
[-C--:B------:R-:W-:Y:S01]  /*c390*/  FMUL.FTZ R113, R113, R77.reuse ;  /* 0x0000004d71717220 */ /* 0x080fe20000410000 */
[-C--:B------:R-:W-:Y:S01]  /*c3a0*/  FMUL.FTZ R116, R116, R77.reuse ;  /* 0x0000004d74747220 */ /* 0x080fe20000410000 */
[C---:B------:R-:W-:Y:S01]  /*c3b0*/  FSETP.NEU.FTZ.AND P2, PT, R7.reuse, -INF , PT ;  /* 0xff8000000700780b */ /* 0x040fe20003f5d000 */
[----:B------:R-:W-:Y:S01]  /*c3c0*/  FMUL.FTZ R84, R7, UR33 ;  /* 0x0000002107547c20 */ /* 0x000fe20008410000 */
[-C--:B------:R-:W-:Y:S01]  /*c3d0*/  FMUL.FTZ R117, R117, R77.reuse ;  /* 0x0000004d75757220 */ /* 0x080fe20000410000 */
[-C--:B------:R-:W-:Y:S01]  /*c3e0*/  FMUL.FTZ R120, R120, R77.reuse ;  /* 0x0000004d78787220 */ /* 0x080fe20000410000 */
[----:B------:R-:W-:Y:S01]  /*c3f0*/  FSEL R12, R7, RZ, P2 ;  /* 0x000000ff070c7208 */ /* 0x000fe20001000000 */
[----:B------:R-:W-:Y:S01]  /*c400*/  MUFU.EX2 R57, R57 ;  /* 0x0000003900397308 */ /* 0x000fe20000000800 */
[----:B------:R-:W-:Y:S01]  /*c410*/  FSEL R84, R84, RZ, P2 ;  /* 0x000000ff54547208 */ /* 0x000fe20001000000 */
[----:B------:R-:W-:Y:S01]  /*c420*/  FMUL.FTZ R121, R121, R77 ;  /* 0x0000004d79797220 */ /* 0x000fe20000410000 */
[----:B------:R-:W-:Y:S01]  /*c430*/  ISETP.GT.AND P2, PT, R2, UR39, PT ;  /* 0x0000002702007c0c */ /* 0x000fe2000bf44270 */
[----:B------:R-:W-:Y:S01]  /*c440*/  FADD.FTZ R12, -R12, R13 ;  /* 0x0000000d0c0c7221 */ /* 0x000fe20000010100 */
[----:B------:R-:W-:-:S02]  /*c450*/  IMAD.U32 R13, RZ, RZ, UR50 ;  /* 0x00000032ff0d7e24 */ /* 0x000fc4000f8e00ff */
[--C-:B------:R-:W-:Y:S01]  /*c460*/  FFMA.FTZ R81, R29, UR33, -R84.reuse ;  /* 0x000000211d517c23 */ /* 0x100fe20008010854 */
[--C-:B------:R-:W-:Y:S01]  /*c470*/  FFMA.FTZ R85, R27, UR33, -R84.reuse ;  /* 0x000000211b557c23 */ /* 0x100fe20008010854 */
[----:B------:R-:W-:Y:S01]  /*c480*/  FMUL.FTZ R12, R12, UR33 ;  /* 0x000000210c0c7c20 */ /* 0x000fe20008410000 */
[--C-:B------:R-:W-:Y:S01]  /*c490*/  FFMA.FTZ R138, R30, UR33, -R84.reuse ;  /* 0x000000211e8a7c23 */ /* 0x100fe20008010854 */
[----:B------:R-:W-:Y:S01]  /*c4a0*/  @!P1 LEA R13, R13, UR42, 0x3 ;  /* 0x0000002a0d0d9c11 */ /* 0x000fe2000f8e18ff */
[--C-:B------:R-:W-:Y:S01]  /*c4b0*/  FFMA.FTZ R145, R31, UR33, -R84.reuse ;  /* 0x000000211f917c23 */ /* 0x100fe20008010854 */
[----:B------:R-:W-:Y:S01]  /*c4c0*/  MUFU.EX2 R81, R81 ;  /* 0x0000005100517308 */ /* 0x000fe20000000800 */
[----:B------:R-:W-:Y:S01]  /*c4d0*/  FFMA.FTZ R27, R34, UR33, -R84 ;  /* 0x00000021221b7c23 */ /* 0x000fe20008010854 */
[----:B------:R-:W-:Y:S01]  /*c4e0*/  FFMA.FTZ R34, R77, R4, R14 ;  /* 0x000000044d227223 */ /* 0x000fe2000001000e */
[----:B------:R-:W-:Y:S02]  /*c4f0*/  @!P1 VIADD R13, R13, 0x2d860 ;  /* 0x0002d8600d0d9836 */ /* 0x000fe40000000000 */
[--C-:B------:R-:W-:Y:S01]  /*c500*/  FFMA.FTZ R35, R35, UR33, -R84.reuse ;  /* 0x0000002123237c23 */ /* 0x100fe20008010854 */
[--C-:B------:R-:W-:Y:S01]  /*c510*/  FFMA.FTZ R30, R50, UR33, -R84.reuse ;  /* 0x00000021321e7c23 */ /* 0x100fe20008010854 */
[--C-:B------:R-:W-:Y:S01]  /*c520*/  FFMA.FTZ R38, R38, UR33, -R84.reuse ;  /* 0x0000002126267c23 */ /* 0x100fe20008010854 */
[--C-:B------:R-:W-:Y:S01]  /*c530*/  FFMA.FTZ R39, R39, UR33, -R84.reuse ;  /* 0x0000002127277c23 */ /* 0x100fe20008010854 */
[----:B------:R0:W1:Y:S01]  /*c540*/  MUFU.EX2 R29, R12 ;  /* 0x0000000c001d7308 */ /* 0x0000620000000800 */
[----:B------:R-:W-:Y:S01]  /*c550*/  @!P1 PRMT R13, RZ, 0x654, R13 ;  /* 0x00000654ff0d9816 */ /* 0x000fe2000000000d */
[--C-:B------:R-:W-:Y:S01]  /*c560*/  FFMA.FTZ R42, R42, UR33, -R84.reuse ;  /* 0x000000212a2a7c23 */ /* 0x100fe20008010854 */
[--C-:B------:R-:W-:Y:S01]  /*c570*/  FFMA.FTZ R63, R63, UR33, -R84.reuse ;  /* 0x000000213f3f7c23 */ /* 0x100fe20008010854 */
[--C-:B------:R-:W-:Y:S01]  /*c580*/  FFMA.FTZ R141, R43, UR33, -R84.reuse ;  /* 0x000000212b8d7c23 */ /* 0x100fe20008010854 */
[----:B------:R2:W-:Y:S01]  /*c590*/  @!P1 SYNCS.ARRIVE.TRANS64.RED.A1T0 RZ, [R13+URZ], RZ ;  /* 0x000000ff0dff99a7 */ /* 0x0005e2000810043f */
[--C-:B------:R-:W-:Y:S01]  /*c5a0*/  FFMA.FTZ R46, R46, UR33, -R84.reuse ;  /* 0x000000212e2e7c23 */ /* 0x100fe20008010854 */
[--C-:B------:R-:W-:Y:S01]  /*c5b0*/  FFMA.FTZ R144, R47, UR33, -R84.reuse ;  /* 0x000000212f907c23 */ /* 0x100fe20008010854 */
[----:B------:R-:W3:Y:S01]  /*c5c0*/  MUFU.EX2 R85, R85 ;  /* 0x0000005500557308 */ /* 0x000ee20000000800 */
[----:B0-----:R-:W-:Y:S01]  /*c5d0*/  F2FP.F16.F32.PACK_AB R12, R15, R14 ;  /* 0x0000000e0f0c723e */ /* 0x001fe200000000ff */
[--C-:B------:R-:W-:Y:S01]  /*c5e0*/  FFMA.FTZ R47, R55, UR33, -R84.reuse ;  /* 0x00000021372f7c23 */ /* 0x100fe20008010854 */
[----:B------:R-:W-:Y:S01]  /*c5f0*/  F2FP.F16.F32.PACK_AB R14, R25, R20 ;  /* 0x00000014190e723e */ /* 0x000fe200000000ff */
[----:B------:R-:W-:Y:S01]  /*c600*/  FFMA.FTZ R55, R67, UR33, -R84 ;  /* 0x0000002143377c23 */ /* 0x000fe20008010854 */
[----:B--2---:R-:W-:Y:S01]  /*c610*/  FADD.FTZ R13, R15, R34 ;  /* 0x000000220f0d7221 */ /* 0x004fe20000010000 */
[--C-:B------:R-:W-:Y:S01]  /*c620*/  FFMA.FTZ R31, R51, UR33, -R84.reuse ;  /* 0x00000021331f7c23 */ /* 0x100fe20008010854 */
[--C-:B------:R-:W-:Y:S01]  /*c630*/  FFMA.FTZ R43, R54, UR33, -R84.reuse ;  /* 0x00000021362b7c23 */ /* 0x100fe20008010854 */
[----:B------:R-:W0:Y:S01]  /*c640*/  MUFU.EX2 R138, R138 ;  /* 0x0000008a008a7308 */ /* 0x000e220000000800 */
[----:B-1----:R-:W-:Y:S01]  /*c650*/  FFMA.FTZ R34, R29, R3, R81 ;  /* 0x000000031d227223 */ /* 0x002fe20000010051 */
[----:B------:R-:W-:Y:S01]  /*c660*/  FADD.FTZ R50, R20, R13 ;  /* 0x0000000d14327221 */ /* 0x000fe20000010000 */
[--C-:B------:R-:W-:Y:S01]  /*c670*/  FFMA.FTZ R51, R58, UR33, -R84.reuse ;  /* 0x000000213a337c23 */ /* 0x100fe20008010854 */
[--C-:B------:R-:W-:Y:S01]  /*c680*/  FFMA.FTZ R54, R59, UR33, -R84.reuse ;  /* 0x000000213b367c23 */ /* 0x100fe20008010854 */
[----:B------:R-:W-:Y:S01]  /*c690*/  FFMA.FTZ R4, R62, UR33, -R84 ;  /* 0x000000213e047c23 */ /* 0x000fe20008010854 */
[----:B------:R-:W-:Y:S01]  /*c6a0*/  FADD.FTZ R15, R25, R50 ;  /* 0x00000032190f7221 */ /* 0x000fe20000010000 */
[----:B------:R-:W-:Y:S01]  /*c6b0*/  FFMA.FTZ R59, R70, UR33, -R84 ;  /* 0x00000021463b7c23 */ /* 0x000fe20008010854 */
[----:B------:R-:W1:Y:S01]  /*c6c0*/  MUFU.EX2 R145, R145 ;  /* 0x0000009100917308 */ /* 0x000e620000000800 */
[C---:B---3--:R-:W-:Y:S01]  /*c6d0*/  FADD.FTZ R3, R85.reuse, R34 ;  /* 0x0000002255037221 */ /* 0x048fe20000010000 */
[----:B------:R-:W-:Y:S01]  /*c6e0*/  FADD.FTZ R50, R24, R15 ;  /* 0x0000000f18327221 */ /* 0x000fe20000010000 */
[----:B------:R-:W-:Y:S01]  /*c6f0*/  F2FP.F16.F32.PACK_AB R13, R85, R81 ;  /* 0x00000051550d723e */ /* 0x000fe200000000ff */
[----:B------:R-:W-:Y:S01]  /*c700*/  FFMA.FTZ R62, R71, UR33, -R84 ;  /* 0x00000021473e7c23 */ /* 0x000fe20008010854 */
[C---:B------:R-:W-:Y:S01]  /*c710*/  F2FP.F16.F32.PACK_AB R24, R21.reuse, R24 ;  /* 0x000000181518723e */ /* 0x040fe200000000ff */
[----:B------:R-:W-:Y:S01]  /*c720*/  FADD.FTZ R25, R21, R50 ;  /* 0x0000003215197221 */ /* 0x000fe20000010000 */
        /* <DEDUP_REMOVED lines=8> */
[----:B------:R-:W-:Y:S01]  /*c7b0*/  FFMA.FTZ R86, R86, UR33, -R84 ;  /* 0x0000002156567c23 */ /* 0x000fe20008010854 */
[----:B------:R-:W0:Y:S01]  /*c7c0*/  MUFU.EX2 R35, R35 ;  /* 0x0000002300237308 */ /* 0x000e220000000800 */
[C---:B-1----:R-:W-:Y:S01]  /*c7d0*/  FADD.FTZ R34, R145.reuse, R34 ;  /* 0x0000002291227221 */ /* 0x042fe20000010000 */
[----:B------:R-:W-:Y:S01]  /*c7e0*/  F2FP.F16.F32.PACK_AB R15, R145, R138 ;  /* 0x0000008a910f723e */ /* 0x000fe200000000ff */
[----:B------:R-:W-:Y:S01]  /*c7f0*/  UMOV UR50, UR43 ;  /* 0x0000002b00327c82 */ /* 0x000fe20008000000 */
[-C--:B------:R-:W-:Y:S01]  /*c800*/  FMUL.FTZ R124, R124, R77.reuse ;  /* 0x0000004d7c7c7220 */ /* 0x080fe20000410000 */
[-C--:B------:R-:W-:Y:S01]  /*c810*/  FMUL.FTZ R125, R125, R77.reuse ;  /* 0x0000004d7d7d7220 */ /* 0x080fe20000410000 */
[-C--:B------:R-:W-:Y:S01]  /*c820*/  FMUL.FTZ R128, R128, R77.reuse ;  /* 0x0000004d80807220 */ /* 0x080fe20000410000 */
[----:B------:R1:W-:Y:S01]  /*c830*/  STSM.16.M88.4 [R17+0x21800], R12 ;  /* 0x0218000c11007844 */ /* 0x0003e20000000200 */
[----:B------:R-:W3:Y:S01]  /*c840*/  MUFU.EX2 R38, R38 ;  /* 0x0000002600267308 */ /* 0x000ee20000000800 */
[----:B--2---:R-:W-:Y:S01]  /*c850*/  FADD.FTZ R34, R27, R34 ;  /* 0x000000221b227221 */ /* 0x004fe20000010000 */
[-C--:B------:R-:W-:Y:S01]  /*c860*/  FMUL.FTZ R129, R129, R77.reuse ;  /* 0x0000004d81817220 */ /* 0x080fe20000410000 */
[-C--:B------:R-:W-:Y:S01]  /*c870*/  FMUL.FTZ R132, R132, R77.reuse ;  /* 0x0000004d84847220 */ /* 0x080fe20000410000 */
[----:B------:R-:W-:Y:S01]  /*c880*/  FMUL.FTZ R133, R133, R77 ;  /* 0x0000004d85857220 */ /* 0x000fe20000410000 */
[----:B------:R-:W-:-:S02]  /*c890*/  VIADD R2, R2, 0xffffffff ;  /* 0xffffffff02027836 */ /* 0x000fc40000000000 */
[-C--:B------:R-:W-:Y:S01]  /*c8a0*/  FMUL.FTZ R90, R90, R29.reuse ;  /* 0x0000001d5a5a7220 */ /* 0x080fe20000410000 */
[-C--:B------:R-:W-:Y:S01]  /*c8b0*/  FMUL.FTZ R91, R91, R29.reuse ;  /* 0x0000001d5b5b7220 */ /* 0x080fe20000410000 */
[----:B------:R-:W2:Y:S01]  /*c8c0*/  MUFU.EX2 R39, R39 ;  /* 0x0000002700277308 */ /* 0x000ea20000000800 */
[-C--:B------:R-:W-:Y:S01]  /*c8d0*/  FMUL.FTZ R94, R94, R29.reuse ;  /* 0x0000001d5e5e7220 */ /* 0x080fe20000410000 */
[-C--:B------:R-:W-:Y:S01]  /*c8e0*/  FMUL.FTZ R95, R95, R29.reuse ;  /* 0x0000001d5f5f7220 */ /* 0x080fe20000410000 */
        /* <DEDUP_REMOVED lines=13> */
[----:B------:R5:W-:Y:S01]  /*c9c0*/  MUFU.EX2 R20, R63 ;  /* 0x0000003f00147308 */ /* 0x000be20000000800 */
[-C--:B------:R-:W-:Y:S01]  /*c9d0*/  FMUL.FTZ R122, R122, R29.reuse ;  /* 0x0000001d7a7a7220 */ /* 0x080fe20000410000 */
[-C--:B------:R-:W-:Y:S01]  /*c9e0*/  FMUL.FTZ R123, R123, R29.reuse ;  /* 0x0000001d7b7b7220 */ /* 0x080fe20000410000 */
[-C--:B------:R-:W-:Y:S01]  /*c9f0*/  FMUL.FTZ R126, R126, R29.reuse ;  /* 0x0000001d7e7e7220 */ /* 0x080fe20000410000 */
[-C--:B------:R-:W-:Y:S01]  /*ca00*/  FMUL.FTZ R127, R127, R29.reuse ;  /* 0x0000001d7f7f7220 */ /* 0x080fe20000410000 */
[-C--:B------:R-:W-:Y:S01]  /*ca10*/  FMUL.FTZ R130, R130, R29.reuse ;  /* 0x0000001d82827220 */ /* 0x080fe20000410000 */
[-C--:B------:R-:W-:Y:S01]  /*ca20*/  FMUL.FTZ R131, R131, R29.reuse ;  /* 0x0000001d83837220 */ /* 0x080fe20000410000 */
[-C--:B------:R-:W-:Y:S01]  /*ca30*/  FMUL.FTZ R134, R134, R29.reuse ;  /* 0x0000001d86867220 */ /* 0x080fe20000410000 */
[----:B------:R-:W1:Y:S01]  /*ca40*/  MUFU.EX2 R141, R141 ;  /* 0x0000008d008d7308 */ /* 0x000e620000000800 */
[----:B-----5:R-:W-:Y:S01]  /*ca50*/  FADD.FTZ R63, R26, R25 ;  /* 0x000000191a3f7221 */ /* 0x020fe20000010000 */
[----:B0-----:R-:W-:Y:S01]  /*ca60*/  FADD.FTZ R25, R35, R34 ;  /* 0x0000002223197221 */ /* 0x001fe20000010000 */
[C---:B------:R-:W-:Y:S01]  /*ca70*/  F2FP.F16.F32.PACK_AB R26, R28.reuse, R26 ;  /* 0x0000001a1c1a723e */ /* 0x040fe200000000ff */
[----:B------:R-:W-:Y:S01]  /*ca80*/  FMUL.FTZ R135, R135, R29 ;  /* 0x0000001d87877220 */ /* 0x000fe20000410000 */
[----:B------:R-:W-:Y:S01]  /*ca90*/  FADD.FTZ R67, R28, R63 ;  /* 0x0000003f1c437221 */ /* 0x000fe20000010000 */
[----:B---3--:R-:W-:Y:S01]  /*caa0*/  FADD.FTZ R34, R38, R25 ;  /* 0x0000001926227221 */ /* 0x008fe20000010000 */
[----:B------:R-:W-:Y:S01]  /*cab0*/  FFMA.FTZ R63, R74, UR33, -R84 ;  /* 0x000000214a3f7c23 */ /* 0x000fe20008010854 */
[----:B------:R-:W0:Y:S01]  /*cac0*/  MUFU.EX2 R46, R46 ;  /* 0x0000002e002e7308 */ /* 0x000e220000000800 */
[----:B------:R-:W-:Y:S01]  /*cad0*/  FADD.FTZ R50, R32, R67 ;  /* 0x0000004320327221 */ /* 0x000fe20000010000 */
[----:B--2---:R-:W-:Y:S01]  /*cae0*/  FADD.FTZ R25, R39, R34 ;  /* 0x0000002227197221 */ /* 0x004fe20000010000 */
[----:B------:R-:W-:Y:S01]  /*caf0*/  FFMA.FTZ R84, R87, UR33, -R84 ;  /* 0x0000002157547c23 */ /* 0x000fe20008010854 */
[C---:B------:R-:W-:Y:S01]  /*cb00*/  F2FP.F16.F32.PACK_AB R32, R33.reuse, R32 ;  /* 0x000000202120723e */ /* 0x040fe200000000ff */
[----:B------:R-:W-:Y:S01]  /*cb10*/  FADD.FTZ R67, R33, R50 ;  /* 0x0000003221437221 */ /* 0x000fe20000010000 */
[----:B----4-:R-:W-:-:S02]  /*cb20*/  FADD.FTZ R34, R42, R25 ;  /* 0x000000192a227221 */ /* 0x010fc40000010000 */
[----:B------:R-:W2:Y:S01]  /*cb30*/  MUFU.EX2 R144, R144 ;  /* 0x0000009000907308 */ /* 0x000ea20000000800 */
[----:B------:R-:W-:Y:S01]  /*cb40*/  FADD.FTZ R50, R36, R67 ;  /* 0x0000004324327221 */ /* 0x000fe20000010000 */
[C---:B-1----:R-:W-:Y:S01]  /*cb50*/  FADD.FTZ R25, R141.reuse, R34 ;  /* 0x000000228d197221 */ /* 0x042fe20000010000 */
[----:B------:R-:W-:Y:S02]  /*cb60*/  F2FP.F16.F32.PACK_AB R33, R141, R42 ;  /* 0x0000002a8d21723e */ /* 0x000fe400000000ff */
[----:B------:R-:W-:Y:S01]  /*cb70*/  FADD.FTZ R67, R37, R50 ;  /* 0x0000003225437221 */ /* 0x000fe20000010000 */
[----:B------:R-:W-:Y:S02]  /*cb80*/  F2FP.F16.F32.PACK_AB R42, R45, R44 ;  /* 0x0000002c2d2a723e */ /* 0x000fe400000000ff */
        /* <DEDUP_REMOVED lines=8> */
[----:B------:R-:W-:Y:S01]  /*cc10*/  FADD.FTZ R21, R45, R50 ;  /* 0x000000322d157221 */ /* 0x000fe20000010000 */
[----:B------:R-:W-:Y:S01]  /*cc20*/  F2FP.F16.F32.PACK_AB R50, R53, R52 ;  /* 0x000000343532723e */ /* 0x000fe200000000ff */
[----:B------:R-:W2:Y:S01]  /*cc30*/  MUFU.EX2 R43, R43 ;  /* 0x0000002b002b7308 */ /* 0x000ea20000000800 */
[----:B-1----:R-:W-:Y:S01]  /*cc40*/  FADD.FTZ R34, R30, R25 ;  /* 0x000000191e227221 */ /* 0x002fe20000010000 */
[----:B------:R-:W-:Y:S01]  /*cc50*/  FADD.FTZ R14, R48, R21 ;  /* 0x00000015300e7221 */ /* 0x000fe20000010000 */
[----:B------:R-:W-:Y:S02]  /*cc60*/  F2FP.F16.F32.PACK_AB R25, R35, R27 ;  /* 0x0000001b2319723e */ /* 0x000fe400000000ff */
[----:B------:R-:W-:Y:S01]  /*cc70*/  F2FP.F16.F32.PACK_AB R27, R39, R38 ;  /* 0x00000026271b723e */ /* 0x000fe200000000ff */
[C---:B------:R-:W-:Y:S01]  /*cc80*/  FADD.FTZ R15, R49.reuse, R14 ;  /* 0x0000000e310f7221 */ /* 0x040fe20000010000 */
[----:B------:R-:W-:Y:S01]  /*cc90*/  F2FP.F16.F32.PACK_AB R48, R49, R48 ;  /* 0x000000303130723e */ /* 0x000fe200000000ff */
[----:B------:R-:W1:Y:S01]  /*cca0*/  MUFU.EX2 R47, R47 ;  /* 0x0000002f002f7308 */ /* 0x000e620000000800 */
[----:B0-----:R-:W-:Y:S01]  /*ccb0*/  FADD.FTZ R28, R31, R34 ;  /* 0x000000221f1c7221 */ /* 0x001fe20000010000 */
[----:B------:R-:W-:Y:S01]  /*ccc0*/  FADD.FTZ R14, R52, R15 ;  /* 0x0000000f340e7221 */ /* 0x000fe20000010000 */
[----:B------:R-:W-:Y:S01]  /*ccd0*/  F2FP.F16.F32.PACK_AB R34, R37, R36 ;  /* 0x000000242522723e */ /* 0x000fe200000000ff */
[----:B------:R0:W-:Y:S01]  /*cce0*/  STSM.16.M88.4 [R23], R24 ;  /* 0x0000001817007844 */ /* 0x0001e20000000200 */
[----:B------:R-:W-:Y:S01]  /*ccf0*/  F2FP.F16.F32.PACK_AB R35, R144, R46 ;  /* 0x0000002e9023723e */ /* 0x000fe200000000ff */
[----:B------:R-:W-:Y:S01]  /*cd00*/  FADD.FTZ R15, R53, R14 ;  /* 0x0000000e350f7221 */ /* 0x000fe20000010000 */
[----:B------:R-:W-:Y:S01]  /*cd10*/  F2FP.F16.F32.PACK_AB R41, R31, R30 ;  /* 0x0000001e1f29723e */ /* 0x000fe200000000ff */
[----:B------:R-:W3:Y:S01]  /*cd20*/  MUFU.EX2 R51, R51 ;  /* 0x0000003300337308 */ /* 0x000ee20000000800 */
[----:B--2---:R-:W-:Y:S01]  /*cd30*/  FADD.FTZ R28, R43, R28 ;  /* 0x0000001c2b1c7221 */ /* 0x004fe20000010000 */
[----:B------:R-:W-:Y:S01]  /*cd40*/  FADD.FTZ R36, R56, R15 ;  /* 0x0000000f38247221 */ /* 0x000fe20000010000 */
[----:B------:R-:W-:Y:S01]  /*cd50*/  F2FP.F16.F32.PACK_AB R56, R57, R56 ;  /* 0x000000383938723e */ /* 0x000fe200000000ff */
[----:B------:R4:W-:Y:S04]  /*cd60*/  STSM.16.M88.4 [R19], R32 ;  /* 0x0000002013007844 */ /* 0x0009e80000000200 */
[----:B------:R-:W2:Y:S01]  /*cd70*/  MUFU.EX2 R54, R54 ;  /* 0x0000003600367308 */ /* 0x000ea20000000800 */
[C---:B-1----:R-:W-:Y:S01]  /*cd80*/  FADD.FTZ R28, R47.reuse, R28 ;  /* 0x0000001c2f1c7221 */ /* 0x042fe20000010000 */
[----:B------:R-:W-:-:S05]  /*cd90*/  F2FP.F16.F32.PACK_AB R43, R47, R43 ;  /* 0x0000002b2f2b723e */ /* 0x000fca00000000ff */
[----:B------:R4:W-:Y:S01]  /*cda0*/  STSM.16.M88.4 [R18], R40 ;  /* 0x0000002812007844 */ /* 0x0009e20000000200 */
[----:B------:R-:W1:Y:S01]  /*cdb0*/  MUFU.EX2 R4, R4 ;  /* 0x0000000400047308 */ /* 0x000e620000000800 */
[----:B---3--:R-:W-:-:S07]  /*cdc0*/  FADD.FTZ R13, R51, R28 ;  /* 0x0000001c330d7221 */ /* 0x008fce0000010000 */
[----:B------:R-:W3:Y:S01]  /*cdd0*/  MUFU.EX2 R3, R3 ;  /* 0x0000000300037308 */ /* 0x000ee20000000800 */
[C---:B--2---:R-:W-:Y:S01]  /*cde0*/  FADD.FTZ R13, R54.reuse, R13 ;  /* 0x0000000d360d7221 */ /* 0x044fe20000010000 */
[----:B------:R-:W-:-:S06]  /*cdf0*/  F2FP.F16.F32.PACK_AB R49, R54, R51 ;  /* 0x000000333631723e */ /* 0x000fcc00000000ff */
[----:B------:R-:W0:Y:S01]  /*ce00*/  MUFU.EX2 R60, R60 ;  /* 0x0000003c003c7308 */ /* 0x000e220000000800 */
[----:B-1----:R-:W-:Y:S01]  /*ce10*/  FADD.FTZ R13, R4, R13 ;  /* 0x0000000d040d7221 */ /* 0x002fe20000010000 */
[----:B------:R-:W-:-:S03]  /*ce20*/  F2FP.F16.F32.PACK_AB R51, R20, R4 ;  /* 0x000000041433723e */ /* 0x000fc600000000ff */
[----:B------:R-:W-:Y:S01]  /*ce30*/  FADD.FTZ R28, R20, R13 ;  /* 0x0000000d141c7221 */ /* 0x000fe20000010000 */
[----:B------:R-:W-:Y:S01]  /*ce40*/  FADD.FTZ R13, R57, R36 ;  /* 0x00000024390d7221 */ /* 0x000fe20000010000 */
[----:B------:R4:W-:Y:S01]  /*ce50*/  STSM.16.M88.4 [R17+0x27800], R48 ;  /* 0x0278003011007844 */ /* 0x0009e20000000200 */
[----:B------:R-:W1:Y:S01]  /*ce60*/  MUFU.EX2 R55, R55 ;  /* 0x0000003700377308 */ /* 0x000e620000000800 */
[----:B---3--:R-:W-:-:S07]  /*ce70*/  FADD.FTZ R28, R3, R28 ;  /* 0x0000001c031c7221 */ /* 0x008fce0000010000 */
        /* <DEDUP_REMOVED lines=14> */
[----:B------:R-:W-:-:S05]  /*cf60*/  F2FP.F16.F32.PACK_AB R59, R62, R59 ;  /* 0x0000003b3e3b723e */ /* 0x000fca00000000ff */
[----:B------:R4:W-:Y:S01]  /*cf70*/  STSM.16.M88.4 [R136], R56 ;  /* 0x0000003888007844 */ /* 0x0009e20000000200 */
        /* <DEDUP_REMOVED lines=9> */
[----:B------:R-:W-:Y:S01]  /*d010*/  F2FP.F16.F32.PACK_AB R65, R12, R63 ;  /* 0x0000003f0c41723e */ /* 0x000fe200000000ff */
[----:B------:R-:W-:-:S05]  /*d020*/  IMAD.MOV.U32 R12, RZ, RZ, R0 ;  /* 0x000000ffff0c7224 */ /* 0x000fca00078e0000 */
        /* <DEDUP_REMOVED lines=11> */
[C---:B--2---:R-:W-:Y:S01]  /*d0e0*/  F2FP.F16.F32.PACK_AB R67, R14.reuse, R67 ;  /* 0x000000430e43723e */ /* 0x044fe200000000ff */
[----:B------:R-:W-:-:S04]  /*d0f0*/  FADD.FTZ R13, R14, R13 ;  /* 0x0000000d0e0d7221 */ /* 0x000fc80000010000 */
[----:B------:R4:W-:Y:S02]  /*d100*/  STSM.16.M88.4 [R19+0x6000], R64 ;  /* 0x0060004013007844 */ /* 0x0009e40000000200 */
[----:B------:R-:W2:Y:S01]  /*d110*/  MUFU.EX2 R82, R82 ;  /* 0x0000005200527308 */ /* 0x000ea20000000800 */
[----:B0-----:R-:W-:-:S07]  /*d120*/  FADD.FTZ R15, R76, R15 ;  /* 0x0000000f4c0f7221 */ /* 0x001fce0000010000 */
[----:B------:R-:W0:Y:S01]  /*d130*/  MUFU.EX2 R83, R83 ;  /* 0x0000005300537308 */ /* 0x000e220000000800 */
[C---:B-1----:R-:W-:Y:S01]  /*d140*/  F2FP.F16.F32.PACK_AB R74, R80.reuse, R76 ;  /* 0x0000004c504a723e */ /* 0x042fe200000000ff */
[----:B------:R-:W-:-:S06]  /*d150*/  FADD.FTZ R4, R80, R15 ;  /* 0x0000000f50047221 */ /* 0x000fcc0000010000 */
[----:B------:R-:W1:Y:S01]  /*d160*/  MUFU.EX2 R86, R86 ;  /* 0x0000005600567308 */ /* 0x000e620000000800 */
[----:B--2---:R-:W-:-:S07]  /*d170*/  FADD.FTZ R13, R82, R13 ;  /* 0x0000000d520d7221 */ /* 0x004fce0000010000 */
[----:B------:R-:W2:Y:S01]  /*d180*/  MUFU.EX2 R84, R84 ;  /* 0x0000005400547308 */ /* 0x000ea20000000800 */
[C---:B0-----:R-:W-:Y:S01]  /*d190*/  F2FP.F16.F32.PACK_AB R73, R83.reuse, R82 ;  /* 0x000000525349723e */ /* 0x041fe200000000ff */
[----:B------:R-:W-:-:S04]  /*d1a0*/  FADD.FTZ R13, R83, R13 ;  /* 0x0000000d530d7221 */ /* 0x000fc80000010000 */
[----:B-1----:R-:W-:Y:S01]  /*d1b0*/  FADD.FTZ R13, R86, R13 ;  /* 0x0000000d560d7221 */ /* 0x002fe20000010000 */
[----:B--2---:R-:W-:-:S03]  /*d1c0*/  F2FP.F16.F32.PACK_AB R75, R84, R86 ;  /* 0x00000056544b723e */ /* 0x004fc600000000ff */
[----:B------:R-:W-:Y:S01]  /*d1d0*/  FADD.FTZ R3, R84, R13 ;  /* 0x0000000d54037221 */ /* 0x000fe20000010000 */
[----:B------:R-:W-:Y:S01]  /*d1e0*/  IMAD.MOV.U32 R13, RZ, RZ, R7 ;  /* 0x000000ffff0d7224 */ /* 0x000fe200078e0007 */
[----:B------:R4:W-:Y:S01]  /*d1f0*/  STSM.16.M88.4 [R18+0x6000], R72 ;  /* 0x0060004812007844 */ /* 0x0009e20000000200 */
[----:B------:R0:W-:Y:S06]  /*d200*/  MEMBAR.ALL.CTA ;  /* 0x0000000000007992 */ /* 0x0001ec0000008000 */
[----:B0-----:R-:W0:Y:S02]  /*d210*/  FENCE.VIEW.ASYNC.S ;  /* 0x00000000000073c6 */ /* 0x001e240000000000 */
[----:B0-----:R-:W-:Y:S01]  /*d220*/  NOP ;  /* 0x0000000000007918 */ /* 0x001fe20000000000 */
[----:B------:R-:W-:Y:S05]  /*d230*/  @P2 BRA `(.L_x_9173) ;  /* 0xffffffd000002947 */ /* 0x000fea000383ffff */
.L_x_9156:
[----:B------:R-:W-:Y:S06]  /*d240*/  BAR.ARV 0x8, 0x1a0 ;  /* 0x0206800000007b1d */ /* 0x000fec0000002000 */
[----:B------:R-:W-:Y:S05]  /*d250*/  @!P0 BRA `(.L_x_9174) ;  /* 0x0000000000048947 */ /* 0x000fea0003800000 */
[----:B------:R-:W-:Y:S01]  /*d260*/  BPT.TRAP 0x1 ;  /* 0x000000040000795c */ /* 0x000fe20000300000 */
.L_x_9174:
[----:B------:R-:W-:Y:S01]  /*d270*/  ULEA UR9, UR43, UR42, 0x3 ;  /* 0x0000002a2b097291 */ /* 0x000fe2000f8e183f */
[----:B------:R-:W-:-:S05]  /*d280*/  IMAD.U32 R2, RZ, RZ, UR46 ;  /* 0x0000002eff027e24 */ /* 0x000fca000f8e00ff */
[----:B------:R-:W-:-:S04]  /*d290*/  SHF.L.U32 R2, R2, 0x1f, RZ ;  /* 0x0000001f02027819 */ /* 0x000fc800000006ff */
[----:B------:R0:W3:Y:S01]  /*d2a0*/  SYNCS.PHASECHK.TRANS64.TRYWAIT P2, [UR9+0x2d850], R2 ;  /* 0x02d85002ff0075a7 */ /* 0x0000e20008040149 */
[----:B------:R-:W-:Y:S05]  /*d2b0*/  @!P0 BRA `(.L_x_9175) ;  /* 0x0000000000048947 */ /* 0x000fea0003800000 */
[----:B------:R-:W-:Y:S01]  /*d2c0*/  BPT.TRAP 0x1 ;  /* 0x000000040000795c */ /* 0x000fe20000300000 */
.L_x_9175:
[----:B---3--:R-:W-:Y:S05]  /*d2d0*/  @P2 BRA `(.L_x_9176) ;  /* 0x0000000000082947 */ /* 0x008fea0003800000 */
[----:B------:R-:W3:Y:S02]  /*d2e0*/  SYNCS.PHASECHK.TRANS64.TRYWAIT P0, [UR9+0x2d850], R2 ;  /* 0x02d85002ff0075a7 */ /* 0x000ee40008000149 */
[----:B---3--:R-:W-:Y:S05]  /*d2f0*/  @!P0 BRA `(.L_x_9177) ;  /* 0x0000007000788947 */ /* 0x008fea0003800000 */
.L_x_9176:
[----:B------:R-:W-:Y:S01]  /*d300*/  UIADD3 UR42, UR42, 0x400, URZ ;  /* 0x000004002a2a7890 */ /* 0x000fe2000fffe03f */
[----:B------:R-:W-:Y:S01]  /*d310*/  WARPGROUP.ARRIVE ;  /* 0x00000000000079c5 */ /* 0x000fe20000000000 */
[----:B------:R-:W-:Y:S01]  /*d320*/  ULOP3.LUT UR37, UR37, 0x10000, URZ, 0xfc, !UPT ;  /* 0x0001000025257892 */ /* 0x000fe2000f8efc3f */
[----:B---3--:R-:W3:Y:S01]  /*d330*/  SHFL.BFLY PT, R5, R4, 0x2, 0x1f ;  /* 0x0c401f0004057f89 */ /* 0x008ee200000e0000 */
[----:B------:R-:W-:Y:S01]  /*d340*/  USHF.R.U32.HI UR42, URZ, 0x4, UR42 ;  /* 0x000000043f2a7899 */ /* 0x000fe2000801162a */
[----:B-1----:R-:W-:Y:S01]  /*d350*/  IMAD.U32 R13, RZ, RZ, UR33 ;  /* 0x00000021ff0d7e24 */ /* 0x002fe2000f8e00ff */
[----:B------:R-:W-:Y:S01]  /*d360*/  UMOV UR5, 0x40000040 ;  /* 0x4000004000057882 */ /* 0x000fe20000000000 */
[----:B------:R-:W-:Y:S01]  /*d370*/  UMOV UR7, 0x80000020 ;  /* 0x8000002000077882 */ /* 0x000fe20000000000 */
[----:B------:R-:W-:Y:S01]  /*d380*/  ULOP3.LUT UR42, UR42, 0x3fff, URZ, 0xc0, !UPT ;  /* 0x00003fff2a2a7892 */ /* 0x000fe2000f8ec03f */
[----:B0-----:R-:W0:Y:S01]  /*d390*/  SHFL.BFLY PT, R2, R3, 0x2, 0x1f ;  /* 0x0c401f0003027f89 */ /* 0x001e2200000e0000 */
[----:B------:R-:W-:Y:S01]  /*d3a0*/  UMOV UR4, UR37 ;  /* 0x0000002500047c82 */ /* 0x000fe20008000000 */
[----:B------:R-:W-:-:S02]  /*d3b0*/  UIADD3 UR44, UR44, 0x1, URZ ;  /* 0x000000012c2c7890 */ /* 0x000fc4000fffe03f */
[----:B------:R-:W-:-:S04]  /*d3c0*/  ULOP3.LUT UR8, UR42, 0x2000000, URZ, 0xfc, !UPT ;  /* 0x020000002a087892 */ /* 0x000fc8000f8efc3f */
[----:B------:R-:W-:Y:S02]  /*d3d0*/  UIMAD UR8, UR43, 0x600, UR8 ;  /* 0x000006002b0878a4 */ /* 0x000fe4000f8e0208 */
[----:B------:R-:W-:-:S04]  /*d3e0*/  UIADD3 UR43, UR43, 0x1, URZ ;  /* 0x000000012b2b7890 */ /* 0x000fc8000fffe03f */
[----:B------:R-:W-:Y:S01]  /*d3f0*/  UISETP.NE.AND UP0, UPT, UR43, 0x2, UPT ;  /* 0x000000022b00788c */ /* 0x000fe2000bf05270 */
[----:B------:R-:W-:Y:S02]  /*d400*/  UMOV UR6, UR8 ;  /* 0x0000000800067c82 */ /* 0x000fe40008000000 */
[----:B------:R-:W-:Y:S01]  /*d410*/  HGMMA.64x96x16.F32 R88, gdesc[UR4].tnspB, R88, gsb0 ;  /* 0x41600000045879f0 */ /* 0x000fe20008000858 */
[----:B------:R-:W-:Y:S01]  /*d420*/  UIADD3 UR4, UR37, 0x2, URZ ;  /* 0x0000000225047890 */ /* 0x000fe2000fffe03f */
[----:B---3--:R-:W-:Y:S01]  /*d430*/  FADD.FTZ R5, R5, R4 ;  /* 0x0000000405057221 */ /* 0x008fe20000010000 */
[----:B------:R-:W-:Y:S01]  /*d440*/  UIADD3 UR6, UR8, 0x40, URZ ;  /* 0x0000004008067890 */ /* 0x000fe2000fffe03f */
[----:B------:R-:W-:Y:S01]  /*d450*/  IMAD.MOV.U32 R4, RZ, RZ, RZ ;  /* 0x000000ffff047224 */ /* 0x000fe200078e00ff */
[----:B------:R-:W-:Y:S01]  /*d460*/  UMOV UR5, 0x40000040 ;  /* 0x4000004000057882 */ /* 0x000fe20000000000 */
[----:B------:R-:W-:Y:S01]  /*d470*/  UMOV UR7, 0x80000020 ;  /* 0x8000002000077882 */ /* 0x000fe20000000000 */
[----:B0-----:R-:W-:Y:S01]  /*d480*/  FADD.FTZ R6, R2, R3 ;  /* 0x0000000302067221 */ /* 0x001fe20000010000 */
[----:B------:R-:W-:Y:S01]  /*d490*/  IMAD.MOV.U32 R3, RZ, RZ, -0x800000 ;  /* 0xff800000ff037424 */ /* 0x000fe200078e00ff */
[----:B------:R-:W0:Y:S01]  /*d4a0*/  SHFL.BFLY PT, R2, R5, 0x1, 0x1f ;  /* 0x0c201f0005027f89 */ /* 0x000e2200000e0000 */
[----:B------:R-:W-:-:S03]  /*d4b0*/  USEL UR43, UR43, URZ, UP0 ;  /* 0x0000003f2b2b7287 */ /* 0x000fc60008000000 */
[----:B------:R-:W1:Y:S01]  /*d4c0*/  SHFL.BFLY PT, R9, R6, 0x1, 0x1f ;  /* 0x0c201f0006097f89 */ /* 0x000e6200000e0000 */
[----:B0-----:R-:W-:Y:S01]  /*d4d0*/  FADD.FTZ R11, R5, R2 ;  /* 0x00000002050b7221 */ /* 0x001fe20000010000 */
[----:B------:R-:W-:Y:S02]  /*d4e0*/  IMAD.U32 R5, RZ, RZ, UR33 ;  /* 0x00000021ff057e24 */ /* 0x000fe4000f8e00ff */
[----:B------:R-:W-:Y:S02]  /*d4f0*/  IMAD.MOV.U32 R2, RZ, RZ, -0x800000 ;  /* 0xff800000ff027424 */ /* 0x000fe400078e00ff */
[----:B-1----:R-:W-:Y:S01]  /*d500*/  FADD.FTZ R12, R6, R9 ;  /* 0x00000009060c7221 */ /* 0x002fe20000010000 */
[----:B------:R-:W-:Y:S01]  /*d510*/  FSETP.NE.FTZ.AND P0, PT, R11, RZ, PT ;  /* 0x000000ff0b00720b */ /* 0x000fe20003f15000 */
[----:B------:R-:W-:Y:S02]  /*d520*/  IMAD.U32 R6, RZ, RZ, UR9 ;  /* 0x00000009ff067e24 */ /* 0x000fe4000f8e00ff */
[----:B------:R-:W-:Y:S01]  /*d530*/  IMAD.MOV.U32 R9, RZ, RZ, RZ ;  /* 0x000000ffff097224 */ /* 0x000fe200078e00ff */
[----:B------:R-:W-:Y:S01]  /*d540*/  FSETP.NE.FTZ.AND P2, PT, R12, RZ, PT ;  /* 0x000000ff0c00720b */ /* 0x000fe20003f55000 */
[----:B------:R-:W-:-:S08]  /*d550*/  @!P1 VIADD R6, R6, 0x2d860 ;  /* 0x0002d86006069836 */ /* 0x000fd00000000000 */
[----:B------:R-:W0:Y:S01]  /*d560*/  @P0 MUFU.LG2 R8, R11 ;  /* 0x0000000b00080308 */ /* 0x000e220000000c00 */
[----:B------:R-:W-:-:S07]  /*d570*/  @P0 FMUL.FTZ R5, R5, 0.69314718246459960938 ;  /* 0x3f31721805050820 */ /* 0x000fce0000410000 */
[----:B------:R-:W1:Y:S08]  /*d580*/  @P2 MUFU.LG2 R10, R12 ;  /* 0x0000000c000a2308 */ /* 0x000e700000000c00 */
[----:B------:R3:W5:Y:S01]  /*d590*/  @P0 MUFU.RCP R4, R11 ;  /* 0x0000000b00040308 */ /* 0x0007620000001000 */
[----:B0-----:R-:W-:-:S04]  /*d5a0*/  @P0 FMUL.FTZ R8, R8, 0.69314718246459960938 ;  /* 0x3f31721808080820 */ /* 0x001fc80000410000 */
[----:B------:R-:W-:Y:S01]  /*d5b0*/  @P0 FFMA.FTZ R2, R5, R0, R8 ;  /* 0x0000000005020223 */ /* 0x000fe20000010008 */
[----:B------:R-:W-:Y:S02]  /*d5c0*/  @!P1 PRMT R5, RZ, 0x654, R6 ;  /* 0x00000654ff059816 */ /* 0x000fe40000000006 */
[----:B------:R-:W0:Y:S01]  /*d5d0*/  @P2 MUFU.RCP R9, R12 ;  /* 0x0000000c00092308 */ /* 0x000e220000001000 */
[----:B---3--:R-:W-:Y:S01]  /*d5e0*/  @P2 FMUL.FTZ R11, R13, 0.69314718246459960938 ;  /* 0x3f3172180d0b2820 */ /* 0x008fe20000410000 */
[----:B-1----:R-:W-:Y:S01]  /*d5f0*/  @P2 FMUL.FTZ R10, R10, 0.69314718246459960938 ;  /* 0x3f3172180a0a2820 */ /* 0x002fe20000410000 */
[----:B------:R-:W-:-:S03]  /*d600*/  PLOP3.LUT P0, PT, PT, PT, PT, 0x8, 0x0 ;  /* 0x000000000000781c */ /* 0x000fc60003f0e170 */
        /* <DEDUP_REMOVED lines=50> */
[-C--:B-----5:R-:W-:Y:S01]  /*d930*/  FMUL.FTZ R0, R88, R4.reuse ;  /* 0x0000000458007220 */ /* 0x0a0fe20000410000 */
        /* <DEDUP_REMOVED lines=17> */
[-C--:B--2---:R-:W-:Y:S01]  /*da50*/  FMUL.FTZ R26, R124, R4.reuse ;  /* 0x000000047c1a7220 */ /* 0x084fe20000410000 */
        /* <DEDUP_REMOVED lines=29> */
.L_x_9107:
[----:B------:R-:W0:Y:S08]  /*dc30*/  S2UR UR4, SR_CgaCtaId ;  /* 0x00000000000479c3 */ /* 0x000e300000008800 */
[----:B------:R-:W-:Y:S06]  /*dc40*/  BAR.SYNC.DEFER_BLOCKING 0x5, 0x1a0 ;  /* 0x0146800000007b1d */ /* 0x000fec0000010000 */
[----:B------:R-:W-:Y:S01]  /*dc50*/  UMOV UR42, 0x400 ;  /* 0x00000400002a7882 */ /* 0x000fe20000000000 */
[----:B------:R-:W-:Y:S01]  /*dc60*/  BSSY B0, `(.L_x_9178) ;  /* 0x0000179000007945 */ /* 0x000fe20003800000 */
[----:B0-----:R-:W-:-:S09]  /*dc70*/  ULEA UR42, UR4, UR42, 0x18 ;  /* 0x0000002a042a7291 */ /* 0x001fd2000f8ec03f */
[----:B------:R-:W0:Y:S02]  /*dc80*/  LDS.128 R144, [UR42+0x2d8d0] ;  /* 0x02d8d02aff907984 */ /* 0x000e240008000c00 */
[----:B0-----:R-:W-:Y:S02]  /*dc90*/  R2UR UR6, R146 ;  /* 0x00000000920672ca */ /* 0x001fe400000e0000 */
[----:B------:R-:W-:Y:S01]  /*dca0*/  R2UR UR5, R147 ;  /* 0x00000000930572ca */ /* 0x000fe200000e0000 */
[----:B------:R-:W-:Y:S06]  /*dcb0*/  BAR.ARV 0x4, 0x1a0 ;  /* 0x0106800000007b1d */ /* 0x000fec0000002000 */
[----:B------:R-:W-:Y:S08]  /*dcc0*/  @P0 BRA `(.L_x_9179) ;  /* 0x0000000c00cc0947 */ /* 0x000ff00003800000 */
[----:B------:R-:W0:Y:S08]  /*dcd0*/  S2UR UR4, SR_SWINHI ;  /* 0x00000000000479c3 */ /* 0x000e300000002f00 */
[----:B------:R-:W-:Y:S01]  /*dce0*/  BAR.SYNC.DEFER_BLOCKING 0x1, 0x180 ;  /* 0x0046000000007b1d */ /* 0x000fe20000010000 */
[----:B------:R-:W-:Y:S02]  /*dcf0*/  F2FP.F16.F32.PACK_AB R6, R6, R29 ;  /* 0x0000001d0606723e */ /* 0x000fe400000000ff */
[----:B------:R-:W-:-:S02]  /*dd00*/  F2FP.F16.F32.PACK_AB R7, R7, R94 ;  /* 0x0000005e0707723e */ /* 0x000fc400000000ff */
[----:B------:R-:W-:Y:S02]  /*dd10*/  F2FP.F16.F32.PACK_AB R128, R129, R128 ;  /* 0x000000808180723e */ /* 0x000fe400000000ff */
[----:B------:R-:W-:Y:S02]  /*dd20*/  F2FP.F16.F32.PACK_AB R26, R125, R26 ;  /* 0x0000001a7d1a723e */ /* 0x000fe400000000ff */
[----:B------:R-:W-:Y:S02]  /*dd30*/  F2FP.F16.F32.PACK_AB R27, R27, R126 ;  /* 0x0000007e1b1b723e */ /* 0x000fe400000000ff */
[----:B------:R-:W-:Y:S02]  /*dd40*/  F2FP.F16.F32.PACK_AB R129, R131, R130 ;  /* 0x000000828381723e */ /* 0x000fe400000000ff */
[----:B------:R-:W-:Y:S02]  /*dd50*/  F2FP.F16.F32.PACK_AB R130, R133, R132 ;  /* 0x000000848582723e */ /* 0x000fe400000000ff */
[----:B------:R-:W-:Y:S01]  /*dd60*/  F2FP.F16.F32.PACK_AB R131, R135, R134 ;  /* 0x000000868783723e */ /* 0x000fe200000000ff */
[----:B------:R-:W-:Y:S01]  /*dd70*/  UMOV UR8, UR42 ;  /* 0x0000002a00087c82 */ /* 0x000fe20008000000 */
[----:B0-----:R-:W-:Y:S01]  /*dd80*/  UMOV UR9, UR4 ;  /* 0x0000000400097c82 */ /* 0x001fe20008000000 */
[----:B------:R-:W-:-:S02]  /*dd90*/  IMAD.U32 R20, RZ, RZ, UR8 ;  /* 0x00000008ff147e24 */ /* 0x000fc4000f8e00ff */
[----:B------:R-:W-:Y:S01]  /*dda0*/  IMAD.U32 R21, RZ, RZ, UR9 ;  /* 0x00000009ff157e24 */ /* 0x000fe2000f8e00ff */
[----:B------:R-:W-:Y:S02]  /*ddb0*/  ULDC.64 UR8, c[0x0][0xbd8] ;  /* 0x0002f60000087ab9 */ /* 0x000fe40000000a00 */
[----:B------:R-:W-:Y:S01]  /*ddc0*/  UISETP.NE.U32.AND UP0, UPT, UR8, URZ, UPT ;  /* 0x0000003f0800728c */ /* 0x000fe2000bf05070 */
[----:B------:R-:W-:-:S03]  /*ddd0*/  IMAD.WIDE R4, R152, 0x2, R20 ;  /* 0x0000000298047825 */ /* 0x000fc600078e0214 */
[----:B------:R-:W-:Y:S01]  /*dde0*/  UISETP.NE.AND.EX UP0, UPT, UR9, URZ, UPT, UP0 ;  /* 0x0000003f0900728c */ /* 0x000fe2000bf05300 */
[C---:B------:R-:W-:Y:S02]  /*ddf0*/  LOP3.LUT R9, R4.reuse, 0x180, RZ, 0xc0, !PT ;  /* 0x0000018004097812 */ /* 0x040fe400078ec0ff */
[----:B------:R-:W-:Y:S01]  /*de00*/  ULDC.64 UR8, c[0x0][0xbd8] ;  /* 0x0002f60000087ab9 */ /* 0x000fe20000000a00 */
[C---:B------:R-:W-:Y:S01]  /*de10*/  IADD3 R25, P0, R4.reuse, 0x6020, RZ ;  /* 0x0000602004197810 */ /* 0x040fe20007f1e0ff */
[----:B------:R-:W-:Y:S01]  /*de20*/  UIMAD.WIDE UR8, UR40, 0x4, UR8 ;  /* 0x00000004280878a5 */ /* 0x000fe2000f8e0208 */
[----:B------:R-:W-:Y:S02]  /*de30*/  SHF.R.U64 R9, R9, 0x3, RZ ;  /* 0x0000000309097819 */ /* 0x000fe400000012ff */
[C---:B------:R-:W-:Y:S02]  /*de40*/  IADD3 R11, P1, R4.reuse, 0x6000, RZ ;  /* 0x00006000040b7810 */ /* 0x040fe40007f3e0ff */
[----:B------:R-:W-:-:S02]  /*de50*/  IADD3 R37, P2, R4, 0x3020, RZ ;  /* 0x0000302004257810 */ /* 0x000fc40007f5e0ff */
[C---:B----4-:R-:W-:Y:S02]  /*de60*/  IADD3 R35, P3, R4.reuse, 0x3000, RZ ;  /* 0x0000300004237810 */ /* 0x050fe40007f7e0ff */
[----:B------:R-:W-:Y:S01]  /*de70*/  IADD3 R33, P4, R4, 0x20, RZ ;  /* 0x0000002004217810 */ /* 0x000fe20007f9e0ff */
[--C-:B------:R-:W-:Y:S01]  /*de80*/  IMAD.X R13, RZ, RZ, R5.reuse, P2 ;  /* 0x000000ffff0d7224 */ /* 0x100fe200010e0605 */
[----:B------:R-:W-:Y:S01]  /*de90*/  LOP3.LUT R4, R9, R4, RZ, 0x3c, !PT ;  /* 0x0000000409047212 */ /* 0x000fe200078e3cff */
[--C-:B------:R-:W-:Y:S01]  /*dea0*/  IMAD.X R15, RZ, RZ, R5.reuse, P3 ;  /* 0x000000ffff0f7224 */ /* 0x100fe200018e0605 */
[----:B------:R-:W-:Y:S01]  /*deb0*/  LOP3.LUT R24, R25, 0x180, RZ, 0xc0, !PT ;  /* 0x0000018019187812 */ /* 0x000fe200078ec0ff */
[----:B------:R-:W-:Y:S01]  /*dec0*/  IMAD.X R9, RZ, RZ, R5, P4 ;  /* 0x000000ffff097224 */ /* 0x000fe200020e0605 */
[----:B------:R-:W-:Y:S02]  /*ded0*/  LOP3.LUT R10, R11, 0x180, RZ, 0xc0, !PT ;  /* 0x000001800b0a7812 */ /* 0x000fe400078ec0ff */
[----:B------:R-:W-:-:S02]  /*dee0*/  MOV R31, R4 ;  /* 0x00000004001f7202 */ /* 0x000fc40000000f00 */
[----:B------:R-:W-:Y:S02]  /*def0*/  F2FP.F16.F32.PACK_AB R4, R89, R0 ;  /* 0x000000005904723e */ /* 0x000fe400000000ff */
[----:B------:R-:W-:Y:S02]  /*df00*/  LOP3.LUT R8, R35, 0x180, RZ, 0xc0, !PT ;  /* 0x0000018023087812 */ /* 0x000fe400078ec0ff */
[----:B------:R-:W-:Y:S02]  /*df10*/  LOP3.LUT R0, R33, 0x180, RZ, 0xc0, !PT ;  /* 0x0000018021007812 */ /* 0x000fe400078ec0ff */
[----:B------:R-:W-:Y:S02]  /*df20*/  SHF.R.U64 R24, R24, 0x3, RZ ;  /* 0x0000000318187819 */ /* 0x000fe400000012ff */
[----:B------:R-:W-:Y:S02]  /*df30*/  SHF.R.U64 R10, R10, 0x3, RZ ;  /* 0x000000030a0a7819 */ /* 0x000fe400000012ff */
[----:B------:R-:W-:-:S02]  /*df40*/  LOP3.LUT R12, R37, 0x180, RZ, 0xc0, !PT ;  /* 0x00000180250c7812 */ /* 0x000fc400078ec0ff */
[----:B------:R-:W-:Y:S02]  /*df50*/  SHF.R.U64 R8, R8, 0x3, RZ ;  /* 0x0000000308087819 */ /* 0x000fe400000012ff */
[----:B------:R-:W-:Y:S02]  /*df60*/  SHF.R.U64 R0, R0, 0x3, RZ ;  /* 0x0000000300007819 */ /* 0x000fe400000012ff */
[----:B------:R-:W-:Y:S01]  /*df70*/  LOP3.LUT R24, R24, R25, RZ, 0x3c, !PT ;  /* 0x0000001918187212 */ /* 0x000fe200078e3cff */
[--C-:B------:R-:W-:Y:S01]  /*df80*/  IMAD.X R25, RZ, RZ, R5.reuse, P0 ;  /* 0x000000ffff197224 */ /* 0x100fe200000e0605 */
[----:B------:R-:W-:Y:S01]  /*df90*/  LOP3.LUT R10, R10, R11, RZ, 0x3c, !PT ;  /* 0x0000000b0a0a7212 */ /* 0x000fe200078e3cff */
[----:B------:R-:W-:Y:S01]  /*dfa0*/  IMAD.X R11, RZ, RZ, R5, P1 ;  /* 0x000000ffff0b7224 */ /* 0x000fe200008e0605 */
[----:B------:R-:W-:Y:S02]  /*dfb0*/  SHF.R.U64 R12, R12, 0x3, RZ ;  /* 0x000000030c0c7819 */ /* 0x000fe400000012ff */
[----:B------:R-:W-:-:S02]  /*dfc0*/  LOP3.LUT R14, R8, R35, RZ, 0x3c, !PT ;  /* 0x00000023080e7212 */ /* 0x000fc400078e3cff */
[----:B------:R-:W-:Y:S02]  /*dfd0*/  F2FP.F16.F32.PACK_AB R5, R91, R90 ;  /* 0x0000005a5b05723e */ /* 0x000fe400000000ff */
[----:B------:R-:W-:Y:S02]  /*dfe0*/  LOP3.LUT R8, R0, R33, RZ, 0x3c, !PT ;  /* 0x0000002100087212 */ /* 0x000fe400078e3cff */
[----:B------:R-:W-:Y:S01]  /*dff0*/  LOP3.LUT R12, R12, R37, RZ, 0x3c, !PT ;  /* 0x000000250c0c7212 */ /* 0x000fe200078e3cff */
[----:B------:R0:W-:Y:S01]  /*e000*/  STSM.16.M88.4 [R31], R4 ;  /* 0x000000041f007844 */ /* 0x0001e20000000200 */
[----:B------:R-:W-:Y:S02]  /*e010*/  MOV R29, R10 ;  /* 0x0000000a001d7202 */ /* 0x000fe40000000f00 */
[----:B------:R-:W-:Y:S02]  /*e020*/  MOV R0, R8 ;  /* 0x0000000800007202 */ /* 0x000fe40000000f00 */
[----:B------:R-:W-:-:S02]  /*e030*/  F2FP.F16.F32.PACK_AB R8, R97, R96 ;  /* 0x000000606108723e */ /* 0x000fc400000000ff */
[----:B------:R-:W-:Y:S02]  /*e040*/  F2FP.F16.F32.PACK_AB R9, R99, R98 ;  /* 0x000000626309723e */ /* 0x000fe400000000ff */
[----:B------:R-:W-:Y:S02]  /*e050*/  F2FP.F16.F32.PACK_AB R10, R101, R100 ;  /* 0x00000064650a723e */ /* 0x000fe400000000ff */
[----:B------:R-:W-:Y:S02]  /*e060*/  F2FP.F16.F32.PACK_AB R11, R103, R102 ;  /* 0x00000066670b723e */ /* 0x000fe400000000ff */
[----:B------:R-:W-:Y:S02]  /*e070*/  MOV R30, R12 ;  /* 0x0000000c001e7202 */ /* 0x000fe40000000f00 */
[----:B------:R-:W-:Y:S01]  /*e080*/  MOV R28, R24 ;  /* 0x00000018001c7202 */ /* 0x000fe20000000f00 */
[----:B------:R1:W-:Y:S01]  /*e090*/  STSM.16.M88.4 [R0], R8 ;  /* 0x0000000800007844 */ /* 0x0003e20000000200 */
[----:B0-----:R-:W-:-:S02]  /*e0a0*/  MOV R31, R14 ;  /* 0x0000000e001f7202 */ /* 0x001fc40000000f00 */
[----:B------:R-:W-:Y:S02]  /*e0b0*/  F2FP.F16.F32.PACK_AB R4, R105, R104 ;  /* 0x000000686904723e */ /* 0x000fe400000000ff */
[----:B------:R-:W-:Y:S02]  /*e0c0*/  F2FP.F16.F32.PACK_AB R5, R107, R106 ;  /* 0x0000006a6b05723e */ /* 0x000fe400000000ff */
[----:B------:R-:W-:Y:S02]  /*e0d0*/  F2FP.F16.F32.PACK_AB R6, R109, R108 ;  /* 0x0000006c6d06723e */ /* 0x000fe400000000ff */
[----:B------:R-:W-:Y:S02]  /*e0e0*/  F2FP.F16.F32.PACK_AB R7, R111, R110 ;  /* 0x0000006e6f07723e */ /* 0x000fe400000000ff */
[----:B------:R-:W-:Y:S02]  /*e0f0*/  F2FP.F16.F32.PACK_AB R12, R113, R112 ;  /* 0x00000070710c723e */ /* 0x000fe400000000ff */
[----:B------:R-:W-:Y:S01]  /*e100*/  F2FP.F16.F32.PACK_AB R13, R115, R114 ;  /* 0x00000072730d723e */ /* 0x000fe200000000ff */
[----:B------:R0:W-:Y:S01]  /*e110*/  STSM.16.M88.4 [R31], R4 ;  /* 0x000000041f007844 */ /* 0x0001e20000000200 */
[----:B------:R-:W-:Y:S01]  /*e120*/  F2FP.F16.F32.PACK_AB R14, R117, R116 ;  /* 0x00000074750e723e */ /* 0x000fe200000000ff */
[----:B-1----:R-:W-:Y:S01]  /*e130*/  IMAD.U32 R8, RZ, RZ, UR8 ;  /* 0x00000008ff087e24 */ /* 0x002fe2000f8e00ff */
[----:B------:R-:W-:Y:S01]  /*e140*/  F2FP.F16.F32.PACK_AB R15, R119, R118 ;  /* 0x00000076770f723e */ /* 0x000fe200000000ff */
[----:B------:R-:W-:Y:S01]  /*e150*/  IMAD.U32 R9, RZ, RZ, UR9 ;  /* 0x00000009ff097e24 */ /* 0x000fe2000f8e00ff */
[----:B------:R-:W-:Y:S01]  /*e160*/  F2FP.F16.F32.PACK_AB R24, R121, R120 ;  /* 0x000000787918723e */ /* 0x000fe200000000ff */
[----:B------:R-:W-:Y:S01]  /*e170*/  ULDC.64 UR8, c[0x0][0xbe0] ;  /* 0x0002f80000087ab9 */ /* 0x000fe20000000a00 */
[----:B------:R-:W-:Y:S01]  /*e180*/  F2FP.F16.F32.PACK_AB R25, R123, R122 ;  /* 0x0000007a7b19723e */ /* 0x000fe200000000ff */
[----:B------:R1:W-:Y:S01]  /*e190*/  STSM.16.M88.4 [R30], R12 ;  /* 0x0000000c1e007844 */ /* 0x0003e20000000200 */
[----:B------:R-:W2:Y:S01]  /*e1a0*/  LDC R39, c[0x0][0xa88] ;  /* 0x0002a200ff277b82 */ /* 0x000ea20000000800 */
[----:B------:R-:W-:-:S02]  /*e1b0*/  PLOP3.LUT P0, PT, PT, PT, UP0, 0x80, 0x0 ;  /* 0x000000000000781c */ /* 0x000fc40003f0f008 */
[----:B------:R1:W-:Y:S04]  /*e1c0*/  STSM.16.M88.4 [R29], R24 ;  /* 0x000000181d007844 */ /* 0x0003e80000000200 */
[----:B------:R1:W-:Y:S01]  /*e1d0*/  STSM.16.M88.4 [R28], R128 ;  /* 0x000000801c007844 */ /* 0x0003e20000000200 */
[----:B------:R-:W-:Y:S01]  /*e1e0*/  UISETP.NE.U32.AND UP1, UPT, UR8, URZ, UPT ;  /* 0x0000003f0800728c */ /* 0x000fe2000bf25070 */
[----:B------:R-:W-:Y:S03]  /*e1f0*/  BAR.SYNC.DEFER_BLOCKING 0x1, 0x180 ;  /* 0x0046000000007b1d */ /* 0x000fe60000010000 */
[----:B------:R-:W-:-:S06]  /*e200*/  UISETP.NE.AND.EX UP1, UPT, UR9, URZ, UPT, UP1 ;  /* 0x0000003f0900728c */ /* 0x000fcc000bf25310 */
[----:B------:R-:W-:-:S05]  /*e210*/  PLOP3.LUT P1, PT, PT, PT, UP1, 0x80, 0x0 ;  /* 0x000000000000781c */ /* 0x000fca0003f2f018 */
[----:B------:R-:W-:Y:S02]  /*e220*/  @UP1 ULDC.64 UR8, c[0x0][0xbe0] ;  /* 0x0002f80000081ab9 */ /* 0x000fe40000000a00 */
[----:B------:R-:W-:-:S06]  /*e230*/  @UP1 UIMAD.WIDE UR8, UR40, 0x4, UR8 ;  /* 0x00000004280818a5 */ /* 0x000fcc000f8e0208 */
[----:B0-----:R-:W-:Y:S02]  /*e240*/  IMAD.U32 R6, RZ, RZ, UR8 ;  /* 0x00000008ff067e24 */ /* 0x001fe4000f8e00ff */
[----:B------:R-:W-:Y:S01]  /*e250*/  IMAD.U32 R7, RZ, RZ, UR9 ;  /* 0x00000009ff077e24 */ /* 0x000fe2000f8e00ff */
[----:B------:R-:W3:Y:S01]  /*e260*/  @P0 LDG.E R0, desc[UR48][R8.64] ;  /* 0x0000003008000981 */ /* 0x000ee2000c1e1900 */
[----:B------:R-:W-:Y:S01]  /*e270*/  IMAD R5, R142, 0x20, R140 ;  /* 0x000000208e057824 */ /* 0x000fe200078e028c */
[----:B------:R-:W-:Y:S02]  /*e280*/  UMOV UR4, URZ ;  /* 0x0000003f00047c82 */ /* 0x000fe40008000000 */
[----:B--2---:R1:W5:Y:S01]  /*e290*/  @P1 LDG.E R39, desc[UR48][R6.64] ;  /* 0x0000003006271981 */ /* 0x004362000c1e1900 */
[----:B------:R-:W-:-:S03]  /*e2a0*/  IMAD.WIDE R20, R5, 0x2, R20 ;  /* 0x0000000205147825 */ /* 0x000fc600078e0214 */
[----:B------:R-:W-:Y:S02]  /*e2b0*/  IADD3 R5, P6, R20, 0x1800, RZ ;  /* 0x0000180014057810 */ /* 0x000fe40007fde0ff */
[----:B---3--:R-:W-:Y:S01]  /*e2c0*/  @P0 R2UR UR4, R0 ;  /* 0x00000000000402ca */ /* 0x008fe200000e0000 */
[----:B-1----:R-:W-:-:S14]  /*e2d0*/  @P1 BRA `(.L_x_9180) ;  /* 0x0000000000101947 */ /* 0x002fdc0003800000 */
[----:B------:R-:W-:Y:S05]  /*e2e0*/  @!P0 BRA `(.L_x_9180) ;  /* 0x00000000000c8947 */ /* 0x000fea0003800000 */
[----:B------:R-:W2:Y:S04]  /*e2f0*/  LDG.E R0, desc[UR48][R8.64] ;  /* 0x0000003008007981 */ /* 0x000ea8000c1e1900 */
[----:B-----5:R-:W2:Y:S02]  /*e300*/  LDG.E R39, desc[UR48][R8.64+0x4] ;  /* 0x0000043008277981 */ /* 0x020ea4000c1e1900 */
[----:B--2---:R-:W-:-:S07]  /*e310*/  IMAD.IADD R39, R39, 0x1, -R0 ;  /* 0x0000000127277824 */ /* 0x004fce00078e0a00 */
.L_x_9180:
[----:B------:R-:W-:Y:S01]  /*e320*/  USHF.R.S32.HI UR14, URZ, 0x1f, UR41 ;  /* 0x0000001f3f0e7899 */ /* 0x000fe20008011429 */
[----:B------:R-:W-:Y:S01]  /*e330*/  LOP3.LUT R4, R5, 0x180, RZ, 0xc0, !PT ;  /* 0x0000018005047812 */ /* 0x000fe200078ec0ff */
[----:B------:R-:W-:Y:S01]  /*e340*/  ULDC.64 UR12, c[0x0][0xb70] ;  /* 0x0002dc00000c7ab9 */ /* 0x000fe20000000a00 */
[----:B------:R-:W-:Y:S01]  /*e350*/  USHF.R.S32.HI UR11, URZ, 0x1f, UR4 ;  /* 0x0000001f3f0b7899 */ /* 0x000fe20008011404 */
[----:B------:R-:W-:Y:S01]  /*e360*/  IMAD R8, R148, 0xc0, R150 ;  /* 0x000000c094087824 */ /* 0x000fe200078e0296 */
[----:B------:R-:W-:Y:S01]  /*e370*/  UIMAD UR7, UR14, UR12, URZ ;  /* 0x0000000c0e0772a4 */ /* 0x000fe2000f8e023f */
[----:B------:R-:W-:Y:S01]  /*e380*/  SHF.R.U64 R4, R4, 0x3, RZ ;  /* 0x0000000304047819 */ /* 0x000fe200000012ff */
[----:B------:R-:W-:Y:S01]  /*e390*/  UMOV UR10, UR4 ;  /* 0x00000004000a7c82 */ /* 0x000fe20008000000 */
[----:B------:R-:W-:Y:S01]  /*e3a0*/  USEL UR16, UR40, URZ, !UP0 ;  /* 0x0000003f28107287 */ /* 0x000fe2000c000000 */
[----:B------:R-:W-:Y:S01]  /*e3b0*/  SHF.R.S32.HI R0, RZ, 0x1f, R8 ;  /* 0x0000001fff007819 */ /* 0x000fe20000011408 */
[----:B------:R-:W-:Y:S01]  /*e3c0*/  UIMAD.WIDE.U32 UR8, UR41, UR12, UR10 ;  /* 0x0000000c290872a5 */ /* 0x000fe2000f8e000a */
[----:B------:R-:W-:Y:S01]  /*e3d0*/  LOP3.LUT R4, R4, R5, RZ, 0x3c, !PT ;  /* 0x0000000504047212 */ /* 0x000fe200078e3cff */
[----:B------:R-:W-:Y:S01]  /*e3e0*/  UIMAD UR10, UR41, UR13, UR7 ;  /* 0x0000000d290a72a4 */ /* 0x000fe2000f8e0207 */
[----:B------:R-:W-:Y:S01]  /*e3f0*/  LOP3.LUT P0, RZ, R149, 0x3, RZ, 0xc0, !PT ;  /* 0x0000000395ff7812 */ /* 0x000fe2000780c0ff */
[----:B------:R-:W-:Y:S01]  /*e400*/  USHF.R.S32.HI UR7, URZ, 0x1f, UR40 ;  /* 0x0000001f3f077899 */ /* 0x000fe20008011428 */
[C---:B------:R-:W-:Y:S01]  /*e410*/  IADD3 R25, P5, R20.reuse, 0x3000, RZ ;  /* 0x0000300014197810 */ /* 0x040fe20007fbe0ff */
[----:B------:R-:W-:Y:S01]  /*e420*/  ULDC.64 UR12, c[0x0][0xb78] ;  /* 0x0002de00000c7ab9 */ /* 0x000fe20000000a00 */
[----:B------:R-:W-:Y:S01]  /*e430*/  UIADD3 UR9, UR9, UR10, URZ ;  /* 0x0000000a09097290 */ /* 0x000fe2000fffe03f */
[C---:B------:R-:W-:Y:S01]  /*e440*/  IADD3 R13, P4, R20.reuse, 0x4800, RZ ;  /* 0x00004800140d7810 */ /* 0x040fe20007f9e0ff */
[----:B------:R-:W-:Y:S01]  /*e450*/  USEL UR15, UR7, URZ, !UP0 ;  /* 0x0000003f070f7287 */ /* 0x000fe2000c000000 */
[----:B------:R-:W-:Y:S01]  /*e460*/  IADD3 R33, P3, R20, 0x6000, RZ ;  /* 0x0000600014217810 */ /* 0x000fe20007f7e0ff */
[----:B------:R-:W-:Y:S01]  /*e470*/  UIMAD.WIDE.U32 UR8, UR16, UR12, UR8 ;  /* 0x0000000c100872a5 */ /* 0x000fe2000f8e0008 */
[----:B------:R-:W-:Y:S01]  /*e480*/  LOP3.LUT R24, R25, 0x180, RZ, 0xc0, !PT ;  /* 0x0000018019187812 */ /* 0x000fe200078ec0ff */
[----:B------:R-:W-:Y:S01]  /*e490*/  UIMAD UR7, UR15, UR12, URZ ;  /* 0x0000000c0f0772a4 */ /* 0x000fe2000f8e023f */
[----:B------:R-:W-:-:S02]  /*e4a0*/  LOP3.LUT R12, R13, 0x180, RZ, 0xc0, !PT ;  /* 0x000001800d0c7812 */ /* 0x000fc400078ec0ff */
[----:B------:R-:W-:Y:S01]  /*e4b0*/  LOP3.LUT R32, R33, 0x180, RZ, 0xc0, !PT ;  /* 0x0000018021207812 */ /* 0x000fe200078ec0ff */
[----:B------:R-:W-:Y:S01]  /*e4c0*/  UIMAD UR7, UR16, UR13, UR7 ;  /* 0x0000000d100772a4 */ /* 0x000fe2000f8e0207 */
[----:B------:R-:W-:Y:S02]  /*e4d0*/  IADD3 R5, P1, R8, UR8, RZ ;  /* 0x0000000808057c10 */ /* 0x000fe4000ff3e0ff */
[----:B------:R-:W-:Y:S01]  /*e4e0*/  ULDC.64 UR12, c[0x0][0xb40] ;  /* 0x0002d000000c7ab9 */ /* 0x000fe20000000a00 */
[----:B------:R-:W-:Y:S02]  /*e4f0*/  LOP3.LUT R9, R20, 0x180, RZ, 0xc0, !PT ;  /* 0x0000018014097812 */ /* 0x000fe400078ec0ff */
[----:B------:R-:W-:Y:S01]  /*e500*/  IMAD.U32 R7, RZ, RZ, UR7 ;  /* 0x00000007ff077e24 */ /* 0x000fe2000f8e00ff */
[----:B------:R-:W-:Y:S02]  /*e510*/  LEA R36, P2, R5, UR12, 0x2 ;  /* 0x0000000c05247c11 */ /* 0x000fe4000f8410ff */
[----:B------:R-:W-:-:S02]  /*e520*/  SHF.R.U64 R24, R24, 0x3, RZ ;  /* 0x0000000318187819 */ /* 0x000fc400000012ff */
[----:B------:R-:W-:Y:S01]  /*e530*/  IADD3.X R6, R0, UR9, R7, P1, !PT ;  /* 0x0000000900067c10 */ /* 0x000fe20008ffe407 */
[C---:B------:R-:W-:Y:S01]  /*e540*/  VIADD R0, R8.reuse, 0x8 ;  /* 0x0000000808007836 */ /* 0x040fe20000000000 */
[-C--:B-----5:R-:W-:Y:S01]  /*e550*/  ISETP.GE.OR P1, PT, R8, R39.reuse, P0 ;  /* 0x000000270800720c */ /* 0x0a0fe20000726670 */
[----:B------:R-:W-:Y:S01]  /*e560*/  ULDC.64 UR8, c[0x0][0xaa0] ;  /* 0x0002a80000087ab9 */ /* 0x000fe20000000a00 */
[----:B------:R-:W-:Y:S01]  /*e570*/  LEA.HI.X R37, R5, UR13, R6, 0x2, P2 ;  /* 0x0000000d05257c11 */ /* 0x000fe200090f1406 */
[--C-:B------:R-:W-:Y:S01]  /*e580*/  IMAD.X R5, RZ, RZ, R21.reuse, P6 ;  /* 0x000000ffff057224 */ /* 0x100fe200030e0615 */
[----:B------:R-:W-:Y:S02]  /*e590*/  IADD3 R7, P2, R20, 0x7800, RZ ;  /* 0x0000780014077810 */ /* 0x000fe40007f5e0ff */
[----:B------:R-:W-:Y:S02]  /*e5a0*/  ISETP.GE.OR P0, PT, R0, R39, P0 ;  /* 0x000000270000720c */ /* 0x000fe40000706670 */
[----:B------:R-:W-:Y:S01]  /*e5b0*/  LOP3.LUT R0, R7, 0x180, RZ, 0xc0, !PT ;  /* 0x0000018007007812 */ /* 0x000fe200078ec0ff */
[----:B------:R-:W-:Y:S01]  /*e5c0*/  IMAD.X R29, RZ, RZ, R21, P2 ;  /* 0x000000ffff1d7224 */ /* 0x000fe200010e0615 */
[----:B------:R-:W-:-:S02]  /*e5d0*/  SHF.R.U64 R12, R12, 0x3, RZ ;  /* 0x000000030c0c7819 */ /* 0x000fc400000012ff */
[----:B------:R-:W-:Y:S02]  /*e5e0*/  SHF.R.U64 R32, R32, 0x3, RZ ;  /* 0x0000000320207819 */ /* 0x000fe400000012ff */
[----:B------:R-:W-:Y:S02]  /*e5f0*/  SHF.R.U64 R9, R9, 0x3, RZ ;  /* 0x0000000309097819 */ /* 0x000fe400000012ff */
[----:B------:R-:W-:Y:S01]  /*e600*/  LOP3.LUT R24, R24, R25, RZ, 0x3c, !PT ;  /* 0x0000001918187212 */ /* 0x000fe200078e3cff */
[--C-:B------:R-:W-:Y:S01]  /*e610*/  IMAD.X R25, RZ, RZ, R21.reuse, P5 ;  /* 0x000000ffff197224 */ /* 0x100fe200028e0615 */
[----:B------:R-:W-:Y:S01]  /*e620*/  SHF.R.U64 R0, R0, 0x3, RZ ;  /* 0x0000000300007819 */ /* 0x000fe200000012ff */
[----:B------:R-:W-:Y:S01]  /*e630*/  UIMAD UR7, UR11, UR8, URZ ;  /* 0x000000080b0772a4 */ /* 0x000fe2000f8e023f */
[----:B------:R-:W-:Y:S01]  /*e640*/  LOP3.LUT R12, R12, R13, RZ, 0x3c, !PT ;  /* 0x0000000d0c0c7212 */ /* 0x000fe200078e3cff */
[--C-:B------:R-:W-:Y:S01]  /*e650*/  IMAD.X R13, RZ, RZ, R21.reuse, P4 ;  /* 0x000000ffff0d7224 */ /* 0x100fe200020e0615 */
[----:B------:R-:W-:Y:S01]  /*e660*/  LOP3.LUT R32, R32, R33, RZ, 0x3c, !PT ;  /* 0x0000002120207212 */ /* 0x000fe200078e3cff */
[----:B------:R-:W-:Y:S01]  /*e670*/  IMAD.X R33, RZ, RZ, R21, P3 ;  /* 0x000000ffff217224 */ /* 0x000fe200018e0615 */
[----:B------:R-:W-:Y:S01]  /*e680*/  LOP3.LUT R28, R0, R7, RZ, 0x3c, !PT ;  /* 0x00000007001c7212 */ /* 0x000fe200078e3cff */
[----:B------:R-:W-:Y:S01]  /*e690*/  IMAD.U32 R41, RZ, RZ, UR8 ;  /* 0x00000008ff297e24 */ /* 0x000fe2000f8e00ff */
[----:B------:R-:W-:Y:S01]  /*e6a0*/  LOP3.LUT R20, R9, R20, RZ, 0x3c, !PT ;  /* 0x0000001409147212 */ /* 0x000fe200078e3cff */
[----:B------:R-:W-:Y:S01]  /*e6b0*/  @!P1 STG.E desc[UR48][R36.64], R2 ;  /* 0x0000000224009986 */ /* 0x000fe2000c101930 */
[----:B------:R-:W-:Y:S01]  /*e6c0*/  SHF.R.S32.HI R141, RZ, 0x1f, R140 ;  /* 0x0000001fff8d7819 */ /* 0x000fe2000001148c */
[----:B------:R-:W-:-:S02]  /*e6d0*/  UIMAD UR7, UR4, UR9, UR7 ;  /* 0x00000009040772a4 */ /* 0x000fc4000f8e0207 */
[----:B------:R0:W-:Y:S01]  /*e6e0*/  @!P0 STG.E desc[UR48][R36.64+0x20], R3 ;  /* 0x0000200324008986 */ /* 0x0001e2000c101930 */
[----:B------:R-:W-:-:S03]  /*e6f0*/  ULDC.64 UR8, c[0x0][0xae0] ;  /* 0x0002b80000087ab9 */ /* 0x000fc60000000a00 */
[----:B------:R1:W5:Y:S04]  /*e700*/  LD.E.128 R8, desc[UR48][R20.64] ;  /* 0x0000003014087980 */ /* 0x000368000c101d00 */
[----:B------:R-:W5:Y:S04]  /*e710*/  LD.E.128 R4, desc[UR48][R4.64] ;  /* 0x0000003004047980 */ /* 0x000f68000c101d00 */
[----:B------:R-:W5:Y:S01]  /*e720*/  LD.E.128 R24, desc[UR48][R24.64] ;  /* 0x0000003018187980 */ /* 0x000f62000c101d00 */
[----:B0-----:R-:W-:-:S03]  /*e730*/  IMAD.WIDE.U32 R2, R41, UR4, R140 ;  /* 0x0000000429027c25 */ /* 0x001fc6000f8e008c */
        /* <DEDUP_REMOVED lines=15> */
[----:B------:R-:W-:Y:S01]  /*e830*/  UIADD3 UR4, UR42, 0x2d820, URZ ;  /* 0x0002d8202a047890 */ /* 0x000fe2000fffe03f */
[----:B------:R-:W-:Y:S01]  /*e840*/  IMAD.WIDE.U32 R2, R21, UR41, R2 ;  /* 0x0000002915027c25 */ /* 0x000fe2000f8e0002 */
[----:B------:R-:W-:Y:S01]  /*e850*/  ULDC.64 UR8, c[0x0][0xae8] ;  /* 0x0002ba0000087ab9 */ /* 0x000fe20000000a00 */
[----:B------:R-:W-:Y:S01]  /*e860*/  BSSY B1, `(.L_x_9181) ;  /* 0x0000021000017945 */ /* 0x000fe20003800000 */
[----:B------:R-:W-:Y:S01]  /*e870*/  ISETP.GE.AND P0, PT, R142, R39, PT ;  /* 0x000000278e00720c */ /* 0x000fe20003f06270 */
[----:B------:R-:W-:Y:S01]  /*e880*/  VIADD R3, R3, UR7 ;  /* 0x0000000703037c36 */ /* 0x000fe20008000000 */
[----:B------:R-:W-:-:S02]  /*e890*/  UIMAD UR7, UR15, UR8, URZ ;  /* 0x000000080f0772a4 */ /* 0x000fc4000f8e023f */
[----:B------:R-:W-:Y:S01]  /*e8a0*/  IMAD.U32 R37, RZ, RZ, UR8 ;  /* 0x00000008ff257e24 */ /* 0x000fe2000f8e00ff */
[----:B------:R-:W-:Y:S01]  /*e8b0*/  UPRMT UR4, URZ, 0x654, UR4 ;  /* 0x000006543f047896 */ /* 0x000fe20008000004 */
[----:B------:R-:W-:Y:S01]  /*e8c0*/  VIADD R0, R142, 0x60 ;  /* 0x000000608e007836 */ /* 0x000fe20000000000 */
[----:B------:R-:W-:Y:S02]  /*e8d0*/  UIMAD UR7, UR16, UR9, UR7 ;  /* 0x00000009100772a4 */ /* 0x000fe4000f8e0207 */
[----:B------:R-:W-:Y:S02]  /*e8e0*/  IMAD.WIDE.U32 R36, R37, UR16, R2 ;  /* 0x0000001025247c25 */ /* 0x000fe4000f8e0002 */
[----:B------:R-:W-:Y:S02]  /*e8f0*/  ISETP.GE.AND P3, PT, R0, R39, PT ;  /* 0x000000270000720c */ /* 0x000fe40003f66270 */
[----:B------:R-:W-:-:S04]  /*e900*/  IMAD.WIDE R20, R148, 0xc0, R142 ;  /* 0x000000c094147825 */ /* 0x000fc800078e028e */
[----:B------:R-:W-:Y:S01]  /*e910*/  VIADD R41, R37, UR7 ;  /* 0x0000000725297c36 */ /* 0x000fe20008000000 */
[----:B0-----:R-:W-:Y:S01]  /*e920*/  SYNCS.ARRIVE.TRANS64.RED.A1T0 RZ, [UR4], RZ ;  /* 0x000000ffffff79a7 */ /* 0x001fe20008100404 */
[----:B------:R-:W-:Y:S05]  /*e930*/  @P0 BRA `(.L_x_9182) ;  /* 0x00000000004c0947 */ /* 0x000fea0003800000 */
        /* <DEDUP_REMOVED lines=19> */
.L_x_9182:
[----:B------:R-:W-:Y:S05]  /*ea70*/  BSYNC B1 ;  /* 0x0000000000017941 */ /* 0x000fea0003800000 */
.L_x_9181:
[----:B------:R-:W-:Y:S05]  /*ea80*/  @P3 BRA `(.L_x_9183) ;  /* 0x0000000800583947 */ /* 0x000fea0003800000 */
[----:B0----5:R-:W-:Y:S01]  /*ea90*/  IADD3 R9, P0, R20, 0x60, RZ ;  /* 0x0000006014097810 */ /* 0x021fe20007f1e0ff */
        /* <DEDUP_REMOVED lines=22> */
.L_x_9179:
        /* <DEDUP_REMOVED lines=27> */
.L_x_9184:
        /* <DEDUP_REMOVED lines=31> */
.L_x_9186:
[----:B------:R-:W-:Y:S05]  /*efa0*/  BSYNC B1 ;  /* 0x0000000000017941 */ /* 0x000fea0003800000 */
.L_x_9185:
[----:B------:R-:W-:Y:S01]  /*efb0*/  ULDC.64 UR12, c[0x0][0xaa0] ;  /* 0x0002a800000c7ab9 */ /* 0x000fe20000000a00 */
[----:B------:R-:W-:Y:S01]  /*efc0*/  IMAD R7, R148, -0xc0, R7 ;  /* 0xffffff4094077824 */ /* 0x000fe200078e0207 */
[----:B------:R-:W-:Y:S01]  /*efd0*/  BSSY B1, `(.L_x_9187) ;  /* 0x000002b000017945 */ /* 0x000fe20003800000 */
[----:B------:R-:W-:Y:S02]  /*efe0*/  IMAD R0, R6, UR12, RZ ;  /* 0x0000000c06007c24 */ /* 0x000fe4000f8e02ff */
[----:B01----:R-:W-:Y:S01]  /*eff0*/  IMAD.WIDE.U32 R2, R9, UR12, R140 ;  /* 0x0000000c09027c25 */ /* 0x003fe2000f8e008c */
[----:B------:R-:W-:-:S03]  /*f000*/  ISETP.GE.AND P0, PT, R142, R7, PT ;  /* 0x000000078e00720c */ /* 0x000fc60003f06270 */
[----:B------:R-:W-:Y:S01]  /*f010*/  IMAD R9, R9, UR13, R0 ;  /* 0x0000000d09097c24 */ /* 0x000fe2000f8e0200 */
[----:B------:R-:W-:Y:S01]  /*f020*/  ULDC.64 UR12, c[0x0][0xae0] ;  /* 0x0002b800000c7ab9 */ /* 0x000fe20000000a00 */
[----:B------:R-:W-:Y:S01]  /*f030*/  VIADD R0, R142, 0x60 ;  /* 0x000000608e007836 */ /* 0x000fe20000000000 */
[----:B------:R-:W-:Y:S01]  /*f040*/  UIMAD UR4, UR8, UR12, URZ ;  /* 0x0000000c080472a4 */ /* 0x000fe2000f8e023f */
[----:B------:R-:W-:Y:S02]  /*f050*/  IMAD.IADD R3, R3, 0x1, R9 ;  /* 0x0000000103037824 */ /* 0x000fe400078e0209 */
[----:B------:R-:W-:Y:S01]  /*f060*/  IMAD.U32 R5, RZ, RZ, UR12 ;  /* 0x0000000cff057e24 */ /* 0x000fe2000f8e00ff */
[----:B------:R-:W-:Y:S01]  /*f070*/  UIMAD UR4, UR41, UR13, UR4 ;  /* 0x0000000d290472a4 */ /* 0x000fe2000f8e0204 */
[----:B------:R-:W-:Y:S01]  /*f080*/  ISETP.GE.AND P1, PT, R0, R7, PT ;  /* 0x000000070000720c */ /* 0x000fe20003f26270 */
[----:B------:R-:W-:Y:S01]  /*f090*/  IMAD.MOV.U32 R6, RZ, RZ, R142 ;  /* 0x000000ffff067224 */ /* 0x000fe200078e008e */
[----:B------:R-:W-:Y:S01]  /*f0a0*/  ULDC.64 UR12, c[0x0][0xae8] ;  /* 0x0002ba00000c7ab9 */ /* 0x000fe20000000a00 */
[----:B------:R-:W-:Y:S01]  /*f0b0*/  IMAD.WIDE.U32 R2, R5, UR41, R2 ;  /* 0x0000002905027c25 */ /* 0x000fe2000f8e0002 */
[----:B------:R-:W-:-:S03]  /*f0c0*/  SHF.R.S32.HI R7, RZ, 0x1f, R142 ;  /* 0x0000001fff077819 */ /* 0x000fc6000001148e */
[----:B------:R-:W-:Y:S01]  /*f0d0*/  VIADD R3, R3, UR4 ;  /* 0x0000000403037c36 */ /* 0x000fe20008000000 */
[----:B------:R-:W-:Y:S02]  /*f0e0*/  UIMAD UR4, UR9, UR12, URZ ;  /* 0x0000000c090472a4 */ /* 0x000fe4000f8e023f */
[----:B------:R-:W-:Y:S02]  /*f0f0*/  IMAD.U32 R5, RZ, RZ, UR12 ;  /* 0x0000000cff057e24 */ /* 0x000fe4000f8e00ff */
[----:B------:R-:W-:Y:S01]  /*f100*/  IMAD.WIDE R6, R148, 0xc0, R6 ;  /* 0x000000c094067825 */ /* 0x000fe200078e0206 */
[----:B------:R-:W-:-:S03]  /*f110*/  UIMAD UR4, UR10, UR13, UR4 ;  /* 0x0000000d0a0472a4 */ /* 0x000fc6000f8e0204 */
[----:B------:R-:W-:-:S04]  /*f120*/  IMAD.WIDE.U32 R4, R5, UR10, R2 ;  /* 0x0000000a05047c25 */ /* 0x000fc8000f8e0002 */
[----:B------:R-:W-:Y:S01]  /*f130*/  VIADD R11, R5, UR4 ;  /* 0x00000004050b7c36 */ /* 0x000fe20008000000 */
        /* <DEDUP_REMOVED lines=20> */
.L_x_9188:
[----:B------:R-:W-:Y:S05]  /*f280*/  BSYNC B1 ;  /* 0x0000000000017941 */ /* 0x000fea0003800000 */
.L_x_9187:
        /* <DEDUP_REMOVED lines=22> */
.L_x_9183:
[----:B------:R-:W-:Y:S05]  /*f3f0*/  BSYNC B0 ;  /* 0x0000000000007941 */ /* 0x000fea0003800000 */
.L_x_9178:
[----:B------:R-:W-:Y:S02]  /*f400*/  ULDC UR4, c[0x0][0xc14] ;  /* 0x0003050000047ab9 */ /* 0x000fe40000000800 */
[----:B------:R-:W-:-:S06]  /*f410*/  UISETP.GE.AND UP0, UPT, UR5, UR4, UPT ;  /* 0x000000040500728c */ /* 0x000fcc000bf06270 */
[----:B------:R-:W-:-:S13]  /*f420*/  PLOP3.LUT P0, PT, PT, PT, UP0, 0x80, 0x0 ;  /* 0x000000000000781c */ /* 0x000fda0003f0f008 */
[----:B------:R-:W-:Y:S05]  /*f430*/  @!P0 BRA `(.L_x_9189) ;  /* 0xffffff1800b08947 */ /* 0x000fea000383ffff */
[----:B------:R-:W-:Y:S05]  /*f440*/  EXIT ;  /* 0x000000000000794d */ /* 0x000fea0003800000 */
.L_x_9096:
        /* <DEDUP_REMOVED lines=61> */
.L_x_9194:
        /* <DEDUP_REMOVED lines=13> */
.L_x_9193:
[----:B------:R-:W-:Y:S05]  /*f8f0*/  BSYNC B0 ;  /* 0x0000000000007941 */ /* 0x000fea0003800000 */
.L_x_9192:
        /* <DEDUP_REMOVED lines=26> */
.L_x_9190:
        /* <DEDUP_REMOVED lines=18> */
[----:B------:R-:W-:-:S06]  /*fbc0*/  VIADD R16, R13, 0xffffffff ;  /* 0xffffffff0d107836 */ /* 0x000fcc0000000000 */
[----:B------:R2:W3:Y:S02]  /*fbd0*/  SHFL.IDX PT, R16, R5, R16, 0x1f ;  /* 0x00001f1005107589 */ /* 0x0004e400000e0000 */
.L_x_9195:
[----:B---3--:R-:W-:Y:S01]  /*fbe0*/  IMAD R16, R16, UR4, R11 ;  /* 0x0000000410107c24 */ /* 0x008fe2000f8e020b */
[----:B------:R-:W-:Y:S01]  /*fbf0*/  IABS R2, R4 ;  /* 0x0000000400027213 */ /* 0x000fe20000000000 */
[----:B-1----:R-:W-:-:S03]  /*fc00*/  IMAD.MOV R9, RZ, RZ, -R3 ;  /* 0x000000ffff097224 */ /* 0x002fc600078e0a03 */
[----:B--2---:R-:W-:Y:S01]  /*fc10*/  IADD3 R5, -R16, UR6, RZ ;  /* 0x0000000610057c10 */ /* 0x004fe2000fffe1ff */
[----:B0-----:R-:W-:Y:S02]  /*fc20*/  IMAD.MOV R10, RZ, RZ, -R2 ;  /* 0x000000ffff0a7224 */ /* 0x001fe400078e0a02 */
[----:B------:R-:W-:Y:S01]  /*fc30*/  IMAD R9, R9, R6, RZ ;  /* 0x0000000609097224 */ /* 0x000fe200078e02ff */
[----:B------:R-:W-:Y:S01]  /*fc40*/  IABS R8, R5 ;  /* 0x0000000500087213 */ /* 0x000fe20000000000 */
[----:B------:R-:W-:-:S04]  /*fc50*/  IMAD.MOV.U32 R2, RZ, RZ, RZ ;  /* 0x000000ffff027224 */ /* 0x000fc800078e00ff */
[----:B------:R-:W-:-:S04]  /*fc60*/  IMAD.HI.U32 R2, R3, R9, R2 ;  /* 0x0000000903027227 */ /* 0x000fc800078e0002 */
[----:B------:R-:W-:Y:S02]  /*fc70*/  IMAD.MOV.U32 R3, RZ, RZ, R8 ;  /* 0x000000ffff037224 */ /* 0x000fe400078e0008 */
[----:B------:R-:W-:Y:S02]  /*fc80*/  IMAD.MOV.U32 R8, RZ, RZ, R10 ;  /* 0x000000ffff087224 */ /* 0x000fe400078e000a */
        /* <DEDUP_REMOVED lines=15> */
[----:B------:R-:W-:Y:S02]  /*fd80*/  IMAD R4, R4, R2, R5 ;  /* 0x0000000204047224 */ /* 0x000fe400078e0205 */
[----:B------:R-:W-:Y:S01]  /*fd90*/  IMAD.MOV.U32 R2, RZ, RZ, RZ ;  /* 0x000000ffff027224 */ /* 0x000fe200078e00ff */
[----:B------:R-:W-:Y:S02]  /*fda0*/  VIADDMNMX R7, R8, UR4, R7, PT ;  /* 0x0000000408077c46 */ /* 0x000fe4000b800107 */
[----:B------:R-:W-:-:S02]  /*fdb0*/  IABS R11, R4 ;  /* 0x00000004000b7213 */ /* 0x000fc40000000000 */
[----:B------:R-:W-:-:S04]  /*fdc0*/  IABS R8, R7 ;  /* 0x0000000700087213 */ /* 0x000fc80000000000 */
[----:B------:R-:W0:Y:S08]  /*fdd0*/  I2F.RP R9, R8 ;  /* 0x0000000800097306 */ /* 0x000e300000209400 */
[----:B0-----:R-:W0:Y:S02]  /*fde0*/  MUFU.RCP R9, R9 ;  /* 0x0000000900097308 */ /* 0x001e240000001000 */
[----:B0-----:R-:W-:-:S06]  /*fdf0*/  VIADD R3, R9, 0xffffffe ;  /* 0x0ffffffe09037836 */ /* 0x001fcc0000000000 */
[----:B------:R-:W0:Y:S02]  /*fe00*/  F2I.FTZ.U32.TRUNC.NTZ R3, R3 ;  /* 0x0000000300037305 */ /* 0x000e24000021f000 */
[----:B0-----:R-:W-:-:S04]  /*fe10*/  IMAD.MOV R10, RZ, RZ, -R3 ;  /* 0x000000ffff0a7224 */ /* 0x001fc800078e0a03 */
[----:B------:R-:W-:Y:S01]  /*fe20*/  IMAD.MOV.U32 R5, RZ, RZ, R10 ;  /* 0x000000ffff057224 */ /* 0x000fe200078e000a */
[----:B------:R-:W-:-:S03]  /*fe30*/  IABS R10, R7 ;  /* 0x00000007000a7213 */ /* 0x000fc60000000000 */
        /* <DEDUP_REMOVED lines=11> */
[----:B------:R-:W-:Y:S01]  /*fef0*/  ISETP.GE.AND P0, PT, R3, RZ, PT ;  /* 0x000000ff0300720c */ /* 0x000fe20003f06270 */
[----:B------:R-:W-:-:S12]  /*ff00*/  IMAD.IADD R3, R4, 0x1, R6 ;  /* 0x0000000104037824 */ /* 0x000fd800078e0206 */
        /* <DEDUP_REMOVED lines=8> */
.L_x_9191:
[----:B------:R-:W-:Y:S02]  /*ff90*/  IMAD.MOV.U32 R17, RZ, RZ, RZ ;  /* 0x000000ffff117224 */ /* 0x000fe400078e00ff */
[----:B------:R-:W-:Y:S02]  /*ffa0*/  IMAD.U32 R16, RZ, RZ, UR6 ;  /* 0x00000006ff107e24 */ /* 0x000fe4000f8e00ff */
[----:B------:R-:W-:-:S07]  /*ffb0*/  IMAD.MOV.U32 R18, RZ, RZ, RZ ;  /* 0x000000ffff127224 */ /* 0x000fce00078e00ff */
.L_x_9196:
[----:B------:R-:W-:Y:S01]  /*ffc0*/  ISETP.NE.AND P0, PT, R27, RZ, PT ;  /* 0x000000ff1b00720c */ /* 0x000fe20003f05270 */
[----:B------:R-:W-:Y:S02]  /*ffd0*/  IMAD.MOV.U32 R24, RZ, RZ, 0x1 ;  /* 0x00000001ff187424 */ /* 0x000fe400078e00ff */
[----:B------:R-:W-:Y:S02]  /*ffe0*/  IMAD.MOV.U32 R22, RZ, RZ, RZ ;  /* 0x000000ffff167224 */ /* 0x000fe400078e00ff */
[----:B------:R-:W-:-:S08]  /*fff0*/  IMAD.MOV.U32 R29, RZ, RZ, RZ ;  /* 0x000000ffff1d7224 */ /* 0x000fd000078e00ff */
[----:B------:R-:W0:Y:S01]  /*10000*/  @!P0 S2R R3, SR_CgaCtaId ;  /* 0x0000000000038919 */ /* 0x000e220000008800 */
[----:B------:R-:W-:-:S04]  /*10010*/  @!P0 MOV R0, 0x400 ;  /* 0x0000040000008802 */ /* 0x000fc80000000f00 */
[----:B0-----:R-:W-:-:S05]  /*10020*/  @!P0 LEA R0, R3, R0, 0x18 ;  /* 0x0000000003008211 */ /* 0x001fca00078ec0ff */
[----:B------:R0:W-:Y:S01]  /*10030*/  @!P0 STS.128 [R0+0x2d8d0], R16 ;  /* 0x02d8d01000008388 */ /* 0x0001e20000000c00 */
[----:B------:R-:W-:Y:S06]  /*10040*/  BAR.ARV 0x5, 0x1a0 ;  /* 0x0146800000007b1d */ /* 0x000fec0000002000 */
[----:B------:R-:W-:-:S13]  /*10050*/  ISETP.GE.AND P0, PT, R19, UR5, PT ;  /* 0x0000000513007c0c */ /* 0x000fda000bf06270 */
[----:B------:R-:W-:Y:S05]  /*10060*/  @P0 BRA `(.L_x_9197) ;  /* 0x0000003c007c0947 */ /* 0x000fea0003800000 */
[----:B------:R-:W-:Y:S01]  /*10070*/  IMAD.MOV.U32 R24, RZ, RZ, 0x1 ;  /* 0x00000001ff187424 */ /* 0x000fe200078e00ff */
[----:B------:R-:W-:Y:S01]  /*10080*/  ULDC UR37, c[0x0][0xc] ;  /* 0x0000030000257ab9 */ /* 0x000fe20000000800 */
[----:B------:R-:W-:Y:S01]  /*10090*/  IMAD.MOV.U32 R29, RZ, RZ, RZ ;  /* 0x000000ffff1d7224 */ /* 0x000fe200078e00ff */
[----:B------:R-:W-:Y:S01]  /*100a0*/  ULDC.64 UR38, c[0x0][0x198] ;  /* 0x0000660000267ab9 */ /* 0x000fe20000000a00 */
[----:B------:R-:W-:-:S07]  /*100b0*/  IMAD.MOV.U32 R22, RZ, RZ, RZ ;  /* 0x000000ffff167224 */ /* 0x000fce00078e00ff */
.L_x_9272:
[----:B------:R-:W-:Y:S05]  /*100c0*/  YIELD ;  /* 0x0000000000007946 */ /* 0x000fea0003800000 */
[----:B------:R-:W-:Y:S01]  /*100d0*/  ULDC.64 UR4, c[0x0][0xa28] ;  /* 0x00028a0000047ab9 */ /* 0x000fe20000000a00 */
[----:B0-----:R-:W-:Y:S01]  /*100e0*/  IMAD.MOV.U32 R0, RZ, RZ, RZ ;  /* 0x000000ffff007224 */ /* 0x001fe200078e00ff */
[----:B------:R-:W-:-:S04]  /*100f0*/  ISETP.NE.U32.AND P0, PT, RZ, UR4, PT ;  /* 0x00000004ff007c0c */ /* 0x000fc8000bf05070 */
[----:B------:R-:W-:Y:S01]  /*10100*/  ISETP.NE.AND.EX P0, PT, RZ, UR5, PT, P0 ;  /* 0x00000005ff007c0c */ /* 0x000fe2000bf05300 */
[----:B------:R-:W-:-:S12]  /*10110*/  ULDC.64 UR4, c[0x0][0xa00] ;  /* 0x0002800000047ab9 */ /* 0x000fd80000000a00 */
[----:B-1----:R-:W0:Y:S01]  /*10120*/  @P0 LDC.64 R2, c[0x0][0xa28] ;  /* 0x00028a00ff020b82 */ /* 0x002e220000000a00 */
[----:B------:R-:W-:Y:S01]  /*10130*/  ISETP.NE.U32.AND P2, PT, RZ, UR4, PT ;  /* 0x00000004ff007c0c */ /* 0x000fe2000bf45070 */
[----:B0-----:R-:W-:-:S05]  /*10140*/  @P0 IMAD.WIDE R2, R19, 0x4, R2 ;  /* 0x0000000413020825 */ /* 0x001fca00078e0202 */
[----:B------:R0:W5:Y:S01]  /*10150*/  @P0 LDG.E R0, desc[UR48][R2.64] ;  /* 0x0000003002000981 */ /* 0x000162000c1e1900 */
[----:B------:R-:W-:Y:S01]  /*10160*/  ISETP.NE.AND.EX P2, PT, RZ, UR5, PT, P2 ;  /* 0x00000005ff007c0c */ /* 0x000fe2000bf45320 */
[----:B------:R-:W-:Y:S01]  /*10170*/  IMAD.MOV.U32 R4, RZ, RZ, RZ ;  /* 0x000000ffff047224 */ /* 0x000fe200078e00ff */
[----:B------:R-:W-:Y:S01]  /*10180*/  ULDC.64 UR4, c[0x0][0xa18] ;  /* 0x0002860000047ab9 */ /* 0x000fe20000000a00 */
[----:B0-----:R-:W0:Y:S02]  /*10190*/  LDC.64 R2, c[0x0][0xa00] ;  /* 0x00028000ff027b82 */ /* 0x001e240000000a00 */
[----:B0-----:R-:W-:-:S08]  /*101a0*/  IMAD.WIDE R2, R19, 0x4, R2 ;  /* 0x0000000413027825 */ /* 0x001fd000078e0202 */
[----:B------:R-:W2:Y:S01]  /*101b0*/  @P2 LDG.E R4, desc[UR48][R2.64] ;  /* 0x0000003002042981 */ /* 0x000ea2000c1e1900 */
[----:B------:R-:W-:Y:S01]  /*101c0*/  ISETP.NE.U32.AND P1, PT, RZ, UR4, PT ;  /* 0x00000004ff007c0c */ /* 0x000fe2000bf25070 */
[----:B------:R-:W-:Y:S02]  /*101d0*/  ULDC UR6, c[0x0][0x288] ;  /* 0x0000a20000067ab9 */ /* 0x000fe40000000800 */
[----:B------:R-:W-:Y:S01]  /*101e0*/  IMAD.U32 R6, RZ, RZ, UR6 ;  /* 0x00000006ff067e24 */ /* 0x000fe2000f8e00ff */
[----:B------:R-:W-:Y:S01]  /*101f0*/  ISETP.NE.AND.EX P1, PT, RZ, UR5, PT, P1 ;  /* 0x00000005ff007c0c */ /* 0x000fe2000bf25310 */
[----:B------:R-:W-:Y:S01]  /*10200*/  ULDC.64 UR4, c[0x0][0x3f8] ;  /* 0x0000fe0000047ab9 */ /* 0x000fe20000000a00 */
[----:B------:R-:W-:Y:S01]  /*10210*/  ULDC.64 UR6, c[0x0][0xa08] ;  /* 0x0002820000067ab9 */ /* 0x000fe20000000a00 */
[----:B------:R-:W-:-:S03]  /*10220*/  UISETP.NE.U32.AND UP0, UPT, UR4, URZ, UPT ;  /* 0x0000003f0400728c */ /* 0x000fc6000bf05070 */
[----:B------:R-:W-:Y:S01]  /*10230*/  ULDC UR4, c[0x0][0x404] ;  /* 0x0001010000047ab9 */ /* 0x000fe20000000800 */
[----:B--2---:R0:W-:Y:S06]  /*10240*/  STL [R1], R4 ;  /* 0x0000000401007387 */ /* 0x0041ec0000100800 */
[----:B0-----:R-:W0:Y:S02]  /*10250*/  @P1 LDC.64 R4, c[0x0][0xa18] ;  /* 0x00028600ff041b82 */ /* 0x001e240000000a00 */
[----:B0-----:R-:W-:-:S05]  /*10260*/  @P1 IMAD.WIDE R4, R19, 0x4, R4 ;  /* 0x0000000413041825 */ /* 0x001fca00078e0204 */
[----:B------:R0:W5:Y:S01]  /*10270*/  @P1 LDG.E R6, desc[UR48][R4.64] ;  /* 0x0000003004061981 */ /* 0x000162000c1e1900 */
[----:B------:R-:W-:Y:S01]  /*10280*/  UISETP.NE.AND.EX UP0, UPT, UR5, URZ, UPT, UP0 ;  /* 0x0000003f0500728c */ /* 0x000fe2000bf05300 */
[----:B------:R-:W-:Y:S02]  /*10290*/  ISETP.NE.U32.AND P0, PT, RZ, UR6, PT ;  /* 0x00000006ff007c0c */ /* 0x000fe4000bf05070 */
[----:B------:R-:W-:Y:S01]  /*102a0*/  ULDC UR5, c[0x0][0x2e0] ;  /* 0x0000b80000057ab9 */ /* 0x000fe20000000800 */
[----:B------:R-:W-:Y:S01]  /*102b0*/  USEL UR4, UR4, 0x1, UP0 ;  /* 0x0000000104047887 */ /* 0x000fe20008000000 */
[----:B------:R-:W-:-:S03]  /*102c0*/  ISETP.NE.AND.EX P0, PT, RZ, UR7, PT, P0 ;  /* 0x00000007ff007c0c */ /* 0x000fc6000bf05300 */
[----:B------:R-:W-:-:S06]  /*102d0*/  UIMAD UR4, UR4, UR5, URZ ;  /* 0x00000005040472a4 */ /* 0x000fcc000f8e023f */
[----:B------:R-:W-:Y:S01]  /*102e0*/  IMAD.U32 R7, RZ, RZ, UR4 ;  /* 0x00000004ff077e24 */ /* 0x000fe2000f8e00ff */
[----:B0--3--:R-:W-:Y:S06]  /*102f0*/  @P1 BRA `(.L_x_9198) ;  /* 0x0000000000101947 */ /* 0x009fec0003800000 */
[----:B------:R-:W-:Y:S05]  /*10300*/  @!P2 BRA `(.L_x_9198) ;  /* 0x00000000000ca947 */ /* 0x000fea0003800000 */
[----:B------:R-:W2:Y:S04]  /*10310*/  LDG.E R5, desc[UR48][R2.64] ;  /* 0x0000003002057981 */ /* 0x000ea8000c1e1900 */
[----:B-----5:R-:W2:Y:S02]  /*10320*/  LDG.E R6, desc[UR48][R2.64+0x4] ;  /* 0x0000043002067981 */ /* 0x020ea4000c1e1900 */
[----:B--2---:R-:W-:-:S07]  /*10330*/  IMAD.IADD R6, R6, 0x1, -R5 ;  /* 0x0000000106067824 */ /* 0x004fce00078e0a05 */
.L_x_9198:
[----:B------:R-:W0:Y:S01]  /*10340*/  LDC.64 R2, c[0x0][0xa08] ;  /* 0x00028200ff027b82 */ /* 0x000e220000000a00 */
[----:B------:R-:W-:Y:S01]  /*10350*/  IMAD.MOV.U32 R23, RZ, RZ, RZ ;  /* 0x000000ffff177224 */ /* 0x000fe200078e00ff */
[----:B------:R-:W-:Y:S01]  /*10360*/  ULDC.64 UR4, c[0x0][0xa20] ;  /* 0x0002880000047ab9 */ /* 0x000fe20000000a00 */
[----:B0-----:R-:W-:-:S05]  /*10370*/  IMAD.WIDE R2, R19, 0x4, R2 ;  /* 0x0000000413027825 */ /* 0x001fca00078e0202 */
[----:B------:R-:W2:Y:S01]  /*10380*/  @P0 LDG.E R23, desc[UR48][R2.64] ;  /* 0x0000003002170981 */ /* 0x000ea2000c1e1900 */
[----:B------:R-:W-:-:S04]  /*10390*/  ISETP.NE.U32.AND P1, PT, RZ, UR4, PT ;  /* 0x00000004ff007c0c */ /* 0x000fc8000bf25070 */
[----:B------:R-:W-:Y:S01]  /*103a0*/  ISETP.NE.AND.EX P1, PT, RZ, UR5, PT, P1 ;  /* 0x00000005ff007c0c */ /* 0x000fe2000bf25310 */
[----:B--2--5:R-:W-:-:S12]  /*103b0*/  IMAD.IADD R23, R23, 0x1, R0 ;  /* 0x0000000117177824 */ /* 0x024fd800078e0200 */
[----:B------:R-:W-:Y:S05]  /*103c0*/  @!P1 BRA `(.L_x_9199) ;  /* 0x0000000000109947 */ /* 0x000fea0003800000 */
[----:B------:R-:W0:Y:S02]  /*103d0*/  LDC.64 R2, c[0x0][0xa20] ;  /* 0x00028800ff027b82 */ /* 0x000e240000000a00 */
[----:B0-----:R-:W-:-:S05]  /*103e0*/  IMAD.WIDE R2, R19, 0x4, R2 ;  /* 0x0000000413027825 */ /* 0x001fca00078e0202 */
[----:B------:R0:W5:Y:S01]  /*103f0*/  LDG.E R7, desc[UR48][R2.64] ;  /* 0x0000003002077981 */ /* 0x000162000c1e1900 */
[----:B------:R-:W-:Y:S05]  /*10400*/  BRA `(.L_x_9200) ;  /* 0x0000000000107947 */ /* 0x000fea0003800000 */
.L_x_9199:
[----:B------:R-:W-:Y:S05]  /*10410*/  @!P0 BRA `(.L_x_9200) ;  /* 0x00000000000c8947 */ /* 0x000fea0003800000 */
[----:B------:R-:W2:Y:S04]  /*10420*/  LDG.E R4, desc[UR48][R2.64] ;  /* 0x0000003002047981 */ /* 0x000ea8000c1e1900 */
[----:B------:R-:W2:Y:S02]  /*10430*/  LDG.E R7, desc[UR48][R2.64+0x4] ;  /* 0x0000043002077981 */ /* 0x000ea4000c1e1900 */
[----:B--2---:R-:W-:-:S07]  /*10440*/  IMAD.IADD R7, R7, 0x1, -R4 ;  /* 0x0000000107077824 */ /* 0x004fce00078e0a04 */
.L_x_9200:
[----:B0-----:R-:W0:Y:S01]  /*10450*/  LDC.64 R2, c[0x0][0x9e0] ;  /* 0x00027800ff027b82 */ /* 0x001e220000000a00 */
[----:B------:R-:W-:Y:S02]  /*10460*/  IMAD R5, R17, 0xc0, RZ ;  /* 0x000000c011057824 */ /* 0x000fe400078e02ff */
[----:B-----5:R-:W-:-:S03]  /*10470*/  IMAD.IADD R0, R7, 0x1, -R0 ;  /* 0x0000000107007824 */ /* 0x020fc600078e0a00 */
[----:B------:R-:W-:-:S05]  /*10480*/  IADD3 R5, -R6, 0xc0, R5 ;  /* 0x000000c006057810 */ /* 0x000fca0007ffe105 */
[----:B------:R-:W-:Y:S01]  /*10490*/  IMAD.IADD R9, R0, 0x1, R5 ;  /* 0x0000000100097824 */ /* 0x000fe200078e0205 */
[----:B0-----:R-:W-:-:S03]  /*104a0*/  ISETP.GE.AND P0, PT, R3, 0x1, PT ;  /* 0x000000010300780c */ /* 0x001fc60003f06270 */
[----:B------:R-:W-:-:S10]  /*104b0*/  IMAD.IADD R2, R9, 0x1, R2 ;  /* 0x0000000109027824 */ /* 0x000fd400078e0202 */
[----:B------:R-:W-:Y:S05]  /*104c0*/  @!P0 BRA `(.L_x_9201) ;  /* 0x0000000000488947 */ /* 0x000fea0003800000 */
        /* <DEDUP_REMOVED lines=11> */
.L_x_9203:
[----:B------:R-:W-:-:S13]  /*10580*/  ISETP.NE.AND P1, PT, R3, 0x1, PT ;  /* 0x000000010300780c */ /* 0x000fda0003f25270 */
[----:B------:R-:W0:Y:S02]  /*10590*/  @P1 LDC.64 R4, c[0x0][0x9e8] ;  /* 0x00027a00ff041b82 */ /* 0x000e240000000a00 */
[----:B0-----:R-:W-:-:S05]  /*105a0*/  @P1 IMAD.HI.U32 R4, R7, R4, RZ ;  /* 0x0000000407041227 */ /* 0x001fca00078e00ff */
[----:B------:R-:W-:-:S07]  /*105b0*/  @P1 SHF.R.U32.HI R7, RZ, R5, R4 ;  /* 0x00000005ff071219 */ /* 0x000fce0000011604 */
.L_x_9204:
[----:B------:R-:W-:Y:S05]  /*105c0*/  BSYNC B0 ;  /* 0x0000000000007941 */ /* 0x000fea0003800000 */
.L_x_9202:
[----:B------:R-:W-:-:S05]  /*105d0*/  IMAD R7, R7, R3, R3 ;  /* 0x0000000307077224 */ /* 0x000fca00078e0203 */
[----:B------:R-:W-:-:S07]  /*105e0*/  VIMNMX R2, R2, R7, PT ;  /* 0x0000000702027248 */ /* 0x000fce0003fe0100 */
.L_x_9201:
[----:B------:R-:W-:Y:S01]  /*105f0*/  VIADD R2, R2, 0x7f ;  /* 0x0000007f02027836 */ /* 0x000fe20000000000 */
[----:B------:R-:W-:Y:S01]  /*10600*/  ULDC UR4, c[0x0][0x9dc] ;  /* 0x0002770000047ab9 */ /* 0x000fe20000000800 */
[----:B------:R-:W-:-:S03]  /*10610*/  IMAD R7, R17, 0xc0, -R6 ;  /* 0x000000c011077824 */ /* 0x000fc600078e0a06 */
[----:B------:R-:W-:Y:S01]  /*10620*/  SHF.R.S32.HI R5, RZ, 0x1f, R2 ;  /* 0x0000001fff057819 */ /* 0x000fe20000011402 */
[----:B------:R-:W-:-:S03]  /*10630*/  IMAD.IADD R7, R0, 0x1, R7 ;  /* 0x0000000100077824 */ /* 0x000fc600078e0207 */
[----:B------:R-:W-:Y:S01]  /*10640*/  LEA.HI R4, R5, R2, RZ, 0x7 ;  /* 0x0000000205047211 */ /* 0x000fe200078f38ff */
[----:B------:R-:W-:Y:S02]  /*10650*/  VIADD R2, R0, 0x7f ;  /* 0x0000007f00027836 */ /* 0x000fe40000000000 */
[----:B------:R-:W-:Y:S01]  /*10660*/  VIADD R0, R7, -UR4 ;  /* 0x8000000407007c36 */ /* 0x000fe20008000000 */
[----:B------:R-:W-:Y:S02]  /*10670*/  SHF.R.S32.HI R4, RZ, 0x7, R4 ;  /* 0x00000007ff047819 */ /* 0x000fe40000011404 */
        /* <DEDUP_REMOVED lines=15> */
.L_x_9207:
[----:B------:R-:W-:-:S13]  /*10770*/  ISETP.NE.AND P0, PT, R3, 0x1, PT ;  /* 0x000000010300780c */ /* 0x000fda0003f05270 */
[----:B------:R-:W0:Y:S02]  /*10780*/  @P0 LDC.64 R4, c[0x0][0x9e8] ;  /* 0x00027a00ff040b82 */ /* 0x000e240000000a00 */
[----:B0-----:R-:W-:-:S05]  /*10790*/  @P0 IMAD.HI.U32 R4, R7, R4, RZ ;  /* 0x0000000407040227 */ /* 0x001fca00078e00ff */
[----:B------:R-:W-:-:S07]  /*107a0*/  @P0 SHF.R.U32.HI R7, RZ, R5, R4 ;  /* 0x00000005ff070219 */ /* 0x000fce0000011604 */
.L_x_9208:
[----:B------:R-:W-:Y:S05]  /*107b0*/  BSYNC B0 ;  /* 0x0000000000007941 */ /* 0x000fea0003800000 */
.L_x_9206:
[----:B------:R-:W-:-:S05]  /*107c0*/  IMAD R3, R7, R3, RZ ;  /* 0x0000000307037224 */ /* 0x000fca00078e02ff */
[----:B------:R-:W-:-:S07]  /*107d0*/  VIMNMX R0, R0, R3, !PT ;  /* 0x0000000300007248 */ /* 0x000fce0007fe0100 */
.L_x_9205:
[----:B------:R-:W-:Y:S01]  /*107e0*/  SHF.R.S32.HI R3, RZ, 0x1f, R0 ;  /* 0x0000001fff037819 */ /* 0x000fe20000011400 */
[----:B------:R-:W-:Y:S03]  /*107f0*/  BSSY B6, `(.L_x_9209) ;  /* 0x00002ac000067945 */ /* 0x000fe60003800000 */
[----:B------:R-:W-:-:S04]  /*10800*/  LEA.HI R3, R3, R0, RZ, 0x7 ;  /* 0x0000000003037211 */ /* 0x000fc800078f38ff */
[----:B------:R-:W-:-:S04]  /*10810*/  SHF.R.S32.HI R3, RZ, 0x7, R3 ;  /* 0x00000007ff037819 */ /* 0x000fc80000011403 */
[----:B------:R-:W-:-:S04]  /*10820*/  VIMNMX R26, RZ, R3, !PT ;  /* 0x00000003ff1a7248 */ /* 0x000fc80007fe0100 */
[----:B------:R-:W-:-:S13]  /*10830*/  ISETP.GT.AND P0, PT, R28, R26, PT ;  /* 0x0000001a1c00720c */ /* 0x000fda0003f04270 */
[----:B------:R-:W-:Y:S05]  /*10840*/  @P0 BRA `(.L_x_9210) ;  /* 0x00000000003c0947 */ /* 0x000fea0003800000 */
[----:B------:R-:W-:-:S13]  /*10850*/  ISETP.NE.AND P1, PT, R27, RZ, PT ;  /* 0x000000ff1b00720c */ /* 0x000fda0003f25270 */
[----:B------:R-:W-:Y:S05]  /*10860*/  @P1 BRA `(.L_x_9211) ;  /* 0x0000002800901947 */ /* 0x000fea0003800000 */
[----:B------:R-:W0:Y:S01]  /*10870*/  S2R R7, SR_LANEID ;  /* 0x0000000000077919 */ /* 0x000e220000000000 */
        /* <DEDUP_REMOVED lines=12> */
.L_x_9210:
        /* <DEDUP_REMOVED lines=22> */
.L_x_9212:
[----:B------:R-:W-:-:S05]  /*10aa0*/  VIADD R0, R25, 0x400 ;  /* 0x0000040019007836 */ /* 0x000fca0000000000 */
        /* <DEDUP_REMOVED lines=18> */
.L_x_9214:
        /* <DEDUP_REMOVED lines=16> */
.L_x_9213:
[----:B------:R-:W2:Y:S01]  /*10cd0*/  LDL.LU R20, [R1] ;  /* 0x0000000001147983 */ /* 0x000ea20000300800 */
[----:B------:R-:W-:Y:S01]  /*10ce0*/  ULDC.64 UR4, c[0x0][0x9f8] ;  /* 0x00027e0000047ab9 */ /* 0x000fe20000000a00 */
[----:B------:R-:W0:Y:S01]  /*10cf0*/  LDC R0, c[0x0][0x428] ;  /* 0x00010a00ff007b82 */ /* 0x000e220000000800 */
[----:B------:R-:W-:Y:S01]  /*10d00*/  ISETP.NE.U32.AND P0, PT, RZ, UR4, PT ;  /* 0x00000004ff007c0c */ /* 0x000fe2000bf05070 */
[----:B------:R-:W-:-:S03]  /*10d10*/  IMAD.MOV.U32 R6, RZ, RZ, R19 ;  /* 0x000000ffff067224 */ /* 0x000fc600078e0013 */
[----:B------:R-:W-:Y:S01]  /*10d20*/  ISETP.NE.AND.EX P0, PT, RZ, UR5, PT, P0 ;  /* 0x00000005ff007c0c */ /* 0x000fe2000bf05300 */
[----:B------:R-:W-:-:S12]  /*10d30*/  ULDC.64 UR4, c[0x0][0xa00] ;  /* 0x0002800000047ab9 */ /* 0x000fd80000000a00 */
[----:B------:R-:W1:Y:S02]  /*10d40*/  @P0 LDC.64 R2, c[0x0][0x9f8] ;  /* 0x00027e00ff020b82 */ /* 0x000e640000000a00 */
[----:B-1----:R-:W-:-:S05]  /*10d50*/  @P0 IMAD.WIDE R2, R19, 0x4, R2 ;  /* 0x0000000413020825 */ /* 0x002fca00078e0202 */
[----:B------:R1:W5:Y:S01]  /*10d60*/  @P0 LDG.E R6, desc[UR48][R2.64] ;  /* 0x0000003002060981 */ /* 0x000362000c1e1900 */
[----:B0-----:R-:W-:Y:S01]  /*10d70*/  ISETP.NE.AND P0, PT, R0, 0x1, PT ;  /* 0x000000010000780c */ /* 0x001fe20003f05270 */
[----:B------:R-:W-:Y:S01]  /*10d80*/  IMAD.MOV.U32 R0, RZ, RZ, R18 ;  /* 0x000000ffff007224 */ /* 0x000fe200078e0012 */
[----:B------:R-:W-:-:S04]  /*10d90*/  ISETP.NE.AND P6, PT, R27, RZ, PT ;  /* 0x000000ff1b00720c */ /* 0x000fc80003fc5270 */
[----:B------:R-:W-:-:S07]  /*10da0*/  PLOP3.LUT P1, PT, P6, PT, PT, 0x8, 0x0 ;  /* 0x000000000000781c */ /* 0x000fce000372e170 */
[----:B------:R-:W0:Y:S02]  /*10db0*/  @P0 LDC R5, c[0x0][0x42c] ;  /* 0x00010b00ff050b82 */ /* 0x000e240000000800 */
[----:B------:R-:W-:-:S05]  /*10dc0*/  VOTEU.ALL UP1, P6 ;  /* 0x00000000003f7886 */ /* 0x000fca0003020000 */
[----:B------:R-:W-:Y:S01]  /*10dd0*/  @!UP1 UIADD3 UR8, UP0, UR38, 0x270, URZ ;  /* 0x0000027026089890 */ /* 0x000fe2000ff1e03f */
[----:B------:R-:W3:Y:S03]  /*10de0*/  @P0 LDC R7, c[0x0][0x430] ;  /* 0x00010c00ff070b82 */ /* 0x000ee60000000800 */
[----:B------:R-:W-:-:S03]  /*10df0*/  @!UP1 UIADD3.X UR9, URZ, UR39, URZ, UP0, !UPT ;  /* 0x000000273f099290 */ /* 0x000fc600087fe43f */
[----:B------:R-:W-:Y:S01]  /*10e00*/  VOTEU.ALL UP0, P6 ;  /* 0x00000000003f7886 */ /* 0x000fe20003000000 */
[----:B0-----:R-:W-:-:S05]  /*10e10*/  @P0 IMAD.HI.U32 R4, R18, R5, RZ ;  /* 0x0000000512040227 */ /* 0x001fca00078e00ff */
[----:B---3--:R-:W-:Y:S02]  /*10e20*/  @P0 SHF.R.U32.HI R0, RZ, R7, R4 ;  /* 0x00000007ff000219 */ /* 0x008fe40000011604 */
[----:B------:R-:W-:-:S04]  /*10e30*/  ISETP.NE.U32.AND P0, PT, RZ, UR4, PT ;  /* 0x00000004ff007c0c */ /* 0x000fc8000bf05070 */
[----:B------:R-:W-:-:S04]  /*10e40*/  ISETP.NE.AND.EX P0, PT, RZ, UR5, PT, P0 ;  /* 0x00000005ff007c0c */ /* 0x000fc8000bf05300 */
[----:B------:R-:W-:Y:S01]  /*10e50*/  SEL R10, R19, RZ, !P0 ;  /* 0x000000ff130a7207 */ /* 0x000fe20004000000 */
[----:B-12---:R-:W-:-:S08]  /*10e60*/  IMAD R17, R17, 0xc0, R20 ;  /* 0x000000c011117824 */ /* 0x006fd000078e0214 */
.L_x_9215:
        /* <DEDUP_REMOVED lines=14> */
.L_x_9216:
        /* <DEDUP_REMOVED lines=13> */
.L_x_9217:
        /* <DEDUP_REMOVED lines=10> */
[----:B------:R-:W-:Y:S01]  /*110c0*/  ULDC.64 UR4, c[0x0][0xa08] ;  /* 0x0002820000047ab9 */ /* 0x000fe20000000a00 */
[----:B------:R-:W-:Y:S01]  /*110d0*/  VIADD R7, R28, 0xffffffff ;  /* 0xffffffff1c077836 */ /* 0x000fe20000000000 */
[----:B0-----:R-:W-:Y:S01]  /*110e0*/  LOP3.LUT P0, RZ, R2, UR4, RZ, 0xfc, !PT ;  /* 0x0000000402ff7c12 */ /* 0x001fe2000f80fcff */
[----:B------:R-:W-:-:S03]  /*110f0*/  UMOV UR4, 0xffffffff ;  /* 0xffffffff00047882 */ /* 0x000fc60000000000 */
[----:B------:R-:W-:-:S04]  /*11100*/  LOP3.LUT P0, RZ, R3, UR5, RZ, 0xfc, P0 ;  /* 0x0000000503ff7c12 */ /* 0x000fc8000800fcff */
[----:B-----5:R-:W-:Y:S01]  /*11110*/  SEL R8, R6, RZ, !P0 ;  /* 0x000000ff06087207 */ /* 0x020fe20004000000 */
[----:B------:R-:W-:Y:S08]  /*11120*/  BRA.DIV UR4, `(.L_x_9218) ;  /* 0x0000003604047947 */ /* 0x000ff0000b800000 */
.L_x_9288:
[----:B------:R-:W-:Y:S01]  /*11130*/  UMOV UR4, 0xffffffff ;  /* 0xffffffff00047882 */ /* 0x000fe20000000000 */
[----:B------:R-:W-:Y:S02]  /*11140*/  SHF.R.S32.HI R9, RZ, 0x1f, R6 ;  /* 0x0000001fff097819 */ /* 0x000fe40000011406 */
[----:B------:R-:W-:Y:S05]  /*11150*/  BRA.DIV UR4, `(.L_x_9219) ;  /* 0x00000036042c7947 */ /* 0x000fea000b800000 */
[----:B------:R-:W-:-:S13]  /*11160*/  ELECT P6, URZ, PT ;  /* 0x00000000003f782f */ /* 0x000fda00038c0000 */
.L_x_9291:
[----:B------:R-:W-:Y:S05]  /*11170*/  @!P6 BRA `(.L_x_9220) ;  /* 0x0000000000f8e947 */ /* 0x000fea0003800000 */
[----:B------:R-:W-:-:S04]  /*11180*/  ISETP.NE.U32.AND P0, PT, R2, RZ, PT ;  /* 0x000000ff0200720c */ /* 0x000fc80003f05070 */
        /* <DEDUP_REMOVED lines=20> */
.L_x_9221:
[----:B------:R-:W-:Y:S01]  /*112d0*/  IMAD R5, R22, 0x8, R25 ;  /* 0x0000000816057824 */ /* 0x000fe200078e0219 */
[----:B------:R-:W-:-:S04]  /*112e0*/  SHF.L.U32 R4, R24, 0x1f, RZ ;  /* 0x0000001f18047819 */ /* 0x000fc800000006ff */
[----:B------:R-:W1:Y:S02]  /*112f0*/  SYNCS.PHASECHK.TRANS64.TRYWAIT P0, [R5+URZ+0x2d840], R4 ;  /* 0x02d84004050075a7 */ /* 0x000e64000800017f */
[----:B-1----:R-:W-:Y:S05]  /*11300*/  @!P0 BRA `(.L_x_9222) ;  /* 0x0000003000e08947 */ /* 0x002fea0003800000 */
.L_x_9292:
        /* <DEDUP_REMOVED lines=9> */
.L_x_9223:
        /* <DEDUP_REMOVED lines=12> */
[----:B------:R-:W-:Y:S02]  /*11460*/  ULEA UR11, UR11, UR5, 0x7 ;  /* 0x000000050b0b7291 */ /* 0x000fe4000f8e383f */
        /* <DEDUP_REMOVED lines=15> */
.L_x_9220:
[----:B------:R-:W-:Y:S05]  /*11560*/  WARPSYNC.ALL ;  /* 0x0000000000007948 */ /* 0x000fea0003800000 */
[----:B------:R-:W-:Y:S01]  /*11570*/  BAR.SYNC.DEFER_BLOCKING 0x8, 0x1a0 ;  /* 0x0206800000007b1d */ /* 0x000fe20000010000 */
[----:B------:R-:W-:Y:S02]  /*11580*/  R2UR UR24, R25 ;  /* 0x00000000191872ca */ /* 0x000fe400000e0000 */
[----:B------:R-:W-:-:S13]  /*11590*/  ELECT P0, URZ, PT ;  /* 0x00000000003f782f */ /* 0x000fda0003800000 */
[----:B------:R-:W-:Y:S01]  /*115a0*/  @P0 R2UR UR13, R10 ;  /* 0x000000000a0d02ca */ /* 0x000fe200000e0000 */
[----:B------:R-:W-:Y:S01]  /*115b0*/  UIADD3 UR4, UP0, UR38, 0x270, URZ ;  /* 0x0000027026047890 */ /* 0x000fe2000ff1e03f */
[----:B------:R-:W-:Y:S01]  /*115c0*/  @P0 R2UR UR12, R18 ;  /* 0x00000000120c02ca */ /* 0x000fe200000e0000 */
[----:B------:R-:W-:Y:S01]  /*115d0*/  VIADD R29, R29, 0x1 ;  /* 0x000000011d1d7836 */ /* 0x000fe20000000000 */
[C---:B------:R-:W-:Y:S01]  /*115e0*/  @P0 R2UR UR11, R17.reuse ;  /* 0x00000000110b02ca */ /* 0x040fe200000e0000 */
[----:B------:R-:W-:Y:S01]  /*115f0*/  UIADD3.X UR5, URZ, UR39, URZ, UP0, !UPT ;  /* 0x000000273f057290 */ /* 0x000fe200087fe43f */
[----:B------:R-:W-:Y:S01]  /*11600*/  @P0 R2UR UR21, R10 ;  /* 0x000000000a1502ca */ /* 0x000fe200000e0000 */
[----:B------:R-:W-:Y:S01]  /*11610*/  UMOV UR6, 0x0 ;  /* 0x0000000000067882 */ /* 0x000fe20000000000 */
[----:B------:R-:W-:Y:S01]  /*11620*/  UMOV UR7, 0x12f00000 ;  /* 0x12f0000000077882 */ /* 0x000fe20000000000 */
[----:B------:R-:W-:Y:S01]  /*11630*/  UMOV UR10, URZ ;  /* 0x0000003f000a7c82 */ /* 0x000fe20008000000 */
[----:B------:R-:W-:Y:S01]  /*11640*/  @P0 R2UR UR20, R18 ;  /* 0x00000000121402ca */ /* 0x000fe200000e0000 */
        /* <DEDUP_REMOVED lines=13> */
[----:B------:R-:W-:-:S03]  /*11720*/  UMOV UR23, 0x12f00000 ;  /* 0x12f0000000177882 */ /* 0x000fc60000000000 */
[----:B------:R3:W-:Y:S01]  /*11730*/  UTMALDG.4D [UR16], [UR4], desc[UR14] ;  /* 0x00000e10040075b4 */ /* 0x0007e20008019000 */
[----:B-1----:R-:W-:-:S04]  /*11740*/  LEA.HI R4, R29, R29, RZ, 0x1 ;  /* 0x0000001d1d047211 */ /* 0x002fc800078f08ff */
[----:B------:R-:W-:-:S05]  /*11750*/  LOP3.LUT R4, R4, 0xfffffffe, RZ, 0xc0, !PT ;  /* 0xfffffffe04047812 */ /* 0x000fca00078ec0ff */
[----:B------:R-:W-:-:S05]  /*11760*/  IMAD.IADD R4, R29, 0x1, -R4 ;  /* 0x000000011d047824 */ /* 0x000fca00078e0a04 */
[----:B------:R-:W-:Y:S02]  /*11770*/  SHF.L.U32 R4, R4, 0x1f, RZ ;  /* 0x0000001f04047819 */ /* 0x000fe400000006ff */
[----:B--2---:R-:W-:Y:S01]  /*11780*/  @P0 R2UR UR13, R10 ;  /* 0x000000000a0d02ca */ /* 0x004fe200000e0000 */
[----:B------:R-:W-:Y:S01]  /*11790*/  UIADD3 UR8, UR24, 0x12400, URZ ;  /* 0x0001240018087890 */ /* 0x000fe2000fffe03f */
[----:B------:R-:W-:Y:S01]  /*117a0*/  @P0 R2UR UR12, R18 ;  /* 0x00000000120c02ca */ /* 0x000fe200000e0000 */
[----:B------:R-:W-:Y:S01]  /*117b0*/  UMOV UR10, 0x40 ;  /* 0x00000040000a7882 */ /* 0x000fe20000000000 */
[----:B------:R-:W-:-:S13]  /*117c0*/  @P0 R2UR UR11, R17 ;  /* 0x00000000110b02ca */ /* 0x000fda00000e0000 */
[----:B------:R3:W-:Y:S01]  /*117d0*/  UTMALDG.4D [UR8], [UR4], desc[UR22] ;  /* 0x00001608040075b4 */ /* 0x0007e20008019000 */
[----:B------:R-:W1:Y:S02]  /*117e0*/  SYNCS.PHASECHK.TRANS64.TRYWAIT P0, [R25+URZ+0x2d820], R4 ;  /* 0x02d82004190075a7 */ /* 0x000e64000800017f */
[----:B-1-3--:R-:W-:Y:S05]  /*117f0*/  @!P0 BRA `(.L_x_9225) ;  /* 0x0000002c00b88947 */ /* 0x00afea0003800000 */
.L_x_9293:
[----:B------:R-:W-:Y:S05]  /*11800*/  BSYNC B0 ;  /* 0x0000000000007941 */ /* 0x000fea0003800000 */
.L_x_9224:
[----:B------:R-:W-:Y:S01]  /*11810*/  VIADD R10, R28, 0xfffffffe ;  /* 0xfffffffe1c0a7836 */ /* 0x000fe20000000000 */
[----:B------:R-:W-:Y:S04]  /*11820*/  BSSY B0, `(.L_x_9226) ;  /* 0x0000167000007945 */ /* 0x000fe80003800000 */
[----:B------:R-:W-:-:S13]  /*11830*/  ISETP.GE.AND P0, PT, R10, R26, PT ;  /* 0x0000001a0a00720c */ /* 0x000fda0003f06270 */
[----:B------:R-:W-:Y:S05]  /*11840*/  @!P0 BRA `(.L_x_9227) ;  /* 0x0000001400908947 */ /* 0x000fea0003800000 */
[----:B-1----:R-:W-:Y:S01]  /*11850*/  IMAD.MOV R4, RZ, RZ, -R28 ;  /* 0x000000ffff047224 */ /* 0x002fe200078e0a1c */
[----:B------:R-:W-:Y:S01]  /*11860*/  LOP3.LUT R11, RZ, R26, RZ, 0x33, !PT ;  /* 0x0000001aff0b7212 */ /* 0x000fe200078e33ff */
[----:B------:R-:W-:Y:S03]  /*11870*/  BSSY B1, `(.L_x_9228) ;  /* 0x0000078000017945 */ /* 0x000fe60003800000 */
[----:B------:R-:W-:-:S05]  /*11880*/  VIADDMNMX R11, R4, 0x1, R11, !PT ;  /* 0x00000001040b7846 */ /* 0x000fca000780010b */
[----:B------:R-:W-:-:S05]  /*11890*/  IMAD.IADD R4, R28, 0x1, R11 ;  /* 0x000000011c047824 */ /* 0x000fca00078e020b */
[----:B------:R-:W-:-:S04]  /*118a0*/  LOP3.LUT R4, R4, 0x1, RZ, 0xc0, !PT ;  /* 0x0000000104047812 */ /* 0x000fc800078ec0ff */
[----:B------:R-:W-:-:S13]  /*118b0*/  ISETP.NE.U32.AND P0, PT, R4, 0x1, PT ;  /* 0x000000010400780c */ /* 0x000fda0003f05070 */
[----:B------:R-:W-:Y:S05]  /*118c0*/  @P0 BRA `(.L_x_9229) ;  /* 0x0000000400c80947 */ /* 0x000fea0003800000 */
[----:B0-----:R-:W-:Y:S01]  /*118d0*/  VIADD R12, R22, 0x1 ;  /* 0x00000001160c7836 */ /* 0x001fe20000000000 */
        /* <DEDUP_REMOVED lines=28> */
.L_x_9232:
[----:B0-----:R-:W-:Y:S01]  /*11aa0*/  IMAD R3, R12, 0x8, R25 ;  /* 0x000000080c037824 */ /* 0x001fe200078e0219 */
[----:B------:R-:W-:-:S04]  /*11ab0*/  SHF.L.U32 R2, R13, 0x1f, RZ ;  /* 0x0000001f0d027819 */ /* 0x000fc800000006ff */
[----:B------:R-:W0:Y:S02]  /*11ac0*/  SYNCS.PHASECHK.TRANS64.TRYWAIT P0, [R3+URZ+0x2d840], R2 ;  /* 0x02d84002030075a7 */ /* 0x000e24000800017f */
[----:B0-----:R-:W-:Y:S05]  /*11ad0*/  @!P0 BRA `(.L_x_9233) ;  /* 0x0000002c00148947 */ /* 0x001fea0003800000 */
.L_x_9294:
        /* <DEDUP_REMOVED lines=9> */
.L_x_9234:
[----:B01----:R-:W-:Y:S01]  /*11b70*/  IMAD R2, R12, 0x6000, R25 ;  /* 0x000060000c027824 */ /* 0x003fe200078e0219 */
        /* <DEDUP_REMOVED lines=14> */
[----:B------:R-:W-:Y:S01]  /*11c60*/  ULEA UR11, UR11, UR5, 0x7 ;  /* 0x000000050b0b7291 */ /* 0x000fe2000f8e383f */
        /* <DEDUP_REMOVED lines=15> */
.L_x_9295:
[----:B------:R-:W-:Y:S05]  /*11d60*/  @P1 BRA `(.L_x_9236) ;  /* 0x0000000000181947 */ /* 0x000fea0003800000 */
[----:B------:R-:W-:Y:S01]  /*11d70*/  ISETP.NE.AND P0, PT, R27, RZ, PT ;  /* 0x000000ff1b00720c */ /* 0x000fe20003f05270 */
[----:B0-----:R-:W-:Y:S02]  /*11d80*/  IMAD R2, R22, 0x8, R25 ;  /* 0x0000000816027824 */ /* 0x001fe400078e0219 */
[----:B------:R-:W-:-:S04]  /*11d90*/  IMAD.MOV.U32 R3, RZ, RZ, 0x6000 ;  /* 0x00006000ff037424 */ /* 0x000fc800078e00ff */
[----:B------:R1:W-:Y:S06]  /*11da0*/  SYNCS.ARRIVE.TRANS64 RZ, [R2+URZ+0x2d850], R3 ;  /* 0x02d8500302ff79a7 */ /* 0x0003ec000800003f */
[----:B------:R-:W-:Y:S05]  /*11db0*/  @!P0 BRA `(.L_x_9236) ;  /* 0x0000000000048947 */ /* 0x000fea0003800000 */
[----:B------:R-:W-:Y:S01]  /*11dc0*/  BPT.TRAP 0x1 ;  /* 0x000000040000795c */ /* 0x000fe20000300000 */
.L_x_9236:
[C-C-:B01----:R-:W-:Y:S01]  /*11dd0*/  IMAD R2, R22.reuse, 0x8, R25.reuse ;  /* 0x0000000816027824 */ /* 0x143fe200078e0219 */
        /* <DEDUP_REMOVED lines=14> */
[----:B------:R-:W-:Y:S02]  /*11ec0*/  ULEA UR11, UR11, UR5, 0x7 ;  /* 0x000000050b0b7291 */ /* 0x000fe4000f8e383f */
        /* <DEDUP_REMOVED lines=14> */
.L_x_9231:
[----:B------:R-:W-:Y:S05]  /*11fb0*/  BSYNC B2 ;  /* 0x0000000000027941 */ /* 0x000fea0003800000 */
.L_x_9230:
[----:B------:R-:W-:Y:S02]  /*11fc0*/  IMAD.MOV.U32 R22, RZ, RZ, R12 ;  /* 0x000000ffff167224 */ /* 0x000fe400078e000c */
[----:B------:R-:W-:Y:S02]  /*11fd0*/  IMAD.MOV.U32 R24, RZ, RZ, R13 ;  /* 0x000000ffff187224 */ /* 0x000fe400078e000d */
[----:B------:R-:W-:-:S07]  /*11fe0*/  VIADD R10, R28, 0xfffffffd ;  /* 0xfffffffd1c0a7836 */ /* 0x000fce0000000000 */
.L_x_9229:
[----:B------:R-:W-:Y:S05]  /*11ff0*/  BSYNC B1 ;  /* 0x0000000000017941 */ /* 0x000fea0003800000 */
.L_x_9228:
[----:B------:R-:W-:Y:S01]  /*12000*/  VIADD R11, R11, 0xfffffffe ;  /* 0xfffffffe0b0b7836 */ /* 0x000fe20000000000 */
[----:B------:R-:W-:-:S04]  /*12010*/  LOP3.LUT R28, RZ, R28, RZ, 0x33, !PT ;  /* 0x0000001cff1c7212 */ /* 0x000fc800078e33ff */
[----:B------:R-:W-:-:S13]  /*12020*/  ISETP.NE.AND P0, PT, R11, R28, PT ;  /* 0x0000001c0b00720c */ /* 0x000fda0003f05270 */
[----:B------:R-:W-:Y:S05]  /*12030*/  @!P0 BRA `(.L_x_9227) ;  /* 0x0000000c00948947 */ /* 0x000fea0003800000 */
[----:B------:R-:W-:-:S07]  /*12040*/  IMAD.MOV.U32 R4, RZ, RZ, R8 ;  /* 0x000000ffff047224 */ /* 0x000fce00078e0008 */
.L_x_9251:
[----:B------:R-:W-:Y:S01]  /*12050*/  VIADD R11, R22, 0x1 ;  /* 0x00000001160b7836 */ /* 0x000fe20000000000 */
[----:B------:R-:W-:Y:S05]  /*12060*/  YIELD ;  /* 0x0000000000007946 */ /* 0x000fea0003800000 */
[----:B------:R-:W-:Y:S01]  /*12070*/  ISETP.NE.AND P0, PT, R11, 0x2, PT ;  /* 0x000000020b00780c */ /* 0x000fe20003f05270 */
[----:B------:R-:W-:Y:S03]  /*12080*/  BSSY B1, `(.L_x_9237) ;  /* 0x000006c000017945 */ /* 0x000fe60003800000 */
[----:B01----:R-:W-:-:S02]  /*12090*/  SEL R3, RZ, 0x1, P0 ;  /* 0x00000001ff037807 */ /* 0x003fc40000000000 */
[----:B------:R-:W-:Y:S02]  /*120a0*/  SEL R11, R11, RZ, P0 ;  /* 0x000000ff0b0b7207 */ /* 0x000fe40000000000 */
[----:B0-----:R-:W-:Y:S01]  /*120b0*/  LOP3.LUT R12, R24, R3, RZ, 0x3c, !PT ;  /* 0x00000003180c7212 */ /* 0x001fe200078e3cff */
        /* <DEDUP_REMOVED lines=24> */
.L_x_9239:
[----:B------:R-:W-:Y:S01]  /*12240*/  IMAD R3, R11, 0x8, R25 ;  /* 0x000000080b037824 */ /* 0x000fe200078e0219 */
[----:B------:R-:W-:-:S04]  /*12250*/  SHF.L.U32 R2, R12, 0x1f, RZ ;  /* 0x0000001f0c027819 */ /* 0x000fc800000006ff */
[----:B------:R-:W1:Y:S02]  /*12260*/  SYNCS.PHASECHK.TRANS64.TRYWAIT P0, [R3+URZ+0x2d840], R2 ;  /* 0x02d84002030075a7 */ /* 0x000e64000800017f */
[----:B-1----:R-:W-:Y:S05]  /*12270*/  @!P0 BRA `(.L_x_9240) ;  /* 0x0000002400548947 */ /* 0x002fea0003800000 */
.L_x_9296:
        /* <DEDUP_REMOVED lines=9> */
.L_x_9241:
        /* <DEDUP_REMOVED lines=31> */
.L_x_9297:
[----:B------:R-:W-:Y:S05]  /*12500*/  @P0 BRA `(.L_x_9243) ;  /* 0x0000000000140947 */ /* 0x000fea0003800000 */
[----:B------:R-:W-:Y:S01]  /*12510*/  ISETP.NE.AND P1, PT, R27, RZ, PT ;  /* 0x000000ff1b00720c */ /* 0x000fe20003f25270 */
[----:B------:R-:W-:-:S04]  /*12520*/  IMAD.MOV.U32 R2, RZ, RZ, 0x6000 ;  /* 0x00006000ff027424 */ /* 0x000fc800078e00ff */
[----:B------:R1:W-:Y:S08]  /*12530*/  SYNCS.ARRIVE.TRANS64 RZ, [R3+URZ+0x50], R2 ;  /* 0x0000500203ff79a7 */ /* 0x0003f0000800003f */
[----:B------:R-:W-:Y:S05]  /*12540*/  @!P1 BRA `(.L_x_9243) ;  /* 0x0000000000049947 */ /* 0x000fea0003800000 */
[----:B------:R-:W-:Y:S01]  /*12550*/  BPT.TRAP 0x1 ;  /* 0x000000040000795c */ /* 0x000fe20000300000 */
.L_x_9243:
        /* <DEDUP_REMOVED lines=14> */
[----:B------:R-:W-:Y:S02]  /*12640*/  ULEA UR11, UR11, UR5, 0x7 ;  /* 0x000000050b0b7291 */ /* 0x000fe4000f8e383f */
        /* <DEDUP_REMOVED lines=15> */
.L_x_9238:
[----:B------:R-:W-:Y:S05]  /*12740*/  BSYNC B1 ;  /* 0x0000000000017941 */ /* 0x000fea0003800000 */
.L_x_9237:
[----:B------:R-:W-:Y:S01]  /*12750*/  VIADD R22, R11, 0x1 ;  /* 0x000000010b167836 */ /* 0x000fe20000000000 */
[----:B------:R-:W-:Y:S01]  /*12760*/  BSSY B1, `(.L_x_9244) ;  /* 0x000006f000017945 */ /* 0x000fe20003800000 */
[----:B------:R-:W-:-:S03]  /*12770*/  VIADD R13, R10, 0xffffffff ;  /* 0xffffffff0a0d7836 */ /* 0x000fc60000000000 */
[----:B------:R-:W-:-:S04]  /*12780*/  ISETP.NE.AND P0, PT, R22, 0x2, PT ;  /* 0x000000021600780c */ /* 0x000fc80003f05270 */
[----:B01----:R-:W-:Y:S02]  /*12790*/  SEL R3, RZ, 0x1, P0 ;  /* 0x00000001ff037807 */ /* 0x003fe40000000000 */
        /* <DEDUP_REMOVED lines=26> */
.L_x_9246:
[----:B------:R-:W-:Y:S01]  /*12940*/  IMAD R2, R22, 0x8, R25 ;  /* 0x0000000816027824 */ /* 0x000fe200078e0219 */
[----:B------:R-:W-:-:S04]  /*12950*/  SHF.L.U32 R3, R24, 0x1f, RZ ;  /* 0x0000001f18037819 */ /* 0x000fc800000006ff */
[----:B------:R-:W1:Y:S02]  /*12960*/  SYNCS.PHASECHK.TRANS64.TRYWAIT P0, [R2+URZ+0x2d840], R3 ;  /* 0x02d84003020075a7 */ /* 0x000e64000800017f */
[----:B-1----:R-:W-:Y:S05]  /*12970*/  @!P0 BRA `(.L_x_9247) ;  /* 0x0000001c00bc8947 */ /* 0x002fea0003800000 */
.L_x_9298:
        /* <DEDUP_REMOVED lines=9> */
.L_x_9248:
[----:B01----:R-:W-:Y:S01]  /*12a10*/  IMAD R2, R22, 0x6000, R25 ;  /* 0x0000600016027824 */ /* 0x003fe200078e0219 */
[----:B------:R-:W-:Y:S01]  /*12a20*/  R2UR UR11, R14 ;  /* 0x000000000e0b72ca */ /* 0x000fe200000e0000 */
[----:B------:R-:W-:Y:S01]  /*12a30*/  UIADD3 UR4, UP0, UR38, 0x370, URZ ;  /* 0x0000037026047890 */ /* 0x000fe2000ff1e03f */
[----:B------:R-:W-:Y:S01]  /*12a40*/  R2UR UR5, R23 ;  /* 0x00000000170572ca */ /* 0x000fe200000e0000 */
[----:B------:R-:W-:Y:S01]  /*12a50*/  UMOV UR10, URZ ;  /* 0x0000003f000a7c82 */ /* 0x000fe20008000000 */
[----:B------:R-:W-:Y:S01]  /*12a60*/  R2UR UR8, R2 ;  /* 0x00000000020872ca */ /* 0x000fe200000e0000 */
[----:B------:R-:W-:Y:S01]  /*12a70*/  VIADD R2, R25, 0x2d800 ;  /* 0x0002d80019027836 */ /* 0x000fe20000000000 */
[----:B------:R-:W-:Y:S01]  /*12a80*/  R2UR UR12, R0 ;  /* 0x00000000000c72ca */ /* 0x000fe200000e0000 */
[----:B------:R-:W-:Y:S01]  /*12a90*/  UMOV UR6, 0x0 ;  /* 0x0000000000067882 */ /* 0x000fe20000000000 */
[----:B-----5:R-:W-:Y:S01]  /*12aa0*/  R2UR UR13, R4 ;  /* 0x00000000040d72ca */ /* 0x020fe200000e0000 */
[--C-:B------:R-:W-:Y:S01]  /*12ab0*/  IMAD R3, R22, 0x8, R2.reuse ;  /* 0x0000000816037824 */ /* 0x100fe200078e0202 */
[----:B------:R-:W-:Y:S01]  /*12ac0*/  UMOV UR7, 0x14f00000 ;  /* 0x14f0000000077882 */ /* 0x000fe20000000000 */
[----:B------:R-:W-:Y:S01]  /*12ad0*/  UMOV UR17, 0x20 ;  /* 0x0000002000117882 */ /* 0x000fe20000000000 */
[----:B------:R-:W-:Y:S01]  /*12ae0*/  UMOV UR18, 0x40 ;  /* 0x0000004000127882 */ /* 0x000fe20000000000 */
[----:B------:R-:W-:Y:S01]  /*12af0*/  IMAD R2, R11, 0x8, R2 ;  /* 0x000000080b027824 */ /* 0x000fe200078e0202 */
[----:B------:R-:W-:Y:S01]  /*12b00*/  R2UR UR9, R3 ;  /* 0x00000000030972ca */ /* 0x000fe200000e0000 */
[----:B------:R-:W-:Y:S01]  /*12b10*/  ULEA UR11, UR11, UR5, 0x7 ;  /* 0x000000050b0b7291 */ /* 0x000fe2000f8e383f */
[----:B------:R-:W-:Y:S01]  /*12b20*/  SHF.L.U32 R3, R12, 0x1f, RZ ;  /* 0x0000001f0c037819 */ /* 0x000fe200000006ff */
[----:B------:R-:W-:-:S02]  /*12b30*/  UIADD3 UR14, UR8, 0x15400, URZ ;  /* 0x00015400080e7890 */ /* 0x000fc4000fffe03f */
[----:B------:R-:W-:Y:S02]  /*12b40*/  UIADD3.X UR5, URZ, UR39, URZ, UP0, !UPT ;  /* 0x000000273f057290 */ /* 0x000fe400087fe43f */
[----:B------:R-:W-:Y:S02]  /*12b50*/  UIADD3 UR15, UR8, 0x17400, URZ ;  /* 0x00017400080f7890 */ /* 0x000fe4000fffe03f */
[----:B------:R-:W-:-:S03]  /*12b60*/  UIADD3 UR16, UR8, 0x19400, URZ ;  /* 0x0001940008107890 */ /* 0x000fc6000fffe03f */
[----:B------:R-:W-:Y:S01]  /*12b70*/  UMOV UR8, UR14 ;  /* 0x0000000e00087c82 */ /* 0x000fe20008000000 */
[----:B------:R-:W-:-:S09]  /*12b80*/  UIADD3 UR9, UR9, 0x30, URZ ;  /* 0x0000003009097890 */ /* 0x000fd2000fffe03f */
        /* <DEDUP_REMOVED lines=9> */
.L_x_9299:
[----:B------:R-:W-:Y:S05]  /*12c20*/  @P0 BRA `(.L_x_9250) ;  /* 0x0000000000140947 */ /* 0x000fea0003800000 */
[----:B------:R-:W-:Y:S01]  /*12c30*/  ISETP.NE.AND P1, PT, R27, RZ, PT ;  /* 0x000000ff1b00720c */ /* 0x000fe20003f25270 */
[----:B0-----:R-:W-:-:S04]  /*12c40*/  IMAD.MOV.U32 R3, RZ, RZ, 0x6000 ;  /* 0x00006000ff037424 */ /* 0x001fc800078e00ff */
[----:B------:R1:W-:Y:S08]  /*12c50*/  SYNCS.ARRIVE.TRANS64 RZ, [R2+URZ+0x50], R3 ;  /* 0x0000500302ff79a7 */ /* 0x0003f0000800003f */
[----:B------:R-:W-:Y:S05]  /*12c60*/  @!P1 BRA `(.L_x_9250) ;  /* 0x0000000000049947 */ /* 0x000fea0003800000 */
[----:B------:R-:W-:Y:S01]  /*12c70*/  BPT.TRAP 0x1 ;  /* 0x000000040000795c */ /* 0x000fe20000300000 */
.L_x_9250:
        /* <DEDUP_REMOVED lines=29> */
.L_x_9245:
[----:B------:R-:W-:Y:S05]  /*12e50*/  BSYNC B1 ;  /* 0x0000000000017941 */ /* 0x000fea0003800000 */
.L_x_9244:
[----:B------:R-:W-:Y:S01]  /*12e60*/  ISETP.GT.AND P0, PT, R13, R26, PT ;  /* 0x0000001a0d00720c */ /* 0x000fe20003f04270 */
[----:B------:R-:W-:-:S12]  /*12e70*/  VIADD R10, R10, 0xfffffffe ;  /* 0xfffffffe0a0a7836 */ /* 0x000fd80000000000 */
[----:B------:R-:W-:Y:S05]  /*12e80*/  @P0 BRA `(.L_x_9251) ;  /* 0xfffffff000700947 */ /* 0x000fea000383ffff */
.L_x_9227:
[----:B------:R-:W-:Y:S05]  /*12e90*/  BSYNC B0 ;  /* 0x0000000000007941 */ /* 0x000fea0003800000 */
.L_x_9226:
[----:B------:R-:W-:Y:S01]  /*12ea0*/  ISETP.NE.AND P0, PT, R27, RZ, PT ;  /* 0x000000ff1b00720c */ /* 0x000fe20003f05270 */
[----:B------:R-:W-:-:S12]  /*12eb0*/  BSSY B0, `(.L_x_9252) ;  /* 0x000000e000007945 */ /* 0x000fd80003800000 */
[----:B------:R-:W-:Y:S05]  /*12ec0*/  @P0 BRA `(.L_x_9253) ;  /* 0x0000000000300947 */ /* 0x000fea0003800000 */
[----:B------:R-:W2:Y:S01]  /*12ed0*/  S2R R9, SR_LANEID ;  /* 0x0000000000097919 */ /* 0x000ea20000000000 */
[----:B------:R-:W-:Y:S01]  /*12ee0*/  VOTEU.ANY UR4, UPT, PT ;  /* 0x0000000000047886 */ /* 0x000fe200038e0100 */
[----:B01----:R-:W0:Y:S01]  /*12ef0*/  LDC.64 R2, c[0x0][0xc38] ;  /* 0x00030e00ff027b82 */ /* 0x003e220000000a00 */
[----:B------:R-:W2:Y:S08]  /*12f00*/  FLO.U32 R4, UR4 ;  /* 0x0000000400047d00 */ /* 0x000eb000080e0000 */
[----:B------:R-:W0:Y:S01]  /*12f10*/  POPC R5, UR4 ;  /* 0x0000000400057d09 */ /* 0x000e220008000000 */
[----:B--2---:R-:W-:-:S13]  /*12f20*/  ISETP.EQ.U32.AND P0, PT, R4, R9, PT ;  /* 0x000000090400720c */ /* 0x004fda0003f02070 */
[----:B0-----:R-:W2:Y:S01]  /*12f30*/  @P0 ATOMG.E.ADD.STRONG.GPU PT, R3, desc[UR48][R2.64], R5 ;  /* 0x00000005020309a8 */ /* 0x001ea200081ee1f0 */
[----:B------:R-:W0:Y:S02]  /*12f40*/  S2R R6, SR_LTMASK ;  /* 0x0000000000067919 */ /* 0x000e240000003900 */
[----:B0-----:R-:W-:-:S04]  /*12f50*/  LOP3.LUT R6, R6, UR4, RZ, 0xc0, !PT ;  /* 0x0000000406067c12 */ /* 0x001fc8000f8ec0ff */
[----:B------:R-:W0:Y:S01]  /*12f60*/  POPC R9, R6 ;  /* 0x0000000600097309 */ /* 0x000e220000000000 */
[----:B--2---:R-:W0:Y:S02]  /*12f70*/  SHFL.IDX PT, R4, R3, R4, 0x1f ;  /* 0x00001f0403047589 */ /* 0x004e2400000e0000 */
[----:B0-----:R-:W-:-:S07]  /*12f80*/  IADD3 R16, R4, UR37, R9 ;  /* 0x0000002504107c10 */ /* 0x001fce000fffe009 */
.L_x_9253:
[----:B------:R-:W-:Y:S05]  /*12f90*/  BSYNC B0 ;  /* 0x0000000000007941 */ /* 0x000fea0003800000 */
.L_x_9252:
[----:B------:R-:W-:Y:S04]  /*12fa0*/  BSSY B0, `(.L_x_9254) ;  /* 0x000002b000007945 */ /* 0x000fe80003800000 */
[----:B------:R-:W-:Y:S05]  /*12fb0*/  @!P6 BRA `(.L_x_9255) ;  /* 0x0000000000a4e947 */ /* 0x000fea0003800000 */
[----:B01----:R-:W-:Y:S01]  /*12fc0*/  IMAD R3, R22, 0x8, R25 ;  /* 0x0000000816037824 */ /* 0x003fe200078e0219 */
[----:B------:R-:W-:-:S04]  /*12fd0*/  SHF.L.U32 R2, R24, 0x1f, RZ ;  /* 0x0000001f18027819 */ /* 0x000fc800000006ff */
[----:B------:R-:W0:Y:S02]  /*12fe0*/  SYNCS.PHASECHK.TRANS64.TRYWAIT P0, [R3+URZ+0x2d860], R2 ;  /* 0x02d86002030075a7 */ /* 0x000e24000800017f */
[----:B0-----:R-:W-:Y:S05]  /*12ff0*/  @!P0 BRA `(.L_x_9256) ;  /* 0x0000001800448947 */ /* 0x001fea0003800000 */
.L_x_9300:
        /* <DEDUP_REMOVED lines=9> */
.L_x_9257:
        /* <DEDUP_REMOVED lines=28> */
.L_x_9255:
[----:B------:R-:W-:Y:S05]  /*13250*/  BSYNC B0 ;  /* 0x0000000000007941 */ /* 0x000fea0003800000 */
.L_x_9254:
[----:B------:R-:W-:-:S05]  /*13260*/  VIADD R22, R22, 0x1 ;  /* 0x0000000116167836 */ /* 0x000fca0000000000 */
[----:B------:R-:W-:-:S04]  /*13270*/  ISETP.NE.AND P0, PT, R22, 0x2, PT ;  /* 0x000000021600780c */ /* 0x000fc80003f05270 */
[----:B01----:R-:W-:Y:S02]  /*13280*/  SEL R3, RZ, 0x1, P0 ;  /* 0x00000001ff037807 */ /* 0x003fe40000000000 */
[----:B------:R-:W-:Y:S02]  /*13290*/  SEL R22, R22, RZ, P0 ;  /* 0x000000ff16167207 */ /* 0x000fe40000000000 */
[----:B------:R-:W-:-:S07]  /*132a0*/  LOP3.LUT R24, R24, R3, RZ, 0x3c, !PT ;  /* 0x0000000318187212 */ /* 0x000fce00078e3cff */
.L_x_9211:
[----:B------:R-:W-:Y:S05]  /*132b0*/  BSYNC B6 ;  /* 0x0000000000067941 */ /* 0x000fea0003800000 */
.L_x_9209:
[----:B------:R-:W-:-:S03]  /*132c0*/  UMOV UR4, 0xffffffff ;  /* 0xffffffff00047882 */ /* 0x000fc60000000000 */
[----:B------:R-:W-:Y:S05]  /*132d0*/  BRA.DIV UR4, `(.L_x_9258) ;  /* 0x0000001604a07947 */ /* 0x000fea000b800000 */
[----:B------:R0:W1:Y:S04]  /*132e0*/  SHFL.IDX PT, R5, R16, RZ, 0x1f ;  /* 0x00001fff10057589 */ /* 0x00006800000e0000 */
[----:B------:R0:W2:Y:S02]  /*132f0*/  SHFL.IDX PT, R4, R16, 0x1, 0x1f ;  /* 0x00201f0010047f89 */ /* 0x0000a400000e0000 */
.L_x_9304:
        /* <DEDUP_REMOVED lines=8> */
[----:B------:R-:W3:Y:S02]  /*13380*/  LDC.64 R2, c[0x0][0xc58] ;  /* 0x00031600ff027b82 */ /* 0x000ee40000000a00 */
[----:B---3--:R-:W-:-:S06]  /*13390*/  IMAD.WIDE R2, R7, 0x4, R2 ;  /* 0x0000000407027825 */ /* 0x008fcc00078e0202 */
[----:B------:R3:W5:Y:S02]  /*133a0*/  LDG.E R2, desc[UR48][R2.64] ;  /* 0x0000003002027981 */ /* 0x000764000c1e1900 */
.L_x_9260:
[----:B------:R-:W-:Y:S05]  /*133b0*/  BSYNC B0 ;  /* 0x0000000000007941 */ /* 0x000fea0003800000 */
.L_x_9259:
[----:B------:R-:W-:-:S03]  /*133c0*/  UMOV UR4, 0xffffffff ;  /* 0xffffffff00047882 */ /* 0x000fc60000000000 */
[----:B------:R-:W-:Y:S05]  /*133d0*/  BRA.DIV UR4, `(.L_x_9261) ;  /* 0x0000001604ac7947 */ /* 0x000fea000b800000 */
[----:B-----5:R-:W4:Y:S01]  /*133e0*/  SHFL.UP PT, R14, R2, 0x1, RZ ;  /* 0x04200000020e7989 */ /* 0x020f2200000e00ff */
[C---:B------:R-:W-:Y:S02]  /*133f0*/  ISETP.NE.AND P0, PT, R27.reuse, RZ, PT ;  /* 0x000000ff1b00720c */ /* 0x040fe40003f05270 */
[C---:B------:R-:W-:Y:S02]  /*13400*/  ISETP.GE.U32.AND P1, PT, R27.reuse, 0x2, PT ;  /* 0x000000021b00780c */ /* 0x040fe40003f26070 */
[----:B----4-:R-:W-:Y:S02]  /*13410*/  SEL R13, R14, RZ, P0 ;  /* 0x000000ff0e0d7207 */ /* 0x010fe40000000000 */
[----:B------:R-:W-:-:S03]  /*13420*/  ISETP.GE.U32.AND P0, PT, R27, 0x4, PT ;  /* 0x000000041b00780c */ /* 0x000fc60003f06070 */
[----:B------:R-:W-:-:S05]  /*13430*/  IMAD.IADD R13, R2, 0x1, R13 ;  /* 0x00000001020d7824 */ /* 0x000fca00078e020d */
[----:B------:R-:W4:Y:S02]  /*13440*/  SHFL.UP PT, R14, R13, 0x2, RZ ;  /* 0x044000000d0e7989 */ /* 0x000f2400000e00ff */
[----:B----4-:R-:W-:Y:S02]  /*13450*/  SEL R14, R14, RZ, P1 ;  /* 0x000000ff0e0e7207 */ /* 0x010fe40000800000 */
[----:B------:R-:W-:-:S03]  /*13460*/  ISETP.GE.U32.AND P1, PT, R27, 0x8, PT ;  /* 0x000000081b00780c */ /* 0x000fc60003f26070 */
[----:B---3--:R-:W-:-:S05]  /*13470*/  IMAD.IADD R3, R13, 0x1, R14 ;  /* 0x000000010d037824 */ /* 0x008fca00078e020e */
[----:B------:R-:W3:Y:S02]  /*13480*/  SHFL.UP PT, R14, R3, 0x4, RZ ;  /* 0x04800000030e7989 */ /* 0x000ee400000e00ff */
[----:B---3--:R-:W-:Y:S02]  /*13490*/  SEL R6, R14, RZ, P0 ;  /* 0x000000ff0e067207 */ /* 0x008fe40000000000 */
[----:B------:R-:W-:-:S03]  /*134a0*/  ISETP.GE.U32.AND P0, PT, R27, 0x10, PT ;  /* 0x000000101b00780c */ /* 0x000fc60003f06070 */
[----:B------:R-:W-:-:S05]  /*134b0*/  IMAD.IADD R6, R3, 0x1, R6 ;  /* 0x0000000103067824 */ /* 0x000fca00078e0206 */
[----:B------:R-:W3:Y:S02]  /*134c0*/  SHFL.UP PT, R14, R6, 0x8, RZ ;  /* 0x05000000060e7989 */ /* 0x000ee400000e00ff */
[----:B---3--:R-:W-:-:S05]  /*134d0*/  SEL R7, R14, RZ, P1 ;  /* 0x000000ff0e077207 */ /* 0x008fca0000800000 */
[----:B------:R-:W-:-:S05]  /*134e0*/  IMAD.IADD R7, R6, 0x1, R7 ;  /* 0x0000000106077824 */ /* 0x000fca00078e0207 */
[----:B------:R-:W3:Y:S02]  /*134f0*/  SHFL.UP PT, R14, R7, 0x10, RZ ;  /* 0x06000000070e7989 */ /* 0x000ee400000e00ff */
[----:B---3--:R-:W-:-:S05]  /*13500*/  SEL R8, R14, RZ, P0 ;  /* 0x000000ff0e087207 */ /* 0x008fca0000000000 */
[----:B------:R-:W-:-:S05]  /*13510*/  IMAD.IADD R8, R7, 0x1, R8 ;  /* 0x0000000107087824 */ /* 0x000fca00078e0208 */
[----:B------:R3:W4:Y:S02]  /*13520*/  SHFL.IDX PT, R14, R8, 0x1f, 0x1f ;  /* 0x03e01f00080e7f89 */ /* 0x00072400000e0000 */
.L_x_9312:
[----:B------:R-:W-:Y:S02]  /*13530*/  ULDC UR4, c[0x0][0xc10] ;  /* 0x0003040000047ab9 */ /* 0x000fe40000000800 */
[----:B------:R-:W-:-:S04]  /*13540*/  IMAD.U32 R6, RZ, RZ, UR4 ;  /* 0x00000004ff067e24 */ /* 0x000fc8000f8e00ff */
[----:B----4-:R-:W-:-:S04]  /*13550*/  IMAD R7, R14, R6, RZ ;  /* 0x000000060e077224 */ /* 0x010fc800078e02ff */
[----:B--2---:R-:W-:-:S05]  /*13560*/  IMAD.IADD R4, R4, 0x1, R7 ;  /* 0x0000000104047824 */ /* 0x004fca00078e0207 */
[----:B-1----:R-:W-:-:S13]  /*13570*/  ISETP.GT.AND P0, PT, R4, R5, PT ;  /* 0x000000050400720c */ /* 0x002fda0003f04270 */
[----:B------:R-:W-:Y:S05]  /*13580*/  @P0 BRA `(.L_x_9262) ;  /* 0x0000000000ac0947 */ /* 0x000fea0003800000 */
[----:B------:R-:W1:Y:S02]  /*13590*/  LDC R0, c[0x0][0xc14] ;  /* 0x00030500ff007b82 */ /* 0x000e640000000800 */
.L_x_9267:
[----:B------:R-:W-:-:S05]  /*135a0*/  VIADD R19, R19, 0x1f ;  /* 0x0000001f13137836 */ /* 0x000fca0000000000 */
[----:B-1----:R-:W-:-:S13]  /*135b0*/  ISETP.GE.AND P0, PT, R19, R0, PT ;  /* 0x000000001300720c */ /* 0x002fda0003f06270 */
[----:B------:R-:W-:Y:S05]  /*135c0*/  @P0 BRA `(.L_x_9263) ;  /* 0x0000000400e00947 */ /* 0x000fea0003800000 */
[C---:B------:R-:W-:Y:S01]  /*135d0*/  IMAD.IADD R7, R27.reuse, 0x1, R19 ;  /* 0x000000011b077824 */ /* 0x040fe200078e0213 */
[----:B------:R-:W-:Y:S01]  /*135e0*/  ISETP.NE.AND P1, PT, R27, 0x1f, PT ;  /* 0x0000001f1b00780c */ /* 0x000fe20003f25270 */
[----:B------:R-:W-:Y:S01]  /*135f0*/  BSSY B0, `(.L_x_9264) ;  /* 0x0000007000007945 */ /* 0x000fe20003800000 */
[----:B------:R-:W-:Y:S02]  /*13600*/  IMAD.MOV.U32 R2, RZ, RZ, RZ ;  /* 0x000000ffff027224 */ /* 0x000fe400078e00ff */
[----:B------:R-:W-:-:S13]  /*13610*/  ISETP.GE.OR P0, PT, R7, R0, !P1 ;  /* 0x000000000700720c */ /* 0x000fda0004f06670 */
[----:B------:R-:W-:Y:S05]  /*13620*/  @P0 BRA `(.L_x_9265) ;  /* 0x00000000000c0947 */ /* 0x000fea0003800000 */
[----:B------:R-:W1:Y:S02]  /*13630*/  LDC.64 R2, c[0x0][0xc58] ;  /* 0x00031600ff027b82 */ /* 0x000e640000000a00 */
[----:B-1----:R-:W-:-:S06]  /*13640*/  IMAD.WIDE R2, R7, 0x4, R2 ;  /* 0x0000000407027825 */ /* 0x002fcc00078e0202 */
[----:B------:R1:W5:Y:S02]  /*13650*/  LDG.E R2, desc[UR48][R2.64] ;  /* 0x0000003002027981 */ /* 0x000364000c1e1900 */
.L_x_9265:
[----:B------:R-:W-:Y:S05]  /*13660*/  BSYNC B0 ;  /* 0x0000000000007941 */ /* 0x000fea0003800000 */
.L_x_9264:
        /* <DEDUP_REMOVED lines=19> */
[----:B------:R-:W3:Y:S02]  /*137a0*/  SHFL.UP PT, R14, R7, 0x10, RZ ;  /* 0x06000000070e7989 */ /* 0x000ee400000e00ff */
[----:B---3--:R-:W-:-:S05]  /*137b0*/  SEL R8, R14, RZ, P0 ;  /* 0x000000ff0e087207 */ /* 0x008fca0000000000 */
[----:B------:R-:W-:-:S05]  /*137c0*/  IMAD.IADD R8, R7, 0x1, R8 ;  /* 0x0000000107087824 */ /* 0x000fca00078e0208 */
[----:B------:R1:W2:Y:S02]  /*137d0*/  SHFL.IDX PT, R14, R8, 0x1f, 0x1f ;  /* 0x03e01f00080e7f89 */ /* 0x0002a400000e0000 */
.L_x_9320:
[----:B------:R-:W-:Y:S02]  /*137e0*/  ULDC UR4, c[0x0][0xc10] ;  /* 0x0003040000047ab9 */ /* 0x000fe40000000800 */
[----:B------:R-:W-:-:S04]  /*137f0*/  IMAD.U32 R6, RZ, RZ, UR4 ;  /* 0x00000004ff067e24 */ /* 0x000fc8000f8e00ff */
[----:B--2---:R-:W-:-:S04]  /*13800*/  IMAD R7, R14, R6, RZ ;  /* 0x000000060e077224 */ /* 0x004fc800078e02ff */
[----:B------:R-:W-:-:S05]  /*13810*/  IMAD.IADD R4, R7, 0x1, R4 ;  /* 0x0000000107047824 */ /* 0x000fca00078e0204 */
[----:B------:R-:W-:-:S13]  /*13820*/  ISETP.GT.AND P0, PT, R4, R5, PT ;  /* 0x000000050400720c */ /* 0x000fda0003f04270 */
[----:B------:R-:W-:Y:S05]  /*13830*/  @!P0 BRA `(.L_x_9267) ;  /* 0xfffffffc00588947 */ /* 0x000fea000383ffff */
.L_x_9262:
[----:B------:R-:W-:Y:S01]  /*13840*/  IMAD.IADD R7, R4, 0x1, -R7 ;  /* 0x0000000104077824 */ /* 0x000fe200078e0a07 */
[----:B------:R-:W-:-:S03]  /*13850*/  UMOV UR4, 0xffffffff ;  /* 0xffffffff00047882 */ /* 0x000fc60000000000 */
[----:B------:R-:W-:-:S05]  /*13860*/  IMAD R4, R8, R6, R7 ;  /* 0x0000000608047224 */ /* 0x000fca00078e0207 */
[----:B------:R-:W-:Y:S01]  /*13870*/  ISETP.GT.AND P6, PT, R4, R5, PT ;  /* 0x000000050400720c */ /* 0x000fe20003fc4270 */
[----:B------:R-:W-:-:S12]  /*13880*/  BRA.DIV UR4, `(.L_x_9268) ;  /* 0x0000001a04207947 */ /* 0x000fd8000b800000 */
[----:B------:R-:W-:-:S04]  /*13890*/  VOTE.ANY R3, PT, !P6 ;  /* 0x0000000000037806 */ /* 0x000fc800070e0100 */
[----:B------:R-:W2:Y:S02]  /*138a0*/  POPC R4, R3 ;  /* 0x0000000300047309 */ /* 0x000ea40000000000 */
[----:B--2---:R2:W4:Y:S02]  /*138b0*/  SHFL.IDX PT, R17, R2, R4, 0x1f ;  /* 0x00001f0402117589 */ /* 0x00452400000e0000 */
.L_x_9324:
[----:B------:R-:W-:Y:S01]  /*138c0*/  ISETP.NE.AND P0, PT, R3, RZ, PT ;  /* 0x000000ff0300720c */ /* 0x000fe20003f05270 */
[----:B------:R-:W-:-:S12]  /*138d0*/  IMAD.MOV.U32 R14, RZ, RZ, RZ ;  /* 0x000000ffff0e7224 */ /* 0x000fd800078e00ff */
[----:B------:R-:W-:Y:S05]  /*138e0*/  @!P0 BRA `(.L_x_9269) ;  /* 0x0000000000108947 */ /* 0x000fea0003800000 */
[----:B------:R-:W-:Y:S01]  /*138f0*/  UMOV UR4, 0xffffffff ;  /* 0xffffffff00047882 */ /* 0x000fe20000000000 */
[----:B------:R-:W-:Y:S02]  /*13900*/  VIADD R12, R4, 0xffffffff ;  /* 0xffffffff040c7836 */ /* 0x000fe40000000000 */
[----:B------:R-:W-:Y:S05]  /*13910*/  BRA.DIV UR4, `(.L_x_9270) ;  /* 0x0000001a04447947 */ /* 0x000fea000b800000 */
[----:B------:R0:W0:Y:S02]  /*13920*/  SHFL.IDX PT, R14, R8, R12, 0x1f ;  /* 0x00001f0c080e7589 */ /* 0x00002400000e0000 */
.L_x_9269:
[----:B--2---:R-:W2:Y:S01]  /*13930*/  LDC.64 R2, c[0x0][0xc68] ;  /* 0x00031a00ff027b82 */ /* 0x004ea20000000a00 */
[----:B------:R-:W-:-:S04]  /*13940*/  IMAD.IADD R19, R4, 0x1, R19 ;  /* 0x0000000104137824 */ /* 0x000fc800078e0213 */
[----:B--2---:R-:W-:-:S05]  /*13950*/  IMAD.WIDE R2, R19, 0x4, R2 ;  /* 0x0000000413027825 */ /* 0x004fca00078e0202 */
[----:B01-3--:R0:W4:Y:S01]  /*13960*/  LDG.E R8, desc[UR48][R2.64] ;  /* 0x0000003002087981 */ /* 0x00b122000c1e1900 */
[----:B------:R-:W-:-:S04]  /*13970*/  IMAD R16, R14, R6, R7 ;  /* 0x000000060e107224 */ /* 0x000fc800078e0207 */
[----:B------:R-:W-:Y:S02]  /*13980*/  IMAD.IADD R5, R5, 0x1, -R16 ;  /* 0x0000000105057824 */ /* 0x000fe400078e0a10 */
[----:B0-----:R-:W-:Y:S02]  /*13990*/  IMAD.MOV.U32 R2, RZ, RZ, RZ ;  /* 0x000000ffff027224 */ /* 0x001fe400078e00ff */
[----:B----4-:R-:W-:-:S05]  /*139a0*/  IMAD R4, R17, R8, RZ ;  /* 0x0000000811047224 */ /* 0x010fca00078e02ff */
        /* <DEDUP_REMOVED lines=28> */
[----:B------:R-:W-:Y:S01]  /*13b70*/  VIADDMNMX R6, R3, R6, R8, PT ;  /* 0x0000000603067246 */ /* 0x000fe20003800108 */
[----:B------:R-:W-:-:S03]  /*13b80*/  IMAD.IADD R7, R4, 0x1, R7 ;  /* 0x0000000104077824 */ /* 0x000fc600078e0207 */
[----:B------:R-:W-:-:S04]  /*13b90*/  IABS R8, R6 ;  /* 0x0000000600087213 */ /* 0x000fc80000000000 */
[----:B------:R-:W0:Y:S08]  /*13ba0*/  I2F.RP R9, R8 ;  /* 0x0000000800097306 */ /* 0x000e300000209400 */
[----:B0-----:R-:W0:Y:S02]  /*13bb0*/  MUFU.RCP R9, R9 ;  /* 0x0000000900097308 */ /* 0x001e240000001000 */
[----:B0-----:R-:W-:Y:S01]  /*13bc0*/  VIADD R3, R9, 0xffffffe ;  /* 0x0ffffffe09037836 */ /* 0x001fe20000000000 */
[----:B------:R-:W-:-:S05]  /*13bd0*/  IABS R9, R6 ;  /* 0x0000000600097213 */ /* 0x000fca0000000000 */
[----:B------:R-:W0:Y:S02]  /*13be0*/  F2I.FTZ.U32.TRUNC.NTZ R3, R3 ;  /* 0x0000000300037305 */ /* 0x000e24000021f000 */
[----:B0-----:R-:W-:-:S04]  /*13bf0*/  IMAD.MOV R11, RZ, RZ, -R3 ;  /* 0x000000ffff0b7224 */ /* 0x001fc800078e0a03 */
[----:B------:R-:W-:-:S04]  /*13c00*/  IMAD R5, R11, R8, RZ ;  /* 0x000000080b057224 */ /* 0x000fc800078e02ff */
[----:B------:R-:W-:Y:S01]  /*13c10*/  IMAD.HI.U32 R2, R3, R5, R2 ;  /* 0x0000000503027227 */ /* 0x000fe200078e0002 */
        /* <DEDUP_REMOVED lines=19> */
.L_x_9263:
[----:B------:R-:W-:Y:S01]  /*13d50*/  UMOV UR4, URZ ;  /* 0x0000003f00047c82 */ /* 0x000fe20008000000 */
[----:B------:R-:W-:Y:S01]  /*13d60*/  UMOV UR5, URZ ;  /* 0x0000003f00057c82 */ /* 0x000fe20008000000 */
[----:B------:R-:W-:Y:S01]  /*13d70*/  ULDC UR6, c[0x0][0xc14] ;  /* 0x0003050000067ab9 */ /* 0x000fe20000000800 */
[----:B0-----:R-:W-:Y:S02]  /*13d80*/  IMAD.MOV.U32 R16, RZ, RZ, R5 ;  /* 0x000000ffff107224 */ /* 0x001fe400078e0005 */
[----:B------:R-:W-:Y:S02]  /*13d90*/  IMAD.U32 R17, RZ, RZ, UR4 ;  /* 0x00000004ff117e24 */ /* 0x000fe4000f8e00ff */
[----:B------:R-:W-:Y:S02]  /*13da0*/  IMAD.U32 R18, RZ, RZ, UR5 ;  /* 0x00000005ff127e24 */ /* 0x000fe4000f8e00ff */
[----:B------:R-:W-:-:S07]  /*13db0*/  IMAD.U32 R19, RZ, RZ, UR6 ;  /* 0x00000006ff137e24 */ /* 0x000fce000f8e00ff */
.L_x_9271:
[----:B------:R-:W-:Y:S01]  /*13dc0*/  ISETP.NE.AND P0, PT, R27, RZ, PT ;  /* 0x000000ff1b00720c */ /* 0x000fe20003f05270 */
[----:B------:R-:W-:Y:S05]  /*13dd0*/  WARPSYNC.ALL ;  /* 0x0000000000007948 */ /* 0x000fea0003800000 */
[----:B------:R-:W-:Y:S07]  /*13de0*/  BAR.SYNC.DEFER_BLOCKING 0x4, 0x1a0 ;  /* 0x0106800000007b1d */ /* 0x000fee0000010000 */
[----:B------:R-:W-:Y:S01]  /*13df0*/  @!P0 MOV R2, 0x400 ;  /* 0x0000040000028802 */ /* 0x000fe20000000f00 */
[----:B------:R-:W0:Y:S03]  /*13e00*/  @!P0 S2R R3, SR_CgaCtaId ;  /* 0x0000000000038919 */ /* 0x000e260000008800 */
[----:B0-----:R-:W-:-:S05]  /*13e10*/  @!P0 LEA R2, R3, R2, 0x18 ;  /* 0x0000000203028211 */ /* 0x001fca00078ec0ff */
[----:B------:R1:W-:Y:S01]  /*13e20*/  @!P0 STS.128 [R2+0x2d8d0], R16 ;  /* 0x02d8d01002008388 */ /* 0x0003e20000000c00 */
[----:B------:R-:W-:Y:S06]  /*13e30*/  BAR.ARV 0x5, 0x1a0 ;  /* 0x0146800000007b1d */ /* 0x000fec0000002000 */
[----:B------:R-:W-:-:S13]  /*13e40*/  ISETP.GE.AND P0, PT, R19, R0, PT ;  /* 0x000000001300720c */ /* 0x000fda0003f06270 */
[----:B------:R-:W-:Y:S05]  /*13e50*/  @!P0 BRA `(.L_x_9272) ;  /* 0xffffffc000988947 */ /* 0x000fea000383ffff */
.L_x_9197:
[----:B------:R-:W2:Y:S01]  /*13e60*/  S2R R3, SR_CgaCtaId ;  /* 0x0000000000037919 */ /* 0x000ea20000008800 */
[----:B------:R-:W-:Y:S01]  /*13e70*/  VIADD R29, R29, 0x1 ;  /* 0x000000011d1d7836 */ /* 0x000fe20000000000 */
[----:B-1----:R-:W-:Y:S01]  /*13e80*/  MOV R2, 0x400 ;  /* 0x0000040000027802 */ /* 0x002fe20000000f00 */
[----:B------:R-:W-:Y:S03]  /*13e90*/  BSSY B0, `(.L_x_9273) ;  /* 0x0000008000007945 */ /* 0x000fe60003800000 */
[----:B0-----:R-:W-:-:S04]  /*13ea0*/  LEA.HI R0, R29, R29, RZ, 0x1 ;  /* 0x0000001d1d007211 */ /* 0x001fc800078f08ff */
[----:B------:R-:W-:-:S05]  /*13eb0*/  LOP3.LUT R0, R0, 0xfffffffe, RZ, 0xc0, !PT ;  /* 0xfffffffe00007812 */ /* 0x000fca00078ec0ff */
[----:B------:R-:W-:-:S05]  /*13ec0*/  IMAD.IADD R0, R29, 0x1, -R0 ;  /* 0x000000011d007824 */ /* 0x000fca00078e0a00 */
[----:B------:R-:W-:Y:S02]  /*13ed0*/  SHF.L.U32 R0, R0, 0x1f, RZ ;  /* 0x0000001f00007819 */ /* 0x000fe400000006ff */
[----:B--2---:R-:W-:-:S04]  /*13ee0*/  LEA R9, R3, R2, 0x18 ;  /* 0x0000000203097211 */ /* 0x004fc800078ec0ff */
[----:B------:R-:W0:Y:S02]  /*13ef0*/  SYNCS.PHASECHK.TRANS64.TRYWAIT P0, [R9+URZ+0x2d820], R0 ;  /* 0x02d82000090075a7 */ /* 0x000e24000800017f */
[----:B0-----:R-:W-:Y:S05]  /*13f00*/  @!P0 BRA `(.L_x_9274) ;  /* 0x0000001000ec8947 */ /* 0x001fea0003800000 */
.L_x_9327:
[----:B------:R-:W-:Y:S05]  /*13f10*/  BSYNC B0 ;  /* 0x0000000000007941 */ /* 0x000fea0003800000 */
.L_x_9273:
[----:B------:R-:W-:-:S03]  /*13f20*/  UMOV UR4, 0xffffffff ;  /* 0xffffffff00047882 */ /* 0x000fc60000000000 */
[----:B------:R-:W-:Y:S05]  /*13f30*/  BRA.DIV UR4, `(.L_x_9275) ;  /* 0x0000001204f47947 */ /* 0x000fea000b800000 */
[----:B0-----:R-:W0:Y:S02]  /*13f40*/  S2R R0, SR_TID.X ;  /* 0x0000000000007919 */ /* 0x001e240000002100 */
[----:B0-----:R-:W-:-:S04]  /*13f50*/  SHF.R.U32.HI R0, RZ, 0x5, R0 ;  /* 0x00000005ff007819 */ /* 0x001fc80000011600 */
[----:B------:R-:W-:-:S05]  /*13f60*/  LOP3.LUT R0, R0, 0x3, RZ, 0xc0, !PT ;  /* 0x0000000300007812 */ /* 0x000fca00078ec0ff */
[----:B------:R0:W1:Y:S02]  /*13f70*/  SHFL.IDX PT, R14, R0, RZ, 0x1f ;  /* 0x00001fff000e7589 */ /* 0x00006400000e0000 */
.L_x_9330:
[----:B-1----:R-:W-:Y:S01]  /*13f80*/  ISETP.NE.AND P0, PT, R14, RZ, PT ;  /* 0x000000ff0e00720c */ /* 0x002fe20003f05270 */
[----:B------:R-:W-:-:S12]  /*13f90*/  BSSY B0, `(.L_x_9276) ;  /* 0x0000024000007945 */ /* 0x000fd80003800000 */
[----:B------:R-:W-:Y:S05]  /*13fa0*/  @P0 BRA `(.L_x_9277) ;  /* 0x0000000000880947 */ /* 0x000fea0003800000 */
[----:B------:R-:W-:-:S03]  /*13fb0*/  UMOV UR4, 0xffffffff ;  /* 0xffffffff00047882 */ /* 0x000fc60000000000 */
[----:B------:R-:W-:Y:S05]  /*13fc0*/  BRA.DIV UR4, `(.L_x_9278) ;  /* 0x0000001604047947 */ /* 0x000fea000b800000 */
[----:B------:R-:W-:-:S13]  /*13fd0*/  ELECT P6, URZ, PT ;  /* 0x00000000003f782f */ /* 0x000fda00038c0000 */
.L_x_9333:
[----:B------:R-:W-:Y:S05]  /*13fe0*/  @!P6 BRA `(.L_x_9277) ;  /* 0x000000000078e947 */ /* 0x000fea0003800000 */
[----:B------:R-:W-:-:S06]  /*13ff0*/  ULOP3.LUT UR4, UR36, 0x2, URZ, 0xfc, !UPT ;  /* 0x0000000224047892 */ /* 0x000fcc000f8efc3f */
[----:B0-----:R-:W-:-:S05]  /*14000*/  IMAD.U32 R0, RZ, RZ, UR4 ;  /* 0x00000004ff007e24 */ /* 0x001fca000f8e00ff */
[----:B------:R-:W-:-:S13]  /*14010*/  ISETP.NE.AND P2, PT, R0, 0x3, PT ;  /* 0x000000030000780c */ /* 0x000fda0003f45270 */
[----:B------:R-:W-:Y:S05]  /*14020*/  @!P2 BRA `(.L_x_9279) ;  /* 0x000000000004a947 */ /* 0x000fea0003800000 */
[----:B------:R-:W-:Y:S01]  /*14030*/  BPT.TRAP 0x1 ;  /* 0x000000040000795c */ /* 0x000fe20000300000 */
.L_x_9279:
        /* <DEDUP_REMOVED lines=12> */
.L_x_9334:
[----:B------:R-:W1:Y:S02]  /*14100*/  SYNCS.PHASECHK.TRANS64.TRYWAIT P0, [R3+URZ], R0 ;  /* 0x00000000030075a7 */ /* 0x000e64000800017f */
[----:B-1----:R-:W-:Y:S05]  /*14110*/  @!P0 BRA `(.L_x_9281) ;  /* 0x0000001000e48947 */ /* 0x002fea0003800000 */
.L_x_9335:
[----:B------:R-:W-:Y:S05]  /*14120*/  @!P2 BRA `(.L_x_9282) ;  /* 0x000000000004a947 */ /* 0x000fea0003800000 */
[----:B------:R-:W-:Y:S01]  /*14130*/  BPT.TRAP 0x1 ;  /* 0x000000040000795c */ /* 0x000fe20000300000 */
.L_x_9282:
[----:B-1----:R-:W-:-:S04]  /*14140*/  VIADD R3, R9, 0x2d860 ;  /* 0x0002d86009037836 */ /* 0x002fc80000000000 */
[----:B------:R-:W-:-:S04]  /*14150*/  IMAD R5, R22, 0x8, R3 ;  /* 0x0000000816057824 */ /* 0x000fc800078e0203 */
[----:B------:R-:W1:Y:S02]  /*14160*/  SYNCS.PHASECHK.TRANS64.TRYWAIT P0, [R5+URZ], R2 ;  /* 0x00000002050075a7 */ /* 0x000e64000800017f */
[----:B-1----:R-:W-:Y:S05]  /*14170*/  @!P0 BRA `(.L_x_9283) ;  /* 0x0000001000e08947 */ /* 0x002fea0003800000 */
.L_x_9336:
[----:B------:R-:W-:-:S07]  /*14180*/  IMAD R3, R4, 0x8, R3 ;  /* 0x0000000804037824 */ /* 0x000fce00078e0203 */
.L_x_9284:
[----:B--2---:R2:W4:Y:S02]  /*14190*/  SYNCS.PHASECHK.TRANS64.TRYWAIT P0, [R3+URZ], R0 ;  /* 0x00000000030075a7 */ /* 0x004524000800017f */
[----:B----4-:R-:W-:Y:S05]  /*141a0*/  @!P0 NANOSLEEP.SYNCS 0x989680 ;  /* 0x009896800000895d */ /* 0x010fea0003900000 */
[----:B------:R-:W4:Y:S02]  /*141b0*/  @!P0 SYNCS.PHASECHK.TRANS64 P0, [R3+URZ], R0 ;  /* 0x00000000030085a7 */ /* 0x000f24000800007f */
[----:B----4-:R-:W-:Y:S05]  /*141c0*/  @!P0 BRA `(.L_x_9284) ;  /* 0xfffffffc00f08947 */ /* 0x010fea000383ffff */
.L_x_9277:
[----:B------:R-:W-:Y:S05]  /*141d0*/  BSYNC B0 ;  /* 0x0000000000007941 */ /* 0x000fea0003800000 */
.L_x_9276:
[----:B------:R-:W-:Y:S05]  /*141e0*/  EXIT ;  /* 0x000000000000794d */ /* 0x000fea0003800000 */
.L_x_9109:
[----:B0-----:R-:W-:-:S04]  /*141f0*/  IMAD.U32 R3, RZ, RZ, UR42 ;  /* 0x0000002aff037e24 */ /* 0x001fc8000f8e00ff */
[----:B------:R0:W1:Y:S03]  /*14200*/  SYNCS.PHASECHK.TRANS64.TRYWAIT P1, [R3+URZ+0x2d800], R0 ;  /* 0x02d80000030075a7 */ /* 0x000066000802017f */
[----:B-1----:R-:W-:Y:S05]  /*14210*/  @!P1 NANOSLEEP.SYNCS 0x989680 ;  /* 0x009896800000995d */ /* 0x002fea0003900000 */
[----:B------:R-:W1:Y:S02]  /*14220*/  @!P1 SYNCS.PHASECHK.TRANS64 P1, [R3+URZ+0x2d800], R0 ;  /* 0x02d80000030095a7 */ /* 0x000e64000802007f */
[----:B-1----:R-:W-:Y:S05]  /*14230*/  @!P1 BRA `(.L_x_9109) ;  /* 0xfffffffc00ec9947 */ /* 0x002fea000383ffff */
[----:B------:R-:W-:Y:S05]  /*14240*/  BRA `(.L_x_9285) ;  /* 0xfffffed8003c7947 */ /* 0x000fea000383ffff */
.L_x_9113:
[----:B-1----:R1:W2:Y:S02]  /*14250*/  SYNCS.PHASECHK.TRANS64.TRYWAIT P2, [R5+URZ+0x2d830], R0 ;  /* 0x02d83000050075a7 */ /* 0x0022a4000804017f */
[----:B--2---:R-:W-:Y:S05]  /*14260*/  @!P2 NANOSLEEP.SYNCS 0x989680 ;  /* 0x009896800000a95d */ /* 0x004fea0003900000 */
[----:B------:R-:W2:Y:S02]  /*14270*/  @!P2 SYNCS.PHASECHK.TRANS64 P2, [R5+URZ+0x2d830], R0 ;  /* 0x02d830000500a5a7 */ /* 0x000ea4000804007f */
[----:B--2---:R-:W-:Y:S05]  /*14280*/  @!P2 BRA `(.L_x_9113) ;  /* 0xfffffffc00f0a947 */ /* 0x004fea000383ffff */
[----:B------:R-:W-:Y:S05]  /*14290*/  BRA `(.L_x_9112) ;  /* 0xfffffed800607947 */ /* 0x000fea000383ffff */
.L_x_9129:
[----:B-1----:R-:W-:-:S04]  /*142a0*/  IMAD.U32 R13, RZ, RZ, UR6 ;  /* 0x00000006ff0d7e24 */ /* 0x002fc8000f8e00ff */
[----:B------:R1:W2:Y:S03]  /*142b0*/  SYNCS.PHASECHK.TRANS64.TRYWAIT P2, [R13+URZ+0x2d830], R12 ;  /* 0x02d8300c0d0075a7 */ /* 0x0002a6000804017f */
[----:B--2---:R-:W-:Y:S05]  /*142c0*/  @!P2 NANOSLEEP.SYNCS 0x989680 ;  /* 0x009896800000a95d */ /* 0x004fea0003900000 */
[----:B------:R-:W2:Y:S02]  /*142d0*/  @!P2 SYNCS.PHASECHK.TRANS64 P2, [R13+URZ+0x2d830], R12 ;  /* 0x02d8300c0d00a5a7 */ /* 0x000ea4000804007f */
[----:B--2---:R-:W-:Y:S05]  /*142e0*/  @!P2 BRA `(.L_x_9129) ;  /* 0xfffffffc00eca947 */ /* 0x004fea000383ffff */
[----:B------:R-:W-:Y:S05]  /*142f0*/  BRA `(.L_x_9126) ;  /* 0xffffff0c001c7947 */ /* 0x000fea000383ffff */
.L_x_9133:
[----:B-1----:R-:W-:-:S04]  /*14300*/  IMAD.U32 R13, RZ, RZ, UR6 ;  /* 0x00000006ff0d7e24 */ /* 0x002fc8000f8e00ff */
[----:B------:R1:W2:Y:S03]  /*14310*/  SYNCS.PHASECHK.TRANS64.TRYWAIT P2, [R13+URZ+0x2d850], R12 ;  /* 0x02d8500c0d0075a7 */ /* 0x0002a6000804017f */
[----:B--2---:R-:W-:Y:S05]  /*14320*/  @!P2 NANOSLEEP.SYNCS 0x989680 ;  /* 0x009896800000a95d */ /* 0x004fea0003900000 */
[----:B------:R-:W2:Y:S02]  /*14330*/  @!P2 SYNCS.PHASECHK.TRANS64 P2, [R13+URZ+0x2d850], R12 ;  /* 0x02d8500c0d00a5a7 */ /* 0x000ea4000804007f */
[----:B--2---:R-:W-:Y:S05]  /*14340*/  @!P2 BRA `(.L_x_9133) ;  /* 0xfffffffc00eca947 */ /* 0x004fea000383ffff */
[----:B------:R-:W-:Y:S05]  /*14350*/  BRA `(.L_x_9130) ;  /* 0xffffff0c00bc7947 */ /* 0x000fea000383ffff */
.L_x_9150:
[----:B-1----:R-:W-:-:S04]  /*14360*/  IMAD.U32 R7, RZ, RZ, UR6 ;  /* 0x00000006ff077e24 */ /* 0x002fc8000f8e00ff */
[----:B------:R1:W3:Y:S03]  /*14370*/  SYNCS.PHASECHK.TRANS64.TRYWAIT P2, [R7+URZ+0x2d830], R0 ;  /* 0x02d83000070075a7 */ /* 0x0002e6000804017f */
[----:B---3--:R-:W-:Y:S05]  /*14380*/  @!P2 NANOSLEEP.SYNCS 0x989680 ;  /* 0x009896800000a95d */ /* 0x008fea0003900000 */
[----:B------:R-:W3:Y:S02]  /*14390*/  @!P2 SYNCS.PHASECHK.TRANS64 P2, [R7+URZ+0x2d830], R0 ;  /* 0x02d830000700a5a7 */ /* 0x000ee4000804007f */
[----:B---3--:R-:W-:Y:S05]  /*143a0*/  @!P2 BRA `(.L_x_9150) ;  /* 0xfffffffc00eca947 */ /* 0x008fea000383ffff */
[----:B------:R-:W-:Y:S05]  /*143b0*/  BRA `(.L_x_9147) ;  /* 0xffffff3c009c7947 */ /* 0x000fea000383ffff */
.L_x_9154:
[----:B-1----:R-:W-:-:S04]  /*143c0*/  IMAD.U32 R7, RZ, RZ, UR6 ;  /* 0x00000006ff077e24 */ /* 0x002fc8000f8e00ff */
[----:B------:R1:W2:Y:S03]  /*143d0*/  SYNCS.PHASECHK.TRANS64.TRYWAIT P2, [R7+URZ+0x2d850], R0 ;  /* 0x02d85000070075a7 */ /* 0x0002a6000804017f */
[----:B--2---:R-:W-:Y:S05]  /*143e0*/  @!P2 NANOSLEEP.SYNCS 0x989680 ;  /* 0x009896800000a95d */ /* 0x004fea0003900000 */
[----:B------:R-:W2:Y:S02]  /*143f0*/  @!P2 SYNCS.PHASECHK.TRANS64 P2, [R7+URZ+0x2d850], R0 ;  /* 0x02d850000700a5a7 */ /* 0x000ea4000804007f */
[----:B--2---:R-:W-:Y:S05]  /*14400*/  @!P2 BRA `(.L_x_9154) ;  /* 0xfffffffc00eca947 */ /* 0x004fea000383ffff */
[----:B------:R-:W-:Y:S05]  /*14410*/  BRA `(.L_x_9151) ;  /* 0xffffff40003c7947 */ /* 0x000fea000383ffff */
.L_x_9160:
[----:B-1----:R-:W-:-:S04]  /*14420*/  IMAD.U32 R7, RZ, RZ, UR6 ;  /* 0x00000006ff077e24 */ /* 0x002fc8000f8e00ff */
[----:B------:R1:W3:Y:S03]  /*14430*/  SYNCS.PHASECHK.TRANS64.TRYWAIT P2, [R7+URZ+0x2d830], R0 ;  /* 0x02d83000070075a7 */ /* 0x0002e6000804017f */
[----:B---3--:R-:W-:Y:S05]  /*14440*/  @!P2 NANOSLEEP.SYNCS 0x989680 ;  /* 0x009896800000a95d */ /* 0x008fea0003900000 */
[----:B------:R-:W3:Y:S02]  /*14450*/  @!P2 SYNCS.PHASECHK.TRANS64 P2, [R7+URZ+0x2d830], R0 ;  /* 0x02d830000700a5a7 */ /* 0x000ee4000804007f */
[----:B---3--:R-:W-:Y:S05]  /*14460*/  @!P2 BRA `(.L_x_9160) ;  /* 0xfffffffc00eca947 */ /* 0x008fea000383ffff */
[----:B------:R-:W-:Y:S05]  /*14470*/  BRA `(.L_x_9157) ;  /* 0xffffff5c00b87947 */ /* 0x000fea000383ffff */
.L_x_9164:
[----:B-1----:R-:W-:-:S04]  /*14480*/  IMAD.U32 R7, RZ, RZ, UR6 ;  /* 0x00000006ff077e24 */ /* 0x002fc8000f8e00ff */
[----:B------:R1:W2:Y:S03]  /*14490*/  SYNCS.PHASECHK.TRANS64.TRYWAIT P2, [R7+URZ+0x2d850], R0 ;  /* 0x02d85000070075a7 */ /* 0x0002a6000804017f */
[----:B--2---:R-:W-:Y:S05]  /*144a0*/  @!P2 NANOSLEEP.SYNCS 0x989680 ;  /* 0x009896800000a95d */ /* 0x004fea0003900000 */
[----:B------:R-:W2:Y:S02]  /*144b0*/  @!P2 SYNCS.PHASECHK.TRANS64 P2, [R7+URZ+0x2d850], R0 ;  /* 0x02d850000700a5a7 */ /* 0x000ea4000804007f */
[----:B--2---:R-:W-:Y:S05]  /*144c0*/  @!P2 BRA `(.L_x_9164) ;  /* 0xfffffffc00eca947 */ /* 0x004fea000383ffff */
[----:B------:R-:W-:Y:S05]  /*144d0*/  BRA `(.L_x_9161) ;  /* 0xffffff6000587947 */ /* 0x000fea000383ffff */
.L_x_9177:
[----:B---3--:R-:W-:-:S04]  /*144e0*/  IMAD.U32 R5, RZ, RZ, UR9 ;  /* 0x00000009ff057e24 */ /* 0x008fc8000f8e00ff */
[----:B------:R3:W0:Y:S03]  /*144f0*/  SYNCS.PHASECHK.TRANS64.TRYWAIT P0, [R5+URZ+0x2d850], R2 ;  /* 0x02d85002050075a7 */ /* 0x000626000800017f */
[----:B0-----:R-:W-:Y:S05]  /*14500*/  @!P0 NANOSLEEP.SYNCS 0x989680 ;  /* 0x009896800000895d */ /* 0x001fea0003900000 */
[----:B------:R-:W0:Y:S02]  /*14510*/  @!P0 SYNCS.PHASECHK.TRANS64 P0, [R5+URZ+0x2d850], R2 ;  /* 0x02d85002050085a7 */ /* 0x000e24000800007f */
[----:B0-----:R-:W-:Y:S05]  /*14520*/  @!P0 BRA `(.L_x_9177) ;  /* 0xfffffffc00ec8947 */ /* 0x001fea000383ffff */
[----:B------:R-:W-:Y:S05]  /*14530*/  BRA `(.L_x_9176) ;  /* 0xffffff8c00707947 */ /* 0x000fea000383ffff */
.L_x_9218:
        /* <DEDUP_REMOVED lines=11> */
.L_x_9287:
[----:B------:R-:W-:Y:S05]  /*145f0*/  BSYNC B0 ;  /* 0x0000000000007941 */ /* 0x000fea0003800000 */
.L_x_9286:
[----:B------:R-:W-:Y:S05]  /*14600*/  BRA `(.L_x_9288) ;  /* 0xffffffc800c87947 */ /* 0x000fea000383ffff */
.L_x_9219:
[----:B------:R-:W-:Y:S01]  /*14610*/  BSSY B0, `(.L_x_9289) ;  /* 0x0000006000007945 */ /* 0x000fe20003800000 */
[----:B------:R-:W-:-:S07]  /*14620*/  IMAD.MOV.U32 R15, RZ, RZ, -0x1 ;  /* 0xffffffffff0f7424 */ /* 0x000fce00078e00ff */
[----:B------:R-:W-:Y:S05]  /*14630*/  WARPSYNC.COLLECTIVE R15, `(.L_x_9290) ;  /* 0x000000000f0c7348 */ /* 0x000fea0003c00000 */
[----:B------:R-:W-:Y:S02]  /*14640*/  ELECT P6, UR62, PT ;  /* 0x00000000003e782f */ /* 0x000fe400038c0000 */
[----:B------:R-:W-:Y:S01]  /*14650*/  MOV R14, UR62 ;  /* 0x0000003e000e7c02 */ /* 0x000fe20008000f00 */
[----:B------:R-:W-:Y:S10]  /*14660*/  ENDCOLLECTIVE ;  /* 0x000000000000791b */ /* 0x000ff40003800000 */
.L_x_9290:
[----:B------:R-:W-:Y:S05]  /*14670*/  BSYNC B0 ;  /* 0x0000000000007941 */ /* 0x000fea0003800000 */
.L_x_9289:
[----:B------:R-:W-:Y:S05]  /*14680*/  BRA `(.L_x_9291) ;  /* 0xffffffc800b87947 */ /* 0x000fea000383ffff */
.L_x_9222:
[----:B-1----:R1:W2:Y:S02]  /*14690*/  SYNCS.PHASECHK.TRANS64.TRYWAIT P0, [R5+URZ+0x2d840], R4 ;  /* 0x02d84004050075a7 */ /* 0x0022a4000800017f */
[----:B--2---:R-:W-:Y:S05]  /*146a0*/  @!P0 NANOSLEEP.SYNCS 0x989680 ;  /* 0x009896800000895d */ /* 0x004fea0003900000 */
[----:B------:R-:W2:Y:S02]  /*146b0*/  @!P0 SYNCS.PHASECHK.TRANS64 P0, [R5+URZ+0x2d840], R4 ;  /* 0x02d84004050085a7 */ /* 0x000ea4000800007f */
[----:B--2---:R-:W-:Y:S05]  /*146c0*/  @!P0 BRA `(.L_x_9222) ;  /* 0xfffffffc00f08947 */ /* 0x004fea000383ffff */
[----:B------:R-:W-:Y:S05]  /*146d0*/  BRA `(.L_x_9292) ;  /* 0xffffffcc000c7947 */ /* 0x000fea000383ffff */
.L_x_9225:
[----:B-1----:R1:W2:Y:S02]  /*146e0*/  SYNCS.PHASECHK.TRANS64.TRYWAIT P0, [R25+URZ+0x2d820], R4 ;  /* 0x02d82004190075a7 */ /* 0x0022a4000800017f */
[----:B--2---:R-:W-:Y:S05]  /*146f0*/  @!P0 NANOSLEEP.SYNCS 0x989680 ;  /* 0x009896800000895d */ /* 0x004fea0003900000 */
[----:B------:R-:W2:Y:S02]  /*14700*/  @!P0 SYNCS.PHASECHK.TRANS64 P0, [R25+URZ+0x2d820], R4 ;  /* 0x02d82004190085a7 */ /* 0x000ea4000800007f */
[----:B--2---:R-:W-:Y:S05]  /*14710*/  @!P0 BRA `(.L_x_9225) ;  /* 0xfffffffc00f08947 */ /* 0x004fea000383ffff */
[----:B------:R-:W-:Y:S05]  /*14720*/  BRA `(.L_x_9293) ;  /* 0xffffffd000347947 */ /* 0x000fea000383ffff */
.L_x_9233:
[----:B0-----:R0:W1:Y:S02]  /*14730*/  SYNCS.PHASECHK.TRANS64.TRYWAIT P0, [R3+URZ+0x2d840], R2 ;  /* 0x02d84002030075a7 */ /* 0x001064000800017f */
[----:B-1----:R-:W-:Y:S05]  /*14740*/  @!P0 NANOSLEEP.SYNCS 0x989680 ;  /* 0x009896800000895d */ /* 0x002fea0003900000 */
[----:B------:R-:W1:Y:S02]  /*14750*/  @!P0 SYNCS.PHASECHK.TRANS64 P0, [R3+URZ+0x2d840], R2 ;  /* 0x02d84002030085a7 */ /* 0x000e64000800007f */
[----:B-1----:R-:W-:Y:S05]  /*14760*/  @!P0 BRA `(.L_x_9233) ;  /* 0xfffffffc00f08947 */ /* 0x002fea000383ffff */
[----:B------:R-:W-:Y:S05]  /*14770*/  BRA `(.L_x_9294) ;  /* 0xffffffd000d87947 */ /* 0x000fea000383ffff */
.L_x_9235:
[----:B0-----:R0:W1:Y:S02]  /*14780*/  SYNCS.PHASECHK.TRANS64.TRYWAIT P0, [R2+URZ+0x60], R5 ;  /* 0x00006005020075a7 */ /* 0x001064000800017f */
[----:B-1----:R-:W-:Y:S05]  /*14790*/  @!P0 NANOSLEEP.SYNCS 0x989680 ;  /* 0x009896800000895d */ /* 0x002fea0003900000 */
[----:B------:R-:W1:Y:S02]  /*147a0*/  @!P0 SYNCS.PHASECHK.TRANS64 P0, [R2+URZ+0x60], R5 ;  /* 0x00006005020085a7 */ /* 0x000e64000800007f */
[----:B-1----:R-:W-:Y:S05]  /*147b0*/  @!P0 BRA `(.L_x_9235) ;  /* 0xfffffffc00f08947 */ /* 0x002fea000383ffff */
[----:B------:R-:W-:Y:S05]  /*147c0*/  BRA `(.L_x_9295) ;  /* 0xffffffd400647947 */ /* 0x000fea000383ffff */
.L_x_9240:
[----:B-1----:R1:W2:Y:S02]  /*147d0*/  SYNCS.PHASECHK.TRANS64.TRYWAIT P0, [R3+URZ+0x2d840], R2 ;  /* 0x02d84002030075a7 */ /* 0x0022a4000800017f */
[----:B--2---:R-:W-:Y:S05]  /*147e0*/  @!P0 NANOSLEEP.SYNCS 0x989680 ;  /* 0x009896800000895d */ /* 0x004fea0003900000 */
[----:B------:R-:W2:Y:S02]  /*147f0*/  @!P0 SYNCS.PHASECHK.TRANS64 P0, [R3+URZ+0x2d840], R2 ;  /* 0x02d84002030085a7 */ /* 0x000ea4000800007f */
[----:B--2---:R-:W-:Y:S05]  /*14800*/  @!P0 BRA `(.L_x_9240) ;  /* 0xfffffffc00f08947 */ /* 0x004fea000383ffff */
[----:B------:R-:W-:Y:S05]  /*14810*/  BRA `(.L_x_9296) ;  /* 0xffffffd800987947 */ /* 0x000fea000383ffff */
.L_x_9242:
[----:B0-----:R0:W1:Y:S02]  /*14820*/  SYNCS.PHASECHK.TRANS64.TRYWAIT P1, [R3+URZ+0x60], R24 ;  /* 0x00006018030075a7 */ /* 0x001064000802017f */
[----:B-1----:R-:W-:Y:S05]  /*14830*/  @!P1 NANOSLEEP.SYNCS 0x989680 ;  /* 0x009896800000995d */ /* 0x002fea0003900000 */
[----:B------:R-:W1:Y:S02]  /*14840*/  @!P1 SYNCS.PHASECHK.TRANS64 P1, [R3+URZ+0x60], R24 ;  /* 0x00006018030095a7 */ /* 0x000e64000802007f */
[----:B-1----:R-:W-:Y:S05]  /*14850*/  @!P1 BRA `(.L_x_9242) ;  /* 0xfffffffc00f09947 */ /* 0x002fea000383ffff */
[----:B------:R-:W-:Y:S05]  /*14860*/  BRA `(.L_x_9297) ;  /* 0xffffffdc00247947 */ /* 0x000fea000383ffff */
.L_x_9247:
[----:B-1----:R1:W2:Y:S02]  /*14870*/  SYNCS.PHASECHK.TRANS64.TRYWAIT P0, [R2+URZ+0x2d840], R3 ;  /* 0x02d84003020075a7 */ /* 0x0022a4000800017f */
[----:B--2---:R-:W-:Y:S05]  /*14880*/  @!P0 NANOSLEEP.SYNCS 0x989680 ;  /* 0x009896800000895d */ /* 0x004fea0003900000 */
[----:B------:R-:W2:Y:S02]  /*14890*/  @!P0 SYNCS.PHASECHK.TRANS64 P0, [R2+URZ+0x2d840], R3 ;  /* 0x02d84003020085a7 */ /* 0x000ea4000800007f */
[----:B--2---:R-:W-:Y:S05]  /*148a0*/  @!P0 BRA `(.L_x_9247) ;  /* 0xfffffffc00f08947 */ /* 0x004fea000383ffff */
[----:B------:R-:W-:Y:S05]  /*148b0*/  BRA `(.L_x_9298) ;  /* 0xffffffe000307947 */ /* 0x000fea000383ffff */
.L_x_9249:
[----:B0-----:R0:W1:Y:S02]  /*148c0*/  SYNCS.PHASECHK.TRANS64.TRYWAIT P1, [R2+URZ+0x60], R3 ;  /* 0x00006003020075a7 */ /* 0x001064000802017f */
[----:B-1----:R-:W-:Y:S05]  /*148d0*/  @!P1 NANOSLEEP.SYNCS 0x989680 ;  /* 0x009896800000995d */ /* 0x002fea0003900000 */
[----:B------:R-:W1:Y:S02]  /*148e0*/  @!P1 SYNCS.PHASECHK.TRANS64 P1, [R2+URZ+0x60], R3 ;  /* 0x00006003020095a7 */ /* 0x000e64000802007f */
[----:B-1----:R-:W-:Y:S05]  /*148f0*/  @!P1 BRA `(.L_x_9249) ;  /* 0xfffffffc00f09947 */ /* 0x002fea000383ffff */
[----:B------:R-:W-:Y:S05]  /*14900*/  BRA `(.L_x_9299) ;  /* 0xffffffe000c47947 */ /* 0x000fea000383ffff */
.L_x_9256:
[----:B0-----:R0:W1:Y:S02]  /*14910*/  SYNCS.PHASECHK.TRANS64.TRYWAIT P0, [R3+URZ+0x2d860], R2 ;  /* 0x02d86002030075a7 */ /* 0x001064000800017f */
[----:B-1----:R-:W-:Y:S05]  /*14920*/  @!P0 NANOSLEEP.SYNCS 0x989680 ;  /* 0x009896800000895d */ /* 0x002fea0003900000 */
[----:B------:R-:W1:Y:S02]  /*14930*/  @!P0 SYNCS.PHASECHK.TRANS64 P0, [R3+URZ+0x2d860], R2 ;  /* 0x02d86002030085a7 */ /* 0x000e64000800007f */
[----:B-1----:R-:W-:Y:S05]  /*14940*/  @!P0 BRA `(.L_x_9256) ;  /* 0xfffffffc00f08947 */ /* 0x002fea000383ffff */
[----:B------:R-:W-:Y:S05]  /*14950*/  BRA `(.L_x_9300) ;  /* 0xffffffe400a87947 */ /* 0x000fea000383ffff */
.L_x_9258:
        /* <DEDUP_REMOVED lines=8> */
.L_x_9302:
[----:B------:R-:W-:Y:S05]  /*149e0*/  BSYNC B0 ;  /* 0x0000000000007941 */ /* 0x000fea0003800000 */
.L_x_9301:
        /* <DEDUP_REMOVED lines=8> */
.L_x_9303:
[----:B------:R-:W-:Y:S01]  /*14a70*/  IMAD.MOV.U32 R4, RZ, RZ, R14 ;  /* 0x000000ffff047224 */ /* 0x000fe200078e000e */
[----:B------:R-:W-:Y:S06]  /*14a80*/  BRA `(.L_x_9304) ;  /* 0xffffffe8001c7947 */ /* 0x000fec000383ffff */
.L_x_9261:
[----:B------:R-:W-:Y:S01]  /*14a90*/  BSSY B0, `(.L_x_9305) ;  /* 0x0000008000007945 */ /* 0x000fe20003800000 */
[----:B-----5:R-:W-:Y:S02]  /*14aa0*/  IMAD.MOV.U32 R13, RZ, RZ, R2 ;  /* 0x000000ffff0d7224 */ /* 0x020fe400078e0002 */
[----:B------:R-:W-:Y:S02]  /*14ab0*/  IMAD.MOV.U32 R12, RZ, RZ, 0x1 ;  /* 0x00000001ff0c7424 */ /* 0x000fe400078e00ff */
[----:B------:R-:W-:Y:S02]  /*14ac0*/  IMAD.MOV.U32 R11, RZ, RZ, RZ ;  /* 0x000000ffff0b7224 */ /* 0x000fe400078e00ff */
[----:B------:R-:W-:-:S07]  /*14ad0*/  IMAD.MOV.U32 R15, RZ, RZ, -0x1 ;  /* 0xffffffffff0f7424 */ /* 0x000fce00078e00ff */
[----:B0123--:R-:W-:Y:S05]  /*14ae0*/  WARPSYNC.COLLECTIVE R15, `(.L_x_9306) ;  /* 0x000000000f087348 */ /* 0x00ffea0003c00000 */
[----:B------:R4:W0:Y:S02]  /*14af0*/  SHFL.UP P6, R14, R13, R12, R11 ;  /* 0x0400000c0d0e7389 */ /* 0x00082400000c000b */
[----:B01234-:R-:W-:Y:S01]  /*14b00*/  ENDCOLLECTIVE ;  /* 0x000000000000791b */ /* 0x01ffe20003800000 */
.L_x_9306:
[----:B------:R-:W-:Y:S05]  /*14b10*/  BSYNC B0 ;  /* 0x0000000000007941 */ /* 0x000fea0003800000 */
.L_x_9305:
        /* <DEDUP_REMOVED lines=10> */
.L_x_9307:
        /* <DEDUP_REMOVED lines=8> */
.L_x_9308:
        /* <DEDUP_REMOVED lines=8> */
.L_x_9309:
        /* <DEDUP_REMOVED lines=8> */
.L_x_9310:
        /* <DEDUP_REMOVED lines=8> */
.L_x_9311:
[----:B------:R-:W-:Y:S05]  /*14dc0*/  BRA `(.L_x_9312) ;  /* 0xffffffe400d87947 */ /* 0x000fea000383ffff */
.L_x_9266:
[----:B------:R-:W-:Y:S01]  /*14dd0*/  BSSY B0, `(.L_x_9313) ;  /* 0x0000008000007945 */ /* 0x000fe20003800000 */
[----:B-----5:R-:W-:Y:S02]  /*14de0*/  IMAD.MOV.U32 R13, RZ, RZ, R2 ;  /* 0x000000ffff0d7224 */ /* 0x020fe400078e0002 */
[----:B------:R-:W-:Y:S02]  /*14df0*/  IMAD.MOV.U32 R12, RZ, RZ, 0x1 ;  /* 0x00000001ff0c7424 */ /* 0x000fe400078e00ff */
[----:B------:R-:W-:Y:S02]  /*14e00*/  IMAD.MOV.U32 R11, RZ, RZ, RZ ;  /* 0x000000ffff0b7224 */ /* 0x000fe400078e00ff */
[----:B------:R-:W-:-:S07]  /*14e10*/  IMAD.MOV.U32 R15, RZ, RZ, -0x1 ;  /* 0xffffffffff0f7424 */ /* 0x000fce00078e00ff */
[----:B01-3--:R-:W-:Y:S05]  /*14e20*/  WARPSYNC.COLLECTIVE R15, `(.L_x_9314) ;  /* 0x000000000f087348 */ /* 0x00bfea0003c00000 */
[----:B------:R2:W4:Y:S02]  /*14e30*/  SHFL.UP P6, R14, R13, R12, R11 ;  /* 0x0400000c0d0e7389 */ /* 0x00052400000c000b */
[----:B01234-:R-:W-:Y:S01]  /*14e40*/  ENDCOLLECTIVE ;  /* 0x000000000000791b */ /* 0x01ffe20003800000 */
.L_x_9314:
[----:B------:R-:W-:Y:S05]  /*14e50*/  BSYNC B0 ;  /* 0x0000000000007941 */ /* 0x000fea0003800000 */
.L_x_9313:
        /* <DEDUP_REMOVED lines=10> */
.L_x_9315:
        /* <DEDUP_REMOVED lines=8> */
.L_x_9316:
        /* <DEDUP_REMOVED lines=8> */
.L_x_9317:
        /* <DEDUP_REMOVED lines=8> */
.L_x_9318:
        /* <DEDUP_REMOVED lines=8> */
.L_x_9319:
[----:B------:R-:W-:Y:S05]  /*15100*/  BRA `(.L_x_9320) ;  /* 0xffffffe400b47947 */ /* 0x000fea000383ffff */
.L_x_9268:
[----:B------:R-:W-:Y:S01]  /*15110*/  BSSY B0, `(.L_x_9321) ;  /* 0x0000006000007945 */ /* 0x000fe20003800000 */
[----:B------:R-:W-:Y:S01]  /*15120*/  PLOP3.LUT P6, PT, P6, PT, PT, 0x8, 0x0 ;  /* 0x000000000000781c */ /* 0x000fe200037ce170 */
[----:B------:R-:W-:-:S12]  /*15130*/  IMAD.MOV.U32 R15, RZ, RZ, -0x1 ;  /* 0xffffffffff0f7424 */ /* 0x000fd800078e00ff */
[----:B01-3--:R-:W-:Y:S05]  /*15140*/  WARPSYNC.COLLECTIVE R15, `(.L_x_9322) ;  /* 0x000000000f087348 */ /* 0x00bfea0003c00000 */
[----:B------:R-:W-:Y:S01]  /*15150*/  VOTE.ANY R14, PT, P6 ;  /* 0x00000000000e7806 */ /* 0x000fe200030e0100 */
[----:B01-3--:R-:W-:Y:S06]  /*15160*/  ENDCOLLECTIVE ;  /* 0x000000000000791b */ /* 0x00bfec0003800000 */
.L_x_9322:
[----:B------:R-:W-:Y:S05]  /*15170*/  BSYNC B0 ;  /* 0x0000000000007941 */ /* 0x000fea0003800000 */
.L_x_9321:
        /* <DEDUP_REMOVED lines=9> */
.L_x_9323:
[----:B------:R-:W-:Y:S01]  /*15210*/  IMAD.MOV.U32 R17, RZ, RZ, R14 ;  /* 0x000000ffff117224 */ /* 0x000fe200078e000e */
[----:B------:R-:W-:Y:S06]  /*15220*/  BRA `(.L_x_9324) ;  /* 0xffffffe400a47947 */ /* 0x000fec000383ffff */
.L_x_9270:
[----:B------:R-:W-:Y:S01]  /*15230*/  BSSY B0, `(.L_x_9325) ;  /* 0x0000007000007945 */ /* 0x000fe20003800000 */
[----:B------:R-:W-:Y:S02]  /*15240*/  IMAD.MOV.U32 R13, RZ, RZ, R8 ;  /* 0x000000ffff0d7224 */ /* 0x000fe400078e0008 */
[----:B------:R-:W-:Y:S02]  /*15250*/  IMAD.MOV.U32 R11, RZ, RZ, 0x1f ;  /* 0x0000001fff0b7424 */ /* 0x000fe400078e00ff */
[----:B------:R-:W-:-:S07]  /*15260*/  IMAD.MOV.U32 R15, RZ, RZ, -0x1 ;  /* 0xffffffffff0f7424 */ /* 0x000fce00078e00ff */
[----:B01234-:R-:W-:Y:S05]  /*15270*/  WARPSYNC.COLLECTIVE R15, `(.L_x_9326) ;  /* 0x000000000f087348 */ /* 0x01ffea0003c00000 */
[----:B------:R0:W0:Y:S02]  /*15280*/  SHFL.IDX P6, R14, R13, R12, R11 ;  /* 0x0000000c0d0e7389 */ /* 0x00002400000c000b */
[----:B01234-:R-:W-:Y:S01]  /*15290*/  ENDCOLLECTIVE ;  /* 0x000000000000791b */ /* 0x01ffe20003800000 */
.L_x_9326:
[----:B------:R-:W-:Y:S05]  /*152a0*/  BSYNC B0 ;  /* 0x0000000000007941 */ /* 0x000fea0003800000 */
.L_x_9325:
[----:B------:R-:W-:Y:S05]  /*152b0*/  BRA `(.L_x_9269) ;  /* 0xffffffe4009c7947 */ /* 0x000fea000383ffff */
.L_x_9274:
[----:B0-----:R0:W1:Y:S02]  /*152c0*/  SYNCS.PHASECHK.TRANS64.TRYWAIT P0, [R9+URZ+0x2d820], R0 ;  /* 0x02d82000090075a7 */ /* 0x001064000800017f */
[----:B-1----:R-:W-:Y:S05]  /*152d0*/  @!P0 NANOSLEEP.SYNCS 0x989680 ;  /* 0x009896800000895d */ /* 0x002fea0003900000 */
[----:B------:R-:W1:Y:S02]  /*152e0*/  @!P0 SYNCS.PHASECHK.TRANS64 P0, [R9+URZ+0x2d820], R0 ;  /* 0x02d82000090085a7 */ /* 0x000e64000800007f */
[----:B-1----:R-:W-:Y:S05]  /*152f0*/  @!P0 BRA `(.L_x_9274) ;  /* 0xfffffffc00f08947 */ /* 0x002fea000383ffff */
[----:B------:R-:W-:Y:S05]  /*15300*/  BRA `(.L_x_9327) ;  /* 0xffffffec00007947 */ /* 0x000fea000383ffff */
.L_x_9275:
        /* <DEDUP_REMOVED lines=8> */
[----:B0--3--:R-:W-:Y:S05]  /*15390*/  WARPSYNC.COLLECTIVE R15, `(.L_x_9329) ;  /* 0x000000000f087348 */ /* 0x009fea0003c00000 */
[----:B------:R1:W2:Y:S02]  /*153a0*/  SHFL.IDX P6, R14, R13, R12, R11 ;  /* 0x0000000c0d0e7389 */ /* 0x0002a400000c000b */
[----:B0123--:R-:W-:Y:S01]  /*153b0*/  ENDCOLLECTIVE ;  /* 0x000000000000791b */ /* 0x00ffe20003800000 */
.L_x_9329:
[----:B------:R-:W-:Y:S05]  /*153c0*/  BSYNC B0 ;  /* 0x0000000000007941 */ /* 0x000fea0003800000 */
.L_x_9328:
[----:B------:R-:W-:Y:S05]  /*153d0*/  BRA `(.L_x_9330) ;  /* 0xffffffe800e87947 */ /* 0x000fea000383ffff */
.L_x_9278:
[----:B------:R-:W-:Y:S01]  /*153e0*/  BSSY B1, `(.L_x_9331) ;  /* 0x0000006000017945 */ /* 0x000fe20003800000 */
[----:B------:R-:W-:-:S07]  /*153f0*/  IMAD.MOV.U32 R15, RZ, RZ, -0x1 ;  /* 0xffffffffff0f7424 */ /* 0x000fce00078e00ff */
[----:B0--3--:R-:W-:Y:S05]  /*15400*/  WARPSYNC.COLLECTIVE R15, `(.L_x_9332) ;  /* 0x000000000f0c7348 */ /* 0x009fea0003c00000 */
[----:B------:R-:W-:Y:S02]  /*15410*/  ELECT P6, UR62, PT ;  /* 0x00000000003e782f */ /* 0x000fe400038c0000 */
[----:B------:R-:W-:Y:S01]  /*15420*/  MOV R14, UR62 ;  /* 0x0000003e000e7c02 */ /* 0x000fe20008000f00 */
[----:B0--3--:R-:W-:Y:S10]  /*15430*/  ENDCOLLECTIVE ;  /* 0x000000000000791b */ /* 0x009ff40003800000 */
.L_x_9332:
[----:B------:R-:W-:Y:S05]  /*15440*/  BSYNC B1 ;  /* 0x0000000000017941 */ /* 0x000fea0003800000 */
.L_x_9331:
[----:B------:R-:W-:Y:S05]  /*15450*/  BRA `(.L_x_9333) ;  /* 0xffffffe800e07947 */ /* 0x000fea000383ffff */
.L_x_9280:
[----:B0-----:R0:W1:Y:S02]  /*15460*/  SYNCS.PHASECHK.TRANS64.TRYWAIT P0, [R7+URZ], R2 ;  /* 0x00000002070075a7 */ /* 0x001064000800017f */
[----:B-1----:R-:W-:Y:S05]  /*15470*/  @!P0 NANOSLEEP.SYNCS 0x989680 ;  /* 0x009896800000895d */ /* 0x002fea0003900000 */
[----:B------:R-:W1:Y:S02]  /*15480*/  @!P0 SYNCS.PHASECHK.TRANS64 P0, [R7+URZ], R2 ;  /* 0x00000002070085a7 */ /* 0x000e64000800007f */
[----:B-1----:R-:W-:Y:S05]  /*15490*/  @!P0 BRA `(.L_x_9280) ;  /* 0xfffffffc00f08947 */ /* 0x002fea000383ffff */
[----:B------:R-:W-:Y:S05]  /*154a0*/  BRA `(.L_x_9334) ;  /* 0xffffffec00147947 */ /* 0x000fea000383ffff */
.L_x_9281:
[----:B-1----:R1:W2:Y:S02]  /*154b0*/  SYNCS.PHASECHK.TRANS64.TRYWAIT P0, [R3+URZ], R0 ;  /* 0x00000000030075a7 */ /* 0x0022a4000800017f */
[----:B--2---:R-:W-:Y:S05]  /*154c0*/  @!P0 NANOSLEEP.SYNCS 0x989680 ;  /* 0x009896800000895d */ /* 0x004fea0003900000 */
[----:B------:R-:W2:Y:S02]  /*154d0*/  @!P0 SYNCS.PHASECHK.TRANS64 P0, [R3+URZ], R0 ;  /* 0x00000000030085a7 */ /* 0x000ea4000800007f */
[----:B--2---:R-:W-:Y:S05]  /*154e0*/  @!P0 BRA `(.L_x_9281) ;  /* 0xfffffffc00f08947 */ /* 0x004fea000383ffff */
[----:B------:R-:W-:Y:S05]  /*154f0*/  BRA `(.L_x_9335) ;  /* 0xffffffec00087947 */ /* 0x000fea000383ffff */
.L_x_9283:
[----:B-1----:R1:W2:Y:S02]  /*15500*/  SYNCS.PHASECHK.TRANS64.TRYWAIT P0, [R5+URZ], R2 ;  /* 0x00000002050075a7 */ /* 0x0022a4000800017f */
[----:B--2---:R-:W-:Y:S05]  /*15510*/  @!P0 NANOSLEEP.SYNCS 0x989680 ;  /* 0x009896800000895d */ /* 0x004fea0003900000 */
[----:B------:R-:W2:Y:S02]  /*15520*/  @!P0 SYNCS.PHASECHK.TRANS64 P0, [R5+URZ], R2 ;  /* 0x00000002050085a7 */ /* 0x000ea4000800007f */
[----:B--2---:R-:W-:Y:S05]  /*15530*/  @!P0 BRA `(.L_x_9283) ;  /* 0xfffffffc00f08947 */ /* 0x004fea000383ffff */
[----:B------:R-:W-:Y:S05]  /*15540*/  BRA `(.L_x_9336) ;  /* 0xffffffec000c7947 */ /* 0x000fea000383ffff */
.L_x_9337:
        /* <DEDUP_REMOVED lines=11> */
.L_x_12783:


//--------------------- .text._ZN7cutlass13device_kernelIN5flash11enable_sm90INS1_16FlashAttnFwdSm90INS1_25CollectiveMainloopFwdSm90ILi2EN4cute5tupleIJNS5_1CILi1EEES8_S8_EEENS6_IJNS7_ILi192EEENS7_ILi128EEENS7_ILi96EEEEEELi96ENS_6half_tEfNS_4arch4Sm90ELb0ELb1ELb0ELb1ELb0ELb1ELb0ELb0ELb1ELb0ELb0ELb0EEENS1_21CollectiveEpilogueFwdINS6_IJSA_SC_SB_EEES9_SE_SG_Li384ELb1ELb0ELb0ELb0EEENS1_36VarlenDynamicPersistentTileSchedulerILi192ELi128ELi384ELi32ELb0ELb0ELb1ELb1ELb0ELb1EEEEEEEEEvNT_6ParamsE --------------------------
	.section	.text._ZN7cutlass13device_kernelIN5flash11enable_sm90INS1_16FlashAttnFwdSm90INS1_25CollectiveMainloopFwdSm90ILi2EN4cute5tupleIJNS5_1CILi1EEES8_S8_EEENS6_IJNS7_ILi192EEENS7_ILi128EEENS7_ILi96EEEEEELi96ENS_6half_tEfNS_4arch4Sm90ELb0ELb1ELb0ELb1ELb0ELb1ELb0ELb0ELb1ELb0ELb0ELb0EEENS1_21CollectiveEpilogueFwdINS6_IJSA_SC_SB_EEES9_SE_SG_Li384ELb1ELb0ELb0ELb0EEENS1_36VarlenDynamicPersistentTileSchedulerILi192ELi128ELi384ELi32ELb0ELb0ELb1ELb1ELb0ELb1EEEEEEEEEvNT_6ParamsE,"ax",@progbits
	.align	128
.text._ZN7cutlass13device_kernelIN5flash11enable_sm90INS1_16FlashAttnFwdSm90INS1_25CollectiveMainloopFwdSm90ILi2EN4cute5tupleIJNS5_1CILi1EEES8_S8_EEENS6_IJNS7_ILi192EEENS7_ILi128EEENS7_ILi96EEEEEELi96ENS_6half_tEfNS_4arch4Sm90ELb0ELb1ELb0ELb1ELb0ELb1ELb0ELb0ELb1ELb0ELb0ELb0EEENS1_21CollectiveEpilogueFwdINS6_IJSA_SC_SB_EEES9_SE_SG_Li384ELb1ELb0ELb0ELb0EEENS1_36VarlenDynamicPersistentTileSchedulerILi192ELi128ELi384ELi32ELb0ELb0ELb1ELb1ELb0ELb1EEEEEEEEEvNT_6ParamsE:
        .type           _ZN7cutlass13device_kernelIN5flash11enable_sm90INS1_16FlashAttnFwdSm90INS1_25CollectiveMainloopFwdSm90ILi2EN4cute5tupleIJNS5_1CILi1EEES8_S8_EEENS6_IJNS7_ILi192EEENS7_ILi128EEENS7_ILi96EEEEEELi96ENS_6half_tEfNS_4arch4Sm90ELb0ELb1ELb0ELb1ELb0ELb1ELb0ELb0ELb1ELb0ELb0ELb0EEENS1_21CollectiveEpilogueFwdINS6_IJSA_SC_SB_EEES9_SE_SG_Li384ELb1ELb0ELb0ELb0EEENS1_36VarlenDynamicPersistentTileSchedulerILi192ELi128ELi384ELi32ELb0ELb0ELb1ELb1ELb0ELb1EEEEEEEEEvNT_6ParamsE,@function
        .size           _ZN7cutlass13device_kernelIN5flash11enable_sm90INS1_16FlashAttnFwdSm90INS1_25CollectiveMainloopFwdSm90ILi2EN4cute5tupleIJNS5_1CILi1EEES8_S8_EEENS6_IJNS7_ILi192EEENS7_ILi128EEENS7_ILi96EEEEEELi96ENS_6half_tEfNS_4arch4Sm90ELb0ELb1ELb0ELb1ELb0ELb1ELb0ELb0ELb1ELb0ELb0ELb0EEENS1_21CollectiveEpilogueFwdINS6_IJSA_SC_SB_EEES9_SE_SG_Li384ELb1ELb0ELb0ELb0EEENS1_36VarlenDynamicPersistentTileSchedulerILi192ELi128ELi384ELi32ELb0ELb0ELb1ELb1ELb0ELb1EEEEEEEEEvNT_6ParamsE,(.L_x_12784 - _ZN7cutlass13device_kernelIN5flash11enable_sm90INS1_16FlashAttnFwdSm90INS1_25CollectiveMainloopFwdSm90ILi2EN4cute5tupleIJNS5_1CILi1EEES8_S8_EEENS6_IJNS7_ILi192EEENS7_ILi128EEENS7_ILi96EEEEEELi96ENS_6half_tEfNS_4arch4Sm90ELb0ELb1ELb0ELb1ELb0ELb1ELb0ELb0ELb1ELb0ELb0ELb0EEENS1_21CollectiveEpilogueFwdINS6_IJSA_SC_SB_EEES9_SE_SG_Li384ELb1ELb0ELb0ELb0EEENS1_36VarlenDynamicPersistentTileSchedulerILi192ELi128ELi384ELi32ELb0ELb0ELb1ELb1ELb0ELb1EEEEEEEEEvNT_6ParamsE)
        .other          _ZN7cutlass13device_kernelIN5flash11enable_sm90INS1_16FlashAttnFwdSm90INS1_25CollectiveMainloopFwdSm90ILi2EN4cute5tupleIJNS5_1CILi1EEES8_S8_EEENS6_IJNS7_ILi192EEENS7_ILi128EEENS7_ILi96EEEEEELi96ENS_6half_tEfNS_4arch4Sm90ELb0ELb1ELb0ELb1ELb0ELb1ELb0ELb0ELb1ELb0ELb0ELb0EEENS1_21CollectiveEpilogueFwdINS6_IJSA_SC_SB_EEES9_SE_SG_Li384ELb1ELb0ELb0ELb0EEENS1_36VarlenDynamicPersistentTileSchedulerILi192ELi128ELi384ELi32ELb0ELb0ELb1ELb1ELb0ELb1EEEEEEEEEvNT_6ParamsE,@"STO_CUDA_ENTRY STV_DEFAULT"
_ZN7cutlass13device_kernelIN5flash11enable_sm90INS1_16FlashAttnFwdSm90INS1_25CollectiveMainloopFwdSm90ILi2EN4cute5tupleIJNS5_1CILi1EEES8_S8_EEENS6_IJNS7_ILi192EEENS7_ILi128EEENS7_ILi96EEEEEELi96ENS_6half_tEfNS_4arch4Sm90ELb0ELb1ELb0ELb1ELb0ELb1ELb0ELb0ELb1ELb0ELb0ELb0EEENS1_21CollectiveEpilogueFwdINS6_IJSA_SC_SB_EEES9_SE_SG_Li384ELb1ELb0ELb0ELb0EEENS1_36VarlenDynamicPersistentTileSchedulerILi192ELi128ELi384ELi32ELb0ELb0ELb1ELb1ELb0ELb1EEEEEEEEEvNT_6ParamsE:
        /* <DEDUP_REMOVED lines=26> */
.L_x_9339:
[----:B------:R-:W-:Y:S05]  /*01a0*/  BSYNC B0 ;  /* 0x0000000000007941 */ /* 0x000fea0003800000 */
.L_x_9338:
        /* <DEDUP_REMOVED lines=40> */
.L_x_9340:
        /* <DEDUP_REMOVED lines=22> */
.L_x_9341:
        /* <DEDUP_REMOVED lines=18> */
.L_x_9342:
        /* <DEDUP_REMOVED lines=22> */
.L_x_9343:
        /* <DEDUP_REMOVED lines=22> */
.L_x_9344:
        /* <DEDUP_REMOVED lines=9> */
.L_x_9347:
[----:B------:R-:W-:-:S08]  /*0a00*/  NOP ;  /* 0x0000000000007918 */ /* 0x000fd00000000000 */
[----:B------:R-:W0:Y:S02]  /*0a10*/  USETMAXREG.TRY_ALLOC.CTAPOOL UP0, 0xa0 ;  /* 0x000000a0000079c8 */ /* 0x000e240008000600 */
[----:B0-----:R-:W-:-:S13]  /*0a20*/  PLOP3.LUT P0, PT, PT, PT, UP0, 0x80, 0x0 ;  /* 0x000000000000781c */ /* 0x001fda0003f0f008 */
[----:B------:R-:W-:Y:S05]  /*0a30*/  @!P0 BRA `(.L_x_9347) ;  /* 0xfffffffc00f08947 */ /* 0x000fea000383ffff */
[----:B------:R-:W3:Y:S01]  /*0a40*/  LDL.LU R0, [R1] ;  /* 0x0000000001007983 */ /* 0x000ee20000300800 */
[----:B--2---:R-:W0:Y:S01]  /*0a50*/  S2R R2, SR_TID.X ;  /* 0x0000000000027919 */ /* 0x004e220000002100 */
        /* <DEDUP_REMOVED lines=12> */
[----:B---3--:R-:W-:-:S04]  /*0b20*/  LOP3.LUT R0, R0, 0xdfffffff, RZ, 0xc0, !PT ;  /* 0xdfffffff00007812 */ /* 0x008fc800078ec0ff */
[----:B------:R-:W-:-:S05]  /*0b30*/  @P0 LOP3.LUT R0, R0, 0x20000000, RZ, 0xfc, !PT ;  /* 0x2000000000000812 */ /* 0x000fca00078efcff */
[----:B------:R1:W-:Y:S01]  /*0b40*/  STL [R1], R0 ;  /* 0x0000000001007387 */ /* 0x0003e20000100800 */
[----:B0-----:R-:W-:-:S13]  /*0b50*/  ISETP.GE.AND P0, PT, R15, UR4, PT ;  /* 0x000000040f007c0c */ /* 0x001fda000bf06270 */
[----:B-1----:R-:W-:Y:S05]  /*0b60*/  @P0 BRA `(.L_x_9348) ;  /* 0x000001f000880947 */ /* 0x002fea0003800000 */
[----:B------:R-:W2:Y:S01]  /*0b70*/  LDL.LU R12, [R1+0xc] ;  /* 0x00000c00010c7983 */ /* 0x000ea20000300800 */
[----:B------:R-:W0:Y:S02]  /*0b80*/  S2R R0, SR_TID.X ;  /* 0x0000000000007919 */ /* 0x000e240000002100 */
[----:B0-----:R-:W-:-:S05]  /*0b90*/  VIADD R0, R0, 0xffffff80 ;  /* 0xffffff8000007836 */ /* 0x001fca0000000000 */
[----:B------:R-:W-:-:S04]  /*0ba0*/  SHF.R.S32.HI R3, RZ, 0x1f, R0 ;  /* 0x0000001fff037819 */ /* 0x000fc80000011400 */
[----:B------:R-:W-:-:S04]  /*0bb0*/  LEA.HI R4, R3, R0, RZ, 0x4 ;  /* 0x0000000003047211 */ /* 0x000fc800078f20ff */
[----:B------:R-:W-:Y:S02]  /*0bc0*/  LOP3.LUT R5, R4, 0xfffffff0, RZ, 0xc0, !PT ;  /* 0xfffffff004057812 */ /* 0x000fe400078ec0ff */
[----:B------:R-:W-:-:S03]  /*0bd0*/  LEA.HI R6, R3, R0, RZ, 0x2 ;  /* 0x0000000003067211 */ /* 0x000fc600078f10ff */
[C---:B------:R-:W-:Y:S01]  /*0be0*/  IMAD.IADD R5, R0.reuse, 0x1, -R5 ;  /* 0x0000000100057824 */ /* 0x040fe200078e0a05 */
[CC--:B------:R-:W-:Y:S02]  /*0bf0*/  LEA.HI R7, R3.reuse, R0.reuse, RZ, 0x5 ;  /* 0x0000000003077211 */ /* 0x0c0fe400078f28ff */
[-C--:B------:R-:W-:Y:S02]  /*0c00*/  LEA.HI R10, R0, R0.reuse, RZ, 0x1 ;  /* 0x00000000000a7211 */ /* 0x080fe400078f08ff */
[----:B------:R-:W-:Y:S02]  /*0c10*/  LEA.HI R3, R3, R0, RZ, 0x7 ;  /* 0x0000000003037211 */ /* 0x000fe400078f38ff */
[--C-:B------:R-:W-:Y:S02]  /*0c20*/  SHF.R.S32.HI R8, RZ, 0x2, R6.reuse ;  /* 0x00000002ff087819 */ /* 0x100fe40000011406 */
[----:B------:R-:W-:Y:S02]  /*0c30*/  SHF.R.S32.HI R17, RZ, 0x1f, R6 ;  /* 0x0000001fff117819 */ /* 0x000fe40000011406 */
[----:B------:R-:W-:-:S02]  /*0c40*/  SHF.R.S32.HI R6, RZ, 0x1f, R5 ;  /* 0x0000001fff067819 */ /* 0x000fc40000011405 */
[----:B------:R-:W-:Y:S02]  /*0c50*/  LOP3.LUT R11, R10, 0xfffffffe, RZ, 0xc0, !PT ;  /* 0xfffffffe0a0b7812 */ /* 0x000fe400078ec0ff */
[----:B------:R-:W-:Y:S02]  /*0c60*/  LOP3.LUT R9, R3, 0xffffff80, RZ, 0xc0, !PT ;  /* 0xffffff8003097812 */ /* 0x000fe400078ec0ff */
[----:B------:R-:W-:Y:S02]  /*0c70*/  SHF.R.S32.HI R3, RZ, 0x4, R4 ;  /* 0x00000004ff037819 */ /* 0x000fe40000011404 */
[----:B------:R-:W-:Y:S01]  /*0c80*/  LEA.HI R6, R6, R5, RZ, 0x3 ;  /* 0x0000000506067211 */ /* 0x000fe200078f18ff */
[----:B------:R-:W-:Y:S01]  /*0c90*/  IMAD.IADD R11, R0, 0x1, -R11 ;  /* 0x00000001000b7824 */ /* 0x000fe200078e0a0b */
[----:B------:R-:W-:Y:S01]  /*0ca0*/  LEA.HI R4, R4, R3, RZ, 0x1 ;  /* 0x0000000304047211 */ /* 0x000fe200078f08ff */
[----:B------:R-:W-:Y:S01]  /*0cb0*/  IMAD.IADD R9, R0, 0x1, -R9 ;  /* 0x0000000100097824 */ /* 0x000fe200078e0a09 */
[----:B------:R-:W-:-:S02]  /*0cc0*/  LOP3.LUT R0, R6, 0xfffffff8, RZ, 0xc0, !PT ;  /* 0xfffffff806007812 */ /* 0x000fc400078ec0ff */
[----:B------:R-:W-:-:S03]  /*0cd0*/  LOP3.LUT R4, R4, 0x1ffffffe, RZ, 0xc0, !PT ;  /* 0x1ffffffe04047812 */ /* 0x000fc600078ec0ff */
[----:B------:R-:W-:Y:S02]  /*0ce0*/  IMAD.IADD R0, R5, 0x1, -R0 ;  /* 0x0000000105007824 */ /* 0x000fe400078e0a00 */
[----:B------:R-:W-:Y:S02]  /*0cf0*/  IMAD.IADD R4, R3, 0x1, -R4 ;  /* 0x0000000103047824 */ /* 0x000fe400078e0a04 */
[----:B------:R-:W-:Y:S01]  /*0d00*/  IMAD.SHL.U32 R5, R0, 0x40, RZ ;  /* 0x0000004000057824 */ /* 0x000fe200078e00ff */
[----:B------:R-:W-:Y:S02]  /*0d10*/  LEA.HI R17, R17, R8, RZ, 0x2 ;  /* 0x0000000811117211 */ /* 0x000fe400078f10ff */
[----:B------:R-:W-:Y:S01]  /*0d20*/  SHF.R.S32.HI R23, RZ, 0x1, R10 ;  /* 0x00000001ff177819 */ /* 0x000fe2000001140a */
[----:B------:R-:W-:Y:S01]  /*0d30*/  IMAD.SHL.U32 R4, R4, 0x8, RZ ;  /* 0x0000000804047824 */ /* 0x000fe200078e00ff */
[----:B------:R-:W-:Y:S01]  /*0d40*/  LOP3.LUT R5, R5, 0x1c0, RZ, 0xc0, !PT ;  /* 0x000001c005057812 */ /* 0x000fe200078ec0ff */
[----:B------:R-:W-:Y:S01]  /*0d50*/  IMAD.SHL.U32 R6, R6, 0x40, RZ ;  /* 0x0000004006067824 */ /* 0x000fe200078e00ff */
[----:B------:R-:W-:-:S02]  /*0d60*/  LOP3.LUT R17, R17, 0xfffffffc, RZ, 0xc0, !PT ;  /* 0xfffffffc11117812 */ /* 0x000fc400078ec0ff */
[----:B------:R-:W-:Y:S02]  /*0d70*/  LEA.HI R10, R10, R23, RZ, 0x1 ;  /* 0x000000170a0a7211 */ /* 0x000fe400078f08ff */
[----:B------:R-:W-:Y:S01]  /*0d80*/  R2P PR, R0, 0x6 ;  /* 0x0000000600007804 */ /* 0x000fe20000000000 */
[----:B------:R-:W-:Y:S01]  /*0d90*/  VIADD R0, R2, 0xc400 ;  /* 0x0000c40002007836 */ /* 0x000fe20000000000 */
[----:B------:R-:W-:Y:S01]  /*0da0*/  LOP3.LUT R4, R5, 0x8, R4, 0xf8, !PT ;  /* 0x0000000805047812 */ /* 0x000fe200078ef804 */
[----:B------:R-:W-:Y:S01]  /*0db0*/  STL [R1+0x34], R13 ;  /* 0x0000340d01007387 */ /* 0x000fe20000100800 */
[----:B------:R-:W-:Y:S01]  /*0dc0*/  SHF.R.S32.HI R7, RZ, 0x5, R7 ;  /* 0x00000005ff077819 */ /* 0x000fe20000011407 */
[----:B------:R-:W-:Y:S01]  /*0dd0*/  IMAD.IADD R17, R8, 0x1, -R17 ;  /* 0x0000000108117824 */ /* 0x000fe200078e0a11 */
[----:B------:R-:W-:Y:S01]  /*0de0*/  LOP3.LUT R10, R10, 0x7fffffe, RZ, 0xc0, !PT ;  /* 0x07fffffe0a0a7812 */ /* 0x000fe200078ec0ff */
[----:B------:R-:W-:Y:S01]  /*0df0*/  STL [R1+0x38], R14 ;  /* 0x0000380e01007387 */ /* 0x000fe20000100800 */
[----:B------:R-:W-:-:S02]  /*0e00*/  LOP3.LUT R6, R6, 0x7ffffe00, RZ, 0xc0, !PT ;  /* 0x7ffffe0006067812 */ /* 0x000fc400078ec0ff */
[----:B------:R-:W-:Y:S01]  /*0e10*/  SHF.R.U32.HI R5, RZ, 0x3, R5 ;  /* 0x00000003ff057819 */ /* 0x000fe20000011605 */
[----:B------:R-:W-:Y:S01]  /*0e20*/  STL [R1+0x3c], R15 ;  /* 0x00003c0f01007387 */ /* 0x000fe20000100800 */
[----:B------:R-:W-:Y:S02]  /*0e30*/  IMAD.IADD R10, R23, 0x1, -R10 ;  /* 0x00000001170a7824 */ /* 0x000fe400078e0a0a */
[----:B------:R-:W-:Y:S01]  /*0e40*/  LOP3.LUT R5, R4, R5, RZ, 0x3c, !PT ;  /* 0x0000000504057212 */ /* 0x000fe200078e3cff */
[----:B------:R-:W-:Y:S01]  /*0e50*/  STL [R1+0x50], RZ ;  /* 0x000050ff01007387 */ /* 0x000fe20000100800 */
[----:B------:R-:W-:-:S03]  /*0e60*/  IMAD R6, R7, 0x400, R6 ;  /* 0x0000040007067824 */ /* 0x000fc600078e0206 */
[----:B------:R0:W-:Y:S01]  /*0e70*/  STL [R1+0x58], R0 ;  /* 0x0000580001007387 */ /* 0x0001e20000100800 */
[----:B------:R-:W-:Y:S02]  /*0e80*/  IMAD R10, R3, 0x8, R10 ;  /* 0x00000008030a7824 */ /* 0x000fe400078e020a */
[----:B------:R-:W-:Y:S02]  /*0e90*/  IMAD.IADD R5, R6, 0x1, R5 ;  /* 0x0000000106057824 */ /* 0x000fe400078e0205 */
[----:B------:R-:W-:Y:S02]  /*0ea0*/  IMAD.SHL.U32 R19, R11, 0x8, RZ ;  /* 0x000000080b137824 */ /* 0x000fe400078e00ff */
[----:B0-----:R-:W-:Y:S02]  /*0eb0*/  IMAD.SHL.U32 R0, R17, 0x40, RZ ;  /* 0x0000004011007824 */ /* 0x001fe400078e00ff */
[----:B------:R-:W-:-:S03]  /*0ec0*/  IMAD R137, R5, 0x2, R2 ;  /* 0x0000000205897824 */ /* 0x000fc600078e0202 */
[----:B------:R-:W-:-:S04]  /*0ed0*/  LOP3.LUT R3, R0, 0xc0, RZ, 0xc0, !PT ;  /* 0x000000c000037812 */ /* 0x000fc800078ec0ff */
[----:B------:R-:W-:Y:S02]  /*0ee0*/  LOP3.LUT R0, R3, 0x8, R19, 0xf8, !PT ;  /* 0x0000000803007812 */ /* 0x000fe400078ef813 */
[----:B------:R-:W-:Y:S01]  /*0ef0*/  SHF.R.U32.HI R5, RZ, 0x3, R3 ;  /* 0x00000003ff057819 */ /* 0x000fe20000011603 */
[----:B------:R-:W-:Y:S01]  /*0f00*/  VIADD R139, R137, 0x21800 ;  /* 0x00021800898b7836 */ /* 0x000fe20000000000 */
[----:B------:R-:W-:Y:S01]  /*0f10*/  SHF.R.S32.HI R4, RZ, 0x1f, R23 ;  /* 0x0000001fff047819 */ /* 0x000fe20000011417 */
[----:B------:R-:W-:Y:S01]  /*0f20*/  VIADD R4, R19, 0x10 ;  /* 0x0000001013047836 */ /* 0x000fe20000000000 */
[----:B------:R-:W-:Y:S01]  /*0f30*/  LOP3.LUT R0, R0, R5, RZ, 0x3c, !PT ;  /* 0x0000000500007212 */ /* 0x000fe200078e3cff */
[----:B------:R-:W-:Y:S01]  /*0f40*/  STL [R1+0x8], RZ ;  /* 0x000008ff01007387 */ /* 0x000fe20000100800 */
[----:B------:R-:W-:-:S03]  /*0f50*/  IMAD.SHL.U32 R4, R10, 0x20, RZ ;  /* 0x000000200a047824 */ /* 0x000fc600078e00ff */
[----:B------:R0:W-:Y:S01]  /*0f60*/  STL [R1+0x18], R3 ;  /* 0x0000180301007387 */ /* 0x0001e20000100800 */
[----:B------:R-:W-:-:S03]  /*0f70*/  IMAD.IADD R0, R4, 0x1, R0 ;  /* 0x0000000104007824 */ /* 0x000fc600078e0200 */
[----:B------:R-:W-:Y:S01]  /*0f80*/  STL [R1+0x1c], R5 ;  /* 0x00001c0501007387 */ /* 0x000fe20000100800 */
[----:B0-----:R-:W-:Y:S02]  /*0f90*/  VIADD R3, R137, 0x21820 ;  /* 0x0002182089037836 */ /* 0x001fe40000000000 */
[----:B------:R-:W-:Y:S01]  /*0fa0*/  @P1 VIADD R3, R139, 0xffffffe0 ;  /* 0xffffffe08b031836 */ /* 0x000fe20000000000 */
[----:B------:R-:W-:Y:S04]  /*0fb0*/  STL [R1+0x20], R4 ;  /* 0x0000200401007387 */ /* 0x000fe80000100800 */
[----:B------:R-:W-:Y:S04]  /*0fc0*/  STL [R1+0x28], R3 ;  /* 0x0000280301007387 */ /* 0x000fe80000100800 */
[----:B------:R0:W-:Y:S02]  /*0fd0*/  STL [R1+0x44], R0 ;  /* 0x0000440001007387 */ /* 0x0001e40000100800 */
[----:B0-----:R-:W-:-:S05]  /*0fe0*/  VIADD R0, R3, 0x6000 ;  /* 0x0000600003007836 */ /* 0x001fca0000000000 */
[----:B------:R0:W-:Y:S01]  /*0ff0*/  STL [R1+0x2c], R0 ;  /* 0x00002c0001007387 */ /* 0x0001e20000100800 */
[----:B------:R-:W-:Y:S01]  /*1000*/  SHF.R.S32.HI R8, RZ, 0x1f, R9 ;  /* 0x0000001fff087819 */ /* 0x000fe20000011409 */
[----:B------:R-:W-:-:S03]  /*1010*/  IMAD.MOV.U32 R138, RZ, RZ, 0x40 ;  /* 0x00000040ff8a7424 */ /* 0x000fc600078e00ff */
[----:B------:R-:W-:Y:S02]  /*1020*/  LEA.HI R8, R8, R9, RZ, 0x2 ;  /* 0x0000000908087211 */ /* 0x000fe400078f10ff */
[----:B------:R-:W-:Y:S02]  /*1030*/  SEL R138, R138, 0xffffffc0, !P2 ;  /* 0xffffffc08a8a7807 */ /* 0x000fe40005000000 */
[----:B------:R-:W-:Y:S01]  /*1040*/  LOP3.LUT R8, R8, 0x7ffffffc, RZ, 0xc0, !PT ;  /* 0x7ffffffc08087812 */ /* 0x000fe200078ec0ff */
[----:B------:R-:W-:Y:S02]  /*1050*/  IMAD.MOV.U32 R18, RZ, RZ, RZ ;  /* 0x000000ffff127224 */ /* 0x000fe400078e00ff */
[----:B------:R-:W-:Y:S02]  /*1060*/  IMAD.IADD R139, R139, 0x1, R138 ;  /* 0x000000018b8b7824 */ /* 0x000fe400078e028a */
[----:B------:R-:W-:Y:S02]  /*1070*/  IMAD.IADD R136, R9, 0x1, -R8 ;  /* 0x0000000109887824 */ /* 0x000fe400078e0a08 */
[----:B------:R-:W-:-:S02]  /*1080*/  IMAD.MOV.U32 R22, RZ, RZ, RZ ;  /* 0x000000ffff167224 */ /* 0x000fc400078e00ff */
[----:B------:R-:W-:Y:S02]  /*1090*/  IMAD.MOV.U32 R17, RZ, RZ, RZ ;  /* 0x000000ffff117224 */ /* 0x000fe400078e00ff */
[----:B------:R-:W-:Y:S02]  /*10a0*/  IMAD.SHL.U32 R16, R11, 0x4, RZ ;  /* 0x000000040b107824 */ /* 0x000fe400078e00ff */
[----:B------:R-:W-:Y:S02]  /*10b0*/  VIADD R5, R19, 0x20 ;  /* 0x0000002013057836 */ /* 0x000fe40000000000 */
[----:B------:R-:W-:Y:S01]  /*10c0*/  IMAD.IADD R138, R138, 0x1, R3 ;  /* 0x000000018a8a7824 */ /* 0x000fe200078e0203 */
[----:B0-2---:R-:W-:-:S07]  /*10d0*/  LOP3.LUT R157, R12, 0x1, RZ, 0xfc, !PT ;  /* 0x000000010c9d7812 */ /* 0x005fce00078efcff */
.L_x_9557:
[----:B0-2--5:R-:W2:Y:S01]  /*10e0*/  LDL R30, [R1+0x3c] ;  /* 0x00003c00011e7983 */ /* 0x025ea20000100800 */
[----:B------:R-:W-:Y:S05]  /*10f0*/  YIELD ;  /* 0x0000000000007946 */ /* 0x000fea0003800000 */
[----:B------:R-:W-:Y:S01]  /*1100*/  ULDC.64 UR4, c[0x0][0xa28] ;  /* 0x00028a0000047ab9 */ /* 0x000fe20000000a00 */
[----:B-1-3--:R-:W2:Y:S01]  /*1110*/  LDC.64 R6, c[0x0][0xa08] ;  /* 0x00028200ff067b82 */ /* 0x00aea20000000a00 */
        /* <DEDUP_REMOVED lines=9> */
[----:B------:R-:W0:Y:S08]  /*11b0*/  @P1 LDC.64 R4, c[0x0][0xa28] ;  /* 0x00028a00ff041b82 */ /* 0x000e300000000a00 */
[----:B------:R-:W1:Y:S01]  /*11c0*/  @P2 LDC.64 R8, c[0x0][0xa18] ;  /* 0x00028600ff082b82 */ /* 0x000e620000000a00 */
[----:B------:R-:W-:Y:S01]  /*11d0*/  ULDC UR4, c[0x0][0x288] ;  /* 0x0000a20000047ab9 */ /* 0x000fe20000000800 */
[----:B------:R-:W-:Y:S01]  /*11e0*/  ISETP.NE.AND.EX P0, PT, RZ, UR5, PT, P0 ;  /* 0x00000005ff007c0c */ /* 0x000fe2000bf05300 */
[----:B------:R-:W-:Y:S01]  /*11f0*/  IMAD.U32 R3, RZ, RZ, UR4 ;  /* 0x00000004ff037e24 */ /* 0x000fe2000f8e00ff */
[----:B------:R-:W-:Y:S01]  /*1200*/  ULDC.64 UR4, c[0x0][0x3f8] ;  /* 0x0000fe0000047ab9 */ /* 0x000fe20000000a00 */
[----:B--2---:R-:W-:-:S04]  /*1210*/  IMAD.WIDE R10, R30, 0x4, R6 ;  /* 0x000000041e0a7825 */ /* 0x004fc800078e0206 */
[----:B-1----:R-:W-:-:S06]  /*1220*/  @P2 IMAD.WIDE R6, R30, 0x4, R8 ;  /* 0x000000041e062825 */ /* 0x002fcc00078e0208 */
[----:B------:R1:W5:Y:S01]  /*1230*/  @P0 LDG.E R72, desc[UR38][R10.64] ;  /* 0x000000260a480981 */ /* 0x000362000c1e1900 */
[----:B0-----:R-:W-:-:S03]  /*1240*/  @P1 IMAD.WIDE R4, R30, 0x4, R4 ;  /* 0x000000041e041825 */ /* 0x001fc600078e0204 */
[----:B------:R-:W2:Y:S04]  /*1250*/  @P2 LDG.E R3, desc[UR38][R6.64] ;  /* 0x0000002606032981 */ /* 0x000ea8000c1e1900 */
        /* <DEDUP_REMOVED lines=10> */
[----:B--2---:R1:W-:Y:S01]  /*1300*/  STL [R1+0x40], R3 ;  /* 0x0000400301007387 */ /* 0x0043e20000100800 */
[----:B------:R-:W-:Y:S01]  /*1310*/  IMAD.MOV.U32 R14, RZ, RZ, R3 ;  /* 0x000000ffff0e7224 */ /* 0x000fe200078e0003 */
[----:B------:R-:W-:Y:S06]  /*1320*/  @P2 BRA `(.L_x_9349) ;  /* 0x0000000000282947 */ /* 0x000fec0003800000 */
[----:B------:R-:W-:Y:S02]  /*1330*/  ULDC.64 UR4, c[0x0][0xa00] ;  /* 0x0002800000047ab9 */ /* 0x000fe40000000a00 */
[----:B------:R-:W-:-:S04]  /*1340*/  ISETP.NE.U32.AND P1, PT, RZ, UR4, PT ;  /* 0x00000004ff007c0c */ /* 0x000fc8000bf25070 */
[----:B------:R-:W-:-:S13]  /*1350*/  ISETP.NE.AND.EX P1, PT, RZ, UR5, PT, P1 ;  /* 0x00000005ff007c0c */ /* 0x000fda000bf25310 */
[----:B------:R-:W-:Y:S05]  /*1360*/  @!P1 BRA `(.L_x_9349) ;  /* 0x0000000000189947 */ /* 0x000fea0003800000 */
[----:B-1----:R-:W0:Y:S02]  /*1370*/  LDC.64 R4, c[0x0][0xa00] ;  /* 0x00028000ff047b82 */ /* 0x002e240000000a00 */
[----:B0-----:R-:W-:-:S05]  /*1380*/  IMAD.WIDE R4, R30, 0x4, R4 ;  /* 0x000000041e047825 */ /* 0x001fca00078e0204 */
[----:B------:R-:W2:Y:S04]  /*1390*/  LDG.E R3, desc[UR38][R4.64] ;  /* 0x0000002604037981 */ /* 0x000ea8000c1e1900 */
[----:B------:R-:W2:Y:S02]  /*13a0*/  LDG.E R6, desc[UR38][R4.64+0x4] ;  /* 0x0000042604067981 */ /* 0x000ea4000c1e1900 */
[----:B--2---:R-:W-:-:S05]  /*13b0*/  IMAD.IADD R14, R6, 0x1, -R3 ;  /* 0x00000001060e7824 */ /* 0x004fca00078e0a03 */
[----:B------:R0:W-:Y:S02]  /*13c0*/  STL [R1+0x40], R14 ;  /* 0x0000400e01007387 */ /* 0x0001e40000100800 */
.L_x_9349:
[----:B------:R-:W2:Y:S01]  /*13d0*/  LDL R13, [R1+0x34] ;  /* 0x00003400010d7983 */ /* 0x000ea20000100800 */
[----:B------:R-:W-:-:S03]  /*13e0*/  ULDC.64 UR4, c[0x0][0xa20] ;  /* 0x0002880000047ab9 */ /* 0x000fc60000000a00 */
[----:B------:R-:W3:Y:S01]  /*13f0*/  LDL R29, [R1+0x38] ;  /* 0x00003800011d7983 */ /* 0x000ee20000100800 */
[----:B------:R-:W-:-:S04]  /*1400*/  ISETP.NE.U32.AND P1, PT, RZ, UR4, PT ;  /* 0x00000004ff007c0c */ /* 0x000fc8000bf25070 */
[----:B------:R-:W-:Y:S01]  /*1410*/  ISETP.NE.AND.EX P1, PT, RZ, UR5, PT, P1 ;  /* 0x00000005ff007c0c */ /* 0x000fe2000bf25310 */
[----:B--2---:R2:W-:Y:S04]  /*1420*/  STL [R1+0x54], R13 ;  /* 0x0000540d01007387 */ /* 0x0045e80000100800 */
[----:B---3--:R2:W-:Y:S04]  /*1430*/  STL [R1+0x48], R29 ;  /* 0x0000481d01007387 */ /* 0x0085e80000100800 */
[----:B------:R2:W-:Y:S04]  /*1440*/  STL [R1+0x4c], R30 ;  /* 0x00004c1e01007387 */ /* 0x0005e80000100800 */
[----:B------:R-:W-:Y:S05]  /*1450*/  @!P1 BRA `(.L_x_9350) ;  /* 0x0000000000109947 */ /* 0x000fea0003800000 */
[----:B-1----:R-:W1:Y:S02]  /*1460*/  LDC.64 R4, c[0x0][0xa20] ;  /* 0x00028800ff047b82 */ /* 0x002e640000000a00 */
[----:B-1----:R-:W-:-:S05]  /*1470*/  IMAD.WIDE R4, R30, 0x4, R4 ;  /* 0x000000041e047825 */ /* 0x002fca00078e0204 */
[----:B------:R3:W5:Y:S01]  /*1480*/  LDG.E R27, desc[UR38][R4.64] ;  /* 0x00000026041b7981 */ /* 0x000762000c1e1900 */
[----:B------:R-:W-:Y:S05]  /*1490*/  BRA `(.L_x_9351) ;  /* 0x0000000000107947 */ /* 0x000fea0003800000 */
.L_x_9350:
[----:B------:R-:W-:Y:S05]  /*14a0*/  @!P0 BRA `(.L_x_9351) ;  /* 0x00000000000c8947 */ /* 0x000fea0003800000 */
[----:B-1----:R-:W3:Y:S04]  /*14b0*/  LDG.E R4, desc[UR38][R10.64] ;  /* 0x000000260a047981 */ /* 0x002ee8000c1e1900 */
[----:B------:R-:W3:Y:S02]  /*14c0*/  LDG.E R27, desc[UR38][R10.64+0x4] ;  /* 0x000004260a1b7981 */ /* 0x000ee4000c1e1900 */
[----:B---3--:R-:W-:-:S07]  /*14d0*/  IMAD.IADD R27, R27, 0x1, -R4 ;  /* 0x000000011b1b7824 */ /* 0x008fce00078e0a04 */
.L_x_9351:
[----:B------:R-:W-:Y:S01]  /*14e0*/  ULDC.64 UR4, c[0x0][0xa10] ;  /* 0x0002840000047ab9 */ /* 0x000fe20000000a00 */
[----:B-1----:R-:W1:Y:S01]  /*14f0*/  LDC.64 R10, c[0x0][0x9e0] ;  /* 0x00027800ff0a7b82 */ /* 0x002e620000000a00 */
[----:B------:R-:W-:-:S04]  /*1500*/  ISETP.NE.U32.AND P0, PT, RZ, UR4, PT ;  /* 0x00000004ff007c0c */ /* 0x000fc8000bf05070 */
[----:B------:R-:W-:Y:S01]  /*1510*/  ISETP.NE.AND.EX P0, PT, RZ, UR5, PT, P0 ;  /* 0x00000005ff007c0c */ /* 0x000fe2000bf05300 */
[----:B------:R-:W-:Y:S02]  /*1520*/  ULDC.64 UR4, c[0x0][0xa30] ;  /* 0x00028c0000047ab9 */ /* 0x000fe40000000a00 */
[----:B------:R-:W-:-:S04]  /*1530*/  ISETP.NE.U32.AND P1, PT, RZ, UR4, PT ;  /* 0x00000004ff007c0c */ /* 0x000fc8000bf25070 */
[----:B------:R-:W-:-:S06]  /*1540*/  ISETP.NE.AND.EX P1, PT, RZ, UR5, PT, P1 ;  /* 0x00000005ff007c0c */ /* 0x000fcc000bf25310 */
[----:B---3--:R-:W3:Y:S08]  /*1550*/  @P0 LDC.64 R4, c[0x0][0xa10] ;  /* 0x00028400ff040b82 */ /* 0x008ef00000000a00 */
[----:B------:R-:W4:Y:S01]  /*1560*/  @P1 LDC.64 R6, c[0x0][0xa30] ;  /* 0x00028c00ff061b82 */ /* 0x000f220000000a00 */
[----:B---3--:R-:W-:-:S05]  /*1570*/  @P0 IMAD.WIDE R4, R30, 0x4, R4 ;  /* 0x000000041e040825 */ /* 0x008fca00078e0204 */
[----:B------:R-:W3:Y:S04]  /*1580*/  @P0 LDG.E R3, desc[UR38][R4.64] ;  /* 0x0000002604030981 */ /* 0x000ee8000c1e1900 */
[----:B------:R-:W3:Y:S01]  /*1590*/  @P0 LDG.E R8, desc[UR38][R4.64+0x4] ;  /* 0x0000042604080981 */ /* 0x000ee2000c1e1900 */
[----:B-----5:R-:W-:Y:S02]  /*15a0*/  IMAD.IADD R9, R27, 0x1, -R0 ;  /* 0x000000011b097824 */ /* 0x020fe400078e0a00 */
[----:B------:R-:W-:Y:S02]  /*15b0*/  IMAD.MOV.U32 R105, RZ, RZ, R27 ;  /* 0x000000ffff697224 */ /* 0x000fe400078e001b */
[----:B----4-:R-:W-:-:S05]  /*15c0*/  @P1 IMAD.WIDE R6, R30, 0x4, R6 ;  /* 0x000000041e061825 */ /* 0x010fca00078e0206 */
[----:B------:R4:W5:Y:S01]  /*15d0*/  @P1 LDG.E R105, desc[UR38][R6.64] ;  /* 0x0000002606691981 */ /* 0x000962000c1e1900 */
[----:B-1----:R-:W-:Y:S01]  /*15e0*/  ISETP.GE.AND P1, PT, R11, 0x1, PT ;  /* 0x000000010b00780c */ /* 0x002fe20003f26270 */
[----:B------:R-:W-:-:S04]  /*15f0*/  IMAD.MOV.U32 R108, RZ, RZ, 0xc0 ;  /* 0x000000c0ff6c7424 */ /* 0x000fc800078e00ff */
[----:B------:R-:W-:Y:S02]  /*1600*/  IMAD R108, R13, R108, 0xc0 ;  /* 0x000000c00d6c7424 */ /* 0x000fe400078e026c */
[----:B---3--:R-:W-:-:S04]  /*1610*/  @P0 IMAD.IADD R24, R8, 0x1, -R3 ;  /* 0x0000000108180824 */ /* 0x008fc800078e0a03 */
[----:B------:R-:W-:-:S04]  /*1620*/  IMAD.IADD R12, R9, 0x1, R24 ;  /* 0x00000001090c7824 */ /* 0x000fc800078e0218 */
[C---:B------:R-:W-:Y:S01]  /*1630*/  VIADD R0, R12.reuse, 0x7f ;  /* 0x0000007f0c007836 */ /* 0x040fe20000000000 */
[----:B------:R4:W-:Y:S01]  /*1640*/  STL [R1+0x30], R12 ;  /* 0x0000300c01007387 */ /* 0x0009e20000100800 */
[----:B------:R-:W-:-:S03]  /*1650*/  IADD3 R108, R12, R108, -R14 ;  /* 0x0000006c0c6c7210 */ /* 0x000fc60007ffe80e */
[----:B------:R-:W-:-:S04]  /*1660*/  SHF.R.S32.HI R3, RZ, 0x1f, R0 ;  /* 0x0000001fff037819 */ /* 0x000fc80000011400 */
[----:B------:R-:W-:Y:S01]  /*1670*/  LEA.HI R3, R3, R0, RZ, 0x7 ;  /* 0x0000000003037211 */ /* 0x000fe200078f38ff */
[----:B------:R-:W-:-:S03]  /*1680*/  IMAD.IADD R0, R108, 0x1, R10 ;  /* 0x000000016c007824 */ /* 0x000fc600078e020a */
[----:B------:R-:W-:Y:S01]  /*1690*/  SHF.R.S32.HI R111, RZ, 0x7, R3 ;  /* 0x00000007ff6f7819 */ /* 0x000fe20000011403 */
[----:B----4-:R-:W-:Y:S06]  /*16a0*/  @!P1 BRA `(.L_x_9352) ;  /* 0x0000000000489947 */ /* 0x010fec0003800000 */
        /* <DEDUP_REMOVED lines=11> */
.L_x_9354:
[----:B------:R-:W-:-:S13]  /*1760*/  ISETP.NE.AND P0, PT, R11, 0x1, PT ;  /* 0x000000010b00780c */ /* 0x000fda0003f05270 */
[----:B------:R-:W1:Y:S02]  /*1770*/  @P0 LDC.64 R4, c[0x0][0x9e8] ;  /* 0x00027a00ff040b82 */ /* 0x000e640000000a00 */
[----:B-1----:R-:W-:-:S05]  /*1780*/  @P0 IMAD.HI.U32 R4, R3, R4, RZ ;  /* 0x0000000403040227 */ /* 0x002fca00078e00ff */
[----:B------:R-:W-:-:S07]  /*1790*/  @P0 SHF.R.U32.HI R3, RZ, R5, R4 ;  /* 0x00000005ff030219 */ /* 0x000fce0000011604 */
.L_x_9355:
[----:B------:R-:W-:Y:S05]  /*17a0*/  BSYNC B0 ;  /* 0x0000000000007941 */ /* 0x000fea0003800000 */
.L_x_9353:
[----:B------:R-:W-:-:S05]  /*17b0*/  IMAD R3, R3, R11, R11 ;  /* 0x0000000b03037224 */ /* 0x000fca00078e020b */
[----:B------:R-:W-:-:S07]  /*17c0*/  VIMNMX R0, R0, R3, PT ;  /* 0x0000000300007248 */ /* 0x000fce0003fe0100 */
.L_x_9352:
        /* <DEDUP_REMOVED lines=15> */
.L_x_9358:
[----:B------:R-:W-:Y:S01]  /*18c0*/  ISETP.NE.AND P0, PT, R11, 0x1, PT ;  /* 0x000000010b00780c */ /* 0x000fe20003f05270 */
[----:B------:R-:W-:-:S12]  /*18d0*/  IMAD.MOV.U32 R4, RZ, RZ, R106 ;  /* 0x000000ffff047224 */ /* 0x000fd800078e006a */
[----:B------:R-:W1:Y:S02]  /*18e0*/  @P0 LDC.64 R6, c[0x0][0x9e8] ;  /* 0x00027a00ff060b82 */ /* 0x000e640000000a00 */
[----:B-1----:R-:W-:-:S05]  /*18f0*/  @P0 IMAD.HI.U32 R6, R106, R6, RZ ;  /* 0x000000066a060227 */ /* 0x002fca00078e00ff */
[----:B------:R-:W-:-:S07]  /*1900*/  @P0 SHF.R.U32.HI R4, RZ, R7, R6 ;  /* 0x00000007ff040219 */ /* 0x000fce0000011606 */
.L_x_9359:
[----:B------:R-:W-:Y:S05]  /*1910*/  BSYNC B0 ;  /* 0x0000000000007941 */ /* 0x000fea0003800000 */
.L_x_9357:
[----:B------:R-:W-:-:S05]  /*1920*/  IMAD R4, R4, R11, RZ ;  /* 0x0000000b04047224 */ /* 0x000fca00078e02ff */
[----:B------:R-:W-:-:S07]  /*1930*/  VIMNMX R3, R3, R4, !PT ;  /* 0x0000000403037248 */ /* 0x000fce0007fe0100 */
.L_x_9356:
        /* <DEDUP_REMOVED lines=31> */
[----:B0-----:R0:W1:Y:S01]  /*1b30*/  LDC.64 R14, c[0x4][R0] ;  /* 0x01000000000e7b82 */ /* 0x0010620000000a00 */
        /* <DEDUP_REMOVED lines=8> */
[----:B0-2---:R-:W-:-:S07]  /*1bc0*/  IMAD.MOV.U32 R13, RZ, RZ, RZ ;  /* 0x000000ffff0d7224 */ /* 0x005fce00078e00ff */
[----:B------:R-:W-:-:S07]  /*1bd0*/  LEPC R20, `(.L_x_9362) ;  /* 0x000000001014794e */ /* 0x000fce0000000000 */
[----:B-1---5:R-:W-:Y:S05]  /*1be0*/  CALL.ABS.NOINC R14 ;  /* 0x000000000e007343 */ /* 0x022fea0003c00000 */
.L_x_9362:
[----:B------:R-:W-:Y:S05]  /*1bf0*/  BSYNC B6 ;  /* 0x0000000000067941 */ /* 0x000fea0003800000 */
.L_x_9361:
        /* <DEDUP_REMOVED lines=20> */
.L_x_9364:
[----:B------:R-:W-:Y:S05]  /*1d40*/  BSYNC B6 ;  /* 0x0000000000067941 */ /* 0x000fea0003800000 */
.L_x_9363:
[----:B------:R-:W-:Y:S01]  /*1d50*/  ULDC.64 UR4, c[0x0][0x9f8] ;  /* 0x00027e0000047ab9 */ /* 0x000fe20000000a00 */
[----:B------:R-:W-:Y:S01]  /*1d60*/  IMAD.MOV.U32 R3, RZ, RZ, R30 ;  /* 0x000000ffff037224 */ /* 0x000fe200078e001e */
[----:B------:R-:W-:Y:S01]  /*1d70*/  ISETP.NE.U32.AND P0, PT, RZ, UR4, PT ;  /* 0x00000004ff007c0c */ /* 0x000fe2000bf05070 */
[----:B------:R-:W3:Y:S01]  /*1d80*/  LDL.LU R38, [R1] ;  /* 0x0000000001267983 */ /* 0x000ee20000300800 */
[----:B------:R-:W1:Y:S01]  /*1d90*/  LDC R0, c[0x0][0x428] ;  /* 0x00010a00ff007b82 */ /* 0x000e620000000800 */
[----:B------:R-:W4:Y:S01]  /*1da0*/  S2R R20, SR_TID.X ;  /* 0x0000000000147919 */ /* 0x000f220000002100 */
[----:B------:R-:W-:-:S06]  /*1db0*/  ISETP.NE.AND.EX P0, PT, RZ, UR5, PT, P0 ;  /* 0x00000005ff007c0c */ /* 0x000fcc000bf05300 */
[----:B------:R-:W0:Y:S01]  /*1dc0*/  LDC.64 R6, c[0x0][0x2f0] ;  /* 0x0000bc00ff067b82 */ /* 0x000e220000000a00 */
[----:B------:R-:W-:Y:S01]  /*1dd0*/  IMAD.IADD R72, R72, 0x1, R27 ;  /* 0x0000000148487824 */ /* 0x000fe200078e021b */
[----:B------:R-:W-:Y:S01]  /*1de0*/  ULDC.64 UR6, c[0x0][0xa08] ;  /* 0x0002820000067ab9 */ /* 0x000fe20000000a00 */
[----:B------:R-:W-:Y:S01]  /*1df0*/  IMAD.MOV.U32 R15, RZ, RZ, R29 ;  /* 0x000000ffff0f7224 */ /* 0x000fe200078e001d */
[----:B------:R-:W-:Y:S01]  /*1e00*/  ULDC.64 UR4, c[0x0][0x2f8] ;  /* 0x0000be0000047ab9 */ /* 0x000fe20000000a00 */
[----:B------:R-:W-:Y:S01]  /*1e10*/  SHF.R.S32.HI R32, RZ, 0x1f, R23 ;  /* 0x0000001fff207819 */ /* 0x000fe20000011417 */
[C---:B------:R-:W-:Y:S01]  /*1e20*/  VIADD R37, R19.reuse, 0x10 ;  /* 0x0000001013257836 */ /* 0x040fe20000000000 */
[----:B------:R-:W3:Y:S01]  /*1e30*/  LDL R36, [R1+0x18] ;  /* 0x0000180001247983 */ /* 0x000ee20000100800 */
[C---:B------:R-:W-:Y:S01]  /*1e40*/  VIADD R103, R19.reuse, 0x30 ;  /* 0x0000003013677836 */ /* 0x040fe20000000000 */
[----:B------:R-:W2:Y:S01]  /*1e50*/  @P0 LDC.64 R4, c[0x0][0x9f8] ;  /* 0x00027e00ff040b82 */ /* 0x000ea20000000a00 */
[----:B------:R-:W-:Y:S01]  /*1e60*/  VIADD R31, R19, 0x20 ;  /* 0x00000020131f7836 */ /* 0x000fe20000000000 */
[----:B------:R-:W3:Y:S06]  /*1e70*/  LDL R35, [R1+0x1c] ;  /* 0x00001c0001237983 */ /* 0x000eec0000100800 */
[----:B------:R-:W3:Y:S01]  /*1e80*/  LDC R104, c[0x0][0x3d4] ;  /* 0x0000f500ff687b82 */ /* 0x000ee20000000800 */
[----:B--2---:R-:W-:-:S05]  /*1e90*/  @P0 IMAD.WIDE R4, R30, 0x4, R4 ;  /* 0x000000041e040825 */ /* 0x004fca00078e0204 */
[----:B------:R2:W3:Y:S01]  /*1ea0*/  @P0 LDG.E R3, desc[UR38][R4.64] ;  /* 0x0000002604030981 */ /* 0x0004e2000c1e1900 */
[----:B-1----:R-:W-:Y:S02]  /*1eb0*/  ISETP.NE.AND P0, PT, R0, 0x1, PT ;  /* 0x000000010000780c */ /* 0x002fe40003f05270 */
[----:B------:R-:W-:Y:S02]  /*1ec0*/  SHF.R.S32.HI R13, RZ, 0x1f, R72 ;  /* 0x0000001fff0d7819 */ /* 0x000fe40000011448 */
[----:B----4-:R-:W-:-:S03]  /*1ed0*/  SHF.R.U32.HI R34, RZ, 0x7, R20 ;  /* 0x00000007ff227819 */ /* 0x010fc60000011614 */
[-C--:B0-----:R-:W-:Y:S02]  /*1ee0*/  IMAD R8, R13, R6.reuse, RZ ;  /* 0x000000060d087224 */ /* 0x081fe400078e02ff */
[----:B--2---:R-:W-:-:S04]  /*1ef0*/  IMAD.WIDE.U32 R4, R72, R6, RZ ;  /* 0x0000000648047225 */ /* 0x004fc800078e00ff */
[----:B------:R-:W0:Y:S08]  /*1f00*/  @P0 LDC R0, c[0x0][0x42c] ;  /* 0x00010b00ff000b82 */ /* 0x000e300000000800 */
[----:B------:R-:W1:Y:S01]  /*1f10*/  @P0 LDC R9, c[0x0][0x430] ;  /* 0x00010c00ff090b82 */ /* 0x000e620000000800 */
[----:B0-----:R-:W-:-:S05]  /*1f20*/  @P0 IMAD.HI.U32 R0, R29, R0, RZ ;  /* 0x000000001d000227 */ /* 0x001fca00078e00ff */
[----:B-1----:R-:W-:Y:S01]  /*1f30*/  @P0 SHF.R.U32.HI R15, RZ, R9, R0 ;  /* 0x00000009ff0f0219 */ /* 0x002fe20000011600 */
[----:B------:R-:W-:Y:S01]  /*1f40*/  VIADD R0, R20, 0xffffff80 ;  /* 0xffffff8014007836 */ /* 0x000fe20000000000 */
[----:B------:R-:W-:Y:S01]  /*1f50*/  ISETP.NE.U32.AND P0, PT, RZ, UR6, PT ;  /* 0x00000006ff007c0c */ /* 0x000fe2000bf05070 */
[----:B------:R-:W-:Y:S01]  /*1f60*/  IMAD R9, R72, R7, R8 ;  /* 0x0000000748097224 */ /* 0x000fe200078e0208 */
[----:B------:R-:W-:Y:S02]  /*1f70*/  SHF.R.S32.HI R10, RZ, 0x1f, R15 ;  /* 0x0000001fff0a7819 */ /* 0x000fe4000001140f */
[----:B------:R-:W-:Y:S01]  /*1f80*/  SHF.R.S32.HI R11, RZ, 0x1f, R0 ;  /* 0x0000001fff0b7819 */ /* 0x000fe20000011400 */
[----:B------:R-:W-:Y:S01]  /*1f90*/  IMAD.IADD R5, R5, 0x1, R9 ;  /* 0x0000000105057824 */ /* 0x000fe200078e0209 */
[----:B------:R-:W-:Y:S01]  /*1fa0*/  ISETP.NE.AND.EX P0, PT, RZ, UR7, PT, P0 ;  /* 0x00000007ff007c0c */ /* 0x000fe2000bf05300 */
[----:B------:R-:W-:Y:S01]  /*1fb0*/  IMAD R8, R10, UR4, RZ ;  /* 0x000000040a087c24 */ /* 0x000fe2000f8e02ff */
[----:B------:R-:W-:Y:S01]  /*1fc0*/  LEA.HI R11, R11, R0, RZ, 0x2 ;  /* 0x000000000b0b7211 */ /* 0x000fe200078f10ff */
[----:B------:R-:W-:Y:S01]  /*1fd0*/  IMAD.WIDE.U32 R4, R15, UR4, R4 ;  /* 0x000000040f047c25 */ /* 0x000fe2000f8e0004 */
[----:B------:R-:W-:-:S02]  /*1fe0*/  ISETP.NE.AND P6, PT, R34, 0x1, PT ;  /* 0x000000012200780c */ /* 0x000fc40003fc5270 */
[--C-:B------:R-:W-:Y:S01]  /*1ff0*/  SHF.R.S32.HI R21, RZ, 0x2, R11.reuse ;  /* 0x00000002ff157819 */ /* 0x100fe2000001140b */
[----:B------:R-:W-:Y:S01]  /*2000*/  IMAD R9, R15, UR5, R8 ;  /* 0x000000050f097c24 */ /* 0x000fe2000f8e0208 */
[----:B------:R-:W-:Y:S01]  /*2010*/  ULDC.64 UR4, c[0x0][0x300] ;  /* 0x0000c00000047ab9 */ /* 0x000fe20000000a00 */
[----:B------:R-:W-:Y:S02]  /*2020*/  SHF.R.S32.HI R8, RZ, 0x1f, R11 ;  /* 0x0000001fff087819 */ /* 0x000fe4000001140b */
[----:B------:R-:W-:Y:S02]  /*2030*/  IMAD.IADD R5, R5, 0x1, R9 ;  /* 0x0000000105057824 */ /* 0x000fe400078e0209 */
[----:B------:R-:W-:-:S04]  /*2040*/  LEA.HI R8, R8, R21, RZ, 0x2 ;  /* 0x0000001508087211 */ /* 0x000fc800078f10ff */
[----:B------:R-:W-:-:S05]  /*2050*/  LOP3.LUT R8, R8, 0xfffffffc, RZ, 0xc0, !PT ;  /* 0xfffffffc08087812 */ /* 0x000fca00078ec0ff */
[----:B------:R-:W-:Y:S01]  /*2060*/  IMAD.IADD R21, R21, 0x1, -R8 ;  /* 0x0000000115157824 */ /* 0x000fe200078e0a08 */
[----:B---3--:R-:W-:Y:S02]  /*2070*/  LOP3.LUT R38, R38, 0xfffffffd, RZ, 0xc0, !PT ;  /* 0xfffffffd26267812 */ /* 0x008fe400078ec0ff */
[----:B------:R-:W-:Y:S02]  /*2080*/  SHF.R.S32.HI R0, RZ, 0x1f, R3 ;  /* 0x0000001fff007819 */ /* 0x000fe40000011403 */
[----:B------:R-:W-:Y:S02]  /*2090*/  SEL R63, R3, RZ, !P0 ;  /* 0x000000ff033f7207 */ /* 0x000fe40004000000 */
[----:B------:R-:W-:-:S05]  /*20a0*/  SEL R30, R0, RZ, !P0 ;  /* 0x000000ff001e7207 */ /* 0x000fca0004000000 */
[----:B------:R-:W-:Y:S02]  /*20b0*/  IMAD R0, R30, UR4, RZ ;  /* 0x000000041e007c24 */ /* 0x000fe4000f8e02ff */
[----:B------:R-:W-:-:S04]  /*20c0*/  IMAD.WIDE.U32 R60, R63, UR4, R4 ;  /* 0x000000043f3c7c25 */ /* 0x000fc8000f8e0004 */
[----:B------:R-:W-:Y:S01]  /*20d0*/  IMAD R3, R63, UR5, R0 ;  /* 0x000000053f037c24 */ /* 0x000fe2000f8e0200 */
[----:B------:R-:W-:Y:S05]  /*20e0*/  @!P6 WARPSYNC.ALL ;  /* 0x000000000000e948 */ /* 0x000fea0003800000 */
[----:B------:R-:W-:Y:S01]  /*20f0*/  ULDC.64 UR4, c[0x0][0x320] ;  /* 0x0000c80000047ab9 */ /* 0x000fe20000000a00 */
[--C-:B------:R-:W-:Y:S01]  /*2100*/  SHF.R.S32.HI R5, RZ, 0x1f, R19.reuse ;  /* 0x0000001fff057819 */ /* 0x100fe20000011413 */
[----:B------:R-:W-:Y:S01]  /*2110*/  IMAD R0, R10, UR4, RZ ;  /* 0x000000040a007c24 */ /* 0x000fe2000f8e02ff */
[----:B------:R-:W-:Y:S01]  /*2120*/  ULDC.64 UR6, c[0x0][0x328] ;  /* 0x0000ca0000067ab9 */ /* 0x000fe20000000a00 */
[----:B------:R-:W-:Y:S01]  /*2130*/  IMAD.MOV.U32 R4, RZ, RZ, R19 ;  /* 0x000000ffff047224 */ /* 0x000fe200078e0013 */
[----:B------:R-:W0:Y:S01]  /*2140*/  LDC.64 R10, c[0x0][0x3e8] ;  /* 0x0000fa00ff0a7b82 */ /* 0x000e220000000a00 */
[----:B------:R-:W-:-:S02]  /*2150*/  IMAD R27, R15, UR5, R0 ;  /* 0x000000050f1b7c24 */ /* 0x000fc4000f8e0200 */
[----:B------:R-:W-:Y:S01]  /*2160*/  IMAD.WIDE.U32 R14, R15, UR4, R4 ;  /* 0x000000040f0e7c25 */ /* 0x000fe2000f8e0004 */
[----:B------:R-:W-:-:S03]  /*2170*/  ULDC UR4, c[0x0][0x2e4] ;  /* 0x0000b90000047ab9 */ /* 0x000fc60000000800 */
[-C--:B------:R-:W-:Y:S01]  /*2180*/  IMAD R0, R32, R6.reuse, RZ ;  /* 0x0000000620007224 */ /* 0x080fe200078e02ff */
[----:B------:R-:W-:Y:S02]  /*2190*/  ISETP.GE.AND P0, PT, R19, UR4, PT ;  /* 0x0000000413007c0c */ /* 0x000fe4000bf06270 */
[----:B------:R-:W-:Y:S01]  /*21a0*/  ISETP.GE.AND P1, PT, R37, UR4, PT ;  /* 0x0000000425007c0c */ /* 0x000fe2000bf26270 */
[----:B------:R-:W-:Y:S02]  /*21b0*/  IMAD R83, R23, R7, R0 ;  /* 0x0000000717537224 */ /* 0x000fe400078e0200 */
[----:B------:R-:W-:Y:S01]  /*21c0*/  IMAD.IADD R0, R61, 0x1, R3 ;  /* 0x000000013d007824 */ /* 0x000fe200078e0203 */
[----:B------:R-:W-:Y:S02]  /*21d0*/  SEL R3, RZ, 0x1, P0 ;  /* 0x00000001ff037807 */ /* 0x000fe40000000000 */
[----:B------:R-:W-:Y:S02]  /*21e0*/  LOP3.LUT P0, RZ, R21, 0x2, RZ, 0xc0, !PT ;  /* 0x0000000215ff7812 */ /* 0x000fe4000780c0ff */
[----:B------:R-:W-:Y:S01]  /*21f0*/  SEL R12, RZ, 0xffffffff, P1 ;  /* 0xffffffffff0c7807 */ /* 0x000fe20000800000 */
[----:B------:R-:W-:-:S04]  /*2200*/  IMAD.WIDE.U32 R8, R23, R6, R4 ;  /* 0x0000000617087225 */ /* 0x000fc800078e0004 */
[----:B------:R-:W-:Y:S01]  /*2210*/  IMAD.SHL.U32 R12, R12, 0x2, RZ ;  /* 0x000000020c0c7824 */ /* 0x000fe200078e00ff */
[----:B------:R-:W-:-:S04]  /*2220*/  IADD3 R84, P1, R60, R8, RZ ;  /* 0x000000083c547210 */ /* 0x000fc80007f3e0ff */
[----:B------:R-:W-:Y:S01]  /*2230*/  LOP3.LUT R3, R12, 0x2, R3, 0xe2, !PT ;  /* 0x000000020c037812 */ /* 0x000fe200078ee203 */
[----:B0-----:R-:W-:Y:S01]  /*2240*/  IMAD R12, R32, R10, RZ ;  /* 0x0000000a200c7224 */ /* 0x001fe200078e02ff */
[----:B------:R-:W-:Y:S02]  /*2250*/  IADD3.X R83, R0, R9, R83, P1, !PT ;  /* 0x0000000900537210 */ /* 0x000fe40000ffe453 */
[----:B------:R-:W-:Y:S01]  /*2260*/  @P0 LOP3.LUT R38, R38, 0x2, RZ, 0xfc, !PT ;  /* 0x0000000226260812 */ /* 0x000fe200078efcff */
[----:B------:R-:W-:Y:S01]  /*2270*/  IMAD.IADD R15, R15, 0x1, R27 ;  /* 0x000000010f0f7824 */ /* 0x000fe200078e021b */
[----:B------:R-:W-:Y:S01]  /*2280*/  ISETP.GE.AND P0, PT, R31, UR4, PT ;  /* 0x000000041f007c0c */ /* 0x000fe2000bf06270 */
[----:B------:R-:W0:Y:S01]  /*2290*/  LDC.64 R8, c[0x0][0x3d8] ;  /* 0x0000f600ff087b82 */ /* 0x000e220000000a00 */
[----:B------:R-:W-:Y:S01]  /*22a0*/  ISETP.GE.AND P1, PT, R103, UR4, PT ;  /* 0x0000000467007c0c */ /* 0x000fe2000bf26270 */
[----:B------:R-:W-:Y:S01]  /*22b0*/  IMAD R27, R23, R11, R12 ;  /* 0x0000000b171b7224 */ /* 0x000fe200078e020c */
[----:B------:R-:W-:-:S02]  /*22c0*/  SEL R12, RZ, 0x4, P0 ;  /* 0x00000004ff0c7807 */ /* 0x000fc40000000000 */
[----:B------:R-:W-:-:S04]  /*22d0*/  SEL R20, RZ, 0x8, P1 ;  /* 0x00000008ff147807 */ /* 0x000fc80000800000 */
[----:B------:R-:W-:Y:S01]  /*22e0*/  LOP3.LUT R3, R20, R3, R12, 0xfe, !PT ;  /* 0x0000000314037212 */ /* 0x000fe200078efe0c */
[----:B------:R-:W-:Y:S02]  /*22f0*/  IMAD R20, R30, UR6, RZ ;  /* 0x000000061e147c24 */ /* 0x000fe4000f8e02ff */
[----:B------:R-:W2:Y:S01]  /*2300*/  LDL R30, [R1+0x20] ;  /* 0x00002000011e7983 */ /* 0x000ea20000100800 */
[----:B------:R-:W-:-:S05]  /*2310*/  VIADD R102, R19, 0x40 ;  /* 0x0000004013667836 */ /* 0x000fca0000000000 */
[----:B------:R-:W-:Y:S01]  /*2320*/  ISETP.GE.AND P0, PT, R102, UR4, PT ;  /* 0x0000000466007c0c */ /* 0x000fe2000bf06270 */
[----:B------:R-:W-:-:S03]  /*2330*/  IMAD R33, R63, UR7, R20 ;  /* 0x000000073f217c24 */ /* 0x000fc6000f8e0214 */
[----:B------:R-:W-:Y:S02]  /*2340*/  SEL R12, RZ, 0x10, P0 ;  /* 0x00000010ff0c7807 */ /* 0x000fe40000000000 */
[-C--:B------:R-:W-:Y:S01]  /*2350*/  ISETP.GE.AND P0, PT, R19, R104.reuse, PT ;  /* 0x000000681300720c */ /* 0x080fe20003f06270 */
[----:B------:R-:W-:Y:S01]  /*2360*/  IMAD.WIDE.U32 R62, R63, UR6, R14 ;  /* 0x000000063f3e7c25 */ /* 0x000fe2000f8e000e */
[--C-:B------:R-:W-:Y:S02]  /*2370*/  SHF.R.S32.HI R29, RZ, 0x1f, R16.reuse ;  /* 0x0000001fff1d7819 */ /* 0x100fe40000011410 */
[-C--:B------:R-:W-:Y:S01]  /*2380*/  ISETP.GE.AND P1, PT, R37, R104.reuse, PT ;  /* 0x000000682500720c */ /* 0x080fe20003f26270 */
[----:B------:R-:W-:Y:S01]  /*2390*/  IMAD.MOV.U32 R28, RZ, RZ, R16 ;  /* 0x000000ffff1c7224 */ /* 0x000fe200078e0010 */
[----:B------:R-:W-:Y:S01]  /*23a0*/  ISETP.GE.AND P2, PT, R31, R104, PT ;  /* 0x000000681f00720c */ /* 0x000fe20003f46270 */
[----:B------:R-:W-:Y:S01]  /*23b0*/  IMAD.WIDE.U32 R64, R23, R10, R4 ;  /* 0x0000000a17407225 */ /* 0x000fe200078e0004 */
[----:B------:R-:W-:-:S03]  /*23c0*/  LOP3.LUT R12, R3, R12, RZ, 0xfc, !PT ;  /* 0x0000000c030c7212 */ /* 0x000fc600078efcff */
[-C--:B0-----:R-:W-:Y:S02]  /*23d0*/  IMAD R14, R32, R8.reuse, RZ ;  /* 0x00000008200e7224 */ /* 0x081fe400078e02ff */
[CC--:B------:R-:W-:Y:S01]  /*23e0*/  IMAD.WIDE.U32 R68, R23.reuse, R8.reuse, R4 ;  /* 0x0000000817447225 */ /* 0x0c0fe200078e0004 */
[C---:B------:R-:W-:Y:S02]  /*23f0*/  SEL R4, R104.reuse, RZ, P0 ;  /* 0x000000ff68047207 */ /* 0x040fe40000000000 */
[C---:B------:R-:W-:Y:S01]  /*2400*/  SEL R3, R104.reuse, RZ, P1 ;  /* 0x000000ff68037207 */ /* 0x040fe20000800000 */
[C---:B------:R-:W-:Y:S01]  /*2410*/  IMAD R15, R23.reuse, R9, R14 ;  /* 0x00000009170f7224 */ /* 0x040fe200078e020e */
[----:B------:R-:W-:Y:S01]  /*2420*/  SEL R5, R104, RZ, P2 ;  /* 0x000000ff68057207 */ /* 0x000fe20001000000 */
[----:B------:R-:W-:-:S04]  /*2430*/  IMAD.WIDE.U32 R70, R23, R8, R28 ;  /* 0x0000000817467225 */ /* 0x000fc800078e001c */
[----:B------:R-:W-:-:S04]  /*2440*/  IMAD.WIDE.U32 R66, R23, R10, R28 ;  /* 0x0000000a17427225 */ /* 0x000fc800078e001c */
[----:B------:R-:W-:Y:S02]  /*2450*/  IMAD.IADD R4, R19, 0x1, R4 ;  /* 0x0000000113047824 */ /* 0x000fe400078e0204 */
[----:B------:R-:W-:Y:S02]  /*2460*/  IMAD.IADD R69, R69, 0x1, R15 ;  /* 0x0000000145457824 */ /* 0x000fe400078e020f */
[----:B------:R-:W-:Y:S02]  /*2470*/  IMAD.IADD R71, R15, 0x1, R71 ;  /* 0x000000010f477824 */ /* 0x000fe400078e0247 */
[----:B------:R-:W-:Y:S02]  /*2480*/  IMAD.IADD R65, R65, 0x1, R27 ;  /* 0x0000000141417824 */ /* 0x000fe400078e021b */
[----:B------:R-:W-:Y:S02]  /*2490*/  IMAD.IADD R67, R27, 0x1, R67 ;  /* 0x000000011b437824 */ /* 0x000fe400078e0243 */
[----:B------:R-:W-:-:S02]  /*24a0*/  IMAD.IADD R15, R37, 0x1, R3 ;  /* 0x00000001250f7824 */ /* 0x000fc400078e0203 */
[----:B------:R-:W-:Y:S01]  /*24b0*/  IMAD.IADD R27, R31, 0x1, R5 ;  /* 0x000000011f1b7824 */ /* 0x000fe200078e0205 */
[----:B------:R-:W-:Y:S02]  /*24c0*/  SHF.R.S32.HI R5, RZ, 0x1f, R4 ;  /* 0x0000001fff057819 */ /* 0x000fe40000011404 */
[----:B------:R-:W-:Y:S02]  /*24d0*/  SHF.R.S32.HI R20, RZ, 0x1f, R15 ;  /* 0x0000001fff147819 */ /* 0x000fe4000001140f */
[CC--:B------:R-:W-:Y:S02]  /*24e0*/  LEA.HI R14, R5.reuse, R4.reuse, RZ, 0x5 ;  /* 0x00000004050e7211 */ /* 0x0c0fe400078f28ff */
[----:B------:R-:W-:Y:S02]  /*24f0*/  LEA.HI R3, R5, R4, RZ, 0x3 ;  /* 0x0000000405037211 */ /* 0x000fe400078f18ff */
[CC--:B------:R-:W-:Y:S02]  /*2500*/  LEA.HI R4, R20.reuse, R15.reuse, RZ, 0x3 ;  /* 0x0000000f14047211 */ /* 0x0c0fe400078f18ff */
[----:B------:R-:W-:Y:S01]  /*2510*/  LEA.HI R20, R20, R15, RZ, 0x5 ;  /* 0x0000000f14147211 */ /* 0x000fe200078f28ff */
[----:B------:R-:W-:Y:S01]  /*2520*/  IMAD.SHL.U32 R15, R14, 0x80, RZ ;  /* 0x000000800e0f7824 */ /* 0x000fe200078e00ff */
[----:B------:R-:W-:-:S02]  /*2530*/  LOP3.LUT R38, R38, 0xfffffffe, RZ, 0xc0, !PT ;  /* 0xfffffffe26267812 */ /* 0x000fc400078ec0ff */
[----:B------:R-:W-:Y:S02]  /*2540*/  LOP3.LUT R14, R36, 0x18, R3, 0xf8, !PT ;  /* 0x00000018240e7812 */ /* 0x000fe400078ef803 */
[----:B------:R-:W-:Y:S02]  /*2550*/  @P2 LOP3.LUT R38, R38, 0x1, RZ, 0xfc, !PT ;  /* 0x0000000126262812 */ /* 0x000fe400078efcff */
[----:B-----5:R-:W-:Y:S02]  /*2560*/  SHF.R.S32.HI R31, RZ, 0x1f, R105 ;  /* 0x0000001fff1f7819 */ /* 0x020fe40000011469 */
[----:B------:R-:W-:Y:S02]  /*2570*/  LOP3.LUT R15, R15, 0xfffff000, RZ, 0xc0, !PT ;  /* 0xfffff0000f0f7812 */ /* 0x000fe400078ec0ff */
[----:B------:R-:W-:Y:S01]  /*2580*/  LOP3.LUT R14, R14, R35, RZ, 0x3c, !PT ;  /* 0x000000230e0e7212 */ /* 0x000fe200078e3cff */
[----:B------:R0:W-:Y:S01]  /*2590*/  STL [R1], R38 ;  /* 0x0000002601007387 */ /* 0x0001e20000100800 */
[----:B------:R-:W-:Y:S01]  /*25a0*/  SHF.R.S32.HI R28, RZ, 0x1f, R27 ;  /* 0x0000001fff1c7819 */ /* 0x000fe2000001141b */
[----:B------:R-:W-:Y:S01]  /*25b0*/  VIADD R101, R19, 0x50 ;  /* 0x0000005013657836 */ /* 0x000fe20000000000 */
[----:B------:R-:W-:-:S02]  /*25c0*/  IADD3 R72, P2, R23, R72, RZ ;  /* 0x0000004817487210 */ /* 0x000fc40007f5e0ff */
[CC--:B------:R-:W-:Y:S02]  /*25d0*/  LEA.HI R5, R28.reuse, R27.reuse, RZ, 0x3 ;  /* 0x0000001b1c057211 */ /* 0x0c0fe400078f18ff */
[----:B------:R-:W-:Y:S01]  /*25e0*/  LEA.HI R28, R28, R27, RZ, 0x5 ;  /* 0x0000001b1c1c7211 */ /* 0x000fe200078f28ff */
[----:B------:R-:W-:Y:S01]  /*25f0*/  IMAD.SHL.U32 R27, R20, 0x80, RZ ;  /* 0x00000080141b7824 */ /* 0x000fe200078e00ff */
[----:B------:R-:W-:Y:S01]  /*2600*/  LOP3.LUT R20, R36, 0x18, R4, 0xf8, !PT ;  /* 0x0000001824147812 */ /* 0x000fe200078ef804 */
[----:B------:R-:W-:Y:S01]  /*2610*/  IMAD.X R73, R32, 0x1, R13, P2 ;  /* 0x0000000120497824 */ /* 0x000fe200010e060d */
[----:B------:R-:W-:Y:S01]  /*2620*/  ISETP.GE.AND P2, PT, R101, UR4, PT ;  /* 0x0000000465007c0c */ /* 0x000fe2000bf46270 */
[----:B------:R-:W-:Y:S01]  /*2630*/  IMAD.SHL.U32 R29, R28, 0x80, RZ ;  /* 0x000000801c1d7824 */ /* 0x000fe200078e00ff */
[----:B------:R-:W-:Y:S02]  /*2640*/  SHF.L.U64.HI R93, R8, 0x7, R9 ;  /* 0x00000007085d7819 */ /* 0x000fe40000010209 */
[----:B------:R-:W-:-:S02]  /*2650*/  LOP3.LUT R27, R27, 0xfffff000, RZ, 0xc0, !PT ;  /* 0xfffff0001b1b7812 */ /* 0x000fc400078ec0ff */
[-C--:B------:R-:W-:Y:S02]  /*2660*/  LOP3.LUT R20, R20, R35.reuse, RZ, 0x3c, !PT ;  /* 0x0000002314147212 */ /* 0x080fe400078e3cff */
[----:B------:R-:W-:Y:S01]  /*2670*/  LOP3.LUT R28, R36, 0x18, R5, 0xf8, !PT ;  /* 0x00000018241c7812 */ /* 0x000fe200078ef805 */
[----:B------:R-:W-:Y:S01]  /*2680*/  IMAD.WIDE.U32 R68, R105, R8, R68 ;  /* 0x0000000869447225 */ /* 0x000fe200078e0044 */
[----:B------:R-:W-:Y:S02]  /*2690*/  LOP3.LUT R29, R29, 0xfffff000, RZ, 0xc0, !PT ;  /* 0xfffff0001d1d7812 */ /* 0x000fe400078ec0ff */
[----:B------:R-:W-:Y:S01]  /*26a0*/  LOP3.LUT R28, R28, R35, RZ, 0x3c, !PT ;  /* 0x000000231c1c7212 */ /* 0x000fe200078e3cff */
[-C--:B------:R-:W-:Y:S01]  /*26b0*/  IMAD.WIDE.U32 R64, R105, R10.reuse, R64 ;  /* 0x0000000a69407225 */ /* 0x080fe200078e0040 */
[----:B------:R-:W-:Y:S02]  /*26c0*/  LOP3.LUT R75, R3, 0xfffffff8, RZ, 0xc0, !PT ;  /* 0xfffffff8034b7812 */ /* 0x000fe400078ec0ff */
[----:B------:R-:W-:Y:S01]  /*26d0*/  LOP3.LUT R74, R4, 0xfffffff8, RZ, 0xc0, !PT ;  /* 0xfffffff8044a7812 */ /* 0x000fe200078ec0ff */
[----:B------:R-:W-:Y:S01]  /*26e0*/  IMAD.WIDE.U32 R66, R105, R10, R66 ;  /* 0x0000000a69427225 */ /* 0x000fe200078e0042 */
[----:B------:R-:W-:-:S03]  /*26f0*/  SHF.L.U64.HI R87, R6, 0x7, R7 ;  /* 0x0000000706577819 */ /* 0x000fc60000010207 */
[----:B------:R-:W-:Y:S01]  /*2700*/  IMAD.WIDE.U32 R70, R105, R8, R70 ;  /* 0x0000000869467225 */ /* 0x000fe200078e0046 */
[----:B------:R-:W-:-:S03]  /*2710*/  SHF.L.U64.HI R92, R10, 0x7, R11 ;  /* 0x000000070a5c7819 */ /* 0x000fc6000001020b */
[----:B------:R-:W-:Y:S01]  /*2720*/  IMAD.SHL.U32 R7, R10, 0x80, RZ ;  /* 0x000000800a077824 */ /* 0x000fe200078e00ff */
[----:B------:R-:W-:Y:S01]  /*2730*/  SHF.R.S32.HI R96, RZ, 0x1f, R75 ;  /* 0x0000001fff607819 */ /* 0x000fe2000001144b */
[----:B------:R-:W-:Y:S01]  /*2740*/  IMAD.SHL.U32 R6, R6, 0x80, RZ ;  /* 0x0000008006067824 */ /* 0x000fe200078e00ff */
[----:B------:R-:W-:Y:S01]  /*2750*/  SHF.R.S32.HI R95, RZ, 0x1f, R74 ;  /* 0x0000001fff5f7819 */ /* 0x000fe2000001144a */
[----:B------:R-:W-:Y:S02]  /*2760*/  VIADD R109, R34, 0x8 ;  /* 0x00000008226d7836 */ /* 0x000fe40000000000 */
[----:B------:R-:W-:Y:S02]  /*2770*/  IMAD.SHL.U32 R107, R104, 0x2, RZ ;  /* 0x00000002686b7824 */ /* 0x000fe400078e00ff */
[----:B------:R-:W-:Y:S01]  /*2780*/  IMAD.IADD R82, R63, 0x1, R33 ;  /* 0x000000013f527824 */ /* 0x000fe200078e0221 */
[----:B--2---:R-:W-:Y:S01]  /*2790*/  IADD3 R100, R14, R15, R30 ;  /* 0x0000000f0e647210 */ /* 0x004fe20007ffe01e */
[----:B------:R-:W-:-:S04]  /*27a0*/  IMAD R14, R31, R10, RZ ;  /* 0x0000000a1f0e7224 */ /* 0x000fc800078e02ff */
[----:B------:R-:W-:Y:S02]  /*27b0*/  IMAD R15, R105, R11, R14 ;  /* 0x0000000b690f7224 */ /* 0x000fe400078e020e */
[----:B------:R-:W-:-:S04]  /*27c0*/  IMAD R14, R31, R8, RZ ;  /* 0x000000081f0e7224 */ /* 0x000fc800078e02ff */
[----:B------:R-:W-:Y:S01]  /*27d0*/  IMAD R77, R105, R9, R14 ;  /* 0x00000009694d7224 */ /* 0x000fe200078e020e */
[----:B------:R-:W-:Y:S02]  /*27e0*/  SEL R9, RZ, 0x20, P2 ;  /* 0x00000020ff097807 */ /* 0x000fe40001000000 */
[----:B------:R-:W-:Y:S02]  /*27f0*/  IADD3 R98, R20, R27, R30 ;  /* 0x0000001b14627210 */ /* 0x000fe40007ffe01e */
[C---:B------:R-:W-:Y:S02]  /*2800*/  LOP3.LUT R14, R12.reuse, R9, RZ, 0xfc, !PT ;  /* 0x000000090c0e7212 */ /* 0x040fe400078efcff */
[----:B------:R-:W-:Y:S01]  /*2810*/  LOP3.LUT R27, R5, 0xfffffff8, RZ, 0xc0, !PT ;  /* 0xfffffff8051b7812 */ /* 0x000fe200078ec0ff */
[----:B------:R-:W-:Y:S01]  /*2820*/  IMAD.IADD R79, R69, 0x1, R77 ;  /* 0x00000001454f7824 */ /* 0x000fe200078e024d */
[----:B------:R-:W-:Y:S01]  /*2830*/  LOP3.LUT R9, R12, 0x1, RZ, 0xc0, !PT ;  /* 0x000000010c097812 */ /* 0x000fe200078ec0ff */
[----:B------:R-:W-:Y:S01]  /*2840*/  IMAD.SHL.U32 R8, R8, 0x80, RZ ;  /* 0x0000008008087824 */ /* 0x000fe200078e00ff */
[C---:B------:R-:W-:Y:S01]  /*2850*/  LOP3.LUT R10, R14.reuse, 0x2, RZ, 0xc0, !PT ;  /* 0x000000020e0a7812 */ /* 0x040fe200078ec0ff */
[----:B------:R-:W-:Y:S01]  /*2860*/  IMAD.IADD R81, R65, 0x1, R15 ;  /* 0x0000000141517824 */ /* 0x000fe200078e020f */
[C---:B------:R-:W-:Y:S01]  /*2870*/  LOP3.LUT R11, R14.reuse, 0x4, RZ, 0xc0, !PT ;  /* 0x000000040e0b7812 */ /* 0x040fe200078ec0ff */
[----:B------:R-:W-:Y:S01]  /*2880*/  IMAD.IADD R78, R15, 0x1, R67 ;  /* 0x000000010f4e7824 */ /* 0x000fe200078e0243 */
[C---:B------:R-:W-:Y:S01]  /*2890*/  LOP3.LUT R12, R14.reuse, 0x8, RZ, 0xc0, !PT ;  /* 0x000000080e0c7812 */ /* 0x040fe200078ec0ff */
[----:B------:R-:W-:Y:S01]  /*28a0*/  IMAD.IADD R77, R77, 0x1, R71 ;  /* 0x000000014d4d7824 */ /* 0x000fe200078e0247 */
[----:B------:R-:W-:-:S02]  /*28b0*/  LOP3.LUT R13, R14, 0x10, RZ, 0xc0, !PT ;  /* 0x000000100e0d7812 */ /* 0x000fc400078ec0ff */
[----:B------:R-:W-:Y:S02]  /*28c0*/  IADD3 R97, R28, R29, R30 ;  /* 0x0000001d1c617210 */ /* 0x000fe40007ffe01e */
[----:B------:R-:W-:Y:S02]  /*28d0*/  SHF.R.S32.HI R94, RZ, 0x1f, R27 ;  /* 0x0000001fff5e7819 */ /* 0x000fe4000001141b */
[----:B------:R-:W-:Y:S01]  /*28e0*/  LOP3.LUT R14, R14, 0x20, RZ, 0xc0, !PT ;  /* 0x000000200e0e7812 */ /* 0x000fe200078ec0ff */
[----:B0-----:R-:W-:Y:S06]  /*28f0*/  @!P6 BAR.SYNC.DEFER_BLOCKING 0x9, 0x100 ;  /* 0x024400000000eb1d */ /* 0x001fec0000010000 */
.L_x_9420:
[----:B-1-3--:R-:W2:Y:S01]  /*2900*/  LDL R28, [R1+0x44] ;  /* 0x00004400011c7983 */ /* 0x00aea20000100800 */
[----:B0-----:R-:W0:Y:S01]  /*2910*/  LDC.64 R88, c[0x0][0x2d8] ;  /* 0x0000b600ff587b82 */ /* 0x001e220000000a00 */
[----:B------:R-:W-:Y:S01]  /*2920*/  VIADD R31, R25, 0xffffffff ;  /* 0xffffffff191f7836 */ /* 0x000fe20000000000 */
[----:B------:R-:W-:Y:S01]  /*2930*/  LOP3.LUT P4, RZ, R21, 0x2, RZ, 0xc0, !PT ;  /* 0x0000000215ff7812 */ /* 0x000fe2000788c0ff */
[----:B------:R-:W-:Y:S05]  /*2940*/  YIELD ;  /* 0x0000000000007946 */ /* 0x000fea0003800000 */
[----:B------:R-:W1:Y:S01]  /*2950*/  LDC R99, c[0x0][0x3d4] ;  /* 0x0000f500ff637b82 */ /* 0x000e620000000800 */
[----:B------:R-:W-:Y:S01]  /*2960*/  SHF.R.S32.HI R30, RZ, 0x1f, R31 ;  /* 0x0000001fff1e7819 */ /* 0x000fe2000001141f */
[-C--:B------:R-:W-:Y:S01]  /*2970*/  IMAD R15, R87, R31.reuse, RZ ;  /* 0x0000001f570f7224 */ /* 0x080fe200078e02ff */
[----:B------:R-:W-:Y:S01]  /*2980*/  BSSY B0, `(.L_x_9365) ;  /* 0x00003c9000007945 */ /* 0x000fe20003800000 */
[----:B------:R-:W-:-:S04]  /*2990*/  IMAD.WIDE.U32 R56, R6, R31, RZ ;  /* 0x0000001f06387225 */ /* 0x000fc800078e00ff */
[----:B------:R-:W-:Y:S01]  /*29a0*/  IMAD R15, R30, R6, R15 ;  /* 0x000000061e0f7224 */ /* 0x000fe200078e020f */
[----:B------:R-:W-:-:S03]  /*29b0*/  IADD3 R20, P2, R84, R56, RZ ;  /* 0x0000003854147210 */ /* 0x000fc60007f5e0ff */
[----:B------:R-:W-:-:S04]  /*29c0*/  IMAD.IADD R91, R57, 0x1, R15 ;  /* 0x00000001395b7824 */ /* 0x000fc800078e020f */
[----:B------:R-:W-:Y:S01]  /*29d0*/  IMAD.X R25, R91, 0x1, R83, P2 ;  /* 0x000000015b197824 */ /* 0x000fe200010e0653 */
[C---:B0-----:R-:W-:Y:S02]  /*29e0*/  LEA R32, P3, R20.reuse, R88, 0x1 ;  /* 0x0000005814207211 */ /* 0x041fe400078608ff */
[----:B------:R-:W-:Y:S02]  /*29f0*/  ISETP.GT.AND P2, PT, R31, R76, PT ;  /* 0x0000004c1f00720c */ /* 0x000fe40003f44270 */
[----:B------:R-:W-:Y:S01]  /*2a00*/  LEA.HI.X R33, R20, R89, R25, 0x1, P3 ;  /* 0x0000005914217211 */ /* 0x000fe200018f0c19 */
[----:B------:R-:W-:Y:S01]  /*2a10*/  IMAD.MOV.U32 R25, RZ, RZ, R31 ;  /* 0x000000ffff197224 */ /* 0x000fe200078e001f */
[----:B-1----:R-:W-:Y:S01]  /*2a20*/  ISETP.GE.AND P3, PT, R99, 0x1, PT ;  /* 0x000000016300780c */ /* 0x002fe20003f66270 */
[----:B--2---:R-:W-:-:S04]  /*2a30*/  IMAD R15, R18, 0x3000, R28 ;  /* 0x00003000120f7824 */ /* 0x004fc800078e021c */
[C---:B------:R-:W-:Y:S02]  /*2a40*/  VIADD R29, R15.reuse, 0x10 ;  /* 0x000000100f1d7836 */ /* 0x040fe40000000000 */
[C---:B------:R-:W-:Y:S02]  /*2a50*/  @P4 VIADD R29, R15.reuse, 0xfffffff0 ;  /* 0xfffffff00f1d4836 */ /* 0x040fe40000000000 */
[--C-:B------:R-:W-:Y:S02]  /*2a60*/  IMAD R80, R15, 0x2, R26.reuse ;  /* 0x000000020f507824 */ /* 0x100fe400078e021a */
[----:B------:R-:W-:Y:S02]  /*2a70*/  IMAD R20, R29, 0x2, R26 ;  /* 0x000000021d147824 */ /* 0x000fe400078e021a */
[----:B------:R-:W-:Y:S05]  /*2a80*/  @!P3 BRA `(.L_x_9366) ;  /* 0x000000380060b947 */ /* 0x000fea0003800000 */
[----:B------:R-:W-:Y:S01]  /*2a90*/  ULDC.U8 UR4, c[0x0][0x3f0] ;  /* 0x0000fc0000047ab9 */ /* 0x000fe20000000000 */
[-C--:B------:R-:W-:Y:S01]  /*2aa0*/  IMAD R15, R93, R31.reuse, RZ ;  /* 0x0000001f5d0f7224 */ /* 0x080fe200078e02ff */
[----:B------:R-:W-:Y:S01]  /*2ab0*/  ISETP.NE.AND P3, PT, RZ, UR4, PT ;  /* 0x00000004ff007c0c */ /* 0x000fe2000bf65270 */
[----:B------:R-:W-:Y:S02]  /*2ac0*/  IMAD R28, R92, R31, RZ ;  /* 0x0000001f5c1c7224 */ /* 0x000fe400078e02ff */
        /* <DEDUP_REMOVED lines=69> */
.L_x_9369:
[----:B------:R-:W-:Y:S05]  /*2f20*/  BSYNC B1 ;  /* 0x0000000000017941 */ /* 0x000fea0003800000 */
.L_x_9368:
[----:B-----5:R-:W-:Y:S01]  /*2f30*/  IMAD.MOV.U32 R15, RZ, RZ, R34 ;  /* 0x000000ffff0f7224 */ /* 0x020fe200078e0022 */
[----:B------:R-:W-:Y:S01]  /*2f40*/  ISETP.NE.AND P3, PT, R157, 0x3, PT ;  /* 0x000000039d00780c */ /* 0x000fe20003f65270 */
[----:B0-----:R-:W-:Y:S02]  /*2f50*/  IMAD.MOV.U32 R28, RZ, RZ, R35 ;  /* 0x000000ffff1c7224 */ /* 0x001fe400078e0023 */
        /* <DEDUP_REMOVED lines=32> */
[----:B------:R-:W-:-:S04]  /*3160*/  PRMT R119, R15, 0x5410, R28 ;  /* 0x000054100f777816 */ /* 0x000fc8000000001c */
[----:B------:R-:W-:Y:S01]  /*3170*/  PRMT R117, R29, 0x5410, R30 ;  /* 0x000054101d757816 */ /* 0x000fe2000000001e */
[----:B------:R-:W-:Y:S06]  /*3180*/  @!P3 BRA `(.L_x_9370) ;  /* 0x000000000004b947 */ /* 0x000fec0003800000 */
[----:B------:R-:W-:Y:S01]  /*3190*/  BPT.TRAP 0x1 ;  /* 0x000000040000795c */ /* 0x000fe20000300000 */
.L_x_9370:
[----:B------:R-:W2:Y:S01]  /*31a0*/  LDL R28, [R1+0x8] ;  /* 0x00000800011c7983 */ /* 0x000ea20000100800 */
[----:B------:R-:W-:Y:S01]  /*31b0*/  IMAD R15, R18, 0x8, R2 ;  /* 0x00000008120f7824 */ /* 0x000fe200078e0202 */
[----:B------:R-:W-:Y:S01]  /*31c0*/  BSSY B1, `(.L_x_9371) ;  /* 0x0000004000017945 */ /* 0x000fe20003800000 */
[----:B--2---:R-:W-:-:S04]  /*31d0*/  SHF.L.U32 R86, R28, 0x1f, RZ ;  /* 0x0000001f1c567819 */ /* 0x004fc800000006ff */
[----:B------:R-:W0:Y:S02]  /*31e0*/  SYNCS.PHASECHK.TRANS64.TRYWAIT P5, [R15+URZ+0x2d890], R86 ;  /* 0x02d890560f0075a7 */ /* 0x000e2400080a017f */
[----:B0-----:R-:W-:Y:S05]  /*31f0*/  @!P5 BRA `(.L_x_9372) ;  /* 0x000001c800ecd947 */ /* 0x001fea0003800000 */
.L_x_9682:
[----:B------:R-:W-:Y:S05]  /*3200*/  BSYNC B1 ;  /* 0x0000000000017941 */ /* 0x000fea0003800000 */
.L_x_9371:
        /* <DEDUP_REMOVED lines=37> */
[----:B------:R-:W-:-:S02]  /*3460*/  HADD2.F32 R59, -RZ, R115.H1_H1 ;  /* 0x30000073ff3b7230 */ /* 0x000fc40000004100 */
[----:B------:R-:W-:Y:S02]  /*3470*/  HADD2.F32 R30, -RZ, R115.H0_H0 ;  /* 0x20000073ff1e7230 */ /* 0x000fe40000004100 */
[-C--:B------:R-:W-:Y:S01]  /*3480*/  FMUL.FTZ R115, R110, R89.reuse ;  /* 0x000000596e737220 */ /* 0x080fe20000410000 */
[C---:B------:R-:W-:Y:S01]  /*3490*/  FMUL.FTZ R89, R28.reuse, R89 ;  /* 0x000000591c597220 */ /* 0x040fe20000410000 */
[C---:B------:R-:W-:Y:S02]  /*34a0*/  FMUL.FTZ R90, R117.reuse, R90 ;  /* 0x0000005a755a7220 */ /* 0x040fe40000410000 */
[-C--:B------:R-:W-:Y:S01]  /*34b0*/  FFMA.FTZ R115, R28, R59.reuse, -R115 ;  /* 0x0000003b1c737223 */ /* 0x080fe20000010873 */
[----:B------:R-:W-:Y:S01]  /*34c0*/  FFMA.FTZ R110, R110, R59, R89 ;  /* 0x0000003b6e6e7223 */ /* 0x000fe20000010059 */
[-C--:B------:R-:W-:Y:S01]  /*34d0*/  FFMA.FTZ R120, R117, R30.reuse, -R120 ;  /* 0x0000001e75787223 */ /* 0x080fe20000010878 */
[----:B------:R-:W-:-:S03]  /*34e0*/  FFMA.FTZ R113, R113, R30, R90 ;  /* 0x0000001e71717223 */ /* 0x000fc6000001005a */
[----:B------:R-:W-:Y:S02]  /*34f0*/  F2FP.F16.F32.PACK_AB R28, R110, R115 ;  /* 0x000000736e1c723e */ /* 0x000fe400000000ff */
[----:B------:R-:W-:-:S07]  /*3500*/  F2FP.F16.F32.PACK_AB R30, R113, R120 ;  /* 0x00000078711e723e */ /* 0x000fce00000000ff */
.L_x_9377:
[----:B------:R-:W-:Y:S05]  /*3510*/  BSYNC B2 ;  /* 0x0000000000027941 */ /* 0x000fea0003800000 */
.L_x_9376:
[----:B--2---:R1:W-:Y:S02]  /*3520*/  STG.E.128 desc[UR38][R32.64], R28 ;  /* 0x0000001c20007986 */ /* 0x0043e4000c101d26 */
.L_x_9375:
[----:B------:R-:W-:Y:S05]  /*3530*/  BSYNC B1 ;  /* 0x0000000000017941 */ /* 0x000fea0003800000 */
.L_x_9374:
        /* <DEDUP_REMOVED lines=49> */
.L_x_9381:
[----:B------:R-:W-:Y:S05]  /*3850*/  BSYNC B2 ;  /* 0x0000000000027941 */ /* 0x000fea0003800000 */
.L_x_9380:
[----:B--2---:R2:W-:Y:S02]  /*3860*/  STG.E.128 desc[UR38][R32.64+0x20], R28 ;  /* 0x0000201c20007986 */ /* 0x0045e4000c101d26 */
.L_x_9379:
[----:B------:R-:W-:Y:S05]  /*3870*/  BSYNC B1 ;  /* 0x0000000000017941 */ /* 0x000fea0003800000 */
.L_x_9378:
        /* <DEDUP_REMOVED lines=8> */
[----:B------:R-:W-:Y:S02]  /*3900*/  SHF.R.U64 R51, R48, 0x10, R49 ;  /* 0x0000001030337819 */ /* 0x000fe40000001231 */
[--C-:B------:R-:W-:Y:S01]  /*3910*/  SHF.R.U64 R57, R46, 0x10, R47.reuse ;  /* 0x000000102e397819 */ /* 0x100fe2000000122f */
[----:B--2---:R-:W-:Y:S01]  /*3920*/  IMAD.MOV.U32 R46, RZ, RZ, R28 ;  /* 0x000000ffff2e7224 */ /* 0x004fe200078e001c */
[----:B------:R-:W-:Y:S01]  /*3930*/  SHF.R.U32.HI R50, RZ, 0x10, R47 ;  /* 0x00000010ff327819 */ /* 0x000fe2000001162f */
[----:B------:R-:W-:Y:S01]  /*3940*/  IMAD.MOV.U32 R47, RZ, RZ, R31 ;  /* 0x000000ffff2f7224 */ /* 0x000fe200078e001f */
[----:B------:R-:W-:Y:S01]  /*3950*/  SHF.R.U32.HI R56, RZ, 0x10, R49 ;  /* 0x00000010ff387819 */ /* 0x000fe20000011631 */
[----:B------:R-:W-:Y:S02]  /*3960*/  HADD2.F32 R51, -RZ, R51.H0_H0 ;  /* 0x20000033ff337230 */ /* 0x000fe40000004100 */
[--C-:B------:R-:W-:Y:S02]  /*3970*/  HADD2.F32 R31, -RZ, R29.reuse.H1_H1 ;  /* 0x3000001dff1f7230 */ /* 0x100fe40000004100 */
[----:B------:R-:W-:-:S02]  /*3980*/  HADD2.F32 R28, -RZ, R29.H0_H0 ;  /* 0x2000001dff1c7230 */ /* 0x000fc40000004100 */
[----:B------:R-:W-:Y:S02]  /*3990*/  HADD2.F32 R56, -RZ, R56.H0_H0 ;  /* 0x20000038ff387230 */ /* 0x000fe40000004100 */
[-C--:B------:R-:W-:Y:S01]  /*39a0*/  FMUL.FTZ R29, R31, R51.reuse ;  /* 0x000000331f1d7220 */ /* 0x080fe20000410000 */
[----:B------:R-:W-:Y:S02]  /*39b0*/  HADD2.F32 R48, -RZ, R47.H1_H1 ;  /* 0x3000002fff307230 */ /* 0x000fe40000004100 */
[----:B------:R-:W-:Y:S01]  /*39c0*/  FMUL.FTZ R58, R28, R51 ;  /* 0x000000331c3a7220 */ /* 0x000fe20000410000 */
[----:B------:R-:W-:Y:S02]  /*39d0*/  HADD2.F32 R49, -RZ, R57.H0_H0 ;  /* 0x20000039ff317230 */ /* 0x000fe40000004100 */
[----:B------:R-:W-:Y:S02]  /*39e0*/  HADD2.F32 R47, -RZ, R47.H0_H0 ;  /* 0x2000002fff2f7230 */ /* 0x000fe40000004100 */
[----:B------:R-:W-:Y:S01]  /*39f0*/  FMUL.FTZ R88, R48, R56 ;  /* 0x0000003830587220 */ /* 0x000fe20000410000 */
[----:B------:R-:W-:-:S02]  /*3a00*/  HADD2.F32 R50, -RZ, R50.H0_H0 ;  /* 0x20000032ff327230 */ /* 0x000fc40000004100 */
[-C--:B------:R-:W-:Y:S01]  /*3a10*/  FFMA.FTZ R28, R28, R49.reuse, -R29 ;  /* 0x000000311c1c7223 */ /* 0x080fe2000001081d */
[----:B------:R-:W-:Y:S01]  /*3a20*/  FFMA.FTZ R29, R31, R49, R58 ;  /* 0x000000311f1d7223 */ /* 0x000fe2000001003a */
[----:B------:R-:W-:Y:S02]  /*3a30*/  HADD2.F32 R31, -RZ, R46.H1_H1 ;  /* 0x3000002eff1f7230 */ /* 0x000fe40000004100 */
[C---:B------:R-:W-:Y:S01]  /*3a40*/  FMUL.FTZ R51, R47.reuse, R56 ;  /* 0x000000382f337220 */ /* 0x040fe20000410000 */
[----:B------:R-:W-:Y:S01]  /*3a50*/  FFMA.FTZ R88, R47, R50, -R88 ;  /* 0x000000322f587223 */ /* 0x000fe20000010858 */
[----:B------:R-:W-:Y:S01]  /*3a60*/  HADD2.F32 R49, -RZ, R116.H0_H0 ;  /* 0x20000074ff317230 */ /* 0x000fe20000004100 */
[----:B------:R-:W-:Y:S01]  /*3a70*/  F2FP.F16.F32.PACK_AB R29, R29, R28 ;  /* 0x0000001c1d1d723e */ /* 0x000fe200000000ff */
[----:B------:R-:W-:Y:S02]  /*3a80*/  HADD2.F32 R46, -RZ, R46.H0_H0 ;  /* 0x2000002eff2e7230 */ /* 0x000fe40000004100 */
[----:B------:R-:W-:Y:S01]  /*3a90*/  FFMA.FTZ R57, R48, R50, R51 ;  /* 0x0000003230397223 */ /* 0x000fe20000010033 */
[----:B------:R-:W-:-:S02]  /*3aa0*/  HADD2.F32 R116, -RZ, R116.H1_H1 ;  /* 0x30000074ff747230 */ /* 0x000fc40000004100 */
[-C--:B------:R-:W-:Y:S01]  /*3ab0*/  FMUL.FTZ R51, R31, R49.reuse ;  /* 0x000000311f337220 */ /* 0x080fe20000410000 */
        /* <DEDUP_REMOVED lines=13> */
[----:B------:R-:W-:-:S07]  /*3b90*/  F2FP.F16.F32.PACK_AB R30, R116, R49 ;  /* 0x00000031741e723e */ /* 0x000fce00000000ff */
.L_x_9385:
[----:B------:R-:W-:Y:S05]  /*3ba0*/  BSYNC B2 ;  /* 0x0000000000027941 */ /* 0x000fea0003800000 */
.L_x_9384:
[----:B--2---:R3:W-:Y:S02]  /*3bb0*/  STG.E.128 desc[UR38][R32.64+0x40], R28 ;  /* 0x0000401c20007986 */ /* 0x0047e4000c101d26 */
.L_x_9383:
[----:B------:R-:W-:Y:S05]  /*3bc0*/  BSYNC B1 ;  /* 0x0000000000017941 */ /* 0x000fea0003800000 */
.L_x_9382:
        /* <DEDUP_REMOVED lines=49> */
.L_x_9389:
[----:B------:R-:W-:Y:S05]  /*3ee0*/  BSYNC B2 ;  /* 0x0000000000027941 */ /* 0x000fea0003800000 */
.L_x_9388:
[----:B--2---:R4:W-:Y:S02]  /*3ef0*/  STG.E.128 desc[UR38][R32.64+0x60], R28 ;  /* 0x0000601c20007986 */ /* 0x0049e4000c101d26 */
.L_x_9387:
[----:B------:R-:W-:Y:S05]  /*3f00*/  BSYNC B1 ;  /* 0x0000000000017941 */ /* 0x000fea0003800000 */
.L_x_9386:
        /* <DEDUP_REMOVED lines=49> */
.L_x_9393:
[----:B------:R-:W-:Y:S05]  /*4220*/  BSYNC B2 ;  /* 0x0000000000027941 */ /* 0x000fea0003800000 */
.L_x_9392:
[----:B--2---:R1:W-:Y:S02]  /*4230*/  STG.E.128 desc[UR38][R32.64+0x80], R28 ;  /* 0x0000801c20007986 */ /* 0x0043e4000c101d26 */
.L_x_9391:
[----:B------:R-:W-:Y:S05]  /*4240*/  BSYNC B1 ;  /* 0x0000000000017941 */ /* 0x000fea0003800000 */
.L_x_9390:
        /* <DEDUP_REMOVED lines=48> */
.L_x_9395:
[----:B------:R-:W-:Y:S05]  /*4550*/  BSYNC B1 ;  /* 0x0000000000017941 */ /* 0x000fea0003800000 */
.L_x_9394:
[----:B--2---:R1:W-:Y:S01]  /*4560*/  STG.E.128 desc[UR38][R32.64+0xa0], R28 ;  /* 0x0000a01c20007986 */ /* 0x0043e2000c101d26 */
[----:B------:R-:W-:Y:S05]  /*4570*/  BRA `(.L_x_9373) ;  /* 0x0000002000247947 */ /* 0x000fea0003800000 */
.L_x_9367:
        /* <DEDUP_REMOVED lines=21> */
[----:B------:R-:W-:Y:S02]  /*46d0*/  IADD3 R15, P3, R64, R52, RZ ;  /* 0x00000034400f7210 */ /* 0x000fe40007f7e0ff */
[----:B------:R-:W-:-:S03]  /*46e0*/  CS2R R48, SRZ ;  /* 0x0000000000307805 */ /* 0x000fc6000001ff00 */
        /* <DEDUP_REMOVED lines=9> */
[----:B------:R-:W-:Y:S02]  /*4780*/  CS2R R32, SRZ ;  /* 0x0000000000207805 */ /* 0x000fe4000001ff00 */
[----:B------:R-:W-:Y:S02]  /*4790*/  CS2R R46, SRZ ;  /* 0x00000000002e7805 */ /* 0x000fe4000001ff00 */
[----:B------:R-:W-:-:S05]  /*47a0*/  CS2R R44, SRZ ;  /* 0x00000000002c7805 */ /* 0x000fca000001ff00 */
[----:B------:R0:W5:Y:S04]  /*47b0*/  @!P3 LDG.E.128 R36, desc[UR38][R52.64] ;  /* 0x000000263424b981 */ /* 0x000168000c1e1d00 */
[----:B------:R0:W5:Y:S01]  /*47c0*/  @!P3 LDG.E.128 R48, desc[UR38][R54.64] ;  /* 0x000000263630b981 */ /* 0x000162000c1e1d00 */
[----:B------:R-:W-:Y:S01]  /*47d0*/  ISETP.GE.AND P3, PT, R58, R99, PT ;  /* 0x000000633a00720c */ /* 0x000fe20003f66270 */
[----:B------:R-:W-:Y:S01]  /*47e0*/  VIADD R58, R19, 0x20 ;  /* 0x00000020133a7836 */ /* 0x000fe20000000000 */
        /* <DEDUP_REMOVED lines=9> */
.L_x_9397:
[----:B------:R-:W-:Y:S05]  /*4880*/  BSYNC B1 ;  /* 0x0000000000017941 */ /* 0x000fea0003800000 */
.L_x_9396:
        /* <DEDUP_REMOVED lines=40> */
[----:B------:R-:W-:Y:S02]  /*4b10*/  PRMT R126, R126, 0x5410, R52 ;  /* 0x000054107e7e7816 */ /* 0x000fe40000000034 */
[----:B------:R-:W-:Y:S02]  /*4b20*/  PRMT R131, R15, 0x5410, R53 ;  /* 0x000054100f837816 */ /* 0x000fe40000000035 */
[----:B------:R-:W-:Y:S01]  /*4b30*/  PRMT R121, R54, 0x7610, R121 ;  /* 0x0000761036797816 */ /* 0x000fe20000000079 */
[----:B------:R-:W-:Y:S06]  /*4b40*/  @!P3 BRA `(.L_x_9398) ;  /* 0x000000000004b947 */ /* 0x000fec0003800000 */
[----:B------:R-:W-:Y:S01]  /*4b50*/  BPT.TRAP 0x1 ;  /* 0x000000040000795c */ /* 0x000fe20000300000 */
.L_x_9398:
[----:B------:R-:W2:Y:S01]  /*4b60*/  LDL R52, [R1+0x8] ;  /* 0x0000080001347983 */ /* 0x000ea20000100800 */
[----:B------:R-:W-:Y:S01]  /*4b70*/  IMAD R15, R18, 0x8, R2 ;  /* 0x00000008120f7824 */ /* 0x000fe200078e0202 */
[----:B------:R-:W-:Y:S01]  /*4b80*/  BSSY B1, `(.L_x_9399) ;  /* 0x0000004000017945 */ /* 0x000fe20003800000 */
[----:B--2---:R-:W-:-:S04]  /*4b90*/  SHF.L.U32 R86, R52, 0x1f, RZ ;  /* 0x0000001f34567819 */ /* 0x004fc800000006ff */
[----:B------:R-:W0:Y:S02]  /*4ba0*/  SYNCS.PHASECHK.TRANS64.TRYWAIT P5, [R15+URZ+0x2d890], R86 ;  /* 0x02d890560f0075a7 */ /* 0x000e2400080a017f */
[----:B0-----:R-:W-:Y:S05]  /*4bb0*/  @!P5 BRA `(.L_x_9400) ;  /* 0x000001b00090d947 */ /* 0x001fea0003800000 */
.L_x_9683:
[----:B------:R-:W-:Y:S05]  /*4bc0*/  BSYNC B1 ;  /* 0x0000000000017941 */ /* 0x000fea0003800000 */
.L_x_9399:
[----:B------:R-:W-:Y:S05]  /*4bd0*/  @P4 BRA `(.L_x_9373) ;  /* 0x00000018008c4947 */ /* 0x000fea0003800000 */
[----:B------:R-:W1:Y:S01]  /*4be0*/  LDC R110, c[0x0][0x2e4] ;  /* 0x0000b900ff6e7b82 */ /* 0x000e620000000800 */
[----:B------:R-:W-:Y:S01]  /*4bf0*/  ISETP.NE.AND P4, PT, R9, RZ, PT ;  /* 0x000000ff0900720c */ /* 0x000fe20003f85270 */
[----:B------:R-:W-:Y:S01]  /*4c00*/  ULDC.64 UR4, c[0x0][0x2f0] ;  /* 0x0000bc0000047ab9 */ /* 0x000fe20000000a00 */
[----:B------:R-:W-:Y:S01]  /*4c10*/  SHF.R.S32.HI R52, RZ, 0x1f, R23 ;  /* 0x0000001fff347819 */ /* 0x000fe20000011417 */
[----:B------:R-:W-:Y:S01]  /*4c20*/  IMAD.MOV.U32 R90, RZ, RZ, R56 ;  /* 0x000000ffff5a7224 */ /* 0x000fe200078e0038 */
[----:B------:R-:W-:Y:S03]  /*4c30*/  BSSY B1, `(.L_x_9401) ;  /* 0x0000081000017945 */ /* 0x000fe60003800000 */
        /* <DEDUP_REMOVED lines=9> */
[----:B------:R-:W-:Y:S01]  /*4cd0*/  SEL R52, R107, R113, !P0 ;  /* 0x000000716b347207 */ /* 0x000fe20004000000 */
[----:B------:R-:W-:Y:S01]  /*4ce0*/  BSSY B2, `(.L_x_9403) ;  /* 0x0000069000027945 */ /* 0x000fe20003800000 */
[----:B------:R-:W-:-:S02]  /*4cf0*/  ISETP.GE.AND P4, PT, R19, R99, PT ;  /* 0x000000631300720c */ /* 0x000fc40003f86270 */
[----:B------:R-:W-:-:S04]  /*4d00*/  SHF.R.S32.HI R53, RZ, 0x1f, R52 ;  /* 0x0000001fff357819 */ /* 0x000fc80000011434 */
[----:B------:R-:W-:-:S04]  /*4d10*/  LEA.HI R53, R53, R52, RZ, 0x4 ;  /* 0x0000003435357211 */ /* 0x000fc800078f20ff */
[----:B------:R-:W-:-:S04]  /*4d20*/  SHF.R.S32.HI R52, RZ, 0x4, R53 ;  /* 0x00000004ff347819 */ /* 0x000fc80000011435 */
[----:B------:R-:W-:-:S04]  /*4d30*/  LEA.HI.SX32 R52, R3, R52, 0x1d ;  /* 0x0000003403347211 */ /* 0x000fc800078feaff */
[----:B------:R-:W-:Y:S01]  /*4d40*/  SHF.R.S32.HI R53, RZ, 0x1f, R52 ;  /* 0x0000001fff357819 */ /* 0x000fe20000011434 */
[----:B------:R-:W-:-:S03]  /*4d50*/  IMAD.SHL.U32 R119, R52, 0x8, RZ ;  /* 0x0000000834777824 */ /* 0x000fc600078e00ff */
[----:B------:R-:W-:-:S05]  /*4d60*/  LEA.HI R52, R53, R52, RZ, 0x2 ;  /* 0x0000003435347211 */ /* 0x000fca00078f10ff */
[----:B------:R-:W-:-:S05]  /*4d70*/  IMAD.SHL.U32 R52, R52, 0x400, RZ ;  /* 0x0000040034347824 */ /* 0x000fca00078e00ff */
[----:B------:R-:W-:Y:S02]  /*4d80*/  LOP3.LUT R52, R52, 0x7ffff000, RZ, 0xc0, !PT ;  /* 0x7ffff00034347812 */ /* 0x000fe400078ec0ff */
[----:B--2---:R-:W-:-:S04]  /*4d90*/  LOP3.LUT R53, R58, 0x18, R119, 0xf8, !PT ;  /* 0x000000183a357812 */ /* 0x004fc800078ef877 */
[----:B---3--:R-:W-:Y:S01]  /*4da0*/  LOP3.LUT R53, R53, R55, RZ, 0x3c, !PT ;  /* 0x0000003735357212 */ /* 0x008fe200078e3cff */
[----:B------:R-:W-:-:S03]  /*4db0*/  IMAD R55, R18, 0x3000, R100 ;  /* 0x0000300012377824 */ /* 0x000fc600078e0264 */
[----:B----4-:R-:W-:Y:S01]  /*4dc0*/  IADD3 R53, R53, R52, R54 ;  /* 0x0000003435357210 */ /* 0x010fe20007ffe036 */
[----:B------:R-:W-:-:S04]  /*4dd0*/  IMAD R52, R55, 0x2, R2 ;  /* 0x0000000237347824 */ /* 0x000fc800078e0202 */
[----:B------:R-:W-:-:S04]  /*4de0*/  IMAD R53, R18, 0x3000, R53 ;  /* 0x0000300012357824 */ /* 0x000fc800078e0235 */
[----:B------:R-:W-:Y:S02]  /*4df0*/  IMAD R56, R53, 0x2, R2 ;  /* 0x0000000235387824 */ /* 0x000fe400078e0202 */
[----:B------:R-:W1:Y:S04]  /*4e00*/  LDS.128 R52, [R52+0x15400] ;  /* 0x0154000034347984 */ /* 0x000e680000000c00 */
[----:B------:R-:W2:Y:S01]  /*4e10*/  LDS.128 R56, [R56+0x15400] ;  /* 0x0154000038387984 */ /* 0x000ea20000000c00 */
[----:B------:R-:W-:Y:S05]  /*4e20*/  @P4 BRA `(.L_x_9404) ;  /* 0x0000000400504947 */ /* 0x000fea0003800000 */
[----:B--2---:R-:W-:Y:S01]  /*4e30*/  IMAD.MOV.U32 R120, RZ, RZ, R57 ;  /* 0x000000ffff787224 */ /* 0x004fe200078e0039 */
[----:B------:R-:W-:Y:S01]  /*4e40*/  SHF.R.U64 R36, R36, 0x10, R37 ;  /* 0x0000001024247819 */ /* 0x000fe20000001225 */
[----:B-1----:R-:W-:Y:S01]  /*4e50*/  IMAD.MOV.U32 R118, RZ, RZ, R53 ;  /* 0x000000ffff767224 */ /* 0x002fe200078e0035 */
[----:B------:R-:W-:Y:S01]  /*4e60*/  SHF.R.U32.HI R37, RZ, 0x10, R37 ;  /* 0x00000010ff257819 */ /* 0x000fe20000011625 */
[----:B------:R-:W-:Y:S01]  /*4e70*/  HADD2.F32 R121, -RZ, R121.H0_H0 ;  /* 0x20000079ff797230 */ /* 0x000fe20000004100 */
[----:B------:R-:W-:Y:S01]  /*4e80*/  SHF.R.U64 R38, R38, 0x10, R39 ;  /* 0x0000001026267819 */ /* 0x000fe20000001227 */
[----:B------:R-:W-:Y:S02]  /*4e90*/  HADD2.F32 R122, -RZ, R120.H0_H0 ;  /* 0x20000078ff7a7230 */ /* 0x000fe40000004100 */
[----:B------:R-:W-:Y:S02]  /*4ea0*/  HADD2.F32 R53, -RZ, R124.H0_H0 ;  /* 0x2000007cff357230 */ /* 0x000fe40000004100 */
[----:B------:R-:W-:-:S02]  /*4eb0*/  HADD2.F32 R124, -RZ, R118.H0_H0 ;  /* 0x20000076ff7c7230 */ /* 0x000fc40000004100 */
[-C--:B------:R-:W-:Y:S01]  /*4ec0*/  FMUL.FTZ R57, R122, R121.reuse ;  /* 0x000000797a397220 */ /* 0x080fe20000410000 */
[----:B------:R-:W-:Y:S02]  /*4ed0*/  HADD2.F32 R118, -RZ, R118.H1_H1 ;  /* 0x30000076ff767230 */ /* 0x000fe40000004100 */
[----:B------:R-:W-:Y:S02]  /*4ee0*/  HADD2.F32 R37, -RZ, R37.H0_H0 ;  /* 0x20000025ff257230 */ /* 0x000fe40000004100 */
[C---:B------:R-:W-:Y:S01]  /*4ef0*/  FMUL.FTZ R121, R124.reuse, R121 ;  /* 0x000000797c797220 */ /* 0x040fe20000410000 */
[----:B------:R-:W-:-:S03]  /*4f00*/  FFMA.FTZ R57, R124, R53, -R57 ;  /* 0x000000357c397223 */ /* 0x000fc60000010839 */
[----:B------:R-:W-:Y:S01]  /*4f10*/  FFMA.FTZ R53, R122, R53, R121 ;  /* 0x000000357a357223 */ /* 0x000fe20000010079 */
[--C-:B------:R-:W-:Y:S01]  /*4f20*/  SHF.R.U32.HI R121, RZ, 0x10, R49.reuse ;  /* 0x00000010ff797819 */ /* 0x100fe20000011631 */
[----:B------:R-:W-:Y:S01]  /*4f30*/  HADD2.F32 R122, -RZ, R126.H1_H1 ;  /* 0x3000007eff7a7230 */ /* 0x000fe20000004100 */
[----:B------:R-:W-:Y:S01]  /*4f40*/  SHF.R.U64 R49, R48, 0x10, R49 ;  /* 0x0000001030317819 */ /* 0x000fe20000001231 */
[----:B------:R-:W-:Y:S02]  /*4f50*/  HADD2.F32 R48, -RZ, R120.H1_H1 ;  /* 0x30000078ff307230 */ /* 0x000fe40000004100 */
[----:B------:R-:W-:Y:S02]  /*4f60*/  HADD2.F32 R121, -RZ, R121.H0_H0 ;  /* 0x20000079ff797230 */ /* 0x000fe40000004100 */
[----:B------:R-:W-:Y:S02]  /*4f70*/  HADD2.F32 R120, -RZ, R126.H0_H0 ;  /* 0x2000007eff787230 */ /* 0x000fe40000004100 */
[----:B------:R-:W-:-:S02]  /*4f80*/  HADD2.F32 R126, -RZ, R131.H1_H1 ;  /* 0x30000083ff7e7230 */ /* 0x000fc40000004100 */
[-C--:B------:R-:W-:Y:S01]  /*4f90*/  FMUL.FTZ R125, R48, R121.reuse ;  /* 0x00000079307d7220 */ /* 0x080fe20000410000 */
[C---:B------:R-:W-:Y:S01]  /*4fa0*/  FMUL.FTZ R121, R118.reuse, R121 ;  /* 0x0000007976797220 */ /* 0x040fe20000410000 */
[----:B------:R-:W-:Y:S02]  /*4fb0*/  HADD2.F32 R49, -RZ, R49.H0_H0 ;  /* 0x20000031ff317230 */ /* 0x000fe40000004100 */
[-C--:B------:R-:W-:Y:S01]  /*4fc0*/  FFMA.FTZ R118, R118, R37.reuse, -R125 ;  /* 0x0000002576767223 */ /* 0x080fe2000001087d */
[----:B------:R-:W-:Y:S01]  /*4fd0*/  FFMA.FTZ R48, R48, R37, R121 ;  /* 0x0000002530307223 */ /* 0x000fe20000010079 */
[----:B------:R-:W-:Y:S02]  /*4fe0*/  HADD2.F32 R37, -RZ, R59.H0_H0 ;  /* 0x2000003bff257230 */ /* 0x000fe40000004100 */
[----:B------:R-:W-:Y:S01]  /*4ff0*/  HADD2.F32 R121, -RZ, R55.H0_H0 ;  /* 0x20000037ff797230 */ /* 0x000fe20000004100 */
[----:B------:R-:W-:Y:S01]  /*5000*/  F2FP.F16.F32.PACK_AB R57, R118, R57 ;  /* 0x000000397639723e */ /* 0x000fe200000000ff */
[----:B------:R-:W-:-:S02]  /*5010*/  HADD2.F32 R125, -RZ, R131.H0_H0 ;  /* 0x20000083ff7d7230 */ /* 0x000fc40000004100 */
[-C--:B------:R-:W-:Y:S01]  /*5020*/  FMUL.FTZ R124, R37, R122.reuse ;  /* 0x0000007a257c7220 */ /* 0x080fe20000410000 */
[----:B------:R-:W-:Y:S01]  /*5030*/  F2FP.F16.F32.PACK_AB R48, R48, R53 ;  /* 0x000000353030723e */ /* 0x000fe200000000ff */
[C---:B------:R-:W-:Y:S01]  /*5040*/  FMUL.FTZ R122, R121.reuse, R122 ;  /* 0x0000007a797a7220 */ /* 0x040fe20000410000 */
[----:B------:R-:W-:Y:S02]  /*5050*/  IMAD.MOV.U32 R53, RZ, RZ, R57 ;  /* 0x000000ffff357224 */ /* 0x000fe400078e0039 */
[-C--:B------:R-:W-:Y:S01]  /*5060*/  FFMA.FTZ R124, R121, R120.reuse, -R124 ;  /* 0x00000078797c7223 */ /* 0x080fe2000001087c */
[----:B------:R-:W-:Y:S01]  /*5070*/  FFMA.FTZ R37, R37, R120, R122 ;  /* 0x0000007825257223 */ /* 0x000fe2000001007a */
[----:B------:R-:W-:Y:S01]  /*5080*/  SHF.R.U32.HI R120, RZ, 0x10, R39 ;  /* 0x00000010ff787819 */ /* 0x000fe20000011627 */
[----:B------:R-:W-:Y:S01]  /*5090*/  HADD2.F32 R122, -RZ, R55.H1_H1 ;  /* 0x30000037ff7a7230 */ /* 0x000fe20000004100 */
[--C-:B------:R-:W-:Y:S01]  /*50a0*/  SHF.R.U64 R39, R50, 0x10, R51.reuse ;  /* 0x0000001032277819 */ /* 0x100fe20000001233 */
[----:B------:R-:W-:Y:S01]  /*50b0*/  HADD2.F32 R50, -RZ, R59.H1_H1 ;  /* 0x3000003bff327230 */ /* 0x000fe20000004100 */
[----:B------:R-:W-:Y:S01]  /*50c0*/  SHF.R.U32.HI R51, RZ, 0x10, R51 ;  /* 0x00000010ff337819 */ /* 0x000fe20000011633 */
[----:B------:R-:W-:-:S02]  /*50d0*/  HADD2.F32 R59, -RZ, R120.H0_H0 ;  /* 0x20000078ff3b7230 */ /* 0x000fc40000004100 */
[----:B------:R-:W-:Y:S02]  /*50e0*/  HADD2.F32 R120, -RZ, R129.H1_H1 ;  /* 0x30000081ff787230 */ /* 0x000fe40000004100 */
[----:B------:R-:W-:Y:S02]  /*50f0*/  HADD2.F32 R51, -RZ, R51.H0_H0 ;  /* 0x20000033ff337230 */ /* 0x000fe40000004100 */
[----:B------:R-:W-:Y:S02]  /*5100*/  HADD2.F32 R39, -RZ, R39.H0_H0 ;  /* 0x20000027ff277230 */ /* 0x000fe40000004100 */
[----:B------:R-:W-:Y:S02]  /*5110*/  IMAD.MOV.U32 R57, RZ, RZ, R48 ;  /* 0x000000ffff397224 */ /* 0x000fe400078e0030 */
[-C--:B------:R-:W-:Y:S01]  /*5120*/  FMUL.FTZ R55, R50, R51.reuse ;  /* 0x0000003332377220 */ /* 0x080fe20000410000 */
[----:B------:R-:W-:-:S03]  /*5130*/  FMUL.FTZ R51, R122, R51 ;  /* 0x000000337a337220 */ /* 0x000fc60000410000 */
[-C--:B------:R-:W-:Y:S01]  /*5140*/  FFMA.FTZ R55, R122, R59.reuse, -R55 ;  /* 0x0000003b7a377223 */ /* 0x080fe20000010837 */
[----:B------:R-:W-:Y:S01]  /*5150*/  FFMA.FTZ R50, R50, R59, R51 ;  /* 0x0000003b32327223 */ /* 0x000fe20000010033 */
[----:B------:R-:W-:Y:S02]  /*5160*/  HADD2.F32 R51, -RZ, R56.H0_H0 ;  /* 0x20000038ff337230 */ /* 0x000fe40000004100 */
[----:B------:R-:W-:Y:S01]  /*5170*/  HADD2.F32 R59, -RZ, R52.H0_H0 ;  /* 0x20000034ff3b7230 */ /* 0x000fe20000004100 */
[----:B------:R-:W-:Y:S01]  /*5180*/  F2FP.F16.F32.PACK_AB R55, R55, R124 ;  /* 0x0000007c3737723e */ /* 0x000fe200000000ff */
[----:B------:R-:W-:Y:S02]  /*5190*/  HADD2.F32 R56, -RZ, R56.H1_H1 ;  /* 0x30000038ff387230 */ /* 0x000fe40000004100 */
[-C--:B------:R-:W-:Y:S01]  /*51a0*/  FMUL.FTZ R122, R51, R126.reuse ;  /* 0x0000007e337a7220 */ /* 0x080fe20000410000 */
[----:B------:R-:W-:Y:S02]  /*51b0*/  HADD2.F32 R52, -RZ, R52.H1_H1 ;  /* 0x30000034ff347230 */ /* 0x000fe40000004100 */
[C---:B------:R-:W-:Y:S01]  /*51c0*/  FMUL.FTZ R126, R59.reuse, R126 ;  /* 0x0000007e3b7e7220 */ /* 0x040fe20000410000 */
[----:B------:R-:W-:Y:S01]  /*51d0*/  FFMA.FTZ R122, R59, R120, -R122 ;  /* 0x000000783b7a7223 */ /* 0x000fe2000001087a */
[----:B------:R-:W-:-:S02]  /*51e0*/  FMUL.FTZ R59, R56, R49 ;  /* 0x00000031383b7220 */ /* 0x000fc40000410000 */
[----:B------:R-:W-:Y:S01]  /*51f0*/  FFMA.FTZ R126, R51, R120, R126 ;  /* 0x00000078337e7223 */ /* 0x000fe2000001007e */
[----:B------:R-:W-:Y:S02]  /*5200*/  HADD2.F32 R51, -RZ, R36.H0_H0 ;  /* 0x20000024ff337230 */ /* 0x000fe40000004100 */
[C---:B------:R-:W-:Y:S01]  /*5210*/  FMUL.FTZ R121, R52.reuse, R49 ;  /* 0x0000003134797220 */ /* 0x040fe20000410000 */
[--C-:B------:R-:W-:Y:S02]  /*5220*/  HADD2.F32 R36, -RZ, R58.reuse.H0_H0 ;  /* 0x2000003aff247230 */ /* 0x100fe40000004100 */
[----:B------:R-:W-:Y:S02]  /*5230*/  HADD2.F32 R58, -RZ, R58.H1_H1 ;  /* 0x3000003aff3a7230 */ /* 0x000fe40000004100 */
[-C--:B------:R-:W-:Y:S01]  /*5240*/  FFMA.FTZ R49, R52, R51.reuse, -R59 ;  /* 0x0000003334317223 */ /* 0x080fe2000001083b */
[----:B------:R-:W-:Y:S02]  /*5250*/  HADD2.F32 R52, -RZ, R54.H0_H0 ;  /* 0x20000036ff347230 */ /* 0x000fe40000004100 */
[----:B------:R-:W-:Y:S01]  /*5260*/  FFMA.FTZ R51, R56, R51, R121 ;  /* 0x0000003338337223 */ /* 0x000fe20000010079 */
[----:B------:R-:W-:-:S02]  /*5270*/  HADD2.F32 R59, -RZ, R129.H0_H0 ;  /* 0x20000081ff3b7230 */ /* 0x000fc40000004100 */
[-C--:B------:R-:W-:Y:S01]  /*5280*/  FMUL.FTZ R121, R36, R125.reuse ;  /* 0x0000007d24797220 */ /* 0x080fe20000410000 */
[----:B------:R-:W-:Y:S02]  /*5290*/  HADD2.F32 R54, -RZ, R54.H1_H1 ;  /* 0x30000036ff367230 */ /* 0x000fe40000004100 */
[----:B------:R-:W-:Y:S01]  /*52a0*/  FMUL.FTZ R125, R52, R125 ;  /* 0x0000007d347d7220 */ /* 0x000fe20000410000 */
[----:B------:R-:W-:Y:S01]  /*52b0*/  FMUL.FTZ R129, R58, R39 ;  /* 0x000000273a817220 */ /* 0x000fe20000410000 */
[-C--:B------:R-:W-:Y:S01]  /*52c0*/  FFMA.FTZ R121, R52, R59.reuse, -R121 ;  /* 0x0000003b34797223 */ /* 0x080fe20000010879 */
[----:B------:R-:W-:Y:S01]  /*52d0*/  F2FP.F16.F32.PACK_AB R52, R49, R122 ;  /* 0x0000007a3134723e */ /* 0x000fe200000000ff */
[----:B------:R-:W-:Y:S01]  /*52e0*/  FFMA.FTZ R125, R36, R59, R125 ;  /* 0x0000003b247d7223 */ /* 0x000fe2000001007d */
[----:B------:R-:W-:Y:S02]  /*52f0*/  HADD2.F32 R59, -RZ, R38.H0_H0 ;  /* 0x20000026ff3b7230 */ /* 0x000fe40000004100 */
[----:B------:R-:W-:Y:S01]  /*5300*/  FMUL.FTZ R39, R54, R39 ;  /* 0x0000002736277220 */ /* 0x000fe20000410000 */
[----:B------:R-:W-:-:S02]  /*5310*/  F2FP.F16.F32.PACK_AB R56, R51, R126 ;  /* 0x0000007e3338723e */ /* 0x000fc400000000ff */
[-C--:B------:R-:W-:Y:S01]  /*5320*/  FFMA.FTZ R54, R54, R59.reuse, -R129 ;  /* 0x0000003b36367223 */ /* 0x080fe20000010881 */
[----:B------:R-:W-:Y:S01]  /*5330*/  FFMA.FTZ R58, R58, R59, R39 ;  /* 0x0000003b3a3a7223 */ /* 0x000fe20000010027 */
[----:B------:R-:W-:-:S03]  /*5340*/  F2FP.F16.F32.PACK_AB R59, R50, R37 ;  /* 0x00000025323b723e */ /* 0x000fc600000000ff */
[----:B------:R-:W-:Y:S02]  /*5350*/  F2FP.F16.F32.PACK_AB R54, R54, R121 ;  /* 0x000000793636723e */ /* 0x000fe400000000ff */
[----:B------:R-:W-:-:S07]  /*5360*/  F2FP.F16.F32.PACK_AB R58, R58, R125 ;  /* 0x0000007d3a3a723e */ /* 0x000fce00000000ff */
.L_x_9404:
[----:B------:R-:W-:Y:S05]  /*5370*/  BSYNC B2 ;  /* 0x0000000000027941 */ /* 0x000fea0003800000 */
.L_x_9403:
        /* <DEDUP_REMOVED lines=12> */
.L_x_9402:
[----:B------:R-:W-:Y:S05]  /*5440*/  BSYNC B1 ;  /* 0x0000000000017941 */ /* 0x000fea0003800000 */
.L_x_9401:
[----:B------:R-:W-:Y:S01]  /*5450*/  ISETP.NE.AND P4, PT, R10, RZ, PT ;  /* 0x000000ff0a00720c */ /* 0x000fe20003f85270 */
[----:B------:R-:W-:-:S12]  /*5460*/  BSSY B1, `(.L_x_9405) ;  /* 0x000007b000017945 */ /* 0x000fd80003800000 */
[----:B------:R-:W-:Y:S05]  /*5470*/  @!P4 BRA `(.L_x_9406) ;  /* 0x0000000400e4c947 */ /* 0x000fea0003800000 */
[----:B------:R-:W2:Y:S04]  /*5480*/  LDL R48, [R1+0x18] ;  /* 0x0000180001307983 */ /* 0x000ea80000100800 */
[----:B-1----:R-:W3:Y:S04]  /*5490*/  LDL R39, [R1+0x1c] ;  /* 0x00001c0001277983 */ /* 0x002ee80000100800 */
[----:B------:R-:W4:Y:S01]  /*54a0*/  LDL R38, [R1+0x20] ;  /* 0x0000200001267983 */ /* 0x000f220000100800 */
[----:B------:R-:W-:Y:S01]  /*54b0*/  SEL R36, R107, R113, !P1 ;  /* 0x000000716b247207 */ /* 0x000fe20004800000 */
[----:B------:R-:W-:Y:S01]  /*54c0*/  VIADD R54, R19, 0x10 ;  /* 0x0000001013367836 */ /* 0x000fe20000000000 */
[----:B------:R-:W-:Y:S01]  /*54d0*/  IADD3 R52, P4, P5, R60, R90, R74 ;  /* 0x0000005a3c347210 */ /* 0x000fe20007d9e04a */
[----:B------:R-:W-:Y:S01]  /*54e0*/  BSSY B2, `(.L_x_9407) ;  /* 0x0000068000027945 */ /* 0x000fe20003800000 */
[----:B------:R-:W-:-:S02]  /*54f0*/  SHF.R.S32.HI R37, RZ, 0x1f, R36 ;  /* 0x0000001fff257819 */ /* 0x000fc40000011424 */
[----:B------:R-:W-:Y:S02]  /*5500*/  IADD3.X R53, R0, R112, R95, P4, P5 ;  /* 0x0000007000357210 */ /* 0x000fe400027ea45f */
[----:B------:R-:W-:Y:S02]  /*5510*/  LEA.HI R37, R37, R36, RZ, 0x4 ;  /* 0x0000002425257211 */ /* 0x000fe400078f20ff */
[----:B------:R-:W-:Y:S02]  /*5520*/  ISETP.GE.AND P4, PT, R54, R99, PT ;  /* 0x000000633600720c */ /* 0x000fe40003f86270 */
        /* <DEDUP_REMOVED lines=8> */
[----:B---3--:R-:W-:-:S04]  /*55b0*/  LOP3.LUT R36, R36, R39, RZ, 0x3c, !PT ;  /* 0x0000002724247212 */ /* 0x008fc800078e3cff */
[----:B----4-:R-:W-:Y:S01]  /*55c0*/  IADD3 R39, R36, R37, R38 ;  /* 0x0000002524277210 */ /* 0x010fe20007ffe026 */
[----:B------:R-:W-:-:S04]  /*55d0*/  IMAD R37, R18, 0x3000, R98 ;  /* 0x0000300012257824 */ /* 0x000fc800078e0262 */
[----:B------:R-:W-:Y:S02]  /*55e0*/  IMAD R39, R18, 0x3000, R39 ;  /* 0x0000300012277824 */ /* 0x000fe400078e0227 */
[--C-:B------:R-:W-:Y:S02]  /*55f0*/  IMAD R37, R37, 0x2, R2.reuse ;  /* 0x0000000225257824 */ /* 0x100fe400078e0202 */
[----:B------:R-:W-:-:S04]  /*5600*/  IMAD R48, R39, 0x2, R2 ;  /* 0x0000000227307824 */ /* 0x000fc800078e0202 */
[----:B------:R-:W1:Y:S04]  /*5610*/  LDS.128 R36, [R37+0x15400] ;  /* 0x0154000025247984 */ /* 0x000e680000000c00 */
[----:B------:R-:W2:Y:S01]  /*5620*/  LDS.128 R48, [R48+0x15400] ;  /* 0x0154000030307984 */ /* 0x000ea20000000c00 */
[----:B------:R-:W-:Y:S05]  /*5630*/  @P4 BRA `(.L_x_9408) ;  /* 0x0000000400484947 */ /* 0x000fea0003800000 */
[--C-:B------:R-:W-:Y:S01]  /*5640*/  SHF.R.U64 R32, R32, 0x10, R33.reuse ;  /* 0x0000001020207819 */ /* 0x100fe20000001221 */
[--C-:B------:R-:W-:Y:S01]  /*5650*/  HADD2.F32 R56, -RZ, R130.reuse.H1_H1 ;  /* 0x30000082ff387230 */ /* 0x100fe20000004100 */
[----:B------:R-:W-:Y:S01]  /*5660*/  SHF.R.U32.HI R54, RZ, 0x10, R33 ;  /* 0x00000010ff367819 */ /* 0x000fe20000011621 */
[----:B------:R-:W-:Y:S01]  /*5670*/  HADD2.F32 R130, -RZ, R130.H0_H0 ;  /* 0x20000082ff827230 */ /* 0x000fe20000004100 */
[--C-:B------:R-:W-:Y:S01]  /*5680*/  SHF.R.U64 R33, R44, 0x10, R45.reuse ;  /* 0x000000102c217819 */ /* 0x100fe2000000122d */
[--C-:B-1----:R-:W-:Y:S01]  /*5690*/  HADD2.F32 R57, -RZ, R37.reuse.H0_H0 ;  /* 0x20000025ff397230 */ /* 0x102fe20000004100 */
[----:B------:R-:W-:Y:S01]  /*56a0*/  SHF.R.U32.HI R44, RZ, 0x10, R45 ;  /* 0x00000010ff2c7819 */ /* 0x000fe2000001162d */
[----:B------:R-:W-:Y:S01]  /*56b0*/  HADD2.F32 R59, -RZ, R37.H1_H1 ;  /* 0x30000025ff3b7230 */ /* 0x000fe20000004100 */
[--C-:B------:R-:W-:Y:S01]  /*56c0*/  SHF.R.U64 R45, R46, 0x10, R47.reuse ;  /* 0x000000102e2d7819 */ /* 0x100fe2000000122f */
[----:B------:R-:W-:Y:S01]  /*56d0*/  HADD2.F32 R54, -RZ, R54.H0_H0 ;  /* 0x20000036ff367230 */ /* 0x000fe20000004100 */
[----:B------:R-:W-:Y:S01]  /*56e0*/  SHF.R.U32.HI R46, RZ, 0x10, R47 ;  /* 0x00000010ff2e7819 */ /* 0x000fe2000001162f */
[--C-:B--2---:R-:W-:Y:S01]  /*56f0*/  HADD2.F32 R47, -RZ, R49.reuse.H0_H0 ;  /* 0x20000031ff2f7230 */ /* 0x104fe20000004100 */
[--C-:B------:R-:W-:Y:S01]  /*5700*/  SHF.R.U64 R34, R34, 0x10, R35.reuse ;  /* 0x0000001022227819 */ /* 0x100fe20000001223 */
[----:B------:R-:W-:Y:S01]  /*5710*/  HADD2.F32 R49, -RZ, R49.H1_H1 ;  /* 0x30000031ff317230 */ /* 0x000fe20000004100 */
[----:B------:R-:W-:Y:S01]  /*5720*/  SHF.R.U32.HI R35, RZ, 0x10, R35 ;  /* 0x00000010ff237819 */ /* 0x000fe20000011623 */
[----:B------:R-:W-:-:S02]  /*5730*/  HADD2.F32 R44, -RZ, R44.H0_H0 ;  /* 0x2000002cff2c7230 */ /* 0x000fc40000004100 */
[-C--:B------:R-:W-:Y:S01]  /*5740*/  FMUL.FTZ R58, R47, R56.reuse ;  /* 0x000000382f3a7220 */ /* 0x080fe20000410000 */
[C---:B------:R-:W-:Y:S01]  /*5750*/  FMUL.FTZ R56, R57.reuse, R56 ;  /* 0x0000003839387220 */ /* 0x040fe20000410000 */
[----:B------:R-:W-:Y:S02]  /*5760*/  HADD2.F32 R46, -RZ, R46.H0_H0 ;  /* 0x2000002eff2e7230 */ /* 0x000fe40000004100 */
[----:B------:R-:W-:Y:S01]  /*5770*/  FFMA.FTZ R37, R57, R130, -R58 ;  /* 0x0000008239257223 */ /* 0x000fe2000001083a */
[-C--:B------:R-:W-:Y:S01]  /*5780*/  FMUL.FTZ R58, R49, R44.reuse ;  /* 0x0000002c313a7220 */ /* 0x080fe20000410000 */
[----:B------:R-:W-:Y:S01]  /*5790*/  FMUL.FTZ R118, R59, R44 ;  /* 0x0000002c3b767220 */ /* 0x000fe20000410000 */
[----:B------:R-:W-:Y:S01]  /*57a0*/  FFMA.FTZ R47, R47, R130, R56 ;  /* 0x000000822f2f7223 */ /* 0x000fe20000010038 */
[----:B------:R-:W-:Y:S02]  /*57b0*/  HADD2.F32 R56, -RZ, R51.H0_H0 ;  /* 0x20000033ff387230 */ /* 0x000fe40000004100 */
[-C--:B------:R-:W-:Y:S01]  /*57c0*/  FFMA.FTZ R44, R59, R54.reuse, -R58 ;  /* 0x000000363b2c7223 */ /* 0x080fe2000001083a */
[----:B------:R-:W-:Y:S01]  /*57d0*/  FFMA.FTZ R54, R49, R54, R118 ;  /* 0x0000003631367223 */ /* 0x000fe20000010076 */
        /* <DEDUP_REMOVED lines=11> */
[-C--:B------:R-:W-:Y:S01]  /*5890*/  FFMA.FTZ R39, R56, R49.reuse, R39 ;  /* 0x0000003138277223 */ /* 0x080fe20000010027 */
[----:B------:R-:W-:Y:S01]  /*58a0*/  FFMA.FTZ R35, R118, R49, -R35 ;  /* 0x0000003176237223 */ /* 0x000fe20000010823 */
[--C-:B------:R-:W-:Y:S02]  /*58b0*/  HADD2.F32 R118, -RZ, R48.reuse.H0_H0 ;  /* 0x20000030ff767230 */ /* 0x100fe40000004100 */
[C---:B------:R-:W-:Y:S01]  /*58c0*/  FMUL.FTZ R120, R51.reuse, R46 ;  /* 0x0000002e33787220 */ /* 0x040fe20000410000 */
[-C--:B------:R-:W-:Y:S01]  /*58d0*/  FFMA.FTZ R56, R51, R58.reuse, R122 ;  /* 0x0000003a33387223 */ /* 0x080fe2000001007a */
[----:B------:R-:W-:Y:S02]  /*58e0*/  HADD2.F32 R51, -RZ, R33.H0_H0 ;  /* 0x20000021ff337230 */ /* 0x000fe40000004100 */
[----:B------:R-:W-:Y:S02]  /*58f0*/  HADD2.F32 R48, -RZ, R48.H1_H1 ;  /* 0x30000030ff307230 */ /* 0x000fe40000004100 */
[----:B------:R-:W-:Y:S01]  /*5900*/  FFMA.FTZ R46, R57, R58, -R120 ;  /* 0x0000003a392e7223 */ /* 0x000fe20000010878 */
[----:B------:R-:W-:-:S02]  /*5910*/  HADD2.F32 R33, -RZ, R36.H1_H1 ;  /* 0x30000024ff217230 */ /* 0x000fc40000004100 */
[----:B------:R-:W-:Y:S02]  /*5920*/  HADD2.F32 R58, -RZ, R36.H0_H0 ;  /* 0x20000024ff3a7230 */ /* 0x000fe40000004100 */
[-C--:B------:R-:W-:Y:S01]  /*5930*/  FMUL.FTZ R120, R48, R51.reuse ;  /* 0x0000003330787220 */ /* 0x080fe20000410000 */
[--C-:B------:R-:W-:Y:S02]  /*5940*/  HADD2.F32 R49, -RZ, R127.reuse.H1_H1 ;  /* 0x3000007fff317230 */ /* 0x100fe40000004100 */
[----:B------:R-:W-:Y:S01]  /*5950*/  FMUL.FTZ R51, R33, R51 ;  /* 0x0000003321337220 */ /* 0x000fe20000410000 */
[----:B------:R-:W-:Y:S01]  /*5960*/  HADD2.F32 R36, -RZ, R32.H0_H0 ;  /* 0x20000020ff247230 */ /* 0x000fe20000004100 */
[----:B------:R-:W-:Y:S01]  /*5970*/  F2FP.F16.F32.PACK_AB R35, R46, R35 ;  /* 0x000000232e23723e */ /* 0x000fe200000000ff */
[----:B------:R-:W-:Y:S02]  /*5980*/  HADD2.F32 R127, -RZ, R127.H0_H0 ;  /* 0x2000007fff7f7230 */ /* 0x000fe40000004100 */
[----:B------:R-:W-:-:S02]  /*5990*/  HADD2.F32 R59, -RZ, R45.H0_H0 ;  /* 0x2000002dff3b7230 */ /* 0x000fc40000004100 */
[-C--:B------:R-:W-:Y:S01]  /*59a0*/  FFMA.FTZ R33, R33, R36.reuse, -R120 ;  /* 0x0000002421217223 */ /* 0x080fe20000010878 */
[----:B------:R-:W-:Y:S01]  /*59b0*/  FFMA.FTZ R48, R48, R36, R51 ;  /* 0x0000002430307223 */ /* 0x000fe20000010033 */
[----:B------:R-:W-:Y:S02]  /*59c0*/  HADD2.F32 R45, -RZ, R50.H0_H0 ;  /* 0x20000032ff2d7230 */ /* 0x000fe40000004100 */
[-C--:B------:R-:W-:Y:S01]  /*59d0*/  FMUL.FTZ R57, R118, R127.reuse ;  /* 0x0000007f76397220 */ /* 0x080fe20000410000 */
[----:B------:R-:W-:Y:S02]  /*59e0*/  HADD2.F32 R51, -RZ, R123.H0_H0 ;  /* 0x2000007bff337230 */ /* 0x000fe40000004100 */
[C---:B------:R-:W-:Y:S01]  /*59f0*/  FMUL.FTZ R127, R58.reuse, R127 ;  /* 0x0000007f3a7f7220 */ /* 0x040fe20000410000 */
[----:B------:R-:W-:Y:S02]  /*5a00*/  HADD2.F32 R36, -RZ, R38.H0_H0 ;  /* 0x20000026ff247230 */ /* 0x000fe40000004100 */
[----:B------:R-:W-:Y:S01]  /*5a10*/  FFMA.FTZ R32, R58, R49, -R57 ;  /* 0x000000313a207223 */ /* 0x000fe20000010839 */
[----:B------:R-:W-:-:S02]  /*5a20*/  HADD2.F32 R50, -RZ, R50.H1_H1 ;  /* 0x30000032ff327230 */ /* 0x000fc40000004100 */
[----:B------:R-:W-:Y:S01]  /*5a30*/  FFMA.FTZ R49, R118, R49, R127 ;  /* 0x0000003176317223 */ /* 0x000fe2000001007f */
[----:B------:R-:W-:Y:S02]  /*5a40*/  HADD2.F32 R123, -RZ, R123.H1_H1 ;  /* 0x3000007bff7b7230 */ /* 0x000fe40000004100 */
[----:B------:R-:W-:Y:S02]  /*5a50*/  HADD2.F32 R38, -RZ, R38.H1_H1 ;  /* 0x30000026ff267230 */ /* 0x000fe40000004100 */
[----:B------:R-:W-:Y:S01]  /*5a60*/  FMUL.FTZ R121, R50, R59 ;  /* 0x0000003b32797220 */ /* 0x000fe20000410000 */
[----:B------:R-:W-:Y:S02]  /*5a70*/  HADD2.F32 R57, -RZ, R34.H0_H0 ;  /* 0x20000022ff397230 */ /* 0x000fe40000004100 */
[CC--:B------:R-:W-:Y:S01]  /*5a80*/  FMUL.FTZ R119, R45.reuse, R123.reuse ;  /* 0x0000007b2d777220 */ /* 0x0c0fe20000410000 */
        /* <DEDUP_REMOVED lines=12> */
[----:B------:R-:W-:-:S07]  /*5b50*/  F2FP.F16.F32.PACK_AB R50, R59, R34 ;  /* 0x000000223b32723e */ /* 0x000fce00000000ff */
.L_x_9408:
[----:B------:R-:W-:Y:S05]  /*5b60*/  BSYNC B2 ;  /* 0x0000000000027941 */ /* 0x000fea0003800000 */
.L_x_9407:
        /* <DEDUP_REMOVED lines=10> */
.L_x_9406:
[----:B------:R-:W-:Y:S05]  /*5c10*/  BSYNC B1 ;  /* 0x0000000000017941 */ /* 0x000fea0003800000 */
.L_x_9405:
[----:B------:R-:W-:-:S13]  /*5c20*/  ISETP.NE.AND P4, PT, R11, RZ, PT ;  /* 0x000000ff0b00720c */ /* 0x000fda0003f85270 */
[----:B------:R-:W-:Y:S05]  /*5c30*/  @!P4 BRA `(.L_x_9373) ;  /* 0x000000080074c947 */ /* 0x000fea0003800000 */
[----:B-1-3--:R-:W2:Y:S04]  /*5c40*/  LDL R36, [R1+0x18] ;  /* 0x0000180001247983 */ /* 0x00aea80000100800 */
[----:B------:R-:W3:Y:S04]  /*5c50*/  LDL R35, [R1+0x1c] ;  /* 0x00001c0001237983 */ /* 0x000ee80000100800 */
[----:B------:R-:W4:Y:S01]  /*5c60*/  LDL R34, [R1+0x20] ;  /* 0x0000200001227983 */ /* 0x000f220000100800 */
[----:B------:R-:W-:Y:S01]  /*5c70*/  VIADD R46, R19, 0x20 ;  /* 0x00000020132e7836 */ /* 0x000fe20000000000 */
[----:B------:R-:W-:Y:S01]  /*5c80*/  IADD3 R32, P4, P5, R60, R90, R27 ;  /* 0x0000005a3c207210 */ /* 0x000fe20007d9e01b */
[----:B------:R-:W-:Y:S03]  /*5c90*/  BSSY B1, `(.L_x_9409) ;  /* 0x000006d000017945 */ /* 0x000fe60003800000 */
[----:B------:R-:W-:-:S02]  /*5ca0*/  ISETP.GE.AND P6, PT, R46, R104, PT ;  /* 0x000000682e00720c */ /* 0x000fc40003fc6270 */
[----:B------:R-:W-:Y:S02]  /*5cb0*/  IADD3.X R33, R0, R112, R94, P4, P5 ;  /* 0x0000007000217210 */ /* 0x000fe400027ea45e */
[C---:B------:R-:W-:Y:S02]  /*5cc0*/  LEA R44, P4, R32.reuse, R88, 0x1 ;  /* 0x00000058202c7211 */ /* 0x040fe400078808ff */
[----:B------:R-:W-:Y:S02]  /*5cd0*/  SEL R113, R107, R113, !P6 ;  /* 0x000000716b717207 */ /* 0x000fe40007000000 */
[----:B------:R-:W-:Y:S02]  /*5ce0*/  LEA.HI.X R45, R32, R89, R33, 0x1, P4 ;  /* 0x00000059202d7211 */ /* 0x000fe400020f0c21 */
[----:B------:R-:W-:Y:S02]  /*5cf0*/  SHF.R.S32.HI R32, RZ, 0x1f, R113 ;  /* 0x0000001fff207819 */ /* 0x000fe40000011471 */
[----:B------:R-:W-:-:S02]  /*5d00*/  ISETP.GE.AND P4, PT, R46, R99, PT ;  /* 0x000000632e00720c */ /* 0x000fc40003f86270 */
        /* <DEDUP_REMOVED lines=20> */
[--C-:B------:R-:W-:Y:S01]  /*5e50*/  SHF.R.U64 R28, R28, 0x10, R29.reuse ;  /* 0x000000101c1c7819 */ /* 0x100fe2000000121d */
[----:B------:R-:W-:Y:S01]  /*5e60*/  HADD2.F32 R50, -RZ, R117.H1_H1 ;  /* 0x30000075ff327230 */ /* 0x000fe20000004100 */
[----:B------:R-:W-:Y:S01]  /*5e70*/  SHF.R.U32.HI R49, RZ, 0x10, R29 ;  /* 0x00000010ff317819 */ /* 0x000fe2000001161d */
[----:B------:R-:W-:Y:S01]  /*5e80*/  HADD2.F32 R39, -RZ, R37.H0_H0 ;  /* 0x20000025ff277230 */ /* 0x000fe20000004100 */
[----:B------:R-:W-:Y:S01]  /*5e90*/  SHF.R.U64 R40, R40, 0x10, R41 ;  /* 0x0000001028287819 */ /* 0x000fe20000001229 */
[----:B------:R-:W-:Y:S01]  /*5ea0*/  HADD2.F32 R51, -RZ, R51.H0_H0 ;  /* 0x20000033ff337230 */ /* 0x000fe20000004100 */
[--C-:B------:R-:W-:Y:S01]  /*5eb0*/  SHF.R.U64 R29, R30, 0x10, R31.reuse ;  /* 0x000000101e1d7819 */ /* 0x100fe2000000121f */
[----:B------:R-:W-:Y:S01]  /*5ec0*/  HADD2.F32 R46, -RZ, R115.H1_H1 ;  /* 0x30000073ff2e7230 */ /* 0x000fe20000004100 */
[----:B------:R-:W-:Y:S01]  /*5ed0*/  SHF.R.U32.HI R41, RZ, 0x10, R31 ;  /* 0x00000010ff297819 */ /* 0x000fe2000001161f */
[--C-:B-1----:R-:W-:Y:S01]  /*5ee0*/  HADD2.F32 R31, -RZ, R33.reuse.H0_H0 ;  /* 0x20000021ff1f7230 */ /* 0x102fe20000004100 */
[----:B------:R-:W-:Y:S01]  /*5ef0*/  SHF.R.U64 R30, R42, 0x10, R43 ;  /* 0x000000102a1e7819 */ /* 0x000fe2000000122b */
[----:B------:R-:W-:-:S02]  /*5f00*/  HADD2.F32 R42, -RZ, R33.H1_H1 ;  /* 0x30000021ff2a7230 */ /* 0x000fc40000004100 */
[-C--:B------:R-:W-:Y:S01]  /*5f10*/  FMUL.FTZ R52, R39, R50.reuse ;  /* 0x0000003227347220 */ /* 0x080fe20000410000 */
[----:B------:R-:W-:Y:S01]  /*5f20*/  SHF.R.U32.HI R43, RZ, 0x10, R43 ;  /* 0x00000010ff2b7819 */ /* 0x000fe2000001162b */
[----:B------:R-:W-:Y:S02]  /*5f30*/  HADD2.F32 R37, -RZ, R37.H1_H1 ;  /* 0x30000025ff257230 */ /* 0x000fe40000004100 */
[C---:B------:R-:W-:Y:S01]  /*5f40*/  FMUL.FTZ R50, R31.reuse, R50 ;  /* 0x000000321f327220 */ /* 0x040fe20000410000 */
[----:B------:R-:W-:Y:S02]  /*5f50*/  HADD2.F32 R49, -RZ, R49.H0_H0 ;  /* 0x20000031ff317230 */ /* 0x000fe40000004100 */
[-C--:B------:R-:W-:Y:S01]  /*5f60*/  FMUL.FTZ R54, R42, R51.reuse ;  /* 0x000000332a367220 */ /* 0x080fe20000410000 */
[-C--:B------:R-:W-:Y:S01]  /*5f70*/  FFMA.FTZ R31, R31, R46.reuse, -R52 ;  /* 0x0000002e1f1f7223 */ /* 0x080fe20000010834 */
[----:B------:R-:W-:Y:S01]  /*5f80*/  FFMA.FTZ R33, R39, R46, R50 ;  /* 0x0000002e27217223 */ /* 0x000fe20000010032 */
[----:B------:R-:W-:Y:S01]  /*5f90*/  FMUL.FTZ R53, R37, R51 ;  /* 0x0000003325357220 */ /* 0x000fe20000410000 */
[----:B------:R-:W-:-:S02]  /*5fa0*/  HADD2.F32 R39, -RZ, R48.H0_H0 ;  /* 0x20000030ff277230 */ /* 0x000fc40000004100 */
[-C--:B------:R-:W-:Y:S01]  /*5fb0*/  FFMA.FTZ R46, R37, R49.reuse, R54 ;  /* 0x00000031252e7223 */ /* 0x080fe20000010036 */
[----:B------:R-:W-:Y:S02]  /*5fc0*/  HADD2.F32 R50, -RZ, R48.H1_H1 ;  /* 0x30000030ff327230 */ /* 0x000fe40000004100 */
[----:B------:R-:W-:Y:S01]  /*5fd0*/  FFMA.FTZ R42, R42, R49, -R53 ;  /* 0x000000312a2a7223 */ /* 0x000fe20000010835 */
[----:B------:R-:W-:Y:S02]  /*5fe0*/  HADD2.F32 R43, -RZ, R43.H0_H0 ;  /* 0x2000002bff2b7230 */ /* 0x000fe40000004100 */
[--C-:B------:R-:W-:Y:S01]  /*5ff0*/  HADD2.F32 R48, -RZ, R35.reuse.H1_H1 ;  /* 0x30000023ff307230 */ /* 0x100fe20000004100 */
[----:B------:R-:W-:Y:S01]  /*6000*/  F2FP.F16.F32.PACK_AB R46, R46, R33 ;  /* 0x000000212e2e723e */ /* 0x000fe200000000ff */
[----:B------:R-:W-:Y:S02]  /*6010*/  HADD2.F32 R54, -RZ, R116.H1_H1 ;  /* 0x30000074ff367230 */ /* 0x000fe40000004100 */
[----:B------:R-:W-:Y:S01]  /*6020*/  FMUL.FTZ R49, R50, R43 ;  /* 0x0000002b32317220 */ /* 0x000fe20000410000 */
[----:B------:R-:W-:-:S02]  /*6030*/  HADD2.F32 R37, -RZ, R35.H0_H0 ;  /* 0x20000023ff257230 */ /* 0x000fc40000004100 */
[----:B------:R-:W-:Y:S01]  /*6040*/  FMUL.FTZ R43, R48, R43 ;  /* 0x0000002b302b7220 */ /* 0x000fe20000410000 */
[----:B------:R-:W-:Y:S02]  /*6050*/  HADD2.F32 R41, -RZ, R41.H0_H0 ;  /* 0x20000029ff297230 */ /* 0x000fe40000004100 */
[-C--:B------:R-:W-:Y:S01]  /*6060*/  FMUL.FTZ R56, R39, R54.reuse ;  /* 0x0000003627387220 */ /* 0x080fe20000410000 */
[----:B------:R-:W-:Y:S02]  /*6070*/  HADD2.F32 R52, -RZ, R114.H1_H1 ;  /* 0x30000072ff347230 */ /* 0x000fe40000004100 */
[----:B------:R-:W-:Y:S01]  /*6080*/  FMUL.FTZ R54, R37, R54 ;  /* 0x0000003625367220 */ /* 0x000fe20000410000 */
[----:B------:R-:W-:Y:S02]  /*6090*/  HADD2.F32 R117, -RZ, R117.H0_H0 ;  /* 0x20000075ff757230 */ /* 0x000fe40000004100 */
[----:B------:R-:W-:Y:S01]  /*60a0*/  FFMA.FTZ R50, R50, R41, R43 ;  /* 0x0000002932327223 */ /* 0x000fe2000001002b */
[----:B------:R-:W-:-:S02]  /*60b0*/  HADD2.F32 R43, -RZ, R40.H0_H0 ;  /* 0x20000028ff2b7230 */ /* 0x000fc40000004100 */
[-C--:B------:R-:W-:Y:S01]  /*60c0*/  FFMA.FTZ R35, R37, R52.reuse, -R56 ;  /* 0x0000003425237223 */ /* 0x080fe20000010838 */
[----:B------:R-:W-:Y:S01]  /*60d0*/  FFMA.FTZ R37, R39, R52, R54 ;  /* 0x0000003427257223 */ /* 0x000fe20000010036 */
[----:B------:R-:W-:Y:S02]  /*60e0*/  HADD2.F32 R40, -RZ, R36.H0_H0 ;  /* 0x20000024ff287230 */ /* 0x000fe40000004100 */
[----:B------:R-:W-:Y:S01]  /*60f0*/  FFMA.FTZ R48, R48, R41, -R49 ;  /* 0x0000002930307223 */ /* 0x000fe20000010831 */
[----:B------:R-:W-:Y:S01]  /*6100*/  HADD2.F32 R39, -RZ, R32.H0_H0 ;  /* 0x20000020ff277230 */ /* 0x000fe20000004100 */
[----:B------:R-:W-:Y:S01]  /*6110*/  F2FP.F16.F32.PACK_AB R31, R42, R31 ;  /* 0x0000001f2a1f723e */ /* 0x000fe200000000ff */
[----:B------:R-:W-:Y:S02]  /*6120*/  HADD2.F32 R36, -RZ, R36.H1_H1 ;  /* 0x30000024ff247230 */ /* 0x000fe40000004100 */
[----:B------:R-:W-:Y:S01]  /*6130*/  HADD2.F32 R32, -RZ, R32.H1_H1 ;  /* 0x30000020ff207230 */ /* 0x000fe20000004100 */
[----:B------:R-:W-:Y:S01]  /*6140*/  F2FP.F16.F32.PACK_AB R35, R48, R35 ;  /* 0x000000233023723e */ /* 0x000fe200000000ff */
[----:B------:R-:W-:-:S02]  /*6150*/  HADD2.F32 R41, -RZ, R28.H0_H0 ;  /* 0x2000001cff297230 */ /* 0x000fc40000004100 */
[-C--:B------:R-:W-:Y:S01]  /*6160*/  FMUL.FTZ R51, R36, R43.reuse ;  /* 0x0000002b24337220 */ /* 0x080fe20000410000 */
[----:B------:R-:W-:Y:S02]  /*6170*/  HADD2.F32 R115, -RZ, R115.H0_H0 ;  /* 0x20000073ff737230 */ /* 0x000fe40000004100 */
[----:B------:R-:W-:Y:S01]  /*6180*/  FMUL.FTZ R43, R32, R43 ;  /* 0x0000002b202b7220 */ /* 0x000fe20000410000 */
[----:B------:R-:W-:Y:S01]  /*6190*/  FMUL.FTZ R28, R40, R117 ;  /* 0x00000075281c7220 */ /* 0x000fe20000410000 */
[----:B------:R-:W-:Y:S01]  /*61a0*/  FFMA.FTZ R32, R32, R41, -R51 ;  /* 0x0000002920207223 */ /* 0x000fe20000010833 */
[C---:B------:R-:W-:Y:S01]  /*61b0*/  FMUL.FTZ R117, R39.reuse, R117 ;  /* 0x0000007527757220 */ /* 0x040fe20000410000 */
[----:B------:R-:W-:Y:S01]  /*61c0*/  FFMA.FTZ R36, R36, R41, R43 ;  /* 0x0000002924247223 */ /* 0x000fe2000001002b */
[----:B------:R-:W-:Y:S02]  /*61d0*/  HADD2.F32 R43, -RZ, R30.H0_H0 ;  /* 0x2000001eff2b7230 */ /* 0x000fe40000004100 */
[----:B------:R-:W-:Y:S01]  /*61e0*/  FFMA.FTZ R49, R39, R115, -R28 ;  /* 0x0000007327317223 */ /* 0x000fe2000001081c */
[----:B------:R-:W-:-:S02]  /*61f0*/  HADD2.F32 R30, -RZ, R38.H0_H0 ;  /* 0x20000026ff1e7230 */ /* 0x000fc40000004100 */
[----:B------:R-:W-:Y:S01]  /*6200*/  FFMA.FTZ R117, R40, R115, R117 ;  /* 0x0000007328757223 */ /* 0x000fe20000010075 */
        /* <DEDUP_REMOVED lines=17> */
[----:B------:R-:W-:-:S02]  /*6320*/  IMAD.MOV.U32 R33, RZ, RZ, R31 ;  /* 0x000000ffff217224 */ /* 0x000fc400078e001f */
[----:B------:R-:W-:Y:S01]  /*6330*/  F2FP.F16.F32.PACK_AB R34, R34, R51 ;  /* 0x000000332222723e */ /* 0x000fe200000000ff */
[----:B------:R-:W-:Y:S01]  /*6340*/  IMAD.MOV.U32 R37, RZ, RZ, R46 ;  /* 0x000000ffff257224 */ /* 0x000fe200078e002e */
[----:B------:R-:W-:-:S07]  /*6350*/  F2FP.F16.F32.PACK_AB R38, R38, R41 ;  /* 0x000000292626723e */ /* 0x000fce00000000ff */
.L_x_9410:
[----:B------:R-:W-:Y:S05]  /*6360*/  BSYNC B1 ;  /* 0x0000000000017941 */ /* 0x000fea0003800000 */
.L_x_9409:
        /* <DEDUP_REMOVED lines=10> */
.L_x_9366:
[----:B------:R-:W-:-:S13]  /*6410*/  ISETP.NE.AND P3, PT, R157, 0x3, PT ;  /* 0x000000039d00780c */ /* 0x000fda0003f65270 */
[----:B------:R-:W-:Y:S05]  /*6420*/  @!P3 BRA `(.L_x_9411) ;  /* 0x000000000004b947 */ /* 0x000fea0003800000 */
[----:B------:R-:W-:Y:S01]  /*6430*/  BPT.TRAP 0x1 ;  /* 0x000000040000795c */ /* 0x000fe20000300000 */
.L_x_9411:
[----:B------:R-:W2:Y:S01]  /*6440*/  LDL R28, [R1+0x8] ;  /* 0x00000800011c7983 */ /* 0x000ea20000100800 */
[----:B------:R-:W-:Y:S01]  /*6450*/  IMAD R15, R18, 0x8, R2 ;  /* 0x00000008120f7824 */ /* 0x000fe200078e0202 */
[----:B------:R-:W-:Y:S01]  /*6460*/  BSSY B1, `(.L_x_9412) ;  /* 0x0000006000017945 */ /* 0x000fe20003800000 */
[----:B------:R-:W-:-:S05]  /*6470*/  IMAD R85, R25, -0x80, R24 ;  /* 0xffffff8019557824 */ /* 0x000fca00078e0218 */
[----:B------:R-:W-:Y:S02]  /*6480*/  VIMNMX R85, R85, 0x80, PT ;  /* 0x0000008055557848 */ /* 0x000fe40003fe0100 */
[----:B--2---:R-:W-:-:S04]  /*6490*/  SHF.L.U32 R86, R28, 0x1f, RZ ;  /* 0x0000001f1c567819 */ /* 0x004fc800000006ff */
[----:B------:R-:W0:Y:S02]  /*64a0*/  SYNCS.PHASECHK.TRANS64.TRYWAIT P4, [R15+URZ+0x2d890], R86 ;  /* 0x02d890560f0075a7 */ /* 0x000e24000808017f */
[----:B0-----:R-:W-:Y:S05]  /*64b0*/  @!P4 BRA `(.L_x_9413) ;  /* 0x000001980064c947 */ /* 0x001fea0003800000 */
.L_x_9684:
[----:B------:R-:W-:Y:S05]  /*64c0*/  BSYNC B1 ;  /* 0x0000000000017941 */ /* 0x000fea0003800000 */
.L_x_9412:
        /* <DEDUP_REMOVED lines=20> */
.L_x_9373:
[----:B------:R-:W-:Y:S05]  /*6610*/  BSYNC B0 ;  /* 0x0000000000007941 */ /* 0x000fea0003800000 */
.L_x_9365:
        /* <DEDUP_REMOVED lines=17> */
.L_x_9415:
[----:B------:R-:W-:Y:S05]  /*6730*/  BSYNC B0 ;  /* 0x0000000000007941 */ /* 0x000fea0003800000 */
.L_x_9414:
[----:B------:R-:W2:Y:S01]  /*6740*/  SYNCS.PHASECHK.TRANS64.TRYWAIT P3, [R15+URZ+0x2d8b0], R86 ;  /* 0x02d8b0560f0075a7 */ /* 0x000ea2000806017f */
[----:B------:R-:W-:Y:S04]  /*6750*/  BSSY B0, `(.L_x_9416) ;  /* 0x0000002000007945 */ /* 0x000fe80003800000 */
[----:B--2---:R-:W-:Y:S05]  /*6760*/  @!P3 BRA `(.L_x_9417) ;  /* 0x0000019400ccb947 */ /* 0x004fea0003800000 */
.L_x_9685:
[----:B------:R-:W-:Y:S05]  /*6770*/  BSYNC B0 ;  /* 0x0000000000007941 */ /* 0x000fea0003800000 */
.L_x_9416:
[----:B------:R-:W-:Y:S01]  /*6780*/  ISETP.GE.AND P3, PT, R23, R85, PT ;  /* 0x000000551700720c */ /* 0x000fe20003f66270 */
[----:B------:R-:W-:-:S12]  /*6790*/  BSSY B0, `(.L_x_9418) ;  /* 0x0000022000007945 */ /* 0x000fd80003800000 */
[----:B------:R-:W-:Y:S05]  /*67a0*/  @P3 BRA `(.L_x_9419) ;  /* 0x0000000000803947 */ /* 0x000fea0003800000 */
        /* <DEDUP_REMOVED lines=9> */
[C---:B------:R-:W-:Y:S01]  /*6840*/  LEA R32, P3, R28.reuse, UR4, 0x1 ;  /* 0x000000041c207c11 */ /* 0x040fe2000f8608ff */
[----:B------:R-:W-:Y:S01]  /*6850*/  ULDC UR4, c[0x0][0x2e4] ;  /* 0x0000b90000047ab9 */ /* 0x000fe20000000800 */
[C---:B------:R-:W-:Y:S02]  /*6860*/  VIADD R34, R19.reuse, 0x20 ;  /* 0x0000002013227836 */ /* 0x040fe40000000000 */
[----:B------:R-:W-:Y:S02]  /*6870*/  LEA.HI.X R33, R28, UR5, R29, 0x1, P3 ;  /* 0x000000051c217c11 */ /* 0x000fe400098f0c1d */
[----:B------:R-:W-:-:S13]  /*6880*/  ISETP.GE.AND P3, PT, R19, UR4, PT ;  /* 0x0000000413007c0c */ /* 0x000fda000bf66270 */
[----:B------:R-:W1:Y:S04]  /*6890*/  @!P3 LDS.128 R28, [R80] ;  /* 0x00000000501cb984 */ /* 0x000e680000000c00 */
[----:B-1----:R-:W-:Y:S01]  /*68a0*/  @!P3 STG.E.128 desc[UR38][R32.64], R28 ;  /* 0x0000001c2000b986 */ /* 0x002fe2000c101d26 */
[----:B------:R-:W-:Y:S01]  /*68b0*/  ISETP.GE.AND P3, PT, R34, UR4, PT ;  /* 0x0000000422007c0c */ /* 0x000fe2000bf66270 */
[----:B------:R-:W-:-:S12]  /*68c0*/  VIADD R34, R19, 0x10 ;  /* 0x0000001013227836 */ /* 0x000fd80000000000 */
[----:B------:R-:W1:Y:S04]  /*68d0*/  @!P3 LDS.128 R28, [R80+0x2000] ;  /* 0x00200000501cb984 */ /* 0x000e680000000c00 */
[----:B-1----:R-:W-:Y:S01]  /*68e0*/  @!P3 STG.E.128 desc[UR38][R32.64+0x40], R28 ;  /* 0x0000401c2000b986 */ /* 0x002fe2000c101d26 */
[----:B------:R-:W-:-:S13]  /*68f0*/  ISETP.GE.AND P3, PT, R102, UR4, PT ;  /* 0x0000000466007c0c */ /* 0x000fda000bf66270 */
[----:B------:R-:W1:Y:S04]  /*6900*/  @!P3 LDS.128 R28, [R80+0x4000] ;  /* 0x00400000501cb984 */ /* 0x000e680000000c00 */
        /* <DEDUP_REMOVED lines=10> */
.L_x_9419:
[----:B------:R-:W-:Y:S05]  /*69b0*/  BSYNC B0 ;  /* 0x0000000000007941 */ /* 0x000fea0003800000 */
.L_x_9418:
[----:B------:R-:W4:Y:S01]  /*69c0*/  LDL.LU R20, [R1+0x8] ;  /* 0x0000080001147983 */ /* 0x000f220000300800 */
[----:B0-2---:R-:W-:Y:S02]  /*69d0*/  @!P4 VIADD R15, R15, 0x2d8c0 ;  /* 0x0002d8c00f0fc836 */ /* 0x005fe40000000000 */
        /* <DEDUP_REMOVED lines=8> */
[----:B0-----:R0:W-:Y:S01]  /*6a60*/  BAR.SYNC.DEFER_BLOCKING R109, 0x80 ;  /* 0x0002006d0000751d */ /* 0x0011e20000010000 */
[----:B------:R-:W-:-:S04]  /*6a70*/  ISETP.NE.AND P3, PT, R18, 0x2, PT ;  /* 0x000000021200780c */ /* 0x000fc80003f65270 */
[----:B------:R-:W-:Y:S01]  /*6a80*/  SEL R18, R18, RZ, P3 ;  /* 0x000000ff12127207 */ /* 0x000fe20001800000 */
[----:B------:R2:W-:Y:S02]  /*6a90*/  @!P4 SYNCS.ARRIVE.TRANS64.RED.A1T0 RZ, [R15+URZ], RZ ;  /* 0x000000ff0fffc9a7 */ /* 0x0005e4000810043f */
[----:B--2---:R-:W-:-:S04]  /*6aa0*/  SEL R15, RZ, 0x1, P3 ;  /* 0x00000001ff0f7807 */ /* 0x004fc80001800000 */
[----:B----4-:R-:W-:-:S05]  /*6ab0*/  LOP3.LUT R20, R20, R15, RZ, 0x3c, !PT ;  /* 0x0000000f14147212 */ /* 0x010fca00078e3cff */
[----:B------:R0:W-:Y:S01]  /*6ac0*/  STL [R1+0x8], R20 ;  /* 0x0000081401007387 */ /* 0x0001e20000100800 */
[----:B------:R-:W-:Y:S05]  /*6ad0*/  @P2 BRA `(.L_x_9420) ;  /* 0xffffffbc00882947 */ /* 0x000fea000383ffff */
[----:B0-----:R-:W0:Y:S01]  /*6ae0*/  S2R R20, SR_TID.X ;  /* 0x0000000000147919 */ /* 0x001e220000002100 */
[----:B------:R-:W-:Y:S02]  /*6af0*/  PLOP3.LUT P0, PT, PT, PT, PT, 0x8, 0x0 ;  /* 0x000000000000781c */ /* 0x000fe40003f0e170 */
[----:B0-----:R-:W-:-:S04]  /*6b00*/  SHF.R.U32.HI R20, RZ, 0x7, R20 ;  /* 0x00000007ff147819 */ /* 0x001fc80000011614 */
[----:B------:R-:W-:-:S13]  /*6b10*/  ISETP.NE.AND P5, PT, R20, 0x1, PT ;  /* 0x000000011400780c */ /* 0x000fda0003fa5270 */
[----:B------:R-:W-:Y:S06]  /*6b20*/  @!P5 BAR.ARV 0x9, 0x100 ;  /* 0x024400000000db1d */ /* 0x000fec0000002000 */
.L_x_9360:
[----:B------:R-:W4:Y:S02]  /*6b30*/  LDC.64 R4, c[0x0][0x9e0] ;  /* 0x00027800ff047b82 */ /* 0x000f240000000a00 */
[----:B----4-:R-:W-:Y:S01]  /*6b40*/  ISETP.GE.AND P1, PT, R5, 0x1, PT ;  /* 0x000000010500780c */ /* 0x010fe20003f26270 */
[----:B------:R-:W-:-:S12]  /*6b50*/  @P0 BRA `(.L_x_9421) ;  /* 0x00000000000c0947 */ /* 0x000fd80003800000 */
[----:B------:R-:W4:Y:S01]  /*6b60*/  FENCE.VIEW.ASYNC.G ;  /* 0x00000000000073c6 */ /* 0x000f220000000100 */
[----:B------:R-:W-:Y:S05]  /*6b70*/  WARPSYNC.ALL ;  /* 0x0000000000007948 */ /* 0x000fea0003800000 */
[----:B----4-:R-:W-:Y:S06]  /*6b80*/  BAR.ARV 0xc, 0x1a0 ;  /* 0x0306800000007b1d */ /* 0x010fec0000002000 */
.L_x_9421:
        /* <DEDUP_REMOVED lines=8> */
[----:B------:R-:W4:Y:S02]  /*6c10*/  @P0 LDC.64 R6, c[0x0][0x9e8] ;  /* 0x00027a00ff060b82 */ /* 0x000f240000000a00 */
[----:B----4-:R-:W-:-:S05]  /*6c20*/  @P0 IMAD.HI.U32 R4, R3, R6, RZ ;  /* 0x0000000603040227 */ /* 0x010fca00078e00ff */
[----:B------:R-:W-:-:S04]  /*6c30*/  @P0 SHF.R.U32.HI R3, RZ, R7, R4 ;  /* 0x00000007ff030219 */ /* 0x000fc80000011604 */
[----:B------:R-:W-:Y:S01]  /*6c40*/  LOP3.LUT R3, RZ, R3, RZ, 0x33, !PT ;  /* 0x00000003ff037212 */ /* 0x000fe200078e33ff */
[----:B------:R-:W-:Y:S06]  /*6c50*/  BRA `(.L_x_9425) ;  /* 0x0000000000107947 */ /* 0x000fec0003800000 */
.L_x_9424:
[----:B------:R-:W-:-:S13]  /*6c60*/  ISETP.NE.AND P0, PT, R5, 0x1, PT ;  /* 0x000000010500780c */ /* 0x000fda0003f05270 */
[----:B------:R-:W4:Y:S02]  /*6c70*/  @P0 LDC.64 R6, c[0x0][0x9e8] ;  /* 0x00027a00ff060b82 */ /* 0x000f240000000a00 */
[----:B----4-:R-:W-:-:S05]  /*6c80*/  @P0 IMAD.HI.U32 R4, R3, R6, RZ ;  /* 0x0000000603040227 */ /* 0x010fca00078e00ff */
[----:B------:R-:W-:-:S07]  /*6c90*/  @P0 SHF.R.U32.HI R3, RZ, R7, R4 ;  /* 0x00000007ff030219 */ /* 0x000fce0000011604 */
.L_x_9425:
[----:B------:R-:W-:Y:S05]  /*6ca0*/  BSYNC B0 ;  /* 0x0000000000007941 */ /* 0x000fea0003800000 */
.L_x_9423:
[----:B------:R-:W-:-:S05]  /*6cb0*/  IMAD R3, R3, R5, R5 ;  /* 0x0000000503037224 */ /* 0x000fca00078e0205 */
[----:B------:R-:W-:-:S07]  /*6cc0*/  VIMNMX R0, R0, R3, PT ;  /* 0x0000000300007248 */ /* 0x000fce0003fe0100 */
.L_x_9422:
[----:B------:R-:W-:Y:S01]  /*6cd0*/  VIADD R0, R0, 0x7f ;  /* 0x0000007f00007836 */ /* 0x000fe20000000000 */
[----:B------:R-:W-:-:S04]  /*6ce0*/  ULDC UR4, c[0x0][0x9dc] ;  /* 0x0002770000047ab9 */ /* 0x000fc80000000800 */
[----:B------:R-:W-:-:S04]  /*6cf0*/  SHF.R.S32.HI R3, RZ, 0x1f, R0 ;  /* 0x0000001fff037819 */ /* 0x000fc80000011400 */
[----:B------:R-:W-:Y:S01]  /*6d00*/  LEA.HI R3, R3, R0, RZ, 0x7 ;  /* 0x0000000003037211 */ /* 0x000fe200078f38ff */
[----:B------:R-:W-:-:S03]  /*6d10*/  VIADD R0, R106, -UR4 ;  /* 0x800000046a007c36 */ /* 0x000fc60008000000 */
        /* <DEDUP_REMOVED lines=13> */
.L_x_9428:
[----:B------:R-:W-:-:S13]  /*6df0*/  ISETP.NE.AND P0, PT, R5, 0x1, PT ;  /* 0x000000010500780c */ /* 0x000fda0003f05270 */
[----:B------:R-:W4:Y:S02]  /*6e00*/  @P0 LDC.64 R6, c[0x0][0x9e8] ;  /* 0x00027a00ff060b82 */ /* 0x000f240000000a00 */
[----:B----4-:R-:W-:-:S05]  /*6e10*/  @P0 IMAD.HI.U32 R6, R106, R6, RZ ;  /* 0x000000066a060227 */ /* 0x010fca00078e00ff */
[----:B------:R-:W-:-:S07]  /*6e20*/  @P0 SHF.R.U32.HI R106, RZ, R7, R6 ;  /* 0x00000007ff6a0219 */ /* 0x000fce0000011606 */
.L_x_9429:
[----:B------:R-:W-:Y:S05]  /*6e30*/  BSYNC B0 ;  /* 0x0000000000007941 */ /* 0x000fea0003800000 */
.L_x_9427:
[----:B------:R-:W-:-:S05]  /*6e40*/  IMAD R3, R106, R5, RZ ;  /* 0x000000056a037224 */ /* 0x000fca00078e02ff */
[----:B------:R-:W-:-:S07]  /*6e50*/  VIMNMX R0, R0, R3, !PT ;  /* 0x0000000300007248 */ /* 0x000fce0007fe0100 */
.L_x_9426:
[----:B------:R-:W-:Y:S01]  /*6e60*/  SHF.R.S32.HI R3, RZ, 0x1f, R0 ;  /* 0x0000001fff037819 */ /* 0x000fe20000011400 */
[----:B------:R-:W-:Y:S01]  /*6e70*/  IMAD.MOV.U32 R36, RZ, RZ, RZ ;  /* 0x000000ffff247224 */ /* 0x000fe200078e00ff */
[----:B------:R-:W-:Y:S01]  /*6e80*/  PLOP3.LUT P0, PT, PT, PT, PT, 0x80, 0x0 ;  /* 0x000000000000781c */ /* 0x000fe20003f0f070 */
[----:B------:R-:W-:Y:S01]  /*6e90*/  IMAD.MOV.U32 R21, RZ, RZ, RZ ;  /* 0x000000ffff157224 */ /* 0x000fe200078e00ff */
[----:B------:R-:W-:Y:S02]  /*6ea0*/  LEA.HI R3, R3, R0, RZ, 0x7 ;  /* 0x0000000003037211 */ /* 0x000fe400078f38ff */
[----:B------:R-:W-:Y:S02]  /*6eb0*/  CS2R R134, SRZ ;  /* 0x0000000000867805 */ /* 0x000fe4000001ff00 */
[----:B------:R-:W-:Y:S02]  /*6ec0*/  CS2R R132, SRZ ;  /* 0x0000000000847805 */ /* 0x000fe4000001ff00 */
[----:B------:R-:W-:-:S02]  /*6ed0*/  CS2R R130, SRZ ;  /* 0x0000000000827805 */ /* 0x000fc4000001ff00 */
[----:B------:R-:W-:Y:S02]  /*6ee0*/  SHF.R.S32.HI R3, RZ, 0x7, R3 ;  /* 0x00000007ff037819 */ /* 0x000fe40000011403 */
[----:B------:R-:W-:Y:S02]  /*6ef0*/  CS2R R128, SRZ ;  /* 0x0000000000807805 */ /* 0x000fe4000001ff00 */
[----:B------:R-:W-:Y:S02]  /*6f00*/  CS2R R126, SRZ ;  /* 0x00000000007e7805 */ /* 0x000fe4000001ff00 */
[----:B------:R-:W-:Y:S02]  /*6f10*/  CS2R R124, SRZ ;  /* 0x00000000007c7805 */ /* 0x000fe4000001ff00 */
[----:B------:R-:W-:Y:S02]  /*6f20*/  VIMNMX R4, RZ, R3, !PT ;  /* 0x00000003ff047248 */ /* 0x000fe40007fe0100 */
[----:B------:R-:W-:-:S02]  /*6f30*/  CS2R R122, SRZ ;  /* 0x00000000007a7805 */ /* 0x000fc4000001ff00 */
[----:B------:R-:W-:Y:S02]  /*6f40*/  CS2R R120, SRZ ;  /* 0x0000000000787805 */ /* 0x000fe4000001ff00 */
[----:B------:R-:W-:Y:S02]  /*6f50*/  CS2R R118, SRZ ;  /* 0x0000000000767805 */ /* 0x000fe4000001ff00 */
[----:B------:R-:W-:Y:S01]  /*6f60*/  ISETP.GT.AND P1, PT, R88, R4, PT ;  /* 0x000000045800720c */ /* 0x000fe20003f24270 */
[----:B------:R4:W-:Y:S01]  /*6f70*/  STL [R1+0x38], R4 ;  /* 0x0000380401007387 */ /* 0x0009e20000100800 */
[----:B------:R-:W-:Y:S02]  /*6f80*/  CS2R R116, SRZ ;  /* 0x0000000000747805 */ /* 0x000fe4000001ff00 */
[----:B------:R-:W-:Y:S02]  /*6f90*/  CS2R R114, SRZ ;  /* 0x0000000000727805 */ /* 0x000fe4000001ff00 */
[----:B------:R-:W-:-:S02]  /*6fa0*/  CS2R R112, SRZ ;  /* 0x0000000000707805 */ /* 0x000fc4000001ff00 */
[----:B------:R-:W-:Y:S01]  /*6fb0*/  CS2R R110, SRZ ;  /* 0x00000000006e7805 */ /* 0x000fe2000001ff00 */
[----:B-1----:R-:W-:Y:S01]  /*6fc0*/  IMAD.MOV.U32 R109, RZ, RZ, RZ ;  /* 0x000000ffff6d7224 */ /* 0x002fe200078e00ff */
        /* <DEDUP_REMOVED lines=8> */
[----:B------:R-:W-:Y:S01]  /*7050*/  CS2R R6, SRZ ;  /* 0x0000000000067805 */ /* 0x000fe2000001ff00 */
[----:B------:R-:W-:Y:S01]  /*7060*/  IMAD.MOV.U32 R93, RZ, RZ, RZ ;  /* 0x000000ffff5d7224 */ /* 0x000fe200078e00ff */
[----:B------:R-:W-:Y:S01]  /*7070*/  CS2R R90, SRZ ;  /* 0x00000000005a7805 */ /* 0x000fe2000001ff00 */
[----:B--23--:R-:W-:Y:S02]  /*7080*/  IMAD.MOV.U32 R30, RZ, RZ, RZ ;  /* 0x000000ffff1e7224 */ /* 0x00cfe400078e00ff */
[----:B------:R-:W-:Y:S01]  /*7090*/  IMAD.MOV.U32 R3, RZ, RZ, RZ ;  /* 0x000000ffff037224 */ /* 0x000fe200078e00ff */
[----:B----4-:R-:W-:Y:S06]  /*70a0*/  @!P1 BRA `(.L_x_9430) ;  /* 0x0000011000489947 */ /* 0x010fec0003800000 */
[----:B------:R-:W1:Y:S01]  /*70b0*/  S2R R4, SR_TID.X ;  /* 0x0000000000047919 */ /* 0x000e620000002100 */
[----:B------:R-:W-:Y:S01]  /*70c0*/  UMOV UR4, 0xffffffff ;  /* 0xffffffff00047882 */ /* 0x000fe20000000000 */
[----:B-1----:R-:W-:-:S05]  /*70d0*/  VIADD R46, R4, 0xffffff80 ;  /* 0xffffff80042e7836 */ /* 0x002fca0000000000 */
[----:B------:R-:W-:-:S04]  /*70e0*/  SHF.R.S32.HI R59, RZ, 0x1f, R46 ;  /* 0x0000001fff3b7819 */ /* 0x000fc8000001142e */
[----:B------:R-:W-:-:S04]  /*70f0*/  LEA.HI R47, R59, R46, RZ, 0x7 ;  /* 0x0000002e3b2f7211 */ /* 0x000fc800078f38ff */
[----:B------:R-:W-:Y:S01]  /*7100*/  SHF.R.S32.HI R44, RZ, 0x7, R47 ;  /* 0x00000007ff2c7819 */ /* 0x000fe2000001142f */
[----:B------:R-:W-:Y:S06]  /*7110*/  BRA.DIV UR4, `(.L_x_9431) ;  /* 0x0000018e04747947 */ /* 0x000fec000b800000 */
[----:B------:R-:W1:Y:S04]  /*7120*/  SHFL.IDX PT, R0, R44, RZ, 0x1f ;  /* 0x00001fff2c007589 */ /* 0x000e6800000e0000 */
[----:B-1----:R1:W-:Y:S02]  /*7130*/  STL [R1+0xc], R0 ;  /* 0x00000c0001007387 */ /* 0x0023e40000100800 */
.L_x_9688:
[----:B------:R-:W1:Y:S01]  /*7140*/  LDL R3, [R1+0xc] ;  /* 0x00000c0001037983 */ /* 0x000e620000100800 */
[----:B------:R-:W-:Y:S01]  /*7150*/  VIADD R4, R2, 0x21800 ;  /* 0x0002180002047836 */ /* 0x000fe20000000000 */
[----:B------:R-:W-:Y:S04]  /*7160*/  BSSY B6, `(.L_x_9432) ;  /* 0x000001e000067945 */ /* 0x000fe80003800000 */
[----:B------:R-:W-:Y:S01]  /*7170*/  LOP3.LUT P0, RZ, R4, 0x3ff, RZ, 0xc0, !PT ;  /* 0x000003ff04ff7812 */ /* 0x000fe2000780c0ff */
[----:B-1----:R-:W-:-:S05]  /*7180*/  IMAD.HI R0, R3, 0x55555556, RZ ;  /* 0x5555555603007827 */ /* 0x002fca00078e02ff */
[----:B------:R-:W-:-:S05]  /*7190*/  LEA.HI R0, R0, R0, RZ, 0x1 ;  /* 0x0000000000007211 */ /* 0x000fca00078f08ff */
[----:B------:R-:W-:-:S04]  /*71a0*/  IMAD R3, R0, -0x3, R3 ;  /* 0xfffffffd00037824 */ /* 0x000fc800078e0203 */
[C---:B------:R-:W-:Y:S02]  /*71b0*/  IMAD R0, R3.reuse, 0x1000, R2 ;  /* 0x0000100003007824 */ /* 0x040fe400078e0202 */
[----:B------:R-:W-:Y:S02]  /*71c0*/  IMAD R3, R3, 0x2000, R4 ;  /* 0x0000200003037824 */ /* 0x000fe400078e0204 */
[----:B------:R-:W-:-:S03]  /*71d0*/  VIADD R0, R0, 0xc400 ;  /* 0x0000c40000007836 */ /* 0x000fc60000000000 */
[----:B------:R-:W-:Y:S02]  /*71e0*/  SHF.R.U32.HI R3, RZ, 0x4, R3 ;  /* 0x00000004ff037819 */ /* 0x000fe40000011603 */
[----:B------:R-:W-:Y:S02]  /*71f0*/  SHF.R.U32.HI R0, RZ, 0x4, R0 ;  /* 0x00000004ff007819 */ /* 0x000fe40000011600 */
[----:B------:R-:W-:Y:S02]  /*7200*/  LOP3.LUT R3, R3, 0x3fff, RZ, 0xc0, !PT ;  /* 0x00003fff03037812 */ /* 0x000fe400078ec0ff */
[----:B------:R-:W-:-:S03]  /*7210*/  LOP3.LUT R45, R0, 0x3fff, RZ, 0xc0, !PT ;  /* 0x00003fff002d7812 */ /* 0x000fc600078ec0ff */
[----:B------:R1:W-:Y:S01]  /*7220*/  STL [R1+0x14], R3 ;  /* 0x0000140301007387 */ /* 0x0003e20000100800 */
[----:B------:R-:W-:Y:S05]  /*7230*/  @!P0 BRA `(.L_x_9433) ;  /* 0x0000000000408947 */ /* 0x000fea0003800000 */
[----:B------:R-:W-:Y:S01]  /*7240*/  MOV R0, 0x0 ;  /* 0x0000000000007802 */ /* 0x000fe20000000f00 */
[----:B------:R-:W-:Y:S01]  /*7250*/  ULDC.64 UR4, c[0x4][0x1b8] ;  /* 0x01006e0000047ab9 */ /* 0x000fe20000000a00 */
[----:B------:R-:W-:Y:S01]  /*7260*/  ULDC.64 UR6, c[0x4][0x1c0] ;  /* 0x0100700000067ab9 */ /* 0x000fe20000000a00 */
[----:B------:R-:W-:Y:S01]  /*7270*/  IMAD.U32 R4, RZ, RZ, UR4 ;  /* 0x00000004ff047e24 */ /* 0x000fe2000f8e00ff */
[----:B0-2---:R0:W2:Y:S01]  /*7280*/  LDC.64 R14, c[0x4][R0] ;  /* 0x01000000000e7b82 */ /* 0x0050a20000000a00 */
        /* <DEDUP_REMOVED lines=10> */
[----:B-12--5:R-:W-:Y:S05]  /*7330*/  CALL.ABS.NOINC R14 ;  /* 0x000000000e007343 */ /* 0x026fea0003c00000 */
.L_x_9433:
[----:B------:R-:W-:Y:S05]  /*7340*/  BSYNC B6 ;  /* 0x0000000000067941 */ /* 0x000fea0003800000 */
.L_x_9432:
[----:B------:R-:W-:Y:S02]  /*7350*/  ULDC UR4, c[0x0][0x3d4] ;  /* 0x0000f50000047ab9 */ /* 0x000fe40000000800 */
[----:B------:R-:W-:-:S13]  /*7360*/  ISETP.LT.AND P0, PT, RZ, UR4, PT ;  /* 0x00000004ff007c0c */ /* 0x000fda000bf01270 */
[----:B------:R-:W-:Y:S05]  /*7370*/  @P0 BRA `(.L_x_9434) ;  /* 0x0000000000400947 */ /* 0x000fea0003800000 */
[----:B------:R-:W3:Y:S02]  /*7380*/  LDL R20, [R1+0x50] ;  /* 0x0000500001147983 */ /* 0x000ee40000100800 */
[----:B---3--:R-:W-:-:S04]  /*7390*/  LEA.HI R0, R20, R20, RZ, 0x1 ;  /* 0x0000001414007211 */ /* 0x008fc800078f08ff */
[----:B------:R-:W-:-:S05]  /*73a0*/  LOP3.LUT R0, R0, 0xfffffffe, RZ, 0xc0, !PT ;  /* 0xfffffffe00007812 */ /* 0x000fca00078ec0ff */
[----:B------:R-:W-:-:S05]  /*73b0*/  IMAD.IADD R0, R20, 0x1, -R0 ;  /* 0x0000000114007824 */ /* 0x000fca00078e0a00 */
[----:B-1----:R-:W-:-:S04]  /*73c0*/  SHF.L.U32 R3, R0, 0x1f, RZ ;  /* 0x0000001f00037819 */ /* 0x002fc800000006ff */
[----:B------:R1:W3:Y:S03]  /*73d0*/  SYNCS.PHASECHK.TRANS64.TRYWAIT P0, [R2+URZ+0x2d800], R3 ;  /* 0x02d80003020075a7 */ /* 0x0002e6000800017f */
[----:B---3--:R-:W-:Y:S05]  /*73e0*/  @!P0 NANOSLEEP.SYNCS 0x989680 ;  /* 0x009896800000895d */ /* 0x008fea0003900000 */
[----:B------:R-:W3:Y:S01]  /*73f0*/  @!P0 SYNCS.PHASECHK.TRANS64 P0, [R2+URZ+0x2d800], R3 ;  /* 0x02d80003020085a7 */ /* 0x000ee2000800007f */
[----:B------:R-:W-:Y:S04]  /*7400*/  BSSY B0, `(.L_x_9435) ;  /* 0x0000006000007945 */ /* 0x000fe80003800000 */
[----:B---3--:R-:W-:Y:S05]  /*7410*/  @P0 BRA `(.L_x_9436) ;  /* 0x0000000000100947 */ /* 0x008fea0003800000 */
.L_x_9437:
[----:B---3--:R3:W4:Y:S02]  /*7420*/  SYNCS.PHASECHK.TRANS64.TRYWAIT P0, [R2+URZ+0x2d800], R3 ;  /* 0x02d80003020075a7 */ /* 0x008724000800017f */
[----:B----4-:R-:W-:Y:S05]  /*7430*/  @!P0 NANOSLEEP.SYNCS 0x989680 ;  /* 0x009896800000895d */ /* 0x010fea0003900000 */
[----:B------:R-:W4:Y:S02]  /*7440*/  @!P0 SYNCS.PHASECHK.TRANS64 P0, [R2+URZ+0x2d800], R3 ;  /* 0x02d80003020085a7 */ /* 0x000f24000800007f */
[----:B----4-:R-:W-:Y:S05]  /*7450*/  @!P0 BRA `(.L_x_9437) ;  /* 0xfffffffc00f08947 */ /* 0x010fea000383ffff */
.L_x_9436:
[----:B------:R-:W-:Y:S05]  /*7460*/  BSYNC B0 ;  /* 0x0000000000007941 */ /* 0x000fea0003800000 */
.L_x_9435:
[----:B------:R-:W-:Y:S05]  /*7470*/  BRA `(.L_x_9438) ;  /* 0x0000003c005c7947 */ /* 0x000fea0003800000 */
.L_x_9434:
[----:B-1----:R-:W3:Y:S01]  /*7480*/  LDL R3, [R1+0x58] ;  /* 0x0000580001037983 */ /* 0x002ee20000100800 */
        /* <DEDUP_REMOVED lines=8> */
[C---:B------:R-:W-:Y:S02]  /*7510*/  IMAD R57, R105.reuse, UR5, R4 ;  /* 0x0000000569397c24 */ /* 0x040fe4000f8e0204 */
[C---:B------:R-:W-:Y:S02]  /*7520*/  IMAD R55, R105.reuse, UR7, R0 ;  /* 0x0000000769377c24 */ /* 0x040fe4000f8e0200 */
[----:B------:R-:W-:-:S04]  /*7530*/  IMAD.WIDE.U32 R50, R105, UR6, RZ ;  /* 0x0000000669327c25 */ /* 0x000fc8000f8e00ff */
[----:B------:R-:W-:Y:S02]  /*7540*/  IMAD.IADD R57, R57, 0x1, R49 ;  /* 0x0000000139397824 */ /* 0x000fe400078e0231 */
[----:B------:R-:W-:Y:S01]  /*7550*/  IMAD.IADD R55, R55, 0x1, R51 ;  /* 0x0000000137377824 */ /* 0x000fe200078e0233 */
[----:B---3--:R-:W-:-:S13]  /*7560*/  LOP3.LUT P0, RZ, R3, 0x1bf, RZ, 0xc0, !PT ;  /* 0x000001bf03ff7812 */ /* 0x008fda000780c0ff */
[----:B------:R-:W-:Y:S05]  /*7570*/  @!P0 BRA `(.L_x_9439) ;  /* 0x0000000000408947 */ /* 0x000fea0003800000 */
[----:B------:R-:W-:Y:S01]  /*7580*/  MOV R0, 0x0 ;  /* 0x0000000000007802 */ /* 0x000fe20000000f00 */
[----:B------:R-:W-:Y:S01]  /*7590*/  ULDC.64 UR4, c[0x4][0x1b8] ;  /* 0x01006e0000047ab9 */ /* 0x000fe20000000a00 */
[----:B------:R-:W-:Y:S01]  /*75a0*/  ULDC.64 UR6, c[0x4][0x1c0] ;  /* 0x0100700000067ab9 */ /* 0x000fe20000000a00 */
[----:B------:R-:W-:Y:S01]  /*75b0*/  IMAD.U32 R4, RZ, RZ, UR4 ;  /* 0x00000004ff047e24 */ /* 0x000fe2000f8e00ff */
[----:B0-2---:R0:W1:Y:S01]  /*75c0*/  LDC.64 R14, c[0x4][R0] ;  /* 0x01000000000e7b82 */ /* 0x0050620000000a00 */
        /* <DEDUP_REMOVED lines=11> */
.L_x_9439:
[----:B------:R-:W3:Y:S01]  /*7680*/  LDL R56, [R1+0x34] ;  /* 0x0000340001387983 */ /* 0x000ee20000100800 */
[----:B------:R-:W1:Y:S01]  /*7690*/  LDC.64 R12, c[0x0][0x3d8] ;  /* 0x0000f600ff0c7b82 */ /* 0x000e620000000a00 */
[----:B------:R-:W-:Y:S02]  /*76a0*/  ULDC.U8 UR4, c[0x0][0x3f0] ;  /* 0x0000fc0000047ab9 */ /* 0x000fe40000000000 */
[----:B------:R-:W4:Y:S05]  /*76b0*/  LDL R20, [R1+0x40] ;  /* 0x0000400001147983 */ /* 0x000f2a0000100800 */
[----:B------:R-:W5:Y:S01]  /*76c0*/  LDC.64 R10, c[0x0][0x3e8] ;  /* 0x0000fa00ff0a7b82 */ /* 0x000f620000000a00 */
[----:B------:R-:W-:Y:S01]  /*76d0*/  ISETP.NE.AND P0, PT, RZ, UR4, PT ;  /* 0x00000004ff007c0c */ /* 0x000fe2000bf05270 */
[----:B------:R-:W-:Y:S01]  /*76e0*/  BSSY B0, `(.L_x_9440) ;  /* 0x00003a8000007945 */ /* 0x000fe20003800000 */
[----:B---3--:R-:W-:Y:S01]  /*76f0*/  SHF.R.S32.HI R3, RZ, 0x1f, R56 ;  /* 0x0000001fff037819 */ /* 0x008fe20000011438 */
[----:B-1----:R-:W-:-:S04]  /*7700*/  IMAD.WIDE.U32 R52, R56, R12, RZ ;  /* 0x0000000c38347225 */ /* 0x002fc800078e00ff */
[C---:B------:R-:W-:Y:S02]  /*7710*/  IMAD R4, R3.reuse, R12, RZ ;  /* 0x0000000c03047224 */ /* 0x040fe400078e02ff */
[-C--:B-----5:R-:W-:Y:S02]  /*7720*/  IMAD R6, R3, R10.reuse, RZ ;  /* 0x0000000a03067224 */ /* 0x0a0fe400078e02ff */
[C---:B----4-:R-:W-:Y:S02]  /*7730*/  IMAD R0, R56.reuse, -0xc0, R20 ;  /* 0xffffff4038007824 */ /* 0x050fe400078e0214 */
[----:B0-2---:R-:W-:-:S04]  /*7740*/  IMAD.WIDE.U32 R14, R56, R10, RZ ;  /* 0x0000000a380e7225 */ /* 0x005fc800078e00ff */
[C---:B------:R-:W-:Y:S02]  /*7750*/  IMAD R3, R56.reuse, R13, R4 ;  /* 0x0000000d38037224 */ /* 0x040fe400078e0204 */
[----:B------:R-:W-:Y:S01]  /*7760*/  IMAD R5, R56, R11, R6 ;  /* 0x0000000b38057224 */ /* 0x000fe200078e0206 */
[----:B------:R-:W-:Y:S01]  /*7770*/  VIMNMX R4, R0, 0xc0, PT ;  /* 0x000000c000047848 */ /* 0x000fe20003fe0100 */
[----:B------:R-:W-:Y:S02]  /*7780*/  IMAD.IADD R60, R53, 0x1, R3 ;  /* 0x00000001353c7824 */ /* 0x000fe400078e0203 */
[----:B------:R-:W-:Y:S01]  /*7790*/  IMAD.IADD R0, R15, 0x1, R5 ;  /* 0x000000010f007824 */ /* 0x000fe200078e0205 */
        /* <DEDUP_REMOVED lines=17> */
[----:B------:R-:W-:Y:S01]  /*78b0*/  SHF.R.S32.HI R58, RZ, 0x1f, R23 ;  /* 0x0000001fff3a7819 */ /* 0x000fe20000011417 */
[----:B------:R-:W-:Y:S01]  /*78c0*/  IMAD.MOV.U32 R4, RZ, RZ, R16 ;  /* 0x000000ffff047224 */ /* 0x000fe200078e0010 */
[----:B------:R-:W-:Y:S01]  /*78d0*/  ULDC UR4, c[0x0][0x3d4] ;  /* 0x0000f50000047ab9 */ /* 0x000fe20000000800 */
[----:B------:R-:W-:Y:S01]  /*78e0*/  IMAD.MOV.U32 R5, RZ, RZ, R61 ;  /* 0x000000ffff057224 */ /* 0x000fe200078e003d */
[----:B------:R-:W-:Y:S01]  /*78f0*/  ISETP.GE.AND P4, PT, R16, UR4, PT ;  /* 0x0000000410007c0c */ /* 0x000fe2000bf86270 */
[CC--:B------:R-:W-:Y:S01]  /*7900*/  IMAD R20, R58.reuse, R12.reuse, RZ ;  /* 0x0000000c3a147224 */ /* 0x0c0fe200078e02ff */
[----:B------:R-:W-:Y:S01]  /*7910*/  ULDC.64 UR6, c[0x0][0x3c8] ;  /* 0x0000f20000067ab9 */ /* 0x000fe20000000a00 */
[----:B------:R-:W-:Y:S01]  /*7920*/  IMAD.WIDE.U32 R6, R23, R12, R4 ;  /* 0x0000000c17067225 */ /* 0x000fe200078e0004 */
[----:B------:R-:W-:Y:S01]  /*7930*/  ULDC.64 UR8, c[0x0][0x3e0] ;  /* 0x0000f80000087ab9 */ /* 0x000fe20000000a00 */
[----:B------:R-:W-:Y:S02]  /*7940*/  CS2R R40, SRZ ;  /* 0x0000000000287805 */ /* 0x000fe4000001ff00 */
[----:B------:R-:W-:Y:S01]  /*7950*/  CS2R R42, SRZ ;  /* 0x00000000002a7805 */ /* 0x000fe2000001ff00 */
[----:B------:R-:W-:-:S02]  /*7960*/  IMAD R24, R58, R10, RZ ;  /* 0x0000000a3a187224 */ /* 0x000fc400078e02ff */
[----:B------:R-:W-:Y:S01]  /*7970*/  IMAD.WIDE.U32 R8, R23, R10, R4 ;  /* 0x0000000a17087225 */ /* 0x000fe200078e0004 */
[----:B------:R-:W-:-:S03]  /*7980*/  IADD3 R4, P1, R6, R48, RZ ;  /* 0x0000003006047210 */ /* 0x000fc60007f3e0ff */
[C---:B------:R-:W-:Y:S01]  /*7990*/  IMAD R20, R23.reuse, R13, R20 ;  /* 0x0000000d17147224 */ /* 0x040fe200078e0214 */
[----:B------:R-:W-:Y:S01]  /*79a0*/  IADD3 R6, P2, R8, R50, RZ ;  /* 0x0000003208067210 */ /* 0x000fe20007f5e0ff */
[----:B------:R-:W-:Y:S02]  /*79b0*/  IMAD R24, R23, R11, R24 ;  /* 0x0000000b17187224 */ /* 0x000fe400078e0218 */
[C---:B------:R-:W-:Y:S01]  /*79c0*/  VIADD R3, R16.reuse, 0x8 ;  /* 0x0000000810037836 */ /* 0x040fe20000000000 */
[----:B------:R-:W-:Y:S01]  /*79d0*/  IADD3.X R5, R57, R20, R7, P1, !PT ;  /* 0x0000001439057210 */ /* 0x000fe20000ffe407 */
[----:B------:R-:W-:Y:S01]  /*79e0*/  VIADD R8, R16, 0x10 ;  /* 0x0000001010087836 */ /* 0x000fe20000000000 */
[----:B------:R-:W-:Y:S02]  /*79f0*/  IADD3.X R7, R55, R24, R9, P2, !PT ;  /* 0x0000001837077210 */ /* 0x000fe400017fe409 */
[----:B------:R-:W-:Y:S01]  /*7a00*/  ISETP.GE.AND P1, PT, R3, UR4, PT ;  /* 0x0000000403007c0c */ /* 0x000fe2000bf26270 */
[----:B------:R-:W-:Y:S01]  /*7a10*/  IMAD.WIDE.U32 R52, R52, 0xc0, R4 ;  /* 0x000000c034347825 */ /* 0x000fe200078e0004 */
[----:B------:R-:W-:-:S03]  /*7a20*/  ISETP.GE.AND P3, PT, R8, UR4, PT ;  /* 0x0000000408007c0c */ /* 0x000fc6000bf66270 */
[----:B------:R-:W-:Y:S01]  /*7a30*/  IMAD R5, R60, 0xc0, RZ ;  /* 0x000000c03c057824 */ /* 0x000fe200078e02ff */
[----:B------:R-:W-:Y:S01]  /*7a40*/  LEA R4, P2, R52, UR6, 0x1 ;  /* 0x0000000634047c11 */ /* 0x000fe2000f8408ff */
[----:B------:R-:W-:-:S04]  /*7a50*/  IMAD.WIDE.U32 R14, R14, 0xc0, R6 ;  /* 0x000000c00e0e7825 */ /* 0x000fc800078e0006 */
[----:B------:R-:W-:Y:S01]  /*7a60*/  IMAD R3, R0, 0xc0, RZ ;  /* 0x000000c000037824 */ /* 0x000fe200078e02ff */
[----:B------:R-:W-:Y:S01]  /*7a70*/  LEA R6, P5, R14, UR8, 0x1 ;  /* 0x000000080e067c11 */ /* 0x000fe2000f8a08ff */
[----:B------:R-:W-:Y:S02]  /*7a80*/  IMAD.IADD R5, R53, 0x1, R5 ;  /* 0x0000000135057824 */ /* 0x000fe400078e0205 */
[----:B------:R-:W-:Y:S02]  /*7a90*/  VIADD R0, R16, 0x18 ;  /* 0x0000001810007836 */ /* 0x000fe40000000000 */
[----:B------:R-:W-:Y:S01]  /*7aa0*/  IMAD.IADD R3, R15, 0x1, R3 ;  /* 0x000000010f037824 */ /* 0x000fe200078e0203 */
[----:B------:R-:W-:Y:S01]  /*7ab0*/  LEA.HI.X R5, R52, UR7, R5, 0x1, P2 ;  /* 0x0000000734057c11 */ /* 0x000fe200090f0c05 */
[----:B------:R-:W-:Y:S01]  /*7ac0*/  VIADD R8, R16, 0x20 ;  /* 0x0000002010087836 */ /* 0x000fe20000000000 */
[----:B------:R-:W-:Y:S01]  /*7ad0*/  ISETP.GE.AND P2, PT, R0, UR4, PT ;  /* 0x0000000400007c0c */ /* 0x000fe2000bf46270 */
[----:B------:R-:W-:Y:S01]  /*7ae0*/  VIADD R0, R16, 0x28 ;  /* 0x0000002810007836 */ /* 0x000fe20000000000 */
        /* <DEDUP_REMOVED lines=25> */
.L_x_9443:
[----:B------:R-:W-:Y:S05]  /*7c80*/  BSYNC B1 ;  /* 0x0000000000017941 */ /* 0x000fea0003800000 */
.L_x_9442:
[----:B------:R-:W2:Y:S01]  /*7c90*/  LDL R52, [R1+0x50] ;  /* 0x0000500001347983 */ /* 0x000ea20000100800 */
[----:B0-----:R-:W-:Y:S01]  /*7ca0*/  ISETP.NE.AND P1, PT, R54, 0x1, PT ;  /* 0x000000013600780c */ /* 0x001fe20003f25270 */
[----:B------:R-:W-:Y:S01]  /*7cb0*/  IMAD R3, R56, 0xc0, R23 ;  /* 0x000000c038037824 */ /* 0x000fe200078e0217 */
[----:B------:R-:W-:Y:S01]  /*7cc0*/  ULDC.64 UR4, c[0x0][0x3c8] ;  /* 0x0000f20000047ab9 */ /* 0x000fe20000000a00 */
[----:B-1---5:R-:W-:Y:S01]  /*7cd0*/  IMAD.MOV.U32 R4, RZ, RZ, R43 ;  /* 0x000000ffff047224 */ /* 0x022fe200078e002b */
[----:B------:R-:W-:-:S09]  /*7ce0*/  ULDC.64 UR6, c[0x0][0x3e0] ;  /* 0x0000f80000067ab9 */ /* 0x000fd20000000a00 */
[----:B------:R-:W0:Y:S08]  /*7cf0*/  @P1 LDC R0, c[0x0][0x42c] ;  /* 0x00010b00ff001b82 */ /* 0x000e300000000800 */
[----:B------:R-:W1:Y:S01]  /*7d00*/  @P1 LDC R5, c[0x0][0x430] ;  /* 0x00010c00ff051b82 */ /* 0x000e620000000800 */
[----:B------:R-:W-:Y:S02]  /*7d10*/  IMAD.MOV.U32 R6, RZ, RZ, R38 ;  /* 0x000000ffff067224 */ /* 0x000fe400078e0026 */
[----:B------:R-:W-:-:S02]  /*7d20*/  IMAD.MOV.U32 R7, RZ, RZ, R39 ;  /* 0x000000ffff077224 */ /* 0x000fc400078e0027 */
[----:B0-----:R-:W-:-:S05]  /*7d30*/  @P1 IMAD.HI.U32 R0, R3, R0, RZ ;  /* 0x0000000003001227 */ /* 0x001fca00078e00ff */
[----:B-1----:R-:W-:Y:S01]  /*7d40*/  @P1 SHF.R.U32.HI R3, RZ, R5, R0 ;  /* 0x00000005ff031219 */ /* 0x002fe20000011600 */
[----:B------:R-:W-:-:S03]  /*7d50*/  IMAD.MOV.U32 R0, RZ, RZ, R42 ;  /* 0x000000ffff007224 */ /* 0x000fc600078e002a */
[----:B------:R-:W-:Y:S01]  /*7d60*/  SHF.R.S32.HI R5, RZ, 0x1f, R3 ;  /* 0x0000001fff057819 */ /* 0x000fe20000011403 */
[----:B------:R-:W-:Y:S01]  /*7d70*/  IMAD.MOV.U32 R56, RZ, RZ, R48 ;  /* 0x000000ffff387224 */ /* 0x000fe200078e0030 */
[----:B------:R-:W-:Y:S01]  /*7d80*/  PRMT R51, R4, 0x5410, R0 ;  /* 0x0000541004337816 */ /* 0x000fe20000000000 */
[----:B------:R-:W-:Y:S02]  /*7d90*/  IMAD.MOV.U32 R54, RZ, RZ, R50 ;  /* 0x000000ffff367224 */ /* 0x000fe400078e0032 */
[C---:B------:R-:W-:Y:S02]  /*7da0*/  IMAD R0, R5.reuse, R12, RZ ;  /* 0x0000000c05007224 */ /* 0x040fe400078e02ff */
[-C--:B------:R-:W-:Y:S01]  /*7db0*/  IMAD R4, R5, R10.reuse, RZ ;  /* 0x0000000a05047224 */ /* 0x080fe200078e02ff */
[----:B------:R-:W-:Y:S01]  /*7dc0*/  PRMT R50, R50, 0x5410, R6 ;  /* 0x0000541032327816 */ /* 0x000fe20000000006 */
[----:B------:R-:W-:Y:S01]  /*7dd0*/  IMAD.WIDE.U32 R14, R3, R10, R54 ;  /* 0x0000000a030e7225 */ /* 0x000fe200078e0036 */
[----:B------:R-:W-:-:S03]  /*7de0*/  PRMT R49, R49, 0x5410, R7 ;  /* 0x0000541031317816 */ /* 0x000fc60000000007 */
[----:B------:R-:W-:-:S04]  /*7df0*/  IMAD.WIDE.U32 R6, R3, R12, R56 ;  /* 0x0000000c03067225 */ /* 0x000fc800078e0038 */
[C---:B------:R-:W-:Y:S02]  /*7e00*/  IMAD R13, R3.reuse, R13, R0 ;  /* 0x0000000d030d7224 */ /* 0x040fe400078e0200 */
[----:B------:R-:W-:Y:S01]  /*7e10*/  IMAD R3, R3, R11, R4 ;  /* 0x0000000b03037224 */ /* 0x000fe200078e0204 */
[----:B------:R-:W-:Y:S01]  /*7e20*/  LEA R4, P1, R6, UR4, 0x1 ;  /* 0x0000000406047c11 */ /* 0x000fe2000f8208ff */
[----:B------:R-:W-:Y:S01]  /*7e30*/  IMAD.IADD R13, R7, 0x1, R13 ;  /* 0x00000001070d7824 */ /* 0x000fe200078e020d */
[----:B------:R-:W-:Y:S01]  /*7e40*/  LEA R0, P2, R14, UR6, 0x1 ;  /* 0x000000060e007c11 */ /* 0x000fe2000f8408ff */
[----:B------:R-:W-:Y:S01]  /*7e50*/  IMAD.IADD R3, R15, 0x1, R3 ;  /* 0x000000010f037824 */ /* 0x000fe200078e0203 */
[----:B------:R-:W-:Y:S01]  /*7e60*/  UMOV UR4, 0xffffffff ;  /* 0xffffffff00047882 */ /* 0x000fe20000000000 */
[----:B------:R-:W-:Y:S02]  /*7e70*/  IMAD.MOV.U32 R5, RZ, RZ, R32 ;  /* 0x000000ffff057224 */ /* 0x000fe400078e0020 */
[----:B------:R-:W-:Y:S01]  /*7e80*/  IMAD.MOV.U32 R10, RZ, RZ, R33 ;  /* 0x000000ffff0a7224 */ /* 0x000fe200078e0021 */
[----:B------:R-:W-:-:S02]  /*7e90*/  LEA.HI.X R13, R6, UR5, R13, 0x1, P1 ;  /* 0x00000005060d7c11 */ /* 0x000fc400088f0c0d */
[----:B------:R-:W-:Y:S02]  /*7ea0*/  LEA.HI.X R3, R14, UR7, R3, 0x1, P2 ;  /* 0x000000070e037c11 */ /* 0x000fe400090f0c03 */
[----:B------:R-:W-:Y:S02]  /*7eb0*/  PRMT R49, R5, 0x7610, R49 ;  /* 0x0000761005317816 */ /* 0x000fe40000000031 */
[----:B------:R-:W-:Y:S02]  /*7ec0*/  PRMT R48, R10, 0x7610, R48 ;  /* 0x000076100a307816 */ /* 0x000fe40000000030 */
[----:B--2---:R-:W-:Y:S01]  /*7ed0*/  LEA.HI R5, R52, R52, RZ, 0x1 ;  /* 0x0000003434057211 */ /* 0x004fe200078f08ff */
[----:B------:R-:W-:Y:S06]  /*7ee0*/  BRA.DIV UR4, `(.L_x_9444) ;  /* 0x00000182042c7947 */ /* 0x000fec000b800000 */
.L_x_9691:
[----:B------:R-:W-:Y:S01]  /*7ef0*/  UMOV UR4, 0xffffffff ;  /* 0xffffffff00047882 */ /* 0x000fe20000000000 */
[----:B------:R-:W-:Y:S02]  /*7f00*/  LOP3.LUT R5, R5, 0xfffffffe, RZ, 0xc0, !PT ;  /* 0xfffffffe05057812 */ /* 0x000fe400078ec0ff */
[----:B------:R-:W-:Y:S05]  /*7f10*/  BRA.DIV UR4, `(.L_x_9445) ;  /* 0x0000018204447947 */ /* 0x000fea000b800000 */
.L_x_9694:
[----:B------:R-:W-:Y:S01]  /*7f20*/  UMOV UR4, 0xffffffff ;  /* 0xffffffff00047882 */ /* 0x000fe20000000000 */
[----:B------:R-:W-:Y:S02]  /*7f30*/  IMAD.IADD R5, R52, 0x1, -R5 ;  /* 0x0000000134057824 */ /* 0x000fe400078e0a05 */
[----:B------:R-:W-:Y:S05]  /*7f40*/  BRA.DIV UR4, `(.L_x_9446) ;  /* 0x0000018204607947 */ /* 0x000fea000b800000 */
.L_x_9697:
[----:B------:R-:W-:Y:S01]  /*7f50*/  UMOV UR4, 0xffffffff ;  /* 0xffffffff00047882 */ /* 0x000fe20000000000 */
[----:B------:R-:W-:Y:S02]  /*7f60*/  SHF.L.U32 R3, R5, 0x1f, RZ ;  /* 0x0000001f05037819 */ /* 0x000fe400000006ff */
[----:B------:R-:W-:Y:S05]  /*7f70*/  BRA.DIV UR4, `(.L_x_9447) ;  /* 0x00000182047c7947 */ /* 0x000fea000b800000 */
.L_x_9700:
[----:B------:R-:W0:Y:S01]  /*7f80*/  SYNCS.PHASECHK.TRANS64.TRYWAIT P1, [R2+URZ+0x2d800], R3 ;  /* 0x02d80003020075a7 */ /* 0x000e22000802017f */
        /* <DEDUP_REMOVED lines=31> */
.L_x_9701:
[----:B------:R-:W-:Y:S05]  /*8180*/  BSYNC B1 ;  /* 0x0000000000017941 */ /* 0x000fea0003800000 */
.L_x_9448:
[----:B------:R-:W-:Y:S01]  /*8190*/  PRMT R11, R0, 0x5410, R4 ;  /* 0x00005410000b7816 */ /* 0x000fe20000000004 */
[----:B------:R-:W-:Y:S06]  /*81a0*/  @P0 BRA `(.L_x_9450) ;  /* 0x0000002c00ec0947 */ /* 0x000fec0003800000 */
[----:B------:R-:W2:Y:S01]  /*81b0*/  LDL R6, [R1+0x44] ;  /* 0x0000440001067983 */ /* 0x000ea20000100800 */
[----:B------:R-:W1:Y:S01]  /*81c0*/  LDC R5, c[0x0][0x3d4] ;  /* 0x0000f500ff057b82 */ /* 0x000e620000000800 */
[----:B------:R-:W-:Y:S01]  /*81d0*/  LEA.HI R59, R59, R46, RZ, 0x2 ;  /* 0x0000002e3b3b7211 */ /* 0x000fe200078f10ff */
[----:B------:R-:W-:Y:S03]  /*81e0*/  BSSY B1, `(.L_x_9451) ;  /* 0x000003f000017945 */ /* 0x000fe60003800000 */
[--C-:B0-----:R-:W-:Y:S02]  /*81f0*/  SHF.R.S32.HI R3, RZ, 0x2, R59.reuse ;  /* 0x00000002ff037819 */ /* 0x101fe4000001143b */
[----:B------:R-:W-:-:S04]  /*8200*/  SHF.R.S32.HI R0, RZ, 0x1f, R59 ;  /* 0x0000001fff007819 */ /* 0x000fc8000001143b */
[----:B------:R-:W-:-:S04]  /*8210*/  LEA.HI R0, R0, R3, RZ, 0x2 ;  /* 0x0000000300007211 */ /* 0x000fc800078f10ff */
[----:B------:R-:W-:Y:S01]  /*8220*/  LOP3.LUT R4, R0, 0xfffffffc, RZ, 0xc0, !PT ;  /* 0xfffffffc00047812 */ /* 0x000fe200078ec0ff */
[----:B------:R-:W-:-:S04]  /*8230*/  VIADD R0, R16, 0x8 ;  /* 0x0000000810007836 */ /* 0x000fc80000000000 */
[----:B------:R-:W-:Y:S02]  /*8240*/  IMAD.IADD R3, R3, 0x1, -R4 ;  /* 0x0000000103037824 */ /* 0x000fe400078e0a04 */
[C---:B------:R-:W-:Y:S01]  /*8250*/  VIADD R4, R16.reuse, 0x10 ;  /* 0x0000001010047836 */ /* 0x040fe20000000000 */
[-C--:B-1----:R-:W-:Y:S02]  /*8260*/  ISETP.GE.AND P6, PT, R16, R5.reuse, PT ;  /* 0x000000051000720c */ /* 0x082fe40003fc6270 */
[-C--:B------:R-:W-:Y:S01]  /*8270*/  ISETP.GE.AND P0, PT, R0, R5.reuse, PT ;  /* 0x000000050000720c */ /* 0x080fe20003f06270 */
[----:B------:R-:W-:Y:S01]  /*8280*/  VIADD R0, R16, 0x18 ;  /* 0x0000001810007836 */ /* 0x000fe20000000000 */
[----:B------:R-:W-:Y:S02]  /*8290*/  LOP3.LUT P1, RZ, R3, 0x2, RZ, 0xc0, !PT ;  /* 0x0000000203ff7812 */ /* 0x000fe4000782c0ff */
[-C--:B------:R-:W-:Y:S01]  /*82a0*/  ISETP.GE.AND P2, PT, R4, R5.reuse, PT ;  /* 0x000000050400720c */ /* 0x080fe20003f46270 */
[----:B------:R-:W-:Y:S01]  /*82b0*/  VIADD R4, R16, 0x20 ;  /* 0x0000002010047836 */ /* 0x000fe20000000000 */
[----:B------:R-:W-:-:S04]  /*82c0*/  ISETP.GE.AND P3, PT, R0, R5, PT ;  /* 0x000000050000720c */ /* 0x000fc80003f66270 */
[----:B------:R-:W-:Y:S01]  /*82d0*/  ISETP.GE.AND P4, PT, R4, R5, PT ;  /* 0x000000050400720c */ /* 0x000fe20003f86270 */
[----:B--2---:R-:W-:Y:S02]  /*82e0*/  IMAD R3, R6, 0x2, R2 ;  /* 0x0000000206037824 */ /* 0x004fe400078e0202 */
[----:B------:R-:W-:Y:S02]  /*82f0*/  VIADD R6, R16, 0x28 ;  /* 0x0000002810067836 */ /* 0x000fe40000000000 */
[----:B------:R-:W-:-:S03]  /*8300*/  VIADD R0, R3, 0x20 ;  /* 0x0000002003007836 */ /* 0x000fc60000000000 */
[----:B------:R-:W-:Y:S01]  /*8310*/  ISETP.GE.AND P5, PT, R6, R5, PT ;  /* 0x000000050600720c */ /* 0x000fe20003fa6270 */
[----:B------:R-:W-:-:S12]  /*8320*/  @P6 BRA `(.L_x_9452) ;  /* 0x0000000000a86947 */ /* 0x000fd80003800000 */
[----:B------:R-:W0:Y:S01]  /*8330*/  LDS.128 R4, [R3+0xc400] ;  /* 0x00c4000003047984 */ /* 0x000e220000000c00 */
        /* <DEDUP_REMOVED lines=41> */
.L_x_9452:
[----:B------:R-:W-:Y:S05]  /*85d0*/  BSYNC B1 ;  /* 0x0000000000017941 */ /* 0x000fea0003800000 */
.L_x_9451:
[----:B------:R-:W-:Y:S01]  /*85e0*/  BSSY B1, `(.L_x_9453) ;  /* 0x000002d000017945 */ /* 0x000fe20003800000 */
[----:B------:R-:W-:-:S03]  /*85f0*/  @P1 VIADD R0, R3, 0xffffffe0 ;  /* 0xffffffe003001836 */ /* 0x000fc60000000000 */
[----:B------:R-:W-:Y:S05]  /*8600*/  @P0 BRA `(.L_x_9454) ;  /* 0x0000000000a80947 */ /* 0x000fea0003800000 */
[----:B0-----:R-:W0:Y:S01]  /*8610*/  LDS.128 R4, [R0+0xc400] ;  /* 0x00c4000000047984 */ /* 0x001e220000000c00 */
        /* <DEDUP_REMOVED lines=8> */
[----:B0-----:R-:W-:-:S02]  /*86a0*/  HADD2.F32 R38, -RZ, R7.H0_H0 ;  /* 0x20000007ff267230 */ /* 0x001fc40000004100 */
        /* <DEDUP_REMOVED lines=11> */
[----:B------:R-:W-:Y:S02]  /*8760*/  HADD2.F32 R6, -RZ, R5.H0_H0 ;  /* 0x20000005ff067230 */ /* 0x000fe40000004100 */
        /* <DEDUP_REMOVED lines=19> */
[----:B------:R1:W-:Y:S02]  /*88a0*/  STS.128 [R0+0xc400], R4 ;  /* 0x00c4000400007388 */ /* 0x0003e40000000c00 */
.L_x_9454:
[----:B------:R-:W-:Y:S05]  /*88b0*/  BSYNC B1 ;  /* 0x0000000000017941 */ /* 0x000fea0003800000 */
.L_x_9453:
        /* <DEDUP_REMOVED lines=20> */
[----:B------:R-:W-:Y:S01]  /*8a00*/  FMUL.FTZ R38, R4, R49 ;  /* 0x0000003104267220 */ /* 0x000fe20000410000 */
[--C-:B------:R-:W-:Y:S02]  /*8a10*/  HADD2.F32 R35, -RZ, R48.reuse.H0_H0 ;  /* 0x20000030ff237230 */ /* 0x100fe40000004100 */
[----:B------:R-:W-:Y:S01]  /*8a20*/  FFMA.FTZ R40, R34, R37, R40 ;  /* 0x0000002522287223 */ /* 0x000fe20000010028 */
        /* <DEDUP_REMOVED lines=21> */
.L_x_9456:
[----:B------:R-:W-:Y:S05]  /*8b80*/  BSYNC B1 ;  /* 0x0000000000017941 */ /* 0x000fea0003800000 */
.L_x_9455:
[----:B------:R-:W-:Y:S04]  /*8b90*/  BSSY B1, `(.L_x_9457) ;  /* 0x000002c000017945 */ /* 0x000fe80003800000 */
[----:B------:R-:W-:Y:S05]  /*8ba0*/  @P3 BRA `(.L_x_9458) ;  /* 0x0000000000a83947 */ /* 0x000fea0003800000 */
[----:B012---:R-:W0:Y:S01]  /*8bb0*/  LDS.128 R4, [R0+0xf400] ;  /* 0x00f4000000047984 */ /* 0x007e220000000c00 */
        /* <DEDUP_REMOVED lines=41> */
.L_x_9458:
[----:B------:R-:W-:Y:S05]  /*8e50*/  BSYNC B1 ;  /* 0x0000000000017941 */ /* 0x000fea0003800000 */
.L_x_9457:
        /* <DEDUP_REMOVED lines=44> */
.L_x_9460:
[----:B------:R-:W-:Y:S05]  /*9120*/  BSYNC B1 ;  /* 0x0000000000017941 */ /* 0x000fea0003800000 */
.L_x_9459:
        /* <DEDUP_REMOVED lines=44> */
.L_x_9441:
[----:B------:R-:W2:Y:S01]  /*93f0*/  LDL R5, [R1+0x34] ;  /* 0x0000340001057983 */ /* 0x000ea20000100800 */
[----:B------:R-:W0:Y:S01]  /*9400*/  LDC R3, c[0x0][0x428] ;  /* 0x00010a00ff037b82 */ /* 0x000e220000000800 */
[----:B------:R-:W-:Y:S01]  /*9410*/  ISETP.GE.AND P0, PT, R23, R4, PT ;  /* 0x000000041700720c */ /* 0x000fe20003f06270 */
[----:B------:R-:W-:Y:S01]  /*9420*/  BSSY B1, `(.L_x_9461) ;  /* 0x0000046000017945 */ /* 0x000fe20003800000 */
        /* <DEDUP_REMOVED lines=13> */
[----:B0-----:R-:W-:-:S13]  /*9500*/  ISETP.NE.AND P1, PT, R3, 0x1, PT ;  /* 0x000000010300780c */ /* 0x001fda0003f25270 */
[----:B------:R-:W0:Y:S08]  /*9510*/  @P1 LDC R58, c[0x0][0x42c] ;  /* 0x00010b00ff3a1b82 */ /* 0x000e300000000800 */
[----:B------:R-:W1:Y:S01]  /*9520*/  @P1 LDC R59, c[0x0][0x430] ;  /* 0x00010c00ff3b1b82 */ /* 0x000e620000000800 */
[----:B--2---:R-:W-:Y:S01]  /*9530*/  IMAD R3, R5, 0xc0, R23 ;  /* 0x000000c005037824 */ /* 0x004fe200078e0217 */
[----:B------:R-:W-:-:S03]  /*9540*/  CS2R R4, SRZ ;  /* 0x0000000000047805 */ /* 0x000fc6000001ff00 */
[----:B0-----:R-:W-:Y:S01]  /*9550*/  @P1 IMAD.HI.U32 R58, R3, R58, RZ ;  /* 0x0000003a033a1227 */ /* 0x001fe200078e00ff */
[----:B-1----:R-:W-:Y:S06]  /*9560*/  @P0 BRA `(.L_x_9462) ;  /* 0x0000000000c40947 */ /* 0x002fec0003800000 */
[----:B------:R-:W-:Y:S01]  /*9570*/  IMAD.MOV.U32 R4, RZ, RZ, R19 ;  /* 0x000000ffff047224 */ /* 0x000fe200078e0013 */
[----:B------:R-:W-:Y:S01]  /*9580*/  SHF.R.S32.HI R9, RZ, 0x1f, R23 ;  /* 0x0000001fff097819 */ /* 0x000fe20000011417 */
[----:B------:R-:W-:Y:S01]  /*9590*/  IMAD.MOV.U32 R5, RZ, RZ, R62 ;  /* 0x000000ffff057224 */ /* 0x000fe200078e003e */
[----:B------:R-:W-:Y:S01]  /*95a0*/  ULDC.64 UR4, c[0x0][0x3c8] ;  /* 0x0000f20000047ab9 */ /* 0x000fe20000000a00 */
[----:B------:R-:W-:Y:S01]  /*95b0*/  ULDC.64 UR6, c[0x0][0x3e0] ;  /* 0x0000f80000067ab9 */ /* 0x000fe20000000a00 */
[----:B------:R-:W-:Y:S01]  /*95c0*/  VIADD R63, R19, 0x10 ;  /* 0x00000010133f7836 */ /* 0x000fe20000000000 */
[----:B------:R-:W-:Y:S01]  /*95d0*/  CS2R R32, SRZ ;  /* 0x0000000000207805 */ /* 0x000fe2000001ff00 */
[----:B------:R-:W-:Y:S01]  /*95e0*/  IMAD.WIDE.U32 R6, R23, R12, R4 ;  /* 0x0000000c17067225 */ /* 0x000fe200078e0004 */
[----:B------:R-:W-:Y:S02]  /*95f0*/  CS2R R34, SRZ ;  /* 0x0000000000227805 */ /* 0x000fe4000001ff00 */
[----:B------:R-:W-:-:S02]  /*9600*/  CS2R R36, SRZ ;  /* 0x0000000000247805 */ /* 0x000fc4000001ff00 */
[----:B------:R-:W-:Y:S01]  /*9610*/  CS2R R38, SRZ ;  /* 0x0000000000267805 */ /* 0x000fe2000001ff00 */
[C---:B------:R-:W-:Y:S01]  /*9620*/  IMAD R8, R9.reuse, R12, RZ ;  /* 0x0000000c09087224 */ /* 0x040fe200078e02ff */
[----:B------:R-:W-:Y:S01]  /*9630*/  IADD3 R48, P2, R6, R48, RZ ;  /* 0x0000003006307210 */ /* 0x000fe20007f5e0ff */
[-C--:B------:R-:W-:Y:S01]  /*9640*/  IMAD R20, R9, R10.reuse, RZ ;  /* 0x0000000a09147224 */ /* 0x080fe200078e02ff */
[----:B------:R-:W-:Y:S01]  /*9650*/  CS2R R40, SRZ ;  /* 0x0000000000287805 */ /* 0x000fe2000001ff00 */
[C---:B------:R-:W-:Y:S01]  /*9660*/  IMAD.WIDE.U32 R4, R23.reuse, R10, R4 ;  /* 0x0000000a17047225 */ /* 0x040fe200078e0004 */
[----:B------:R-:W-:Y:S02]  /*9670*/  CS2R R42, SRZ ;  /* 0x00000000002a7805 */ /* 0x000fe4000001ff00 */
[----:B------:R-:W-:Y:S02]  /*9680*/  CS2R R24, SRZ ;  /* 0x0000000000187805 */ /* 0x000fe4000001ff00 */
[----:B------:R-:W-:Y:S01]  /*9690*/  CS2R R26, SRZ ;  /* 0x00000000001a7805 */ /* 0x000fe2000001ff00 */
[C---:B------:R-:W-:Y:S01]  /*96a0*/  IMAD R6, R23.reuse, R13, R8 ;  /* 0x0000000d17067224 */ /* 0x040fe200078e0208 */
[----:B------:R-:W-:Y:S01]  /*96b0*/  IADD3 R50, P3, R4, R50, RZ ;  /* 0x0000003204327210 */ /* 0x000fe20007f7e0ff */
[----:B------:R-:W-:Y:S01]  /*96c0*/  IMAD R20, R23, R11, R20 ;  /* 0x0000000b17147224 */ /* 0x000fe200078e0214 */
[----:B------:R-:W-:Y:S01]  /*96d0*/  CS2R R28, SRZ ;  /* 0x00000000001c7805 */ /* 0x000fe2000001ff00 */
[----:B------:R-:W-:Y:S01]  /*96e0*/  VIADD R61, R19, 0x20 ;  /* 0x00000020133d7836 */ /* 0x000fe20000000000 */
[----:B------:R-:W-:Y:S01]  /*96f0*/  IADD3.X R49, R57, R7, R6, P2, !PT ;  /* 0x0000000739317210 */ /* 0x000fe200017fe406 */
[----:B------:R-:W-:Y:S01]  /*9700*/  IMAD R7, R60, 0xc0, RZ ;  /* 0x000000c03c077824 */ /* 0x000fe200078e02ff */
[----:B------:R-:W-:Y:S01]  /*9710*/  IADD3.X R51, R55, R5, R20, P3, !PT ;  /* 0x0000000537337210 */ /* 0x000fe20001ffe414 */
[----:B------:R-:W-:Y:S01]  /*9720*/  IMAD R5, R0, 0xc0, RZ ;  /* 0x000000c000057824 */ /* 0x000fe200078e02ff */
[----:B------:R-:W-:Y:S01]  /*9730*/  CS2R R30, SRZ ;  /* 0x00000000001e7805 */ /* 0x000fe2000001ff00 */
[----:B------:R-:W-:-:S04]  /*9740*/  IMAD.WIDE.U32 R52, R52, 0xc0, R48 ;  /* 0x000000c034347825 */ /* 0x000fc800078e0030 */
[----:B------:R-:W-:Y:S01]  /*9750*/  IMAD.WIDE.U32 R14, R14, 0xc0, R50 ;  /* 0x000000c00e0e7825 */ /* 0x000fe200078e0032 */
[----:B------:R-:W-:Y:S01]  /*9760*/  LEA R8, P2, R52, UR4, 0x1 ;  /* 0x0000000434087c11 */ /* 0x000fe2000f8408ff */
[----:B------:R-:W-:Y:S02]  /*9770*/  ULDC UR4, c[0x0][0x3d4] ;  /* 0x0000f50000047ab9 */ /* 0x000fe40000000800 */
[----:B------:R-:W-:Y:S01]  /*9780*/  IMAD.IADD R7, R7, 0x1, R53 ;  /* 0x0000000107077824 */ /* 0x000fe200078e0235 */
[----:B------:R-:W-:Y:S01]  /*9790*/  LEA R20, P3, R14, UR6, 0x1 ;  /* 0x000000060e147c11 */ /* 0x000fe2000f8608ff */
[----:B------:R-:W-:Y:S01]  /*97a0*/  IMAD.IADD R5, R5, 0x1, R15 ;  /* 0x0000000105057824 */ /* 0x000fe200078e020f */
[----:B------:R-:W-:Y:S02]  /*97b0*/  ISETP.GE.AND P4, PT, R61, UR4, PT ;  /* 0x000000043d007c0c */ /* 0x000fe4000bf86270 */
[----:B------:R-:W-:Y:S02]  /*97c0*/  LEA.HI.X R9, R52, UR5, R7, 0x1, P2 ;  /* 0x0000000534097c11 */ /* 0x000fe400090f0c07 */
[----:B------:R-:W-:-:S02]  /*97d0*/  CS2R R6, SRZ ;  /* 0x0000000000067805 */ /* 0x000fc4000001ff00 */
[----:B------:R-:W-:Y:S02]  /*97e0*/  LEA.HI.X R21, R14, UR7, R5, 0x1, P3 ;  /* 0x000000070e157c11 */ /* 0x000fe400098f0c05 */
[----:B------:R-:W-:Y:S02]  /*97f0*/  CS2R R4, SRZ ;  /* 0x0000000000047805 */ /* 0x000fe4000001ff00 */
[----:B------:R-:W-:Y:S02]  /*9800*/  ISETP.GE.AND P2, PT, R19, UR4, PT ;  /* 0x0000000413007c0c */ /* 0x000fe4000bf46270 */
[----:B------:R-:W-:Y:S01]  /*9810*/  ISETP.GE.AND P3, PT, R63, UR4, PT ;  /* 0x000000043f007c0c */ /* 0x000fe2000bf66270 */
[----:B------:R0:W5:Y:S04]  /*9820*/  @!P4 LDG.E.128 R40, desc[UR38][R8.64+0x40] ;  /* 0x000040260828c981 */ /* 0x000168000c1e1d00 */
[----:B------:R0:W5:Y:S06]  /*9830*/  @!P4 LDG.E.128 R28, desc[UR38][R20.64+0x40] ;  /* 0x00004026141cc981 */ /* 0x00016c000c1e1d00 */
[----:B------:R0:W5:Y:S04]  /*9840*/  @!P2 LDG.E.128 R32, desc[UR38][R8.64] ;  /* 0x000000260820a981 */ /* 0x000168000c1e1d00 */
[----:B------:R0:W5:Y:S04]  /*9850*/  @!P3 LDG.E.128 R36, desc[UR38][R8.64+0x20] ;  /* 0x000020260824b981 */ /* 0x000168000c1e1d00 */
[----:B------:R0:W5:Y:S04]  /*9860*/  @!P2 LDG.E.128 R4, desc[UR38][R20.64] ;  /* 0x000000261404a981 */ /* 0x000168000c1e1d00 */
[----:B------:R0:W5:Y:S02]  /*9870*/  @!P3 LDG.E.128 R24, desc[UR38][R20.64+0x20] ;  /* 0x000020261418b981 */ /* 0x000164000c1e1d00 */
.L_x_9462:
[----:B------:R-:W-:Y:S05]  /*9880*/  BSYNC B1 ;  /* 0x0000000000017941 */ /* 0x000fea0003800000 */
.L_x_9461:
[----:B0-----:R-:W2:Y:S01]  /*9890*/  LDL R20, [R1+0x50] ;  /* 0x0000500001147983 */ /* 0x001ea20000100800 */
[----:B------:R-:W-:Y:S01]  /*98a0*/  @P1 SHF.R.U32.HI R3, RZ, R59, R58 ;  /* 0x0000003bff031219 */ /* 0x000fe2000001163a */
[----:B-----5:R-:W-:Y:S01]  /*98b0*/  IMAD.MOV.U32 R0, RZ, RZ, R4 ;  /* 0x000000ffff007224 */ /* 0x020fe200078e0004 */
[----:B------:R-:W-:Y:S01]  /*98c0*/  ULDC.64 UR4, c[0x0][0x3c8] ;  /* 0x0000f20000047ab9 */ /* 0x000fe20000000a00 */
[----:B------:R-:W-:Y:S01]  /*98d0*/  IMAD.MOV.U32 R8, RZ, RZ, R5 ;  /* 0x000000ffff087224 */ /* 0x000fe200078e0005 */
[----:B------:R-:W-:Y:S01]  /*98e0*/  SHF.R.S32.HI R9, RZ, 0x1f, R3 ;  /* 0x0000001fff097819 */ /* 0x000fe20000011403 */
[-C--:B------:R-:W-:Y:S01]  /*98f0*/  IMAD.WIDE.U32 R56, R3, R12.reuse, R56 ;  /* 0x0000000c03387225 */ /* 0x080fe200078e0038 */
[----:B------:R-:W-:Y:S02]  /*9900*/  ULDC.64 UR6, c[0x0][0x3e0] ;  /* 0x0000f80000067ab9 */ /* 0x000fe40000000a00 */
[----:B------:R-:W-:Y:S01]  /*9910*/  PRMT R59, R0, 0x5410, R8 ;  /* 0x00005410003b7816 */ /* 0x000fe20000000008 */
[----:B------:R-:W-:-:S02]  /*9920*/  IMAD R0, R9, R12, RZ ;  /* 0x0000000c09007224 */ /* 0x000fc400078e02ff */
        /* <DEDUP_REMOVED lines=8> */
[----:B------:R-:W-:Y:S02]  /*99b0*/  IMAD.IADD R3, R55, 0x1, R3 ;  /* 0x0000000137037824 */ /* 0x000fe400078e0203 */
[----:B------:R-:W-:Y:S01]  /*99c0*/  IMAD.MOV.U32 R9, RZ, RZ, R24 ;  /* 0x000000ffff097224 */ /* 0x000fe200078e0018 */
[----:B------:R-:W-:Y:S01]  /*99d0*/  LEA.HI.X R13, R56, UR5, R13, 0x1, P1 ;  /* 0x00000005380d7c11 */ /* 0x000fe200088f0c0d */
[----:B------:R-:W-:Y:S01]  /*99e0*/  IMAD.MOV.U32 R10, RZ, RZ, R25 ;  /* 0x000000ffff0a7224 */ /* 0x000fe200078e0019 */
[----:B------:R-:W-:Y:S01]  /*99f0*/  LEA.HI.X R3, R54, UR7, R3, 0x1, P2 ;  /* 0x0000000736037c11 */ /* 0x000fe200090f0c03 */
[----:B------:R-:W-:-:S02]  /*9a00*/  IMAD.MOV.U32 R14, RZ, RZ, R6 ;  /* 0x000000ffff0e7224 */ /* 0x000fc400078e0006 */
[----:B------:R-:W-:Y:S01]  /*9a10*/  IMAD.MOV.U32 R15, RZ, RZ, R7 ;  /* 0x000000ffff0f7224 */ /* 0x000fe200078e0007 */
[----:B------:R-:W-:-:S04]  /*9a20*/  PRMT R50, R9, 0x5410, R10 ;  /* 0x0000541009327816 */ /* 0x000fc8000000000a */
[----:B------:R-:W-:Y:S02]  /*9a30*/  PRMT R58, R15, 0x5410, R14 ;  /* 0x000054100f3a7816 */ /* 0x000fe4000000000e */
[----:B--2---:R-:W-:Y:S01]  /*9a40*/  LEA.HI R9, R20, R20, RZ, 0x1 ;  /* 0x0000001414097211 */ /* 0x004fe200078f08ff */
[----:B------:R-:W-:Y:S06]  /*9a50*/  BRA.DIV UR4, `(.L_x_9463) ;  /* 0x0000016a04007947 */ /* 0x000fec000b800000 */
.L_x_9704:
[----:B------:R-:W-:Y:S01]  /*9a60*/  UMOV UR4, 0xffffffff ;  /* 0xffffffff00047882 */ /* 0x000fe20000000000 */
[----:B------:R-:W-:Y:S02]  /*9a70*/  LOP3.LUT R9, R9, 0xfffffffe, RZ, 0xc0, !PT ;  /* 0xfffffffe09097812 */ /* 0x000fe400078ec0ff */
[----:B------:R-:W-:Y:S05]  /*9a80*/  BRA.DIV UR4, `(.L_x_9464) ;  /* 0x0000016a04187947 */ /* 0x000fea000b800000 */
.L_x_9707:
[----:B------:R-:W-:Y:S01]  /*9a90*/  UMOV UR4, 0xffffffff ;  /* 0xffffffff00047882 */ /* 0x000fe20000000000 */
[----:B------:R-:W-:Y:S02]  /*9aa0*/  IMAD.IADD R9, R20, 0x1, -R9 ;  /* 0x0000000114097824 */ /* 0x000fe400078e0a09 */
[----:B------:R-:W-:Y:S05]  /*9ab0*/  BRA.DIV UR4, `(.L_x_9465) ;  /* 0x0000016a04347947 */ /* 0x000fea000b800000 */
.L_x_9710:
[----:B------:R-:W-:Y:S01]  /*9ac0*/  UMOV UR4, 0xffffffff ;  /* 0xffffffff00047882 */ /* 0x000fe20000000000 */
[----:B------:R-:W-:Y:S02]  /*9ad0*/  SHF.L.U32 R9, R9, 0x1f, RZ ;  /* 0x0000001f09097819 */ /* 0x000fe400000006ff */
[----:B------:R-:W-:Y:S05]  /*9ae0*/  BRA.DIV UR4, `(.L_x_9466) ;  /* 0x0000016a04507947 */ /* 0x000fea000b800000 */
.L_x_9713:
        /* <DEDUP_REMOVED lines=29> */
[----:B0-----:R-:W-:Y:S06]  /*9cc0*/  @!P1 BRA `(.L_x_9468) ;  /* 0x0000016800009947 */ /* 0x001fec0003800000 */
.L_x_9714:
[----:B------:R-:W-:Y:S05]  /*9cd0*/  BSYNC B1 ;  /* 0x0000000000017941 */ /* 0x000fea0003800000 */
.L_x_9467:
[----:B------:R-:W-:Y:S01]  /*9ce0*/  PRMT R48, R0, 0x5410, R8 ;  /* 0x0000541000307816 */ /* 0x000fe20000000008 */
[----:B------:R-:W-:Y:S06]  /*9cf0*/  @P0 BRA `(.L_x_9450) ;  /* 0x0000001400180947 */ /* 0x000fec0003800000 */
[----:B------:R1:W5:Y:S01]  /*9d00*/  LDL R74, [R1+0x18] ;  /* 0x00001800014a7983 */ /* 0x0003620000100800 */
[----:B------:R-:W2:Y:S03]  /*9d10*/  LDC R0, c[0x0][0x3d4] ;  /* 0x0000f500ff007b82 */ /* 0x000ea60000000800 */
[----:B------:R1:W5:Y:S04]  /*9d20*/  LDL R73, [R1+0x58] ;  /* 0x0000580001497983 */ /* 0x0003680000100800 */
[----:B------:R1:W5:Y:S04]  /*9d30*/  LDL R72, [R1+0x20] ;  /* 0x0000200001487983 */ /* 0x0003680000100800 */
[----:B------:R1:W5:Y:S01]  /*9d40*/  LDL R71, [R1+0x1c] ;  /* 0x00001c0001477983 */ /* 0x0003620000100800 */
[C---:B------:R-:W-:Y:S01]  /*9d50*/  VIADD R76, R19.reuse, 0x10 ;  /* 0x00000010134c7836 */ /* 0x040fe20000000000 */
[----:B------:R-:W-:Y:S01]  /*9d60*/  BSSY B1, `(.L_x_9469) ;  /* 0x000006b000017945 */ /* 0x000fe20003800000 */
[C---:B------:R-:W-:Y:S01]  /*9d70*/  VIADD R75, R19.reuse, 0x20 ;  /* 0x00000020134b7836 */ /* 0x040fe20000000000 */
[----:B--2---:R-:W-:-:S02]  /*9d80*/  ISETP.GE.AND P0, PT, R19, R0, PT ;  /* 0x000000001300720c */ /* 0x004fc40003f06270 */
[-C--:B------:R-:W-:Y:S02]  /*9d90*/  ISETP.GE.AND P1, PT, R76, R0.reuse, PT ;  /* 0x000000004c00720c */ /* 0x080fe40003f26270 */
[----:B------:R-:W-:-:S09]  /*9da0*/  ISETP.GE.AND P2, PT, R75, R0, PT ;  /* 0x000000004b00720c */ /* 0x000fd20003f46270 */
[----:B-1----:R-:W-:Y:S05]  /*9db0*/  @P0 BRA `(.L_x_9470) ;  /* 0x0000000400940947 */ /* 0x002fea0003800000 */
[----:B------:R-:W-:Y:S01]  /*9dc0*/  LEA.HI R8, R46, R46, RZ, 0x1 ;  /* 0x0000002e2e087211 */ /* 0x000fe200078f08ff */
[----:B------:R-:W-:Y:S01]  /*9dd0*/  HADD2.F32 R61, -RZ, R59.H1_H1 ;  /* 0x3000003bff3d7230 */ /* 0x000fe20000004100 */
[----:B-----5:R-:W-:Y:S01]  /*9de0*/  LOP3.LUT R10, R74, 0x18, R19, 0xf8, !PT ;  /* 0x000000184a0a7812 */ /* 0x020fe200078ef813 */
[----:B------:R-:W-:Y:S01]  /*9df0*/  HADD2.F32 R60, -RZ, R60.H0_H0 ;  /* 0x2000003cff3c7230 */ /* 0x000fe20000004100 */
[----:B0-----:R-:W-:Y:S02]  /*9e00*/  LOP3.LUT R9, R8, 0xfffffffe, RZ, 0xc0, !PT ;  /* 0xfffffffe08097812 */ /* 0x001fe400078ec0ff */
[----:B------:R-:W-:Y:S02]  /*9e10*/  LOP3.LUT R10, R10, R71, RZ, 0x3c, !PT ;  /* 0x000000470a0a7212 */ /* 0x000fe400078e3cff */
[----:B------:R-:W-:Y:S01]  /*9e20*/  SHF.R.U64 R32, R32, 0x10, R33 ;  /* 0x0000001020207819 */ /* 0x000fe20000001221 */
[----:B------:R-:W-:Y:S01]  /*9e30*/  IMAD.IADD R9, R46, 0x1, -R9 ;  /* 0x000000012e097824 */ /* 0x000fe200078e0a09 */
[----:B------:R-:W-:Y:S01]  /*9e40*/  SHF.R.U32.HI R62, RZ, 0x10, R33 ;  /* 0x00000010ff3e7819 */ /* 0x000fe20000011621 */
[----:B------:R-:W-:Y:S01]  /*9e50*/  IMAD.IADD R10, R72, 0x1, R10 ;  /* 0x00000001480a7824 */ /* 0x000fe200078e020a */
[----:B------:R-:W-:-:S02]  /*9e60*/  SHF.R.U64 R33, R4, 0x10, R5 ;  /* 0x0000001004217819 */ /* 0x000fc40000001205 */
[----:B------:R-:W-:Y:S01]  /*9e70*/  LEA.HI R8, R0, R9, RZ, 0x1d ;  /* 0x0000000900087211 */ /* 0x000fe200078fe8ff */
[----:B------:R-:W-:Y:S01]  /*9e80*/  IMAD R49, R10, 0x2, R73 ;  /* 0x000000020a317824 */ /* 0x000fe200078e0249 */
[--C-:B------:R-:W-:Y:S01]  /*9e90*/  SHF.R.U64 R4, R34, 0x10, R35.reuse ;  /* 0x0000001022047819 */ /* 0x100fe20000001223 */
[----:B------:R-:W-:Y:S01]  /*9ea0*/  HADD2.F32 R33, -RZ, R33.H0_H0 ;  /* 0x20000021ff217230 */ /* 0x000fe20000004100 */
[----:B------:R-:W-:Y:S02]  /*9eb0*/  SHF.R.S32.HI R9, RZ, 0x1f, R8 ;  /* 0x0000001fff097819 */ /* 0x000fe40000011408 */
[----:B------:R-:W-:Y:S02]  /*9ec0*/  SHF.R.U32.HI R69, RZ, 0x10, R35 ;  /* 0x00000010ff457819 */ /* 0x000fe40000011623 */
[----:B------:R-:W-:Y:S01]  /*9ed0*/  LEA.HI R9, R9, R8, RZ, 0x2 ;  /* 0x0000000809097211 */ /* 0x000fe200078f10ff */
[----:B------:R-:W-:Y:S01]  /*9ee0*/  IMAD.SHL.U32 R8, R8, 0x8, RZ ;  /* 0x0000000808087824 */ /* 0x000fe200078e00ff */
[----:B------:R-:W-:-:S02]  /*9ef0*/  SHF.R.U32.HI R64, RZ, 0x10, R5 ;  /* 0x00000010ff407819 */ /* 0x000fc40000011605 */
[----:B------:R-:W-:Y:S02]  /*9f00*/  SHF.R.S32.HI R9, RZ, 0x2, R9 ;  /* 0x00000002ff097819 */ /* 0x000fe40000011409 */
[----:B------:R-:W-:Y:S01]  /*9f10*/  LOP3.LUT R8, R74, 0x18, R8, 0xf8, !PT ;  /* 0x000000184a087812 */ /* 0x000fe200078ef808 */
[----:B------:R-:W-:Y:S01]  /*9f20*/  HADD2.F32 R64, -RZ, R64.H0_H0 ;  /* 0x20000040ff407230 */ /* 0x000fe20000004100 */
[--C-:B------:R-:W-:Y:S01]  /*9f30*/  SHF.R.U64 R67, R6, 0x10, R7.reuse ;  /* 0x0000001006437819 */ /* 0x100fe20000001207 */
[----:B------:R-:W-:Y:S01]  /*9f40*/  IMAD R12, R9, 0x1800, R72 ;  /* 0x00001800090c7824 */ /* 0x000fe200078e0248 */
[----:B------:R-:W-:Y:S02]  /*9f50*/  LOP3.LUT R13, R8, R71, RZ, 0x3c, !PT ;  /* 0x00000047080d7212 */ /* 0x000fe400078e3cff */
[----:B------:R-:W0:Y:S01]  /*9f60*/  LDS.128 R8, [R49] ;  /* 0x0000000031087984 */ /* 0x000e220000000c00 */
[----:B------:R-:W-:Y:S02]  /*9f70*/  SHF.R.U32.HI R65, RZ, 0x10, R7 ;  /* 0x00000010ff417819 */ /* 0x000fe40000011607 */
[----:B------:R-:W-:-:S04]  /*9f80*/  IMAD.IADD R13, R12, 0x1, R13 ;  /* 0x000000010c0d7824 */ /* 0x000fc800078e020d */
        /* <DEDUP_REMOVED lines=18> */
[----:B------:R-:W-:Y:S02]  /*a0b0*/  HADD2.F32 R62, -RZ, R59.H0_H0 ;  /* 0x2000003bff3e7230 */ /* 0x000fe40000004100 */
[----:B------:R-:W-:Y:S02]  /*a0c0*/  HADD2.F32 R6, -RZ, R68.H0_H0 ;  /* 0x20000044ff067230 */ /* 0x000fe40000004100 */
[-C--:B------:R-:W-:Y:S01]  /*a0d0*/  FMUL.FTZ R68, R55, R60.reuse ;  /* 0x0000003c37447220 */ /* 0x080fe20000410000 */
[----:B------:R-:W-:Y:S01]  /*a0e0*/  FFMA.FTZ R66, R9, R60, -R66 ;  /* 0x0000003c09427223 */ /* 0x000fe20000010842 */
[C---:B------:R-:W-:Y:S01]  /*a0f0*/  FMUL.FTZ R60, R13.reuse, R62 ;  /* 0x0000003e0d3c7220 */ /* 0x040fe20000410000 */
[----:B------:R-:W-:Y:S02]  /*a100*/  HADD2.F32 R35, -RZ, R58.H1_H1 ;  /* 0x3000003aff237230 */ /* 0x000fe40000004100 */
[----:B------:R-:W-:Y:S01]  /*a110*/  FMUL.FTZ R13, R13, R6 ;  /* 0x000000060d0d7220 */ /* 0x000fe20000410000 */
[----:B------:R-:W-:-:S02]  /*a120*/  HADD2.F32 R57, -RZ, R15.H0_H0 ;  /* 0x2000000fff397230 */ /* 0x000fc40000004100 */
[C---:B------:R-:W-:Y:S01]  /*a130*/  FFMA.FTZ R60, R5.reuse, R6, -R60 ;  /* 0x00000006053c7223 */ /* 0x040fe2000001083c */
[----:B------:R-:W-:Y:S02]  /*a140*/  HADD2.F32 R6, -RZ, R70.H0_H0 ;  /* 0x20000046ff067230 */ /* 0x000fe40000004100 */
[----:B------:R-:W-:Y:S01]  /*a150*/  FFMA.FTZ R13, R5, R62, R13 ;  /* 0x0000003e050d7223 */ /* 0x000fe2000001000d */
[----:B------:R-:W-:Y:S02]  /*a160*/  HADD2.F32 R58, -RZ, R58.H0_H0 ;  /* 0x2000003aff3a7230 */ /* 0x000fe40000004100 */
[C---:B------:R-:W-:Y:S01]  /*a170*/  FMUL.FTZ R62, R56.reuse, R35 ;  /* 0x00000023383e7220 */ /* 0x040fe20000410000 */
[----:B------:R-:W-:Y:S02]  /*a180*/  HADD2.F32 R5, -RZ, R70.H1_H1 ;  /* 0x30000046ff057230 */ /* 0x000fe40000004100 */
[----:B------:R-:W-:Y:S01]  /*a190*/  FFMA.FTZ R68, R9, R64, R68 ;  /* 0x0000004009447223 */ /* 0x000fe20000010044 */
[-C--:B------:R-:W-:Y:S01]  /*a1a0*/  FMUL.FTZ R64, R56, R6.reuse ;  /* 0x0000000638407220 */ /* 0x080fe20000410000 */
[----:B------:R-:W-:Y:S01]  /*a1b0*/  FFMA.FTZ R62, R7, R6, -R62 ;  /* 0x00000006073e7223 */ /* 0x000fe2000001083e */
[----:B------:R-:W-:Y:S01]  /*a1c0*/  FMUL.FTZ R9, R57, R58 ;  /* 0x0000003a39097220 */ /* 0x000fe20000410000 */
[----:B------:R-:W-:-:S02]  /*a1d0*/  HADD2.F32 R15, -RZ, R15.H1_H1 ;  /* 0x3000000fff0f7230 */ /* 0x000fc40000004100 */
[-C--:B------:R-:W-:Y:S01]  /*a1e0*/  FMUL.FTZ R57, R57, R5.reuse ;  /* 0x0000000539397220 */ /* 0x080fe20000410000 */
[----:B------:R-:W-:Y:S02]  /*a1f0*/  HADD2.F32 R56, -RZ, R65.H0_H0 ;  /* 0x20000041ff387230 */ /* 0x000fe40000004100 */
[C---:B------:R-:W-:Y:S01]  /*a200*/  FFMA.FTZ R55, R34.reuse, R5, -R9 ;  /* 0x0000000522377223 */ /* 0x040fe20000010809 */
[----:B------:R-:W-:Y:S02]  /*a210*/  HADD2.F32 R6, -RZ, R69.H0_H0 ;  /* 0x20000045ff067230 */ /* 0x000fe40000004100 */
[----:B------:R-:W-:Y:S01]  /*a220*/  FFMA.FTZ R57, R34, R58, R57 ;  /* 0x0000003a22397223 */ /* 0x000fe20000010039 */
[----:B------:R-:W-:Y:S02]  /*a230*/  HADD2.F32 R12, -RZ, R12.H1_H1 ;  /* 0x3000000cff0c7230 */ /* 0x000fe40000004100 */
[----:B------:R-:W-:Y:S01]  /*a240*/  FMUL.FTZ R70, R15, R56 ;  /* 0x000000380f467220 */ /* 0x000fe20000410000 */
[----:B------:R-:W-:-:S02]  /*a250*/  HADD2.F32 R14, -RZ, R14.H1_H1 ;  /* 0x3000000eff0e7230 */ /* 0x000fc40000004100 */
[-C--:B------:R-:W-:Y:S01]  /*a260*/  FMUL.FTZ R34, R15, R6.reuse ;  /* 0x000000060f227220 */ /* 0x080fe20000410000 */
        /* <DEDUP_REMOVED lines=10> */
[C---:B------:R-:W-:Y:S01]  /*a310*/  FMUL.FTZ R35, R14.reuse, R9 ;  /* 0x000000090e237220 */ /* 0x040fe20000410000 */
        /* <DEDUP_REMOVED lines=15> */
.L_x_9470:
[----:B------:R-:W-:Y:S05]  /*a410*/  BSYNC B1 ;  /* 0x0000000000017941 */ /* 0x000fea0003800000 */
.L_x_9469:
[----:B------:R-:W-:Y:S04]  /*a420*/  BSSY B1, `(.L_x_9471) ;  /* 0x000006a000017945 */ /* 0x000fe80003800000 */
[----:B------:R-:W-:Y:S05]  /*a430*/  @P1 BRA `(.L_x_9472) ;  /* 0x0000000400a01947 */ /* 0x000fea0003800000 */
[----:B-1----:R-:W-:Y:S01]  /*a440*/  SHF.R.S32.HI R4, RZ, 0x1f, R76 ;  /* 0x0000001fff047819 */ /* 0x002fe2000001144c */
[----:B------:R-:W-:Y:S01]  /*a450*/  HADD2.F32 R35, -RZ, R53.H1_H1 ;  /* 0x30000035ff237230 */ /* 0x000fe20000004100 */
[----:B------:R-:W-:Y:S02]  /*a460*/  SHF.R.U64 R60, R36, 0x10, R37 ;  /* 0x00000010243c7819 */ /* 0x000fe40000001225 */
[CC--:B------:R-:W-:Y:S02]  /*a470*/  LEA.HI R5, R4.reuse, R76.reuse, RZ, 0x3 ;  /* 0x0000004c04057211 */ /* 0x0c0fe400078f18ff */
[----:B------:R-:W-:Y:S02]  /*a480*/  LEA.HI R6, R4, R76, RZ, 0x5 ;  /* 0x0000004c04067211 */ /* 0x000fe400078f28ff */
[----:B------:R-:W-:Y:S02]  /*a490*/  SHF.R.S32.HI R7, RZ, 0x3, R5 ;  /* 0x00000003ff077819 */ /* 0x000fe40000011405 */
[----:B------:R-:W-:Y:S01]  /*a4a0*/  SHF.R.U32.HI R36, RZ, 0x10, R37 ;  /* 0x00000010ff247819 */ /* 0x000fe20000011625 */
[--C-:B------:R-:W-:Y:S01]  /*a4b0*/  HADD2.F32 R37, -RZ, R50.reuse.H1_H1 ;  /* 0x30000032ff257230 */ /* 0x100fe20000004100 */
[----:B------:R-:W-:Y:S01]  /*a4c0*/  LEA.HI R4, R0, R7, RZ, 0x1d ;  /* 0x0000000700047211 */ /* 0x000fe200078fe8ff */
[----:B------:R-:W-:Y:S01]  /*a4d0*/  HADD2.F32 R50, -RZ, R50.H0_H0 ;  /* 0x20000032ff327230 */ /* 0x000fe20000004100 */
[----:B------:R-:W-:-:S02]  /*a4e0*/  SHF.R.S32.HI R7, RZ, 0x5, R6 ;  /* 0x00000005ff077819 */ /* 0x000fc40000011406 */
[----:B-----5:R-:W-:Y:S02]  /*a4f0*/  LOP3.LUT R6, R74, 0x18, R5, 0xf8, !PT ;  /* 0x000000184a067812 */ /* 0x020fe400078ef805 */
[----:B------:R-:W-:Y:S01]  /*a500*/  SHF.R.S32.HI R5, RZ, 0x1f, R4 ;  /* 0x0000001fff057819 */ /* 0x000fe20000011404 */
[----:B------:R-:W-:Y:S01]  /*a510*/  IMAD R7, R7, 0x1800, R72 ;  /* 0x0000180007077824 */ /* 0x000fe200078e0248 */
[----:B------:R-:W-:Y:S02]  /*a520*/  LOP3.LUT R6, R6, R71, RZ, 0x3c, !PT ;  /* 0x0000004706067212 */ /* 0x000fe400078e3cff */
[----:B------:R-:W-:Y:S01]  /*a530*/  LEA.HI R5, R5, R4, RZ, 0x2 ;  /* 0x0000000405057211 */ /* 0x000fe200078f10ff */
[----:B------:R-:W-:Y:S01]  /*a540*/  IMAD.SHL.U32 R4, R4, 0x8, RZ ;  /* 0x0000000804047824 */ /* 0x000fe200078e00ff */
[----:B------:R-:W-:Y:S01]  /*a550*/  SHF.R.U64 R55, R26, 0x10, R27 ;  /* 0x000000101a377819 */ /* 0x000fe2000000121b */
[----:B------:R-:W-:Y:S01]  /*a560*/  IMAD.IADD R6, R7, 0x1, R6 ;  /* 0x0000000107067824 */ /* 0x000fe200078e0206 */
[----:B------:R-:W-:-:S02]  /*a570*/  SHF.R.S32.HI R5, RZ, 0x2, R5 ;  /* 0x00000002ff057819 */ /* 0x000fc40000011405 */
[----:B------:R-:W-:Y:S01]  /*a580*/  LOP3.LUT R4, R74, 0x18, R4, 0xf8, !PT ;  /* 0x000000184a047812 */ /* 0x000fe200078ef804 */
[----:B------:R-:W-:Y:S01]  /*a590*/  IMAD R12, R6, 0x2, R73 ;  /* 0x00000002060c7824 */ /* 0x000fe200078e0249 */
[----:B------:R-:W-:Y:S01]  /*a5a0*/  SHF.R.U32.HI R34, RZ, 0x10, R25 ;  /* 0x00000010ff227819 */ /* 0x000fe20000011619 */
[----:B------:R-:W-:Y:S01]  /*a5b0*/  IMAD R8, R5, 0x1800, R72 ;  /* 0x0000180005087824 */ /* 0x000fe200078e0248 */
[----:B0-----:R-:W-:Y:S02]  /*a5c0*/  LOP3.LUT R9, R4, R71, RZ, 0x3c, !PT ;  /* 0x0000004704097212 */ /* 0x001fe400078e3cff */
[----:B------:R-:W0:Y:S01]  /*a5d0*/  LDS.128 R4, [R12] ;  /* 0x000000000c047984 */ /* 0x000e220000000c00 */
[--C-:B------:R-:W-:Y:S01]  /*a5e0*/  SHF.R.U64 R59, R38, 0x10, R39.reuse ;  /* 0x00000010263b7819 */ /* 0x100fe20000001227 */
[----:B------:R-:W-:Y:S01]  /*a5f0*/  HADD2.F32 R34, -RZ, R34.H0_H0 ;  /* 0x20000022ff227230 */ /* 0x000fe20000004100 */
[----:B------:R-:W-:Y:S01]  /*a600*/  SHF.R.U32.HI R56, RZ, 0x10, R39 ;  /* 0x00000010ff387819 */ /* 0x000fe20000011627 */
[----:B------:R-:W-:Y:S01]  /*a610*/  IMAD.IADD R9, R8, 0x1, R9 ;  /* 0x0000000108097824 */ /* 0x000fe200078e0209 */
[----:B------:R-:W-:-:S02]  /*a620*/  SHF.R.U32.HI R51, RZ, 0x10, R27 ;  /* 0x00000010ff337819 */ /* 0x000fc4000001161b */
[----:B------:R-:W-:Y:S01]  /*a630*/  SHF.R.U64 R57, R24, 0x10, R25 ;  /* 0x0000001018397819 */ /* 0x000fe20000001219 */
[----:B------:R-:W-:-:S05]  /*a640*/  IMAD R13, R9, 0x2, R2 ;  /* 0x00000002090d7824 */ /* 0x000fca00078e0202 */
[----:B------:R-:W1:Y:S01]  /*a650*/  LDS.128 R8, [R13+0xc400] ;  /* 0x00c400000d087984 */ /* 0x000e620000000c00 */
[--C-:B0-----:R-:W-:Y:S02]  /*a660*/  HADD2.F32 R14, -RZ, R5.reuse.H0_H0 ;  /* 0x20000005ff0e7230 */ /* 0x101fe40000004100 */
[----:B------:R-:W-:Y:S02]  /*a670*/  HADD2.F32 R15, -RZ, R5.H1_H1 ;  /* 0x30000005ff0f7230 */ /* 0x000fe40000004100 */
[--C-:B------:R-:W-:Y:S02]  /*a680*/  HADD2.F32 R24, -RZ, R7.reuse.H0_H0 ;  /* 0x20000007ff187230 */ /* 0x100fe40000004100 */
[----:B------:R-:W-:Y:S02]  /*a690*/  HADD2.F32 R25, -RZ, R7.H1_H1 ;  /* 0x30000007ff197230 */ /* 0x000fe40000004100 */
[----:B------:R-:W-:Y:S02]  /*a6a0*/  HADD2.F32 R5, -RZ, R4.H0_H0 ;  /* 0x20000004ff057230 */ /* 0x000fe40000004100 */
[----:B------:R-:W-:-:S02]  /*a6b0*/  HADD2.F32 R7, -RZ, R6.H0_H0 ;  /* 0x20000006ff077230 */ /* 0x000fc40000004100 */
        /* <DEDUP_REMOVED lines=23> */
[----:B------:R-:W-:Y:S01]  /*a830*/  FFMA.FTZ R34, R15, R34, R14 ;  /* 0x000000220f227223 */ /* 0x000fe2000001000e */
[----:B------:R-:W-:-:S02]  /*a840*/  HADD2.F32 R14, -RZ, R53.H0_H0 ;  /* 0x20000035ff0e7230 */ /* 0x000fc40000004100 */
[-C--:B------:R-:W-:Y:S01]  /*a850*/  FMUL.FTZ R58, R33, R26.reuse ;  /* 0x0000001a213a7220 */ /* 0x080fe20000410000 */
[----:B------:R-:W-:Y:S01]  /*a860*/  FFMA.FTZ R56, R25, R26, -R24 ;  /* 0x0000001a19387223 */ /* 0x000fe20000010818 */
[----:B------:R-:W-:Y:S02]  /*a870*/  HADD2.F32 R11, -RZ, R10.H0_H0 ;  /* 0x2000000aff0b7230 */ /* 0x000fe40000004100 */
[C---:B------:R-:W-:Y:S01]  /*a880*/  FMUL.FTZ R24, R9.reuse, R50 ;  /* 0x0000003209187220 */ /* 0x040fe20000410000 */
[----:B------:R-:W-:Y:S02]  /*a890*/  HADD2.F32 R52, -RZ, R52.H0_H0 ;  /* 0x20000034ff347230 */ /* 0x000fe40000004100 */
[-C--:B------:R-:W-:Y:S01]  /*a8a0*/  FMUL.FTZ R9, R9, R14.reuse ;  /* 0x0000000e09097220 */ /* 0x080fe20000410000 */
[----:B------:R-:W-:Y:S02]  /*a8b0*/  HADD2.F32 R54, -RZ, R54.H0_H0 ;  /* 0x20000036ff367230 */ /* 0x000fe40000004100 */
[----:B------:R-:W-:Y:S01]  /*a8c0*/  FFMA.FTZ R24, R5, R14, -R24 ;  /* 0x0000000e05187223 */ /* 0x000fe20000010818 */
[----:B------:R-:W-:-:S02]  /*a8d0*/  HADD2.F32 R8, -RZ, R8.H1_H1 ;  /* 0x30000008ff087230 */ /* 0x000fc40000004100 */
[C---:B------:R-:W-:Y:S01]  /*a8e0*/  FMUL.FTZ R26, R11.reuse, R52 ;  /* 0x000000340b1a7220 */ /* 0x040fe20000410000 */
[----:B------:R-:W-:Y:S02]  /*a8f0*/  HADD2.F32 R10, -RZ, R10.H1_H1 ;  /* 0x3000000aff0a7230 */ /* 0x000fe40000004100 */
[----:B------:R-:W-:Y:S01]  /*a900*/  FMUL.FTZ R14, R11, R54 ;  /* 0x000000360b0e7220 */ /* 0x000fe20000410000 */
        /* <DEDUP_REMOVED lines=11> */
[----:B------:R-:W-:Y:S01]  /*a9c0*/  FFMA.FTZ R39, R25, R36, R58 ;  /* 0x0000002419277223 */ /* 0x000fe2000001003a */
        /* <DEDUP_REMOVED lines=15> */
.L_x_9472:
[----:B------:R-:W-:Y:S05]  /*aac0*/  BSYNC B1 ;  /* 0x0000000000017941 */ /* 0x000fea0003800000 */
.L_x_9471:
[----:B------:R-:W-:Y:S05]  /*aad0*/  @P2 BRA `(.L_x_9450) ;  /* 0x0000000400a02947 */ /* 0x000fea0003800000 */
[----:B-12---:R-:W-:Y:S02]  /*aae0*/  SHF.R.S32.HI R4, RZ, 0x1f, R75 ;  /* 0x0000001fff047819 */ /* 0x006fe4000001144b */
[----:B------:R-:W-:Y:S02]  /*aaf0*/  SHF.R.U64 R37, R30, 0x10, R31 ;  /* 0x000000101e257819 */ /* 0x000fe4000000121f */
[CC--:B------:R-:W-:Y:S02]  /*ab00*/  LEA.HI R5, R4.reuse, R75.reuse, RZ, 0x3 ;  /* 0x0000004b04057211 */ /* 0x0c0fe400078f18ff */
[----:B------:R-:W-:Y:S02]  /*ab10*/  LEA.HI R4, R4, R75, RZ, 0x5 ;  /* 0x0000004b04047211 */ /* 0x000fe400078f28ff */
[----:B------:R-:W-:Y:S02]  /*ab20*/  SHF.R.S32.HI R7, RZ, 0x3, R5 ;  /* 0x00000003ff077819 */ /* 0x000fe40000011405 */
[----:B------:R-:W-:-:S02]  /*ab30*/  SHF.R.S32.HI R6, RZ, 0x5, R4 ;  /* 0x00000005ff067819 */ /* 0x000fc40000011404 */
[----:B------:R-:W-:Y:S02]  /*ab40*/  LEA.HI R0, R0, R7, RZ, 0x1d ;  /* 0x0000000700007211 */ /* 0x000fe400078fe8ff */
[----:B-----5:R-:W-:Y:S01]  /*ab50*/  LOP3.LUT R4, R74, 0x18, R5, 0xf8, !PT ;  /* 0x000000184a047812 */ /* 0x020fe200078ef805 */
[----:B------:R-:W-:Y:S01]  /*ab60*/  IMAD R6, R6, 0x1800, R72 ;  /* 0x0000180006067824 */ /* 0x000fe200078e0248 */
[----:B------:R-:W-:Y:S02]  /*ab70*/  SHF.R.S32.HI R5, RZ, 0x1f, R0 ;  /* 0x0000001fff057819 */ /* 0x000fe40000011400 */
[-C--:B------:R-:W-:Y:S02]  /*ab80*/  LOP3.LUT R7, R4, R71.reuse, RZ, 0x3c, !PT ;  /* 0x0000004704077212 */ /* 0x080fe400078e3cff */
[----:B------:R-:W-:Y:S01]  /*ab90*/  LEA.HI R5, R5, R0, RZ, 0x2 ;  /* 0x0000000005057211 */ /* 0x000fe200078f10ff */
[----:B------:R-:W-:Y:S01]  /*aba0*/  IMAD.SHL.U32 R0, R0, 0x8, RZ ;  /* 0x0000000800007824 */ /* 0x000fe200078e00ff */
[----:B------:R-:W-:Y:S01]  /*abb0*/  SHF.R.U32.HI R34, RZ, 0x10, R31 ;  /* 0x00000010ff227819 */ /* 0x000fe2000001161f */
[----:B------:R-:W-:Y:S01]  /*abc0*/  IMAD.IADD R6, R6, 0x1, R7 ;  /* 0x0000000106067824 */ /* 0x000fe200078e0207 */
[----:B------:R-:W-:Y:S01]  /*abd0*/  SHF.R.S32.HI R5, RZ, 0x2, R5 ;  /* 0x00000002ff057819 */ /* 0x000fe20000011405 */
[----:B------:R-:W-:Y:S01]  /*abe0*/  HADD2.F32 R31, -RZ, R3.H1_H1 ;  /* 0x30000003ff1f7230 */ /* 0x000fe20000004100 */
[----:B------:R-:W-:Y:S01]  /*abf0*/  LOP3.LUT R0, R74, 0x18, R0, 0xf8, !PT ;  /* 0x000000184a007812 */ /* 0x000fe200078ef800 */
[----:B------:R-:W-:Y:S01]  /*ac00*/  IMAD R50, R6, 0x2, R73 ;  /* 0x0000000206327824 */ /* 0x000fe200078e0249 */
[----:B------:R-:W-:Y:S01]  /*ac10*/  SHF.R.U64 R38, R28, 0x10, R29 ;  /* 0x000000101c267819 */ /* 0x000fe2000000121d */
[----:B------:R-:W-:Y:S01]  /*ac20*/  IMAD R8, R5, 0x1800, R72 ;  /* 0x0000180005087824 */ /* 0x000fe200078e0248 */
[----:B0-----:R-:W-:-:S02]  /*ac30*/  LOP3.LUT R9, R0, R71, RZ, 0x3c, !PT ;  /* 0x0000004700097212 */ /* 0x001fc400078e3cff */
[----:B------:R-:W0:Y:S01]  /*ac40*/  LDS.128 R4, [R50] ;  /* 0x0000000032047984 */ /* 0x000e220000000c00 */
[----:B------:R-:W-:Y:S01]  /*ac50*/  SHF.R.U32.HI R28, RZ, 0x10, R29 ;  /* 0x00000010ff1c7819 */ /* 0x000fe2000001161d */
[----:B------:R-:W-:Y:S01]  /*ac60*/  HADD2.F32 R29, -RZ, R21.H1_H1 ;  /* 0x30000015ff1d7230 */ /* 0x000fe20000004100 */
[----:B------:R-:W-:Y:S01]  /*ac70*/  SHF.R.U64 R49, R40, 0x10, R41 ;  /* 0x0000001028317819 */ /* 0x000fe20000001229 */
[----:B------:R-:W-:Y:S01]  /*ac80*/  IMAD.IADD R9, R8, 0x1, R9 ;  /* 0x0000000108097824 */ /* 0x000fe200078e0209 */
        /* <DEDUP_REMOVED lines=44> */
[----:B------:R-:W-:-:S02]  /*af50*/  HADD2.F32 R48, -RZ, R48.H0_H0 ;  /* 0x20000030ff307230 */ /* 0x000fc40000004100 */
[----:B------:R-:W-:Y:S01]  /*af60*/  FFMA.FTZ R24, R5, R12, -R24 ;  /* 0x0000000c05187223 */ /* 0x000fe20000010818 */
[----:B------:R-:W-:Y:S02]  /*af70*/  HADD2.F32 R8, -RZ, R8.H1_H1 ;  /* 0x30000008ff087230 */ /* 0x000fe40000004100 */
[----:B------:R-:W-:Y:S01]  /*af80*/  FMUL.FTZ R26, R11, R20 ;  /* 0x000000140b1a7220 */ /* 0x000fe20000410000 */
[----:B------:R-:W-:Y:S01]  /*af90*/  FFMA.FTZ R14, R5, R14, R9 ;  /* 0x0000000e050e7223 */ /* 0x000fe20000010009 */
[----:B------:R-:W-:Y:S01]  /*afa0*/  FMUL.FTZ R12, R11, R48 ;  /* 0x000000300b0c7220 */ /* 0x000fe20000410000 */
        /* <DEDUP_REMOVED lines=11> */
[-C--:B------:R-:W-:Y:S01]  /*b060*/  FMUL.FTZ R8, R8, R3.reuse ;  /* 0x0000000308087220 */ /* 0x080fe20000410000 */
[----:B------:R-:W-:Y:S01]  /*b070*/  FFMA.FTZ R3, R4, R3, -R7 ;  /* 0x0000000304037223 */ /* 0x000fe20000010807 */
[----:B------:R-:W-:Y:S01]  /*b080*/  FMUL.FTZ R10, R10, R5 ;  /* 0x000000050a0a7220 */ /* 0x000fe20000410000 */
        /* <DEDUP_REMOVED lines=13> */
.L_x_9450:
[----:B------:R-:W-:Y:S05]  /*b160*/  BSYNC B0 ;  /* 0x0000000000007941 */ /* 0x000fea0003800000 */
.L_x_9440:
        /* <DEDUP_REMOVED lines=8> */
.L_x_9438:
[----:B------:R-:W-:-:S13]  /*b1f0*/  ISETP.NE.AND P0, PT, R157, 0x3, PT ;  /* 0x000000039d00780c */ /* 0x000fda0003f05270 */
[----:B------:R-:W-:Y:S05]  /*b200*/  @!P0 BRA `(.L_x_9473) ;  /* 0x0000000000048947 */ /* 0x000fea0003800000 */
[----:B------:R-:W-:Y:S01]  /*b210*/  BPT.TRAP 0x1 ;  /* 0x000000040000795c */ /* 0x000fe20000300000 */
.L_x_9473:
[----:B01234-:R-:W-:Y:S01]  /*b220*/  IMAD R3, R17, 0x8, R2 ;  /* 0x0000000811037824 */ /* 0x01ffe200078e0202 */
[----:B------:R-:W-:-:S04]  /*b230*/  SHF.L.U32 R0, R22, 0x1f, RZ ;  /* 0x0000001f16007819 */ /* 0x000fc800000006ff */
[----:B------:R0:W1:Y:S01]  /*b240*/  SYNCS.PHASECHK.TRANS64.TRYWAIT P2, [R3+URZ+0x2d830], R0 ;  /* 0x02d83000030075a7 */ /* 0x000062000804017f */
[----:B------:R-:W-:Y:S05]  /*b250*/  @!P0 BRA `(.L_x_9474) ;  /* 0x0000000000048947 */ /* 0x000fea0003800000 */
[----:B------:R-:W-:Y:S01]  /*b260*/  BPT.TRAP 0x1 ;  /* 0x000000040000795c */ /* 0x000fe20000300000 */
.L_x_9474:
[----:B------:R-:W2:Y:S01]  /*b270*/  S2R R8, SR_TID.X ;  /* 0x0000000000087919 */ /* 0x000ea20000002100 */
[----:B------:R-:W-:-:S05]  /*b280*/  LOP3.LUT R47, R47, 0xffffff80, RZ, 0xc0, !PT ;  /* 0xffffff802f2f7812 */ /* 0x000fca00078ec0ff */
[----:B------:R-:W-:-:S05]  /*b290*/  IMAD.IADD R47, R46, 0x1, -R47 ;  /* 0x000000012e2f7824 */ /* 0x000fca00078e0a2f */
[----:B------:R-:W-:-:S04]  /*b2a0*/  SHF.R.S32.HI R6, RZ, 0x1f, R47 ;  /* 0x0000001fff067819 */ /* 0x000fc8000001142f */
[CC--:B------:R-:W-:Y:S02]  /*b2b0*/  LEA.HI R4, R6.reuse, R47.reuse, RZ, 0x2 ;  /* 0x0000002f06047211 */ /* 0x0c0fe400078f10ff */
[----:B------:R-:W-:Y:S02]  /*b2c0*/  LEA.HI R6, R6, R47, RZ, 0x5 ;  /* 0x0000002f06067211 */ /* 0x000fe400078f28ff */
[--C-:B------:R-:W-:Y:S02]  /*b2d0*/  SHF.R.S32.HI R7, RZ, 0x2, R4.reuse ;  /* 0x00000002ff077819 */ /* 0x100fe40000011404 */
[----:B------:R-:W-:Y:S02]  /*b2e0*/  SHF.R.S32.HI R4, RZ, 0x1f, R4 ;  /* 0x0000001fff047819 */ /* 0x000fe40000011404 */
[----:B------:R-:W-:Y:S02]  /*b2f0*/  SHF.R.S32.HI R6, RZ, 0x5, R6 ;  /* 0x00000005ff067819 */ /* 0x000fe40000011406 */
[----:B------:R-:W-:Y:S01]  /*b300*/  LEA.HI R5, R4, R7, RZ, 0x3 ;  /* 0x0000000704057211 */ /* 0x000fe200078f18ff */
[----:B------:R-:W-:Y:S01]  /*b310*/  IMAD.HI R4, R44, 0x55555556, RZ ;  /* 0x555555562c047827 */ /* 0x000fe200078e02ff */
[----:B--2---:R-:W-:-:S02]  /*b320*/  LOP3.LUT R9, R8, 0x7f, RZ, 0xc0, !PT ;  /* 0x0000007f08097812 */ /* 0x004fc400078ec0ff */
[----:B------:R-:W-:Y:S02]  /*b330*/  LOP3.LUT R8, R5, 0xfffffff8, RZ, 0xc0, !PT ;  /* 0xfffffff805087812 */ /* 0x000fe400078ec0ff */
[----:B------:R-:W-:Y:S02]  /*b340*/  LEA.HI R5, R4, R4, RZ, 0x1 ;  /* 0x0000000404057211 */ /* 0x000fe400078f08ff */
[----:B------:R-:W-:Y:S01]  /*b350*/  ISETP.NE.AND P1, PT, R9, RZ, PT ;  /* 0x000000ff0900720c */ /* 0x000fe20003f25270 */
[----:B------:R-:W-:Y:S02]  /*b360*/  IMAD.IADD R7, R7, 0x1, -R8 ;  /* 0x0000000107077824 */ /* 0x000fe400078e0a08 */
[----:B------:R-:W-:Y:S02]  /*b370*/  IMAD R5, R5, -0x3, R44 ;  /* 0xfffffffd05057824 */ /* 0x000fe400078e022c */
[----:B------:R-:W-:Y:S01]  /*b380*/  IMAD R6, R6, 0x10, R7 ;  /* 0x0000001006067824 */ /* 0x000fe200078e0207 */
[----:B-1----:R-:W-:Y:S07]  /*b390*/  @P2 BRA `(.L_x_9475) ;  /* 0x0000000000082947 */ /* 0x002fee0003800000 */
[----:B------:R-:W1:Y:S02]  /*b3a0*/  SYNCS.PHASECHK.TRANS64.TRYWAIT P2, [R3+URZ+0x2d830], R0 ;  /* 0x02d83000030075a7 */ /* 0x000e64000804017f */
[----:B-1----:R-:W-:Y:S05]  /*b3b0*/  @!P2 BRA `(.L_x_9476) ;  /* 0x000001500058a947 */ /* 0x002fea0003800000 */
.L_x_9475:
[----:B------:R-:W-:Y:S05]  /*b3c0*/  WARPSYNC.ALL ;  /* 0x0000000000007948 */ /* 0x000fea0003800000 */
[----:B------:R-:W-:Y:S02]  /*b3d0*/  IMAD R155, R5, 0x40, R6 ;  /* 0x00000040059b7824 */ /* 0x000fe400078e0206 */
[----:B01----:R-:W-:Y:S01]  /*b3e0*/  VIADD R0, R2, 0x15400 ;  /* 0x0001540002007836 */ /* 0x003fe20000000000 */
[----:B------:R-:W-:Y:S01]  /*b3f0*/  LOP3.LUT R12, R45, 0x10000, RZ, 0xfc, !PT ;  /* 0x000100002d0c7812 */ /* 0x000fe200078efcff */
[----:B------:R-:W-:Y:S01]  /*b400*/  IMAD.MOV.U32 R13, RZ, RZ, -0x7fffffe0 ;  /* 0x80000020ff0d7424 */ /* 0x000fe200078e00ff */
[----:B------:R-:W0:Y:S02]  /*b410*/  LDC.64 R8, c[0x0][0x9e0] ;  /* 0x00027800ff087b82 */ /* 0x000e240000000a00 */
[----:B------:R-:W-:-:S04]  /*b420*/  SHF.R.U32.HI R0, RZ, 0x4, R0 ;  /* 0x00000004ff007819 */ /* 0x000fc80000011600 */
[----:B------:R-:W-:-:S04]  /*b430*/  LOP3.LUT R0, R0, 0x3fff, RZ, 0xc0, !PT ;  /* 0x00003fff00007812 */ /* 0x000fc800078ec0ff */
[----:B------:R-:W-:Y:S01]  /*b440*/  LOP3.LUT R4, R0, 0x10000, RZ, 0xfc, !PT ;  /* 0x0001000000047812 */ /* 0x000fe200078efcff */
[----:B------:R-:W-:-:S04]  /*b450*/  IMAD.MOV.U32 R5, RZ, RZ, -0x7fffffe0 ;  /* 0x80000020ff057424 */ /* 0x000fc800078e00ff */
[----:B------:R1:W-:Y:S01]  /*b460*/  STL [R1+0x10], R4 ;  /* 0x0000100401007387 */ /* 0x0003e20000100800 */
[C---:B------:R-:W-:Y:S02]  /*b470*/  R2UR UR4, R12.reuse ;  /* 0x000000000c0472ca */ /* 0x040fe400000e0000 */
[----:B------:R-:W-:Y:S01]  /*b480*/  R2UR UR5, R13 ;  /* 0x000000000d0572ca */ /* 0x000fe200000e0000 */
[----:B-----5:R-:W-:Y:S01]  /*b490*/  WARPGROUP.ARRIVE ;  /* 0x00000000000079c5 */ /* 0x020fe20000000000 */
[----:B------:R-:W-:Y:S01]  /*b4a0*/  R2UR UR7, R5 ;  /* 0x00000000050772ca */ /* 0x000fe200000e0000 */
[----:B------:R-:W-:Y:S01]  /*b4b0*/  VIADD R152, R12, 0x2 ;  /* 0x000000020c987836 */ /* 0x000fe20000000000 */
[----:B------:R-:W2:Y:S01]  /*b4c0*/  LDL R92, [R1+0x30] ;  /* 0x00003000015c7983 */ /* 0x000ea20000100800 */
[----:B-1----:R-:W-:-:S03]  /*b4d0*/  IMAD R4, R17, 0x600, R4 ;  /* 0x0000060011047824 */ /* 0x002fc600078e0204 */
[----:B------:R-:W3:Y:S02]  /*b4e0*/  LDL R94, [R1+0x40] ;  /* 0x00004000015e7983 */ /* 0x000ee40000100800 */
[C---:B------:R-:W-:Y:S01]  /*b4f0*/  R2UR UR6, R4.reuse ;  /* 0x00000000040672ca */ /* 0x040fe200000e0000 */
[----:B------:R-:W-:Y:S01]  /*b500*/  IMAD.MOV.U32 R153, RZ, RZ, -0x7fffffe0 ;  /* 0x80000020ff997424 */ /* 0x000fe200078e00ff */
[----:B------:R-:W4:Y:S11]  /*b510*/  LDL R90, [R1+0x34] ;  /* 0x00003400015a7983 */ /* 0x000f360000100800 */
[----:B------:R-:W-:Y:S01]  /*b520*/  HGMMA.64x128x16.F32 R24, gdesc[UR4], RZ, !UPT, gsb0 ;  /* 0x01e00000041879f0 */ /* 0x000fe2000c0008ff */
[----:B------:R-:W-:-:S02]  /*b530*/  VIADD R6, R4, 0x2 ;  /* 0x0000000204067836 */ /* 0x000fc40000000000 */
[----:B------:R-:W-:Y:S01]  /*b540*/  IMAD.MOV.U32 R7, RZ, RZ, -0x7fffffe0 ;  /* 0x80000020ff077424 */ /* 0x000fe200078e00ff */
[----:B------:R-:W-:Y:S02]  /*b550*/  R2UR UR4, R152 ;  /* 0x00000000980472ca */ /* 0x000fe400000e0000 */
[----:B------:R-:W-:Y:S02]  /*b560*/  R2UR UR5, R153 ;  /* 0x00000000990572ca */ /* 0x000fe400000e0000 */
[----:B------:R-:W-:Y:S02]  /*b570*/  R2UR UR6, R6 ;  /* 0x00000000060672ca */ /* 0x000fe400000e0000 */
[----:B------:R-:W-:Y:S01]  /*b580*/  R2UR UR7, R7 ;  /* 0x00000000070772ca */ /* 0x000fe200000e0000 */
[----:B------:R-:W-:Y:S02]  /*b590*/  VIADD R150, R12, 0x300 ;  /* 0x000003000c967836 */ /* 0x000fe40000000000 */
[----:B------:R-:W-:-:S02]  /*b5a0*/  VIADD R6, R4, 0x200 ;  /* 0x0000020004067836 */ /* 0x000fc40000000000 */
[----:B------:R-:W-:Y:S02]  /*b5b0*/  IMAD.MOV.U32 R151, RZ, RZ, -0x7fffffe0 ;  /* 0x80000020ff977424 */ /* 0x000fe400078e00ff */
[----:B------:R-:W-:Y:S01]  /*b5c0*/  IMAD.MOV.U32 R7, RZ, RZ, -0x7fffffe0 ;  /* 0x80000020ff077424 */ /* 0x000fe200078e00ff */
[----:B------:R-:W-:Y:S02]  /*b5d0*/  WARPGROUP.DEPBAR.LE gsb0, 0x0 ;  /* 0x00008000000079c5 */ /* 0x000fe40000010000 */
[----:B------:R-:W-:-:S06]  /*b5e0*/  WARPGROUP.ARRIVE ;  /* 0x00000000000079c5 */ /* 0x000fcc0000000000 */
[----:B------:R-:W-:Y:S01]  /*b5f0*/  HGMMA.64x128x16.F32 R24, gdesc[UR4], R24, gsb0 ;  /* 0x01e00000041879f0 */ /* 0x000fe20008000818 */
        /* <DEDUP_REMOVED lines=37> */
[----:B------:R-:W-:-:S04]  /*b850*/  IMAD.MOV.U32 R15, RZ, RZ, -0x80 ;  /* 0xffffff80ff0f7424 */ /* 0x000fc800078e00ff */
[----:B------:R-:W-:Y:S02]  /*b860*/  IMAD R15, R88, R15, 0x80 ;  /* 0x00000080580f7424 */ /* 0x000fe400078e020f */
[----:B------:R-:W-:Y:S02]  /*b870*/  @!P1 VIADD R0, R3, 0x2d840 ;  /* 0x0002d84003009836 */ /* 0x000fe40000000000 */
[----:B--2---:R-:W-:Y:S01]  /*b880*/  IMAD.IADD R3, R92, 0x1, R15 ;  /* 0x000000015c037824 */ /* 0x004fe200078e020f */
[----:B0-----:R-:W-:-:S04]  /*b890*/  ISETP.GE.AND P2, PT, R9, 0x1, PT ;  /* 0x000000010900780c */ /* 0x001fc80003f46270 */
[----:B---3--:R-:W-:Y:S01]  /*b8a0*/  IADD3 R5, -R94, 0x1, R3 ;  /* 0x000000015e057810 */ /* 0x008fe20007ffe103 */
[----:B------:R-:W-:Y:S02]  /*b8b0*/  WARPGROUP.DEPBAR.LE gsb0, 0x0 ;  /* 0x00008000000079c5 */ /* 0x000fe40000010000 */
[----:B------:R-:W-:-:S06]  /*b8c0*/  WARPGROUP.ARRIVE ;  /* 0x00000000000079c5 */ /* 0x000fcc0000000000 */
[----:B------:R-:W-:Y:S01]  /*b8d0*/  HGMMA.64x128x16.F32 R24, gdesc[UR4], R24, gsb0 ;  /* 0x01e00000041879f0 */ /* 0x000fe20008000818 */
[----:B------:R-:W-:Y:S02]  /*b8e0*/  ULDC UR4, c[0x0][0x9dc] ;  /* 0x0002770000047ab9 */ /* 0x000fe40000000800 */
[----:B------:R-:W-:Y:S02]  /*b8f0*/  IMAD.U32 R20, RZ, RZ, UR4 ;  /* 0x00000004ff147e24 */ /* 0x000fe4000f8e00ff */
[----:B------:R-:W-:Y:S01]  /*b900*/  IMAD R5, R136, -0x2, R5 ;  /* 0xfffffffe88057824 */ /* 0x000fe200078e0205 */
[----:B------:R-:W-:Y:S02]  /*b910*/  @!P1 PRMT R0, RZ, 0x654, R0 ;  /* 0x00000654ff009816 */ /* 0x000fe40000000000 */
[----:B------:R-:W-:Y:S01]  /*b920*/  LOP3.LUT R10, RZ, R20, RZ, 0x33, !PT ;  /* 0x00000014ff0a7212 */ /* 0x000fe200078e33ff */
[----:B----4-:R-:W-:Y:S02]  /*b930*/  IMAD R155, R90, 0xc0, R155 ;  /* 0x000000c05a9b7824 */ /* 0x010fe400078e029b */
[----:B------:R-:W-:-:S02]  /*b940*/  IMAD R3, R136, -0x2, R3 ;  /* 0xfffffffe88037824 */ /* 0x000fc400078e0203 */
[C---:B------:R-:W-:Y:S02]  /*b950*/  IMAD.IADD R6, R5.reuse, 0x1, R8 ;  /* 0x0000000105067824 */ /* 0x040fe400078e0208 */
[----:B------:R-:W-:-:S03]  /*b960*/  IMAD.IADD R10, R5, 0x1, R10 ;  /* 0x00000001050a7824 */ /* 0x000fc600078e020a */
[----:B------:R-:W-:Y:S01]  /*b970*/  VIADDMNMX R14, R155, R6, R3, PT ;  /* 0x000000069b0e7246 */ /* 0x000fe20003800103 */
[----:B------:R-:W-:Y:S01]  /*b980*/  IMAD.IADD R11, R10, 0x1, R155 ;  /* 0x000000010a0b7824 */ /* 0x000fe200078e029b */
[----:B------:R-:W-:Y:S02]  /*b990*/  WARPGROUP.DEPBAR.LE gsb0, 0x0 ;  /* 0x00008000000079c5 */ /* 0x000fe40000010000 */
[----:B------:R0:W-:Y:S02]  /*b9a0*/  @!P1 SYNCS.ARRIVE.TRANS64.RED.A1T0 RZ, [R0+URZ], RZ ;  /* 0x000000ff00ff99a7 */ /* 0x0001e4000810043f */
[----:B0-----:R-:W-:Y:S01]  /*b9b0*/  LEA R0, R88, 0xffffff80, 0x7 ;  /* 0xffffff8058007811 */ /* 0x001fe200078e38ff */
        /* <DEDUP_REMOVED lines=12> */
.L_x_9479:
[----:B------:R-:W-:-:S13]  /*ba80*/  ISETP.NE.AND P3, PT, R9, 0x1, PT ;  /* 0x000000010900780c */ /* 0x000fda0003f65270 */
[----:B------:R-:W0:Y:S02]  /*ba90*/  @P3 LDC.64 R4, c[0x0][0x9e8] ;  /* 0x00027a00ff043b82 */ /* 0x000e240000000a00 */
[----:B0-----:R-:W-:-:S05]  /*baa0*/  @P3 IMAD.HI.U32 R4, R7, R4, RZ ;  /* 0x0000000407043227 */ /* 0x001fca00078e00ff */
[----:B------:R-:W-:-:S07]  /*bab0*/  @P3 SHF.R.U32.HI R7, RZ, R5, R4 ;  /* 0x00000005ff073219 */ /* 0x000fce0000011604 */
.L_x_9480:
[----:B------:R-:W-:Y:S05]  /*bac0*/  BSYNC B0 ;  /* 0x0000000000007941 */ /* 0x000fea0003800000 */
.L_x_9478:
[----:B------:R-:W-:-:S04]  /*bad0*/  IMAD R7, R7, R9, -R0 ;  /* 0x0000000907077224 */ /* 0x000fc800078e0a00 */
[----:B------:R-:W-:-:S05]  /*bae0*/  IMAD R4, R136, -0x2, R7 ;  /* 0xfffffffe88047824 */ /* 0x000fca00078e0207 */
[----:B------:R-:W-:Y:S02]  /*baf0*/  VIMNMX R11, R11, R4, !PT ;  /* 0x000000040b0b7248 */ /* 0x000fe40007fe0100 */
[----:B------:R-:W-:-:S07]  /*bb00*/  VIADDMNMX R14, R4, R9, R14, PT ;  /* 0x00000009040e7246 */ /* 0x000fce000380010e */
.L_x_9477:
[----:B------:R-:W2:Y:S01]  /*bb10*/  LDL.LU R96, [R1] ;  /* 0x0000000001607983 */ /* 0x000ea20000300800 */
[----:B------:R-:W-:Y:S01]  /*bb20*/  ISETP.GE.AND P3, PT, R15, 0x2, PT ;  /* 0x000000020f00780c */ /* 0x000fe20003f66270 */
[----:B------:R-:W-:Y:S01]  /*bb30*/  VIADD R4, R155, 0x8 ;  /* 0x000000089b047836 */ /* 0x000fe20000000000 */
[----:B------:R-:W-:Y:S02]  /*bb40*/  ISETP.GE.AND P5, PT, R15, 0x9, PT ;  /* 0x000000090f00780c */ /* 0x000fe40003fa6270 */
[----:B------:R-:W-:Y:S01]  /*bb50*/  ISETP.GT.AND P4, PT, R11, 0x1, !P3 ;  /* 0x000000010b00780c */ /* 0x000fe20005f84270 */
[----:B------:R-:W-:Y:S01]  /*bb60*/  IMAD.IADD R10, R10, 0x1, R4 ;  /* 0x000000010a0a7824 */ /* 0x000fe200078e0204 */
[----:B------:R-:W-:Y:S02]  /*bb70*/  VIADDMNMX R6, R4, R6, R3, PT ;  /* 0x0000000604067246 */ /* 0x000fe40003800103 */
[----:B------:R-:W-:-:S04]  /*bb80*/  ISETP.LT.OR P4, PT, R14, 0x2, P4 ;  /* 0x000000020e00780c */ /* 0x000fc80002781670 */
[----:B------:R-:W-:Y:S02]  /*bb90*/  FSEL R25, R25, -INF , !P4 ;  /* 0xff80000019197808 */ /* 0x000fe40006000000 */
[----:B------:R-:W-:-:S04]  /*bba0*/  ISETP.GT.AND P4, PT, R11, 0x8, !P5 ;  /* 0x000000080b00780c */ /* 0x000fc80006f84270 */
[----:B------:R-:W-:-:S04]  /*bbb0*/  ISETP.LT.OR P4, PT, R14, 0x9, P4 ;  /* 0x000000090e00780c */ /* 0x000fc80002781670 */
[----:B------:R-:W-:Y:S02]  /*bbc0*/  FSEL R7, R28, -INF , !P4 ;  /* 0xff8000001c077808 */ /* 0x000fe40006000000 */
[----:B--2---:R-:W-:-:S04]  /*bbd0*/  LOP3.LUT R96, R96, 0xfffffffd, RZ, 0xc0, !PT ;  /* 0xfffffffd60607812 */ /* 0x004fc800078ec0ff */
[----:B------:R-:W-:Y:S02]  /*bbe0*/  @P5 LOP3.LUT R96, R96, 0x2, RZ, 0xfc, !PT ;  /* 0x0000000260605812 */ /* 0x000fe400078efcff */
[----:B------:R-:W-:Y:S02]  /*bbf0*/  ISETP.GE.AND P5, PT, R15, 0xa, PT ;  /* 0x0000000a0f00780c */ /* 0x000fe40003fa6270 */
[----:B------:R-:W-:Y:S02]  /*bc00*/  LOP3.LUT R96, R96, 0xfffffffb, RZ, 0xc0, !PT ;  /* 0xfffffffb60607812 */ /* 0x000fe400078ec0ff */
[----:B------:R-:W-:-:S04]  /*bc10*/  ISETP.GT.AND P4, PT, R11, 0x9, !P5 ;  /* 0x000000090b00780c */ /* 0x000fc80006f84270 */
[----:B------:R-:W-:-:S04]  /*bc20*/  ISETP.LT.OR P4, PT, R14, 0xa, P4 ;  /* 0x0000000a0e00780c */ /* 0x000fc80002781670 */
[----:B------:R-:W-:Y:S02]  /*bc30*/  FSEL R29, R29, -INF , !P4 ;  /* 0xff8000001d1d7808 */ /* 0x000fe40006000000 */
        /* <DEDUP_REMOVED lines=168> */
[----:B------:R-:W-:-:S03]  /*c6c0*/  ISETP.GT.AND P6, PT, R11, 0x79, !P6 ;  /* 0x000000790b00780c */ /* 0x000fc600077c4270 */
[----:B------:R0:W-:Y:S01]  /*c6d0*/  STL [R1], R96 ;  /* 0x0000006001007387 */ /* 0x0001e20000100800 */
[----:B------:R-:W-:-:S03]  /*c6e0*/  ISETP.LT.OR P6, PT, R14, 0x7a, P6 ;  /* 0x0000007a0e00780c */ /* 0x000fc600037c1670 */
[----:B------:R0:W-:Y:S01]  /*c6f0*/  STL [R1+0x4], R4 ;  /* 0x0000040401007387 */ /* 0x0001e20000100800 */
        /* <DEDUP_REMOVED lines=9> */
[----:B0-----:R-:W0:Y:S02]  /*c790*/  @P6 LDC.64 R4, c[0x0][0x9e8] ;  /* 0x00027a00ff046b82 */ /* 0x001e240000000a00 */
[----:B0-----:R-:W-:-:S05]  /*c7a0*/  @P6 IMAD.HI.U32 R4, R3, R4, RZ ;  /* 0x0000000403046227 */ /* 0x001fca00078e00ff */
[----:B------:R-:W-:-:S04]  /*c7b0*/  @P6 SHF.R.U32.HI R3, RZ, R5, R4 ;  /* 0x00000005ff036219 */ /* 0x000fc80000011604 */
[----:B------:R-:W-:Y:S01]  /*c7c0*/  LOP3.LUT R3, RZ, R3, RZ, 0x33, !PT ;  /* 0x00000003ff037212 */ /* 0x000fe200078e33ff */
[----:B------:R-:W-:Y:S06]  /*c7d0*/  BRA `(.L_x_9484) ;  /* 0x0000000000107947 */ /* 0x000fec0003800000 */
.L_x_9483:
[----:B------:R-:W-:-:S13]  /*c7e0*/  ISETP.NE.AND P6, PT, R9, 0x1, PT ;  /* 0x000000010900780c */ /* 0x000fda0003fc5270 */
[----:B0-----:R-:W0:Y:S02]  /*c7f0*/  @P6 LDC.64 R4, c[0x0][0x9e8] ;  /* 0x00027a00ff046b82 */ /* 0x001e240000000a00 */
[----:B0-----:R-:W-:-:S05]  /*c800*/  @P6 IMAD.HI.U32 R4, R3, R4, RZ ;  /* 0x0000000403046227 */ /* 0x001fca00078e00ff */
[----:B------:R-:W-:-:S07]  /*c810*/  @P6 SHF.R.U32.HI R3, RZ, R5, R4 ;  /* 0x00000005ff036219 */ /* 0x000fce0000011604 */
.L_x_9484:
[----:B------:R-:W-:Y:S05]  /*c820*/  BSYNC B0 ;  /* 0x0000000000007941 */ /* 0x000fea0003800000 */
.L_x_9482:
[----:B------:R-:W-:-:S04]  /*c830*/  IMAD R3, R3, R9, -R0 ;  /* 0x0000000903037224 */ /* 0x000fc800078e0a00 */
[----:B------:R-:W-:-:S05]  /*c840*/  IMAD R3, R136, -0x2, R3 ;  /* 0xfffffffe88037824 */ /* 0x000fca00078e0203 */
[----:B------:R-:W-:Y:S02]  /*c850*/  VIMNMX R10, R10, R3, !PT ;  /* 0x000000030a0a7248 */ /* 0x000fe40007fe0100 */
[----:B------:R-:W-:-:S07]  /*c860*/  VIADDMNMX R6, R3, R9, R6, PT ;  /* 0x0000000903067246 */ /* 0x000fce0003800106 */
.L_x_9481:
[----:B------:R-:W-:Y:S01]  /*c870*/  ISETP.GT.AND P3, PT, R10, 0x1, !P3 ;  /* 0x000000010a00780c */ /* 0x000fe20005f64270 */
[----:B------:R-:W-:Y:S01]  /*c880*/  ULDC UR4, c[0x0][0x988] ;  /* 0x0002620000047ab9 */ /* 0x000fe20000000800 */
[----:B------:R-:W-:Y:S01]  /*c890*/  LOP3.LUT P6, RZ, R96, 0x2000000, RZ, 0xc0, !PT ;  /* 0x0200000060ff7812 */ /* 0x000fe200078cc0ff */
[----:B------:R-:W2:Y:S01]  /*c8a0*/  LDL R80, [R1+0x28] ;  /* 0x0000280001507983 */ /* 0x000ea20000100800 */
        /* <DEDUP_REMOVED lines=31> */
[----:B------:R-:W-:Y:S02]  /*caa0*/  ISETP.GT.AND P3, PT, R10, 0x18, !P6 ;  /* 0x000000180a00780c */ /* 0x000fe40007764270 */
[----:B------:R-:W-:Y:S02]  /*cab0*/  LOP3.LUT P6, RZ, R96, 0x4000, RZ, 0xc0, !PT ;  /* 0x0000400060ff7812 */ /* 0x000fe400078cc0ff */
        /* <DEDUP_REMOVED lines=41> */
[----:B------:R-:W-:Y:S01]  /*cd50*/  FMNMX.FTZ R14, R85, R0, !PT ;  /* 0x00000000550e7209 */ /* 0x000fe20007810000 */
[----:B------:R-:W-:Y:S01]  /*cd60*/  IMAD.U32 R0, RZ, RZ, UR4 ;  /* 0x00000004ff007e24 */ /* 0x000fe2000f8e00ff */
[----:B------:R-:W-:-:S03]  /*cd70*/  ISETP.LT.OR P3, PT, R6, 0x31, P3 ;  /* 0x000000310600780c */ /* 0x000fc60001f61670 */
[----:B------:R-:W1:Y:S01]  /*cd80*/  SHFL.BFLY PT, R3, R14, 0x2, 0x1f ;  /* 0x0c401f000e037f89 */ /* 0x000e6200000e0000 */
[----:B------:R-:W-:Y:S02]  /*cd90*/  FSEL R119, R50, -INF , !P3 ;  /* 0xff80000032777808 */ /* 0x000fe40005800000 */
[----:B------:R-:W-:-:S04]  /*cda0*/  LOP3.LUT P3, RZ, R96, 0x40000, RZ, 0xc0, !PT ;  /* 0x0004000060ff7812 */ /* 0x000fc8000786c0ff */
[----:B------:R-:W-:-:S04]  /*cdb0*/  ISETP.GT.AND P3, PT, R10, 0x31, !P3 ;  /* 0x000000310a00780c */ /* 0x000fc80005f64270 */
[----:B------:R-:W-:-:S04]  /*cdc0*/  ISETP.LT.OR P3, PT, R6, 0x32, P3 ;  /* 0x000000320600780c */ /* 0x000fc80001f61670 */
[----:B------:R-:W-:Y:S02]  /*cdd0*/  FSEL R51, R51, -INF , !P3 ;  /* 0xff80000033337808 */ /* 0x000fe40005800000 */
[----:B------:R-:W-:-:S04]  /*cde0*/  LOP3.LUT P3, RZ, R96, 0x20000, RZ, 0xc0, !PT ;  /* 0x0002000060ff7812 */ /* 0x000fc8000786c0ff */
[----:B------:R-:W-:Y:S02]  /*cdf0*/  ISETP.GT.AND P3, PT, R10, 0x38, !P3 ;  /* 0x000000380a00780c */ /* 0x000fe40005f64270 */
[----:B-1----:R-:W-:Y:S02]  /*ce00*/  FMNMX.FTZ R28, R14, R3, !PT ;  /* 0x000000030e1c7209 */ /* 0x002fe40007810000 */
        /* <DEDUP_REMOVED lines=11> */
[----:B0-----:R-:W-:Y:S01]  /*cec0*/  FMUL.FTZ R4, R3, R0 ;  /* 0x0000000003047220 */ /* 0x001fe20000410000 */
[----:B------:R-:W-:Y:S02]  /*ced0*/  FSEL R123, R58, -INF , !P3 ;  /* 0xff8000003a7b7808 */ /* 0x000fe40005800000 */
[----:B------:R-:W-:Y:S02]  /*cee0*/  ISETP.GT.AND P3, PT, R10, 0x41, !P6 ;  /* 0x000000410a00780c */ /* 0x000fe40007764270 */
[----:B------:R-:W-:Y:S02]  /*cef0*/  LOP3.LUT P6, RZ, R96, 0x8, RZ, 0xc0, !PT ;  /* 0x0000000860ff7812 */ /* 0x000fe400078cc0ff */
        /* <DEDUP_REMOVED lines=48> */
[C---:B------:R-:W-:Y:S02]  /*d200*/  ISETP.GT.AND P3, PT, R10.reuse, RZ, !P6 ;  /* 0x000000ff0a00720c */ /* 0x040fe40007764270 */
[----:B------:R-:W-:Y:S02]  /*d210*/  ISETP.GT.AND P4, PT, R10, 0x71, !P4 ;  /* 0x000000710a00780c */ /* 0x000fe40006784270 */
[----:B------:R-:W-:Y:S01]  /*d220*/  ISETP.LT.OR P3, PT, R6, 0x1, P3 ;  /* 0x000000010600780c */ /* 0x000fe20001f61670 */
[----:B------:R-:W-:Y:S01]  /*d230*/  FFMA.FTZ R141, R25, R0, -R4 ;  /* 0x00000000198d7223 */ /* 0x000fe20000010804 */
[----:B------:R-:W-:Y:S02]  /*d240*/  LOP3.LUT P6, RZ, R96, 0x10000000, RZ, 0xc0, !PT ;  /* 0x1000000060ff7812 */ /* 0x000fe400078cc0ff */
[----:B------:R-:W-:-:S04]  /*d250*/  FSEL R26, R26, -INF , !P3 ;  /* 0xff8000001a1a7808 */ /* 0x000fc80005800000 */
        /* <DEDUP_REMOVED lines=26> */
[----:B------:R-:W-:Y:S02]  /*d400*/  ISETP.GT.AND P5, PT, R10, 0x78, !P5 ;  /* 0x000000780a00780c */ /* 0x000fe40006fa4270 */
[----:B------:R-:W-:Y:S02]  /*d410*/  ISETP.LT.OR P4, PT, R6, 0x72, P4 ;  /* 0x000000720600780c */ /* 0x000fe40002781670 */
[----:B------:R-:W-:Y:S01]  /*d420*/  FMNMX.FTZ R36, R79, R36, !PT ;  /* 0x000000244f247209 */ /* 0x000fe20007810000 */
[-CC-:B------:R-:W-:Y:S01]  /*d430*/  FFMA.FTZ R25, R7, R0.reuse, -R4.reuse ;  /* 0x0000000007197223 */ /* 0x180fe20000010804 */
[-CC-:B------:R-:W-:Y:S01]  /*d440*/  FFMA.FTZ R7, R91, R0.reuse, -R4.reuse ;  /* 0x000000005b077223 */ /* 0x180fe20000010804 */
[----:B------:R-:W-:Y:S01]  /*d450*/  ISETP.GT.AND P3, PT, R10, 0x79, !P6 ;  /* 0x000000790a00780c */ /* 0x000fe20007764270 */
[----:B------:R-:W-:Y:S01]  /*d460*/  FFMA.FTZ R28, R29, R0, -R4 ;  /* 0x000000001d1c7223 */ /* 0x000fe20000010804 */
[----:B------:R-:W-:-:S02]  /*d470*/  ISETP.LT.OR P5, PT, R6, 0x79, P5 ;  /* 0x000000790600780c */ /* 0x000fc40002fa1670 */
[----:B------:R-:W-:Y:S02]  /*d480*/  FSEL R91, R83, -INF , !P4 ;  /* 0xff800000535b7808 */ /* 0x000fe40006000000 */
[----:B------:R-:W-:Y:S01]  /*d490*/  FMNMX.FTZ R36, R133, R36, !PT ;  /* 0x0000002485247209 */ /* 0x000fe20007810000 */
[-CC-:B------:R-:W-:Y:S01]  /*d4a0*/  FFMA.FTZ R29, R21, R0.reuse, -R4.reuse ;  /* 0x00000000151d7223 */ /* 0x180fe20000010804 */
[--C-:B------:R-:W-:Y:S01]  /*d4b0*/  FFMA.FTZ R21, R93, R0, -R4.reuse ;  /* 0x000000005d157223 */ /* 0x100fe20000010804 */
[----:B------:R-:W-:Y:S02]  /*d4c0*/  ISETP.LT.OR P3, PT, R6, 0x7a, P3 ;  /* 0x0000007a0600780c */ /* 0x000fe40001f61670 */
[----:B------:R-:W-:Y:S02]  /*d4d0*/  FSEL R93, R86, -INF , !P5 ;  /* 0xff800000565d7808 */ /* 0x000fe40006800000 */
[----:B------:R-:W-:Y:S01]  /*d4e0*/  FMNMX.FTZ R36, R91, R36, !PT ;  /* 0x000000245b247209 */ /* 0x000fe20007810000 */
[-CC-:B------:R-:W-:Y:S01]  /*d4f0*/  FFMA.FTZ R30, R33, R0.reuse, -R4.reuse ;  /* 0x00000000211e7223 */ /* 0x180fe20000010804 */
[----:B------:R-:W-:Y:S01]  /*d500*/  FFMA.FTZ R33, R95, R0, -R4 ;  /* 0x000000005f217223 */ /* 0x000fe20000010804 */
[----:B------:R-:W-:-:S02]  /*d510*/  FSEL R95, R87, -INF , !P3 ;  /* 0xff800000575f7808 */ /* 0x000fc40005800000 */
[----:B------:R-:W-:Y:S01]  /*d520*/  FMNMX.FTZ R36, R93, R36, !PT ;  /* 0x000000245d247209 */ /* 0x000fe20007810000 */
[----:B------:R-:W-:-:S03]  /*d530*/  FFMA.FTZ R40, R89, R0, -R4 ;  /* 0x0000000059287223 */ /* 0x000fc60000010804 */
[----:B------:R-:W-:Y:S01]  /*d540*/  FMNMX.FTZ R36, R95, R36, !PT ;  /* 0x000000245f247209 */ /* 0x000fe20007810000 */
[----:B------:R-:W-:-:S04]  /*d550*/  FFMA.FTZ R89, R37, R0, -R4 ;  /* 0x0000000025597223 */ /* 0x000fc80000010804 */
[----:B------:R-:W0:Y:S01]  /*d560*/  SHFL.BFLY PT, R37, R36, 0x2, 0x1f ;  /* 0x0c401f0024257f89 */ /* 0x000e2200000e0000 */
[----:B------:R-:W-:-:S04]  /*d570*/  FFMA.FTZ R45, R45, R0, -R4 ;  /* 0x000000002d2d7223 */ /* 0x000fc80000010804 */
[----:B------:R0:W-:Y:S02]  /*d580*/  MUFU.EX2 R32, R45 ;  /* 0x0000002d00207308 */ /* 0x0001e40000000800 */
[----:B0-----:R-:W-:-:S05]  /*d590*/  FMNMX.FTZ R45, R36, R37, !PT ;  /* 0x00000025242d7209 */ /* 0x001fca0007810000 */
[----:B------:R-:W0:Y:S01]  /*d5a0*/  SHFL.BFLY PT, R6, R45, 0x1, 0x1f ;  /* 0x0c201f002d067f89 */ /* 0x000e2200000e0000 */
        /* <DEDUP_REMOVED lines=13> */
[-CC-:B-1----:R-:W-:Y:S01]  /*d680*/  FFMA.FTZ R41, R53, R0.reuse, -R4.reuse ;  /* 0x0000000035297223 */ /* 0x182fe20000010804 */
[--C-:B------:R-:W-:Y:S01]  /*d690*/  FFMA.FTZ R53, R69, R0, -R4.reuse ;  /* 0x0000000045357223 */ /* 0x100fe20000010804 */
[----:B0-----:R-:W-:Y:S01]  /*d6a0*/  FMNMX.FTZ R6, R45, R6, !PT ;  /* 0x000000062d067209 */ /* 0x001fe20007810000 */
[----:B---3--:R-:W-:-:S03]  /*d6b0*/  FFMA.FTZ R49, R65, R0, -R4 ;  /* 0x0000000041317223 */ /* 0x008fc60000010804 */
[C---:B------:R-:W-:Y:S01]  /*d6c0*/  FSETP.NEU.FTZ.AND P3, PT, R6.reuse, -INF , PT ;  /* 0xff8000000600780b */ /* 0x040fe20003f7d000 */
[-C--:B------:R-:W-:Y:S01]  /*d6d0*/  FMUL.FTZ R54, R6, R0.reuse ;  /* 0x0000000006367220 */ /* 0x080fe20000410000 */
[-CC-:B------:R-:W-:Y:S01]  /*d6e0*/  FFMA.FTZ R57, R73, R0.reuse, -R4.reuse ;  /* 0x0000000049397223 */ /* 0x180fe20000010804 */
[-CC-:B------:R-:W-:Y:S01]  /*d6f0*/  FFMA.FTZ R50, R109, R0.reuse, -R4.reuse ;  /* 0x000000006d327223 */ /* 0x180fe20000010804 */
[-CC-:B------:R-:W-:Y:S01]  /*d700*/  FFMA.FTZ R61, R77, R0.reuse, -R4.reuse ;  /* 0x000000004d3d7223 */ /* 0x180fe20000010804 */
[-CC-:B------:R-:W-:Y:S01]  /*d710*/  FFMA.FTZ R10, R111, R0.reuse, -R4.reuse ;  /* 0x000000006f0a7223 */ /* 0x180fe20000010804 */
[-CC-:B------:R-:W-:Y:S01]  /*d720*/  FFMA.FTZ R37, R113, R0.reuse, -R4.reuse ;  /* 0x0000000071257223 */ /* 0x180fe20000010804 */
[-CC-:B------:R-:W-:Y:S01]  /*d730*/  FFMA.FTZ R36, R81, R0.reuse, -R4.reuse ;  /* 0x0000000051247223 */ /* 0x180fe20000010804 */
[-C--:B------:R-:W-:Y:S01]  /*d740*/  FFMA.FTZ R45, R85, R0.reuse, -R4 ;  /* 0x00000000552d7223 */ /* 0x080fe20000010804 */
[----:B------:R-:W-:Y:S01]  /*d750*/  FSEL R4, R54, RZ, P3 ;  /* 0x000000ff36047208 */ /* 0x000fe20001800000 */
[----:B------:R-:W-:Y:S04]  /*d760*/  MUFU.EX2 R24, R24 ;  /* 0x0000001800187308 */ /* 0x000fe80000000800 */
[-CC-:B------:R-:W-:Y:S01]  /*d770*/  FFMA.FTZ R54, R26, R0.reuse, -R4.reuse ;  /* 0x000000001a367223 */ /* 0x180fe20000010804 */
[----:B------:R-:W-:-:S03]  /*d780*/  FFMA.FTZ R27, R27, R0, -R4 ;  /* 0x000000001b1b7223 */ /* 0x000fc60000010804 */
[----:B------:R-:W0:Y:S01]  /*d790*/  MUFU.EX2 R141, R141 ;  /* 0x0000008d008d7308 */ /* 0x000e220000000800 */
[-CC-:B------:R-:W-:Y:S01]  /*d7a0*/  FFMA.FTZ R58, R5, R0.reuse, -R4.reuse ;  /* 0x00000000053a7223 */ /* 0x180fe20000010804 */
[----:B------:R-:W-:-:S06]  /*d7b0*/  FFMA.FTZ R31, R31, R0, -R4 ;  /* 0x000000001f1f7223 */ /* 0x000fcc0000010804 */
[----:B------:R-:W1:Y:S01]  /*d7c0*/  MUFU.EX2 R25, R25 ;  /* 0x0000001900197308 */ /* 0x000e620000000800 */
[----:B------:R-:W-:-:S07]  /*d7d0*/  FFMA.FTZ R60, R11, R0, -R4 ;  /* 0x000000000b3c7223 */ /* 0x000fce0000010804 */
[----:B------:R-:W-:Y:S08]  /*d7e0*/  MUFU.EX2 R54, R54 ;  /* 0x0000003600367308 */ /* 0x000ff00000000800 */
[----:B------:R-:W3:Y:S08]  /*d7f0*/  MUFU.EX2 R27, R27 ;  /* 0x0000001b001b7308 */ /* 0x000ef00000000800 */
[----:B------:R-:W4:Y:S01]  /*d800*/  MUFU.EX2 R28, R28 ;  /* 0x0000001c001c7308 */ /* 0x000f220000000800 */
[----:B------:R-:W-:-:S07]  /*d810*/  FFMA.FTZ R35, R35, R0, -R4 ;  /* 0x0000000023237223 */ /* 0x000fce0000010804 */
[----:B------:R-:W5:Y:S01]  /*d820*/  MUFU.EX2 R58, R58 ;  /* 0x0000003a003a7308 */ /* 0x000f620000000800 */
[----:B0-----:R-:W-:-:S07]  /*d830*/  FADD.FTZ R26, R24, R141 ;  /* 0x0000008d181a7221 */ /* 0x001fce0000010000 */
[----:B------:R-:W0:Y:S01]  /*d840*/  MUFU.EX2 R29, R29 ;  /* 0x0000001d001d7308 */ /* 0x000e220000000800 */
[-CC-:B------:R-:W-:Y:S01]  /*d850*/  FFMA.FTZ R64, R15, R0.reuse, -R4.reuse ;  /* 0x000000000f407223 */ /* 0x180fe20000010804 */
[----:B------:R-:W-:-:S06]  /*d860*/  FFMA.FTZ R68, R55, R0, -R4 ;  /* 0x0000000037447223 */ /* 0x000fcc0000010804 */
[----:B------:R-:W2:Y:S01]  /*d870*/  MUFU.EX2 R31, R31 ;  /* 0x0000001f001f7308 */ /* 0x000ea20000000800 */
[----:B-1----:R-:W-:-:S07]  /*d880*/  FADD.FTZ R55, R25, R26 ;  /* 0x0000001a19377221 */ /* 0x002fce0000010000 */
[----:B------:R-:W1:Y:S01]  /*d890*/  MUFU.EX2 R30, R30 ;  /* 0x0000001e001e7308 */ /* 0x000e620000000800 */
[----:B---3--:R-:W-:-:S07]  /*d8a0*/  FADD.FTZ R65, R54, R27 ;  /* 0x0000001b36417221 */ /* 0x008fce0000010000 */
[----:B------:R-:W3:Y:S01]  /*d8b0*/  MUFU.EX2 R60, R60 ;  /* 0x0000003c003c7308 */ /* 0x000ee20000000800 */
[----:B----4-:R-:W-:-:S07]  /*d8c0*/  FADD.FTZ R26, R28, R55 ;  /* 0x000000371c1a7221 */ /* 0x010fce0000010000 */
[----:B------:R-:W4:Y:S01]  /*d8d0*/  MUFU.EX2 R40, R40 ;  /* 0x0000002800287308 */ /* 0x000f220000000800 */
[----:B-----5:R-:W-:-:S07]  /*d8e0*/  FADD.FTZ R76, R58, R65 ;  /* 0x000000413a4c7221 */ /* 0x020fce0000010000 */
[----:B------:R-:W5:Y:S01]  /*d8f0*/  MUFU.EX2 R35, R35 ;  /* 0x0000002300237308 */ /* 0x000f620000000800 */
[----:B0-----:R-:W-:Y:S01]  /*d900*/  FADD.FTZ R69, R29, R26 ;  /* 0x0000001a1d457221 */ /* 0x001fe20000010000 */
[----:B------:R-:W-:-:S06]  /*d910*/  F2FP.F16.F32.PACK_AB R26, R28, R25 ;  /* 0x000000191c1a723e */ /* 0x000fcc00000000ff */
[----:B------:R-:W0:Y:S01]  /*d920*/  MUFU.EX2 R89, R89 ;  /* 0x0000005900597308 */ /* 0x000e220000000800 */
[----:B--2---:R-:W-:-:S07]  /*d930*/  FADD.FTZ R25, R31, R76 ;  /* 0x0000004c1f197221 */ /* 0x004fce0000010000 */
[----:B------:R-:W2:Y:S01]  /*d940*/  MUFU.EX2 R64, R64 ;  /* 0x0000004000407308 */ /* 0x000ea20000000800 */
[----:B-1----:R-:W-:-:S07]  /*d950*/  FADD.FTZ R69, R30, R69 ;  /* 0x000000451e457221 */ /* 0x002fce0000010000 */
[----:B------:R-:W1:Y:S01]  /*d960*/  MUFU.EX2 R7, R7 ;  /* 0x0000000700077308 */ /* 0x000e620000000800 */
[----:B---3--:R-:W-:Y:S01]  /*d970*/  FADD.FTZ R76, R60, R25 ;  /* 0x000000193c4c7221 */ /* 0x008fe20000010000 */
[----:B----4-:R-:W-:Y:S01]  /*d980*/  FADD.FTZ R78, R40, R69 ;  /* 0x00000045284e7221 */ /* 0x010fe20000010000 */
[----:B------:R-:W-:Y:S02]  /*d990*/  F2FP.F16.F32.PACK_AB R28, R30, R29 ;  /* 0x0000001d1e1c723e */ /* 0x000fe400000000ff */
[----:B-----5:R-:W-:-:S03]  /*d9a0*/  FADD.FTZ R29, R35, R76 ;  /* 0x0000004c231d7221 */ /* 0x020fc60000010000 */
[----:B------:R-:W3:Y:S01]  /*d9b0*/  MUFU.EX2 R21, R21 ;  /* 0x0000001500157308 */ /* 0x000ee20000000800 */
[----:B0-----:R-:W-:Y:S01]  /*d9c0*/  FADD.FTZ R78, R89, R78 ;  /* 0x0000004e594e7221 */ /* 0x001fe20000010000 */
[----:B------:R-:W-:Y:S01]  /*d9d0*/  F2FP.F16.F32.PACK_AB R25, R27, R54 ;  /* 0x000000361b19723e */ /* 0x000fe200000000ff */
[----:B--2---:R-:W-:Y:S01]  /*d9e0*/  FADD.FTZ R54, R64, R29 ;  /* 0x0000001d40367221 */ /* 0x004fe20000010000 */
[----:B------:R-:W-:-:S04]  /*d9f0*/  F2FP.F16.F32.PACK_AB R29, R35, R60 ;  /* 0x0000003c231d723e */ /* 0x000fc800000000ff */
[----:B------:R-:W0:Y:S01]  /*da00*/  MUFU.EX2 R33, R33 ;  /* 0x0000002100217308 */ /* 0x000e220000000800 */
[----:B-1----:R-:W-:-:S04]  /*da10*/  FADD.FTZ R35, R7, R78 ;  /* 0x0000004e07237221 */ /* 0x002fc80000010000 */
[----:B------:R-:W-:-:S03]  /*da20*/  FADD.FTZ R60, R14, R35 ;  /* 0x000000230e3c7221 */ /* 0x000fc60000010000 */
[----:B------:R-:W1:Y:S01]  /*da30*/  MUFU.EX2 R38, R38 ;  /* 0x0000002600267308 */ /* 0x000e620000000800 */
[----:B---3--:R-:W-:-:S04]  /*da40*/  FADD.FTZ R65, R21, R60 ;  /* 0x0000003c15417221 */ /* 0x008fc80000010000 */
[----:B------:R-:W-:-:S03]  /*da50*/  FADD.FTZ R60, R32, R65 ;  /* 0x00000041203c7221 */ /* 0x000fc60000010000 */
[----:B------:R-:W2:Y:S01]  /*da60*/  MUFU.EX2 R41, R41 ;  /* 0x0000002900297308 */ /* 0x000ea20000000800 */
[----:B0-----:R-:W-:-:S04]  /*da70*/  FADD.FTZ R65, R33, R60 ;  /* 0x0000003c21417221 */ /* 0x001fc80000010000 */
[----:B------:R-:W-:-:S04]  /*da80*/  FADD.FTZ R65, R34, R65 ;  /* 0x0000004122417221 */ /* 0x000fc80000010000 */
[----:B-1----:R-:W-:-:S04]  /*da90*/  FADD.FTZ R60, R38, R65 ;  /* 0x00000041263c7221 */ /* 0x002fc80000010000 */
[----:B--2---:R-:W-:Y:S02]  /*daa0*/  FADD.FTZ R65, R41, R60 ;  /* 0x0000003c29417221 */ /* 0x004fe40000010000 */
[----:B------:R-:W2:Y:S01]  /*dab0*/  LDL R60, [R1+0x2c] ;  /* 0x00002c00013c7983 */ /* 0x000ea20000100800 */
[-CC-:B------:R-:W-:Y:S01]  /*dac0*/  FFMA.FTZ R39, R39, R0.reuse, -R4.reuse ;  /* 0x0000000027277223 */ /* 0x180fe20000010804 */
[-CC-:B------:R-:W-:Y:S01]  /*dad0*/  FFMA.FTZ R5, R115, R0.reuse, -R4.reuse ;  /* 0x0000000073057223 */ /* 0x180fe20000010804 */
[----:B------:R-:W-:-:S04]  /*dae0*/  FFMA.FTZ R56, R43, R0, -R4 ;  /* 0x000000002b387223 */ /* 0x000fc80000010804 */
[----:B------:R-:W0:Y:S01]  /*daf0*/  MUFU.EX2 R39, R39 ;  /* 0x0000002700277308 */ /* 0x000e220000000800 */
[-CC-:B------:R-:W-:Y:S01]  /*db00*/  FFMA.FTZ R11, R117, R0.reuse, -R4.reuse ;  /* 0x00000000750b7223 */ /* 0x180fe20000010804 */
[----:B------:R-:W-:-:S06]  /*db10*/  FFMA.FTZ R62, R47, R0, -R4 ;  /* 0x000000002f3e7223 */ /* 0x000fcc0000010804 */
[----:B------:R-:W1:Y:S01]  /*db20*/  MUFU.EX2 R5, R5 ;  /* 0x0000000500057308 */ /* 0x000e620000000800 */
[----:B------:R-:W-:-:S07]  /*db30*/  FFMA.FTZ R15, R119, R0, -R4 ;  /* 0x00000000770f7223 */ /* 0x000fce0000010804 */
[----:B------:R-:W3:Y:S01]  /*db40*/  MUFU.EX2 R56, R56 ;  /* 0x0000003800387308 */ /* 0x000ee20000000800 */
[----:B------:R-:W-:Y:S01]  /*db50*/  F2FP.F16.F32.PACK_AB R27, R31, R58 ;  /* 0x0000003a1f1b723e */ /* 0x000fe200000000ff */
[----:B0-----:R-:W-:-:S06]  /*db60*/  FADD.FTZ R58, R39, R54 ;  /* 0x00000036273a7221 */ /* 0x001fcc0000010000 */
[----:B------:R-:W0:Y:S01]  /*db70*/  MUFU.EX2 R11, R11 ;  /* 0x0000000b000b7308 */ /* 0x000e220000000800 */
[----:B------:R-:W-:Y:S01]  /*db80*/  FFMA.FTZ R66, R51, R0, -R4 ;  /* 0x0000000033427223 */ /* 0x000fe20000010804 */
[----:B-1----:R-:W-:-:S06]  /*db90*/  FADD.FTZ R35, R5, R58 ;  /* 0x0000003a05237221 */ /* 0x002fcc0000010000 */
[----:B------:R-:W1:Y:S01]  /*dba0*/  MUFU.EX2 R62, R62 ;  /* 0x0000003e003e7308 */ /* 0x000e620000000800 */
[----:B------:R-:W-:Y:S01]  /*dbb0*/  FFMA.FTZ R43, R121, R0, -R4 ;  /* 0x00000000792b7223 */ /* 0x000fe20000010804 */
[----:B---3--:R-:W-:-:S06]  /*dbc0*/  FADD.FTZ R58, R56, R35 ;  /* 0x00000023383a7221 */ /* 0x008fcc0000010000 */
[----:B------:R-:W3:Y:S01]  /*dbd0*/  MUFU.EX2 R15, R15 ;  /* 0x0000000f000f7308 */ /* 0x000ee20000000800 */
[----:B0-----:R-:W-:Y:S01]  /*dbe0*/  FADD.FTZ R35, R11, R58 ;  /* 0x0000003a0b237221 */ /* 0x001fe20000010000 */
[----:B------:R-:W-:-:S06]  /*dbf0*/  FFMA.FTZ R47, R123, R0, -R4 ;  /* 0x000000007b2f7223 */ /* 0x000fcc0000010804 */
[----:B------:R-:W0:Y:S01]  /*dc00*/  MUFU.EX2 R66, R66 ;  /* 0x0000004200427308 */ /* 0x000e220000000800 */
[----:B-1----:R-:W-:Y:S01]  /*dc10*/  FADD.FTZ R58, R62, R35 ;  /* 0x000000233e3a7221 */ /* 0x002fe20000010000 */
[----:B------:R-:W-:-:S06]  /*dc20*/  FFMA.FTZ R70, R125, R0, -R4 ;  /* 0x000000007d467223 */ /* 0x000fcc0000010804 */
[----:B------:R-:W1:Y:S01]  /*dc30*/  MUFU.EX2 R43, R43 ;  /* 0x0000002b002b7308 */ /* 0x000e620000000800 */
[----:B---3--:R-:W-:-:S07]  /*dc40*/  FADD.FTZ R35, R15, R58 ;  /* 0x0000003a0f237221 */ /* 0x008fce0000010000 */
[----:B------:R-:W3:Y:S01]  /*dc50*/  MUFU.EX2 R44, R44 ;  /* 0x0000002c002c7308 */ /* 0x000ee20000000800 */
[----:B------:R-:W-:-:S07]  /*dc60*/  FFMA.FTZ R51, R127, R0, -R4 ;  /* 0x000000007f337223 */ /* 0x000fce0000010804 */
[----:B------:R-:W4:Y:S01]  /*dc70*/  MUFU.EX2 R68, R68 ;  /* 0x0000004400447308 */ /* 0x000f220000000800 */
[----:B0-----:R-:W-:-:S07]  /*dc80*/  FADD.FTZ R58, R66, R35 ;  /* 0x00000023423a7221 */ /* 0x001fce0000010000 */
[----:B------:R-:W0:Y:S01]  /*dc90*/  MUFU.EX2 R83, R83 ;  /* 0x0000005300537308 */ /* 0x000e220000000800 */
[----:B------:R-:W-:Y:S01]  /*dca0*/  FFMA.FTZ R72, R129, R0, -R4 ;  /* 0x0000000081487223 */ /* 0x000fe20000010804 */
[----:B------:R-:W-:-:S06]  /*dcb0*/  F2FP.F16.F32.PACK_AB R24, R141, R24 ;  /* 0x000000188d18723e */ /* 0x000fcc00000000ff */
[----:B------:R-:W5:Y:S01]  /*dcc0*/  MUFU.EX2 R47, R47 ;  /* 0x0000002f002f7308 */ /* 0x000f620000000800 */
[----:B-1----:R-:W-:-:S07]  /*dcd0*/  FADD.FTZ R35, R43, R58 ;  /* 0x0000003a2b237221 */ /* 0x002fce0000010000 */
[----:B------:R-:W-:Y:S01]  /*dce0*/  MUFU.EX2 R52, R52 ;  /* 0x0000003400347308 */ /* 0x000fe20000000800 */
[----:B------:R-:W-:-:S07]  /*dcf0*/  FFMA.FTZ R55, R135, R0, -R4 ;  /* 0x0000000087377223 */ /* 0x000fce0000010804 */
[----:B------:R-:W1:Y:S01]  /*dd00*/  MUFU.EX2 R70, R70 ;  /* 0x0000004600467308 */ /* 0x000e620000000800 */
[----:B------:R4:W-:Y:S01]  /*dd10*/  STSM.16.M88.4 [R137+0x21800], R24 ;  /* 0x0218001889007844 */ /* 0x0009e20000000200 */
[----:B---3--:R-:W-:-:S06]  /*dd20*/  FADD.FTZ R58, R44, R65 ;  /* 0x000000412c3a7221 */ /* 0x008fcc0000010000 */
[----:B------:R-:W3:Y:S01]  /*dd30*/  MUFU.EX2 R87, R87 ;  /* 0x0000005700577308 */ /* 0x000ee20000000800 */
[----:B------:R-:W-:Y:S01]  /*dd40*/  F2FP.F16.F32.PACK_AB R30, R89, R40 ;  /* 0x00000028591e723e */ /* 0x000fe200000000ff */
[----:B------:R-:W-:Y:S01]  /*dd50*/  FFMA.FTZ R74, R131, R0, -R4 ;  /* 0x00000000834a7223 */ /* 0x000fe20000010804 */
[----:B------:R-:W-:-:S05]  /*dd60*/  F2FP.F16.F32.PACK_AB R31, R39, R64 ;  /* 0x00000040271f723e */ /* 0x000fca00000000ff */
[----:B------:R-:W3:Y:S01]  /*dd70*/  MUFU.EX2 R51, R51 ;  /* 0x0000003300337308 */ /* 0x000ee20000000800 */
[----:B----4-:R-:W-:Y:S01]  /*dd80*/  F2FP.F16.F32.PACK_AB R24, R14, R7 ;  /* 0x000000070e18723e */ /* 0x010fe200000000ff */
[----:B------:R-:W-:Y:S01]  /*dd90*/  FADD.FTZ R14, R68, R35 ;  /* 0x00000023440e7221 */ /* 0x000fe20000010000 */
[----:B------:R-:W-:-:S05]  /*dda0*/  F2FP.F16.F32.PACK_AB R26, R32, R21 ;  /* 0x00000015201a723e */ /* 0x000fca00000000ff */
[----:B------:R-:W4:Y:S01]  /*ddb0*/  MUFU.EX2 R42, R42 ;  /* 0x0000002a002a7308 */ /* 0x000f220000000800 */
[----:B0-----:R-:W-:Y:S01]  /*ddc0*/  FADD.FTZ R21, R83, R58 ;  /* 0x0000003a53157221 */ /* 0x001fe20000010000 */
[----:B-----5:R-:W-:-:S06]  /*ddd0*/  FADD.FTZ R7, R47, R14 ;  /* 0x0000000e2f077221 */ /* 0x020fcc0000010000 */
[----:B------:R-:W0:Y:S01]  /*dde0*/  MUFU.EX2 R72, R72 ;  /* 0x0000004800487308 */ /* 0x000e220000000800 */
[----:B------:R-:W-:Y:S01]  /*ddf0*/  FFMA.FTZ R40, R67, R0, -R4 ;  /* 0x0000000043287223 */ /* 0x000fe20000010804 */
[----:B------:R5:W-:Y:S06]  /*de00*/  STSM.16.M88.4 [R80], R28 ;  /* 0x0000001c50007844 */ /* 0x000bec0000000200 */
[----:B------:R-:W0:Y:S01]  /*de10*/  MUFU.EX2 R49, R49 ;  /* 0x0000003100317308 */ /* 0x000e220000000800 */
[----:B-1----:R-:W-:-:S07]  /*de20*/  FADD.FTZ R14, R70, R7 ;  /* 0x00000007460e7221 */ /* 0x002fce0000010000 */
[----:B------:R-:W1:Y:S01]  /*de30*/  MUFU.EX2 R55, R55 ;  /* 0x0000003700377308 */ /* 0x000e620000000800 */
[----:B-----5:R-:W-:Y:S01]  /*de40*/  F2FP.F16.F32.PACK_AB R28, R34, R33 ;  /* 0x00000021221c723e */ /* 0x020fe200000000ff */
[----:B------:R-:W-:-:S06]  /*de50*/  FADD.FTZ R34, R52, R21 ;  /* 0x0000001534227221 */ /* 0x000fcc0000010000 */
[----:B------:R-:W5:Y:S01]  /*de60*/  MUFU.EX2 R46, R46 ;  /* 0x0000002e002e7308 */ /* 0x000f620000000800 */
[----:B---3--:R-:W-:Y:S01]  /*de70*/  FADD.FTZ R21, R87, R34 ;  /* 0x0000002257157221 */ /* 0x008fe20000010000 */
[----:B------:R-:W-:Y:S01]  /*de80*/  FFMA.FTZ R71, R71, R0, -R4 ;  /* 0x0000000047477223 */ /* 0x000fe20000010804 */
[----:B------:R-:W-:-:S05]  /*de90*/  FADD.FTZ R7, R51, R14 ;  /* 0x0000000e33077221 */ /* 0x000fca0000010000 */
[----:B------:R-:W3:Y:S01]  /*dea0*/  MUFU.EX2 R74, R74 ;  /* 0x0000004a004a7308 */ /* 0x000ee20000000800 */
[----:B------:R-:W-:Y:S01]  /*deb0*/  FFMA.FTZ R54, R59, R0, -R4 ;  /* 0x000000003b367223 */ /* 0x000fe20000010804 */
[----:B------:R-:W-:Y:S01]  /*dec0*/  F2FP.F16.F32.PACK_AB R30, R41, R38 ;  /* 0x00000026291e723e */ /* 0x000fe200000000ff */
[----:B----4-:R-:W-:-:S05]  /*ded0*/  FADD.FTZ R14, R42, R21 ;  /* 0x000000152a0e7221 */ /* 0x010fca0000010000 */
[----:B------:R-:W4:Y:S01]  /*dee0*/  MUFU.EX2 R53, R53 ;  /* 0x0000003500357308 */ /* 0x000f220000000800 */
[----:B0-----:R-:W-:-:S07]  /*def0*/  FADD.FTZ R38, R72, R7 ;  /* 0x0000000748267221 */ /* 0x001fce0000010000 */
[----:B------:R-:W0:Y:S01]  /*df00*/  MUFU.EX2 R40, R40 ;  /* 0x0000002800287308 */ /* 0x000e220000000800 */
[----:B------:R-:W-:Y:S01]  /*df10*/  FFMA.FTZ R59, R75, R0, -R4 ;  /* 0x000000004b3b7223 */ /* 0x000fe20000010804 */
[----:B------:R-:W-:Y:S01]  /*df20*/  F2FP.F16.F32.PACK_AB R25, R56, R5 ;  /* 0x000000053819723e */ /* 0x000fe200000000ff */
[----:B------:R-:W-:Y:S01]  /*df30*/  FADD.FTZ R7, R49, R14 ;  /* 0x0000000e31077221 */ /* 0x000fe20000010000 */
[----:B-1----:R-:W-:-:S04]  /*df40*/  FADD.FTZ R5, R55, R38 ;  /* 0x0000002637057221 */ /* 0x002fc80000010000 */
[----:B------:R-:W1:Y:S01]  /*df50*/  MUFU.EX2 R48, R48 ;  /* 0x0000003000307308 */ /* 0x000e620000000800 */
[----:B-----5:R-:W-:-:S07]  /*df60*/  FADD.FTZ R38, R46, R7 ;  /* 0x000000072e267221 */ /* 0x020fce0000010000 */
[----:B------:R-:W5:Y:S01]  /*df70*/  MUFU.EX2 R39, R71 ;  /* 0x0000004700277308 */ /* 0x000f620000000800 */
[----:B---3--:R-:W-:Y:S01]  /*df80*/  FADD.FTZ R5, R74, R5 ;  /* 0x000000054a057221 */ /* 0x008fe20000010000 */
[----:B------:R-:W-:-:S06]  /*df90*/  FFMA.FTZ R63, R63, R0, -R4 ;  /* 0x000000003f3f7223 */ /* 0x000fcc0000010804 */
[----:B------:R-:W3:Y:S01]  /*dfa0*/  MUFU.EX2 R57, R57 ;  /* 0x0000003900397308 */ /* 0x000ee20000000800 */
[----:B------:R-:W-:Y:S01]  /*dfb0*/  FFMA.FTZ R79, R79, R0, -R4 ;  /* 0x000000004f4f7223 */ /* 0x000fe20000010804 */
[----:B----4-:R-:W-:-:S06]  /*dfc0*/  FADD.FTZ R7, R53, R38 ;  /* 0x0000002635077221 */ /* 0x010fcc0000010000 */
[----:B------:R-:W4:Y:S01]  /*dfd0*/  MUFU.EX2 R54, R54 ;  /* 0x0000003600367308 */ /* 0x000f220000000800 */
[-CC-:B------:R-:W-:Y:S01]  /*dfe0*/  FFMA.FTZ R133, R133, R0.reuse, -R4.reuse ;  /* 0x0000000085857223 */ /* 0x180fe20000010804 */
[-CC-:B------:R-:W-:Y:S01]  /*dff0*/  FFMA.FTZ R91, R91, R0.reuse, -R4.reuse ;  /* 0x000000005b5b7223 */ /* 0x180fe20000010804 */
[-CC-:B------:R-:W-:Y:S01]  /*e000*/  FFMA.FTZ R93, R93, R0.reuse, -R4.reuse ;  /* 0x000000005d5d7223 */ /* 0x180fe20000010804 */
[----:B------:R-:W-:Y:S01]  /*e010*/  FFMA.FTZ R95, R95, R0, -R4 ;  /* 0x000000005f5f7223 */ /* 0x000fe20000010804 */
[----:B0-----:R-:W-:-:S03]  /*e020*/  FADD.FTZ R38, R40, R5 ;  /* 0x0000000528267221 */ /* 0x001fc60000010000 */
[----:B------:R-:W0:Y:S01]  /*e030*/  MUFU.EX2 R59, R59 ;  /* 0x0000003b003b7308 */ /* 0x000e220000000800 */
[----:B------:R-:W-:Y:S01]  /*e040*/  F2FP.F16.F32.PACK_AB R32, R83, R44 ;  /* 0x0000002c5320723e */ /* 0x000fe200000000ff */
[----:B-1----:R-:W-:Y:S01]  /*e050*/  FADD.FTZ R44, R48, R7 ;  /* 0x00000007302c7221 */ /* 0x002fe20000010000 */
[----:B-----5:R-:W-:-:S05]  /*e060*/  FADD.FTZ R5, R39, R38 ;  /* 0x0000002627057221 */ /* 0x020fca0000010000 */
[----:B------:R-:W1:Y:S01]  /*e070*/  MUFU.EX2 R4, R63 ;  /* 0x0000003f00047308 */ /* 0x000e620000000800 */
[----:B---3--:R-:W-:Y:S01]  /*e080*/  FADD.FTZ R7, R57, R44 ;  /* 0x0000002c39077221 */ /* 0x008fe20000010000 */
[----:B------:R-:W-:Y:S01]  /*e090*/  F2FP.F16.F32.PACK_AB R27, R62, R11 ;  /* 0x0000000b3e1b723e */ /* 0x000fe200000000ff */
[----:B----4-:R-:W-:-:S05]  /*e0a0*/  FADD.FTZ R44, R54, R5 ;  /* 0x00000005362c7221 */ /* 0x010fca0000010000 */
[----:B------:R-:W-:Y:S01]  /*e0b0*/  MUFU.EX2 R50, R50 ;  /* 0x0000003200327308 */ /* 0x000fe20000000800 */
[----:B------:R-:W-:-:S07]  /*e0c0*/  F2FP.F16.F32.PACK_AB R29, R66, R15 ;  /* 0x0000000f421d723e */ /* 0x000fce00000000ff */
[----:B------:R-:W-:Y:S01]  /*e0d0*/  MUFU.EX2 R61, R61 ;  /* 0x0000003d003d7308 */ /* 0x000fe20000000800 */
[----:B------:R-:W-:-:S07]  /*e0e0*/  F2FP.F16.F32.PACK_AB R31, R68, R43 ;  /* 0x0000002b441f723e */ /* 0x000fce00000000ff */
[----:B------:R-:W3:Y:S01]  /*e0f0*/  MUFU.EX2 R79, R79 ;  /* 0x0000004f004f7308 */ /* 0x000ee20000000800 */
[----:B------:R-:W-:-:S07]  /*e100*/  F2FP.F16.F32.PACK_AB R34, R87, R52 ;  /* 0x000000345722723e */ /* 0x000fce00000000ff */
[----:B------:R-:W-:Y:S01]  /*e110*/  MUFU.EX2 R10, R10 ;  /* 0x0000000a000a7308 */ /* 0x000fe20000000800 */
[----:B------:R-:W-:-:S07]  /*e120*/  F2FP.F16.F32.PACK_AB R33, R70, R47 ;  /* 0x0000002f4621723e */ /* 0x000fce00000000ff */
[----:B------:R-:W4:Y:S01]  /*e130*/  MUFU.EX2 R37, R37 ;  /* 0x0000002500257308 */ /* 0x000f220000000800 */
[----:B------:R-:W-:-:S07]  /*e140*/  F2FP.F16.F32.PACK_AB R35, R72, R51 ;  /* 0x000000334823723e */ /* 0x000fce00000000ff */
[----:B------:R-:W-:Y:S08]  /*e150*/  MUFU.EX2 R36, R36 ;  /* 0x0000002400247308 */ /* 0x000ff00000000800 */
[----:B------:R-:W5:Y:S08]  /*e160*/  MUFU.EX2 R45, R45 ;  /* 0x0000002d002d7308 */ /* 0x000f700000000800 */
[----:B------:R-:W-:Y:S08]  /*e170*/  MUFU.EX2 R133, R133 ;  /* 0x0000008500857308 */ /* 0x000ff00000000800 */
[----:B------:R-:W2:Y:S08]  /*e180*/  MUFU.EX2 R14, R91 ;  /* 0x0000005b000e7308 */ /* 0x000eb00000000800 */
[----:B------:R-:W-:Y:S08]  /*e190*/  MUFU.EX2 R93, R93 ;  /* 0x0000005d005d7308 */ /* 0x000ff00000000800 */
[----:B------:R-:W2:Y:S01]  /*e1a0*/  MUFU.EX2 R38, R95 ;  /* 0x0000005f00267308 */ /* 0x000ea20000000800 */
[----:B0-----:R-:W-:Y:S01]  /*e1b0*/  FADD.FTZ R5, R59, R44 ;  /* 0x0000002c3b057221 */ /* 0x001fe20000010000 */
[----:B------:R0:W-:Y:S04]  /*e1c0*/  STSM.16.M88.4 [R139], R24 ;  /* 0x000000188b007844 */ /* 0x0001e80000000200 */
[----:B------:R-:W-:Y:S04]  /*e1d0*/  STSM.16.M88.4 [R138], R28 ;  /* 0x0000001c8a007844 */ /* 0x000fe80000000200 */
[----:B------:R1:W-:Y:S01]  /*e1e0*/  STSM.16.M88.4 [R137+0x27800], R32 ;  /* 0x0278002089007844 */ /* 0x0003e20000000200 */
[----:B0-----:R-:W-:-:S02]  /*e1f0*/  F2FP.F16.F32.PACK_AB R24, R49, R42 ;  /* 0x0000002a3118723e */ /* 0x001fc400000000ff */
[----:B------:R-:W-:Y:S02]  /*e200*/  F2FP.F16.F32.PACK_AB R26, R53, R46 ;  /* 0x0000002e351a723e */ /* 0x000fe400000000ff */
[----:B------:R-:W-:Y:S01]  /*e210*/  F2FP.F16.F32.PACK_AB R25, R74, R55 ;  /* 0x000000374a19723e */ /* 0x000fe200000000ff */
[----:B-1----:R-:W-:Y:S01]  /*e220*/  FADD.FTZ R32, R4, R5 ;  /* 0x0000000504207221 */ /* 0x002fe20000010000 */
[----:B------:R-:W-:Y:S02]  /*e230*/  F2FP.F16.F32.PACK_AB R27, R39, R40 ;  /* 0x00000028271b723e */ /* 0x000fe400000000ff */
[----:B------:R-:W-:Y:S01]  /*e240*/  F2FP.F16.F32.PACK_AB R28, R57, R48 ;  /* 0x00000030391c723e */ /* 0x000fe200000000ff */
[----:B---3--:R-:W-:Y:S01]  /*e250*/  FADD.FTZ R40, R79, R32 ;  /* 0x000000204f287221 */ /* 0x008fe20000010000 */
[----:B------:R-:W-:Y:S02]  /*e260*/  F2FP.F16.F32.PACK_AB R30, R61, R50 ;  /* 0x000000323d1e723e */ /* 0x000fe400000000ff */
[----:B------:R-:W-:-:S02]  /*e270*/  F2FP.F16.F32.PACK_AB R29, R59, R54 ;  /* 0x000000363b1d723e */ /* 0x000fc400000000ff */
[----:B------:R-:W-:Y:S02]  /*e280*/  F2FP.F16.F32.PACK_AB R31, R79, R4 ;  /* 0x000000044f1f723e */ /* 0x000fe400000000ff */
[----:B----4-:R-:W-:Y:S02]  /*e290*/  F2FP.F16.F32.PACK_AB R32, R37, R10 ;  /* 0x0000000a2520723e */ /* 0x010fe400000000ff */
[----:B-----5:R-:W-:Y:S02]  /*e2a0*/  F2FP.F16.F32.PACK_AB R34, R45, R36 ;  /* 0x000000242d22723e */ /* 0x020fe400000000ff */
[----:B--2---:R-:W-:Y:S02]  /*e2b0*/  F2FP.F16.F32.PACK_AB R33, R14, R133 ;  /* 0x000000850e21723e */ /* 0x004fe400000000ff */
[----:B------:R-:W-:Y:S01]  /*e2c0*/  F2FP.F16.F32.PACK_AB R35, R38, R93 ;  /* 0x0000005d2623723e */ /* 0x000fe200000000ff */
[----:B------:R0:W-:Y:S04]  /*e2d0*/  STSM.16.M88.4 [R60], R24 ;  /* 0x000000183c007844 */ /* 0x0001e80000000200 */
[----:B------:R0:W-:Y:S04]  /*e2e0*/  STSM.16.M88.4 [R139+0x6000], R28 ;  /* 0x0060001c8b007844 */ /* 0x0001e80000000200 */
[----:B------:R0:W-:Y:S01]  /*e2f0*/  STSM.16.M88.4 [R138+0x6000], R32 ;  /* 0x006000208a007844 */ /* 0x0001e20000000200 */
[----:B------:R1:W-:Y:S06]  /*e300*/  MEMBAR.ALL.CTA ;  /* 0x0000000000007992 */ /* 0x0003ec0000008000 */
[----:B-1----:R-:W1:Y:S01]  /*e310*/  FENCE.VIEW.ASYNC.S ;  /* 0x00000000000073c6 */ /* 0x002e620000000000 */
[----:B------:R-:W-:-:S04]  /*e320*/  FADD.FTZ R42, R50, R7 ;  /* 0x00000007322a7221 */ /* 0x000fc80000010000 */
[----:B------:R-:W-:Y:S01]  /*e330*/  FADD.FTZ R7, R61, R42 ;  /* 0x0000002a3d077221 */ /* 0x000fe20000010000 */
[----:B------:R-:W-:-:S03]  /*e340*/  FADD.FTZ R133, R133, R40 ;  /* 0x0000002885857221 */ /* 0x000fc60000010000 */
[----:B------:R-:W-:Y:S01]  /*e350*/  FADD.FTZ R10, R10, R7 ;  /* 0x000000070a0a7221 */ /* 0x000fe20000010000 */
[----:B------:R-:W-:Y:S01]  /*e360*/  FADD.FTZ R14, R14, R133 ;  /* 0x000000850e0e7221 */ /* 0x000fe20000010000 */
[----:B------:R-:W-:Y:S02]  /*e370*/  IMAD.IADD R40, R92, 0x1, -R94 ;  /* 0x000000015c287824 */ /* 0x000fe400078e0a5e */
[----:B------:R-:W-:Y:S01]  /*e380*/  FADD.FTZ R37, R37, R10 ;  /* 0x0000000a25257221 */ /* 0x000fe20000010000 */
[----:B------:R-:W-:Y:S01]  /*e390*/  FADD.FTZ R7, R93, R14 ;  /* 0x0000000e5d077221 */ /* 0x000fe20000010000 */
[----:B------:R-:W-:Y:S02]  /*e3a0*/  IMAD R11, R90, 0xc0, R40 ;  /* 0x000000c05a0b7824 */ /* 0x000fe400078e0228 */
[----:B------:R-:W-:Y:S01]  /*e3b0*/  FADD.FTZ R36, R36, R37 ;  /* 0x0000002524247221 */ /* 0x000fe20000010000 */
[----:B------:R-:W-:Y:S01]  /*e3c0*/  FADD.FTZ R7, R38, R7 ;  /* 0x0000000726077221 */ /* 0x000fe20000010000 */
[----:B------:R-:W-:-:S02]  /*e3d0*/  VIADD R4, R88, 0xfffffffe ;  /* 0xfffffffe58047836 */ /* 0x000fc40000000000 */
[----:B------:R-:W-:Y:S01]  /*e3e0*/  FADD.FTZ R5, R45, R36 ;  /* 0x000000242d057221 */ /* 0x000fe20000010000 */
[----:B------:R-:W-:Y:S01]  /*e3f0*/  IMAD.IADD R8, R11, 0x1, R8 ;  /* 0x000000010b087824 */ /* 0x000fe200078e0208 */
[----:B-1----:R-:W-:Y:S01]  /*e400*/  NOP ;  /* 0x0000000000007918 */ /* 0x002fe20000000000 */
[----:B0-----:R-:W-:Y:S05]  /*e410*/  @!P2 BRA `(.L_x_9485) ;  /* 0x000000000048a947 */ /* 0x001fea0003800000 */
        /* <DEDUP_REMOVED lines=11> */
.L_x_9487:
[----:B------:R-:W-:-:S13]  /*e4d0*/  ISETP.NE.AND P3, PT, R9, 0x1, PT ;  /* 0x000000010900780c */ /* 0x000fda0003f65270 */
[----:B------:R-:W0:Y:S02]  /*e4e0*/  @P3 LDC.64 R14, c[0x0][0x9e8] ;  /* 0x00027a00ff0e3b82 */ /* 0x000e240000000a00 */
[----:B0-----:R-:W-:-:S05]  /*e4f0*/  @P3 IMAD.HI.U32 R14, R10, R14, RZ ;  /* 0x0000000e0a0e3227 */ /* 0x001fca00078e00ff */
[----:B------:R-:W-:-:S07]  /*e500*/  @P3 SHF.R.U32.HI R10, RZ, R15, R14 ;  /* 0x0000000fff0a3219 */ /* 0x000fce000001160e */
.L_x_9488:
[----:B------:R-:W-:Y:S05]  /*e510*/  BSYNC B0 ;  /* 0x0000000000007941 */ /* 0x000fea0003800000 */
.L_x_9486:
[----:B------:R-:W-:-:S05]  /*e520*/  IMAD R9, R10, R9, R9 ;  /* 0x000000090a097224 */ /* 0x000fca00078e0209 */
[----:B------:R-:W-:-:S07]  /*e530*/  VIMNMX R8, R8, R9, PT ;  /* 0x0000000908087248 */ /* 0x000fce0003fe0100 */
.L_x_9485:
[----:B------:R-:W2:Y:S01]  /*e540*/  LDL R10, [R1+0x38] ;  /* 0x00003800010a7983 */ /* 0x000ea20000100800 */
        /* <DEDUP_REMOVED lines=8> */
[----:B------:R-:W-:Y:S02]  /*e5d0*/  SHF.R.S32.HI R9, RZ, 0x7, R9 ;  /* 0x00000007ff097819 */ /* 0x000fe40000011409 */
        /* <DEDUP_REMOVED lines=24> */
[----:B--2---:R-:W-:-:S04]  /*e760*/  VIMNMX R10, R10, R9, !PT ;  /* 0x000000090a0a7248 */ /* 0x004fc80007fe0100 */
[----:B------:R-:W-:Y:S01]  /*e770*/  ISETP.GE.AND P3, PT, R4, R10, PT ;  /* 0x0000000a0400720c */ /* 0x000fe20003f66270 */
[----:B------:R0:W-:-:S12]  /*e780*/  STL [R1+0x24], R10 ;  /* 0x0000240a01007387 */ /* 0x0001d80000100800 */
[----:B0-----:R-:W-:Y:S05]  /*e790*/  @!P3 BRA `(.L_x_9489) ;  /* 0x00000034000cb947 */ /* 0x001fea0003800000 */
[----:B------:R-:W-:Y:S02]  /*e7a0*/  IMAD.IADD R8, R155, 0x1, R40 ;  /* 0x000000019b087824 */ /* 0x000fe400078e0228 */
[----:B------:R-:W-:Y:S02]  /*e7b0*/  IMAD.MOV.U32 R135, RZ, RZ, RZ ;  /* 0x000000ffff877224 */ /* 0x000fe400078e00ff */
[----:B------:R-:W-:Y:S01]  /*e7c0*/  VIADD R9, R8, 0x8 ;  /* 0x0000000808097836 */ /* 0x000fe20000000000 */
[----:B------:R-:W-:-:S04]  /*e7d0*/  LOP3.LUT R143, RZ, R8, RZ, 0x33, !PT ;  /* 0x00000008ff8f7212 */ /* 0x000fc800078e33ff */
[----:B------:R-:W-:-:S07]  /*e7e0*/  LOP3.LUT R140, RZ, R9, RZ, 0x33, !PT ;  /* 0x00000009ff8c7212 */ /* 0x000fce00078e33ff */
.L_x_9507:
[----:B------:R-:W2:Y:S01]  /*e7f0*/  LDL R0, [R1+0xc] ;  /* 0x00000c0001007983 */ /* 0x000ea20000100800 */
[----:B------:R-:W-:Y:S01]  /*e800*/  VIADD R10, R17, 0x1 ;  /* 0x00000001110a7836 */ /* 0x000fe20000000000 */
[----:B------:R-:W-:Y:S05]  /*e810*/  YIELD ;  /* 0x0000000000007946 */ /* 0x000fea0003800000 */
[----:B------:R-:W-:-:S04]  /*e820*/  ISETP.NE.AND P4, PT, R10, 0x2, PT ;  /* 0x000000020a00780c */ /* 0x000fc80003f85270 */
[----:B------:R-:W-:Y:S02]  /*e830*/  SEL R11, RZ, 0x1, P4 ;  /* 0x00000001ff0b7807 */ /* 0x000fe40002000000 */
[----:B------:R-:W-:Y:S02]  /*e840*/  SEL R10, R10, RZ, P4 ;  /* 0x000000ff0a0a7207 */ /* 0x000fe40002000000 */
[----:B------:R-:W-:Y:S02]  /*e850*/  LOP3.LUT R11, R22, R11, RZ, 0x3c, !PT ;  /* 0x0000000b160b7212 */ /* 0x000fe400078e3cff */
[----:B--2---:R-:W-:-:S13]  /*e860*/  ISETP.NE.AND P3, PT, R0, RZ, PT ;  /* 0x000000ff0000720c */ /* 0x004fda0003f65270 */
[----:B------:R-:W-:Y:S05]  /*e870*/  @P3 BRA `(.L_x_9490) ;  /* 0x0000000000303947 */ /* 0x000fea0003800000 */
[----:B------:R-:W-:Y:S05]  /*e880*/  @!P0 BRA `(.L_x_9491) ;  /* 0x0000000000048947 */ /* 0x000fea0003800000 */
[----:B------:R-:W-:Y:S01]  /*e890*/  BPT.TRAP 0x1 ;  /* 0x000000040000795c */ /* 0x000fe20000300000 */
.L_x_9491:
[----:B------:R-:W-:Y:S01]  /*e8a0*/  IMAD R15, R10, 0x8, R2 ;  /* 0x000000080a0f7824 */ /* 0x000fe200078e0202 */
[----:B------:R-:W-:-:S04]  /*e8b0*/  SHF.L.U32 R0, R11, 0x1f, RZ ;  /* 0x0000001f0b007819 */ /* 0x000fc800000006ff */
[----:B------:R0:W1:Y:S01]  /*e8c0*/  SYNCS.PHASECHK.TRANS64.TRYWAIT P4, [R15+URZ+0x2d830], R0 ;  /* 0x02d830000f0075a7 */ /* 0x000062000808017f */
[----:B------:R-:W-:Y:S05]  /*e8d0*/  @!P0 BRA `(.L_x_9492) ;  /* 0x0000000000048947 */ /* 0x000fea0003800000 */
[----:B------:R-:W-:Y:S01]  /*e8e0*/  BPT.TRAP 0x1 ;  /* 0x000000040000795c */ /* 0x000fe20000300000 */
.L_x_9492:
[----:B------:R-:W-:Y:S04]  /*e8f0*/  BSSY B0, `(.L_x_9490) ;  /* 0x0000004000007945 */ /* 0x000fe80003800000 */
[----:B-1----:R-:W-:Y:S05]  /*e900*/  @P4 BRA `(.L_x_9493) ;  /* 0x0000000000084947 */ /* 0x002fea0003800000 */
[----:B------:R-:W1:Y:S02]  /*e910*/  SYNCS.PHASECHK.TRANS64.TRYWAIT P4, [R15+URZ+0x2d830], R0 ;  /* 0x02d830000f0075a7 */ /* 0x000e64000808017f */
[----:B-1----:R-:W-:Y:S05]  /*e920*/  @!P4 BRA `(.L_x_9494) ;  /* 0x0000011c0010c947 */ /* 0x002fea0003800000 */
.L_x_9493:
[----:B------:R-:W-:Y:S05]  /*e930*/  BSYNC B0 ;  /* 0x0000000000007941 */ /* 0x000fea0003800000 */
.L_x_9490:
[----:B------:R-:W2:Y:S01]  /*e940*/  LDL R14, [R1+0x10] ;  /* 0x00001000010e7983 */ /* 0x000ea20000100800 */
[----:B01----:R-:W0:Y:S01]  /*e950*/  S2R R0, SR_TID.X ;  /* 0x0000000000007919 */ /* 0x003e220000002100 */
[----:B------:R-:W-:Y:S05]  /*e960*/  WARPSYNC.ALL ;  /* 0x0000000000007948 */ /* 0x000fea0003800000 */
[----:B------:R-:W-:Y:S01]  /*e970*/  IMAD.MOV.U32 R15, RZ, RZ, -0x7fffffe0 ;  /* 0x80000020ff0f7424 */ /* 0x000fe200078e00ff */
[----:B0-----:R-:W-:-:S05]  /*e980*/  SHF.R.U32.HI R0, RZ, 0x7, R0 ;  /* 0x00000007ff007819 */ /* 0x001fca0000011600 */
[----:B------:R-:W-:Y:S01]  /*e990*/  VIADD R0, R0, 0x8 ;  /* 0x0000000800007836 */ /* 0x000fe20000000000 */
[----:B------:R-:W-:Y:S01]  /*e9a0*/  R2UR UR15, R15 ;  /* 0x000000000f0f72ca */ /* 0x000fe200000e0000 */
[----:B------:R-:W-:Y:S01]  /*e9b0*/  IMAD.MOV.U32 R25, RZ, RZ, -0x7fffffe0 ;  /* 0x80000020ff197424 */ /* 0x000fe200078e00ff */
[----:B------:R-:W-:Y:S01]  /*e9c0*/  R2UR UR12, R12 ;  /* 0x000000000c0c72ca */ /* 0x000fe200000e0000 */
[----:B------:R-:W-:Y:S01]  /*e9d0*/  IMAD.MOV.U32 R27, RZ, RZ, -0x7fffffe0 ;  /* 0x80000020ff1b7424 */ /* 0x000fe200078e00ff */
[----:B------:R-:W-:Y:S02]  /*e9e0*/  R2UR UR13, R13 ;  /* 0x000000000d0d72ca */ /* 0x000fe400000e0000 */
[C---:B------:R-:W-:Y:S02]  /*e9f0*/  R2UR UR19, R25.reuse ;  /* 0x00000000191372ca */ /* 0x040fe400000e0000 */
[----:B------:R-:W-:Y:S02]  /*ea00*/  R2UR UR27, R25 ;  /* 0x00000000191b72ca */ /* 0x000fe400000e0000 */
[----:B------:R-:W-:-:S02]  /*ea10*/  R2UR UR31, R27 ;  /* 0x000000001b1f72ca */ /* 0x000fc400000e0000 */
[----:B------:R-:W-:Y:S02]  /*ea20*/  R2UR UR16, R152 ;  /* 0x00000000981072ca */ /* 0x000fe400000e0000 */
[----:B------:R-:W-:Y:S01]  /*ea30*/  R2UR UR17, R153 ;  /* 0x00000000991172ca */ /* 0x000fe200000e0000 */
[----:B------:R0:W-:Y:S01]  /*ea40*/  BAR.SYNC.DEFER_BLOCKING R0, 0x100 ;  /* 0x000400000000751d */ /* 0x0001e20000010000 */
[----:B------:R-:W-:Y:S01]  /*ea50*/  IMAD.MOV.U32 R21, RZ, RZ, -0x7fffffe0 ;  /* 0x80000020ff157424 */ /* 0x000fe200078e00ff */
[----:B------:R-:W-:Y:S02]  /*ea60*/  R2UR UR20, R150 ;  /* 0x00000000961472ca */ /* 0x000fe400000e0000 */
[----:B------:R-:W-:Y:S01]  /*ea70*/  R2UR UR21, R151 ;  /* 0x00000000971572ca */ /* 0x000fe200000e0000 */
[----:B--2---:R-:W-:-:S04]  /*ea80*/  IMAD R14, R10, 0x600, R14 ;  /* 0x000006000a0e7824 */ /* 0x004fc800078e020e */
[C---:B------:R-:W-:Y:S01]  /*ea90*/  VIADD R24, R14.reuse, 0x2 ;  /* 0x000000020e187836 */ /* 0x040fe20000000000 */
[C---:B------:R-:W-:Y:S01]  /*eaa0*/  R2UR UR14, R14.reuse ;  /* 0x000000000e0e72ca */ /* 0x040fe200000e0000 */
[----:B------:R-:W-:-:S03]  /*eab0*/  VIADD R26, R14, 0x400 ;  /* 0x000004000e1a7836 */ /* 0x000fc60000000000 */
[----:B------:R-:W-:Y:S01]  /*eac0*/  R2UR UR18, R24 ;  /* 0x00000000181272ca */ /* 0x000fe200000e0000 */
[----:B------:R-:W-:Y:S01]  /*ead0*/  VIADD R24, R14, 0x202 ;  /* 0x000002020e187836 */ /* 0x000fe20000000000 */
[----:B------:R-:W-:-:S04]  /*eae0*/  R2UR UR30, R26 ;  /* 0x000000001a1e72ca */ /* 0x000fc800000e0000 */
[----:B------:R-:W-:Y:S02]  /*eaf0*/  R2UR UR26, R24 ;  /* 0x00000000181a72ca */ /* 0x000fe400000e0000 */
[----:B------:R-:W-:-:S06]  /*eb00*/  WARPGROUP.ARRIVE ;  /* 0x00000000000079c5 */ /* 0x000fcc0000000000 */
[----:B------:R-:W-:Y:S01]  /*eb10*/  HGMMA.64x128x16.F32 R24, gdesc[UR12], RZ, !UPT, gsb0 ;  /* 0x01e000000c1879f0 */ /* 0x000fe2000c0008ff */
[----:B------:R-:W-:Y:S01]  /*eb20*/  VIADD R20, R14, 0x200 ;  /* 0x000002000e147836 */ /* 0x000fe20000000000 */
[----:B------:R-:W-:-:S04]  /*eb30*/  R2UR UR23, R21 ;  /* 0x00000000151772ca */ /* 0x000fc800000e0000 */
[----:B------:R-:W-:Y:S01]  /*eb40*/  R2UR UR22, R20 ;  /* 0x00000000141672ca */ /* 0x000fe200000e0000 */
[----:B------:R-:W-:Y:S02]  /*eb50*/  WARPGROUP.DEPBAR.LE gsb0, 0x0 ;  /* 0x00008000000079c5 */ /* 0x000fe40000010000 */
[----:B------:R-:W-:-:S06]  /*eb60*/  WARPGROUP.ARRIVE ;  /* 0x00000000000079c5 */ /* 0x000fcc0000000000 */
[----:B------:R-:W-:Y:S01]  /*eb70*/  HGMMA.64x128x16.F32 R24, gdesc[UR16], R24, gsb0 ;  /* 0x01e00000101879f0 */ /* 0x000fe20008000818 */
[----:B------:R-:W-:Y:S02]  /*eb80*/  R2UR UR24, R148 ;  /* 0x00000000941872ca */ /* 0x000fe400000e0000 */
        /* <DEDUP_REMOVED lines=9> */
[----:B------:R-:W-:Y:S01]  /*ec20*/  VIADD R14, R14, 0x402 ;  /* 0x000004020e0e7836 */ /* 0x000fe20000000000 */
[----:B------:R-:W-:Y:S02]  /*ec30*/  R2UR UR35, R15 ;  /* 0x000000000f2372ca */ /* 0x000fe400000e0000 */
[----:B------:R-:W-:Y:S02]  /*ec40*/  R2UR UR32, R144 ;  /* 0x00000000902072ca */ /* 0x000fe400000e0000 */
[----:B------:R-:W-:Y:S02]  /*ec50*/  R2UR UR34, R14 ;  /* 0x000000000e2272ca */ /* 0x000fe400000e0000 */
[----:B------:R-:W-:Y:S01]  /*ec60*/  R2UR UR33, R145 ;  /* 0x00000000912172ca */ /* 0x000fe200000e0000 */
[----:B------:R-:W-:Y:S02]  /*ec70*/  WARPGROUP.DEPBAR.LE gsb0, 0x0 ;  /* 0x00008000000079c5 */ /* 0x000fe40000010000 */
[----:B------:R-:W-:-:S06]  /*ec80*/  WARPGROUP.ARRIVE ;  /* 0x00000000000079c5 */ /* 0x000fcc0000000000 */
        /* <DEDUP_REMOVED lines=8> */
.L_x_9496:
[----:B------:R-:W-:Y:S01]  /*ed10*/  SHF.L.U32 R0, R22, 0x1f, RZ ;  /* 0x0000001f16007819 */ /* 0x000fe200000006ff */
[----:B------:R-:W-:-:S04]  /*ed20*/  IMAD R14, R17, 0x8, R2 ;  /* 0x00000008110e7824 */ /* 0x000fc800078e0202 */
[----:B------:R0:W1:Y:S01]  /*ed30*/  SYNCS.PHASECHK.TRANS64.TRYWAIT P3, [R14+URZ+0x2d850], R0 ;  /* 0x02d850000e0075a7 */ /* 0x000062000806017f */
[----:B------:R-:W-:Y:S05]  /*ed40*/  @!P0 BRA `(.L_x_9497) ;  /* 0x0000000000048947 */ /* 0x000fea0003800000 */
[----:B------:R-:W-:Y:S01]  /*ed50*/  BPT.TRAP 0x1 ;  /* 0x000000040000795c */ /* 0x000fe20000300000 */
.L_x_9497:
[----:B-1----:R-:W-:Y:S05]  /*ed60*/  @P3 BRA `(.L_x_9495) ;  /* 0x0000000000083947 */ /* 0x002fea0003800000 */
[----:B------:R-:W1:Y:S02]  /*ed70*/  SYNCS.PHASECHK.TRANS64.TRYWAIT P3, [R14+URZ+0x2d850], R0 ;  /* 0x02d850000e0075a7 */ /* 0x000e64000806017f */
[----:B-1----:R-:W-:Y:S05]  /*ed80*/  @!P3 BRA `(.L_x_9498) ;  /* 0x00000118000cb947 */ /* 0x002fea0003800000 */
.L_x_9495:
[----:B------:R-:W2:Y:S01]  /*ed90*/  LDL R20, [R1+0x14] ;  /* 0x0000140001147983 */ /* 0x000ea20000100800 */
[----:B------:R-:W-:Y:S05]  /*eda0*/  WARPSYNC.ALL ;  /* 0x0000000000007948 */ /* 0x000fea0003800000 */
[----:B01----:R-:W-:Y:S01]  /*edb0*/  VIADD R0, R2, 0x400 ;  /* 0x0000040002007836 */ /* 0x003fe20000000000 */
[----:B------:R-:W3:Y:S04]  /*edc0*/  LDL R22, [R1+0x30] ;  /* 0x0000300001167983 */ /* 0x000ee80000100800 */
[----:B------:R-:W-:Y:S01]  /*edd0*/  SHF.R.U32.HI R0, RZ, 0x4, R0 ;  /* 0x00000004ff007819 */ /* 0x000fe20000011600 */
[----:B------:R-:W-:Y:S01]  /*ede0*/  IMAD.MOV.U32 R15, RZ, RZ, 0x40000040 ;  /* 0x40000040ff0f7424 */ /* 0x000fe200078e00ff */
[----:B------:R-:W4:Y:S02]  /*edf0*/  LDL R141, [R1+0x40] ;  /* 0x00004000018d7983 */ /* 0x000f240000100800 */
[----:B------:R-:W-:-:S04]  /*ee00*/  LOP3.LUT R0, R0, 0x3fff, RZ, 0xc0, !PT ;  /* 0x00003fff00007812 */ /* 0x000fc800078ec0ff */
[----:B------:R-:W-:Y:S02]  /*ee10*/  LOP3.LUT R0, R0, 0x2000000, RZ, 0xfc, !PT ;  /* 0x0200000000007812 */ /* 0x000fe400078efcff */
[C---:B------:R-:W-:Y:S02]  /*ee20*/  R2UR UR13, R15.reuse ;  /* 0x000000000f0d72ca */ /* 0x040fe400000e0000 */
[----:B------:R-:W-:Y:S01]  /*ee30*/  R2UR UR45, R15 ;  /* 0x000000000f2d72ca */ /* 0x000fe200000e0000 */
[----:B------:R-:W-:-:S05]  /*ee40*/  IMAD.MOV.U32 R15, RZ, RZ, -0x7fffffe0 ;  /* 0x80000020ff0f7424 */ /* 0x000fca00078e00ff */
[----:B------:R-:W-:Y:S01]  /*ee50*/  R2UR UR15, R15 ;  /* 0x000000000f0f72ca */ /* 0x000fe200000e0000 */
[----:B------:R-:W-:Y:S01]  /*ee60*/  WARPGROUP.ARRIVE ;  /* 0x00000000000079c5 */ /* 0x000fe20000000000 */
[----:B------:R-:W-:-:S05]  /*ee70*/  IMAD.MOV.U32 R21, RZ, RZ, 0x40000040 ;  /* 0x40000040ff157424 */ /* 0x000fca00078e00ff */
[C---:B------:R-:W-:Y:S02]  /*ee80*/  R2UR UR17, R21.reuse ;  /* 0x00000000151172ca */ /* 0x040fe400000e0000 */
[C---:B------:R-:W-:Y:S02]  /*ee90*/  R2UR UR21, R21.reuse ;  /* 0x00000000151572ca */ /* 0x040fe400000e0000 */
[C---:B------:R-:W-:Y:S02]  /*eea0*/  R2UR UR25, R21.reuse ;  /* 0x00000000151972ca */ /* 0x040fe400000e0000 */
[C---:B------:R-:W-:Y:S02]  /*eeb0*/  R2UR UR29, R21.reuse ;  /* 0x00000000151d72ca */ /* 0x040fe400000e0000 */
[C---:B------:R-:W-:Y:S02]  /*eec0*/  R2UR UR33, R21.reuse ;  /* 0x00000000152172ca */ /* 0x040fe400000e0000 */
[----:B------:R-:W-:Y:S01]  /*eed0*/  R2UR UR41, R21 ;  /* 0x00000000152972ca */ /* 0x000fe200000e0000 */
[----:B------:R-:W-:-:S05]  /*eee0*/  IMAD.MOV.U32 R21, RZ, RZ, -0x7fffffe0 ;  /* 0x80000020ff157424 */ /* 0x000fca00078e00ff */
[----:B------:R-:W-:Y:S01]  /*eef0*/  R2UR UR19, R21 ;  /* 0x00000000151372ca */ /* 0x000fe200000e0000 */
[----:B------:R-:W-:Y:S01]  /*ef00*/  IMAD.MOV.U32 R21, RZ, RZ, -0x7fffffe0 ;  /* 0x80000020ff157424 */ /* 0x000fe200078e00ff */
[----:B--2---:R-:W-:-:S05]  /*ef10*/  LOP3.LUT R14, R20, 0x10000, RZ, 0xfc, !PT ;  /* 0x00010000140e7812 */ /* 0x004fca00078efcff */
        /* <DEDUP_REMOVED lines=9> */
[----:B------:R-:W-:-:S04]  /*efb0*/  R2UR UR12, R14 ;  /* 0x000000000e0c72ca */ /* 0x000fc800000e0000 */
[----:B------:R-:W-:Y:S01]  /*efc0*/  R2UR UR32, R20 ;  /* 0x00000000142072ca */ /* 0x000fe200000e0000 */
[C---:B------:R-:W-:Y:S02]  /*efd0*/  VIADD R20, R14.reuse, 0x604 ;  /* 0x000006040e147836 */ /* 0x040fe40000000000 */
[----:B------:R-:W-:-:S05]  /*efe0*/  VIADD R14, R14, 0x606 ;  /* 0x000006060e0e7836 */ /* 0x000fca0000000000 */
[----:B------:R-:W-:Y:S01]  /*eff0*/  R2UR UR44, R14 ;  /* 0x000000000e2c72ca */ /* 0x000fe200000e0000 */
[----:B------:R-:W-:-:S05]  /*f000*/  IMAD R14, R17, 0x600, R0 ;  /* 0x00000600110e7824 */ /* 0x000fca00078e0200 */
[----:B------:R-:W-:-:S13]  /*f010*/  R2UR UR14, R14 ;  /* 0x000000000e0e72ca */ /* 0x000fda00000e0000 */
[----:B------:R-:W-:Y:S01]  /*f020*/  HGMMA.64x96x16.F32 R88, gdesc[UR12].tnspB, R88, gsb0 ;  /* 0x416000000c5879f0 */ /* 0x000fe20008000858 */
[----:B------:R-:W-:Y:S01]  /*f030*/  R2UR UR40, R20 ;  /* 0x00000000142872ca */ /* 0x000fe200000e0000 */
[----:B------:R-:W-:-:S05]  /*f040*/  VIADD R20, R14, 0x40 ;  /* 0x000000400e147836 */ /* 0x000fca0000000000 */
[----:B------:R-:W-:Y:S01]  /*f050*/  R2UR UR18, R20 ;  /* 0x00000000141272ca */ /* 0x000fe200000e0000 */
[----:B------:R-:W-:Y:S01]  /*f060*/  VIADD R20, R14, 0x80 ;  /* 0x000000800e147836 */ /* 0x000fe20000000000 */
[----:B------:R-:W-:Y:S01]  /*f070*/  R2UR UR23, R21 ;  /* 0x00000000151772ca */ /* 0x000fe200000e0000 */
[----:B------:R-:W-:Y:S02]  /*f080*/  WARPGROUP.DEPBAR.LE gsb0, 0x0 ;  /* 0x00008000000079c5 */ /* 0x000fe40000010000 */
[----:B------:R-:W-:-:S08]  /*f090*/  WARPGROUP.ARRIVE ;  /* 0x00000000000079c5 */ /* 0x000fd00000000000 */
        /* <DEDUP_REMOVED lines=36> */
[----:B------:R-:W-:Y:S03]  /*f2e0*/  HGMMA.64x96x16.F32 R88, gdesc[UR40].tnspB, R88, gsb0 ;  /* 0x41600000285879f0 */ /* 0x000fe60008000858 */
[----:B------:R-:W0:Y:S01]  /*f2f0*/  S2R R154, SR_TID.X ;  /* 0x00000000009a7919 */ /* 0x000e220000002100 */
[----:B------:R-:W-:Y:S02]  /*f300*/  @!P1 IMAD R14, R10, 0x8, R2 ;  /* 0x000000080a0e9824 */ /* 0x000fe400078e0202 */
[----:B------:R-:W-:Y:S02]  /*f310*/  IMAD.U32 R20, RZ, RZ, UR6 ;  /* 0x00000006ff147e24 */ /* 0x000fe4000f8e00ff */
[----:B------:R-:W-:Y:S01]  /*f320*/  @!P1 VIADD R14, R14, 0x2d840 ;  /* 0x0002d8400e0e9836 */ /* 0x000fe20000000000 */
[----:B------:R-:W-:Y:S02]  /*f330*/  WARPGROUP.DEPBAR.LE gsb0, 0x0 ;  /* 0x00008000000079c5 */ /* 0x000fe40000010000 */
[----:B------:R-:W-:-:S06]  /*f340*/  WARPGROUP.ARRIVE ;  /* 0x00000000000079c5 */ /* 0x000fcc0000000000 */
[----:B------:R-:W-:Y:S01]  /*f350*/  HGMMA.64x96x16.F32 R88, gdesc[UR44].tnspB, R88, gsb0 ;  /* 0x416000002c5879f0 */ /* 0x000fe20008000858 */
[----:B0-----:R-:W-:-:S05]  /*f360*/  SHF.R.U32.HI R142, RZ, 0x7, R154 ;  /* 0x00000007ff8e7819 */ /* 0x001fca000001169a */
[----:B------:R-:W-:Y:S02]  /*f370*/  VIADD R0, R142, 0x9 ;  /* 0x000000098e007836 */ /* 0x000fe40000000000 */
[----:B------:R-:W-:-:S05]  /*f380*/  IMAD.SHL.U32 R142, R4, 0x80, RZ ;  /* 0x00000080048e7824 */ /* 0x000fca00078e00ff */
[----:B---3--:R-:W-:Y:S02]  /*f390*/  IADD3 R22, R22, 0x1, -R142 ;  /* 0x0000000116167810 */ /* 0x008fe40007ffe88e */
[----:B------:R-:W-:-:S03]  /*f3a0*/  ISETP.GE.U32.AND P3, PT, R154, 0x180, PT ;  /* 0x000001809a00780c */ /* 0x000fc60003f66070 */
[----:B----4-:R-:W-:Y:S01]  /*f3b0*/  IMAD.IADD R22, R22, 0x1, -R141 ;  /* 0x0000000116167824 */ /* 0x010fe200078e0a8d */
[----:B------:R-:W-:Y:S02]  /*f3c0*/  LOP3.LUT R141, RZ, R20, RZ, 0x33, !PT ;  /* 0x00000014ff8d7212 */ /* 0x000fe400078e33ff */
[----:B------:R-:W-:Y:S01]  /*f3d0*/  SEL R0, R0, 0x9, !P3 ;  /* 0x0000000900007807 */ /* 0x000fe20005800000 */
[----:B------:R-:W-:Y:S01]  /*f3e0*/  IMAD R22, R136, -0x2, R22 ;  /* 0xfffffffe88167824 */ /* 0x000fe200078e0216 */
[----:B------:R-:W-:-:S03]  /*f3f0*/  @!P1 PRMT R14, RZ, 0x654, R14 ;  /* 0x00000654ff0e9816 */ /* 0x000fc6000000000e */
[----:B------:R-:W-:Y:S02]  /*f400*/  IMAD.IADD R141, R141, 0x1, R22 ;  /* 0x000000018d8d7824 */ /* 0x000fe400078e0216 */
[----:B------:R-:W-:-:S04]  /*f410*/  VIADD R22, R22, UR9 ;  /* 0x0000000916167c36 */ /* 0x000fc80008000000 */
[C---:B------:R-:W-:Y:S01]  /*f420*/  IMAD.IADD R21, R155.reuse, 0x1, R22 ;  /* 0x000000019b157824 */ /* 0x040fe200078e0216 */
[----:B------:R-:W-:Y:S02]  /*f430*/  WARPGROUP.DEPBAR.LE gsb0, 0x0 ;  /* 0x00008000000079c5 */ /* 0x000fe40000010000 */
[----:B------:R0:W-:Y:S06]  /*f440*/  BAR.ARV R0, 0x100 ;  /* 0x000400000000751d */ /* 0x0001ec0000002000 */
[----:B------:R1:W-:Y:S01]  /*f450*/  @!P1 SYNCS.ARRIVE.TRANS64.RED.A1T0 RZ, [R14+URZ], RZ ;  /* 0x000000ff0eff99a7 */ /* 0x0003e2000810043f */
[----:B0-----:R-:W-:Y:S01]  /*f460*/  IMAD.IADD R0, R155, 0x1, R141 ;  /* 0x000000019b007824 */ /* 0x001fe200078e028d */
[----:B-1----:R-:W-:Y:S06]  /*f470*/  @!P2 BRA `(.L_x_9499) ;  /* 0x000000000058a947 */ /* 0x002fec0003800000 */
        /* <DEDUP_REMOVED lines=11> */
.L_x_9501:
[----:B------:R-:W-:-:S05]  /*f530*/  IMAD.U32 R154, RZ, RZ, UR4 ;  /* 0x00000004ff9a7e24 */ /* 0x000fca000f8e00ff */
[----:B------:R-:W-:-:S13]  /*f540*/  ISETP.NE.AND P3, PT, R154, 0x1, PT ;  /* 0x000000019a00780c */ /* 0x000fda0003f65270 */
[----:B------:R-:W0:Y:S02]  /*f550*/  @P3 LDC.64 R14, c[0x0][0x9e8] ;  /* 0x00027a00ff0e3b82 */ /* 0x000e240000000a00 */
[----:B0-----:R-:W-:-:S04]  /*f560*/  @P3 IMAD.HI.U32 R156, R8, R14, RZ ;  /* 0x0000000e089c3227 */ /* 0x001fc800078e00ff */
[----:B------:R-:W-:Y:S01]  /*f570*/  IMAD.MOV.U32 R14, RZ, RZ, R8 ;  /* 0x000000ffff0e7224 */ /* 0x000fe200078e0008 */
[----:B------:R-:W-:-:S07]  /*f580*/  @P3 SHF.R.U32.HI R14, RZ, R15, R156 ;  /* 0x0000000fff0e3219 */ /* 0x000fce000001169c */
.L_x_9502:
[----:B------:R-:W-:Y:S05]  /*f590*/  BSYNC B0 ;  /* 0x0000000000007941 */ /* 0x000fea0003800000 */
.L_x_9500:
[----:B------:R-:W-:-:S04]  /*f5a0*/  IMAD R14, R14, R154, -R142 ;  /* 0x0000009a0e0e7224 */ /* 0x000fc800078e0a8e */
[----:B------:R-:W-:-:S05]  /*f5b0*/  IMAD R14, R136, -0x2, R14 ;  /* 0xfffffffe880e7824 */ /* 0x000fca00078e020e */
[----:B------:R-:W-:Y:S02]  /*f5c0*/  VIMNMX R0, R0, R14, !PT ;  /* 0x0000000e00007248 */ /* 0x000fe40007fe0100 */
[----:B------:R-:W-:-:S07]  /*f5d0*/  VIADDMNMX R21, R14, R154, R21, PT ;  /* 0x0000009a0e157246 */ /* 0x000fce0003800115 */
.L_x_9499:
[----:B------:R-:W2:Y:S01]  /*f5e0*/  LDL R14, [R1+0x4] ;  /* 0x00000400010e7983 */ /* 0x000ea20000100800 */
        /* <DEDUP_REMOVED lines=96> */
[----:B------:R-:W-:Y:S01]  /*fbf0*/  FSEL R85, R85, -INF , !P4 ;  /* 0xff80000055557808 */ /* 0x000fe20006000000 */
[----:B--2---:R-:W-:-:S02]  /*fc00*/  IMAD.IADD R22, R14, 0x1, R22 ;  /* 0x000000010e167824 */ /* 0x004fc400078e0216 */
[----:B------:R-:W-:Y:S01]  /*fc10*/  IMAD.IADD R141, R14, 0x1, R141 ;  /* 0x000000010e8d7824 */ /* 0x000fe200078e028d */
        /* <DEDUP_REMOVED lines=12> */
.L_x_9505:
[----:B------:R-:W-:-:S05]  /*fce0*/  IMAD.U32 R0, RZ, RZ, UR4 ;  /* 0x00000004ff007e24 */ /* 0x000fca000f8e00ff */
[----:B------:R-:W-:-:S13]  /*fcf0*/  ISETP.NE.AND P4, PT, R0, 0x1, PT ;  /* 0x000000010000780c */ /* 0x000fda0003f85270 */
[----:B------:R-:W0:Y:S02]  /*fd00*/  @P4 LDC.64 R14, c[0x0][0x9e8] ;  /* 0x00027a00ff0e4b82 */ /* 0x000e240000000a00 */
[----:B0-----:R-:W-:-:S04]  /*fd10*/  @P4 IMAD.HI.U32 R21, R9, R14, RZ ;  /* 0x0000000e09154227 */ /* 0x001fc800078e00ff */
[----:B------:R-:W-:Y:S01]  /*fd20*/  IMAD.MOV.U32 R14, RZ, RZ, R9 ;  /* 0x000000ffff0e7224 */ /* 0x000fe200078e0009 */
[----:B------:R-:W-:-:S07]  /*fd30*/  @P4 SHF.R.U32.HI R14, RZ, R15, R21 ;  /* 0x0000000fff0e4219 */ /* 0x000fce0000011615 */
.L_x_9506:
[----:B------:R-:W-:Y:S05]  /*fd40*/  BSYNC B0 ;  /* 0x0000000000007941 */ /* 0x000fea0003800000 */
.L_x_9504:
[----:B------:R-:W-:-:S04]  /*fd50*/  IMAD R142, R14, R0, -R142 ;  /* 0x000000000e8e7224 */ /* 0x000fc800078e0a8e */
[----:B------:R-:W-:-:S05]  /*fd60*/  IMAD R142, R136, -0x2, R142 ;  /* 0xfffffffe888e7824 */ /* 0x000fca00078e028e */
[----:B------:R-:W-:Y:S02]  /*fd70*/  VIMNMX R141, R141, R142, !PT ;  /* 0x0000008e8d8d7248 */ /* 0x000fe40007fe0100 */
[----:B------:R-:W-:-:S07]  /*fd80*/  VIADDMNMX R22, R142, R0, R22, PT ;  /* 0x000000008e167246 */ /* 0x000fce0003800116 */
.L_x_9503:
[----:B------:R-:W-:Y:S01]  /*fd90*/  @!P1 IMAD R0, R17, 0x8, R2 ;  /* 0x0000000811009824 */ /* 0x000fe200078e0202 */
[----:B------:R-:W2:Y:S03]  /*fda0*/  LDL R142, [R1+0x28] ;  /* 0x00002800018e7983 */ /* 0x000ea60000100800 */
[----:B------:R-:W-:-:S05]  /*fdb0*/  @!P1 VIADD R0, R0, 0x2d860 ;  /* 0x0002d86000009836 */ /* 0x000fca0000000000 */
[----:B------:R-:W-:-:S04]  /*fdc0*/  @!P1 PRMT R0, RZ, 0x654, R0 ;  /* 0x00000654ff009816 */ /* 0x000fc80000000000 */
[----:B------:R0:W-:Y:S02]  /*fdd0*/  @!P1 SYNCS.ARRIVE.TRANS64.RED.A1T0 RZ, [R0+URZ], RZ ;  /* 0x000000ff00ff99a7 */ /* 0x0001e4000810043f */
[----:B0-----:R-:W-:-:S04]  /*fde0*/  FMNMX.FTZ R0, R24, R3, !PT ;  /* 0x0000000318007209 */ /* 0x001fc80007810000 */
        /* <DEDUP_REMOVED lines=34> */
[----:B0-----:R-:W-:Y:S02]  /*10010*/  FMNMX.FTZ R14, R14, R0, !PT ;  /* 0x000000000e0e7209 */ /* 0x001fe40007810000 */
[----:B------:R-:W0:Y:S02]  /*10020*/  LDC R0, c[0x0][0x988] ;  /* 0x00026200ff007b82 */ /* 0x000e240000000800 */
[----:B------:R-:W-:-:S04]  /*10030*/  FSETP.NEU.FTZ.AND P4, PT, R14, -INF , PT ;  /* 0xff8000000e00780b */ /* 0x000fc80003f9d000 */
[----:B------:R-:W-:-:S05]  /*10040*/  FSEL R15, R14, RZ, P4 ;  /* 0x000000ff0e0f7208 */ /* 0x000fca0002000000 */
[----:B------:R-:W-:Y:S01]  /*10050*/  FADD.FTZ R15, -R15, R3 ;  /* 0x000000030f0f7221 */ /* 0x000fe20000010100 */
[----:B0-----:R-:W-:-:S03]  /*10060*/  FMUL.FTZ R3, R14, R0 ;  /* 0x000000000e037220 */ /* 0x001fc60000410000 */
[-C--:B------:R-:W-:Y:S02]  /*10070*/  FMUL.FTZ R15, R15, R0.reuse ;  /* 0x000000000f0f7220 */ /* 0x080fe40000410000 */
[----:B------:R-:W-:Y:S02]  /*10080*/  FSEL R3, R3, RZ, P4 ;  /* 0x000000ff03037208 */ /* 0x000fe40002000000 */
[----:B------:R-:W-:Y:S02]  /*10090*/  ISETP.GT.AND P4, PT, R141, 0x1, P3 ;  /* 0x000000018d00780c */ /* 0x000fe40001f84270 */
[----:B------:R-:W-:Y:S01]  /*100a0*/  MUFU.EX2 R15, R15 ;  /* 0x0000000f000f7308 */ /* 0x000fe20000000800 */
[-CC-:B------:R-:W-:Y:S01]  /*100b0*/  FFMA.FTZ R24, R24, R0.reuse, -R3.reuse ;  /* 0x0000000018187223 */ /* 0x180fe20000010803 */
[----:B------:R-:W-:Y:S01]  /*100c0*/  ISETP.LT.OR P5, PT, R22, 0x2, P4 ;  /* 0x000000021600780c */ /* 0x000fe200027a1670 */
[-CC-:B------:R-:W-:Y:S01]  /*100d0*/  FFMA.FTZ R25, R25, R0.reuse, -R3.reuse ;  /* 0x0000000019197223 */ /* 0x180fe20000010803 */
[----:B------:R-:W-:Y:S01]  /*100e0*/  ISETP.GT.AND P4, PT, R141, 0x8, P3 ;  /* 0x000000088d00780c */ /* 0x000fe20001f84270 */
[----:B------:R-:W-:Y:S01]  /*100f0*/  FFMA.FTZ R28, R28, R0, -R3 ;  /* 0x000000001c1c7223 */ /* 0x000fe20000010803 */
[----:B------:R-:W-:-:S02]  /*10100*/  FSEL R27, R27, -INF , !P5 ;  /* 0xff8000001b1b7808 */ /* 0x000fc40006800000 */
[----:B------:R-:W0:Y:S01]  /*10110*/  MUFU.EX2 R24, R24 ;  /* 0x0000001800187308 */ /* 0x000e220000000800 */
[----:B------:R-:W-:Y:S01]  /*10120*/  ISETP.GT.AND P5, PT, R141, 0x9, P3 ;  /* 0x000000098d00780c */ /* 0x000fe20001fa4270 */
[-CC-:B------:R-:W-:Y:S01]  /*10130*/  FFMA.FTZ R29, R29, R0.reuse, -R3.reuse ;  /* 0x000000001d1d7223 */ /* 0x180fe20000010803 */
[----:B------:R-:W-:Y:S01]  /*10140*/  ISETP.LT.OR P4, PT, R22, 0x9, P4 ;  /* 0x000000091600780c */ /* 0x000fe20002781670 */
[-CC-:B------:R-:W-:Y:S01]  /*10150*/  FFMA.FTZ R32, R32, R0.reuse, -R3.reuse ;  /* 0x0000000020207223 */ /* 0x180fe20000010803 */
[----:B------:R-:W-:Y:S01]  /*10160*/  ISETP.LT.OR P5, PT, R22, 0xa, P5 ;  /* 0x0000000a1600780c */ /* 0x000fe20002fa1670 */
[-CC-:B------:R-:W-:Y:S01]  /*10170*/  FFMA.FTZ R33, R33, R0.reuse, -R3.reuse ;  /* 0x0000000021217223 */ /* 0x180fe20000010803 */
[----:B------:R-:W-:Y:S01]  /*10180*/  FSEL R30, R30, -INF , !P4 ;  /* 0xff8000001e1e7808 */ /* 0x000fe20006000000 */
[----:B------:R-:W1:Y:S01]  /*10190*/  MUFU.EX2 R17, R25 ;  /* 0x0000001900117308 */ /* 0x000e620000000800 */
[----:B------:R-:W-:Y:S01]  /*101a0*/  FSEL R31, R31, -INF , !P5 ;  /* 0xff8000001f1f7808 */ /* 0x000fe20006800000 */
[-CC-:B------:R-:W-:Y:S01]  /*101b0*/  FFMA.FTZ R36, R36, R0.reuse, -R3.reuse ;  /* 0x0000000024247223 */ /* 0x180fe20000010803 */
[----:B------:R-:W-:Y:S01]  /*101c0*/  ISETP.GT.AND P5, PT, R141, 0x11, P3 ;  /* 0x000000118d00780c */ /* 0x000fe20001fa4270 */
[-CC-:B------:R-:W-:Y:S01]  /*101d0*/  FFMA.FTZ R37, R37, R0.reuse, -R3.reuse ;  /* 0x0000000025257223 */ /* 0x180fe20000010803 */
[----:B------:R-:W-:Y:S01]  /*101e0*/  ISETP.GT.AND P4, PT, R141, 0x10, P3 ;  /* 0x000000108d00780c */ /* 0x000fe20001f84270 */
[-CC-:B------:R-:W-:Y:S01]  /*101f0*/  FFMA.FTZ R40, R40, R0.reuse, -R3.reuse ;  /* 0x0000000028287223 */ /* 0x180fe20000010803 */
[C---:B------:R-:W-:Y:S01]  /*10200*/  ISETP.LT.OR P5, PT, R22.reuse, 0x12, P5 ;  /* 0x000000121600780c */ /* 0x040fe20002fa1670 */
[----:B------:R-:W-:Y:S01]  /*10210*/  MUFU.EX2 R29, R29 ;  /* 0x0000001d001d7308 */ /* 0x000fe20000000800 */
[----:B------:R-:W-:Y:S01]  /*10220*/  ISETP.LT.OR P4, PT, R22, 0x11, P4 ;  /* 0x000000111600780c */ /* 0x000fe20002781670 */
[----:B0-----:R-:W-:Y:S01]  /*10230*/  FFMA.FTZ R5, R15, R5, R24 ;  /* 0x000000050f057223 */ /* 0x001fe20000010018 */
[----:B------:R-:W-:Y:S01]  /*10240*/  FSEL R35, R35, -INF , !P5 ;  /* 0xff80000023237808 */ /* 0x000fe20006800000 */
[-CC-:B------:R-:W-:Y:S01]  /*10250*/  FFMA.FTZ R41, R41, R0.reuse, -R3.reuse ;  /* 0x0000000029297223 */ /* 0x180fe20000010803 */
[----:B------:R-:W-:Y:S01]  /*10260*/  ISETP.GT.AND P5, PT, R141, 0x19, P3 ;  /* 0x000000198d00780c */ /* 0x000fe20001fa4270 */
[-C--:B------:R-:W-:Y:S01]  /*10270*/  FFMA.FTZ R44, R44, R0.reuse, -R3 ;  /* 0x000000002c2c7223 */ /* 0x080fe20000010803 */
[----:B------:R-:W-:Y:S01]  /*10280*/  FSEL R34, R34, -INF , !P4 ;  /* 0xff80000022227808 */ /* 0x000fe20006000000 */
[----:B------:R-:W-:Y:S01]  /*10290*/  MUFU.EX2 R33, R33 ;  /* 0x0000002100217308 */ /* 0x000fe20000000800 */
[----:B------:R-:W-:Y:S01]  /*102a0*/  ISETP.LT.OR P5, PT, R22, 0x1a, P5 ;  /* 0x0000001a1600780c */ /* 0x000fe20002fa1670 */
[----:B-1----:R-:W-:Y:S01]  /*102b0*/  FADD.FTZ R5, R17, R5 ;  /* 0x0000000511057221 */ /* 0x002fe20000010000 */
[----:B------:R-:W-:Y:S01]  /*102c0*/  ISETP.GT.AND P4, PT, R141, 0x18, P3 ;  /* 0x000000188d00780c */ /* 0x000fe20001f84270 */
[-CC-:B------:R-:W-:Y:S01]  /*102d0*/  FFMA.FTZ R45, R45, R0.reuse, -R3.reuse ;  /* 0x000000002d2d7223 */ /* 0x180fe20000010803 */
[----:B------:R-:W-:Y:S01]  /*102e0*/  FSEL R39, R39, -INF , !P5 ;  /* 0xff80000027277808 */ /* 0x000fe20006800000 */
[--C-:B------:R-:W-:Y:S01]  /*102f0*/  FFMA.FTZ R48, R48, R0, -R3.reuse ;  /* 0x0000000030307223 */ /* 0x100fe20000010803 */
[----:B------:R-:W-:Y:S01]  /*10300*/  ISETP.GT.AND P5, PT, R141, 0x21, P3 ;  /* 0x000000218d00780c */ /* 0x000fe20001fa4270 */
[----:B------:R-:W-:Y:S01]  /*10310*/  MUFU.EX2 R37, R37 ;  /* 0x0000002500257308 */ /* 0x000fe20000000800 */
[----:B------:R-:W-:Y:S01]  /*10320*/  F2FP.F16.F32.PACK_AB R24, R17, R24 ;  /* 0x000000181118723e */ /* 0x000fe200000000ff */
[-CC-:B------:R-:W-:Y:S01]  /*10330*/  FFMA.FTZ R49, R49, R0.reuse, -R3.reuse ;  /* 0x0000000031317223 */ /* 0x180fe20000010803 */
[----:B------:R-:W-:Y:S01]  /*10340*/  ISETP.LT.OR P5, PT, R22, 0x22, P5 ;  /* 0x000000221600780c */ /* 0x000fe20002fa1670 */
[-CC-:B------:R-:W-:Y:S01]  /*10350*/  FFMA.FTZ R52, R52, R0.reuse, -R3.reuse ;  /* 0x0000000034347223 */ /* 0x180fe20000010803 */
[----:B------:R-:W-:Y:S01]  /*10360*/  ISETP.LT.OR P4, PT, R22, 0x19, P4 ;  /* 0x000000191600780c */ /* 0x000fe20002781670 */
[-CC-:B------:R-:W-:Y:S01]  /*10370*/  FFMA.FTZ R53, R53, R0.reuse, -R3.reuse ;  /* 0x0000000035357223 */ /* 0x180fe20000010803 */
[----:B------:R-:W-:Y:S01]  /*10380*/  FSEL R43, R43, -INF , !P5 ;  /* 0xff8000002b2b7808 */ /* 0x000fe20006800000 */
[----:B------:R-:W-:Y:S01]  /*10390*/  MUFU.EX2 R40, R40 ;  /* 0x0000002800287308 */ /* 0x000fe20000000800 */
[----:B------:R-:W-:Y:S01]  /*103a0*/  ISETP.GT.AND P5, PT, R141, 0x29, P3 ;  /* 0x000000298d00780c */ /* 0x000fe20001fa4270 */
[-CC-:B------:R-:W-:Y:S01]  /*103b0*/  FFMA.FTZ R56, R56, R0.reuse, -R3.reuse ;  /* 0x0000000038387223 */ /* 0x180fe20000010803 */
[----:B------:R-:W-:Y:S01]  /*103c0*/  FSEL R38, R38, -INF , !P4 ;  /* 0xff80000026267808 */ /* 0x000fe20006000000 */
[-CC-:B------:R-:W-:Y:S01]  /*103d0*/  FFMA.FTZ R57, R57, R0.reuse, -R3.reuse ;  /* 0x0000000039397223 */ /* 0x180fe20000010803 */
[----:B------:R-:W-:Y:S01]  /*103e0*/  ISETP.LT.OR P5, PT, R22, 0x2a, P5 ;  /* 0x0000002a1600780c */ /* 0x000fe20002fa1670 */
[-CC-:B------:R-:W-:Y:S01]  /*103f0*/  FFMA.FTZ R60, R60, R0.reuse, -R3.reuse ;  /* 0x000000003c3c7223 */ /* 0x180fe20000010803 */
[----:B------:R-:W-:Y:S01]  /*10400*/  ISETP.GT.AND P4, PT, R141, 0x20, P3 ;  /* 0x000000208d00780c */ /* 0x000fe20001f84270 */
[----:B------:R-:W-:Y:S01]  /*10410*/  MUFU.EX2 R41, R41 ;  /* 0x0000002900297308 */ /* 0x000fe20000000800 */
[----:B------:R-:W-:Y:S01]  /*10420*/  FSEL R47, R47, -INF , !P5 ;  /* 0xff8000002f2f7808 */ /* 0x000fe20006800000 */
[-CC-:B------:R-:W-:Y:S01]  /*10430*/  FFMA.FTZ R61, R61, R0.reuse, -R3.reuse ;  /* 0x000000003d3d7223 */ /* 0x180fe20000010803 */
[----:B------:R-:W-:Y:S01]  /*10440*/  ISETP.GT.AND P5, PT, R141, 0x31, P3 ;  /* 0x000000318d00780c */ /* 0x000fe20001fa4270 */
        /* <DEDUP_REMOVED lines=9> */
[C---:B------:R-:W-:Y:S01]  /*104e0*/  ISETP.GT.AND P5, PT, R141.reuse, 0x39, P3 ;  /* 0x000000398d00780c */ /* 0x040fe20001fa4270 */
[-CC-:B------:R-:W-:Y:S01]  /*104f0*/  FFMA.FTZ R72, R72, R0.reuse, -R3.reuse ;  /* 0x0000000048487223 */ /* 0x180fe20000010803 */
[----:B------:R-:W-:Y:S01]  /*10500*/  ISETP.GT.AND P4, PT, R141, 0x28, P3 ;  /* 0x000000288d00780c */ /* 0x000fe20001f84270 */
[----:B------:R-:W-:Y:S01]  /*10510*/  MUFU.EX2 R45, R45 ;  /* 0x0000002d002d7308 */ /* 0x000fe20000000800 */
[C---:B------:R-:W-:Y:S01]  /*10520*/  ISETP.LT.OR P5, PT, R22.reuse, 0x3a, P5 ;  /* 0x0000003a1600780c */ /* 0x040fe20002fa1670 */
[-CC-:B------:R-:W-:Y:S01]  /*10530*/  FFMA.FTZ R73, R73, R0.reuse, -R3.reuse ;  /* 0x0000000049497223 */ /* 0x180fe20000010803 */
[----:B------:R-:W-:Y:S01]  /*10540*/  ISETP.LT.OR P4, PT, R22, 0x29, P4 ;  /* 0x000000291600780c */ /* 0x000fe20002781670 */
[-CC-:B------:R-:W-:Y:S01]  /*10550*/  FFMA.FTZ R76, R76, R0.reuse, -R3.reuse ;  /* 0x000000004c4c7223 */ /* 0x180fe20000010803 */
[----:B------:R-:W-:Y:S01]  /*10560*/  FSEL R55, R55, -INF , !P5 ;  /* 0xff80000037377808 */ /* 0x000fe20006800000 */
[-CC-:B------:R-:W-:Y:S01]  /*10570*/  FFMA.FTZ R77, R77, R0.reuse, -R3.reuse ;  /* 0x000000004d4d7223 */ /* 0x180fe20000010803 */
[----:B------:R-:W-:Y:S01]  /*10580*/  ISETP.GT.AND P5, PT, R141, 0x41, P3 ;  /* 0x000000418d00780c */ /* 0x000fe20001fa4270 */
[----:B------:R-:W-:Y:S01]  /*10590*/  MUFU.EX2 R49, R49 ;  /* 0x0000003100317308 */ /* 0x000fe20000000800 */
[----:B------:R-:W-:Y:S01]  /*105a0*/  FSEL R46, R46, -INF , !P4 ;  /* 0xff8000002e2e7808 */ /* 0x000fe20006000000 */
[-CC-:B------:R-:W-:Y:S01]  /*105b0*/  FFMA.FTZ R80, R80, R0.reuse, -R3.reuse ;  /* 0x0000000050507223 */ /* 0x180fe20000010803 */
[----:B------:R-:W-:Y:S01]  /*105c0*/  ISETP.LT.OR P5, PT, R22, 0x42, P5 ;  /* 0x000000421600780c */ /* 0x000fe20002fa1670 */
[-CC-:B------:R-:W-:Y:S01]  /*105d0*/  FFMA.FTZ R81, R81, R0.reuse, -R3.reuse ;  /* 0x0000000051517223 */ /* 0x180fe20000010803 */
[----:B------:R-:W-:Y:S01]  /*105e0*/  ISETP.GT.AND P4, PT, R141, 0x30, P3 ;  /* 0x000000308d00780c */ /* 0x000fe20001f84270 */
[-CC-:B------:R-:W-:Y:S01]  /*105f0*/  FFMA.FTZ R84, R84, R0.reuse, -R3.reuse ;  /* 0x0000000054547223 */ /* 0x180fe20000010803 */
[----:B------:R-:W-:Y:S01]  /*10600*/  FSEL R59, R59, -INF , !P5 ;  /* 0xff8000003b3b7808 */ /* 0x000fe20006800000 */
[----:B------:R-:W-:Y:S01]  /*10610*/  MUFU.EX2 R52, R52 ;  /* 0x0000003400347308 */ /* 0x000fe20000000800 */
[----:B------:R-:W-:Y:S01]  /*10620*/  ISETP.GT.AND P5, PT, R141, 0x49, P3 ;  /* 0x000000498d00780c */ /* 0x000fe20001fa4270 */
[----:B------:R-:W-:Y:S01]  /*10630*/  FFMA.FTZ R3, R85, R0, -R3 ;  /* 0x0000000055037223 */ /* 0x000fe20000010803 */
[----:B------:R-:W-:-:S02]  /*10640*/  ISETP.LT.OR P4, PT, R22, 0x31, P4 ;  /* 0x000000311600780c */ /* 0x000fc40002781670 */
[----:B------:R-:W-:Y:S02]  /*10650*/  ISETP.LT.OR P5, PT, R22, 0x4a, P5 ;  /* 0x0000004a1600780c */ /* 0x000fe40002fa1670 */
[----:B------:R-:W-:Y:S01]  /*10660*/  FSEL R50, R50, -INF , !P4 ;  /* 0xff80000032327808 */ /* 0x000fe20006000000 */
[----:B------:R-:W-:Y:S01]  /*10670*/  MUFU.EX2 R53, R53 ;  /* 0x0000003500357308 */ /* 0x000fe20000000800 */
[----:B------:R-:W-:Y:S02]  /*10680*/  FSEL R63, R63, -INF , !P5 ;  /* 0xff8000003f3f7808 */ /* 0x000fe40006800000 */
[C---:B------:R-:W-:Y:S02]  /*10690*/  ISETP.GT.AND P5, PT, R141.reuse, 0x51, P3 ;  /* 0x000000518d00780c */ /* 0x040fe40001fa4270 */
[----:B------:R-:W-:Y:S02]  /*106a0*/  ISETP.GT.AND P4, PT, R141, 0x38, P3 ;  /* 0x000000388d00780c */ /* 0x000fe40001f84270 */
[C---:B------:R-:W-:Y:S01]  /*106b0*/  ISETP.LT.OR P5, PT, R22.reuse, 0x52, P5 ;  /* 0x000000521600780c */ /* 0x040fe20002fa1670 */
[----:B------:R-:W-:Y:S01]  /*106c0*/  MUFU.EX2 R56, R56 ;  /* 0x0000003800387308 */ /* 0x000fe20000000800 */
[----:B------:R-:W-:-:S02]  /*106d0*/  ISETP.LT.OR P4, PT, R22, 0x39, P4 ;  /* 0x000000391600780c */ /* 0x000fc40002781670 */
[----:B------:R-:W-:Y:S02]  /*106e0*/  FSEL R67, R67, -INF , !P5 ;  /* 0xff80000043437808 */ /* 0x000fe40006800000 */
[C---:B------:R-:W-:Y:S02]  /*106f0*/  ISETP.GT.AND P5, PT, R141.reuse, 0x59, P3 ;  /* 0x000000598d00780c */ /* 0x040fe40001fa4270 */
[----:B------:R-:W-:Y:S01]  /*10700*/  FSEL R54, R54, -INF , !P4 ;  /* 0xff80000036367808 */ /* 0x000fe20006000000 */
[----:B------:R-:W-:Y:S01]  /*10710*/  MUFU.EX2 R57, R57 ;  /* 0x0000003900397308 */ /* 0x000fe20000000800 */
[----:B------:R-:W-:Y:S02]  /*10720*/  ISETP.LT.OR P5, PT, R22, 0x5a, P5 ;  /* 0x0000005a1600780c */ /* 0x000fe40002fa1670 */
[----:B------:R-:W-:Y:S02]  /*10730*/  ISETP.GT.AND P4, PT, R141, 0x40, P3 ;  /* 0x000000408d00780c */ /* 0x000fe40001f84270 */
[----:B------:R-:W-:-:S02]  /*10740*/  FSEL R71, R71, -INF , !P5 ;  /* 0xff80000047477808 */ /* 0x000fc40006800000 */
[----:B------:R-:W-:Y:S01]  /*10750*/  ISETP.GT.AND P5, PT, R141, 0x61, P3 ;  /* 0x000000618d00780c */ /* 0x000fe20001fa4270 */
[----:B------:R-:W-:Y:S01]  /*10760*/  MUFU.EX2 R60, R60 ;  /* 0x0000003c003c7308 */ /* 0x000fe20000000800 */
[C---:B------:R-:W-:Y:S02]  /*10770*/  ISETP.LT.OR P4, PT, R22.reuse, 0x41, P4 ;  /* 0x000000411600780c */ /* 0x040fe40002781670 */
[----:B------:R-:W-:Y:S02]  /*10780*/  ISETP.LT.OR P5, PT, R22, 0x62, P5 ;  /* 0x000000621600780c */ /* 0x000fe40002fa1670 */
[----:B------:R-:W-:Y:S02]  /*10790*/  FSEL R58, R58, -INF , !P4 ;  /* 0xff8000003a3a7808 */ /* 0x000fe40006000000 */
[----:B------:R-:W-:Y:S01]  /*107a0*/  FSEL R75, R75, -INF , !P5 ;  /* 0xff8000004b4b7808 */ /* 0x000fe20006800000 */
[----:B------:R-:W-:Y:S01]  /*107b0*/  MUFU.EX2 R61, R61 ;  /* 0x0000003d003d7308 */ /* 0x000fe20000000800 */
[----:B------:R-:W-:-:S02]  /*107c0*/  ISETP.GT.AND P5, PT, R141, 0x69, P3 ;  /* 0x000000698d00780c */ /* 0x000fc40001fa4270 */
[----:B------:R-:W-:Y:S02]  /*107d0*/  ISETP.GT.AND P4, PT, R141, 0x48, P3 ;  /* 0x000000488d00780c */ /* 0x000fe40001f84270 */
[C---:B------:R-:W-:Y:S02]  /*107e0*/  ISETP.LT.OR P5, PT, R22.reuse, 0x6a, P5 ;  /* 0x0000006a1600780c */ /* 0x040fe40002fa1670 */
[----:B------:R-:W-:Y:S01]  /*107f0*/  ISETP.LT.OR P4, PT, R22, 0x49, P4 ;  /* 0x000000491600780c */ /* 0x000fe20002781670 */
[----:B------:R-:W-:Y:S01]  /*10800*/  MUFU.EX2 R64, R64 ;  /* 0x0000004000407308 */ /* 0x000fe20000000800 */
[----:B------:R-:W-:Y:S02]  /*10810*/  FSEL R79, R79, -INF , !P5 ;  /* 0xff8000004f4f7808 */ /* 0x000fe40006800000 */
[----:B------:R-:W-:Y:S02]  /*10820*/  ISETP.GT.AND P5, PT, R141, RZ, P3 ;  /* 0x000000ff8d00720c */ /* 0x000fe40001fa4270 */
[----:B------:R-:W-:-:S02]  /*10830*/  FSEL R62, R62, -INF , !P4 ;  /* 0xff8000003e3e7808 */ /* 0x000fc40006000000 */
[----:B------:R-:W-:Y:S01]  /*10840*/  ISETP.LT.OR P5, PT, R22, 0x1, P5 ;  /* 0x000000011600780c */ /* 0x000fe20002fa1670 */
[----:B------:R-:W-:Y:S01]  /*10850*/  MUFU.EX2 R65, R65 ;  /* 0x0000004100417308 */ /* 0x000fe20000000800 */
[----:B------:R-:W-:Y:S02]  /*10860*/  ISETP.GT.AND P4, PT, R141, 0x50, P3 ;  /* 0x000000508d00780c */ /* 0x000fe40001f84270 */
[----:B------:R-:W-:Y:S02]  /*10870*/  FSEL R25, R26, -INF , !P5 ;  /* 0xff8000001a197808 */ /* 0x000fe40006800000 */
[----:B------:R-:W-:Y:S02]  /*10880*/  ISETP.LT.OR P4, PT, R22, 0x51, P4 ;  /* 0x000000511600780c */ /* 0x000fe40002781670 */
[----:B------:R-:W-:Y:S01]  /*10890*/  FMNMX.FTZ R17, R25, R6, !PT ;  /* 0x0000000619117209 */ /* 0x000fe20007810000 */
[----:B------:R-:W0:Y:S01]  /*108a0*/  MUFU.EX2 R26, R28 ;  /* 0x0000001c001a7308 */ /* 0x000e220000000800 */
[----:B------:R-:W-:-:S02]  /*108b0*/  FSEL R66, R66, -INF , !P4 ;  /* 0xff80000042427808 */ /* 0x000fc40006000000 */
[----:B------:R-:W-:Y:S02]  /*108c0*/  FMNMX.FTZ R17, R27, R17, !PT ;  /* 0x000000111b117209 */ /* 0x000fe40007810000 */
[----:B------:R-:W-:Y:S02]  /*108d0*/  ISETP.GT.AND P4, PT, R141, 0x58, P3 ;  /* 0x000000588d00780c */ /* 0x000fe40001f84270 */
[----:B------:R-:W-:Y:S01]  /*108e0*/  FMNMX.FTZ R17, R30, R17, !PT ;  /* 0x000000111e117209 */ /* 0x000fe20007810000 */
[----:B------:R-:W-:Y:S01]  /*108f0*/  MUFU.EX2 R68, R68 ;  /* 0x0000004400447308 */ /* 0x000fe20000000800 */
[----:B------:R-:W-:Y:S02]  /*10900*/  ISETP.LT.OR P4, PT, R22, 0x59, P4 ;  /* 0x000000591600780c */ /* 0x000fe40002781670 */
[----:B------:R-:W-:Y:S02]  /*10910*/  FMNMX.FTZ R17, R31, R17, !PT ;  /* 0x000000111f117209 */ /* 0x000fe40007810000 */
[----:B------:R-:W-:-:S02]  /*10920*/  FSEL R70, R70, -INF , !P4 ;  /* 0xff80000046467808 */ /* 0x000fc40006000000 */
[----:B------:R-:W-:Y:S01]  /*10930*/  FMNMX.FTZ R17, R34, R17, !PT ;  /* 0x0000001122117209 */ /* 0x000fe20007810000 */
[----:B------:R-:W-:Y:S01]  /*10940*/  MUFU.EX2 R69, R69 ;  /* 0x0000004500457308 */ /* 0x000fe20000000800 */
[----:B------:R-:W-:Y:S01]  /*10950*/  ISETP.GT.AND P4, PT, R141, 0x60, P3 ;  /* 0x000000608d00780c */ /* 0x000fe20001f84270 */
[----:B0-----:R-:W-:Y:S01]  /*10960*/  FADD.FTZ R5, R26, R5 ;  /* 0x000000051a057221 */ /* 0x001fe20000010000 */
[----:B------:R-:W-:Y:S02]  /*10970*/  FMNMX.FTZ R17, R35, R17, !PT ;  /* 0x0000001123117209 */ /* 0x000fe40007810000 */
[----:B------:R-:W-:Y:S02]  /*10980*/  ISETP.LT.OR P4, PT, R22, 0x61, P4 ;  /* 0x000000611600780c */ /* 0x000fe40002781670 */
[----:B------:R-:W-:Y:S01]  /*10990*/  FMNMX.FTZ R17, R38, R17, !PT ;  /* 0x0000001126117209 */ /* 0x000fe20007810000 */
[----:B------:R-:W-:Y:S01]  /*109a0*/  MUFU.EX2 R72, R72 ;  /* 0x0000004800487308 */ /* 0x000fe20000000800 */
        /* <DEDUP_REMOVED lines=10> */
[----:B------:R-:W-:Y:S02]  /*10a50*/  ISETP.GT.AND P4, PT, R141, 0x70, P3 ;  /* 0x000000708d00780c */ /* 0x000fe40001f84270 */
[----:B------:R-:W-:Y:S02]  /*10a60*/  FMNMX.FTZ R17, R47, R17, !PT ;  /* 0x000000112f117209 */ /* 0x000fe40007810000 */
[----:B------:R-:W-:Y:S02]  /*10a70*/  ISETP.LT.OR P4, PT, R22, 0x71, P4 ;  /* 0x000000711600780c */ /* 0x000fe40002781670 */
[----:B------:R-:W-:Y:S01]  /*10a80*/  FMNMX.FTZ R17, R50, R17, !PT ;  /* 0x0000001132117209 */ /* 0x000fe20007810000 */
[----:B------:R-:W-:Y:S01]  /*10a90*/  MUFU.EX2 R77, R77 ;  /* 0x0000004d004d7308 */ /* 0x000fe20000000800 */
[----:B------:R-:W-:-:S02]  /*10aa0*/  FSEL R82, R82, -INF , !P4 ;  /* 0xff80000052527808 */ /* 0x000fc40006000000 */
[----:B------:R-:W-:Y:S02]  /*10ab0*/  FMNMX.FTZ R17, R51, R17, !PT ;  /* 0x0000001133117209 */ /* 0x000fe40007810000 */
[C---:B------:R-:W-:Y:S02]  /*10ac0*/  ISETP.GT.AND P4, PT, R141.reuse, 0x71, P3 ;  /* 0x000000718d00780c */ /* 0x040fe40001f84270 */
[----:B------:R-:W-:Y:S01]  /*10ad0*/  FMNMX.FTZ R17, R54, R17, !PT ;  /* 0x0000001136117209 */ /* 0x000fe20007810000 */
[----:B------:R-:W-:Y:S01]  /*10ae0*/  MUFU.EX2 R80, R80 ;  /* 0x0000005000507308 */ /* 0x000fe20000000800 */
[----:B------:R-:W-:Y:S02]  /*10af0*/  ISETP.GT.AND P5, PT, R141, 0x78, P3 ;  /* 0x000000788d00780c */ /* 0x000fe40001fa4270 */
[----:B------:R-:W-:Y:S02]  /*10b00*/  FMNMX.FTZ R17, R55, R17, !PT ;  /* 0x0000001137117209 */ /* 0x000fe40007810000 */
[----:B------:R-:W-:-:S02]  /*10b10*/  ISETP.LT.OR P4, PT, R22, 0x72, P4 ;  /* 0x000000721600780c */ /* 0x000fc40002781670 */
        /* <DEDUP_REMOVED lines=9> */
[----:B------:R-:W-:Y:S02]  /*10bb0*/  ISETP.LT.OR P3, PT, R22, 0x7a, P3 ;  /* 0x0000007a1600780c */ /* 0x000fe40001f61670 */
[----:B------:R-:W-:Y:S01]  /*10bc0*/  FMNMX.FTZ R17, R66, R17, !PT ;  /* 0x0000001142117209 */ /* 0x000fe20007810000 */
[----:B------:R-:W-:Y:S01]  /*10bd0*/  MUFU.EX2 R3, R3 ;  /* 0x0000000300037308 */ /* 0x000fe20000000800 */
[----:B------:R-:W-:Y:S02]  /*10be0*/  FSEL R86, R86, -INF , !P5 ;  /* 0xff80000056567808 */ /* 0x000fe40006800000 */
[----:B------:R-:W-:Y:S02]  /*10bf0*/  FMNMX.FTZ R17, R67, R17, !PT ;  /* 0x0000001143117209 */ /* 0x000fe40007810000 */
[----:B------:R-:W-:-:S02]  /*10c00*/  FSEL R87, R87, -INF , !P3 ;  /* 0xff80000057577808 */ /* 0x000fc40005800000 */
[----:B------:R-:W-:Y:S02]  /*10c10*/  FMNMX.FTZ R17, R70, R17, !PT ;  /* 0x0000001146117209 */ /* 0x000fe40007810000 */
        /* <DEDUP_REMOVED lines=14> */
[----:B------:R-:W-:-:S03]  /*10d00*/  FADD.FTZ R17, R29, R5 ;  /* 0x000000051d117221 */ /* 0x000fc60000010000 */
[C---:B------:R-:W-:Y:S01]  /*10d10*/  FSETP.NEU.FTZ.AND P3, PT, R21.reuse, -INF , PT ;  /* 0xff8000001500780b */ /* 0x040fe20003f7d000 */
[----:B------:R-:W-:-:S05]  /*10d20*/  FMUL.FTZ R5, R21, R0 ;  /* 0x0000000015057220 */ /* 0x000fca0000410000 */
        /* <DEDUP_REMOVED lines=20> */
[----:B------:R-:W-:-:S03]  /*10e70*/  FFMA.FTZ R86, R86, R0, -R5 ;  /* 0x0000000056567223 */ /* 0x000fc60000010805 */
[----:B------:R-:W0:Y:S08]  /*10e80*/  MUFU.EX2 R28, R28 ;  /* 0x0000001c001c7308 */ /* 0x000e300000000800 */
[----:B------:R-:W1:Y:S08]  /*10e90*/  MUFU.EX2 R30, R30 ;  /* 0x0000001e001e7308 */ /* 0x000e700000000800 */
[----:B------:R-:W-:Y:S01]  /*10ea0*/  MUFU.EX2 R31, R31 ;  /* 0x0000001f001f7308 */ /* 0x000fe20000000800 */
[----:B0-----:R-:W-:-:S07]  /*10eb0*/  F2FP.F16.F32.PACK_AB R25, R28, R22 ;  /* 0x000000161c19723e */ /* 0x001fce00000000ff */
[----:B------:R-:W-:Y:S01]  /*10ec0*/  MUFU.EX2 R38, R38 ;  /* 0x0000002600267308 */ /* 0x000fe20000000800 */
[----:B-1----:R-:W-:-:S05]  /*10ed0*/  F2FP.F16.F32.PACK_AB R27, R30, R29 ;  /* 0x0000001d1e1b723e */ /* 0x002fca00000000ff */
[----:B------:R0:W-:Y:S02]  /*10ee0*/  STSM.16.M88.4 [R137+0x21800], R24 ;  /* 0x0218001889007844 */ /* 0x0001e40000000200 */
[----:B------:R-:W-:Y:S08]  /*10ef0*/  MUFU.EX2 R70, R70 ;  /* 0x0000004600467308 */ /* 0x000ff00000000800 */
[----:B------:R-:W-:Y:S01]  /*10f00*/  MUFU.EX2 R71, R71 ;  /* 0x0000004700477308 */ /* 0x000fe20000000800 */
[----:B0-----:R-:W-:Y:S01]  /*10f10*/  FFMA.FTZ R27, R35, R0, -R5 ;  /* 0x00000000231b7223 */ /* 0x001fe20000010805 */
[----:B------:R-:W-:-:S06]  /*10f20*/  FSEL R35, R21, RZ, P3 ;  /* 0x000000ff15237208 */ /* 0x000fcc0001800000 */
[----:B------:R-:W0:Y:S01]  /*10f30*/  MUFU.EX2 R24, R32 ;  /* 0x0000002000187308 */ /* 0x000e220000000800 */
[-CC-:B------:R-:W-:Y:S01]  /*10f40*/  FFMA.FTZ R25, R34, R0.reuse, -R5.reuse ;  /* 0x0000000022197223 */ /* 0x180fe20000010805 */
[-CC-:B------:R-:W-:Y:S01]  /*10f50*/  FFMA.FTZ R34, R39, R0.reuse, -R5.reuse ;  /* 0x0000000027227223 */ /* 0x180fe20000010805 */
[----:B------:R-:W-:Y:S01]  /*10f60*/  FFMA.FTZ R39, R54, R0, -R5 ;  /* 0x0000000036277223 */ /* 0x000fe20000010805 */
[----:B------:R-:W-:-:S04]  /*10f70*/  FADD.FTZ R35, -R35, R6 ;  /* 0x0000000623237221 */ /* 0x000fc80000010100 */
[-C--:B------:R-:W-:Y:S01]  /*10f80*/  FMUL.FTZ R6, R35, R0.reuse ;  /* 0x0000000023067220 */ /* 0x080fe20000410000 */
[----:B------:R-:W-:Y:S01]  /*10f90*/  MUFU.EX2 R25, R25 ;  /* 0x0000001900197308 */ /* 0x000fe20000000800 */
[-CC-:B------:R-:W-:Y:S01]  /*10fa0*/  FFMA.FTZ R35, R50, R0.reuse, -R5.reuse ;  /* 0x0000000032237223 */ /* 0x180fe20000010805 */
[----:B------:R-:W-:-:S06]  /*10fb0*/  FFMA.FTZ R50, R63, R0, -R5 ;  /* 0x000000003f327223 */ /* 0x000fcc0000010805 */
[----:B------:R-:W1:Y:S01]  /*10fc0*/  MUFU.EX2 R6, R6 ;  /* 0x0000000600067308 */ /* 0x000e620000000800 */
[----:B0-----:R-:W-:Y:S01]  /*10fd0*/  FADD.FTZ R17, R24, R17 ;  /* 0x0000001118117221 */ /* 0x001fe20000010000 */
[----:B------:R-:W-:-:S03]  /*10fe0*/  F2FP.F16.F32.PACK_AB R24, R33, R24 ;  /* 0x000000182118723e */ /* 0x000fc600000000ff */
[----:B------:R-:W-:-:S03]  /*10ff0*/  FADD.FTZ R17, R33, R17 ;  /* 0x0000001121117221 */ /* 0x000fc60000010000 */
[----:B------:R0:W3:Y:S08]  /*11000*/  MUFU.EX2 R26, R36 ;  /* 0x00000024001a7308 */ /* 0x0000f00000000800 */
[----:B------:R-:W4:Y:S01]  /*11010*/  MUFU.EX2 R27, R27 ;  /* 0x0000001b001b7308 */ /* 0x000f220000000800 */
[----:B-1----:R-:W-:Y:S01]  /*11020*/  FFMA.FTZ R22, R6, R7, R22 ;  /* 0x0000000706167223 */ /* 0x002fe20000010016 */
[-CC-:B0-----:R-:W-:Y:S01]  /*11030*/  FFMA.FTZ R36, R42, R0.reuse, -R5.reuse ;  /* 0x000000002a247223 */ /* 0x181fe20000010805 */
[-CC-:B------:R-:W-:Y:S01]  /*11040*/  FFMA.FTZ R42, R43, R0.reuse, -R5.reuse ;  /* 0x000000002b2a7223 */ /* 0x180fe20000010805 */
[-CC-:B------:R-:W-:Y:S01]  /*11050*/  FFMA.FTZ R43, R46, R0.reuse, -R5.reuse ;  /* 0x000000002e2b7223 */ /* 0x180fe20000010805 */
[----:B------:R-:W-:Y:S01]  /*11060*/  FADD.FTZ R22, R28, R22 ;  /* 0x000000161c167221 */ /* 0x000fe20000010000 */
[-CC-:B------:R-:W-:Y:S01]  /*11070*/  FFMA.FTZ R46, R47, R0.reuse, -R5.reuse ;  /* 0x000000002f2e7223 */ /* 0x180fe20000010805 */
[-C--:B------:R-:W-:Y:S01]  /*11080*/  FFMA.FTZ R7, R55, R0.reuse, -R5 ;  /* 0x0000000037077223 */ /* 0x080fe20000010805 */
[----:B------:R-:W0:Y:S01]  /*11090*/  MUFU.EX2 R34, R34 ;  /* 0x0000002200227308 */ /* 0x000e220000000800 */
[----:B------:R-:W-:Y:S01]  /*110a0*/  FADD.FTZ R29, R29, R22 ;  /* 0x000000161d1d7221 */ /* 0x000fe20000010000 */
[----:B---3--:R-:W-:Y:S01]  /*110b0*/  FADD.FTZ R28, R26, R17 ;  /* 0x000000111a1c7221 */ /* 0x008fe20000010000 */
[----:B------:R-:W-:Y:S01]  /*110c0*/  FFMA.FTZ R47, R59, R0, -R5 ;  /* 0x000000003b2f7223 */ /* 0x000fe20000010805 */
[C---:B------:R-:W-:Y:S01]  /*110d0*/  F2FP.F16.F32.PACK_AB R26, R37.reuse, R26 ;  /* 0x0000001a251a723e */ /* 0x040fe200000000ff */
[----:B------:R-:W-:Y:S01]  /*110e0*/  FADD.FTZ R29, R30, R29 ;  /* 0x0000001d1e1d7221 */ /* 0x000fe20000010000 */
[----:B------:R-:W-:-:S02]  /*110f0*/  FADD.FTZ R28, R37, R28 ;  /* 0x0000001c251c7221 */ /* 0x000fc40000010000 */
[----:B------:R-:W1:Y:S01]  /*11100*/  MUFU.EX2 R36, R36 ;  /* 0x0000002400247308 */ /* 0x000e620000000800 */
[----:B------:R-:W-:Y:S01]  /*11110*/  FADD.FTZ R29, R25, R29 ;  /* 0x0000001d191d7221 */ /* 0x000fe20000010000 */
[----:B------:R-:W-:Y:S01]  /*11120*/  FADD.FTZ R28, R40, R28 ;  /* 0x0000001c281c7221 */ /* 0x000fe20000010000 */
[C---:B----4-:R-:W-:Y:S02]  /*11130*/  F2FP.F16.F32.PACK_AB R25, R27.reuse, R25 ;  /* 0x000000191b19723e */ /* 0x050fe400000000ff */
[----:B------:R-:W-:Y:S01]  /*11140*/  FADD.FTZ R29, R27, R29 ;  /* 0x0000001d1b1d7221 */ /* 0x000fe20000010000 */
[C---:B------:R-:W-:Y:S01]  /*11150*/  FADD.FTZ R30, R41.reuse, R28 ;  /* 0x0000001c291e7221 */ /* 0x040fe20000010000 */
[----:B------:R-:W-:Y:S01]  /*11160*/  F2FP.F16.F32.PACK_AB R28, R41, R40 ;  /* 0x00000028291c723e */ /* 0x000fe200000000ff */
[----:B------:R-:W3:Y:S01]  /*11170*/  MUFU.EX2 R42, R42 ;  /* 0x0000002a002a7308 */ /* 0x000ee20000000800 */
[----:B------:R-:W-:Y:S01]  /*11180*/  FADD.FTZ R29, R31, R29 ;  /* 0x0000001d1f1d7221 */ /* 0x000fe20000010000 */
[----:B------:R-:W-:Y:S01]  /*11190*/  FADD.FTZ R30, R44, R30 ;  /* 0x0000001e2c1e7221 */ /* 0x000fe20000010000 */
[C---:B0-----:R-:W-:Y:S01]  /*111a0*/  F2FP.F16.F32.PACK_AB R27, R34.reuse, R31 ;  /* 0x0000001f221b723e */ /* 0x041fe200000000ff */
[----:B------:R-:W4:Y:S01]  /*111b0*/  LDL R41, [R1+0x2c] ;  /* 0x00002c0001297983 */ /* 0x000f220000100800 */
[----:B------:R-:W-:Y:S01]  /*111c0*/  FADD.FTZ R29, R34, R29 ;  /* 0x0000001d221d7221 */ /* 0x000fe20000010000 */
[C---:B------:R-:W-:Y:S01]  /*111d0*/  FADD.FTZ R33, R45.reuse, R30 ;  /* 0x0000001e2d217221 */ /* 0x040fe20000010000 */
[----:B------:R-:W-:Y:S01]  /*111e0*/  F2FP.F16.F32.PACK_AB R30, R45, R44 ;  /* 0x0000002c2d1e723e */ /* 0x000fe200000000ff */
[----:B------:R-:W0:Y:S01]  /*111f0*/  MUFU.EX2 R43, R43 ;  /* 0x0000002b002b7308 */ /* 0x000e220000000800 */
[----:B-1----:R-:W-:Y:S01]  /*11200*/  FADD.FTZ R29, R36, R29 ;  /* 0x0000001d241d7221 */ /* 0x002fe20000010000 */
[----:B--2---:R1:W-:Y:S06]  /*11210*/  STSM.16.M88.4 [R142], R24 ;  /* 0x000000188e007844 */ /* 0x0043ec0000000200 */
[----:B------:R2:W5:Y:S01]  /*11220*/  MUFU.EX2 R32, R48 ;  /* 0x0000003000207308 */ /* 0x0005620000000800 */
[----:B---3--:R-:W-:-:S07]  /*11230*/  FADD.FTZ R29, R42, R29 ;  /* 0x0000001d2a1d7221 */ /* 0x008fce0000010000 */
[----:B------:R-:W3:Y:S01]  /*11240*/  MUFU.EX2 R46, R46 ;  /* 0x0000002e002e7308 */ /* 0x000ee20000000800 */
[----:B0-----:R-:W-:Y:S01]  /*11250*/  FADD.FTZ R29, R43, R29 ;  /* 0x0000001d2b1d7221 */ /* 0x001fe20000010000 */
[----:B--2---:R-:W-:-:S06]  /*11260*/  FFMA.FTZ R48, R62, R0, -R5 ;  /* 0x000000003e307223 */ /* 0x004fcc0000010805 */
[----:B------:R-:W0:Y:S01]  /*11270*/  MUFU.EX2 R35, R35 ;  /* 0x0000002300237308 */ /* 0x000e220000000800 */
[----:B-----5:R-:W-:-:S07]  /*11280*/  FADD.FTZ R40, R32, R33 ;  /* 0x0000002120287221 */ /* 0x020fce0000010000 */
[----:B------:R-:W2:Y:S01]  /*11290*/  MUFU.EX2 R39, R39 ;  /* 0x0000002700277308 */ /* 0x000ea20000000800 */
[----:B---3--:R-:W-:Y:S01]  /*112a0*/  FADD.FTZ R33, R46, R29 ;  /* 0x0000001d2e217221 */ /* 0x008fe20000010000 */
[----:B------:R-:W-:-:S06]  /*112b0*/  FADD.FTZ R29, R49, R40 ;  /* 0x00000028311d7221 */ /* 0x000fcc0000010000 */
[----:B------:R-:W3:Y:S01]  /*112c0*/  MUFU.EX2 R7, R7 ;  /* 0x0000000700077308 */ /* 0x000ee20000000800 */
[----:B0-----:R-:W-:Y:S01]  /*112d0*/  FADD.FTZ R33, R35, R33 ;  /* 0x0000002123217221 */ /* 0x001fe20000010000 */
[----:B------:R-:W-:-:S06]  /*112e0*/  FADD.FTZ R29, R52, R29 ;  /* 0x0000001d341d7221 */ /* 0x000fcc0000010000 */
[----:B------:R-:W0:Y:S01]  /*112f0*/  MUFU.EX2 R22, R58 ;  /* 0x0000003a00167308 */ /* 0x000e220000000800 */
[----:B------:R-:W-:Y:S01]  /*11300*/  FADD.FTZ R33, R38, R33 ;  /* 0x0000002126217221 */ /* 0x000fe20000010000 */
[----:B------:R-:W-:-:S06]  /*11310*/  FADD.FTZ R29, R53, R29 ;  /* 0x0000001d351d7221 */ /* 0x000fcc0000010000 */
[----:B------:R-:W5:Y:S01]  /*11320*/  MUFU.EX2 R47, R47 ;  /* 0x0000002f002f7308 */ /* 0x000f620000000800 */
[----:B--2---:R-:W-:Y:S01]  /*11330*/  FADD.FTZ R33, R39, R33 ;  /* 0x0000002127217221 */ /* 0x004fe20000010000 */
[----:B------:R-:W-:-:S06]  /*11340*/  FADD.FTZ R29, R56, R29 ;  /* 0x0000001d381d7221 */ /* 0x000fcc0000010000 */
[----:B------:R-:W-:Y:S01]  /*11350*/  MUFU.EX2 R50, R50 ;  /* 0x0000003200327308 */ /* 0x000fe20000000800 */
[----:B---3--:R-:W-:Y:S01]  /*11360*/  FADD.FTZ R33, R7, R33 ;  /* 0x0000002107217221 */ /* 0x008fe20000010000 */
[----:B------:R-:W-:Y:S01]  /*11370*/  FADD.FTZ R31, R57, R29 ;  /* 0x0000001d391f7221 */ /* 0x000fe20000010000 */
[----:B------:R-:W-:Y:S01]  /*11380*/  F2FP.F16.F32.PACK_AB R29, R42, R36 ;  /* 0x000000242a1d723e */ /* 0x000fe200000000ff */
[----:B------:R-:W-:Y:S01]  /*11390*/  FFMA.FTZ R5, R87, R0, -R5 ;  /* 0x0000000057057223 */ /* 0x000fe20000010805 */
[----:B0-----:R-:W-:Y:S01]  /*113a0*/  FADD.FTZ R33, R22, R33 ;  /* 0x0000002116217221 */ /* 0x001fe20000010000 */
[----:B------:R-:W-:Y:S01]  /*113b0*/  FADD.FTZ R34, R60, R31 ;  /* 0x0000001f3c227221 */ /* 0x000fe20000010000 */
[----:B------:R-:W-:Y:S01]  /*113c0*/  F2FP.F16.F32.PACK_AB R31, R46, R43 ;  /* 0x0000002b2e1f723e */ /* 0x000fe200000000ff */
[----:B------:R-:W0:Y:S01]  /*113d0*/  MUFU.EX2 R48, R48 ;  /* 0x0000003000307308 */ /* 0x000e220000000800 */
[----:B-----5:R-:W-:Y:S01]  /*113e0*/  FADD.FTZ R33, R47, R33 ;  /* 0x000000212f217221 */ /* 0x020fe20000010000 */
[----:B------:R-:W-:-:S06]  /*113f0*/  FADD.FTZ R34, R61, R34 ;  /* 0x000000223d227221 */ /* 0x000fcc0000010000 */
[----:B------:R-:W2:Y:S01]  /*11400*/  MUFU.EX2 R17, R66 ;  /* 0x0000004200117308 */ /* 0x000ea20000000800 */
[----:B------:R-:W-:-:S07]  /*11410*/  FADD.FTZ R40, R64, R34 ;  /* 0x0000002240287221 */ /* 0x000fce0000010000 */
[----:B------:R-:W3:Y:S01]  /*11420*/  MUFU.EX2 R37, R67 ;  /* 0x0000004300257308 */ /* 0x000ee20000000800 */
[----:B0-----:R-:W-:-:S04]  /*11430*/  FADD.FTZ R33, R48, R33 ;  /* 0x0000002130217221 */ /* 0x001fc80000010000 */
[----:B------:R-:W-:Y:S01]  /*11440*/  FADD.FTZ R36, R50, R33 ;  /* 0x0000002132247221 */ /* 0x000fe20000010000 */
[----:B------:R-:W-:Y:S02]  /*11450*/  FADD.FTZ R33, R65, R40 ;  /* 0x0000002841217221 */ /* 0x000fe40000010000 */
[----:B------:R-:W-:Y:S01]  /*11460*/  MUFU.EX2 R74, R74 ;  /* 0x0000004a004a7308 */ /* 0x000fe20000000800 */
[----:B--2---:R-:W-:Y:S01]  /*11470*/  FADD.FTZ R36, R17, R36 ;  /* 0x0000002411247221 */ /* 0x004fe20000010000 */
[----:B------:R-:W-:Y:S01]  /*11480*/  FADD.FTZ R40, R68, R33 ;  /* 0x0000002144287221 */ /* 0x000fe20000010000 */
[----:B------:R0:W-:Y:S03]  /*11490*/  STSM.16.M88.4 [R139], R28 ;  /* 0x0000001c8b007844 */ /* 0x0001e60000000200 */
[----:B-1----:R-:W-:Y:S02]  /*114a0*/  FADD.FTZ R27, R69, R40 ;  /* 0x00000028451b7221 */ /* 0x002fe40000010000 */
[----:B------:R-:W1:Y:S01]  /*114b0*/  MUFU.EX2 R75, R75 ;  /* 0x0000004b004b7308 */ /* 0x000e620000000800 */
[----:B---3--:R-:W-:Y:S01]  /*114c0*/  FADD.FTZ R25, R37, R36 ;  /* 0x0000002425197221 */ /* 0x008fe20000010000 */
[----:B------:R-:W-:-:S02]  /*114d0*/  F2FP.F16.F32.PACK_AB R33, R38, R35 ;  /* 0x000000232621723e */ /* 0x000fc400000000ff */
[----:B------:R-:W-:Y:S02]  /*114e0*/  F2FP.F16.F32.PACK_AB R32, R49, R32 ;  /* 0x000000203120723e */ /* 0x000fe400000000ff */
[----:B------:R-:W-:Y:S02]  /*114f0*/  F2FP.F16.F32.PACK_AB R34, R53, R52 ;  /* 0x000000343522723e */ /* 0x000fe400000000ff */
[----:B------:R-:W-:Y:S01]  /*11500*/  F2FP.F16.F32.PACK_AB R35, R7, R39 ;  /* 0x000000270723723e */ /* 0x000fe200000000ff */
[----:B------:R-:W-:Y:S01]  /*11510*/  MUFU.EX2 R78, R78 ;  /* 0x0000004e004e7308 */ /* 0x000fe20000000800 */
[----:B------:R-:W-:Y:S01]  /*11520*/  F2FP.F16.F32.PACK_AB R24, R57, R56 ;  /* 0x000000383918723e */ /* 0x000fe200000000ff */
[----:B0-----:R-:W-:Y:S01]  /*11530*/  FADD.FTZ R28, R70, R25 ;  /* 0x00000019461c7221 */ /* 0x001fe20000010000 */
[----:B------:R-:W-:Y:S01]  /*11540*/  FADD.FTZ R30, R72, R27 ;  /* 0x0000001b481e7221 */ /* 0x000fe20000010000 */
[----:B------:R-:W-:Y:S02]  /*11550*/  F2FP.F16.F32.PACK_AB R26, R61, R60 ;  /* 0x0000003c3d1a723e */ /* 0x000fe400000000ff */
[----:B------:R-:W-:-:S02]  /*11560*/  F2FP.F16.F32.PACK_AB R25, R47, R22 ;  /* 0x000000162f19723e */ /* 0x000fc400000000ff */
[----:B------:R-:W-:Y:S01]  /*11570*/  F2FP.F16.F32.PACK_AB R27, R50, R48 ;  /* 0x00000030321b723e */ /* 0x000fe200000000ff */
[----:B------:R-:W-:Y:S04]  /*11580*/  STSM.16.M88.4 [R138], R32 ;  /* 0x000000208a007844 */ /* 0x000fe80000000200 */
[----:B------:R0:W-:Y:S02]  /*11590*/  STSM.16.M88.4 [R137+0x27800], R24 ;  /* 0x0278001889007844 */ /* 0x0001e40000000200 */
[----:B0-----:R-:W-:Y:S02]  /*115a0*/  F2FP.F16.F32.PACK_AB R25, R37, R17 ;  /* 0x000000112519723e */ /* 0x001fe400000000ff */
[----:B------:R-:W2:Y:S01]  /*115b0*/  LDL R17, [R1+0x24] ;  /* 0x0000240001117983 */ /* 0x000ea20000100800 */
[----:B------:R-:W0:Y:S01]  /*115c0*/  MUFU.EX2 R79, R79 ;  /* 0x0000004f004f7308 */ /* 0x000e220000000800 */
[----:B------:R-:W-:Y:S01]  /*115d0*/  FADD.FTZ R29, R73, R30 ;  /* 0x0000001e491d7221 */ /* 0x000fe20000010000 */
[----:B------:R-:W-:-:S06]  /*115e0*/  FADD.FTZ R7, R71, R28 ;  /* 0x0000001c47077221 */ /* 0x000fcc0000010000 */
[----:B------:R-:W-:Y:S01]  /*115f0*/  MUFU.EX2 R82, R82 ;  /* 0x0000005200527308 */ /* 0x000fe20000000800 */
[----:B------:R-:W-:-:S07]  /*11600*/  FADD.FTZ R28, R76, R29 ;  /* 0x0000001d4c1c7221 */ /* 0x000fce0000010000 */
[----:B------:R-:W3:Y:S08]  /*11610*/  MUFU.EX2 R83, R83 ;  /* 0x0000005300537308 */ /* 0x000ef00000000800 */
[----:B------:R-:W-:Y:S08]  /*11620*/  MUFU.EX2 R86, R86 ;  /* 0x0000005600567308 */ /* 0x000ff00000000800 */
[----:B------:R-:W5:Y:S01]  /*11630*/  MUFU.EX2 R38, R5 ;  /* 0x0000000500267308 */ /* 0x000f620000000800 */
[----:B------:R-:W-:Y:S01]  /*11640*/  FADD.FTZ R29, R77, R28 ;  /* 0x0000001c4d1d7221 */ /* 0x000fe20000010000 */
[----:B------:R-:W-:-:S02]  /*11650*/  F2FP.F16.F32.PACK_AB R24, R65, R64 ;  /* 0x000000404118723e */ /* 0x000fc400000000ff */
[----:B------:R-:W-:Y:S01]  /*11660*/  F2FP.F16.F32.PACK_AB R26, R69, R68 ;  /* 0x00000044451a723e */ /* 0x000fe200000000ff */
[----:B------:R-:W-:Y:S01]  /*11670*/  FADD.FTZ R36, R80, R29 ;  /* 0x0000001d50247221 */ /* 0x000fe20000010000 */
[----:B------:R-:W-:Y:S02]  /*11680*/  F2FP.F16.F32.PACK_AB R27, R71, R70 ;  /* 0x00000046471b723e */ /* 0x000fe400000000ff */
[----:B------:R-:W-:Y:S02]  /*11690*/  F2FP.F16.F32.PACK_AB R28, R73, R72 ;  /* 0x00000048491c723e */ /* 0x000fe400000000ff */
[----:B------:R-:W-:Y:S02]  /*116a0*/  F2FP.F16.F32.PACK_AB R30, R77, R76 ;  /* 0x0000004c4d1e723e */ /* 0x000fe400000000ff */
[----:B-1----:R-:W-:Y:S02]  /*116b0*/  F2FP.F16.F32.PACK_AB R29, R75, R74 ;  /* 0x0000004a4b1d723e */ /* 0x002fe400000000ff */
[----:B0-----:R-:W-:-:S02]  /*116c0*/  F2FP.F16.F32.PACK_AB R31, R79, R78 ;  /* 0x0000004e4f1f723e */ /* 0x001fc400000000ff */
[----:B------:R-:W-:Y:S02]  /*116d0*/  F2FP.F16.F32.PACK_AB R32, R81, R80 ;  /* 0x000000505120723e */ /* 0x000fe400000000ff */
[----:B---3--:R-:W-:Y:S02]  /*116e0*/  F2FP.F16.F32.PACK_AB R33, R83, R82 ;  /* 0x000000525321723e */ /* 0x008fe400000000ff */
[----:B------:R-:W-:Y:S02]  /*116f0*/  F2FP.F16.F32.PACK_AB R34, R3, R84 ;  /* 0x000000540322723e */ /* 0x000fe400000000ff */
[----:B-----5:R-:W-:Y:S01]  /*11700*/  F2FP.F16.F32.PACK_AB R35, R38, R86 ;  /* 0x000000562623723e */ /* 0x020fe200000000ff */
[----:B------:R-:W-:-:S04]  /*11710*/  FADD.FTZ R22, R74, R7 ;  /* 0x000000074a167221 */ /* 0x000fc80000010000 */
[----:B------:R-:W-:-:S04]  /*11720*/  FADD.FTZ R7, R75, R22 ;  /* 0x000000164b077221 */ /* 0x000fc80000010000 */
[----:B------:R-:W-:-:S04]  /*11730*/  FADD.FTZ R22, R78, R7 ;  /* 0x000000074e167221 */ /* 0x000fc80000010000 */
[----:B------:R-:W-:Y:S01]  /*11740*/  FADD.FTZ R7, R79, R22 ;  /* 0x000000164f077221 */ /* 0x000fe20000010000 */
[----:B------:R-:W-:-:S03]  /*11750*/  FADD.FTZ R39, R81, R36 ;  /* 0x0000002451277221 */ /* 0x000fc60000010000 */
[----:B------:R-:W-:Y:S01]  /*11760*/  FADD.FTZ R22, R82, R7 ;  /* 0x0000000752167221 */ /* 0x000fe20000010000 */
[----:B------:R-:W-:-:S03]  /*11770*/  FADD.FTZ R84, R84, R39 ;  /* 0x0000002754547221 */ /* 0x000fc60000010000 */
[----:B------:R-:W-:Y:S01]  /*11780*/  FADD.FTZ R5, R83, R22 ;  /* 0x0000001653057221 */ /* 0x000fe20000010000 */
[----:B------:R-:W-:-:S03]  /*11790*/  FMUL.FTZ R90, R90, R6 ;  /* 0x000000065a5a7220 */ /* 0x000fc60000410000 */
        /* <DEDUP_REMOVED lines=43> */
[----:B----4-:R0:W-:Y:S04]  /*11a50*/  STSM.16.M88.4 [R41], R24 ;  /* 0x0000001829007844 */ /* 0x0101e80000000200 */
[----:B------:R0:W-:Y:S04]  /*11a60*/  STSM.16.M88.4 [R139+0x6000], R28 ;  /* 0x0060001c8b007844 */ /* 0x0001e80000000200 */
[----:B------:R0:W-:Y:S01]  /*11a70*/  STSM.16.M88.4 [R138+0x6000], R32 ;  /* 0x006000208a007844 */ /* 0x0001e20000000200 */
[----:B------:R1:W-:Y:S06]  /*11a80*/  MEMBAR.ALL.CTA ;  /* 0x0000000000007992 */ /* 0x0003ec0000008000 */
[----:B-1----:R-:W1:Y:S01]  /*11a90*/  FENCE.VIEW.ASYNC.S ;  /* 0x00000000000073c6 */ /* 0x002e620000000000 */
        /* <DEDUP_REMOVED lines=9> */
[----:B------:R-:W-:Y:S01]  /*11b30*/  IMAD.MOV.U32 R6, RZ, RZ, R21 ;  /* 0x000000ffff067224 */ /* 0x000fe200078e0015 */
[C---:B--2---:R-:W-:Y:S01]  /*11b40*/  ISETP.GT.AND P3, PT, R4.reuse, R17, PT ;  /* 0x000000110400720c */ /* 0x044fe20003f64270 */
[----:B------:R-:W-:Y:S02]  /*11b50*/  VIADD R4, R4, 0xffffffff ;  /* 0xffffffff04047836 */ /* 0x000fe40000000000 */
[----:B------:R-:W-:Y:S01]  /*11b60*/  IMAD.MOV.U32 R17, RZ, RZ, R10 ;  /* 0x000000ffff117224 */ /* 0x000fe200078e000a */
[----:B-1----:R-:W-:-:S09]  /*11b70*/  NOP ;  /* 0x0000000000007918 */ /* 0x002fd20000000000 */
[----:B0-----:R-:W-:Y:S05]  /*11b80*/  @P3 BRA `(.L_x_9507) ;  /* 0xffffffcc00183947 */ /* 0x001fea000383ffff */
[----:B------:R-:W-:Y:S02]  /*11b90*/  IMAD.MOV.U32 R6, RZ, RZ, R21 ;  /* 0x000000ffff067224 */ /* 0x000fe400078e0015 */
[----:B------:R-:W-:Y:S02]  /*11ba0*/  IMAD.MOV.U32 R3, RZ, RZ, R14 ;  /* 0x000000ffff037224 */ /* 0x000fe400078e000e */
[----:B------:R-:W-:Y:S02]  /*11bb0*/  IMAD.MOV.U32 R17, RZ, RZ, R10 ;  /* 0x000000ffff117224 */ /* 0x000fe400078e000a */
[----:B------:R-:W-:-:S07]  /*11bc0*/  IMAD.MOV.U32 R22, RZ, RZ, R11 ;  /* 0x000000ffff167224 */ /* 0x000fce00078e000b */
.L_x_9489:
[----:B------:R-:W2:Y:S01]  /*11bd0*/  LDL R11, [R1+0x40] ;  /* 0x00004000010b7983 */ /* 0x000ea20000100800 */
[----:B------:R-:W0:Y:S03]  /*11be0*/  LDC R10, c[0x0][0x9e4] ;  /* 0x00027900ff0a7b82 */ /* 0x000e260000000800 */
[----:B------:R-:W2:Y:S04]  /*11bf0*/  LDL R8, [R1+0x30] ;  /* 0x0000300001087983 */ /* 0x000ea80000100800 */
[----:B------:R-:W3:Y:S01]  /*11c00*/  LDL.LU R9, [R1+0x34] ;  /* 0x0000340001097983 */ /* 0x000ee20000300800 */
[----:B0-----:R-:W-:Y:S02]  /*11c10*/  ISETP.GE.AND P5, PT, R10, 0x1, PT ;  /* 0x000000010a00780c */ /* 0x001fe40003fa6270 */
[----:B--2---:R-:W-:-:S05]  /*11c20*/  IADD3 R8, R8, 0xc0, -R11 ;  /* 0x000000c008087810 */ /* 0x004fca0007ffe80b */
[----:B---3--:R-:W-:-:S04]  /*11c30*/  IMAD R9, R9, 0xc0, R8 ;  /* 0x000000c009097824 */ /* 0x008fc800078e0208 */
[----:B------:R-:W-:Y:S02]  /*11c40*/  IMAD.IADD R20, R9, 0x1, -R20 ;  /* 0x0000000109147824 */ /* 0x000fe400078e0a14 */
[----:B------:R-:W-:Y:S05]  /*11c50*/  @!P5 BRA `(.L_x_9508) ;  /* 0x000000000048d947 */ /* 0x000fea0003800000 */
[----:B------:R-:W-:Y:S01]  /*11c60*/  IMAD.MOV.U32 R11, RZ, RZ, R9 ;  /* 0x000000ffff0b7224 */ /* 0x000fe200078e0009 */
[----:B------:R-:W-:Y:S04]  /*11c70*/  BSSY B0, `(.L_x_9509) ;  /* 0x000000e000007945 */ /* 0x000fe80003800000 */
        /* <DEDUP_REMOVED lines=9> */
.L_x_9510:
[----:B------:R-:W-:-:S13]  /*11d10*/  ISETP.NE.AND P2, PT, R10, 0x1, PT ;  /* 0x000000010a00780c */ /* 0x000fda0003f45270 */
[----:B------:R-:W0:Y:S02]  /*11d20*/  @P2 LDC.64 R8, c[0x0][0x9e8] ;  /* 0x00027a00ff082b82 */ /* 0x000e240000000a00 */
[----:B0-----:R-:W-:-:S05]  /*11d30*/  @P2 IMAD.HI.U32 R8, R11, R8, RZ ;  /* 0x000000080b082227 */ /* 0x001fca00078e00ff */
[----:B------:R-:W-:-:S07]  /*11d40*/  @P2 SHF.R.U32.HI R11, RZ, R9, R8 ;  /* 0x00000009ff0b2219 */ /* 0x000fce0000011608 */
.L_x_9511:
[----:B------:R-:W-:Y:S05]  /*11d50*/  BSYNC B0 ;  /* 0x0000000000007941 */ /* 0x000fea0003800000 */
.L_x_9509:
[----:B------:R-:W-:-:S05]  /*11d60*/  IMAD R11, R11, R10, RZ ;  /* 0x0000000a0b0b7224 */ /* 0x000fca00078e02ff */
[----:B------:R-:W-:-:S07]  /*11d70*/  VIMNMX R20, R20, R11, !PT ;  /* 0x0000000b14147248 */ /* 0x000fce0007fe0100 */
.L_x_9508:
[----:B------:R-:W2:Y:S01]  /*11d80*/  LDL R8, [R1+0x38] ;  /* 0x0000380001087983 */ /* 0x000ea20000100800 */
[----:B------:R-:W-:-:S05]  /*11d90*/  VIADD R20, R20, 0x7f ;  /* 0x0000007f14147836 */ /* 0x000fca0000000000 */
[----:B------:R-:W-:-:S04]  /*11da0*/  SHF.R.S32.HI R9, RZ, 0x1f, R20 ;  /* 0x0000001fff097819 */ /* 0x000fc80000011414 */
[----:B------:R-:W-:-:S04]  /*11db0*/  LEA.HI R9, R9, R20, RZ, 0x7 ;  /* 0x0000001409097211 */ /* 0x000fc800078f38ff */
[----:B------:R-:W-:-:S04]  /*11dc0*/  SHF.R.S32.HI R9, RZ, 0x7, R9 ;  /* 0x00000007ff097819 */ /* 0x000fc80000011409 */
[----:B--2---:R-:W-:-:S04]  /*11dd0*/  VIMNMX R142, R8, R9, !PT ;  /* 0x00000009088e7248 */ /* 0x004fc80007fe0100 */
[----:B------:R-:W-:-:S13]  /*11de0*/  ISETP.GE.AND P2, PT, R4, R142, PT ;  /* 0x0000008e0400720c */ /* 0x000fda0003f46270 */
[----:B------:R-:W-:Y:S05]  /*11df0*/  @!P2 BRA `(.L_x_9512) ;  /* 0x0000002000e0a947 */ /* 0x000fea0003800000 */
[----:B------:R-:W-:Y:S02]  /*11e00*/  IMAD.MOV.U32 R9, RZ, RZ, R6 ;  /* 0x000000ffff097224 */ /* 0x000fe400078e0006 */
[----:B------:R-:W-:Y:S02]  /*11e10*/  IMAD.MOV.U32 R8, RZ, RZ, R3 ;  /* 0x000000ffff087224 */ /* 0x000fe400078e0003 */
[----:B------:R-:W-:Y:S02]  /*11e20*/  IMAD.MOV.U32 R10, RZ, RZ, R22 ;  /* 0x000000ffff0a7224 */ /* 0x000fe400078e0016 */
[----:B------:R-:W-:-:S07]  /*11e30*/  IMAD.MOV.U32 R11, RZ, RZ, R17 ;  /* 0x000000ffff0b7224 */ /* 0x000fce00078e0011 */
.L_x_9522:
        /* <DEDUP_REMOVED lines=11> */
.L_x_9514:
[----:B------:R-:W-:Y:S01]  /*11ef0*/  IMAD R0, R17, 0x8, R2 ;  /* 0x0000000811007824 */ /* 0x000fe200078e0202 */
[----:B------:R-:W-:-:S04]  /*11f00*/  SHF.L.U32 R3, R22, 0x1f, RZ ;  /* 0x0000001f16037819 */ /* 0x000fc800000006ff */
[----:B------:R0:W1:Y:S01]  /*11f10*/  SYNCS.PHASECHK.TRANS64.TRYWAIT P3, [R0+URZ+0x2d830], R3 ;  /* 0x02d83003000075a7 */ /* 0x000062000806017f */
[----:B------:R-:W-:Y:S05]  /*11f20*/  @!P0 BRA `(.L_x_9515) ;  /* 0x0000000000048947 */ /* 0x000fea0003800000 */
[----:B------:R-:W-:Y:S01]  /*11f30*/  BPT.TRAP 0x1 ;  /* 0x000000040000795c */ /* 0x000fe20000300000 */
.L_x_9515:
[----:B------:R-:W-:Y:S04]  /*11f40*/  BSSY B0, `(.L_x_9513) ;  /* 0x0000004000007945 */ /* 0x000fe80003800000 */
[----:B-1----:R-:W-:Y:S05]  /*11f50*/  @P3 BRA `(.L_x_9516) ;  /* 0x0000000000083947 */ /* 0x002fea0003800000 */
[----:B------:R-:W1:Y:S02]  /*11f60*/  SYNCS.PHASECHK.TRANS64.TRYWAIT P3, [R0+URZ+0x2d830], R3 ;  /* 0x02d83003000075a7 */ /* 0x000e64000806017f */
[----:B-1----:R-:W-:Y:S05]  /*11f70*/  @!P3 BRA `(.L_x_9517) ;  /* 0x000000e400a4b947 */ /* 0x002fea0003800000 */
.L_x_9516:
[----:B------:R-:W-:Y:S05]  /*11f80*/  BSYNC B0 ;  /* 0x0000000000007941 */ /* 0x000fea0003800000 */
.L_x_9513:
[----:B01----:R-:W2:Y:S01]  /*11f90*/  LDL R3, [R1+0x10] ;  /* 0x0000100001037983 */ /* 0x003ea20000100800 */
[----:B------:R-:W0:Y:S01]  /*11fa0*/  S2R R0, SR_TID.X ;  /* 0x0000000000007919 */ /* 0x000e220000002100 */
        /* <DEDUP_REMOVED lines=59> */
.L_x_9519:
[----:B------:R-:W-:Y:S01]  /*12360*/  SHF.L.U32 R0, R10, 0x1f, RZ ;  /* 0x0000001f0a007819 */ /* 0x000fe200000006ff */
[----:B------:R-:W-:-:S04]  /*12370*/  IMAD R3, R11, 0x8, R2 ;  /* 0x000000080b037824 */ /* 0x000fc800078e0202 */
[----:B------:R0:W1:Y:S01]  /*12380*/  SYNCS.PHASECHK.TRANS64.TRYWAIT P2, [R3+URZ+0x2d850], R0 ;  /* 0x02d85000030075a7 */ /* 0x000062000804017f */
[----:B------:R-:W-:Y:S05]  /*12390*/  @!P0 BRA `(.L_x_9520) ;  /* 0x0000000000048947 */ /* 0x000fea0003800000 */
[----:B------:R-:W-:Y:S01]  /*123a0*/  BPT.TRAP 0x1 ;  /* 0x000000040000795c */ /* 0x000fe20000300000 */
.L_x_9520:
[----:B-1----:R-:W-:Y:S05]  /*123b0*/  @P2 BRA `(.L_x_9518) ;  /* 0x0000000000082947 */ /* 0x002fea0003800000 */
[----:B------:R-:W1:Y:S02]  /*123c0*/  SYNCS.PHASECHK.TRANS64.TRYWAIT P2, [R3+URZ+0x2d850], R0 ;  /* 0x02d85000030075a7 */ /* 0x000e64000804017f */
[----:B-1----:R-:W-:Y:S05]  /*123d0*/  @!P2 BRA `(.L_x_9521) ;  /* 0x000000e000a0a947 */ /* 0x002fea0003800000 */
.L_x_9518:
[----:B------:R-:W2:Y:S01]  /*123e0*/  S2R R10, SR_TID.X ;  /* 0x00000000000a7919 */ /* 0x000ea20000002100 */
[----:B01----:R-:W-:Y:S01]  /*123f0*/  VIADD R0, R2, 0x400 ;  /* 0x0000040002007836 */ /* 0x003fe20000000000 */
[----:B------:R-:W-:Y:S05]  /*12400*/  WARPSYNC.ALL ;  /* 0x0000000000007948 */ /* 0x000fea0003800000 */
[----:B------:R-:W-:-:S04]  /*12410*/  SHF.R.U32.HI R0, RZ, 0x4, R0 ;  /* 0x00000004ff007819 */ /* 0x000fc80000011600 */
[----:B------:R-:W-:-:S04]  /*12420*/  LOP3.LUT R20, R0, 0x3fff, RZ, 0xc0, !PT ;  /* 0x00003fff00147812 */ /* 0x000fc800078ec0ff */
[----:B------:R-:W-:Y:S02]  /*12430*/  LOP3.LUT R20, R20, 0x2000000, RZ, 0xfc, !PT ;  /* 0x0200000014147812 */ /* 0x000fe400078efcff */
[----:B--2---:R-:W-:Y:S02]  /*12440*/  SHF.R.U32.HI R6, RZ, 0x7, R10 ;  /* 0x00000007ff067819 */ /* 0x004fe4000001160a */
[----:B------:R-:W-:-:S03]  /*12450*/  ISETP.GE.U32.AND P2, PT, R10, 0x180, PT ;  /* 0x000001800a00780c */ /* 0x000fc60003f46070 */
[----:B------:R-:W-:-:S05]  /*12460*/  VIADD R14, R6, 0x9 ;  /* 0x00000009060e7836 */ /* 0x000fca0000000000 */
[----:B------:R-:W-:Y:S02]  /*12470*/  SEL R14, R14, 0x9, !P2 ;  /* 0x000000090e0e7807 */ /* 0x000fe40005000000 */
[----:B------:R-:W-:Y:S01]  /*12480*/  FMNMX.FTZ R0, R24, R8, !PT ;  /* 0x0000000818007209 */ /* 0x000fe20007810000 */
[----:B------:R-:W2:Y:S01]  /*12490*/  LDL R143, [R1+0x14] ;  /* 0x00001400018f7983 */ /* 0x000ea20000100800 */
[----:B------:R-:W-:Y:S02]  /*124a0*/  IMAD R20, R11, 0x600, R20 ;  /* 0x000006000b147824 */ /* 0x000fe400078e0214 */
[----:B------:R-:W-:Y:S01]  /*124b0*/  FMNMX.FTZ R0, R25, R0, !PT ;  /* 0x0000000019007209 */ /* 0x000fe20007810000 */
[----:B------:R-:W-:Y:S02]  /*124c0*/  IMAD.MOV.U32 R21, RZ, RZ, -0x7fffffe0 ;  /* 0x80000020ff157424 */ /* 0x000fe400078e00ff */
[----:B------:R-:W-:Y:S01]  /*124d0*/  VIADD R140, R20, 0x40 ;  /* 0x00000040148c7836 */ /* 0x000fe20000000000 */
[----:B------:R-:W-:Y:S01]  /*124e0*/  FMNMX.FTZ R0, R28, R0, !PT ;  /* 0x000000001c007209 */ /* 0x000fe20007810000 */
[----:B------:R-:W-:Y:S01]  /*124f0*/  IMAD.MOV.U32 R141, RZ, RZ, -0x7fffffe0 ;  /* 0x80000020ff8d7424 */ /* 0x000fe200078e00ff */
[----:B------:R-:W-:-:S02]  /*12500*/  R2UR UR14, R20 ;  /* 0x00000000140e72ca */ /* 0x000fc400000e0000 */
[----:B------:R-:W-:Y:S02]  /*12510*/  FMNMX.FTZ R0, R29, R0, !PT ;  /* 0x000000001d007209 */ /* 0x000fe40007810000 */
[----:B------:R-:W-:Y:S01]  /*12520*/  R2UR UR18, R140 ;  /* 0x000000008c1272ca */ /* 0x000fe200000e0000 */
[----:B------:R-:W-:Y:S01]  /*12530*/  VIADD R140, R20, 0x80 ;  /* 0x00000080148c7836 */ /* 0x000fe20000000000 */
[----:B------:R-:W-:Y:S02]  /*12540*/  FMNMX.FTZ R0, R32, R0, !PT ;  /* 0x0000000020007209 */ /* 0x000fe40007810000 */
[----:B------:R-:W-:Y:S02]  /*12550*/  R2UR UR15, R21 ;  /* 0x00000000150f72ca */ /* 0x000fe400000e0000 */
[----:B------:R-:W-:Y:S02]  /*12560*/  FMNMX.FTZ R0, R33, R0, !PT ;  /* 0x0000000021007209 */ /* 0x000fe40007810000 */
[----:B------:R-:W-:Y:S01]  /*12570*/  R2UR UR22, R140 ;  /* 0x000000008c1672ca */ /* 0x000fe200000e0000 */
[----:B------:R-:W-:Y:S01]  /*12580*/  VIADD R140, R20, 0xc0 ;  /* 0x000000c0148c7836 */ /* 0x000fe20000000000 */
[----:B------:R-:W-:-:S02]  /*12590*/  FMNMX.FTZ R0, R36, R0, !PT ;  /* 0x0000000024007209 */ /* 0x000fc40007810000 */
[----:B------:R-:W-:Y:S02]  /*125a0*/  R2UR UR47, R21 ;  /* 0x00000000152f72ca */ /* 0x000fe400000e0000 */
[----:B------:R-:W-:Y:S02]  /*125b0*/  FMNMX.FTZ R0, R37, R0, !PT ;  /* 0x0000000025007209 */ /* 0x000fe40007810000 */
[----:B------:R-:W-:Y:S01]  /*125c0*/  R2UR UR26, R140 ;  /* 0x000000008c1a72ca */ /* 0x000fe200000e0000 */
[----:B------:R-:W-:Y:S01]  /*125d0*/  VIADD R140, R20, 0x100 ;  /* 0x00000100148c7836 */ /* 0x000fe20000000000 */
[----:B------:R-:W-:Y:S01]  /*125e0*/  FMNMX.FTZ R0, R40, R0, !PT ;  /* 0x0000000028007209 */ /* 0x000fe20007810000 */
[----:B------:R-:W-:Y:S01]  /*125f0*/  WARPGROUP.ARRIVE ;  /* 0x00000000000079c5 */ /* 0x000fe20000000000 */
[----:B------:R-:W-:Y:S02]  /*12600*/  R2UR UR19, R141 ;  /* 0x000000008d1372ca */ /* 0x000fe400000e0000 */
[----:B------:R-:W-:-:S02]  /*12610*/  FMNMX.FTZ R0, R41, R0, !PT ;  /* 0x0000000029007209 */ /* 0x000fc40007810000 */
[----:B------:R-:W-:Y:S01]  /*12620*/  R2UR UR30, R140 ;  /* 0x000000008c1e72ca */ /* 0x000fe200000e0000 */
[----:B------:R-:W-:Y:S01]  /*12630*/  VIADD R140, R20, 0x140 ;  /* 0x00000140148c7836 */ /* 0x000fe20000000000 */
[----:B------:R-:W-:Y:S02]  /*12640*/  FMNMX.FTZ R0, R44, R0, !PT ;  /* 0x000000002c007209 */ /* 0x000fe40007810000 */
[----:B------:R-:W-:Y:S02]  /*12650*/  R2UR UR23, R141 ;  /* 0x000000008d1772ca */ /* 0x000fe400000e0000 */
[----:B------:R-:W-:Y:S02]  /*12660*/  FMNMX.FTZ R0, R45, R0, !PT ;  /* 0x000000002d007209 */ /* 0x000fe40007810000 */
[----:B------:R-:W-:Y:S01]  /*12670*/  R2UR UR34, R140 ;  /* 0x000000008c2272ca */ /* 0x000fe200000e0000 */
[----:B------:R-:W-:Y:S01]  /*12680*/  VIADD R140, R20, 0x180 ;  /* 0x00000180148c7836 */ /* 0x000fe20000000000 */
[----:B------:R-:W-:Y:S01]  /*12690*/  FMNMX.FTZ R0, R48, R0, !PT ;  /* 0x0000000030007209 */ /* 0x000fe20007810000 */
[----:B------:R-:W-:Y:S01]  /*126a0*/  VIADD R20, R20, 0x1c0 ;  /* 0x000001c014147836 */ /* 0x000fe20000000000 */
[----:B------:R-:W-:-:S02]  /*126b0*/  R2UR UR27, R141 ;  /* 0x000000008d1b72ca */ /* 0x000fc400000e0000 */
[----:B------:R-:W-:Y:S02]  /*126c0*/  FMNMX.FTZ R0, R49, R0, !PT ;  /* 0x0000000031007209 */ /* 0x000fe40007810000 */
[----:B------:R-:W-:Y:S02]  /*126d0*/  R2UR UR46, R20 ;  /* 0x00000000142e72ca */ /* 0x000fe400000e0000 */
[----:B------:R-:W-:Y:S02]  /*126e0*/  FMNMX.FTZ R0, R52, R0, !PT ;  /* 0x0000000034007209 */ /* 0x000fe40007810000 */
[----:B------:R-:W-:Y:S02]  /*126f0*/  R2UR UR31, R141 ;  /* 0x000000008d1f72ca */ /* 0x000fe400000e0000 */
[----:B------:R-:W-:Y:S02]  /*12700*/  FMNMX.FTZ R0, R53, R0, !PT ;  /* 0x0000000035007209 */ /* 0x000fe40007810000 */
[----:B------:R-:W-:-:S02]  /*12710*/  R2UR UR35, R141 ;  /* 0x000000008d2372ca */ /* 0x000fc400000e0000 */
[----:B------:R-:W-:Y:S02]  /*12720*/  FMNMX.FTZ R0, R56, R0, !PT ;  /* 0x0000000038007209 */ /* 0x000fe40007810000 */
[----:B------:R-:W-:Y:S02]  /*12730*/  R2UR UR42, R140 ;  /* 0x000000008c2a72ca */ /* 0x000fe400000e0000 */
[----:B------:R-:W-:Y:S02]  /*12740*/  FMNMX.FTZ R0, R57, R0, !PT ;  /* 0x0000000039007209 */ /* 0x000fe40007810000 */
        /* <DEDUP_REMOVED lines=19> */
[----:B------:R-:W0:Y:S03]  /*12880*/  LDC R0, c[0x0][0x988] ;  /* 0x00026200ff007b82 */ /* 0x000e260000000800 */
[----:B------:R-:W-:-:S04]  /*12890*/  FADD.FTZ R6, -R3, R8 ;  /* 0x0000000803067221 */ /* 0x000fc80000010100 */
[-C--:B0-----:R-:W-:Y:S01]  /*128a0*/  FMUL.FTZ R6, R6, R0.reuse ;  /* 0x0000000006067220 */ /* 0x081fe20000410000 */
[----:B------:R-:W-:-:S03]  /*128b0*/  FMUL.FTZ R15, R3, R0 ;  /* 0x00000000030f7220 */ /* 0x000fc60000410000 */
        /* <DEDUP_REMOVED lines=9> */
[----:B0-----:R-:W-:Y:S01]  /*12950*/  FMNMX.FTZ R6, R26, R9, !PT ;  /* 0x000000091a067209 */ /* 0x001fe20007810000 */
[-CC-:B------:R-:W-:Y:S01]  /*12960*/  FFMA.FTZ R37, R37, R0.reuse, -R15.reuse ;  /* 0x0000000025257223 */ /* 0x180fe2000001080f */
[-CC-:B------:R-:W-:Y:S01]  /*12970*/  FFMA.FTZ R40, R40, R0.reuse, -R15.reuse ;  /* 0x0000000028287223 */ /* 0x180fe2000001080f */
[--C-:B------:R-:W-:Y:S01]  /*12980*/  FFMA.FTZ R41, R41, R0, -R15.reuse ;  /* 0x0000000029297223 */ /* 0x100fe2000001080f */
[----:B------:R-:W-:Y:S01]  /*12990*/  FMNMX.FTZ R6, R27, R6, !PT ;  /* 0x000000061b067209 */ /* 0x000fe20007810000 */
[-CC-:B------:R-:W-:Y:S01]  /*129a0*/  FFMA.FTZ R44, R44, R0.reuse, -R15.reuse ;  /* 0x000000002c2c7223 */ /* 0x180fe2000001080f */
[--C-:B------:R-:W-:Y:S01]  /*129b0*/  FFMA.FTZ R45, R45, R0, -R15.reuse ;  /* 0x000000002d2d7223 */ /* 0x100fe2000001080f */
[----:B------:R-:W0:Y:S01]  /*129c0*/  MUFU.EX2 R25, R25 ;  /* 0x0000001900197308 */ /* 0x000e220000000800 */
        /* <DEDUP_REMOVED lines=9> */
[----:B-1----:R-:W-:Y:S01]  /*12a60*/  FFMA.FTZ R5, R20, R5, R8 ;  /* 0x0000000514057223 */ /* 0x002fe20000010008 */
[-CC-:B------:R-:W-:Y:S01]  /*12a70*/  FFMA.FTZ R57, R57, R0.reuse, -R15.reuse ;  /* 0x0000000039397223 */ /* 0x180fe2000001080f */
[--C-:B------:R-:W-:Y:S01]  /*12a80*/  FFMA.FTZ R60, R60, R0, -R15.reuse ;  /* 0x000000003c3c7223 */ /* 0x100fe2000001080f */
[----:B------:R-:W-:Y:S01]  /*12a90*/  FMNMX.FTZ R6, R35, R6, !PT ;  /* 0x0000000623067209 */ /* 0x000fe20007810000 */
[-CC-:B------:R-:W-:Y:S01]  /*12aa0*/  FFMA.FTZ R61, R61, R0.reuse, -R15.reuse ;  /* 0x000000003d3d7223 */ /* 0x180fe2000001080f */
[----:B------:R-:W-:Y:S01]  /*12ab0*/  FFMA.FTZ R64, R64, R0, -R15 ;  /* 0x0000000040407223 */ /* 0x000fe2000001080f */
[----:B------:R-:W1:Y:S01]  /*12ac0*/  MUFU.EX2 R29, R29 ;  /* 0x0000001d001d7308 */ /* 0x000e620000000800 */
[----:B------:R-:W-:Y:S01]  /*12ad0*/  FMNMX.FTZ R6, R38, R6, !PT ;  /* 0x0000000626067209 */ /* 0x000fe20007810000 */
[C---:B0-----:R-:W-:Y:S01]  /*12ae0*/  FADD.FTZ R5, R25.reuse, R5 ;  /* 0x0000000519057221 */ /* 0x041fe20000010000 */
[----:B------:R-:W-:Y:S01]  /*12af0*/  F2FP.F16.F32.PACK_AB R8, R25, R8 ;  /* 0x000000081908723e */ /* 0x000fe200000000ff */
[--C-:B------:R-:W-:Y:S01]  /*12b00*/  FFMA.FTZ R65, R65, R0, -R15.reuse ;  /* 0x0000000041417223 */ /* 0x100fe2000001080f */
[----:B------:R-:W-:Y:S01]  /*12b10*/  FMNMX.FTZ R6, R39, R6, !PT ;  /* 0x0000000627067209 */ /* 0x000fe20007810000 */
[-CC-:B------:R-:W-:Y:S01]  /*12b20*/  FFMA.FTZ R68, R68, R0.reuse, -R15.reuse ;  /* 0x0000000044447223 */ /* 0x180fe2000001080f */
[-CC-:B------:R-:W-:Y:S01]  /*12b30*/  FFMA.FTZ R69, R69, R0.reuse, -R15.reuse ;  /* 0x0000000045457223 */ /* 0x180fe2000001080f */
[----:B------:R-:W-:Y:S01]  /*12b40*/  FFMA.FTZ R72, R72, R0, -R15 ;  /* 0x0000000048487223 */ /* 0x000fe2000001080f */
[----:B------:R-:W-:Y:S01]  /*12b50*/  FMNMX.FTZ R6, R42, R6, !PT ;  /* 0x000000062a067209 */ /* 0x000fe20007810000 */
[----:B---3--:R-:W-:Y:S01]  /*12b60*/  FADD.FTZ R5, R10, R5 ;  /* 0x000000050a057221 */ /* 0x008fe20000010000 */
[-CC-:B------:R-:W-:Y:S01]  /*12b70*/  FFMA.FTZ R73, R73, R0.reuse, -R15.reuse ;  /* 0x0000000049497223 */ /* 0x180fe2000001080f */
[--C-:B------:R-:W-:Y:S01]  /*12b80*/  FFMA.FTZ R76, R76, R0, -R15.reuse ;  /* 0x000000004c4c7223 */ /* 0x100fe2000001080f */
[----:B------:R-:W-:Y:S01]  /*12b90*/  FMNMX.FTZ R6, R43, R6, !PT ;  /* 0x000000062b067209 */ /* 0x000fe20007810000 */
[-CC-:B------:R-:W-:Y:S01]  /*12ba0*/  FFMA.FTZ R77, R77, R0.reuse, -R15.reuse ;  /* 0x000000004d4d7223 */ /* 0x180fe2000001080f */
[-CC-:B------:R-:W-:Y:S01]  /*12bb0*/  FFMA.FTZ R80, R80, R0.reuse, -R15.reuse ;  /* 0x0000000050507223 */ /* 0x180fe2000001080f */
[----:B------:R-:W-:Y:S01]  /*12bc0*/  FFMA.FTZ R81, R81, R0, -R15 ;  /* 0x0000000051517223 */ /* 0x000fe2000001080f */
[----:B------:R-:W-:Y:S01]  /*12bd0*/  FMNMX.FTZ R6, R46, R6, !PT ;  /* 0x000000062e067209 */ /* 0x000fe20007810000 */
[C---:B-1----:R-:W-:Y:S01]  /*12be0*/  FADD.FTZ R5, R29.reuse, R5 ;  /* 0x000000051d057221 */ /* 0x042fe20000010000 */
[----:B------:R-:W-:Y:S01]  /*12bf0*/  F2FP.F16.F32.PACK_AB R10, R29, R10 ;  /* 0x0000000a1d0a723e */ /* 0x000fe200000000ff */
[--C-:B------:R-:W-:Y:S01]  /*12c00*/  FFMA.FTZ R84, R84, R0, -R15.reuse ;  /* 0x0000000054547223 */ /* 0x100fe2000001080f */
[----:B------:R-:W-:Y:S01]  /*12c10*/  FMNMX.FTZ R6, R47, R6, !PT ;  /* 0x000000062f067209 */ /* 0x000fe20007810000 */
[----:B------:R-:W-:-:S02]  /*12c20*/  FFMA.FTZ R15, R85, R0, -R15 ;  /* 0x00000000550f7223 */ /* 0x000fc4000001080f */
[----:B------:R-:W3:Y:S01]  /*12c30*/  LDL R85, [R1+0x28] ;  /* 0x0000280001557983 */ /* 0x000ee20000100800 */
        /* <DEDUP_REMOVED lines=9> */
[----:B--2---:R-:W-:Y:S02]  /*12cd0*/  LOP3.LUT R24, R143, 0x10000, RZ, 0xfc, !PT ;  /* 0x000100008f187812 */ /* 0x004fe400078efcff */
        /* <DEDUP_REMOVED lines=14> */
[----:B------:R-:W-:Y:S02]  /*12dc0*/  R2UR UR12, R24 ;  /* 0x00000000180c72ca */ /* 0x000fe400000e0000 */
[----:B0-----:R-:W-:-:S05]  /*12dd0*/  FMNMX.FTZ R6, R6, R21, !PT ;  /* 0x0000001506067209 */ /* 0x001fca0007810000 */
        /* <DEDUP_REMOVED lines=33> */
[----:B------:R-:W-:-:S05]  /*12ff0*/  IMAD.MOV.U32 R25, RZ, RZ, 0x40000040 ;  /* 0x40000040ff197424 */ /* 0x000fca00078e00ff */
[----:B------:R-:W-:-:S13]  /*13000*/  R2UR UR13, R25 ;  /* 0x00000000190d72ca */ /* 0x000fda00000e0000 */
[----:B------:R-:W-:Y:S01]  /*13010*/  HGMMA.64x96x16.F32 R88, gdesc[UR12].tnspB, R88, gsb0 ;  /* 0x416000000c5879f0 */ /* 0x000fe20008000858 */
[----:B------:R-:W-:Y:S02]  /*13020*/  VIADD R26, R24, 0x2 ;  /* 0x00000002181a7836 */ /* 0x000fe40000000000 */
[----:B------:R-:W-:-:S03]  /*13030*/  IMAD.MOV.U32 R27, RZ, RZ, 0x40000040 ;  /* 0x40000040ff1b7424 */ /* 0x000fc600078e00ff */
[----:B------:R-:W-:Y:S02]  /*13040*/  R2UR UR16, R26 ;  /* 0x000000001a1072ca */ /* 0x000fe400000e0000 */
[----:B------:R-:W-:Y:S01]  /*13050*/  R2UR UR17, R27 ;  /* 0x000000001b1172ca */ /* 0x000fe200000e0000 */
[----:B------:R-:W-:Y:S01]  /*13060*/  VIADD R26, R24, 0x4 ;  /* 0x00000004181a7836 */ /* 0x000fe20000000000 */
[----:B------:R-:W-:Y:S02]  /*13070*/  WARPGROUP.DEPBAR.LE gsb0, 0x0 ;  /* 0x00008000000079c5 */ /* 0x000fe40000010000 */
[----:B------:R-:W-:-:S09]  /*13080*/  WARPGROUP.ARRIVE ;  /* 0x00000000000079c5 */ /* 0x000fd20000000000 */
[----:B------:R-:W-:Y:S01]  /*13090*/  HGMMA.64x96x16.F32 R88, gdesc[UR16].tnspB, R88, gsb0 ;  /* 0x41600000105879f0 */ /* 0x000fe20008000858 */
[----:B------:R-:W-:Y:S02]  /*130a0*/  R2UR UR20, R26 ;  /* 0x000000001a1472ca */ /* 0x000fe400000e0000 */
[C---:B------:R-:W-:Y:S01]  /*130b0*/  R2UR UR21, R27.reuse ;  /* 0x000000001b1572ca */ /* 0x040fe200000e0000 */
[----:B------:R-:W-:Y:S01]  /*130c0*/  VIADD R26, R24, 0x6 ;  /* 0x00000006181a7836 */ /* 0x000fe20000000000 */
[----:B------:R-:W-:-:S04]  /*130d0*/  R2UR UR25, R27 ;  /* 0x000000001b1972ca */ /* 0x000fc800000e0000 */
[----:B------:R-:W-:Y:S01]  /*130e0*/  R2UR UR24, R26 ;  /* 0x000000001a1872ca */ /* 0x000fe200000e0000 */
[----:B------:R-:W-:Y:S02]  /*130f0*/  WARPGROUP.DEPBAR.LE gsb0, 0x0 ;  /* 0x00008000000079c5 */ /* 0x000fe40000010000 */
[----:B------:R-:W-:-:S06]  /*13100*/  WARPGROUP.ARRIVE ;  /* 0x00000000000079c5 */ /* 0x000fcc0000000000 */
[----:B------:R-:W-:Y:S01]  /*13110*/  HGMMA.64x96x16.F32 R88, gdesc[UR20].tnspB, R88, gsb0 ;  /* 0x41600000145879f0 */ /* 0x000fe20008000858 */
        /* <DEDUP_REMOVED lines=18> */
[----:B------:R-:W-:Y:S02]  /*13240*/  VIADD R24, R24, 0x606 ;  /* 0x0000060618187836 */ /* 0x000fe40000000000 */
[----:B------:R-:W-:-:S03]  /*13250*/  IMAD.MOV.U32 R25, RZ, RZ, 0x40000040 ;  /* 0x40000040ff197424 */ /* 0x000fc600078e00ff */
[----:B------:R-:W-:Y:S02]  /*13260*/  R2UR UR44, R24 ;  /* 0x00000000182c72ca */ /* 0x000fe400000e0000 */
[----:B------:R-:W-:Y:S01]  /*13270*/  R2UR UR45, R25 ;  /* 0x00000000192d72ca */ /* 0x000fe200000e0000 */
[----:B------:R-:W-:Y:S02]  /*13280*/  WARPGROUP.DEPBAR.LE gsb0, 0x0 ;  /* 0x00008000000079c5 */ /* 0x000fe40000010000 */
[----:B------:R-:W-:-:S06]  /*13290*/  WARPGROUP.ARRIVE ;  /* 0x00000000000079c5 */ /* 0x000fcc0000000000 */
[----:B------:R-:W-:Y:S01]  /*132a0*/  HGMMA.64x96x16.F32 R88, gdesc[UR40].tnspB, R88, gsb0 ;  /* 0x41600000285879f0 */ /* 0x000fe20008000858 */
[----:B------:R-:W-:-:S04]  /*132b0*/  FADD.FTZ R9, -R6, R9 ;  /* 0x0000000906097221 */ /* 0x000fc80000010100 */
[----:B------:R-:W-:Y:S01]  /*132c0*/  FMUL.FTZ R9, R9, R0 ;  /* 0x0000000009097220 */ /* 0x000fe20000410000 */
[----:B------:R-:W-:Y:S01]  /*132d0*/  MUFU.EX2 R28, R28 ;  /* 0x0000001c001c7308 */ /* 0x000fe20000000800 */
[----:B------:R-:W-:Y:S02]  /*132e0*/  WARPGROUP.DEPBAR.LE gsb0, 0x0 ;  /* 0x00008000000079c5 */ /* 0x000fe40000010000 */
[----:B------:R-:W-:-:S06]  /*132f0*/  WARPGROUP.ARRIVE ;  /* 0x00000000000079c5 */ /* 0x000fcc0000000000 */
[----:B------:R-:W-:Y:S01]  /*13300*/  HGMMA.64x96x16.F32 R88, gdesc[UR44].tnspB, R88, gsb0 ;  /* 0x416000002c5879f0 */ /* 0x000fe20008000858 */
[----:B------:R-:W-:Y:S08]  /*13310*/  MUFU.EX2 R29, R9 ;  /* 0x00000009001d7308 */ /* 0x000ff00000000800 */
[----:B------:R0:W1:Y:S08]  /*13320*/  MUFU.EX2 R9, R21 ;  /* 0x0000001500097308 */ /* 0x0000700000000800 */
[----:B------:R-:W2:Y:S01]  /*13330*/  MUFU.EX2 R30, R30 ;  /* 0x0000001e001e7308 */ /* 0x000ea20000000800 */
[----:B0-----:R-:W-:-:S07]  /*13340*/  @!P1 IMAD R21, R17, 0x8, R2 ;  /* 0x0000000811159824 */ /* 0x001fce00078e0202 */
[----:B------:R-:W0:Y:S01]  /*13350*/  MUFU.EX2 R31, R31 ;  /* 0x0000001f001f7308 */ /* 0x000e220000000800 */
[----:B------:R-:W-:Y:S02]  /*13360*/  @!P1 VIADD R21, R21, 0x2d840 ;  /* 0x0002d84015159836 */ /* 0x000fe40000000000 */
[----:B-1----:R-:W-:Y:S01]  /*13370*/  FFMA.FTZ R7, R29, R7, R9 ;  /* 0x000000071d077223 */ /* 0x002fe20000010009 */
[C---:B------:R-:W-:Y:S02]  /*13380*/  F2FP.F16.F32.PACK_AB R9, R28.reuse, R9 ;  /* 0x000000091c09723e */ /* 0x040fe400000000ff */
[----:B------:R-:W-:Y:S02]  /*13390*/  @!P1 PRMT R21, RZ, 0x654, R21 ;  /* 0x00000654ff159816 */ /* 0x000fe40000000015 */
[----:B------:R-:W-:Y:S01]  /*133a0*/  MUFU.EX2 R33, R33 ;  /* 0x0000002100217308 */ /* 0x000fe20000000800 */
[----:B------:R-:W-:-:S04]  /*133b0*/  FADD.FTZ R7, R28, R7 ;  /* 0x000000071c077221 */ /* 0x000fc80000010000 */
[----:B--2---:R-:W-:-:S04]  /*133c0*/  FADD.FTZ R7, R30, R7 ;  /* 0x000000071e077221 */ /* 0x004fc80000010000 */
[----:B0-----:R-:W-:Y:S01]  /*133d0*/  FADD.FTZ R7, R31, R7 ;  /* 0x000000071f077221 */ /* 0x001fe20000010000 */
[----:B------:R-:W-:Y:S02]  /*133e0*/  WARPGROUP.DEPBAR.LE gsb0, 0x0 ;  /* 0x00008000000079c5 */ /* 0x000fe40000010000 */
[----:B------:R0:W-:Y:S06]  /*133f0*/  BAR.ARV R14, 0x100 ;  /* 0x0004000e0000751d */ /* 0x0001ec0000002000 */
[----:B------:R-:W-:Y:S01]  /*13400*/  @!P1 SYNCS.ARRIVE.TRANS64.RED.A1T0 RZ, [R21+URZ], RZ ;  /* 0x000000ff15ff99a7 */ /* 0x000fe2000810043f */
[----:B0-----:R-:W-:-:S04]  /*13410*/  @!P1 IMAD R14, R11, 0x8, R2 ;  /* 0x000000080b0e9824 */ /* 0x001fc800078e0202 */
[----:B------:R-:W-:Y:S01]  /*13420*/  @!P1 VIADD R14, R14, 0x2d860 ;  /* 0x0002d8600e0e9836 */ /* 0x000fe20000000000 */
[----:B------:R-:W-:-:S04]  /*13430*/  F2FP.F16.F32.PACK_AB R11, R31, R30 ;  /* 0x0000001e1f0b723e */ /* 0x000fc800000000ff */
[----:B------:R-:W-:-:S04]  /*13440*/  @!P1 PRMT R14, RZ, 0x654, R14 ;  /* 0x00000654ff0e9816 */ /* 0x000fc8000000000e */
[----:B------:R0:W-:Y:S01]  /*13450*/  @!P1 SYNCS.ARRIVE.TRANS64.RED.A1T0 RZ, [R14+URZ], RZ ;  /* 0x000000ff0eff99a7 */ /* 0x0001e2000810043f */
[----:B------:R1:W-:Y:S01]  /*13460*/  STSM.16.M88.4 [R137+0x21800], R8 ;  /* 0x0218000889007844 */ /* 0x0003e20000000200 */
[----:B0-----:R-:W-:Y:S08]  /*13470*/  MUFU.EX2 R14, R35 ;  /* 0x00000023000e7308 */ /* 0x001ff00000000800 */
[----:B-1----:R-:W0:Y:S08]  /*13480*/  MUFU.EX2 R8, R32 ;  /* 0x0000002000087308 */ /* 0x002e300000000800 */
[----:B------:R-:W1:Y:S08]  /*13490*/  MUFU.EX2 R9, R34 ;  /* 0x0000002200097308 */ /* 0x000e700000000800 */
[----:B------:R-:W2:Y:S01]  /*134a0*/  MUFU.EX2 R10, R36 ;  /* 0x00000024000a7308 */ /* 0x000ea20000000800 */
[----:B0-----:R-:W-:-:S04]  /*134b0*/  FADD.FTZ R5, R8, R5 ;  /* 0x0000000508057221 */ /* 0x001fc80000010000 */
[----:B------:R-:W-:Y:S01]  /*134c0*/  FADD.FTZ R5, R33, R5 ;  /* 0x0000000521057221 */ /* 0x000fe20000010000 */
[----:B-1----:R-:W-:-:S03]  /*134d0*/  FADD.FTZ R21, R9, R7 ;  /* 0x0000000709157221 */ /* 0x002fc60000010000 */
[----:B--2---:R-:W-:Y:S01]  /*134e0*/  FADD.FTZ R7, R10, R5 ;  /* 0x000000050a077221 */ /* 0x004fe20000010000 */
[----:B------:R-:W-:Y:S02]  /*134f0*/  FADD.FTZ R5, R14, R21 ;  /* 0x000000150e057221 */ /* 0x000fe40000010000 */
[----:B------:R-:W2:Y:S01]  /*13500*/  LDL R21, [R1+0x2c] ;  /* 0x00002c0001157983 */ /* 0x000ea20000100800 */
[----:B------:R-:W0:Y:S08]  /*13510*/  MUFU.EX2 R37, R37 ;  /* 0x0000002500257308 */ /* 0x000e300000000800 */
[----:B------:R-:W1:Y:S08]  /*13520*/  MUFU.EX2 R11, R38 ;  /* 0x00000026000b7308 */ /* 0x000e700000000800 */
[----:B------:R-:W4:Y:S08]  /*13530*/  MUFU.EX2 R24, R40 ;  /* 0x0000002800187308 */ /* 0x000f300000000800 */
[----:B------:R-:W5:Y:S08]  /*13540*/  MUFU.EX2 R39, R39 ;  /* 0x0000002700277308 */ /* 0x000f700000000800 */
[----:B------:R-:W3:Y:S08]  /*13550*/  MUFU.EX2 R41, R41 ;  /* 0x0000002900297308 */ /* 0x000ef00000000800 */
[----:B------:R-:W3:Y:S01]  /*13560*/  MUFU.EX2 R25, R42 ;  /* 0x0000002a00197308 */ /* 0x000ee20000000800 */
[----:B0-----:R-:W-:Y:S01]  /*13570*/  FADD.FTZ R7, R37, R7 ;  /* 0x0000000725077221 */ /* 0x001fe20000010000 */
[----:B-1----:R-:W-:-:S06]  /*13580*/  FADD.FTZ R5, R11, R5 ;  /* 0x000000050b057221 */ /* 0x002fcc0000010000 */
[----:B------:R-:W0:Y:S08]  /*13590*/  MUFU.EX2 R26, R44 ;  /* 0x0000002c001a7308 */ /* 0x000e300000000800 */
[----:B------:R-:W1:Y:S01]  /*135a0*/  MUFU.EX2 R43, R43 ;  /* 0x0000002b002b7308 */ /* 0x000e620000000800 */
[----:B----4-:R-:W-:Y:S01]  /*135b0*/  FADD.FTZ R7, R24, R7 ;  /* 0x0000000718077221 */ /* 0x010fe20000010000 */
[----:B-----5:R-:W-:-:S06]  /*135c0*/  FADD.FTZ R5, R39, R5 ;  /* 0x0000000527057221 */ /* 0x020fcc0000010000 */
[----:B------:R-:W4:Y:S08]  /*135d0*/  MUFU.EX2 R45, R45 ;  /* 0x0000002d002d7308 */ /* 0x000f300000000800 */
[----:B------:R-:W5:Y:S01]  /*135e0*/  MUFU.EX2 R27, R46 ;  /* 0x0000002e001b7308 */ /* 0x000f620000000800 */
[----:B---3--:R-:W-:Y:S01]  /*135f0*/  FADD.FTZ R7, R41, R7 ;  /* 0x0000000729077221 */ /* 0x008fe20000010000 */
[----:B------:R-:W-:-:S06]  /*13600*/  FADD.FTZ R5, R25, R5 ;  /* 0x0000000519057221 */ /* 0x000fcc0000010000 */
        /* <DEDUP_REMOVED lines=30> */
[----:B------:R-:W-:Y:S01]  /*137f0*/  F2FP.F16.F32.PACK_AB R9, R14, R9 ;  /* 0x000000090e09723e */ /* 0x000fe200000000ff */
[----:B----4-:R-:W-:-:S06]  /*13800*/  FADD.FTZ R7, R57, R7 ;  /* 0x0000000739077221 */ /* 0x010fcc0000010000 */
[----:B------:R-:W4:Y:S01]  /*13810*/  MUFU.EX2 R64, R64 ;  /* 0x0000004000407308 */ /* 0x000f220000000800 */
[----:B-----5:R-:W-:-:S07]  /*13820*/  FADD.FTZ R14, R58, R5 ;  /* 0x000000053a0e7221 */ /* 0x020fce0000010000 */
        /* <DEDUP_REMOVED lines=15> */
[----:B------:R-:W3:Y:S01]  /*13920*/  MUFU.EX2 R71, R71 ;  /* 0x0000004700477308 */ /* 0x000ee20000000800 */
[----:B0-----:R-:W-:Y:S01]  /*13930*/  FADD.FTZ R28, R68, R7 ;  /* 0x00000007441c7221 */ /* 0x001fe20000010000 */
[----:B------:R-:W-:Y:S01]  /*13940*/  F2FP.F16.F32.PACK_AB R8, R33, R8 ;  /* 0x000000082108723e */ /* 0x000fe200000000ff */
[----:B-1----:R-:W-:-:S05]  /*13950*/  FADD.FTZ R5, R67, R14 ;  /* 0x0000000e43057221 */ /* 0x002fca0000010000 */
[----:B------:R-:W0:Y:S01]  /*13960*/  MUFU.EX2 R72, R72 ;  /* 0x0000004800487308 */ /* 0x000e220000000800 */
[----:B------:R-:W-:Y:S02]  /*13970*/  F2FP.F16.F32.PACK_AB R10, R37, R10 ;  /* 0x0000000a250a723e */ /* 0x000fe400000000ff */
[----:B------:R-:W-:-:S05]  /*13980*/  F2FP.F16.F32.PACK_AB R11, R39, R11 ;  /* 0x0000000b270b723e */ /* 0x000fca00000000ff */
[----:B------:R-:W-:Y:S01]  /*13990*/  MUFU.EX2 R74, R74 ;  /* 0x0000004a004a7308 */ /* 0x000fe20000000800 */
[----:B----4-:R-:W-:Y:S01]  /*139a0*/  FADD.FTZ R7, R69, R28 ;  /* 0x0000001c45077221 */ /* 0x010fe20000010000 */
[----:B-----5:R-:W-:-:S06]  /*139b0*/  FADD.FTZ R28, R70, R5 ;  /* 0x00000005461c7221 */ /* 0x020fcc0000010000 */
[----:B------:R-:W1:Y:S01]  /*139c0*/  MUFU.EX2 R73, R73 ;  /* 0x0000004900497308 */ /* 0x000e620000000800 */
[----:B------:R4:W-:Y:S01]  /*139d0*/  STSM.16.M88.4 [R85], R8 ;  /* 0x0000000855007844 */ /* 0x0009e20000000200 */
[----:B------:R-:W-:-:S06]  /*139e0*/  F2FP.F16.F32.PACK_AB R24, R41, R24 ;  /* 0x000000182918723e */ /* 0x000fcc00000000ff */
[----:B------:R-:W5:Y:S01]  /*139f0*/  MUFU.EX2 R75, R75 ;  /* 0x0000004b004b7308 */ /* 0x000f620000000800 */
[----:B------:R-:W-:Y:S02]  /*13a00*/  F2FP.F16.F32.PACK_AB R25, R43, R25 ;  /* 0x000000192b19723e */ /* 0x000fe400000000ff */
[----:B------:R-:W-:Y:S02]  /*13a10*/  F2FP.F16.F32.PACK_AB R26, R45, R26 ;  /* 0x0000001a2d1a723e */ /* 0x000fe400000000ff */
[----:B------:R-:W-:-:S03]  /*13a20*/  F2FP.F16.F32.PACK_AB R27, R47, R27 ;  /* 0x0000001b2f1b723e */ /* 0x000fc600000000ff */
[----:B------:R-:W2:Y:S01]  /*13a30*/  MUFU.EX2 R76, R76 ;  /* 0x0000004c004c7308 */ /* 0x000ea20000000800 */
[----:B----4-:R-:W-:Y:S02]  /*13a40*/  F2FP.F16.F32.PACK_AB R8, R49, R48 ;  /* 0x000000303108723e */ /* 0x010fe400000000ff */
[----:B------:R-:W-:Y:S02]  /*13a50*/  F2FP.F16.F32.PACK_AB R9, R51, R50 ;  /* 0x000000323309723e */ /* 0x000fe400000000ff */
[----:B------:R-:W-:-:S03]  /*13a60*/  F2FP.F16.F32.PACK_AB R10, R53, R52 ;  /* 0x00000034350a723e */ /* 0x000fc600000000ff */
[----:B------:R-:W4:Y:S01]  /*13a70*/  MUFU.EX2 R78, R78 ;  /* 0x0000004e004e7308 */ /* 0x000f220000000800 */
[----:B------:R-:W-:Y:S01]  /*13a80*/  F2FP.F16.F32.PACK_AB R11, R55, R54 ;  /* 0x00000036370b723e */ /* 0x000fe200000000ff */
[----:B---3--:R-:W-:Y:S01]  /*13a90*/  FADD.FTZ R5, R71, R28 ;  /* 0x0000001c47057221 */ /* 0x008fe20000010000 */
[----:B------:R-:W-:Y:S05]  /*13aa0*/  STSM.16.M88.4 [R139], R24 ;  /* 0x000000188b007844 */ /* 0x000fea0000000200 */
[----:B------:R-:W3:Y:S01]  /*13ab0*/  MUFU.EX2 R77, R77 ;  /* 0x0000004d004d7308 */ /* 0x000ee20000000800 */
[----:B------:R5:W-:Y:S01]  /*13ac0*/  STSM.16.M88.4 [R138], R8 ;  /* 0x000000088a007844 */ /* 0x000be20000000200 */
[----:B0-----:R-:W-:-:S06]  /*13ad0*/  FADD.FTZ R30, R72, R7 ;  /* 0x00000007481e7221 */ /* 0x001fcc0000010000 */
[----:B------:R-:W0:Y:S01]  /*13ae0*/  MUFU.EX2 R79, R79 ;  /* 0x0000004f004f7308 */ /* 0x000e220000000800 */
[----:B-1----:R-:W-:-:S07]  /*13af0*/  FADD.FTZ R7, R73, R30 ;  /* 0x0000001e49077221 */ /* 0x002fce0000010000 */
[----:B------:R-:W1:Y:S01]  /*13b00*/  MUFU.EX2 R36, R80 ;  /* 0x0000005000247308 */ /* 0x000e620000000800 */
[----:B-----5:R-:W-:-:S07]  /*13b10*/  FADD.FTZ R10, R74, R5 ;  /* 0x000000054a0a7221 */ /* 0x020fce0000010000 */
[----:B------:R-:W5:Y:S01]  /*13b20*/  MUFU.EX2 R37, R82 ;  /* 0x0000005200257308 */ /* 0x000f620000000800 */
[----:B------:R-:W-:-:S07]  /*13b30*/  FADD.FTZ R5, R75, R10 ;  /* 0x0000000a4b057221 */ /* 0x000fce0000010000 */
[----:B------:R-:W5:Y:S08]  /*13b40*/  MUFU.EX2 R81, R81 ;  /* 0x0000005100517308 */ /* 0x000f700000000800 */
[----:B------:R-:W-:Y:S08]  /*13b50*/  MUFU.EX2 R84, R84 ;  /* 0x0000005400547308 */ /* 0x000ff00000000800 */
[----:B------:R-:W-:Y:S08]  /*13b60*/  MUFU.EX2 R15, R15 ;  /* 0x0000000f000f7308 */ /* 0x000ff00000000800 */
[----:B------:R-:W5:Y:S08]  /*13b70*/  MUFU.EX2 R14, R83 ;  /* 0x00000053000e7308 */ /* 0x000f700000000800 */
[----:B------:R-:W-:Y:S08]  /*13b80*/  MUFU.EX2 R86, R86 ;  /* 0x0000005600567308 */ /* 0x000ff00000000800 */
[----:B------:R-:W5:Y:S01]  /*13b90*/  MUFU.EX2 R87, R87 ;  /* 0x0000005700577308 */ /* 0x000f620000000800 */
[----:B--2---:R-:W-:Y:S01]  /*13ba0*/  FADD.FTZ R24, R76, R7 ;  /* 0x000000074c187221 */ /* 0x004fe20000010000 */
[----:B----4-:R-:W-:Y:S01]  /*13bb0*/  FADD.FTZ R26, R78, R5 ;  /* 0x000000054e1a7221 */ /* 0x010fe20000010000 */
[----:B------:R-:W-:-:S02]  /*13bc0*/  F2FP.F16.F32.PACK_AB R32, R57, R32 ;  /* 0x000000203920723e */ /* 0x000fc400000000ff */
[----:B---3--:R-:W-:Y:S01]  /*13bd0*/  FADD.FTZ R7, R77, R24 ;  /* 0x000000184d077221 */ /* 0x008fe20000010000 */
[----:B0-----:R-:W-:Y:S01]  /*13be0*/  FADD.FTZ R28, R79, R26 ;  /* 0x0000001a4f1c7221 */ /* 0x001fe20000010000 */
[----:B------:R-:W-:Y:S02]  /*13bf0*/  F2FP.F16.F32.PACK_AB R33, R59, R58 ;  /* 0x0000003a3b21723e */ /* 0x000fe400000000ff */
[----:B------:R-:W-:Y:S02]  /*13c00*/  F2FP.F16.F32.PACK_AB R34, R61, R60 ;  /* 0x0000003c3d22723e */ /* 0x000fe400000000ff */
[----:B------:R-:W-:Y:S01]  /*13c10*/  F2FP.F16.F32.PACK_AB R35, R63, R35 ;  /* 0x000000233f23723e */ /* 0x000fe200000000ff */
[----:B-1----:R-:W-:Y:S01]  /*13c20*/  FADD.FTZ R30, R36, R7 ;  /* 0x00000007241e7221 */ /* 0x002fe20000010000 */
[----:B------:R-:W-:Y:S01]  /*13c30*/  F2FP.F16.F32.PACK_AB R8, R65, R64 ;  /* 0x000000404108723e */ /* 0x000fe200000000ff */
[----:B-----5:R-:W-:Y:S01]  /*13c40*/  FADD.FTZ R5, R37, R28 ;  /* 0x0000001c25057221 */ /* 0x020fe20000010000 */
        /* <DEDUP_REMOVED lines=11> */
[----:B------:R-:W-:Y:S04]  /*13d00*/  STSM.16.M88.4 [R137+0x27800], R32 ;  /* 0x0278002089007844 */ /* 0x000fe80000000200 */
[----:B------:R0:W-:Y:S04]  /*13d10*/  STSM.16.M88.4 [R21], R8 ;  /* 0x0000000815007844 */ /* 0x0001e80000000200 */
[----:B------:R1:W-:Y:S04]  /*13d20*/  STSM.16.M88.4 [R139+0x6000], R24 ;  /* 0x006000188b007844 */ /* 0x0003e80000000200 */
[----:B------:R1:W-:Y:S01]  /*13d30*/  STSM.16.M88.4 [R138+0x6000], R36 ;  /* 0x006000248a007844 */ /* 0x0003e20000000200 */
[----:B------:R-:W-:Y:S01]  /*13d40*/  @!PT LDS RZ, [RZ] ;  /* 0x00000000fffff984 */ /* 0x000fe20000000800 */
[----:B------:R-:W-:Y:S01]  /*13d50*/  @!PT LDS RZ, [RZ] ;  /* 0x00000000fffff984 */ /* 0x000fe20000000800 */
[----:B------:R-:W-:Y:S01]  /*13d60*/  @!PT LDS RZ, [RZ] ;  /* 0x00000000fffff984 */ /* 0x000fe20000000800 */
[----:B------:R-:W-:Y:S01]  /*13d70*/  @!PT LDS RZ, [RZ] ;  /* 0x00000000fffff984 */ /* 0x000fe20000000800 */
[----:B------:R2:W-:Y:S06]  /*13d80*/  MEMBAR.ALL.CTA ;  /* 0x0000000000007992 */ /* 0x0005ec0000008000 */
[----:B--2---:R-:W2:Y:S01]  /*13d90*/  FENCE.VIEW.ASYNC.S ;  /* 0x00000000000073c6 */ /* 0x004ea20000000000 */
[----:B------:R-:W-:Y:S01]  /*13da0*/  ISETP.GT.AND P2, PT, R4, R142, PT ;  /* 0x0000008e0400720c */ /* 0x000fe20003f44270 */
[----:B------:R-:W-:-:S04]  /*13db0*/  FADD.FTZ R7, R81, R30 ;  /* 0x0000001e51077221 */ /* 0x000fc80000010000 */
[----:B------:R-:W-:Y:S01]  /*13dc0*/  FADD.FTZ R28, R84, R7 ;  /* 0x00000007541c7221 */ /* 0x000fe20000010000 */
[----:B------:R-:W-:-:S04]  /*13dd0*/  FADD.FTZ R7, R14, R5 ;  /* 0x000000050e077221 */ /* 0x000fc80000010000 */
        /* <DEDUP_REMOVED lines=27> */
[----:B------:R-:W-:-:S02]  /*13f90*/  VIADD R4, R4, 0xffffffff ;  /* 0xffffffff04047836 */ /* 0x000fc40000000000 */
        /* <DEDUP_REMOVED lines=26> */
[----:B------:R-:W-:Y:S02]  /*14140*/  IMAD.MOV.U32 R9, RZ, RZ, R6 ;  /* 0x000000ffff097224 */ /* 0x000fe400078e0006 */
[----:B------:R-:W-:Y:S01]  /*14150*/  IMAD.MOV.U32 R8, RZ, RZ, R3 ;  /* 0x000000ffff087224 */ /* 0x000fe200078e0003 */
[----:B--2---:R-:W-:Y:S01]  /*14160*/  NOP ;  /* 0x0000000000007918 */ /* 0x004fe20000000000 */
[----:B-1----:R-:W-:Y:S05]  /*14170*/  @P2 BRA `(.L_x_9522) ;  /* 0xffffffdc00302947 */ /* 0x002fea000383ffff */
.L_x_9512:
[----:B------:R-:W2:Y:S02]  /*14180*/  LDL R8, [R1+0x38] ;  /* 0x0000380001087983 */ /* 0x000ea40000100800 */
[----:B--2---:R-:W-:-:S13]  /*14190*/  ISETP.GE.AND P2, PT, R4, R8, PT ;  /* 0x000000080400720c */ /* 0x004fda0003f46270 */
[----:B------:R-:W-:Y:S05]  /*141a0*/  @!P2 BRA `(.L_x_9523) ;  /* 0x000000340014a947 */ /* 0x000fea0003800000 */
[----:B------:R-:W2:Y:S04]  /*141b0*/  LDL R9, [R1+0x40] ;  /* 0x0000400001097983 */ /* 0x000ea80000100800 */
[----:B------:R-:W2:Y:S04]  /*141c0*/  LDL R8, [R1+0x30] ;  /* 0x0000300001087983 */ /* 0x000ea80000100800 */
[----:B------:R-:W3:Y:S01]  /*141d0*/  LDL R11, [R1+0x4] ;  /* 0x00000400010b7983 */ /* 0x000ee20000100800 */
[----:B------:R-:W-:Y:S02]  /*141e0*/  IMAD.MOV.U32 R20, RZ, RZ, R22 ;  /* 0x000000ffff147224 */ /* 0x000fe400078e0016 */
[----:B------:R-:W-:-:S02]  /*141f0*/  IMAD.MOV.U32 R14, RZ, RZ, R17 ;  /* 0x000000ffff0e7224 */ /* 0x000fc400078e0011 */
[----:B--2---:R-:W-:Y:S02]  /*14200*/  IMAD.IADD R0, R8, 0x1, -R9 ;  /* 0x0000000108007824 */ /* 0x004fe400078e0a09 */
[----:B------:R-:W-:Y:S02]  /*14210*/  IMAD.MOV.U32 R8, RZ, RZ, R6 ;  /* 0x000000ffff087224 */ /* 0x000fe400078e0006 */
[--C-:B------:R-:W-:Y:S02]  /*14220*/  IMAD.IADD R10, R155, 0x1, R0.reuse ;  /* 0x000000019b0a7824 */ /* 0x100fe400078e0200 */
[----:B---3--:R-:W-:Y:S02]  /*14230*/  IMAD.IADD R11, R11, 0x1, R0 ;  /* 0x000000010b0b7824 */ /* 0x008fe400078e0200 */
[----:B------:R-:W-:Y:S01]  /*14240*/  IMAD.MOV.U32 R9, RZ, RZ, R3 ;  /* 0x000000ffff097224 */ /* 0x000fe200078e0003 */
[----:B------:R-:W-:Y:S02]  /*14250*/  LOP3.LUT R142, RZ, R10, RZ, 0x33, !PT ;  /* 0x0000000aff8e7212 */ /* 0x000fe400078e33ff */
[----:B------:R-:W-:-:S07]  /*14260*/  LOP3.LUT R15, RZ, R11, RZ, 0x33, !PT ;  /* 0x0000000bff0f7212 */ /* 0x000fce00078e33ff */
.L_x_9541:
        /* <DEDUP_REMOVED lines=11> */
.L_x_9525:
[----:B------:R-:W-:Y:S01]  /*14320*/  IMAD R0, R17, 0x8, R2 ;  /* 0x0000000811007824 */ /* 0x000fe200078e0202 */
[----:B------:R-:W-:-:S04]  /*14330*/  SHF.L.U32 R3, R22, 0x1f, RZ ;  /* 0x0000001f16037819 */ /* 0x000fc800000006ff */
[----:B------:R0:W1:Y:S01]  /*14340*/  SYNCS.PHASECHK.TRANS64.TRYWAIT P3, [R0+URZ+0x2d830], R3 ;  /* 0x02d83003000075a7 */ /* 0x000062000806017f */
[----:B------:R-:W-:Y:S05]  /*14350*/  @!P0 BRA `(.L_x_9526) ;  /* 0x0000000000048947 */ /* 0x000fea0003800000 */
[----:B------:R-:W-:Y:S01]  /*14360*/  BPT.TRAP 0x1 ;  /* 0x000000040000795c */ /* 0x000fe20000300000 */
.L_x_9526:
[----:B------:R-:W-:Y:S04]  /*14370*/  BSSY B0, `(.L_x_9524) ;  /* 0x0000004000007945 */ /* 0x000fe80003800000 */
[----:B-1----:R-:W-:Y:S05]  /*14380*/  @P3 BRA `(.L_x_9527) ;  /* 0x0000000000083947 */ /* 0x002fea0003800000 */
[----:B------:R-:W1:Y:S02]  /*14390*/  SYNCS.PHASECHK.TRANS64.TRYWAIT P3, [R0+URZ+0x2d830], R3 ;  /* 0x02d83003000075a7 */ /* 0x000e64000806017f */
[----:B-1----:R-:W-:Y:S05]  /*143a0*/  @!P3 BRA `(.L_x_9528) ;  /* 0x000000c000c0b947 */ /* 0x002fea0003800000 */
.L_x_9527:
[----:B------:R-:W-:Y:S05]  /*143b0*/  BSYNC B0 ;  /* 0x0000000000007941 */ /* 0x000fea0003800000 */
.L_x_9524:
        /* <DEDUP_REMOVED lines=10> */
[----:B------:R-:W-:Y:S01]  /*14460*/  R2UR UR13, R13 ;  /* 0x000000000d0d72ca */ /* 0x000fe200000e0000 */
[----:B------:R-:W-:Y:S01]  /*14470*/  IMAD.MOV.U32 R31, RZ, RZ, -0x7fffffe0 ;  /* 0x80000020ff1f7424 */ /* 0x000fe200078e00ff */
[----:B------:R-:W-:Y:S02]  /*14480*/  R2UR UR19, R29 ;  /* 0x000000001d1372ca */ /* 0x000fe400000e0000 */
[----:B------:R-:W-:Y:S02]  /*14490*/  R2UR UR23, R27 ;  /* 0x000000001b1772ca */ /* 0x000fe400000e0000 */
[----:B------:R-:W-:-:S02]  /*144a0*/  R2UR UR27, R29 ;  /* 0x000000001d1b72ca */ /* 0x000fc400000e0000 */
[----:B------:R-:W-:Y:S02]  /*144b0*/  R2UR UR31, R31 ;  /* 0x000000001f1f72ca */ /* 0x000fe400000e0000 */
[----:B------:R-:W-:Y:S02]  /*144c0*/  R2UR UR35, R25 ;  /* 0x00000000192372ca */ /* 0x000fe400000e0000 */
[----:B------:R-:W-:Y:S02]  /*144d0*/  R2UR UR16, R152 ;  /* 0x00000000981072ca */ /* 0x000fe400000e0000 */
[----:B------:R-:W-:Y:S01]  /*144e0*/  R2UR UR17, R153 ;  /* 0x00000000991172ca */ /* 0x000fe200000e0000 */
[----:B------:R0:W-:Y:S01]  /*144f0*/  BAR.SYNC.DEFER_BLOCKING R0, 0x100 ;  /* 0x000400000000751d */ /* 0x0001e20000010000 */
[----:B--2---:R-:W-:-:S04]  /*14500*/  IMAD R24, R17, 0x600, R3 ;  /* 0x0000060011187824 */ /* 0x004fc800078e0203 */
[C---:B------:R-:W-:Y:S01]  /*14510*/  VIADD R28, R24.reuse, 0x2 ;  /* 0x00000002181c7836 */ /* 0x040fe20000000000 */
[C---:B------:R-:W-:Y:S01]  /*14520*/  R2UR UR14, R24.reuse ;  /* 0x00000000180e72ca */ /* 0x040fe200000e0000 */
[C---:B------:R-:W-:Y:S02]  /*14530*/  VIADD R26, R24.reuse, 0x200 ;  /* 0x00000200181a7836 */ /* 0x040fe40000000000 */
[----:B------:R-:W-:Y:S01]  /*14540*/  VIADD R30, R24, 0x400 ;  /* 0x00000400181e7836 */ /* 0x000fe20000000000 */
[----:B------:R-:W-:Y:S01]  /*14550*/  R2UR UR18, R28 ;  /* 0x000000001c1272ca */ /* 0x000fe200000e0000 */
[C---:B------:R-:W-:Y:S02]  /*14560*/  VIADD R28, R24.reuse, 0x202 ;  /* 0x00000202181c7836 */ /* 0x040fe40000000000 */
[----:B------:R-:W-:Y:S01]  /*14570*/  VIADD R24, R24, 0x402 ;  /* 0x0000040218187836 */ /* 0x000fe20000000000 */
[----:B------:R-:W-:Y:S02]  /*14580*/  R2UR UR22, R26 ;  /* 0x000000001a1672ca */ /* 0x000fe400000e0000 */
[----:B------:R-:W-:-:S02]  /*14590*/  R2UR UR26, R28 ;  /* 0x000000001c1a72ca */ /* 0x000fc400000e0000 */
[----:B------:R-:W-:Y:S02]  /*145a0*/  R2UR UR30, R30 ;  /* 0x000000001e1e72ca */ /* 0x000fe400000e0000 */
[----:B------:R-:W-:Y:S02]  /*145b0*/  R2UR UR34, R24 ;  /* 0x00000000182272ca */ /* 0x000fe400000e0000 */
[----:B------:R-:W-:-:S06]  /*145c0*/  WARPGROUP.ARRIVE ;  /* 0x00000000000079c5 */ /* 0x000fcc0000000000 */
[----:B------:R-:W-:Y:S01]  /*145d0*/  HGMMA.64x128x16.F32 R24, gdesc[UR12], RZ, !UPT, gsb0 ;  /* 0x01e000000c1879f0 */ /* 0x000fe2000c0008ff */
        /* <DEDUP_REMOVED lines=27> */
.L_x_9530:
[----:B------:R-:W-:Y:S01]  /*14790*/  SHF.L.U32 R0, R20, 0x1f, RZ ;  /* 0x0000001f14007819 */ /* 0x000fe200000006ff */
[----:B------:R-:W-:-:S04]  /*147a0*/  IMAD R3, R14, 0x8, R2 ;  /* 0x000000080e037824 */ /* 0x000fc800078e0202 */
[----:B------:R0:W1:Y:S01]  /*147b0*/  SYNCS.PHASECHK.TRANS64.TRYWAIT P2, [R3+URZ+0x2d850], R0 ;  /* 0x02d85000030075a7 */ /* 0x000062000804017f */
[----:B------:R-:W-:Y:S05]  /*147c0*/  @!P0 BRA `(.L_x_9531) ;  /* 0x0000000000048947 */ /* 0x000fea0003800000 */
[----:B------:R-:W-:Y:S01]  /*147d0*/  BPT.TRAP 0x1 ;  /* 0x000000040000795c */ /* 0x000fe20000300000 */
.L_x_9531:
[----:B-1----:R-:W-:Y:S05]  /*147e0*/  @P2 BRA `(.L_x_9529) ;  /* 0x0000000000082947 */ /* 0x002fea0003800000 */
[----:B------:R-:W1:Y:S02]  /*147f0*/  SYNCS.PHASECHK.TRANS64.TRYWAIT P2, [R3+URZ+0x2d850], R0 ;  /* 0x02d85000030075a7 */ /* 0x000e64000804017f */
[----:B-1----:R-:W-:Y:S05]  /*14800*/  @!P2 BRA `(.L_x_9532) ;  /* 0x000000bc00bca947 */ /* 0x002fea0003800000 */
.L_x_9529:
[----:B------:R-:W2:Y:S01]  /*14810*/  LDL R6, [R1+0x14] ;  /* 0x0000140001067983 */ /* 0x000ea20000100800 */
[----:B01----:R-:W-:Y:S01]  /*14820*/  VIADD R0, R2, 0x400 ;  /* 0x0000040002007836 */ /* 0x003fe20000000000 */
[----:B------:R-:W-:Y:S05]  /*14830*/  WARPSYNC.ALL ;  /* 0x0000000000007948 */ /* 0x000fea0003800000 */
[----:B------:R-:W-:Y:S01]  /*14840*/  SHF.R.U32.HI R0, RZ, 0x4, R0 ;  /* 0x00000004ff007819 */ /* 0x000fe20000011600 */
[----:B------:R-:W-:Y:S01]  /*14850*/  IMAD.MOV.U32 R21, RZ, RZ, -0x7fffffe0 ;  /* 0x80000020ff157424 */ /* 0x000fe200078e00ff */
[----:B------:R-:W3:Y:S01]  /*14860*/  LDL R143, [R1+0x30] ;  /* 0x00003000018f7983 */ /* 0x000ee20000100800 */
[----:B------:R-:W-:Y:S01]  /*14870*/  IMAD.MOV.U32 R141, RZ, RZ, -0x7fffffe0 ;  /* 0x80000020ff8d7424 */ /* 0x000fe200078e00ff */
[----:B------:R-:W-:-:S02]  /*14880*/  LOP3.LUT R0, R0, 0x3fff, RZ, 0xc0, !PT ;  /* 0x00003fff00007812 */ /* 0x000fc400078ec0ff */
[C---:B------:R-:W-:Y:S02]  /*14890*/  R2UR UR15, R21.reuse ;  /* 0x00000000150f72ca */ /* 0x040fe400000e0000 */
[----:B------:R-:W-:Y:S02]  /*148a0*/  LOP3.LUT R0, R0, 0x2000000, RZ, 0xfc, !PT ;  /* 0x0200000000007812 */ /* 0x000fe400078efcff */
[----:B------:R-:W-:Y:S01]  /*148b0*/  R2UR UR47, R21 ;  /* 0x00000000152f72ca */ /* 0x000fe200000e0000 */
[----:B------:R-:W-:Y:S01]  /*148c0*/  WARPGROUP.ARRIVE ;  /* 0x00000000000079c5 */ /* 0x000fe20000000000 */
[C---:B------:R-:W-:Y:S01]  /*148d0*/  R2UR UR19, R141.reuse ;  /* 0x000000008d1372ca */ /* 0x040fe200000e0000 */
[----:B------:R-:W-:Y:S01]  /*148e0*/  IMAD R20, R14, 0x600, R0 ;  /* 0x000006000e147824 */ /* 0x000fe200078e0200 */
[C---:B------:R-:W-:Y:S02]  /*148f0*/  R2UR UR23, R141.reuse ;  /* 0x000000008d1772ca */ /* 0x040fe400000e0000 */
[----:B------:R-:W-:Y:S01]  /*14900*/  R2UR UR27, R141 ;  /* 0x000000008d1b72ca */ /* 0x000fe200000e0000 */
[C---:B------:R-:W-:Y:S01]  /*14910*/  VIADD R140, R20.reuse, 0x40 ;  /* 0x00000040148c7836 */ /* 0x040fe20000000000 */
[----:B------:R-:W-:-:S02]  /*14920*/  R2UR UR14, R20 ;  /* 0x00000000140e72ca */ /* 0x000fc400000e0000 */
[C---:B------:R-:W-:Y:S02]  /*14930*/  R2UR UR31, R141.reuse ;  /* 0x000000008d1f72ca */ /* 0x040fe400000e0000 */
[----:B------:R-:W-:Y:S01]  /*14940*/  R2UR UR18, R140 ;  /* 0x000000008c1272ca */ /* 0x000fe200000e0000 */
[----:B------:R-:W-:Y:S01]  /*14950*/  VIADD R140, R20, 0x80 ;  /* 0x00000080148c7836 */ /* 0x000fe20000000000 */
[C---:B------:R-:W-:Y:S02]  /*14960*/  R2UR UR35, R141.reuse ;  /* 0x000000008d2372ca */ /* 0x040fe400000e0000 */
[----:B------:R-:W-:Y:S02]  /*14970*/  R2UR UR43, R141 ;  /* 0x000000008d2b72ca */ /* 0x000fe400000e0000 */
[----:B------:R-:W-:Y:S01]  /*14980*/  R2UR UR22, R140 ;  /* 0x000000008c1672ca */ /* 0x000fe200000e0000 */
[----:B------:R-:W-:-:S05]  /*14990*/  VIADD R140, R20, 0xc0 ;  /* 0x000000c0148c7836 */ /* 0x000fca0000000000 */
[----:B------:R-:W-:Y:S01]  /*149a0*/  R2UR UR26, R140 ;  /* 0x000000008c1a72ca */ /* 0x000fe200000e0000 */
[----:B------:R-:W-:-:S05]  /*149b0*/  VIADD R140, R20, 0x100 ;  /* 0x00000100148c7836 */ /* 0x000fca0000000000 */
[----:B------:R-:W-:Y:S01]  /*149c0*/  R2UR UR30, R140 ;  /* 0x000000008c1e72ca */ /* 0x000fe200000e0000 */
[----:B------:R-:W-:-:S05]  /*149d0*/  VIADD R140, R20, 0x140 ;  /* 0x00000140148c7836 */ /* 0x000fca0000000000 */
[----:B------:R-:W-:Y:S01]  /*149e0*/  R2UR UR34, R140 ;  /* 0x000000008c2272ca */ /* 0x000fe200000e0000 */
[C---:B------:R-:W-:Y:S02]  /*149f0*/  VIADD R140, R20.reuse, 0x180 ;  /* 0x00000180148c7836 */ /* 0x040fe40000000000 */
[----:B------:R-:W-:Y:S02]  /*14a00*/  VIADD R20, R20, 0x1c0 ;  /* 0x000001c014147836 */ /* 0x000fe40000000000 */
[----:B------:R-:W-:Y:S01]  /*14a10*/  IMAD.MOV.U32 R21, RZ, RZ, 0x40000040 ;  /* 0x40000040ff157424 */ /* 0x000fe200078e00ff */
[----:B------:R-:W-:Y:S02]  /*14a20*/  R2UR UR42, R140 ;  /* 0x000000008c2a72ca */ /* 0x000fe400000e0000 */
[----:B------:R-:W-:Y:S02]  /*14a30*/  R2UR UR46, R20 ;  /* 0x00000000142e72ca */ /* 0x000fe400000e0000 */
[----:B------:R-:W-:Y:S01]  /*14a40*/  R2UR UR13, R21 ;  /* 0x00000000150d72ca */ /* 0x000fe200000e0000 */
[----:B------:R-:W-:-:S05]  /*14a50*/  IMAD.MOV.U32 R141, RZ, RZ, 0x40000040 ;  /* 0x40000040ff8d7424 */ /* 0x000fca00078e00ff */
[----:B------:R-:W-:Y:S01]  /*14a60*/  R2UR UR17, R141 ;  /* 0x000000008d1172ca */ /* 0x000fe200000e0000 */
[----:B------:R-:W-:-:S05]  /*14a70*/  IMAD.MOV.U32 R141, RZ, RZ, 0x40000040 ;  /* 0x40000040ff8d7424 */ /* 0x000fca00078e00ff */
[----:B------:R-:W-:Y:S02]  /*14a80*/  R2UR UR21, R141 ;  /* 0x000000008d1572ca */ /* 0x000fe400000e0000 */
[----:B--2---:R-:W-:Y:S01]  /*14a90*/  LOP3.LUT R20, R6, 0x10000, RZ, 0xfc, !PT ;  /* 0x0001000006147812 */ /* 0x004fe200078efcff */
[----:B------:R-:W-:Y:S01]  /*14aa0*/  IMAD.MOV.U32 R141, RZ, RZ, 0x40000040 ;  /* 0x40000040ff8d7424 */ /* 0x000fe200078e00ff */
[----:B------:R-:W2:Y:S02]  /*14ab0*/  LDL R6, [R1+0x40] ;  /* 0x0000400001067983 */ /* 0x000ea40000100800 */
[----:B------:R-:W-:-:S13]  /*14ac0*/  R2UR UR12, R20 ;  /* 0x00000000140c72ca */ /* 0x000fda00000e0000 */
[----:B------:R-:W-:Y:S01]  /*14ad0*/  HGMMA.64x96x16.F32 R88, gdesc[UR12].tnspB, R88, gsb0 ;  /* 0x416000000c5879f0 */ /* 0x000fe20008000858 */
[----:B------:R-:W-:-:S05]  /*14ae0*/  VIADD R140, R20, 0x2 ;  /* 0x00000002148c7836 */ /* 0x000fca0000000000 */
[----:B------:R-:W-:Y:S01]  /*14af0*/  R2UR UR16, R140 ;  /* 0x000000008c1072ca */ /* 0x000fe200000e0000 */
[----:B------:R-:W-:Y:S01]  /*14b00*/  VIADD R140, R20, 0x4 ;  /* 0x00000004148c7836 */ /* 0x000fe20000000000 */
[----:B------:R-:W-:Y:S02]  /*14b10*/  WARPGROUP.DEPBAR.LE gsb0, 0x0 ;  /* 0x00008000000079c5 */ /* 0x000fe40000010000 */
[----:B------:R-:W-:-:S09]  /*14b20*/  WARPGROUP.ARRIVE ;  /* 0x00000000000079c5 */ /* 0x000fd20000000000 */
[----:B------:R-:W-:Y:S01]  /*14b30*/  HGMMA.64x96x16.F32 R88, gdesc[UR16].tnspB, R88, gsb0 ;  /* 0x41600000105879f0 */ /* 0x000fe20008000858 */
[----:B------:R-:W-:Y:S01]  /*14b40*/  R2UR UR20, R140 ;  /* 0x000000008c1472ca */ /* 0x000fe200000e0000 */
        /* <DEDUP_REMOVED lines=33> */
[----:B------:R-:W-:Y:S03]  /*14d60*/  HGMMA.64x96x16.F32 R88, gdesc[UR40].tnspB, R88, gsb0 ;  /* 0x41600000285879f0 */ /* 0x000fe60008000858 */
[----:B------:R-:W0:Y:S01]  /*14d70*/  S2R R154, SR_TID.X ;  /* 0x00000000009a7919 */ /* 0x000e220000002100 */
[----:B------:R-:W-:Y:S01]  /*14d80*/  IMAD.SHL.U32 R141, R4, 0x80, RZ ;  /* 0x00000080048d7824 */ /* 0x000fe200078e00ff */
[----:B------:R-:W-:Y:S02]  /*14d90*/  WARPGROUP.DEPBAR.LE gsb0, 0x0 ;  /* 0x00008000000079c5 */ /* 0x000fe40000010000 */
[----:B------:R-:W-:-:S06]  /*14da0*/  WARPGROUP.ARRIVE ;  /* 0x00000000000079c5 */ /* 0x000fcc0000000000 */
[----:B------:R-:W-:Y:S01]  /*14db0*/  HGMMA.64x96x16.F32 R88, gdesc[UR44].tnspB, R88, gsb0 ;  /* 0x416000002c5879f0 */ /* 0x000fe20008000858 */
[----:B0-----:R-:W-:Y:S02]  /*14dc0*/  SHF.R.U32.HI R0, RZ, 0x7, R154 ;  /* 0x00000007ff007819 */ /* 0x001fe4000001169a */
[----:B------:R-:W-:-:S03]  /*14dd0*/  ISETP.GE.U32.AND P2, PT, R154, 0x180, PT ;  /* 0x000001809a00780c */ /* 0x000fc60003f46070 */
[----:B------:R-:W-:-:S05]  /*14de0*/  VIADD R0, R0, 0x9 ;  /* 0x0000000900007836 */ /* 0x000fca0000000000 */
[----:B------:R-:W-:Y:S01]  /*14df0*/  SEL R0, R0, 0x9, !P2 ;  /* 0x0000000900007807 */ /* 0x000fe20005000000 */
[----:B------:R-:W-:Y:S01]  /*14e00*/  @!P1 IMAD R3, R17, 0x8, R2 ;  /* 0x0000000811039824 */ /* 0x000fe200078e0202 */
[----:B------:R-:W-:-:S03]  /*14e10*/  ULOP3.LUT UR10, URZ, UR7, URZ, 0x33, !UPT ;  /* 0x000000073f0a7292 */ /* 0x000fc6000f8e333f */
[----:B------:R-:W-:-:S05]  /*14e20*/  @!P1 VIADD R3, R3, 0x2d840 ;  /* 0x0002d84003039836 */ /* 0x000fca0000000000 */
[----:B------:R-:W-:Y:S01]  /*14e30*/  @!P1 PRMT R3, RZ, 0x654, R3 ;  /* 0x00000654ff039816 */ /* 0x000fe20000000003 */
[----:B------:R-:W-:Y:S02]  /*14e40*/  WARPGROUP.DEPBAR.LE gsb0, 0x0 ;  /* 0x00008000000079c5 */ /* 0x000fe40000010000 */
[----:B------:R3:W-:Y:S06]  /*14e50*/  BAR.ARV R0, 0x100 ;  /* 0x000400000000751d */ /* 0x0007ec0000002000 */
[----:B------:R0:W-:Y:S01]  /*14e60*/  @!P1 SYNCS.ARRIVE.TRANS64.RED.A1T0 RZ, [R3+URZ], RZ ;  /* 0x000000ff03ff99a7 */ /* 0x0001e2000810043f */
[----:B---3--:R-:W-:-:S05]  /*14e70*/  IADD3 R0, R143, 0x1, -R141 ;  /* 0x000000018f007810 */ /* 0x008fca0007ffe88d */
[----:B--2---:R-:W-:-:S04]  /*14e80*/  IMAD.IADD R0, R0, 0x1, -R6 ;  /* 0x0000000100007824 */ /* 0x004fc800078e0a06 */
[----:B------:R-:W-:-:S04]  /*14e90*/  IMAD R6, R136, -0x2, R0 ;  /* 0xfffffffe88067824 */ /* 0x000fc800078e0200 */
[C---:B------:R-:W-:Y:S02]  /*14ea0*/  VIADD R140, R6.reuse, UR8 ;  /* 0x00000008068c7c36 */ /* 0x040fe40008000000 */
[----:B------:R-:W-:Y:S02]  /*14eb0*/  VIADD R6, R6, UR10 ;  /* 0x0000000a06067c36 */ /* 0x000fe40008000000 */
[C---:B0-----:R-:W-:Y:S02]  /*14ec0*/  IMAD.IADD R3, R155.reuse, 0x1, R140 ;  /* 0x000000019b037824 */ /* 0x041fe400078e028c */
        /* <DEDUP_REMOVED lines=13> */
.L_x_9535:
[----:B------:R-:W-:-:S05]  /*14fa0*/  IMAD.U32 R143, RZ, RZ, UR5 ;  /* 0x00000005ff8f7e24 */ /* 0x000fca000f8e00ff */
[----:B------:R-:W-:-:S13]  /*14fb0*/  ISETP.NE.AND P2, PT, R143, 0x1, PT ;  /* 0x000000018f00780c */ /* 0x000fda0003f45270 */
[----:B------:R-:W0:Y:S02]  /*14fc0*/  @P2 LDC.64 R20, c[0x0][0x9e8] ;  /* 0x00027a00ff142b82 */ /* 0x000e240000000a00 */
[----:B0-----:R-:W-:-:S04]  /*14fd0*/  @P2 IMAD.HI.U32 R154, R10, R20, RZ ;  /* 0x000000140a9a2227 */ /* 0x001fc800078e00ff */
[----:B------:R-:W-:Y:S01]  /*14fe0*/  IMAD.MOV.U32 R20, RZ, RZ, R10 ;  /* 0x000000ffff147224 */ /* 0x000fe200078e000a */
[----:B------:R-:W-:-:S07]  /*14ff0*/  @P2 SHF.R.U32.HI R20, RZ, R21, R154 ;  /* 0x00000015ff142219 */ /* 0x000fce000001169a */
.L_x_9536:
[----:B------:R-:W-:Y:S05]  /*15000*/  BSYNC B0 ;  /* 0x0000000000007941 */ /* 0x000fea0003800000 */
.L_x_9534:
[----:B------:R-:W-:-:S04]  /*15010*/  IMAD R20, R20, R143, -R141 ;  /* 0x0000008f14147224 */ /* 0x000fc800078e0a8d */
[----:B------:R-:W-:-:S05]  /*15020*/  IMAD R20, R136, -0x2, R20 ;  /* 0xfffffffe88147824 */ /* 0x000fca00078e0214 */
[----:B------:R-:W-:Y:S02]  /*15030*/  VIMNMX R0, R0, R20, !PT ;  /* 0x0000001400007248 */ /* 0x000fe40007fe0100 */
[----:B------:R-:W-:-:S07]  /*15040*/  VIADDMNMX R3, R20, R143, R3, PT ;  /* 0x0000008f14037246 */ /* 0x000fce0003800103 */
.L_x_9533:
        /* <DEDUP_REMOVED lines=112> */
.L_x_9539:
[----:B------:R-:W-:Y:S02]  /*15750*/  IMAD.U32 R0, RZ, RZ, UR5 ;  /* 0x00000005ff007e24 */ /* 0x000fe4000f8e00ff */
[----:B------:R-:W-:-:S03]  /*15760*/  IMAD.MOV.U32 R3, RZ, RZ, R11 ;  /* 0x000000ffff037224 */ /* 0x000fc600078e000b */
[----:B------:R-:W-:-:S13]  /*15770*/  ISETP.NE.AND P3, PT, R0, 0x1, PT ;  /* 0x000000010000780c */ /* 0x000fda0003f65270 */
[----:B------:R-:W0:Y:S02]  /*15780*/  @P3 LDC.64 R20, c[0x0][0x9e8] ;  /* 0x00027a00ff143b82 */ /* 0x000e240000000a00 */
[----:B0-----:R-:W-:-:S05]  /*15790*/  @P3 IMAD.HI.U32 R20, R11, R20, RZ ;  /* 0x000000140b143227 */ /* 0x001fca00078e00ff */
[----:B------:R-:W-:-:S07]  /*157a0*/  @P3 SHF.R.U32.HI R3, RZ, R21, R20 ;  /* 0x00000015ff033219 */ /* 0x000fce0000011614 */
.L_x_9540:
[----:B------:R-:W-:Y:S05]  /*157b0*/  BSYNC B0 ;  /* 0x0000000000007941 */ /* 0x000fea0003800000 */
.L_x_9538:
[----:B------:R-:W-:-:S04]  /*157c0*/  IMAD R141, R3, R0, -R141 ;  /* 0x00000000038d7224 */ /* 0x000fc800078e0a8d */
[----:B------:R-:W-:-:S05]  /*157d0*/  IMAD R141, R136, -0x2, R141 ;  /* 0xfffffffe888d7824 */ /* 0x000fca00078e028d */
[----:B------:R-:W-:Y:S02]  /*157e0*/  VIMNMX R6, R6, R141, !PT ;  /* 0x0000008d06067248 */ /* 0x000fe40007fe0100 */
[----:B------:R-:W-:-:S07]  /*157f0*/  VIADDMNMX R140, R141, R0, R140, PT ;  /* 0x000000008d8c7246 */ /* 0x000fce000380018c */
.L_x_9537:
        /* <DEDUP_REMOVED lines=67> */
[C---:B------:R-:W-:Y:S01]  /*15c30*/  ISETP.GT.AND P4, PT, R6.reuse, 0x11, P2 ;  /* 0x000000110600780c */ /* 0x040fe20001784270 */
        /* <DEDUP_REMOVED lines=9> */
[----:B------:R-:W-:Y:S01]  /*15cd0*/  FSEL R34, R34, -INF , !P3 ;  /* 0xff80000022227808 */ /* 0x000fe20005800000 */
[-C--:B------:R-:W-:Y:S01]  /*15ce0*/  FFMA.FTZ R44, R44, R0.reuse, -R9 ;  /* 0x000000002c2c7223 */ /* 0x080fe20000010809 */
[C---:B------:R-:W-:Y:S01]  /*15cf0*/  ISETP.GT.AND P4, PT, R6.reuse, 0x19, P2 ;  /* 0x000000190600780c */ /* 0x040fe20001784270 */
[----:B------:R-:W-:Y:S01]  /*15d00*/  MUFU.EX2 R33, R33 ;  /* 0x0000002100217308 */ /* 0x000fe20000000800 */
[----:B------:R-:W-:Y:S01]  /*15d10*/  ISETP.GT.AND P3, PT, R6, 0x18, P2 ;  /* 0x000000180600780c */ /* 0x000fe20001764270 */
[----:B-1----:R-:W-:Y:S01]  /*15d20*/  FADD.FTZ R5, R25, R5 ;  /* 0x0000000519057221 */ /* 0x002fe20000010000 */
[C---:B------:R-:W-:Y:S01]  /*15d30*/  ISETP.LT.OR P4, PT, R140.reuse, 0x1a, P4 ;  /* 0x0000001a8c00780c */ /* 0x040fe20002781670 */
[-CC-:B------:R-:W-:Y:S01]  /*15d40*/  FFMA.FTZ R45, R45, R0.reuse, -R9.reuse ;  /* 0x000000002d2d7223 */ /* 0x180fe20000010809 */
[----:B------:R-:W-:Y:S01]  /*15d50*/  ISETP.LT.OR P3, PT, R140, 0x19, P3 ;  /* 0x000000198c00780c */ /* 0x000fe20001f61670 */
[-CC-:B------:R-:W-:Y:S01]  /*15d60*/  FFMA.FTZ R48, R48, R0.reuse, -R9.reuse ;  /* 0x0000000030307223 */ /* 0x180fe20000010809 */
[----:B------:R-:W-:Y:S01]  /*15d70*/  FSEL R39, R39, -INF , !P4 ;  /* 0xff80000027277808 */ /* 0x000fe20006000000 */
[----:B------:R-:W-:Y:S01]  /*15d80*/  MUFU.EX2 R37, R37 ;  /* 0x0000002500257308 */ /* 0x000fe20000000800 */
        /* <DEDUP_REMOVED lines=9> */
[-CC-:B------:R-:W-:Y:S01]  /*15e20*/  FFMA.FTZ R56, R56, R0.reuse, -R9.reuse ;  /* 0x0000000038387223 */ /* 0x180fe20000010809 */
[----:B------:R-:W-:Y:S01]  /*15e30*/  FSEL R43, R43, -INF , !P4 ;  /* 0xff8000002b2b7808 */ /* 0x000fe20006000000 */
[-CC-:B------:R-:W-:Y:S01]  /*15e40*/  FFMA.FTZ R57, R57, R0.reuse, -R9.reuse ;  /* 0x0000000039397223 */ /* 0x180fe20000010809 */
[----:B------:R-:W-:Y:S01]  /*15e50*/  FSEL R42, R42, -INF , !P3 ;  /* 0xff8000002a2a7808 */ /* 0x000fe20005800000 */
[-CC-:B------:R-:W-:Y:S01]  /*15e60*/  FFMA.FTZ R60, R60, R0.reuse, -R9.reuse ;  /* 0x000000003c3c7223 */ /* 0x180fe20000010809 */
[C---:B------:R-:W-:Y:S01]  /*15e70*/  ISETP.GT.AND P4, PT, R6.reuse, 0x29, P2 ;  /* 0x000000290600780c */ /* 0x040fe20001784270 */
[----:B------:R-:W-:Y:S01]  /*15e80*/  MUFU.EX2 R41, R41 ;  /* 0x0000002900297308 */ /* 0x000fe20000000800 */
[----:B------:R-:W-:Y:S01]  /*15e90*/  ISETP.GT.AND P3, PT, R6, 0x28, P2 ;  /* 0x000000280600780c */ /* 0x000fe20001764270 */
[-CC-:B------:R-:W-:Y:S01]  /*15ea0*/  FFMA.FTZ R61, R61, R0.reuse, -R9.reuse ;  /* 0x000000003d3d7223 */ /* 0x180fe20000010809 */
[----:B------:R-:W-:Y:S01]  /*15eb0*/  ISETP.LT.OR P4, PT, R140, 0x2a, P4 ;  /* 0x0000002a8c00780c */ /* 0x000fe20002781670 */
[-CC-:B------:R-:W-:Y:S01]  /*15ec0*/  FFMA.FTZ R64, R64, R0.reuse, -R9.reuse ;  /* 0x0000000040407223 */ /* 0x180fe20000010809 */
[----:B------:R-:W-:Y:S01]  /*15ed0*/  ISETP.LT.OR P3, PT, R140, 0x29, P3 ;  /* 0x000000298c00780c */ /* 0x000fe20001f61670 */
[-CC-:B------:R-:W-:Y:S01]  /*15ee0*/  FFMA.FTZ R65, R65, R0.reuse, -R9.reuse ;  /* 0x0000000041417223 */ /* 0x180fe20000010809 */
[----:B------:R-:W-:Y:S01]  /*15ef0*/  FSEL R47, R47, -INF , !P4 ;  /* 0xff8000002f2f7808 */ /* 0x000fe20006000000 */
[----:B------:R-:W-:Y:S01]  /*15f00*/  MUFU.EX2 R44, R44 ;  /* 0x0000002c002c7308 */ /* 0x000fe20000000800 */
        /* <DEDUP_REMOVED lines=18> */
[C---:B------:R-:W-:Y:S01]  /*16030*/  ISETP.LT.OR P4, PT, R140.reuse, 0x3a, P4 ;  /* 0x0000003a8c00780c */ /* 0x040fe20002781670 */
[-CC-:B------:R-:W-:Y:S01]  /*16040*/  FFMA.FTZ R81, R81, R0.reuse, -R9.reuse ;  /* 0x0000000051517223 */ /* 0x180fe20000010809 */
[----:B------:R-:W-:Y:S01]  /*16050*/  ISETP.LT.OR P3, PT, R140, 0x39, P3 ;  /* 0x000000398c00780c */ /* 0x000fe20001f61670 */
[-CC-:B------:R-:W-:Y:S01]  /*16060*/  FFMA.FTZ R84, R84, R0.reuse, -R9.reuse ;  /* 0x0000000054547223 */ /* 0x180fe20000010809 */
[----:B------:R-:W-:Y:S01]  /*16070*/  FSEL R55, R55, -INF , !P4 ;  /* 0xff80000037377808 */ /* 0x000fe20006000000 */
[----:B------:R-:W-:Y:S01]  /*16080*/  MUFU.EX2 R52, R52 ;  /* 0x0000003400347308 */ /* 0x000fe20000000800 */
[----:B------:R-:W-:Y:S01]  /*16090*/  FSEL R54, R54, -INF , !P3 ;  /* 0xff80000036367808 */ /* 0x000fe20005800000 */
[----:B------:R-:W-:Y:S01]  /*160a0*/  FFMA.FTZ R9, R85, R0, -R9 ;  /* 0x0000000055097223 */ /* 0x000fe20000010809 */
[----:B------:R-:W-:-:S02]  /*160b0*/  ISETP.GT.AND P4, PT, R6, 0x41, P2 ;  /* 0x000000410600780c */ /* 0x000fc40001784270 */
[----:B------:R-:W-:Y:S02]  /*160c0*/  ISETP.GT.AND P3, PT, R6, 0x40, P2 ;  /* 0x000000400600780c */ /* 0x000fe40001764270 */
[C---:B------:R-:W-:Y:S01]  /*160d0*/  ISETP.LT.OR P4, PT, R140.reuse, 0x42, P4 ;  /* 0x000000428c00780c */ /* 0x040fe20002781670 */
[----:B------:R-:W-:Y:S01]  /*160e0*/  MUFU.EX2 R53, R53 ;  /* 0x0000003500357308 */ /* 0x000fe20000000800 */
[----:B------:R-:W-:Y:S02]  /*160f0*/  ISETP.LT.OR P3, PT, R140, 0x41, P3 ;  /* 0x000000418c00780c */ /* 0x000fe40001f61670 */
[----:B------:R-:W-:Y:S02]  /*16100*/  FSEL R59, R59, -INF , !P4 ;  /* 0xff8000003b3b7808 */ /* 0x000fe40006000000 */
[----:B------:R-:W-:Y:S02]  /*16110*/  FSEL R58, R58, -INF , !P3 ;  /* 0xff8000003a3a7808 */ /* 0x000fe40005800000 */
[C---:B------:R-:W-:Y:S01]  /*16120*/  ISETP.GT.AND P4, PT, R6.reuse, 0x49, P2 ;  /* 0x000000490600780c */ /* 0x040fe20001784270 */
[----:B------:R-:W-:Y:S01]  /*16130*/  MUFU.EX2 R56, R56 ;  /* 0x0000003800387308 */ /* 0x000fe20000000800 */
[----:B------:R-:W-:-:S02]  /*16140*/  ISETP.GT.AND P3, PT, R6, 0x48, P2 ;  /* 0x000000480600780c */ /* 0x000fc40001764270 */
[C---:B------:R-:W-:Y:S02]  /*16150*/  ISETP.LT.OR P4, PT, R140.reuse, 0x4a, P4 ;  /* 0x0000004a8c00780c */ /* 0x040fe40002781670 */
[----:B------:R-:W-:Y:S02]  /*16160*/  ISETP.LT.OR P3, PT, R140, 0x49, P3 ;  /* 0x000000498c00780c */ /* 0x000fe40001f61670 */
[----:B------:R-:W-:Y:S01]  /*16170*/  FSEL R63, R63, -INF , !P4 ;  /* 0xff8000003f3f7808 */ /* 0x000fe20006000000 */
[----:B------:R-:W-:Y:S01]  /*16180*/  MUFU.EX2 R57, R57 ;  /* 0x0000003900397308 */ /* 0x000fe20000000800 */
[----:B------:R-:W-:Y:S02]  /*16190*/  FSEL R62, R62, -INF , !P3 ;  /* 0xff8000003e3e7808 */ /* 0x000fe40005800000 */
[C---:B------:R-:W-:Y:S02]  /*161a0*/  ISETP.GT.AND P4, PT, R6.reuse, 0x51, P2 ;  /* 0x000000510600780c */ /* 0x040fe40001784270 */
[----:B------:R-:W-:-:S02]  /*161b0*/  ISETP.GT.AND P3, PT, R6, 0x50, P2 ;  /* 0x000000500600780c */ /* 0x000fc40001764270 */
        /* <DEDUP_REMOVED lines=28> */
[C---:B------:R-:W-:Y:S02]  /*16380*/  ISETP.GT.AND P4, PT, R6.reuse, RZ, P2 ;  /* 0x000000ff0600720c */ /* 0x040fe40001784270 */
[----:B------:R-:W-:-:S02]  /*16390*/  ISETP.GT.AND P3, PT, R6, 0x70, P2 ;  /* 0x000000700600780c */ /* 0x000fc40001764270 */
[C---:B------:R-:W-:Y:S01]  /*163a0*/  ISETP.LT.OR P4, PT, R140.reuse, 0x1, P4 ;  /* 0x000000018c00780c */ /* 0x040fe20002781670 */
[----:B------:R-:W-:Y:S01]  /*163b0*/  MUFU.EX2 R72, R72 ;  /* 0x0000004800487308 */ /* 0x000fe20000000800 */
[----:B------:R-:W-:Y:S02]  /*163c0*/  ISETP.LT.OR P3, PT, R140, 0x71, P3 ;  /* 0x000000718c00780c */ /* 0x000fe40001f61670 */
[----:B------:R-:W-:Y:S02]  /*163d0*/  FSEL R21, R26, -INF , !P4 ;  /* 0xff8000001a157808 */ /* 0x000fe40006000000 */
[----:B------:R-:W-:Y:S02]  /*163e0*/  FSEL R82, R82, -INF , !P3 ;  /* 0xff80000052527808 */ /* 0x000fe40005800000 */
[C---:B------:R-:W-:Y:S01]  /*163f0*/  ISETP.GT.AND P3, PT, R6.reuse, 0x71, P2 ;  /* 0x000000710600780c */ /* 0x040fe20001764270 */
[----:B------:R-:W0:Y:S01]  /*16400*/  MUFU.EX2 R26, R28 ;  /* 0x0000001c001a7308 */ /* 0x000e220000000800 */
[----:B------:R-:W-:-:S02]  /*16410*/  ISETP.GT.AND P4, PT, R6, 0x78, P2 ;  /* 0x000000780600780c */ /* 0x000fc40001784270 */
[----:B------:R-:W-:Y:S02]  /*16420*/  ISETP.GT.AND P2, PT, R6, 0x79, P2 ;  /* 0x000000790600780c */ /* 0x000fe40001744270 */
[----:B------:R-:W-:Y:S02]  /*16430*/  FMNMX.FTZ R6, R21, R8, !PT ;  /* 0x0000000815067209 */ /* 0x000fe40007810000 */
[C---:B------:R-:W-:Y:S01]  /*16440*/  ISETP.LT.OR P3, PT, R140.reuse, 0x72, P3 ;  /* 0x000000728c00780c */ /* 0x040fe20001f61670 */
[----:B------:R-:W-:Y:S01]  /*16450*/  MUFU.EX2 R73, R73 ;  /* 0x0000004900497308 */ /* 0x000fe20000000800 */
[----:B------:R-:W-:Y:S02]  /*16460*/  FMNMX.FTZ R6, R27, R6, !PT ;  /* 0x000000061b067209 */ /* 0x000fe40007810000 */
[----:B------:R-:W-:Y:S02]  /*16470*/  ISETP.LT.OR P4, PT, R140, 0x79, P4 ;  /* 0x000000798c00780c */ /* 0x000fe40002781670 */
[----:B------:R-:W-:-:S02]  /*16480*/  FMNMX.FTZ R6, R30, R6, !PT ;  /* 0x000000061e067209 */ /* 0x000fc40007810000 */
[----:B------:R-:W-:Y:S01]  /*16490*/  FSEL R83, R83, -INF , !P3 ;  /* 0xff80000053537808 */ /* 0x000fe20005800000 */
[----:B------:R-:W-:Y:S01]  /*164a0*/  MUFU.EX2 R76, R76 ;  /* 0x0000004c004c7308 */ /* 0x000fe20000000800 */
[----:B------:R-:W-:Y:S01]  /*164b0*/  FMNMX.FTZ R6, R31, R6, !PT ;  /* 0x000000061f067209 */ /* 0x000fe20007810000 */
[----:B0-----:R-:W-:Y:S01]  /*164c0*/  FADD.FTZ R5, R26, R5 ;  /* 0x000000051a057221 */ /* 0x001fe20000010000 */
[----:B------:R-:W-:Y:S02]  /*164d0*/  ISETP.LT.OR P2, PT, R140, 0x7a, P2 ;  /* 0x0000007a8c00780c */ /* 0x000fe40001741670 */
[----:B------:R-:W-:Y:S02]  /*164e0*/  FMNMX.FTZ R6, R34, R6, !PT ;  /* 0x0000000622067209 */ /* 0x000fe40007810000 */
[----:B------:R-:W-:Y:S01]  /*164f0*/  FSEL R86, R86, -INF , !P4 ;  /* 0xff80000056567808 */ /* 0x000fe20006000000 */
[----:B------:R-:W-:Y:S01]  /*16500*/  MUFU.EX2 R77, R77 ;  /* 0x0000004d004d7308 */ /* 0x000fe20000000800 */
[----:B------:R-:W-:-:S02]  /*16510*/  FMNMX.FTZ R6, R35, R6, !PT ;  /* 0x0000000623067209 */ /* 0x000fc40007810000 */
[----:B------:R-:W-:Y:S02]  /*16520*/  FSEL R87, R87, -INF , !P2 ;  /* 0xff80000057577808 */ /* 0x000fe40005000000 */
[----:B------:R-:W-:Y:S02]  /*16530*/  FMNMX.FTZ R6, R38, R6, !PT ;  /* 0x0000000626067209 */ /* 0x000fe40007810000 */
[----:B------:R-:W-:Y:S01]  /*16540*/  F2FP.F16.F32.PACK_AB R26, R29, R26 ;  /* 0x0000001a1d1a723e */ /* 0x000fe200000000ff */
[----:B------:R-:W-:Y:S01]  /*16550*/  MUFU.EX2 R80, R80 ;  /* 0x0000005000507308 */ /* 0x000fe20000000800 */
[----:B------:R-:W-:Y:S02]  /*16560*/  FMNMX.FTZ R6, R39, R6, !PT ;  /* 0x0000000627067209 */ /* 0x000fe40007810000 */
[----:B------:R-:W-:Y:S02]  /*16570*/  F2FP.F16.F32.PACK_AB R24, R25, R24 ;  /* 0x000000181918723e */ /* 0x000fe400000000ff */
        /* <DEDUP_REMOVED lines=64> */
[-CC-:B0-----:R-:W-:Y:S01]  /*16980*/  FFMA.FTZ R27, R35, R0.reuse, -R5.reuse ;  /* 0x00000000231b7223 */ /* 0x181fe20000010805 */
[----:B------:R-:W-:Y:S01]  /*16990*/  FSEL R35, R6, RZ, P2 ;  /* 0x000000ff06237208 */ /* 0x000fe20001000000 */
[----:B------:R-:W-:-:S05]  /*169a0*/  FFMA.FTZ R25, R34, R0, -R5 ;  /* 0x0000000022197223 */ /* 0x000fca0000010805 */
[----:B------:R-:W0:Y:S01]  /*169b0*/  MUFU.EX2 R24, R32 ;  /* 0x0000002000187308 */ /* 0x000e220000000800 */
        /* <DEDUP_REMOVED lines=16> */
[-C--:B------:R-:W-:Y:S01]  /*16ac0*/  FFMA.FTZ R43, R46, R0.reuse, -R5 ;  /* 0x000000002e2b7223 */ /* 0x080fe20000010805 */
        /* <DEDUP_REMOVED lines=20> */
[----:B0-----:R-:W-:-:S02]  /*16c10*/  F2FP.F16.F32.PACK_AB R27, R34, R31 ;  /* 0x0000001f221b723e */ /* 0x001fc400000000ff */
[----:B------:R-:W-:Y:S01]  /*16c20*/  FADD.FTZ R29, R34, R29 ;  /* 0x0000001d221d7221 */ /* 0x000fe20000010000 */
[C---:B------:R-:W-:Y:S01]  /*16c30*/  FADD.FTZ R33, R45.reuse, R30 ;  /* 0x0000001e2d217221 */ /* 0x040fe20000010000 */
[----:B------:R-:W-:Y:S01]  /*16c40*/  F2FP.F16.F32.PACK_AB R30, R45, R44 ;  /* 0x0000002c2d1e723e */ /* 0x000fe200000000ff */
[----:B------:R-:W0:Y:S01]  /*16c50*/  MUFU.EX2 R43, R43 ;  /* 0x0000002b002b7308 */ /* 0x000e220000000800 */
[----:B-1----:R-:W-:Y:S01]  /*16c60*/  FADD.FTZ R29, R36, R29 ;  /* 0x0000001d241d7221 */ /* 0x002fe20000010000 */
[----:B--2---:R1:W-:Y:S06]  /*16c70*/  STSM.16.M88.4 [R141], R24 ;  /* 0x000000188d007844 */ /* 0x0043ec0000000200 */
[----:B------:R2:W4:Y:S01]  /*16c80*/  MUFU.EX2 R32, R48 ;  /* 0x0000003000207308 */ /* 0x0005220000000800 */
[----:B---3--:R-:W-:-:S07]  /*16c90*/  FADD.FTZ R29, R42, R29 ;  /* 0x0000001d2a1d7221 */ /* 0x008fce0000010000 */
[----:B------:R-:W3:Y:S01]  /*16ca0*/  MUFU.EX2 R46, R46 ;  /* 0x0000002e002e7308 */ /* 0x000ee20000000800 */
[----:B0-----:R-:W-:Y:S01]  /*16cb0*/  FADD.FTZ R29, R43, R29 ;  /* 0x0000001d2b1d7221 */ /* 0x001fe20000010000 */
[----:B--2---:R-:W-:-:S06]  /*16cc0*/  FFMA.FTZ R48, R62, R0, -R5 ;  /* 0x000000003e307223 */ /* 0x004fcc0000010805 */
[----:B------:R-:W0:Y:S01]  /*16cd0*/  MUFU.EX2 R35, R35 ;  /* 0x0000002300237308 */ /* 0x000e220000000800 */
[----:B----4-:R-:W-:-:S07]  /*16ce0*/  FADD.FTZ R40, R32, R33 ;  /* 0x0000002120287221 */ /* 0x010fce0000010000 */
        /* <DEDUP_REMOVED lines=9> */
[----:B------:R-:W4:Y:S01]  /*16d80*/  MUFU.EX2 R47, R47 ;  /* 0x0000002f002f7308 */ /* 0x000f220000000800 */
        /* <DEDUP_REMOVED lines=11> */
[----:B----4-:R-:W-:-:S07]  /*16e40*/  FADD.FTZ R33, R47, R33 ;  /* 0x000000212f217221 */ /* 0x010fce0000010000 */
[----:B------:R-:W2:Y:S01]  /*16e50*/  MUFU.EX2 R20, R66 ;  /* 0x0000004200147308 */ /* 0x000ea20000000800 */
[----:B------:R-:W-:Y:S01]  /*16e60*/  FADD.FTZ R41, R61, R34 ;  /* 0x000000223d297221 */ /* 0x000fe20000010000 */
[----:B------:R-:W3:Y:S06]  /*16e70*/  LDL R42, [R1+0x2c] ;  /* 0x00002c00012a7983 */ /* 0x000eec0000100800 */
[----:B------:R-:W1:Y:S01]  /*16e80*/  MUFU.EX2 R37, R67 ;  /* 0x0000004300257308 */ /* 0x000e620000000800 */
[----:B0-----:R-:W-:Y:S01]  /*16e90*/  FADD.FTZ R33, R48, R33 ;  /* 0x0000002130217221 */ /* 0x001fe20000010000 */
[----:B------:R-:W-:-:S03]  /*16ea0*/  FADD.FTZ R36, R64, R41 ;  /* 0x0000002940247221 */ /* 0x000fc60000010000 */
[----:B------:R-:W-:Y:S01]  /*16eb0*/  FADD.FTZ R33, R50, R33 ;  /* 0x0000002132217221 */ /* 0x000fe20000010000 */
[----:B------:R-:W-:Y:S02]  /*16ec0*/  FADD.FTZ R41, R65, R36 ;  /* 0x0000002441297221 */ /* 0x000fe40000010000 */
[----:B------:R-:W0:Y:S01]  /*16ed0*/  MUFU.EX2 R74, R74 ;  /* 0x0000004a004a7308 */ /* 0x000e220000000800 */
[----:B--2---:R-:W-:Y:S01]  /*16ee0*/  FADD.FTZ R36, R20, R33 ;  /* 0x0000002114247221 */ /* 0x004fe20000010000 */
[----:B------:R2:W-:Y:S06]  /*16ef0*/  STSM.16.M88.4 [R139], R28 ;  /* 0x0000001c8b007844 */ /* 0x0005ec0000000200 */
[----:B------:R-:W4:Y:S01]  /*16f00*/  MUFU.EX2 R75, R75 ;  /* 0x0000004b004b7308 */ /* 0x000f220000000800 */
[----:B-1----:R-:W-:Y:S01]  /*16f10*/  FADD.FTZ R25, R37, R36 ;  /* 0x0000002425197221 */ /* 0x002fe20000010000 */
[----:B------:R-:W-:-:S02]  /*16f20*/  F2FP.F16.F32.PACK_AB R33, R38, R35 ;  /* 0x000000232621723e */ /* 0x000fc400000000ff */
[----:B------:R-:W-:-:S04]  /*16f30*/  F2FP.F16.F32.PACK_AB R35, R7, R39 ;  /* 0x000000270723723e */ /* 0x000fc800000000ff */
[----:B------:R-:W1:Y:S01]  /*16f40*/  MUFU.EX2 R78, R78 ;  /* 0x0000004e004e7308 */ /* 0x000e620000000800 */
[----:B--2---:R-:W-:-:S04]  /*16f50*/  FADD.FTZ R28, R70, R25 ;  /* 0x00000019461c7221 */ /* 0x004fc80000010000 */
[----:B------:R-:W-:-:S03]  /*16f60*/  FADD.FTZ R7, R71, R28 ;  /* 0x0000001c47077221 */ /* 0x000fc60000010000 */
[----:B------:R-:W2:Y:S01]  /*16f70*/  MUFU.EX2 R79, R79 ;  /* 0x0000004f004f7308 */ /* 0x000ea20000000800 */
[----:B------:R-:W-:Y:S01]  /*16f80*/  FADD.FTZ R40, R68, R41 ;  /* 0x0000002944287221 */ /* 0x000fe20000010000 */
[----:B0-----:R-:W-:-:S06]  /*16f90*/  FADD.FTZ R28, R74, R7 ;  /* 0x000000074a1c7221 */ /* 0x001fcc0000010000 */
[----:B------:R-:W0:Y:S01]  /*16fa0*/  MUFU.EX2 R82, R82 ;  /* 0x0000005200527308 */ /* 0x000e220000000800 */
[----:B------:R-:W-:Y:S01]  /*16fb0*/  FADD.FTZ R27, R69, R40 ;  /* 0x00000028451b7221 */ /* 0x000fe20000010000 */
[----:B----4-:R-:W-:Y:S01]  /*16fc0*/  FADD.FTZ R7, R75, R28 ;  /* 0x0000001c4b077221 */ /* 0x010fe20000010000 */
[----:B------:R-:W-:-:S05]  /*16fd0*/  F2FP.F16.F32.PACK_AB R32, R49, R32 ;  /* 0x000000203120723e */ /* 0x000fca00000000ff */
[----:B------:R-:W4:Y:S01]  /*16fe0*/  MUFU.EX2 R83, R83 ;  /* 0x0000005300537308 */ /* 0x000f220000000800 */
[----:B------:R-:W-:Y:S01]  /*16ff0*/  F2FP.F16.F32.PACK_AB R34, R53, R52 ;  /* 0x000000343522723e */ /* 0x000fe200000000ff */
[----:B------:R-:W-:Y:S01]  /*17000*/  FADD.FTZ R30, R72, R27 ;  /* 0x0000001b481e7221 */ /* 0x000fe20000010000 */
[----:B-1----:R-:W-:Y:S01]  /*17010*/  FADD.FTZ R36, R78, R7 ;  /* 0x000000074e247221 */ /* 0x002fe20000010000 */
[----:B------:R-:W-:Y:S02]  /*17020*/  F2FP.F16.F32.PACK_AB R24, R57, R56 ;  /* 0x000000383918723e */ /* 0x000fe400000000ff */
[----:B------:R-:W-:Y:S02]  /*17030*/  F2FP.F16.F32.PACK_AB R26, R61, R60 ;  /* 0x0000003c3d1a723e */ /* 0x000fe400000000ff */
[----:B------:R-:W-:Y:S02]  /*17040*/  F2FP.F16.F32.PACK_AB R25, R47, R21 ;  /* 0x000000152f19723e */ /* 0x000fe400000000ff */
[----:B------:R-:W-:Y:S01]  /*17050*/  F2FP.F16.F32.PACK_AB R27, R50, R48 ;  /* 0x00000030321b723e */ /* 0x000fe200000000ff */
[----:B--2---:R-:W-:Y:S01]  /*17060*/  FADD.FTZ R7, R79, R36 ;  /* 0x000000244f077221 */ /* 0x004fe20000010000 */
[----:B------:R-:W-:Y:S04]  /*17070*/  STSM.16.M88.4 [R138], R32 ;  /* 0x000000208a007844 */ /* 0x000fe80000000200 */
[----:B------:R1:W-:Y:S01]  /*17080*/  STSM.16.M88.4 [R137+0x27800], R24 ;  /* 0x0278001889007844 */ /* 0x0003e20000000200 */
[----:B------:R4:W-:Y:S01]  /*17090*/  MUFU.EX2 R39, R5 ;  /* 0x0000000500277308 */ /* 0x0009e20000000800 */
[----:B-1----:R-:W-:Y:S01]  /*170a0*/  F2FP.F16.F32.PACK_AB R25, R37, R20 ;  /* 0x000000142519723e */ /* 0x002fe200000000ff */
[----:B0-----:R-:W-:-:S04]  /*170b0*/  FADD.FTZ R20, R82, R7 ;  /* 0x0000000752147221 */ /* 0x001fc80000010000 */
[----:B----4-:R-:W-:Y:S02]  /*170c0*/  FADD.FTZ R5, R83, R20 ;  /* 0x0000001453057221 */ /* 0x010fe40000010000 */
[----:B------:R-:W2:Y:S01]  /*170d0*/  LDL R20, [R1+0x38] ;  /* 0x0000380001147983 */ /* 0x000ea20000100800 */
[----:B------:R-:W0:Y:S01]  /*170e0*/  MUFU.EX2 R86, R86 ;  /* 0x0000005600567308 */ /* 0x000e220000000800 */
[----:B------:R-:W-:-:S04]  /*170f0*/  FADD.FTZ R21, R73, R30 ;  /* 0x0000001e49157221 */ /* 0x000fc80000010000 */
[----:B------:R-:W-:Y:S01]  /*17100*/  FADD.FTZ R30, R76, R21 ;  /* 0x000000154c1e7221 */ /* 0x000fe20000010000 */
[----:B------:R-:W-:Y:S02]  /*17110*/  F2FP.F16.F32.PACK_AB R24, R65, R64 ;  /* 0x000000404118723e */ /* 0x000fe400000000ff */
[----:B------:R-:W-:Y:S01]  /*17120*/  F2FP.F16.F32.PACK_AB R26, R69, R68 ;  /* 0x00000044451a723e */ /* 0x000fe200000000ff */
[----:B------:R-:W-:Y:S01]  /*17130*/  FADD.FTZ R21, R77, R30 ;  /* 0x0000001e4d157221 */ /* 0x000fe20000010000 */
        /* <DEDUP_REMOVED lines=8> */
[----:B0-----:R-:W-:Y:S01]  /*171c0*/  F2FP.F16.F32.PACK_AB R35, R39, R86 ;  /* 0x000000562723723e */ /* 0x001fe200000000ff */
[----:B------:R-:W-:-:S04]  /*171d0*/  FADD.FTZ R38, R80, R21 ;  /* 0x0000001550267221 */ /* 0x000fc80000010000 */
[----:B------:R-:W-:Y:S01]  /*171e0*/  FADD.FTZ R21, R81, R38 ;  /* 0x0000002651157221 */ /* 0x000fe20000010000 */
[----:B------:R-:W-:-:S03]  /*171f0*/  FADD.FTZ R7, R86, R5 ;  /* 0x0000000556077221 */ /* 0x000fc60000010000 */
        /* <DEDUP_REMOVED lines=51> */
[----:B------:R-:W-:-:S02]  /*17530*/  IMAD.MOV.U32 R14, RZ, RZ, R17 ;  /* 0x000000ffff0e7224 */ /* 0x000fc400078e0011 */
[----:B------:R-:W-:Y:S02]  /*17540*/  IMAD.MOV.U32 R9, RZ, RZ, R3 ;  /* 0x000000ffff097224 */ /* 0x000fe400078e0003 */
[----:B------:R-:W-:Y:S01]  /*17550*/  IMAD.MOV.U32 R8, RZ, RZ, R6 ;  /* 0x000000ffff087224 */ /* 0x000fe200078e0006 */
[----:B---3--:R0:W-:Y:S04]  /*17560*/  STSM.16.M88.4 [R42], R24 ;  /* 0x000000182a007844 */ /* 0x0081e80000000200 */
[----:B------:R0:W-:Y:S04]  /*17570*/  STSM.16.M88.4 [R139+0x6000], R28 ;  /* 0x0060001c8b007844 */ /* 0x0001e80000000200 */
[----:B------:R0:W-:Y:S01]  /*17580*/  STSM.16.M88.4 [R138+0x6000], R32 ;  /* 0x006000208a007844 */ /* 0x0001e20000000200 */
[----:B------:R1:W-:Y:S06]  /*17590*/  MEMBAR.ALL.CTA ;  /* 0x0000000000007992 */ /* 0x0003ec0000008000 */
[----:B-1----:R-:W1:Y:S01]  /*175a0*/  FENCE.VIEW.ASYNC.S ;  /* 0x00000000000073c6 */ /* 0x002e620000000000 */
[C---:B--2---:R-:W-:Y:S01]  /*175b0*/  ISETP.GT.AND P2, PT, R4.reuse, R20, PT ;  /* 0x000000140400720c */ /* 0x044fe20003f44270 */
[----:B------:R-:W-:-:S02]  /*175c0*/  VIADD R4, R4, 0xffffffff ;  /* 0xffffffff04047836 */ /* 0x000fc40000000000 */
[----:B------:R-:W-:Y:S01]  /*175d0*/  IMAD.MOV.U32 R20, RZ, RZ, R22 ;  /* 0x000000ffff147224 */ /* 0x000fe200078e0016 */
[----:B-1----:R-:W-:-:S09]  /*175e0*/  NOP ;  /* 0x0000000000007918 */ /* 0x002fd20000000000 */
[----:B0-----:R-:W-:Y:S05]  /*175f0*/  @P2 BRA `(.L_x_9541) ;  /* 0xffffffcc001c2947 */ /* 0x001fea000383ffff */
.L_x_9523:
[----:B------:R-:W-:Y:S05]  /*17600*/  WARPSYNC.ALL ;  /* 0x0000000000007948 */ /* 0x000fea0003800000 */
[----:B------:R-:W-:Y:S06]  /*17610*/  BAR.ARV 0x8, 0x1a0 ;  /* 0x0206800000007b1d */ /* 0x000fec0000002000 */
[----:B------:R-:W-:Y:S05]  /*17620*/  @!P0 BRA `(.L_x_9542) ;  /* 0x0000000000048947 */ /* 0x000fea0003800000 */
[----:B------:R-:W-:Y:S01]  /*17630*/  BPT.TRAP 0x1 ;  /* 0x000000040000795c */ /* 0x000fe20000300000 */
.L_x_9542:
[----:B------:R-:W-:Y:S01]  /*17640*/  IMAD R13, R17, 0x8, R2 ;  /* 0x00000008110d7824 */ /* 0x000fe200078e0202 */
[----:B------:R-:W-:-:S04]  /*17650*/  SHF.L.U32 R4, R22, 0x1f, RZ ;  /* 0x0000001f16047819 */ /* 0x000fc800000006ff */
[----:B------:R0:W1:Y:S01]  /*17660*/  SYNCS.PHASECHK.TRANS64.TRYWAIT P2, [R13+URZ+0x2d850], R4 ;  /* 0x02d850040d0075a7 */ /* 0x000062000804017f */
[----:B------:R-:W-:Y:S05]  /*17670*/  @!P0 BRA `(.L_x_9543) ;  /* 0x0000000000048947 */ /* 0x000fea0003800000 */
[----:B------:R-:W-:Y:S01]  /*17680*/  BPT.TRAP 0x1 ;  /* 0x000000040000795c */ /* 0x000fe20000300000 */
.L_x_9543:
[----:B------:R-:W2:Y:S01]  /*17690*/  LDL.LU R8, [R1+0x14] ;  /* 0x0000140001087983 */ /* 0x000ea20000300800 */
[----:B------:R-:W-:Y:S02]  /*176a0*/  VIADD R2, R2, 0x400 ;  /* 0x0000040002027836 */ /* 0x000fe40000000000 */
[----:B------:R-:W-:-:S03]  /*176b0*/  IMAD.MOV.U32 R11, RZ, RZ, 0x40000040 ;  /* 0x40000040ff0b7424 */ /* 0x000fc600078e00ff */
[----:B------:R-:W-:-:S04]  /*176c0*/  SHF.R.U32.HI R2, RZ, 0x4, R2 ;  /* 0x00000004ff027819 */ /* 0x000fc80000011602 */
[----:B------:R-:W-:-:S04]  /*176d0*/  LOP3.LUT R2, R2, 0x3fff, RZ, 0xc0, !PT ;  /* 0x00003fff02027812 */ /* 0x000fc800078ec0ff */
[----:B------:R-:W-:Y:S02]  /*176e0*/  LOP3.LUT R2, R2, 0x2000000, RZ, 0xfc, !PT ;  /* 0x0200000002027812 */ /* 0x000fe400078efcff */
[----:B--2---:R-:W-:Y:S01]  /*176f0*/  LOP3.LUT R10, R8, 0x10000, RZ, 0xfc, !PT ;  /* 0x00010000080a7812 */ /* 0x004fe200078efcff */
[----:B-1----:R-:W-:Y:S06]  /*17700*/  @P2 BRA `(.L_x_9544) ;  /* 0x0000000000082947 */ /* 0x002fec0003800000 */
[----:B------:R-:W1:Y:S02]  /*17710*/  SYNCS.PHASECHK.TRANS64.TRYWAIT P0, [R13+URZ+0x2d850], R4 ;  /* 0x02d850040d0075a7 */ /* 0x000e64000800017f */
[----:B-1----:R-:W-:Y:S05]  /*17720*/  @!P0 BRA `(.L_x_9545) ;  /* 0x0000009000088947 */ /* 0x002fea0003800000 */
.L_x_9544:
[----:B------:R-:W-:Y:S01]  /*17730*/  IMAD R8, R17, 0x600, R2 ;  /* 0x0000060011087824 */ /* 0x000fe200078e0202 */
[----:B------:R-:W2:Y:S01]  /*17740*/  LDL.LU R24, [R1+0x50] ;  /* 0x0000500001187983 */ /* 0x000ea20000300800 */
[----:B------:R-:W-:Y:S01]  /*17750*/  IMAD.MOV.U32 R9, RZ, RZ, -0x7fffffe0 ;  /* 0x80000020ff097424 */ /* 0x000fe200078e00ff */
[----:B------:R-:W-:Y:S05]  /*17760*/  WARPSYNC.ALL ;  /* 0x0000000000007948 */ /* 0x000fea0003800000 */
[C---:B------:R-:W-:Y:S01]  /*17770*/  R2UR UR4, R10.reuse ;  /* 0x000000000a0472ca */ /* 0x040fe200000e0000 */
[----:B------:R-:W-:Y:S01]  /*17780*/  WARPGROUP.ARRIVE ;  /* 0x00000000000079c5 */ /* 0x000fe20000000000 */
[----:B------:R-:W-:Y:S01]  /*17790*/  R2UR UR5, R11 ;  /* 0x000000000b0572ca */ /* 0x000fe200000e0000 */
[----:B------:R-:W-:Y:S01]  /*177a0*/  VIADD R20, R10, 0x2 ;  /* 0x000000020a147836 */ /* 0x000fe20000000000 */
[C---:B------:R-:W-:Y:S01]  /*177b0*/  R2UR UR6, R8.reuse ;  /* 0x00000000080672ca */ /* 0x040fe200000e0000 */
[----:B------:R-:W-:Y:S01]  /*177c0*/  VIADD R14, R8, 0x40 ;  /* 0x00000040080e7836 */ /* 0x000fe20000000000 */
[----:B------:R-:W-:Y:S01]  /*177d0*/  R2UR UR7, R9 ;  /* 0x00000000090772ca */ /* 0x000fe200000e0000 */
[----:B------:R-:W-:Y:S01]  /*177e0*/  IMAD.MOV.U32 R21, RZ, RZ, 0x40000040 ;  /* 0x40000040ff157424 */ /* 0x000fe200078e00ff */
[----:B------:R-:W3:Y:S01]  /*177f0*/  SHFL.BFLY PT, R2, R5, 0x2, 0x1f ;  /* 0x0c401f0005027f89 */ /* 0x000ee200000e0000 */
[----:B------:R-:W-:-:S02]  /*17800*/  IMAD.MOV.U32 R15, RZ, RZ, -0x7fffffe0 ;  /* 0x80000020ff0f7424 */ /* 0x000fc400078e00ff */
[----:B------:R-:W-:Y:S01]  /*17810*/  IMAD.MOV.U32 R11, RZ, RZ, 0x40000040 ;  /* 0x40000040ff0b7424 */ /* 0x000fe200078e00ff */
[----:B01----:R-:W0:Y:S01]  /*17820*/  SHFL.BFLY PT, R4, R7, 0x2, 0x1f ;  /* 0x0c401f0007047f89 */ /* 0x003e2200000e0000 */
[----:B------:R-:W-:Y:S02]  /*17830*/  IMAD.MOV.U32 R9, RZ, RZ, -0x7fffffe0 ;  /* 0x80000020ff097424 */ /* 0x000fe400078e00ff */
[----:B------:R-:W-:Y:S02]  /*17840*/  VIADD R17, R17, 0x1 ;  /* 0x0000000111117836 */ /* 0x000fe40000000000 */
[----:B------:R-:W-:Y:S02]  /*17850*/  IMAD.MOV.U32 R36, RZ, RZ, -0x800000 ;  /* 0xff800000ff247424 */ /* 0x000fe400078e00ff */
[----:B------:R-:W-:Y:S01]  /*17860*/  HGMMA.64x96x16.F32 R88, gdesc[UR4].tnspB, R88, gsb0 ;  /* 0x41600000045879f0 */ /* 0x000fe20008000858 */
[----:B------:R-:W-:Y:S01]  /*17870*/  R2UR UR4, R20 ;  /* 0x00000000140472ca */ /* 0x000fe200000e0000 */
[----:B------:R-:W-:Y:S01]  /*17880*/  VIADD R20, R10, 0x4 ;  /* 0x000000040a147836 */ /* 0x000fe20000000000 */
[----:B------:R-:W-:Y:S01]  /*17890*/  R2UR UR5, R21 ;  /* 0x00000000150572ca */ /* 0x000fe200000e0000 */
[----:B------:R-:W-:Y:S01]  /*178a0*/  IMAD.MOV.U32 R21, RZ, RZ, 0x40000040 ;  /* 0x40000040ff157424 */ /* 0x000fe200078e00ff */
[----:B------:R-:W-:Y:S01]  /*178b0*/  R2UR UR6, R14 ;  /* 0x000000000e0672ca */ /* 0x000fe200000e0000 */
[----:B------:R-:W-:Y:S01]  /*178c0*/  VIADD R14, R8, 0x80 ;  /* 0x00000080080e7836 */ /* 0x000fe20000000000 */
[----:B------:R-:W-:Y:S01]  /*178d0*/  R2UR UR7, R15 ;  /* 0x000000000f0772ca */ /* 0x000fe200000e0000 */
[----:B------:R-:W-:Y:S01]  /*178e0*/  IMAD.MOV.U32 R15, RZ, RZ, -0x7fffffe0 ;  /* 0x80000020ff0f7424 */ /* 0x000fe200078e00ff */
[----:B------:R-:W-:Y:S01]  /*178f0*/  ISETP.NE.AND P2, PT, R17, 0x2, PT ;  /* 0x000000021100780c */ /* 0x000fe20003f45270 */
[----:B---3--:R-:W-:-:S03]  /*17900*/  FADD.FTZ R2, R2, R5 ;  /* 0x0000000502027221 */ /* 0x008fc60000010000 */
[----:B------:R-:W-:Y:S01]  /*17910*/  SEL R17, R17, RZ, P2 ;  /* 0x000000ff11117207 */ /* 0x000fe20001000000 */
[----:B0-----:R-:W-:Y:S01]  /*17920*/  FADD.FTZ R4, R4, R7 ;  /* 0x0000000704047221 */ /* 0x001fe20000010000 */
[----:B------:R-:W-:-:S04]  /*17930*/  SEL R7, RZ, 0x1, P2 ;  /* 0x00000001ff077807 */ /* 0x000fc80001000000 */
[----:B------:R-:W-:Y:S01]  /*17940*/  LOP3.LUT R22, R22, R7, RZ, 0x3c, !PT ;  /* 0x0000000716167212 */ /* 0x000fe200078e3cff */
[----:B------:R-:W-:Y:S02]  /*17950*/  WARPGROUP.DEPBAR.LE gsb0, 0x0 ;  /* 0x00008000000079c5 */ /* 0x000fe40000010000 */
[----:B------:R-:W-:-:S06]  /*17960*/  WARPGROUP.ARRIVE ;  /* 0x00000000000079c5 */ /* 0x000fcc0000000000 */
        /* <DEDUP_REMOVED lines=19> */
[----:B------:R-:W-:Y:S02]  /*17aa0*/  IMAD.MOV.U32 R15, RZ, RZ, -0x7fffffe0 ;  /* 0x80000020ff0f7424 */ /* 0x000fe400078e00ff */
[----:B--2---:R-:W-:-:S05]  /*17ab0*/  VIADD R24, R24, 0x1 ;  /* 0x0000000118187836 */ /* 0x004fca0000000000 */
[----:B------:R-:W-:Y:S01]  /*17ac0*/  STL [R1+0x50], R24 ;  /* 0x0000501801007387 */ /* 0x000fe20000100800 */
        /* <DEDUP_REMOVED lines=28> */
[----:B------:R-:W-:Y:S01]  /*17c90*/  R2UR UR5, R21 ;  /* 0x00000000150572ca */ /* 0x000fe200000e0000 */
[----:B------:R-:W-:Y:S01]  /*17ca0*/  IMAD.MOV.U32 R21, RZ, RZ, -0x800000 ;  /* 0xff800000ff157424 */ /* 0x000fe200078e00ff */
[----:B------:R-:W-:Y:S02]  /*17cb0*/  R2UR UR6, R14 ;  /* 0x000000000e0672ca */ /* 0x000fe400000e0000 */
[----:B------:R-:W-:Y:S01]  /*17cc0*/  R2UR UR7, R15 ;  /* 0x000000000f0772ca */ /* 0x000fe200000e0000 */
[----:B------:R-:W-:Y:S02]  /*17cd0*/  WARPGROUP.DEPBAR.LE gsb0, 0x0 ;  /* 0x00008000000079c5 */ /* 0x000fe40000010000 */
[----:B------:R-:W-:-:S10]  /*17ce0*/  WARPGROUP.ARRIVE ;  /* 0x00000000000079c5 */ /* 0x000fd40000000000 */
[----:B------:R-:W-:Y:S01]  /*17cf0*/  HGMMA.64x96x16.F32 R88, gdesc[UR4].tnspB, R88, gsb0 ;  /* 0x41600000045879f0 */ /* 0x000fe20008000858 */
[----:B------:R-:W-:Y:S01]  /*17d00*/  R2UR UR4, R10 ;  /* 0x000000000a0472ca */ /* 0x000fe200000e0000 */
[----:B------:R-:W-:Y:S01]  /*17d10*/  @!P1 VIADD R10, R13, 0x2d860 ;  /* 0x0002d8600d0a9836 */ /* 0x000fe20000000000 */
[----:B------:R-:W-:Y:S02]  /*17d20*/  R2UR UR5, R11 ;  /* 0x000000000b0572ca */ /* 0x000fe400000e0000 */
[----:B------:R-:W-:Y:S01]  /*17d30*/  R2UR UR6, R8 ;  /* 0x00000000080672ca */ /* 0x000fe200000e0000 */
[----:B------:R-:W0:Y:S01]  /*17d40*/  SHFL.BFLY PT, R11, R4, 0x1, 0x1f ;  /* 0x0c201f00040b7f89 */ /* 0x000e2200000e0000 */
[----:B------:R-:W-:Y:S02]  /*17d50*/  R2UR UR7, R9 ;  /* 0x00000000090772ca */ /* 0x000fe400000e0000 */
[----:B------:R-:W-:Y:S01]  /*17d60*/  @!P1 PRMT R10, RZ, 0x654, R10 ;  /* 0x00000654ff0a9816 */ /* 0x000fe2000000000a */
[----:B------:R-:W1:Y:S01]  /*17d70*/  SHFL.BFLY PT, R9, R2, 0x1, 0x1f ;  /* 0x0c201f0002097f89 */ /* 0x000e6200000e0000 */
[----:B0-----:R-:W-:Y:S01]  /*17d80*/  FADD.FTZ R11, R4, R11 ;  /* 0x0000000b040b7221 */ /* 0x001fe20000010000 */
[----:B------:R-:W-:Y:S01]  /*17d90*/  CS2R R4, SRZ ;  /* 0x0000000000047805 */ /* 0x000fe2000001ff00 */
[----:B-1----:R-:W-:-:S03]  /*17da0*/  FADD.FTZ R12, R2, R9 ;  /* 0x00000009020c7221 */ /* 0x002fc60000010000 */
[----:B------:R-:W-:Y:S02]  /*17db0*/  FSETP.NE.FTZ.AND P3, PT, R11, RZ, PT ;  /* 0x000000ff0b00720b */ /* 0x000fe40003f75000 */
[----:B------:R-:W-:-:S11]  /*17dc0*/  FSETP.NE.FTZ.AND P0, PT, R12, RZ, PT ;  /* 0x000000ff0c00720b */ /* 0x000fd60003f15000 */
[----:B------:R-:W0:Y:S02]  /*17dd0*/  @P3 MUFU.LG2 R9, R11 ;  /* 0x0000000b00093308 */ /* 0x000e240000000c00 */
[C---:B------:R-:W-:Y:S01]  /*17de0*/  @P0 FMUL.FTZ R2, R0.reuse, 0.69314718246459960938 ;  /* 0x3f31721800020820 */ /* 0x040fe20000410000 */
[----:B------:R-:W-:-:S05]  /*17df0*/  @P3 FMUL.FTZ R0, R0, 0.69314718246459960938 ;  /* 0x3f31721800003820 */ /* 0x000fca0000410000 */
[----:B------:R-:W1:Y:S08]  /*17e00*/  @P0 MUFU.LG2 R8, R12 ;  /* 0x0000000c00080308 */ /* 0x000e700000000c00 */
[----:B------:R-:W2:Y:S01]  /*17e10*/  @P0 MUFU.RCP R5, R12 ;  /* 0x0000000c00050308 */ /* 0x000ea20000001000 */
[----:B0-----:R-:W-:-:S04]  /*17e20*/  @P3 FMUL.FTZ R9, R9, 0.69314718246459960938 ;  /* 0x3f31721809093820 */ /* 0x001fc80000410000 */
[----:B------:R-:W-:-:S03]  /*17e30*/  @P3 FFMA.FTZ R36, R0, R6, R9 ;  /* 0x0000000600243223 */ /* 0x000fc60000010009 */
[----:B------:R-:W0:Y:S01]  /*17e40*/  @P3 MUFU.RCP R4, R11 ;  /* 0x0000000b00043308 */ /* 0x000e220000001000 */
[----:B-1----:R-:W-:-:S04]  /*17e50*/  @P0 FMUL.FTZ R7, R8, 0.69314718246459960938 ;  /* 0x3f31721808070820 */ /* 0x002fc80000410000 */
[----:B------:R-:W-:Y:S01]  /*17e60*/  @P0 FFMA.FTZ R21, R2, R3, R7 ;  /* 0x0000000302150223 */ /* 0x000fe20000010007 */
[----:B------:R-:W-:Y:S01]  /*17e70*/  PLOP3.LUT P0, PT, PT, PT, PT, 0x8, 0x0 ;  /* 0x000000000000781c */ /* 0x000fe20003f0e170 */
[----:B------:R-:W-:Y:S02]  /*17e80*/  WARPGROUP.DEPBAR.LE gsb0, 0x0 ;  /* 0x00008000000079c5 */ /* 0x000fe40000010000 */
[----:B------:R-:W-:-:S06]  /*17e90*/  WARPGROUP.ARRIVE ;  /* 0x00000000000079c5 */ /* 0x000fcc0000000000 */
[----:B------:R-:W-:Y:S03]  /*17ea0*/  HGMMA.64x96x16.F32 R88, gdesc[UR4].tnspB, R88, gsb0 ;  /* 0x41600000045879f0 */ /* 0x000fe60008000858 */
        /* <DEDUP_REMOVED lines=50> */
.L_x_9430:
[----:B------:R-:W-:Y:S05]  /*181d0*/  WARPSYNC.ALL ;  /* 0x0000000000007948 */ /* 0x000fea0003800000 */
[----:B------:R-:W1:Y:S08]  /*181e0*/  S2UR UR5, SR_CgaCtaId ;  /* 0x00000000000579c3 */ /* 0x000e700000008800 */
[----:B------:R-:W-:Y:S06]  /*181f0*/  BAR.SYNC.DEFER_BLOCKING 0x5, 0x1a0 ;  /* 0x0146800000007b1d */ /* 0x000fec0000010000 */
[----:B------:R-:W-:Y:S01]  /*18200*/  UMOV UR4, 0x400 ;  /* 0x0000040000047882 */ /* 0x000fe20000000000 */
[----:B------:R-:W-:Y:S01]  /*18210*/  BSSY B0, `(.L_x_9546) ;  /* 0x0000193000007945 */ /* 0x000fe20003800000 */
[----:B------:R-:W2:Y:S01]  /*18220*/  S2R R47, SR_TID.X ;  /* 0x00000000002f7919 */ /* 0x000ea20000002100 */
[----:B-1----:R-:W-:-:S06]  /*18230*/  ULEA UR4, UR5, UR4, 0x18 ;  /* 0x0000000405047291 */ /* 0x002fcc000f8ec03f */
[----:B------:R-:W-:-:S05]  /*18240*/  IMAD.U32 R2, RZ, RZ, UR4 ;  /* 0x00000004ff027e24 */ /* 0x000fca000f8e00ff */
[----:B------:R-:W1:Y:S01]  /*18250*/  LDS.128 R8, [R2+0x2d8d0] ;  /* 0x02d8d00002087984 */ /* 0x000e620000000c00 */
[----:B--2---:R-:W-:-:S05]  /*18260*/  VIADD R32, R47, 0xffffff80 ;  /* 0xffffff802f207836 */ /* 0x004fca0000000000 */
[----:B------:R-:W-:-:S04]  /*18270*/  SHF.R.S32.HI R33, RZ, 0x1f, R32 ;  /* 0x0000001fff217819 */ /* 0x000fc80000011420 */
[----:B------:R-:W-:-:S04]  /*18280*/  LEA.HI R20, R33, R32, RZ, 0x2 ;  /* 0x0000002021147211 */ /* 0x000fc800078f10ff */
[----:B------:R-:W-:Y:S02]  /*18290*/  LOP3.LUT R5, R20, 0x1ffffffc, RZ, 0xc0, !PT ;  /* 0x1ffffffc14057812 */ /* 0x000fe400078ec0ff */
[----:B------:R-:W-:-:S03]  /*182a0*/  SHF.R.S32.HI R20, RZ, 0x2, R20 ;  /* 0x00000002ff147819 */ /* 0x000fc60000011414 */
[----:B------:R-:W-:-:S04]  /*182b0*/  IMAD.IADD R0, R32, 0x1, -R5 ;  /* 0x0000000120007824 */ /* 0x000fc800078e0a05 */
[----:B------:R-:W-:Y:S01]  /*182c0*/  IMAD.SHL.U32 R0, R0, 0x8, RZ ;  /* 0x0000000800007824 */ /* 0x000fe200078e00ff */
[----:B-1----:R1:W-:Y:S04]  /*182d0*/  STL.64 [R1+0x30], R8 ;  /* 0x0000300801007387 */ /* 0x0023e80000100a00 */
[----:B------:R1:W-:Y:S01]  /*182e0*/  STL.64 [R1+0x38], R10 ;  /* 0x0000380a01007387 */ /* 0x0003e20000100a00 */
[----:B------:R-:W-:Y:S06]  /*182f0*/  BAR.ARV 0x4, 0x1a0 ;  /* 0x0106800000007b1d */ /* 0x000fec0000002000 */
[----:B------:R-:W-:Y:S05]  /*18300*/  @P0 BRA `(.L_x_9547) ;  /* 0x0000001000280947 */ /* 0x000fea0003800000 */
[----:B------:R-:W2:Y:S01]  /*18310*/  LDL R41, [R1+0x4c] ;  /* 0x00004c0001297983 */ /* 0x000ea20000100800 */
[CC--:B------:R-:W-:Y:S01]  /*18320*/  LEA.HI R4, R33.reuse, R32.reuse, RZ, 0x4 ;  /* 0x0000002021047211 */ /* 0x0c0fe200078f20ff */
[----:B------:R-:W-:Y:S05]  /*18330*/  WARPSYNC.ALL ;  /* 0x0000000000007948 */ /* 0x000fea0003800000 */
[----:B------:R-:W3:Y:S01]  /*18340*/  S2R R5, SR_SWINHI ;  /* 0x0000000000057919 */ /* 0x000ee20000002f00 */
[----:B-1----:R-:W-:Y:S01]  /*18350*/  SHF.R.S32.HI R11, RZ, 0x4, R4 ;  /* 0x00000004ff0b7819 */ /* 0x002fe20000011404 */
[----:B------:R-:W-:Y:S01]  /*18360*/  ULDC.64 UR4, c[0x0][0xbd8] ;  /* 0x0002f60000047ab9 */ /* 0x000fe20000000a00 */
[----:B------:R-:W-:-:S02]  /*18370*/  LEA.HI R10, R33, R32, RZ, 0x5 ;  /* 0x00000020210a7211 */ /* 0x000fc400078f28ff */
[C---:B------:R-:W-:Y:S02]  /*18380*/  LEA.HI R8, R4.reuse, R11, RZ, 0x1 ;  /* 0x0000000b04087211 */ /* 0x040fe400078f08ff */
[----:B------:R-:W-:Y:S02]  /*18390*/  LOP3.LUT R9, R4, 0xfffffff0, RZ, 0xc0, !PT ;  /* 0xfffffff004097812 */ /* 0x000fe400078ec0ff */
[----:B------:R-:W-:Y:S02]  /*183a0*/  LOP3.LUT R8, R8, 0x1ffffffe, RZ, 0xc0, !PT ;  /* 0x1ffffffe08087812 */ /* 0x000fe400078ec0ff */
[----:B------:R-:W-:Y:S01]  /*183b0*/  SHF.R.S32.HI R10, RZ, 0x5, R10 ;  /* 0x00000005ff0a7819 */ /* 0x000fe2000001140a */
[----:B------:R-:W-:Y:S01]  /*183c0*/  IMAD.IADD R9, R32, 0x1, -R9 ;  /* 0x0000000120097824 */ /* 0x000fe200078e0a09 */
[----:B------:R-:W-:Y:S01]  /*183d0*/  F2FP.F16.F32.PACK_AB R7, R34, R7 ;  /* 0x000000072207723e */ /* 0x000fe200000000ff */
[----:B------:R-:W-:Y:S01]  /*183e0*/  IMAD.IADD R8, R11, 0x1, -R8 ;  /* 0x000000010b087824 */ /* 0x000fe200078e0a08 */
[----:B------:R-:W-:Y:S01]  /*183f0*/  F2FP.F16.F32.PACK_AB R6, R93, R6 ;  /* 0x000000065d06723e */ /* 0x000fe200000000ff */
[----:B------:R-:W-:Y:S01]  /*18400*/  IMAD R9, R10, 0x10, R9 ;  /* 0x000000100a097824 */ /* 0x000fe200078e0209 */
[----:B------:R-:W-:Y:S01]  /*18410*/  F2FP.F16.F32.PACK_AB R26, R109, R26 ;  /* 0x0000001a6d1a723e */ /* 0x000fe200000000ff */
[----:B------:R-:W-:Y:S01]  /*18420*/  IMAD.SHL.U32 R8, R8, 0x8, RZ ;  /* 0x0000000808087824 */ /* 0x000fe200078e00ff */
[----:B------:R-:W-:-:S02]  /*18430*/  MOV R28, R2 ;  /* 0x00000002001c7202 */ /* 0x000fc40000000f00 */
[----:B---3--:R-:W-:Y:S01]  /*18440*/  MOV R29, R5 ;  /* 0x00000005001d7202 */ /* 0x008fe20000000f00 */
[----:B------:R-:W-:-:S04]  /*18450*/  IMAD.U32 R5, R9, 0x20, R8 ;  /* 0x0000002009057824 */ /* 0x000fc800078e0008 */
[----:B------:R-:W-:Y:S01]  /*18460*/  IMAD.WIDE R4, R5, 0x2, R28 ;  /* 0x0000000205047825 */ /* 0x000fe200078e021c */
[----:B------:R-:W-:Y:S02]  /*18470*/  BAR.SYNC.DEFER_BLOCKING 0x1, 0x180 ;  /* 0x0046000000007b1d */ /* 0x000fe40000010000 */
[C---:B------:R-:W-:Y:S02]  /*18480*/  IADD3 R31, P4, R4.reuse, 0x20, RZ ;  /* 0x00000020041f7810 */ /* 0x040fe40007f9e0ff */
[C---:B------:R-:W-:Y:S02]  /*18490*/  IADD3 R39, P1, R4.reuse, 0x6000, RZ ;  /* 0x0000600004277810 */ /* 0x040fe40007f3e0ff */
[----:B------:R-:W-:Y:S01]  /*184a0*/  LOP3.LUT R8, R31, 0x180, RZ, 0xc0, !PT ;  /* 0x000001801f087812 */ /* 0x000fe200078ec0ff */
[--C-:B------:R-:W-:Y:S01]  /*184b0*/  IMAD.X R11, RZ, RZ, R5.reuse, P4 ;  /* 0x000000ffff0b7224 */ /* 0x100fe200020e0605 */
[----:B------:R-:W-:Y:S01]  /*184c0*/  IADD3 R35, P3, R4, 0x3000, RZ ;  /* 0x0000300004237810 */ /* 0x000fe20007f7e0ff */
[----:B------:R-:W-:Y:S01]  /*184d0*/  IMAD.X R25, RZ, RZ, R5, P1 ;  /* 0x000000ffff197224 */ /* 0x000fe200008e0605 */
[----:B------:R-:W-:-:S02]  /*184e0*/  SHF.R.U64 R8, R8, 0x3, RZ ;  /* 0x0000000308087819 */ /* 0x000fc400000012ff */
[C---:B------:R-:W-:Y:S01]  /*184f0*/  IADD3 R37, P2, R4.reuse, 0x3020, RZ ;  /* 0x0000302004257810 */ /* 0x040fe20007f5e0ff */
[--C-:B------:R-:W-:Y:S01]  /*18500*/  IMAD.X R13, RZ, RZ, R5.reuse, P3 ;  /* 0x000000ffff0d7224 */ /* 0x100fe200018e0605 */
[----:B------:R-:W-:Y:S02]  /*18510*/  LOP3.LUT R9, R4, 0x180, RZ, 0xc0, !PT ;  /* 0x0000018004097812 */ /* 0x000fe400078ec0ff */
[----:B------:R-:W-:Y:S01]  /*18520*/  LOP3.LUT R10, R8, R31, RZ, 0x3c, !PT ;  /* 0x0000001f080a7212 */ /* 0x000fe200078e3cff */
[----:B------:R-:W-:Y:S01]  /*18530*/  IMAD.X R15, RZ, RZ, R5, P2 ;  /* 0x000000ffff0f7224 */ /* 0x000fe200010e0605 */
[----:B------:R-:W-:Y:S02]  /*18540*/  IADD3 R38, P0, R4, 0x6020, RZ ;  /* 0x0000602004267810 */ /* 0x000fe40007f1e0ff */
[----:B------:R-:W-:Y:S02]  /*18550*/  LOP3.LUT R8, R35, 0x180, RZ, 0xc0, !PT ;  /* 0x0000018023087812 */ /* 0x000fe400078ec0ff */
[----:B0-----:R-:W-:-:S02]  /*18560*/  LOP3.LUT R14, R37, 0x180, RZ, 0xc0, !PT ;  /* 0x00000180250e7812 */ /* 0x001fc400078ec0ff */
[----:B------:R-:W-:Y:S02]  /*18570*/  LOP3.LUT R24, R39, 0x180, RZ, 0xc0, !PT ;  /* 0x0000018027187812 */ /* 0x000fe400078ec0ff */
[----:B------:R-:W-:Y:S02]  /*18580*/  ISETP.NE.U32.AND P1, PT, RZ, UR4, PT ;  /* 0x00000004ff007c0c */ /* 0x000fe4000bf25070 */
[----:B------:R-:W-:Y:S02]  /*18590*/  SHF.R.U64 R9, R9, 0x3, RZ ;  /* 0x0000000309097819 */ /* 0x000fe400000012ff */
[----:B------:R-:W-:Y:S02]  /*185a0*/  LOP3.LUT R31, R38, 0x180, RZ, 0xc0, !PT ;  /* 0x00000180261f7812 */ /* 0x000fe400078ec0ff */
[----:B------:R-:W-:Y:S02]  /*185b0*/  SHF.R.U64 R8, R8, 0x3, RZ ;  /* 0x0000000308087819 */ /* 0x000fe400000012ff */
[----:B------:R-:W-:-:S02]  /*185c0*/  SHF.R.U64 R14, R14, 0x3, RZ ;  /* 0x000000030e0e7819 */ /* 0x000fc400000012ff */
[----:B------:R-:W-:Y:S02]  /*185d0*/  SHF.R.U64 R24, R24, 0x3, RZ ;  /* 0x0000000318187819 */ /* 0x000fe400000012ff */
[----:B------:R-:W-:Y:S01]  /*185e0*/  ISETP.NE.AND.EX P1, PT, RZ, UR5, PT, P1 ;  /* 0x00000005ff007c0c */ /* 0x000fe2000bf25310 */
[----:B------:R-:W-:Y:S01]  /*185f0*/  ULDC.64 UR4, c[0x0][0xbe0] ;  /* 0x0002f80000047ab9 */ /* 0x000fe20000000a00 */
[----:B------:R-:W-:Y:S01]  /*18600*/  LOP3.LUT R4, R9, R4, RZ, 0x3c, !PT ;  /* 0x0000000409047212 */ /* 0x000fe200078e3cff */
[----:B------:R-:W-:Y:S01]  /*18610*/  IMAD.X R9, RZ, RZ, R5, P0 ;  /* 0x000000ffff097224 */ /* 0x000fe200000e0605 */
[----:B------:R-:W-:Y:S02]  /*18620*/  SHF.R.U64 R31, R31, 0x3, RZ ;  /* 0x000000031f1f7819 */ /* 0x000fe400000012ff */
[----:B------:R-:W-:Y:S02]  /*18630*/  LOP3.LUT R12, R8, R35, RZ, 0x3c, !PT ;  /* 0x00000023080c7212 */ /* 0x000fe400078e3cff */
[----:B------:R-:W-:-:S02]  /*18640*/  LOP3.LUT R14, R14, R37, RZ, 0x3c, !PT ;  /* 0x000000250e0e7212 */ /* 0x000fc400078e3cff */
[----:B------:R-:W-:Y:S02]  /*18650*/  LOP3.LUT R24, R24, R39, RZ, 0x3c, !PT ;  /* 0x0000002718187212 */ /* 0x000fe400078e3cff */
[----:B------:R-:W-:Y:S02]  /*18660*/  ISETP.NE.U32.AND P0, PT, RZ, UR4, PT ;  /* 0x00000004ff007c0c */ /* 0x000fe4000bf05070 */
[----:B------:R-:W-:Y:S02]  /*18670*/  MOV R39, R4 ;  /* 0x0000000400277202 */ /* 0x000fe40000000f00 */
[----:B------:R-:W-:Y:S02]  /*18680*/  LOP3.LUT R8, R31, R38, RZ, 0x3c, !PT ;  /* 0x000000261f087212 */ /* 0x000fe400078e3cff */
[----:B------:R-:W-:Y:S02]  /*18690*/  F2FP.F16.F32.PACK_AB R4, R30, R3 ;  /* 0x000000031e04723e */ /* 0x000fe400000000ff */
[----:B------:R-:W-:Y:S01]  /*186a0*/  F2FP.F16.F32.PACK_AB R5, R91, R90 ;  /* 0x0000005a5b05723e */ /* 0x000fe200000000ff */
[----:B------:R-:W2:Y:S01]  /*186b0*/  LDC.64 R30, c[0x0][0xbd8] ;  /* 0x0002f600ff1e7b82 */ /* 0x000ea20000000a00 */
[----:B------:R-:W-:-:S02]  /*186c0*/  MOV R37, R12 ;  /* 0x0000000c00257202 */ /* 0x000fc40000000f00 */
[----:B------:R-:W-:Y:S01]  /*186d0*/  MOV R35, R14 ;  /* 0x0000000e00237202 */ /* 0x000fe20000000f00 */
[----:B------:R0:W-:Y:S01]  /*186e0*/  STSM.16.M88.4 [R39], R4 ;  /* 0x0000000427007844 */ /* 0x0001e20000000200 */
[----:B------:R-:W-:Y:S02]  /*186f0*/  MOV R34, R24 ;  /* 0x0000001800227202 */ /* 0x000fe40000000f00 */
[----:B------:R-:W-:Y:S02]  /*18700*/  ISETP.NE.AND.EX P0, PT, RZ, UR5, PT, P0 ;  /* 0x00000005ff007c0c */ /* 0x000fe4000bf05300 */
[----:B------:R-:W-:Y:S02]  /*18710*/  MOV R38, R10 ;  /* 0x0000000a00267202 */ /* 0x000fe40000000f00 */
[----:B------:R-:W-:Y:S02]  /*18720*/  F2FP.F16.F32.PACK_AB R12, R97, R96 ;  /* 0x00000060610c723e */ /* 0x000fe400000000ff */
[----:B------:R-:W-:-:S02]  /*18730*/  F2FP.F16.F32.PACK_AB R13, R99, R98 ;  /* 0x00000062630d723e */ /* 0x000fc400000000ff */
[----:B------:R-:W-:Y:S02]  /*18740*/  F2FP.F16.F32.PACK_AB R14, R101, R100 ;  /* 0x00000064650e723e */ /* 0x000fe400000000ff */
[----:B------:R-:W-:Y:S02]  /*18750*/  F2FP.F16.F32.PACK_AB R15, R103, R102 ;  /* 0x00000066670f723e */ /* 0x000fe400000000ff */
[----:B------:R-:W-:Y:S02]  /*18760*/  F2FP.F16.F32.PACK_AB R24, R27, R104 ;  /* 0x000000681b18723e */ /* 0x000fe400000000ff */
[----:B------:R-:W-:Y:S01]  /*18770*/  F2FP.F16.F32.PACK_AB R25, R107, R106 ;  /* 0x0000006a6b19723e */ /* 0x000fe200000000ff */
[----:B------:R1:W-:Y:S01]  /*18780*/  STSM.16.M88.4 [R38], R12 ;  /* 0x0000000c26007844 */ /* 0x0003e20000000200 */
[----:B------:R-:W-:Y:S02]  /*18790*/  F2FP.F16.F32.PACK_AB R27, R111, R110 ;  /* 0x0000006e6f1b723e */ /* 0x000fe400000000ff */
[----:B------:R-:W-:-:S02]  /*187a0*/  LEA.HI R33, R33, R32, RZ, 0x7 ;  /* 0x0000002021217211 */ /* 0x000fc400078f38ff */
[----:B------:R-:W-:Y:S01]  /*187b0*/  MOV R3, R8 ;  /* 0x0000000800037202 */ /* 0x000fe20000000f00 */
[----:B------:R3:W-:Y:S01]  /*187c0*/  STSM.16.M88.4 [R37], R24 ;  /* 0x0000001825007844 */ /* 0x0007e20000000200 */
[----:B0-----:R-:W-:Y:S02]  /*187d0*/  F2FP.F16.F32.PACK_AB R4, R113, R112 ;  /* 0x000000707104723e */ /* 0x001fe400000000ff */
[----:B------:R-:W-:Y:S02]  /*187e0*/  F2FP.F16.F32.PACK_AB R5, R115, R114 ;  /* 0x000000727305723e */ /* 0x000fe400000000ff */
[----:B------:R-:W-:Y:S02]  /*187f0*/  F2FP.F16.F32.PACK_AB R6, R117, R116 ;  /* 0x000000747506723e */ /* 0x000fe400000000ff */
[----:B------:R-:W-:Y:S02]  /*18800*/  F2FP.F16.F32.PACK_AB R7, R119, R118 ;  /* 0x000000767707723e */ /* 0x000fe400000000ff */
[----:B------:R-:W-:Y:S01]  /*18810*/  F2FP.F16.F32.PACK_AB R8, R121, R120 ;  /* 0x000000787908723e */ /* 0x000fe200000000ff */
[----:B------:R-:W-:Y:S01]  /*18820*/  ULDC UR4, c[0x0][0xa88] ;  /* 0x0002a20000047ab9 */ /* 0x000fe20000000800 */
[----:B------:R-:W-:Y:S01]  /*18830*/  F2FP.F16.F32.PACK_AB R9, R123, R122 ;  /* 0x0000007a7b09723e */ /* 0x000fe200000000ff */
[----:B------:R-:W-:Y:S01]  /*18840*/  STSM.16.M88.4 [R35], R4 ;  /* 0x0000000423007844 */ /* 0x000fe20000000200 */
[----:B------:R-:W-:Y:S01]  /*18850*/  F2FP.F16.F32.PACK_AB R10, R125, R124 ;  /* 0x0000007c7d0a723e */ /* 0x000fe200000000ff */
[----:B-1----:R-:W-:Y:S01]  /*18860*/  IMAD.MOV.U32 R38, RZ, RZ, RZ ;  /* 0x000000ffff267224 */ /* 0x002fe200078e00ff */
[----:B------:R-:W-:Y:S01]  /*18870*/  F2FP.F16.F32.PACK_AB R11, R127, R126 ;  /* 0x0000007e7f0b723e */ /* 0x000fe200000000ff */
[----:B---3--:R-:W0:Y:S01]  /*18880*/  @P0 LDC.64 R24, c[0x0][0xbe0] ;  /* 0x0002f800ff180b82 */ /* 0x008e220000000a00 */
[----:B------:R-:W-:-:S02]  /*18890*/  LOP3.LUT R27, R33, 0xffffff80, RZ, 0xc0, !PT ;  /* 0xffffff80211b7812 */ /* 0x000fc400078ec0ff */
[----:B------:R-:W-:Y:S01]  /*188a0*/  F2FP.F16.F32.PACK_AB R12, R129, R128 ;  /* 0x00000080810c723e */ /* 0x000fe200000000ff */
[----:B------:R1:W-:Y:S01]  /*188b0*/  STSM.16.M88.4 [R34], R8 ;  /* 0x0000000822007844 */ /* 0x0003e20000000200 */
[----:B------:R-:W-:Y:S01]  /*188c0*/  F2FP.F16.F32.PACK_AB R13, R131, R130 ;  /* 0x00000082830d723e */ /* 0x000fe200000000ff */
[----:B------:R-:W-:Y:S01]  /*188d0*/  IMAD.IADD R27, R32, 0x1, -R27 ;  /* 0x00000001201b7824 */ /* 0x000fe200078e0a1b */
[----:B------:R-:W-:Y:S02]  /*188e0*/  F2FP.F16.F32.PACK_AB R14, R133, R132 ;  /* 0x00000084850e723e */ /* 0x000fe400000000ff */
[----:B------:R-:W-:-:S05]  /*188f0*/  F2FP.F16.F32.PACK_AB R15, R135, R134 ;  /* 0x00000086870f723e */ /* 0x000fca00000000ff */
[----:B------:R3:W-:Y:S01]  /*18900*/  STSM.16.M88.4 [R3], R12 ;  /* 0x0000000c03007844 */ /* 0x0007e20000000200 */
[----:B-1----:R-:W-:-:S04]  /*18910*/  SHF.R.S32.HI R8, RZ, 0x1f, R27 ;  /* 0x0000001fff087819 */ /* 0x002fc8000001141b */
[----:B---3--:R-:W-:-:S04]  /*18920*/  LEA.HI R3, R8, R27, RZ, 0x2 ;  /* 0x0000001b08037211 */ /* 0x008fc800078f10ff */
[--C-:B------:R-:W-:Y:S02]  /*18930*/  SHF.R.S32.HI R6, RZ, 0x2, R3.reuse ;  /* 0x00000002ff067819 */ /* 0x100fe40000011403 */
[----:B------:R-:W-:-:S04]  /*18940*/  SHF.R.S32.HI R3, RZ, 0x1f, R3 ;  /* 0x0000001fff037819 */ /* 0x000fc80000011403 */
[----:B------:R-:W-:-:S04]  /*18950*/  LEA.HI R3, R3, R6, RZ, 0x3 ;  /* 0x0000000603037211 */ /* 0x000fc800078f18ff */
[----:B------:R-:W-:Y:S01]  /*18960*/  LOP3.LUT R7, R3, 0xfffffff8, RZ, 0xc0, !PT ;  /* 0xfffffff803077812 */ /* 0x000fe200078ec0ff */
[----:B------:R-:W-:Y:S02]  /*18970*/  IMAD.U32 R3, RZ, RZ, UR4 ;  /* 0x00000004ff037e24 */ /* 0x000fe4000f8e00ff */
[C---:B--2---:R-:W-:Y:S01]  /*18980*/  IMAD.WIDE R30, R41.reuse, 0x4, R30 ;  /* 0x00000004291e7825 */ /* 0x044fe200078e021e */
[----:B------:R-:W-:Y:S03]  /*18990*/  BAR.SYNC.DEFER_BLOCKING 0x1, 0x180 ;  /* 0x0046000000007b1d */ /* 0x000fe60000010000 */
[----:B0-----:R-:W-:-:S03]  /*189a0*/  @P0 IMAD.WIDE R4, R41, 0x4, R24 ;  /* 0x0000000429040825 */ /* 0x001fc600078e0218 */
[----:B------:R0:W5:Y:S01]  /*189b0*/  @P1 LDG.E R38, desc[UR38][R30.64] ;  /* 0x000000261e261981 */ /* 0x000162000c1e1900 */
[----:B------:R-:W-:Y:S01]  /*189c0*/  SHF.R.S32.HI R33, RZ, 0x7, R33 ;  /* 0x00000007ff217819 */ /* 0x000fe20000011421 */
[----:B------:R-:W-:Y:S01]  /*189d0*/  IMAD.IADD R7, R6, 0x1, -R7 ;  /* 0x0000000106077824 */ /* 0x000fe200078e0a07 */
[----:B------:R-:W-:Y:S01]  /*189e0*/  LEA.HI R8, R8, R27, RZ, 0x5 ;  /* 0x0000001b08087211 */ /* 0x000fe200078f28ff */
[----:B------:R0:W5:Y:S02]  /*189f0*/  @P0 LDG.E R3, desc[UR38][R4.64] ;  /* 0x0000002604030981 */ /* 0x000164000c1e1900 */
[----:B------:R-:W-:Y:S01]  /*18a00*/  IMAD.HI R6, R33, 0x55555556, RZ ;  /* 0x5555555621067827 */ /* 0x000fe200078e02ff */
[----:B------:R-:W-:Y:S06]  /*18a10*/  @P0 BRA `(.L_x_9548) ;  /* 0x0000000000100947 */ /* 0x000fec0003800000 */
[----:B------:R-:W-:Y:S05]  /*18a20*/  @!P1 BRA `(.L_x_9548) ;  /* 0x00000000000c9947 */ /* 0x000fea0003800000 */
[----:B0-----:R-:W2:Y:S04]  /*18a30*/  LDG.E R4, desc[UR38][R30.64] ;  /* 0x000000261e047981 */ /* 0x001ea8000c1e1900 */
[----:B-----5:R-:W2:Y:S02]  /*18a40*/  LDG.E R3, desc[UR38][R30.64+0x4] ;  /* 0x000004261e037981 */ /* 0x020ea4000c1e1900 */
[----:B--2---:R-:W-:-:S07]  /*18a50*/  IMAD.IADD R3, R3, 0x1, -R4 ;  /* 0x0000000103037824 */ /* 0x004fce00078e0a04 */
.L_x_9548:
[----:B------:R-:W2:Y:S01]  /*18a60*/  LDL.LU R48, [R1+0x48] ;  /* 0x0000480001307983 */ /* 0x000ea20000300800 */
[----:B------:R-:W-:Y:S01]  /*18a70*/  LEA.HI R6, R6, R6, RZ, 0x1 ;  /* 0x0000000606067211 */ /* 0x000fe200078f08ff */
[----:B------:R-:W-:Y:S02]  /*18a80*/  ULDC.64 UR4, c[0x0][0xb70] ;  /* 0x0002dc0000047ab9 */ /* 0x000fe40000000a00 */
[----:B------:R-:W3:Y:S01]  /*18a90*/  LDL.LU R47, [R1+0x54] ;  /* 0x00005400012f7983 */ /* 0x000ee20000300800 */
[----:B------:R-:W-:Y:S01]  /*18aa0*/  SHF.R.S32.HI R8, RZ, 0x5, R8 ;  /* 0x00000005ff087819 */ /* 0x000fe20000011408 */
[----:B------:R-:W-:Y:S01]  /*18ab0*/  IMAD R33, R6, -0x3, R33 ;  /* 0xfffffffd06217824 */ /* 0x000fe200078e0221 */
[----:B-----5:R-:W-:Y:S02]  /*18ac0*/  SHF.R.S32.HI R39, RZ, 0x1f, R38 ;  /* 0x0000001fff277819 */ /* 0x020fe40000011426 */
[----:B------:R-:W-:Y:S01]  /*18ad0*/  SHF.R.S32.HI R6, RZ, 0x1f, R41 ;  /* 0x0000001fff067819 */ /* 0x000fe20000011429 */
[----:B------:R-:W-:Y:S01]  /*18ae0*/  IMAD R8, R8, 0x10, R7 ;  /* 0x0000001008087824 */ /* 0x000fe200078e0207 */
[----:B------:R-:W-:Y:S01]  /*18af0*/  SEL R45, R41, RZ, !P1 ;  /* 0x000000ff292d7207 */ /* 0x000fe20004800000 */
[----:B------:R-:W-:Y:S01]  /*18b00*/  IMAD R7, R20, 0x20, R0 ;  /* 0x0000002014077824 */ /* 0x000fe200078e0200 */
[----:B------:R-:W-:Y:S01]  /*18b10*/  SEL R46, R6, RZ, !P1 ;  /* 0x000000ff062e7207 */ /* 0x000fe20004800000 */
[----:B------:R-:W-:Y:S01]  /*18b20*/  IMAD R10, R33, 0x40, R8 ;  /* 0x00000040210a7824 */ /* 0x000fe200078e0208 */
[----:B------:R-:W-:Y:S01]  /*18b30*/  LOP3.LUT P0, RZ, R27, 0x3, RZ, 0xc0, !PT ;  /* 0x000000031bff7812 */ /* 0x000fe2000780c0ff */
[----:B------:R-:W-:-:S03]  /*18b40*/  IMAD.WIDE R28, R7, 0x2, R28 ;  /* 0x00000002071c7825 */ /* 0x000fc600078e021c */
[C---:B------:R-:W-:Y:S02]  /*18b50*/  IADD3 R13, P5, R28.reuse, 0x3000, RZ ;  /* 0x000030001c0d7810 */ /* 0x040fe40007fbe0ff */
[C---:B------:R-:W-:Y:S02]  /*18b60*/  IADD3 R25, P4, R28.reuse, 0x4800, RZ ;  /* 0x000048001c197810 */ /* 0x040fe40007f9e0ff */
[----:B0-----:R-:W-:Y:S02]  /*18b70*/  IADD3 R31, P3, R28, 0x6000, RZ ;  /* 0x000060001c1f7810 */ /* 0x001fe40007f7e0ff */
[----:B------:R-:W-:Y:S02]  /*18b80*/  LOP3.LUT R12, R13, 0x180, RZ, 0xc0, !PT ;  /* 0x000001800d0c7812 */ /* 0x000fe400078ec0ff */
[----:B------:R-:W-:Y:S02]  /*18b90*/  LOP3.LUT R24, R25, 0x180, RZ, 0xc0, !PT ;  /* 0x0000018019187812 */ /* 0x000fe400078ec0ff */
[----:B------:R-:W-:-:S02]  /*18ba0*/  LOP3.LUT R30, R31, 0x180, RZ, 0xc0, !PT ;  /* 0x000001801f1e7812 */ /* 0x000fc400078ec0ff */
[----:B------:R-:W-:Y:S02]  /*18bb0*/  SHF.R.U64 R12, R12, 0x3, RZ ;  /* 0x000000030c0c7819 */ /* 0x000fe400000012ff */
        /* <DEDUP_REMOVED lines=8> */
[--C-:B------:R-:W-:Y:S01]  /*18c40*/  SHF.R.S32.HI R41, RZ, 0x1f, R0.reuse ;  /* 0x0000001fff297819 */ /* 0x100fe20000011400 */
[----:B------:R-:W-:Y:S01]  /*18c50*/  IMAD.MOV.U32 R40, RZ, RZ, R0 ;  /* 0x000000ffff287224 */ /* 0x000fe200078e0000 */
[----:B------:R-:W-:Y:S01]  /*18c60*/  BSSY B1, `(.L_x_9549) ;  /* 0x000005c000017945 */ /* 0x000fe20003800000 */
[----:B--2---:R-:W-:Y:S01]  /*18c70*/  SHF.R.S32.HI R44, RZ, 0x1f, R48 ;  /* 0x0000001fff2c7819 */ /* 0x004fe20000011430 */
[----:B---3--:R-:W-:-:S04]  /*18c80*/  IMAD R10, R47, 0xc0, R10 ;  /* 0x000000c02f0a7824 */ /* 0x008fc800078e020a */
[----:B------:R-:W-:Y:S01]  /*18c90*/  IMAD R4, R44, UR4, RZ ;  /* 0x000000042c047c24 */ /* 0x000fe2000f8e02ff */
[----:B------:R-:W-:-:S03]  /*18ca0*/  SHF.R.S32.HI R7, RZ, 0x1f, R10 ;  /* 0x0000001fff077819 */ /* 0x000fc6000001140a */
[C---:B------:R-:W-:Y:S02]  /*18cb0*/  IMAD R9, R48.reuse, UR5, R4 ;  /* 0x0000000530097c24 */ /* 0x040fe4000f8e0204 */
[----:B------:R-:W-:Y:S01]  /*18cc0*/  IMAD.WIDE.U32 R4, R48, UR4, R38 ;  /* 0x0000000430047c25 */ /* 0x000fe2000f8e0026 */
[----:B------:R-:W-:-:S03]  /*18cd0*/  ULDC.64 UR4, c[0x0][0xb78] ;  /* 0x0002de0000047ab9 */ /* 0x000fc60000000a00 */
[----:B------:R-:W-:Y:S01]  /*18ce0*/  IMAD.IADD R5, R5, 0x1, R9 ;  /* 0x0000000105057824 */ /* 0x000fe200078e0209 */
[----:B------:R-:W-:Y:S01]  /*18cf0*/  IADD3 R9, P2, R28, 0x1800, RZ ;  /* 0x000018001c097810 */ /* 0x000fe20007f5e0ff */
[----:B------:R-:W-:Y:S02]  /*18d00*/  IMAD R6, R46, UR4, RZ ;  /* 0x000000042e067c24 */ /* 0x000fe4000f8e02ff */
[----:B------:R-:W-:Y:S01]  /*18d10*/  IMAD.WIDE.U32 R4, R45, UR4, R4 ;  /* 0x000000042d047c25 */ /* 0x000fe2000f8e0004 */
[----:B------:R-:W-:-:S03]  /*18d20*/  LOP3.LUT R8, R9, 0x180, RZ, 0xc0, !PT ;  /* 0x0000018009087812 */ /* 0x000fc600078ec0ff */
[----:B------:R-:W-:Y:S01]  /*18d30*/  IMAD R6, R45, UR5, R6 ;  /* 0x000000052d067c24 */ /* 0x000fe2000f8e0206 */
[----:B------:R-:W-:Y:S01]  /*18d40*/  IADD3 R4, P1, R10, R4, RZ ;  /* 0x000000040a047210 */ /* 0x000fe20007f3e0ff */
[----:B------:R-:W-:Y:S01]  /*18d50*/  ULDC.64 UR4, c[0x0][0xb40] ;  /* 0x0002d00000047ab9 */ /* 0x000fe20000000a00 */
[----:B------:R-:W-:Y:S02]  /*18d60*/  SHF.R.U64 R8, R8, 0x3, RZ ;  /* 0x0000000308087819 */ /* 0x000fe400000012ff */
[----:B------:R-:W-:Y:S02]  /*18d70*/  IADD3.X R7, R7, R5, R6, P1, !PT ;  /* 0x0000000507077210 */ /* 0x000fe40000ffe406 */
[----:B------:R-:W-:Y:S02]  /*18d80*/  LEA R42, P1, R4, UR4, 0x2 ;  /* 0x00000004042a7c11 */ /* 0x000fe4000f8210ff */
[----:B------:R-:W-:Y:S01]  /*18d90*/  LOP3.LUT R8, R8, R9, RZ, 0x3c, !PT ;  /* 0x0000000908087212 */ /* 0x000fe200078e3cff */
[----:B------:R-:W-:Y:S01]  /*18da0*/  IMAD.X R9, RZ, RZ, R29, P2 ;  /* 0x000000ffff097224 */ /* 0x000fe200010e061d */
[----:B------:R-:W-:Y:S01]  /*18db0*/  LEA.HI.X R43, R4, UR5, R7, 0x2, P1 ;  /* 0x00000005042b7c11 */ /* 0x000fe200088f1407 */
[----:B------:R-:W-:Y:S01]  /*18dc0*/  VIADD R4, R10, 0x8 ;  /* 0x000000080a047836 */ /* 0x000fe20000000000 */
[C---:B------:R-:W-:Y:S01]  /*18dd0*/  IADD3 R7, P2, R28.reuse, 0x7800, RZ ;  /* 0x000078001c077810 */ /* 0x040fe20007f5e0ff */
[----:B------:R-:W-:Y:S01]  /*18de0*/  ULDC.64 UR4, c[0x0][0xaa0] ;  /* 0x0002a80000047ab9 */ /* 0x000fe20000000a00 */
[----:B------:R-:W-:-:S02]  /*18df0*/  LOP3.LUT R5, R28, 0x180, RZ, 0xc0, !PT ;  /* 0x000001801c057812 */ /* 0x000fc400078ec0ff */
[-C--:B------:R-:W-:Y:S01]  /*18e00*/  ISETP.GE.OR P1, PT, R10, R3.reuse, P0 ;  /* 0x000000030a00720c */ /* 0x080fe20000726670 */
[--C-:B------:R-:W-:Y:S01]  /*18e10*/  IMAD.X R33, RZ, RZ, R29.reuse, P2 ;  /* 0x000000ffff217224 */ /* 0x100fe200010e061d */
[----:B------:R-:W-:Y:S02]  /*18e20*/  ISETP.GE.OR P0, PT, R4, R3, P0 ;  /* 0x000000030400720c */ /* 0x000fe40000706670 */
[----:B------:R-:W-:Y:S02]  /*18e30*/  LOP3.LUT R6, R7, 0x180, RZ, 0xc0, !PT ;  /* 0x0000018007067812 */ /* 0x000fe400078ec0ff */
[----:B------:R-:W-:Y:S02]  /*18e40*/  SHF.R.U64 R5, R5, 0x3, RZ ;  /* 0x0000000305057819 */ /* 0x000fe400000012ff */
[----:B------:R-:W-:Y:S02]  /*18e50*/  SHF.R.U64 R6, R6, 0x3, RZ ;  /* 0x0000000306067819 */ /* 0x000fe400000012ff */
[----:B------:R-:W-:Y:S01]  /*18e60*/  LOP3.LUT R4, R5, R28, RZ, 0x3c, !PT ;  /* 0x0000001c05047212 */ /* 0x000fe200078e3cff */
[----:B------:R-:W-:Y:S01]  /*18e70*/  IMAD.MOV.U32 R5, RZ, RZ, R29 ;  /* 0x000000ffff057224 */ /* 0x000fe200078e001d */
[----:B------:R-:W-:Y:S01]  /*18e80*/  LOP3.LUT R32, R6, R7, RZ, 0x3c, !PT ;  /* 0x0000000706207212 */ /* 0x000fe200078e3cff */
[----:B------:R-:W-:Y:S04]  /*18e90*/  @!P1 STG.E desc[UR38][R42.64], R21 ;  /* 0x000000152a009986 */ /* 0x000fe8000c101926 */
[----:B------:R0:W-:Y:S04]  /*18ea0*/  @!P0 STG.E desc[UR38][R42.64+0x20], R36 ;  /* 0x000020242a008986 */ /* 0x0001e8000c101926 */
[----:B------:R-:W5:Y:S04]  /*18eb0*/  LD.E.128 R4, desc[UR38][R4.64] ;  /* 0x0000002604047980 */ /* 0x000f68000c101d00 */
[----:B------:R-:W5:Y:S04]  /*18ec0*/  LD.E.128 R8, desc[UR38][R8.64] ;  /* 0x0000002608087980 */ /* 0x000f68000c101d00 */
[----:B------:R-:W5:Y:S04]  /*18ed0*/  LD.E.128 R12, desc[UR38][R12.64] ;  /* 0x000000260c0c7980 */ /* 0x000f68000c101d00 */
[----:B------:R-:W5:Y:S04]  /*18ee0*/  LD.E.128 R24, desc[UR38][R24.64] ;  /* 0x0000002618187980 */ /* 0x000f68000c101d00 */
[----:B------:R-:W5:Y:S04]  /*18ef0*/  LD.E.128 R28, desc[UR38][R30.64] ;  /* 0x000000261e1c7980 */ /* 0x000f68000c101d00 */
[----:B------:R-:W5:Y:S01]  /*18f00*/  LD.E.128 R32, desc[UR38][R32.64] ;  /* 0x0000002620207980 */ /* 0x000f62000c101d00 */
[----:B------:R-:W-:-:S02]  /*18f10*/  IMAD R39, R39, UR4, RZ ;  /* 0x0000000427277c24 */ /* 0x000fc4000f8e02ff */
[C---:B0-----:R-:W-:Y:S01]  /*18f20*/  IMAD.WIDE.U32 R36, R38.reuse, UR4, R40 ;  /* 0x0000000426247c25 */ /* 0x041fe2000f8e0028 */
[----:B------:R-:W-:Y:S01]  /*18f30*/  @!PT LDS RZ, [RZ] ;  /* 0x00000000fffff984 */ /* 0x000fe20000000800 */
[----:B------:R-:W-:Y:S01]  /*18f40*/  @!PT LDS RZ, [RZ] ;  /* 0x00000000fffff984 */ /* 0x000fe20000000800 */
[----:B------:R-:W-:Y:S01]  /*18f50*/  @!PT LDS RZ, [RZ] ;  /* 0x00000000fffff984 */ /* 0x000fe20000000800 */
[----:B------:R-:W-:Y:S01]  /*18f60*/  @!PT LDS RZ, [RZ] ;  /* 0x00000000fffff984 */ /* 0x000fe20000000800 */
[----:B------:R0:W-:Y:S06]  /*18f70*/  MEMBAR.ALL.CTA ;  /* 0x0000000000007992 */ /* 0x0001ec0000008000 */
[----:B0-----:R-:W0:Y:S01]  /*18f80*/  FENCE.VIEW.ASYNC.S ;  /* 0x00000000000073c6 */ /* 0x001e220000000000 */
[----:B------:R-:W-:Y:S01]  /*18f90*/  IMAD R39, R38, UR5, R39 ;  /* 0x0000000526277c24 */ /* 0x000fe2000f8e0227 */
[----:B------:R-:W-:Y:S01]  /*18fa0*/  ULDC.64 UR4, c[0x0][0xae0] ;  /* 0x0002b80000047ab9 */ /* 0x000fe20000000a00 */
[----:B------:R-:W-:-:S02]  /*18fb0*/  IMAD R40, R47, -0xc0, R3 ;  /* 0xffffff402f287824 */ /* 0x000fc400078e0203 */
[----:B------:R-:W-:Y:S02]  /*18fc0*/  IMAD.IADD R37, R37, 0x1, R39 ;  /* 0x0000000125257824 */ /* 0x000fe400078e0227 */
[----:B------:R-:W-:Y:S01]  /*18fd0*/  IMAD R38, R44, UR4, RZ ;  /* 0x000000042c267c24 */ /* 0x000fe2000f8e02ff */
[-C--:B------:R-:W-:Y:S01]  /*18fe0*/  ISETP.GE.AND P0, PT, R20, R40.reuse, PT ;  /* 0x000000281400720c */ /* 0x080fe20003f06270 */
[----:B------:R-:W-:Y:S02]  /*18ff0*/  VIADD R21, R2, 0x2d820 ;  /* 0x0002d82002157836 */ /* 0x000fe40000000000 */
[----:B------:R-:W-:Y:S02]  /*19000*/  VIADD R3, R20, 0x60 ;  /* 0x0000006014037836 */ /* 0x000fe40000000000 */
[C---:B------:R-:W-:Y:S01]  /*19010*/  IMAD R39, R48.reuse, UR5, R38 ;  /* 0x0000000530277c24 */ /* 0x040fe2000f8e0226 */
[----:B------:R-:W-:Y:S01]  /*19020*/  PRMT R21, RZ, 0x654, R21 ;  /* 0x00000654ff157816 */ /* 0x000fe20000000015 */
[----:B------:R-:W-:Y:S01]  /*19030*/  IMAD.WIDE.U32 R36, R48, UR4, R36 ;  /* 0x0000000430247c25 */ /* 0x000fe2000f8e0024 */
[----:B------:R-:W-:Y:S01]  /*19040*/  ULDC.64 UR4, c[0x0][0xae8] ;  /* 0x0002ba0000047ab9 */ /* 0x000fe20000000a00 */
[----:B------:R-:W-:-:S02]  /*19050*/  ISETP.GE.AND P3, PT, R3, R40, PT ;  /* 0x000000280300720c */ /* 0x000fc40003f66270 */
[----:B------:R-:W-:Y:S02]  /*19060*/  IMAD.IADD R37, R37, 0x1, R39 ;  /* 0x0000000125257824 */ /* 0x000fe400078e0227 */
[----:B------:R-:W-:Y:S01]  /*19070*/  IMAD R3, R46, UR4, RZ ;  /* 0x000000042e037c24 */ /* 0x000fe2000f8e02ff */
[----:B0-----:R0:W-:Y:S01]  /*19080*/  SYNCS.ARRIVE.TRANS64.RED.A1T0 RZ, [R21+URZ], RZ ;  /* 0x000000ff15ff79a7 */ /* 0x0011e2000810043f */
[----:B------:R-:W-:-:S04]  /*19090*/  IMAD.WIDE.U32 R38, R45, UR4, R36 ;  /* 0x000000042d267c25 */ /* 0x000fc8000f8e0024 */
[----:B------:R-:W-:Y:S01]  /*190a0*/  IMAD R3, R45, UR5, R3 ;  /* 0x000000052d037c24 */ /* 0x000fe2000f8e0203 */
[----:B0-----:R-:W-:-:S03]  /*190b0*/  SHF.R.S32.HI R21, RZ, 0x1f, R20 ;  /* 0x0000001fff157819 */ /* 0x001fc60000011414 */
[----:B------:R-:W-:Y:S02]  /*190c0*/  IMAD.IADD R43, R39, 0x1, R3 ;  /* 0x00000001272b7824 */ /* 0x000fe400078e0203 */
[----:B------:R-:W-:Y:S01]  /*190d0*/  IMAD.WIDE R36, R47, 0xc0, R20 ;  /* 0x000000c02f247825 */ /* 0x000fe200078e0214 */
[----:B------:R-:W-:Y:S06]  /*190e0*/  @P0 BRA `(.L_x_9550) ;  /* 0x00000000004c0947 */ /* 0x000fec0003800000 */
[C---:B------:R-:W-:Y:S01]  /*190f0*/  VIADD R20, R0.reuse, 0x20 ;  /* 0x0000002000147836 */ /* 0x040fe20000000000 */
[----:B------:R-:W-:Y:S01]  /*19100*/  ULDC UR4, c[0x0][0xa8c] ;  /* 0x0002a30000047ab9 */ /* 0x000fe20000000800 */
[----:B------:R-:W-:Y:S01]  /*19110*/  ULDC.64 UR6, c[0x0][0xad8] ;  /* 0x0002b60000067ab9 */ /* 0x000fe20000000a00 */
        /* <DEDUP_REMOVED lines=16> */
.L_x_9550:
[----:B------:R-:W-:Y:S05]  /*19220*/  BSYNC B1 ;  /* 0x0000000000017941 */ /* 0x000fea0003800000 */
.L_x_9549:
        /* <DEDUP_REMOVED lines=9> */
[C---:B------:R-:W-:Y:S01]  /*192c0*/  IMAD.WIDE.U32 R4, R3.reuse, UR4, R4 ;  /* 0x0000000403047c25 */ /* 0x040fe2000f8e0004 */
        /* <DEDUP_REMOVED lines=14> */
.L_x_9547:
[----:B-1----:R-:W2:Y:S01]  /*193b0*/  LDL R8, [R1+0x4c] ;  /* 0x00004c0001087983 */ /* 0x002ea20000100800 */
[----:B------:R-:W-:Y:S01]  /*193c0*/  ULDC.64 UR4, c[0x0][0xbd8] ;  /* 0x0002f60000047ab9 */ /* 0x000fe20000000a00 */
[----:B------:R-:W2:Y:S01]  /*193d0*/  LDC.64 R4, c[0x0][0xbd8] ;  /* 0x0002f600ff047b82 */ /* 0x000ea20000000a00 */
[----:B------:R-:W-:Y:S01]  /*193e0*/  ISETP.NE.U32.AND P0, PT, RZ, UR4, PT ;  /* 0x00000004ff007c0c */ /* 0x000fe2000bf05070 */
[----:B------:R-:W-:-:S03]  /*193f0*/  IMAD.MOV.U32 R9, RZ, RZ, RZ ;  /* 0x000000ffff097224 */ /* 0x000fc600078e00ff */
[----:B------:R-:W-:Y:S01]  /*19400*/  ISETP.NE.AND.EX P0, PT, RZ, UR5, PT, P0 ;  /* 0x00000005ff007c0c */ /* 0x000fe2000bf05300 */
[----:B------:R-:W-:Y:S02]  /*19410*/  ULDC.64 UR4, c[0x0][0xbe0] ;  /* 0x0002f80000047ab9 */ /* 0x000fe40000000a00 */
[----:B------:R-:W-:-:S04]  /*19420*/  ISETP.NE.U32.AND P1, PT, RZ, UR4, PT ;  /* 0x00000004ff007c0c */ /* 0x000fc8000bf25070 */
[----:B------:R-:W-:-:S13]  /*19430*/  ISETP.NE.AND.EX P1, PT, RZ, UR5, PT, P1 ;  /* 0x00000005ff007c0c */ /* 0x000fda000bf25310 */
[----:B------:R-:W1:Y:S01]  /*19440*/  @P1 LDC.64 R6, c[0x0][0xbe0] ;  /* 0x0002f800ff061b82 */ /* 0x000e620000000a00 */
[----:B------:R-:W-:Y:S02]  /*19450*/  ULDC UR4, c[0x0][0xa88] ;  /* 0x0002a20000047ab9 */ /* 0x000fe40000000800 */
[----:B------:R-:W-:Y:S02]  /*19460*/  IMAD.U32 R3, RZ, RZ, UR4 ;  /* 0x00000004ff037e24 */ /* 0x000fe4000f8e00ff */
[----:B--2---:R-:W-:-:S04]  /*19470*/  IMAD.WIDE R4, R8, 0x4, R4 ;  /* 0x0000000408047825 */ /* 0x004fc800078e0204 */
[----:B-1----:R-:W-:Y:S01]  /*19480*/  @P1 IMAD.WIDE R6, R8, 0x4, R6 ;  /* 0x0000000408061825 */ /* 0x002fe200078e0206 */
[----:B------:R1:W5:Y:S04]  /*19490*/  @P0 LDG.E R9, desc[UR38][R4.64] ;  /* 0x0000002604090981 */ /* 0x000368000c1e1900 */
[----:B------:R1:W5:Y:S01]  /*194a0*/  @P1 LDG.E R3, desc[UR38][R6.64] ;  /* 0x0000002606031981 */ /* 0x000362000c1e1900 */
[----:B------:R-:W-:Y:S01]  /*194b0*/  ISETP.GT.AND P2, PT, R32, 0xbf, PT ;  /* 0x000000bf2000780c */ /* 0x000fe20003f44270 */
[----:B------:R-:W-:-:S12]  /*194c0*/  @P1 BRA `(.L_x_9552) ;  /* 0x0000000000101947 */ /* 0x000fd80003800000 */
[----:B------:R-:W-:Y:S05]  /*194d0*/  @!P0 BRA `(.L_x_9552) ;  /* 0x00000000000c8947 */ /* 0x000fea0003800000 */
[----:B-1----:R-:W2:Y:S04]  /*194e0*/  LDG.E R6, desc[UR38][R4.64] ;  /* 0x0000002604067981 */ /* 0x002ea8000c1e1900 */
[----:B-----5:R-:W2:Y:S02]  /*194f0*/  LDG.E R3, desc[UR38][R4.64+0x4] ;  /* 0x0000042604037981 */ /* 0x020ea4000c1e1900 */
[----:B--2---:R-:W-:-:S07]  /*19500*/  IMAD.IADD R3, R3, 0x1, -R6 ;  /* 0x0000000103037824 */ /* 0x004fce00078e0a06 */
.L_x_9552:
[----:B------:R-:W2:Y:S04]  /*19510*/  LDL R15, [R1+0x48] ;  /* 0x00004800010f7983 */ /* 0x000ea80000100800 */
[----:B0-----:R0:W5:Y:S01]  /*19520*/  LDL R14, [R1+0x54] ;  /* 0x00005400010e7983 */ /* 0x0011620000100800 */
[----:B-1----:R-:W-:Y:S01]  /*19530*/  SHF.R.S32.HI R4, RZ, 0x1f, R8 ;  /* 0x0000001fff047819 */ /* 0x002fe20000011408 */
[----:B------:R-:W-:Y:S01]  /*19540*/  BSSY B1, `(.L_x_9553) ;  /* 0x000001c000017945 */ /* 0x000fe20003800000 */
[----:B------:R-:W-:Y:S02]  /*19550*/  SEL R11, R8, RZ, !P0 ;  /* 0x000000ff080b7207 */ /* 0x000fe40004000000 */
[----:B------:R-:W-:Y:S02]  /*19560*/  SHF.R.S32.HI R13, RZ, 0x1f, R0 ;  /* 0x0000001fff0d7819 */ /* 0x000fe40000011400 */
[----:B------:R-:W-:-:S02]  /*19570*/  SEL R12, R4, RZ, !P0 ;  /* 0x000000ff040c7207 */ /* 0x000fc40004000000 */
[----:B-----5:R-:W-:Y:S02]  /*19580*/  SHF.R.S32.HI R8, RZ, 0x1f, R9 ;  /* 0x0000001fff087819 */ /* 0x020fe40000011409 */
[----:B--2---:R-:W-:Y:S01]  /*19590*/  SHF.R.S32.HI R10, RZ, 0x1f, R15 ;  /* 0x0000001fff0a7819 */ /* 0x004fe2000001140f */
[----:B0-----:R-:W-:Y:S06]  /*195a0*/  @P2 BRA `(.L_x_9554) ;  /* 0x0000000000542947 */ /* 0x001fec0003800000 */
[----:B------:R-:W-:-:S04]  /*195b0*/  IMAD R4, R14, 0xc0, R47 ;  /* 0x000000c00e047824 */ /* 0x000fc800078e022f */
[----:B------:R-:W-:-:S05]  /*195c0*/  VIADD R6, R4, 0xffffff80 ;  /* 0xffffff8004067836 */ /* 0x000fca0000000000 */
[----:B------:R-:W-:-:S13]  /*195d0*/  ISETP.GE.AND P0, PT, R6, R3, PT ;  /* 0x000000030600720c */ /* 0x000fda0003f06270 */
[----:B------:R-:W-:Y:S05]  /*195e0*/  @P0 BRA `(.L_x_9554) ;  /* 0x0000000000440947 */ /* 0x000fea0003800000 */
[----:B------:R-:W-:Y:S01]  /*195f0*/  IADD3 R4, P0, R6, R9, RZ ;  /* 0x0000000906047210 */ /* 0x000fe20007f1e0ff */
        /* <DEDUP_REMOVED lines=16> */
.L_x_9554:
[----:B------:R-:W-:Y:S05]  /*19700*/  BSYNC B1 ;  /* 0x0000000000017941 */ /* 0x000fea0003800000 */
.L_x_9553:
[----:B------:R-:W-:Y:S01]  /*19710*/  ULDC.64 UR4, c[0x0][0xaa0] ;  /* 0x0002a80000047ab9 */ /* 0x000fe20000000a00 */
[----:B------:R-:W-:Y:S01]  /*19720*/  IMAD.MOV.U32 R4, RZ, RZ, R0 ;  /* 0x000000ffff047224 */ /* 0x000fe200078e0000 */
[----:B------:R-:W-:Y:S01]  /*19730*/  SHF.R.S32.HI R21, RZ, 0x1f, R20 ;  /* 0x0000001fff157819 */ /* 0x000fe20000011414 */
[----:B0-----:R-:W-:Y:S01]  /*19740*/  IMAD.MOV.U32 R5, RZ, RZ, R13 ;  /* 0x000000ffff057224 */ /* 0x001fe200078e000d */
[----:B------:R-:W-:Y:S01]  /*19750*/  BSSY B1, `(.L_x_9555) ;  /* 0x0000028000017945 */ /* 0x000fe20003800000 */
[----:B------:R-:W-:Y:S02]  /*19760*/  IMAD R6, R8, UR4, RZ ;  /* 0x0000000408067c24 */ /* 0x000fe4000f8e02ff */
[----:B------:R-:W-:-:S04]  /*19770*/  IMAD.WIDE.U32 R4, R9, UR4, R4 ;  /* 0x0000000409047c25 */ /* 0x000fc8000f8e0004 */
[----:B------:R-:W-:Y:S01]  /*19780*/  IMAD R9, R9, UR5, R6 ;  /* 0x0000000509097c24 */ /* 0x000fe2000f8e0206 */
[----:B------:R-:W-:Y:S02]  /*19790*/  ULDC.64 UR4, c[0x0][0xae0] ;  /* 0x0002b80000047ab9 */ /* 0x000fe40000000a00 */
[----:B------:R-:W-:Y:S02]  /*197a0*/  IMAD R6, R10, UR4, RZ ;  /* 0x000000040a067c24 */ /* 0x000fe4000f8e02ff */
[----:B------:R-:W-:Y:S02]  /*197b0*/  IMAD.IADD R5, R5, 0x1, R9 ;  /* 0x0000000105057824 */ /* 0x000fe400078e0209 */
[----:B------:R-:W-:Y:S02]  /*197c0*/  IMAD R9, R14, -0xc0, R3 ;  /* 0xffffff400e097824 */ /* 0x000fe400078e0203 */
[C---:B------:R-:W-:Y:S02]  /*197d0*/  IMAD R7, R15.reuse, UR5, R6 ;  /* 0x000000050f077c24 */ /* 0x040fe4000f8e0206 */
[----:B------:R-:W-:Y:S01]  /*197e0*/  IMAD.WIDE.U32 R4, R15, UR4, R4 ;  /* 0x000000040f047c25 */ /* 0x000fe2000f8e0004 */
[----:B------:R-:W-:Y:S01]  /*197f0*/  ISETP.GE.AND P0, PT, R20, R9, PT ;  /* 0x000000091400720c */ /* 0x000fe20003f06270 */
[----:B------:R-:W-:-:S02]  /*19800*/  ULDC.64 UR4, c[0x0][0xae8] ;  /* 0x0002ba0000047ab9 */ /* 0x000fc40000000a00 */
[----:B------:R-:W-:Y:S02]  /*19810*/  VIADD R6, R20, 0x60 ;  /* 0x0000006014067836 */ /* 0x000fe40000000000 */
[----:B------:R-:W-:Y:S02]  /*19820*/  IMAD.IADD R5, R5, 0x1, R7 ;  /* 0x0000000105057824 */ /* 0x000fe400078e0207 */
[----:B------:R-:W-:Y:S01]  /*19830*/  IMAD R3, R12, UR4, RZ ;  /* 0x000000040c037c24 */ /* 0x000fe2000f8e02ff */
[----:B------:R-:W-:Y:S01]  /*19840*/  ISETP.GE.AND P1, PT, R6, R9, PT ;  /* 0x000000090600720c */ /* 0x000fe20003f26270 */
[----:B------:R-:W-:-:S04]  /*19850*/  IMAD.WIDE.U32 R6, R11, UR4, R4 ;  /* 0x000000040b067c25 */ /* 0x000fc8000f8e0004 */
[----:B------:R-:W-:Y:S02]  /*19860*/  IMAD R3, R11, UR5, R3 ;  /* 0x000000050b037c24 */ /* 0x000fe4000f8e0203 */
[----:B------:R-:W-:-:S04]  /*19870*/  IMAD.WIDE R20, R14, 0xc0, R20 ;  /* 0x000000c00e147825 */ /* 0x000fc800078e0214 */
[----:B------:R-:W-:Y:S01]  /*19880*/  IMAD.IADD R9, R7, 0x1, R3 ;  /* 0x0000000107097824 */ /* 0x000fe200078e0203 */
        /* <DEDUP_REMOVED lines=20> */
.L_x_9556:
[----:B------:R-:W-:Y:S05]  /*199d0*/  BSYNC B1 ;  /* 0x0000000000017941 */ /* 0x000fea0003800000 */
.L_x_9555:
[----:B------:R-:W-:Y:S05]  /*199e0*/  @P1 BRA `(.L_x_9551) ;  /* 0x0000000000541947 */ /* 0x000fea0003800000 */
[----:B------:R-:W-:Y:S01]  /*199f0*/  IADD3 R3, P0, R20, 0x60, RZ ;  /* 0x0000006014037810 */ /* 0x000fe20007f1e0ff */
[----:B------:R-:W-:Y:S01]  /*19a00*/  ULDC UR4, c[0x0][0xa8c] ;  /* 0x0002a30000047ab9 */ /* 0x000fe20000000800 */
[----:B------:R-:W-:Y:S01]  /*19a10*/  IMAD.MOV.U32 R4, RZ, RZ, R6 ;  /* 0x000000ffff047224 */ /* 0x000fe200078e0006 */
[----:B------:R-:W-:Y:S01]  /*19a20*/  ULDC.64 UR6, c[0x0][0xad8] ;  /* 0x0002b60000067ab9 */ /* 0x000fe20000000a00 */
[----:B------:R-:W-:Y:S01]  /*19a30*/  IMAD.MOV.U32 R5, RZ, RZ, R9 ;  /* 0x000000ffff057224 */ /* 0x000fe200078e0009 */
[C---:B------:R-:W-:Y:S01]  /*19a40*/  ISETP.GE.AND P1, PT, R0.reuse, UR4, PT ;  /* 0x0000000400007c0c */ /* 0x040fe2000bf26270 */
[----:B------:R-:W-:Y:S02]  /*19a50*/  IMAD.X R20, RZ, RZ, R21, P0 ;  /* 0x000000ffff147224 */ /* 0x000fe400000e0615 */
        /* <DEDUP_REMOVED lines=14> */
.L_x_9551:
[----:B------:R-:W-:Y:S05]  /*19b40*/  BSYNC B0 ;  /* 0x0000000000007941 */ /* 0x000fea0003800000 */
.L_x_9546:
[----:B------:R-:W4:Y:S01]  /*19b50*/  LDL R0, [R1+0x3c] ;  /* 0x00003c0001007983 */ /* 0x000f220000100800 */
[----:B------:R-:W-:Y:S02]  /*19b60*/  ULDC UR4, c[0x0][0xc14] ;  /* 0x0003050000047ab9 */ /* 0x000fe40000000800 */
[----:B----4-:R-:W-:-:S13]  /*19b70*/  ISETP.GE.AND P0, PT, R0, UR4, PT ;  /* 0x0000000400007c0c */ /* 0x010fda000bf06270 */
[----:B------:R-:W-:Y:S05]  /*19b80*/  @!P0 BRA `(.L_x_9557) ;  /* 0xfffffe7400548947 */ /* 0x000fea000383ffff */
[----:B------:R-:W-:Y:S05]  /*19b90*/  BRA `(.L_x_9348) ;  /* 0x00000060007c7947 */ /* 0x000fea0003800000 */
.L_x_9346:
[----:B------:R-:W-:-:S08]  /*19ba0*/  NOP ;  /* 0x0000000000007918 */ /* 0x000fd00000000000 */
[----:B--2---:R-:W0:-:S00]  /*19bb0*/  USETMAXREG.DEALLOC.CTAPOOL 0x20 ;  /* 0x00000020000079c8 */ /* 0x004e0000080e0500 */
[----:B0-----:R-:W-:-:S06]  /*19bc0*/  LOP3.LUT R0, R0, 0x3, RZ, 0xc0, !PT ;  /* 0x0000000300007812 */ /* 0x001fcc00078ec0ff */
[----:B------:R-:W0:Y:S02]  /*19bd0*/  SHFL.IDX PT, R0, R0, RZ, 0x1f ;  /* 0x00001fff00007589 */ /* 0x000e2400000e0000 */
[----:B0-----:R-:W-:-:S13]  /*19be0*/  ISETP.NE.AND P0, PT, R0, RZ, PT ;  /* 0x000000ff0000720c */ /* 0x001fda0003f05270 */
[----:B------:R-:W-:Y:S05]  /*19bf0*/  @P0 BRA `(.L_x_9348) ;  /* 0x0000006000640947 */ /* 0x000fea0003800000 */
[----:B------:R-:W2:Y:S01]  /*19c00*/  LDL.LU R7, [R1] ;  /* 0x0000000001077983 */ /* 0x000ea20000300800 */
        /* <DEDUP_REMOVED lines=56> */
.L_x_9562:
        /* <DEDUP_REMOVED lines=14> */
.L_x_9561:
[----:B------:R-:W-:Y:S05]  /*1a070*/  BSYNC B0 ;  /* 0x0000000000007941 */ /* 0x000fea0003800000 */
.L_x_9560:
        /* <DEDUP_REMOVED lines=26> */
.L_x_9558:
        /* <DEDUP_REMOVED lines=16> */
[----:B------:R-:W0:Y:S02]  /*1a320*/  F2I.FTZ.U32.TRUNC.NTZ R3, R11 ;  /* 0x0000000b00037305 */ /* 0x000e24000021f000 */
[----:B0-----:R-:W-:Y:S01]  /*1a330*/  IMAD.MOV R9, RZ, RZ, -R3 ;  /* 0x000000ffff097224 */ /* 0x001fe200078e0a03 */
[----:B------:R-:W-:Y:S06]  /*1a340*/  @!P0 BRA `(.L_x_9563) ;  /* 0x0000000000088947 */ /* 0x000fec0003800000 */
[----:B------:R-:W-:-:S06]  /*1a350*/  VIADD R16, R12, 0xffffffff ;  /* 0xffffffff0c107836 */ /* 0x000fcc0000000000 */
[----:B------:R0:W1:Y:S02]  /*1a360*/  SHFL.IDX PT, R16, R5, R16, 0x1f ;  /* 0x00001f1005107589 */ /* 0x00006400000e0000 */
.L_x_9563:
[----:B-1----:R-:W-:Y:S01]  /*1a370*/  IMAD R16, R16, UR4, R8 ;  /* 0x0000000410107c24 */ /* 0x002fe2000f8e0208 */
[----:B------:R-:W-:Y:S01]  /*1a380*/  IABS R10, R4 ;  /* 0x00000004000a7213 */ /* 0x000fe20000000000 */
[----:B------:R-:W-:Y:S02]  /*1a390*/  IMAD R9, R9, R6, RZ ;  /* 0x0000000609097224 */ /* 0x000fe400078e02ff */
[----:B------:R-:W-:Y:S01]  /*1a3a0*/  IMAD.MOV.U32 R2, RZ, RZ, RZ ;  /* 0x000000ffff027224 */ /* 0x000fe200078e00ff */
[----:B0-----:R-:W-:Y:S01]  /*1a3b0*/  IADD3 R5, -R16, UR6, RZ ;  /* 0x0000000610057c10 */ /* 0x001fe2000fffe1ff */
[----:B------:R-:W-:Y:S02]  /*1a3c0*/  IMAD.MOV R10, RZ, RZ, -R10 ;  /* 0x000000ffff0a7224 */ /* 0x000fe400078e0a0a */
[----:B------:R-:W-:Y:S01]  /*1a3d0*/  IMAD.HI.U32 R2, R3, R9, R2 ;  /* 0x0000000903027227 */ /* 0x000fe200078e0002 */
[----:B------:R-:W-:-:S05]  /*1a3e0*/  IABS R8, R5 ;  /* 0x0000000500087213 */ /* 0x000fca0000000000 */
        /* <DEDUP_REMOVED lines=27> */
[----:B------:R-:W-:Y:S01]  /*1a5a0*/  IMAD R5, R11, R8, RZ ;  /* 0x000000080b057224 */ /* 0x000fe200078e02ff */
[----:B------:R-:W-:-:S03]  /*1a5b0*/  IABS R11, R7 ;  /* 0x00000007000b7213 */ /* 0x000fc60000000000 */
[----:B------:R-:W-:-:S04]  /*1a5c0*/  IMAD.HI.U32 R2, R3, R5, R2 ;  /* 0x0000000503027227 */ /* 0x000fc800078e0002 */
[----:B------:R-:W-:Y:S02]  /*1a5d0*/  IMAD.MOV.U32 R5, RZ, RZ, R10 ;  /* 0x000000ffff057224 */ /* 0x000fe400078e000a */
        /* <DEDUP_REMOVED lines=19> */
.L_x_9559:
[----:B------:R-:W-:Y:S02]  /*1a710*/  IMAD.MOV.U32 R17, RZ, RZ, RZ ;  /* 0x000000ffff117224 */ /* 0x000fe400078e00ff */
[----:B------:R-:W-:Y:S02]  /*1a720*/  IMAD.U32 R16, RZ, RZ, UR6 ;  /* 0x00000006ff107e24 */ /* 0x000fe4000f8e00ff */
[----:B------:R-:W-:-:S07]  /*1a730*/  IMAD.MOV.U32 R18, RZ, RZ, RZ ;  /* 0x000000ffff127224 */ /* 0x000fce00078e00ff */
.L_x_9564:
[----:B------:R-:W2:Y:S01]  /*1a740*/  LDL.LU R2, [R1] ;  /* 0x0000000001027983 */ /* 0x000ea20000300800 */
        /* <DEDUP_REMOVED lines=11> */
[----:B------:R0:W-:Y:S04]  /*1a800*/  STL [R1], R2 ;  /* 0x0000000201007387 */ /* 0x0001e80000100800 */
[----:B------:R0:W-:Y:S06]  /*1a810*/  STL [R1+0x10], RZ ;  /* 0x000010ff01007387 */ /* 0x0001ec0000100800 */
[----:B------:R-:W-:Y:S05]  /*1a820*/  @P0 BRA `(.L_x_9565) ;  /* 0x00000050007c0947 */ /* 0x000fea0003800000 */
[----:B------:R-:W2:Y:S01]  /*1a830*/  LDL R4, [R1+0xc] ;  /* 0x00000c0001047983 */ /* 0x000ea20000100800 */
[----:B------:R-:W-:Y:S01]  /*1a840*/  ISETP.NE.AND P1, PT, R28, RZ, PT ;  /* 0x000000ff1c00720c */ /* 0x000fe20003f25270 */
[----:B------:R-:W-:Y:S01]  /*1a850*/  IMAD.MOV.U32 R26, RZ, RZ, 0x1 ;  /* 0x00000001ff1a7424 */ /* 0x000fe200078e00ff */
[----:B0-----:R-:W-:Y:S01]  /*1a860*/  LOP3.LUT R2, R2, 0xffffffbf, RZ, 0xc0, !PT ;  /* 0xffffffbf02027812 */ /* 0x001fe200078ec0ff */
[----:B------:R-:W-:Y:S01]  /*1a870*/  IMAD.MOV.U32 R25, RZ, RZ, RZ ;  /* 0x000000ffff197224 */ /* 0x000fe200078e00ff */
[----:B------:R-:W-:Y:S01]  /*1a880*/  ULDC.64 UR40, c[0x0][0x198] ;  /* 0x0000660000287ab9 */ /* 0x000fe20000000a00 */
[----:B------:R-:W-:Y:S01]  /*1a890*/  IMAD.MOV.U32 R24, RZ, RZ, 0x1 ;  /* 0x00000001ff187424 */ /* 0x000fe200078e00ff */
[----:B------:R-:W-:Y:S01]  /*1a8a0*/  LOP3.LUT R2, R2, 0xfffffffd, RZ, 0xc0, !PT ;  /* 0xfffffffd02027812 */ /* 0x000fe200078ec0ff */
[----:B------:R-:W-:Y:S01]  /*1a8b0*/  IMAD.MOV.U32 R22, RZ, RZ, RZ ;  /* 0x000000ffff167224 */ /* 0x000fe200078e00ff */
[----:B------:R-:W-:Y:S01]  /*1a8c0*/  ULDC UR36, c[0x0][0xc] ;  /* 0x0000030000247ab9 */ /* 0x000fe20000000800 */
[----:B--2---:R-:W-:-:S02]  /*1a8d0*/  LOP3.LUT R0, R4, 0x2, RZ, 0xfc, !PT ;  /* 0x0000000204007812 */ /* 0x004fc400078efcff */
[----:B------:R-:W0:Y:S03]  /*1a8e0*/  S2R R4, SR_TID.X ;  /* 0x0000000000047919 */ /* 0x000e260000002100 */
[----:B------:R1:W-:Y:S04]  /*1a8f0*/  STL [R1+0x8], R0 ;  /* 0x0000080001007387 */ /* 0x0003e80000100800 */
[----:B------:R1:W-:Y:S01]  /*1a900*/  STL [R1+0x10], RZ ;  /* 0x000010ff01007387 */ /* 0x0003e20000100800 */
[----:B0-----:R-:W-:-:S04]  /*1a910*/  LOP3.LUT R4, R4, 0x7f, RZ, 0xc0, !PT ;  /* 0x0000007f04047812 */ /* 0x001fc800078ec0ff */
[C---:B------:R-:W-:Y:S02]  /*1a920*/  ISETP.NE.AND P2, PT, R4.reuse, RZ, PT ;  /* 0x000000ff0400720c */ /* 0x040fe40003f45270 */
[----:B------:R-:W-:-:S11]  /*1a930*/  ISETP.NE.OR P0, PT, R4, RZ, !P1 ;  /* 0x000000ff0400720c */ /* 0x000fd60004f05670 */
[----:B------:R-:W-:-:S04]  /*1a940*/  @P2 LOP3.LUT R2, R2, 0x2, RZ, 0xfc, !PT ;  /* 0x0000000202022812 */ /* 0x000fc800078efcff */
[----:B------:R-:W-:-:S05]  /*1a950*/  @P0 LOP3.LUT R2, R2, 0x40, RZ, 0xfc, !PT ;  /* 0x0000004002020812 */ /* 0x000fca00078efcff */
[----:B------:R1:W-:Y:S02]  /*1a960*/  STL [R1], R2 ;  /* 0x0000000201007387 */ /* 0x0003e40000100800 */
.L_x_9671:
        /* <DEDUP_REMOVED lines=9> */
[----:B--2---:R-:W0:Y:S01]  /*1aa00*/  @P0 LDC.64 R2, c[0x0][0xa28] ;  /* 0x00028a00ff020b82 */ /* 0x004e220000000a00 */
[----:B------:R-:W-:-:S04]  /*1aa10*/  ISETP.NE.U32.AND P2, PT, RZ, UR4, PT ;  /* 0x00000004ff007c0c */ /* 0x000fc8000bf45070 */
[----:B------:R-:W-:Y:S01]  /*1aa20*/  ISETP.NE.AND.EX P2, PT, RZ, UR5, PT, P2 ;  /* 0x00000005ff007c0c */ /* 0x000fe2000bf45320 */
[----:B------:R-:W-:Y:S01]  /*1aa30*/  ULDC.64 UR4, c[0x0][0xa18] ;  /* 0x0002860000047ab9 */ /* 0x000fe20000000a00 */
[----:B0-----:R-:W-:-:S05]  /*1aa40*/  @P0 IMAD.WIDE R2, R19, 0x4, R2 ;  /* 0x0000000413020825 */ /* 0x001fca00078e0202 */
[----:B------:R0:W5:Y:S01]  /*1aa50*/  @P0 LDG.E R9, desc[UR38][R2.64] ;  /* 0x0000002602090981 */ /* 0x000162000c1e1900 */
[----:B------:R-:W-:Y:S01]  /*1aa60*/  ISETP.NE.U32.AND P0, PT, RZ, UR4, PT ;  /* 0x00000004ff007c0c */ /* 0x000fe2000bf05070 */
[----:B0-----:R-:W0:Y:S03]  /*1aa70*/  LDC.64 R2, c[0x0][0xa00] ;  /* 0x00028000ff027b82 */ /* 0x001e260000000a00 */
[----:B------:R-:W-:-:S13]  /*1aa80*/  ISETP.NE.AND.EX P0, PT, RZ, UR5, PT, P0 ;  /* 0x00000005ff007c0c */ /* 0x000fda000bf05300 */
[----:B------:R-:W1:Y:S01]  /*1aa90*/  @P0 LDC.64 R4, c[0x0][0xa18] ;  /* 0x00028600ff040b82 */ /* 0x000e620000000a00 */
[----:B0-----:R-:W-:-:S05]  /*1aaa0*/  IMAD.WIDE R2, R19, 0x4, R2 ;  /* 0x0000000413027825 */ /* 0x001fca00078e0202 */
[----:B------:R-:W2:Y:S01]  /*1aab0*/  @P2 LDG.E R0, desc[UR38][R2.64] ;  /* 0x0000002602002981 */ /* 0x000ea2000c1e1900 */
[----:B------:R-:W-:Y:S02]  /*1aac0*/  ULDC UR4, c[0x0][0x288] ;  /* 0x0000a20000047ab9 */ /* 0x000fe40000000800 */
[----:B------:R-:W-:Y:S01]  /*1aad0*/  IMAD.U32 R10, RZ, RZ, UR4 ;  /* 0x00000004ff0a7e24 */ /* 0x000fe2000f8e00ff */
[----:B------:R-:W-:Y:S01]  /*1aae0*/  ULDC.64 UR4, c[0x0][0x3f8] ;  /* 0x0000fe0000047ab9 */ /* 0x000fe20000000a00 */
[----:B-1----:R-:W-:-:S05]  /*1aaf0*/  @P0 IMAD.WIDE R4, R19, 0x4, R4 ;  /* 0x0000000413040825 */ /* 0x002fca00078e0204 */
[----:B------:R0:W5:Y:S01]  /*1ab00*/  @P0 LDG.E R10, desc[UR38][R4.64] ;  /* 0x00000026040a0981 */ /* 0x000162000c1e1900 */
[----:B------:R-:W-:Y:S01]  /*1ab10*/  UISETP.NE.U32.AND UP0, UPT, UR4, URZ, UPT ;  /* 0x0000003f0400728c */ /* 0x000fe2000bf05070 */
[----:B------:R-:W-:Y:S01]  /*1ab20*/  ISETP.NE.U32.AND P1, PT, RZ, UR8, PT ;  /* 0x00000008ff007c0c */ /* 0x000fe2000bf25070 */
[----:B------:R-:W-:Y:S01]  /*1ab30*/  ULDC UR6, c[0x0][0x338] ;  /* 0x0000ce0000067ab9 */ /* 0x000fe20000000800 */
[----:B------:R-:W-:Y:S01]  /*1ab40*/  ULDC UR4, c[0x0][0x404] ;  /* 0x0001010000047ab9 */ /* 0x000fe20000000800 */
[----:B------:R-:W-:Y:S01]  /*1ab50*/  UISETP.NE.AND.EX UP0, UPT, UR5, URZ, UPT, UP0 ;  /* 0x0000003f0500728c */ /* 0x000fe2000bf05300 */
[----:B------:R-:W-:Y:S01]  /*1ab60*/  ISETP.NE.AND.EX P3, PT, RZ, UR9, PT, P1 ;  /* 0x00000009ff007c0c */ /* 0x000fe2000bf65310 */
[----:B------:R-:W-:Y:S01]  /*1ab70*/  IMAD.U32 R8, RZ, RZ, UR6 ;  /* 0x00000006ff087e24 */ /* 0x000fe2000f8e00ff */
[----:B------:R-:W-:Y:S01]  /*1ab80*/  ULDC UR5, c[0x0][0x2e0] ;  /* 0x0000b80000057ab9 */ /* 0x000fe20000000800 */
[----:B------:R-:W-:Y:S01]  /*1ab90*/  USEL UR4, UR4, 0x1, UP0 ;  /* 0x0000000104047887 */ /* 0x000fe20008000000 */
[----:B------:R-:W-:-:S03]  /*1aba0*/  ISETP.NE.U32.AND P1, PT, RZ, UR10, PT ;  /* 0x0000000aff007c0c */ /* 0x000fc6000bf25070 */
[----:B------:R-:W-:Y:S01]  /*1abb0*/  UIMAD UR4, UR4, UR5, URZ ;  /* 0x00000005040472a4 */ /* 0x000fe2000f8e023f */
[----:B------:R-:W-:-:S05]  /*1abc0*/  ISETP.NE.AND.EX P1, PT, RZ, UR11, PT, P1 ;  /* 0x0000000bff007c0c */ /* 0x000fca000bf25310 */
[----:B------:R-:W-:Y:S01]  /*1abd0*/  IMAD.U32 R6, RZ, RZ, UR4 ;  /* 0x00000004ff067e24 */ /* 0x000fe2000f8e00ff */
[----:B--2---:R0:W-:Y:S01]  /*1abe0*/  STL [R1+0x14], R0 ;  /* 0x0000140001007387 */ /* 0x0041e20000100800 */
[----:B------:R-:W-:Y:S06]  /*1abf0*/  @P0 BRA `(.L_x_9566) ;  /* 0x0000000000100947 */ /* 0x000fec0003800000 */
[----:B------:R-:W-:Y:S05]  /*1ac00*/  @!P2 BRA `(.L_x_9566) ;  /* 0x00000000000ca947 */ /* 0x000fea0003800000 */
[----:B0-----:R-:W2:Y:S04]  /*1ac10*/  LDG.E R5, desc[UR38][R2.64] ;  /* 0x0000002602057981 */ /* 0x001ea8000c1e1900 */
[----:B-----5:R-:W2:Y:S02]  /*1ac20*/  LDG.E R10, desc[UR38][R2.64+0x4] ;  /* 0x00000426020a7981 */ /* 0x020ea4000c1e1900 */
[----:B--2---:R-:W-:-:S07]  /*1ac30*/  IMAD.IADD R10, R10, 0x1, -R5 ;  /* 0x000000010a0a7824 */ /* 0x004fce00078e0a05 */
.L_x_9566:
[----:B0-----:R-:W0:Y:S01]  /*1ac40*/  LDC.64 R4, c[0x0][0xa08] ;  /* 0x00028200ff047b82 */ /* 0x001e220000000a00 */
[----:B------:R-:W-:Y:S01]  /*1ac50*/  IMAD.MOV.U32 R12, RZ, RZ, RZ ;  /* 0x000000ffff0c7224 */ /* 0x000fe200078e00ff */
[----:B------:R-:W-:-:S06]  /*1ac60*/  ULDC.64 UR4, c[0x0][0xa20] ;  /* 0x0002880000047ab9 */ /* 0x000fcc0000000a00 */
[----:B------:R-:W1:Y:S01]  /*1ac70*/  LDC.64 R2, c[0x0][0xa10] ;  /* 0x00028400ff027b82 */ /* 0x000e620000000a00 */
[----:B------:R-:W-:Y:S02]  /*1ac80*/  IMAD.MOV.U32 R0, RZ, RZ, RZ ;  /* 0x000000ffff007224 */ /* 0x000fe400078e00ff */
[----:B0-----:R-:W-:-:S05]  /*1ac90*/  IMAD.WIDE R4, R19, 0x4, R4 ;  /* 0x0000000413047825 */ /* 0x001fca00078e0204 */
[----:B------:R-:W2:Y:S01]  /*1aca0*/  @P3 LDG.E R12, desc[UR38][R4.64] ;  /* 0x00000026040c3981 */ /* 0x000ea2000c1e1900 */
[----:B-1----:R-:W-:-:S05]  /*1acb0*/  IMAD.WIDE R2, R19, 0x4, R2 ;  /* 0x0000000413027825 */ /* 0x002fca00078e0202 */
[----:B------:R0:W5:Y:S01]  /*1acc0*/  @P1 LDG.E R0, desc[UR38][R2.64] ;  /* 0x0000002602001981 */ /* 0x000162000c1e1900 */
[----:B------:R-:W-:-:S04]  /*1acd0*/  ISETP.NE.U32.AND P0, PT, RZ, UR4, PT ;  /* 0x00000004ff007c0c */ /* 0x000fc8000bf05070 */
[----:B------:R-:W-:Y:S01]  /*1ace0*/  ISETP.NE.AND.EX P0, PT, RZ, UR5, PT, P0 ;  /* 0x00000005ff007c0c */ /* 0x000fe2000bf05300 */
[----:B--2--5:R-:W-:-:S12]  /*1acf0*/  IMAD.IADD R23, R12, 0x1, R9 ;  /* 0x000000010c177824 */ /* 0x024fd800078e0209 */
[----:B0-----:R-:W-:Y:S05]  /*1ad00*/  @!P0 BRA `(.L_x_9567) ;  /* 0x0000000000108947 */ /* 0x001fea0003800000 */
[----:B------:R-:W0:Y:S02]  /*1ad10*/  LDC.64 R4, c[0x0][0xa20] ;  /* 0x00028800ff047b82 */ /* 0x000e240000000a00 */
[----:B0-----:R-:W-:-:S05]  /*1ad20*/  IMAD.WIDE R4, R19, 0x4, R4 ;  /* 0x0000000413047825 */ /* 0x001fca00078e0204 */
[----:B------:R0:W5:Y:S01]  /*1ad30*/  LDG.E R6, desc[UR38][R4.64] ;  /* 0x0000002604067981 */ /* 0x000162000c1e1900 */
[----:B------:R-:W-:Y:S05]  /*1ad40*/  BRA `(.L_x_9568) ;  /* 0x0000000000107947 */ /* 0x000fea0003800000 */
.L_x_9567:
[----:B------:R-:W-:Y:S05]  /*1ad50*/  @!P3 BRA `(.L_x_9568) ;  /* 0x00000000000cb947 */ /* 0x000fea0003800000 */
[----:B------:R-:W2:Y:S04]  /*1ad60*/  LDG.E R7, desc[UR38][R4.64] ;  /* 0x0000002604077981 */ /* 0x000ea8000c1e1900 */
[----:B------:R-:W2:Y:S02]  /*1ad70*/  LDG.E R6, desc[UR38][R4.64+0x4] ;  /* 0x0000042604067981 */ /* 0x000ea4000c1e1900 */
[----:B--2---:R-:W-:-:S07]  /*1ad80*/  IMAD.IADD R6, R6, 0x1, -R7 ;  /* 0x0000000106067824 */ /* 0x004fce00078e0a07 */
.L_x_9568:
[----:B0-----:R-:W2:Y:S04]  /*1ad90*/  @P1 LDG.E R5, desc[UR38][R2.64] ;  /* 0x0000002602051981 */ /* 0x001ea8000c1e1900 */
[----:B------:R-:W2:Y:S01]  /*1ada0*/  @P1 LDG.E R4, desc[UR38][R2.64+0x4] ;  /* 0x0000042602041981 */ /* 0x000ea2000c1e1900 */
[----:B-----5:R-:W-:Y:S02]  /*1adb0*/  IMAD.IADD R9, R6, 0x1, -R9 ;  /* 0x0000000106097824 */ /* 0x020fe400078e0a09 */
[----:B------:R-:W-:-:S05]  /*1adc0*/  IMAD R7, R17, 0xc0, RZ ;  /* 0x000000c011077824 */ /* 0x000fca00078e02ff */
[----:B------:R-:W-:Y:S01]  /*1add0*/  IADD3 R12, -R10, 0xc0, R7 ;  /* 0x000000c00a0c7810 */ /* 0x000fe20007ffe107 */
[----:B--2---:R-:W-:Y:S02]  /*1ade0*/  @P1 IMAD.IADD R8, R4, 0x1, -R5 ;  /* 0x0000000104081824 */ /* 0x004fe400078e0a05 */
[----:B------:R-:W0:Y:S02]  /*1adf0*/  LDC.64 R4, c[0x0][0x9e0] ;  /* 0x00027800ff047b82 */ /* 0x000e240000000a00 */
[----:B------:R-:W-:-:S04]  /*1ae00*/  IMAD.IADD R3, R9, 0x1, R8 ;  /* 0x0000000109037824 */ /* 0x000fc800078e0208 */
[C---:B------:R-:W-:Y:S02]  /*1ae10*/  VIADD R6, R3.reuse, 0x7f ;  /* 0x0000007f03067836 */ /* 0x040fe40000000000 */
[----:B------:R-:W-:-:S03]  /*1ae20*/  IMAD.IADD R2, R3, 0x1, R12 ;  /* 0x0000000103027824 */ /* 0x000fc600078e020c */
[----:B------:R-:W-:-:S04]  /*1ae30*/  SHF.R.S32.HI R7, RZ, 0x1f, R6 ;  /* 0x0000001fff077819 */ /* 0x000fc80000011406 */
[----:B------:R-:W-:-:S04]  /*1ae40*/  LEA.HI R7, R7, R6, RZ, 0x7 ;  /* 0x0000000607077211 */ /* 0x000fc800078f38ff */
[----:B------:R-:W-:Y:S02]  /*1ae50*/  SHF.R.S32.HI R20, RZ, 0x7, R7 ;  /* 0x00000007ff147819 */ /* 0x000fe40000011407 */
[----:B0-----:R-:W-:Y:S01]  /*1ae60*/  ISETP.GE.AND P2, PT, R5, 0x1, PT ;  /* 0x000000010500780c */ /* 0x001fe20003f46270 */
        /* <DEDUP_REMOVED lines=13> */
.L_x_9571:
[----:B------:R-:W-:-:S13]  /*1af40*/  ISETP.NE.AND P0, PT, R5, 0x1, PT ;  /* 0x000000010500780c */ /* 0x000fda0003f05270 */
[----:B------:R-:W0:Y:S02]  /*1af50*/  @P0 LDC.64 R6, c[0x0][0x9e8] ;  /* 0x00027a00ff060b82 */ /* 0x000e240000000a00 */
[----:B0-----:R-:W-:-:S05]  /*1af60*/  @P0 IMAD.HI.U32 R6, R11, R6, RZ ;  /* 0x000000060b060227 */ /* 0x001fca00078e00ff */
[----:B------:R-:W-:-:S07]  /*1af70*/  @P0 SHF.R.U32.HI R11, RZ, R7, R6 ;  /* 0x00000007ff0b0219 */ /* 0x000fce0000011606 */
.L_x_9572:
[----:B------:R-:W-:Y:S05]  /*1af80*/  BSYNC B0 ;  /* 0x0000000000007941 */ /* 0x000fea0003800000 */
.L_x_9570:
[----:B------:R-:W-:-:S05]  /*1af90*/  IMAD R11, R11, R5, R5 ;  /* 0x000000050b0b7224 */ /* 0x000fca00078e0205 */
[----:B------:R-:W-:-:S07]  /*1afa0*/  VIMNMX R4, R4, R11, PT ;  /* 0x0000000b04047248 */ /* 0x000fce0003fe0100 */
.L_x_9569:
        /* <DEDUP_REMOVED lines=15> */
.L_x_9575:
[----:B------:R-:W-:-:S13]  /*1b0a0*/  ISETP.NE.AND P0, PT, R5, 0x1, PT ;  /* 0x000000010500780c */ /* 0x000fda0003f05270 */
[----:B------:R-:W0:Y:S02]  /*1b0b0*/  @P0 LDC.64 R6, c[0x0][0x9e8] ;  /* 0x00027a00ff060b82 */ /* 0x000e240000000a00 */
[----:B0-----:R-:W-:-:S04]  /*1b0c0*/  @P0 IMAD.HI.U32 R12, R3, R6, RZ ;  /* 0x00000006030c0227 */ /* 0x001fc800078e00ff */
[----:B------:R-:W-:Y:S01]  /*1b0d0*/  IMAD.MOV.U32 R6, RZ, RZ, R3 ;  /* 0x000000ffff067224 */ /* 0x000fe200078e0003 */
[----:B------:R-:W-:-:S07]  /*1b0e0*/  @P0 SHF.R.U32.HI R6, RZ, R7, R12 ;  /* 0x00000007ff060219 */ /* 0x000fce000001160c */
.L_x_9576:
[----:B------:R-:W-:Y:S05]  /*1b0f0*/  BSYNC B0 ;  /* 0x0000000000007941 */ /* 0x000fea0003800000 */
.L_x_9574:
[----:B------:R-:W-:-:S05]  /*1b100*/  IMAD R5, R6, R5, RZ ;  /* 0x0000000506057224 */ /* 0x000fca00078e02ff */
[----:B------:R-:W-:-:S07]  /*1b110*/  VIMNMX R10, R10, R5, !PT ;  /* 0x000000050a0a7248 */ /* 0x000fce0007fe0100 */
.L_x_9573:
[----:B------:R-:W-:Y:S01]  /*1b120*/  VIADD R4, R4, 0x7f ;  /* 0x0000007f04047836 */ /* 0x000fe20000000000 */
[----:B------:R-:W-:Y:S01]  /*1b130*/  SHF.R.S32.HI R7, RZ, 0x1f, R10 ;  /* 0x0000001fff077819 */ /* 0x000fe2000001140a */
[----:B------:R-:W-:Y:S01]  /*1b140*/  BSSY B0, `(.L_x_9577) ;  /* 0x00000d6000007945 */ /* 0x000fe20003800000 */
[----:B------:R-:W-:Y:S02]  /*1b150*/  PLOP3.LUT P2, PT, PT, PT, PT, 0x80, 0x0 ;  /* 0x000000000000781c */ /* 0x000fe40003f4f070 */
[----:B------:R-:W-:Y:S02]  /*1b160*/  SHF.R.S32.HI R5, RZ, 0x1f, R4 ;  /* 0x0000001fff057819 */ /* 0x000fe40000011404 */
[----:B------:R-:W-:Y:S02]  /*1b170*/  LEA.HI R7, R7, R10, RZ, 0x7 ;  /* 0x0000000a07077211 */ /* 0x000fe400078f38ff */
[----:B------:R-:W-:Y:S02]  /*1b180*/  LEA.HI R5, R5, R4, RZ, 0x7 ;  /* 0x0000000405057211 */ /* 0x000fe400078f38ff */
[----:B------:R-:W-:-:S02]  /*1b190*/  SHF.R.S32.HI R7, RZ, 0x7, R7 ;  /* 0x00000007ff077819 */ /* 0x000fc40000011407 */
[----:B------:R-:W-:Y:S02]  /*1b1a0*/  SHF.R.S32.HI R5, RZ, 0x7, R5 ;  /* 0x00000007ff057819 */ /* 0x000fe40000011405 */
[----:B------:R-:W-:Y:S02]  /*1b1b0*/  VIMNMX R4, RZ, R7, !PT ;  /* 0x00000007ff047248 */ /* 0x000fe40007fe0100 */
        /* <DEDUP_REMOVED lines=11> */
[----:B------:R-:W-:-:S04]  /*1b270*/  @P0 SHF.R.S32.HI R6, RZ, 0x7, R4 ;  /* 0x00000007ff060819 */ /* 0x000fc80000011404 */
[----:B------:R-:W-:-:S13]  /*1b280*/  ISETP.GT.AND P0, PT, R6, R7, PT ;  /* 0x000000070600720c */ /* 0x000fda0003f04270 */
[----:B------:R-:W-:Y:S05]  /*1b290*/  @!P0 BRA `(.L_x_9578) ;  /* 0x0000000c00008947 */ /* 0x000fea0003800000 */
        /* <DEDUP_REMOVED lines=10> */
.L_x_9717:
[----:B------:R-:W-:-:S03]  /*1b340*/  UMOV UR4, 0xffffffff ;  /* 0xffffffff00047882 */ /* 0x000fc60000000000 */
[----:B------:R-:W-:Y:S05]  /*1b350*/  BRA.DIV UR4, `(.L_x_9580) ;  /* 0x0000005604447947 */ /* 0x000fea000b800000 */
[----:B------:R-:W-:-:S13]  /*1b360*/  ELECT P6, URZ, PT ;  /* 0x00000000003f782f */ /* 0x000fda00038c0000 */
.L_x_9720:
        /* <DEDUP_REMOVED lines=12> */
.L_x_9721:
[----:B------:R-:W-:Y:S05]  /*1b430*/  BSYNC B1 ;  /* 0x0000000000017941 */ /* 0x000fea0003800000 */
.L_x_9581:
[----:B------:R-:W-:Y:S04]  /*1b440*/  BSSY B1, `(.L_x_9583) ;  /* 0x0000049000017945 */ /* 0x000fe80003800000 */
[----:B------:R-:W-:Y:S05]  /*1b450*/  @!P6 BRA `(.L_x_9584) ;  /* 0x00000004001ce947 */ /* 0x000fea0003800000 */
[----:B0-----:R-:W-:Y:S01]  /*1b460*/  IMAD R9, R25, 0x8, R8 ;  /* 0x0000000819097824 */ /* 0x001fe200078e0208 */
[----:B------:R-:W-:-:S04]  /*1b470*/  SHF.L.U32 R10, R26, 0x1f, RZ ;  /* 0x0000001f1a0a7819 */ /* 0x000fc800000006ff */
[----:B------:R-:W0:Y:S02]  /*1b480*/  SYNCS.PHASECHK.TRANS64.TRYWAIT P0, [R9+URZ+0x2d8a0], R10 ;  /* 0x02d8a00a090075a7 */ /* 0x000e24000800017f */
[----:B0-----:R-:W-:Y:S05]  /*1b490*/  @!P0 BRA `(.L_x_9585) ;  /* 0x0000005400288947 */ /* 0x001fea0003800000 */
.L_x_9722:
        /* <DEDUP_REMOVED lines=9> */
.L_x_9586:
[----:B------:R-:W-:Y:S01]  /*1b530*/  IMAD R11, R25, 0x6000, R8 ;  /* 0x00006000190b7824 */ /* 0x000fe200078e0208 */
[----:B------:R-:W-:Y:S01]  /*1b540*/  R2UR UR9, R9 ;  /* 0x00000000090972ca */ /* 0x000fe200000e0000 */
[----:B-1----:R-:W-:Y:S01]  /*1b550*/  IMAD R12, R6, 0x80, R0 ;  /* 0x00000080060c7824 */ /* 0x002fe200078e0200 */
        /* <DEDUP_REMOVED lines=25> */
.L_x_9723:
[----:B------:R-:W-:Y:S05]  /*1b6f0*/  @P1 BRA `(.L_x_9588) ;  /* 0x0000000000141947 */ /* 0x000fea0003800000 */
[----:B------:R-:W-:Y:S01]  /*1b700*/  ISETP.NE.AND P0, PT, R28, RZ, PT ;  /* 0x000000ff1c00720c */ /* 0x000fe20003f05270 */
[----:B01----:R-:W-:-:S04]  /*1b710*/  IMAD.MOV.U32 R10, RZ, RZ, 0x6000 ;  /* 0x00006000ff0a7424 */ /* 0x003fc800078e00ff */
[----:B------:R2:W-:Y:S08]  /*1b720*/  SYNCS.ARRIVE.TRANS64 RZ, [R9+URZ+0x2d8b0], R10 ;  /* 0x02d8b00a09ff79a7 */ /* 0x0005f0000800003f */
[----:B------:R-:W-:Y:S05]  /*1b730*/  @!P0 BRA `(.L_x_9588) ;  /* 0x0000000000048947 */ /* 0x000fea0003800000 */
[----:B------:R-:W-:Y:S01]  /*1b740*/  BPT.TRAP 0x1 ;  /* 0x000000040000795c */ /* 0x000fe20000300000 */
.L_x_9588:
        /* <DEDUP_REMOVED lines=24> */
.L_x_9584:
[----:B------:R-:W-:Y:S05]  /*1b8d0*/  BSYNC B1 ;  /* 0x0000000000017941 */ /* 0x000fea0003800000 */
.L_x_9583:
        /* <DEDUP_REMOVED lines=9> */
.L_x_9595:
[----:B------:R-:W-:Y:S05]  /*1b970*/  YIELD ;  /* 0x0000000000007946 */ /* 0x000fea0003800000 */
[----:B------:R-:W-:Y:S04]  /*1b980*/  BSSY B1, `(.L_x_9589) ;  /* 0x0000048000017945 */ /* 0x000fe80003800000 */
[----:B------:R-:W-:Y:S05]  /*1b990*/  @!P6 BRA `(.L_x_9590) ;  /* 0x000000040018e947 */ /* 0x000fea0003800000 */
[----:B------:R-:W-:Y:S01]  /*1b9a0*/  IMAD R9, R25, 0x8, R8 ;  /* 0x0000000819097824 */ /* 0x000fe200078e0208 */
[----:B------:R-:W-:-:S04]  /*1b9b0*/  SHF.L.U32 R12, R26, 0x1f, RZ ;  /* 0x0000001f1a0c7819 */ /* 0x000fc800000006ff */
[----:B------:R-:W0:Y:S02]  /*1b9c0*/  SYNCS.PHASECHK.TRANS64.TRYWAIT P0, [R9+URZ+0x2d8a0], R12 ;  /* 0x02d8a00c090075a7 */ /* 0x000e24000800017f */
[----:B0-----:R-:W-:Y:S05]  /*1b9d0*/  @!P0 BRA `(.L_x_9591) ;  /* 0x0000005000008947 */ /* 0x001fea0003800000 */
.L_x_9724:
        /* <DEDUP_REMOVED lines=9> */
.L_x_9592:
[----:B-1----:R-:W-:Y:S01]  /*1ba70*/  IMAD R10, R25, 0x6000, R8 ;  /* 0x00006000190a7824 */ /* 0x002fe200078e0208 */
        /* <DEDUP_REMOVED lines=26> */
.L_x_9725:
[----:B------:R-:W-:Y:S05]  /*1bc20*/  @P0 BRA `(.L_x_9594) ;  /* 0x0000000000140947 */ /* 0x000fea0003800000 */
[----:B------:R-:W-:Y:S01]  /*1bc30*/  ISETP.NE.AND P1, PT, R28, RZ, PT ;  /* 0x000000ff1c00720c */ /* 0x000fe20003f25270 */
[----:B01----:R-:W-:-:S04]  /*1bc40*/  IMAD.MOV.U32 R12, RZ, RZ, 0x6000 ;  /* 0x00006000ff0c7424 */ /* 0x003fc800078e00ff */
[----:B------:R2:W-:Y:S08]  /*1bc50*/  SYNCS.ARRIVE.TRANS64 RZ, [R9+URZ+0x2d8b0], R12 ;  /* 0x02d8b00c09ff79a7 */ /* 0x0005f0000800003f */
[----:B------:R-:W-:Y:S05]  /*1bc60*/  @!P1 BRA `(.L_x_9594) ;  /* 0x0000000000049947 */ /* 0x000fea0003800000 */
[----:B------:R-:W-:Y:S01]  /*1bc70*/  BPT.TRAP 0x1 ;  /* 0x000000040000795c */ /* 0x000fe20000300000 */
.L_x_9594:
        /* <DEDUP_REMOVED lines=24> */
.L_x_9590:
[----:B------:R-:W-:Y:S05]  /*1be00*/  BSYNC B1 ;  /* 0x0000000000017941 */ /* 0x000fea0003800000 */
.L_x_9589:
[----:B------:R-:W-:-:S05]  /*1be10*/  VIADD R25, R25, 0x1 ;  /* 0x0000000119197836 */ /* 0x000fca0000000000 */
[----:B------:R-:W-:-:S04]  /*1be20*/  ISETP.NE.AND P0, PT, R25, 0x2, PT ;  /* 0x000000021900780c */ /* 0x000fc80003f05270 */
[----:B012---:R-:W-:Y:S02]  /*1be30*/  SEL R9, RZ, 0x1, P0 ;  /* 0x00000001ff097807 */ /* 0x007fe40000000000 */
[----:B------:R-:W-:Y:S02]  /*1be40*/  SEL R25, R25, RZ, P0 ;  /* 0x000000ff19197207 */ /* 0x000fe40000000000 */
[----:B------:R-:W-:Y:S02]  /*1be50*/  ISETP.GT.AND P0, PT, R6, R7, PT ;  /* 0x000000070600720c */ /* 0x000fe40003f04270 */
[----:B------:R-:W-:Y:S01]  /*1be60*/  LOP3.LUT R26, R26, R9, RZ, 0x3c, !PT ;  /* 0x000000091a1a7212 */ /* 0x000fe200078e3cff */
[----:B------:R-:W-:-:S04]  /*1be70*/  VIADD R9, R6, 0xffffffff ;  /* 0xffffffff06097836 */ /* 0x000fc80000000000 */
[----:B------:R-:W-:-:S06]  /*1be80*/  IMAD.MOV.U32 R6, RZ, RZ, R9 ;  /* 0x000000ffff067224 */ /* 0x000fcc00078e0009 */
[----:B------:R-:W-:Y:S05]  /*1be90*/  @P0 BRA `(.L_x_9595) ;  /* 0xfffffff800b40947 */ /* 0x000fea000383ffff */
.L_x_9578:
[----:B------:R-:W-:Y:S05]  /*1bea0*/  BSYNC B0 ;  /* 0x0000000000007941 */ /* 0x000fea0003800000 */
.L_x_9577:
[----:B------:R-:W0:Y:S01]  /*1beb0*/  LDC.64 R4, c[0x0][0x9e0] ;  /* 0x00027800ff047b82 */ /* 0x000e220000000a00 */
[----:B------:R-:W-:Y:S07]  /*1bec0*/  @!P2 WARPSYNC.ALL ;  /* 0x000000000000a948 */ /* 0x000fee0003800000 */
[----:B------:R-:W-:Y:S01]  /*1bed0*/  @!P2 BAR.SYNC.DEFER_BLOCKING 0xc, 0x1a0 ;  /* 0x030680000000ab1d */ /* 0x000fe20000010000 */
        /* <DEDUP_REMOVED lines=14> */
.L_x_9598:
[----:B------:R-:W-:-:S13]  /*1bfc0*/  ISETP.NE.AND P0, PT, R5, 0x1, PT ;  /* 0x000000010500780c */ /* 0x000fda0003f05270 */
[----:B------:R-:W0:Y:S02]  /*1bfd0*/  @P0 LDC.64 R6, c[0x0][0x9e8] ;  /* 0x00027a00ff060b82 */ /* 0x000e240000000a00 */
[----:B0-----:R-:W-:-:S05]  /*1bfe0*/  @P0 IMAD.HI.U32 R6, R0, R6, RZ ;  /* 0x0000000600060227 */ /* 0x001fca00078e00ff */
[----:B------:R-:W-:-:S07]  /*1bff0*/  @P0 SHF.R.U32.HI R0, RZ, R7, R6 ;  /* 0x00000007ff000219 */ /* 0x000fce0000011606 */
.L_x_9599:
[----:B------:R-:W-:Y:S05]  /*1c000*/  BSYNC B0 ;  /* 0x0000000000007941 */ /* 0x000fea0003800000 */
.L_x_9597:
[----:B------:R-:W-:-:S05]  /*1c010*/  IMAD R7, R0, R5, R5 ;  /* 0x0000000500077224 */ /* 0x000fca00078e0205 */
[----:B------:R-:W-:-:S07]  /*1c020*/  VIMNMX R4, R4, R7, PT ;  /* 0x0000000704047248 */ /* 0x000fce0003fe0100 */
.L_x_9596:
[----:B------:R-:W-:Y:S01]  /*1c030*/  VIADD R4, R4, 0x7f ;  /* 0x0000007f04047836 */ /* 0x000fe20000000000 */
[----:B------:R-:W-:Y:S02]  /*1c040*/  ULDC UR4, c[0x0][0x9dc] ;  /* 0x0002770000047ab9 */ /* 0x000fe40000000800 */
[----:B------:R-:W-:Y:S02]  /*1c050*/  VIADD R0, R3, -UR4 ;  /* 0x8000000403007c36 */ /* 0x000fe40008000000 */
[----:B------:R-:W-:-:S04]  /*1c060*/  SHF.R.S32.HI R7, RZ, 0x1f, R4 ;  /* 0x0000001fff077819 */ /* 0x000fc80000011404 */
[----:B------:R-:W-:-:S04]  /*1c070*/  LEA.HI R7, R7, R4, RZ, 0x7 ;  /* 0x0000000407077211 */ /* 0x000fc800078f38ff */
[----:B------:R-:W-:-:S04]  /*1c080*/  SHF.R.S32.HI R7, RZ, 0x7, R7 ;  /* 0x00000007ff077819 */ /* 0x000fc80000011407 */
[----:B------:R-:W-:-:S05]  /*1c090*/  VIMNMX R2, R20, R7, PT ;  /* 0x0000000714027248 */ /* 0x000fca0003fe0100 */
[----:B------:R0:W-:Y:S01]  /*1c0a0*/  STL [R1+0x4], R2 ;  /* 0x0000040201007387 */ /* 0x0001e20000100800 */
[----:B------:R-:W-:Y:S05]  /*1c0b0*/  @!P1 BRA `(.L_x_9600) ;  /* 0x0000000000449947 */ /* 0x000fea0003800000 */
        /* <DEDUP_REMOVED lines=10> */
.L_x_9602:
[----:B------:R-:W-:-:S13]  /*1c160*/  ISETP.NE.AND P0, PT, R5, 0x1, PT ;  /* 0x000000010500780c */ /* 0x000fda0003f05270 */
[----:B------:R-:W1:Y:S02]  /*1c170*/  @P0 LDC.64 R6, c[0x0][0x9e8] ;  /* 0x00027a00ff060b82 */ /* 0x000e640000000a00 */
[----:B-1----:R-:W-:-:S05]  /*1c180*/  @P0 IMAD.HI.U32 R6, R3, R6, RZ ;  /* 0x0000000603060227 */ /* 0x002fca00078e00ff */
[----:B------:R-:W-:-:S07]  /*1c190*/  @P0 SHF.R.U32.HI R3, RZ, R7, R6 ;  /* 0x00000007ff030219 */ /* 0x000fce0000011606 */
.L_x_9603:
[----:B------:R-:W-:Y:S05]  /*1c1a0*/  BSYNC B0 ;  /* 0x0000000000007941 */ /* 0x000fea0003800000 */
.L_x_9601:
[----:B------:R-:W-:-:S05]  /*1c1b0*/  IMAD R3, R3, R5, RZ ;  /* 0x0000000503037224 */ /* 0x000fca00078e02ff */
[----:B------:R-:W-:-:S07]  /*1c1c0*/  VIMNMX R0, R0, R3, !PT ;  /* 0x0000000300007248 */ /* 0x000fce0007fe0100 */
.L_x_9600:
        /* <DEDUP_REMOVED lines=9> */
[----:B------:R-:W1:Y:S01]  /*1c260*/  S2R R7, SR_LANEID ;  /* 0x0000000000077919 */ /* 0x000e620000000000 */
[----:B------:R-:W-:Y:S01]  /*1c270*/  VOTEU.ANY UR4, UPT, PT ;  /* 0x0000000000047886 */ /* 0x000fe200038e0100 */
[----:B0-----:R-:W0:Y:S01]  /*1c280*/  LDC.64 R2, c[0x0][0xc38] ;  /* 0x00030e00ff027b82 */ /* 0x001e220000000a00 */
[----:B------:R-:W1:Y:S08]  /*1c290*/  FLO.U32 R0, UR4 ;  /* 0x0000000400007d00 */ /* 0x000e7000080e0000 */
[----:B------:R-:W0:Y:S01]  /*1c2a0*/  POPC R5, UR4 ;  /* 0x0000000400057d09 */ /* 0x000e220008000000 */
[----:B-1----:R-:W-:-:S13]  /*1c2b0*/  ISETP.EQ.U32.AND P0, PT, R0, R7, PT ;  /* 0x000000070000720c */ /* 0x002fda0003f02070 */
[----:B0-----:R-:W2:Y:S01]  /*1c2c0*/  @P0 ATOMG.E.ADD.STRONG.GPU PT, R3, desc[UR38][R2.64], R5 ;  /* 0x00000005020309a8 */ /* 0x001ea200081ee1e6 */
[----:B------:R-:W0:Y:S02]  /*1c2d0*/  S2R R4, SR_LTMASK ;  /* 0x0000000000047919 */ /* 0x000e240000003900 */
[----:B0-----:R-:W-:-:S04]  /*1c2e0*/  LOP3.LUT R4, R4, UR4, RZ, 0xc0, !PT ;  /* 0x0000000404047c12 */ /* 0x001fc8000f8ec0ff */
[----:B------:R-:W0:Y:S01]  /*1c2f0*/  POPC R7, R4 ;  /* 0x0000000400077309 */ /* 0x000e220000000000 */
[----:B--2---:R-:W0:Y:S02]  /*1c300*/  SHFL.IDX PT, R0, R3, R0, 0x1f ;  /* 0x00001f0003007589 */ /* 0x004e2400000e0000 */
[----:B0-----:R-:W-:Y:S01]  /*1c310*/  IADD3 R16, R0, UR36, R7 ;  /* 0x0000002400107c10 */ /* 0x001fe2000fffe007 */
[----:B------:R-:W-:Y:S06]  /*1c320*/  BRA `(.L_x_9606) ;  /* 0x0000002800cc7947 */ /* 0x000fec0003800000 */
.L_x_9605:
[----:B------:R-:W1:Y:S01]  /*1c330*/  S2R R0, SR_CgaCtaId ;  /* 0x0000000000007919 */ /* 0x000e620000008800 */
[----:B------:R-:W-:-:S04]  /*1c340*/  MOV R29, 0x400 ;  /* 0x00000400001d7802 */ /* 0x000fc80000000f00 */
[----:B-1----:R-:W-:-:S05]  /*1c350*/  LEA R29, R0, R29, 0x18 ;  /* 0x0000001d001d7211 */ /* 0x002fca00078ec0ff */
[----:B------:R-:W-:-:S05]  /*1c360*/  VIADD R0, R29, 0x15400 ;  /* 0x000154001d007836 */ /* 0x000fca0000000000 */
[----:B------:R-:W-:-:S13]  /*1c370*/  LOP3.LUT P0, RZ, R0, 0x1bf, RZ, 0xc0, !PT ;  /* 0x000001bf00ff7812 */ /* 0x000fda000780c0ff */
[----:B------:R-:W-:Y:S05]  /*1c380*/  @!P0 BRA `(.L_x_9607) ;  /* 0x0000000000408947 */ /* 0x000fea0003800000 */
[----:B0-----:R-:W-:Y:S01]  /*1c390*/  MOV R2, 0x0 ;  /* 0x0000000000027802 */ /* 0x001fe20000000f00 */
        /* <DEDUP_REMOVED lines=15> */
.L_x_9607:
[----:B------:R-:W-:-:S05]  /*1c490*/  VIADD R0, R29, 0x400 ;  /* 0x000004001d007836 */ /* 0x000fca0000000000 */
[----:B------:R-:W-:-:S13]  /*1c4a0*/  LOP3.LUT P0, RZ, R0, 0x1bf, RZ, 0xc0, !PT ;  /* 0x000001bf00ff7812 */ /* 0x000fda000780c0ff */
[----:B------:R-:W-:Y:S05]  /*1c4b0*/  @!P0 BRA `(.L_x_9608) ;  /* 0x0000000000808947 */ /* 0x000fea0003800000 */
[----:B------:R-:W-:Y:S01]  /*1c4c0*/  MOV R0, 0x0 ;  /* 0x0000000000007802 */ /* 0x000fe20000000f00 */
[----:B------:R-:W-:Y:S01]  /*1c4d0*/  ULDC.64 UR6, c[0x4][0x1b8] ;  /* 0x01006e0000067ab9 */ /* 0x000fe20000000a00 */
[----:B------:R-:W-:Y:S01]  /*1c4e0*/  ULDC.64 UR8, c[0x4][0x1c0] ;  /* 0x0100700000087ab9 */ /* 0x000fe20000000a00 */
[----:B------:R-:W-:Y:S01]  /*1c4f0*/  ULDC.64 UR4, c[0x4][0x80] ;  /* 0x0100200000047ab9 */ /* 0x000fe20000000a00 */
[----:B0-----:R0:W1:Y:S01]  /*1c500*/  LDC.64 R2, c[0x4][R0] ;  /* 0x0100000000027b82 */ /* 0x0010620000000a00 */
        /* <DEDUP_REMOVED lines=11> */
.L_x_9609:
        /* <DEDUP_REMOVED lines=16> */
.L_x_9608:
[----:B------:R-:W2:Y:S01]  /*1c6c0*/  LDL.LU R20, [R1+0x14] ;  /* 0x0000140001147983 */ /* 0x000ea20000300800 */
[----:B------:R-:W-:Y:S01]  /*1c6d0*/  ULDC.64 UR4, c[0x0][0x9f8] ;  /* 0x00027e0000047ab9 */ /* 0x000fe20000000a00 */
[----:B------:R-:W1:Y:S01]  /*1c6e0*/  LDC R0, c[0x0][0x428] ;  /* 0x00010a00ff007b82 */ /* 0x000e620000000800 */
[----:B------:R-:W-:Y:S01]  /*1c6f0*/  ISETP.NE.U32.AND P0, PT, RZ, UR4, PT ;  /* 0x00000004ff007c0c */ /* 0x000fe2000bf05070 */
[----:B------:R-:W-:-:S03]  /*1c700*/  IMAD.MOV.U32 R6, RZ, RZ, R19 ;  /* 0x000000ffff067224 */ /* 0x000fc600078e0013 */
[----:B------:R-:W-:Y:S01]  /*1c710*/  ISETP.NE.AND.EX P0, PT, RZ, UR5, PT, P0 ;  /* 0x00000005ff007c0c */ /* 0x000fe2000bf05300 */
[----:B------:R-:W-:-:S12]  /*1c720*/  ULDC.64 UR4, c[0x0][0xa00] ;  /* 0x0002800000047ab9 */ /* 0x000fd80000000a00 */
[----:B0-----:R-:W0:Y:S02]  /*1c730*/  @P0 LDC.64 R2, c[0x0][0x9f8] ;  /* 0x00027e00ff020b82 */ /* 0x001e240000000a00 */
[----:B0-----:R-:W-:-:S05]  /*1c740*/  @P0 IMAD.WIDE R2, R19, 0x4, R2 ;  /* 0x0000000413020825 */ /* 0x001fca00078e0202 */
[----:B------:R0:W5:Y:S01]  /*1c750*/  @P0 LDG.E R6, desc[UR38][R2.64] ;  /* 0x0000002602060981 */ /* 0x000162000c1e1900 */
[----:B-1----:R-:W-:Y:S01]  /*1c760*/  ISETP.NE.AND P0, PT, R0, 0x1, PT ;  /* 0x000000010000780c */ /* 0x002fe20003f05270 */
[----:B------:R-:W-:Y:S01]  /*1c770*/  IMAD.MOV.U32 R0, RZ, RZ, R18 ;  /* 0x000000ffff007224 */ /* 0x000fe200078e0012 */
[----:B------:R-:W-:-:S04]  /*1c780*/  ISETP.NE.AND P6, PT, R28, RZ, PT ;  /* 0x000000ff1c00720c */ /* 0x000fc80003fc5270 */
[----:B------:R-:W-:-:S07]  /*1c790*/  PLOP3.LUT P1, PT, P6, PT, PT, 0x8, 0x0 ;  /* 0x000000000000781c */ /* 0x000fce000372e170 */
[----:B------:R-:W1:Y:S02]  /*1c7a0*/  @P0 LDC R5, c[0x0][0x42c] ;  /* 0x00010b00ff050b82 */ /* 0x000e640000000800 */
[----:B------:R-:W-:-:S05]  /*1c7b0*/  VOTEU.ALL UP1, P6 ;  /* 0x00000000003f7886 */ /* 0x000fca0003020000 */
[----:B------:R-:W-:Y:S01]  /*1c7c0*/  @!UP1 UIADD3 UR8, UP0, UR40, 0x270, URZ ;  /* 0x0000027028089890 */ /* 0x000fe2000ff1e03f */
[----:B------:R-:W3:Y:S03]  /*1c7d0*/  @P0 LDC R4, c[0x0][0x430] ;  /* 0x00010c00ff040b82 */ /* 0x000ee60000000800 */
[----:B------:R-:W-:-:S03]  /*1c7e0*/  @!UP1 UIADD3.X UR9, URZ, UR41, URZ, UP0, !UPT ;  /* 0x000000293f099290 */ /* 0x000fc600087fe43f */
[----:B------:R-:W-:Y:S01]  /*1c7f0*/  VOTEU.ALL UP0, P6 ;  /* 0x00000000003f7886 */ /* 0x000fe20003000000 */
[----:B-1----:R-:W-:-:S05]  /*1c800*/  @P0 IMAD.HI.U32 R5, R18, R5, RZ ;  /* 0x0000000512050227 */ /* 0x002fca00078e00ff */
[----:B---3--:R-:W-:Y:S02]  /*1c810*/  @P0 SHF.R.U32.HI R0, RZ, R4, R5 ;  /* 0x00000004ff000219 */ /* 0x008fe40000011605 */
[----:B------:R-:W-:-:S04]  /*1c820*/  ISETP.NE.U32.AND P0, PT, RZ, UR4, PT ;  /* 0x00000004ff007c0c */ /* 0x000fc8000bf05070 */
[----:B------:R-:W-:-:S04]  /*1c830*/  ISETP.NE.AND.EX P0, PT, RZ, UR5, PT, P0 ;  /* 0x00000005ff007c0c */ /* 0x000fc8000bf05300 */
[----:B------:R-:W-:Y:S01]  /*1c840*/  SEL R4, R19, RZ, !P0 ;  /* 0x000000ff13047207 */ /* 0x000fe20004000000 */
[----:B0-2---:R-:W-:-:S08]  /*1c850*/  IMAD R17, R17, 0xc0, R20 ;  /* 0x000000c011117824 */ /* 0x005fd000078e0214 */
.L_x_9610:
        /* <DEDUP_REMOVED lines=14> */
.L_x_9611:
        /* <DEDUP_REMOVED lines=13> */
.L_x_9612:
        /* <DEDUP_REMOVED lines=18> */
.L_x_9728:
[----:B------:R-:W-:Y:S01]  /*1cb30*/  UMOV UR4, 0xffffffff ;  /* 0xffffffff00047882 */ /* 0x000fe20000000000 */
[----:B------:R-:W-:Y:S02]  /*1cb40*/  SHF.R.S32.HI R12, RZ, 0x1f, R6 ;  /* 0x0000001fff0c7819 */ /* 0x000fe40000011406 */
[----:B------:R-:W-:Y:S05]  /*1cb50*/  BRA.DIV UR4, `(.L_x_9614) ;  /* 0x0000003e04fc7947 */ /* 0x000fea000b800000 */
[----:B------:R-:W-:-:S13]  /*1cb60*/  ELECT P6, URZ, PT ;  /* 0x00000000003f782f */ /* 0x000fda00038c0000 */
.L_x_9731:
        /* <DEDUP_REMOVED lines=21> */
.L_x_9616:
[----:B------:R-:W-:Y:S01]  /*1ccc0*/  IMAD R5, R22, 0x8, R29 ;  /* 0x0000000816057824 */ /* 0x000fe200078e021d */
[----:B0-----:R-:W-:-:S04]  /*1ccd0*/  SHF.L.U32 R10, R24, 0x1f, RZ ;  /* 0x0000001f180a7819 */ /* 0x001fc800000006ff */
[----:B------:R-:W0:Y:S02]  /*1cce0*/  SYNCS.PHASECHK.TRANS64.TRYWAIT P0, [R5+URZ+0x2d840], R10 ;  /* 0x02d8400a050075a7 */ /* 0x000e24000800017f */
[----:B0-----:R-:W-:Y:S05]  /*1ccf0*/  @!P0 BRA `(.L_x_9617) ;  /* 0x0000003c00b48947 */ /* 0x001fea0003800000 */
.L_x_9732:
        /* <DEDUP_REMOVED lines=9> */
.L_x_9618:
[----:B------:R-:W-:Y:S01]  /*1cd90*/  R2UR UR9, R5 ;  /* 0x00000000050972ca */ /* 0x000fe200000e0000 */
        /* <DEDUP_REMOVED lines=12> */
[----:B------:R-:W-:Y:S02]  /*1ce60*/  ULEA UR11, UR11, UR5, 0x7 ;  /* 0x000000050b0b7291 */ /* 0x000fe4000f8e383f */
        /* <DEDUP_REMOVED lines=14> */
.L_x_9615:
        /* <DEDUP_REMOVED lines=44> */
.L_x_9733:
[----:B------:R-:W-:Y:S05]  /*1d210*/  BSYNC B0 ;  /* 0x0000000000007941 */ /* 0x000fea0003800000 */
.L_x_9619:
[----:B------:R-:W2:Y:S01]  /*1d220*/  LDL R5, [R1+0x4] ;  /* 0x0000040001057983 */ /* 0x000ea20000100800 */
[----:B------:R-:W-:Y:S01]  /*1d230*/  BSSY B0, `(.L_x_9621) ;  /* 0x000017c000007945 */ /* 0x000fe20003800000 */
[----:B--2---:R-:W-:-:S05]  /*1d240*/  VIADD R9, R5, 0xfffffffe ;  /* 0xfffffffe05097836 */ /* 0x004fca0000000000 */
[----:B------:R-:W-:-:S13]  /*1d250*/  ISETP.GE.AND P0, PT, R9, R27, PT ;  /* 0x0000001b0900720c */ /* 0x000fda0003f06270 */
[----:B------:R-:W-:Y:S05]  /*1d260*/  @!P0 BRA `(.L_x_9622) ;  /* 0x0000001400e08947 */ /* 0x000fea0003800000 */
[----:B0-----:R-:W-:Y:S01]  /*1d270*/  IMAD.MOV R4, RZ, RZ, -R5 ;  /* 0x000000ffff047224 */ /* 0x001fe200078e0a05 */
[----:B------:R-:W-:Y:S01]  /*1d280*/  LOP3.LUT R13, RZ, R27, RZ, 0x33, !PT ;  /* 0x0000001bff0d7212 */ /* 0x000fe200078e33ff */
[----:B------:R-:W-:Y:S03]  /*1d290*/  BSSY B1, `(.L_x_9623) ;  /* 0x000007f000017945 */ /* 0x000fe60003800000 */
        /* <DEDUP_REMOVED lines=25> */
[----:B------:R-:W-:Y:S02]  /*1d430*/  IMAD R15, R6, UR5, R4 ;  /* 0x00000005060f7c24 */ /* 0x000fe4000f8e0204 */
        /* <DEDUP_REMOVED lines=8> */
.L_x_9627:
[----:B0-----:R-:W-:Y:S01]  /*1d4c0*/  IMAD R2, R10, 0x8, R29 ;  /* 0x000000080a027824 */ /* 0x001fe200078e021d */
[----:B------:R-:W-:-:S04]  /*1d4d0*/  SHF.L.U32 R3, R14, 0x1f, RZ ;  /* 0x0000001f0e037819 */ /* 0x000fc800000006ff */
[----:B------:R-:W0:Y:S02]  /*1d4e0*/  SYNCS.PHASECHK.TRANS64.TRYWAIT P0, [R2+URZ+0x2d840], R3 ;  /* 0x02d84003020075a7 */ /* 0x000e24000800017f */
[----:B0-----:R-:W-:Y:S05]  /*1d4f0*/  @!P0 BRA `(.L_x_9628) ;  /* 0x0000003400dc8947 */ /* 0x001fea0003800000 */
.L_x_9734:
        /* <DEDUP_REMOVED lines=9> */
.L_x_9629:
        /* <DEDUP_REMOVED lines=16> */
[----:B------:R-:W-:Y:S02]  /*1d690*/  ULEA UR11, UR11, UR5, 0x7 ;  /* 0x000000050b0b7291 */ /* 0x000fe4000f8e383f */
        /* <DEDUP_REMOVED lines=14> */
.L_x_9735:
[----:B------:R-:W1:Y:S02]  /*1d780*/  S2R R5, SR_TID.X ;  /* 0x0000000000057919 */ /* 0x000e640000002100 */
[----:B-1----:R-:W-:Y:S02]  /*1d790*/  LOP3.LUT R11, R5, 0x7f, RZ, 0xc0, !PT ;  /* 0x0000007f050b7812 */ /* 0x002fe400078ec0ff */
[----:B------:R-:W2:Y:S02]  /*1d7a0*/  LDL R5, [R1+0x8] ;  /* 0x0000080001057983 */ /* 0x000ea40000100800 */
[----:B------:R-:W-:-:S13]  /*1d7b0*/  ISETP.NE.AND P0, PT, R11, RZ, PT ;  /* 0x000000ff0b00720c */ /* 0x000fda0003f05270 */
[----:B0-----:R-:W-:-:S04]  /*1d7c0*/  @!P0 IMAD.MOV.U32 R3, RZ, RZ, 0x6000 ;  /* 0x00006000ff038424 */ /* 0x001fc800078e00ff */
[----:B------:R2:W-:Y:S02]  /*1d7d0*/  @!P0 SYNCS.ARRIVE.TRANS64 RZ, [R2+URZ+0x2d850], R3 ;  /* 0x02d8500302ff89a7 */ /* 0x0005e4000800003f */
[----:B--2---:R-:W-:-:S04]  /*1d7e0*/  PRMT R3, R5, 0x9910, RZ ;  /* 0x0000991005037816 */ /* 0x004fc800000000ff */
[----:B------:R-:W-:-:S13]  /*1d7f0*/  ISETP.NE.AND P0, PT, R3, 0x2, PT ;  /* 0x000000020300780c */ /* 0x000fda0003f05270 */
[----:B------:R-:W-:Y:S05]  /*1d800*/  @P0 BRA `(.L_x_9631) ;  /* 0x0000000000040947 */ /* 0x000fea0003800000 */
[----:B------:R-:W-:Y:S01]  /*1d810*/  BPT.TRAP 0x1 ;  /* 0x000000040000795c */ /* 0x000fe20000300000 */
.L_x_9631:
[----:B------:R-:W2:Y:S02]  /*1d820*/  LDL R3, [R1] ;  /* 0x0000000001037983 */ /* 0x000ea40000100800 */
[----:B--2---:R-:W-:-:S13]  /*1d830*/  LOP3.LUT P0, RZ, R3, 0x40, RZ, 0xc0, !PT ;  /* 0x0000004003ff7812 */ /* 0x004fda000780c0ff */
[----:B------:R-:W-:Y:S05]  /*1d840*/  @P0 BRA `(.L_x_9632) ;  /* 0x0000000000040947 */ /* 0x000fea0003800000 */
[----:B------:R-:W-:Y:S01]  /*1d850*/  BPT.TRAP 0x1 ;  /* 0x000000040000795c */ /* 0x000fe20000300000 */
.L_x_9632:
        /* <DEDUP_REMOVED lines=29> */
.L_x_9626:
[----:B------:R-:W-:Y:S05]  /*1da30*/  BSYNC B2 ;  /* 0x0000000000027941 */ /* 0x000fea0003800000 */
.L_x_9625:
[----:B------:R-:W2:Y:S01]  /*1da40*/  LDL R2, [R1+0x4] ;  /* 0x0000040001027983 */ /* 0x000ea20000100800 */
[----:B------:R-:W-:Y:S02]  /*1da50*/  IMAD.MOV.U32 R24, RZ, RZ, R14 ;  /* 0x000000ffff187224 */ /* 0x000fe400078e000e */
[----:B------:R-:W-:Y:S02]  /*1da60*/  IMAD.MOV.U32 R22, RZ, RZ, R10 ;  /* 0x000000ffff167224 */ /* 0x000fe400078e000a */
[----:B--2---:R-:W-:-:S07]  /*1da70*/  VIADD R9, R2, 0xfffffffd ;  /* 0xfffffffd02097836 */ /* 0x004fce0000000000 */
.L_x_9624:
[----:B------:R-:W-:Y:S05]  /*1da80*/  BSYNC B1 ;  /* 0x0000000000017941 */ /* 0x000fea0003800000 */
.L_x_9623:
[----:B------:R-:W2:Y:S01]  /*1da90*/  LDL.LU R2, [R1+0x4] ;  /* 0x0000040001027983 */ /* 0x000ea20000300800 */
[----:B------:R-:W-:Y:S01]  /*1daa0*/  VIADD R13, R13, 0xfffffffe ;  /* 0xfffffffe0d0d7836 */ /* 0x000fe20000000000 */
[----:B--2---:R-:W-:-:S04]  /*1dab0*/  LOP3.LUT R2, RZ, R2, RZ, 0x33, !PT ;  /* 0x00000002ff027212 */ /* 0x004fc800078e33ff */
[----:B------:R-:W-:-:S13]  /*1dac0*/  ISETP.NE.AND P0, PT, R13, R2, PT ;  /* 0x000000020d00720c */ /* 0x000fda0003f05270 */
[----:B------:R-:W-:Y:S05]  /*1dad0*/  @!P0 BRA `(.L_x_9622) ;  /* 0x0000000c00c48947 */ /* 0x000fea0003800000 */
[----:B------:R-:W-:-:S07]  /*1dae0*/  IMAD.MOV.U32 R4, RZ, RZ, R8 ;  /* 0x000000ffff047224 */ /* 0x000fce00078e0008 */
.L_x_9649:
[----:B------:R-:W-:Y:S01]  /*1daf0*/  VIADD R10, R22, 0x1 ;  /* 0x00000001160a7836 */ /* 0x000fe20000000000 */
[----:B------:R-:W-:Y:S05]  /*1db00*/  YIELD ;  /* 0x0000000000007946 */ /* 0x000fea0003800000 */
[----:B------:R-:W-:Y:S01]  /*1db10*/  ISETP.NE.AND P0, PT, R10, 0x2, PT ;  /* 0x000000020a00780c */ /* 0x000fe20003f05270 */
[----:B------:R-:W-:Y:S03]  /*1db20*/  BSSY B1, `(.L_x_9633) ;  /* 0x0000073000017945 */ /* 0x000fe60003800000 */
[----:B0-----:R-:W-:-:S02]  /*1db30*/  SEL R11, RZ, 0x1, P0 ;  /* 0x00000001ff0b7807 */ /* 0x001fc40000000000 */
        /* <DEDUP_REMOVED lines=9> */
[----:B------:R-:W-:Y:S02]  /*1dbd0*/  ULDC.64 UR6, c[0x0][0x408] ;  /* 0x0001020000067ab9 */ /* 0x000fe40000000a00 */
[----:B------:R-:W-:Y:S01]  /*1dbe0*/  IMAD R5, R12, UR6, RZ ;  /* 0x000000060c057c24 */ /* 0x000fe2000f8e02ff */
        /* <DEDUP_REMOVED lines=8> */
[C---:B------:R-:W-:Y:S02]  /*1dc70*/  IMAD R4, R6.reuse, UR7, R5 ;  /* 0x0000000706047c24 */ /* 0x040fe4000f8e0205 */
[----:B------:R-:W-:-:S04]  /*1dc80*/  IMAD.WIDE.U32 R2, R6, UR6, R2 ;  /* 0x0000000606027c25 */ /* 0x000fc8000f8e0002 */
[----:B------:R-:W-:Y:S01]  /*1dc90*/  IMAD.IADD R3, R4, 0x1, R3 ;  /* 0x0000000104037824 */ /* 0x000fe200078e0203 */
[----:B------:R-:W-:-:S04]  /*1dca0*/  LEA R4, P0, R2, UR4, 0x2 ;  /* 0x0000000402047c11 */ /* 0x000fc8000f8010ff */
[----:B------:R-:W-:-:S05]  /*1dcb0*/  LEA.HI.X R5, R2, UR5, R3, 0x2, P0 ;  /* 0x0000000502057c11 */ /* 0x000fca00080f1403 */
[----:B------:R0:W5:Y:S04]  /*1dcc0*/  LDG.E R4, desc[UR38][R4.64] ;  /* 0x0000002604047981 */ /* 0x000168000c1e1900 */
.L_x_9635:
[----:B------:R-:W-:Y:S01]  /*1dcd0*/  IMAD R3, R10, 0x8, R29 ;  /* 0x000000080a037824 */ /* 0x000fe200078e021d */
[----:B------:R-:W-:-:S04]  /*1dce0*/  SHF.L.U32 R2, R11, 0x1f, RZ ;  /* 0x0000001f0b027819 */ /* 0x000fc800000006ff */
[----:B------:R-:W1:Y:S02]  /*1dcf0*/  SYNCS.PHASECHK.TRANS64.TRYWAIT P0, [R3+URZ+0x2d840], R2 ;  /* 0x02d84002030075a7 */ /* 0x000e64000800017f */
[----:B-1----:R-:W-:Y:S05]  /*1dd00*/  @!P0 BRA `(.L_x_9636) ;  /* 0x0000003000008947 */ /* 0x002fea0003800000 */
.L_x_9736:
        /* <DEDUP_REMOVED lines=9> */
.L_x_9637:
        /* <DEDUP_REMOVED lines=15> */
[----:B------:R-:W-:Y:S02]  /*1de90*/  ULEA UR11, UR11, UR5, 0x7 ;  /* 0x000000050b0b7291 */ /* 0x000fe4000f8e383f */
        /* <DEDUP_REMOVED lines=15> */
.L_x_9737:
        /* <DEDUP_REMOVED lines=10> */
.L_x_9639:
[----:B------:R-:W2:Y:S02]  /*1e030*/  LDL R3, [R1] ;  /* 0x0000000001037983 */ /* 0x000ea40000100800 */
[----:B--2---:R-:W-:-:S13]  /*1e040*/  LOP3.LUT P0, RZ, R3, 0x40, RZ, 0xc0, !PT ;  /* 0x0000004003ff7812 */ /* 0x004fda000780c0ff */
[----:B------:R-:W-:Y:S05]  /*1e050*/  @P0 BRA `(.L_x_9640) ;  /* 0x0000000000040947 */ /* 0x000fea0003800000 */
[----:B------:R-:W-:Y:S01]  /*1e060*/  BPT.TRAP 0x1 ;  /* 0x000000040000795c */ /* 0x000fe20000300000 */
.L_x_9640:
        /* <DEDUP_REMOVED lines=30> */
.L_x_9634:
[----:B------:R-:W-:Y:S05]  /*1e250*/  BSYNC B1 ;  /* 0x0000000000017941 */ /* 0x000fea0003800000 */
.L_x_9633:
[----:B------:R-:W-:Y:S01]  /*1e260*/  VIADD R22, R10, 0x1 ;  /* 0x000000010a167836 */ /* 0x000fe20000000000 */
[----:B------:R-:W-:Y:S01]  /*1e270*/  BSSY B1, `(.L_x_9641) ;  /* 0x0000074000017945 */ /* 0x000fe20003800000 */
[----:B------:R-:W-:-:S03]  /*1e280*/  VIADD R13, R9, 0xffffffff ;  /* 0xffffffff090d7836 */ /* 0x000fc60000000000 */
[----:B------:R-:W-:-:S04]  /*1e290*/  ISETP.NE.AND P0, PT, R22, 0x2, PT ;  /* 0x000000021600780c */ /* 0x000fc80003f05270 */
[----:B------:R-:W-:Y:S02]  /*1e2a0*/  SEL R24, RZ, 0x1, P0 ;  /* 0x00000001ff187807 */ /* 0x000fe40000000000 */
        /* <DEDUP_REMOVED lines=25> */
.L_x_9643:
[----:B------:R-:W-:Y:S01]  /*1e440*/  IMAD R2, R22, 0x8, R29 ;  /* 0x0000000816027824 */ /* 0x000fe200078e021d */
[----:B------:R-:W-:-:S04]  /*1e450*/  SHF.L.U32 R3, R24, 0x1f, RZ ;  /* 0x0000001f18037819 */ /* 0x000fc800000006ff */
[----:B------:R-:W1:Y:S02]  /*1e460*/  SYNCS.PHASECHK.TRANS64.TRYWAIT P0, [R2+URZ+0x2d840], R3 ;  /* 0x02d84003020075a7 */ /* 0x000e64000800017f */
[----:B-1----:R-:W-:Y:S05]  /*1e470*/  @!P0 BRA `(.L_x_9644) ;  /* 0x00000028004c8947 */ /* 0x002fea0003800000 */
.L_x_9738:
        /* <DEDUP_REMOVED lines=9> */
.L_x_9645:
        /* <DEDUP_REMOVED lines=31> */
.L_x_9739:
        /* <DEDUP_REMOVED lines=10> */
.L_x_9647:
[----:B------:R-:W2:Y:S02]  /*1e7a0*/  LDL R3, [R1] ;  /* 0x0000000001037983 */ /* 0x000ea40000100800 */
[----:B--2---:R-:W-:-:S13]  /*1e7b0*/  LOP3.LUT P0, RZ, R3, 0x40, RZ, 0xc0, !PT ;  /* 0x0000004003ff7812 */ /* 0x004fda000780c0ff */
[----:B------:R-:W-:Y:S05]  /*1e7c0*/  @P0 BRA `(.L_x_9648) ;  /* 0x0000000000040947 */ /* 0x000fea0003800000 */
[----:B------:R-:W-:Y:S01]  /*1e7d0*/  BPT.TRAP 0x1 ;  /* 0x000000040000795c */ /* 0x000fe20000300000 */
.L_x_9648:
        /* <DEDUP_REMOVED lines=29> */
.L_x_9642:
[----:B------:R-:W-:Y:S05]  /*1e9b0*/  BSYNC B1 ;  /* 0x0000000000017941 */ /* 0x000fea0003800000 */
.L_x_9641:
[----:B------:R-:W-:Y:S01]  /*1e9c0*/  ISETP.GT.AND P0, PT, R13, R27, PT ;  /* 0x0000001b0d00720c */ /* 0x000fe20003f04270 */
[----:B------:R-:W-:-:S12]  /*1e9d0*/  VIADD R9, R9, 0xfffffffe ;  /* 0xfffffffe09097836 */ /* 0x000fd80000000000 */
[----:B------:R-:W-:Y:S05]  /*1e9e0*/  @P0 BRA `(.L_x_9649) ;  /* 0xfffffff000400947 */ /* 0x000fea000383ffff */
.L_x_9622:
[----:B------:R-:W-:Y:S05]  /*1e9f0*/  BSYNC B0 ;  /* 0x0000000000007941 */ /* 0x000fea0003800000 */
.L_x_9621:
[----:B------:R-:W-:Y:S01]  /*1ea00*/  ISETP.NE.AND P0, PT, R28, RZ, PT ;  /* 0x000000ff1c00720c */ /* 0x000fe20003f05270 */
[----:B------:R-:W-:-:S12]  /*1ea10*/  BSSY B0, `(.L_x_9650) ;  /* 0x000000e000007945 */ /* 0x000fd80003800000 */
        /* <DEDUP_REMOVED lines=12> */
[----:B0-----:R-:W-:-:S07]  /*1eae0*/  IADD3 R16, R4, UR36, R9 ;  /* 0x0000002404107c10 */ /* 0x001fce000fffe009 */
.L_x_9651:
[----:B------:R-:W-:Y:S05]  /*1eaf0*/  BSYNC B0 ;  /* 0x0000000000007941 */ /* 0x000fea0003800000 */
.L_x_9650:
[----:B------:R-:W-:Y:S04]  /*1eb00*/  BSSY B0, `(.L_x_9652) ;  /* 0x0000030000007945 */ /* 0x000fe80003800000 */
[----:B------:R-:W-:Y:S05]  /*1eb10*/  @!P6 BRA `(.L_x_9653) ;  /* 0x0000000000b8e947 */ /* 0x000fea0003800000 */
[----:B------:R-:W-:Y:S01]  /*1eb20*/  IMAD R3, R22, 0x8, R29 ;  /* 0x0000000816037824 */ /* 0x000fe200078e021d */
[----:B0-----:R-:W-:-:S04]  /*1eb30*/  SHF.L.U32 R2, R24, 0x1f, RZ ;  /* 0x0000001f18027819 */ /* 0x001fc800000006ff */
[----:B------:R-:W0:Y:S02]  /*1eb40*/  SYNCS.PHASECHK.TRANS64.TRYWAIT P0, [R3+URZ+0x2d860], R2 ;  /* 0x02d86002030075a7 */ /* 0x000e24000800017f */
[----:B0-----:R-:W-:Y:S05]  /*1eb50*/  @!P0 BRA `(.L_x_9654) ;  /* 0x0000002000bc8947 */ /* 0x001fea0003800000 */
.L_x_9740:
        /* <DEDUP_REMOVED lines=10> */
.L_x_9655:
[----:B------:R-:W2:Y:S02]  /*1ec00*/  LDL R2, [R1] ;  /* 0x0000000001027983 */ /* 0x000ea40000100800 */
[----:B--2---:R-:W-:-:S13]  /*1ec10*/  LOP3.LUT P0, RZ, R2, 0x40, RZ, 0xc0, !PT ;  /* 0x0000004002ff7812 */ /* 0x004fda000780c0ff */
[----:B------:R-:W-:Y:S05]  /*1ec20*/  @P0 BRA `(.L_x_9656) ;  /* 0x0000000000040947 */ /* 0x000fea0003800000 */
[----:B------:R-:W-:Y:S01]  /*1ec30*/  BPT.TRAP 0x1 ;  /* 0x000000040000795c */ /* 0x000fe20000300000 */
.L_x_9656:
        /* <DEDUP_REMOVED lines=28> */
.L_x_9653:
[----:B------:R-:W-:Y:S05]  /*1ee00*/  BSYNC B0 ;  /* 0x0000000000007941 */ /* 0x000fea0003800000 */
.L_x_9652:
[----:B------:R-:W-:-:S05]  /*1ee10*/  VIADD R22, R22, 0x1 ;  /* 0x0000000116167836 */ /* 0x000fca0000000000 */
[----:B------:R-:W-:-:S04]  /*1ee20*/  ISETP.NE.AND P0, PT, R22, 0x2, PT ;  /* 0x000000021600780c */ /* 0x000fc80003f05270 */
[----:B------:R-:W-:Y:S02]  /*1ee30*/  SEL R3, RZ, 0x1, P0 ;  /* 0x00000001ff037807 */ /* 0x000fe40000000000 */
[----:B------:R-:W-:Y:S02]  /*1ee40*/  SEL R22, R22, RZ, P0 ;  /* 0x000000ff16167207 */ /* 0x000fe40000000000 */
[----:B------:R-:W-:-:S07]  /*1ee50*/  LOP3.LUT R24, R24, R3, RZ, 0x3c, !PT ;  /* 0x0000000318187212 */ /* 0x000fce00078e3cff */
.L_x_9606:
[----:B------:R-:W-:Y:S05]  /*1ee60*/  BSYNC B6 ;  /* 0x0000000000067941 */ /* 0x000fea0003800000 */
.L_x_9604:
[----:B------:R-:W-:-:S03]  /*1ee70*/  UMOV UR4, 0xffffffff ;  /* 0xffffffff00047882 */ /* 0x000fc60000000000 */
[----:B------:R-:W-:Y:S05]  /*1ee80*/  BRA.DIV UR4, `(.L_x_9657) ;  /* 0x0000002204047947 */ /* 0x000fea000b800000 */
[----:B0-----:R0:W1:Y:S04]  /*1ee90*/  SHFL.IDX PT, R4, R16, RZ, 0x1f ;  /* 0x00001fff10047589 */ /* 0x00106800000e0000 */
[----:B------:R0:W2:Y:S02]  /*1eea0*/  SHFL.IDX PT, R5, R16, 0x1, 0x1f ;  /* 0x00201f0010057f89 */ /* 0x0000a400000e0000 */
.L_x_9744:
        /* <DEDUP_REMOVED lines=11> */
.L_x_9659:
[----:B------:R-:W-:Y:S05]  /*1ef60*/  BSYNC B0 ;  /* 0x0000000000007941 */ /* 0x000fea0003800000 */
.L_x_9658:
[----:B------:R-:W-:-:S03]  /*1ef70*/  UMOV UR4, 0xffffffff ;  /* 0xffffffff00047882 */ /* 0x000fc60000000000 */
[----:B------:R-:W-:Y:S05]  /*1ef80*/  BRA.DIV UR4, `(.L_x_9660) ;  /* 0x0000002204107947 */ /* 0x000fea000b800000 */
[----:B-----5:R-:W4:Y:S01]  /*1ef90*/  SHFL.UP PT, R14, R2, 0x1, RZ ;  /* 0x04200000020e7989 */ /* 0x020f2200000e00ff */
[C---:B------:R-:W-:Y:S02]  /*1efa0*/  ISETP.NE.AND P0, PT, R28.reuse, RZ, PT ;  /* 0x000000ff1c00720c */ /* 0x040fe40003f05270 */
[----:B------:R-:W-:Y:S02]  /*1efb0*/  ISETP.GE.U32.AND P1, PT, R28, 0x2, PT ;  /* 0x000000021c00780c */ /* 0x000fe40003f26070 */
        /* <DEDUP_REMOVED lines=18> */
.L_x_9752:
[----:B------:R-:W-:Y:S02]  /*1f0e0*/  ULDC UR4, c[0x0][0xc10] ;  /* 0x0003040000047ab9 */ /* 0x000fe40000000800 */
[----:B------:R-:W-:-:S04]  /*1f0f0*/  IMAD.U32 R6, RZ, RZ, UR4 ;  /* 0x00000004ff067e24 */ /* 0x000fc8000f8e00ff */
[----:B----4-:R-:W-:-:S04]  /*1f100*/  IMAD R14, R14, R6, RZ ;  /* 0x000000060e0e7224 */ /* 0x010fc800078e02ff */
[----:B--2---:R-:W-:-:S05]  /*1f110*/  IMAD.IADD R5, R5, 0x1, R14 ;  /* 0x0000000105057824 */ /* 0x004fca00078e020e */
[----:B-1----:R-:W-:-:S13]  /*1f120*/  ISETP.GT.AND P0, PT, R5, R4, PT ;  /* 0x000000040500720c */ /* 0x002fda0003f04270 */
[----:B------:R-:W-:Y:S05]  /*1f130*/  @P0 BRA `(.L_x_9661) ;  /* 0x0000000000ac0947 */ /* 0x000fea0003800000 */
[----:B------:R-:W1:Y:S02]  /*1f140*/  LDC R0, c[0x0][0xc14] ;  /* 0x00030500ff007b82 */ /* 0x000e640000000800 */
.L_x_9666:
        /* <DEDUP_REMOVED lines=9> */
[----:B---3--:R-:W1:Y:S02]  /*1f1e0*/  LDC.64 R2, c[0x0][0xc58] ;  /* 0x00031600ff027b82 */ /* 0x008e640000000a00 */
[----:B-1----:R-:W-:-:S06]  /*1f1f0*/  IMAD.WIDE R2, R7, 0x4, R2 ;  /* 0x0000000407027825 */ /* 0x002fcc00078e0202 */
[----:B------:R1:W5:Y:S02]  /*1f200*/  LDG.E R2, desc[UR38][R2.64] ;  /* 0x0000002602027981 */ /* 0x000364000c1e1900 */
.L_x_9664:
[----:B------:R-:W-:Y:S05]  /*1f210*/  BSYNC B0 ;  /* 0x0000000000007941 */ /* 0x000fea0003800000 */
.L_x_9663:
        /* <DEDUP_REMOVED lines=11> */
[----:B-1-3--:R-:W-:-:S05]  /*1f2d0*/  IMAD.IADD R3, R13, 0x1, R14 ;  /* 0x000000010d037824 */ /* 0x00afca00078e020e */
        /* <DEDUP_REMOVED lines=9> */
[----:B------:R-:W-:-:S05]  /*1f370*/  IMAD.IADD R3, R7, 0x1, R14 ;  /* 0x0000000107037824 */ /* 0x000fca00078e020e */
[----:B------:R1:W2:Y:S02]  /*1f380*/  SHFL.IDX PT, R14, R3, 0x1f, 0x1f ;  /* 0x03e01f00030e7f89 */ /* 0x0002a400000e0000 */
.L_x_9760:
[----:B------:R-:W-:Y:S02]  /*1f390*/  ULDC UR4, c[0x0][0xc10] ;  /* 0x0003040000047ab9 */ /* 0x000fe40000000800 */
[----:B------:R-:W-:-:S04]  /*1f3a0*/  IMAD.U32 R6, RZ, RZ, UR4 ;  /* 0x00000004ff067e24 */ /* 0x000fc8000f8e00ff */
[----:B--2---:R-:W-:-:S04]  /*1f3b0*/  IMAD R14, R14, R6, RZ ;  /* 0x000000060e0e7224 */ /* 0x004fc800078e02ff */
[----:B------:R-:W-:-:S05]  /*1f3c0*/  IMAD.IADD R5, R14, 0x1, R5 ;  /* 0x000000010e057824 */ /* 0x000fca00078e0205 */
[----:B------:R-:W-:-:S13]  /*1f3d0*/  ISETP.GT.AND P0, PT, R5, R4, PT ;  /* 0x000000040500720c */ /* 0x000fda0003f04270 */
[----:B------:R-:W-:Y:S05]  /*1f3e0*/  @!P0 BRA `(.L_x_9666) ;  /* 0xfffffffc00588947 */ /* 0x000fea000383ffff */
.L_x_9661:
        /* <DEDUP_REMOVED lines=8> */
.L_x_9764:
[----:B------:R-:W-:Y:S01]  /*1f470*/  ISETP.NE.AND P0, PT, R8, RZ, PT ;  /* 0x000000ff0800720c */ /* 0x000fe20003f05270 */
[----:B------:R-:W-:-:S12]  /*1f480*/  IMAD.MOV.U32 R14, RZ, RZ, RZ ;  /* 0x000000ffff0e7224 */ /* 0x000fd800078e00ff */
[----:B------:R-:W-:Y:S05]  /*1f490*/  @!P0 BRA `(.L_x_9668) ;  /* 0x0000000000108947 */ /* 0x000fea0003800000 */
[----:B------:R-:W-:Y:S01]  /*1f4a0*/  UMOV UR4, 0xffffffff ;  /* 0xffffffff00047882 */ /* 0x000fe20000000000 */
[----:B------:R-:W-:Y:S02]  /*1f4b0*/  VIADD R12, R7, 0xffffffff ;  /* 0xffffffff070c7836 */ /* 0x000fe40000000000 */
[----:B------:R-:W-:Y:S05]  /*1f4c0*/  BRA.DIV UR4, `(.L_x_9669) ;  /* 0x0000002204a87947 */ /* 0x000fea000b800000 */
[----:B------:R0:W0:Y:S02]  /*1f4d0*/  SHFL.IDX PT, R14, R3, R12, 0x1f ;  /* 0x00001f0c030e7589 */ /* 0x00002400000e0000 */
.L_x_9668:
[----:B0123--:R-:W0:Y:S01]  /*1f4e0*/  LDC.64 R2, c[0x0][0xc68] ;  /* 0x00031a00ff027b82 */ /* 0x00fe220000000a00 */
[----:B------:R-:W-:-:S04]  /*1f4f0*/  IMAD.IADD R19, R7, 0x1, R19 ;  /* 0x0000000107137824 */ /* 0x000fc800078e0213 */
[----:B0-----:R-:W-:-:S05]  /*1f500*/  IMAD.WIDE R2, R19, 0x4, R2 ;  /* 0x0000000413027825 */ /* 0x001fca00078e0202 */
[----:B------:R0:W4:Y:S01]  /*1f510*/  LDG.E R8, desc[UR38][R2.64] ;  /* 0x0000002602087981 */ /* 0x000122000c1e1900 */
[----:B------:R-:W-:Y:S02]  /*1f520*/  IMAD R16, R14, R6, R5 ;  /* 0x000000060e107224 */ /* 0x000fe400078e0205 */
        /* <DEDUP_REMOVED lines=10> */
[----:B------:R-:W-:-:S03]  /*1f5d0*/  IABS R5, R7 ;  /* 0x0000000700057213 */ /* 0x000fc60000000000 */
        /* <DEDUP_REMOVED lines=24> */
[----:B0-----:R-:W-:Y:S01]  /*1f760*/  VIADD R3, R8, 0xffffffe ;  /* 0x0ffffffe08037836 */ /* 0x001fe20000000000 */
[----:B------:R-:W-:-:S05]  /*1f770*/  IABS R8, R6 ;  /* 0x0000000600087213 */ /* 0x000fca0000000000 */
[----:B------:R-:W0:Y:S01]  /*1f780*/  F2I.FTZ.U32.TRUNC.NTZ R3, R3 ;  /* 0x0000000300037305 */ /* 0x000e22000021f000 */
[----:B------:R-:W-:Y:S02]  /*1f790*/  IMAD.MOV R8, RZ, RZ, -R8 ;  /* 0x000000ffff087224 */ /* 0x000fe400078e0a08 */
[----:B0-----:R-:W-:-:S04]  /*1f7a0*/  IMAD.MOV R2, RZ, RZ, -R3 ;  /* 0x000000ffff027224 */ /* 0x001fc800078e0a03 */
        /* <DEDUP_REMOVED lines=22> */
.L_x_9662:
[----:B------:R-:W-:Y:S01]  /*1f910*/  UMOV UR4, URZ ;  /* 0x0000003f00047c82 */ /* 0x000fe20008000000 */
[----:B------:R-:W-:Y:S01]  /*1f920*/  UMOV UR5, URZ ;  /* 0x0000003f00057c82 */ /* 0x000fe20008000000 */
[----:B------:R-:W-:Y:S01]  /*1f930*/  ULDC UR6, c[0x0][0xc14] ;  /* 0x0003050000067ab9 */ /* 0x000fe20000000800 */
[----:B0-----:R-:W-:Y:S02]  /*1f940*/  IMAD.MOV.U32 R16, RZ, RZ, R4 ;  /* 0x000000ffff107224 */ /* 0x001fe400078e0004 */
[----:B------:R-:W-:Y:S02]  /*1f950*/  IMAD.U32 R17, RZ, RZ, UR4 ;  /* 0x00000004ff117e24 */ /* 0x000fe4000f8e00ff */
[----:B------:R-:W-:Y:S02]  /*1f960*/  IMAD.U32 R18, RZ, RZ, UR5 ;  /* 0x00000005ff127e24 */ /* 0x000fe4000f8e00ff */
[----:B------:R-:W-:-:S07]  /*1f970*/  IMAD.U32 R19, RZ, RZ, UR6 ;  /* 0x00000006ff137e24 */ /* 0x000fce000f8e00ff */
.L_x_9670:
[----:B------:R-:W-:Y:S01]  /*1f980*/  ISETP.NE.AND P0, PT, R28, RZ, PT ;  /* 0x000000ff1c00720c */ /* 0x000fe20003f05270 */
[----:B------:R-:W-:Y:S05]  /*1f990*/  WARPSYNC.ALL ;  /* 0x0000000000007948 */ /* 0x000fea0003800000 */
[----:B------:R-:W-:Y:S07]  /*1f9a0*/  BAR.SYNC.DEFER_BLOCKING 0x4, 0x1a0 ;  /* 0x0106800000007b1d */ /* 0x000fee0000010000 */
[----:B------:R-:W-:Y:S01]  /*1f9b0*/  @!P0 MOV R2, 0x400 ;  /* 0x0000040000028802 */ /* 0x000fe20000000f00 */
[----:B---3--:R-:W0:Y:S03]  /*1f9c0*/  @!P0 S2R R3, SR_CgaCtaId ;  /* 0x0000000000038919 */ /* 0x008e260000008800 */
[----:B0-----:R-:W-:-:S05]  /*1f9d0*/  @!P0 LEA R2, R3, R2, 0x18 ;  /* 0x0000000203028211 */ /* 0x001fca00078ec0ff */
[----:B------:R2:W-:Y:S01]  /*1f9e0*/  @!P0 STS.128 [R2+0x2d8d0], R16 ;  /* 0x02d8d01002008388 */ /* 0x0005e20000000c00 */
[----:B------:R-:W-:Y:S06]  /*1f9f0*/  BAR.ARV 0x5, 0x1a0 ;  /* 0x0146800000007b1d */ /* 0x000fec0000002000 */
[----:B------:R-:W-:-:S13]  /*1fa00*/  ISETP.GE.AND P0, PT, R19, R0, PT ;  /* 0x000000001300720c */ /* 0x000fda0003f06270 */
[----:B------:R-:W-:Y:S05]  /*1fa10*/  @!P0 BRA `(.L_x_9671) ;  /* 0xffffffac00d48947 */ /* 0x000fea000383ffff */
.L_x_9565:
        /* <DEDUP_REMOVED lines=12> */
.L_x_9767:
[----:B------:R-:W-:Y:S05]  /*1fae0*/  BSYNC B0 ;  /* 0x0000000000007941 */ /* 0x000fea0003800000 */
.L_x_9672:
[----:B------:R-:W-:-:S03]  /*1faf0*/  UMOV UR4, 0xffffffff ;  /* 0xffffffff00047882 */ /* 0x000fc60000000000 */
[----:B------:R-:W-:Y:S05]  /*1fb00*/  BRA.DIV UR4, `(.L_x_9674) ;  /* 0x0000001e04507947 */ /* 0x000fea000b800000 */
[----:B0-----:R-:W0:Y:S02]  /*1fb10*/  S2R R0, SR_TID.X ;  /* 0x0000000000007919 */ /* 0x001e240000002100 */
[----:B0-----:R-:W-:-:S04]  /*1fb20*/  SHF.R.U32.HI R0, RZ, 0x5, R0 ;  /* 0x00000005ff007819 */ /* 0x001fc80000011600 */
[----:B------:R-:W-:-:S05]  /*1fb30*/  LOP3.LUT R0, R0, 0x3, RZ, 0xc0, !PT ;  /* 0x0000000300007812 */ /* 0x000fca00078ec0ff */
[----:B------:R0:W1:Y:S02]  /*1fb40*/  SHFL.IDX PT, R14, R0, RZ, 0x1f ;  /* 0x00001fff000e7589 */ /* 0x00006400000e0000 */
.L_x_9770:
[----:B-1----:R-:W-:-:S13]  /*1fb50*/  ISETP.NE.AND P0, PT, R14, RZ, PT ;  /* 0x000000ff0e00720c */ /* 0x002fda0003f05270 */
[----:B------:R-:W-:Y:S05]  /*1fb60*/  @P0 BRA `(.L_x_9348) ;  /* 0x0000000000880947 */ /* 0x000fea0003800000 */
[----:B------:R-:W-:-:S03]  /*1fb70*/  UMOV UR4, 0xffffffff ;  /* 0xffffffff00047882 */ /* 0x000fc60000000000 */
[----:B------:R-:W-:Y:S05]  /*1fb80*/  BRA.DIV UR4, `(.L_x_9675) ;  /* 0x0000001e04647947 */ /* 0x000fea000b800000 */
[----:B------:R-:W-:-:S13]  /*1fb90*/  ELECT P6, URZ, PT ;  /* 0x00000000003f782f */ /* 0x000fda00038c0000 */
.L_x_9773:
[----:B------:R-:W-:Y:S05]  /*1fba0*/  @!P6 BRA `(.L_x_9348) ;  /* 0x000000000078e947 */ /* 0x000fea0003800000 */
[----:B0-----:R-:W2:Y:S02]  /*1fbb0*/  LDL.LU R0, [R1+0xc] ;  /* 0x00000c0001007983 */ /* 0x001ea40000300800 */
[----:B--2---:R-:W-:-:S04]  /*1fbc0*/  LOP3.LUT R0, R0, 0x2, RZ, 0xfc, !PT ;  /* 0x0000000200007812 */ /* 0x004fc800078efcff */
[----:B------:R-:W-:-:S13]  /*1fbd0*/  ISETP.NE.AND P2, PT, R0, 0x3, PT ;  /* 0x000000030000780c */ /* 0x000fda0003f45270 */
[----:B------:R-:W-:Y:S05]  /*1fbe0*/  @!P2 BRA `(.L_x_9676) ;  /* 0x000000000004a947 */ /* 0x000fea0003800000 */
[----:B------:R-:W-:Y:S01]  /*1fbf0*/  BPT.TRAP 0x1 ;  /* 0x000000040000795c */ /* 0x000fe20000300000 */
.L_x_9676:
        /* <DEDUP_REMOVED lines=12> */
.L_x_9774:
[----:B------:R-:W1:Y:S02]  /*1fcc0*/  SYNCS.PHASECHK.TRANS64.TRYWAIT P0, [R3+URZ], R0 ;  /* 0x00000000030075a7 */ /* 0x000e64000800017f */
[----:B-1----:R-:W-:Y:S05]  /*1fcd0*/  @!P0 BRA `(.L_x_9678) ;  /* 0x0000001c00448947 */ /* 0x002fea0003800000 */
.L_x_9775:
[----:B------:R-:W-:Y:S05]  /*1fce0*/  @!P2 BRA `(.L_x_9679) ;  /* 0x000000000004a947 */ /* 0x000fea0003800000 */
[----:B------:R-:W-:Y:S01]  /*1fcf0*/  BPT.TRAP 0x1 ;  /* 0x000000040000795c */ /* 0x000fe20000300000 */
.L_x_9679:
[----:B-1----:R-:W-:-:S04]  /*1fd00*/  VIADD R3, R9, 0x2d860 ;  /* 0x0002d86009037836 */ /* 0x002fc80000000000 */
[----:B------:R-:W-:-:S04]  /*1fd10*/  IMAD R5, R22, 0x8, R3 ;  /* 0x0000000816057824 */ /* 0x000fc800078e0203 */
[----:B------:R-:W1:Y:S02]  /*1fd20*/  SYNCS.PHASECHK.TRANS64.TRYWAIT P0, [R5+URZ], R2 ;  /* 0x00000002050075a7 */ /* 0x000e64000800017f */
[----:B-1----:R-:W-:Y:S05]  /*1fd30*/  @!P0 BRA `(.L_x_9680) ;  /* 0x0000001c00408947 */ /* 0x002fea0003800000 */
.L_x_9776:
[----:B------:R-:W-:-:S07]  /*1fd40*/  IMAD R3, R4, 0x8, R3 ;  /* 0x0000000804037824 */ /* 0x000fce00078e0203 */
.L_x_9681:
[----:B--2---:R2:W3:Y:S02]  /*1fd50*/  SYNCS.PHASECHK.TRANS64.TRYWAIT P0, [R3+URZ], R0 ;  /* 0x00000000030075a7 */ /* 0x0044e4000800017f */
[----:B---3--:R-:W-:Y:S05]  /*1fd60*/  @!P0 NANOSLEEP.SYNCS 0x989680 ;  /* 0x009896800000895d */ /* 0x008fea0003900000 */
[----:B------:R-:W3:Y:S02]  /*1fd70*/  @!P0 SYNCS.PHASECHK.TRANS64 P0, [R3+URZ], R0 ;  /* 0x00000000030085a7 */ /* 0x000ee4000800007f */
[----:B---3--:R-:W-:Y:S05]  /*1fd80*/  @!P0 BRA `(.L_x_9681) ;  /* 0xfffffffc00f08947 */ /* 0x008fea000383ffff */
.L_x_9348:
[----:B------:R-:W-:Y:S05]  /*1fd90*/  BSYNC B7 ;  /* 0x0000000000077941 */ /* 0x000fea0003800000 */
.L_x_9345:
[----:B------:R-:W-:Y:S05]  /*1fda0*/  EXIT ;  /* 0x000000000000794d */ /* 0x000fea0003800000 */
.L_x_9372:
[----:B0-----:R0:W1:Y:S02]  /*1fdb0*/  SYNCS.PHASECHK.TRANS64.TRYWAIT P5, [R15+URZ+0x2d890], R86 ;  /* 0x02d890560f0075a7 */ /* 0x00106400080a017f */
[----:B-1----:R-:W-:Y:S05]  /*1fdc0*/  @!P5 NANOSLEEP.SYNCS 0x989680 ;  /* 0x009896800000d95d */ /* 0x002fea0003900000 */
[----:B------:R-:W1:Y:S02]  /*1fdd0*/  @!P5 SYNCS.PHASECHK.TRANS64 P5, [R15+URZ+0x2d890], R86 ;  /* 0x02d890560f00d5a7 */ /* 0x000e6400080a007f */
[----:B-1----:R-:W-:Y:S05]  /*1fde0*/  @!P5 BRA `(.L_x_9372) ;  /* 0xfffffffc00f0d947 */ /* 0x002fea000383ffff */
[----:B------:R-:W-:Y:S05]  /*1fdf0*/  BRA `(.L_x_9682) ;  /* 0xfffffe3400007947 */ /* 0x000fea000383ffff */
.L_x_9400:
[----:B0-----:R0:W1:Y:S02]  /*1fe00*/  SYNCS.PHASECHK.TRANS64.TRYWAIT P5, [R15+URZ+0x2d890], R86 ;  /* 0x02d890560f0075a7 */ /* 0x00106400080a017f */
[----:B-1----:R-:W-:Y:S05]  /*1fe10*/  @!P5 NANOSLEEP.SYNCS 0x989680 ;  /* 0x009896800000d95d */ /* 0x002fea0003900000 */
[----:B------:R-:W1:Y:S02]  /*1fe20*/  @!P5 SYNCS.PHASECHK.TRANS64 P5, [R15+URZ+0x2d890], R86 ;  /* 0x02d890560f00d5a7 */ /* 0x000e6400080a007f */
[----:B-1----:R-:W-:Y:S05]  /*1fe30*/  @!P5 BRA `(.L_x_9400) ;  /* 0xfffffffc00f0d947 */ /* 0x002fea000383ffff */
[----:B------:R-:W-:Y:S05]  /*1fe40*/  BRA `(.L_x_9683) ;  /* 0xfffffe4c005c7947 */ /* 0x000fea000383ffff */
.L_x_9413:
[----:B0-----:R0:W1:Y:S02]  /*1fe50*/  SYNCS.PHASECHK.TRANS64.TRYWAIT P4, [R15+URZ+0x2d890], R86 ;  /* 0x02d890560f0075a7 */ /* 0x001064000808017f */
[----:B-1----:R-:W-:Y:S05]  /*1fe60*/  @!P4 NANOSLEEP.SYNCS 0x989680 ;  /* 0x009896800000c95d */ /* 0x002fea0003900000 */
[----:B------:R-:W1:Y:S02]  /*1fe70*/  @!P4 SYNCS.PHASECHK.TRANS64 P4, [R15+URZ+0x2d890], R86 ;  /* 0x02d890560f00c5a7 */ /* 0x000e64000808007f */
[----:B-1----:R-:W-:Y:S05]  /*1fe80*/  @!P4 BRA `(.L_x_9413) ;  /* 0xfffffffc00f0c947 */ /* 0x002fea000383ffff */
[----:B------:R-:W-:Y:S05]  /*1fe90*/  BRA `(.L_x_9684) ;  /* 0xfffffe6400887947 */ /* 0x000fea000383ffff */
.L_x_9417:
[----:B--2---:R2:W3:Y:S02]  /*1fea0*/  SYNCS.PHASECHK.TRANS64.TRYWAIT P3, [R15+URZ+0x2d8b0], R86 ;  /* 0x02d8b0560f0075a7 */ /* 0x0044e4000806017f */
[----:B---3--:R-:W-:Y:S05]  /*1feb0*/  @!P3 NANOSLEEP.SYNCS 0x989680 ;  /* 0x009896800000b95d */ /* 0x008fea0003900000 */
[----:B------:R-:W3:Y:S02]  /*1fec0*/  @!P3 SYNCS.PHASECHK.TRANS64 P3, [R15+URZ+0x2d8b0], R86 ;  /* 0x02d8b0560f00b5a7 */ /* 0x000ee4000806007f */
[----:B---3--:R-:W-:Y:S05]  /*1fed0*/  @!P3 BRA `(.L_x_9417) ;  /* 0xfffffffc00f0b947 */ /* 0x008fea000383ffff */
[----:B------:R-:W-:Y:S05]  /*1fee0*/  BRA `(.L_x_9685) ;  /* 0xfffffe6800207947 */ /* 0x000fea000383ffff */
.L_x_9431:
[----:B------:R-:W-:Y:S01]  /*1fef0*/  BSSY B0, `(.L_x_9686) ;  /* 0x0000008000007945 */ /* 0x000fe20003800000 */
[----:B------:R-:W-:Y:S02]  /*1ff00*/  IMAD.MOV.U32 R13, RZ, RZ, R44 ;  /* 0x000000ffff0d7224 */ /* 0x000fe400078e002c */
[----:B------:R-:W-:Y:S02]  /*1ff10*/  IMAD.MOV.U32 R12, RZ, RZ, RZ ;  /* 0x000000ffff0c7224 */ /* 0x000fe400078e00ff */
[----:B------:R-:W-:Y:S02]  /*1ff20*/  IMAD.MOV.U32 R11, RZ, RZ, 0x1f ;  /* 0x0000001fff0b7424 */ /* 0x000fe400078e00ff */
[----:B------:R-:W-:-:S07]  /*1ff30*/  IMAD.MOV.U32 R15, RZ, RZ, -0x1 ;  /* 0xffffffffff0f7424 */ /* 0x000fce00078e00ff */
[----:B0----5:R-:W-:Y:S05]  /*1ff40*/  WARPSYNC.COLLECTIVE R15, `(.L_x_9687) ;  /* 0x000000000f087348 */ /* 0x021fea0003c00000 */
[----:B0-----:R0:W1:Y:S02]  /*1ff50*/  SHFL.IDX P6, R14, R13, R12, R11 ;  /* 0x0000000c0d0e7389 */ /* 0x00106400000c000b */
[----:B01---5:R-:W-:Y:S01]  /*1ff60*/  ENDCOLLECTIVE ;  /* 0x000000000000791b */ /* 0x023fe20003800000 */
.L_x_9687:
[----:B------:R-:W-:Y:S05]  /*1ff70*/  BSYNC B0 ;  /* 0x0000000000007941 */ /* 0x000fea0003800000 */
.L_x_9686:
[----:B------:R2:W-:Y:S01]  /*1ff80*/  STL [R1+0xc], R14 ;  /* 0x00000c0e01007387 */ /* 0x0005e20000100800 */
[----:B------:R-:W-:Y:S05]  /*1ff90*/  BRA `(.L_x_9688) ;  /* 0xfffffe7000687947 */ /* 0x000fea000383ffff */
.L_x_9444:
[----:B------:R-:W-:Y:S01]  /*1ffa0*/  BSSY B1, `(.L_x_9689) ;  /* 0x0000007000017945 */ /* 0x000fe20003800000 */
[----:B------:R-:W-:Y:S02]  /*1ffb0*/  IMAD.MOV.U32 R12, RZ, RZ, RZ ;  /* 0x000000ffff0c7224 */ /* 0x000fe400078e00ff */
[----:B------:R-:W-:Y:S02]  /*1ffc0*/  IMAD.MOV.U32 R11, RZ, RZ, 0x1e1f ;  /* 0x00001e1fff0b7424 */ /* 0x000fe400078e00ff */
[----:B------:R-:W-:-:S07]  /*1ffd0*/  IMAD.MOV.U32 R15, RZ, RZ, -0x1 ;  /* 0xffffffffff0f7424 */ /* 0x000fce00078e00ff */
[----:B------:R-:W-:Y:S05]  /*1ffe0*/  WARPSYNC.COLLECTIVE R15, `(.L_x_9690) ;  /* 0x000000000f087348 */ /* 0x000fea0003c00000 */
[----:B------:R0:W1:Y:S02]  /*1fff0*/  SHFL.IDX P6, R14, R13, R12, R11 ;  /* 0x0000000c0d0e7389 */ /* 0x00006400000c000b */
[----:B01----:R-:W-:Y:S01]  /*20000*/  ENDCOLLECTIVE ;  /* 0x000000000000791b */ /* 0x003fe20003800000 */
.L_x_9690:
[----:B------:R-:W-:Y:S05]  /*20010*/  BSYNC B1 ;  /* 0x0000000000017941 */ /* 0x000fea0003800000 */
.L_x_9689:
[----:B------:R-:W-:Y:S05]  /*20020*/  BRA `(.L_x_9691) ;  /* 0xfffffe7c00b07947 */ /* 0x000fea000383ffff */
.L_x_9445:
        /* <DEDUP_REMOVED lines=8> */
.L_x_9693:
[----:B------:R-:W-:Y:S05]  /*200b0*/  BSYNC B1 ;  /* 0x0000000000017941 */ /* 0x000fea0003800000 */
.L_x_9692:
[----:B------:R-:W-:Y:S05]  /*200c0*/  BRA `(.L_x_9694) ;  /* 0xfffffe7c00947947 */ /* 0x000fea000383ffff */
.L_x_9446:
        /* <DEDUP_REMOVED lines=8> */
.L_x_9696:
[----:B------:R-:W-:Y:S05]  /*20150*/  BSYNC B1 ;  /* 0x0000000000017941 */ /* 0x000fea0003800000 */
.L_x_9695:
[----:B------:R-:W-:Y:S05]  /*20160*/  BRA `(.L_x_9697) ;  /* 0xfffffe7c00787947 */ /* 0x000fea000383ffff */
.L_x_9447:
        /* <DEDUP_REMOVED lines=8> */
.L_x_9699:
[----:B------:R-:W-:Y:S05]  /*201f0*/  BSYNC B1 ;  /* 0x0000000000017941 */ /* 0x000fea0003800000 */
.L_x_9698:
[----:B------:R-:W-:Y:S05]  /*20200*/  BRA `(.L_x_9700) ;  /* 0xfffffe7c005c7947 */ /* 0x000fea000383ffff */
.L_x_9449:
[----:B0-----:R0:W1:Y:S02]  /*20210*/  SYNCS.PHASECHK.TRANS64.TRYWAIT P1, [R2+URZ+0x2d800], R3 ;  /* 0x02d80003020075a7 */ /* 0x001064000802017f */
[----:B-1----:R-:W-:Y:S05]  /*20220*/  @!P1 NANOSLEEP.SYNCS 0x989680 ;  /* 0x009896800000995d */ /* 0x002fea0003900000 */
[----:B------:R-:W1:Y:S02]  /*20230*/  @!P1 SYNCS.PHASECHK.TRANS64 P1, [R2+URZ+0x2d800], R3 ;  /* 0x02d80003020095a7 */ /* 0x000e64000802007f */
[----:B-1----:R-:W-:Y:S05]  /*20240*/  @!P1 BRA `(.L_x_9449) ;  /* 0xfffffffc00f09947 */ /* 0x002fea000383ffff */
[----:B------:R-:W-:Y:S05]  /*20250*/  BRA `(.L_x_9701) ;  /* 0xfffffe7c00c87947 */ /* 0x000fea000383ffff */
.L_x_9463:
[----:B------:R-:W-:Y:S01]  /*20260*/  BSSY B1, `(.L_x_9702) ;  /* 0x0000007000017945 */ /* 0x000fe20003800000 */
[----:B------:R-:W-:Y:S02]  /*20270*/  IMAD.MOV.U32 R12, RZ, RZ, RZ ;  /* 0x000000ffff0c7224 */ /* 0x000fe400078e00ff */
[----:B------:R-:W-:Y:S02]  /*20280*/  IMAD.MOV.U32 R11, RZ, RZ, 0x1e1f ;  /* 0x00001e1fff0b7424 */ /* 0x000fe400078e00ff */
[----:B------:R-:W-:-:S07]  /*20290*/  IMAD.MOV.U32 R15, RZ, RZ, -0x1 ;  /* 0xffffffffff0f7424 */ /* 0x000fce00078e00ff */
[----:B------:R-:W-:Y:S05]  /*202a0*/  WARPSYNC.COLLECTIVE R15, `(.L_x_9703) ;  /* 0x000000000f087348 */ /* 0x000fea0003c00000 */
[----:B------:R0:W1:Y:S02]  /*202b0*/  SHFL.IDX P6, R14, R13, R12, R11 ;  /* 0x0000000c0d0e7389 */ /* 0x00006400000c000b */
[----:B01----:R-:W-:Y:S01]  /*202c0*/  ENDCOLLECTIVE ;  /* 0x000000000000791b */ /* 0x003fe20003800000 */
.L_x_9703:
[----:B------:R-:W-:Y:S05]  /*202d0*/  BSYNC B1 ;  /* 0x0000000000017941 */ /* 0x000fea0003800000 */
.L_x_9702:
[----:B------:R-:W-:Y:S05]  /*202e0*/  BRA `(.L_x_9704) ;  /* 0xfffffe9400dc7947 */ /* 0x000fea000383ffff */
.L_x_9464:
        /* <DEDUP_REMOVED lines=8> */
.L_x_9706:
[----:B------:R-:W-:Y:S05]  /*20370*/  BSYNC B1 ;  /* 0x0000000000017941 */ /* 0x000fea0003800000 */
.L_x_9705:
[----:B------:R-:W-:Y:S05]  /*20380*/  BRA `(.L_x_9707) ;  /* 0xfffffe9400c07947 */ /* 0x000fea000383ffff */
.L_x_9465:
        /* <DEDUP_REMOVED lines=8> */
.L_x_9709:
[----:B------:R-:W-:Y:S05]  /*20410*/  BSYNC B1 ;  /* 0x0000000000017941 */ /* 0x000fea0003800000 */
.L_x_9708:
[----:B------:R-:W-:Y:S05]  /*20420*/  BRA `(.L_x_9710) ;  /* 0xfffffe9400a47947 */ /* 0x000fea000383ffff */
.L_x_9466:
        /* <DEDUP_REMOVED lines=8> */
.L_x_9712:
[----:B------:R-:W-:Y:S05]  /*204b0*/  BSYNC B1 ;  /* 0x0000000000017941 */ /* 0x000fea0003800000 */
.L_x_9711:
[----:B------:R-:W-:Y:S05]  /*204c0*/  BRA `(.L_x_9713) ;  /* 0xfffffe9400887947 */ /* 0x000fea000383ffff */
.L_x_9468:
[----:B0-----:R0:W1:Y:S02]  /*204d0*/  SYNCS.PHASECHK.TRANS64.TRYWAIT P1, [R2+URZ+0x2d800], R9 ;  /* 0x02d80009020075a7 */ /* 0x001064000802017f */
[----:B-1----:R-:W-:Y:S05]  /*204e0*/  @!P1 NANOSLEEP.SYNCS 0x989680 ;  /* 0x009896800000995d */ /* 0x002fea0003900000 */
[----:B------:R-:W1:Y:S02]  /*204f0*/  @!P1 SYNCS.PHASECHK.TRANS64 P1, [R2+URZ+0x2d800], R9 ;  /* 0x02d80009020095a7 */ /* 0x000e64000802007f */
[----:B-1----:R-:W-:Y:S05]  /*20500*/  @!P1 BRA `(.L_x_9468) ;  /* 0xfffffffc00f09947 */ /* 0x002fea000383ffff */
[----:B------:R-:W-:Y:S05]  /*20510*/  BRA `(.L_x_9714) ;  /* 0xfffffe9400ec7947 */ /* 0x000fea000383ffff */
.L_x_9476:
[----:B-1----:R1:W2:Y:S02]  /*20520*/  SYNCS.PHASECHK.TRANS64.TRYWAIT P2, [R3+URZ+0x2d830], R0 ;  /* 0x02d83000030075a7 */ /* 0x0022a4000804017f */
[----:B--2---:R-:W-:Y:S05]  /*20530*/  @!P2 NANOSLEEP.SYNCS 0x989680 ;  /* 0x009896800000a95d */ /* 0x004fea0003900000 */
[----:B------:R-:W2:Y:S02]  /*20540*/  @!P2 SYNCS.PHASECHK.TRANS64 P2, [R3+URZ+0x2d830], R0 ;  /* 0x02d830000300a5a7 */ /* 0x000ea4000804007f */
[----:B--2---:R-:W-:Y:S05]  /*20550*/  @!P2 BRA `(.L_x_9476) ;  /* 0xfffffffc00f0a947 */ /* 0x004fea000383ffff */
[----:B------:R-:W-:Y:S05]  /*20560*/  BRA `(.L_x_9475) ;  /* 0xfffffeac00947947 */ /* 0x000fea000383ffff */
.L_x_9494:
[----:B-1----:R1:W2:Y:S02]  /*20570*/  SYNCS.PHASECHK.TRANS64.TRYWAIT P4, [R15+URZ+0x2d830], R0 ;  /* 0x02d830000f0075a7 */ /* 0x0022a4000808017f */
[----:B--2---:R-:W-:Y:S05]  /*20580*/  @!P4 NANOSLEEP.SYNCS 0x989680 ;  /* 0x009896800000c95d */ /* 0x004fea0003900000 */
[----:B------:R-:W2:Y:S02]  /*20590*/  @!P4 SYNCS.PHASECHK.TRANS64 P4, [R15+URZ+0x2d830], R0 ;  /* 0x02d830000f00c5a7 */ /* 0x000ea4000808007f */
[----:B--2---:R-:W-:Y:S05]  /*205a0*/  @!P4 BRA `(.L_x_9494) ;  /* 0xfffffffc00f0c947 */ /* 0x004fea000383ffff */
[----:B------:R-:W-:Y:S05]  /*205b0*/  BRA `(.L_x_9493) ;  /* 0xfffffee000dc7947 */ /* 0x000fea000383ffff */
.L_x_9498:
[----:B-1----:R1:W2:Y:S02]  /*205c0*/  SYNCS.PHASECHK.TRANS64.TRYWAIT P3, [R14+URZ+0x2d850], R0 ;  /* 0x02d850000e0075a7 */ /* 0x0022a4000806017f */
[----:B--2---:R-:W-:Y:S05]  /*205d0*/  @!P3 NANOSLEEP.SYNCS 0x989680 ;  /* 0x009896800000b95d */ /* 0x004fea0003900000 */
[----:B------:R-:W2:Y:S02]  /*205e0*/  @!P3 SYNCS.PHASECHK.TRANS64 P3, [R14+URZ+0x2d850], R0 ;  /* 0x02d850000e00b5a7 */ /* 0x000ea4000806007f */
[----:B--2---:R-:W-:Y:S05]  /*205f0*/  @!P3 BRA `(.L_x_9498) ;  /* 0xfffffffc00f0b947 */ /* 0x004fea000383ffff */
[----:B------:R-:W-:Y:S05]  /*20600*/  BRA `(.L_x_9495) ;  /* 0xfffffee400e07947 */ /* 0x000fea000383ffff */
.L_x_9517:
[----:B-1----:R1:W2:Y:S02]  /*20610*/  SYNCS.PHASECHK.TRANS64.TRYWAIT P3, [R0+URZ+0x2d830], R3 ;  /* 0x02d83003000075a7 */ /* 0x0022a4000806017f */
[----:B--2---:R-:W-:Y:S05]  /*20620*/  @!P3 NANOSLEEP.SYNCS 0x989680 ;  /* 0x009896800000b95d */ /* 0x004fea0003900000 */
[----:B------:R-:W2:Y:S02]  /*20630*/  @!P3 SYNCS.PHASECHK.TRANS64 P3, [R0+URZ+0x2d830], R3 ;  /* 0x02d830030000b5a7 */ /* 0x000ea4000806007f */
[----:B--2---:R-:W-:Y:S05]  /*20640*/  @!P3 BRA `(.L_x_9517) ;  /* 0xfffffffc00f0b947 */ /* 0x004fea000383ffff */
[----:B------:R-:W-:Y:S05]  /*20650*/  BRA `(.L_x_9516) ;  /* 0xffffff1800487947 */ /* 0x000fea000383ffff */
.L_x_9521:
[----:B-1----:R1:W2:Y:S02]  /*20660*/  SYNCS.PHASECHK.TRANS64.TRYWAIT P2, [R3+URZ+0x2d850], R0 ;  /* 0x02d85000030075a7 */ /* 0x0022a4000804017f */
[----:B--2---:R-:W-:Y:S05]  /*20670*/  @!P2 NANOSLEEP.SYNCS 0x989680 ;  /* 0x009896800000a95d */ /* 0x004fea0003900000 */
[----:B------:R-:W2:Y:S02]  /*20680*/  @!P2 SYNCS.PHASECHK.TRANS64 P2, [R3+URZ+0x2d850], R0 ;  /* 0x02d850000300a5a7 */ /* 0x000ea4000804007f */
[----:B--2---:R-:W-:Y:S05]  /*20690*/  @!P2 BRA `(.L_x_9521) ;  /* 0xfffffffc00f0a947 */ /* 0x004fea000383ffff */
[----:B------:R-:W-:Y:S05]  /*206a0*/  BRA `(.L_x_9518) ;  /* 0xffffff1c004c7947 */ /* 0x000fea000383ffff */
.L_x_9528:
[----:B-1----:R1:W2:Y:S02]  /*206b0*/  SYNCS.PHASECHK.TRANS64.TRYWAIT P3, [R0+URZ+0x2d830], R3 ;  /* 0x02d83003000075a7 */ /* 0x0022a4000806017f */
[----:B--2---:R-:W-:Y:S05]  /*206c0*/  @!P3 NANOSLEEP.SYNCS 0x989680 ;  /* 0x009896800000b95d */ /* 0x004fea0003900000 */
[----:B------:R-:W2:Y:S02]  /*206d0*/  @!P3 SYNCS.PHASECHK.TRANS64 P3, [R0+URZ+0x2d830], R3 ;  /* 0x02d830030000b5a7 */ /* 0x000ea4000806007f */
[----:B--2---:R-:W-:Y:S05]  /*206e0*/  @!P3 BRA `(.L_x_9528) ;  /* 0xfffffffc00f0b947 */ /* 0x004fea000383ffff */
[----:B------:R-:W-:Y:S05]  /*206f0*/  BRA `(.L_x_9527) ;  /* 0xffffff3c002c7947 */ /* 0x000fea000383ffff */
.L_x_9532:
[----:B-1----:R1:W2:Y:S02]  /*20700*/  SYNCS.PHASECHK.TRANS64.TRYWAIT P2, [R3+URZ+0x2d850], R0 ;  /* 0x02d85000030075a7 */ /* 0x0022a4000804017f */
[----:B--2---:R-:W-:Y:S05]  /*20710*/  @!P2 NANOSLEEP.SYNCS 0x989680 ;  /* 0x009896800000a95d */ /* 0x004fea0003900000 */
[----:B------:R-:W2:Y:S02]  /*20720*/  @!P2 SYNCS.PHASECHK.TRANS64 P2, [R3+URZ+0x2d850], R0 ;  /* 0x02d850000300a5a7 */ /* 0x000ea4000804007f */
[----:B--2---:R-:W-:Y:S05]  /*20730*/  @!P2 BRA `(.L_x_9532) ;  /* 0xfffffffc00f0a947 */ /* 0x004fea000383ffff */
[----:B------:R-:W-:Y:S05]  /*20740*/  BRA `(.L_x_9529) ;  /* 0xffffff4000307947 */ /* 0x000fea000383ffff */
.L_x_9545:
[----:B-1----:R1:W2:Y:S02]  /*20750*/  SYNCS.PHASECHK.TRANS64.TRYWAIT P0, [R13+URZ+0x2d850], R4 ;  /* 0x02d850040d0075a7 */ /* 0x0022a4000800017f */
[----:B--2---:R-:W-:Y:S05]  /*20760*/  @!P0 NANOSLEEP.SYNCS 0x989680 ;  /* 0x009896800000895d */ /* 0x004fea0003900000 */
[----:B------:R-:W2:Y:S02]  /*20770*/  @!P0 SYNCS.PHASECHK.TRANS64 P0, [R13+URZ+0x2d850], R4 ;  /* 0x02d850040d0085a7 */ /* 0x000ea4000800007f */
[----:B--2---:R-:W-:Y:S05]  /*20780*/  @!P0 BRA `(.L_x_9545) ;  /* 0xfffffffc00f08947 */ /* 0x004fea000383ffff */
[----:B------:R-:W-:Y:S05]  /*20790*/  BRA `(.L_x_9544) ;  /* 0xffffff6c00e47947 */ /* 0x000fea000383ffff */
.L_x_9579:
[----:B------:R-:W0:Y:S01]  /*207a0*/  S2R R11, SR_TID.X ;  /* 0x00000000000b7919 */ /* 0x000e220000002100 */
[----:B------:R-:W-:Y:S01]  /*207b0*/  BSSY B1, `(.L_x_9715) ;  /* 0x000000a000017945 */ /* 0x000fe20003800000 */
[----:B------:R-:W-:Y:S02]  /*207c0*/  IMAD.MOV.U32 R12, RZ, RZ, RZ ;  /* 0x000000ffff0c7224 */ /* 0x000fe400078e00ff */
[----:B------:R-:W-:Y:S01]  /*207d0*/  IMAD.MOV.U32 R15, RZ, RZ, -0x1 ;  /* 0xffffffffff0f7424 */ /* 0x000fe200078e00ff */
[----:B0-----:R-:W-:-:S04]  /*207e0*/  SHF.R.U32.HI R11, RZ, 0x5, R11 ;  /* 0x00000005ff0b7819 */ /* 0x001fc8000001160b */
[----:B------:R-:W-:-:S05]  /*207f0*/  LOP3.LUT R11, R11, 0x3, RZ, 0xc0, !PT ;  /* 0x000000030b0b7812 */ /* 0x000fca00078ec0ff */
[----:B------:R-:W-:Y:S02]  /*20800*/  IMAD.MOV.U32 R13, RZ, RZ, R11 ;  /* 0x000000ffff0d7224 */ /* 0x000fe400078e000b */
[----:B------:R-:W-:-:S07]  /*20810*/  IMAD.MOV.U32 R11, RZ, RZ, 0x1f ;  /* 0x0000001fff0b7424 */ /* 0x000fce00078e00ff */
[----:B------:R-:W-:Y:S05]  /*20820*/  WARPSYNC.COLLECTIVE R15, `(.L_x_9716) ;  /* 0x000000000f087348 */ /* 0x000fea0003c00000 */
[----:B------:R0:W1:Y:S02]  /*20830*/  SHFL.IDX P6, R14, R13, R12, R11 ;  /* 0x0000000c0d0e7389 */ /* 0x00006400000c000b */
[----:B01----:R-:W-:Y:S01]  /*20840*/  ENDCOLLECTIVE ;  /* 0x000000000000791b */ /* 0x003fe20003800000 */
.L_x_9716:
[----:B------:R-:W-:Y:S05]  /*20850*/  BSYNC B1 ;  /* 0x0000000000017941 */ /* 0x000fea0003800000 */
.L_x_9715:
[----:B------:R-:W-:Y:S05]  /*20860*/  BRA `(.L_x_9717) ;  /* 0xffffffa800b47947 */ /* 0x000fea000383ffff */
.L_x_9580:
[----:B------:R-:W-:Y:S01]  /*20870*/  BSSY B1, `(.L_x_9718) ;  /* 0x0000006000017945 */ /* 0x000fe20003800000 */
[----:B------:R-:W-:-:S07]  /*20880*/  IMAD.MOV.U32 R15, RZ, RZ, -0x1 ;  /* 0xffffffffff0f7424 */ /* 0x000fce00078e00ff */
[----:B------:R-:W-:Y:S05]  /*20890*/  WARPSYNC.COLLECTIVE R15, `(.L_x_9719) ;  /* 0x000000000f0c7348 */ /* 0x000fea0003c00000 */
[----:B------:R-:W-:Y:S02]  /*208a0*/  ELECT P6, UR62, PT ;  /* 0x00000000003e782f */ /* 0x000fe400038c0000 */
[----:B------:R-:W-:Y:S01]  /*208b0*/  MOV R14, UR62 ;  /* 0x0000003e000e7c02 */ /* 0x000fe20008000f00 */
[----:B------:R-:W-:Y:S10]  /*208c0*/  ENDCOLLECTIVE ;  /* 0x000000000000791b */ /* 0x000ff40003800000 */
.L_x_9719:
[----:B------:R-:W-:Y:S05]  /*208d0*/  BSYNC B1 ;  /* 0x0000000000017941 */ /* 0x000fea0003800000 */
.L_x_9718:
[----:B------:R-:W-:Y:S05]  /*208e0*/  BRA `(.L_x_9720) ;  /* 0xffffffa800a07947 */ /* 0x000fea000383ffff */
.L_x_9582:
[----:B0-----:R0:W1:Y:S02]  /*208f0*/  SYNCS.PHASECHK.TRANS64.TRYWAIT P0, [R8+URZ+0x2d820], R9 ;  /* 0x02d82009080075a7 */ /* 0x001064000800017f */
[----:B-1----:R-:W-:Y:S05]  /*20900*/  @!P0 NANOSLEEP.SYNCS 0x989680 ;  /* 0x009896800000895d */ /* 0x002fea0003900000 */
[----:B------:R-:W1:Y:S02]  /*20910*/  @!P0 SYNCS.PHASECHK.TRANS64 P0, [R8+URZ+0x2d820], R9 ;  /* 0x02d82009080085a7 */ /* 0x000e64000800007f */
[----:B-1----:R-:W-:Y:S05]  /*20920*/  @!P0 BRA `(.L_x_9582) ;  /* 0xfffffffc00f08947 */ /* 0x002fea000383ffff */
[----:B------:R-:W-:Y:S05]  /*20930*/  BRA `(.L_x_9721) ;  /* 0xffffffa800bc7947 */ /* 0x000fea000383ffff */
.L_x_9585:
[----:B0-----:R0:W1:Y:S02]  /*20940*/  SYNCS.PHASECHK.TRANS64.TRYWAIT P0, [R9+URZ+0x2d8a0], R10 ;  /* 0x02d8a00a090075a7 */ /* 0x001064000800017f */
[----:B-1----:R-:W-:Y:S05]  /*20950*/  @!P0 NANOSLEEP.SYNCS 0x989680 ;  /* 0x009896800000895d */ /* 0x002fea0003900000 */
[----:B------:R-:W1:Y:S02]  /*20960*/  @!P0 SYNCS.PHASECHK.TRANS64 P0, [R9+URZ+0x2d8a0], R10 ;  /* 0x02d8a00a090085a7 */ /* 0x000e64000800007f */
[----:B-1----:R-:W-:Y:S05]  /*20970*/  @!P0 BRA `(.L_x_9585) ;  /* 0xfffffffc00f08947 */ /* 0x002fea000383ffff */
[----:B------:R-:W-:Y:S05]  /*20980*/  BRA `(.L_x_9722) ;  /* 0xffffffa800c47947 */ /* 0x000fea000383ffff */
.L_x_9587:
[----:B-1----:R1:W2:Y:S02]  /*20990*/  SYNCS.PHASECHK.TRANS64.TRYWAIT P0, [R9+URZ+0x2d8c0], R10 ;  /* 0x02d8c00a090075a7 */ /* 0x0022a4000800017f */
[----:B--2---:R-:W-:Y:S05]  /*209a0*/  @!P0 NANOSLEEP.SYNCS 0x989680 ;  /* 0x009896800000895d */ /* 0x004fea0003900000 */
[----:B------:R-:W2:Y:S02]  /*209b0*/  @!P0 SYNCS.PHASECHK.TRANS64 P0, [R9+URZ+0x2d8c0], R10 ;  /* 0x02d8c00a090085a7 */ /* 0x000ea4000800007f */
[----:B--2---:R-:W-:Y:S05]  /*209c0*/  @!P0 BRA `(.L_x_9587) ;  /* 0xfffffffc00f08947 */ /* 0x004fea000383ffff */
[----:B------:R-:W-:Y:S05]  /*209d0*/  BRA `(.L_x_9723) ;  /* 0xffffffac00447947 */ /* 0x000fea000383ffff */
.L_x_9591:
[----:B0-----:R0:W1:Y:S02]  /*209e0*/  SYNCS.PHASECHK.TRANS64.TRYWAIT P0, [R9+URZ+0x2d8a0], R12 ;  /* 0x02d8a00c090075a7 */ /* 0x001064000800017f */
[----:B-1----:R-:W-:Y:S05]  /*209f0*/  @!P0 NANOSLEEP.SYNCS 0x989680 ;  /* 0x009896800000895d */ /* 0x002fea0003900000 */
[----:B------:R-:W1:Y:S02]  /*20a00*/  @!P0 SYNCS.PHASECHK.TRANS64 P0, [R9+URZ+0x2d8a0], R12 ;  /* 0x02d8a00c090085a7 */ /* 0x000e64000800007f */
[----:B-1----:R-:W-:Y:S05]  /*20a10*/  @!P0 BRA `(.L_x_9591) ;  /* 0xfffffffc00f08947 */ /* 0x002fea000383ffff */
[----:B------:R-:W-:Y:S05]  /*20a20*/  BRA `(.L_x_9724) ;  /* 0xffffffac00ec7947 */ /* 0x000fea000383ffff */
.L_x_9593:
[----:B-1----:R1:W2:Y:S02]  /*20a30*/  SYNCS.PHASECHK.TRANS64.TRYWAIT P1, [R9+URZ+0x2d8c0], R12 ;  /* 0x02d8c00c090075a7 */ /* 0x0022a4000802017f */
[----:B--2---:R-:W-:Y:S05]  /*20a40*/  @!P1 NANOSLEEP.SYNCS 0x989680 ;  /* 0x009896800000995d */ /* 0x004fea0003900000 */
[----:B------:R-:W2:Y:S02]  /*20a50*/  @!P1 SYNCS.PHASECHK.TRANS64 P1, [R9+URZ+0x2d8c0], R12 ;  /* 0x02d8c00c090095a7 */ /* 0x000ea4000802007f */
[----:B--2---:R-:W-:Y:S05]  /*20a60*/  @!P1 BRA `(.L_x_9593) ;  /* 0xfffffffc00f09947 */ /* 0x004fea000383ffff */
[----:B------:R-:W-:Y:S05]  /*20a70*/  BRA `(.L_x_9725) ;  /* 0xffffffb000687947 */ /* 0x000fea000383ffff */
.L_x_9613:
        /* <DEDUP_REMOVED lines=11> */
.L_x_9727:
[----:B------:R-:W-:Y:S05]  /*20b30*/  BSYNC B0 ;  /* 0x0000000000007941 */ /* 0x000fea0003800000 */
.L_x_9726:
[----:B------:R-:W-:Y:S05]  /*20b40*/  BRA `(.L_x_9728) ;  /* 0xffffffbc00f87947 */ /* 0x000fea000383ffff */
.L_x_9614:
[----:B------:R-:W-:Y:S01]  /*20b50*/  BSSY B0, `(.L_x_9729) ;  /* 0x0000006000007945 */ /* 0x000fe20003800000 */
[----:B------:R-:W-:-:S07]  /*20b60*/  IMAD.MOV.U32 R15, RZ, RZ, -0x1 ;  /* 0xffffffffff0f7424 */ /* 0x000fce00078e00ff */
[----:B------:R-:W-:Y:S05]  /*20b70*/  WARPSYNC.COLLECTIVE R15, `(.L_x_9730) ;  /* 0x000000000f0c7348 */ /* 0x000fea0003c00000 */
[----:B------:R-:W-:Y:S02]  /*20b80*/  ELECT P6, UR62, PT ;  /* 0x00000000003e782f */ /* 0x000fe400038c0000 */
[----:B------:R-:W-:Y:S01]  /*20b90*/  MOV R14, UR62 ;  /* 0x0000003e000e7c02 */ /* 0x000fe20008000f00 */
[----:B------:R-:W-:Y:S10]  /*20ba0*/  ENDCOLLECTIVE ;  /* 0x000000000000791b */ /* 0x000ff40003800000 */
.L_x_9730:
[----:B------:R-:W-:Y:S05]  /*20bb0*/  BSYNC B0 ;  /* 0x0000000000007941 */ /* 0x000fea0003800000 */
.L_x_9729:
[----:B------:R-:W-:Y:S05]  /*20bc0*/  BRA `(.L_x_9731) ;  /* 0xffffffbc00e87947 */ /* 0x000fea000383ffff */
.L_x_9617:
[----:B0-----:R0:W1:Y:S02]  /*20bd0*/  SYNCS.PHASECHK.TRANS64.TRYWAIT P0, [R5+URZ+0x2d840], R10 ;  /* 0x02d8400a050075a7 */ /* 0x001064000800017f */
[----:B-1----:R-:W-:Y:S05]  /*20be0*/  @!P0 NANOSLEEP.SYNCS 0x989680 ;  /* 0x009896800000895d */ /* 0x002fea0003900000 */
[----:B------:R-:W1:Y:S02]  /*20bf0*/  @!P0 SYNCS.PHASECHK.TRANS64 P0, [R5+URZ+0x2d840], R10 ;  /* 0x02d8400a050085a7 */ /* 0x000e64000800007f */
[----:B-1----:R-:W-:Y:S05]  /*20c00*/  @!P0 BRA `(.L_x_9617) ;  /* 0xfffffffc00f08947 */ /* 0x002fea000383ffff */
[----:B------:R-:W-:Y:S05]  /*20c10*/  BRA `(.L_x_9732) ;  /* 0xffffffc000387947 */ /* 0x000fea000383ffff */
.L_x_9620:
[----:B0-----:R0:W1:Y:S02]  /*20c20*/  SYNCS.PHASECHK.TRANS64.TRYWAIT P0, [R29+URZ+0x2d820], R4 ;  /* 0x02d820041d0075a7 */ /* 0x001064000800017f */
[----:B-1----:R-:W-:Y:S05]  /*20c30*/  @!P0 NANOSLEEP.SYNCS 0x989680 ;  /* 0x009896800000895d */ /* 0x002fea0003900000 */
[----:B------:R-:W1:Y:S02]  /*20c40*/  @!P0 SYNCS.PHASECHK.TRANS64 P0, [R29+URZ+0x2d820], R4 ;  /* 0x02d820041d0085a7 */ /* 0x000e64000800007f */
[----:B-1----:R-:W-:Y:S05]  /*20c50*/  @!P0 BRA `(.L_x_9620) ;  /* 0xfffffffc00f08947 */ /* 0x002fea000383ffff */
[----:B------:R-:W-:Y:S05]  /*20c60*/  BRA `(.L_x_9733) ;  /* 0xffffffc400687947 */ /* 0x000fea000383ffff */
.L_x_9628:
[----:B0-----:R0:W1:Y:S02]  /*20c70*/  SYNCS.PHASECHK.TRANS64.TRYWAIT P0, [R2+URZ+0x2d840], R3 ;  /* 0x02d84003020075a7 */ /* 0x001064000800017f */
[----:B-1----:R-:W-:Y:S05]  /*20c80*/  @!P0 NANOSLEEP.SYNCS 0x989680 ;  /* 0x009896800000895d */ /* 0x002fea0003900000 */
[----:B------:R-:W1:Y:S02]  /*20c90*/  @!P0 SYNCS.PHASECHK.TRANS64 P0, [R2+URZ+0x2d840], R3 ;  /* 0x02d84003020085a7 */ /* 0x000e64000800007f */
[----:B-1----:R-:W-:Y:S05]  /*20ca0*/  @!P0 BRA `(.L_x_9628) ;  /* 0xfffffffc00f08947 */ /* 0x002fea000383ffff */
[----:B------:R-:W-:Y:S05]  /*20cb0*/  BRA `(.L_x_9734) ;  /* 0xffffffc800107947 */ /* 0x000fea000383ffff */
.L_x_9630:
[----:B0-----:R0:W1:Y:S02]  /*20cc0*/  SYNCS.PHASECHK.TRANS64.TRYWAIT P0, [R2+URZ+0x2d860], R3 ;  /* 0x02d86003020075a7 */ /* 0x001064000800017f */
[----:B-1----:R-:W-:Y:S05]  /*20cd0*/  @!P0 NANOSLEEP.SYNCS 0x989680 ;  /* 0x009896800000895d */ /* 0x002fea0003900000 */
[----:B------:R-:W1:Y:S02]  /*20ce0*/  @!P0 SYNCS.PHASECHK.TRANS64 P0, [R2+URZ+0x2d860], R3 ;  /* 0x02d86003020085a7 */ /* 0x000e64000800007f */
[----:B-1----:R-:W-:Y:S05]  /*20cf0*/  @!P0 BRA `(.L_x_9630) ;  /* 0xfffffffc00f08947 */ /* 0x002fea000383ffff */
[----:B------:R-:W-:Y:S05]  /*20d00*/  BRA `(.L_x_9735) ;  /* 0xffffffc8009c7947 */ /* 0x000fea000383ffff */
.L_x_9636:
[----:B-1----:R1:W2:Y:S02]  /*20d10*/  SYNCS.PHASECHK.TRANS64.TRYWAIT P0, [R3+URZ+0x2d840], R2 ;  /* 0x02d84002030075a7 */ /* 0x0022a4000800017f */
[----:B--2---:R-:W-:Y:S05]  /*20d20*/  @!P0 NANOSLEEP.SYNCS 0x989680 ;  /* 0x009896800000895d */ /* 0x004fea0003900000 */
[----:B------:R-:W2:Y:S02]  /*20d30*/  @!P0 SYNCS.PHASECHK.TRANS64 P0, [R3+URZ+0x2d840], R2 ;  /* 0x02d84002030085a7 */ /* 0x000ea4000800007f */
[----:B--2---:R-:W-:Y:S05]  /*20d40*/  @!P0 BRA `(.L_x_9636) ;  /* 0xfffffffc00f08947 */ /* 0x004fea000383ffff */
[----:B------:R-:W-:Y:S05]  /*20d50*/  BRA `(.L_x_9736) ;  /* 0xffffffcc00ec7947 */ /* 0x000fea000383ffff */
.L_x_9638:
[----:B0-----:R0:W1:Y:S02]  /*20d60*/  SYNCS.PHASECHK.TRANS64.TRYWAIT P0, [R2+URZ+0x2d860], R3 ;  /* 0x02d86003020075a7 */ /* 0x001064000800017f */
[----:B-1----:R-:W-:Y:S05]  /*20d70*/  @!P0 NANOSLEEP.SYNCS 0x989680 ;  /* 0x009896800000895d */ /* 0x002fea0003900000 */
[----:B------:R-:W1:Y:S02]  /*20d80*/  @!P0 SYNCS.PHASECHK.TRANS64 P0, [R2+URZ+0x2d860], R3 ;  /* 0x02d86003020085a7 */ /* 0x000e64000800007f */
[----:B-1----:R-:W-:Y:S05]  /*20d90*/  @!P0 BRA `(.L_x_9638) ;  /* 0xfffffffc00f08947 */ /* 0x002fea000383ffff */
[----:B------:R-:W-:Y:S05]  /*20da0*/  BRA `(.L_x_9737) ;  /* 0xffffffd000787947 */ /* 0x000fea000383ffff */
.L_x_9644:
[----:B-1----:R1:W2:Y:S02]  /*20db0*/  SYNCS.PHASECHK.TRANS64.TRYWAIT P0, [R2+URZ+0x2d840], R3 ;  /* 0x02d84003020075a7 */ /* 0x0022a4000800017f */
[----:B--2---:R-:W-:Y:S05]  /*20dc0*/  @!P0 NANOSLEEP.SYNCS 0x989680 ;  /* 0x009896800000895d */ /* 0x004fea0003900000 */
[----:B------:R-:W2:Y:S02]  /*20dd0*/  @!P0 SYNCS.PHASECHK.TRANS64 P0, [R2+URZ+0x2d840], R3 ;  /* 0x02d84003020085a7 */ /* 0x000ea4000800007f */
[----:B--2---:R-:W-:Y:S05]  /*20de0*/  @!P0 BRA `(.L_x_9644) ;  /* 0xfffffffc00f08947 */ /* 0x004fea000383ffff */
[----:B------:R-:W-:Y:S05]  /*20df0*/  BRA `(.L_x_9738) ;  /* 0xffffffd400a07947 */ /* 0x000fea000383ffff */
.L_x_9646:
[----:B0-----:R0:W1:Y:S02]  /*20e00*/  SYNCS.PHASECHK.TRANS64.TRYWAIT P0, [R2+URZ+0x2d860], R11 ;  /* 0x02d8600b020075a7 */ /* 0x001064000800017f */
[----:B-1----:R-:W-:Y:S05]  /*20e10*/  @!P0 NANOSLEEP.SYNCS 0x989680 ;  /* 0x009896800000895d */ /* 0x002fea0003900000 */
[----:B------:R-:W1:Y:S02]  /*20e20*/  @!P0 SYNCS.PHASECHK.TRANS64 P0, [R2+URZ+0x2d860], R11 ;  /* 0x02d8600b020085a7 */ /* 0x000e64000800007f */
[----:B-1----:R-:W-:Y:S05]  /*20e30*/  @!P0 BRA `(.L_x_9646) ;  /* 0xfffffffc00f08947 */ /* 0x002fea000383ffff */
[----:B------:R-:W-:Y:S05]  /*20e40*/  BRA `(.L_x_9739) ;  /* 0xffffffd8002c7947 */ /* 0x000fea000383ffff */
.L_x_9654:
[----:B0-----:R0:W1:Y:S02]  /*20e50*/  SYNCS.PHASECHK.TRANS64.TRYWAIT P0, [R3+URZ+0x2d860], R2 ;  /* 0x02d86002030075a7 */ /* 0x001064000800017f */
[----:B-1----:R-:W-:Y:S05]  /*20e60*/  @!P0 NANOSLEEP.SYNCS 0x989680 ;  /* 0x009896800000895d */ /* 0x002fea0003900000 */
[----:B------:R-:W1:Y:S02]  /*20e70*/  @!P0 SYNCS.PHASECHK.TRANS64 P0, [R3+URZ+0x2d860], R2 ;  /* 0x02d86002030085a7 */ /* 0x000e64000800007f */
[----:B-1----:R-:W-:Y:S05]  /*20e80*/  @!P0 BRA `(.L_x_9654) ;  /* 0xfffffffc00f08947 */ /* 0x002fea000383ffff */
[----:B------:R-:W-:Y:S05]  /*20e90*/  BRA `(.L_x_9740) ;  /* 0xffffffdc00307947 */ /* 0x000fea000383ffff */
.L_x_9657:
[----:B------:R-:W-:Y:S01]  /*20ea0*/  BSSY B0, `(.L_x_9741) ;  /* 0x0000008000007945 */ /* 0x000fe20003800000 */
[----:B------:R-:W-:Y:S02]  /*20eb0*/  IMAD.MOV.U32 R13, RZ, RZ, R16 ;  /* 0x000000ffff0d7224 */ /* 0x000fe400078e0010 */
[----:B------:R-:W-:Y:S02]  /*20ec0*/  IMAD.MOV.U32 R12, RZ, RZ, RZ ;  /* 0x000000ffff0c7224 */ /* 0x000fe400078e00ff */
[----:B0-----:R-:W-:Y:S02]  /*20ed0*/  IMAD.MOV.U32 R11, RZ, RZ, 0x1f ;  /* 0x0000001fff0b7424 */ /* 0x001fe400078e00ff */
[----:B------:R-:W-:-:S07]  /*20ee0*/  IMAD.MOV.U32 R15, RZ, RZ, -0x1 ;  /* 0xffffffffff0f7424 */ /* 0x000fce00078e00ff */
[----:B------:R-:W-:Y:S05]  /*20ef0*/  WARPSYNC.COLLECTIVE R15, `(.L_x_9742) ;  /* 0x000000000f087348 */ /* 0x000fea0003c00000 */
[----:B------:R0:W1:Y:S02]  /*20f00*/  SHFL.IDX P6, R14, R13, R12, R11 ;  /* 0x0000000c0d0e7389 */ /* 0x00006400000c000b */
[----:B01----:R-:W-:Y:S01]  /*20f10*/  ENDCOLLECTIVE ;  /* 0x000000000000791b */ /* 0x003fe20003800000 */
.L_x_9742:
[----:B------:R-:W-:Y:S05]  /*20f20*/  BSYNC B0 ;  /* 0x0000000000007941 */ /* 0x000fea0003800000 */
.L_x_9741:
        /* <DEDUP_REMOVED lines=8> */
.L_x_9743:
[----:B------:R-:W-:Y:S01]  /*20fb0*/  IMAD.MOV.U32 R5, RZ, RZ, R14 ;  /* 0x000000ffff057224 */ /* 0x000fe200078e000e */
[----:B------:R-:W-:Y:S06]  /*20fc0*/  BRA `(.L_x_9744) ;  /* 0xffffffdc00b87947 */ /* 0x000fec000383ffff */
.L_x_9660:
        /* <DEDUP_REMOVED lines=8> */
.L_x_9746:
[----:B------:R-:W-:Y:S05]  /*21050*/  BSYNC B0 ;  /* 0x0000000000007941 */ /* 0x000fea0003800000 */
.L_x_9745:
        /* <DEDUP_REMOVED lines=10> */
.L_x_9747:
        /* <DEDUP_REMOVED lines=8> */
.L_x_9748:
        /* <DEDUP_REMOVED lines=8> */
.L_x_9749:
        /* <DEDUP_REMOVED lines=8> */
.L_x_9750:
        /* <DEDUP_REMOVED lines=8> */
.L_x_9751:
[----:B------:R-:W-:Y:S05]  /*21300*/  BRA `(.L_x_9752) ;  /* 0xffffffdc00747947 */ /* 0x000fea000383ffff */
.L_x_9665:
        /* <DEDUP_REMOVED lines=8> */
.L_x_9754:
[----:B------:R-:W-:Y:S05]  /*21390*/  BSYNC B0 ;  /* 0x0000000000007941 */ /* 0x000fea0003800000 */
.L_x_9753:
        /* <DEDUP_REMOVED lines=10> */
.L_x_9755:
        /* <DEDUP_REMOVED lines=8> */
.L_x_9756:
        /* <DEDUP_REMOVED lines=8> */
.L_x_9757:
        /* <DEDUP_REMOVED lines=8> */
.L_x_9758:
        /* <DEDUP_REMOVED lines=8> */
.L_x_9759:
[----:B------:R-:W-:Y:S05]  /*21640*/  BRA `(.L_x_9760) ;  /* 0xffffffdc00507947 */ /* 0x000fea000383ffff */
.L_x_9667:
[----:B------:R-:W-:Y:S01]  /*21650*/  BSSY B0, `(.L_x_9761) ;  /* 0x0000006000007945 */ /* 0x000fe20003800000 */
[----:B------:R-:W-:Y:S01]  /*21660*/  PLOP3.LUT P6, PT, P6, PT, PT, 0x8, 0x0 ;  /* 0x000000000000781c */ /* 0x000fe200037ce170 */
[----:B------:R-:W-:-:S12]  /*21670*/  IMAD.MOV.U32 R15, RZ, RZ, -0x1 ;  /* 0xffffffffff0f7424 */ /* 0x000fd800078e00ff */
[----:B01-3--:R-:W-:Y:S05]  /*21680*/  WARPSYNC.COLLECTIVE R15, `(.L_x_9762) ;  /* 0x000000000f087348 */ /* 0x00bfea0003c00000 */
[----:B------:R-:W-:Y:S01]  /*21690*/  VOTE.ANY R14, PT, P6 ;  /* 0x00000000000e7806 */ /* 0x000fe200030e0100 */
[----:B01-3--:R-:W-:Y:S06]  /*216a0*/  ENDCOLLECTIVE ;  /* 0x000000000000791b */ /* 0x00bfec0003800000 */
.L_x_9762:
[----:B------:R-:W-:Y:S05]  /*216b0*/  BSYNC B0 ;  /* 0x0000000000007941 */ /* 0x000fea0003800000 */
.L_x_9761:
        /* <DEDUP_REMOVED lines=9> */
.L_x_9763:
[----:B------:R-:W-:Y:S01]  /*21750*/  IMAD.MOV.U32 R17, RZ, RZ, R14 ;  /* 0x000000ffff117224 */ /* 0x000fe200078e000e */
[----:B------:R-:W-:Y:S06]  /*21760*/  BRA `(.L_x_9764) ;  /* 0xffffffdc00407947 */ /* 0x000fec000383ffff */
.L_x_9669:
[----:B------:R-:W-:Y:S01]  /*21770*/  BSSY B0, `(.L_x_9765) ;  /* 0x0000007000007945 */ /* 0x000fe20003800000 */
[----:B------:R-:W-:Y:S02]  /*21780*/  IMAD.MOV.U32 R13, RZ, RZ, R3 ;  /* 0x000000ffff0d7224 */ /* 0x000fe400078e0003 */
[----:B------:R-:W-:Y:S02]  /*21790*/  IMAD.MOV.U32 R11, RZ, RZ, 0x1f ;  /* 0x0000001fff0b7424 */ /* 0x000fe400078e00ff */
[----:B------:R-:W-:-:S07]  /*217a0*/  IMAD.MOV.U32 R15, RZ, RZ, -0x1 ;  /* 0xffffffffff0f7424 */ /* 0x000fce00078e00ff */
[----:B01234-:R-:W-:Y:S05]  /*217b0*/  WARPSYNC.COLLECTIVE R15, `(.L_x_9766) ;  /* 0x000000000f087348 */ /* 0x01ffea0003c00000 */
[----:B------:R0:W0:Y:S02]  /*217c0*/  SHFL.IDX P6, R14, R13, R12, R11 ;  /* 0x0000000c0d0e7389 */ /* 0x00002400000c000b */
[----:B01234-:R-:W-:Y:S01]  /*217d0*/  ENDCOLLECTIVE ;  /* 0x000000000000791b */ /* 0x01ffe20003800000 */
.L_x_9766:
[----:B------:R-:W-:Y:S05]  /*217e0*/  BSYNC B0 ;  /* 0x0000000000007941 */ /* 0x000fea0003800000 */
.L_x_9765:
[----:B------:R-:W-:Y:S05]  /*217f0*/  BRA `(.L_x_9668) ;  /* 0xffffffdc00387947 */ /* 0x000fea000383ffff */
.L_x_9673:
[----:B0-----:R0:W1:Y:S02]  /*21800*/  SYNCS.PHASECHK.TRANS64.TRYWAIT P0, [R9+URZ+0x2d820], R0 ;  /* 0x02d82000090075a7 */ /* 0x001064000800017f */
[----:B-1----:R-:W-:Y:S05]  /*21810*/  @!P0 NANOSLEEP.SYNCS 0x989680 ;  /* 0x009896800000895d */ /* 0x002fea0003900000 */
[----:B------:R-:W1:Y:S02]  /*21820*/  @!P0 SYNCS.PHASECHK.TRANS64 P0, [R9+URZ+0x2d820], R0 ;  /* 0x02d82000090085a7 */ /* 0x000e64000800007f */
[----:B-1----:R-:W-:Y:S05]  /*21830*/  @!P0 BRA `(.L_x_9673) ;  /* 0xfffffffc00f08947 */ /* 0x002fea000383ffff */
[----:B------:R-:W-:Y:S05]  /*21840*/  BRA `(.L_x_9767) ;  /* 0xffffffe000a47947 */ /* 0x000fea000383ffff */
.L_x_9674:
        /* <DEDUP_REMOVED lines=11> */
.L_x_9769:
[----:B------:R-:W-:Y:S05]  /*21900*/  BSYNC B0 ;  /* 0x0000000000007941 */ /* 0x000fea0003800000 */
.L_x_9768:
[----:B------:R-:W-:Y:S05]  /*21910*/  BRA `(.L_x_9770) ;  /* 0xffffffe0008c7947 */ /* 0x000fea000383ffff */
.L_x_9675:
[----:B------:R-:W-:Y:S01]  /*21920*/  BSSY B0, `(.L_x_9771) ;  /* 0x0000006000007945 */ /* 0x000fe20003800000 */
[----:B------:R-:W-:-:S07]  /*21930*/  IMAD.MOV.U32 R15, RZ, RZ, -0x1 ;  /* 0xffffffffff0f7424 */ /* 0x000fce00078e00ff */
[----:B0-----:R-:W-:Y:S05]  /*21940*/  WARPSYNC.COLLECTIVE R15, `(.L_x_9772) ;  /* 0x000000000f0c7348 */ /* 0x001fea0003c00000 */
[----:B------:R-:W-:Y:S02]  /*21950*/  ELECT P6, UR62, PT ;  /* 0x00000000003e782f */ /* 0x000fe400038c0000 */
[----:B------:R-:W-:Y:S01]  /*21960*/  MOV R14, UR62 ;  /* 0x0000003e000e7c02 */ /* 0x000fe20008000f00 */
[----:B0-----:R-:W-:Y:S10]  /*21970*/  ENDCOLLECTIVE ;  /* 0x000000000000791b */ /* 0x001ff40003800000 */
.L_x_9772:
[----:B------:R-:W-:Y:S05]  /*21980*/  BSYNC B0 ;  /* 0x0000000000007941 */ /* 0x000fea0003800000 */
.L_x_9771:
[----:B------:R-:W-:Y:S05]  /*21990*/  BRA `(.L_x_9773) ;  /* 0xffffffe000807947 */ /* 0x000fea000383ffff */
.L_x_9677:
[----:B0-----:R0:W1:Y:S02]  /*219a0*/  SYNCS.PHASECHK.TRANS64.TRYWAIT P0, [R7+URZ], R2 ;  /* 0x00000002070075a7 */ /* 0x001064000800017f */
[----:B-1----:R-:W-:Y:S05]  /*219b0*/  @!P0 NANOSLEEP.SYNCS 0x989680 ;  /* 0x009896800000895d */ /* 0x002fea0003900000 */
[----:B------:R-:W1:Y:S02]  /*219c0*/  @!P0 SYNCS.PHASECHK.TRANS64 P0, [R7+URZ], R2 ;  /* 0x00000002070085a7 */ /* 0x000e64000800007f */
[----:B-1----:R-:W-:Y:S05]  /*219d0*/  @!P0 BRA `(.L_x_9677) ;  /* 0xfffffffc00f08947 */ /* 0x002fea000383ffff */
[----:B------:R-:W-:Y:S05]  /*219e0*/  BRA `(.L_x_9774) ;  /* 0xffffffe000b47947 */ /* 0x000fea000383ffff */
.L_x_9678:
[----:B-1----:R1:W2:Y:S02]  /*219f0*/  SYNCS.PHASECHK.TRANS64.TRYWAIT P0, [R3+URZ], R0 ;  /* 0x00000000030075a7 */ /* 0x0022a4000800017f */
[----:B--2---:R-:W-:Y:S05]  /*21a00*/  @!P0 NANOSLEEP.SYNCS 0x989680 ;  /* 0x009896800000895d */ /* 0x004fea0003900000 */
[----:B------:R-:W2:Y:S02]  /*21a10*/  @!P0 SYNCS.PHASECHK.TRANS64 P0, [R3+URZ], R0 ;  /* 0x00000000030085a7 */ /* 0x000ea4000800007f */
[----:B--2---:R-:W-:Y:S05]  /*21a20*/  @!P0 BRA `(.L_x_9678) ;  /* 0xfffffffc00f08947 */ /* 0x004fea000383ffff */
[----:B------:R-:W-:Y:S05]  /*21a30*/  BRA `(.L_x_9775) ;  /* 0xffffffe000a87947 */ /* 0x000fea000383ffff */
.L_x_9680:
[----:B-1----:R1:W2:Y:S02]  /*21a40*/  SYNCS.PHASECHK.TRANS64.TRYWAIT P0, [R5+URZ], R2 ;  /* 0x00000002050075a7 */ /* 0x0022a4000800017f */
[----:B--2---:R-:W-:Y:S05]  /*21a50*/  @!P0 NANOSLEEP.SYNCS 0x989680 ;  /* 0x009896800000895d */ /* 0x004fea0003900000 */
[----:B------:R-:W2:Y:S02]  /*21a60*/  @!P0 SYNCS.PHASECHK.TRANS64 P0, [R5+URZ], R2 ;  /* 0x00000002050085a7 */ /* 0x000ea4000800007f */
[----:B--2---:R-:W-:Y:S05]  /*21a70*/  @!P0 BRA `(.L_x_9680) ;  /* 0xfffffffc00f08947 */ /* 0x004fea000383ffff */
[----:B------:R-:W-:Y:S05]  /*21a80*/  BRA `(.L_x_9776) ;  /* 0xffffffe000ac7947 */ /* 0x000fea000383ffff */
.L_x_9777:
        /* <DEDUP_REMOVED lines=15> */
.L_x_12784:


//--------------------- .text._ZN7cutlass13device_kernelIN5flash11enable_sm90INS1_16FlashAttnFwdSm90INS1_25CollectiveMainloopFwdSm90ILi2EN4cute5tupleIJNS5_1CILi1EEES8_S8_EEENS6_IJNS7_ILi192EEENS7_ILi144EEENS7_ILi96EEEEEELi96ENS_6half_tEfNS_4arch4Sm90ELb1ELb0ELb0ELb0ELb0ELb0ELb0ELb0ELb1ELb0ELb0ELb0EEENS1_21CollectiveEpilogueFwdINS6_IJSA_SC_SB_EEES9_SE_SG_Li384ELb0ELb0ELb0ELb0EEENS1_30DynamicPersistentTileSchedulerILi384ELi32ELb0ELb0ELb1EEEEEEEEEvNT_6ParamsE --------------------------
	.section	.text._ZN7cutlass13device_kernelIN5flash11enable_sm90INS1_16FlashAttnFwdSm90INS1_25CollectiveMainloopFwdSm90ILi2EN4cute5tupleIJNS5_1CILi1EEES8_S8_EEENS6_IJNS7_ILi192EEENS7_ILi144EEENS7_ILi96EEEEEELi96ENS_6half_tEfNS_4arch4Sm90ELb1ELb0ELb0ELb0ELb0ELb0ELb0ELb0ELb1ELb0ELb0ELb0EEENS1_21CollectiveEpilogueFwdINS6_IJSA_SC_SB_EEES9_SE_SG_Li384ELb0ELb0ELb0ELb0EEENS1_30DynamicPersistentTileSchedulerILi384ELi32ELb0ELb0ELb1EEEEEEEEEvNT_6ParamsE,"ax",@progbits
	.align	128
.text._ZN7cutlass13device_kernelIN5flash11enable_sm90INS1_16FlashAttnFwdSm90INS1_25CollectiveMainloopFwdSm90ILi2EN4cute5tupleIJNS5_1CILi1EEES8_S8_EEENS6_IJNS7_ILi192EEENS7_ILi144EEENS7_ILi96EEEEEELi96ENS_6half_tEfNS_4arch4Sm90ELb1ELb0ELb0ELb0ELb0ELb0ELb0ELb0ELb1ELb0ELb0ELb0EEENS1_21CollectiveEpilogueFwdINS6_IJSA_SC_SB_EEES9_SE_SG_Li384ELb0ELb0ELb0ELb0EEENS1_30DynamicPersistentTileSchedulerILi384ELi32ELb0ELb0ELb1EEEEEEEEEvNT_6ParamsE:
        .type           _ZN7cutlass13device_kernelIN5flash11enable_sm90INS1_16FlashAttnFwdSm90INS1_25CollectiveMainloopFwdSm90ILi2EN4cute5tupleIJNS5_1CILi1EEES8_S8_EEENS6_IJNS7_ILi192EEENS7_ILi144EEENS7_ILi96EEEEEELi96ENS_6half_tEfNS_4arch4Sm90ELb1ELb0ELb0ELb0ELb0ELb0ELb0ELb0ELb1ELb0ELb0ELb0EEENS1_21CollectiveEpilogueFwdINS6_IJSA_SC_SB_EEES9_SE_SG_Li384ELb0ELb0ELb0ELb0EEENS1_30DynamicPersistentTileSchedulerILi384ELi32ELb0ELb0ELb1EEEEEEEEEvNT_6ParamsE,@function
        .size           _ZN7cutlass13device_kernelIN5flash11enable_sm90INS1_16FlashAttnFwdSm90INS1_25CollectiveMainloopFwdSm90ILi2EN4cute5tupleIJNS5_1CILi1EEES8_S8_EEENS6_IJNS7_ILi192EEENS7_ILi144EEENS7_ILi96EEEEEELi96ENS_6half_tEfNS_4arch4Sm90ELb1ELb0ELb0ELb0ELb0ELb0ELb0ELb0ELb1ELb0ELb0ELb0EEENS1_21CollectiveEpilogueFwdINS6_IJSA_SC_SB_EEES9_SE_SG_Li384ELb0ELb0ELb0ELb0EEENS1_30DynamicPersistentTileSchedulerILi384ELi32ELb0ELb0ELb1EEEEEEEEEvNT_6ParamsE,(.L_x_12785 - _ZN7cutlass13device_kernelIN5flash11enable_sm90INS1_16FlashAttnFwdSm90INS1_25CollectiveMainloopFwdSm90ILi2EN4cute5tupleIJNS5_1CILi1EEES8_S8_EEENS6_IJNS7_ILi192EEENS7_ILi144EEENS7_ILi96EEEEEELi96ENS_6half_tEfNS_4arch4Sm90ELb1ELb0ELb0ELb0ELb0ELb0ELb0ELb0ELb1ELb0ELb0ELb0EEENS1_21CollectiveEpilogueFwdINS6_IJSA_SC_SB_EEES9_SE_SG_Li384ELb0ELb0ELb0ELb0EEENS1_30DynamicPersistentTileSchedulerILi384ELi32ELb0ELb0ELb1EEEEEEEEEvNT_6ParamsE)
        .other          _ZN7cutlass13device_kernelIN5flash11enable_sm90INS1_16FlashAttnFwdSm90INS1_25CollectiveMainloopFwdSm90ILi2EN4cute5tupleIJNS5_1CILi1EEES8_S8_EEENS6_IJNS7_ILi192EEENS7_ILi144EEENS7_ILi96EEEEEELi96ENS_6half_tEfNS_4arch4Sm90ELb1ELb0ELb0ELb0ELb0ELb0ELb0ELb0ELb1ELb0ELb0ELb0EEENS1_21CollectiveEpilogueFwdINS6_IJSA_SC_SB_EEES9_SE_SG_Li384ELb0ELb0ELb0ELb0EEENS1_30DynamicPersistentTileSchedulerILi384ELi32ELb0ELb0ELb1EEEEEEEEEvNT_6ParamsE,@"STO_CUDA_ENTRY STV_DEFAULT"
_ZN7cutlass13device_kernelIN5flash11enable_sm90INS1_16FlashAttnFwdSm90INS1_25CollectiveMainloopFwdSm90ILi2EN4cute5tupleIJNS5_1CILi1EEES8_S8_EEENS6_IJNS7_ILi192EEENS7_ILi144EEENS7_ILi96EEEEEELi96ENS_6half_tEfNS_4arch4Sm90ELb1ELb0ELb0ELb0ELb0ELb0ELb0ELb0ELb1ELb0ELb0ELb0EEENS1_21CollectiveEpilogueFwdINS6_IJSA_SC_SB_EEES9_SE_SG_Li384ELb0ELb0ELb0ELb0EEENS1_30DynamicPersistentTileSchedulerILi384ELi32ELb0ELb0ELb1EEEEEEEEEvNT_6ParamsE:
[----:B------:R-:W1:Y:S01]  /*0000*/  LDC R1, c[0x0][0x28] ;  /* 0x00000a00ff017b82 */ /* 0x000e620000000800 */
[----:B------:R-:W2:Y:S01]  /*0010*/  S2R R2, SR_TID.X ;  /* 0x0000000000027919 */ /* 0x000ea20000002100 */
[----:B------:R-:W-:Y:S01]  /*0020*/  ELECT P0, URZ, PT ;  /* 0x00000000003f782f */ /* 0x000fe20003800000 */
[----:B------:R-:W-:Y:S01]  /*0030*/  BSSY B0, `(.L_x_9778) ;  /* 0x0000013000007945 */ /* 0x000fe20003800000 */
[----:B--2---:R-:W-:-:S05]  /*0040*/  SHF.R.U32.HI R0, RZ, 0x5, R2 ;  /* 0x00000005ff007819 */ /* 0x004fca0000011602 */
        /* <DEDUP_REMOVED lines=17> */
.L_x_9779:
[----:B------:R-:W-:Y:S05]  /*0160*/  BSYNC B0 ;  /* 0x0000000000007941 */ /* 0x000fea0003800000 */
.L_x_9778:
        /* <DEDUP_REMOVED lines=36> */
.L_x_9780:
        /* <DEDUP_REMOVED lines=22> */
.L_x_9781:
        /* <DEDUP_REMOVED lines=18> */
.L_x_9782:
        /* <DEDUP_REMOVED lines=22> */
.L_x_9783:
        /* <DEDUP_REMOVED lines=22> */
.L_x_9784:
[----:B---3--:R-:W-:Y:S01]  /*08f0*/  ISETP.NE.AND P0, PT, R3, RZ, PT ;  /* 0x000000ff0300720c */ /* 0x008fe20003f05270 */
[----:B------:R-:W-:Y:S01]  /*0900*/  IMAD.MOV.U32 R17, RZ, RZ, 0x1 ;  /* 0x00000001ff117424 */ /* 0x000fe200078e00ff */
[----:B------:R-:W-:Y:S01]  /*0910*/  NOP ;  /* 0x0000000000007918 */ /* 0x000fe20000000000 */
[----:B------:R-:W-:-:S03]  /*0920*/  LOP3.LUT R18, R2, 0x7f, RZ, 0xc0, !PT ;  /* 0x0000007f02127812 */ /* 0x000fc600078ec0ff */
[----:B------:R-:W-:Y:S01]  /*0930*/  SEL R17, R17, 0x2, !P0 ;  /* 0x0000000211117807 */ /* 0x000fe20004000000 */
[----:B-12-4-:R-:W-:Y:S06]  /*0940*/  BAR.SYNC.DEFER_BLOCKING 0x0 ;  /* 0x0000000000007b1d */ /* 0x016fec0000010000 */
[----:B------:R-:W-:Y:S05]  /*0950*/  @!P0 BRA `(.L_x_9785) ;  /* 0x000000dc00508947 */ /* 0x000fea0003800000 */
.L_x_9786:
        /* <DEDUP_REMOVED lines=16> */
[----:B------:R-:W-:Y:S01]  /*0a60*/  LOP3.LUT R144, R17, 0x1, RZ, 0xfc, !PT ;  /* 0x0000000111907812 */ /* 0x000fe200078efcff */
[----:B------:R-:W-:Y:S01]  /*0a70*/  IMAD.MOV.U32 R18, RZ, RZ, RZ ;  /* 0x000000ffff127224 */ /* 0x000fe200078e00ff */
[----:B------:R-:W-:Y:S01]  /*0a80*/  SHF.R.S32.HI R3, RZ, 0x1f, R0 ;  /* 0x0000001fff037819 */ /* 0x000fe20000011400 */
[----:B------:R-:W-:-:S03]  /*0a90*/  UMOV UR46, URZ ;  /* 0x0000003f002e7c82 */ /* 0x000fc60008000000 */
[CC--:B------:R-:W-:Y:S01]  /*0aa0*/  LEA.HI R6, R3.reuse, R0.reuse, RZ, 0x4 ;  /* 0x0000000003067211 */ /* 0x0c0fe200078f20ff */
[----:B------:R-:W2:Y:S01]  /*0ab0*/  S2UR UR6, SR_SWINHI ;  /* 0x00000000000679c3 */ /* 0x000ea20000002f00 */
[CC--:B------:R-:W-:Y:S02]  /*0ac0*/  LEA.HI R4, R3.reuse, R0.reuse, RZ, 0x7 ;  /* 0x0000000003047211 */ /* 0x0c0fe400078f38ff */
[----:B------:R-:W-:Y:S02]  /*0ad0*/  LEA.HI R8, R3, R0, RZ, 0x5 ;  /* 0x0000000003087211 */ /* 0x000fe400078f28ff */
[----:B------:R-:W-:Y:S02]  /*0ae0*/  SHF.R.S32.HI R7, RZ, 0x4, R6 ;  /* 0x00000004ff077819 */ /* 0x000fe40000011406 */
[----:B------:R-:W-:Y:S02]  /*0af0*/  LOP3.LUT R3, R6, 0xfffffff0, RZ, 0xc0, !PT ;  /* 0xfffffff006037812 */ /* 0x000fe400078ec0ff */
[----:B------:R-:W-:-:S02]  /*0b00*/  SHF.R.S32.HI R5, RZ, 0x7, R4 ;  /* 0x00000007ff057819 */ /* 0x000fc40000011404 */
[----:B------:R-:W-:Y:S01]  /*0b10*/  LOP3.LUT R9, R4, 0xffffff80, RZ, 0xc0, !PT ;  /* 0xffffff8004097812 */ /* 0x000fe200078ec0ff */
[----:B------:R-:W-:Y:S01]  /*0b20*/  IMAD.IADD R3, R0, 0x1, -R3 ;  /* 0x0000000100037824 */ /* 0x000fe200078e0a03 */
[----:B------:R-:W-:Y:S01]  /*0b30*/  LEA.HI R4, R6, R7, RZ, 0x1 ;  /* 0x0000000706047211 */ /* 0x000fe200078f08ff */
[----:B------:R-:W-:Y:S01]  /*0b40*/  IMAD.HI R10, R5, 0x55555556, RZ ;  /* 0x55555556050a7827 */ /* 0x000fe200078e02ff */
[----:B------:R-:W-:Y:S01]  /*0b50*/  SHF.R.S32.HI R8, RZ, 0x5, R8 ;  /* 0x00000005ff087819 */ /* 0x000fe20000011408 */
[----:B-1----:R-:W-:Y:S01]  /*0b60*/  ULEA UR47, UR4, UR47, 0x18 ;  /* 0x0000002f042f7291 */ /* 0x002fe2000f8ec03f */
[----:B------:R-:W-:Y:S01]  /*0b70*/  LOP3.LUT R4, R4, 0x1ffffffe, RZ, 0xc0, !PT ;  /* 0x1ffffffe04047812 */ /* 0x000fe200078ec0ff */
[----:B------:R-:W-:Y:S01]  /*0b80*/  IMAD.IADD R9, R0, 0x1, -R9 ;  /* 0x0000000100097824 */ /* 0x000fe200078e0a09 */
[--C-:B------:R-:W-:Y:S01]  /*0b90*/  SHF.R.S32.HI R0, RZ, 0x1f, R3.reuse ;  /* 0x0000001fff007819 */ /* 0x100fe20000011403 */
[----:B------:R-:W-:Y:S01]  /*0ba0*/  IMAD R14, R8, 0x10, R3 ;  /* 0x00000010080e7824 */ /* 0x000fe200078e0203 */
[----:B------:R-:W-:Y:S01]  /*0bb0*/  LEA.HI R10, R10, R10, RZ, 0x1 ;  /* 0x0000000a0a0a7211 */ /* 0x000fe200078f08ff */
[----:B------:R-:W-:Y:S01]  /*0bc0*/  IMAD.IADD R7, R7, 0x1, -R4 ;  /* 0x0000000107077824 */ /* 0x000fe200078e0a04 */
[CC--:B------:R-:W-:Y:S01]  /*0bd0*/  LEA.HI R4, R0.reuse, R3.reuse, RZ, 0x2 ;  /* 0x0000000300047211 */ /* 0x0c0fe200078f10ff */
[----:B------:R-:W-:Y:S01]  /*0be0*/  UMOV UR4, UR47 ;  /* 0x0000002f00047c82 */ /* 0x000fe20008000000 */
[----:B--2---:R-:W-:Y:S01]  /*0bf0*/  UMOV UR5, UR6 ;  /* 0x0000000600057c82 */ /* 0x004fe20008000000 */
[----:B------:R-:W-:Y:S01]  /*0c00*/  LEA.HI R0, R0, R3, RZ, 0x3 ;  /* 0x0000000300007211 */ /* 0x000fe200078f18ff */
[----:B------:R-:W-:Y:S01]  /*0c10*/  IMAD R10, R10, -0x3, R5 ;  /* 0xfffffffd0a0a7824 */ /* 0x000fe200078e0205 */
[----:B------:R-:W-:Y:S01]  /*0c20*/  SHF.R.S32.HI R6, RZ, 0x1f, R9 ;  /* 0x0000001fff067819 */ /* 0x000fe20000011409 */
[----:B------:R-:W-:-:S02]  /*0c30*/  IMAD.SHL.U32 R7, R7, 0x8, RZ ;  /* 0x0000000807077824 */ /* 0x000fc400078e00ff */
[----:B------:R-:W-:Y:S01]  /*0c40*/  IMAD.SHL.U32 R5, R0, 0x10, RZ ;  /* 0x0000001000057824 */ /* 0x000fe200078e00ff */
[----:B------:R-:W-:Y:S01]  /*0c50*/  LOP3.LUT R0, R4, 0x7fffffc, RZ, 0xc0, !PT ;  /* 0x07fffffc04007812 */ /* 0x000fe200078ec0ff */
[----:B------:R-:W-:Y:S01]  /*0c60*/  IMAD.U32 R150, RZ, RZ, UR4 ;  /* 0x00000004ff967e24 */ /* 0x000fe2000f8e00ff */
[----:B------:R-:W-:Y:S01]  /*0c70*/  SHF.R.S32.HI R4, RZ, 0x2, R4 ;  /* 0x00000002ff047819 */ /* 0x000fe20000011404 */
[----:B------:R-:W-:Y:S01]  /*0c80*/  IMAD.U32 R151, RZ, RZ, UR5 ;  /* 0x00000005ff977e24 */ /* 0x000fe2000f8e00ff */
[-C--:B------:R-:W-:Y:S01]  /*0c90*/  LEA.HI R11, R6, R9.reuse, RZ, 0x2 ;  /* 0x00000009060b7211 */ /* 0x080fe200078f10ff */
[----:B------:R-:W-:Y:S01]  /*0ca0*/  IMAD.IADD R0, R3, 0x1, -R0 ;  /* 0x0000000103007824 */ /* 0x000fe200078e0a00 */
[----:B------:R-:W-:Y:S01]  /*0cb0*/  LOP3.LUT R5, R5, 0x7fffff80, RZ, 0xc0, !PT ;  /* 0x7fffff8005057812 */ /* 0x000fe200078ec0ff */
[----:B------:R-:W-:Y:S01]  /*0cc0*/  IMAD.SHL.U32 R4, R4, 0x40, RZ ;  /* 0x0000004004047824 */ /* 0x000fe200078e00ff */
[----:B------:R-:W-:Y:S01]  /*0cd0*/  SHF.R.S32.HI R12, RZ, 0x2, R11 ;  /* 0x00000002ff0c7819 */ /* 0x000fe2000001140b */
[----:B------:R-:W-:Y:S01]  /*0ce0*/  IMAD.U32 R3, R14, 0x20, R7 ;  /* 0x000000200e037824 */ /* 0x000fe200078e0007 */
[----:B------:R-:W-:Y:S01]  /*0cf0*/  SHF.R.S32.HI R13, RZ, 0x1f, R11 ;  /* 0x0000001fff0d7819 */ /* 0x000fe2000001140b */
[----:B------:R-:W-:Y:S01]  /*0d00*/  IMAD R5, R8, 0x100, R5 ;  /* 0x0000010008057824 */ /* 0x000fe200078e0205 */
[----:B------:R-:W-:Y:S01]  /*0d10*/  LOP3.LUT R4, R4, 0x40, RZ, 0xc0, !PT ;  /* 0x0000004004047812 */ /* 0x000fe200078ec0ff */
[----:B------:R-:W-:Y:S01]  /*0d20*/  UMOV UR5, URZ ;  /* 0x0000003f00057c82 */ /* 0x000fe20008000000 */
[----:B------:R-:W-:Y:S01]  /*0d30*/  LEA.HI R13, R13, R12, RZ, 0x3 ;  /* 0x0000000c0d0d7211 */ /* 0x000fe200078f18ff */
[----:B------:R-:W-:Y:S01]  /*0d40*/  IMAD R5, R0, 0x10, R5 ;  /* 0x0000001000057824 */ /* 0x000fe200078e0205 */
[----:B------:R-:W-:Y:S01]  /*0d50*/  LOP3.LUT R7, R4, 0x8, R7, 0xf8, !PT ;  /* 0x0000000804077812 */ /* 0x000fe200078ef807 */
[----:B------:R-:W-:Y:S01]  /*0d60*/  IMAD.WIDE R150, R3, 0x2, R150 ;  /* 0x0000000203967825 */ /* 0x000fe200078e0296 */
[----:B------:R-:W-:Y:S01]  /*0d70*/  SHF.R.U32.HI R4, RZ, 0x3, R4 ;  /* 0x00000003ff047819 */ /* 0x000fe20000011604 */
[----:B------:R-:W-:Y:S01]  /*0d80*/  UMOV UR4, UR7 ;  /* 0x0000000700047c82 */ /* 0x000fe20008000000 */
[----:B------:R-:W-:Y:S01]  /*0d90*/  LOP3.LUT R13, R13, 0xfffffff8, RZ, 0xc0, !PT ;  /* 0xfffffff80d0d7812 */ /* 0x000fe200078ec0ff */
[----:B------:R-:W-:Y:S01]  /*0da0*/  IMAD.U32 R148, RZ, RZ, UR5 ;  /* 0x00000005ff947e24 */ /* 0x000fe2000f8e00ff */
[----:B------:R-:W-:-:S02]  /*0db0*/  LEA.HI R6, R6, R9, RZ, 0x5 ;  /* 0x0000000906067211 */ /* 0x000fc400078f28ff */
[----:B------:R-:W-:Y:S01]  /*0dc0*/  LOP3.LUT R4, R7, R4, RZ, 0x3c, !PT ;  /* 0x0000000407047212 */ /* 0x000fe200078e3cff */
[----:B------:R-:W-:Y:S01]  /*0dd0*/  IMAD.IADD R13, R12, 0x1, -R13 ;  /* 0x000000010c0d7824 */ /* 0x000fe200078e0a0d */
[----:B------:R-:W-:Y:S02]  /*0de0*/  SHF.R.S32.HI R6, RZ, 0x5, R6 ;  /* 0x00000005ff067819 */ /* 0x000fe40000011406 */
[----:B------:R-:W-:Y:S01]  /*0df0*/  LOP3.LUT R8, R11, 0x7ffffffc, RZ, 0xc0, !PT ;  /* 0x7ffffffc0b087812 */ /* 0x000fe200078ec0ff */
[----:B------:R-:W-:Y:S02]  /*0e00*/  IMAD.IADD R4, R4, 0x1, R5 ;  /* 0x0000000104047824 */ /* 0x000fe400078e0205 */
[----:B------:R-:W-:Y:S02]  /*0e10*/  IMAD R13, R6, 0x10, R13 ;  /* 0x00000010060d7824 */ /* 0x000fe400078e020d */
[----:B------:R-:W-:Y:S01]  /*0e20*/  IMAD.IADD R19, R9, 0x1, -R8 ;  /* 0x0000000109137824 */ /* 0x000fe200078e0a08 */
[----:B------:R-:W-:Y:S01]  /*0e30*/  LEA R22, R4, UR47, 0x1 ;  /* 0x0000002f04167c11 */ /* 0x000fe2000f8e08ff */
[----:B------:R-:W-:-:S07]  /*0e40*/  IMAD R23, R10, 0x40, R13 ;  /* 0x000000400a177824 */ /* 0x000fce00078e020d */
.L_x_9829:
        /* <DEDUP_REMOVED lines=11> */
[----:B--2---:R-:W-:Y:S05]  /*0f00*/  @!P0 BRA `(.L_x_9787) ;  /* 0x0000000000248947 */ /* 0x004fea0003800000 */
        /* <DEDUP_REMOVED lines=9> */
.L_x_9787:
        /* <DEDUP_REMOVED lines=8> */
.L_x_9788:
[----:B------:R-:W-:Y:S01]  /*1020*/  R2UR UR5, R147 ;  /* 0x00000000930572ca */ /* 0x000fe200000e0000 */
[----:B------:R-:W1:Y:S01]  /*1030*/  LDC R4, c[0x0][0x288] ;  /* 0x0000a200ff047b82 */ /* 0x000e620000000800 */
[----:B------:R-:W-:Y:S01]  /*1040*/  ULDC UR6, c[0x0][0xdac] ;  /* 0x00036b0000067ab9 */ /* 0x000fe20000000800 */
[----:B------:R-:W-:Y:S01]  /*1050*/  ULDC.64 UR10, c[0x0][0x3f8] ;  /* 0x0000fe00000a7ab9 */ /* 0x000fe20000000a00 */
[----:B------:R-:W-:Y:S01]  /*1060*/  ULDC UR43, c[0x0][0xdb8] ;  /* 0x00036e00002b7ab9 */ /* 0x000fe20000000800 */
[----:B------:R-:W-:Y:S01]  /*1070*/  UISETP.NE.U32.AND UP0, UPT, UR10, URZ, UPT ;  /* 0x0000003f0a00728c */ /* 0x000fe2000bf05070 */
[----:B------:R-:W-:Y:S01]  /*1080*/  PLOP3.LUT P0, PT, PT, PT, PT, 0x80, 0x0 ;  /* 0x000000000000781c */ /* 0x000fe20003f0f070 */
[----:B------:R-:W-:Y:S01]  /*1090*/  UIADD3 UR4, UR7, -UR4, URZ ;  /* 0x8000000407047290 */ /* 0x000fe2000fffe03f */
[----:B------:R-:W-:Y:S01]  /*10a0*/  CS2R R12, SRZ ;  /* 0x00000000000c7805 */ /* 0x000fe2000001ff00 */
[----:B------:R-:W2:Y:S01]  /*10b0*/  LDC R65, c[0x0][0x2e0] ;  /* 0x0000b800ff417b82 */ /* 0x000ea20000000800 */
[----:B------:R-:W-:Y:S01]  /*10c0*/  UISETP.NE.AND.EX UP0, UPT, UR11, URZ, UPT, UP0 ;  /* 0x0000003f0b00728c */ /* 0x000fe2000bf05300 */
[----:B------:R-:W-:Y:S01]  /*10d0*/  IMAD.MOV.U32 R71, RZ, RZ, RZ ;  /* 0x000000ffff477224 */ /* 0x000fe200078e00ff */
[----:B------:R-:W-:Y:S01]  /*10e0*/  CS2R R38, SRZ ;  /* 0x0000000000267805 */ /* 0x000fe2000001ff00 */
[----:B------:R-:W-:Y:S01]  /*10f0*/  ULOP3.LUT UR5, URZ, UR5, URZ, 0x33, !UPT ;  /* 0x000000053f057292 */ /* 0x000fe2000f8e333f */
[----:B------:R-:W-:-:S02]  /*1100*/  CS2R R42, SRZ ;  /* 0x00000000002a7805 */ /* 0x000fc4000001ff00 */
[----:B------:R-:W-:Y:S02]  /*1110*/  CS2R R28, SRZ ;  /* 0x00000000001c7805 */ /* 0x000fe4000001ff00 */
[----:B------:R-:W-:Y:S01]  /*1120*/  CS2R R14, SRZ ;  /* 0x00000000000e7805 */ /* 0x000fe2000001ff00 */
[----:B------:R-:W-:Y:S01]  /*1130*/  UIADD3 UR5, UR5, UR6, URZ ;  /* 0x0000000605057290 */ /* 0x000fe2000fffe03f */
[----:B------:R-:W-:Y:S02]  /*1140*/  CS2R R44, SRZ ;  /* 0x00000000002c7805 */ /* 0x000fe4000001ff00 */
[----:B------:R-:W-:Y:S01]  /*1150*/  CS2R R46, SRZ ;  /* 0x00000000002e7805 */ /* 0x000fe2000001ff00 */
[----:B------:R-:W-:Y:S01]  /*1160*/  ULDC UR6, c[0x0][0x404] ;  /* 0x0001010000067ab9 */ /* 0x000fe20000000800 */
[----:B------:R-:W-:Y:S01]  /*1170*/  UIMAD UR42, UR5, 0xc0, URZ ;  /* 0x000000c0052a78a4 */ /* 0x000fe2000f8e023f */
[----:B------:R-:W-:Y:S01]  /*1180*/  CS2R R32, SRZ ;  /* 0x0000000000207805 */ /* 0x000fe2000001ff00 */
[----:B------:R-:W-:Y:S01]  /*1190*/  USEL UR5, UR6, 0x1, UP0 ;  /* 0x0000000106057887 */ /* 0x000fe20008000000 */
[----:B------:R-:W-:Y:S01]  /*11a0*/  CS2R R20, SRZ ;  /* 0x0000000000147805 */ /* 0x000fe2000001ff00 */
[----:B------:R-:W-:Y:S01]  /*11b0*/  UISETP.NE.AND UP0, UPT, UR43, 0x1, UPT ;  /* 0x000000012b00788c */ /* 0x000fe2000bf05270 */
[----:B------:R-:W-:Y:S01]  /*11c0*/  CS2R R48, SRZ ;  /* 0x0000000000307805 */ /* 0x000fe2000001ff00 */
[----:B------:R-:W-:Y:S01]  /*11d0*/  IMAD.U32 R17, RZ, RZ, UR42 ;  /* 0x0000002aff117e24 */ /* 0x000fe2000f8e00ff */
[----:B------:R-:W-:Y:S01]  /*11e0*/  CS2R R24, SRZ ;  /* 0x0000000000187805 */ /* 0x000fe2000001ff00 */
[----:B------:R-:W-:Y:S01]  /*11f0*/  IMAD.MOV.U32 R50, RZ, RZ, RZ ;  /* 0x000000ffff327224 */ /* 0x000fe200078e00ff */
[----:B------:R-:W-:-:S02]  /*1200*/  CS2R R52, SRZ ;  /* 0x0000000000347805 */ /* 0x000fc4000001ff00 */
        /* <DEDUP_REMOVED lines=10> */
[----:B------:R-:W-:Y:S01]  /*12b0*/  IMAD.HI R0, R0, 0x38e38e39, RZ ;  /* 0x38e38e3900007827 */ /* 0x000fe200078e02ff */
[----:B------:R-:W-:Y:S01]  /*12c0*/  UIMAD.WIDE.U32 UR4, UR8, UR4, URZ ;  /* 0x00000004080472a5 */ /* 0x000fe2000f8e003f */
[----:B------:R-:W-:Y:S01]  /*12d0*/  CS2R R56, SRZ ;  /* 0x0000000000387805 */ /* 0x000fe2000001ff00 */
[----:B------:R-:W-:Y:S01]  /*12e0*/  UMOV UR44, UR8 ;  /* 0x00000008002c7c82 */ /* 0x000fe20008000000 */
[----:B------:R-:W-:Y:S01]  /*12f0*/  IMAD.HI R4, R4, 0x38e38e39, RZ ;  /* 0x38e38e3904047827 */ /* 0x000fe200078e02ff */
        /* <DEDUP_REMOVED lines=16> */
[----:B------:R-:W-:Y:S01]  /*1400*/  ISETP.GE.AND P1, PT, R64, 0x1, PT ;  /* 0x000000014000780c */ /* 0x000fe20003f26270 */
[----:B------:R-:W-:Y:S02]  /*1410*/  IMAD.MOV.U32 R9, RZ, RZ, RZ ;  /* 0x000000ffff097224 */ /* 0x000fe400078e00ff */
[----:B------:R-:W-:Y:S02]  /*1420*/  IMAD.MOV.U32 R11, RZ, RZ, RZ ;  /* 0x000000ffff0b7224 */ /* 0x000fe400078e00ff */
[----:B------:R-:W-:-:S02]  /*1430*/  IMAD.MOV.U32 R78, RZ, RZ, RZ ;  /* 0x000000ffff4e7224 */ /* 0x000fc400078e00ff */
[----:B------:R-:W-:-:S06]  /*1440*/  IMAD.MOV.U32 R80, RZ, RZ, RZ ;  /* 0x000000ffff507224 */ /* 0x000fcc00078e00ff */
[----:B------:R-:W-:Y:S05]  /*1450*/  @!P1 BRA `(.L_x_9789) ;  /* 0x000000c000949947 */ /* 0x000fea0003800000 */
[----:B------:R-:W-:Y:S01]  /*1460*/  VIADD R0, R2, 0xffffff80 ;  /* 0xffffff8002007836 */ /* 0x000fe20000000000 */
[----:B------:R-:W-:-:S04]  /*1470*/  UIADD3 UR6, UR47, 0x24300, URZ ;  /* 0x000243002f067890 */ /* 0x000fc8000fffe03f */
[----:B------:R-:W-:Y:S01]  /*1480*/  SHF.R.S32.HI R3, RZ, 0x1f, R0 ;  /* 0x0000001fff037819 */ /* 0x000fe20000011400 */
[----:B------:R-:W-:-:S03]  /*1490*/  ULOP3.LUT UP0, URZ, UR6, 0x9f, URZ, 0xc0, !UPT ;  /* 0x0000009f063f7892 */ /* 0x000fc6000f80c03f */
[----:B------:R-:W-:-:S03]  /*14a0*/  LEA.HI R3, R3, R0, RZ, 0x7 ;  /* 0x0000000003037211 */ /* 0x000fc600078f38ff */
[----:B------:R-:W-:Y:S02]  /*14b0*/  PLOP3.LUT P0, PT, PT, PT, UP0, 0x80, 0x0 ;  /* 0x000000000000781c */ /* 0x000fe40003f0f008 */
[----:B------:R-:W-:-:S06]  /*14c0*/  SHF.R.S32.HI R3, RZ, 0x7, R3 ;  /* 0x00000007ff037819 */ /* 0x000fcc0000011403 */
[----:B------:R-:W1:Y:S02]  /*14d0*/  SHFL.IDX PT, R3, R3, RZ, 0x1f ;  /* 0x00001fff03037589 */ /* 0x000e6400000e0000 */
[----:B-1----:R-:W-:-:S13]  /*14e0*/  R2UR UR7, R3 ;  /* 0x00000000030772ca */ /* 0x002fda00000e0000 */
[----:B------:R-:W-:Y:S02]  /*14f0*/  UIMAD.WIDE UR4, UR7, 0x55555556, URZ ;  /* 0x55555556070478a5 */ /* 0x000fe4000f8e023f */
[----:B------:R-:W-:Y:S02]  /*1500*/  IMAD.U32 R146, RZ, RZ, UR7 ;  /* 0x00000007ff927e24 */ /* 0x000fe4000f8e00ff */
        /* <DEDUP_REMOVED lines=8> */
[----:B------:R-:W-:-:S04]  /*1590*/  ULOP3.LUT UR36, UR4, 0x3fff, URZ, 0xc0, !UPT ;  /* 0x00003fff04247892 */ /* 0x000fc8000f8ec03f */
        /* <DEDUP_REMOVED lines=18> */
.L_x_9790:
[----:B------:R-:W-:Y:S02]  /*16c0*/  LEA.HI R0, R18, R18, RZ, 0x1 ;  /* 0x0000001212007211 */ /* 0x000fe400078f08ff */
[----:B------:R-:W-:Y:S02]  /*16d0*/  ISETP.NE.AND P0, PT, R144, 0x3, PT ;  /* 0x000000039000780c */ /* 0x000fe40003f05270 */
[----:B------:R-:W-:-:S05]  /*16e0*/  LOP3.LUT R3, R0, 0xfffffffe, RZ, 0xc0, !PT ;  /* 0xfffffffe00037812 */ /* 0x000fca00078ec0ff */
[----:B------:R-:W-:-:S05]  /*16f0*/  IMAD.IADD R0, R18, 0x1, -R3 ;  /* 0x0000000112007824 */ /* 0x000fca00078e0a03 */
[----:B------:R-:W-:-:S04]  /*1700*/  SHF.L.U32 R0, R0, 0x1f, RZ ;  /* 0x0000001f00007819 */ /* 0x000fc800000006ff */
[----:B------:R-:W1:Y:S02]  /*1710*/  SYNCS.PHASECHK.TRANS64.TRYWAIT P1, [UR47+0x31c00], R0 ;  /* 0x031c0000ff0075a7 */ /* 0x000e64000802016f */
[----:B-1----:R-:W-:Y:S05]  /*1720*/  @!P1 BRA `(.L_x_9791) ;  /* 0x000000fc00d89947 */ /* 0x002fea0003800000 */
.L_x_9888:
[----:B------:R-:W-:Y:S05]  /*1730*/  @!P0 BRA `(.L_x_9792) ;  /* 0x0000000000048947 */ /* 0x000fea0003800000 */
[----:B------:R-:W-:Y:S01]  /*1740*/  BPT.TRAP 0x1 ;  /* 0x000000040000795c */ /* 0x000fe20000300000 */
.L_x_9792:
        /* <DEDUP_REMOVED lines=8> */
.L_x_9793:
[----:B------:R-:W-:Y:S01]  /*17d0*/  LOP3.LUT P1, RZ, R2, 0x7f, RZ, 0xc0, !PT ;  /* 0x0000007f02ff7812 */ /* 0x000fe2000782c0ff */
[----:B------:R-:W-:Y:S01]  /*17e0*/  IMAD.MOV.U32 R71, RZ, RZ, RZ ;  /* 0x000000ffff477224 */ /* 0x000fe200078e00ff */
[----:B--2---:R-:W-:Y:S11]  /*17f0*/  @P2 BRA `(.L_x_9794) ;  /* 0x0000000000082947 */ /* 0x004ff60003800000 */
[----:B------:R-:W2:Y:S02]  /*1800*/  SYNCS.PHASECHK.TRANS64.TRYWAIT P2, [R3+URZ+0x31c30], R0 ;  /* 0x031c3000030075a7 */ /* 0x000ea4000804017f */
[----:B--2---:R-:W-:Y:S05]  /*1810*/  @!P2 BRA `(.L_x_9795) ;  /* 0x000000fc00b4a947 */ /* 0x004fea0003800000 */
.L_x_9794:
[----:B------:R-:W-:Y:S05]  /*1820*/  WARPSYNC.ALL ;  /* 0x0000000000007948 */ /* 0x000fea0003800000 */
[----:B------:R-:W-:Y:S01]  /*1830*/  UIADD3 UR4, UR47, 0x16a00, URZ ;  /* 0x00016a002f047890 */ /* 0x000fe2000fffe03f */
[----:B------:R-:W-:Y:S01]  /*1840*/  WARPGROUP.ARRIVE ;  /* 0x00000000000079c5 */ /* 0x000fe20000000000 */
[----:B------:R-:W-:Y:S01]  /*1850*/  UMOV UR5, 0x80000020 ;  /* 0x8000002000057882 */ /* 0x000fe20000000000 */
[----:B------:R-:W-:Y:S01]  /*1860*/  UMOV UR7, 0x80000020 ;  /* 0x8000002000077882 */ /* 0x000fe20000000000 */
[----:B------:R-:W-:Y:S01]  /*1870*/  USHF.R.U32.HI UR4, URZ, 0x4, UR4 ;  /* 0x000000043f047899 */ /* 0x000fe20008011604 */
[----:B------:R-:W3:Y:S01]  /*1880*/  LDC R4, c[0x0][0x288] ;  /* 0x0000a200ff047b82 */ /* 0x000ee20000000800 */
[----:B------:R-:W-:Y:S01]  /*1890*/  UMOV UR9, UR5 ;  /* 0x0000000500097c82 */ /* 0x000fe20008000000 */
[----:B------:R-:W-:Y:S01]  /*18a0*/  UMOV UR11, 0x80000020 ;  /* 0x80000020000b7882 */ /* 0x000fe20000000000 */
[----:B------:R-:W-:Y:S01]  /*18b0*/  ULOP3.LUT UR4, UR4, 0x3fff, URZ, 0xc0, !UPT ;  /* 0x00003fff04047892 */ /* 0x000fe2000f8ec03f */
[----:B------:R-:W-:Y:S01]  /*18c0*/  IMAD R5, R64, -0x90, R65 ;  /* 0xffffff7040057824 */ /* 0x000fe200078e0241 */
[----:B------:R-:W-:Y:S01]  /*18d0*/  UMOV UR13, UR5 ;  /* 0x00000005000d7c82 */ /* 0x000fe20008000000 */
[----:B------:R-:W-:Y:S01]  /*18e0*/  UMOV UR15, 0x80000020 ;  /* 0x80000020000f7882 */ /* 0x000fe20000000000 */
[----:B------:R-:W-:Y:S01]  /*18f0*/  ULOP3.LUT UR40, UR4, 0x10000, URZ, 0xfc, !UPT ;  /* 0x0001000004287892 */ /* 0x000fe2000f8efc3f */
[----:B------:R-:W-:Y:S01]  /*1900*/  VIADD R12, R5, 0x90 ;  /* 0x00000090050c7836 */ /* 0x000fe20000000000 */
[----:B------:R-:W-:Y:S01]  /*1910*/  ULOP3.LUT UR4, UR36, 0x10000, URZ, 0xfc, !UPT ;  /* 0x0001000024047892 */ /* 0x000fe2000f8efc3f */
[----:B------:R-:W-:Y:S01]  /*1920*/  VIADD R111, R23, UR42 ;  /* 0x0000002a176f7c36 */ /* 0x000fe20008000000 */
[----:B------:R-:W-:Y:S01]  /*1930*/  UIMAD UR6, UR46, 0x6c0, UR40 ;  /* 0x000006c02e0678a4 */ /* 0x000fe2000f8e0228 */
[----:B------:R-:W-:Y:S01]  /*1940*/  IMAD R12, R19, -0x2, R12 ;  /* 0xfffffffe130c7824 */ /* 0x000fe200078e020c */
[----:B------:R-:W-:Y:S01]  /*1950*/  UMOV UR17, UR5 ;  /* 0x0000000500117c82 */ /* 0x000fe20008000000 */
[----:B------:R-:W-:Y:S01]  /*1960*/  UMOV UR19, 0x80000020 ;  /* 0x8000002000137882 */ /* 0x000fe20000000000 */
[----:B------:R-:W-:Y:S01]  /*1970*/  UIADD3 UR10, UR6, 0x40, URZ ;  /* 0x00000040060a7890 */ /* 0x000fe2000fffe03f */
[----:B------:R-:W-:Y:S01]  /*1980*/  UMOV UR8, UR4 ;  /* 0x0000000400087c82 */ /* 0x000fe20008000000 */
[----:B------:R-:W-:-:S03]  /*1990*/  UIADD3 UR14, UR6, 0xc0, URZ ;  /* 0x000000c0060e7890 */ /* 0x000fc6000fffe03f */
[----:B------:R-:W-:Y:S01]  /*19a0*/  HGMMA.64x16x16.F32 R96, gdesc[UR4], RZ, !UPT, gsb0 ;  /* 0x00200000046079f0 */ /* 0x000fe2000c0008ff */
[----:B------:R-:W-:Y:S01]  /*19b0*/  UMOV UR12, UR4 ;  /* 0x00000004000c7c82 */ /* 0x000fe20008000000 */
[----:B------:R-:W-:Y:S01]  /*19c0*/  UIADD3 UR18, UR6, 0x100, URZ ;  /* 0x0000010006127890 */ /* 0x000fe2000fffe03f */
[----:B------:R-:W-:Y:S01]  /*19d0*/  UMOV UR16, UR4 ;  /* 0x0000000400107c82 */ /* 0x000fe20008000000 */
[----:B------:R-:W-:Y:S01]  /*19e0*/  UIADD3 UR22, UR6, 0x140, URZ ;  /* 0x0000014006167890 */ /* 0x000fe2000fffe03f */
[----:B---3--:R-:W-:Y:S01]  /*19f0*/  IADD3 R14, -R4, 0x91, R5 ;  /* 0x00000091040e7810 */ /* 0x008fe20007ffe105 */
[----:B------:R-:W-:Y:S01]  /*1a00*/  UMOV UR20, UR4 ;  /* 0x0000000400147c82 */ /* 0x000fe20008000000 */
[----:B------:R-:W-:Y:S01]  /*1a10*/  UMOV UR21, UR5 ;  /* 0x0000000500157c82 */ /* 0x000fe20008000000 */
[----:B------:R-:W-:Y:S01]  /*1a20*/  UMOV UR23, 0x80000020 ;  /* 0x8000002000177882 */ /* 0x000fe20000000000 */
[----:B------:R-:W-:Y:S01]  /*1a30*/  UIADD3 UR26, UR6, 0x180, URZ ;  /* 0x00000180061a7890 */ /* 0x000fe2000fffe03f */
[----:B------:R-:W-:Y:S01]  /*1a40*/  IMAD R14, R19, -0x2, R14 ;  /* 0xfffffffe130e7824 */ /* 0x000fe200078e020e */
[----:B------:R-:W-:Y:S01]  /*1a50*/  UMOV UR24, UR4 ;  /* 0x0000000400187c82 */ /* 0x000fe20008000000 */
[----:B------:R-:W-:Y:S01]  /*1a60*/  UMOV UR25, UR5 ;  /* 0x0000000500197c82 */ /* 0x000fe20008000000 */
[----:B------:R-:W-:Y:S01]  /*1a70*/  UMOV UR27, 0x80000020 ;  /* 0x80000020001b7882 */ /* 0x000fe20000000000 */
[----:B------:R-:W-:Y:S01]  /*1a80*/  UIADD3 UR30, UR6, 0x1c0, URZ ;  /* 0x000001c0061e7890 */ /* 0x000fe2000fffe03f */
[----:B------:R-:W-:Y:S01]  /*1a90*/  VIADDMNMX R5, R111, R14, R12, PT ;  /* 0x0000000e6f057246 */ /* 0x000fe2000380010c */
[----:B------:R-:W-:Y:S01]  /*1aa0*/  UMOV UR28, UR4 ;  /* 0x00000004001c7c82 */ /* 0x000fe20008000000 */
[----:B------:R-:W-:Y:S01]  /*1ab0*/  UMOV UR29, UR5 ;  /* 0x00000005001d7c82 */ /* 0x000fe20008000000 */
[----:B------:R-:W-:Y:S01]  /*1ac0*/  UMOV UR31, 0x80000020 ;  /* 0x80000020001f7882 */ /* 0x000fe20000000000 */
[----:B------:R-:W-:Y:S01]  /*1ad0*/  UIADD3 UR7, UR4, 0x2, URZ ;  /* 0x0000000204077890 */ /* 0x000fe2000fffe03f */
[C---:B------:R-:W-:Y:S01]  /*1ae0*/  ISETP.GT.AND P2, PT, R5.reuse, RZ, PT ;  /* 0x000000ff0500720c */ /* 0x040fe20003f44270 */
[----:B------:R-:W-:Y:S01]  /*1af0*/  UIADD3 UR34, UR6, 0x400, URZ ;  /* 0x0000040006227890 */ /* 0x000fe2000fffe03f */
[C---:B------:R-:W-:Y:S01]  /*1b00*/  ISETP.GT.AND P3, PT, R5.reuse, 0x1, PT ;  /* 0x000000010500780c */ /* 0x040fe20003f64270 */
[----:B------:R-:W-:Y:S01]  /*1b10*/  UMOV UR35, 0x80000020 ;  /* 0x8000002000237882 */ /* 0x000fe20000000000 */
[----:B------:R-:W-:Y:S01]  /*1b20*/  UIADD3 UR38, UR6, 0x2c2, URZ ;  /* 0x000002c206267890 */ /* 0x000fe2000fffe03f */
[----:B------:R-:W-:Y:S01]  /*1b30*/  ISETP.GT.AND P4, PT, R5, 0x8, PT ;  /* 0x000000080500780c */ /* 0x000fe20003f84270 */
[----:B------:R-:W-:Y:S01]  /*1b40*/  UMOV UR39, 0x80000020 ;  /* 0x8000002000277882 */ /* 0x000fe20000000000 */
[----:B------:R-:W-:Y:S01]  /*1b50*/  UIADD3 UR50, UR6, 0x500, URZ ;  /* 0x0000050006327890 */ /* 0x000fe2000fffe03f */
[----:B------:R-:W-:Y:S01]  /*1b60*/  IADD3 R111, R14, 0x8, R111 ;  /* 0x000000080e6f7810 */ /* 0x000fe20007ffe06f */
[----:B------:R-:W-:Y:S01]  /*1b70*/  UMOV UR51, 0x80000020 ;  /* 0x8000002000337882 */ /* 0x000fe20000000000 */
[----:B------:R-:W-:-:S05]  /*1b80*/  IADD3 R65, -R4, UR42, R65 ;  /* 0x0000002a04417c10 */ /* 0x000fca000fffe141 */
[----:B------:R-:W-:Y:S01]  /*1b90*/  IMAD.HI R65, R65, 0x38e38e39, RZ ;  /* 0x38e38e3941417827 */ /* 0x000fe200078e02ff */
        /* <DEDUP_REMOVED lines=272> */
[----:B------:R-:W-:Y:S01]  /*2ca0*/  ISETP.GT.AND P2, PT, R5, 0x9, PT ;  /* 0x000000090500780c */ /* 0x000fe20003f44270 */
[----:B------:R-:W-:Y:S01]  /*2cb0*/  HGMMA.64x16x16.F32 R88, gdesc[UR24], R88, gsb0 ;  /* 0x00200000185879f0 */ /* 0x000fe20008000858 */
[----:B------:R-:W-:Y:S01]  /*2cc0*/  UIADD3 UR26, UR6, 0x502, URZ ;  /* 0x00000502061a7890 */ /* 0x000fe2000fffe03f */
[----:B------:R-:W-:Y:S01]  /*2cd0*/  FSEL R129, R100, -INF , P4 ;  /* 0xff80000064817808 */ /* 0x000fe20002000000 */
[----:B------:R-:W-:Y:S01]  /*2ce0*/  UMOV UR27, 0x80000020 ;  /* 0x80000020001b7882 */ /* 0x000fe20000000000 */
[----:B-12---:R-:W-:-:S02]  /*2cf0*/  FMNMX.FTZ R0, R125, R131, !PT ;  /* 0x000000837d007209 */ /* 0x006fc40007810000 */
[----:B------:R-:W-:Y:S02]  /*2d00*/  ISETP.GT.AND P3, PT, R5, 0x10, PT ;  /* 0x000000100500780c */ /* 0x000fe40003f64270 */
[----:B------:R-:W-:Y:S02]  /*2d10*/  FSEL R101, R101, -INF , P2 ;  /* 0xff80000065657808 */ /* 0x000fe40001000000 */
[----:B------:R-:W-:Y:S02]  /*2d20*/  FMNMX.FTZ R0, R129, R0, !PT ;  /* 0x0000000081007209 */ /* 0x000fe40007810000 */
[----:B------:R-:W-:Y:S02]  /*2d30*/  ISETP.GT.AND P2, PT, R5, 0x11, PT ;  /* 0x000000110500780c */ /* 0x000fe40003f44270 */
[----:B------:R-:W-:Y:S02]  /*2d40*/  FMNMX.FTZ R0, R101, R0, !PT ;  /* 0x0000000065007209 */ /* 0x000fe40007810000 */
[----:B------:R-:W-:Y:S01]  /*2d50*/  ISETP.GT.AND P4, PT, R5, 0x20, PT ;  /* 0x000000200500780c */ /* 0x000fe20003f84270 */
[----:B------:R-:W-:-:S02]  /*2d60*/  WARPGROUP.DEPBAR.LE gsb0, 0x0 ;  /* 0x00008000000079c5 */ /* 0x000fc40000010000 */
[----:B------:R-:W-:Y:S01]  /*2d70*/  WARPGROUP.ARRIVE ;  /* 0x00000000000079c5 */ /* 0x000fe20000000000 */
[----:B------:R-:W-:Y:S02]  /*2d80*/  FSEL R97, R88, -INF , P3 ;  /* 0xff80000058617808 */ /* 0x000fe40001800000 */
[----:B------:R-:W-:Y:S02]  /*2d90*/  ISETP.GT.AND P3, PT, R5, 0x18, PT ;  /* 0x000000180500780c */ /* 0x000fe40003f64270 */
[----:B------:R-:W-:Y:S01]  /*2da0*/  FSEL R89, R89, -INF , P2 ;  /* 0xff80000059597808 */ /* 0x000fe20001000000 */
[----:B------:R-:W-:Y:S01]  /*2db0*/  HGMMA.64x16x16.F32 R80, gdesc[UR24], R80, gsb0 ;  /* 0x00200000185079f0 */ /* 0x000fe20008000850 */
[----:B------:R-:W-:Y:S01]  /*2dc0*/  UIADD3 UR26, UR6, 0x542, URZ ;  /* 0x00000542061a7890 */ /* 0x000fe2000fffe03f */
[----:B------:R-:W-:Y:S01]  /*2dd0*/  FMNMX.FTZ R0, R97, R0, !PT ;  /* 0x0000000061007209 */ /* 0x000fe20007810000 */
[----:B------:R-:W-:Y:S01]  /*2de0*/  UMOV UR27, 0x80000020 ;  /* 0x80000020001b7882 */ /* 0x000fe20000000000 */
[----:B------:R-:W-:-:S02]  /*2df0*/  ISETP.GT.AND P2, PT, R5, 0x19, PT ;  /* 0x000000190500780c */ /* 0x000fc40003f44270 */
[----:B------:R-:W-:Y:S02]  /*2e00*/  FSEL R109, R92, -INF , P3 ;  /* 0xff8000005c6d7808 */ /* 0x000fe40001800000 */
[----:B------:R-:W-:Y:S02]  /*2e10*/  FMNMX.FTZ R0, R89, R0, !PT ;  /* 0x0000000059007209 */ /* 0x000fe40007810000 */
[----:B------:R-:W-:Y:S02]  /*2e20*/  FSEL R117, R93, -INF , P2 ;  /* 0xff8000005d757808 */ /* 0x000fe40001000000 */
[----:B------:R-:W-:Y:S02]  /*2e30*/  FMNMX.FTZ R0, R109, R0, !PT ;  /* 0x000000006d007209 */ /* 0x000fe40007810000 */
[----:B------:R-:W-:Y:S02]  /*2e40*/  ISETP.GT.AND P2, PT, R5, 0x21, PT ;  /* 0x000000210500780c */ /* 0x000fe40003f44270 */
[----:B------:R-:W-:-:S02]  /*2e50*/  FMNMX.FTZ R0, R117, R0, !PT ;  /* 0x0000000075007209 */ /* 0x000fc40007810000 */
        /* <DEDUP_REMOVED lines=8> */
[----:B------:R-:W-:Y:S01]  /*2ee0*/  ISETP.GT.AND P2, PT, R5, 0x29, PT ;  /* 0x000000290500780c */ /* 0x000fe20003f44270 */
[----:B------:R-:W-:Y:S01]  /*2ef0*/  UMOV UR27, 0x80000020 ;  /* 0x80000020001b7882 */ /* 0x000fe20000000000 */
[----:B------:R-:W-:-:S02]  /*2f00*/  FSEL R121, R84, -INF , P3 ;  /* 0xff80000054797808 */ /* 0x000fc40001800000 */
[----:B------:R-:W-:Y:S02]  /*2f10*/  FMNMX.FTZ R0, R127, R0, !PT ;  /* 0x000000007f007209 */ /* 0x000fe40007810000 */
[----:B------:R-:W-:Y:S02]  /*2f20*/  ISETP.GT.AND P4, PT, R5, 0x30, PT ;  /* 0x000000300500780c */ /* 0x000fe40003f84270 */
        /* <DEDUP_REMOVED lines=21> */
[----:B------:R-:W-:Y:S02]  /*3080*/  ISETP.GT.AND P3, PT, R5, 0x48, PT ;  /* 0x000000480500780c */ /* 0x000fe40003f64270 */
[----:B------:R-:W-:-:S04]  /*3090*/  SHF.R.U32.HI R72, RZ, 0x1f, R65 ;  /* 0x0000001fff487819 */ /* 0x000fc80000011641 */
[----:B------:R-:W-:Y:S01]  /*30a0*/  LEA.HI.SX32 R72, R65, R72, 0x1b ;  /* 0x0000004841487211 */ /* 0x000fe200078fdaff */
[----:B------:R-:W-:-:S05]  /*30b0*/  VIADD R65, R64, 0xfffffffe ;  /* 0xfffffffe40417836 */ /* 0x000fca0000000000 */
[----:B------:R-:W-:Y:S01]  /*30c0*/  R2UR UR45, R65 ;  /* 0x00000000412d72ca */ /* 0x000fe200000e0000 */
        /* <DEDUP_REMOVED lines=32> */
[----:B------:R-:W-:Y:S01]  /*32d0*/  FMNMX.FTZ R0, R53, R0, !PT ;  /* 0x0000000035007209 */ /* 0x000fe20007810000 */
        /* <DEDUP_REMOVED lines=9> */
[----:B------:R-:W-:Y:S01]  /*3370*/  ISETP.GT.AND P2, PT, R5, 0x69, PT ;  /* 0x000000690500780c */ /* 0x000fe20003f44270 */
[----:B------:R-:W-:Y:S01]  /*3380*/  ULDC UR6, c[0x0][0x988] ;  /* 0x0002620000067ab9 */ /* 0x000fe20000000800 */
[----:B------:R-:W-:-:S02]  /*3390*/  FSEL R21, R44, -INF , P3 ;  /* 0xff8000002c157808 */ /* 0x000fc40001800000 */
[----:B------:R-:W-:Y:S02]  /*33a0*/  FMNMX.FTZ R0, R41, R0, !PT ;  /* 0x0000000029007209 */ /* 0x000fe40007810000 */
[----:B------:R-:W-:Y:S02]  /*33b0*/  ISETP.GT.AND P3, PT, R5, 0x70, PT ;  /* 0x000000700500780c */ /* 0x000fe40003f64270 */
[----:B------:R-:W-:Y:S02]  /*33c0*/  FSEL R45, R45, -INF , P2 ;  /* 0xff8000002d2d7808 */ /* 0x000fe40001000000 */
[----:B------:R-:W-:Y:S02]  /*33d0*/  FMNMX.FTZ R0, R21, R0, !PT ;  /* 0x0000000015007209 */ /* 0x000fe40007810000 */
[----:B------:R-:W-:Y:S02]  /*33e0*/  ISETP.GT.AND P2, PT, R5, 0x71, PT ;  /* 0x000000710500780c */ /* 0x000fe40003f44270 */
[----:B------:R-:W-:-:S02]  /*33f0*/  FMNMX.FTZ R0, R45, R0, !PT ;  /* 0x000000002d007209 */ /* 0x000fc40007810000 */
[----:B------:R-:W-:-:S04]  /*3400*/  VIMNMX R40, R12, R111, PT ;  /* 0x0000006f0c287248 */ /* 0x000fc80003fe0100 */
[----:B------:R-:W-:Y:S01]  /*3410*/  ISETP.GT.AND P4, PT, R40, 0x8, PT ;  /* 0x000000082800780c */ /* 0x000fe20003f84270 */
        /* <DEDUP_REMOVED lines=25> */
[----:B------:R-:W-:-:S02]  /*35b0*/  ISETP.GT.AND P3, PT, R40, 0x1, PT ;  /* 0x000000012800780c */ /* 0x000fc40003f64270 */
[----:B------:R-:W-:Y:S01]  /*35c0*/  FMNMX.FTZ R10, R29, R0, !PT ;  /* 0x000000001d0a7209 */ /* 0x000fe20007810000 */
[----:B------:R-:W-:Y:S01]  /*35d0*/  IMAD.U32 R0, RZ, RZ, UR6 ;  /* 0x00000006ff007e24 */ /* 0x000fe2000f8e00ff */
[----:B------:R-:W-:Y:S02]  /*35e0*/  FSEL R99, R99, -INF , P3 ;  /* 0xff80000063637808 */ /* 0x000fe40001800000 */
[----:B------:R-:W-:Y:S01]  /*35f0*/  ISETP.GT.AND P3, PT, R40, 0x11, PT ;  /* 0x000000112800780c */ /* 0x000fe20003f64270 */
[----:B------:R-:W1:Y:S02]  /*3600*/  SHFL.BFLY PT, R5, R10, 0x2, 0x1f ;  /* 0x0c401f000a057f89 */ /* 0x000e6400000e0000 */
        /* <DEDUP_REMOVED lines=38> */
[----:B------:R-:W-:Y:S01]  /*3870*/  FSEL R95, R95, -INF , P3 ;  /* 0xff8000005f5f7808 */ /* 0x000fe20001800000 */
[-CC-:B------:R-:W-:Y:S01]  /*3880*/  FFMA.FTZ R7, R7, R0.reuse, -R6.reuse ;  /* 0x0000000007077223 */ /* 0x180fe20000010806 */
[C---:B------:R-:W-:Y:S01]  /*3890*/  ISETP.GT.AND P2, PT, R40.reuse, 0x20, PT ;  /* 0x000000202800780c */ /* 0x040fe20003f44270 */
[--C-:B------:R-:W-:Y:S01]  /*38a0*/  FFMA.FTZ R41, R41, R0, -R6.reuse ;  /* 0x0000000029297223 */ /* 0x100fe20000010806 */
[----:B------:R-:W-:Y:S01]  /*38b0*/  FMNMX.FTZ R20, R111, R20, !PT ;  /* 0x000000146f147209 */ /* 0x000fe20007810000 */
[----:B------:R-:W2:Y:S01]  /*38c0*/  MUFU.EX2 R81, R81 ;  /* 0x0000005100517308 */ /* 0x000ea20000000800 */
[----:B------:R-:W-:Y:S01]  /*38d0*/  ISETP.GT.AND P3, PT, R40, 0x21, PT ;  /* 0x000000212800780c */ /* 0x000fe20003f64270 */
[-CC-:B------:R-:W-:Y:S01]  /*38e0*/  FFMA.FTZ R21, R21, R0.reuse, -R6.reuse ;  /* 0x0000000015157223 */ /* 0x180fe20000010806 */
[----:B------:R-:W-:Y:S01]  /*38f0*/  FSEL R117, R82, -INF , P2 ;  /* 0xff80000052757808 */ /* 0x000fe20001000000 */
[--C-:B------:R-:W-:Y:S01]  /*3900*/  FFMA.FTZ R37, R73, R0, -R6.reuse ;  /* 0x0000000049257223 */ /* 0x100fe20000010806 */
[----:B-1----:R-:W-:Y:S01]  /*3910*/  FMNMX.FTZ R24, R95, R20, !PT ;  /* 0x000000145f187209 */ /* 0x002fe20007810000 */
[-CC-:B------:R-:W-:Y:S01]  /*3920*/  FFMA.FTZ R52, R29, R0.reuse, -R6.reuse ;  /* 0x000000001d347223 */ /* 0x180fe20000010806 */
[----:B------:R-:W-:Y:S01]  /*3930*/  ISETP.GT.AND P2, PT, R40, 0x28, PT ;  /* 0x000000282800780c */ /* 0x000fe20003f44270 */
[----:B------:R1:W-:Y:S01]  /*3940*/  MUFU.EX2 R20, R28 ;  /* 0x0000001c00147308 */ /* 0x0003e20000000800 */
[----:B------:R-:W-:Y:S01]  /*3950*/  FSEL R123, R83, -INF , P3 ;  /* 0xff800000537b7808 */ /* 0x000fe20001800000 */
[----:B------:R-:W-:Y:S01]  /*3960*/  FFMA.FTZ R83, R127, R0, -R6 ;  /* 0x000000007f537223 */ /* 0x000fe20000010806 */
[----:B------:R-:W-:-:S02]  /*3970*/  FMNMX.FTZ R24, R117, R24, !PT ;  /* 0x0000001875187209 */ /* 0x000fc40007810000 */
[----:B------:R-:W-:Y:S02]  /*3980*/  ISETP.GT.AND P3, PT, R40, 0x29, PT ;  /* 0x000000292800780c */ /* 0x000fe40003f64270 */
[----:B------:R-:W-:Y:S01]  /*3990*/  FSEL R125, R86, -INF , P2 ;  /* 0xff800000567d7808 */ /* 0x000fe20001000000 */
[----:B------:R-:W3:Y:S01]  /*39a0*/  MUFU.EX2 R10, R10 ;  /* 0x0000000a000a7308 */ /* 0x000ee20000000800 */
[----:B------:R-:W-:Y:S01]  /*39b0*/  FMNMX.FTZ R24, R123, R24, !PT ;  /* 0x000000187b187209 */ /* 0x000fe20007810000 */
[----:B--2---:R-:W-:Y:S01]  /*39c0*/  FADD.FTZ R73, R8, R81 ;  /* 0x0000005108497221 */ /* 0x004fe20000010000 */
[----:B------:R-:W-:Y:S02]  /*39d0*/  FSEL R87, R87, -INF , P3 ;  /* 0xff80000057577808 */ /* 0x000fe40001800000 */
[C---:B------:R-:W-:Y:S02]  /*39e0*/  ISETP.GT.AND P2, PT, R40.reuse, 0x30, PT ;  /* 0x000000302800780c */ /* 0x040fe40003f44270 */
[----:B------:R-:W-:Y:S01]  /*39f0*/  FMNMX.FTZ R24, R125, R24, !PT ;  /* 0x000000187d187209 */ /* 0x000fe20007810000 */
[----:B------:R-:W2:Y:S01]  /*3a00*/  MUFU.EX2 R85, R85 ;  /* 0x0000005500557308 */ /* 0x000ea20000000800 */
[----:B------:R-:W-:-:S02]  /*3a10*/  ISETP.GT.AND P3, PT, R40, 0x31, PT ;  /* 0x000000312800780c */ /* 0x000fc40003f64270 */
[----:B------:R-:W-:Y:S02]  /*3a20*/  FSEL R127, R74, -INF , P2 ;  /* 0xff8000004a7f7808 */ /* 0x000fe40001000000 */
[----:B-1----:R-:W-:Y:S02]  /*3a30*/  FMNMX.FTZ R28, R87, R24, !PT ;  /* 0x00000018571c7209 */ /* 0x002fe40007810000 */
[----:B------:R-:W-:Y:S01]  /*3a40*/  ISETP.GT.AND P2, PT, R40, 0x38, PT ;  /* 0x000000382800780c */ /* 0x000fe20003f44270 */
[----:B------:R1:W-:Y:S01]  /*3a50*/  MUFU.EX2 R24, R32 ;  /* 0x0000002000187308 */ /* 0x0003e20000000800 */
[----:B------:R-:W-:Y:S01]  /*3a60*/  FSEL R121, R75, -INF , P3 ;  /* 0xff8000004b797808 */ /* 0x000fe20001800000 */
[----:B------:R-:W-:Y:S01]  /*3a70*/  FFMA.FTZ R75, R119, R0, -R6 ;  /* 0x00000000774b7223 */ /* 0x000fe20000010806 */
[----:B------:R-:W-:Y:S01]  /*3a80*/  FMNMX.FTZ R28, R127, R28, !PT ;  /* 0x0000001c7f1c7209 */ /* 0x000fe20007810000 */
[----:B---3--:R-:W-:Y:S01]  /*3a90*/  FADD.FTZ R74, R10, R73 ;  /* 0x000000490a4a7221 */ /* 0x008fe20000010000 */
[----:B------:R-:W-:-:S02]  /*3aa0*/  ISETP.GT.AND P3, PT, R40, 0x39, PT ;  /* 0x000000392800780c */ /* 0x000fc40003f64270 */
[----:B------:R-:W-:Y:S01]  /*3ab0*/  FSEL R129, R78, -INF , P2 ;  /* 0xff8000004e817808 */ /* 0x000fe20001000000 */
[----:B------:R-:W3:Y:S01]  /*3ac0*/  MUFU.EX2 R12, R12 ;  /* 0x0000000c000c7308 */ /* 0x000ee20000000800 */
[----:B------:R-:W-:Y:S02]  /*3ad0*/  FMNMX.FTZ R28, R121, R28, !PT ;  /* 0x0000001c791c7209 */ /* 0x000fe40007810000 */
[----:B------:R-:W-:Y:S02]  /*3ae0*/  FSEL R79, R79, -INF , P3 ;  /* 0xff8000004f4f7808 */ /* 0x000fe40001800000 */
[C---:B------:R-:W-:Y:S02]  /*3af0*/  ISETP.GT.AND P2, PT, R40.reuse, 0x40, PT ;  /* 0x000000402800780c */ /* 0x040fe40003f44270 */
[----:B------:R-:W-:Y:S01]  /*3b00*/  FMNMX.FTZ R28, R129, R28, !PT ;  /* 0x0000001c811c7209 */ /* 0x000fe20007810000 */
[----:B------:R-:W4:Y:S01]  /*3b10*/  MUFU.EX2 R89, R89 ;  /* 0x0000005900597308 */ /* 0x000f220000000800 */
[----:B------:R-:W-:-:S02]  /*3b20*/  ISETP.GT.AND P3, PT, R40, 0x41, PT ;  /* 0x000000412800780c */ /* 0x000fc40003f64270 */
[----:B------:R-:W-:Y:S02]  /*3b30*/  FSEL R119, R58, -INF , P2 ;  /* 0xff8000003a777808 */ /* 0x000fe40001000000 */
[----:B-1----:R-:W-:Y:S02]  /*3b40*/  FMNMX.FTZ R32, R79, R28, !PT ;  /* 0x0000001c4f207209 */ /* 0x002fe40007810000 */
[C---:B------:R-:W-:Y:S01]  /*3b50*/  ISETP.GT.AND P2, PT, R40.reuse, 0x48, PT ;  /* 0x000000482800780c */ /* 0x040fe20003f44270 */
[----:B------:R1:W-:Y:S01]  /*3b60*/  MUFU.EX2 R28, R36 ;  /* 0x00000024001c7308 */ /* 0x0003e20000000800 */
[----:B------:R-:W-:Y:S01]  /*3b70*/  FSEL R115, R59, -INF , P3 ;  /* 0xff8000003b737808 */ /* 0x000fe20001800000 */
[----:B------:R-:W-:Y:S01]  /*3b80*/  FFMA.FTZ R59, R113, R0, -R6 ;  /* 0x00000000713b7223 */ /* 0x000fe20000010806 */
[----:B------:R-:W-:Y:S02]  /*3b90*/  FMNMX.FTZ R32, R119, R32, !PT ;  /* 0x0000002077207209 */ /* 0x000fe40007810000 */
[----:B------:R-:W-:-:S02]  /*3ba0*/  ISETP.GT.AND P3, PT, R40, 0x49, PT ;  /* 0x000000492800780c */ /* 0x000fc40003f64270 */
[----:B------:R-:W-:Y:S01]  /*3bb0*/  FSEL R131, R62, -INF , P2 ;  /* 0xff8000003e837808 */ /* 0x000fe20001000000 */
[----:B------:R-:W5:Y:S01]  /*3bc0*/  MUFU.EX2 R91, R91 ;  /* 0x0000005b005b7308 */ /* 0x000f620000000800 */
[----:B------:R-:W-:Y:S02]  /*3bd0*/  FMNMX.FTZ R32, R115, R32, !PT ;  /* 0x0000002073207209 */ /* 0x000fe40007810000 */
[----:B------:R-:W-:Y:S02]  /*3be0*/  FSEL R133, R63, -INF , P3 ;  /* 0xff8000003f857808 */ /* 0x000fe40001800000 */
[C---:B------:R-:W-:Y:S02]  /*3bf0*/  ISETP.GT.AND P2, PT, R40.reuse, 0x50, PT ;  /* 0x000000502800780c */ /* 0x040fe40003f44270 */
[----:B------:R-:W-:Y:S01]  /*3c00*/  FMNMX.FTZ R32, R131, R32, !PT ;  /* 0x0000002083207209 */ /* 0x000fe20007810000 */
[----:B------:R-:W-:Y:S01]  /*3c10*/  MUFU.EX2 R83, R83 ;  /* 0x0000005300537308 */ /* 0x000fe20000000800 */
[----:B------:R-:W-:-:S02]  /*3c20*/  ISETP.GT.AND P3, PT, R40, 0x51, PT ;  /* 0x000000512800780c */ /* 0x000fc40003f64270 */
[----:B------:R-:W-:Y:S01]  /*3c30*/  FSEL R113, R50, -INF , P2 ;  /* 0xff80000032717808 */ /* 0x000fe20001000000 */
[----:B------:R-:W-:Y:S01]  /*3c40*/  FFMA.FTZ R50, R77, R0, -R6 ;  /* 0x000000004d327223 */ /* 0x000fe20000010806 */
[----:B-1----:R-:W-:Y:S01]  /*3c50*/  FMNMX.FTZ R36, R133, R32, !PT ;  /* 0x0000002085247209 */ /* 0x002fe20007810000 */
[----:B--2---:R-:W-:Y:S01]  /*3c60*/  FADD.FTZ R77, R85, R74 ;  /* 0x0000004a554d7221 */ /* 0x004fe20000010000 */
        /* <DEDUP_REMOVED lines=8> */
[----:B----4-:R-:W-:Y:S01]  /*3cf0*/  FADD.FTZ R77, R89, R74 ;  /* 0x0000004a594d7221 */ /* 0x010fe20000010000 */
[----:B------:R-:W-:Y:S01]  /*3d00*/  FMNMX.FTZ R36, R107, R36, !PT ;  /* 0x000000246b247209 */ /* 0x000fe20007810000 */
[-CC-:B-1----:R-:W-:Y:S01]  /*3d10*/  FFMA.FTZ R44, R45, R0.reuse, -R6.reuse ;  /* 0x000000002d2c7223 */ /* 0x182fe20000010806 */
[----:B------:R-:W-:Y:S01]  /*3d20*/  ISETP.GT.AND P2, PT, R40, 0x60, PT ;  /* 0x000000602800780c */ /* 0x000fe20003f44270 */
[----:B------:R-:W-:Y:S01]  /*3d30*/  FFMA.FTZ R45, R67, R0, -R6 ;  /* 0x00000000432d7223 */ /* 0x000fe20000010806 */
[----:B------:R-:W-:Y:S01]  /*3d40*/  FSEL R55, R55, -INF , P3 ;  /* 0xff80000037377808 */ /* 0x000fe20001800000 */
[----:B------:R-:W-:Y:S01]  /*3d50*/  FADD.FTZ R76, R14, R77 ;  /* 0x0000004d0e4c7221 */ /* 0x000fe20000010000 */
[----:B------:R-:W-:Y:S01]  /*3d60*/  FMNMX.FTZ R36, R63, R36, !PT ;  /* 0x000000243f247209 */ /* 0x000fe20007810000 */
[----:B------:R-:W-:Y:S01]  /*3d70*/  MUFU.EX2 R75, R75 ;  /* 0x0000004b004b7308 */ /* 0x000fe20000000800 */
[----:B------:R-:W-:-:S02]  /*3d80*/  FSEL R105, R42, -INF , P2 ;  /* 0xff8000002a697808 */ /* 0x000fc40001000000 */
[C---:B------:R-:W-:Y:S02]  /*3d90*/  ISETP.GT.AND P3, PT, R40.reuse, 0x61, PT ;  /* 0x000000612800780c */ /* 0x040fe40003f64270 */
[----:B------:R-:W-:Y:S02]  /*3da0*/  FMNMX.FTZ R42, R55, R36, !PT ;  /* 0x00000024372a7209 */ /* 0x000fe40007810000 */
[C---:B------:R-:W-:Y:S01]  /*3db0*/  ISETP.GT.AND P2, PT, R40.reuse, 0x68, PT ;  /* 0x000000682800780c */ /* 0x040fe20003f44270 */
[----:B------:R-:W-:Y:S01]  /*3dc0*/  MUFU.EX2 R36, R11 ;  /* 0x0000000b00247308 */ /* 0x000fe20000000800 */
[----:B------:R-:W-:Y:S01]  /*3dd0*/  FSEL R135, R43, -INF , P3 ;  /* 0xff8000002b877808 */ /* 0x000fe20001800000 */
[----:B------:R-:W-:Y:S01]  /*3de0*/  FFMA.FTZ R43, R57, R0, -R6 ;  /* 0x00000000392b7223 */ /* 0x000fe20000010806 */
[----:B------:R-:W-:Y:S02]  /*3df0*/  FMNMX.FTZ R42, R105, R42, !PT ;  /* 0x0000002a692a7209 */ /* 0x000fe40007810000 */
[----:B------:R-:W-:-:S02]  /*3e00*/  ISETP.GT.AND P3, PT, R40, 0x69, PT ;  /* 0x000000692800780c */ /* 0x000fc40003f64270 */
[----:B------:R-:W-:Y:S01]  /*3e10*/  FSEL R139, R46, -INF , P2 ;  /* 0xff8000002e8b7808 */ /* 0x000fe20001000000 */
[--C-:B------:R-:W-:Y:S01]  /*3e20*/  FFMA.FTZ R46, R33, R0, -R6.reuse ;  /* 0x00000000212e7223 */ /* 0x100fe20000010806 */
[----:B------:R-:W-:Y:S01]  /*3e30*/  FMNMX.FTZ R42, R135, R42, !PT ;  /* 0x0000002a872a7209 */ /* 0x000fe20007810000 */
[----:B------:R-:W-:Y:S01]  /*3e40*/  FFMA.FTZ R33, R69, R0, -R6 ;  /* 0x0000000045217223 */ /* 0x000fe20000010806 */
[----:B------:R-:W-:Y:S01]  /*3e50*/  FSEL R47, R47, -INF , P3 ;  /* 0xff8000002f2f7808 */ /* 0x000fe20001800000 */
[----:B------:R-:W-:Y:S01]  /*3e60*/  MUFU.EX2 R59, R59 ;  /* 0x0000003b003b7308 */ /* 0x000fe20000000800 */
[C---:B------:R-:W-:Y:S02]  /*3e70*/  ISETP.GT.AND P2, PT, R40.reuse, 0x70, PT ;  /* 0x000000702800780c */ /* 0x040fe40003f44270 */
[----:B------:R-:W-:Y:S02]  /*3e80*/  FMNMX.FTZ R42, R139, R42, !PT ;  /* 0x0000002a8b2a7209 */ /* 0x000fe40007810000 */
[----:B------:R-:W-:-:S02]  /*3e90*/  ISETP.GT.AND P3, PT, R40, 0x71, PT ;  /* 0x000000712800780c */ /* 0x000fc40003f64270 */
[----:B------:R-:W-:Y:S01]  /*3ea0*/  FSEL R57, R34, -INF , P2 ;  /* 0xff80000022397808 */ /* 0x000fe20001000000 */
[--C-:B------:R-:W-:Y:S01]  /*3eb0*/  FFMA.FTZ R34, R9, R0, -R6.reuse ;  /* 0x0000000009227223 */ /* 0x100fe20000010806 */
[----:B------:R-:W-:Y:S01]  /*3ec0*/  FMNMX.FTZ R42, R47, R42, !PT ;  /* 0x0000002a2f2a7209 */ /* 0x000fe20007810000 */
[----:B------:R-:W-:Y:S01]  /*3ed0*/  MUFU.EX2 R51, R51 ;  /* 0x0000003300337308 */ /* 0x000fe20000000800 */
[C---:B------:R-:W-:Y:S02]  /*3ee0*/  ISETP.GT.AND P2, PT, R40.reuse, 0x78, PT ;  /* 0x000000782800780c */ /* 0x040fe40003f44270 */
[----:B------:R-:W-:Y:S01]  /*3ef0*/  FSEL R141, R35, -INF , P3 ;  /* 0xff800000238d7808 */ /* 0x000fe20001800000 */
[--C-:B------:R-:W-:Y:S01]  /*3f00*/  FFMA.FTZ R35, R61, R0, -R6.reuse ;  /* 0x000000003d237223 */ /* 0x100fe20000010806 */
[----:B------:R-:W-:Y:S02]  /*3f10*/  FMNMX.FTZ R42, R57, R42, !PT ;  /* 0x0000002a392a7209 */ /* 0x000fe40007810000 */
[----:B------:R-:W-:Y:S01]  /*3f20*/  ISETP.GT.AND P3, PT, R40, 0x79, PT ;  /* 0x000000792800780c */ /* 0x000fe20003f64270 */
[----:B------:R-:W-:Y:S01]  /*3f30*/  MUFU.EX2 R43, R43 ;  /* 0x0000002b002b7308 */ /* 0x000fe20000000800 */
[----:B------:R-:W-:Y:S01]  /*3f40*/  FSEL R143, R38, -INF , P2 ;  /* 0xff800000268f7808 */ /* 0x000fe20001000000 */
[--C-:B------:R-:W-:Y:S01]  /*3f50*/  FFMA.FTZ R38, R49, R0, -R6.reuse ;  /* 0x0000000031267223 */ /* 0x100fe20000010806 */
[----:B------:R-:W-:Y:S01]  /*3f60*/  FMNMX.FTZ R42, R141, R42, !PT ;  /* 0x0000002a8d2a7209 */ /* 0x000fe20007810000 */
[-CC-:B------:R-:W-:Y:S01]  /*3f70*/  FFMA.FTZ R49, R25, R0.reuse, -R6.reuse ;  /* 0x0000000019317223 */ /* 0x180fe20000010806 */
[----:B------:R-:W-:Y:S01]  /*3f80*/  FSEL R61, R39, -INF , P3 ;  /* 0xff800000273d7808 */ /* 0x000fe20001800000 */
[----:B------:R-:W-:Y:S01]  /*3f90*/  FFMA.FTZ R39, R13, R0, -R6 ;  /* 0x000000000d277223 */ /* 0x000fe20000010806 */
[----:B------:R-:W-:Y:S01]  /*3fa0*/  ISETP.GT.AND P2, PT, R40, 0x80, PT ;  /* 0x000000802800780c */ /* 0x000fe20003f44270 */
[----:B------:R-:W-:Y:S01]  /*3fb0*/  MUFU.EX2 R34, R34 ;  /* 0x0000002200227308 */ /* 0x000fe20000000800 */
[----:B------:R-:W-:-:S02]  /*3fc0*/  FMNMX.FTZ R42, R143, R42, !PT ;  /* 0x0000002a8f2a7209 */ /* 0x000fc40007810000 */
[----:B------:R-:W-:Y:S02]  /*3fd0*/  ISETP.GT.AND P3, PT, R40, 0x81, PT ;  /* 0x000000812800780c */ /* 0x000fe40003f64270 */
[----:B------:R-:W-:Y:S02]  /*3fe0*/  FSEL R149, R26, -INF , P2 ;  /* 0xff8000001a957808 */ /* 0x000fe40001000000 */
[----:B------:R-:W-:Y:S01]  /*3ff0*/  FMNMX.FTZ R42, R61, R42, !PT ;  /* 0x0000002a3d2a7209 */ /* 0x000fe20007810000 */
[----:B------:R-:W-:Y:S01]  /*4000*/  MUFU.EX2 R35, R35 ;  /* 0x0000002300237308 */ /* 0x000fe20000000800 */
[----:B------:R-:W-:Y:S02]  /*4010*/  ISETP.GT.AND P2, PT, R40, 0x88, PT ;  /* 0x000000882800780c */ /* 0x000fe40003f44270 */
[----:B------:R-:W-:Y:S02]  /*4020*/  FSEL R27, R27, -INF , P3 ;  /* 0xff8000001b1b7808 */ /* 0x000fe40001800000 */
[----:B------:R-:W-:-:S02]  /*4030*/  FMNMX.FTZ R42, R149, R42, !PT ;  /* 0x0000002a952a7209 */ /* 0x000fc40007810000 */
[----:B------:R-:W-:Y:S01]  /*4040*/  ISETP.GT.AND P3, PT, R40, 0x89, PT ;  /* 0x000000892800780c */ /* 0x000fe20003f64270 */
[--C-:B------:R-:W-:Y:S01]  /*4050*/  FFMA.FTZ R40, R15, R0, -R6.reuse ;  /* 0x000000000f287223 */ /* 0x100fe20000010806 */
[----:B------:R-:W-:Y:S01]  /*4060*/  FSEL R153, R30, -INF , P2 ;  /* 0xff8000001e997808 */ /* 0x000fe20001000000 */
[----:B------:R-:W-:Y:S01]  /*4070*/  MUFU.EX2 R7, R7 ;  /* 0x0000000700077308 */ /* 0x000fe20000000800 */
[----:B------:R-:W-:Y:S02]  /*4080*/  FMNMX.FTZ R42, R27, R42, !PT ;  /* 0x0000002a1b2a7209 */ /* 0x000fe40007810000 */
[----:B------:R-:W-:Y:S02]  /*4090*/  FSEL R31, R31, -INF , P3 ;  /* 0xff8000001f1f7808 */ /* 0x000fe40001800000 */
[----:B------:R-:W-:Y:S02]  /*40a0*/  FMNMX.FTZ R42, R153, R42, !PT ;  /* 0x0000002a992a7209 */ /* 0x000fe40007810000 */
[----:B------:R-:W-:Y:S01]  /*40b0*/  F2FP.F16.F32.PACK_AB R8, R81, R8 ;  /* 0x000000085108723e */ /* 0x000fe200000000ff */
[----:B------:R-:W-:Y:S01]  /*40c0*/  MUFU.EX2 R38, R38 ;  /* 0x0000002600267308 */ /* 0x000fe20000000800 */
[----:B------:R-:W-:Y:S01]  /*40d0*/  FMNMX.FTZ R9, R31, R42, !PT ;  /* 0x0000002a1f097209 */ /* 0x000fe20007810000 */
[----:B------:R-:W-:Y:S01]  /*40e0*/  FFMA.FTZ R42, R53, R0, -R6 ;  /* 0x00000000352a7223 */ /* 0x000fe20000010806 */
[----:B------:R-:W-:Y:S01]  /*40f0*/  @!P1 VIADD R6, R3, 0x31c40 ;  /* 0x00031c4003069836 */ /* 0x000fe20000000000 */
[----:B------:R-:W-:-:S02]  /*4100*/  F2FP.F16.F32.PACK_AB R10, R85, R10 ;  /* 0x0000000a550a723e */ /* 0x000fc400000000ff */
[----:B------:R-:W1:Y:S01]  /*4110*/  SHFL.BFLY PT, R26, R9, 0x2, 0x1f ;  /* 0x0c401f00091a7f89 */ /* 0x000e6200000e0000 */
[----:B------:R-:W-:Y:S01]  /*4120*/  F2FP.F16.F32.PACK_AB R12, R89, R12 ;  /* 0x0000000c590c723e */ /* 0x000fe200000000ff */
[----:B------:R-:W-:Y:S01]  /*4130*/  MUFU.EX2 R39, R39 ;  /* 0x0000002700277308 */ /* 0x000fe20000000800 */
[----:B------:R-:W-:Y:S02]  /*4140*/  @!P1 PRMT R6, RZ, 0x654, R6 ;  /* 0x00000654ff069816 */ /* 0x000fe40000000006 */
[----:B-----5:R-:W-:Y:S02]  /*4150*/  F2FP.F16.F32.PACK_AB R14, R91, R14 ;  /* 0x0000000e5b0e723e */ /* 0x020fe400000000ff */
[----:B------:R2:W-:Y:S03]  /*4160*/  @!P1 SYNCS.ARRIVE.TRANS64.RED.A1T0 RZ, [R6+URZ], RZ ;  /* 0x000000ff06ff99a7 */ /* 0x0005e6000810043f */
[----:B------:R-:W-:Y:S01]  /*4170*/  MUFU.EX2 R42, R42 ;  /* 0x0000002a002a7308 */ /* 0x000fe20000000800 */
[----:B--2---:R-:W-:-:S07]  /*4180*/  VIMNMX R6, RZ, R72, !PT ;  /* 0x00000048ff067248 */ /* 0x004fce0007fe0100 */
        /* <DEDUP_REMOVED lines=12> */
[----:B------:R-:W-:-:S03]  /*4250*/  ISETP.GE.AND P2, PT, R65, R6, PT ;  /* 0x000000064100720c */ /* 0x000fc60003f46270 */
        /* <DEDUP_REMOVED lines=34> */
[----:B------:R-:W-:Y:S01]  /*4480*/  F2FP.F16.F32.PACK_AB R9, R68, R9 ;  /* 0x000000094409723e */ /* 0x000fe200000000ff */
[-CC-:B------:R-:W-:Y:S01]  /*4490*/  FFMA.FTZ R68, R55, R0.reuse, -R26.reuse ;  /* 0x0000000037447223 */ /* 0x180fe2000001081a */
[-CC-:B------:R-:W-:Y:S01]  /*44a0*/  FFMA.FTZ R149, R149, R0.reuse, -R26.reuse ;  /* 0x0000000095957223 */ /* 0x180fe2000001081a */
[----:B------:R-:W-:-:S03]  /*44b0*/  FFMA.FTZ R153, R153, R0, -R26 ;  /* 0x0000000099997223 */ /* 0x000fc6000001081a */
[----:B------:R-:W1:Y:S01]  /*44c0*/  MUFU.EX2 R13, R13 ;  /* 0x0000000d000d7308 */ /* 0x000e620000000800 */
[----:B--2---:R-:W-:-:S07]  /*44d0*/  FADD.FTZ R73, R11, R72 ;  /* 0x000000480b497221 */ /* 0x004fce0000010000 */
[----:B------:R-:W2:Y:S01]  /*44e0*/  MUFU.EX2 R30, R30 ;  /* 0x0000001e001e7308 */ /* 0x000ea20000000800 */
[C---:B---3--:R-:W-:Y:S01]  /*44f0*/  FADD.FTZ R72, R70.reuse, R73 ;  /* 0x0000004946487221 */ /* 0x048fe20000010000 */
[----:B------:R-:W-:Y:S01]  /*4500*/  F2FP.F16.F32.PACK_AB R11, R70, R11 ;  /* 0x0000000b460b723e */ /* 0x000fe200000000ff */
[----:B------:R-:W-:-:S04]  /*4510*/  FFMA.FTZ R70, R135, R0, -R26 ;  /* 0x0000000087467223 */ /* 0x000fc8000001081a */
[----:B------:R3:W-:Y:S01]  /*4520*/  STSM.16.M88.4 [R22+0x24300], R8 ;  /* 0x0243000816007844 */ /* 0x0007e20000000200 */
[----:B------:R-:W4:Y:S01]  /*4530*/  MUFU.EX2 R15, R15 ;  /* 0x0000000f000f7308 */ /* 0x000f220000000800 */
[----:B-1----:R-:W-:Y:S01]  /*4540*/  FADD.FTZ R73, R13, R72 ;  /* 0x000000480d497221 */ /* 0x002fe20000010000 */
[----:B------:R-:W-:-:S06]  /*4550*/  FFMA.FTZ R72, R47, R0, -R26 ;  /* 0x000000002f487223 */ /* 0x000fcc000001081a */
[----:B------:R-:W1:Y:S01]  /*4560*/  MUFU.EX2 R54, R54 ;  /* 0x0000003600367308 */ /* 0x000e620000000800 */
[C---:B--2---:R-:W-:Y:S01]  /*4570*/  FADD.FTZ R74, R30.reuse, R73 ;  /* 0x000000491e4a7221 */ /* 0x044fe20000010000 */
[----:B------:R-:W-:Y:S01]  /*4580*/  FFMA.FTZ R73, R57, R0, -R26 ;  /* 0x0000000039497223 */ /* 0x000fe2000001081a */
[----:B------:R-:W-:Y:S01]  /*4590*/  FADD.FTZ R57, R91, R76 ;  /* 0x0000004c5b397221 */ /* 0x000fe20000010000 */
[----:B------:R-:W-:-:S03]  /*45a0*/  F2FP.F16.F32.PACK_AB R13, R30, R13 ;  /* 0x0000000d1e0d723e */ /* 0x000fc600000000ff */
[----:B------:R-:W-:Y:S01]  /*45b0*/  FADD.FTZ R76, R20, R57 ;  /* 0x00000039144c7221 */ /* 0x000fe20000010000 */
[----:B------:R-:W2:Y:S01]  /*45c0*/  MUFU.EX2 R25, R25 ;  /* 0x0000001900197308 */ /* 0x000ea20000000800 */
[----:B----4-:R-:W-:Y:S01]  /*45d0*/  FADD.FTZ R47, R15, R74 ;  /* 0x0000004a0f2f7221 */ /* 0x010fe20000010000 */
[C---:B---3--:R-:W-:Y:S01]  /*45e0*/  F2FP.F16.F32.PACK_AB R8, R83.reuse, R20 ;  /* 0x000000145308723e */ /* 0x048fe200000000ff */
[----:B------:R-:W-:-:S04]  /*45f0*/  FADD.FTZ R77, R83, R76 ;  /* 0x0000004c534d7221 */ /* 0x000fc80000010000 */
[----:B------:R-:W-:Y:S01]  /*4600*/  FADD.FTZ R76, R24, R77 ;  /* 0x0000004d184c7221 */ /* 0x000fe20000010000 */
[----:B------:R-:W3:Y:S01]  /*4610*/  MUFU.EX2 R56, R56 ;  /* 0x0000003800387308 */ /* 0x000ee20000000800 */
[C---:B-1----:R-:W-:Y:S01]  /*4620*/  FADD.FTZ R74, R54.reuse, R47 ;  /* 0x0000002f364a7221 */ /* 0x042fe20000010000 */
[----:B------:R-:W-:-:S05]  /*4630*/  F2FP.F16.F32.PACK_AB R15, R54, R15 ;  /* 0x0000000f360f723e */ /* 0x000fca00000000ff */
[----:B------:R-:W-:Y:S01]  /*4640*/  STSM.16.M88.4 [R22+0x25b00], R12 ;  /* 0x025b000c16007844 */ /* 0x000fe20000000200 */
[----:B------:R-:W1:Y:S01]  /*4650*/  MUFU.EX2 R29, R29 ;  /* 0x0000001d001d7308 */ /* 0x000e620000000800 */
[----:B--2---:R-:W-:-:S07]  /*4660*/  FADD.FTZ R57, R25, R74 ;  /* 0x0000004a19397221 */ /* 0x004fce0000010000 */
[----:B------:R-:W2:Y:S01]  /*4670*/  MUFU.EX2 R58, R58 ;  /* 0x0000003a003a7308 */ /* 0x000ea20000000800 */
[C---:B---3--:R-:W-:Y:S01]  /*4680*/  FADD.FTZ R74, R56.reuse, R57 ;  /* 0x00000039384a7221 */ /* 0x048fe20000010000 */
[----:B------:R-:W-:Y:S01]  /*4690*/  FFMA.FTZ R57, R31, R0, -R26 ;  /* 0x000000001f397223 */ /* 0x000fe2000001081a */
[----:B------:R-:W-:Y:S01]  /*46a0*/  FADD.FTZ R31, R75, R76 ;  /* 0x0000004c4b1f7221 */ /* 0x000fe20000010000 */
[----:B------:R-:W-:Y:S01]  /*46b0*/  F2FP.F16.F32.PACK_AB R9, R56, R25 ;  /* 0x000000193809723e */ /* 0x000fe200000000ff */
[----:B------:R-:W-:-:S03]  /*46c0*/  IMAD.MOV.U32 R56, RZ, RZ, R71 ;  /* 0x000000ffff387224 */ /* 0x000fc600078e0047 */
[----:B------:R-:W3:Y:S08]  /*46d0*/  MUFU.EX2 R53, R53 ;  /* 0x0000003500357308 */ /* 0x000ef00000000800 */
[----:B------:R-:W4:Y:S08]  /*46e0*/  MUFU.EX2 R62, R62 ;  /* 0x0000003e003e7308 */ /* 0x000f300000000800 */
[----:B------:R5:W-:Y:S08]  /*46f0*/  MUFU.EX2 R55, R63 ;  /* 0x0000003f00377308 */ /* 0x000bf00000000800 */
[----:B------:R-:W4:Y:S01]  /*4700*/  MUFU.EX2 R66, R66 ;  /* 0x0000004200427308 */ /* 0x000f220000000800 */
[----:B-----5:R-:W-:Y:S01]  /*4710*/  FFMA.FTZ R63, R27, R0, -R26 ;  /* 0x000000001b3f7223 */ /* 0x020fe2000001081a */
[----:B-1----:R-:W-:Y:S01]  /*4720*/  FADD.FTZ R27, R29, R74 ;  /* 0x0000004a1d1b7221 */ /* 0x002fe20000010000 */
[----:B------:R-:W-:-:S03]  /*4730*/  FADD.FTZ R74, R28, R31 ;  /* 0x0000001f1c4a7221 */ /* 0x000fc60000010000 */
[----:B--2---:R-:W-:Y:S01]  /*4740*/  FADD.FTZ R26, R58, R27 ;  /* 0x0000001b3a1a7221 */ /* 0x004fe20000010000 */
[----:B------:R-:W-:Y:S01]  /*4750*/  FADD.FTZ R31, R59, R74 ;  /* 0x0000004a3b1f7221 */ /* 0x000fe20000010000 */
[----:B------:R-:W1:Y:S02]  /*4760*/  MUFU.EX2 R67, R67 ;  /* 0x0000004300437308 */ /* 0x000e640000000800 */
[----:B---3--:R-:W-:Y:S01]  /*4770*/  FADD.FTZ R27, R53, R26 ;  /* 0x0000001a351b7221 */ /* 0x008fe20000010000 */
[----:B------:R-:W-:-:S03]  /*4780*/  FADD.FTZ R10, R32, R31 ;  /* 0x0000001f200a7221 */ /* 0x000fc60000010000 */
[----:B----4-:R-:W-:Y:S01]  /*4790*/  FADD.FTZ R27, R62, R27 ;  /* 0x0000001b3e1b7221 */ /* 0x010fe20000010000 */
[----:B------:R-:W-:Y:S01]  /*47a0*/  FADD.FTZ R11, R51, R10 ;  /* 0x0000000a330b7221 */ /* 0x000fe20000010000 */
[----:B------:R-:W2:Y:S01]  /*47b0*/  MUFU.EX2 R60, R60 ;  /* 0x0000003c003c7308 */ /* 0x000ea20000000800 */
[----:B------:R-:W-:Y:S01]  /*47c0*/  F2FP.F16.F32.PACK_AB R10, R75, R24 ;  /* 0x000000184b0a723e */ /* 0x000fe200000000ff */
[----:B------:R-:W-:Y:S01]  /*47d0*/  FADD.FTZ R26, R66, R27 ;  /* 0x0000001b421a7221 */ /* 0x000fe20000010000 */
[----:B------:R-:W-:Y:S01]  /*47e0*/  FADD.FTZ R20, R36, R11 ;  /* 0x0000000b24147221 */ /* 0x000fe20000010000 */
[----:B------:R-:W-:Y:S01]  /*47f0*/  F2FP.F16.F32.PACK_AB R24, R59, R28 ;  /* 0x0000001c3b18723e */ /* 0x000fe200000000ff */
[--C-:B------:R-:W-:Y:S01]  /*4800*/  IMAD.MOV.U32 R59, RZ, RZ, R71.reuse ;  /* 0x000000ffff3b7224 */ /* 0x100fe200078e0047 */
[----:B------:R-:W-:Y:S01]  /*4810*/  F2FP.F16.F32.PACK_AB R11, R58, R29 ;  /* 0x0000001d3a0b723e */ /* 0x000fe200000000ff */
[----:B------:R-:W-:Y:S01]  /*4820*/  IMAD.MOV.U32 R58, RZ, RZ, R71 ;  /* 0x000000ffff3a7224 */ /* 0x000fe200078e0047 */
[----:B------:R-:W3:Y:S01]  /*4830*/  MUFU.EX2 R69, R69 ;  /* 0x0000004500457308 */ /* 0x000ee20000000800 */
[----:B-1----:R-:W-:-:S02]  /*4840*/  FADD.FTZ R25, R67, R26 ;  /* 0x0000001a43197221 */ /* 0x002fc40000010000 */
[----:B------:R1:W-:Y:S05]  /*4850*/  STSM.16.M88.4 [R22+0x27300], R8 ;  /* 0x0273000816007844 */ /* 0x0003ea0000000200 */
[----:B------:R-:W4:Y:S01]  /*4860*/  MUFU.EX2 R4, R4 ;  /* 0x0000000400047308 */ /* 0x000f220000000800 */
[----:B--2---:R-:W-:Y:S01]  /*4870*/  FADD.FTZ R26, R60, R25 ;  /* 0x000000193c1a7221 */ /* 0x004fe20000010000 */
[----:B------:R-:W-:-:S04]  /*4880*/  FADD.FTZ R25, R43, R20 ;  /* 0x000000142b197221 */ /* 0x000fc80000010000 */
[----:B------:R-:W-:Y:S01]  /*4890*/  FADD.FTZ R28, R34, R25 ;  /* 0x00000019221c7221 */ /* 0x000fe20000010000 */
[----:B------:R-:W-:Y:S01]  /*48a0*/  F2FP.F16.F32.PACK_AB R25, R62, R53 ;  /* 0x000000353e19723e */ /* 0x000fe200000000ff */
[----:B------:R-:W2:Y:S01]  /*48b0*/  MUFU.EX2 R3, R133 ;  /* 0x0000008500037308 */ /* 0x000ea20000000800 */
[----:B---3--:R-:W-:Y:S01]  /*48c0*/  FADD.FTZ R27, R69, R26 ;  /* 0x0000001a451b7221 */ /* 0x008fe20000010000 */
[----:B------:R-:W-:Y:S01]  /*48d0*/  FADD.FTZ R28, R35, R28 ;  /* 0x0000001c231c7221 */ /* 0x000fe20000010000 */
[----:B------:R-:W-:Y:S01]  /*48e0*/  F2FP.F16.F32.PACK_AB R26, R51, R32 ;  /* 0x00000020331a723e */ /* 0x000fe200000000ff */
[--C-:B------:R-:W-:Y:S02]  /*48f0*/  IMAD.MOV.U32 R62, RZ, RZ, R71.reuse ;  /* 0x000000ffff3e7224 */ /* 0x100fe400078e0047 */
[----:B------:R-:W-:Y:S01]  /*4900*/  FADD.FTZ R31, R7, R28 ;  /* 0x0000001c071f7221 */ /* 0x000fe20000010000 */
[----:B------:R-:W-:Y:S01]  /*4910*/  IMAD.MOV.U32 R53, RZ, RZ, R71 ;  /* 0x000000ffff357224 */ /* 0x000fe200078e0047 */
[----:B------:R-:W3:Y:S01]  /*4920*/  MUFU.EX2 R64, R113 ;  /* 0x0000007100407308 */ /* 0x000ee20000000800 */
[----:B----4-:R-:W-:Y:S01]  /*4930*/  FADD.FTZ R30, R4, R27 ;  /* 0x0000001b041e7221 */ /* 0x010fe20000010000 */
[----:B------:R-:W-:Y:S01]  /*4940*/  F2FP.F16.F32.PACK_AB R27, R67, R66 ;  /* 0x00000042431b723e */ /* 0x000fe200000000ff */
[----:B------:R-:W-:-:S02]  /*4950*/  IMAD.MOV.U32 R67, RZ, RZ, R71 ;  /* 0x000000ffff437224 */ /* 0x000fc400078e0047 */
[----:B------:R-:W-:Y:S02]  /*4960*/  IMAD.MOV.U32 R66, RZ, RZ, R71 ;  /* 0x000000ffff427224 */ /* 0x000fe400078e0047 */
[----:B------:R-:W-:Y:S01]  /*4970*/  STSM.16.M88.4 [R22+0x28b00], R24 ;  /* 0x028b001816007844 */ /* 0x000fe20000000200 */
[----:B------:R-:W4:Y:S01]  /*4980*/  MUFU.EX2 R65, R65 ;  /* 0x0000004100417308 */ /* 0x000f220000000800 */
[----:B--2---:R-:W-:Y:S01]  /*4990*/  FADD.FTZ R29, R3, R30 ;  /* 0x0000001e031d7221 */ /* 0x004fe20000010000 */
[----:B------:R-:W-:Y:S01]  /*49a0*/  FADD.FTZ R30, R38, R31 ;  /* 0x0000001f261e7221 */ /* 0x000fe20000010000 */
[----:B------:R-:W-:-:S03]  /*49b0*/  IMAD.MOV.U32 R51, RZ, RZ, R71 ;  /* 0x000000ffff337224 */ /* 0x000fc600078e0047 */
[----:B------:R-:W-:Y:S01]  /*49c0*/  FADD.FTZ R31, R39, R30 ;  /* 0x0000001e271f7221 */ /* 0x000fe20000010000 */
[----:B------:R-:W-:Y:S01]  /*49d0*/  F2FP.F16.F32.PACK_AB R30, R35, R34 ;  /* 0x00000022231e723e */ /* 0x000fe200000000ff */
[----:B------:R-:W2:Y:S01]  /*49e0*/  MUFU.EX2 R68, R68 ;  /* 0x0000004400447308 */ /* 0x000ea20000000800 */
[----:B---3--:R-:W-:Y:S01]  /*49f0*/  FADD.FTZ R28, R64, R29 ;  /* 0x0000001d401c7221 */ /* 0x008fe20000010000 */
[----:B------:R-:W-:Y:S01]  /*4a00*/  FADD.FTZ R31, R42, R31 ;  /* 0x0000001f2a1f7221 */ /* 0x000fe20000010000 */
[----:B------:R-:W-:Y:S01]  /*4a10*/  F2FP.F16.F32.PACK_AB R29, R69, R60 ;  /* 0x0000003c451d723e */ /* 0x000fe200000000ff */
[----:B------:R-:W-:Y:S02]  /*4a20*/  IMAD.MOV.U32 R69, RZ, RZ, R71 ;  /* 0x000000ffff457224 */ /* 0x000fe400078e0047 */
[----:B-1----:R-:W-:Y:S01]  /*4a30*/  FADD.FTZ R10, R40, R31 ;  /* 0x0000001f280a7221 */ /* 0x002fe20000010000 */
[----:B------:R-:W-:Y:S01]  /*4a40*/  F2FP.F16.F32.PACK_AB R31, R3, R4 ;  /* 0x00000004031f723e */ /* 0x000fe200000000ff */
[----:B------:R-:W1:Y:S01]  /*4a50*/  MUFU.EX2 R47, R105 ;  /* 0x00000069002f7308 */ /* 0x000e620000000800 */
[----:B----4-:R-:W-:Y:S01]  /*4a60*/  FADD.FTZ R54, R65, R28 ;  /* 0x0000001c41367221 */ /* 0x010fe20000010000 */
[----:B------:R-:W-:Y:S01]  /*4a70*/  F2FP.F16.F32.PACK_AB R28, R43, R36 ;  /* 0x000000242b1c723e */ /* 0x000fe200000000ff */
[----:B------:R-:W-:Y:S01]  /*4a80*/  FADD.FTZ R10, R41, R10 ;  /* 0x0000000a290a7221 */ /* 0x000fe20000010000 */
[----:B------:R-:W-:Y:S01]  /*4a90*/  F2FP.F16.F32.PACK_AB R9, R65, R64 ;  /* 0x000000404109723e */ /* 0x000fe200000000ff */
[----:B------:R-:W-:Y:S01]  /*4aa0*/  FADD.FTZ R43, R55, R54 ;  /* 0x00000036372b7221 */ /* 0x000fe20000010000 */
[----:B------:R-:W-:Y:S01]  /*4ab0*/  F2FP.F16.F32.PACK_AB R40, R41, R40 ;  /* 0x000000282928723e */ /* 0x000fe200000000ff */
[----:B------:R-:W-:Y:S01]  /*4ac0*/  STSM.16.M88.4 [R22+0x2a300], R28 ;  /* 0x02a3001c16007844 */ /* 0x000fe20000000200 */
[----:B------:R-:W3:Y:S01]  /*4ad0*/  MUFU.EX2 R70, R70 ;  /* 0x0000004600467308 */ /* 0x000ee20000000800 */
[C---:B--2---:R-:W-:Y:S01]  /*4ae0*/  FADD.FTZ R8, R68.reuse, R43 ;  /* 0x0000002b44087221 */ /* 0x044fe20000010000 */
[----:B------:R-:W-:Y:S01]  /*4af0*/  F2FP.F16.F32.PACK_AB R11, R68, R55 ;  /* 0x00000037440b723e */ /* 0x000fe200000000ff */
[----:B------:R-:W-:-:S02]  /*4b00*/  IMAD.MOV.U32 R68, RZ, RZ, R71 ;  /* 0x000000ffff447224 */ /* 0x000fc400078e0047 */
[--C-:B------:R-:W-:Y:S02]  /*4b10*/  IMAD.MOV.U32 R65, RZ, RZ, R71.reuse ;  /* 0x000000ffff417224 */ /* 0x100fe400078e0047 */
        /* <DEDUP_REMOVED lines=9> */
[----:B------:R-:W-:Y:S01]  /*4bb0*/  FADD.FTZ R3, R21, R10 ;  /* 0x0000000a15037221 */ /* 0x000fe20000010000 */
[----:B------:R-:W-:Y:S01]  /*4bc0*/  F2FP.F16.F32.PACK_AB R10, R42, R39 ;  /* 0x000000272a0a723e */ /* 0x000fe200000000ff */
[--C-:B------:R-:W-:Y:S01]  /*4bd0*/  IMAD.MOV.U32 R39, RZ, RZ, R71.reuse ;  /* 0x000000ffff277224 */ /* 0x100fe200078e0047 */
[----:B------:R-:W-:Y:S01]  /*4be0*/  F2FP.F16.F32.PACK_AB R41, R70, R47 ;  /* 0x0000002f4629723e */ /* 0x000fe200000000ff */
[----:B------:R-:W-:Y:S01]  /*4bf0*/  IMAD.MOV.U32 R70, RZ, RZ, R71 ;  /* 0x000000ffff467224 */ /* 0x000fe200078e0047 */
[C---:B------:R-:W-:Y:S01]  /*4c00*/  F2FP.F16.F32.PACK_AB R42, R44.reuse, R21 ;  /* 0x000000152c2a723e */ /* 0x040fe200000000ff */
[----:B------:R-:W3:Y:S01]  /*4c10*/  MUFU.EX2 R73, R73 ;  /* 0x0000004900497308 */ /* 0x000ee20000000800 */
[----:B--2---:R-:W-:Y:S01]  /*4c20*/  FADD.FTZ R7, R139, R12 ;  /* 0x0000000c8b077221 */ /* 0x004fe20000010000 */
[----:B------:R-:W-:Y:S01]  /*4c30*/  FADD.FTZ R12, R44, R3 ;  /* 0x000000032c0c7221 */ /* 0x000fe20000010000 */
[----:B------:R2:W-:Y:S01]  /*4c40*/  STSM.16.M88.4 [R22+0x2bb00], R8 ;  /* 0x02bb000816007844 */ /* 0x0005e20000000200 */
[----:B------:R-:W-:-:S02]  /*4c50*/  IMAD.MOV.U32 R47, RZ, RZ, R71 ;  /* 0x000000ffff2f7224 */ /* 0x000fc400078e0047 */
[----:B------:R-:W-:Y:S01]  /*4c60*/  FADD.FTZ R3, R45, R12 ;  /* 0x0000000c2d037221 */ /* 0x000fe20000010000 */
[----:B------:R-:W-:Y:S01]  /*4c70*/  IMAD.MOV.U32 R44, RZ, RZ, R71 ;  /* 0x000000ffff2c7224 */ /* 0x000fe200078e0047 */
[----:B------:R-:W4:Y:S01]  /*4c80*/  MUFU.EX2 R48, R48 ;  /* 0x0000003000307308 */ /* 0x000f220000000800 */
[C---:B-1----:R-:W-:Y:S01]  /*4c90*/  FADD.FTZ R14, R72.reuse, R7 ;  /* 0x00000007480e7221 */ /* 0x042fe20000010000 */
[----:B------:R-:W-:Y:S01]  /*4ca0*/  F2FP.F16.F32.PACK_AB R43, R72, R139 ;  /* 0x0000008b482b723e */ /* 0x000fe200000000ff */
[--C-:B------:R-:W-:Y:S02]  /*4cb0*/  IMAD.MOV.U32 R38, RZ, RZ, R71.reuse ;  /* 0x000000ffff267224 */ /* 0x100fe400078e0047 */
[----:B------:R-:W-:Y:S02]  /*4cc0*/  IMAD.MOV.U32 R36, RZ, RZ, R71 ;  /* 0x000000ffff247224 */ /* 0x000fe400078e0047 */
[----:B------:R1:W-:Y:S01]  /*4cd0*/  STSM.16.M88.4 [R22+0x2d300], R40 ;  /* 0x02d3002816007844 */ /* 0x0003e20000000200 */
[----:B------:R-:W5:Y:S01]  /*4ce0*/  MUFU.EX2 R20, R141 ;  /* 0x0000008d00147308 */ /* 0x000f620000000800 */
[----:B---3--:R-:W-:Y:S01]  /*4cf0*/  FADD.FTZ R7, R73, R14 ;  /* 0x0000000e49077221 */ /* 0x008fe20000010000 */
[C---:B------:R-:W-:Y:S01]  /*4d00*/  FADD.FTZ R14, R46.reuse, R3 ;  /* 0x000000032e0e7221 */ /* 0x040fe20000010000 */
[----:B--2---:R-:W-:Y:S01]  /*4d10*/  F2FP.F16.F32.PACK_AB R8, R46, R45 ;  /* 0x0000002d2e08723e */ /* 0x004fe200000000ff */
[----:B------:R-:W-:-:S02]  /*4d20*/  IMAD.MOV.U32 R46, RZ, RZ, R71 ;  /* 0x000000ffff2e7224 */ /* 0x000fc400078e0047 */
[----:B------:R-:W-:Y:S01]  /*4d30*/  FADD.FTZ R3, R33, R14 ;  /* 0x0000000e21037221 */ /* 0x000fe20000010000 */
[--C-:B------:R-:W-:Y:S01]  /*4d40*/  IMAD.MOV.U32 R45, RZ, RZ, R71.reuse ;  /* 0x000000ffff2d7224 */ /* 0x100fe200078e0047 */
[----:B------:R-:W2:Y:S01]  /*4d50*/  MUFU.EX2 R37, R37 ;  /* 0x0000002500257308 */ /* 0x000ea20000000800 */
[----:B------:R-:W-:Y:S02]  /*4d60*/  IMAD.MOV.U32 R35, RZ, RZ, R71 ;  /* 0x000000ffff237224 */ /* 0x000fe400078e0047 */
[----:B----4-:R-:W-:Y:S01]  /*4d70*/  FADD.FTZ R10, R48, R3 ;  /* 0x00000003300a7221 */ /* 0x010fe20000010000 */
[--C-:B------:R-:W-:Y:S02]  /*4d80*/  IMAD.MOV.U32 R34, RZ, RZ, R71.reuse ;  /* 0x000000ffff227224 */ /* 0x100fe400078e0047 */
[--C-:B------:R-:W-:Y:S02]  /*4d90*/  IMAD.MOV.U32 R31, RZ, RZ, R71.reuse ;  /* 0x000000ffff1f7224 */ /* 0x100fe400078e0047 */
[----:B-1----:R-:W-:Y:S01]  /*4da0*/  IMAD.MOV.U32 R43, RZ, RZ, R71 ;  /* 0x000000ffff2b7224 */ /* 0x002fe200078e0047 */
[----:B------:R-:W1:Y:S01]  /*4db0*/  MUFU.EX2 R143, R143 ;  /* 0x0000008f008f7308 */ /* 0x000e620000000800 */
[C---:B-----5:R-:W-:Y:S01]  /*4dc0*/  FADD.FTZ R24, R20.reuse, R7 ;  /* 0x0000000714187221 */ /* 0x060fe20000010000 */
[----:B------:R-:W-:Y:S01]  /*4dd0*/  F2FP.F16.F32.PACK_AB R9, R20, R73 ;  /* 0x000000491409723e */ /* 0x000fe200000000ff */
[----:B------:R-:W-:-:S02]  /*4de0*/  IMAD.MOV.U32 R42, RZ, RZ, R71 ;  /* 0x000000ffff2a7224 */ /* 0x000fc400078e0047 */
[--C-:B------:R-:W-:Y:S02]  /*4df0*/  IMAD.MOV.U32 R41, RZ, RZ, R71.reuse ;  /* 0x000000ffff297224 */ /* 0x100fe400078e0047 */
[--C-:B------:R-:W-:Y:S01]  /*4e00*/  IMAD.MOV.U32 R40, RZ, RZ, R71.reuse ;  /* 0x000000ffff287224 */ /* 0x100fe200078e0047 */
[----:B------:R3:W4:Y:S01]  /*4e10*/  MUFU.EX2 R32, R61 ;  /* 0x0000003d00207308 */ /* 0x0007220000000800 */
[----:B--2---:R-:W-:Y:S01]  /*4e20*/  FADD.FTZ R3, R37, R10 ;  /* 0x0000000a25037221 */ /* 0x004fe20000010000 */
[----:B------:R-:W-:Y:S01]  /*4e30*/  F2FP.F16.F32.PACK_AB R10, R48, R33 ;  /* 0x00000021300a723e */ /* 0x000fe200000000ff */
[--C-:B------:R-:W-:Y:S02]  /*4e40*/  IMAD.MOV.U32 R48, RZ, RZ, R71.reuse ;  /* 0x000000ffff307224 */ /* 0x100fe400078e0047 */
[--C-:B------:R-:W-:Y:S02]  /*4e50*/  IMAD.MOV.U32 R33, RZ, RZ, R71.reuse ;  /* 0x000000ffff217224 */ /* 0x100fe400078e0047 */
[--C-:B------:R-:W-:Y:S01]  /*4e60*/  IMAD.MOV.U32 R30, RZ, RZ, R71.reuse ;  /* 0x000000ffff1e7224 */ /* 0x100fe200078e0047 */
[----:B------:R-:W2:Y:S01]  /*4e70*/  MUFU.EX2 R50, R50 ;  /* 0x0000003200327308 */ /* 0x000ea20000000800 */
[----:B-1----:R-:W-:Y:S01]  /*4e80*/  FADD.FTZ R7, R143, R24 ;  /* 0x000000188f077221 */ /* 0x002fe20000010000 */
[----:B---3--:R-:W-:-:S02]  /*4e90*/  IMAD.MOV.U32 R61, RZ, RZ, R71 ;  /* 0x000000ffff3d7224 */ /* 0x008fc400078e0047 */
[--C-:B------:R-:W-:Y:S02]  /*4ea0*/  IMAD.MOV.U32 R29, RZ, RZ, R71.reuse ;  /* 0x000000ffff1d7224 */ /* 0x100fe400078e0047 */
[----:B------:R-:W-:Y:S02]  /*4eb0*/  IMAD.MOV.U32 R28, RZ, RZ, R71 ;  /* 0x000000ffff1c7224 */ /* 0x000fe400078e0047 */
[----:B------:R-:W-:Y:S01]  /*4ec0*/  MUFU.EX2 R49, R49 ;  /* 0x0000003100317308 */ /* 0x000fe20000000800 */
[C---:B----4-:R-:W-:Y:S01]  /*4ed0*/  F2FP.F16.F32.PACK_AB R11, R32.reuse, R143 ;  /* 0x0000008f200b723e */ /* 0x050fe200000000ff */
[----:B------:R-:W-:Y:S01]  /*4ee0*/  FADD.FTZ R14, R32, R7 ;  /* 0x00000007200e7221 */ /* 0x000fe20000010000 */
[----:B------:R-:W-:-:S03]  /*4ef0*/  IMAD.MOV.U32 R32, RZ, RZ, R71 ;  /* 0x000000ffff207224 */ /* 0x000fc600078e0047 */
[----:B------:R-:W-:Y:S02]  /*4f00*/  STSM.16.M88.4 [R22+0x2eb00], R8 ;  /* 0x02eb000816007844 */ /* 0x000fe40000000200 */
[----:B------:R-:W1:Y:S01]  /*4f10*/  MUFU.EX2 R52, R52 ;  /* 0x0000003400347308 */ /* 0x000e620000000800 */
[----:B--2---:R-:W-:Y:S01]  /*4f20*/  F2FP.F16.F32.PACK_AB R24, R50, R37 ;  /* 0x000000253218723e */ /* 0x004fe200000000ff */
[----:B------:R-:W-:-:S06]  /*4f30*/  IMAD.MOV.U32 R37, RZ, RZ, R71 ;  /* 0x000000ffff257224 */ /* 0x000fcc00078e0047 */
[----:B------:R-:W2:Y:S08]  /*4f40*/  MUFU.EX2 R149, R149 ;  /* 0x0000009500957308 */ /* 0x000eb00000000800 */
[----:B------:R3:W4:Y:S01]  /*4f50*/  MUFU.EX2 R4, R63 ;  /* 0x0000003f00047308 */ /* 0x0007220000000800 */
[----:B-1----:R-:W-:-:S07]  /*4f60*/  F2FP.F16.F32.PACK_AB R26, R52, R49 ;  /* 0x00000031341a723e */ /* 0x002fce00000000ff */
[----:B------:R-:W1:Y:S01]  /*4f70*/  MUFU.EX2 R153, R153 ;  /* 0x0000009900997308 */ /* 0x000e620000000800 */
[----:B--2---:R-:W-:Y:S01]  /*4f80*/  FADD.FTZ R7, R149, R14 ;  /* 0x0000000e95077221 */ /* 0x004fe20000010000 */
[----:B------:R-:W-:Y:S01]  /*4f90*/  FADD.FTZ R14, R50, R3 ;  /* 0x00000003320e7221 */ /* 0x000fe20000010000 */
[--C-:B---3--:R-:W-:Y:S02]  /*4fa0*/  IMAD.MOV.U32 R63, RZ, RZ, R71.reuse ;  /* 0x000000ffff3f7224 */ /* 0x108fe400078e0047 */
[----:B------:R-:W-:Y:S02]  /*4fb0*/  IMAD.MOV.U32 R50, RZ, RZ, R71 ;  /* 0x000000ffff327224 */ /* 0x000fe400078e0047 */
[----:B------:R-:W-:Y:S01]  /*4fc0*/  FADD.FTZ R49, R49, R14 ;  /* 0x0000000e31317221 */ /* 0x000fe20000010000 */
[----:B------:R2:W3:Y:S01]  /*4fd0*/  MUFU.EX2 R12, R57 ;  /* 0x00000039000c7308 */ /* 0x0004e20000000800 */
[C---:B----4-:R-:W-:Y:S01]  /*4fe0*/  F2FP.F16.F32.PACK_AB R25, R4.reuse, R149 ;  /* 0x000000950419723e */ /* 0x050fe200000000ff */
[----:B------:R-:W-:Y:S01]  /*4ff0*/  FADD.FTZ R20, R4, R7 ;  /* 0x0000000704147221 */ /* 0x000fe20000010000 */
[----:B------:R-:W-:Y:S01]  /*5000*/  FADD.FTZ R4, R52, R49 ;  /* 0x0000003134047221 */ /* 0x000fe20000010000 */
[----:B------:R-:W-:-:S02]  /*5010*/  IMAD.MOV.U32 R52, RZ, RZ, R71 ;  /* 0x000000ffff347224 */ /* 0x000fc400078e0047 */
[--C-:B------:R-:W-:Y:S02]  /*5020*/  IMAD.MOV.U32 R49, RZ, RZ, R71.reuse ;  /* 0x000000ffff317224 */ /* 0x100fe400078e0047 */
[----:B-1----:R-:W-:Y:S01]  /*5030*/  FADD.FTZ R3, R153, R20 ;  /* 0x0000001499037221 */ /* 0x002fe20000010000 */
[----:B--2---:R-:W-:Y:S01]  /*5040*/  IMAD.MOV.U32 R57, RZ, RZ, R71 ;  /* 0x000000ffff397224 */ /* 0x004fe200078e0047 */
[C---:B---3--:R-:W-:Y:S02]  /*5050*/  F2FP.F16.F32.PACK_AB R27, R12.reuse, R153 ;  /* 0x000000990c1b723e */ /* 0x048fe400000000ff */
[----:B------:R-:W-:-:S03]  /*5060*/  FADD.FTZ R3, R12, R3 ;  /* 0x000000030c037221 */ /* 0x000fc60000010000 */
[----:B------:R1:W-:Y:S01]  /*5070*/  STSM.16.M88.4 [R22+0x30300], R24 ;  /* 0x0303001816007844 */ /* 0x0003e20000000200 */
[----:B------:R2:W-:Y:S06]  /*5080*/  MEMBAR.ALL.CTA ;  /* 0x0000000000007992 */ /* 0x0005ec0000008000 */
[----:B--2---:R-:W2:Y:S01]  /*5090*/  FENCE.VIEW.ASYNC.S ;  /* 0x00000000000073c6 */ /* 0x004ea20000000000 */
[--C-:B-1----:R-:W-:Y:S02]  /*50a0*/  IMAD.MOV.U32 R27, RZ, RZ, R71.reuse ;  /* 0x000000ffff1b7224 */ /* 0x102fe400078e0047 */
[----:B------:R-:W-:-:S02]  /*50b0*/  IMAD.MOV.U32 R26, RZ, RZ, R71 ;  /* 0x000000ffff1a7224 */ /* 0x000fc400078e0047 */
[--C-:B------:R-:W-:Y:S02]  /*50c0*/  IMAD.MOV.U32 R25, RZ, RZ, R71.reuse ;  /* 0x000000ffff197224 */ /* 0x100fe400078e0047 */
[----:B------:R-:W-:Y:S01]  /*50d0*/  IMAD.MOV.U32 R24, RZ, RZ, R71 ;  /* 0x000000ffff187224 */ /* 0x000fe200078e0047 */
[----:B--2---:R-:W-:Y:S01]  /*50e0*/  NOP ;  /* 0x0000000000007918 */ /* 0x004fe20000000000 */
[----:B------:R-:W-:Y:S05]  /*50f0*/  @!P2 BRA `(.L_x_9796) ;  /* 0x0000004000e8a947 */ /* 0x000fea0003800000 */
[----:B------:R-:W-:Y:S01]  /*5100*/  R2UR UR6, R148 ;  /* 0x00000000940672ca */ /* 0x000fe200000e0000 */
        /* <DEDUP_REMOVED lines=29> */
.L_x_9805:
[----:B------:R-:W-:Y:S01]  /*52e0*/  R2UR UR10, R146 ;  /* 0x00000000920a72ca */ /* 0x000fe200000e0000 */
[----:B------:R-:W-:Y:S01]  /*52f0*/  UIADD3 UR46, UR41, 0x1, URZ ;  /* 0x00000001292e7890 */ /* 0x000fe2000fffe03f */
[----:B------:R-:W-:-:S03]  /*5300*/  R2UR UR7, R9 ;  /* 0x00000000090772ca */ /* 0x000fc600000e0000 */
[----:B------:R-:W-:-:S04]  /*5310*/  UISETP.NE.AND UP0, UPT, UR46, 0x2, UPT ;  /* 0x000000022e00788c */ /* 0x000fc8000bf05270 */
[----:B------:R-:W-:Y:S02]  /*5320*/  USEL UR6, URZ, 0x1, UP0 ;  /* 0x000000013f067887 */ /* 0x000fe40008000000 */
[----:B------:R-:W-:Y:S02]  /*5330*/  USEL UR46, UR46, URZ, UP0 ;  /* 0x0000003f2e2e7287 */ /* 0x000fe40008000000 */
[----:B------:R-:W-:Y:S02]  /*5340*/  ISETP.NE.AND P3, PT, RZ, UR10, PT ;  /* 0x0000000aff007c0c */ /* 0x000fe4000bf65270 */
[----:B------:R-:W-:-:S06]  /*5350*/  ULOP3.LUT UR6, UR7, UR6, URZ, 0x3c, !UPT ;  /* 0x0000000607067292 */ /* 0x000fcc000f8e3c3f */
[----:B------:R-:W-:-:S05]  /*5360*/  IMAD.U32 R148, RZ, RZ, UR6 ;  /* 0x00000006ff947e24 */ /* 0x000fca000f8e00ff */
[----:B------:R-:W-:Y:S05]  /*5370*/  @P3 BRA `(.L_x_9797) ;  /* 0x0000000000303947 */ /* 0x000fea0003800000 */
[----:B------:R-:W-:Y:S05]  /*5380*/  @!P0 BRA `(.L_x_9798) ;  /* 0x0000000000048947 */ /* 0x000fea0003800000 */
[----:B------:R-:W-:Y:S01]  /*5390*/  BPT.TRAP 0x1 ;  /* 0x000000040000795c */ /* 0x000fe20000300000 */
.L_x_9798:
[----:B------:R-:W-:Y:S01]  /*53a0*/  R2UR UR7, R148 ;  /* 0x00000000940772ca */ /* 0x000fe200000e0000 */
[----:B------:R-:W-:-:S12]  /*53b0*/  ULEA UR6, UR46, UR47, 0x3 ;  /* 0x0000002f2e067291 */ /* 0x000fd8000f8e183f */
[----:B------:R-:W-:-:S05]  /*53c0*/  IMAD.U32 R0, RZ, RZ, UR7 ;  /* 0x00000007ff007e24 */ /* 0x000fca000f8e00ff */
[----:B------:R-:W-:-:S04]  /*53d0*/  SHF.L.U32 R0, R0, 0x1f, RZ ;  /* 0x0000001f00007819 */ /* 0x000fc800000006ff */
[----:B------:R1:W2:Y:S01]  /*53e0*/  SYNCS.PHASECHK.TRANS64.TRYWAIT P2, [UR6+0x31c30], R0 ;  /* 0x031c3000ff0075a7 */ /* 0x0002a20008040146 */
[----:B------:R-:W-:Y:S05]  /*53f0*/  @!P0 BRA `(.L_x_9799) ;  /* 0x0000000000048947 */ /* 0x000fea0003800000 */
[----:B------:R-:W-:Y:S01]  /*5400*/  BPT.TRAP 0x1 ;  /* 0x000000040000795c */ /* 0x000fe20000300000 */
.L_x_9799:
[----:B--2---:R-:W-:Y:S05]  /*5410*/  @P2 BRA `(.L_x_9797) ;  /* 0x0000000000082947 */ /* 0x004fea0003800000 */
[----:B------:R-:W2:Y:S02]  /*5420*/  SYNCS.PHASECHK.TRANS64.TRYWAIT P2, [UR6+0x31c30], R0 ;  /* 0x031c3000ff0075a7 */ /* 0x000ea40008040146 */
[----:B--2---:R-:W-:Y:S05]  /*5430*/  @!P2 BRA `(.L_x_9800) ;  /* 0x000000c000c0a947 */ /* 0x004fea0003800000 */
.L_x_9797:
[----:B-12---:R-:W-:Y:S01]  /*5440*/  VIADD R0, R16, 0x8 ;  /* 0x0000000810007836 */ /* 0x006fe20000000000 */
[----:B------:R-:W-:Y:S01]  /*5450*/  UIMAD UR6, UR46, 0x6c0, UR40 ;  /* 0x000006c02e0678a4 */ /* 0x000fe2000f8e0228 */
[----:B------:R-:W-:Y:S01]  /*5460*/  UMOV UR7, 0x80000020 ;  /* 0x8000002000077882 */ /* 0x000fe20000000000 */
[----:B------:R-:W-:Y:S02]  /*5470*/  UMOV UR28, UR4 ;  /* 0x00000004001c7c82 */ /* 0x000fe40008000000 */
[----:B------:R1:W-:Y:S01]  /*5480*/  BAR.SYNC.DEFER_BLOCKING R0, 0x100 ;  /* 0x000400000000751d */ /* 0x0003e20000010000 */
[----:B------:R-:W-:Y:S02]  /*5490*/  UIADD3 UR30, UR6, 0x40, URZ ;  /* 0x00000040061e7890 */ /* 0x000fe4000fffe03f */
[----:B------:R-:W-:Y:S02]  /*54a0*/  UIADD3 UR34, UR6, 0x80, URZ ;  /* 0x0000008006227890 */ /* 0x000fe4000fffe03f */
[----:B------:R-:W-:Y:S01]  /*54b0*/  UIADD3 UR38, UR6, 0xc0, URZ ;  /* 0x000000c006267890 */ /* 0x000fe2000fffe03f */
        /* <DEDUP_REMOVED lines=15> */
[----:B------:R-:W-:Y:S01]  /*55b0*/  WARPGROUP.ARRIVE ;  /* 0x00000000000079c5 */ /* 0x000fe20000000000 */
[----:B------:R-:W-:Y:S01]  /*55c0*/  UMOV UR55, 0x80000020 ;  /* 0x8000002000377882 */ /* 0x000fe20000000000 */
[----:B------:R-:W-:Y:S01]  /*55d0*/  UIADD3 UR58, UR6, 0x180, URZ ;  /* 0x00000180063a7890 */ /* 0x000fe2000fffe03f */
[----:B------:R-:W-:Y:S01]  /*55e0*/  UMOV UR56, UR4 ;  /* 0x0000000400387c82 */ /* 0x000fe20008000000 */
[----:B------:R-:W-:-:S02]  /*55f0*/  UMOV UR57, UR5 ;  /* 0x0000000500397c82 */ /* 0x000fc40008000000 */
[----:B------:R-:W-:Y:S01]  /*5600*/  HGMMA.64x16x16.F32 R136, gdesc[UR4], RZ, !UPT, gsb0 ;  /* 0x00200000048879f0 */ /* 0x000fe2000c0008ff */
[----:B------:R-:W-:Y:S01]  /*5610*/  UMOV UR59, 0x80000020 ;  /* 0x80000020003b7882 */ /* 0x000fe20000000000 */
        /* <DEDUP_REMOVED lines=328> */
.L_x_9802:
[----:B------:R-:W-:Y:S01]  /*6aa0*/  R2UR UR7, R9 ;  /* 0x00000000090772ca */ /* 0x000fe200000e0000 */
[----:B------:R-:W-:-:S12]  /*6ab0*/  ULEA UR6, UR41, UR47, 0x3 ;  /* 0x0000002f29067291 */ /* 0x000fd8000f8e183f */
[----:B------:R-:W-:-:S05]  /*6ac0*/  IMAD.U32 R0, RZ, RZ, UR7 ;  /* 0x00000007ff007e24 */ /* 0x000fca000f8e00ff */
[----:B------:R-:W-:-:S04]  /*6ad0*/  SHF.L.U32 R0, R0, 0x1f, RZ ;  /* 0x0000001f00007819 */ /* 0x000fc800000006ff */
[----:B------:R1:W2:Y:S01]  /*6ae0*/  SYNCS.PHASECHK.TRANS64.TRYWAIT P2, [UR6+0x31c50], R0 ;  /* 0x031c5000ff0075a7 */ /* 0x0002a20008040146 */
[----:B------:R-:W-:Y:S05]  /*6af0*/  @!P0 BRA `(.L_x_9803) ;  /* 0x0000000000048947 */ /* 0x000fea0003800000 */
[----:B------:R-:W-:Y:S01]  /*6b00*/  BPT.TRAP 0x1 ;  /* 0x000000040000795c */ /* 0x000fe20000300000 */
.L_x_9803:
[----:B--2---:R-:W-:Y:S05]  /*6b10*/  @P2 BRA `(.L_x_9801) ;  /* 0x0000000000082947 */ /* 0x004fea0003800000 */
[----:B------:R-:W2:Y:S02]  /*6b20*/  SYNCS.PHASECHK.TRANS64.TRYWAIT P2, [UR6+0x31c50], R0 ;  /* 0x031c5000ff0075a7 */ /* 0x000ea40008040146 */
[----:B--2---:R-:W-:Y:S05]  /*6b30*/  @!P2 BRA `(.L_x_9804) ;  /* 0x000000ac0018a947 */ /* 0x004fea0003800000 */
.L_x_9801:
[----:B------:R-:W-:Y:S01]  /*6b40*/  UIADD3 UR6, UR47, 0x200, URZ ;  /* 0x000002002f067890 */ /* 0x000fe2000fffe03f */
[----:B------:R-:W-:Y:S01]  /*6b50*/  R2UR UR10, R145 ;  /* 0x00000000910a72ca */ /* 0x000fe200000e0000 */
[----:B------:R-:W-:Y:S01]  /*6b60*/  WARPGROUP.ARRIVE ;  /* 0x00000000000079c5 */ /* 0x000fe20000000000 */
[----:B------:R-:W-:Y:S01]  /*6b70*/  UMOV UR29, 0xc0000010 ;  /* 0xc0000010001d7882 */ /* 0x000fe20000000000 */
[----:B------:R-:W-:Y:S01]  /*6b80*/  USHF.R.U32.HI UR6, URZ, 0x4, UR6 ;  /* 0x000000043f067899 */ /* 0x000fe20008011606 */
[----:B-12---:R-:W1:Y:S01]  /*6b90*/  LDC R0, c[0x0][0x288] ;  /* 0x0000a200ff007b82 */ /* 0x006e620000000800 */
[----:B------:R-:W-:Y:S01]  /*6ba0*/  UMOV UR31, 0x80000020 ;  /* 0x80000020001f7882 */ /* 0x000fe20000000000 */
[----:B------:R-:W-:Y:S02]  /*6bb0*/  UISETP.NE.U32.AND UP0, UPT, UR60, URZ, UPT ;  /* 0x0000003f3c00728c */ /* 0x000fe4000bf05070 */
[----:B------:R-:W-:Y:S02]  /*6bc0*/  ULOP3.LUT UR6, UR6, 0x3fff, URZ, 0xc0, !UPT ;  /* 0x00003fff06067892 */ /* 0x000fe4000f8ec03f */
[----:B------:R-:W-:-:S02]  /*6bd0*/  UISETP.NE.AND.EX UP0, UPT, UR61, URZ, UPT, UP0 ;  /* 0x0000003f3d00728c */ /* 0x000fc4000bf05300 */
[----:B------:R-:W-:Y:S02]  /*6be0*/  ULOP3.LUT UR7, UR6, 0x2400000, URZ, 0xfc, !UPT ;  /* 0x0240000006077892 */ /* 0x000fe4000f8efc3f */
[----:B------:R-:W-:Y:S02]  /*6bf0*/  ULOP3.LUT UR6, UR10, 0x10000, URZ, 0xfc, !UPT ;  /* 0x000100000a067892 */ /* 0x000fe4000f8efc3f */
[----:B------:R-:W-:Y:S02]  /*6c00*/  UIMAD UR7, UR41, 0x6c0, UR7 ;  /* 0x000006c0290778a4 */ /* 0x000fe4000f8e0207 */
[----:B------:R-:W-:Y:S01]  /*6c10*/  UIMAD UR10, UR45, -0x90, UR42 ;  /* 0xffffff702d0a78a4 */ /* 0x000fe2000f8e022a */
[----:B------:R-:W-:Y:S02]  /*6c20*/  ULDC UR11, c[0x0][0x404] ;  /* 0x00010100000b7ab9 */ /* 0x000fe40000000800 */
[----:B------:R-:W-:Y:S01]  /*6c30*/  UMOV UR28, UR6 ;  /* 0x00000006001c7c82 */ /* 0x000fe20008000000 */
[----:B------:R-:W-:Y:S01]  /*6c40*/  UIADD3 UR10, UR10, 0x1, URZ ;  /* 0x000000010a0a7890 */ /* 0x000fe2000fffe03f */
[----:B------:R-:W-:Y:S01]  /*6c50*/  UMOV UR30, UR7 ;  /* 0x00000007001e7c82 */ /* 0x000fe20008000000 */
[----:B------:R-:W-:Y:S01]  /*6c60*/  USEL UR11, UR11, 0x1, UP0 ;  /* 0x000000010b0b7887 */ /* 0x000fe20008000000 */
[----:B------:R-:W-:Y:S01]  /*6c70*/  HGMMA.64x96x16.F32 R24, gdesc[UR28].tnspB, R24, gsb0 ;  /* 0x416000001c1879f0 */ /* 0x000fe20008000818 */
[----:B------:R-:W-:-:S02]  /*6c80*/  UIADD3 UR28, UR6, 0x180, URZ ;  /* 0x00000180061c7890 */ /* 0x000fc4000fffe03f */
[----:B------:R-:W-:Y:S01]  /*6c90*/  UIADD3 UR30, UR7, 0x40, URZ ;  /* 0x00000040071e7890 */ /* 0x000fe2000fffe03f */
[----:B------:R-:W-:Y:S01]  /*6ca0*/  UMOV UR29, 0xc0000010 ;  /* 0xc0000010001d7882 */ /* 0x000fe20000000000 */
[----:B------:R-:W-:Y:S01]  /*6cb0*/  UMOV UR31, 0x80000020 ;  /* 0x80000020001f7882 */ /* 0x000fe20000000000 */
[----:B------:R-:W-:Y:S02]  /*6cc0*/  ULDC UR14, c[0x0][0x2e0] ;  /* 0x0000b800000e7ab9 */ /* 0x000fe40000000800 */
[----:B------:R-:W-:-:S06]  /*6cd0*/  UIMAD UR10, UR11, UR14, UR10 ;  /* 0x0000000e0b0a72a4 */ /* 0x000fcc000f8e020a */
[----:B-1----:R-:W-:-:S05]  /*6ce0*/  IADD3 R0, -R0, UR10, RZ ;  /* 0x0000000a00007c10 */ /* 0x002fca000fffe1ff */
[----:B------:R-:W-:-:S04]  /*6cf0*/  IMAD R0, R19, -0x2, R0 ;  /* 0xfffffffe13007824 */ /* 0x000fc800078e0200 */
[----:B------:R-:W-:-:S04]  /*6d00*/  IMAD.IADD R9, R23, 0x1, R0 ;  /* 0x0000000117097824 */ /* 0x000fc800078e0200 */
[C---:B------:R-:W-:Y:S01]  /*6d10*/  VIADD R20, R9.reuse, 0x8 ;  /* 0x0000000809147836 */ /* 0x040fe20000000000 */
[C---:B------:R-:W-:Y:S02]  /*6d20*/  ISETP.GT.AND P2, PT, R9.reuse, RZ, PT ;  /* 0x000000ff0900720c */ /* 0x040fe40003f44270 */
[C---:B------:R-:W-:Y:S02]  /*6d30*/  ISETP.GT.AND P3, PT, R9.reuse, 0x1, PT ;  /* 0x000000010900780c */ /* 0x040fe40003f64270 */
        /* <DEDUP_REMOVED lines=34> */
[----:B------:R-:W-:Y:S01]  /*6f60*/  ISETP.GT.AND P3, PT, R9, 0x31, PT ;  /* 0x000000310900780c */ /* 0x000fe20003f64270 */
[----:B------:R-:W-:Y:S02]  /*6f70*/  WARPGROUP.DEPBAR.LE gsb0, 0x0 ;  /* 0x00008000000079c5 */ /* 0x000fe40000010000 */
[----:B------:R-:W-:Y:S01]  /*6f80*/  WARPGROUP.ARRIVE ;  /* 0x00000000000079c5 */ /* 0x000fe20000000000 */
[----:B------:R-:W-:Y:S02]  /*6f90*/  FSEL R155, R112, -INF , P2 ;  /* 0xff800000709b7808 */ /* 0x000fe40001000000 */
[----:B------:R-:W-:Y:S02]  /*6fa0*/  FMNMX.FTZ R0, R125, R0, !PT ;  /* 0x000000007d007209 */ /* 0x000fe40007810000 */
[----:B------:R-:W-:Y:S01]  /*6fb0*/  ISETP.GT.AND P2, PT, R9, 0x38, PT ;  /* 0x000000380900780c */ /* 0x000fe20003f44270 */
[----:B------:R-:W-:Y:S01]  /*6fc0*/  HGMMA.64x96x16.F32 R24, gdesc[UR28].tnspB, R24, gsb0 ;  /* 0x416000001c1879f0 */ /* 0x000fe20008000818 */
[----:B------:R-:W-:Y:S01]  /*6fd0*/  UIADD3 UR28, UR6, 0x300, URZ ;  /* 0x00000300061c7890 */ /* 0x000fe2000fffe03f */
[----:B------:R-:W-:Y:S01]  /*6fe0*/  FSEL R113, R113, -INF , P3 ;  /* 0xff80000071717808 */ /* 0x000fe20001800000 */
[----:B------:R-:W-:Y:S01]  /*6ff0*/  UIADD3 UR30, UR7, 0x80, URZ ;  /* 0x00000080071e7890 */ /* 0x000fe2000fffe03f */
[----:B------:R-:W-:Y:S01]  /*7000*/  FMNMX.FTZ R0, R155, R0, !PT ;  /* 0x000000009b007209 */ /* 0x000fe20007810000 */
[----:B------:R-:W-:Y:S01]  /*7010*/  UMOV UR29, 0xc0000010 ;  /* 0xc0000010001d7882 */ /* 0x000fe20000000000 */
        /* <DEDUP_REMOVED lines=48> */
[----:B------:R-:W-:Y:S01]  /*7320*/  FMNMX.FTZ R0, R80, R5, !PT ;  /* 0x0000000550007209 */ /* 0x000fe20007810000 */
[----:B------:R-:W-:Y:S02]  /*7330*/  WARPGROUP.DEPBAR.LE gsb0, 0x0 ;  /* 0x00008000000079c5 */ /* 0x000fe40000010000 */
[----:B------:R-:W-:Y:S01]  /*7340*/  WARPGROUP.ARRIVE ;  /* 0x00000000000079c5 */ /* 0x000fe20000000000 */
[----:B------:R-:W-:-:S02]  /*7350*/  ISETP.GT.AND P3, PT, R9, 0x79, PT ;  /* 0x000000790900780c */ /* 0x000fc40003f64270 */
[----:B------:R-:W-:Y:S02]  /*7360*/  FSEL R84, R84, -INF , P2 ;  /* 0xff80000054547808 */ /* 0x000fe40001000000 */
[----:B------:R-:W-:Y:S01]  /*7370*/  FMNMX.FTZ R5, R81, R0, !PT ;  /* 0x0000000051057209 */ /* 0x000fe20007810000 */
[----:B------:R-:W-:Y:S01]  /*7380*/  HGMMA.64x96x16.F32 R24, gdesc[UR28].tnspB, R24, gsb0 ;  /* 0x416000001c1879f0 */ /* 0x000fe20008000818 */
[----:B------:R-:W-:Y:S01]  /*7390*/  UIADD3 UR28, UR6, 0x480, URZ ;  /* 0x00000480061c7890 */ /* 0x000fe2000fffe03f */
[----:B------:R-:W-:Y:S01]  /*73a0*/  ISETP.GT.AND P2, PT, R9, 0x80, PT ;  /* 0x000000800900780c */ /* 0x000fe20003f44270 */
[----:B------:R-:W-:Y:S01]  /*73b0*/  UIADD3 UR30, UR7, 0xc0, URZ ;  /* 0x000000c0071e7890 */ /* 0x000fe2000fffe03f */
[----:B------:R-:W-:Y:S01]  /*73c0*/  FSEL R85, R85, -INF , P3 ;  /* 0xff80000055557808 */ /* 0x000fe20001800000 */
[----:B------:R-:W-:Y:S01]  /*73d0*/  UMOV UR29, 0xc0000010 ;  /* 0xc0000010001d7882 */ /* 0x000fe20000000000 */
[----:B------:R-:W-:Y:S01]  /*73e0*/  UMOV UR31, 0x80000020 ;  /* 0x80000020001f7882 */ /* 0x000fe20000000000 */
        /* <DEDUP_REMOVED lines=14> */
[----:B------:R-:W1:Y:S01]  /*74d0*/  LDC R0, c[0x0][0x988] ;  /* 0x00026200ff007b82 */ /* 0x000e620000000800 */
[----:B------:R-:W-:Y:S02]  /*74e0*/  ISETP.GT.AND P4, PT, R20, 0x1, PT ;  /* 0x000000011400780c */ /* 0x000fe40003f84270 */
[----:B------:R-:W2:Y:S01]  /*74f0*/  SHFL.BFLY PT, R5, R10, 0x2, 0x1f ;  /* 0x0c401f000a057f89 */ /* 0x000ea200000e0000 */
[----:B------:R-:W-:Y:S02]  /*7500*/  FSEL R138, R138, -INF , P3 ;  /* 0xff8000008a8a7808 */ /* 0x000fe40001800000 */
[----:B------:R-:W-:Y:S02]  /*7510*/  ISETP.GT.AND P5, PT, R20, 0x8, PT ;  /* 0x000000081400780c */ /* 0x000fe40003fa4270 */
[----:B------:R-:W-:-:S02]  /*7520*/  FSEL R139, R139, -INF , P4 ;  /* 0xff8000008b8b7808 */ /* 0x000fc40002000000 */
[----:B------:R-:W-:Y:S02]  /*7530*/  FMNMX.FTZ R116, R138, R7, !PT ;  /* 0x000000078a747209 */ /* 0x000fe40007810000 */
[C---:B------:R-:W-:Y:S02]  /*7540*/  ISETP.GT.AND P6, PT, R20.reuse, 0x9, PT ;  /* 0x000000091400780c */ /* 0x040fe40003fc4270 */
[----:B------:R-:W-:Y:S02]  /*7550*/  FMNMX.FTZ R120, R139, R116, !PT ;  /* 0x000000748b787209 */ /* 0x000fe40007810000 */
[----:B------:R-:W-:Y:S02]  /*7560*/  FSEL R143, R143, -INF , P6 ;  /* 0xff8000008f8f7808 */ /* 0x000fe40003000000 */
[C---:B------:R-:W-:Y:S02]  /*7570*/  ISETP.GT.AND P3, PT, R20.reuse, 0x10, PT ;  /* 0x000000101400780c */ /* 0x040fe40003f64270 */
[----:B------:R-:W-:-:S02]  /*7580*/  ISETP.GT.AND P4, PT, R20, 0x11, PT ;  /* 0x000000111400780c */ /* 0x000fc40003f84270 */
[----:B------:R-:W-:Y:S02]  /*7590*/  ISETP.GT.AND P6, PT, R20, 0x19, PT ;  /* 0x000000191400780c */ /* 0x000fe40003fc4270 */
[----:B------:R-:W-:Y:S02]  /*75a0*/  FSEL R131, R131, -INF , P4 ;  /* 0xff80000083837808 */ /* 0x000fe40002000000 */
[----:B------:R-:W-:Y:S02]  /*75b0*/  FSEL R135, R135, -INF , P6 ;  /* 0xff80000087877808 */ /* 0x000fe40003000000 */
[----:B--2---:R-:W-:Y:S02]  /*75c0*/  FMNMX.FTZ R12, R10, R5, !PT ;  /* 0x000000050a0c7209 */ /* 0x004fe40007810000 */
[C---:B------:R-:W-:Y:S02]  /*75d0*/  ISETP.GT.AND P4, PT, R20.reuse, 0x21, PT ;  /* 0x000000211400780c */ /* 0x040fe40003f84270 */
[----:B------:R-:W-:Y:S01]  /*75e0*/  ISETP.GT.AND P6, PT, R20, 0x29, PT ;  /* 0x000000291400780c */ /* 0x000fe20003fc4270 */
[----:B------:R-:W2:Y:S01]  /*75f0*/  SHFL.BFLY PT, R5, R12, 0x1, 0x1f ;  /* 0x0c201f000c057f89 */ /* 0x000ea200000e0000 */
[----:B------:R-:W-:-:S02]  /*7600*/  FSEL R123, R123, -INF , P4 ;  /* 0xff8000007b7b7808 */ /* 0x000fc40002000000 */
[----:B------:R-:W-:Y:S02]  /*7610*/  FSEL R127, R127, -INF , P6 ;  /* 0xff8000007f7f7808 */ /* 0x000fe40003000000 */
[C---:B------:R-:W-:Y:S02]  /*7620*/  ISETP.GT.AND P4, PT, R20.reuse, 0x31, PT ;  /* 0x000000311400780c */ /* 0x040fe40003f84270 */
[----:B------:R-:W-:-:S04]  /*7630*/  ISETP.GT.AND P6, PT, R20, 0x39, PT ;  /* 0x000000391400780c */ /* 0x000fc80003fc4270 */
[----:B------:R-:W-:Y:S02]  /*7640*/  FSEL R119, R119, -INF , P6 ;  /* 0xff80000077777808 */ /* 0x000fe40003000000 */
[----:B--2---:R-:W-:-:S04]  /*7650*/  FMNMX.FTZ R5, R12, R5, !PT ;  /* 0x000000050c057209 */ /* 0x004fc80007810000 */
[C---:B------:R-:W-:Y:S01]  /*7660*/  FSETP.NEU.FTZ.AND P2, PT, R5.reuse, -INF , PT ;  /* 0xff8000000500780b */ /* 0x040fe20003f5d000 */
[----:B-1----:R-:W-:Y:S01]  /*7670*/  FMUL.FTZ R14, R5, R0 ;  /* 0x00000000050e7220 */ /* 0x002fe20000410000 */
[----:B------:R-:W-:Y:S02]  /*7680*/  WARPGROUP.DEPBAR.LE gsb0, 0x0 ;  /* 0x00008000000079c5 */ /* 0x000fe40000010000 */
[----:B------:R-:W-:Y:S02]  /*7690*/  WARPGROUP.ARRIVE ;  /* 0x00000000000079c5 */ /* 0x000fe40000000000 */
[----:B------:R-:W-:-:S04]  /*76a0*/  FSEL R10, R14, RZ, P2 ;  /* 0x000000ff0e0a7208 */ /* 0x000fc80001000000 */
[----:B------:R-:W-:Y:S01]  /*76b0*/  HGMMA.64x96x16.F32 R24, gdesc[UR28].tnspB, R24, gsb0 ;  /* 0x416000001c1879f0 */ /* 0x000fe20008000818 */
[----:B------:R-:W-:Y:S01]  /*76c0*/  UIADD3 UR28, UR6, 0x600, URZ ;  /* 0x00000600061c7890 */ /* 0x000fe2000fffe03f */
[-CC-:B------:R-:W-:Y:S01]  /*76d0*/  FFMA.FTZ R9, R15, R0.reuse, -R10.reuse ;  /* 0x000000000f097223 */ /* 0x180fe2000001080a */
[----:B------:R-:W-:Y:S01]  /*76e0*/  UIADD3 UR30, UR7, 0x100, URZ ;  /* 0x00000100071e7890 */ /* 0x000fe2000fffe03f */
[----:B------:R-:W-:Y:S01]  /*76f0*/  FSEL R15, R142, -INF , P5 ;  /* 0xff8000008e0f7808 */ /* 0x000fe20002800000 */
[----:B------:R-:W-:Y:S01]  /*7700*/  UMOV UR29, 0xc0000010 ;  /* 0xc0000010001d7882 */ /* 0x000fe20000000000 */
[----:B------:R-:W-:Y:S01]  /*7710*/  UMOV UR31, 0x80000020 ;  /* 0x80000020001f7882 */ /* 0x000fe20000000000 */
[--C-:B------:R-:W-:Y:S01]  /*7720*/  FFMA.FTZ R124, R21, R0, -R10.reuse ;  /* 0x00000000157c7223 */ /* 0x100fe2000001080a */
[----:B------:R-:W-:Y:S01]  /*7730*/  FMNMX.FTZ R120, R15, R120, !PT ;  /* 0x000000780f787209 */ /* 0x000fe20007810000 */
[--C-:B------:R-:W-:Y:S01]  /*7740*/  FFMA.FTZ R112, R129, R0, -R10.reuse ;  /* 0x0000000081707223 */ /* 0x100fe2000001080a */
[----:B------:R-:W-:Y:S01]  /*7750*/  FSEL R21, R130, -INF , P3 ;  /* 0xff80000082157808 */ /* 0x000fe20001800000 */
[----:B------:R1:W-:Y:S01]  /*7760*/  MUFU.EX2 R116, R124 ;  /* 0x0000007c00747308 */ /* 0x0003e20000000800 */
        /* <DEDUP_REMOVED lines=8> */
[----:B-1----:R-:W-:Y:S01]  /*77f0*/  FMNMX.FTZ R124, R131, R120, !PT ;  /* 0x00000078837c7209 */ /* 0x002fe20007810000 */
[--C-:B------:R-:W-:Y:S01]  /*7800*/  FFMA.FTZ R11, R11, R0, -R10.reuse ;  /* 0x000000000b0b7223 */ /* 0x100fe2000001080a */
[----:B------:R-:W-:Y:S01]  /*7810*/  ISETP.GT.AND P3, PT, R20, 0x20, PT ;  /* 0x000000201400780c */ /* 0x000fe20003f64270 */
[----:B------:R-:W-:Y:S01]  /*7820*/  MUFU.EX2 R120, R128 ;  /* 0x0000008000787308 */ /* 0x000fe20000000800 */
[----:B------:R-:W-:Y:S01]  /*7830*/  FMNMX.FTZ R124, R129, R124, !PT ;  /* 0x0000007c817c7209 */ /* 0x000fe20007810000 */
[-CC-:B------:R-:W-:Y:S01]  /*7840*/  FFMA.FTZ R13, R13, R0.reuse, -R10.reuse ;  /* 0x000000000d0d7223 */ /* 0x180fe2000001080a */
[----:B------:R-:W-:Y:S01]  /*7850*/  FSEL R141, R122, -INF , P3 ;  /* 0xff8000007a8d7808 */ /* 0x000fe20001800000 */
[--C-:B------:R-:W-:Y:S01]  /*7860*/  FFMA.FTZ R122, R153, R0, -R10.reuse ;  /* 0x00000000997a7223 */ /* 0x100fe2000001080a */
[----:B------:R-:W-:Y:S01]  /*7870*/  FMNMX.FTZ R124, R135, R124, !PT ;  /* 0x0000007c877c7209 */ /* 0x000fe20007810000 */
        /* <DEDUP_REMOVED lines=23> */
[----:B------:R-:W-:Y:S01]  /*79f0*/  FSEL R118, R118, -INF , P5 ;  /* 0xff80000076767808 */ /* 0x000fe20002800000 */
[----:B------:R-:W-:Y:S01]  /*7a00*/  FFMA.FTZ R72, R72, R0, -R10 ;  /* 0x0000000048487223 */ /* 0x000fe2000001080a */
[----:B------:R-:W-:-:S02]  /*7a10*/  FMNMX.FTZ R137, R153, R124, !PT ;  /* 0x0000007c99897209 */ /* 0x000fc40007810000 */
[----:B------:R-:W-:Y:S02]  /*7a20*/  ISETP.GT.AND P3, PT, R20, 0x40, PT ;  /* 0x000000401400780c */ /* 0x000fe40003f64270 */
[----:B------:R-:W-:Y:S01]  /*7a30*/  FMNMX.FTZ R124, R118, R137, !PT ;  /* 0x00000089767c7209 */ /* 0x000fe20007810000 */
[----:B------:R-:W-:Y:S01]  /*7a40*/  MUFU.EX2 R13, R13 ;  /* 0x0000000d000d7308 */ /* 0x000fe20000000800 */
[----:B------:R-:W-:Y:S02]  /*7a50*/  ISETP.GT.AND P4, PT, R20, 0x41, PT ;  /* 0x000000411400780c */ /* 0x000fe40003f84270 */
[----:B------:R-:W-:Y:S02]  /*7a60*/  FSEL R155, R106, -INF , P3 ;  /* 0xff8000006a9b7808 */ /* 0x000fe40001800000 */
[----:B------:R-:W-:Y:S02]  /*7a70*/  FMNMX.FTZ R106, R119, R124, !PT ;  /* 0x0000007c776a7209 */ /* 0x000fe40007810000 */
[----:B------:R-:W-:Y:S01]  /*7a80*/  FSEL R124, R107, -INF , P4 ;  /* 0xff8000006b7c7808 */ /* 0x000fe20002000000 */
[----:B------:R-:W-:Y:S01]  /*7a90*/  MUFU.EX2 R14, R14 ;  /* 0x0000000e000e7308 */ /* 0x000fe20000000800 */
[----:B------:R-:W-:-:S02]  /*7aa0*/  ISETP.GT.AND P5, PT, R20, 0x48, PT ;  /* 0x000000481400780c */ /* 0x000fc40003fa4270 */
[----:B------:R-:W-:Y:S01]  /*7ab0*/  FMNMX.FTZ R107, R155, R106, !PT ;  /* 0x0000006a9b6b7209 */ /* 0x000fe20007810000 */
[----:B------:R-:W-:Y:S01]  /*7ac0*/  FFMA.FTZ R106, R157, R0, -R10 ;  /* 0x000000009d6a7223 */ /* 0x000fe2000001080a */
[----:B------:R-:W-:Y:S02]  /*7ad0*/  ISETP.GT.AND P3, PT, R20, 0x49, PT ;  /* 0x000000491400780c */ /* 0x000fe40003f64270 */
[----:B------:R-:W-:Y:S01]  /*7ae0*/  FSEL R110, R110, -INF , P5 ;  /* 0xff8000006e6e7808 */ /* 0x000fe20002800000 */
[----:B------:R-:W-:Y:S01]  /*7af0*/  MUFU.EX2 R9, R9 ;  /* 0x0000000900097308 */ /* 0x000fe20000000800 */
[----:B------:R-:W-:Y:S02]  /*7b00*/  FMNMX.FTZ R107, R124, R107, !PT ;  /* 0x0000006b7c6b7209 */ /* 0x000fe40007810000 */
[----:B------:R-:W-:Y:S02]  /*7b10*/  FSEL R111, R111, -INF , P3 ;  /* 0xff8000006f6f7808 */ /* 0x000fe40001800000 */
[----:B------:R-:W-:-:S02]  /*7b20*/  ISETP.GT.AND P3, PT, R20, 0x50, PT ;  /* 0x000000501400780c */ /* 0x000fc40003f64270 */
[----:B-1----:R-:W-:Y:S01]  /*7b30*/  FMNMX.FTZ R126, R110, R107, !PT ;  /* 0x0000006b6e7e7209 */ /* 0x002fe20007810000 */
[--C-:B------:R-:W-:Y:S01]  /*7b40*/  FFMA.FTZ R107, R117, R0, -R10.reuse ;  /* 0x00000000756b7223 */ /* 0x100fe2000001080a */
[----:B------:R-:W-:Y:S01]  /*7b50*/  ISETP.GT.AND P4, PT, R20, 0x51, PT ;  /* 0x000000511400780c */ /* 0x000fe20003f84270 */
[----:B------:R-:W-:Y:S01]  /*7b60*/  MUFU.EX2 R112, R112 ;  /* 0x0000007000707308 */ /* 0x000fe20000000800 */
[----:B------:R-:W-:Y:S02]  /*7b70*/  FSEL R157, R98, -INF , P3 ;  /* 0xff800000629d7808 */ /* 0x000fe40001800000 */
[----:B------:R-:W-:Y:S02]  /*7b80*/  FMNMX.FTZ R98, R111, R126, !PT ;  /* 0x0000007e6f627209 */ /* 0x000fe40007810000 */
[----:B------:R-:W-:Y:S02]  /*7b90*/  FSEL R126, R99, -INF , P4 ;  /* 0xff800000637e7808 */ /* 0x000fe40002000000 */
[----:B------:R-:W-:Y:S01]  /*7ba0*/  ISETP.GT.AND P5, PT, R20, 0x58, PT ;  /* 0x000000581400780c */ /* 0x000fe20003fa4270 */
[----:B------:R-:W-:Y:S01]  /*7bb0*/  MUFU.EX2 R133, R133 ;  /* 0x0000008500857308 */ /* 0x000fe20000000800 */
[----:B------:R-:W-:Y:S01]  /*7bc0*/  FMNMX.FTZ R99, R157, R98, !PT ;  /* 0x000000629d637209 */ /* 0x000fe20007810000 */
[----:B------:R-:W-:Y:S01]  /*7bd0*/  FFMA.FTZ R98, R104, R0, -R10 ;  /* 0x0000000068627223 */ /* 0x000fe2000001080a */
[----:B------:R-:W-:-:S02]  /*7be0*/  ISETP.GT.AND P3, PT, R20, 0x59, PT ;  /* 0x000000591400780c */ /* 0x000fc40003f64270 */
[----:B------:R-:W-:Y:S02]  /*7bf0*/  FSEL R102, R102, -INF , P5 ;  /* 0xff80000066667808 */ /* 0x000fe40002800000 */
[----:B------:R-:W-:Y:S01]  /*7c00*/  FMNMX.FTZ R99, R126, R99, !PT ;  /* 0x000000637e637209 */ /* 0x000fe20007810000 */
[----:B------:R-:W-:Y:S01]  /*7c10*/  MUFU.EX2 R121, R121 ;  /* 0x0000007900797308 */ /* 0x000fe20000000800 */
[----:B------:R-:W-:Y:S02]  /*7c20*/  WARPGROUP.DEPBAR.LE gsb0, 0x0 ;  /* 0x00008000000079c5 */ /* 0x000fe40000010000 */
[----:B------:R-:W-:Y:S01]  /*7c30*/  WARPGROUP.ARRIVE ;  /* 0x00000000000079c5 */ /* 0x000fe20000000000 */
[----:B------:R-:W-:Y:S02]  /*7c40*/  FSEL R117, R103, -INF , P3 ;  /* 0xff80000067757808 */ /* 0x000fe40001800000 */
[----:B------:R-:W-:Y:S02]  /*7c50*/  ISETP.GT.AND P3, PT, R20, 0x60, PT ;  /* 0x000000601400780c */ /* 0x000fe40003f64270 */
        /* <DEDUP_REMOVED lines=8> */
[----:B------:R-:W-:Y:S01]  /*7ce0*/  FMNMX.FTZ R104, R117, R104, !PT ;  /* 0x0000006875687209 */ /* 0x000fe20007810000 */
[-CC-:B------:R-:W-:Y:S01]  /*7cf0*/  FFMA.FTZ R99, R105, R0.reuse, -R10.reuse ;  /* 0x0000000069637223 */ /* 0x180fe2000001080a */
[----:B------:R-:W-:Y:S01]  /*7d00*/  ISETP.GT.AND P5, PT, R20, 0x68, PT ;  /* 0x000000681400780c */ /* 0x000fe20003fa4270 */
        /* <DEDUP_REMOVED lines=9> */
[----:B------:R-:W-:Y:S01]  /*7da0*/  MUFU.EX2 R114, R114 ;  /* 0x0000007200727308 */ /* 0x000fe20000000800 */
[C---:B------:R-:W-:Y:S02]  /*7db0*/  ISETP.GT.AND P3, PT, R20.reuse, 0x70, PT ;  /* 0x000000701400780c */ /* 0x040fe40003f64270 */
[----:B------:R-:W-:Y:S02]  /*7dc0*/  FMNMX.FTZ R95, R105, R104, !PT ;  /* 0x00000068695f7209 */ /* 0x000fe40007810000 */
[----:B------:R-:W-:-:S02]  /*7dd0*/  ISETP.GT.AND P4, PT, R20, 0x71, PT ;  /* 0x000000711400780c */ /* 0x000fc40003f84270 */
[----:B------:R-:W-:Y:S01]  /*7de0*/  FSEL R109, R82, -INF , P3 ;  /* 0xff800000526d7808 */ /* 0x000fe20001800000 */
[----:B------:R-:W-:Y:S01]  /*7df0*/  MUFU.EX2 R113, R113 ;  /* 0x0000007100717308 */ /* 0x000fe20000000800 */
[----:B------:R-:W-:Y:S02]  /*7e00*/  FMNMX.FTZ R82, R94, R95, !PT ;  /* 0x0000005f5e527209 */ /* 0x000fe40007810000 */
[----:B------:R-:W-:Y:S02]  /*7e10*/  FSEL R104, R83, -INF , P4 ;  /* 0xff80000053687808 */ /* 0x000fe40002000000 */
[----:B------:R-:W-:Y:S02]  /*7e20*/  ISETP.GT.AND P5, PT, R20, 0x78, PT ;  /* 0x000000781400780c */ /* 0x000fe40003fa4270 */
[----:B------:R-:W-:Y:S01]  /*7e30*/  FMNMX.FTZ R83, R109, R82, !PT ;  /* 0x000000526d537209 */ /* 0x000fe20007810000 */
[----:B------:R-:W-:Y:S01]  /*7e40*/  FFMA.FTZ R82, R96, R0, -R10 ;  /* 0x0000000060527223 */ /* 0x000fe2000001080a */
[----:B------:R-:W-:Y:S01]  /*7e50*/  ISETP.GT.AND P3, PT, R20, 0x79, PT ;  /* 0x000000791400780c */ /* 0x000fe20003f64270 */
[----:B------:R1:W-:Y:S01]  /*7e60*/  MUFU.EX2 R95, R108 ;  /* 0x0000006c005f7308 */ /* 0x0003e20000000800 */
[----:B------:R-:W-:-:S02]  /*7e70*/  FSEL R86, R86, -INF , P5 ;  /* 0xff80000056567808 */ /* 0x000fc40002800000 */
[----:B------:R-:W-:Y:S02]  /*7e80*/  FMNMX.FTZ R83, R104, R83, !PT ;  /* 0x0000005368537209 */ /* 0x000fe40007810000 */
[----:B------:R-:W-:Y:S01]  /*7e90*/  FSEL R96, R87, -INF , P3 ;  /* 0xff80000057607808 */ /* 0x000fe20001800000 */
[----:B------:R-:W-:Y:S01]  /*7ea0*/  FFMA.FTZ R87, R97, R0, -R10 ;  /* 0x0000000061577223 */ /* 0x000fe2000001080a */
[----:B------:R-:W-:Y:S01]  /*7eb0*/  ISETP.GT.AND P3, PT, R20, 0x80, PT ;  /* 0x000000801400780c */ /* 0x000fe20003f64270 */
[----:B------:R-:W-:Y:S01]  /*7ec0*/  MUFU.EX2 R106, R106 ;  /* 0x0000006a006a7308 */ /* 0x000fe20000000800 */
[----:B------:R-:W-:Y:S02]  /*7ed0*/  FMNMX.FTZ R83, R86, R83, !PT ;  /* 0x0000005356537209 */ /* 0x000fe40007810000 */
[----:B------:R-:W-:Y:S02]  /*7ee0*/  ISETP.GT.AND P4, PT, R20, 0x81, PT ;  /* 0x000000811400780c */ /* 0x000fe40003f84270 */
[----:B------:R-:W-:-:S02]  /*7ef0*/  FSEL R97, R74, -INF , P3 ;  /* 0xff8000004a617808 */ /* 0x000fc40001800000 */
[----:B------:R-:W-:Y:S01]  /*7f00*/  FMNMX.FTZ R74, R96, R83, !PT ;  /* 0x00000053604a7209 */ /* 0x000fe20007810000 */
[----:B------:R-:W-:Y:S01]  /*7f10*/  MUFU.EX2 R107, R107 ;  /* 0x0000006b006b7308 */ /* 0x000fe20000000800 */
[----:B-1----:R-:W-:Y:S02]  /*7f20*/  FSEL R108, R75, -INF , P4 ;  /* 0xff8000004b6c7808 */ /* 0x002fe40002000000 */
[----:B------:R-:W-:Y:S02]  /*7f30*/  ISETP.GT.AND P5, PT, R20, 0x88, PT ;  /* 0x000000881400780c */ /* 0x000fe40003fa4270 */
[----:B------:R-:W-:Y:S01]  /*7f40*/  FMNMX.FTZ R75, R97, R74, !PT ;  /* 0x0000004a614b7209 */ /* 0x000fe20007810000 */
        /* <DEDUP_REMOVED lines=8> */
[----:B------:R-:W-:Y:S01]  /*7fd0*/  FFMA.FTZ R79, R89, R0, -R10 ;  /* 0x00000000594f7223 */ /* 0x000fe2000001080a */
[----:B------:R-:W-:Y:S01]  /*7fe0*/  FMNMX.FTZ R75, R128, R75, !PT ;  /* 0x0000004b804b7209 */ /* 0x000fe20007810000 */
[----:B------:R1:W-:Y:S01]  /*7ff0*/  MUFU.EX2 R83, R87 ;  /* 0x0000005700537308 */ /* 0x0003e20000000800 */
[----:B------:R-:W-:-:S02]  /*8000*/  FSEL R89, R5, RZ, P2 ;  /* 0x000000ff05597208 */ /* 0x000fc40001000000 */
[----:B------:R-:W-:-:S03]  /*8010*/  FMNMX.FTZ R100, R130, R75, !PT ;  /* 0x0000004b82647209 */ /* 0x000fc60007810000 */
[----:B------:R-:W-:Y:S02]  /*8020*/  FADD.FTZ R89, -R89, R8 ;  /* 0x0000000859597221 */ /* 0x000fe40000010100 */
[----:B------:R-:W2:Y:S01]  /*8030*/  SHFL.BFLY PT, R101, R100, 0x2, 0x1f ;  /* 0x0c401f0064657f89 */ /* 0x000ea200000e0000 */
[----:B------:R3:W-:Y:S01]  /*8040*/  MUFU.EX2 R75, R132 ;  /* 0x00000084004b7308 */ /* 0x0007e20000000800 */
[-CC-:B-1----:R-:W-:Y:S01]  /*8050*/  FFMA.FTZ R87, R93, R0.reuse, -R10.reuse ;  /* 0x000000005d577223 */ /* 0x182fe2000001080a */
[-CC-:B------:R-:W-:Y:S01]  /*8060*/  FFMA.FTZ R93, R73, R0.reuse, -R10.reuse ;  /* 0x00000000495d7223 */ /* 0x180fe2000001080a */
[----:B------:R-:W-:Y:S01]  /*8070*/  FFMA.FTZ R73, R76, R0, -R10 ;  /* 0x000000004c497223 */ /* 0x000fe2000001080a */
[----:B------:R-:W-:-:S04]  /*8080*/  IMAD.U32 R10, RZ, RZ, UR46 ;  /* 0x0000002eff0a7e24 */ /* 0x000fc8000f8e00ff */
[----:B------:R-:W-:Y:S01]  /*8090*/  MUFU.EX2 R98, R98 ;  /* 0x0000006200627308 */ /* 0x000fe20000000800 */
[----:B------:R-:W-:-:S05]  /*80a0*/  @!P1 LEA R10, R10, UR47, 0x3 ;  /* 0x0000002f0a0a9c11 */ /* 0x000fca000f8e18ff */
[----:B------:R-:W-:Y:S02]  /*80b0*/  @!P1 VIADD R10, R10, 0x31c40 ;  /* 0x00031c400a0a9836 */ /* 0x000fe40000000000 */
[----:B------:R-:W-:Y:S03]  /*80c0*/  MUFU.EX2 R99, R99 ;  /* 0x0000006300637308 */ /* 0x000fe60000000800 */
[----:B------:R-:W-:Y:S01]  /*80d0*/  @!P1 PRMT R10, RZ, 0x654, R10 ;  /* 0x00000654ff0a9816 */ /* 0x000fe2000000000a */
[----:B------:R-:W-:Y:S02]  /*80e0*/  WARPGROUP.DEPBAR.LE gsb0, 0x0 ;  /* 0x00008000000079c5 */ /* 0x000fe40000010000 */
[----:B------:R-:W-:Y:S01]  /*80f0*/  WARPGROUP.ARRIVE ;  /* 0x00000000000079c5 */ /* 0x000fe20000000000 */
[----:B--2---:R-:W-:Y:S01]  /*8100*/  FMNMX.FTZ R101, R100, R101, !PT ;  /* 0x0000006564657209 */ /* 0x004fe20007810000 */
[----:B------:R-:W-:Y:S01]  /*8110*/  FMUL.FTZ R100, R89, R0 ;  /* 0x0000000059647220 */ /* 0x000fe20000410000 */
[----:B------:R-:W-:Y:S03]  /*8120*/  MUFU.EX2 R90, R90 ;  /* 0x0000005a005a7308 */ /* 0x000fe60000000800 */
[----:B------:R-:W-:Y:S01]  /*8130*/  HGMMA.64x96x16.F32 R24, gdesc[UR28].tnspB, R24, gsb0 ;  /* 0x416000001c1879f0 */ /* 0x000fe20008000818 */
[----:B------:R-:W-:Y:S01]  /*8140*/  UIADD3 UR28, UR6, 0x900, URZ ;  /* 0x00000900061c7890 */ /* 0x000fe2000fffe03f */
[----:B------:R-:W1:Y:S01]  /*8150*/  SHFL.BFLY PT, R88, R101, 0x1, 0x1f ;  /* 0x0c201f0065587f89 */ /* 0x000e6200000e0000 */
[----:B------:R-:W-:Y:S01]  /*8160*/  UIADD3 UR30, UR7, 0x180, URZ ;  /* 0x00000180071e7890 */ /* 0x000fe2000fffe03f */
[----:B------:R-:W-:Y:S01]  /*8170*/  UMOV UR29, 0xc0000010 ;  /* 0xc0000010001d7882 */ /* 0x000fe20000000000 */
[----:B------:R-:W-:Y:S01]  /*8180*/  UMOV UR31, 0x80000020 ;  /* 0x80000020001f7882 */ /* 0x000fe20000000000 */
[----:B------:R-:W2:Y:S08]  /*8190*/  MUFU.EX2 R100, R100 ;  /* 0x0000006400647308 */ /* 0x000eb00000000800 */
[----:B------:R-:W-:Y:S08]  /*81a0*/  MUFU.EX2 R82, R82 ;  /* 0x0000005200527308 */ /* 0x000ff00000000800 */
[----:B------:R-:W-:Y:S01]  /*81b0*/  MUFU.EX2 R20, R20 ;  /* 0x0000001400147308 */ /* 0x000fe20000000800 */
[----:B-1----:R-:W-:-:S04]  /*81c0*/  FMNMX.FTZ R137, R101, R88, !PT ;  /* 0x0000005865897209 */ /* 0x002fc80007810000 */
[C---:B------:R-:W-:Y:S01]  /*81d0*/  FSETP.NEU.FTZ.AND P2, PT, R137.reuse, -INF , PT ;  /* 0xff8000008900780b */ /* 0x040fe20003f5d000 */
[C---:B------:R-:W-:Y:S02]  /*81e0*/  FMUL.FTZ R77, R137.reuse, R0 ;  /* 0x00000000894d7220 */ /* 0x040fe40000410000 */
[----:B------:R-:W-:Y:S01]  /*81f0*/  MUFU.EX2 R74, R74 ;  /* 0x0000004a004a7308 */ /* 0x000fe20000000800 */
[----:B------:R-:W-:Y:S02]  /*8200*/  FSEL R8, R137, RZ, P2 ;  /* 0x000000ff89087208 */ /* 0x000fe40001000000 */
[----:B------:R-:W-:Y:S02]  /*8210*/  FSEL R77, R77, RZ, P2 ;  /* 0x000000ff4d4d7208 */ /* 0x000fe40001000000 */
[----:B------:R-:W-:-:S03]  /*8220*/  ISETP.GE.U32.AND P2, PT, R2, 0x180, PT ;  /* 0x000001800200780c */ /* 0x000fc60003f46070 */
[----:B------:R-:W-:Y:S01]  /*8230*/  MUFU.EX2 R79, R79 ;  /* 0x0000004f004f7308 */ /* 0x000fe20000000800 */
[-C--:B------:R-:W-:Y:S01]  /*8240*/  FFMA.FTZ R136, R127, R0.reuse, -R77 ;  /* 0x000000007f887223 */ /* 0x080fe2000001084d */
[----:B------:R-:W-:Y:S01]  /*8250*/  FADD.FTZ R127, -R8, R7 ;  /* 0x00000007087f7221 */ /* 0x000fe20000010100 */
[-CC-:B------:R-:W-:Y:S01]  /*8260*/  FFMA.FTZ R7, R110, R0.reuse, -R77.reuse ;  /* 0x000000006e077223 */ /* 0x180fe2000001084d */
[-CC-:B------:R-:W-:Y:S01]  /*8270*/  FFMA.FTZ R89, R138, R0.reuse, -R77.reuse ;  /* 0x000000008a597223 */ /* 0x180fe2000001084d */
[-CC-:B---3--:R-:W-:Y:S01]  /*8280*/  FFMA.FTZ R132, R139, R0.reuse, -R77.reuse ;  /* 0x000000008b847223 */ /* 0x188fe2000001084d */
[-C--:B------:R-:W-:Y:S01]  /*8290*/  FMUL.FTZ R110, R127, R0.reuse ;  /* 0x000000007f6e7220 */ /* 0x080fe20000410000 */
[----:B------:R-:W-:Y:S02]  /*82a0*/  IMAD.U32 R127, RZ, RZ, UR41 ;  /* 0x00000029ff7f7e24 */ /* 0x000fe4000f8e00ff */
[-CC-:B------:R-:W-:Y:S01]  /*82b0*/  FFMA.FTZ R15, R15, R0.reuse, -R77.reuse ;  /* 0x000000000f0f7223 */ /* 0x180fe2000001084d */
[-CC-:B------:R-:W-:Y:S01]  /*82c0*/  FFMA.FTZ R101, R124, R0.reuse, -R77.reuse ;  /* 0x000000007c657223 */ /* 0x180fe2000001084d */
[----:B------:R-:W-:Y:S01]  /*82d0*/  MUFU.EX2 R89, R89 ;  /* 0x0000005900597308 */ /* 0x000fe20000000800 */
[----:B------:R-:W-:Y:S01]  /*82e0*/  FFMA.FTZ R124, R111, R0, -R77 ;  /* 0x000000006f7c7223 */ /* 0x000fe2000001084d */
[----:B------:R-:W-:-:S02]  /*82f0*/  VIADD R8, R16, 0x9 ;  /* 0x0000000910087836 */ /* 0x000fc40000000000 */
[----:B--2---:R-:W-:Y:S01]  /*8300*/  FFMA.FTZ R111, R100, R4, R11 ;  /* 0x00000004646f7223 */ /* 0x004fe2000001000b */
[-CC-:B------:R-:W-:Y:S01]  /*8310*/  FFMA.FTZ R138, R143, R0.reuse, -R77.reuse ;  /* 0x000000008f8a7223 */ /* 0x180fe2000001084d */
[----:B------:R-:W-:Y:S01]  /*8320*/  @!P1 LEA R4, R127, UR47, 0x3 ;  /* 0x0000002f7f049c11 */ /* 0x000fe2000f8e18ff */
[-C--:B------:R-:W-:Y:S01]  /*8330*/  FFMA.FTZ R134, R21, R0.reuse, -R77 ;  /* 0x0000000015867223 */ /* 0x080fe2000001084d */
[----:B------:R-:W-:Y:S01]  /*8340*/  SEL R8, R8, 0x9, !P2 ;  /* 0x0000000908087807 */ /* 0x000fe20005000000 */
[----:B------:R-:W1:Y:S01]  /*8350*/  MUFU.EX2 R110, R110 ;  /* 0x0000006e006e7308 */ /* 0x000e620000000800 */
[----:B------:R-:W-:Y:S01]  /*8360*/  FADD.FTZ R152, R12, R111 ;  /* 0x0000006f0c987221 */ /* 0x000fe20000010000 */
[----:B------:R-:W-:Y:S02]  /*8370*/  @!P1 VIADD R111, R4, 0x31c60 ;  /* 0x00031c60046f9836 */ /* 0x000fe40000000000 */
[-CC-:B------:R-:W-:Y:S01]  /*8380*/  FFMA.FTZ R131, R131, R0.reuse, -R77.reuse ;  /* 0x0000000083837223 */ /* 0x180fe2000001084d */
[-CC-:B------:R-:W-:Y:S01]  /*8390*/  FFMA.FTZ R129, R129, R0.reuse, -R77.reuse ;  /* 0x0000000081817223 */ /* 0x180fe2000001084d */
[----:B------:R-:W-:Y:S01]  /*83a0*/  FADD.FTZ R127, R13, R152 ;  /* 0x000000980d7f7221 */ /* 0x000fe20000010000 */
[-CC-:B------:R-:W-:Y:S01]  /*83b0*/  FFMA.FTZ R142, R135, R0.reuse, -R77.reuse ;  /* 0x00000000878e7223 */ /* 0x180fe2000001084d */
[----:B------:R-:W-:Y:S01]  /*83c0*/  F2FP.F16.F32.PACK_AB R12, R12, R11 ;  /* 0x0000000b0c0c723e */ /* 0x000fe200000000ff */
        /* <DEDUP_REMOVED lines=18> */
[----:B------:R-:W-:Y:S01]  /*84f0*/  ISETP.LT.AND P2, PT, R6, UR45, PT ;  /* 0x0000002d06007c0c */ /* 0x000fe2000bf41270 */
[----:B------:R-:W-:-:S05]  /*8500*/  UMOV UR41, UR46 ;  /* 0x0000002e00297c82 */ /* 0x000fca0008000000 */
[----:B------:R-:W5:Y:S08]  /*8510*/  MUFU.EX2 R134, R134 ;  /* 0x0000008600867308 */ /* 0x000f700000000800 */
[----:B------:R-:W5:Y:S01]  /*8520*/  MUFU.EX2 R131, R131 ;  /* 0x0000008300837308 */ /* 0x000f620000000800 */
[----:B------:R-:W-:Y:S02]  /*8530*/  WARPGROUP.DEPBAR.LE gsb0, 0x0 ;  /* 0x00008000000079c5 */ /* 0x000fe40000010000 */
[----:B------:R-:W-:-:S05]  /*8540*/  WARPGROUP.ARRIVE ;  /* 0x00000000000079c5 */ /* 0x000fca0000000000 */
[----:B------:R-:W5:Y:S01]  /*8550*/  MUFU.EX2 R129, R129 ;  /* 0x0000008100817308 */ /* 0x000f620000000800 */
[----:B------:R-:W-:Y:S01]  /*8560*/  HGMMA.64x96x16.F32 R24, gdesc[UR28].tnspB, R24, gsb0 ;  /* 0x416000001c1879f0 */ /* 0x000fe20008000818 */
[----:B------:R-:W-:Y:S02]  /*8570*/  UIADD3 UR28, UR6, 0xa80, URZ ;  /* 0x00000a80061c7890 */ /* 0x000fe4000fffe03f */
[----:B------:R-:W-:-:S04]  /*8580*/  UIADD3 UR30, UR7, 0x1c0, URZ ;  /* 0x000001c0071e7890 */ /* 0x000fc8000fffe03f */
        /* <DEDUP_REMOVED lines=21> */
[----:B------:R-:W-:Y:S01]  /*86e0*/  R2UR UR7, R148 ;  /* 0x00000000940772ca */ /* 0x000fe200000e0000 */
[----:B------:R-:W-:Y:S01]  /*86f0*/  UMOV UR29, 0xc0000010 ;  /* 0xc0000010001d7882 */ /* 0x000fe20000000000 */
[----:B------:R-:W-:Y:S01]  /*8700*/  UMOV UR31, 0x80000020 ;  /* 0x80000020001f7882 */ /* 0x000fe20000000000 */
[----:B------:R-:W-:Y:S01]  /*8710*/  MUFU.EX2 R102, R102 ;  /* 0x0000006600667308 */ /* 0x000fe20000000800 */
[----:B------:R-:W-:-:S07]  /*8720*/  UIADD3 UR6, UR45, -0x1, URZ ;  /* 0xffffffff2d067890 */ /* 0x000fce000fffe03f */
[----:B------:R-:W-:Y:S01]  /*8730*/  MUFU.EX2 R78, R78 ;  /* 0x0000004e004e7308 */ /* 0x000fe20000000800 */
[----:B------:R-:W-:-:S07]  /*8740*/  UMOV UR45, UR6 ;  /* 0x00000006002d7c82 */ /* 0x000fce0008000000 */
        /* <DEDUP_REMOVED lines=13> */
[----:B------:R-:W-:Y:S07]  /*8820*/  HGMMA.64x96x16.F32 R24, gdesc[UR28].tnspB, R24, gsb0 ;  /* 0x416000001c1879f0 */ /* 0x000fee0008000818 */
[----:B------:R-:W-:Y:S08]  /*8830*/  MUFU.EX2 R108, R108 ;  /* 0x0000006c006c7308 */ /* 0x000ff00000000800 */
[----:B------:R-:W-:Y:S08]  /*8840*/  MUFU.EX2 R128, R128 ;  /* 0x0000008000807308 */ /* 0x000ff00000000800 */
[----:B------:R-:W-:Y:S01]  /*8850*/  MUFU.EX2 R130, R130 ;  /* 0x0000008200827308 */ /* 0x000fe20000000800 */
[----:B------:R-:W-:-:S02]  /*8860*/  WARPGROUP.DEPBAR.LE gsb0, 0x0 ;  /* 0x00008000000079c5 */ /* 0x000fc40000010000 */
[----:B------:R1:W-:Y:S06]  /*8870*/  BAR.ARV R8, 0x100 ;  /* 0x000400080000751d */ /* 0x0003ec0000002000 */
[----:B------:R2:W-:Y:S01]  /*8880*/  @!P1 SYNCS.ARRIVE.TRANS64.RED.A1T0 RZ, [R10+URZ], RZ ;  /* 0x000000ff0aff99a7 */ /* 0x0005e2000810043f */
[----:B------:R-:W-:Y:S01]  /*8890*/  FMUL.FTZ R24, R24, R100 ;  /* 0x0000006418187220 */ /* 0x000fe20000410000 */
[----:B-1----:R-:W-:Y:S01]  /*88a0*/  @!P1 PRMT R8, RZ, 0x654, R111 ;  /* 0x00000654ff089816 */ /* 0x002fe2000000006f */
[----:B------:R-:W-:Y:S01]  /*88b0*/  FFMA.FTZ R111, R110, R3, R89 ;  /* 0x000000036e6f7223 */ /* 0x000fe20000010059 */
[----:B------:R-:W-:Y:S01]  /*88c0*/  FFMA.FTZ R3, R126, R0, -R77 ;  /* 0x000000007e037223 */ /* 0x000fe2000001084d */
[-C--:B------:R-:W-:Y:S01]  /*88d0*/  FMUL.FTZ R25, R25, R100.reuse ;  /* 0x0000006419197220 */ /* 0x080fe20000410000 */
[-C--:B------:R-:W-:Y:S01]  /*88e0*/  FMUL.FTZ R28, R28, R100.reuse ;  /* 0x000000641c1c7220 */ /* 0x080fe20000410000 */
[-C--:B------:R-:W-:Y:S01]  /*88f0*/  FMUL.FTZ R29, R29, R100.reuse ;  /* 0x000000641d1d7220 */ /* 0x080fe20000410000 */
[----:B------:R1:W-:Y:S01]  /*8900*/  @!P1 SYNCS.ARRIVE.TRANS64.RED.A1T0 RZ, [R8+URZ], RZ ;  /* 0x000000ff08ff99a7 */ /* 0x0003e2000810043f */
[C---:B--2---:R-:W-:Y:S01]  /*8910*/  FADD.FTZ R10, R14.reuse, R127 ;  /* 0x0000007f0e0a7221 */ /* 0x044fe20000010000 */
[----:B------:R-:W-:Y:S01]  /*8920*/  F2FP.F16.F32.PACK_AB R14, R14, R13 ;  /* 0x0000000d0e0e723e */ /* 0x000fe200000000ff */
[----:B------:R-:W2:Y:S01]  /*8930*/  MUFU.EX2 R3, R3 ;  /* 0x0000000300037308 */ /* 0x000ea20000000800 */
[----:B------:R-:W-:Y:S01]  /*8940*/  F2FP.F16.F32.PACK_AB R13, R132, R89 ;  /* 0x00000059840d723e */ /* 0x000fe200000000ff */
[-C--:B------:R-:W-:Y:S01]  /*8950*/  FMUL.FTZ R32, R32, R100.reuse ;  /* 0x0000006420207220 */ /* 0x080fe20000410000 */
[-C--:B------:R-:W-:Y:S01]  /*8960*/  FMUL.FTZ R33, R33, R100.reuse ;  /* 0x0000006421217220 */ /* 0x080fe20000410000 */
[-C--:B------:R-:W-:Y:S01]  /*8970*/  FMUL.FTZ R36, R36, R100.reuse ;  /* 0x0000006424247220 */ /* 0x080fe20000410000 */
[----:B-1----:R-:W-:Y:S01]  /*8980*/  FADD.FTZ R8, R132, R111 ;  /* 0x0000006f84087221 */ /* 0x002fe20000010000 */
[----:B------:R-:W-:Y:S01]  /*8990*/  FADD.FTZ R111, R9, R10 ;  /* 0x0000000a096f7221 */ /* 0x000fe20000010000 */
[-C--:B------:R-:W-:Y:S01]  /*89a0*/  FMUL.FTZ R37, R37, R100.reuse ;  /* 0x0000006425257220 */ /* 0x080fe20000410000 */
[-C--:B------:R-:W-:Y:S01]  /*89b0*/  FMUL.FTZ R40, R40, R100.reuse ;  /* 0x0000006428287220 */ /* 0x080fe20000410000 */
[----:B---3--:R-:W-:Y:S01]  /*89c0*/  FADD.FTZ R11, R15, R8 ;  /* 0x000000080f0b7221 */ /* 0x008fe20000010000 */
[C---:B------:R-:W-:Y:S01]  /*89d0*/  FADD.FTZ R111, R112.reuse, R111 ;  /* 0x0000006f706f7221 */ /* 0x040fe20000010000 */
[----:B------:R-:W-:Y:S01]  /*89e0*/  F2FP.F16.F32.PACK_AB R8, R112, R9 ;  /* 0x000000097008723e */ /* 0x000fe200000000ff */
[----:B------:R-:W-:Y:S01]  /*89f0*/  FMUL.FTZ R41, R41, R100 ;  /* 0x0000006429297220 */ /* 0x000fe20000410000 */
[----:B----4-:R-:W-:Y:S01]  /*8a00*/  FADD.FTZ R11, R138, R11 ;  /* 0x0000000b8a0b7221 */ /* 0x010fe20000010000 */
[----:B------:R-:W-:Y:S01]  /*8a10*/  FADD.FTZ R10, R116, R111 ;  /* 0x0000006f740a7221 */ /* 0x000fe20000010000 */
[-CC-:B------:R-:W-:Y:S01]  /*8a20*/  FFMA.FTZ R111, R117, R0.reuse, -R77.reuse ;  /* 0x00000000756f7223 */ /* 0x180fe2000001084d */
[----:B------:R-:W-:Y:S01]  /*8a30*/  FFMA.FTZ R117, R94, R0, -R77 ;  /* 0x000000005e757223 */ /* 0x000fe2000001084d */
[----:B-----5:R-:W-:Y:S01]  /*8a40*/  FADD.FTZ R112, R134, R11 ;  /* 0x0000000b86707221 */ /* 0x020fe20000010000 */
[C---:B------:R-:W-:Y:S01]  /*8a50*/  FADD.FTZ R127, R133.reuse, R10 ;  /* 0x0000000a857f7221 */ /* 0x040fe20000010000 */
[----:B------:R-:W-:Y:S01]  /*8a60*/  F2FP.F16.F32.PACK_AB R10, R133, R116 ;  /* 0x00000074850a723e */ /* 0x000fe200000000ff */
[----:B------:R-:W-:Y:S01]  /*8a70*/  FMUL.FTZ R44, R44, R100 ;  /* 0x000000642c2c7220 */ /* 0x000fe20000410000 */
[----:B------:R-:W-:Y:S01]  /*8a80*/  FADD.FTZ R112, R131, R112 ;  /* 0x0000007083707221 */ /* 0x000fe20000010000 */
[----:B------:R-:W-:Y:S01]  /*8a90*/  FADD.FTZ R116, R120, R127 ;  /* 0x0000007f78747221 */ /* 0x000fe20000010000 */
[----:B------:R-:W-:Y:S01]  /*8aa0*/  F2FP.F16.F32.PACK_AB R15, R138, R15 ;  /* 0x0000000f8a0f723e */ /* 0x000fe200000000ff */
[----:B------:R-:W1:Y:S01]  /*8ab0*/  MUFU.EX2 R111, R111 ;  /* 0x0000006f006f7308 */ /* 0x000e620000000800 */
[----:B------:R-:W-:Y:S01]  /*8ac0*/  FADD.FTZ R11, R129, R112 ;  /* 0x00000070810b7221 */ /* 0x000fe20000010000 */
[-CC-:B------:R-:W-:Y:S01]  /*8ad0*/  FFMA.FTZ R112, R91, R0.reuse, -R77.reuse ;  /* 0x000000005b707223 */ /* 0x180fe2000001084d */
[----:B------:R-:W-:Y:S01]  /*8ae0*/  FADD.FTZ R91, R121, R116 ;  /* 0x00000074795b7221 */ /* 0x000fe20000010000 */
[-C--:B------:R-:W-:Y:S01]  /*8af0*/  FFMA.FTZ R116, R105, R0.reuse, -R77 ;  /* 0x0000000069747223 */ /* 0x080fe2000001084d */
[----:B------:R-:W-:Y:S01]  /*8b00*/  FADD.FTZ R126, R142, R11 ;  /* 0x0000000b8e7e7221 */ /* 0x000fe20000010000 */
[-C--:B------:R-:W-:Y:S01]  /*8b10*/  FFMA.FTZ R105, R109, R0.reuse, -R77 ;  /* 0x000000006d697223 */ /* 0x080fe2000001084d */
[----:B------:R-:W-:Y:S01]  /*8b20*/  FADD.FTZ R132, R122, R91 ;  /* 0x0000005b7a847221 */ /* 0x000fe20000010000 */
[----:B------:R-:W-:Y:S01]  /*8b30*/  FFMA.FTZ R91, R104, R0, -R77 ;  /* 0x00000000685b7223 */ /* 0x000fe2000001084d */
[----:B------:R-:W-:Y:S01]  /*8b40*/  FADD.FTZ R89, R21, R126 ;  /* 0x0000007e15597221 */ /* 0x000fe20000010000 */
[----:B------:R-:W-:Y:S01]  /*8b50*/  F2FP.F16.F32.PACK_AB R11, R142, R129 ;  /* 0x000000818e0b723e */ /* 0x000fe200000000ff */
[----:B------:R3:W4:Y:S01]  /*8b60*/  MUFU.EX2 R94, R112 ;  /* 0x00000070005e7308 */ /* 0x0007220000000800 */
[----:B------:R-:W-:Y:S01]  /*8b70*/  F2FP.F16.F32.PACK_AB R9, R131, R134 ;  /* 0x000000868309723e */ /* 0x000fe200000000ff */
[----:B------:R-:W-:Y:S01]  /*8b80*/  FADD.FTZ R126, R88, R89 ;  /* 0x00000059587e7221 */ /* 0x000fe20000010000 */
[----:B------:R-:W-:Y:S01]  /*8b90*/  FADD.FTZ R89, R115, R132 ;  /* 0x0000008473597221 */ /* 0x000fe20000010000 */
[----:B------:R5:W-:Y:S01]  /*8ba0*/  STSM.16.M88.4 [R22+0x24300], R12 ;  /* 0x0243000c16007844 */ /* 0x000be20000000200 */
[----:B------:R-:W-:Y:S01]  /*8bb0*/  F2FP.F16.F32.PACK_AB R120, R121, R120 ;  /* 0x000000787978723e */ /* 0x000fe200000000ff */
[----:B------:R-:W-:Y:S01]  /*8bc0*/  FADD.FTZ R109, R123, R126 ;  /* 0x0000007e7b6d7221 */ /* 0x000fe20000010000 */
[----:B------:R-:W-:Y:S01]  /*8bd0*/  FADD.FTZ R126, R114, R89 ;  /* 0x00000059727e7221 */ /* 0x000fe20000010000 */
[-C--:B------:R-:W-:Y:S01]  /*8be0*/  FFMA.FTZ R89, R86, R0.reuse, -R77 ;  /* 0x0000000056597223 */ /* 0x080fe2000001084d */
[----:B------:R2:W-:Y:S01]  /*8bf0*/  STSM.16.M88.4 [R22+0x25b00], R8 ;  /* 0x025b000816007844 */ /* 0x0005e20000000200 */
[----:B------:R-:W-:Y:S01]  /*8c00*/  FADD.FTZ R104, R136, R109 ;  /* 0x0000006d88687221 */ /* 0x000fe20000010000 */
[----:B------:R-:W-:Y:S01]  /*8c10*/  FADD.FTZ R127, R113, R126 ;  /* 0x0000007e717f7221 */ /* 0x000fe20000010000 */
[----:B------:R-:W-:Y:S01]  /*8c20*/  FFMA.FTZ R109, R97, R0, -R77 ;  /* 0x00000000616d7223 */ /* 0x000fe2000001084d */
[----:B------:R1:W4:Y:S01]  /*8c30*/  MUFU.EX2 R86, R116 ;  /* 0x0000007400567308 */ /* 0x0003220000000800 */
[----:B------:R-:W-:Y:S01]  /*8c40*/  FADD.FTZ R97, R125, R104 ;  /* 0x000000687d617221 */ /* 0x000fe20000010000 */
[----:B------:R-:W-:Y:S01]  /*8c50*/  FADD.FTZ R104, R106, R127 ;  /* 0x0000007f6a687221 */ /* 0x000fe20000010000 */
[----:B------:R-:W-:Y:S01]  /*8c60*/  F2FP.F16.F32.PACK_AB R121, R88, R21 ;  /* 0x000000155879723e */ /* 0x000fe200000000ff */
[----:B------:R-:W-:Y:S01]  /*8c70*/  FMUL.FTZ R45, R45, R100 ;  /* 0x000000642d2d7220 */ /* 0x000fe20000410000 */
[----:B------:R-:W-:Y:S01]  /*8c80*/  FADD.FTZ R127, R140, R97 ;  /* 0x000000618c7f7221 */ /* 0x000fe20000010000 */
[----:B------:R-:W-:Y:S01]  /*8c90*/  FADD.FTZ R129, R107, R104 ;  /* 0x000000686b817221 */ /* 0x000fe20000010000 */
[----:B------:R-:W-:Y:S01]  /*8ca0*/  F2FP.F16.F32.PACK_AB R88, R99, R98 ;  /* 0x000000626358723e */ /* 0x000fe200000000ff */
[----:B------:R-:W4:Y:S01]  /*8cb0*/  MUFU.EX2 R97, R117 ;  /* 0x0000007500617308 */ /* 0x000f220000000800 */
[----:B------:R-:W-:Y:S01]  /*8cc0*/  FADD.FTZ R104, R118, R127 ;  /* 0x0000007f76687221 */ /* 0x000fe20000010000 */
[----:B---3--:R-:W-:Y:S01]  /*8cd0*/  FADD.FTZ R112, R98, R129 ;  /* 0x0000008162707221 */ /* 0x008fe20000010000 */
[----:B------:R-:W-:Y:S01]  /*8ce0*/  F2FP.F16.F32.PACK_AB R122, R115, R122 ;  /* 0x0000007a737a723e */ /* 0x000fe200000000ff */
[----:B------:R-:W-:Y:S01]  /*8cf0*/  FMUL.FTZ R48, R48, R100 ;  /* 0x0000006430307220 */ /* 0x000fe20000410000 */
[----:B------:R-:W-:Y:S01]  /*8d00*/  FADD.FTZ R77, R119, R104 ;  /* 0x00000068774d7221 */ /* 0x000fe20000010000 */
[----:B------:R-:W-:Y:S01]  /*8d10*/  FADD.FTZ R127, R99, R112 ;  /* 0x00000070637f7221 */ /* 0x000fe20000010000 */
[----:B------:R-:W-:Y:S01]  /*8d20*/  F2FP.F16.F32.PACK_AB R106, R107, R106 ;  /* 0x0000006a6b6a723e */ /* 0x000fe200000000ff */
[----:B------:R3:W4:Y:S01]  /*8d30*/  MUFU.EX2 R112, R105 ;  /* 0x0000006900707308 */ /* 0x0007220000000800 */
[----:B-1----:R-:W-:Y:S01]  /*8d40*/  FADD.FTZ R116, R76, R77 ;  /* 0x0000004d4c747221 */ /* 0x002fe20000010000 */
[----:B------:R-:W-:Y:S01]  /*8d50*/  FADD.FTZ R126, R90, R127 ;  /* 0x0000007f5a7e7221 */ /* 0x000fe20000010000 */
[----:B------:R-:W-:Y:S01]  /*8d60*/  F2FP.F16.F32.PACK_AB R123, R136, R123 ;  /* 0x0000007b887b723e */ /* 0x000fe200000000ff */
[----:B------:R-:W-:Y:S01]  /*8d70*/  FMUL.FTZ R49, R49, R100 ;  /* 0x0000006431317220 */ /* 0x000fe20000410000 */
[----:B------:R-:W-:Y:S01]  /*8d80*/  FADD.FTZ R116, R101, R116 ;  /* 0x0000007465747221 */ /* 0x000fe20000010000 */
[----:B-----5:R-:W-:Y:S01]  /*8d90*/  FADD.FTZ R15, R95, R126 ;  /* 0x0000007e5f0f7221 */ /* 0x020fe20000010000 */
[----:B------:R-:W-:Y:S01]  /*8da0*/  F2FP.F16.F32.PACK_AB R104, R113, R114 ;  /* 0x000000727168723e */ /* 0x000fe200000000ff */
[----:B------:R1:W5:Y:S01]  /*8db0*/  MUFU.EX2 R13, R91 ;  /* 0x0000005b000d7308 */ /* 0x0003620000000800 */
[----:B--2---:R-:W-:Y:S01]  /*8dc0*/  FADD.FTZ R9, R7, R116 ;  /* 0x0000007407097221 */ /* 0x004fe20000010000 */
[----:B------:R-:W-:Y:S01]  /*8dd0*/  FADD.FTZ R8, R82, R15 ;  /* 0x0000000f52087221 */ /* 0x000fe20000010000 */
[----:B---3--:R-:W-:Y:S01]  /*8de0*/  F2FP.F16.F32.PACK_AB R105, R140, R125 ;  /* 0x0000007d8c69723e */ /* 0x008fe200000000ff */
[----:B------:R-:W-:Y:S01]  /*8df0*/  STSM.16.M88.4 [R22+0x27300], R120 ;  /* 0x0273007816007844 */ /* 0x000fe20000000200 */
[----:B------:R-:W-:Y:S01]  /*8e00*/  FADD.FTZ R9, R124, R9 ;  /* 0x000000097c097221 */ /* 0x000fe20000010000 */
[----:B------:R-:W-:Y:S01]  /*8e10*/  FADD.FTZ R11, R83, R8 ;  /* 0x00000008530b7221 */ /* 0x000fe20000010000 */
[----:B------:R-:W-:Y:S01]  /*8e20*/  F2FP.F16.F32.PACK_AB R107, R119, R118 ;  /* 0x00000076776b723e */ /* 0x000fe200000000ff */
[----:B------:R2:W3:Y:S01]  /*8e30*/  MUFU.EX2 R12, R89 ;  /* 0x00000059000c7308 */ /* 0x0004e20000000800 */
[----:B------:R-:W-:Y:S01]  /*8e40*/  FADD.FTZ R8, R4, R9 ;  /* 0x0000000904087221 */ /* 0x000fe20000010000 */
[----:B------:R-:W-:Y:S01]  /*8e50*/  FADD.FTZ R10, R20, R11 ;  /* 0x0000000b140a7221 */ /* 0x000fe20000010000 */
[----:B------:R-:W-:Y:S01]  /*8e60*/  F2FP.F16.F32.PACK_AB R90, R95, R90 ;  /* 0x0000005a5f5a723e */ /* 0x000fe200000000ff */
[----:B------:R-:W-:Y:S01]  /*8e70*/  STSM.16.M88.4 [R22+0x28b00], R104 ;  /* 0x028b006816007844 */ /* 0x000fe20000000200 */
[----:B------:R-:W-:Y:S01]  /*8e80*/  FADD.FTZ R9, R3, R8 ;  /* 0x0000000803097221 */ /* 0x000fe20000010000 */
[----:B------:R-:W-:Y:S01]  /*8e90*/  FADD.FTZ R11, R75, R10 ;  /* 0x0000000a4b0b7221 */ /* 0x000fe20000010000 */
[----:B-1----:R-:W-:Y:S01]  /*8ea0*/  F2FP.F16.F32.PACK_AB R91, R124, R7 ;  /* 0x000000077c5b723e */ /* 0x002fe200000000ff */
[----:B------:R-:W1:Y:S01]  /*8eb0*/  MUFU.EX2 R98, R109 ;  /* 0x0000006d00627308 */ /* 0x000e620000000800 */
[----:B------:R-:W-:Y:S01]  /*8ec0*/  FADD.FTZ R8, R102, R9 ;  /* 0x0000000966087221 */ /* 0x000fe20000010000 */
[----:B------:R-:W-:Y:S01]  /*8ed0*/  FADD.FTZ R14, R74, R11 ;  /* 0x0000000b4a0e7221 */ /* 0x000fe20000010000 */
[----:B--2---:R-:W-:Y:S01]  /*8ee0*/  F2FP.F16.F32.PACK_AB R89, R101, R76 ;  /* 0x0000004c6559723e */ /* 0x004fe200000000ff */
[----:B------:R-:W-:Y:S01]  /*8ef0*/  FMUL.FTZ R52, R52, R100 ;  /* 0x0000006434347220 */ /* 0x000fe20000410000 */
[----:B------:R-:W-:Y:S01]  /*8f00*/  FADD.FTZ R10, R111, R8 ;  /* 0x000000086f0a7221 */ /* 0x000fe20000010000 */
[----:B------:R-:W-:Y:S01]  /*8f10*/  FADD.FTZ R11, R79, R14 ;  /* 0x0000000e4f0b7221 */ /* 0x000fe20000010000 */
[----:B------:R-:W-:Y:S01]  /*8f20*/  F2FP.F16.F32.PACK_AB R8, R83, R82 ;  /* 0x000000525308723e */ /* 0x000fe200000000ff */
[----:B------:R-:W-:Y:S01]  /*8f30*/  STSM.16.M88.4 [R22+0x2a300], R88 ;  /* 0x02a3005816007844 */ /* 0x000fe20000000200 */
[----:B------:R-:W-:Y:S01]  /*8f40*/  FADD.FTZ R9, R103, R10 ;  /* 0x0000000a67097221 */ /* 0x000fe20000010000 */
[----:B------:R-:W-:Y:S01]  /*8f50*/  FADD.FTZ R14, R78, R11 ;  /* 0x0000000b4e0e7221 */ /* 0x000fe20000010000 */
[----:B------:R-:W-:Y:S01]  /*8f60*/  F2FP.F16.F32.PACK_AB R10, R75, R20 ;  /* 0x000000144b0a723e */ /* 0x000fe200000000ff */
[----:B------:R-:W-:Y:S01]  /*8f70*/  FMUL.FTZ R53, R53, R100 ;  /* 0x0000006435357220 */ /* 0x000fe20000410000 */
[----:B----4-:R-:W-:Y:S01]  /*8f80*/  FADD.FTZ R9, R94, R9 ;  /* 0x000000095e097221 */ /* 0x010fe20000010000 */
[----:B------:R-:W-:Y:S01]  /*8f90*/  FADD.FTZ R11, R87, R14 ;  /* 0x0000000e570b7221 */ /* 0x000fe20000010000 */
[----:B------:R-:W-:Y:S01]  /*8fa0*/  F2FP.F16.F32.PACK_AB R76, R79, R74 ;  /* 0x0000004a4f4c723e */ /* 0x000fe200000000ff */
[----:B------:R-:W-:Y:S01]  /*8fb0*/  FMUL.FTZ R56, R56, R100 ;  /* 0x0000006438387220 */ /* 0x000fe20000410000 */
[----:B------:R-:W-:Y:S01]  /*8fc0*/  FADD.FTZ R14, R86, R9 ;  /* 0x00000009560e7221 */ /* 0x000fe20000010000 */
[----:B------:R-:W-:Y:S01]  /*8fd0*/  FADD.FTZ R20, R80, R11 ;  /* 0x0000000b50147221 */ /* 0x000fe20000010000 */
[----:B------:R-:W-:Y:S01]  /*8fe0*/  F2FP.F16.F32.PACK_AB R9, R3, R4 ;  /* 0x000000040309723e */ /* 0x000fe200000000ff */
[----:B------:R-:W-:Y:S01]  /*8ff0*/  FMUL.FTZ R57, R57, R100 ;  /* 0x0000006439397220 */ /* 0x000fe20000410000 */
        /* <DEDUP_REMOVED lines=11> */
[C---:B-----5:R-:W-:Y:S01]  /*90b0*/  FADD.FTZ R3, R13.reuse, R4 ;  /* 0x000000040d037221 */ /* 0x060fe20000010000 */
[----:B------:R-:W-:Y:S01]  /*90c0*/  F2FP.F16.F32.PACK_AB R81, R13, R112 ;  /* 0x000000700d51723e */ /* 0x000fe200000000ff */
[----:B------:R-:W-:Y:S01]  /*90d0*/  STSM.16.M88.4 [R22+0x2d300], R76 ;  /* 0x02d3004c16007844 */ /* 0x000fe20000000200 */
[----:B---3--:R-:W-:Y:S01]  /*90e0*/  F2FP.F16.F32.PACK_AB R83, R96, R12 ;  /* 0x0000000c6053723e */ /* 0x008fe200000000ff */
[----:B------:R-:W-:Y:S01]  /*90f0*/  FADD.FTZ R3, R12, R3 ;  /* 0x000000030c037221 */ /* 0x000fe20000010000 */
[----:B------:R-:W-:Y:S01]  /*9100*/  FADD.FTZ R7, R85, R14 ;  /* 0x0000000e55077221 */ /* 0x000fe20000010000 */
[-C--:B------:R-:W-:Y:S01]  /*9110*/  FMUL.FTZ R60, R60, R100.reuse ;  /* 0x000000643c3c7220 */ /* 0x080fe20000410000 */
[----:B------:R-:W-:Y:S01]  /*9120*/  FMUL.FTZ R61, R61, R100 ;  /* 0x000000643d3d7220 */ /* 0x000fe20000410000 */
[----:B------:R-:W-:Y:S01]  /*9130*/  STSM.16.M88.4 [R22+0x2eb00], R80 ;  /* 0x02eb005016007844 */ /* 0x000fe20000000200 */
[----:B------:R-:W-:Y:S01]  /*9140*/  FADD.FTZ R3, R96, R3 ;  /* 0x0000000360037221 */ /* 0x000fe20000010000 */
[C---:B--2---:R-:W-:Y:S01]  /*9150*/  F2FP.F16.F32.PACK_AB R8, R93.reuse, R72 ;  /* 0x000000485d08723e */ /* 0x044fe200000000ff */
[----:B------:R-:W-:Y:S01]  /*9160*/  FADD.FTZ R4, R72, R7 ;  /* 0x0000000748047221 */ /* 0x000fe20000010000 */
[----:B-1----:R-:W-:Y:S01]  /*9170*/  F2FP.F16.F32.PACK_AB R9, R108, R98 ;  /* 0x000000626c09723e */ /* 0x002fe200000000ff */
[----:B------:R-:W-:Y:S01]  /*9180*/  FADD.FTZ R3, R98, R3 ;  /* 0x0000000362037221 */ /* 0x000fe20000010000 */
[----:B------:R-:W-:Y:S01]  /*9190*/  F2FP.F16.F32.PACK_AB R10, R92, R73 ;  /* 0x000000495c0a723e */ /* 0x000fe200000000ff */
[----:B------:R-:W-:Y:S01]  /*91a0*/  FADD.FTZ R4, R93, R4 ;  /* 0x000000045d047221 */ /* 0x000fe20000010000 */
[----:B------:R-:W-:Y:S01]  /*91b0*/  F2FP.F16.F32.PACK_AB R11, R130, R128 ;  /* 0x00000080820b723e */ /* 0x000fe200000000ff */
[----:B------:R-:W-:Y:S01]  /*91c0*/  FADD.FTZ R3, R108, R3 ;  /* 0x000000036c037221 */ /* 0x000fe20000010000 */
[-C--:B------:R-:W-:Y:S01]  /*91d0*/  FMUL.FTZ R64, R64, R100.reuse ;  /* 0x0000006440407220 */ /* 0x080fe20000410000 */
[----:B------:R-:W-:Y:S01]  /*91e0*/  FADD.FTZ R73, R73, R4 ;  /* 0x0000000449497221 */ /* 0x000fe20000010000 */
[-C--:B------:R-:W-:Y:S01]  /*91f0*/  FMUL.FTZ R65, R65, R100.reuse ;  /* 0x0000006441417220 */ /* 0x080fe20000410000 */
[----:B------:R1:W-:Y:S01]  /*9200*/  STSM.16.M88.4 [R22+0x30300], R8 ;  /* 0x0303000816007844 */ /* 0x0003e20000000200 */
[----:B------:R-:W-:Y:S01]  /*9210*/  FADD.FTZ R3, R128, R3 ;  /* 0x0000000380037221 */ /* 0x000fe20000010000 */
        /* <DEDUP_REMOVED lines=8> */
[----:B------:R-:W-:Y:S01]  /*92a0*/  FADD.FTZ R3, R130, R3 ;  /* 0x0000000382037221 */ /* 0x000fe20000010000 */
        /* <DEDUP_REMOVED lines=10> */
[----:B-1----:R-:W-:-:S02]  /*9350*/  IMAD.U32 R9, RZ, RZ, UR7 ;  /* 0x00000007ff097e24 */ /* 0x002fc4000f8e00ff */
        /* <DEDUP_REMOVED lines=18> */
[----:B------:R-:W-:Y:S05]  /*9480*/  @P2 BRA `(.L_x_9805) ;  /* 0xffffffbc00942947 */ /* 0x000fea000383ffff */
[----:B------:R-:W-:-:S05]  /*9490*/  UMOV UR45, UR6 ;  /* 0x00000006002d7c82 */ /* 0x000fca0008000000 */
.L_x_9796:
[----:B------:R-:W-:-:S13]  /*94a0*/  ISETP.LE.AND P2, PT, RZ, UR45, PT ;  /* 0x0000002dff007c0c */ /* 0x000fda000bf43270 */
[----:B------:R-:W-:Y:S05]  /*94b0*/  @!P2 BRA `(.L_x_9806) ;  /* 0x0000003400e4a947 */ /* 0x000fea0003800000 */
[----:B------:R-:W-:Y:S01]  /*94c0*/  R2UR UR60, R148 ;  /* 0x00000000943c72ca */ /* 0x000fe200000e0000 */
[----:B------:R-:W-:Y:S01]  /*94d0*/  IMAD.MOV.U32 R9, RZ, RZ, R137 ;  /* 0x000000ffff097224 */ /* 0x000fe200078e0089 */
[----:B------:R-:W-:Y:S01]  /*94e0*/  UMOV UR41, UR46 ;  /* 0x0000002e00297c82 */ /* 0x000fe20008000000 */
[----:B------:R-:W-:-:S12]  /*94f0*/  IMAD.MOV.U32 R6, RZ, RZ, R5 ;  /* 0x000000ffff067224 */ /* 0x000fd800078e0005 */
.L_x_9815:
[----:B------:R-:W-:Y:S01]  /*9500*/  R2UR UR7, R146 ;  /* 0x00000000920772ca */ /* 0x000fe200000e0000 */
[----:B------:R-:W-:-:S04]  /*9510*/  UIADD3 UR46, UR41, 0x1, URZ ;  /* 0x00000001292e7890 */ /* 0x000fc8000fffe03f */
[----:B------:R-:W-:-:S04]  /*9520*/  UISETP.NE.AND UP0, UPT, UR46, 0x2, UPT ;  /* 0x000000022e00788c */ /* 0x000fc8000bf05270 */
[----:B------:R-:W-:Y:S02]  /*9530*/  USEL UR6, URZ, 0x1, UP0 ;  /* 0x000000013f067887 */ /* 0x000fe40008000000 */
[----:B------:R-:W-:Y:S02]  /*9540*/  USEL UR46, UR46, URZ, UP0 ;  /* 0x0000003f2e2e7287 */ /* 0x000fe40008000000 */
[----:B------:R-:W-:Y:S01]  /*9550*/  ISETP.NE.AND P3, PT, RZ, UR7, PT ;  /* 0x00000007ff007c0c */ /* 0x000fe2000bf65270 */
[----:B------:R-:W-:-:S06]  /*9560*/  ULOP3.LUT UR6, UR60, UR6, URZ, 0x3c, !UPT ;  /* 0x000000063c067292 */ /* 0x000fcc000f8e3c3f */
[----:B------:R-:W-:-:S06]  /*9570*/  IMAD.U32 R148, RZ, RZ, UR6 ;  /* 0x00000006ff947e24 */ /* 0x000fcc000f8e00ff */
[----:B------:R-:W-:Y:S05]  /*9580*/  @P3 BRA `(.L_x_9807) ;  /* 0x0000000000303947 */ /* 0x000fea0003800000 */
[----:B------:R-:W-:Y:S05]  /*9590*/  @!P0 BRA `(.L_x_9808) ;  /* 0x0000000000048947 */ /* 0x000fea0003800000 */
[----:B------:R-:W-:Y:S01]  /*95a0*/  BPT.TRAP 0x1 ;  /* 0x000000040000795c */ /* 0x000fe20000300000 */
.L_x_9808:
[----:B------:R-:W-:Y:S01]  /*95b0*/  R2UR UR7, R148 ;  /* 0x00000000940772ca */ /* 0x000fe200000e0000 */
[----:B------:R-:W-:-:S12]  /*95c0*/  ULEA UR6, UR46, UR47, 0x3 ;  /* 0x0000002f2e067291 */ /* 0x000fd8000f8e183f */
[----:B------:R-:W-:-:S05]  /*95d0*/  IMAD.U32 R0, RZ, RZ, UR7 ;  /* 0x00000007ff007e24 */ /* 0x000fca000f8e00ff */
[----:B------:R-:W-:-:S04]  /*95e0*/  SHF.L.U32 R0, R0, 0x1f, RZ ;  /* 0x0000001f00007819 */ /* 0x000fc800000006ff */
[----:B------:R1:W2:Y:S01]  /*95f0*/  SYNCS.PHASECHK.TRANS64.TRYWAIT P2, [UR6+0x31c30], R0 ;  /* 0x031c3000ff0075a7 */ /* 0x0002a20008040146 */
[----:B------:R-:W-:Y:S05]  /*9600*/  @!P0 BRA `(.L_x_9809) ;  /* 0x0000000000048947 */ /* 0x000fea0003800000 */
[----:B------:R-:W-:Y:S01]  /*9610*/  BPT.TRAP 0x1 ;  /* 0x000000040000795c */ /* 0x000fe20000300000 */
.L_x_9809:
[----:B--2---:R-:W-:Y:S05]  /*9620*/  @P2 BRA `(.L_x_9807) ;  /* 0x0000000000082947 */ /* 0x004fea0003800000 */
[----:B------:R-:W2:Y:S02]  /*9630*/  SYNCS.PHASECHK.TRANS64.TRYWAIT P2, [UR6+0x31c30], R0 ;  /* 0x031c3000ff0075a7 */ /* 0x000ea40008040146 */
[----:B--2---:R-:W-:Y:S05]  /*9640*/  @!P2 BRA `(.L_x_9810) ;  /* 0x00000080006ca947 */ /* 0x004fea0003800000 */
.L_x_9807:
        /* <DEDUP_REMOVED lines=358> */
.L_x_9812:
[----:B------:R-:W-:Y:S01]  /*acb0*/  ULEA UR6, UR41, UR47, 0x3 ;  /* 0x0000002f29067291 */ /* 0x000fe2000f8e183f */
[----:B------:R-:W-:-:S05]  /*acc0*/  IMAD.U32 R0, RZ, RZ, UR60 ;  /* 0x0000003cff007e24 */ /* 0x000fca000f8e00ff */
[----:B------:R-:W-:-:S04]  /*acd0*/  SHF.L.U32 R0, R0, 0x1f, RZ ;  /* 0x0000001f00007819 */ /* 0x000fc800000006ff */
[----:B------:R1:W2:Y:S01]  /*ace0*/  SYNCS.PHASECHK.TRANS64.TRYWAIT P2, [UR6+0x31c50], R0 ;  /* 0x031c5000ff0075a7 */ /* 0x0002a20008040146 */
[----:B------:R-:W-:Y:S05]  /*acf0*/  @!P0 BRA `(.L_x_9813) ;  /* 0x0000000000048947 */ /* 0x000fea0003800000 */
[----:B------:R-:W-:Y:S01]  /*ad00*/  BPT.TRAP 0x1 ;  /* 0x000000040000795c */ /* 0x000fe20000300000 */
.L_x_9813:
[----:B--2---:R-:W-:Y:S05]  /*ad10*/  @P2 BRA `(.L_x_9811) ;  /* 0x0000000000082947 */ /* 0x004fea0003800000 */
[----:B------:R-:W2:Y:S02]  /*ad20*/  SYNCS.PHASECHK.TRANS64.TRYWAIT P2, [UR6+0x31c50], R0 ;  /* 0x031c5000ff0075a7 */ /* 0x000ea40008040146 */
[----:B--2---:R-:W-:Y:S05]  /*ad30*/  @!P2 BRA `(.L_x_9814) ;  /* 0x0000006800c8a947 */ /* 0x004fea0003800000 */
.L_x_9811:
[----:B------:R-:W-:Y:S01]  /*ad40*/  UIADD3 UR6, UR47, 0x200, URZ ;  /* 0x000002002f067890 */ /* 0x000fe2000fffe03f */
[----:B------:R-:W-:Y:S01]  /*ad50*/  R2UR UR10, R145 ;  /* 0x00000000910a72ca */ /* 0x000fe200000e0000 */
[----:B------:R-:W-:Y:S01]  /*ad60*/  WARPGROUP.ARRIVE ;  /* 0x00000000000079c5 */ /* 0x000fe20000000000 */
[----:B------:R-:W-:Y:S01]  /*ad70*/  UMOV UR29, 0xc0000010 ;  /* 0xc0000010001d7882 */ /* 0x000fe20000000000 */
[----:B------:R-:W-:Y:S01]  /*ad80*/  USHF.R.U32.HI UR6, URZ, 0x4, UR6 ;  /* 0x000000043f067899 */ /* 0x000fe20008011606 */
[----:B-12---:R-:W-:Y:S01]  /*ad90*/  FMNMX.FTZ R0, R136, R6, !PT ;  /* 0x0000000688007209 */ /* 0x006fe20007810000 */
[----:B------:R-:W-:Y:S01]  /*ada0*/  UMOV UR31, 0x80000020 ;  /* 0x80000020001f7882 */ /* 0x000fe20000000000 */
[----:B------:R-:W-:Y:S01]  /*adb0*/  FMNMX.FTZ R12, R138, R9, !PT ;  /* 0x000000098a0c7209 */ /* 0x000fe20007810000 */
[----:B------:R-:W-:Y:S01]  /*adc0*/  ULOP3.LUT UR6, UR6, 0x3fff, URZ, 0xc0, !UPT ;  /* 0x00003fff06067892 */ /* 0x000fe2000f8ec03f */
[----:B------:R-:W-:Y:S02]  /*add0*/  FMNMX.FTZ R5, R137, R0, !PT ;  /* 0x0000000089057209 */ /* 0x000fe40007810000 */
[----:B------:R-:W-:Y:S01]  /*ade0*/  ISETP.GE.U32.AND P2, PT, R2, 0x180, PT ;  /* 0x000001800200780c */ /* 0x000fe20003f46070 */
[----:B------:R-:W-:Y:S01]  /*adf0*/  ULOP3.LUT UR7, UR6, 0x2400000, URZ, 0xfc, !UPT ;  /* 0x0240000006077892 */ /* 0x000fe2000f8efc3f */
[----:B------:R-:W-:Y:S01]  /*ae00*/  FMNMX.FTZ R0, R140, R5, !PT ;  /* 0x000000058c007209 */ /* 0x000fe20007810000 */
[----:B------:R-:W-:Y:S01]  /*ae10*/  ULOP3.LUT UR6, UR10, 0x10000, URZ, 0xfc, !UPT ;  /* 0x000100000a067892 */ /* 0x000fe2000f8efc3f */
[----:B------:R-:W-:Y:S01]  /*ae20*/  R2UR UR60, R148 ;  /* 0x00000000943c72ca */ /* 0x000fe200000e0000 */
        /* <DEDUP_REMOVED lines=46> */
[----:B------:R-:W-:-:S04]  /*b110*/  FMNMX.FTZ R0, R76, R5, !PT ;  /* 0x000000054c007209 */ /* 0x000fc80007810000 */
[----:B------:R-:W-:-:S05]  /*b120*/  FMNMX.FTZ R7, R77, R0, !PT ;  /* 0x000000004d077209 */ /* 0x000fca0007810000 */
[----:B------:R-:W1:Y:S02]  /*b130*/  SHFL.BFLY PT, R0, R7, 0x2, 0x1f ;  /* 0x0c401f0007007f89 */ /* 0x000e6400000e0000 */
[----:B-1----:R-:W-:Y:S02]  /*b140*/  FMNMX.FTZ R8, R7, R0, !PT ;  /* 0x0000000007087209 */ /* 0x002fe40007810000 */
[----:B------:R-:W1:Y:S03]  /*b150*/  LDC R0, c[0x0][0x988] ;  /* 0x00026200ff007b82 */ /* 0x000e660000000800 */
[----:B------:R-:W2:Y:S02]  /*b160*/  SHFL.BFLY PT, R5, R8, 0x1, 0x1f ;  /* 0x0c201f0008057f89 */ /* 0x000ea400000e0000 */
[----:B--2---:R-:W-:-:S05]  /*b170*/  FMNMX.FTZ R5, R8, R5, !PT ;  /* 0x0000000508057209 */ /* 0x004fca0007810000 */
[----:B------:R-:W-:-:S04]  /*b180*/  FADD.FTZ R11, -R5, R6 ;  /* 0x00000006050b7221 */ /* 0x000fc80000010100 */
[-C--:B-1----:R-:W-:Y:S01]  /*b190*/  FMUL.FTZ R7, R11, R0.reuse ;  /* 0x000000000b077220 */ /* 0x082fe20000410000 */
        /* <DEDUP_REMOVED lines=11> */
[----:B------:R-:W-:Y:S01]  /*b250*/  MUFU.EX2 R7, R7 ;  /* 0x0000000700077308 */ /* 0x000fe20000000800 */
[-CC-:B------:R-:W-:Y:S01]  /*b260*/  FFMA.FTZ R132, R132, R0.reuse, -R11.reuse ;  /* 0x0000000084847223 */ /* 0x180fe2000001080b */
[----:B------:R-:W-:Y:S01]  /*b270*/  FFMA.FTZ R8, R140, R0, -R11 ;  /* 0x000000008c087223 */ /* 0x000fe2000001080b */
[----:B------:R-:W-:Y:S01]  /*b280*/  FMNMX.FTZ R14, R130, R133, !PT ;  /* 0x00000085820e7209 */ /* 0x000fe20007810000 */
[----:B------:R-:W-:-:S02]  /*b290*/  WARPGROUP.DEPBAR.LE gsb0, 0x0 ;  /* 0x00008000000079c5 */ /* 0x000fc40000010000 */
[----:B------:R-:W-:Y:S01]  /*b2a0*/  WARPGROUP.ARRIVE ;  /* 0x00000000000079c5 */ /* 0x000fe20000000000 */
[----:B------:R-:W-:Y:S01]  /*b2b0*/  FMNMX.FTZ R133, R131, R14, !PT ;  /* 0x0000000e83857209 */ /* 0x000fe20007810000 */
[----:B------:R-:W-:Y:S01]  /*b2c0*/  MUFU.EX2 R6, R6 ;  /* 0x0000000600067308 */ /* 0x000fe20000000800 */
[-CC-:B------:R-:W-:Y:S01]  /*b2d0*/  FFMA.FTZ R15, R141, R0.reuse, -R11.reuse ;  /* 0x000000008d0f7223 */ /* 0x180fe2000001080b */
[-CC-:B------:R-:W-:Y:S01]  /*b2e0*/  FFMA.FTZ R121, R121, R0.reuse, -R11.reuse ;  /* 0x0000000079797223 */ /* 0x180fe2000001080b */
[----:B------:R-:W-:Y:S01]  /*b2f0*/  FMNMX.FTZ R20, R134, R133, !PT ;  /* 0x0000008586147209 */ /* 0x000fe20007810000 */
[----:B------:R-:W-:Y:S01]  /*b300*/  HGMMA.64x96x16.F32 R24, gdesc[UR28].tnspB, R24, gsb0 ;  /* 0x416000001c1879f0 */ /* 0x000fe20008000818 */
[----:B------:R-:W-:Y:S01]  /*b310*/  UIADD3 UR28, UR6, 0x480, URZ ;  /* 0x00000480061c7890 */ /* 0x000fe2000fffe03f */
[--C-:B------:R-:W-:Y:S01]  /*b320*/  FFMA.FTZ R125, R125, R0, -R11.reuse ;  /* 0x000000007d7d7223 */ /* 0x100fe2000001080b */
[----:B------:R-:W-:Y:S01]  /*b330*/  UIADD3 UR30, UR7, 0xc0, URZ ;  /* 0x000000c0071e7890 */ /* 0x000fe2000fffe03f */
[----:B------:R-:W-:Y:S01]  /*b340*/  FMNMX.FTZ R133, R135, R20, !PT ;  /* 0x0000001487857209 */ /* 0x000fe20007810000 */
[----:B------:R-:W-:Y:S01]  /*b350*/  UMOV UR29, 0xc0000010 ;  /* 0xc0000010001d7882 */ /* 0x000fe20000000000 */
[----:B------:R-:W-:Y:S01]  /*b360*/  UMOV UR31, 0x80000020 ;  /* 0x80000020001f7882 */ /* 0x000fe20000000000 */
[----:B------:R1:W-:Y:S01]  /*b370*/  MUFU.EX2 R14, R120 ;  /* 0x00000078000e7308 */ /* 0x0003e20000000800 */
[----:B------:R-:W-:Y:S01]  /*b380*/  FMNMX.FTZ R20, R122, R133, !PT ;  /* 0x000000857a147209 */ /* 0x000fe20007810000 */
[-CC-:B------:R-:W-:Y:S01]  /*b390*/  FFMA.FTZ R112, R112, R0.reuse, -R11.reuse ;  /* 0x0000000070707223 */ /* 0x180fe2000001080b */
[-CC-:B------:R-:W-:Y:S01]  /*b3a0*/  FFMA.FTZ R113, R113, R0.reuse, -R11.reuse ;  /* 0x0000000071717223 */ /* 0x180fe2000001080b */
[--C-:B------:R-:W-:Y:S01]  /*b3b0*/  FFMA.FTZ R116, R116, R0, -R11.reuse ;  /* 0x0000000074747223 */ /* 0x100fe2000001080b */
[----:B------:R-:W-:Y:S01]  /*b3c0*/  FMNMX.FTZ R133, R123, R20, !PT ;  /* 0x000000147b857209 */ /* 0x000fe20007810000 */
[-CC-:B------:R-:W-:Y:S01]  /*b3d0*/  FFMA.FTZ R117, R117, R0.reuse, -R11.reuse ;  /* 0x0000000075757223 */ /* 0x180fe2000001080b */
[-CC-:B------:R-:W-:Y:S01]  /*b3e0*/  FFMA.FTZ R104, R104, R0.reuse, -R11.reuse ;  /* 0x0000000068687223 */ /* 0x180fe2000001080b */
[----:B------:R2:W-:Y:S01]  /*b3f0*/  MUFU.EX2 R20, R124 ;  /* 0x0000007c00147308 */ /* 0x0005e20000000800 */
[----:B-1----:R-:W-:Y:S01]  /*b400*/  FMNMX.FTZ R120, R126, R133, !PT ;  /* 0x000000857e787209 */ /* 0x002fe20007810000 */
[-CC-:B------:R-:W-:Y:S01]  /*b410*/  FFMA.FTZ R105, R105, R0.reuse, -R11.reuse ;  /* 0x0000000069697223 */ /* 0x180fe2000001080b */
[-CC-:B------:R-:W-:Y:S01]  /*b420*/  FFMA.FTZ R108, R108, R0.reuse, -R11.reuse ;  /* 0x000000006c6c7223 */ /* 0x180fe2000001080b */
[--C-:B------:R-:W-:Y:S01]  /*b430*/  FFMA.FTZ R109, R109, R0, -R11.reuse ;  /* 0x000000006d6d7223 */ /* 0x100fe2000001080b */
[----:B------:R-:W-:Y:S01]  /*b440*/  FMNMX.FTZ R133, R127, R120, !PT ;  /* 0x000000787f857209 */ /* 0x000fe20007810000 */
[-CC-:B------:R-:W-:Y:S01]  /*b450*/  FFMA.FTZ R96, R96, R0.reuse, -R11.reuse ;  /* 0x0000000060607223 */ /* 0x180fe2000001080b */
[-CC-:B------:R-:W-:Y:S01]  /*b460*/  FFMA.FTZ R97, R97, R0.reuse, -R11.reuse ;  /* 0x0000000061617223 */ /* 0x180fe2000001080b */
[----:B------:R-:W-:Y:S01]  /*b470*/  MUFU.EX2 R13, R13 ;  /* 0x0000000d000d7308 */ /* 0x000fe20000000800 */
        /* <DEDUP_REMOVED lines=18> */
[----:B------:R-:W-:-:S02]  /*b5a0*/  FFMA.FTZ R77, R77, R0, -R11 ;  /* 0x000000004d4d7223 */ /* 0x000fc4000001080b */
        /* <DEDUP_REMOVED lines=34> */
[----:B--2---:R-:W-:Y:S01]  /*b7d0*/  FMNMX.FTZ R124, R79, R120, !PT ;  /* 0x000000784f7c7209 */ /* 0x004fe20007810000 */
[----:B------:R-:W-:-:S04]  /*b7e0*/  FFMA.FTZ R120, R80, R0, -R11 ;  /* 0x0000000050787223 */ /* 0x000fc8000001080b */
[----:B------:R-:W2:Y:S02]  /*b7f0*/  SHFL.BFLY PT, R133, R124, 0x2, 0x1f ;  /* 0x0c401f007c857f89 */ /* 0x000ea400000e0000 */
[----:B------:R-:W-:Y:S08]  /*b800*/  MUFU.EX2 R117, R117 ;  /* 0x0000007500757308 */ /* 0x000ff00000000800 */
[----:B------:R-:W-:Y:S08]  /*b810*/  MUFU.EX2 R104, R104 ;  /* 0x0000006800687308 */ /* 0x000ff00000000800 */
[----:B------:R-:W-:Y:S01]  /*b820*/  MUFU.EX2 R105, R105 ;  /* 0x0000006900697308 */ /* 0x000fe20000000800 */
[----:B--2---:R-:W-:Y:S01]  /*b830*/  FMNMX.FTZ R80, R124, R133, !PT ;  /* 0x000000857c507209 */ /* 0x004fe20007810000 */
[----:B------:R-:W-:-:S06]  /*b840*/  FFMA.FTZ R133, R81, R0, -R11 ;  /* 0x0000000051857223 */ /* 0x000fcc000001080b */
[----:B------:R-:W-:Y:S01]  /*b850*/  MUFU.EX2 R108, R108 ;  /* 0x0000006c006c7308 */ /* 0x000fe20000000800 */
[----:B------:R-:W2:Y:S07]  /*b860*/  SHFL.BFLY PT, R137, R80, 0x1, 0x1f ;  /* 0x0c201f0050897f89 */ /* 0x000eae00000e0000 */
[----:B------:R-:W-:Y:S08]  /*b870*/  MUFU.EX2 R109, R109 ;  /* 0x0000006d006d7308 */ /* 0x000ff00000000800 */
[----:B------:R-:W-:Y:S08]  /*b880*/  MUFU.EX2 R96, R96 ;  /* 0x0000006000607308 */ /* 0x000ff00000000800 */
[----:B------:R-:W-:Y:S01]  /*b890*/  MUFU.EX2 R97, R97 ;  /* 0x0000006100617308 */ /* 0x000fe20000000800 */
[----:B--2---:R-:W-:-:S05]  /*b8a0*/  FMNMX.FTZ R137, R80, R137, !PT ;  /* 0x0000008950897209 */ /* 0x004fca0007810000 */
[----:B------:R-:W-:Y:S02]  /*b8b0*/  FADD.FTZ R9, -R137, R9 ;  /* 0x0000000989097221 */ /* 0x000fe40000010100 */
[----:B------:R-:W-:Y:S02]  /*b8c0*/  MUFU.EX2 R100, R100 ;  /* 0x0000006400647308 */ /* 0x000fe40000000800 */
[-C--:B------:R-:W-:Y:S01]  /*b8d0*/  FMUL.FTZ R124, R9, R0.reuse ;  /* 0x00000000097c7220 */ /* 0x080fe20000410000 */
        /* <DEDUP_REMOVED lines=8> */
[----:B------:R-:W-:Y:S02]  /*b960*/  IMAD.U32 R119, RZ, RZ, UR46 ;  /* 0x0000002eff777e24 */ /* 0x000fe4000f8e00ff */
[----:B------:R-:W-:Y:S01]  /*b970*/  FFMA.FTZ R136, R142, R0, -R9 ;  /* 0x000000008e887223 */ /* 0x000fe20000010809 */
[----:B------:R-:W-:-:S02]  /*b980*/  IMAD.U32 R138, RZ, RZ, UR41 ;  /* 0x00000029ff8a7e24 */ /* 0x000fc4000f8e00ff */
[-CC-:B-1----:R-:W-:Y:S01]  /*b990*/  FFMA.FTZ R132, R130, R0.reuse, -R9.reuse ;  /* 0x0000000082847223 */ /* 0x182fe20000010809 */
[-CC-:B------:R-:W-:Y:S01]  /*b9a0*/  FFMA.FTZ R141, R143, R0.reuse, -R9.reuse ;  /* 0x000000008f8d7223 */ /* 0x180fe20000010809 */
[----:B------:R-:W-:Y:S01]  /*b9b0*/  @!P1 LEA R119, R119, UR47, 0x3 ;  /* 0x0000002f77779c11 */ /* 0x000fe2000f8e18ff */
[-CC-:B------:R-:W-:Y:S01]  /*b9c0*/  FFMA.FTZ R130, R122, R0.reuse, -R9.reuse ;  /* 0x000000007a827223 */ /* 0x180fe20000010809 */
[----:B------:R-:W1:Y:S01]  /*b9d0*/  MUFU.EX2 R81, R81 ;  /* 0x0000005100517308 */ /* 0x000e620000000800 */
[-CC-:B------:R-:W-:Y:S01]  /*b9e0*/  FFMA.FTZ R122, R126, R0.reuse, -R9.reuse ;  /* 0x000000007e7a7223 */ /* 0x180fe20000010809 */
[-CC-:B------:R-:W-:Y:S01]  /*b9f0*/  FFMA.FTZ R11, R134, R0.reuse, -R9.reuse ;  /* 0x00000000860b7223 */ /* 0x180fe20000010809 */
[----:B------:R-:W-:Y:S01]  /*ba00*/  VIADD R126, R16, 0x9 ;  /* 0x00000009107e7836 */ /* 0x000fe20000000000 */
[----:B------:R-:W-:Y:S01]  /*ba10*/  @!P1 LEA R138, R138, UR47, 0x3 ;  /* 0x0000002f8a8a9c11 */ /* 0x000fe2000f8e18ff */
[-CC-:B------:R-:W-:Y:S01]  /*ba20*/  FFMA.FTZ R134, R135, R0.reuse, -R9.reuse ;  /* 0x0000000087867223 */ /* 0x180fe20000010809 */
[----:B------:R-:W-:Y:S01]  /*ba30*/  FFMA.FTZ R80, R107, R0, -R9 ;  /* 0x000000006b507223 */ /* 0x000fe20000010809 */
[----:B------:R-:W-:Y:S01]  /*ba40*/  @!P1 VIADD R135, R119, 0x31c40 ;  /* 0x00031c4077879836 */ /* 0x000fe20000000000 */
[----:B------:R-:W-:-:S02]  /*ba50*/  WARPGROUP.DEPBAR.LE gsb0, 0x0 ;  /* 0x00008000000079c5 */ /* 0x000fc40000010000 */
[----:B------:R-:W-:Y:S01]  /*ba60*/  WARPGROUP.ARRIVE ;  /* 0x00000000000079c5 */ /* 0x000fe20000000000 */
[----:B------:R-:W2:Y:S01]  /*ba70*/  MUFU.EX2 R128, R128 ;  /* 0x0000008000807308 */ /* 0x000ea20000000800 */
[-CC-:B------:R-:W-:Y:S01]  /*ba80*/  FFMA.FTZ R107, R110, R0.reuse, -R9.reuse ;  /* 0x000000006e6b7223 */ /* 0x180fe20000010809 */
[-C--:B------:R-:W-:Y:S01]  /*ba90*/  FFMA.FTZ R110, R111, R0.reuse, -R9 ;  /* 0x000000006f6e7223 */ /* 0x080fe20000010809 */
[----:B------:R-:W-:Y:S01]  /*baa0*/  @!P1 VIADD R119, R138, 0x31c60 ;  /* 0x00031c608a779836 */ /* 0x000fe20000000000 */
[----:B------:R-:W-:Y:S01]  /*bab0*/  SEL R126, R126, 0x9, !P2 ;  /* 0x000000097e7e7807 */ /* 0x000fe20005000000 */
[----:B------:R-:W-:Y:S01]  /*bac0*/  HGMMA.64x96x16.F32 R24, gdesc[UR28].tnspB, R24, gsb0 ;  /* 0x416000001c1879f0 */ /* 0x000fe20008000818 */
[----:B------:R-:W-:Y:S01]  /*bad0*/  UIADD3 UR28, UR6, 0x780, URZ ;  /* 0x00000780061c7890 */ /* 0x000fe2000fffe03f */
[----:B------:R-:W-:Y:S01]  /*bae0*/  @!P1 PRMT R135, RZ, 0x654, R135 ;  /* 0x00000654ff879816 */ /* 0x000fe20000000087 */
[----:B------:R-:W-:Y:S01]  /*baf0*/  UIADD3 UR30, UR7, 0x140, URZ ;  /* 0x00000140071e7890 */ /* 0x000fe2000fffe03f */
[----:B------:R-:W3:Y:S01]  /*bb00*/  MUFU.EX2 R136, R136 ;  /* 0x0000008800887308 */ /* 0x000ee20000000800 */
[----:B------:R-:W-:Y:S01]  /*bb10*/  UMOV UR29, 0xc0000010 ;  /* 0xc0000010001d7882 */ /* 0x000fe20000000000 */
[----:B------:R-:W-:Y:S01]  /*bb20*/  UMOV UR31, 0x80000020 ;  /* 0x80000020001f7882 */ /* 0x000fe20000000000 */
[----:B-1----:R-:W-:Y:S01]  /*bb30*/  FFMA.FTZ R3, R124, R3, R81 ;  /* 0x000000037c037223 */ /* 0x002fe20000010051 */
[----:B------:R-:W-:Y:S01]  /*bb40*/  @!P1 PRMT R119, RZ, 0x654, R119 ;  /* 0x00000654ff779816 */ /* 0x000fe20000000077 */
        /* <DEDUP_REMOVED lines=11> */
[----:B------:R4:W-:Y:S01]  /*bc00*/  MUFU.EX2 R111, R80 ;  /* 0x00000050006f7308 */ /* 0x0009e20000000800 */
[----:B--2---:R-:W-:Y:S01]  /*bc10*/  F2FP.F16.F32.PACK_AB R81, R128, R81 ;  /* 0x000000518051723e */ /* 0x004fe200000000ff */
[----:B------:R-:W-:Y:S01]  /*bc20*/  UMOV UR41, UR46 ;  /* 0x0000002e00297c82 */ /* 0x000fe20008000000 */
[----:B------:R-:W-:-:S05]  /*bc30*/  ISETP.LT.AND P2, PT, RZ, UR45, PT ;  /* 0x0000002dff007c0c */ /* 0x000fca000bf41270 */
[----:B------:R-:W2:Y:S01]  /*bc40*/  MUFU.EX2 R132, R132 ;  /* 0x0000008400847308 */ /* 0x000ea20000000800 */
[-CC-:B----4-:R-:W-:Y:S01]  /*bc50*/  FFMA.FTZ R80, R99, R0.reuse, -R9.reuse ;  /* 0x0000000063507223 */ /* 0x190fe20000010809 */
[--C-:B------:R-:W-:Y:S01]  /*bc60*/  FFMA.FTZ R99, R102, R0, -R9.reuse ;  /* 0x0000000066637223 */ /* 0x100fe20000010809 */
[----:B------:R-:W-:Y:S01]  /*bc70*/  FFMA.FTZ R102, R7, R4, R6 ;  /* 0x0000000407667223 */ /* 0x000fe20000010006 */
[-CC-:B------:R-:W-:Y:S01]  /*bc80*/  FFMA.FTZ R4, R103, R0.reuse, -R9.reuse ;  /* 0x0000000067047223 */ /* 0x180fe20000010809 */
[----:B------:R-:W-:Y:S01]  /*bc90*/  FFMA.FTZ R103, R91, R0, -R9 ;  /* 0x000000005b677223 */ /* 0x000fe20000010809 */
[----:B------:R-:W-:Y:S02]  /*bca0*/  FADD.FTZ R91, R128, R3 ;  /* 0x00000003805b7221 */ /* 0x000fe40000010000 */
[----:B------:R-:W4:Y:S08]  /*bcb0*/  MUFU.EX2 R139, R139 ;  /* 0x0000008b008b7308 */ /* 0x000f300000000800 */
[----:B------:R-:W5:Y:S08]  /*bcc0*/  MUFU.EX2 R11, R11 ;  /* 0x0000000b000b7308 */ /* 0x000f700000000800 */
[----:B------:R-:W5:Y:S08]  /*bcd0*/  MUFU.EX2 R134, R134 ;  /* 0x0000008600867308 */ /* 0x000f700000000800 */
[----:B------:R-:W5:Y:S08]  /*bce0*/  MUFU.EX2 R130, R130 ;  /* 0x0000008200827308 */ /* 0x000f700000000800 */
[----:B------:R2:W-:Y:S08]  /*bcf0*/  MUFU.EX2 R3, R80 ;  /* 0x0000005000037308 */ /* 0x0005f00000000800 */
        /* <DEDUP_REMOVED lines=21> */
[----:B------:R-:W5:Y:S08]  /*be50*/  MUFU.EX2 R88, R88 ;  /* 0x0000005800587308 */ /* 0x000f700000000800 */
        /* <DEDUP_REMOVED lines=30> */
[----:B------:R-:W-:-:S07]  /*c040*/  UIADD3 UR6, UR45, -0x1, URZ ;  /* 0xffffffff2d067890 */ /* 0x000fce000fffe03f */
[----:B------:R-:W-:Y:S01]  /*c050*/  UMOV UR45, UR6 ;  /* 0x00000006002d7c82 */ /* 0x000fe20008000000 */
[----:B------:R-:W-:Y:S02]  /*c060*/  WARPGROUP.DEPBAR.LE gsb0, 0x0 ;  /* 0x00008000000079c5 */ /* 0x000fe40000010000 */
[----:B------:R-:W-:-:S06]  /*c070*/  WARPGROUP.ARRIVE ;  /* 0x00000000000079c5 */ /* 0x000fcc0000000000 */
[----:B------:R-:W-:Y:S03]  /*c080*/  HGMMA.64x96x16.F32 R24, gdesc[UR28].tnspB, R24, gsb0 ;  /* 0x416000001c1879f0 */ /* 0x000fe60008000818 */
[----:B------:R-:W-:Y:S02]  /*c090*/  WARPGROUP.DEPBAR.LE gsb0, 0x0 ;  /* 0x00008000000079c5 */ /* 0x000fe40000010000 */
[----:B------:R5:W-:Y:S06]  /*c0a0*/  BAR.ARV R126, 0x100 ;  /* 0x0004007e0000751d */ /* 0x000bec0000002000 */
        /* <DEDUP_REMOVED lines=8> */
[----:B---3--:R-:W-:Y:S01]  /*c130*/  FADD.FTZ R135, R13, R102 ;  /* 0x000000660d877221 */ /* 0x008fe20000010000 */
[----:B------:R3:W-:Y:S01]  /*c140*/  @!P1 SYNCS.ARRIVE.TRANS64.RED.A1T0 RZ, [R119+URZ], RZ ;  /* 0x000000ff77ff99a7 */ /* 0x0007e2000810043f */
[-C--:B------:R-:W-:Y:S01]  /*c150*/  FFMA.FTZ R102, R94, R0.reuse, -R9 ;  /* 0x000000005e667223 */ /* 0x080fe20000010809 */
[----:B------:R-:W-:Y:S01]  /*c160*/  FADD.FTZ R94, R136, R91 ;  /* 0x0000005b885e7221 */ /* 0x000fe20000010000 */
[-CC-:B------:R-:W-:Y:S01]  /*c170*/  FFMA.FTZ R91, R82, R0.reuse, -R9.reuse ;  /* 0x00000000525b7223 */ /* 0x180fe20000010809 */
[-C--:B------:R-:W-:Y:S01]  /*c180*/  FMUL.FTZ R37, R37, R7.reuse ;  /* 0x0000000725257220 */ /* 0x080fe20000410000 */
[-C--:B------:R-:W-:Y:S01]  /*c190*/  FMUL.FTZ R40, R40, R7.reuse ;  /* 0x0000000728287220 */ /* 0x080fe20000410000 */
[----:B-1----:R-:W-:Y:S01]  /*c1a0*/  FADD.FTZ R143, R141, R94 ;  /* 0x0000005e8d8f7221 */ /* 0x002fe20000010000 */
[----:B------:R-:W-:Y:S01]  /*c1b0*/  MUFU.EX2 R102, R102 ;  /* 0x0000006600667308 */ /* 0x000fe20000000800 */
[-C--:B---3--:R-:W-:Y:S01]  /*c1c0*/  FFMA.FTZ R119, R90, R0.reuse, -R9 ;  /* 0x000000005a777223 */ /* 0x088fe20000010809 */
[----:B------:R-:W-:Y:S01]  /*c1d0*/  FADD.FTZ R90, R8, R135 ;  /* 0x00000087085a7221 */ /* 0x000fe20000010000 */
[----:B--2---:R-:W-:Y:S01]  /*c1e0*/  FADD.FTZ R80, R132, R143 ;  /* 0x0000008f84507221 */ /* 0x004fe20000010000 */
[-C--:B------:R-:W-:Y:S01]  /*c1f0*/  FMUL.FTZ R41, R41, R7.reuse ;  /* 0x0000000729297220 */ /* 0x080fe20000410000 */
[-C--:B------:R-:W-:Y:S01]  /*c200*/  FMUL.FTZ R44, R44, R7.reuse ;  /* 0x000000072c2c7220 */ /* 0x080fe20000410000 */
[----:B------:R-:W-:Y:S01]  /*c210*/  FADD.FTZ R135, R15, R90 ;  /* 0x0000005a0f877221 */ /* 0x000fe20000010000 */
[----:B------:R-:W-:Y:S01]  /*c220*/  FFMA.FTZ R90, R83, R0, -R9 ;  /* 0x00000000535a7223 */ /* 0x000fe20000010809 */
[-C--:B------:R-:W-:Y:S01]  /*c230*/  FMUL.FTZ R45, R45, R7.reuse ;  /* 0x000000072d2d7220 */ /* 0x080fe20000410000 */
[-C--:B------:R-:W-:Y:S01]  /*c240*/  FMUL.FTZ R48, R48, R7.reuse ;  /* 0x0000000730307220 */ /* 0x080fe20000410000 */
[----:B------:R-:W-:Y:S01]  /*c250*/  FADD.FTZ R82, R10, R135 ;  /* 0x000000870a527221 */ /* 0x000fe20000010000 */
[-C--:B------:R-:W-:Y:S01]  /*c260*/  FMUL.FTZ R49, R49, R7.reuse ;  /* 0x0000000731317220 */ /* 0x080fe20000410000 */
[-C--:B------:R-:W-:Y:S01]  /*c270*/  FMUL.FTZ R52, R52, R7.reuse ;  /* 0x0000000734347220 */ /* 0x080fe20000410000 */
[-C--:B------:R-:W-:Y:S01]  /*c280*/  FMUL.FTZ R53, R53, R7.reuse ;  /* 0x0000000735357220 */ /* 0x080fe20000410000 */
[----:B------:R-:W-:Y:S01]  /*c290*/  FADD.FTZ R83, R21, R82 ;  /* 0x0000005215537221 */ /* 0x000fe20000010000 */
[----:B----4-:R-:W-:Y:S01]  /*c2a0*/  FADD.FTZ R82, R139, R80 ;  /* 0x000000508b527221 */ /* 0x010fe20000010000 */
[----:B------:R-:W-:Y:S01]  /*c2b0*/  F2FP.F16.F32.PACK_AB R80, R13, R6 ;  /* 0x000000060d50723e */ /* 0x000fe200000000ff */
[----:B------:R-:W-:Y:S01]  /*c2c0*/  FMUL.FTZ R56, R56, R7 ;  /* 0x0000000738387220 */ /* 0x000fe20000410000 */
[----:B------:R-:W-:Y:S01]  /*c2d0*/  FADD.FTZ R94, R12, R83 ;  /* 0x000000530c5e7221 */ /* 0x000fe20000010000 */
[----:B-----5:R-:W-:Y:S01]  /*c2e0*/  FADD.FTZ R13, R11, R82 ;  /* 0x000000520b0d7221 */ /* 0x020fe20000010000 */
[----:B------:R-:W-:Y:S01]  /*c2f0*/  F2FP.F16.F32.PACK_AB R82, R15, R8 ;  /* 0x000000080f52723e */ /* 0x000fe200000000ff */
[----:B------:R-:W1:Y:S01]  /*c300*/  MUFU.EX2 R6, R119 ;  /* 0x0000007700067308 */ /* 0x000e620000000800 */
[----:B------:R-:W-:Y:S01]  /*c310*/  FADD.FTZ R15, R129, R94 ;  /* 0x0000005e810f7221 */ /* 0x000fe20000010000 */
[----:B------:R-:W-:Y:S01]  /*c320*/  FADD.FTZ R13, R134, R13 ;  /* 0x0000000d860d7221 */ /* 0x000fe20000010000 */
[-CC-:B------:R-:W-:Y:S01]  /*c330*/  FFMA.FTZ R94, R74, R0.reuse, -R9.reuse ;  /* 0x000000004a5e7223 */ /* 0x180fe20000010809 */
[----:B------:R-:W-:Y:S01]  /*c340*/  FFMA.FTZ R74, R75, R0, -R9 ;  /* 0x000000004b4a7223 */ /* 0x000fe20000010809 */
[----:B------:R-:W-:Y:S01]  /*c350*/  FADD.FTZ R8, R14, R15 ;  /* 0x0000000f0e087221 */ /* 0x000fe20000010000 */
[----:B------:R-:W-:Y:S01]  /*c360*/  FADD.FTZ R126, R130, R13 ;  /* 0x0000000d827e7221 */ /* 0x000fe20000010000 */
[----:B------:R-:W-:Y:S01]  /*c370*/  F2FP.F16.F32.PACK_AB R83, R141, R136 ;  /* 0x000000888d53723e */ /* 0x000fe200000000ff */
[----:B------:R-:W2:Y:S01]  /*c380*/  MUFU.EX2 R75, R103 ;  /* 0x00000067004b7308 */ /* 0x000ea20000000800 */
[----:B------:R-:W-:Y:S01]  /*c390*/  FADD.FTZ R13, R121, R8 ;  /* 0x00000008790d7221 */ /* 0x000fe20000010000 */
[----:B------:R-:W-:Y:S01]  /*c3a0*/  FADD.FTZ R15, R123, R126 ;  /* 0x0000007e7b0f7221 */ /* 0x000fe20000010000 */
[----:B------:R-:W-:Y:S01]  /*c3b0*/  F2FP.F16.F32.PACK_AB R11, R134, R11 ;  /* 0x0000000b860b723e */ /* 0x000fe200000000ff */
[----:B------:R3:W-:Y:S01]  /*c3c0*/  STSM.16.M88.4 [R22+0x24300], R80 ;  /* 0x0243005016007844 */ /* 0x0007e20000000200 */
[----:B------:R-:W-:Y:S01]  /*c3d0*/  FADD.FTZ R8, R20, R13 ;  /* 0x0000000d14087221 */ /* 0x000fe20000010000 */
[----:B------:R-:W-:Y:S01]  /*c3e0*/  FADD.FTZ R126, R122, R15 ;  /* 0x0000000f7a7e7221 */ /* 0x000fe20000010000 */
[-C--:B------:R-:W-:Y:S01]  /*c3f0*/  FMUL.FTZ R57, R57, R7.reuse ;  /* 0x0000000739397220 */ /* 0x080fe20000410000 */
[----:B------:R-:W-:Y:S01]  /*c400*/  MUFU.EX2 R94, R94 ;  /* 0x0000005e005e7308 */ /* 0x000fe20000000800 */
[----:B------:R-:W-:Y:S01]  /*c410*/  FADD.FTZ R9, R125, R8 ;  /* 0x000000087d097221 */ /* 0x000fe20000010000 */
[----:B------:R-:W-:Y:S01]  /*c420*/  FADD.FTZ R13, R127, R126 ;  /* 0x0000007e7f0d7221 */ /* 0x000fe20000010000 */
[----:B------:R-:W-:Y:S01]  /*c430*/  F2FP.F16.F32.PACK_AB R8, R21, R10 ;  /* 0x0000000a1508723e */ /* 0x000fe200000000ff */
[-C--:B------:R-:W-:Y:S01]  /*c440*/  FMUL.FTZ R60, R60, R7.reuse ;  /* 0x000000073c3c7220 */ /* 0x080fe20000410000 */
[----:B------:R-:W-:Y:S01]  /*c450*/  FADD.FTZ R126, R112, R9 ;  /* 0x00000009707e7221 */ /* 0x000fe20000010000 */
[----:B------:R-:W-:Y:S01]  /*c460*/  FADD.FTZ R128, R114, R13 ;  /* 0x0000000d72807221 */ /* 0x000fe20000010000 */
[----:B------:R-:W-:Y:S01]  /*c470*/  F2FP.F16.F32.PACK_AB R10, R129, R12 ;  /* 0x0000000c810a723e */ /* 0x000fe200000000ff */
[----:B------:R-:W-:Y:S01]  /*c480*/  MUFU.EX2 R74, R74 ;  /* 0x0000004a004a7308 */ /* 0x000fe20000000800 */
[----:B------:R-:W-:Y:S01]  /*c490*/  FADD.FTZ R13, R113, R126 ;  /* 0x0000007e710d7221 */ /* 0x000fe20000010000 */
[----:B------:R-:W-:Y:S01]  /*c4a0*/  FADD.FTZ R128, R131, R128 ;  /* 0x0000008083807221 */ /* 0x000fe20000010000 */
[----:B------:R-:W-:Y:S01]  /*c4b0*/  F2FP.F16.F32.PACK_AB R12, R121, R14 ;  /* 0x0000000e790c723e */ /* 0x000fe200000000ff */
[-C--:B------:R-:W-:Y:S01]  /*c4c0*/  FMUL.FTZ R61, R61, R7.reuse ;  /* 0x000000073d3d7220 */ /* 0x080fe20000410000 */
[----:B---3--:R-:W-:Y:S01]  /*c4d0*/  FADD.FTZ R80, R116, R13 ;  /* 0x0000000d74507221 */ /* 0x008fe20000010000 */
[----:B------:R-:W-:Y:S01]  /*c4e0*/  FADD.FTZ R15, R115, R128 ;  /* 0x00000080730f7221 */ /* 0x000fe20000010000 */
[----:B------:R-:W-:Y:S01]  /*c4f0*/  F2FP.F16.F32.PACK_AB R14, R125, R20 ;  /* 0x000000147d0e723e */ /* 0x000fe200000000ff */
[----:B------:R-:W3:Y:S01]  /*c500*/  MUFU.EX2 R121, R91 ;  /* 0x0000005b00797308 */ /* 0x000ee20000000800 */
        /* <DEDUP_REMOVED lines=11> */
[----:B------:R-:W5:Y:S01]  /*c5c0*/  MUFU.EX2 R20, R90 ;  /* 0x0000005a00147308 */ /* 0x000f620000000800 */
        /* <DEDUP_REMOVED lines=10> */
[C---:B------:R-:W-:Y:S01]  /*c670*/  F2FP.F16.F32.PACK_AB R96, R97.reuse, R96 ;  /* 0x000000606160723e */ /* 0x040fe200000000ff */
[-C--:B------:R-:W-:Y:S01]  /*c680*/  FMUL.FTZ R68, R68, R7.reuse ;  /* 0x0000000744447220 */ /* 0x080fe20000410000 */
[----:B------:R-:W-:Y:S01]  /*c690*/  FADD.FTZ R21, R97, R80 ;  /* 0x0000005061157221 */ /* 0x000fe20000010000 */
[C---:B------:R-:W-:Y:S01]  /*c6a0*/  FADD.FTZ R82, R3.reuse, R82 ;  /* 0x0000005203527221 */ /* 0x040fe20000010000 */
[----:B------:R-:W-:Y:S01]  /*c6b0*/  F2FP.F16.F32.PACK_AB R97, R3, R98 ;  /* 0x000000620361723e */ /* 0x000fe200000000ff */
[----:B------:R-:W-:Y:S01]  /*c6c0*/  FMUL.FTZ R69, R69, R7 ;  /* 0x0000000745457220 */ /* 0x000fe20000410000 */
        /* <DEDUP_REMOVED lines=9> */
[----:B-1----:R-:W-:Y:S01]  /*c760*/  FADD.FTZ R10, R6, R21 ;  /* 0x00000015060a7221 */ /* 0x002fe20000010000 */
        /* <DEDUP_REMOVED lines=15> */
[----:B---3--:R-:W-:Y:S01]  /*c860*/  FADD.FTZ R3, R121, R10 ;  /* 0x0000000a79037221 */ /* 0x008fe20000010000 */
[----:B------:R-:W-:Y:S01]  /*c870*/  F2FP.F16.F32.PACK_AB R107, R110, R107 ;  /* 0x0000006b6e6b723e */ /* 0x000fe200000000ff */
[----:B------:R-:W-:Y:S01]  /*c880*/  FMUL.FTZ R35, R35, R124 ;  /* 0x0000007c23237220 */ /* 0x000fe20000410000 */
[----:B------:R-:W-:Y:S01]  /*c890*/  FADD.FTZ R9, R133, R4 ;  /* 0x0000000485097221 */ /* 0x000fe20000010000 */
[----:B-----5:R-:W-:Y:S01]  /*c8a0*/  FADD.FTZ R3, R20, R3 ;  /* 0x0000000314037221 */ /* 0x020fe20000010000 */
[----:B------:R-:W-:Y:S01]  /*c8b0*/  F2FP.F16.F32.PACK_AB R98, R101, R100 ;  /* 0x000000646562723e */ /* 0x000fe200000000ff */
[----:B------:R1:W-:Y:S01]  /*c8c0*/  STSM.16.M88.4 [R22+0x2a300], R104 ;  /* 0x02a3006816007844 */ /* 0x0003e20000000200 */
[----:B------:R-:W-:Y:S01]  /*c8d0*/  FADD.FTZ R4, R84, R9 ;  /* 0x0000000954047221 */ /* 0x000fe20000010000 */
[----:B------:R-:W-:Y:S01]  /*c8e0*/  FADD.FTZ R3, R86, R3 ;  /* 0x0000000356037221 */ /* 0x000fe20000010000 */
[----:B------:R-:W-:Y:S01]  /*c8f0*/  F2FP.F16.F32.PACK_AB R88, R89, R88 ;  /* 0x000000585958723e */ /* 0x000fe200000000ff */
[----:B------:R1:W-:Y:S01]  /*c900*/  STSM.16.M88.4 [R22+0x2bb00], R96 ;  /* 0x02bb006016007844 */ /* 0x0003e20000000200 */
        /* <DEDUP_REMOVED lines=9> */
[C---:B------:R-:W-:Y:S01]  /*c9a0*/  FADD.FTZ R9, R73.reuse, R4 ;  /* 0x0000000449097221 */ /* 0x040fe20000010000 */
        /* <DEDUP_REMOVED lines=42> */
.L_x_9806:
[----:B------:R-:W-:Y:S06]  /*cc50*/  BAR.ARV 0x8, 0x1a0 ;  /* 0x0206800000007b1d */ /* 0x000fec0000002000 */
[----:B------:R-:W-:Y:S05]  /*cc60*/  @!P0 BRA `(.L_x_9816) ;  /* 0x0000000000048947 */ /* 0x000fea0003800000 */
[----:B------:R-:W-:Y:S01]  /*cc70*/  BPT.TRAP 0x1 ;  /* 0x000000040000795c */ /* 0x000fe20000300000 */
.L_x_9816:
[----:B------:R-:W-:Y:S01]  /*cc80*/  R2UR UR4, R148 ;  /* 0x00000000940472ca */ /* 0x000fe200000e0000 */
[----:B------:R-:W-:-:S12]  /*cc90*/  ULEA UR12, UR46, UR47, 0x3 ;  /* 0x0000002f2e0c7291 */ /* 0x000fd8000f8e183f */
[----:B------:R-:W-:-:S05]  /*cca0*/  IMAD.U32 R6, RZ, RZ, UR4 ;  /* 0x00000004ff067e24 */ /* 0x000fca000f8e00ff */
[----:B------:R-:W-:-:S04]  /*ccb0*/  SHF.L.U32 R6, R6, 0x1f, RZ ;  /* 0x0000001f06067819 */ /* 0x000fc800000006ff */
[----:B------:R1:W2:Y:S01]  /*ccc0*/  SYNCS.PHASECHK.TRANS64.TRYWAIT P2, [UR12+0x31c50], R6 ;  /* 0x031c5006ff0075a7 */ /* 0x0002a2000804014c */
[----:B------:R-:W-:Y:S05]  /*ccd0*/  @!P0 BRA `(.L_x_9817) ;  /* 0x0000000000048947 */ /* 0x000fea0003800000 */
[----:B------:R-:W-:Y:S01]  /*cce0*/  BPT.TRAP 0x1 ;  /* 0x000000040000795c */ /* 0x000fe20000300000 */
.L_x_9817:
[----:B--2---:R-:W-:Y:S05]  /*ccf0*/  @P2 BRA `(.L_x_9818) ;  /* 0x0000000000082947 */ /* 0x004fea0003800000 */
[----:B------:R-:W2:Y:S02]  /*cd00*/  SYNCS.PHASECHK.TRANS64.TRYWAIT P0, [UR12+0x31c50], R6 ;  /* 0x031c5006ff0075a7 */ /* 0x000ea4000800014c */
[----:B--2---:R-:W-:Y:S05]  /*cd10*/  @!P0 BRA `(.L_x_9819) ;  /* 0x0000004800e88947 */ /* 0x004fea0003800000 */
.L_x_9818:
[----:B------:R-:W-:Y:S01]  /*cd20*/  UIADD3 UR47, UR47, 0x200, URZ ;  /* 0x000002002f2f7890 */ /* 0x000fe2000fffe03f */
[----:B------:R-:W-:Y:S01]  /*cd30*/  R2UR UR4, R145 ;  /* 0x00000000910472ca */ /* 0x000fe200000e0000 */
[----:B------:R-:W-:Y:S01]  /*cd40*/  WARPGROUP.ARRIVE ;  /* 0x00000000000079c5 */ /* 0x000fe20000000000 */
[----:B------:R-:W-:Y:S01]  /*cd50*/  UMOV UR5, 0xc0000010 ;  /* 0xc000001000057882 */ /* 0x000fe20000000000 */
[----:B------:R-:W-:Y:S01]  /*cd60*/  USHF.R.U32.HI UR47, URZ, 0x4, UR47 ;  /* 0x000000043f2f7899 */ /* 0x000fe2000801162f */
[----:B--2---:R-:W2:Y:S01]  /*cd70*/  SHFL.BFLY PT, R7, R4, 0x2, 0x1f ;  /* 0x0c401f0004077f89 */ /* 0x004ea200000e0000 */
[----:B------:R-:W-:Y:S01]  /*cd80*/  UMOV UR7, 0x80000020 ;  /* 0x8000002000077882 */ /* 0x000fe20000000000 */
[----:B------:R-:W-:Y:S01]  /*cd90*/  UMOV UR9, 0xc0000010 ;  /* 0xc000001000097882 */ /* 0x000fe20000000000 */
[----:B------:R-:W-:Y:S01]  /*cda0*/  ULOP3.LUT UR47, UR47, 0x3fff, URZ, 0xc0, !UPT ;  /* 0x00003fff2f2f7892 */ /* 0x000fe2000f8ec03f */
[----:B-1----:R-:W1:Y:S01]  /*cdb0*/  SHFL.BFLY PT, R6, R3, 0x2, 0x1f ;  /* 0x0c401f0003067f89 */ /* 0x002e6200000e0000 */
[----:B------:R-:W-:Y:S01]  /*cdc0*/  UMOV UR11, 0x80000020 ;  /* 0x80000020000b7882 */ /* 0x000fe20000000000 */
[----:B------:R-:W-:Y:S01]  /*cdd0*/  IMAD.MOV.U32 R13, RZ, RZ, RZ ;  /* 0x000000ffff0d7224 */ /* 0x000fe200078e00ff */
[----:B------:R-:W-:Y:S01]  /*cde0*/  ULOP3.LUT UR6, UR47, 0x2400000, URZ, 0xfc, !UPT ;  /* 0x024000002f067892 */ /* 0x000fe2000f8efc3f */
[----:B------:R-:W-:Y:S01]  /*cdf0*/  IMAD.MOV.U32 R10, RZ, RZ, RZ ;  /* 0x000000ffff0a7224 */ /* 0x000fe200078e00ff */
[----:B------:R-:W-:Y:S01]  /*ce00*/  ULOP3.LUT UR4, UR4, 0x10000, URZ, 0xfc, !UPT ;  /* 0x0001000004047892 */ /* 0x000fe2000f8efc3f */
[----:B------:R-:W-:Y:S01]  /*ce10*/  R2UR UR13, R148 ;  /* 0x00000000940d72ca */ /* 0x000fe200000e0000 */
[----:B------:R-:W-:Y:S01]  /*ce20*/  UIMAD UR6, UR46, 0x6c0, UR6 ;  /* 0x000006c02e0678a4 */ /* 0x000fe2000f8e0206 */
[----:B------:R-:W-:Y:S01]  /*ce30*/  IMAD.MOV.U32 R12, RZ, RZ, -0x800000 ;  /* 0xff800000ff0c7424 */ /* 0x000fe200078e00ff */
[----:B------:R-:W-:Y:S01]  /*ce40*/  UIADD3 UR8, UR4, 0x180, URZ ;  /* 0x0000018004087890 */ /* 0x000fe2000fffe03f */
[----:B------:R-:W-:Y:S01]  /*ce50*/  VIADD R18, R18, 0x1 ;  /* 0x0000000112127836 */ /* 0x000fe20000000000 */
[----:B------:R-:W-:-:S02]  /*ce60*/  UIADD3 UR10, UR6, 0x40, URZ ;  /* 0x00000040060a7890 */ /* 0x000fc4000fffe03f */
[----:B------:R-:W-:-:S03]  /*ce70*/  UIADD3 UR46, UR46, 0x1, URZ ;  /* 0x000000012e2e7890 */ /* 0x000fc6000fffe03f */
[----:B------:R-:W-:Y:S01]  /*ce80*/  HGMMA.64x96x16.F32 R24, gdesc[UR4].tnspB, R24, gsb0 ;  /* 0x41600000041879f0 */ /* 0x000fe20008000818 */
[----:B------:R-:W-:Y:S01]  /*ce90*/  UMOV UR5, 0xc0000010 ;  /* 0xc000001000057882 */ /* 0x000fe20000000000 */
[----:B------:R-:W-:Y:S01]  /*cea0*/  UMOV UR7, 0x80000020 ;  /* 0x8000002000077882 */ /* 0x000fe20000000000 */
[----:B------:R-:W-:Y:S01]  /*ceb0*/  UISETP.NE.AND UP0, UPT, UR46, 0x2, UPT ;  /* 0x000000022e00788c */ /* 0x000fe2000bf05270 */
[----:B--2---:R-:W-:-:S03]  /*cec0*/  FADD.FTZ R7, R7, R4 ;  /* 0x0000000407077221 */ /* 0x004fc60000010000 */
[----:B------:R-:W-:Y:S01]  /*ced0*/  USEL UR46, UR46, URZ, UP0 ;  /* 0x0000003f2e2e7287 */ /* 0x000fe20008000000 */
[----:B-1----:R-:W-:Y:S01]  /*cee0*/  FADD.FTZ R8, R6, R3 ;  /* 0x0000000306087221 */ /* 0x002fe20000010000 */
[----:B------:R-:W-:Y:S01]  /*cef0*/  IMAD.MOV.U32 R3, RZ, RZ, -0x800000 ;  /* 0xff800000ff037424 */ /* 0x000fe200078e00ff */
[----:B------:R-:W1:Y:S04]  /*cf00*/  SHFL.BFLY PT, R6, R7, 0x1, 0x1f ;  /* 0x0c201f0007067f89 */ /* 0x000e6800000e0000 */
[----:B------:R-:W2:Y:S01]  /*cf10*/  SHFL.BFLY PT, R9, R8, 0x1, 0x1f ;  /* 0x0c201f0008097f89 */ /* 0x000ea200000e0000 */
[----:B-1----:R-:W-:Y:S01]  /*cf20*/  FADD.FTZ R11, R7, R6 ;  /* 0x00000006070b7221 */ /* 0x002fe20000010000 */
[----:B--2---:R-:W-:-:S04]  /*cf30*/  FADD.FTZ R14, R8, R9 ;  /* 0x00000009080e7221 */ /* 0x004fc80000010000 */
[----:B------:R-:W-:Y:S01]  /*cf40*/  FSETP.NE.FTZ.AND P0, PT, R11, RZ, PT ;  /* 0x000000ff0b00720b */ /* 0x000fe20003f15000 */
[----:B------:R-:W-:Y:S01]  /*cf50*/  IMAD.U32 R8, RZ, RZ, UR12 ;  /* 0x0000000cff087e24 */ /* 0x000fe2000f8e00ff */
[----:B------:R-:W-:-:S11]  /*cf60*/  FSETP.NE.FTZ.AND P2, PT, R14, RZ, PT ;  /* 0x000000ff0e00720b */ /* 0x000fd60003f55000 */
[----:B------:R-:W1:Y:S01]  /*cf70*/  @P0 MUFU.LG2 R6, R11 ;  /* 0x0000000b00060308 */ /* 0x000e620000000c00 */
[C---:B------:R-:W-:Y:S01]  /*cf80*/  @P0 FMUL.FTZ R4, R0.reuse, 0.69314718246459960938 ;  /* 0x3f31721800040820 */ /* 0x040fe20000410000 */
[----:B------:R-:W-:-:S06]  /*cf90*/  @P2 FMUL.FTZ R15, R0, 0.69314718246459960938 ;  /* 0x3f317218000f2820 */ /* 0x000fcc0000410000 */
[----:B------:R-:W2:Y:S08]  /*cfa0*/  @P2 MUFU.LG2 R9, R14 ;  /* 0x0000000e00092308 */ /* 0x000eb00000000c00 */
[----:B------:R-:W3:Y:S01]  /*cfb0*/  @P0 MUFU.RCP R13, R11 ;  /* 0x0000000b000d0308 */ /* 0x000ee20000001000 */
[----:B-1----:R-:W-:Y:S01]  /*cfc0*/  @P0 FMUL.FTZ R7, R6, 0.69314718246459960938 ;  /* 0x3f31721806070820 */ /* 0x002fe20000410000 */
[----:B------:R-:W-:-:S03]  /*cfd0*/  @!P1 VIADD R6, R8, 0x31c60 ;  /* 0x00031c6008069836 */ /* 0x000fc60000000000 */
[----:B------:R-:W-:Y:S01]  /*cfe0*/  @P0 FFMA.FTZ R3, R4, R5, R7 ;  /* 0x0000000504030223 */ /* 0x000fe20000010007 */
[----:B------:R-:W-:Y:S02]  /*cff0*/  PLOP3.LUT P0, PT, PT, PT, PT, 0x8, 0x0 ;  /* 0x000000000000781c */ /* 0x000fe40003f0e170 */
[----:B------:R-:W-:Y:S01]  /*d000*/  @!P1 PRMT R4, RZ, 0x654, R6 ;  /* 0x00000654ff049816 */ /* 0x000fe20000000006 */
[----:B------:R1:W4:Y:S01]  /*d010*/  @P2 MUFU.RCP R10, R14 ;  /* 0x0000000e000a2308 */ /* 0x0003220000001000 */
[----:B--2---:R-:W-:-:S04]  /*d020*/  @P2 FMUL.FTZ R0, R9, 0.69314718246459960938 ;  /* 0x3f31721809002820 */ /* 0x004fc80000410000 */
        /* <DEDUP_REMOVED lines=47> */
[----:B------:R-:W-:Y:S03]  /*d320*/  HGMMA.64x96x16.F32 R24, gdesc[UR8].tnspB, R24, gsb0 ;  /* 0x41600000081879f0 */ /* 0x000fe60008000818 */
[----:B------:R-:W-:Y:S02]  /*d330*/  WARPGROUP.DEPBAR.LE gsb0, 0x0 ;  /* 0x00008000000079c5 */ /* 0x000fe40000010000 */
[----:B------:R-:W-:-:S06]  /*d340*/  WARPGROUP.ARRIVE ;  /* 0x00000000000079c5 */ /* 0x000fcc0000000000 */
[----:B------:R-:W-:Y:S01]  /*d350*/  HGMMA.64x96x16.F32 R24, gdesc[UR4].tnspB, R24, gsb0 ;  /* 0x41600000041879f0 */ /* 0x000fe20008000818 */
[----:B------:R-:W-:-:S04]  /*d360*/  USEL UR4, URZ, 0x1, UP0 ;  /* 0x000000013f047887 */ /* 0x000fc80008000000 */
[----:B------:R-:W-:-:S06]  /*d370*/  ULOP3.LUT UR13, UR13, UR4, URZ, 0x3c, !UPT ;  /* 0x000000040d0d7292 */ /* 0x000fcc000f8e3c3f */
[----:B------:R-:W-:Y:S01]  /*d380*/  IMAD.U32 R148, RZ, RZ, UR13 ;  /* 0x0000000dff947e24 */ /* 0x000fe2000f8e00ff */
        /* <DEDUP_REMOVED lines=50> */
.L_x_9789:
        /* <DEDUP_REMOVED lines=11> */
[----:B------:R-:W-:Y:S01]  /*d760*/  SHF.R.S32.HI R54, RZ, 0x1f, R51 ;  /* 0x0000001fff367819 */ /* 0x000fe20000011433 */
[----:B------:R-:W-:Y:S01]  /*d770*/  USHF.R.S32.HI UR5, URZ, 0x1f, UR43 ;  /* 0x0000001f3f057899 */ /* 0x000fe2000801142b */
[----:B------:R-:W-:Y:S02]  /*d780*/  LOP3.LUT R10, R17, 0x180, RZ, 0xc0, !PT ;  /* 0x00000180110a7812 */ /* 0x000fe400078ec0ff */
[----:B------:R-:W-:Y:S01]  /*d790*/  IADD3 R5, P5, R150, 0x20, RZ ;  /* 0x0000002096057810 */ /* 0x000fe20007fbe0ff */
[----:B------:R-:W-:Y:S01]  /*d7a0*/  ULDC.64 UR6, c[0x0][0xb70] ;  /* 0x0002dc0000067ab9 */ /* 0x000fe20000000a00 */
[----:B------:R-:W-:Y:S01]  /*d7b0*/  SHF.R.U64 R10, R10, 0x3, RZ ;  /* 0x000000030a0a7819 */ /* 0x000fe200000012ff */
[----:B------:R-:W-:Y:S01]  /*d7c0*/  UIMAD UR5, UR5, UR6, URZ ;  /* 0x00000006050572a4 */ /* 0x000fe2000f8e023f */
[----:B------:R-:W-:Y:S01]  /*d7d0*/  LOP3.LUT R8, R5, 0x180, RZ, 0xc0, !PT ;  /* 0x0000018005087812 */ /* 0x000fe200078ec0ff */
[----:B------:R-:W-:Y:S01]  /*d7e0*/  UIMAD.WIDE.U32 UR8, UR43, UR6, URZ ;  /* 0x000000062b0872a5 */ /* 0x000fe2000f8e003f */
[----:B------:R-:W-:Y:S01]  /*d7f0*/  LOP3.LUT R10, R10, R17, RZ, 0x3c, !PT ;  /* 0x000000110a0a7212 */ /* 0x000fe200078e3cff */
[----:B------:R-:W-:Y:S01]  /*d800*/  UIMAD UR5, UR43, UR7, UR5 ;  /* 0x000000072b0572a4 */ /* 0x000fe2000f8e0205 */
[----:B------:R-:W-:Y:S01]  /*d810*/  LEA.HI R17, R54, R51, RZ, 0x7 ;  /* 0x0000003336117211 */ /* 0x000fe200078f38ff */
[----:B------:R-:W-:Y:S01]  /*d820*/  USHF.R.S32.HI UR6, URZ, 0x1f, UR44 ;  /* 0x0000001f3f067899 */ /* 0x000fe2000801142c */
[----:B------:R-:W-:Y:S01]  /*d830*/  SHF.R.U64 R8, R8, 0x3, RZ ;  /* 0x0000000308087819 */ /* 0x000fe200000012ff */
[----:B------:R-:W-:Y:S01]  /*d840*/  UIADD3 UR5, UR9, UR5, URZ ;  /* 0x0000000509057290 */ /* 0x000fe2000fffe03f */
[----:B------:R-:W-:Y:S01]  /*d850*/  LOP3.LUT R58, R17, 0xffffff80, RZ, 0xc0, !PT ;  /* 0xffffff80113a7812 */ /* 0x000fe200078ec0ff */
[----:B------:R-:W-:Y:S01]  /*d860*/  ULDC.64 UR10, c[0x0][0x208] ;  /* 0x00008200000a7ab9 */ /* 0x000fe20000000a00 */
[----:B------:R-:W-:-:S02]  /*d870*/  IADD3 R27, P3, R150, 0x3020, RZ ;  /* 0x00003020961b7810 */ /* 0x000fc40007f7e0ff */
[----:B------:R-:W-:Y:S01]  /*d880*/  LOP3.LUT R8, R8, R5, RZ, 0x3c, !PT ;  /* 0x0000000508087212 */ /* 0x000fe200078e3cff */
[----:B------:R-:W-:Y:S01]  /*d890*/  IMAD.IADD R58, R51, 0x1, -R58 ;  /* 0x00000001333a7824 */ /* 0x000fe200078e0a3a */
[----:B------:R-:W-:Y:S02]  /*d8a0*/  LOP3.LUT R5, R150, 0x180, RZ, 0xc0, !PT ;  /* 0x0000018096057812 */ /* 0x000fe400078ec0ff */
[----:B------:R-:W-:Y:S02]  /*d8b0*/  LOP3.LUT R26, R27, 0x180, RZ, 0xc0, !PT ;  /* 0x000001801b1a7812 */ /* 0x000fe400078ec0ff */
[----:B------:R-:W-:Y:S02]  /*d8c0*/  LOP3.LUT P0, RZ, R58, 0x3, RZ, 0xc0, !PT ;  /* 0x000000033aff7812 */ /* 0x000fe4000780c0ff */
[----:B------:R-:W1:Y:S01]  /*d8d0*/  LDC.64 R58, c[0x0][0xb78] ;  /* 0x0002de00ff3a7b82 */ /* 0x000e620000000a00 */
[----:B------:R-:W-:Y:S02]  /*d8e0*/  IADD3 R35, P1, R150, 0x6020, RZ ;  /* 0x0000602096237810 */ /* 0x000fe40007f3e0ff */
[----:B------:R-:W-:-:S02]  /*d8f0*/  SHF.R.U64 R5, R5, 0x3, RZ ;  /* 0x0000000305057819 */ /* 0x000fc400000012ff */
[----:B------:R-:W-:Y:S02]  /*d900*/  SHF.R.U64 R26, R26, 0x3, RZ ;  /* 0x000000031a1a7819 */ /* 0x000fe400000012ff */
[----:B------:R-:W-:Y:S02]  /*d910*/  LOP3.LUT R34, R35, 0x180, RZ, 0xc0, !PT ;  /* 0x0000018023227812 */ /* 0x000fe400078ec0ff */
[----:B------:R-:W-:Y:S02]  /*d920*/  IADD3 R31, P2, R150, 0x6000, RZ ;  /* 0x00006000961f7810 */ /* 0x000fe40007f5e0ff */
[----:B------:R-:W-:Y:S01]  /*d930*/  LOP3.LUT R4, R5, R150, RZ, 0x3c, !PT ;  /* 0x0000009605047212 */ /* 0x000fe200078e3cff */
[--C-:B------:R-:W-:Y:S01]  /*d940*/  IMAD.MOV.U32 R5, RZ, RZ, R151.reuse ;  /* 0x000000ffff057224 */ /* 0x100fe200078e0097 */
[----:B------:R-:W-:Y:S01]  /*d950*/  LOP3.LUT R26, R26, R27, RZ, 0x3c, !PT ;  /* 0x0000001b1a1a7212 */ /* 0x000fe200078e3cff */
[----:B------:R-:W-:Y:S01]  /*d960*/  IMAD.X R27, RZ, RZ, R151, P3 ;  /* 0x000000ffff1b7224 */ /* 0x000fe200018e0697 */
[----:B------:R-:W-:-:S02]  /*d970*/  SHF.R.U64 R34, R34, 0x3, RZ ;  /* 0x0000000322227819 */ /* 0x000fc400000012ff */
[----:B------:R-:W-:Y:S02]  /*d980*/  LOP3.LUT R30, R31, 0x180, RZ, 0xc0, !PT ;  /* 0x000001801f1e7812 */ /* 0x000fe400078ec0ff */
[----:B------:R-:W-:Y:S02]  /*d990*/  MOV R17, R4 ;  /* 0x0000000400117202 */ /* 0x000fe40000000f00 */
[----:B------:R-:W-:Y:S02]  /*d9a0*/  LEA.HI R62, R54, R51, RZ, 0x5 ;  /* 0x00000033363e7211 */ /* 0x000fe400078f28ff */
[----:B------:R-:W-:Y:S01]  /*d9b0*/  LOP3.LUT R34, R34, R35, RZ, 0x3c, !PT ;  /* 0x0000002322227212 */ /* 0x000fe200078e3cff */
[--C-:B------:R-:W-:Y:S01]  /*d9c0*/  IMAD.X R35, RZ, RZ, R151.reuse, P1 ;  /* 0x000000ffff237224 */ /* 0x100fe200008e0697 */
[----:B------:R-:W-:Y:S02]  /*d9d0*/  F2FP.F16.F32.PACK_AB R4, R77, R80 ;  /* 0x000000504d04723e */ /* 0x000fe400000000ff */
[----:B------:R-:W-:Y:S01]  /*d9e0*/  F2FP.F16.F32.PACK_AB R5, R11, R78 ;  /* 0x0000004e0b05723e */ /* 0x000fe200000000ff */
[--C-:B------:R-:W-:Y:S01]  /*d9f0*/  IMAD.X R11, RZ, RZ, R151.reuse, P4 ;  /* 0x000000ffff0b7224 */ /* 0x100fe200020e0697 */
[----:B------:R-:W-:Y:S01]  /*da00*/  F2FP.F16.F32.PACK_AB R6, R6, R9 ;  /* 0x000000090606723e */ /* 0x000fe200000000ff */
[----:B------:R-:W-:Y:S01]  /*da10*/  IMAD.X R9, RZ, RZ, R151, P5 ;  /* 0x000000ffff097224 */ /* 0x000fe200028e0697 */
[----:B------:R-:W-:-:S02]  /*da20*/  F2FP.F16.F32.PACK_AB R7, R7, R76 ;  /* 0x0000004c0707723e */ /* 0x000fc400000000ff */
[----:B------:R-:W-:Y:S02]  /*da30*/  SHF.R.U64 R30, R30, 0x3, RZ ;  /* 0x000000031e1e7819 */ /* 0x000fe400000012ff */
[----:B------:R-:W-:Y:S01]  /*da40*/  MOV R51, R26 ;  /* 0x0000001a00337202 */ /* 0x000fe20000000f00 */
[----:B------:R-:W-:Y:S01]  /*da50*/  IMAD.U32 R27, RZ, RZ, UR9 ;  /* 0x00000009ff1b7e24 */ /* 0x000fe2000f8e00ff */
[----:B------:R-:W-:Y:S01]  /*da60*/  LOP3.LUT R30, R30, R31, RZ, 0x3c, !PT ;  /* 0x0000001f1e1e7212 */ /* 0x000fe200078e3cff */
[----:B------:R-:W-:Y:S01]  /*da70*/  IMAD.U32 R26, RZ, RZ, UR8 ;  /* 0x00000008ff1a7e24 */ /* 0x000fe2000f8e00ff */
[----:B------:R2:W-:Y:S01]  /*da80*/  STSM.16.M88.4 [R17], R4 ;  /* 0x0000000411007844 */ /* 0x0005e20000000200 */
[----:B------:R-:W-:Y:S01]  /*da90*/  IMAD.U32 R27, RZ, RZ, UR5 ;  /* 0x00000005ff1b7e24 */ /* 0x000fe2000f8e00ff */
[----:B------:R-:W-:Y:S01]  /*daa0*/  MOV R54, R10 ;  /* 0x0000000a00367202 */ /* 0x000fe20000000f00 */
[----:B------:R-:W-:Y:S01]  /*dab0*/  IMAD.X R31, RZ, RZ, R151, P2 ;  /* 0x000000ffff1f7224 */ /* 0x000fe200010e0697 */
[----:B------:R-:W-:Y:S01]  /*dac0*/  F2FP.F16.F32.PACK_AB R10, R41, R36 ;  /* 0x00000024290a723e */ /* 0x000fe200000000ff */
[----:B-1----:R-:W-:Y:S01]  /*dad0*/  IMAD.WIDE.U32 R26, R58, UR44, R26 ;  /* 0x0000002c3a1a7c25 */ /* 0x002fe2000f8e001a */
[----:B------:R-:W-:Y:S01]  /*dae0*/  MOV R55, R8 ;  /* 0x0000000800377202 */ /* 0x000fe20000000f00 */
[----:B------:R-:W-:Y:S01]  /*daf0*/  ULDC UR5, c[0x0][0xa88] ;  /* 0x0002a20000057ab9 */ /* 0x000fe20000000800 */
[----:B------:R-:W-:-:S02]  /*db00*/  MOV R30, R30 ;  /* 0x0000001e001e7202 */ /* 0x000fc40000000f00 */
[----:B------:R-:W-:Y:S02]  /*db10*/  F2FP.F16.F32.PACK_AB R8, R40, R37 ;  /* 0x000000252808723e */ /* 0x000fe400000000ff */
[----:B------:R-:W-:Y:S02]  /*db20*/  F2FP.F16.F32.PACK_AB R9, R56, R57 ;  /* 0x000000393809723e */ /* 0x000fe400000000ff */
[----:B------:R-:W-:Y:S02]  /*db30*/  F2FP.F16.F32.PACK_AB R11, R52, R53 ;  /* 0x00000035340b723e */ /* 0x000fe400000000ff */
[----:B--2---:R-:W-:Y:S01]  /*db40*/  MOV R17, R34 ;  /* 0x0000002200117202 */ /* 0x004fe20000000f00 */
[----:B------:R-:W-:Y:S01]  /*db50*/  IMAD R4, R58, UR6, RZ ;  /* 0x000000063a047c24 */ /* 0x000fe2000f8e02ff */
[----:B------:R-:W-:Y:S01]  /*db60*/  F2FP.F16.F32.PACK_AB R5, R68, R69 ;  /* 0x000000454405723e */ /* 0x000fe200000000ff */
[----:B------:R-:W-:Y:S01]  /*db70*/  VIADD R35, R23, UR42 ;  /* 0x0000002a17237c36 */ /* 0x000fe20008000000 */
[----:B------:R-:W-:Y:S01]  /*db80*/  F2FP.F16.F32.PACK_AB R6, R75, R72 ;  /* 0x000000484b06723e */ /* 0x000fe200000000ff */
[----:B------:R-:W-:Y:S01]  /*db90*/  IMAD R34, R59, UR44, R4 ;  /* 0x0000002c3b227c24 */ /* 0x000fe2000f8e0204 */
[----:B------:R-:W-:Y:S01]  /*dba0*/  F2FP.F16.F32.PACK_AB R4, R74, R73 ;  /* 0x000000494a04723e */ /* 0x000fe200000000ff */
[C---:B------:R-:W-:Y:S01]  /*dbb0*/  VIADD R37, R35.reuse, 0x8 ;  /* 0x0000000823257836 */ /* 0x040fe20000000000 */
[----:B------:R-:W-:Y:S01]  /*dbc0*/  SHF.R.S32.HI R31, RZ, 0x1f, R35 ;  /* 0x0000001fff1f7819 */ /* 0x000fe20000011423 */
[----:B------:R-:W-:Y:S01]  /*dbd0*/  ULDC.64 UR6, c[0x0][0xb40] ;  /* 0x0002d00000067ab9 */ /* 0x000fe20000000a00 */
[----:B------:R-:W-:-:S02]  /*dbe0*/  IADD3 R36, P2, R35, R26, RZ ;  /* 0x0000001a23247210 */ /* 0x000fc40007f5e0ff */
[----:B------:R-:W-:Y:S02]  /*dbf0*/  F2FP.F16.F32.PACK_AB R7, R60, R61 ;  /* 0x0000003d3c07723e */ /* 0x000fe400000000ff */
[----:B------:R-:W-:Y:S02]  /*dc00*/  IADD3.X R31, R31, R27, R34, P2, !PT ;  /* 0x0000001b1f1f7210 */ /* 0x000fe400017fe422 */
[----:B------:R-:W-:Y:S01]  /*dc10*/  F2FP.F16.F32.PACK_AB R24, R25, R24 ;  /* 0x000000181918723e */ /* 0x000fe200000000ff */
[----:B------:R1:W-:Y:S01]  /*dc20*/  STSM.16.M88.4 [R55], R4 ;  /* 0x0000000437007844 */ /* 0x0003e20000000200 */
[----:B------:R-:W-:Y:S02]  /*dc30*/  F2FP.F16.F32.PACK_AB R26, R32, R21 ;  /* 0x00000015201a723e */ /* 0x000fe400000000ff */
[----:B------:R-:W-:Y:S01]  /*dc40*/  ISETP.GE.OR P1, PT, R35, UR5, P0 ;  /* 0x0000000523007c0c */ /* 0x000fe20008726670 */
        /* <DEDUP_REMOVED lines=13> */
[----:B------:R-:W-:Y:S02]  /*dd20*/  SHF.R.S32.HI R62, RZ, 0x5, R62 ;  /* 0x00000005ff3e7819 */ /* 0x000fe4000001143e */
[----:B------:R-:W-:Y:S01]  /*dd30*/  ISETP.GE.OR P0, PT, R37, UR5, P0 ;  /* 0x0000000525007c0c */ /* 0x000fe20008706670 */
[----:B------:R-:W-:Y:S01]  /*dd40*/  STSM.16.M88.4 [R17], R68 ;  /* 0x0000004411007844 */ /* 0x000fe20000000200 */
[C---:B-1----:R-:W-:Y:S01]  /*dd50*/  LEA R4, P2, R36.reuse, UR6, 0x2 ;  /* 0x0000000624047c11 */ /* 0x042fe2000f8410ff */
        /* <DEDUP_REMOVED lines=39> */
.L_x_9823:
[----:B------:R-:W-:Y:S05]  /*dfd0*/  BSYNC B0 ;  /* 0x0000000000007941 */ /* 0x000fea0003800000 */
.L_x_9822:
[----:B------:R-:W-:Y:S05]  /*dfe0*/  BRA `(.L_x_9821) ;  /* 0x00000004009c7947 */ /* 0x000fea0003800000 */
.L_x_9820:
[----:B------:R-:W1:Y:S01]  /*dff0*/  LDC R14, c[0x0][0xdac] ;  /* 0x00036b00ff0e7b82 */ /* 0x000e620000000800 */
[----:B------:R-:W-:Y:S01]  /*e000*/  ISETP.GT.AND P0, PT, R51, 0xbf, PT ;  /* 0x000000bf3300780c */ /* 0x000fe20003f04270 */
[----:B------:R-:W-:Y:S01]  /*e010*/  USHF.R.S32.HI UR5, URZ, 0x1f, UR43 ;  /* 0x0000001f3f057899 */ /* 0x000fe2000801142b */
[----:B------:R-:W-:Y:S01]  /*e020*/  SHF.R.S32.HI R0, RZ, 0x1f, R51 ;  /* 0x0000001fff007819 */ /* 0x000fe20000011433 */
[----:B------:R-:W-:Y:S01]  /*e030*/  USHF.R.S32.HI UR6, URZ, 0x1f, UR44 ;  /* 0x0000001f3f067899 */ /* 0x000fe2000801142c */
[----:B------:R-:W-:Y:S02]  /*e040*/  BSSY B0, `(.L_x_9824) ;  /* 0x000001d000007945 */ /* 0x000fe40003800000 */
[----:B------:R-:W-:Y:S01]  /*e050*/  LEA.HI R15, R0, R51, RZ, 0x2 ;  /* 0x00000033000f7211 */ /* 0x000fe200078f10ff */
[----:B------:R-:W2:Y:S03]  /*e060*/  LDC R20, c[0x0][0xa88] ;  /* 0x0002a200ff147b82 */ /* 0x000ea60000000800 */
[----:B------:R-:W-:-:S05]  /*e070*/  LOP3.LUT R0, R15, 0x1ffffffc, RZ, 0xc0, !PT ;  /* 0x1ffffffc0f007812 */ /* 0x000fca00078ec0ff */
[----:B------:R-:W3:Y:S01]  /*e080*/  LDC.64 R10, c[0x0][0xae0] ;  /* 0x0002b800ff0a7b82 */ /* 0x000ee20000000a00 */
[----:B------:R-:W-:-:S07]  /*e090*/  IMAD.IADD R51, R51, 0x1, -R0 ;  /* 0x0000000133337824 */ /* 0x000fce00078e0a00 */
[----:B------:R-:W4:Y:S01]  /*e0a0*/  LDC.64 R12, c[0x0][0xae8] ;  /* 0x0002ba00ff0c7b82 */ /* 0x000f220000000a00 */
[----:B------:R-:W-:Y:S05]  /*e0b0*/  @P0 BRA `(.L_x_9825) ;  /* 0x0000000000540947 */ /* 0x000fea0003800000 */
[----:B------:R-:W-:Y:S01]  /*e0c0*/  IADD3 R4, R17, -0x80, R2 ;  /* 0xffffff8011047810 */ /* 0x000fe20007ffe002 */
[----:B------:R-:W-:-:S03]  /*e0d0*/  ULDC UR7, c[0x0][0xa88] ;  /* 0x0002a20000077ab9 */ /* 0x000fc60000000800 */
[----:B------:R-:W-:-:S13]  /*e0e0*/  ISETP.GE.AND P0, PT, R4, UR7, PT ;  /* 0x0000000704007c0c */ /* 0x000fda000bf06270 */
[----:B------:R-:W-:Y:S05]  /*e0f0*/  @P0 BRA `(.L_x_9825) ;  /* 0x0000000000440947 */ /* 0x000fea0003800000 */
[----:B------:R-:W5:Y:S01]  /*e100*/  LDC.64 R6, c[0x0][0xb70] ;  /* 0x0002dc00ff067b82 */ /* 0x000f620000000a00 */
[----:B------:R-:W-:Y:S01]  /*e110*/  SHF.R.S32.HI R5, RZ, 0x1f, R4 ;  /* 0x0000001fff057819 */ /* 0x000fe20000011404 */
[----:B------:R-:W-:Y:S01]  /*e120*/  ULDC.64 UR8, c[0x0][0xb40] ;  /* 0x0002d00000087ab9 */ /* 0x000fe20000000a00 */
[----:B------:R-:W-:-:S05]  /*e130*/  ULDC.64 UR10, c[0x0][0x208] ;  /* 0x00008200000a7ab9 */ /* 0x000fca0000000a00 */
[----:B------:R-:W1:Y:S01]  /*e140*/  LDC.64 R8, c[0x0][0xb78] ;  /* 0x0002de00ff087b82 */ /* 0x000e620000000a00 */
[C---:B-----5:R-:W-:Y:S02]  /*e150*/  IMAD R0, R6.reuse, UR5, RZ ;  /* 0x0000000506007c24 */ /* 0x060fe4000f8e02ff */
[----:B------:R-:W-:-:S04]  /*e160*/  IMAD.WIDE.U32 R4, R6, UR43, R4 ;  /* 0x0000002b06047c25 */ /* 0x000fc8000f8e0004 */
[----:B------:R-:W-:Y:S02]  /*e170*/  IMAD R3, R7, UR43, R0 ;  /* 0x0000002b07037c24 */ /* 0x000fe4000f8e0200 */
[C---:B-1----:R-:W-:Y:S02]  /*e180*/  IMAD R0, R8.reuse, UR6, RZ ;  /* 0x0000000608007c24 */ /* 0x042fe4000f8e02ff */
        /* <DEDUP_REMOVED lines=8> */
.L_x_9825:
[----:B------:R-:W-:Y:S05]  /*e210*/  BSYNC B0 ;  /* 0x0000000000007941 */ /* 0x000fea0003800000 */
.L_x_9824:
[----:B------:R-:W-:Y:S01]  /*e220*/  R2UR UR7, R147 ;  /* 0x00000000930772ca */ /* 0x000fe200000e0000 */
[----:B---3--:R-:W-:Y:S01]  /*e230*/  IMAD R0, R10, UR5, RZ ;  /* 0x000000050a007c24 */ /* 0x008fe2000f8e02ff */
[----:B------:R-:W-:Y:S01]  /*e240*/  SHF.R.S32.HI R4, RZ, 0x2, R15 ;  /* 0x00000002ff047819 */ /* 0x000fe2000001140f */
[----:B------:R-:W-:Y:S01]  /*e250*/  IMAD.SHL.U32 R8, R51, 0x8, RZ ;  /* 0x0000000833087824 */ /* 0x000fe200078e00ff */
[----:B------:R-:W-:Y:S01]  /*e260*/  BSSY B0, `(.L_x_9826) ;  /* 0x0000026000007945 */ /* 0x000fe20003800000 */
[----:B-1----:R-:W-:Y:S02]  /*e270*/  IMAD R3, R11, UR43, R0 ;  /* 0x0000002b0b037c24 */ /* 0x002fe4000f8e0200 */
[----:B------:R-:W-:Y:S01]  /*e280*/  VIADD R0, R4, 0x60 ;  /* 0x0000006004007836 */ /* 0x000fe20000000000 */
[----:B------:R-:W-:-:S05]  /*e290*/  SHF.R.S32.HI R9, RZ, 0x1f, R8 ;  /* 0x0000001fff097819 */ /* 0x000fca0000011408 */
[----:B------:R-:W-:Y:S01]  /*e2a0*/  ULOP3.LUT UR5, URZ, UR7, URZ, 0x33, !UPT ;  /* 0x000000073f057292 */ /* 0x000fe2000f8e333f */
[----:B------:R-:W-:-:S04]  /*e2b0*/  IMAD.WIDE.U32 R6, R10, UR43, R8 ;  /* 0x0000002b0a067c25 */ /* 0x000fc8000f8e0008 */
[----:B----4-:R-:W-:Y:S02]  /*e2c0*/  IMAD R10, R12, UR6, RZ ;  /* 0x000000060c0a7c24 */ /* 0x010fe4000f8e02ff */
[----:B------:R-:W-:Y:S02]  /*e2d0*/  VIADD R15, R14, UR5 ;  /* 0x000000050e0f7c36 */ /* 0x000fe40008000000 */
[----:B------:R-:W-:Y:S02]  /*e2e0*/  IMAD.IADD R7, R7, 0x1, R3 ;  /* 0x0000000107077824 */ /* 0x000fe400078e0203 */
[----:B--2---:R-:W-:Y:S02]  /*e2f0*/  IMAD R5, R15, -0xc0, R20 ;  /* 0xffffff400f057824 */ /* 0x004fe400078e0214 */
[----:B------:R-:W-:Y:S02]  /*e300*/  IMAD R3, R13, UR44, R10 ;  /* 0x0000002c0d037c24 */ /* 0x000fe4000f8e020a */
[----:B------:R-:W-:Y:S01]  /*e310*/  IMAD.WIDE.U32 R10, R12, UR44, R6 ;  /* 0x0000002c0c0a7c25 */ /* 0x000fe2000f8e0006 */
[----:B------:R-:W-:-:S02]  /*e320*/  ISETP.GE.AND P0, PT, R4, R5, PT ;  /* 0x000000050400720c */ /* 0x000fc40003f06270 */
[----:B------:R-:W-:Y:S01]  /*e330*/  ISETP.GE.AND P3, PT, R0, R5, PT ;  /* 0x000000050000720c */ /* 0x000fe20003f66270 */
[----:B------:R-:W-:Y:S01]  /*e340*/  IMAD.IADD R13, R11, 0x1, R3 ;  /* 0x000000010b0d7824 */ /* 0x000fe200078e0203 */
[----:B------:R-:W-:-:S03]  /*e350*/  SHF.R.S32.HI R5, RZ, 0x1f, R4 ;  /* 0x0000001fff057819 */ /* 0x000fc60000011404 */
[----:B------:R-:W-:-:S06]  /*e360*/  IMAD.WIDE R6, R15, 0xc0, R4 ;  /* 0x000000c00f067825 */ /* 0x000fcc00078e0204 */
        /* <DEDUP_REMOVED lines=21> */
.L_x_9827:
[----:B------:R-:W-:Y:S05]  /*e4c0*/  BSYNC B0 ;  /* 0x0000000000007941 */ /* 0x000fea0003800000 */
.L_x_9826:
[----:B------:R-:W-:Y:S04]  /*e4d0*/  BSSY B0, `(.L_x_9821) ;  /* 0x0000018000007945 */ /* 0x000fe80003800000 */
[----:B------:R-:W-:Y:S05]  /*e4e0*/  @P3 BRA `(.L_x_9828) ;  /* 0x0000000000583947 */ /* 0x000fea0003800000 */
[----:B------:R-:W-:Y:S01]  /*e4f0*/  IADD3 R3, P0, R6, 0x60, RZ ;  /* 0x0000006006037810 */ /* 0x000fe20007f1e0ff */
[----:B------:R-:W-:Y:S01]  /*e500*/  ULDC UR5, c[0x0][0xa8c] ;  /* 0x0002a30000057ab9 */ /* 0x000fe20000000800 */
[----:B------:R-:W-:Y:S01]  /*e510*/  ULDC.64 UR6, c[0x0][0xad8] ;  /* 0x0002b60000067ab9 */ /* 0x000fe20000000a00 */
[----:B------:R-:W-:Y:S01]  /*e520*/  IMAD.MOV.U32 R4, RZ, RZ, R10 ;  /* 0x000000ffff047224 */ /* 0x000fe200078e000a */
[C---:B------:R-:W-:Y:S01]  /*e530*/  ISETP.GE.AND P1, PT, R8.reuse, UR5, PT ;  /* 0x0000000508007c0c */ /* 0x040fe2000bf26270 */
[----:B------:R-:W-:Y:S01]  /*e540*/  IMAD.X R6, RZ, RZ, R7, P0 ;  /* 0x000000ffff067224 */ /* 0x000fe200000e0607 */
[----:B------:R-:W-:Y:S01]  /*e550*/  ULDC.64 UR8, c[0x0][0x208] ;  /* 0x0000820000087ab9 */ /* 0x000fe20000000a00 */
        /* <DEDUP_REMOVED lines=15> */
.L_x_9828:
[----:B------:R-:W-:Y:S05]  /*e650*/  BSYNC B0 ;  /* 0x0000000000007941 */ /* 0x000fea0003800000 */
.L_x_9821:
[----:B------:R-:W3:Y:S02]  /*e660*/  LDC R0, c[0x0][0xda8] ;  /* 0x00036a00ff007b82 */ /* 0x000ee40000000800 */
[----:B---3--:R-:W-:-:S13]  /*e670*/  ISETP.LE.AND P0, PT, R0, UR4, PT ;  /* 0x0000000400007c0c */ /* 0x008fda000bf03270 */
[----:B------:R-:W-:Y:S05]  /*e680*/  @!P0 BRA `(.L_x_9829) ;  /* 0xffffff2400f08947 */ /* 0x000fea000383ffff */
[----:B------:R-:W-:Y:S05]  /*e690*/  EXIT ;  /* 0x000000000000794d */ /* 0x000fea0003800000 */
.L_x_9785:
[----:B------:R-:W-:-:S08]  /*e6a0*/  NOP ;  /* 0x0000000000007918 */ /* 0x000fd00000000000 */
[----:B------:R-:W1:-:S00]  /*e6b0*/  USETMAXREG.DEALLOC.CTAPOOL 0x20 ;  /* 0x00000020000079c8 */ /* 0x000e4000080e0500 */
[----:B-1----:R-:W-:-:S05]  /*e6c0*/  LOP3.LUT R16, R0, 0x3, RZ, 0xc0, !PT ;  /* 0x0000000300107812 */ /* 0x002fca00078ec0ff */
[----:B------:R-:W1:Y:S02]  /*e6d0*/  SHFL.IDX PT, R0, R16, RZ, 0x1f ;  /* 0x00001fff10007589 */ /* 0x000e6400000e0000 */
[----:B-1----:R-:W-:-:S13]  /*e6e0*/  ISETP.NE.AND P0, PT, R0, RZ, PT ;  /* 0x000000ff0000720c */ /* 0x002fda0003f05270 */
[----:B------:R-:W-:Y:S05]  /*e6f0*/  @P0 EXIT ;  /* 0x000000000000094d */ /* 0x000fea0003800000 */
[----:B------:R-:W1:Y:S01]  /*e700*/  S2UR UR4, SR_CTAID.X ;  /* 0x00000000000479c3 */ /* 0x000e620000002500 */
[----:B------:R-:W-:Y:S02]  /*e710*/  IMAD.MOV.U32 R23, RZ, RZ, RZ ;  /* 0x000000ffff177224 */ /* 0x000fe400078e00ff */
[----:B------:R-:W-:Y:S02]  /*e720*/  IMAD.MOV.U32 R22, RZ, RZ, 0x1 ;  /* 0x00000001ff167424 */ /* 0x000fe400078e00ff */
[----:B------:R-:W-:-:S03]  /*e730*/  IMAD.MOV.U32 R19, RZ, RZ, RZ ;  /* 0x000000ffff137224 */ /* 0x000fc600078e00ff */
[----:B------:R-:W1:Y:S02]  /*e740*/  LDC R0, c[0x0][0xda8] ;  /* 0x00036a00ff007b82 */ /* 0x000e640000000800 */
[----:B-1----:R-:W-:-:S13]  /*e750*/  ISETP.LE.AND P0, PT, R0, UR4, PT ;  /* 0x0000000400007c0c */ /* 0x002fda000bf03270 */
[----:B------:R-:W-:Y:S05]  /*e760*/  @P0 BRA `(.L_x_9830) ;  /* 0x0000002c000c0947 */ /* 0x000fea0003800000 */
[----:B------:R-:W-:Y:S01]  /*e770*/  LOP3.LUT R27, R2, 0x1f, RZ, 0xc0, !PT ;  /* 0x0000001f021b7812 */ /* 0x000fe200078ec0ff */
[----:B------:R-:W-:Y:S01]  /*e780*/  IMAD.U32 R26, RZ, RZ, UR4 ;  /* 0x00000004ff1a7e24 */ /* 0x000fe2000f8e00ff */
[----:B------:R-:W-:Y:S01]  /*e790*/  ULDC UR44, c[0x0][0xc] ;  /* 0x00000300002c7ab9 */ /* 0x000fe20000000800 */
[----:B------:R-:W-:Y:S01]  /*e7a0*/  IMAD.MOV.U32 R19, RZ, RZ, RZ ;  /* 0x000000ffff137224 */ /* 0x000fe200078e00ff */
[----:B------:R-:W-:Y:S01]  /*e7b0*/  ULDC.64 UR38, c[0x0][0x198] ;  /* 0x0000660000267ab9 */ /* 0x000fe20000000a00 */
[----:B------:R-:W-:Y:S02]  /*e7c0*/  IMAD.MOV.U32 R22, RZ, RZ, 0x1 ;  /* 0x00000001ff167424 */ /* 0x000fe400078e00ff */
[----:B------:R-:W-:-:S07]  /*e7d0*/  IMAD.MOV.U32 R23, RZ, RZ, RZ ;  /* 0x000000ffff177224 */ /* 0x000fce00078e00ff */
.L_x_9878:
        /* <DEDUP_REMOVED lines=21> */
.L_x_9831:
[----:B------:R-:W-:Y:S01]  /*e930*/  ULDC UR9, c[0x0][0xdc4] ;  /* 0x0003710000097ab9 */ /* 0x000fe20000000800 */
[----:B------:R-:W-:Y:S01]  /*e940*/  UMOV UR7, UR8 ;  /* 0x0000000800077c82 */ /* 0x000fe20008000000 */
[----:B------:R-:W-:-:S11]  /*e950*/  UISETP.NE.AND UP0, UPT, UR9, 0x1, UPT ;  /* 0x000000010900788c */ /* 0x000fd6000bf05270 */
[----:B------:R-:W-:Y:S02]  /*e960*/  @UP0 ULDC.64 UR10, c[0x0][0xdc8] ;  /* 0x00037200000a0ab9 */ /* 0x000fe40000000a00 */
[----:B------:R-:W-:-:S04]  /*e970*/  UIMAD.WIDE.U32 UR4, UR8, UR10, URZ ;  /* 0x0000000a080472a5 */ /* 0x000fc8000f8e003f */
[----:B------:R-:W-:-:S04]  /*e980*/  @UP0 USHF.R.U32.HI UR7, URZ, UR11, UR5 ;  /* 0x0000000b3f070299 */ /* 0x000fc80008011605 */
[----:B------:R-:W-:-:S12]  /*e990*/  UIMAD UR4, UR7, UR9, URZ ;  /* 0x00000009070472a4 */ /* 0x000fd8000f8e023f */
.L_x_9832:
        /* <DEDUP_REMOVED lines=9> */
[----:B------:R-:W-:Y:S01]  /*ea30*/  UIMAD UR41, UR5, 0xc0, URZ ;  /* 0x000000c0052978a4 */ /* 0x000fe2000f8e023f */
        /* <DEDUP_REMOVED lines=18> */
[----:B------:R-:W-:-:S04]  /*eb60*/  IMAD.HI R0, R0, 0x38e38e39, RZ ;  /* 0x38e38e3900007827 */ /* 0x000fc800078e02ff */
[----:B------:R-:W-:Y:S01]  /*eb70*/  IMAD.HI R2, R2, 0x38e38e39, RZ ;  /* 0x38e38e3902027827 */ /* 0x000fe200078e02ff */
[----:B------:R-:W-:-:S04]  /*eb80*/  SHF.R.U32.HI R3, RZ, 0x1f, R0 ;  /* 0x0000001fff037819 */ /* 0x000fc80000011600 */
[----:B------:R-:W-:Y:S02]  /*eb90*/  SHF.R.U32.HI R5, RZ, 0x1f, R2 ;  /* 0x0000001fff057819 */ /* 0x000fe40000011602 */
[----:B------:R-:W-:Y:S02]  /*eba0*/  LEA.HI.SX32 R3, R0, R3, 0x1b ;  /* 0x0000000300037211 */ /* 0x000fe400078fdaff */
[----:B------:R-:W-:-:S04]  /*ebb0*/  LEA.HI.SX32 R2, R2, R5, 0x1b ;  /* 0x0000000502027211 */ /* 0x000fc800078fdaff */
[----:B------:R-:W-:-:S04]  /*ebc0*/  VIMNMX R25, R3, R2, PT ;  /* 0x0000000203197248 */ /* 0x000fc80003fe0100 */
[----:B------:R-:W-:-:S13]  /*ebd0*/  ISETP.GT.AND P0, PT, R25, RZ, PT ;  /* 0x000000ff1900720c */ /* 0x000fda0003f04270 */
[----:B------:R-:W-:Y:S05]  /*ebe0*/  @P0 BRA `(.L_x_9834) ;  /* 0x0000000000440947 */ /* 0x000fea0003800000 */
[----:B------:R-:W-:Y:S01]  /*ebf0*/  ISETP.NE.AND P0, PT, R27, RZ, PT ;  /* 0x000000ff1b00720c */ /* 0x000fe20003f05270 */
[----:B------:R-:W-:-:S12]  /*ec00*/  IMAD.MOV.U32 R13, RZ, RZ, R26 ;  /* 0x000000ffff0d7224 */ /* 0x000fd800078e001a */
        /* <DEDUP_REMOVED lines=15> */
.L_x_9834:
        /* <DEDUP_REMOVED lines=22> */
.L_x_9836:
[----:B------:R-:W-:-:S05]  /*ee60*/  VIADD R0, R24, 0x200 ;  /* 0x0000020018007836 */ /* 0x000fca0000000000 */
[----:B------:R-:W-:-:S13]  /*ee70*/  LOP3.LUT P0, RZ, R0, 0x1bf, RZ, 0xc0, !PT ;  /* 0x000001bf00ff7812 */ /* 0x000fda000780c0ff */
        /* <DEDUP_REMOVED lines=17> */
.L_x_9838:
[----:B------:R-:W1:Y:S01]  /*ef90*/  LDC.64 R2, c[0x4][R2] ;  /* 0x0100000002027b82 */ /* 0x000e620000000a00 */
        /* <DEDUP_REMOVED lines=14> */
.L_x_9837:
[----:B------:R-:W-:Y:S01]  /*f080*/  ULDC.64 UR4, c[0x0][0x9f8] ;  /* 0x00027e0000047ab9 */ /* 0x000fe20000000a00 */
[----:B------:R-:W-:Y:S01]  /*f090*/  IMAD.U32 R5, RZ, RZ, UR43 ;  /* 0x0000002bff057e24 */ /* 0x000fe2000f8e00ff */
[----:B------:R-:W-:Y:S01]  /*f0a0*/  ISETP.NE.U32.AND P0, PT, RZ, UR4, PT ;  /* 0x00000004ff007c0c */ /* 0x000fe2000bf05070 */
[----:B------:R-:W-:Y:S01]  /*f0b0*/  IMAD.U32 R0, RZ, RZ, UR43 ;  /* 0x0000002bff007e24 */ /* 0x000fe2000f8e00ff */
[----:B------:R-:W-:Y:S02]  /*f0c0*/  ULDC.64 UR6, c[0x0][0x208] ;  /* 0x0000820000067ab9 */ /* 0x000fe40000000a00 */
        /* <DEDUP_REMOVED lines=16> */
[----:B--2---:R-:W-:-:S02]  /*f1d0*/  IMAD.U32 R4, RZ, RZ, UR42 ;  /* 0x0000002aff047e24 */ /* 0x004fc4000f8e00ff */
[----:B------:R-:W-:-:S05]  /*f1e0*/  VOTEU.ALL UP1, P1 ;  /* 0x00000000003f7886 */ /* 0x000fca0000820000 */
[----:B------:R-:W-:Y:S01]  /*f1f0*/  @!UP1 UIADD3 UR4, UP0, UR38, 0x270, URZ ;  /* 0x0000027026049890 */ /* 0x000fe2000ff1e03f */
[----:B-1----:R-:W-:Y:S02]  /*f200*/  ISETP.NE.AND P2, PT, R2, 0x1, PT ;  /* 0x000000010200780c */ /* 0x002fe40003f45270 */
[----:B------:R-:W1:Y:S01]  /*f210*/  LDC.64 R2, c[0x0][0x3f8] ;  /* 0x0000fe00ff027b82 */ /* 0x000e620000000a00 */
[----:B------:R-:W-:-:S09]  /*f220*/  @!UP1 UIADD3.X UR5, URZ, UR39, URZ, UP0, !UPT ;  /* 0x000000273f059290 */ /* 0x000fd200087fe43f */
[----:B------:R2:W-:Y:S01]  /*f230*/  @!UP1 UTMAPF.L2.4D [UR40], [UR4] ;  /* 0x00000028040095b8 */ /* 0x0005e20008018000 */
[----:B------:R-:W4:Y:S01]  /*f240*/  @P2 LDC R6, c[0x0][0x42c] ;  /* 0x00010b00ff062b82 */ /* 0x000f220000000800 */
[----:B------:R2:W-:Y:S07]  /*f250*/  @!UP1 UTMAPF.L2.4D [UR8], [UR4] ;  /* 0x00000008040095b8 */ /* 0x0005ee0008018000 */
[----:B------:R-:W5:Y:S01]  /*f260*/  @P2 LDC R8, c[0x0][0x430] ;  /* 0x00010c00ff082b82 */ /* 0x000f620000000800 */
[----:B-1----:R-:W-:Y:S01]  /*f270*/  ISETP.NE.U32.AND P0, PT, R2, RZ, PT ;  /* 0x000000ff0200720c */ /* 0x002fe20003f05070 */
[----:B------:R2:W-:Y:S03]  /*f280*/  @!UP1 UTMAPF.L2.4D [UR12], [UR4] ;  /* 0x0000000c040095b8 */ /* 0x0005e60008018000 */
[----:B------:R-:W-:Y:S01]  /*f290*/  ISETP.NE.AND.EX P0, PT, R3, RZ, PT, P0 ;  /* 0x000000ff0300720c */ /* 0x000fe20003f05300 */
[----:B----4-:R-:W-:-:S04]  /*f2a0*/  @P2 IMAD.HI.U32 R5, R6, UR42, RZ ;  /* 0x0000002a06052c27 */ /* 0x010fc8000f8e00ff */
[----:B------:R-:W-:Y:S01]  /*f2b0*/  VIADD R6, R25, 0xffffffff ;  /* 0xffffffff19067836 */ /* 0x000fe20000000000 */
[----:B-----5:R-:W-:-:S03]  /*f2c0*/  @P2 SHF.R.U32.HI R4, RZ, R8, R5 ;  /* 0x00000008ff042219 */ /* 0x020fc60000011605 */
[----:B------:R-:W-:Y:S01]  /*f2d0*/  IMAD.MOV.U32 R5, RZ, RZ, R6 ;  /* 0x000000ffff057224 */ /* 0x000fe200078e0006 */
[----:B---3--:R-:W-:Y:S01]  /*f2e0*/  SEL R9, R0, RZ, !P0 ;  /* 0x000000ff00097207 */ /* 0x008fe20004000000 */
[----:B--2---:R-:W-:Y:S06]  /*f2f0*/  BRA.DIV UR6, `(.L_x_9839) ;  /* 0x0000002606887947 */ /* 0x004fec000b800000 */
.L_x_9890:
[----:B------:R-:W-:Y:S01]  /*f300*/  UMOV UR4, 0xffffffff ;  /* 0xffffffff00047882 */ /* 0x000fe20000000000 */
[----:B------:R-:W-:Y:S02]  /*f310*/  SHF.R.S32.HI R8, RZ, 0x1f, R0 ;  /* 0x0000001fff087819 */ /* 0x000fe40000011400 */
[----:B------:R-:W-:Y:S05]  /*f320*/  BRA.DIV UR4, `(.L_x_9840) ;  /* 0x00000026049c7947 */ /* 0x000fea000b800000 */
[----:B------:R-:W-:-:S13]  /*f330*/  ELECT P6, URZ, PT ;  /* 0x00000000003f782f */ /* 0x000fda00038c0000 */
.L_x_9893:
[----:B------:R-:W-:Y:S05]  /*f340*/  @!P6 BRA `(.L_x_9841) ;  /* 0x0000000000ece947 */ /* 0x000fea0003800000 */
[----:B------:R-:W-:Y:S01]  /*f350*/  IMAD R13, R19, 0x8, R24 ;  /* 0x00000008130d7824 */ /* 0x000fe200078e0218 */
[----:B------:R-:W-:Y:S01]  /*f360*/  SHF.L.U32 R12, R22, 0x1f, RZ ;  /* 0x0000001f160c7819 */ /* 0x000fe200000006ff */
        /* <DEDUP_REMOVED lines=21> */
.L_x_9842:
[----:B------:R-:W2:Y:S01]  /*f4c0*/  SYNCS.PHASECHK.TRANS64.TRYWAIT P2, [R13+URZ+0x31c40], R12 ;  /* 0x031c400c0d0075a7 */ /* 0x000ea2000804017f */
[----:B------:R-:W-:Y:S01]  /*f4d0*/  ISETP.NE.AND P3, PT, R18, RZ, PT ;  /* 0x000000ff1200720c */ /* 0x000fe20003f65270 */
[----:B--2---:R-:W-:-:S12]  /*f4e0*/  @!P2 BRA `(.L_x_9843) ;  /* 0x00000024004ca947 */ /* 0x004fd80003800000 */
.L_x_9894:
[----:B------:R-:W-:Y:S05]  /*f4f0*/  @P3 BRA `(.L_x_9844) ;  /* 0x0000000000143947 */ /* 0x000fea0003800000 */
[----:B------:R-:W-:Y:S01]  /*f500*/  ISETP.NE.AND P2, PT, R27, RZ, PT ;  /* 0x000000ff1b00720c */ /* 0x000fe20003f45270 */
[----:B-1----:R-:W-:-:S04]  /*f510*/  IMAD.MOV.U32 R6, RZ, RZ, 0x6c00 ;  /* 0x00006c00ff067424 */ /* 0x002fc800078e00ff */
[----:B------:R3:W-:Y:S08]  /*f520*/  SYNCS.ARRIVE.TRANS64 RZ, [R13+URZ+0x31c30], R6 ;  /* 0x031c30060dff79a7 */ /* 0x0007f0000800003f */
[----:B------:R-:W-:Y:S05]  /*f530*/  @!P2 BRA `(.L_x_9844) ;  /* 0x000000000004a947 */ /* 0x000fea0003800000 */
[----:B------:R-:W-:Y:S01]  /*f540*/  BPT.TRAP 0x1 ;  /* 0x000000040000795c */ /* 0x000fe20000300000 */
.L_x_9844:
[----:B-1-3--:R-:W-:Y:S01]  /*f550*/  IMAD R6, R19, 0x6c00, R24 ;  /* 0x00006c0013067824 */ /* 0x00afe200078e0218 */
        /* <DEDUP_REMOVED lines=26> */
.L_x_9841:
[----:B------:R-:W-:Y:S05]  /*f700*/  WARPSYNC.ALL ;  /* 0x0000000000007948 */ /* 0x000fea0003800000 */
[----:B------:R-:W-:Y:S01]  /*f710*/  ELECT P2, URZ, PT ;  /* 0x00000000003f782f */ /* 0x000fe20003840000 */
[----:B------:R-:W-:Y:S01]  /*f720*/  BAR.SYNC.DEFER_BLOCKING 0x8, 0x1a0 ;  /* 0x0206800000007b1d */ /* 0x000fe20000010000 */
[----:B------:R-:W-:Y:S01]  /*f730*/  VIADD R23, R23, 0x1 ;  /* 0x0000000117177836 */ /* 0x000fe20000000000 */
[----:B------:R-:W-:Y:S01]  /*f740*/  UIADD3 UR4, UP0, UR38, 0x270, URZ ;  /* 0x0000027026047890 */ /* 0x000fe2000ff1e03f */
[----:B------:R-:W-:-:S03]  /*f750*/  ISETP.GE.AND P3, PT, R25, 0x2, PT ;  /* 0x000000021900780c */ /* 0x000fc60003f66270 */
[----:B------:R-:W-:Y:S01]  /*f760*/  UIADD3.X UR5, URZ, UR39, URZ, UP0, !UPT ;  /* 0x000000273f057290 */ /* 0x000fe200087fe43f */
[----:B------:R-:W-:Y:S01]  /*f770*/  UMOV UR27, UR41 ;  /* 0x00000029001b7c82 */ /* 0x000fe20008000000 */
[----:B------:R-:W-:Y:S01]  /*f780*/  UMOV UR28, UR42 ;  /* 0x0000002a001c7c82 */ /* 0x000fe20008000000 */
[----:B------:R-:W-:Y:S01]  /*f790*/  UMOV UR29, UR43 ;  /* 0x0000002b001d7c82 */ /* 0x000fe20008000000 */
[----:B------:R-:W-:Y:S02]  /*f7a0*/  UMOV UR6, 0x0 ;  /* 0x0000000000067882 */ /* 0x000fe40000000000 */
[----:B------:R-:W-:Y:S01]  /*f7b0*/  @P2 VIADD R6, R24, 0xda00 ;  /* 0x0000da0018062836 */ /* 0x000fe20000000000 */
[----:B------:R-:W-:Y:S01]  /*f7c0*/  UMOV UR7, 0x12f00000 ;  /* 0x12f0000000077882 */ /* 0x000fe20000000000 */
[----:B------:R-:W-:Y:S01]  /*f7d0*/  @P2 IMAD.MOV.U32 R7, RZ, RZ, 0x9000 ;  /* 0x00009000ff072424 */ /* 0x000fe200078e00ff */
[----:B------:R-:W-:Y:S01]  /*f7e0*/  UMOV UR26, URZ ;  /* 0x0000003f001a7c82 */ /* 0x000fe20008000000 */
[----:B------:R-:W-:Y:S01]  /*f7f0*/  UMOV UR19, UR41 ;  /* 0x0000002900137c82 */ /* 0x000fe20008000000 */
[----:B------:R-:W-:Y:S01]  /*f800*/  @P2 R2UR UR24, R6 ;  /* 0x00000000061822ca */ /* 0x000fe200000e0000 */
[----:B------:R-:W-:Y:S01]  /*f810*/  @P2 VIADD R6, R24, 0x31c00 ;  /* 0x00031c0018062836 */ /* 0x000fe20000000000 */
[----:B------:R-:W-:Y:S01]  /*f820*/  UMOV UR20, UR42 ;  /* 0x0000002a00147c82 */ /* 0x000fe20008000000 */
[----:B------:R-:W-:Y:S01]  /*f830*/  UMOV UR21, UR43 ;  /* 0x0000002b00157c82 */ /* 0x000fe20008000000 */
[----:B------:R-:W-:Y:S01]  /*f840*/  UMOV UR18, 0x20 ;  /* 0x0000002000127882 */ /* 0x000fe20000000000 */
[----:B------:R-:W-:Y:S01]  /*f850*/  UMOV UR11, UR41 ;  /* 0x00000029000b7c82 */ /* 0x000fe20008000000 */
[----:B------:R-:W-:Y:S01]  /*f860*/  @P2 R2UR UR25, R6 ;  /* 0x00000000061922ca */ /* 0x000fe200000e0000 */
[----:B------:R-:W-:Y:S01]  /*f870*/  @P2 VIADD R6, R24, 0x10a00 ;  /* 0x00010a0018062836 */ /* 0x000fe20000000000 */
[----:B------:R1:W-:Y:S01]  /*f880*/  @P2 SYNCS.ARRIVE.TRANS64 RZ, [R24+URZ+0x31c00], R7 ;  /* 0x031c000718ff29a7 */ /* 0x0003e2000800003f */
[----:B------:R-:W-:Y:S01]  /*f890*/  UMOV UR12, UR42 ;  /* 0x0000002a000c7c82 */ /* 0x000fe20008000000 */
[----:B------:R-:W-:Y:S01]  /*f8a0*/  UMOV UR13, UR43 ;  /* 0x0000002b000d7c82 */ /* 0x000fe20008000000 */
[----:B------:R-:W-:Y:S01]  /*f8b0*/  UMOV UR10, 0x40 ;  /* 0x00000040000a7882 */ /* 0x000fe20000000000 */
[----:B------:R-:W-:Y:S01]  /*f8c0*/  @P2 R2UR UR16, R6 ;  /* 0x00000000061022ca */ /* 0x000fe200000e0000 */
[----:B------:R-:W-:-:S05]  /*f8d0*/  @P2 VIADD R6, R24, 0x13a00 ;  /* 0x00013a0018062836 */ /* 0x000fca0000000000 */
[----:B------:R-:W-:Y:S01]  /*f8e0*/  @P2 R2UR UR8, R6 ;  /* 0x00000000060822ca */ /* 0x000fe200000e0000 */
[----:B------:R-:W-:Y:S01]  /*f8f0*/  UMOV UR17, UR25 ;  /* 0x0000001900117c82 */ /* 0x000fe20008000000 */
[----:B------:R-:W-:Y:S01]  /*f900*/  LEA.HI R6, R23, R23, RZ, 0x1 ;  /* 0x0000001717067211 */ /* 0x000fe200078f08ff */
[----:B------:R3:W-:Y:S01]  /*f910*/  UTMALDG.4D [UR24], [UR4], desc[UR6] ;  /* 0x00000618040075b4 */ /* 0x0007e20008019000 */
[----:B------:R-:W-:Y:S02]  /*f920*/  UMOV UR9, UR25 ;  /* 0x0000001900097c82 */ /* 0x000fe40008000000 */
[----:B------:R-:W-:-:S05]  /*f930*/  LOP3.LUT R6, R6, 0xfffffffe, RZ, 0xc0, !PT ;  /* 0xfffffffe06067812 */ /* 0x000fca00078ec0ff */
[----:B------:R-:W-:Y:S01]  /*f940*/  IMAD.IADD R6, R23, 0x1, -R6 ;  /* 0x0000000117067824 */ /* 0x000fe200078e0a06 */
[----:B------:R3:W-:Y:S04]  /*f950*/  UTMALDG.4D [UR16], [UR4], desc[UR6] ;  /* 0x00000610040075b4 */ /* 0x0007e80008019000 */
[----:B-1----:R-:W-:Y:S01]  /*f960*/  SHF.L.U32 R7, R6, 0x1f, RZ ;  /* 0x0000001f06077819 */ /* 0x002fe200000006ff */
[----:B------:R3:W-:Y:S03]  /*f970*/  UTMALDG.4D [UR8], [UR4], desc[UR6] ;  /* 0x00000608040075b4 */ /* 0x0007e60008019000 */
[----:B------:R-:W1:Y:S02]  /*f980*/  SYNCS.PHASECHK.TRANS64.TRYWAIT P2, [R24+URZ+0x31c20], R7 ;  /* 0x031c2007180075a7 */ /* 0x000e64000804017f */
[----:B-1-3--:R-:W-:Y:S05]  /*f990*/  @!P2 BRA `(.L_x_9845) ;  /* 0x000000200034a947 */ /* 0x00afea0003800000 */
.L_x_9895:
[----:B------:R-:W-:Y:S05]  /*f9a0*/  @!P3 BRA `(.L_x_9846) ;  /* 0x000000140040b947 */ /* 0x000fea0003800000 */
[C---:B------:R-:W-:Y:S01]  /*f9b0*/  LOP3.LUT R6, R25.reuse, 0x1, RZ, 0xc0, !PT ;  /* 0x0000000119067812 */ /* 0x040fe200078ec0ff */
[----:B------:R-:W-:Y:S01]  /*f9c0*/  VIADD R11, R25, 0xfffffffe ;  /* 0xfffffffe190b7836 */ /* 0x000fe20000000000 */
[----:B------:R-:W-:Y:S02]  /*f9d0*/  ULDC.64 UR36, c[0x0][0x408] ;  /* 0x0001020000247ab9 */ /* 0x000fe40000000a00 */
[----:B------:R-:W-:Y:S01]  /*f9e0*/  ISETP.NE.U32.AND P2, PT, R6, 0x1, PT ;  /* 0x000000010600780c */ /* 0x000fe20003f45070 */
[----:B-1----:R-:W-:-:S12]  /*f9f0*/  IMAD.MOV.U32 R7, RZ, RZ, R11 ;  /* 0x000000ffff077224 */ /* 0x002fd800078e000b */
[----:B------:R-:W-:Y:S05]  /*fa00*/  @!P2 BRA `(.L_x_9847) ;  /* 0x0000000400b8a947 */ /* 0x000fea0003800000 */
[----:B--2---:R-:W-:Y:S01]  /*fa10*/  VIADD R13, R19, 0x1 ;  /* 0x00000001130d7836 */ /* 0x004fe20000000000 */
[----:B------:R-:W-:Y:S04]  /*fa20*/  BSSY B0, `(.L_x_9848) ;  /* 0x0000069000007945 */ /* 0x000fe80003800000 */
[----:B------:R-:W-:-:S04]  /*fa30*/  ISETP.NE.AND P2, PT, R13, 0x2, PT ;  /* 0x000000020d00780c */ /* 0x000fc80003f45270 */
[----:B------:R-:W-:Y:S02]  /*fa40*/  SEL R7, RZ, 0x1, P2 ;  /* 0x00000001ff077807 */ /* 0x000fe40001000000 */
[----:B------:R-:W-:Y:S02]  /*fa50*/  SEL R13, R13, RZ, P2 ;  /* 0x000000ff0d0d7207 */ /* 0x000fe40001000000 */
[----:B------:R-:W-:Y:S01]  /*fa60*/  LOP3.LUT R10, R22, R7, RZ, 0x3c, !PT ;  /* 0x00000007160a7212 */ /* 0x000fe200078e3cff */
[----:B------:R-:W-:Y:S06]  /*fa70*/  @!P6 BRA `(.L_x_9849) ;  /* 0x00000004008ce947 */ /* 0x000fec0003800000 */
        /* <DEDUP_REMOVED lines=22> */
.L_x_9850:
[----:B-1----:R-:W-:Y:S01]  /*fbe0*/  IMAD R3, R13, 0x8, R24 ;  /* 0x000000080d037824 */ /* 0x002fe200078e0218 */
[----:B------:R-:W-:Y:S02]  /*fbf0*/  SHF.L.U32 R2, R10, 0x1f, RZ ;  /* 0x0000001f0a027819 */ /* 0x000fe400000006ff */
[----:B------:R-:W-:Y:S02]  /*fc00*/  ISETP.NE.AND P2, PT, R18, RZ, PT ;  /* 0x000000ff1200720c */ /* 0x000fe40003f45270 */
[----:B------:R-:W1:Y:S02]  /*fc10*/  SYNCS.PHASECHK.TRANS64.TRYWAIT P3, [R3+URZ+0x31c40], R2 ;  /* 0x031c4002030075a7 */ /* 0x000e64000806017f */
[----:B-1----:R-:W-:Y:S09]  /*fc20*/  @!P3 BRA `(.L_x_9851) ;  /* 0x0000001c00a4b947 */ /* 0x002ff20003800000 */
.L_x_9896:
[----:B------:R-:W-:Y:S05]  /*fc30*/  @P2 BRA `(.L_x_9852) ;  /* 0x0000000000142947 */ /* 0x000fea0003800000 */
[----:B------:R-:W-:Y:S01]  /*fc40*/  ISETP.NE.AND P3, PT, R27, RZ, PT ;  /* 0x000000ff1b00720c */ /* 0x000fe20003f65270 */
[----:B-1----:R-:W-:-:S04]  /*fc50*/  IMAD.MOV.U32 R2, RZ, RZ, 0x6c00 ;  /* 0x00006c00ff027424 */ /* 0x002fc800078e00ff */
[----:B------:R2:W-:Y:S08]  /*fc60*/  SYNCS.ARRIVE.TRANS64 RZ, [R3+URZ+0x31c30], R2 ;  /* 0x031c300203ff79a7 */ /* 0x0005f0000800003f */
[----:B------:R-:W-:Y:S05]  /*fc70*/  @!P3 BRA `(.L_x_9852) ;  /* 0x000000000004b947 */ /* 0x000fea0003800000 */
[----:B------:R-:W-:Y:S01]  /*fc80*/  BPT.TRAP 0x1 ;  /* 0x000000040000795c */ /* 0x000fe20000300000 */
.L_x_9852:
        /* <DEDUP_REMOVED lines=30> */
.L_x_9897:
[----:B------:R-:W-:Y:S05]  /*fe70*/  @P2 BRA `(.L_x_9854) ;  /* 0x0000000000182947 */ /* 0x000fea0003800000 */
[----:B------:R-:W-:Y:S01]  /*fe80*/  ISETP.NE.AND P2, PT, R27, RZ, PT ;  /* 0x000000ff1b00720c */ /* 0x000fe20003f45270 */
[----:B-1----:R-:W-:Y:S02]  /*fe90*/  IMAD R2, R19, 0x8, R24 ;  /* 0x0000000813027824 */ /* 0x002fe400078e0218 */
[----:B------:R-:W-:-:S04]  /*fea0*/  IMAD.MOV.U32 R3, RZ, RZ, 0x6c00 ;  /* 0x00006c00ff037424 */ /* 0x000fc800078e00ff */
[----:B------:R2:W-:Y:S06]  /*feb0*/  SYNCS.ARRIVE.TRANS64 RZ, [R2+URZ+0x31c50], R3 ;  /* 0x031c500302ff79a7 */ /* 0x0005ec000800003f */
[----:B------:R-:W-:Y:S05]  /*fec0*/  @!P2 BRA `(.L_x_9854) ;  /* 0x000000000004a947 */ /* 0x000fea0003800000 */
[----:B------:R-:W-:Y:S01]  /*fed0*/  BPT.TRAP 0x1 ;  /* 0x000000040000795c */ /* 0x000fe20000300000 */
.L_x_9854:
[--C-:B-12---:R-:W-:Y:S01]  /*fee0*/  IMAD R3, R19, 0x6c00, R24.reuse ;  /* 0x00006c0013037824 */ /* 0x106fe200078e0218 */
        /* <DEDUP_REMOVED lines=28> */
.L_x_9849:
[----:B------:R-:W-:Y:S05]  /*100b0*/  BSYNC B0 ;  /* 0x0000000000007941 */ /* 0x000fea0003800000 */
.L_x_9848:
[----:B------:R-:W-:Y:S02]  /*100c0*/  VIADD R7, R25, 0xfffffffd ;  /* 0xfffffffd19077836 */ /* 0x000fe40000000000 */
[----:B------:R-:W-:Y:S02]  /*100d0*/  IMAD.MOV.U32 R19, RZ, RZ, R13 ;  /* 0x000000ffff137224 */ /* 0x000fe400078e000d */
[----:B------:R-:W-:-:S07]  /*100e0*/  IMAD.MOV.U32 R22, RZ, RZ, R10 ;  /* 0x000000ffff167224 */ /* 0x000fce00078e000a */
.L_x_9847:
[----:B------:R-:W-:Y:S01]  /*100f0*/  ISETP.NE.AND P2, PT, R11, RZ, PT ;  /* 0x000000ff0b00720c */ /* 0x000fe20003f45270 */
[----:B------:R-:W-:-:S12]  /*10100*/  BSSY B0, `(.L_x_9846) ;  /* 0x00000da000007945 */ /* 0x000fd80003800000 */
[----:B------:R-:W-:Y:S05]  /*10110*/  @!P2 BRA `(.L_x_9855) ;  /* 0x0000000c0060a947 */ /* 0x000fea0003800000 */
[----:B------:R-:W-:-:S07]  /*10120*/  IMAD.MOV.U32 R2, RZ, RZ, R9 ;  /* 0x000000ffff027224 */ /* 0x000fce00078e0009 */
.L_x_9870:
[----:B--2---:R-:W-:Y:S01]  /*10130*/  VIADD R13, R19, 0x1 ;  /* 0x00000001130d7836 */ /* 0x004fe20000000000 */
        /* <DEDUP_REMOVED lines=28> */
.L_x_9858:
[----:B------:R-:W-:Y:S01]  /*10300*/  IMAD R10, R13, 0x8, R24 ;  /* 0x000000080d0a7824 */ /* 0x000fe200078e0218 */
[----:B-1----:R-:W-:Y:S02]  /*10310*/  SHF.L.U32 R3, R6, 0x1f, RZ ;  /* 0x0000001f06037819 */ /* 0x002fe400000006ff */
[----:B------:R-:W-:Y:S02]  /*10320*/  ISETP.NE.AND P2, PT, R18, RZ, PT ;  /* 0x000000ff1200720c */ /* 0x000fe40003f45270 */
[----:B------:R-:W1:Y:S02]  /*10330*/  SYNCS.PHASECHK.TRANS64.TRYWAIT P3, [R10+URZ+0x31c40], R3 ;  /* 0x031c40030a0075a7 */ /* 0x000e64000806017f */
[----:B-1----:R-:W-:Y:S09]  /*10340*/  @!P3 BRA `(.L_x_9859) ;  /* 0x000000180004b947 */ /* 0x002ff20003800000 */
.L_x_9898:
[----:B------:R-:W-:Y:S05]  /*10350*/  @P2 BRA `(.L_x_9860) ;  /* 0x0000000000142947 */ /* 0x000fea0003800000 */
[----:B------:R-:W-:Y:S01]  /*10360*/  ISETP.NE.AND P3, PT, R27, RZ, PT ;  /* 0x000000ff1b00720c */ /* 0x000fe20003f65270 */
[----:B-1----:R-:W-:-:S04]  /*10370*/  IMAD.MOV.U32 R3, RZ, RZ, 0x6c00 ;  /* 0x00006c00ff037424 */ /* 0x002fc800078e00ff */
[----:B------:R2:W-:Y:S08]  /*10380*/  SYNCS.ARRIVE.TRANS64 RZ, [R10+URZ+0x31c30], R3 ;  /* 0x031c30030aff79a7 */ /* 0x0005f0000800003f */
[----:B------:R-:W-:Y:S05]  /*10390*/  @!P3 BRA `(.L_x_9860) ;  /* 0x000000000004b947 */ /* 0x000fea0003800000 */
[----:B------:R-:W-:Y:S01]  /*103a0*/  BPT.TRAP 0x1 ;  /* 0x000000040000795c */ /* 0x000fe20000300000 */
.L_x_9860:
        /* <DEDUP_REMOVED lines=30> */
.L_x_9899:
[----:B------:R-:W-:Y:S05]  /*10590*/  @P2 BRA `(.L_x_9862) ;  /* 0x0000000000142947 */ /* 0x000fea0003800000 */
[----:B------:R-:W-:Y:S01]  /*105a0*/  ISETP.NE.AND P2, PT, R27, RZ, PT ;  /* 0x000000ff1b00720c */ /* 0x000fe20003f45270 */
[----:B------:R-:W-:-:S04]  /*105b0*/  IMAD.MOV.U32 R10, RZ, RZ, 0x6c00 ;  /* 0x00006c00ff0a7424 */ /* 0x000fc800078e00ff */
[----:B------:R2:W-:Y:S08]  /*105c0*/  SYNCS.ARRIVE.TRANS64 RZ, [R3+URZ+0x50], R10 ;  /* 0x0000500a03ff79a7 */ /* 0x0005f0000800003f */
[----:B------:R-:W-:Y:S05]  /*105d0*/  @!P2 BRA `(.L_x_9862) ;  /* 0x000000000004a947 */ /* 0x000fea0003800000 */
[----:B------:R-:W-:Y:S01]  /*105e0*/  BPT.TRAP 0x1 ;  /* 0x000000040000795c */ /* 0x000fe20000300000 */
.L_x_9862:
        /* <DEDUP_REMOVED lines=29> */
.L_x_9857:
[----:B------:R-:W-:Y:S05]  /*107c0*/  BSYNC B1 ;  /* 0x0000000000017941 */ /* 0x000fea0003800000 */
.L_x_9856:
        /* <DEDUP_REMOVED lines=28> */
.L_x_9865:
[----:B-1----:R-:W-:Y:S01]  /*10990*/  IMAD R3, R19, 0x8, R24 ;  /* 0x0000000813037824 */ /* 0x002fe200078e0218 */
[----:B------:R-:W-:Y:S02]  /*109a0*/  SHF.L.U32 R10, R22, 0x1f, RZ ;  /* 0x0000001f160a7819 */ /* 0x000fe400000006ff */
[----:B------:R-:W-:Y:S02]  /*109b0*/  ISETP.NE.AND P2, PT, R18, RZ, PT ;  /* 0x000000ff1200720c */ /* 0x000fe40003f45270 */
[----:B------:R-:W1:Y:S02]  /*109c0*/  SYNCS.PHASECHK.TRANS64.TRYWAIT P3, [R3+URZ+0x31c40], R10 ;  /* 0x031c400a030075a7 */ /* 0x000e64000806017f */
[----:B-1----:R-:W-:Y:S09]  /*109d0*/  @!P3 BRA `(.L_x_9866) ;  /* 0x000000100088b947 */ /* 0x002ff20003800000 */
.L_x_9900:
[----:B------:R-:W-:Y:S05]  /*109e0*/  @P2 BRA `(.L_x_9867) ;  /* 0x0000000000142947 */ /* 0x000fea0003800000 */
[----:B------:R-:W-:Y:S01]  /*109f0*/  ISETP.NE.AND P3, PT, R27, RZ, PT ;  /* 0x000000ff1b00720c */ /* 0x000fe20003f65270 */
[----:B-1----:R-:W-:-:S04]  /*10a00*/  IMAD.MOV.U32 R10, RZ, RZ, 0x6c00 ;  /* 0x00006c00ff0a7424 */ /* 0x002fc800078e00ff */
[----:B------:R2:W-:Y:S08]  /*10a10*/  SYNCS.ARRIVE.TRANS64 RZ, [R3+URZ+0x31c30], R10 ;  /* 0x031c300a03ff79a7 */ /* 0x0005f0000800003f */
[----:B------:R-:W-:Y:S05]  /*10a20*/  @!P3 BRA `(.L_x_9867) ;  /* 0x000000000004b947 */ /* 0x000fea0003800000 */
[----:B------:R-:W-:Y:S01]  /*10a30*/  BPT.TRAP 0x1 ;  /* 0x000000040000795c */ /* 0x000fe20000300000 */
.L_x_9867:
        /* <DEDUP_REMOVED lines=32> */
.L_x_9901:
[----:B------:R-:W-:Y:S05]  /*10c40*/  @P2 BRA `(.L_x_9869) ;  /* 0x0000000000142947 */ /* 0x000fea0003800000 */
[----:B------:R-:W-:Y:S01]  /*10c50*/  ISETP.NE.AND P2, PT, R27, RZ, PT ;  /* 0x000000ff1b00720c */ /* 0x000fe20003f45270 */
[----:B-1----:R-:W-:-:S04]  /*10c60*/  IMAD.MOV.U32 R6, RZ, RZ, 0x6c00 ;  /* 0x00006c00ff067424 */ /* 0x002fc800078e00ff */
[----:B------:R2:W-:Y:S08]  /*10c70*/  SYNCS.ARRIVE.TRANS64 RZ, [R3+URZ+0x50], R6 ;  /* 0x0000500603ff79a7 */ /* 0x0005f0000800003f */
[----:B------:R-:W-:Y:S05]  /*10c80*/  @!P2 BRA `(.L_x_9869) ;  /* 0x000000000004a947 */ /* 0x000fea0003800000 */
[----:B------:R-:W-:Y:S01]  /*10c90*/  BPT.TRAP 0x1 ;  /* 0x000000040000795c */ /* 0x000fe20000300000 */
.L_x_9869:
        /* <DEDUP_REMOVED lines=28> */
.L_x_9864:
[----:B------:R-:W-:Y:S05]  /*10e60*/  BSYNC B1 ;  /* 0x0000000000017941 */ /* 0x000fea0003800000 */
.L_x_9863:
[C---:B------:R-:W-:Y:S01]  /*10e70*/  ISETP.GT.AND P2, PT, R7.reuse, 0x1, PT ;  /* 0x000000010700780c */ /* 0x040fe20003f44270 */
[----:B------:R-:W-:-:S12]  /*10e80*/  VIADD R7, R7, 0xfffffffe ;  /* 0xfffffffe07077836 */ /* 0x000fd80000000000 */
[----:B------:R-:W-:Y:S05]  /*10e90*/  @P2 BRA `(.L_x_9870) ;  /* 0xfffffff000a42947 */ /* 0x000fea000383ffff */
.L_x_9855:
[----:B------:R-:W-:Y:S05]  /*10ea0*/  BSYNC B0 ;  /* 0x0000000000007941 */ /* 0x000fea0003800000 */
.L_x_9846:
[----:B------:R-:W-:Y:S04]  /*10eb0*/  BSSY B0, `(.L_x_9871) ;  /* 0x000000f000007945 */ /* 0x000fe80003800000 */
[----:B------:R-:W-:Y:S05]  /*10ec0*/  @P1 BRA `(.L_x_9872) ;  /* 0x0000000000341947 */ /* 0x000fea0003800000 */
[----:B------:R-:W3:Y:S01]  /*10ed0*/  S2R R11, SR_LANEID ;  /* 0x00000000000b7919 */ /* 0x000ee20000000000 */
[----:B------:R-:W-:Y:S01]  /*10ee0*/  VOTEU.ANY UR4, UPT, PT ;  /* 0x0000000000047886 */ /* 0x000fe200038e0100 */
[----:B-12---:R-:W1:Y:S01]  /*10ef0*/  LDC.64 R2, c[0x0][0xdf0] ;  /* 0x00037c00ff027b82 */ /* 0x006e620000000a00 */
[----:B------:R-:W3:Y:S01]  /*10f00*/  FLO.U32 R0, UR4 ;  /* 0x0000000400007d00 */ /* 0x000ee200080e0000 */
[----:B------:R-:W-:-:S07]  /*10f10*/  ULDC.64 UR6, c[0x0][0x208] ;  /* 0x0000820000067ab9 */ /* 0x000fce0000000a00 */
        /* <DEDUP_REMOVED lines=8> */
.L_x_9872:
[----:B------:R-:W-:Y:S05]  /*10fa0*/  BSYNC B0 ;  /* 0x0000000000007941 */ /* 0x000fea0003800000 */
.L_x_9871:
[----:B------:R-:W-:Y:S04]  /*10fb0*/  BSSY B0, `(.L_x_9873) ;  /* 0x0000028000007945 */ /* 0x000fe80003800000 */
[----:B------:R-:W-:Y:S05]  /*10fc0*/  @!P6 BRA `(.L_x_9874) ;  /* 0x000000000098e947 */ /* 0x000fea0003800000 */
[----:B-12---:R-:W-:Y:S01]  /*10fd0*/  IMAD R3, R19, 0x8, R24 ;  /* 0x0000000813037824 */ /* 0x006fe200078e0218 */
[----:B------:R-:W-:Y:S02]  /*10fe0*/  SHF.L.U32 R0, R22, 0x1f, RZ ;  /* 0x0000001f16007819 */ /* 0x000fe400000006ff */
[----:B------:R-:W-:Y:S02]  /*10ff0*/  ISETP.NE.AND P1, PT, R18, RZ, PT ;  /* 0x000000ff1200720c */ /* 0x000fe40003f25270 */
[----:B------:R-:W1:Y:S02]  /*11000*/  SYNCS.PHASECHK.TRANS64.TRYWAIT P0, [R3+URZ+0x31c60], R0 ;  /* 0x031c6000030075a7 */ /* 0x000e64000800017f */
[----:B-1----:R-:W-:Y:S09]  /*11010*/  @!P0 BRA `(.L_x_9875) ;  /* 0x0000000c00208947 */ /* 0x002ff20003800000 */
.L_x_9902:
[----:B------:R-:W-:Y:S05]  /*11020*/  @P1 BRA `(.L_x_9876) ;  /* 0x0000000000141947 */ /* 0x000fea0003800000 */
[----:B------:R-:W-:Y:S01]  /*11030*/  ISETP.NE.AND P0, PT, R27, RZ, PT ;  /* 0x000000ff1b00720c */ /* 0x000fe20003f05270 */
[----:B-1----:R-:W-:-:S04]  /*11040*/  IMAD.MOV.U32 R0, RZ, RZ, 0x6c00 ;  /* 0x00006c00ff007424 */ /* 0x002fc800078e00ff */
[----:B------:R2:W-:Y:S08]  /*11050*/  SYNCS.ARRIVE.TRANS64 RZ, [R3+URZ+0x31c50], R0 ;  /* 0x031c500003ff79a7 */ /* 0x0005f0000800003f */
[----:B------:R-:W-:Y:S05]  /*11060*/  @!P0 BRA `(.L_x_9876) ;  /* 0x0000000000048947 */ /* 0x000fea0003800000 */
[----:B------:R-:W-:Y:S01]  /*11070*/  BPT.TRAP 0x1 ;  /* 0x000000040000795c */ /* 0x000fe20000300000 */
.L_x_9876:
        /* <DEDUP_REMOVED lines=27> */
.L_x_9874:
[----:B------:R-:W-:Y:S05]  /*11230*/  BSYNC B0 ;  /* 0x0000000000007941 */ /* 0x000fea0003800000 */
.L_x_9873:
[----:B------:R-:W-:Y:S02]  /*11240*/  VIADD R19, R19, 0x1 ;  /* 0x0000000113137836 */ /* 0x000fe40000000000 */
[----:B--2---:R-:W-:-:S03]  /*11250*/  IMAD.MOV.U32 R13, RZ, RZ, R26 ;  /* 0x000000ffff0d7224 */ /* 0x004fc600078e001a */
[----:B------:R-:W-:-:S04]  /*11260*/  ISETP.NE.AND P0, PT, R19, 0x2, PT ;  /* 0x000000021300780c */ /* 0x000fc80003f05270 */
[----:B-1----:R-:W-:Y:S02]  /*11270*/  SEL R3, RZ, 0x1, P0 ;  /* 0x00000001ff037807 */ /* 0x002fe40000000000 */
[----:B------:R-:W-:Y:S02]  /*11280*/  SEL R19, R19, RZ, P0 ;  /* 0x000000ff13137207 */ /* 0x000fe40000000000 */
[----:B------:R-:W-:-:S07]  /*11290*/  LOP3.LUT R22, R22, R3, RZ, 0x3c, !PT ;  /* 0x0000000316167212 */ /* 0x000fce00078e3cff */
.L_x_9835:
[----:B------:R-:W-:Y:S05]  /*112a0*/  BSYNC B6 ;  /* 0x0000000000067941 */ /* 0x000fea0003800000 */
.L_x_9833:
[----:B------:R-:W-:-:S03]  /*112b0*/  UMOV UR4, 0xffffffff ;  /* 0xffffffff00047882 */ /* 0x000fc60000000000 */
[----:B------:R-:W-:Y:S05]  /*112c0*/  BRA.DIV UR4, `(.L_x_9877) ;  /* 0x0000000a04887947 */ /* 0x000fea000b800000 */
[----:B------:R1:W2:Y:S02]  /*112d0*/  SHFL.IDX PT, R14, R13, RZ, 0x1f ;  /* 0x00001fff0d0e7589 */ /* 0x0002a400000e0000 */
.L_x_9905:
        /* <DEDUP_REMOVED lines=12> */
.L_x_9830:
[----:B------:R-:W2:Y:S01]  /*113a0*/  S2R R3, SR_CgaCtaId ;  /* 0x0000000000037919 */ /* 0x000ea20000008800 */
[----:B------:R-:W-:Y:S01]  /*113b0*/  VIADD R23, R23, 0x1 ;  /* 0x0000000117177836 */ /* 0x000fe20000000000 */
[----:B------:R-:W-:-:S04]  /*113c0*/  MOV R2, 0x400 ;  /* 0x0000040000027802 */ /* 0x000fc80000000f00 */
[----:B------:R-:W-:-:S04]  /*113d0*/  LEA.HI R0, R23, R23, RZ, 0x1 ;  /* 0x0000001717007211 */ /* 0x000fc800078f08ff */
[----:B------:R-:W-:-:S05]  /*113e0*/  LOP3.LUT R0, R0, 0xfffffffe, RZ, 0xc0, !PT ;  /* 0xfffffffe00007812 */ /* 0x000fca00078ec0ff */
[----:B------:R-:W-:-:S05]  /*113f0*/  IMAD.IADD R0, R23, 0x1, -R0 ;  /* 0x0000000117007824 */ /* 0x000fca00078e0a00 */
[----:B------:R-:W-:Y:S02]  /*11400*/  SHF.L.U32 R0, R0, 0x1f, RZ ;  /* 0x0000001f00007819 */ /* 0x000fe400000006ff */
[----:B--2---:R-:W-:-:S04]  /*11410*/  LEA R9, R3, R2, 0x18 ;  /* 0x0000000203097211 */ /* 0x004fc800078ec0ff */
[----:B------:R-:W2:Y:S02]  /*11420*/  SYNCS.PHASECHK.TRANS64.TRYWAIT P0, [R9+URZ+0x31c20], R0 ;  /* 0x031c2000090075a7 */ /* 0x000ea4000800017f */
[----:B--2---:R-:W-:Y:S05]  /*11430*/  @!P0 BRA `(.L_x_9879) ;  /* 0x0000000800508947 */ /* 0x004fea0003800000 */
.L_x_9906:
[----:B------:R-:W3:Y:S02]  /*11440*/  SHFL.IDX PT, R16, R16, RZ, 0x1f ;  /* 0x00001fff10107589 */ /* 0x000ee400000e0000 */
[----:B---3--:R-:W-:-:S13]  /*11450*/  ISETP.NE.AND P0, PT, R16, RZ, PT ;  /* 0x000000ff1000720c */ /* 0x008fda0003f05270 */
[----:B------:R-:W-:Y:S05]  /*11460*/  @P0 EXIT ;  /* 0x000000000000094d */ /* 0x000fea0003800000 */
[----:B------:R-:W-:Y:S01]  /*11470*/  ELECT P0, URZ, PT ;  /* 0x00000000003f782f */ /* 0x000fe20003800000 */
[----:B------:R-:W-:-:S12]  /*11480*/  BSSY B0, `(.L_x_9880) ;  /* 0x000001f000007945 */ /* 0x000fd80003800000 */
[----:B------:R-:W-:Y:S05]  /*11490*/  @!P0 BRA `(.L_x_9881) ;  /* 0x0000000000748947 */ /* 0x000fea0003800000 */
[----:B------:R-:W-:-:S04]  /*114a0*/  LOP3.LUT R17, R17, 0x2, RZ, 0xfc, !PT ;  /* 0x0000000211117812 */ /* 0x000fc800078efcff */
[----:B------:R-:W-:-:S13]  /*114b0*/  ISETP.NE.AND P2, PT, R17, 0x3, PT ;  /* 0x000000031100780c */ /* 0x000fda0003f45270 */
[----:B------:R-:W-:Y:S05]  /*114c0*/  @!P2 BRA `(.L_x_9882) ;  /* 0x000000000004a947 */ /* 0x000fea0003800000 */
[----:B------:R-:W-:Y:S01]  /*114d0*/  BPT.TRAP 0x1 ;  /* 0x000000040000795c */ /* 0x000fe20000300000 */
.L_x_9882:
[----:B--2---:R-:W-:Y:S01]  /*114e0*/  VIADD R0, R9, 0x31c40 ;  /* 0x00031c4009007836 */ /* 0x004fe20000000000 */
        /* <DEDUP_REMOVED lines=11> */
.L_x_9907:
[----:B------:R-:W3:Y:S02]  /*115a0*/  SYNCS.PHASECHK.TRANS64.TRYWAIT P0, [R3+URZ], R2 ;  /* 0x00000002030075a7 */ /* 0x000ee4000800017f */
[----:B---3--:R-:W-:Y:S05]  /*115b0*/  @!P0 BRA `(.L_x_9884) ;  /* 0x0000000800188947 */ /* 0x008fea0003800000 */
.L_x_9908:
[----:B------:R-:W-:Y:S05]  /*115c0*/  @!P2 BRA `(.L_x_9885) ;  /* 0x000000000004a947 */ /* 0x000fea0003800000 */
[----:B------:R-:W-:Y:S01]  /*115d0*/  BPT.TRAP 0x1 ;  /* 0x000000040000795c */ /* 0x000fe20000300000 */
.L_x_9885:
[----:B------:R-:W-:-:S04]  /*115e0*/  VIADD R0, R9, 0x31c60 ;  /* 0x00031c6009007836 */ /* 0x000fc80000000000 */
[----:B------:R-:W-:-:S04]  /*115f0*/  IMAD R19, R19, 0x8, R0 ;  /* 0x0000000813137824 */ /* 0x000fc800078e0200 */
[----:B------:R-:W4:Y:S02]  /*11600*/  SYNCS.PHASECHK.TRANS64.TRYWAIT P0, [R19+URZ], R4 ;  /* 0x00000004130075a7 */ /* 0x000f24000800017f */
[----:B----4-:R-:W-:Y:S05]  /*11610*/  @!P0 BRA `(.L_x_9886) ;  /* 0x0000000800148947 */ /* 0x010fea0003800000 */
.L_x_9909:
[----:B------:R-:W-:-:S07]  /*11620*/  IMAD R7, R7, 0x8, R0 ;  /* 0x0000000807077824 */ /* 0x000fce00078e0200 */
.L_x_9887:
[----:B------:R1:W1:Y:S02]  /*11630*/  SYNCS.PHASECHK.TRANS64.TRYWAIT P0, [R7+URZ], R2 ;  /* 0x00000002070075a7 */ /* 0x000264000800017f */
[----:B-1----:R-:W-:Y:S05]  /*11640*/  @!P0 NANOSLEEP.SYNCS 0x989680 ;  /* 0x009896800000895d */ /* 0x002fea0003900000 */
[----:B------:R-:W1:Y:S02]  /*11650*/  @!P0 SYNCS.PHASECHK.TRANS64 P0, [R7+URZ], R2 ;  /* 0x00000002070085a7 */ /* 0x000e64000800007f */
[----:B-1----:R-:W-:Y:S05]  /*11660*/  @!P0 BRA `(.L_x_9887) ;  /* 0xfffffffc00f08947 */ /* 0x002fea000383ffff */
.L_x_9881:
[----:B------:R-:W-:Y:S05]  /*11670*/  BSYNC B0 ;  /* 0x0000000000007941 */ /* 0x000fea0003800000 */
.L_x_9880:
[----:B------:R-:W-:Y:S05]  /*11680*/  EXIT ;  /* 0x000000000000794d */ /* 0x000fea0003800000 */
.L_x_9791:
[----:B-1----:R-:W-:-:S04]  /*11690*/  IMAD.U32 R3, RZ, RZ, UR47 ;  /* 0x0000002fff037e24 */ /* 0x002fc8000f8e00ff */
[----:B------:R1:W2:Y:S03]  /*116a0*/  SYNCS.PHASECHK.TRANS64.TRYWAIT P1, [R3+URZ+0x31c00], R0 ;  /* 0x031c0000030075a7 */ /* 0x0002a6000802017f */
[----:B--2---:R-:W-:Y:S05]  /*116b0*/  @!P1 NANOSLEEP.SYNCS 0x989680 ;  /* 0x009896800000995d */ /* 0x004fea0003900000 */
[----:B------:R-:W2:Y:S02]  /*116c0*/  @!P1 SYNCS.PHASECHK.TRANS64 P1, [R3+URZ+0x31c00], R0 ;  /* 0x031c0000030095a7 */ /* 0x000ea4000802007f */
[----:B--2---:R-:W-:Y:S05]  /*116d0*/  @!P1 BRA `(.L_x_9791) ;  /* 0xfffffffc00ec9947 */ /* 0x004fea000383ffff */
[----:B------:R-:W-:Y:S05]  /*116e0*/  BRA `(.L_x_9888) ;  /* 0xffffff0000107947 */ /* 0x000fea000383ffff */
.L_x_9795:
[----:B--2---:R2:W3:Y:S02]  /*116f0*/  SYNCS.PHASECHK.TRANS64.TRYWAIT P2, [R3+URZ+0x31c30], R0 ;  /* 0x031c3000030075a7 */ /* 0x0044e4000804017f */
[----:B---3--:R-:W-:Y:S05]  /*11700*/  @!P2 NANOSLEEP.SYNCS 0x989680 ;  /* 0x009896800000a95d */ /* 0x008fea0003900000 */
[----:B------:R-:W3:Y:S02]  /*11710*/  @!P2 SYNCS.PHASECHK.TRANS64 P2, [R3+URZ+0x31c30], R0 ;  /* 0x031c30000300a5a7 */ /* 0x000ee4000804007f */
[----:B---3--:R-:W-:Y:S05]  /*11720*/  @!P2 BRA `(.L_x_9795) ;  /* 0xfffffffc00f0a947 */ /* 0x008fea000383ffff */
[----:B------:R-:W-:Y:S05]  /*11730*/  BRA `(.L_x_9794) ;  /* 0xffffff0000387947 */ /* 0x000fea000383ffff */
.L_x_9800:
[----:B--2---:R-:W-:-:S04]  /*11740*/  IMAD.U32 R5, RZ, RZ, UR6 ;  /* 0x00000006ff057e24 */ /* 0x004fc8000f8e00ff */
[----:B------:R2:W3:Y:S03]  /*11750*/  SYNCS.PHASECHK.TRANS64.TRYWAIT P2, [R5+URZ+0x31c30], R0 ;  /* 0x031c3000050075a7 */ /* 0x0004e6000804017f */
[----:B---3--:R-:W-:Y:S05]  /*11760*/  @!P2 NANOSLEEP.SYNCS 0x989680 ;  /* 0x009896800000a95d */ /* 0x008fea0003900000 */
[----:B------:R-:W3:Y:S02]  /*11770*/  @!P2 SYNCS.PHASECHK.TRANS64 P2, [R5+URZ+0x31c30], R0 ;  /* 0x031c30000500a5a7 */ /* 0x000ee4000804007f */
[----:B---3--:R-:W-:Y:S05]  /*11780*/  @!P2 BRA `(.L_x_9800) ;  /* 0xfffffffc00eca947 */ /* 0x008fea000383ffff */
[----:B------:R-:W-:Y:S05]  /*11790*/  BRA `(.L_x_9797) ;  /* 0xffffff3c00287947 */ /* 0x000fea000383ffff */
.L_x_9804:
[----:B--2---:R-:W-:-:S04]  /*117a0*/  IMAD.U32 R5, RZ, RZ, UR6 ;  /* 0x00000006ff057e24 */ /* 0x004fc8000f8e00ff */
[----:B------:R2:W3:Y:S03]  /*117b0*/  SYNCS.PHASECHK.TRANS64.TRYWAIT P2, [R5+URZ+0x31c50], R0 ;  /* 0x031c5000050075a7 */ /* 0x0004e6000804017f */
[----:B---3--:R-:W-:Y:S05]  /*117c0*/  @!P2 NANOSLEEP.SYNCS 0x989680 ;  /* 0x009896800000a95d */ /* 0x008fea0003900000 */
[----:B------:R-:W3:Y:S02]  /*117d0*/  @!P2 SYNCS.PHASECHK.TRANS64 P2, [R5+URZ+0x31c50], R0 ;  /* 0x031c50000500a5a7 */ /* 0x000ee4000804007f */
[----:B---3--:R-:W-:Y:S05]  /*117e0*/  @!P2 BRA `(.L_x_9804) ;  /* 0xfffffffc00eca947 */ /* 0x008fea000383ffff */
[----:B------:R-:W-:Y:S05]  /*117f0*/  BRA `(.L_x_9801) ;  /* 0xffffff5000d07947 */ /* 0x000fea000383ffff */
.L_x_9810:
[----:B--2---:R-:W-:-:S04]  /*11800*/  IMAD.U32 R5, RZ, RZ, UR6 ;  /* 0x00000006ff057e24 */ /* 0x004fc8000f8e00ff */
[----:B------:R2:W3:Y:S03]  /*11810*/  SYNCS.PHASECHK.TRANS64.TRYWAIT P2, [R5+URZ+0x31c30], R0 ;  /* 0x031c3000050075a7 */ /* 0x0004e6000804017f */
[----:B---3--:R-:W-:Y:S05]  /*11820*/  @!P2 NANOSLEEP.SYNCS 0x989680 ;  /* 0x009896800000a95d */ /* 0x008fea0003900000 */
[----:B------:R-:W3:Y:S02]  /*11830*/  @!P2 SYNCS.PHASECHK.TRANS64 P2, [R5+URZ+0x31c30], R0 ;  /* 0x031c30000500a5a7 */ /* 0x000ee4000804007f */
[----:B---3--:R-:W-:Y:S05]  /*11840*/  @!P2 BRA `(.L_x_9810) ;  /* 0xfffffffc00eca947 */ /* 0x008fea000383ffff */
[----:B------:R-:W-:Y:S05]  /*11850*/  BRA `(.L_x_9807) ;  /* 0xffffff7c007c7947 */ /* 0x000fea000383ffff */
.L_x_9814:
[----:B--2---:R-:W-:-:S04]  /*11860*/  IMAD.U32 R5, RZ, RZ, UR6 ;  /* 0x00000006ff057e24 */ /* 0x004fc8000f8e00ff */
[----:B------:R2:W3:Y:S03]  /*11870*/  SYNCS.PHASECHK.TRANS64.TRYWAIT P2, [R5+URZ+0x31c50], R0 ;  /* 0x031c5000050075a7 */ /* 0x0004e6000804017f */
[----:B---3--:R-:W-:Y:S05]  /*11880*/  @!P2 NANOSLEEP.SYNCS 0x989680 ;  /* 0x009896800000a95d */ /* 0x008fea0003900000 */
[----:B------:R-:W3:Y:S02]  /*11890*/  @!P2 SYNCS.PHASECHK.TRANS64 P2, [R5+URZ+0x31c50], R0 ;  /* 0x031c50000500a5a7 */ /* 0x000ee4000804007f */
[----:B---3--:R-:W-:Y:S05]  /*118a0*/  @!P2 BRA `(.L_x_9814) ;  /* 0xfffffffc00eca947 */ /* 0x008fea000383ffff */
[----:B------:R-:W-:Y:S05]  /*118b0*/  BRA `(.L_x_9811) ;  /* 0xffffff9400207947 */ /* 0x000fea000383ffff */
.L_x_9819:
[----:B--2---:R-:W-:-:S04]  /*118c0*/  IMAD.U32 R7, RZ, RZ, UR12 ;  /* 0x0000000cff077e24 */ /* 0x004fc8000f8e00ff */
[----:B------:R2:W3:Y:S03]  /*118d0*/  SYNCS.PHASECHK.TRANS64.TRYWAIT P0, [R7+URZ+0x31c50], R6 ;  /* 0x031c5006070075a7 */ /* 0x0004e6000800017f */
[----:B---3--:R-:W-:Y:S05]  /*118e0*/  @!P0 NANOSLEEP.SYNCS 0x989680 ;  /* 0x009896800000895d */ /* 0x008fea0003900000 */
[----:B------:R-:W3:Y:S02]  /*118f0*/  @!P0 SYNCS.PHASECHK.TRANS64 P0, [R7+URZ+0x31c50], R6 ;  /* 0x031c5006070085a7 */ /* 0x000ee4000800007f */
[----:B---3--:R-:W-:Y:S05]  /*11900*/  @!P0 BRA `(.L_x_9819) ;  /* 0xfffffffc00ec8947 */ /* 0x008fea000383ffff */
[----:B------:R-:W-:Y:S05]  /*11910*/  BRA `(.L_x_9818) ;  /* 0xffffffb400007947 */ /* 0x000fea000383ffff */
.L_x_9839:
[----:B------:R-:W-:Y:S02]  /*11920*/  IMAD.MOV.U32 R13, RZ, RZ, R16 ;  /* 0x000000ffff0d7224 */ /* 0x000fe400078e0010 */
[----:B------:R-:W-:Y:S02]  /*11930*/  IMAD.MOV.U32 R12, RZ, RZ, RZ ;  /* 0x000000ffff0c7224 */ /* 0x000fe400078e00ff */
[----:B------:R-:W-:Y:S02]  /*11940*/  IMAD.MOV.U32 R11, RZ, RZ, 0x1f ;  /* 0x0000001fff0b7424 */ /* 0x000fe400078e00ff */
[----:B------:R-:W-:-:S07]  /*11950*/  IMAD.MOV.U32 R15, RZ, RZ, -0x1 ;  /* 0xffffffffff0f7424 */ /* 0x000fce00078e00ff */
[----:B------:R-:W-:Y:S05]  /*11960*/  WARPSYNC.COLLECTIVE R15, `(.L_x_9889) ;  /* 0x000000000f087348 */ /* 0x000fea0003c00000 */
[----:B------:R1:W2:Y:S02]  /*11970*/  SHFL.IDX P6, R14, R13, R12, R11 ;  /* 0x0000000c0d0e7389 */ /* 0x0002a400000c000b */
[----:B-12---:R-:W-:Y:S01]  /*11980*/  ENDCOLLECTIVE ;  /* 0x000000000000791b */ /* 0x006fe20003800000 */
.L_x_9889:
[----:B------:R-:W-:Y:S05]  /*11990*/  BRA `(.L_x_9890) ;  /* 0xffffffd800587947 */ /* 0x000fea000383ffff */
.L_x_9840:
[----:B------:R-:W-:Y:S01]  /*119a0*/  BSSY B0, `(.L_x_9891) ;  /* 0x0000006000007945 */ /* 0x000fe20003800000 */
[----:B------:R-:W-:-:S07]  /*119b0*/  IMAD.MOV.U32 R15, RZ, RZ, -0x1 ;  /* 0xffffffffff0f7424 */ /* 0x000fce00078e00ff */
[----:B------:R-:W-:Y:S05]  /*119c0*/  WARPSYNC.COLLECTIVE R15, `(.L_x_9892) ;  /* 0x000000000f0c7348 */ /* 0x000fea0003c00000 */
[----:B------:R-:W-:Y:S02]  /*119d0*/  ELECT P6, UR62, PT ;  /* 0x00000000003e782f */ /* 0x000fe400038c0000 */
[----:B------:R-:W-:Y:S01]  /*119e0*/  MOV R14, UR62 ;  /* 0x0000003e000e7c02 */ /* 0x000fe20008000f00 */
[----:B------:R-:W-:Y:S10]  /*119f0*/  ENDCOLLECTIVE ;  /* 0x000000000000791b */ /* 0x000ff40003800000 */
.L_x_9892:
[----:B------:R-:W-:Y:S05]  /*11a00*/  BSYNC B0 ;  /* 0x0000000000007941 */ /* 0x000fea0003800000 */
.L_x_9891:
[----:B------:R-:W-:Y:S05]  /*11a10*/  BRA `(.L_x_9893) ;  /* 0xffffffd800487947 */ /* 0x000fea000383ffff */
.L_x_9843:
[----:B--2---:R2:W3:Y:S02]  /*11a20*/  SYNCS.PHASECHK.TRANS64.TRYWAIT P2, [R13+URZ+0x31c40], R12 ;  /* 0x031c400c0d0075a7 */ /* 0x0044e4000804017f */
[----:B---3--:R-:W-:Y:S05]  /*11a30*/  @!P2 NANOSLEEP.SYNCS 0x989680 ;  /* 0x009896800000a95d */ /* 0x008fea0003900000 */
[----:B------:R-:W3:Y:S02]  /*11a40*/  @!P2 SYNCS.PHASECHK.TRANS64 P2, [R13+URZ+0x31c40], R12 ;  /* 0x031c400c0d00a5a7 */ /* 0x000ee4000804007f */
[----:B---3--:R-:W-:Y:S05]  /*11a50*/  @!P2 BRA `(.L_x_9843) ;  /* 0xfffffffc00f0a947 */ /* 0x008fea000383ffff */
[----:B------:R-:W-:Y:S05]  /*11a60*/  BRA `(.L_x_9894) ;  /* 0xffffffd800a07947 */ /* 0x000fea000383ffff */
.L_x_9845:
[----:B-1----:R1:W3:Y:S02]  /*11a70*/  SYNCS.PHASECHK.TRANS64.TRYWAIT P2, [R24+URZ+0x31c20], R7 ;  /* 0x031c2007180075a7 */ /* 0x0022e4000804017f */
[----:B---3--:R-:W-:Y:S05]  /*11a80*/  @!P2 NANOSLEEP.SYNCS 0x989680 ;  /* 0x009896800000a95d */ /* 0x008fea0003900000 */
[----:B------:R-:W3:Y:S02]  /*11a90*/  @!P2 SYNCS.PHASECHK.TRANS64 P2, [R24+URZ+0x31c20], R7 ;  /* 0x031c20071800a5a7 */ /* 0x000ee4000804007f */
[----:B---3--:R-:W-:Y:S05]  /*11aa0*/  @!P2 BRA `(.L_x_9845) ;  /* 0xfffffffc00f0a947 */ /* 0x008fea000383ffff */
[----:B------:R-:W-:Y:S05]  /*11ab0*/  BRA `(.L_x_9895) ;  /* 0xffffffdc00b87947 */ /* 0x000fea000383ffff */
.L_x_9851:
[----:B-1----:R1:W2:Y:S02]  /*11ac0*/  SYNCS.PHASECHK.TRANS64.TRYWAIT P3, [R3+URZ+0x31c40], R2 ;  /* 0x031c4002030075a7 */ /* 0x0022a4000806017f */
[----:B--2---:R-:W-:Y:S05]  /*11ad0*/  @!P3 NANOSLEEP.SYNCS 0x989680 ;  /* 0x009896800000b95d */ /* 0x004fea0003900000 */
[----:B------:R-:W2:Y:S02]  /*11ae0*/  @!P3 SYNCS.PHASECHK.TRANS64 P3, [R3+URZ+0x31c40], R2 ;  /* 0x031c40020300b5a7 */ /* 0x000ea4000806007f */
[----:B--2---:R-:W-:Y:S05]  /*11af0*/  @!P3 BRA `(.L_x_9851) ;  /* 0xfffffffc00f0b947 */ /* 0x004fea000383ffff */
[----:B------:R-:W-:Y:S05]  /*11b00*/  BRA `(.L_x_9896) ;  /* 0xffffffe000487947 */ /* 0x000fea000383ffff */
.L_x_9853:
[----:B-1----:R1:W2:Y:S02]  /*11b10*/  SYNCS.PHASECHK.TRANS64.TRYWAIT P3, [R2+URZ+0x60], R3 ;  /* 0x00006003020075a7 */ /* 0x0022a4000806017f */
[----:B--2---:R-:W-:Y:S05]  /*11b20*/  @!P3 NANOSLEEP.SYNCS 0x989680 ;  /* 0x009896800000b95d */ /* 0x004fea0003900000 */
[----:B------:R-:W2:Y:S02]  /*11b30*/  @!P3 SYNCS.PHASECHK.TRANS64 P3, [R2+URZ+0x60], R3 ;  /* 0x000060030200b5a7 */ /* 0x000ea4000806007f */
[----:B--2---:R-:W-:Y:S05]  /*11b40*/  @!P3 BRA `(.L_x_9853) ;  /* 0xfffffffc00f0b947 */ /* 0x004fea000383ffff */
[----:B------:R-:W-:Y:S05]  /*11b50*/  BRA `(.L_x_9897) ;  /* 0xffffffe000c47947 */ /* 0x000fea000383ffff */
.L_x_9859:
[----:B-1----:R1:W2:Y:S02]  /*11b60*/  SYNCS.PHASECHK.TRANS64.TRYWAIT P3, [R10+URZ+0x31c40], R3 ;  /* 0x031c40030a0075a7 */ /* 0x0022a4000806017f */
[----:B--2---:R-:W-:Y:S05]  /*11b70*/  @!P3 NANOSLEEP.SYNCS 0x989680 ;  /* 0x009896800000b95d */ /* 0x004fea0003900000 */
[----:B------:R-:W2:Y:S02]  /*11b80*/  @!P3 SYNCS.PHASECHK.TRANS64 P3, [R10+URZ+0x31c40], R3 ;  /* 0x031c40030a00b5a7 */ /* 0x000ea4000806007f */
[----:B--2---:R-:W-:Y:S05]  /*11b90*/  @!P3 BRA `(.L_x_9859) ;  /* 0xfffffffc00f0b947 */ /* 0x004fea000383ffff */
[----:B------:R-:W-:Y:S05]  /*11ba0*/  BRA `(.L_x_9898) ;  /* 0xffffffe400e87947 */ /* 0x000fea000383ffff */
.L_x_9861:
[----:B-1----:R1:W2:Y:S02]  /*11bb0*/  SYNCS.PHASECHK.TRANS64.TRYWAIT P3, [R3+URZ+0x60], R22 ;  /* 0x00006016030075a7 */ /* 0x0022a4000806017f */
[----:B--2---:R-:W-:Y:S05]  /*11bc0*/  @!P3 NANOSLEEP.SYNCS 0x989680 ;  /* 0x009896800000b95d */ /* 0x004fea0003900000 */
[----:B------:R-:W2:Y:S02]  /*11bd0*/  @!P3 SYNCS.PHASECHK.TRANS64 P3, [R3+URZ+0x60], R22 ;  /* 0x000060160300b5a7 */ /* 0x000ea4000806007f */
[----:B--2---:R-:W-:Y:S05]  /*11be0*/  @!P3 BRA `(.L_x_9861) ;  /* 0xfffffffc00f0b947 */ /* 0x004fea000383ffff */
[----:B------:R-:W-:Y:S05]  /*11bf0*/  BRA `(.L_x_9899) ;  /* 0xffffffe800647947 */ /* 0x000fea000383ffff */
.L_x_9866:
[----:B-1----:R1:W2:Y:S02]  /*11c00*/  SYNCS.PHASECHK.TRANS64.TRYWAIT P3, [R3+URZ+0x31c40], R10 ;  /* 0x031c400a030075a7 */ /* 0x0022a4000806017f */
[----:B--2---:R-:W-:Y:S05]  /*11c10*/  @!P3 NANOSLEEP.SYNCS 0x989680 ;  /* 0x009896800000b95d */ /* 0x004fea0003900000 */
[----:B------:R-:W2:Y:S02]  /*11c20*/  @!P3 SYNCS.PHASECHK.TRANS64 P3, [R3+URZ+0x31c40], R10 ;  /* 0x031c400a0300b5a7 */ /* 0x000ea4000806007f */
[----:B--2---:R-:W-:Y:S05]  /*11c30*/  @!P3 BRA `(.L_x_9866) ;  /* 0xfffffffc00f0b947 */ /* 0x004fea000383ffff */
[----:B------:R-:W-:Y:S05]  /*11c40*/  BRA `(.L_x_9900) ;  /* 0xffffffec00647947 */ /* 0x000fea000383ffff */
.L_x_9868:
[----:B-1----:R1:W2:Y:S02]  /*11c50*/  SYNCS.PHASECHK.TRANS64.TRYWAIT P3, [R3+URZ+0x60], R6 ;  /* 0x00006006030075a7 */ /* 0x0022a4000806017f */
[----:B--2---:R-:W-:Y:S05]  /*11c60*/  @!P3 NANOSLEEP.SYNCS 0x989680 ;  /* 0x009896800000b95d */ /* 0x004fea0003900000 */
[----:B------:R-:W2:Y:S02]  /*11c70*/  @!P3 SYNCS.PHASECHK.TRANS64 P3, [R3+URZ+0x60], R6 ;  /* 0x000060060300b5a7 */ /* 0x000ea4000806007f */
[----:B--2---:R-:W-:Y:S05]  /*11c80*/  @!P3 BRA `(.L_x_9868) ;  /* 0xfffffffc00f0b947 */ /* 0x004fea000383ffff */
[----:B------:R-:W-:Y:S05]  /*11c90*/  BRA `(.L_x_9901) ;  /* 0xffffffec00e87947 */ /* 0x000fea000383ffff */
.L_x_9875:
[----:B-1----:R1:W2:Y:S02]  /*11ca0*/  SYNCS.PHASECHK.TRANS64.TRYWAIT P0, [R3+URZ+0x31c60], R0 ;  /* 0x031c6000030075a7 */ /* 0x0022a4000800017f */
[----:B--2---:R-:W-:Y:S05]  /*11cb0*/  @!P0 NANOSLEEP.SYNCS 0x989680 ;  /* 0x009896800000895d */ /* 0x004fea0003900000 */
[----:B------:R-:W2:Y:S02]  /*11cc0*/  @!P0 SYNCS.PHASECHK.TRANS64 P0, [R3+URZ+0x31c60], R0 ;  /* 0x031c6000030085a7 */ /* 0x000ea4000800007f */
[----:B--2---:R-:W-:Y:S05]  /*11cd0*/  @!P0 BRA `(.L_x_9875) ;  /* 0xfffffffc00f08947 */ /* 0x004fea000383ffff */
[----:B------:R-:W-:Y:S05]  /*11ce0*/  BRA `(.L_x_9902) ;  /* 0xfffffff000cc7947 */ /* 0x000fea000383ffff */
.L_x_9877:
[----:B------:R-:W-:Y:S01]  /*11cf0*/  BSSY B0, `(.L_x_9903) ;  /* 0x0000007000007945 */ /* 0x000fe20003800000 */
[----:B------:R-:W-:Y:S02]  /*11d00*/  IMAD.MOV.U32 R12, RZ, RZ, RZ ;  /* 0x000000ffff0c7224 */ /* 0x000fe400078e00ff */
[----:B------:R-:W-:Y:S02]  /*11d10*/  IMAD.MOV.U32 R11, RZ, RZ, 0x1f ;  /* 0x0000001fff0b7424 */ /* 0x000fe400078e00ff */
[----:B------:R-:W-:-:S07]  /*11d20*/  IMAD.MOV.U32 R15, RZ, RZ, -0x1 ;  /* 0xffffffffff0f7424 */ /* 0x000fce00078e00ff */
[----:B------:R-:W-:Y:S05]  /*11d30*/  WARPSYNC.COLLECTIVE R15, `(.L_x_9904) ;  /* 0x000000000f087348 */ /* 0x000fea0003c00000 */
[----:B------:R1:W2:Y:S02]  /*11d40*/  SHFL.IDX P6, R14, R13, R12, R11 ;  /* 0x0000000c0d0e7389 */ /* 0x0002a400000c000b */
[----:B-12---:R-:W-:Y:S01]  /*11d50*/  ENDCOLLECTIVE ;  /* 0x000000000000791b */ /* 0x006fe20003800000 */
.L_x_9904:
[----:B------:R-:W-:Y:S05]  /*11d60*/  BSYNC B0 ;  /* 0x0000000000007941 */ /* 0x000fea0003800000 */
.L_x_9903:
[----:B------:R-:W-:Y:S05]  /*11d70*/  BRA `(.L_x_9905) ;  /* 0xfffffff400587947 */ /* 0x000fea000383ffff */
.L_x_9879:
[----:B--2---:R2:W3:Y:S02]  /*11d80*/  SYNCS.PHASECHK.TRANS64.TRYWAIT P0, [R9+URZ+0x31c20], R0 ;  /* 0x031c2000090075a7 */ /* 0x0044e4000800017f */
[----:B---3--:R-:W-:Y:S05]  /*11d90*/  @!P0 NANOSLEEP.SYNCS 0x989680 ;  /* 0x009896800000895d */ /* 0x008fea0003900000 */
[----:B------:R-:W3:Y:S02]  /*11da0*/  @!P0 SYNCS.PHASECHK.TRANS64 P0, [R9+URZ+0x31c20], R0 ;  /* 0x031c2000090085a7 */ /* 0x000ee4000800007f */
[----:B---3--:R-:W-:Y:S05]  /*11db0*/  @!P0 BRA `(.L_x_9879) ;  /* 0xfffffffc00f08947 */ /* 0x008fea000383ffff */
[----:B------:R-:W-:Y:S05]  /*11dc0*/  BRA `(.L_x_9906) ;  /* 0xfffffff4009c7947 */ /* 0x000fea000383ffff */
.L_x_9883:
[----:B--2---:R2:W3:Y:S02]  /*11dd0*/  SYNCS.PHASECHK.TRANS64.TRYWAIT P0, [R5+URZ], R4 ;  /* 0x00000004050075a7 */ /* 0x0044e4000800017f */
[----:B---3--:R-:W-:Y:S05]  /*11de0*/  @!P0 NANOSLEEP.SYNCS 0x989680 ;  /* 0x009896800000895d */ /* 0x008fea0003900000 */
[----:B------:R-:W3:Y:S02]  /*11df0*/  @!P0 SYNCS.PHASECHK.TRANS64 P0, [R5+URZ], R4 ;  /* 0x00000004050085a7 */ /* 0x000ee4000800007f */
[----:B---3--:R-:W-:Y:S05]  /*11e00*/  @!P0 BRA `(.L_x_9883) ;  /* 0xfffffffc00f08947 */ /* 0x008fea000383ffff */
[----:B------:R-:W-:Y:S05]  /*11e10*/  BRA `(.L_x_9907) ;  /* 0xfffffff400e07947 */ /* 0x000fea000383ffff */
.L_x_9884:
[----:B---3--:R3:W4:Y:S02]  /*11e20*/  SYNCS.PHASECHK.TRANS64.TRYWAIT P0, [R3+URZ], R2 ;  /* 0x00000002030075a7 */ /* 0x008724000800017f */
[----:B----4-:R-:W-:Y:S05]  /*11e30*/  @!P0 NANOSLEEP.SYNCS 0x989680 ;  /* 0x009896800000895d */ /* 0x010fea0003900000 */
[----:B------:R-:W4:Y:S02]  /*11e40*/  @!P0 SYNCS.PHASECHK.TRANS64 P0, [R3+URZ], R2 ;  /* 0x00000002030085a7 */ /* 0x000f24000800007f */
[----:B----4-:R-:W-:Y:S05]  /*11e50*/  @!P0 BRA `(.L_x_9884) ;  /* 0xfffffffc00f08947 */ /* 0x010fea000383ffff */
[----:B------:R-:W-:Y:S05]  /*11e60*/  BRA `(.L_x_9908) ;  /* 0xfffffff400d47947 */ /* 0x000fea000383ffff */
.L_x_9886:
[----:B----4-:R4:W1:Y:S02]  /*11e70*/  SYNCS.PHASECHK.TRANS64.TRYWAIT P0, [R19+URZ], R4 ;  /* 0x00000004130075a7 */ /* 0x010864000800017f */
[----:B-1----:R-:W-:Y:S05]  /*11e80*/  @!P0 NANOSLEEP.SYNCS 0x989680 ;  /* 0x009896800000895d */ /* 0x002fea0003900000 */
[----:B------:R-:W1:Y:S02]  /*11e90*/  @!P0 SYNCS.PHASECHK.TRANS64 P0, [R19+URZ], R4 ;  /* 0x00000004130085a7 */ /* 0x000e64000800007f */
[----:B-1----:R-:W-:Y:S05]  /*11ea0*/  @!P0 BRA `(.L_x_9886) ;  /* 0xfffffffc00f08947 */ /* 0x002fea000383ffff */
[----:B------:R-:W-:Y:S05]  /*11eb0*/  BRA `(.L_x_9909) ;  /* 0xfffffff400d87947 */ /* 0x000fea000383ffff */
.L_x_9910:
        /* <DEDUP_REMOVED lines=12> */
.L_x_12785:


//--------------------- .text._ZN7cutlass13device_kernelIN5flash11enable_sm90INS1_16FlashAttnFwdSm90INS1_25CollectiveMainloopFwdSm90ILi2EN4cute5tupleIJNS5_1CILi1EEES8_S8_EEENS6_IJNS7_ILi192EEENS7_ILi144EEENS7_ILi96EEEEEELi96ENS_6half_tEfNS_4arch4Sm90ELb1ELb0ELb0ELb1ELb0ELb0ELb0ELb0ELb1ELb0ELb0ELb0EEENS1_21CollectiveEpilogueFwdINS6_IJSA_SC_SB_EEES9_SE_SG_Li384ELb1ELb0ELb0ELb0EEENS1_36VarlenDynamicPersistentTileSchedulerILi192ELi144ELi384ELi32ELb0ELb0ELb1ELb1ELb1ELb1EEEEEEEEEvNT_6ParamsE --------------------------
	.section	.text._ZN7cutlass13device_kernelIN5flash11enable_sm90INS1_16FlashAttnFwdSm90INS1_25CollectiveMainloopFwdSm90ILi2EN4cute5tupleIJNS5_1CILi1EEES8_S8_EEENS6_IJNS7_ILi192EEENS7_ILi144EEENS7_ILi96EEEEEELi96ENS_6half_tEfNS_4arch4Sm90ELb1ELb0ELb0ELb1ELb0ELb0ELb0ELb0ELb1ELb0ELb0ELb0EEENS1_21CollectiveEpilogueFwdINS6_IJSA_SC_SB_EEES9_SE_SG_Li384ELb1ELb0ELb0ELb0EEENS1_36VarlenDynamicPersistentTileSchedulerILi192ELi144ELi384ELi32ELb0ELb0ELb1ELb1ELb1ELb1EEEEEEEEEvNT_6ParamsE,"ax",@progbits
	.align	128
.text._ZN7cutlass13device_kernelIN5flash11enable_sm90INS1_16FlashAttnFwdSm90INS1_25CollectiveMainloopFwdSm90ILi2EN4cute5tupleIJNS5_1CILi1EEES8_S8_EEENS6_IJNS7_ILi192EEENS7_ILi144EEENS7_ILi96EEEEEELi96ENS_6half_tEfNS_4arch4Sm90ELb1ELb0ELb0ELb1ELb0ELb0ELb0ELb0ELb1ELb0ELb0ELb0EEENS1_21CollectiveEpilogueFwdINS6_IJSA_SC_SB_EEES9_SE_SG_Li384ELb1ELb0ELb0ELb0EEENS1_36VarlenDynamicPersistentTileSchedulerILi192ELi144ELi384ELi32ELb0ELb0ELb1ELb1ELb1ELb1EEEEEEEEEvNT_6ParamsE:
        .type           _ZN7cutlass13device_kernelIN5flash11enable_sm90INS1_16FlashAttnFwdSm90INS1_25CollectiveMainloopFwdSm90ILi2EN4cute5tupleIJNS5_1CILi1EEES8_S8_EEENS6_IJNS7_ILi192EEENS7_ILi144EEENS7_ILi96EEEEEELi96ENS_6half_tEfNS_4arch4Sm90ELb1ELb0ELb0ELb1ELb0ELb0ELb0ELb0ELb1ELb0ELb0ELb0EEENS1_21CollectiveEpilogueFwdINS6_IJSA_SC_SB_EEES9_SE_SG_Li384ELb1ELb0ELb0ELb0EEENS1_36VarlenDynamicPersistentTileSchedulerILi192ELi144ELi384ELi32ELb0ELb0ELb1ELb1ELb1ELb1EEEEEEEEEvNT_6ParamsE,@function
        .size           _ZN7cutlass13device_kernelIN5flash11enable_sm90INS1_16FlashAttnFwdSm90INS1_25CollectiveMainloopFwdSm90ILi2EN4cute5tupleIJNS5_1CILi1EEES8_S8_EEENS6_IJNS7_ILi192EEENS7_ILi144EEENS7_ILi96EEEEEELi96ENS_6half_tEfNS_4arch4Sm90ELb1ELb0ELb0ELb1ELb0ELb0ELb0ELb0ELb1ELb0ELb0ELb0EEENS1_21CollectiveEpilogueFwdINS6_IJSA_SC_SB_EEES9_SE_SG_Li384ELb1ELb0ELb0ELb0EEENS1_36VarlenDynamicPersistentTileSchedulerILi192ELi144ELi384ELi32ELb0ELb0ELb1ELb1ELb1ELb1EEEEEEEEEvNT_6ParamsE,(.L_x_12786 - _ZN7cutlass13device_kernelIN5flash11enable_sm90INS1_16FlashAttnFwdSm90INS1_25CollectiveMainloopFwdSm90ILi2EN4cute5tupleIJNS5_1CILi1EEES8_S8_EEENS6_IJNS7_ILi192EEENS7_ILi144EEENS7_ILi96EEEEEELi96ENS_6half_tEfNS_4arch4Sm90ELb1ELb0ELb0ELb1ELb0ELb0ELb0ELb0ELb1ELb0ELb0ELb0EEENS1_21CollectiveEpilogueFwdINS6_IJSA_SC_SB_EEES9_SE_SG_Li384ELb1ELb0ELb0ELb0EEENS1_36VarlenDynamicPersistentTileSchedulerILi192ELi144ELi384ELi32ELb0ELb0ELb1ELb1ELb1ELb1EEEEEEEEEvNT_6ParamsE)
        .other          _ZN7cutlass13device_kernelIN5flash11enable_sm90INS1_16FlashAttnFwdSm90INS1_25CollectiveMainloopFwdSm90ILi2EN4cute5tupleIJNS5_1CILi1EEES8_S8_EEENS6_IJNS7_ILi192EEENS7_ILi144EEENS7_ILi96EEEEEELi96ENS_6half_tEfNS_4arch4Sm90ELb1ELb0ELb0ELb1ELb0ELb0ELb0ELb0ELb1ELb0ELb0ELb0EEENS1_21CollectiveEpilogueFwdINS6_IJSA_SC_SB_EEES9_SE_SG_Li384ELb1ELb0ELb0ELb0EEENS1_36VarlenDynamicPersistentTileSchedulerILi192ELi144ELi384ELi32ELb0ELb0ELb1ELb1ELb1ELb1EEEEEEEEEvNT_6ParamsE,@"STO_CUDA_ENTRY STV_DEFAULT"
_ZN7cutlass13device_kernelIN5flash11enable_sm90INS1_16FlashAttnFwdSm90INS1_25CollectiveMainloopFwdSm90ILi2EN4cute5tupleIJNS5_1CILi1EEES8_S8_EEENS6_IJNS7_ILi192EEENS7_ILi144EEENS7_ILi96EEEEEELi96ENS_6half_tEfNS_4arch4Sm90ELb1ELb0ELb0ELb1ELb0ELb0ELb0ELb0ELb1ELb0ELb0ELb0EEENS1_21CollectiveEpilogueFwdINS6_IJSA_SC_SB_EEES9_SE_SG_Li384ELb1ELb0ELb0ELb0EEENS1_36VarlenDynamicPersistentTileSchedulerILi192ELi144ELi384ELi32ELb0ELb0ELb1ELb1ELb1ELb1EEEEEEEEEvNT_6ParamsE:
        /* <DEDUP_REMOVED lines=21> */
.L_x_9912:
[----:B------:R-:W-:Y:S05]  /*0150*/  BSYNC B0 ;  /* 0x0000000000007941 */ /* 0x000fea0003800000 */
.L_x_9911:
        /* <DEDUP_REMOVED lines=41> */
.L_x_9913:
        /* <DEDUP_REMOVED lines=22> */
.L_x_9914:
        /* <DEDUP_REMOVED lines=18> */
.L_x_9915:
        /* <DEDUP_REMOVED lines=22> */
.L_x_9916:
        /* <DEDUP_REMOVED lines=22> */
.L_x_9917:
        /* <DEDUP_REMOVED lines=8> */
.L_x_9919:
[----:B------:R-:W-:-:S08]  /*09b0*/  NOP ;  /* 0x0000000000007918 */ /* 0x000fd00000000000 */
[----:B------:R-:W1:Y:S02]  /*09c0*/  USETMAXREG.TRY_ALLOC.CTAPOOL UP0, 0xa0 ;  /* 0x000000a0000079c8 */ /* 0x000e640008000600 */
[----:B-1----:R-:W-:-:S13]  /*09d0*/  PLOP3.LUT P0, PT, PT, PT, UP0, 0x80, 0x0 ;  /* 0x000000000000781c */ /* 0x002fda0003f0f008 */
[----:B------:R-:W-:Y:S05]  /*09e0*/  @!P0 BRA `(.L_x_9919) ;  /* 0xfffffffc00f08947 */ /* 0x000fea000383ffff */
[----:B0-----:R-:W0:Y:S01]  /*09f0*/  S2R R2, SR_TID.X ;  /* 0x0000000000027919 */ /* 0x001e220000002100 */
        /* <DEDUP_REMOVED lines=13> */
[----:B------:R-:W2:Y:S01]  /*0ad0*/  LDL R3, [R1+0xc] ;  /* 0x00000c0001037983 */ /* 0x000ea20000100800 */
[----:B------:R-:W-:Y:S01]  /*0ae0*/  VIADD R155, R2, 0xffffff80 ;  /* 0xffffff80029b7836 */ /* 0x000fe20000000000 */
[----:B------:R-:W-:Y:S01]  /*0af0*/  R2UR UR61, R33 ;  /* 0x00000000213d72ca */ /* 0x000fe200000e0000 */
[----:B------:R-:W-:Y:S01]  /*0b00*/  UMOV UR38, URZ ;  /* 0x0000003f00267c82 */ /* 0x000fe20008000000 */
[----:B------:R-:W-:Y:S01]  /*0b10*/  R2UR UR5, R34 ;  /* 0x00000000220572ca */ /* 0x000fe200000e0000 */
[----:B------:R-:W-:Y:S01]  /*0b20*/  UMOV UR36, URZ ;  /* 0x0000003f00247c82 */ /* 0x000fe20008000000 */
[----:B------:R-:W-:-:S04]  /*0b30*/  SHF.R.S32.HI R0, RZ, 0x1f, R155 ;  /* 0x0000001fff007819 */ /* 0x000fc8000001149b */
[CC--:B------:R-:W-:Y:S02]  /*0b40*/  LEA.HI R2, R0.reuse, R155.reuse, RZ, 0x4 ;  /* 0x0000009b00027211 */ /* 0x0c0fe400078f20ff */
[----:B------:R-:W-:Y:S02]  /*0b50*/  LEA.HI R152, R0, R155, RZ, 0x7 ;  /* 0x0000009b00987211 */ /* 0x000fe400078f38ff */
[----:B------:R-:W-:Y:S02]  /*0b60*/  SHF.R.S32.HI R5, RZ, 0x4, R2 ;  /* 0x00000004ff057819 */ /* 0x000fe40000011402 */
[C---:B------:R-:W-:Y:S02]  /*0b70*/  LOP3.LUT R4, R2.reuse, 0xfffffff0, RZ, 0xc0, !PT ;  /* 0xfffffff002047812 */ /* 0x040fe400078ec0ff */
[----:B------:R-:W-:Y:S02]  /*0b80*/  LEA.HI R2, R2, R5, RZ, 0x1 ;  /* 0x0000000502027211 */ /* 0x000fe400078f08ff */
[----:B------:R-:W-:Y:S01]  /*0b90*/  LOP3.LUT R6, R152, 0xffffff80, RZ, 0xc0, !PT ;  /* 0xffffff8098067812 */ /* 0x000fe200078ec0ff */
[----:B------:R-:W-:Y:S01]  /*0ba0*/  IMAD.IADD R4, R155, 0x1, -R4 ;  /* 0x000000019b047824 */ /* 0x000fe200078e0a04 */
[----:B------:R-:W-:-:S02]  /*0bb0*/  LOP3.LUT R2, R2, 0x1ffffffe, RZ, 0xc0, !PT ;  /* 0x1ffffffe02027812 */ /* 0x000fc400078ec0ff */
[-C--:B------:R-:W-:Y:S01]  /*0bc0*/  LEA.HI R7, R0, R155.reuse, RZ, 0x5 ;  /* 0x0000009b00077211 */ /* 0x080fe200078f28ff */
[----:B------:R-:W-:Y:S01]  /*0bd0*/  IMAD.IADD R151, R155, 0x1, -R6 ;  /* 0x000000019b977824 */ /* 0x000fe200078e0a06 */
[----:B------:R-:W-:Y:S01]  /*0be0*/  SHF.R.S32.HI R152, RZ, 0x7, R152 ;  /* 0x00000007ff987819 */ /* 0x000fe20000011498 */
[----:B------:R-:W-:Y:S01]  /*0bf0*/  IMAD.IADD R2, R5, 0x1, -R2 ;  /* 0x0000000105027824 */ /* 0x000fe200078e0a02 */
[----:B------:R-:W-:Y:S02]  /*0c00*/  SHF.R.S32.HI R7, RZ, 0x5, R7 ;  /* 0x00000005ff077819 */ /* 0x000fe40000011407 */
[----:B------:R-:W-:Y:S01]  /*0c10*/  SHF.R.S32.HI R8, RZ, 0x1f, R151 ;  /* 0x0000001fff087819 */ /* 0x000fe20000011497 */
[----:B------:R-:W-:Y:S01]  /*0c20*/  IMAD.SHL.U32 R2, R2, 0x8, RZ ;  /* 0x0000000802027824 */ /* 0x000fe200078e00ff */
[----:B------:R-:W-:Y:S01]  /*0c30*/  LEA.HI R0, R0, R155, RZ, 0x2 ;  /* 0x0000009b00007211 */ /* 0x000fe200078f10ff */
[----:B------:R-:W-:Y:S01]  /*0c40*/  IMAD R153, R7, 0x10, R4 ;  /* 0x0000001007997824 */ /* 0x000fe200078e0204 */
[----:B------:R-:W-:-:S02]  /*0c50*/  LEA.HI R9, R8, R151, RZ, 0x2 ;  /* 0x0000009708097211 */ /* 0x000fc400078f10ff */
[----:B------:R-:W-:Y:S01]  /*0c60*/  LEA.HI R8, R8, R151, RZ, 0x5 ;  /* 0x0000009708087211 */ /* 0x000fe200078f28ff */
[----:B------:R-:W-:Y:S01]  /*0c70*/  IMAD.U32 R153, R153, 0x20, R2 ;  /* 0x0000002099997824 */ /* 0x000fe200078e0002 */
[----:B------:R-:W-:Y:S02]  /*0c80*/  LOP3.LUT R22, R9, 0x7ffffffc, RZ, 0xc0, !PT ;  /* 0x7ffffffc09167812 */ /* 0x000fe400078ec0ff */
[----:B------:R-:W-:Y:S02]  /*0c90*/  SHF.R.S32.HI R8, RZ, 0x5, R8 ;  /* 0x00000005ff087819 */ /* 0x000fe40000011408 */
[----:B------:R-:W-:Y:S01]  /*0ca0*/  SHF.R.S32.HI R144, RZ, 0x2, R0 ;  /* 0x00000002ff907819 */ /* 0x000fe20000011400 */
[----:B------:R-:W-:Y:S01]  /*0cb0*/  IMAD.IADD R22, R151, 0x1, -R22 ;  /* 0x0000000197167824 */ /* 0x000fe200078e0a16 */
[----:B--2---:R-:W-:Y:S02]  /*0cc0*/  R2UR UR4, R3 ;  /* 0x00000000030472ca */ /* 0x004fe400000e0000 */
[----:B------:R-:W-:-:S04]  /*0cd0*/  SHF.R.S32.HI R3, RZ, 0x1f, R4 ;  /* 0x0000001fff037819 */ /* 0x000fc80000011404 */
[CC--:B------:R-:W-:Y:S02]  /*0ce0*/  LEA.HI R5, R3.reuse, R4.reuse, RZ, 0x3 ;  /* 0x0000000403057211 */ /* 0x0c0fe400078f18ff */
[----:B------:R-:W-:-:S03]  /*0cf0*/  LEA.HI R3, R3, R4, RZ, 0x2 ;  /* 0x0000000403037211 */ /* 0x000fc600078f10ff */
[----:B------:R-:W-:Y:S01]  /*0d00*/  IMAD.SHL.U32 R6, R5, 0x10, RZ ;  /* 0x0000001005067824 */ /* 0x000fe200078e00ff */
[----:B------:R-:W-:Y:S01]  /*0d10*/  LOP3.LUT R5, R3, 0x7fffffc, RZ, 0xc0, !PT ;  /* 0x07fffffc03057812 */ /* 0x000fe200078ec0ff */
[----:B------:R-:W-:Y:S01]  /*0d20*/  ULOP3.LUT UR4, UR4, 0x1, URZ, 0xfc, !UPT ;  /* 0x0000000104047892 */ /* 0x000fe2000f8efc3f */
[----:B------:R-:W-:Y:S02]  /*0d30*/  SHF.R.S32.HI R3, RZ, 0x2, R3 ;  /* 0x00000002ff037819 */ /* 0x000fe40000011403 */
[----:B------:R-:W-:Y:S01]  /*0d40*/  LOP3.LUT R6, R6, 0x7fffff80, RZ, 0xc0, !PT ;  /* 0x7fffff8006067812 */ /* 0x000fe200078ec0ff */
[----:B------:R-:W-:Y:S01]  /*0d50*/  IMAD.IADD R5, R4, 0x1, -R5 ;  /* 0x0000000104057824 */ /* 0x000fe200078e0a05 */
[--C-:B------:R-:W-:Y:S01]  /*0d60*/  SHF.R.S32.HI R4, RZ, 0x1f, R9.reuse ;  /* 0x0000001fff047819 */ /* 0x100fe20000011409 */
[----:B------:R-:W-:Y:S02]  /*0d70*/  IMAD.SHL.U32 R3, R3, 0x40, RZ ;  /* 0x0000004003037824 */ /* 0x000fe400078e00ff */
[----:B------:R-:W-:Y:S01]  /*0d80*/  IMAD R6, R7, 0x100, R6 ;  /* 0x0000010007067824 */ /* 0x000fe200078e0206 */
[----:B------:R-:W-:Y:S01]  /*0d90*/  SHF.R.S32.HI R7, RZ, 0x2, R9 ;  /* 0x00000002ff077819 */ /* 0x000fe20000011409 */
[----:B------:R-:W-:Y:S01]  /*0da0*/  IMAD.U32 R154, RZ, RZ, UR4 ;  /* 0x00000004ff9a7e24 */ /* 0x000fe2000f8e00ff */
[----:B------:R-:W-:Y:S01]  /*0db0*/  LOP3.LUT R3, R3, 0x40, RZ, 0xc0, !PT ;  /* 0x0000004003037812 */ /* 0x000fe200078ec0ff */
[----:B------:R-:W-:Y:S01]  /*0dc0*/  IMAD R6, R5, 0x10, R6 ;  /* 0x0000001005067824 */ /* 0x000fe200078e0206 */
[----:B------:R-:W-:Y:S01]  /*0dd0*/  LEA.HI R4, R4, R7, RZ, 0x3 ;  /* 0x0000000704047211 */ /* 0x000fe200078f18ff */
[----:B------:R-:W-:Y:S01]  /*0de0*/  IMAD.HI R5, R152, 0x55555556, RZ ;  /* 0x5555555698057827 */ /* 0x000fe200078e02ff */
[----:B------:R-:W-:-:S02]  /*0df0*/  UMOV UR4, URZ ;  /* 0x0000003f00047c82 */ /* 0x000fc40008000000 */
[----:B------:R-:W-:Y:S01]  /*0e00*/  LOP3.LUT R10, R4, 0xfffffff8, RZ, 0xc0, !PT ;  /* 0xfffffff8040a7812 */ /* 0x000fe200078ec0ff */
[----:B------:R-:W-:Y:S01]  /*0e10*/  IMAD.U32 R150, RZ, RZ, UR4 ;  /* 0x00000004ff967e24 */ /* 0x000fe2000f8e00ff */
[----:B------:R-:W-:Y:S02]  /*0e20*/  LOP3.LUT R4, R3, 0x8, R2, 0xf8, !PT ;  /* 0x0000000803047812 */ /* 0x000fe400078ef802 */
[----:B------:R-:W-:Y:S01]  /*0e30*/  SHF.R.U32.HI R3, RZ, 0x3, R3 ;  /* 0x00000003ff037819 */ /* 0x000fe20000011603 */
[----:B------:R-:W-:Y:S01]  /*0e40*/  IMAD.IADD R7, R7, 0x1, -R10 ;  /* 0x0000000107077824 */ /* 0x000fe200078e0a0a */
[----:B------:R-:W-:Y:S02]  /*0e50*/  LEA.HI R5, R5, R5, RZ, 0x1 ;  /* 0x0000000505057211 */ /* 0x000fe400078f08ff */
[----:B------:R-:W-:Y:S01]  /*0e60*/  LOP3.LUT R3, R4, R3, RZ, 0x3c, !PT ;  /* 0x0000000304037212 */ /* 0x000fe200078e3cff */
[----:B------:R-:W-:Y:S01]  /*0e70*/  IMAD R8, R8, 0x10, R7 ;  /* 0x0000001008087824 */ /* 0x000fe200078e0207 */
[----:B------:R-:W-:Y:S01]  /*0e80*/  LOP3.LUT R4, R0, 0x1ffffffc, RZ, 0xc0, !PT ;  /* 0x1ffffffc00047812 */ /* 0x000fe200078ec0ff */
[----:B------:R-:W-:-:S02]  /*0e90*/  IMAD R5, R5, -0x3, R152 ;  /* 0xfffffffd05057824 */ /* 0x000fc400078e0298 */
[----:B------:R-:W-:Y:S02]  /*0ea0*/  IMAD.IADD R2, R3, 0x1, R6 ;  /* 0x0000000103027824 */ /* 0x000fe400078e0206 */
[----:B------:R-:W-:Y:S02]  /*0eb0*/  IMAD.IADD R4, R155, 0x1, -R4 ;  /* 0x000000019b047824 */ /* 0x000fe400078e0a04 */
[----:B------:R-:W-:Y:S01]  /*0ec0*/  IMAD R23, R5, 0x40, R8 ;  /* 0x0000004005177824 */ /* 0x000fe200078e0208 */
[----:B------:R-:W-:Y:S01]  /*0ed0*/  LEA R2, R2, UR37, 0x1 ;  /* 0x0000002502027c11 */ /* 0x000fe2000f8e08ff */
[----:B------:R-:W-:-:S07]  /*0ee0*/  IMAD.SHL.U32 R19, R4, 0x8, RZ ;  /* 0x0000000804137824 */ /* 0x000fce00078e00ff */
.L_x_9965:
[----:B0-2--5:R-:W0:Y:S01]  /*0ef0*/  LDC.64 R4, c[0x0][0xc60] ;  /* 0x00031800ff047b82 */ /* 0x025e220000000a00 */
[----:B------:R-:W-:Y:S01]  /*0f00*/  ULDC.64 UR10, c[0x0][0x208] ;  /* 0x00008200000a7ab9 */ /* 0x000fe20000000a00 */
[----:B------:R-:W-:Y:S01]  /*0f10*/  ULDC.64 UR6, c[0x0][0xa28] ;  /* 0x00028a0000067ab9 */ /* 0x000fe20000000a00 */
[----:B------:R-:W-:Y:S01]  /*0f20*/  ULDC.64 UR8, c[0x0][0xa18] ;  /* 0x0002860000087ab9 */ /* 0x000fe20000000a00 */
[----:B0-----:R-:W-:-:S06]  /*0f30*/  IMAD.WIDE R4, R35, 0x4, R4 ;  /* 0x0000000423047825 */ /* 0x001fcc00078e0204 */
[----:B------:R-:W2:Y:S01]  /*0f40*/  LDG.E R4, desc[UR10][R4.64] ;  /* 0x0000000a04047981 */ /* 0x000ea2000c1e1900 */
        /* <DEDUP_REMOVED lines=17> */
[----:B-1----:R-:W-:-:S03]  /*1060*/  IMAD.U32 R6, RZ, RZ, UR8 ;  /* 0x00000008ff067e24 */ /* 0x002fc6000f8e00ff */
[----:B------:R-:W-:Y:S01]  /*1070*/  IMAD.U32 R7, RZ, RZ, UR9 ;  /* 0x00000009ff077e24 */ /* 0x000fe2000f8e00ff */
[----:B------:R-:W2:Y:S01]  /*1080*/  @P0 LDG.E R4, desc[UR10][R4.64] ;  /* 0x0000000a04040981 */ /* 0x000ea2000c1e1900 */
[----:B------:R-:W-:Y:S01]  /*1090*/  UISETP.NE.U32.AND UP0, UPT, UR6, URZ, UPT ;  /* 0x0000003f0600728c */ /* 0x000fe2000bf05070 */
[----:B------:R-:W-:Y:S02]  /*10a0*/  ULDC UR8, c[0x0][0x2e0] ;  /* 0x0000b80000087ab9 */ /* 0x000fe40000000800 */
[----:B---3--:R-:W3:Y:S01]  /*10b0*/  @P2 LDG.E R6, desc[UR10][R6.64] ;  /* 0x0000000a06062981 */ /* 0x008ee2000c1e1900 */
        /* <DEDUP_REMOVED lines=13> */
[----:B------:R-:W-:Y:S06]  /*1190*/  @P2 BRA `(.L_x_9920) ;  /* 0x0000000000402947 */ /* 0x000fec0003800000 */
        /* <DEDUP_REMOVED lines=16> */
.L_x_9920:
        /* <DEDUP_REMOVED lines=12> */
.L_x_9921:
        /* <DEDUP_REMOVED lines=15> */
.L_x_9922:
[----:B------:R-:W-:Y:S01]  /*1450*/  R2UR UR7, R17 ;  /* 0x00000000110772ca */ /* 0x000fe200000e0000 */
[----:B------:R-:W-:Y:S01]  /*1460*/  UIADD3 UR6, -UR4, UR8, URZ ;  /* 0x0000000804067290 */ /* 0x000fe2000fffe13f */
[----:B------:R-:W-:Y:S01]  /*1470*/  PLOP3.LUT P0, PT, PT, PT, PT, 0x80, 0x0 ;  /* 0x000000000000781c */ /* 0x000fe20003f0f070 */
[----:B------:R-:W-:Y:S01]  /*1480*/  UMOV UR5, 0xc0 ;  /* 0x000000c000057882 */ /* 0x000fe20000000000 */
[----:B------:R-:W-:Y:S01]  /*1490*/  IMAD.MOV.U32 R16, RZ, RZ, RZ ;  /* 0x000000ffff107224 */ /* 0x000fe200078e00ff */
[----:B------:R-:W-:Y:S01]  /*14a0*/  UIMAD UR5, UR61, UR5, 0x14f ;  /* 0x0000014f3d0574a4 */ /* 0x000fe2000f8e0205 */
[----:B------:R-:W-:Y:S01]  /*14b0*/  IMAD.MOV.U32 R3, RZ, RZ, RZ ;  /* 0x000000ffff037224 */ /* 0x000fe200078e00ff */
[----:B------:R-:W-:Y:S02]  /*14c0*/  UIADD3 UR4, UR6, 0x8f, URZ ;  /* 0x0000008f06047890 */ /* 0x000fe4000fffe03f */
[----:B------:R-:W-:Y:S01]  /*14d0*/  IMAD.U32 R18, RZ, RZ, UR6 ;  /* 0x00000006ff127e24 */ /* 0x000fe2000f8e00ff */
[----:B------:R-:W-:Y:S01]  /*14e0*/  CS2R R30, SRZ ;  /* 0x00000000001e7805 */ /* 0x000fe2000001ff00 */
[----:B------:R-:W-:Y:S01]  /*14f0*/  IMAD.MOV.U32 R71, RZ, RZ, RZ ;  /* 0x000000ffff477224 */ /* 0x000fe200078e00ff */
[----:B------:R-:W-:Y:S01]  /*1500*/  CS2R R52, SRZ ;  /* 0x0000000000347805 */ /* 0x000fe2000001ff00 */
[----:B------:R-:W-:Y:S01]  /*1510*/  IMAD.MOV.U32 R0, RZ, RZ, RZ ;  /* 0x000000ffff007224 */ /* 0x000fe200078e00ff */
        /* <DEDUP_REMOVED lines=17> */
[----:B------:R-:W-:Y:S01]  /*1630*/  IMAD.MOV.U32 R50, RZ, RZ, RZ ;  /* 0x000000ffff327224 */ /* 0x000fe200078e00ff */
        /* <DEDUP_REMOVED lines=8> */
[----:B------:R-:W-:Y:S01]  /*16c0*/  CS2R R74, SRZ ;  /* 0x00000000004a7805 */ /* 0x000fe2000001ff00 */
[----:B------:R-:W-:Y:S01]  /*16d0*/  IMAD.MOV.U32 R69, RZ, RZ, RZ ;  /* 0x000000ffff457224 */ /* 0x000fe200078e00ff */
[----:B------:R-:W-:Y:S01]  /*16e0*/  CS2R R6, SRZ ;  /* 0x0000000000067805 */ /* 0x000fe2000001ff00 */
[----:B------:R-:W-:Y:S01]  /*16f0*/  IMAD.MOV.U32 R12, RZ, RZ, RZ ;  /* 0x000000ffff0c7224 */ /* 0x000fe200078e00ff */
[----:B------:R-:W-:Y:S01]  /*1700*/  PLOP3.LUT P1, PT, PT, PT, UP0, 0x80, 0x0 ;  /* 0x000000000000781c */ /* 0x000fe20003f2f008 */
[----:B------:R-:W-:Y:S02]  /*1710*/  IMAD.MOV.U32 R81, RZ, RZ, RZ ;  /* 0x000000ffff517224 */ /* 0x000fe400078e00ff */
[----:B------:R-:W-:-:S02]  /*1720*/  IMAD.MOV.U32 R14, RZ, RZ, RZ ;  /* 0x000000ffff0e7224 */ /* 0x000fc400078e00ff */
[----:B------:R-:W-:Y:S02]  /*1730*/  IMAD.MOV.U32 R83, RZ, RZ, RZ ;  /* 0x000000ffff537224 */ /* 0x000fe400078e00ff */
[----:B------:R-:W-:Y:S02]  /*1740*/  IMAD.MOV.U32 R24, RZ, RZ, RZ ;  /* 0x000000ffff187224 */ /* 0x000fe400078e00ff */
[----:B------:R-:W-:-:S04]  /*1750*/  IMAD.MOV.U32 R85, RZ, RZ, RZ ;  /* 0x000000ffff557224 */ /* 0x000fc800078e00ff */
[----:B------:R-:W-:Y:S05]  /*1760*/  @!P1 BRA `(.L_x_9923) ;  /* 0x000000c000889947 */ /* 0x000fea0003800000 */
[----:B------:R-:W0:Y:S01]  /*1770*/  SHFL.IDX PT, R0, R152, RZ, 0x1f ;  /* 0x00001fff98007589 */ /* 0x000e2200000e0000 */
[----:B------:R-:W-:-:S04]  /*1780*/  UIADD3 UR6, UR37, 0x24300, URZ ;  /* 0x0002430025067890 */ /* 0x000fc8000fffe03f */
[----:B------:R-:W-:-:S06]  /*1790*/  ULOP3.LUT UP0, URZ, UR6, 0x9f, URZ, 0xc0, !UPT ;  /* 0x0000009f063f7892 */ /* 0x000fcc000f80c03f */
[----:B------:R-:W-:Y:S02]  /*17a0*/  PLOP3.LUT P0, PT, PT, PT, UP0, 0x80, 0x0 ;  /* 0x000000000000781c */ /* 0x000fe40003f0f008 */
[----:B0-----:R-:W-:-:S13]  /*17b0*/  R2UR UR7, R0 ;  /* 0x00000000000772ca */ /* 0x001fda00000e0000 */
        /* <DEDUP_REMOVED lines=28> */
.L_x_9924:
        /* <DEDUP_REMOVED lines=11> */
.L_x_10053:
[----:B------:R-:W-:Y:S05]  /*1a30*/  @!P0 BRA `(.L_x_9926) ;  /* 0x0000000000048947 */ /* 0x000fea0003800000 */
[----:B------:R-:W-:Y:S01]  /*1a40*/  BPT.TRAP 0x1 ;  /* 0x000000040000795c */ /* 0x000fe20000300000 */
.L_x_9926:
[----:B0-----:R-:W-:Y:S02]  /*1a50*/  IMAD.U32 R3, RZ, RZ, UR36 ;  /* 0x00000024ff037e24 */ /* 0x001fe4000f8e00ff */
[----:B------:R-:W-:-:S03]  /*1a60*/  IMAD.U32 R0, RZ, RZ, UR38 ;  /* 0x00000026ff007e24 */ /* 0x000fc6000f8e00ff */
[----:B------:R-:W-:Y:S02]  /*1a70*/  LEA R3, R3, UR37, 0x3 ;  /* 0x0000002503037c11 */ /* 0x000fe4000f8e18ff */
[----:B------:R-:W-:-:S04]  /*1a80*/  SHF.L.U32 R0, R0, 0x1f, RZ ;  /* 0x0000001f00007819 */ /* 0x000fc800000006ff */
[----:B------:R0:W1:Y:S01]  /*1a90*/  SYNCS.PHASECHK.TRANS64.TRYWAIT P2, [R3+URZ+0x31c30], R0 ;  /* 0x031c3000030075a7 */ /* 0x000062000804017f */
[----:B------:R-:W-:Y:S05]  /*1aa0*/  @!P0 BRA `(.L_x_9927) ;  /* 0x0000000000048947 */ /* 0x000fea0003800000 */
[----:B------:R-:W-:Y:S01]  /*1ab0*/  BPT.TRAP 0x1 ;  /* 0x000000040000795c */ /* 0x000fe20000300000 */
.L_x_9927:
[----:B------:R-:W2:Y:S01]  /*1ac0*/  S2R R4, SR_TID.X ;  /* 0x0000000000047919 */ /* 0x000ea20000002100 */
[----:B------:R-:W-:Y:S01]  /*1ad0*/  IMAD.MOV.U32 R71, RZ, RZ, RZ ;  /* 0x000000ffff477224 */ /* 0x000fe200078e00ff */
[----:B--2---:R-:W-:Y:S01]  /*1ae0*/  LOP3.LUT P1, RZ, R4, 0x7f, RZ, 0xc0, !PT ;  /* 0x0000007f04ff7812 */ /* 0x004fe2000782c0ff */
[----:B-1----:R-:W-:-:S12]  /*1af0*/  @P2 BRA `(.L_x_9928) ;  /* 0x0000000000082947 */ /* 0x002fd80003800000 */
[----:B------:R-:W1:Y:S02]  /*1b00*/  SYNCS.PHASECHK.TRANS64.TRYWAIT P2, [R3+URZ+0x31c30], R0 ;  /* 0x031c3000030075a7 */ /* 0x000e64000804017f */
[----:B-1----:R-:W-:Y:S05]  /*1b10*/  @!P2 BRA `(.L_x_9929) ;  /* 0x000001240078a947 */ /* 0x002fea0003800000 */
.L_x_9928:
[----:B------:R-:W-:Y:S05]  /*1b20*/  WARPSYNC.ALL ;  /* 0x0000000000007948 */ /* 0x000fea0003800000 */
[----:B------:R-:W-:Y:S01]  /*1b30*/  UIADD3 UR4, UR37, 0x16a00, URZ ;  /* 0x00016a0025047890 */ /* 0x000fe2000fffe03f */
[----:B------:R-:W-:Y:S01]  /*1b40*/  WARPGROUP.ARRIVE ;  /* 0x00000000000079c5 */ /* 0x000fe20000000000 */
[----:B------:R-:W-:Y:S01]  /*1b50*/  ULOP3.LUT UR6, UR40, 0x10000, URZ, 0xfc, !UPT ;  /* 0x0001000028067892 */ /* 0x000fe2000f8efc3f */
[----:B------:R-:W-:Y:S01]  /*1b60*/  R2UR UR52, R18 ;  /* 0x00000000123472ca */ /* 0x000fe200000e0000 */
[----:B------:R-:W-:Y:S01]  /*1b70*/  USHF.R.U32.HI UR4, URZ, 0x4, UR4 ;  /* 0x000000043f047899 */ /* 0x000fe20008011604 */
[----:B------:R-:W-:Y:S01]  /*1b80*/  R2UR UR53, R17 ;  /* 0x00000000113572ca */ /* 0x000fe200000e0000 */
[----:B------:R-:W-:Y:S01]  /*1b90*/  UMOV UR29, 0x80000020 ;  /* 0x80000020001d7882 */ /* 0x000fe20000000000 */
[----:B------:R-:W-:Y:S01]  /*1ba0*/  UMOV UR31, 0x80000020 ;  /* 0x80000020001f7882 */ /* 0x000fe20000000000 */
[----:B------:R-:W-:Y:S01]  /*1bb0*/  ULOP3.LUT UR4, UR4, 0x3fff, URZ, 0xc0, !UPT ;  /* 0x00003fff04047892 */ /* 0x000fe2000f8ec03f */
[----:B01----:R-:W-:Y:S01]  /*1bc0*/  IMAD.U32 R0, RZ, RZ, UR61 ;  /* 0x0000003dff007e24 */ /* 0x003fe2000f8e00ff */
[----:B------:R-:W-:Y:S01]  /*1bd0*/  UMOV UR28, UR6 ;  /* 0x00000006001c7c82 */ /* 0x000fe20008000000 */
[----:B------:R-:W-:Y:S01]  /*1be0*/  UMOV UR9, UR29 ;  /* 0x0000001d00097c82 */ /* 0x000fe20008000000 */
[----:B------:R-:W-:Y:S01]  /*1bf0*/  ULOP3.LUT UR5, UR4, 0x10000, URZ, 0xfc, !UPT ;  /* 0x0001000004057892 */ /* 0x000fe2000f8efc3f */
[----:B------:R-:W-:Y:S01]  /*1c00*/  IMAD R9, R0, 0xc0, R23 ;  /* 0x000000c000097824 */ /* 0x000fe200078e0217 */
[----:B------:R-:W-:Y:S01]  /*1c10*/  UMOV UR8, UR28 ;  /* 0x0000001c00087c82 */ /* 0x000fe20008000000 */
[----:B------:R-:W-:Y:S01]  /*1c20*/  UMOV UR11, 0x80000020 ;  /* 0x80000020000b7882 */ /* 0x000fe20000000000 */
[----:B------:R-:W-:Y:S01]  /*1c30*/  UIMAD UR4, UR36, 0x6c0, UR5 ;  /* 0x000006c0240478a4 */ /* 0x000fe2000f8e0205 */
[----:B------:R-:W-:Y:S01]  /*1c40*/  @!P1 VIADD R3, R3, 0x31c40 ;  /* 0x00031c4003039836 */ /* 0x000fe20000000000 */
[----:B------:R-:W-:Y:S01]  /*1c50*/  UMOV UR12, UR28 ;  /* 0x0000001c000c7c82 */ /* 0x000fe20008000000 */
[----:B------:R-:W-:Y:S01]  /*1c60*/  UMOV UR13, UR29 ;  /* 0x0000001d000d7c82 */ /* 0x000fe20008000000 */
[----:B------:R-:W-:-:S02]  /*1c70*/  UIADD3 UR10, UR4, 0x40, URZ ;  /* 0x00000040040a7890 */ /* 0x000fc4000fffe03f */
[----:B------:R-:W-:Y:S02]  /*1c80*/  UIADD3 UR14, UR4, 0xc0, URZ ;  /* 0x000000c0040e7890 */ /* 0x000fe4000fffe03f */
[----:B------:R-:W-:Y:S01]  /*1c90*/  UMOV UR30, UR4 ;  /* 0x00000004001e7c82 */ /* 0x000fe20008000000 */
[----:B------:R-:W-:Y:S01]  /*1ca0*/  UMOV UR15, 0x80000020 ;  /* 0x80000020000f7882 */ /* 0x000fe20000000000 */
[----:B------:R-:W-:Y:S01]  /*1cb0*/  HGMMA.64x16x16.F32 R96, gdesc[UR28], RZ, !UPT, gsb0 ;  /* 0x002000001c6079f0 */ /* 0x000fe2000c0008ff */
        /* <DEDUP_REMOVED lines=13> */
[----:B------:R-:W-:Y:S01]  /*1d90*/  UMOV UR31, 0x80000020 ;  /* 0x80000020001f7882 */ /* 0x000fe20000000000 */
[----:B------:R-:W-:-:S02]  /*1da0*/  UIADD3 UR7, UR6, 0x2, URZ ;  /* 0x0000000206077890 */ /* 0x000fc4000fffe03f */
        /* <DEDUP_REMOVED lines=45> */
[----:B------:R-:W-:Y:S03]  /*2080*/  HGMMA.64x16x16.F32 R32, gdesc[UR28], RZ, !UPT, gsb0 ;  /* 0x002000001c2079f0 */ /* 0x000fe6000c0008ff */
        /* <DEDUP_REMOVED lines=208> */
[----:B------:R-:W-:-:S04]  /*2d90*/  UIMAD UR6, UR39, -0x90, UR52 ;  /* 0xffffff70270678a4 */ /* 0x000fc8000f8e0234 */
[----:B------:R-:W-:Y:S02]  /*2da0*/  UIADD3 UR7, UR6, 0x90, URZ ;  /* 0x0000009006077890 */ /* 0x000fe4000fffe03f */
[----:B------:R-:W-:-:S04]  /*2db0*/  UIADD3 UR6, -UR53, 0x91, UR6 ;  /* 0x0000009135067890 */ /* 0x000fc8000fffe106 */
[----:B------:R-:W-:Y:S01]  /*2dc0*/  IMAD.U32 R13, RZ, RZ, UR7 ;  /* 0x00000007ff0d7e24 */ /* 0x000fe2000f8e00ff */
[----:B------:R-:W-:Y:S01]  /*2dd0*/  UIADD3 UR7, UR39, -0x2, URZ ;  /* 0xfffffffe27077890 */ /* 0x000fe2000fffe03f */
[----:B------:R-:W-:Y:S01]  /*2de0*/  IMAD.U32 R5, RZ, RZ, UR6 ;  /* 0x00000006ff057e24 */ /* 0x000fe2000f8e00ff */
[----:B------:R-:W-:Y:S01]  /*2df0*/  UIADD3 UR6, UR52, -UR53, URZ ;  /* 0x8000003534067290 */ /* 0x000fe2000fffe03f */
[C---:B------:R-:W-:Y:S02]  /*2e00*/  IMAD R13, R22.reuse, -0x2, R13 ;  /* 0xfffffffe160d7824 */ /* 0x040fe400078e020d */
[----:B------:R-:W-:Y:S01]  /*2e10*/  IMAD R112, R22, -0x2, R5 ;  /* 0xfffffffe16707824 */ /* 0x000fe200078e0205 */
[----:B------:R-:W-:-:S04]  /*2e20*/  UIMAD UR6, UR61, 0xc0, UR6 ;  /* 0x000000c03d0678a4 */ /* 0x000fc8000f8e0206 */
[----:B------:R-:W-:Y:S01]  /*2e30*/  VIADDMNMX R0, R9, R112, R13, PT ;  /* 0x0000007009007246 */ /* 0x000fe2000380010d */
[----:B------:R-:W-:Y:S01]  /*2e40*/  UIMAD.WIDE UR10, UR6, 0x38e38e39, URZ ;  /* 0x38e38e39060a78a5 */ /* 0x000fe2000f8e023f */
[----:B------:R-:W-:Y:S02]  /*2e50*/  IADD3 R112, R112, 0x8, R9 ;  /* 0x0000000870707810 */ /* 0x000fe40007ffe009 */
[C---:B------:R-:W-:Y:S01]  /*2e60*/  ISETP.GT.AND P2, PT, R0.reuse, RZ, PT ;  /* 0x000000ff0000720c */ /* 0x040fe20003f44270 */
[----:B------:R-:W-:Y:S01]  /*2e70*/  USHF.R.U32.HI UR6, URZ, 0x1f, UR11 ;  /* 0x0000001f3f067899 */ /* 0x000fe2000801160b */
[C---:B------:R-:W-:Y:S02]  /*2e80*/  ISETP.GT.AND P3, PT, R0.reuse, 0x1, PT ;  /* 0x000000010000780c */ /* 0x040fe40003f64270 */
[----:B------:R-:W-:Y:S01]  /*2e90*/  ISETP.GT.AND P4, PT, R0, 0x8, PT ;  /* 0x000000080000780c */ /* 0x000fe20003f84270 */
[----:B------:R-:W-:Y:S01]  /*2ea0*/  ULEA.HI.SX32 UR6, UR11, UR6, 0x1b ;  /* 0x000000060b067291 */ /* 0x000fe2000f8fda3f */
[----:B------:R-:W-:-:S03]  /*2eb0*/  VIMNMX R13, R13, R112, PT ;  /* 0x000000700d0d7248 */ /* 0x000fc60003fe0100 */
[----:B------:R-:W-:-:S04]  /*2ec0*/  UISETP.LT.AND UP0, UPT, URZ, UR6, UPT ;  /* 0x000000063f00728c */ /* 0x000fc8000bf01270 */
[----:B------:R-:W-:-:S04]  /*2ed0*/  USEL UR14, URZ, UR6, !UP0 ;  /* 0x000000063f0e7287 */ /* 0x000fc8000c000000 */
[----:B------:R-:W-:Y:S01]  /*2ee0*/  UISETP.GE.AND UP0, UPT, UR7, UR14, UPT ;  /* 0x0000000e0700728c */ /* 0x000fe2000bf06270 */
        /* <DEDUP_REMOVED lines=29> */
[----:B------:R-:W-:-:S02]  /*30c0*/  FMNMX.FTZ R5, R4, R120, !PT ;  /* 0x0000007804057209 */ /* 0x000fc40007810000 */
        /* <DEDUP_REMOVED lines=90> */
[----:B------:R-:W-:-:S04]  /*3670*/  ISETP.GT.AND P4, PT, R13, 0x8, PT ;  /* 0x000000080d00780c */ /* 0x000fc80003f84270 */
        /* <DEDUP_REMOVED lines=35> */
[----:B------:R-:W-:Y:S02]  /*38b0*/  FSEL R24, R24, -INF , P3 ;  /* 0xff80000018187808 */ /* 0x000fe40001800000 */
        /* <DEDUP_REMOVED lines=12> */
[----:B------:R-:W0:Y:S03]  /*3980*/  SHFL.BFLY PT, R0, R5, 0x2, 0x1f ;  /* 0x0c401f0005007f89 */ /* 0x000e2600000e0000 */
        /* <DEDUP_REMOVED lines=10> */
[----:B------:R-:W-:Y:S01]  /*3a30*/  ISETP.GT.AND P3, PT, R13, 0x39, PT ;  /* 0x000000390d00780c */ /* 0x000fe20003f64270 */
[----:B------:R-:W0:Y:S03]  /*3a40*/  SHFL.BFLY PT, R0, R11, 0x1, 0x1f ;  /* 0x0c201f000b007f89 */ /* 0x000e2600000e0000 */
        /* <DEDUP_REMOVED lines=11> */
[----:B------:R-:W-:Y:S01]  /*3b00*/  FMUL.FTZ R7, R0, UR4 ;  /* 0x0000000400077c20 */ /* 0x000fe20008410000 */
[----:B------:R-:W-:-:S04]  /*3b10*/  ISETP.GT.AND P3, PT, R13, 0x61, PT ;  /* 0x000000610d00780c */ /* 0x000fc80003f64270 */
[----:B------:R-:W-:Y:S02]  /*3b20*/  FSEL R7, R7, RZ, P2 ;  /* 0x000000ff07077208 */ /* 0x000fe40001000000 */
[----:B------:R-:W-:-:S03]  /*3b30*/  ISETP.GT.AND P2, PT, R13, RZ, PT ;  /* 0x000000ff0d00720c */ /* 0x000fc60003f44270 */
[--C-:B------:R-:W-:Y:S01]  /*3b40*/  FFMA.FTZ R49, R70, UR4, -R7.reuse ;  /* 0x0000000446317c23 */ /* 0x100fe20008010807 */
[----:B------:R-:W-:Y:S01]  /*3b50*/  FSEL R98, R98, -INF , P2 ;  /* 0xff80000062627808 */ /* 0x000fe20001000000 */
[--C-:B------:R-:W-:Y:S01]  /*3b60*/  FFMA.FTZ R55, R12, UR4, -R7.reuse ;  /* 0x000000040c377c23 */ /* 0x100fe20008010807 */
[----:B------:R-:W-:Y:S01]  /*3b70*/  ISETP.GT.AND P2, PT, R13, 0x9, PT ;  /* 0x000000090d00780c */ /* 0x000fe20003f44270 */
[--C-:B------:R-:W-:Y:S01]  /*3b80*/  FFMA.FTZ R57, R8, UR4, -R7.reuse ;  /* 0x0000000408397c23 */ /* 0x100fe20008010807 */
[----:B------:R-:W-:Y:S01]  /*3b90*/  FMNMX.FTZ R15, R98, R99, !PT ;  /* 0x00000063620f7209 */ /* 0x000fe20007810000 */
        /* <DEDUP_REMOVED lines=8> */
[----:B------:R-:W-:Y:S01]  /*3c20*/  MUFU.EX2 R4, R4 ;  /* 0x0000000400047308 */ /* 0x000fe20000000800 */
[----:B------:R-:W-:Y:S01]  /*3c30*/  FMNMX.FTZ R21, R103, R112, !PT ;  /* 0x0000007067157209 */ /* 0x000fe20007810000 */
[--C-:B------:R-:W-:Y:S01]  /*3c40*/  FFMA.FTZ R11, R118, UR4, -R7.reuse ;  /* 0x00000004760b7c23 */ /* 0x100fe20008010807 */
[----:B------:R-:W-:Y:S01]  /*3c50*/  ISETP.GT.AND P2, PT, R13, 0x18, PT ;  /* 0x000000180d00780c */ /* 0x000fe20003f44270 */
[--C-:B------:R-:W-:Y:S01]  /*3c60*/  FFMA.FTZ R9, R116, UR4, -R7.reuse ;  /* 0x0000000474097c23 */ /* 0x100fe20008010807 */
[----:B------:R-:W-:Y:S01]  /*3c70*/  FMNMX.FTZ R110, R90, R21, !PT ;  /* 0x000000155a6e7209 */ /* 0x000fe20007810000 */
[--C-:B------:R-:W-:Y:S01]  /*3c80*/  FFMA.FTZ R84, R114, UR4, -R7.reuse ;  /* 0x0000000472547c23 */ /* 0x100fe20008010807 */
[----:B------:R-:W-:Y:S01]  /*3c90*/  FSEL R94, R94, -INF , P2 ;  /* 0xff8000005e5e7808 */ /* 0x000fe20001000000 */
[----:B------:R-:W0:Y:S01]  /*3ca0*/  MUFU.EX2 R5, R120 ;  /* 0x0000007800057308 */ /* 0x000e220000000800 */
        /* <DEDUP_REMOVED lines=9> */
[----:B------:R-:W1:Y:S01]  /*3d40*/  MUFU.EX2 R6, R6 ;  /* 0x0000000600067308 */ /* 0x000e620000000800 */
[----:B------:R-:W-:Y:S01]  /*3d50*/  ISETP.GT.AND P2, PT, R13, 0x28, PT ;  /* 0x000000280d00780c */ /* 0x000fe20003f44270 */
[--C-:B------:R-:W-:Y:S01]  /*3d60*/  FFMA.FTZ R53, R66, UR4, -R7.reuse ;  /* 0x0000000442357c23 */ /* 0x100fe20008010807 */
[----:B------:R-:W-:Y:S01]  /*3d70*/  FMNMX.FTZ R110, R29, R110, !PT ;  /* 0x0000006e1d6e7209 */ /* 0x000fe20007810000 */
[----:B------:R-:W-:Y:S01]  /*3d80*/  FFMA.FTZ R14, R28, UR4, -R7 ;  /* 0x000000041c0e7c23 */ /* 0x000fe20008010807 */
[----:B------:R-:W-:-:S02]  /*3d90*/  FSEL R86, R86, -INF , P2 ;  /* 0xff80000056567808 */ /* 0x000fc40001000000 */
[----:B------:R-:W-:Y:S01]  /*3da0*/  FMNMX.FTZ R25, R83, R110, !PT ;  /* 0x0000006e53197209 */ /* 0x000fe20007810000 */
[----:B------:R-:W2:Y:S01]  /*3db0*/  MUFU.EX2 R11, R11 ;  /* 0x0000000b000b7308 */ /* 0x000ea20000000800 */
[----:B------:R-:W-:Y:S02]  /*3dc0*/  ISETP.GT.AND P2, PT, R13, 0x30, PT ;  /* 0x000000300d00780c */ /* 0x000fe40003f44270 */
[----:B------:R-:W-:Y:S01]  /*3dd0*/  FMNMX.FTZ R106, R86, R25, !PT ;  /* 0x00000019566a7209 */ /* 0x000fe20007810000 */
[--C-:B------:R-:W-:Y:S01]  /*3de0*/  FFMA.FTZ R25, R104, UR4, -R7.reuse ;  /* 0x0000000468197c23 */ /* 0x100fe20008010807 */
[----:B------:R-:W-:Y:S01]  /*3df0*/  FSEL R41, R74, -INF , P2 ;  /* 0xff8000004a297808 */ /* 0x000fe20001000000 */
[----:B------:R-:W-:Y:S01]  /*3e00*/  FFMA.FTZ R74, R100, UR4, -R7 ;  /* 0x00000004644a7c23 */ /* 0x000fe20008010807 */
[----:B------:R-:W-:Y:S01]  /*3e10*/  FMNMX.FTZ R106, R87, R106, !PT ;  /* 0x0000006a576a7209 */ /* 0x000fe20007810000 */
[----:B------:R-:W3:Y:S01]  /*3e20*/  MUFU.EX2 R9, R9 ;  /* 0x0000000900097308 */ /* 0x000ee20000000800 */
[----:B------:R-:W-:-:S02]  /*3e30*/  ISETP.GT.AND P2, PT, R13, 0x38, PT ;  /* 0x000000380d00780c */ /* 0x000fc40003f44270 */
[----:B------:R-:W-:Y:S02]  /*3e40*/  FMNMX.FTZ R106, R41, R106, !PT ;  /* 0x0000006a296a7209 */ /* 0x000fe40007810000 */
[----:B------:R-:W-:Y:S02]  /*3e50*/  FSEL R78, R78, -INF , P2 ;  /* 0xff8000004e4e7808 */ /* 0x000fe40001000000 */
[----:B------:R-:W-:Y:S01]  /*3e60*/  FMNMX.FTZ R33, R75, R106, !PT ;  /* 0x0000006a4b217209 */ /* 0x000fe20007810000 */
[----:B------:R-:W4:Y:S01]  /*3e70*/  MUFU.EX2 R84, R84 ;  /* 0x0000005400547308 */ /* 0x000f220000000800 */
[----:B------:R-:W-:Y:S02]  /*3e80*/  ISETP.GT.AND P2, PT, R13, 0x40, PT ;  /* 0x000000400d00780c */ /* 0x000fe40003f44270 */
[----:B------:R-:W-:Y:S01]  /*3e90*/  FMNMX.FTZ R100, R78, R33, !PT ;  /* 0x000000214e647209 */ /* 0x000fe20007810000 */
[--C-:B------:R-:W-:Y:S01]  /*3ea0*/  FFMA.FTZ R33, R96, UR4, -R7.reuse ;  /* 0x0000000460217c23 */ /* 0x100fe20008010807 */
[----:B------:R-:W-:Y:S01]  /*3eb0*/  FSEL R61, R58, -INF , P2 ;  /* 0xff8000003a3d7808 */ /* 0x000fe20001000000 */
[----:B------:R-:W-:Y:S01]  /*3ec0*/  FFMA.FTZ R58, R92, UR4, -R7 ;  /* 0x000000045c3a7c23 */ /* 0x000fe20008010807 */
[----:B------:R-:W-:Y:S01]  /*3ed0*/  FMNMX.FTZ R100, R79, R100, !PT ;  /* 0x000000644f647209 */ /* 0x000fe20007810000 */
[----:B------:R-:W-:Y:S01]  /*3ee0*/  MUFU.EX2 R15, R15 ;  /* 0x0000000f000f7308 */ /* 0x000fe20000000800 */
[----:B------:R-:W-:-:S02]  /*3ef0*/  ISETP.GT.AND P2, PT, R13, 0x48, PT ;  /* 0x000000480d00780c */ /* 0x000fc40003f44270 */
[----:B------:R-:W-:Y:S02]  /*3f00*/  FMNMX.FTZ R100, R61, R100, !PT ;  /* 0x000000643d647209 */ /* 0x000fe40007810000 */
[----:B------:R-:W-:Y:S02]  /*3f10*/  FSEL R62, R62, -INF , P2 ;  /* 0xff8000003e3e7808 */ /* 0x000fe40001000000 */
[----:B------:R-:W-:Y:S01]  /*3f20*/  FMNMX.FTZ R37, R59, R100, !PT ;  /* 0x000000643b257209 */ /* 0x000fe20007810000 */
[----:B------:R-:W-:Y:S01]  /*3f30*/  MUFU.EX2 R88, R88 ;  /* 0x0000005800587308 */ /* 0x000fe20000000800 */
        /* <DEDUP_REMOVED lines=13> */
[----:B------:R-:W-:Y:S02]  /*4010*/  FMNMX.FTZ R76, R54, R45, !PT ;  /* 0x0000002d364c7209 */ /* 0x000fe40007810000 */
[----:B------:R-:W-:Y:S01]  /*4020*/  FSEL R73, R42, -INF , P2 ;  /* 0xff8000002a497808 */ /* 0x000fe20001000000 */
[----:B------:R-:W-:Y:S01]  /*4030*/  FFMA.FTZ R42, R72, UR4, -R7 ;  /* 0x00000004482a7c23 */ /* 0x000fe20008010807 */
[----:B------:R-:W-:Y:S01]  /*4040*/  FMNMX.FTZ R76, R69, R76, !PT ;  /* 0x0000004c454c7209 */ /* 0x000fe20007810000 */
[----:B------:R-:W-:Y:S01]  /*4050*/  MUFU.EX2 R25, R25 ;  /* 0x0000001900197308 */ /* 0x000fe20000000800 */
[----:B------:R-:W-:-:S02]  /*4060*/  FSEL R72, R43, -INF , P3 ;  /* 0xff8000002b487808 */ /* 0x000fc40001800000 */
[----:B------:R-:W-:Y:S02]  /*4070*/  ISETP.GT.AND P2, PT, R13, 0x68, PT ;  /* 0x000000680d00780c */ /* 0x000fe40003f44270 */
[----:B------:R-:W-:Y:S02]  /*4080*/  FMNMX.FTZ R43, R73, R76, !PT ;  /* 0x0000004c492b7209 */ /* 0x000fe40007810000 */
[----:B------:R-:W-:Y:S01]  /*4090*/  ISETP.GT.AND P3, PT, R13, 0x69, PT ;  /* 0x000000690d00780c */ /* 0x000fe20003f64270 */
[----:B------:R-:W-:Y:S01]  /*40a0*/  MUFU.EX2 R74, R74 ;  /* 0x0000004a004a7308 */ /* 0x000fe20000000800 */
[----:B------:R-:W-:Y:S02]  /*40b0*/  FSEL R76, R46, -INF , P2 ;  /* 0xff8000002e4c7808 */ /* 0x000fe40001000000 */
[----:B------:R-:W-:Y:S02]  /*40c0*/  FMNMX.FTZ R45, R72, R43, !PT ;  /* 0x0000002b482d7209 */ /* 0x000fe40007810000 */
[----:B------:R-:W-:Y:S01]  /*40d0*/  FSEL R70, R47, -INF , P3 ;  /* 0xff8000002f467808 */ /* 0x000fe20001800000 */
[----:B------:R-:W-:Y:S01]  /*40e0*/  FFMA.FTZ R47, R56, UR4, -R7 ;  /* 0x00000004382f7c23 */ /* 0x000fe20008010807 */
[----:B------:R-:W-:Y:S01]  /*40f0*/  ISETP.GT.AND P2, PT, R13, 0x70, PT ;  /* 0x000000700d00780c */ /* 0x000fe20003f44270 */
[----:B------:R5:W-:Y:S01]  /*4100*/  MUFU.EX2 R43, R49 ;  /* 0x00000031002b7308 */ /* 0x000be20000000800 */
[----:B------:R-:W-:-:S02]  /*4110*/  FMNMX.FTZ R45, R76, R45, !PT ;  /* 0x0000002d4c2d7209 */ /* 0x000fc40007810000 */
[----:B------:R-:W-:Y:S02]  /*4120*/  ISETP.GT.AND P3, PT, R13, 0x71, PT ;  /* 0x000000710d00780c */ /* 0x000fe40003f64270 */
[----:B------:R-:W-:Y:S01]  /*4130*/  FSEL R77, R34, -INF , P2 ;  /* 0xff800000224d7808 */ /* 0x000fe20001000000 */
[--C-:B------:R-:W-:Y:S01]  /*4140*/  FFMA.FTZ R34, R68, UR4, -R7.reuse ;  /* 0x0000000444227c23 */ /* 0x100fe20008010807 */
[----:B------:R-:W-:Y:S01]  /*4150*/  FMNMX.FTZ R46, R70, R45, !PT ;  /* 0x0000002d462e7209 */ /* 0x000fe20007810000 */
[----:B------:R-:W-:Y:S01]  /*4160*/  MUFU.EX2 R33, R33 ;  /* 0x0000002100217308 */ /* 0x000fe20000000800 */
[----:B------:R-:W-:Y:S01]  /*4170*/  FSEL R68, R35, -INF , P3 ;  /* 0xff80000023447808 */ /* 0x000fe20001800000 */
[----:B-----5:R-:W-:Y:S01]  /*4180*/  FFMA.FTZ R49, R20, UR4, -R7 ;  /* 0x0000000414317c23 */ /* 0x020fe20008010807 */
[----:B------:R-:W-:Y:S02]  /*4190*/  ISETP.GT.AND P2, PT, R13, 0x78, PT ;  /* 0x000000780d00780c */ /* 0x000fe40003f44270 */
[----:B------:R-:W-:-:S02]  /*41a0*/  FMNMX.FTZ R35, R77, R46, !PT ;  /* 0x0000002e4d237209 */ /* 0x000fc40007810000 */
[----:B------:R-:W-:Y:S01]  /*41b0*/  ISETP.GT.AND P3, PT, R13, 0x79, PT ;  /* 0x000000790d00780c */ /* 0x000fe20003f64270 */
[----:B------:R-:W-:Y:S01]  /*41c0*/  MUFU.EX2 R58, R58 ;  /* 0x0000003a003a7308 */ /* 0x000fe20000000800 */
[----:B------:R-:W-:Y:S01]  /*41d0*/  FSEL R80, R38, -INF , P2 ;  /* 0xff80000026507808 */ /* 0x000fe20001000000 */
[--C-:B------:R-:W-:Y:S01]  /*41e0*/  FFMA.FTZ R38, R64, UR4, -R7.reuse ;  /* 0x0000000440267c23 */ /* 0x100fe20008010807 */
[----:B------:R-:W-:Y:S02]  /*41f0*/  FMNMX.FTZ R45, R68, R35, !PT ;  /* 0x00000023442d7209 */ /* 0x000fe40007810000 */
[----:B------:R-:W-:Y:S01]  /*4200*/  FSEL R56, R39, -INF , P3 ;  /* 0xff80000027387808 */ /* 0x000fe20001800000 */
[--C-:B------:R-:W-:Y:S01]  /*4210*/  FFMA.FTZ R39, R32, UR4, -R7.reuse ;  /* 0x0000000420277c23 */ /* 0x100fe20008010807 */
[C---:B------:R-:W-:Y:S01]  /*4220*/  ISETP.GT.AND P2, PT, R13.reuse, 0x80, PT ;  /* 0x000000800d00780c */ /* 0x040fe20003f44270 */
[----:B------:R5:W-:Y:S01]  /*4230*/  MUFU.EX2 R35, R47 ;  /* 0x0000002f00237308 */ /* 0x000be20000000800 */
[----:B------:R-:W-:Y:S01]  /*4240*/  FMNMX.FTZ R45, R80, R45, !PT ;  /* 0x0000002d502d7209 */ /* 0x000fe20007810000 */
[----:B------:R-:W-:Y:S01]  /*4250*/  FFMA.FTZ R32, R36, UR4, -R7 ;  /* 0x0000000424207c23 */ /* 0x000fe20008010807 */
[----:B------:R-:W-:-:S02]  /*4260*/  ISETP.GT.AND P3, PT, R13, 0x81, PT ;  /* 0x000000810d00780c */ /* 0x000fc40003f64270 */
[----:B------:R-:W-:Y:S02]  /*4270*/  FSEL R26, R26, -INF , P2 ;  /* 0xff8000001a1a7808 */ /* 0x000fe40001000000 */
[----:B------:R-:W-:Y:S01]  /*4280*/  FMNMX.FTZ R45, R56, R45, !PT ;  /* 0x0000002d382d7209 */ /* 0x000fe20007810000 */
[----:B------:R-:W-:Y:S01]  /*4290*/  MUFU.EX2 R37, R37 ;  /* 0x0000002500257308 */ /* 0x000fe20000000800 */
[----:B------:R-:W-:Y:S01]  /*42a0*/  ISETP.GT.AND P2, PT, R13, 0x88, PT ;  /* 0x000000880d00780c */ /* 0x000fe20003f44270 */
[--C-:B-----5:R-:W-:Y:S01]  /*42b0*/  FFMA.FTZ R47, R48, UR4, -R7.reuse ;  /* 0x00000004302f7c23 */ /* 0x120fe20008010807 */
[----:B------:R-:W-:Y:S02]  /*42c0*/  FSEL R27, R27, -INF , P3 ;  /* 0xff8000001b1b7808 */ /* 0x000fe40001800000 */
[----:B------:R-:W-:Y:S01]  /*42d0*/  FMNMX.FTZ R46, R26, R45, !PT ;  /* 0x0000002d1a2e7209 */ /* 0x000fe20007810000 */
[--C-:B------:R-:W-:Y:S01]  /*42e0*/  FFMA.FTZ R45, R40, UR4, -R7.reuse ;  /* 0x00000004282d7c23 */ /* 0x100fe20008010807 */
[----:B------:R-:W-:Y:S01]  /*42f0*/  ISETP.GT.AND P3, PT, R13, 0x89, PT ;  /* 0x000000890d00780c */ /* 0x000fe20003f64270 */
[--C-:B------:R-:W-:Y:S01]  /*4300*/  FFMA.FTZ R40, R44, UR4, -R7.reuse ;  /* 0x000000042c287c23 */ /* 0x100fe20008010807 */
[----:B------:R-:W-:Y:S01]  /*4310*/  FSEL R30, R30, -INF , P2 ;  /* 0xff8000001e1e7808 */ /* 0x000fe20001000000 */
[--C-:B------:R-:W-:Y:S01]  /*4320*/  FFMA.FTZ R44, R10, UR4, -R7.reuse ;  /* 0x000000040a2c7c23 */ /* 0x100fe20008010807 */
[----:B------:R-:W-:Y:S01]  /*4330*/  FMNMX.FTZ R13, R27, R46, !PT ;  /* 0x0000002e1b0d7209 */ /* 0x000fe20007810000 */
[--C-:B------:R-:W-:Y:S01]  /*4340*/  FFMA.FTZ R46, R52, UR4, -R7.reuse ;  /* 0x00000004342e7c23 */ /* 0x100fe20008010807 */
[----:B------:R-:W-:Y:S01]  /*4350*/  FSEL R31, R31, -INF , P3 ;  /* 0xff8000001f1f7808 */ /* 0x000fe20001800000 */
[----:B------:R-:W-:Y:S01]  /*4360*/  FFMA.FTZ R52, R60, UR4, -R7 ;  /* 0x000000043c347c23 */ /* 0x000fe20008010807 */
[----:B------:R-:W-:Y:S01]  /*4370*/  FMNMX.FTZ R12, R30, R13, !PT ;  /* 0x0000000d1e0c7209 */ /* 0x000fe20007810000 */
[----:B------:R-:W-:Y:S03]  /*4380*/  MUFU.EX2 R50, R50 ;  /* 0x0000003200327308 */ /* 0x000fe60000000800 */
[----:B------:R-:W-:-:S05]  /*4390*/  FMNMX.FTZ R12, R31, R12, !PT ;  /* 0x0000000c1f0c7209 */ /* 0x000fca0007810000 */
[----:B------:R-:W5:Y:S01]  /*43a0*/  SHFL.BFLY PT, R13, R12, 0x2, 0x1f ;  /* 0x0c401f000c0d7f89 */ /* 0x000f6200000e0000 */
[----:B------:R-:W-:Y:S08]  /*43b0*/  MUFU.EX2 R42, R42 ;  /* 0x0000002a002a7308 */ /* 0x000ff00000000800 */
[----:B------:R-:W-:Y:S08]  /*43c0*/  MUFU.EX2 R34, R34 ;  /* 0x0000002200227308 */ /* 0x000ff00000000800 */
[----:B------:R-:W-:Y:S01]  /*43d0*/  MUFU.EX2 R38, R38 ;  /* 0x0000002600267308 */ /* 0x000fe20000000800 */
[----:B-----5:R-:W-:Y:S01]  /*43e0*/  FMNMX.FTZ R48, R12, R13, !PT ;  /* 0x0000000d0c307209 */ /* 0x020fe20007810000 */
[----:B------:R-:W-:Y:S01]  /*43f0*/  FFMA.FTZ R12, R24, UR4, -R7 ;  /* 0x00000004180c7c23 */ /* 0x000fe20008010807 */
[----:B------:R-:W-:-:S05]  /*4400*/  @!P1 PRMT R7, RZ, 0x654, R3 ;  /* 0x00000654ff079816 */ /* 0x000fca0000000003 */
[----:B------:R-:W-:Y:S01]  /*4410*/  MUFU.EX2 R55, R55 ;  /* 0x0000003700377308 */ /* 0x000fe20000000800 */
[----:B------:R-:W5:Y:S01]  /*4420*/  SHFL.BFLY PT, R13, R48, 0x1, 0x1f ;  /* 0x0c201f00300d7f89 */ /* 0x000f6200000e0000 */
[----:B------:R4:W-:Y:S06]  /*4430*/  @!P1 SYNCS.ARRIVE.TRANS64.RED.A1T0 RZ, [R7+URZ], RZ ;  /* 0x000000ff07ff99a7 */ /* 0x0009ec000810043f */
[----:B------:R-:W-:Y:S08]  /*4440*/  MUFU.EX2 R46, R46 ;  /* 0x0000002e002e7308 */ /* 0x000ff00000000800 */
[----:B------:R-:W-:Y:S08]  /*4450*/  MUFU.EX2 R53, R53 ;  /* 0x0000003500357308 */ /* 0x000ff00000000800 */
[----:B------:R-:W-:Y:S01]  /*4460*/  MUFU.EX2 R45, R45 ;  /* 0x0000002d002d7308 */ /* 0x000fe20000000800 */
[----:B-----5:R-:W-:-:S04]  /*4470*/  FMNMX.FTZ R13, R48, R13, !PT ;  /* 0x0000000d300d7209 */ /* 0x020fc80007810000 */
[C---:B------:R-:W-:Y:S01]  /*4480*/  FSETP.NEU.FTZ.AND P2, PT, R13.reuse, -INF , PT ;  /* 0xff8000000d00780b */ /* 0x040fe20003f5d000 */
[----:B------:R-:W-:Y:S02]  /*4490*/  FMUL.FTZ R10, R13, UR4 ;  /* 0x000000040d0a7c20 */ /* 0x000fe40008410000 */
[----:B------:R-:W-:Y:S03]  /*44a0*/  MUFU.EX2 R52, R52 ;  /* 0x0000003400347308 */ /* 0x000fe60000000800 */
[----:B------:R-:W-:Y:S02]  /*44b0*/  FSEL R8, R10, RZ, P2 ;  /* 0x000000ff0a087208 */ /* 0x000fe40001000000 */
[----:B------:R-:W-:-:S03]  /*44c0*/  PLOP3.LUT P2, PT, PT, PT, UP0, 0x80, 0x0 ;  /* 0x000000000000781c */ /* 0x000fc60003f4f008 */
        /* <DEDUP_REMOVED lines=11> */
[----:B0-----:R-:W-:Y:S01]  /*4580*/  FADD.FTZ R61, R4, R5 ;  /* 0x00000005043d7221 */ /* 0x001fe20000010000 */
[--C-:B------:R-:W-:Y:S01]  /*4590*/  FFMA.FTZ R85, R95, UR4, -R8.reuse ;  /* 0x000000045f557c23 */ /* 0x100fe20008010808 */
[--C-:B------:R-:W-:Y:S01]  /*45a0*/  FFMA.FTZ R48, R78, UR4, -R8.reuse ;  /* 0x000000044e307c23 */ /* 0x100fe20008010808 */
[--C-:B------:R-:W-:Y:S01]  /*45b0*/  FFMA.FTZ R24, R29, UR4, -R8.reuse ;  /* 0x000000041d187c23 */ /* 0x100fe20008010808 */
[----:B-1----:R-:W-:Y:S01]  /*45c0*/  FADD.FTZ R66, R6, R61 ;  /* 0x0000003d06427221 */ /* 0x002fe20000010000 */
[----:B------:R-:W0:Y:S01]  /*45d0*/  MUFU.EX2 R99, R99 ;  /* 0x0000006300637308 */ /* 0x000e220000000800 */
[----:B--2---:R-:W-:Y:S01]  /*45e0*/  F2FP.F16.F32.PACK_AB R6, R11, R6 ;  /* 0x000000060b06723e */ /* 0x004fe200000000ff */
[----:B------:R-:W-:Y:S01]  /*45f0*/  FFMA.FTZ R60, R59, UR4, -R8 ;  /* 0x000000043b3c7c23 */ /* 0x000fe20008010808 */
[----:B------:R-:W-:Y:S01]  /*4600*/  FADD.FTZ R66, R11, R66 ;  /* 0x000000420b427221 */ /* 0x000fe20000010000 */
[--C-:B------:R-:W-:Y:S01]  /*4610*/  FFMA.FTZ R29, R83, UR4, -R8.reuse ;  /* 0x00000004531d7c23 */ /* 0x100fe20008010808 */
[--C-:B------:R-:W-:Y:S01]  /*4620*/  FFMA.FTZ R59, R62, UR4, -R8.reuse ;  /* 0x000000043e3b7c23 */ /* 0x100fe20008010808 */
[----:B------:R-:W-:Y:S01]  /*4630*/  FFMA.FTZ R62, R65, UR4, -R8 ;  /* 0x00000004413e7c23 */ /* 0x000fe20008010808 */
[----:B---3--:R-:W-:Y:S01]  /*4640*/  FADD.FTZ R65, R9, R66 ;  /* 0x0000004209417221 */ /* 0x008fe20000010000 */
[----:B------:R-:W1:Y:S01]  /*4650*/  MUFU.EX2 R102, R102 ;  /* 0x0000006600667308 */ /* 0x000e620000000800 */
[--C-:B------:R-:W-:Y:S01]  /*4660*/  FFMA.FTZ R28, R86, UR4, -R8.reuse ;  /* 0x00000004561c7c23 */ /* 0x100fe20008010808 */
[--C-:B------:R-:W-:Y:S01]  /*4670*/  FFMA.FTZ R64, R67, UR4, -R8.reuse ;  /* 0x0000000443407c23 */ /* 0x100fe20008010808 */
[--C-:B------:R-:W-:Y:S01]  /*4680*/  FFMA.FTZ R67, R76, UR4, -R8.reuse ;  /* 0x000000044c437c23 */ /* 0x100fe20008010808 */
[----:B----4-:R-:W-:Y:S01]  /*4690*/  FADD.FTZ R76, R84, R65 ;  /* 0x00000041544c7221 */ /* 0x010fe20000010000 */
[--C-:B------:R-:W-:Y:S01]  /*46a0*/  FFMA.FTZ R83, R87, UR4, -R8.reuse ;  /* 0x0000000457537c23 */ /* 0x100fe20008010808 */
[--C-:B------:R-:W-:Y:S01]  /*46b0*/  FFMA.FTZ R63, R63, UR4, -R8.reuse ;  /* 0x000000043f3f7c23 */ /* 0x100fe20008010808 */
        /* <DEDUP_REMOVED lines=15> */
[--C-:B------:R-:W-:Y:S01]  /*47b0*/  FFMA.FTZ R77, R77, UR4, -R8.reuse ;  /* 0x000000044d4d7c23 */ /* 0x100fe20008010808 */
[----:B------:R-:W-:Y:S01]  /*47c0*/  FFMA.FTZ R68, R68, UR4, -R8 ;  /* 0x0000000444447c23 */ /* 0x000fe20008010808 */
[----:B------:R-:W1:Y:S01]  /*47d0*/  MUFU.EX2 R81, R81 ;  /* 0x0000005100517308 */ /* 0x000e620000000800 */
[----:B--2---:R-:W-:Y:S01]  /*47e0*/  FADD.FTZ R11, R103, R78 ;  /* 0x0000004e670b7221 */ /* 0x004fe20000010000 */
[----:B------:R-:W-:Y:S01]  /*47f0*/  FFMA.FTZ R80, R80, UR4, -R8 ;  /* 0x0000000450507c23 */ /* 0x000fe20008010808 */
[----:B------:R-:W-:-:S02]  /*4800*/  F2FP.F16.F32.PACK_AB R4, R5, R4 ;  /* 0x000000040504723e */ /* 0x000fc400000000ff */
[----:B------:R-:W-:Y:S02]  /*4810*/  F2FP.F16.F32.PACK_AB R5, R99, R98 ;  /* 0x000000626305723e */ /* 0x000fe400000000ff */
[----:B------:R-:W-:Y:S01]  /*4820*/  F2FP.F16.F32.PACK_AB R7, R103, R102 ;  /* 0x000000666707723e */ /* 0x000fe200000000ff */
[----:B------:R-:W2:Y:S01]  /*4830*/  MUFU.EX2 R20, R20 ;  /* 0x0000001400147308 */ /* 0x000ea20000000800 */
[----:B0-----:R-:W-:-:S03]  /*4840*/  FADD.FTZ R66, R10, R11 ;  /* 0x0000000b0a427221 */ /* 0x001fc60000010000 */
[----:B------:R0:W-:Y:S04]  /*4850*/  STSM.16.M88.4 [R2+0x24300], R4 ;  /* 0x0243000402007844 */ /* 0x0001e80000000200 */
[----:B------:R-:W3:Y:S01]  /*4860*/  MUFU.EX2 R85, R85 ;  /* 0x0000005500557308 */ /* 0x000ee20000000800 */
[----:B-1----:R-:W-:-:S07]  /*4870*/  FADD.FTZ R11, R81, R66 ;  /* 0x00000042510b7221 */ /* 0x002fce0000010000 */
[----:B------:R-:W1:Y:S01]  /*4880*/  MUFU.EX2 R24, R24 ;  /* 0x0000001800187308 */ /* 0x000e620000000800 */
[----:B--2---:R-:W-:Y:S01]  /*4890*/  FADD.FTZ R66, R20, R11 ;  /* 0x0000000b14427221 */ /* 0x004fe20000010000 */
[----:B0-----:R-:W-:-:S06]  /*48a0*/  F2FP.F16.F32.PACK_AB R4, R82, R21 ;  /* 0x000000155204723e */ /* 0x001fcc00000000ff */
[----:B------:R-:W0:Y:S01]  /*48b0*/  MUFU.EX2 R29, R29 ;  /* 0x0000001d001d7308 */ /* 0x000e220000000800 */
[----:B---3--:R-:W-:Y:S01]  /*48c0*/  FADD.FTZ R11, R85, R66 ;  /* 0x00000042550b7221 */ /* 0x008fe20000010000 */
[----:B------:R-:W-:-:S06]  /*48d0*/  FFMA.FTZ R66, R30, UR4, -R8 ;  /* 0x000000041e427c23 */ /* 0x000fcc0008010808 */
[----:B------:R-:W2:Y:S01]  /*48e0*/  MUFU.EX2 R28, R28 ;  /* 0x0000001c001c7308 */ /* 0x000ea20000000800 */
[----:B-1----:R-:W-:-:S07]  /*48f0*/  FADD.FTZ R56, R24, R11 ;  /* 0x0000000b18387221 */ /* 0x002fce0000010000 */
[----:B------:R-:W1:Y:S01]  /*4900*/  MUFU.EX2 R83, R83 ;  /* 0x0000005300537308 */ /* 0x000e620000000800 */
[----:B0-----:R-:W-:-:S07]  /*4910*/  FADD.FTZ R11, R29, R56 ;  /* 0x000000381d0b7221 */ /* 0x001fce0000010000 */
[----:B------:R-:W0:Y:S08]  /*4920*/  MUFU.EX2 R36, R36 ;  /* 0x0000002400247308 */ /* 0x000e300000000800 */
[----:B------:R3:W-:Y:S08]  /*4930*/  MUFU.EX2 R3, R63 ;  /* 0x0000003f00037308 */ /* 0x0007f00000000800 */
[----:B------:R-:W4:Y:S01]  /*4940*/  MUFU.EX2 R75, R75 ;  /* 0x0000004b004b7308 */ /* 0x000f220000000800 */
[--C-:B---3--:R-:W-:Y:S01]  /*4950*/  FFMA.FTZ R63, R73, UR4, -R8.reuse ;  /* 0x00000004493f7c23 */ /* 0x108fe20008010808 */
[--C-:B------:R-:W-:Y:S01]  /*4960*/  FFMA.FTZ R73, R26, UR4, -R8.reuse ;  /* 0x000000041a497c23 */ /* 0x100fe20008010808 */
[----:B------:R-:W-:Y:S01]  /*4970*/  FADD.FTZ R26, R82, R65 ;  /* 0x00000041521a7221 */ /* 0x000fe20000010000 */
[----:B------:R-:W-:-:S03]  /*4980*/  FFMA.FTZ R65, R31, UR4, -R8 ;  /* 0x000000041f417c23 */ /* 0x000fc60008010808 */
[----:B------:R-:W-:Y:S01]  /*4990*/  FADD.FTZ R27, R25, R26 ;  /* 0x0000001a191b7221 */ /* 0x000fe20000010000 */
[----:B------:R-:W3:Y:S01]  /*49a0*/  MUFU.EX2 R48, R48 ;  /* 0x0000003000307308 */ /* 0x000ee20000000800 */
[----:B--2---:R-:W-:Y:S02]  /*49b0*/  FADD.FTZ R26, R28, R11 ;  /* 0x0000000b1c1a7221 */ /* 0x004fe40000010000 */
[----:B------:R-:W-:Y:S02]  /*49c0*/  FADD.FTZ R8, R74, R27 ;  /* 0x0000001b4a087221 */ /* 0x000fe40000010000 */
[----:B-1----:R-:W-:Y:S02]  /*49d0*/  FADD.FTZ R11, R83, R26 ;  /* 0x0000001a530b7221 */ /* 0x002fe40000010000 */
[----:B------:R-:W-:Y:S01]  /*49e0*/  FADD.FTZ R27, R33, R8 ;  /* 0x00000008211b7221 */ /* 0x000fe20000010000 */
[----:B------:R-:W1:Y:S01]  /*49f0*/  MUFU.EX2 R79, R79 ;  /* 0x0000004f004f7308 */ /* 0x000e620000000800 */
[----:B0-----:R-:W-:Y:S01]  /*4a00*/  FADD.FTZ R26, R36, R11 ;  /* 0x0000000b241a7221 */ /* 0x001fe20000010000 */
[----:B------:R-:W-:Y:S01]  /*4a10*/  F2FP.F16.F32.PACK_AB R8, R84, R9 ;  /* 0x000000095408723e */ /* 0x000fe200000000ff */
[----:B------:R-:W-:Y:S01]  /*4a20*/  FADD.FTZ R30, R58, R27 ;  /* 0x0000001b3a1e7221 */ /* 0x000fe20000010000 */
[----:B------:R-:W-:-:S02]  /*4a30*/  F2FP.F16.F32.PACK_AB R9, R81, R10 ;  /* 0x0000000a5109723e */ /* 0x000fc400000000ff */
[----:B------:R-:W-:Y:S01]  /*4a40*/  F2FP.F16.F32.PACK_AB R10, R88, R15 ;  /* 0x0000000f580a723e */ /* 0x000fe200000000ff */
[----:B----4-:R-:W-:Y:S01]  /*4a50*/  FADD.FTZ R15, R75, R26 ;  /* 0x0000001a4b0f7221 */ /* 0x010fe20000010000 */
[----:B------:R-:W0:Y:S01]  /*4a60*/  MUFU.EX2 R41, R41 ;  /* 0x0000002900297308 */ /* 0x000e220000000800 */
[----:B------:R-:W-:Y:S01]  /*4a70*/  FADD.FTZ R5, R37, R30 ;  /* 0x0000001e25057221 */ /* 0x000fe20000010000 */
[----:B------:R-:W-:Y:S01]  /*4a80*/  F2FP.F16.F32.PACK_AB R11, R85, R20 ;  /* 0x00000014550b723e */ /* 0x000fe200000000ff */
[----:B---3--:R-:W-:Y:S01]  /*4a90*/  FADD.FTZ R6, R48, R15 ;  /* 0x0000000f30067221 */ /* 0x008fe20000010000 */
[C---:B------:R-:W-:Y:S01]  /*4aa0*/  F2FP.F16.F32.PACK_AB R26, R50.reuse, R37 ;  /* 0x00000025321a723e */ /* 0x040fe200000000ff */
[----:B------:R-:W-:Y:S01]  /*4ab0*/  FADD.FTZ R7, R50, R5 ;  /* 0x0000000532077221 */ /* 0x000fe20000010000 */
[----:B------:R-:W-:Y:S01]  /*4ac0*/  F2FP.F16.F32.PACK_AB R5, R29, R24 ;  /* 0x000000181d05723e */ /* 0x000fe200000000ff */
[----:B------:R-:W-:Y:S01]  /*4ad0*/  STSM.16.M88.4 [R2+0x25b00], R8 ;  /* 0x025b000802007844 */ /* 0x000fe20000000200 */
        /* <DEDUP_REMOVED lines=11> */
[----:B------:R0:W-:Y:S01]  /*4b90*/  STSM.16.M88.4 [R2+0x27300], R4 ;  /* 0x0273000402007844 */ /* 0x0001e20000000200 */
[----:B------:R-:W-:Y:S01]  /*4ba0*/  F2FP.F16.F32.PACK_AB R24, R58, R33 ;  /* 0x000000213a18723e */ /* 0x000fe200000000ff */
[----:B------:R-:W-:-:S02]  /*4bb0*/  IMAD.MOV.U32 R58, RZ, RZ, R71 ;  /* 0x000000ffff3a7224 */ /* 0x000fc400078e0047 */
[----:B------:R-:W-:Y:S01]  /*4bc0*/  FADD.FTZ R21, R35, R28 ;  /* 0x0000001c23157221 */ /* 0x000fe20000010000 */
[----:B------:R-:W-:Y:S01]  /*4bd0*/  F2FP.F16.F32.PACK_AB R27, R79, R48 ;  /* 0x000000304f1b723e */ /* 0x000fe200000000ff */
[----:B------:R-:W3:Y:S01]  /*4be0*/  MUFU.EX2 R62, R62 ;  /* 0x0000003e003e7308 */ /* 0x000ee20000000800 */
[----:B--2---:R-:W-:Y:S01]  /*4bf0*/  FADD.FTZ R20, R60, R15 ;  /* 0x0000000f3c147221 */ /* 0x004fe20000010000 */
[----:B------:R-:W-:Y:S01]  /*4c00*/  FADD.FTZ R28, R38, R21 ;  /* 0x00000015261c7221 */ /* 0x000fe20000010000 */
[----:B------:R-:W-:Y:S01]  /*4c10*/  F2FP.F16.F32.PACK_AB R29, R60, R41 ;  /* 0x000000293c1d723e */ /* 0x000fe200000000ff */
[----:B------:R-:W-:Y:S01]  /*4c20*/  STSM.16.M88.4 [R2+0x28b00], R24 ;  /* 0x028b001802007844 */ /* 0x000fe20000000200 */
[----:B------:R-:W-:Y:S01]  /*4c30*/  F2FP.F16.F32.PACK_AB R30, R35, R34 ;  /* 0x00000022231e723e */ /* 0x000fe200000000ff */
[----:B------:R-:W-:Y:S01]  /*4c40*/  FADD.FTZ R21, R55, R28 ;  /* 0x0000001c37157221 */ /* 0x000fe20000010000 */
[----:B------:R-:W-:Y:S01]  /*4c50*/  F2FP.F16.F32.PACK_AB R28, R43, R42 ;  /* 0x0000002a2b1c723e */ /* 0x000fe200000000ff */
[----:B------:R-:W2:Y:S01]  /*4c60*/  MUFU.EX2 R64, R64 ;  /* 0x0000004000407308 */ /* 0x000ea20000000800 */
[----:B-1----:R-:W-:Y:S01]  /*4c70*/  FADD.FTZ R15, R59, R20 ;  /* 0x000000143b0f7221 */ /* 0x002fe20000010000 */
[--C-:B------:R-:W-:Y:S01]  /*4c80*/  IMAD.MOV.U32 R60, RZ, RZ, R71.reuse ;  /* 0x000000ffff3c7224 */ /* 0x100fe200078e0047 */
[----:B0-----:R-:W-:Y:S01]  /*4c90*/  F2FP.F16.F32.PACK_AB R4, R55, R38 ;  /* 0x000000263704723e */ /* 0x001fe200000000ff */
[--C-:B------:R-:W-:Y:S01]  /*4ca0*/  IMAD.MOV.U32 R55, RZ, RZ, R71.reuse ;  /* 0x000000ffff377224 */ /* 0x100fe200078e0047 */
[----:B------:R-:W-:Y:S01]  /*4cb0*/  F2FP.F16.F32.PACK_AB R6, R53, R46 ;  /* 0x0000002e3506723e */ /* 0x000fe200000000ff */
[----:B------:R-:W-:-:S02]  /*4cc0*/  IMAD.MOV.U32 R48, RZ, RZ, R71 ;  /* 0x000000ffff307224 */ /* 0x000fc400078e0047 */
[----:B------:R-:W0:Y:S01]  /*4cd0*/  MUFU.EX2 R54, R54 ;  /* 0x0000003600367308 */ /* 0x000e220000000800 */
[C---:B---3--:R-:W-:Y:S01]  /*4ce0*/  FADD.FTZ R20, R62.reuse, R15 ;  /* 0x0000000f3e147221 */ /* 0x048fe20000010000 */
[----:B------:R-:W-:Y:S01]  /*4cf0*/  F2FP.F16.F32.PACK_AB R31, R62, R59 ;  /* 0x0000003b3e1f723e */ /* 0x000fe200000000ff */
[----:B------:R-:W-:Y:S02]  /*4d00*/  IMAD.MOV.U32 R62, RZ, RZ, R71 ;  /* 0x000000ffff3e7224 */ /* 0x000fe400078e0047 */
[----:B------:R-:W-:Y:S01]  /*4d10*/  FADD.FTZ R15, R3, R20 ;  /* 0x00000014030f7221 */ /* 0x000fe20000010000 */
[----:B------:R-:W-:Y:S01]  /*4d20*/  FADD.FTZ R20, R46, R21 ;  /* 0x000000152e147221 */ /* 0x000fe20000010000 */
[----:B------:R1:W-:Y:S01]  /*4d30*/  STSM.16.M88.4 [R2+0x2a300], R28 ;  /* 0x02a3001c02007844 */ /* 0x0003e20000000200 */
[----:B------:R-:W3:Y:S01]  /*4d40*/  MUFU.EX2 R61, R61 ;  /* 0x0000003d003d7308 */ /* 0x000ee20000000800 */
[----:B--2---:R-:W-:Y:S01]  /*4d50*/  FADD.FTZ R15, R64, R15 ;  /* 0x0000000f400f7221 */ /* 0x004fe20000010000 */
[----:B------:R-:W-:Y:S01]  /*4d60*/  FADD.FTZ R20, R53, R20 ;  /* 0x0000001435147221 */ /* 0x000fe20000010000 */
[----:B------:R-:W-:-:S02]  /*4d70*/  IMAD.MOV.U32 R59, RZ, RZ, R71 ;  /* 0x000000ffff3b7224 */ /* 0x000fc400078e0047 */
[--C-:B------:R-:W-:Y:S02]  /*4d80*/  IMAD.MOV.U32 R53, RZ, RZ, R71.reuse ;  /* 0x000000ffff357224 */ /* 0x100fe400078e0047 */
[----:B------:R-:W-:Y:S01]  /*4d90*/  FADD.FTZ R5, R45, R20 ;  /* 0x000000142d057221 */ /* 0x000fe20000010000 */
[----:B------:R-:W-:Y:S01]  /*4da0*/  IMAD.MOV.U32 R43, RZ, RZ, R71 ;  /* 0x000000ffff2b7224 */ /* 0x000fe200078e0047 */
[----:B------:R-:W2:Y:S01]  /*4db0*/  MUFU.EX2 R63, R63 ;  /* 0x0000003f003f7308 */ /* 0x000ea20000000800 */
[----:B0-----:R-:W-:Y:S01]  /*4dc0*/  FADD.FTZ R36, R54, R15 ;  /* 0x0000000f36247221 */ /* 0x001fe20000010000 */
[----:B------:R-:W-:Y:S01]  /*4dd0*/  FADD.FTZ R9, R52, R5 ;  /* 0x0000000534097221 */ /* 0x000fe20000010000 */
[----:B------:R-:W-:Y:S01]  /*4de0*/  F2FP.F16.F32.PACK_AB R5, R64, R3 ;  /* 0x000000034005723e */ /* 0x000fe200000000ff */
[----:B------:R-:W-:Y:S02]  /*4df0*/  IMAD.MOV.U32 R64, RZ, RZ, R71 ;  /* 0x000000ffff407224 */ /* 0x000fe400078e0047 */
[----:B------:R-:W-:Y:S01]  /*4e00*/  FADD.FTZ R10, R40, R9 ;  /* 0x00000009280a7221 */ /* 0x000fe20000010000 */
[--C-:B------:R-:W-:Y:S01]  /*4e10*/  IMAD.MOV.U32 R42, RZ, RZ, R71.reuse ;  /* 0x000000ffff2a7224 */ /* 0x100fe200078e0047 */
[----:B------:R-:W0:Y:S01]  /*4e20*/  MUFU.EX2 R56, R72 ;  /* 0x0000004800387308 */ /* 0x000e220000000800 */
[----:B---3--:R-:W-:Y:S01]  /*4e30*/  FADD.FTZ R36, R61, R36 ;  /* 0x000000243d247221 */ /* 0x008fe20000010000 */
[----:B------:R-:W-:-:S02]  /*4e40*/  IMAD.MOV.U32 R41, RZ, RZ, R71 ;  /* 0x000000ffff297224 */ /* 0x000fc400078e0047 */
[--C-:B------:R-:W-:Y:S02]  /*4e50*/  IMAD.MOV.U32 R38, RZ, RZ, R71.reuse ;  /* 0x000000ffff267224 */ /* 0x100fe400078e0047 */
[--C-:B------:R-:W-:Y:S02]  /*4e60*/  IMAD.MOV.U32 R37, RZ, RZ, R71.reuse ;  /* 0x000000ffff257224 */ /* 0x100fe400078e0047 */
[----:B------:R-:W3:Y:S01]  /*4e70*/  MUFU.EX2 R67, R67 ;  /* 0x0000004300437308 */ /* 0x000ee20000000800 */
[----:B--2---:R-:W-:Y:S01]  /*4e80*/  FADD.FTZ R7, R63, R36 ;  /* 0x000000243f077221 */ /* 0x004fe20000010000 */
[--C-:B------:R-:W-:Y:S02]  /*4e90*/  IMAD.MOV.U32 R36, RZ, RZ, R71.reuse ;  /* 0x000000ffff247224 */ /* 0x100fe400078e0047 */
[--C-:B------:R-:W-:Y:S02]  /*4ea0*/  IMAD.MOV.U32 R35, RZ, RZ, R71.reuse ;  /* 0x000000ffff237224 */ /* 0x100fe400078e0047 */
[----:B------:R-:W-:-:S02]  /*4eb0*/  IMAD.MOV.U32 R34, RZ, RZ, R71 ;  /* 0x000000ffff227224 */ /* 0x000fc400078e0047 */
[----:B------:R-:W2:Y:S01]  /*4ec0*/  MUFU.EX2 R47, R47 ;  /* 0x0000002f002f7308 */ /* 0x000ea20000000800 */
[C---:B0-----:R-:W-:Y:S01]  /*4ed0*/  FADD.FTZ R8, R56.reuse, R7 ;  /* 0x0000000738087221 */ /* 0x041fe20000010000 */
[----:B------:R-:W-:Y:S01]  /*4ee0*/  F2FP.F16.F32.PACK_AB R7, R61, R54 ;  /* 0x000000363d07723e */ /* 0x000fe200000000ff */
[--C-:B------:R-:W-:Y:S01]  /*4ef0*/  IMAD.MOV.U32 R61, RZ, RZ, R71.reuse ;  /* 0x000000ffff3d7224 */ /* 0x100fe200078e0047 */
[----:B------:R-:W-:Y:S01]  /*4f00*/  F2FP.F16.F32.PACK_AB R9, R56, R63 ;  /* 0x0000003f3809723e */ /* 0x000fe200000000ff */
[--C-:B------:R-:W-:Y:S02]  /*4f10*/  IMAD.MOV.U32 R63, RZ, RZ, R71.reuse ;  /* 0x000000ffff3f7224 */ /* 0x100fe400078e0047 */
[----:B------:R0:W-:Y:S01]  /*4f20*/  STSM.16.M88.4 [R2+0x2bb00], R4 ;  /* 0x02bb000402007844 */ /* 0x0001e20000000200 */
[----:B------:R-:W4:Y:S01]  /*4f30*/  MUFU.EX2 R70, R70 ;  /* 0x0000004600467308 */ /* 0x000f220000000800 */
[----:B---3--:R-:W-:Y:S01]  /*4f40*/  FADD.FTZ R3, R67, R8 ;  /* 0x0000000843037221 */ /* 0x008fe20000010000 */
[----:B------:R-:W-:-:S02]  /*4f50*/  IMAD.MOV.U32 R56, RZ, RZ, R71 ;  /* 0x000000ffff387224 */ /* 0x000fc400078e0047 */
[--C-:B------:R-:W-:Y:S02]  /*4f60*/  IMAD.MOV.U32 R54, RZ, RZ, R71.reuse ;  /* 0x000000ffff367224 */ /* 0x100fe400078e0047 */
[--C-:B------:R-:W-:Y:S02]  /*4f70*/  IMAD.MOV.U32 R33, RZ, RZ, R71.reuse ;  /* 0x000000ffff217224 */ /* 0x100fe400078e0047 */
[----:B------:R-:W3:Y:S01]  /*4f80*/  MUFU.EX2 R39, R39 ;  /* 0x0000002700277308 */ /* 0x000ee20000000800 */
[----:B--2---:R-:W-:Y:S01]  /*4f90*/  FADD.FTZ R10, R47, R10 ;  /* 0x0000000a2f0a7221 */ /* 0x004fe20000010000 */
[--C-:B-1----:R-:W-:Y:S02]  /*4fa0*/  IMAD.MOV.U32 R31, RZ, RZ, R71.reuse ;  /* 0x000000ffff1f7224 */ /* 0x102fe400078e0047 */
[--C-:B------:R-:W-:Y:S02]  /*4fb0*/  IMAD.MOV.U32 R30, RZ, RZ, R71.reuse ;  /* 0x000000ffff1e7224 */ /* 0x100fe400078e0047 */
[----:B------:R-:W-:-:S02]  /*4fc0*/  IMAD.MOV.U32 R29, RZ, RZ, R71 ;  /* 0x000000ffff1d7224 */ /* 0x000fc400078e0047 */
[----:B------:R-:W1:Y:S01]  /*4fd0*/  MUFU.EX2 R77, R77 ;  /* 0x0000004d004d7308 */ /* 0x000e620000000800 */
[----:B----4-:R-:W-:Y:S01]  /*4fe0*/  FADD.FTZ R8, R70, R3 ;  /* 0x0000000346087221 */ /* 0x010fe20000010000 */
[----:B0-----:R-:W-:Y:S02]  /*4ff0*/  IMAD.U32 R6, RZ, RZ, UR14 ;  /* 0x0000000eff067e24 */ /* 0x001fe4000f8e00ff */
[--C-:B------:R-:W-:Y:S02]  /*5000*/  IMAD.MOV.U32 R28, RZ, RZ, R71.reuse ;  /* 0x000000ffff1c7224 */ /* 0x100fe400078e0047 */
[--C-:B------:R-:W-:Y:S02]  /*5010*/  IMAD.MOV.U32 R27, RZ, RZ, R71.reuse ;  /* 0x000000ffff1b7224 */ /* 0x100fe400078e0047 */
[----:B------:R-:W0:Y:S01]  /*5020*/  MUFU.EX2 R44, R44 ;  /* 0x0000002c002c7308 */ /* 0x000e220000000800 */
[----:B---3--:R-:W-:Y:S01]  /*5030*/  FADD.FTZ R3, R39, R10 ;  /* 0x0000000a27037221 */ /* 0x008fe20000010000 */
[----:B------:R-:W-:Y:S01]  /*5040*/  F2FP.F16.F32.PACK_AB R10, R47, R40 ;  /* 0x000000282f0a723e */ /* 0x000fe200000000ff */
[----:B------:R-:W-:-:S02]  /*5050*/  IMAD.MOV.U32 R40, RZ, RZ, R71 ;  /* 0x000000ffff287224 */ /* 0x000fc400078e0047 */
[--C-:B------:R-:W-:Y:S02]  /*5060*/  IMAD.MOV.U32 R26, RZ, RZ, R71.reuse ;  /* 0x000000ffff1a7224 */ /* 0x100fe400078e0047 */
[--C-:B------:R-:W-:Y:S01]  /*5070*/  IMAD.MOV.U32 R25, RZ, RZ, R71.reuse ;  /* 0x000000ffff197224 */ /* 0x100fe200078e0047 */
[----:B------:R-:W2:Y:S01]  /*5080*/  MUFU.EX2 R68, R68 ;  /* 0x0000004400447308 */ /* 0x000ea20000000800 */
[----:B-1----:R-:W-:Y:S01]  /*5090*/  FADD.FTZ R11, R77, R8 ;  /* 0x000000084d0b7221 */ /* 0x002fe20000010000 */
[----:B------:R-:W-:Y:S01]  /*50a0*/  F2FP.F16.F32.PACK_AB R8, R52, R45 ;  /* 0x0000002d3408723e */ /* 0x000fe200000000ff */
[----:B------:R-:W-:-:S05]  /*50b0*/  IMAD.MOV.U32 R52, RZ, RZ, R71 ;  /* 0x000000ffff347224 */ /* 0x000fca00078e0047 */
        /* <DEDUP_REMOVED lines=11> */
[----:B0-----:R-:W-:Y:S01]  /*5170*/  FADD.FTZ R24, R80, R11 ;  /* 0x0000000b50187221 */ /* 0x001fe20000010000 */
[----:B------:R-:W-:Y:S01]  /*5180*/  F2FP.F16.F32.PACK_AB R11, R70, R67 ;  /* 0x00000043460b723e */ /* 0x000fe200000000ff */
[--C-:B------:R-:W-:Y:S02]  /*5190*/  IMAD.MOV.U32 R70, RZ, RZ, R71.reuse ;  /* 0x000000ffff467224 */ /* 0x100fe400078e0047 */
[--C-:B------:R-:W-:Y:S02]  /*51a0*/  IMAD.MOV.U32 R67, RZ, RZ, R71.reuse ;  /* 0x000000ffff437224 */ /* 0x100fe400078e0047 */
[----:B------:R-:W-:Y:S01]  /*51b0*/  STSM.16.M88.4 [R2+0x2d300], R8 ;  /* 0x02d3000802007844 */ /* 0x000fe20000000200 */
[----:B------:R-:W0:Y:S01]  /*51c0*/  MUFU.EX2 R12, R12 ;  /* 0x0000000c000c7308 */ /* 0x000e220000000800 */
[C---:B--2---:R-:W-:Y:S01]  /*51d0*/  FADD.FTZ R3, R49.reuse, R20 ;  /* 0x0000001431037221 */ /* 0x044fe20000010000 */
[----:B------:R-:W-:Y:S01]  /*51e0*/  F2FP.F16.F32.PACK_AB R46, R49, R32 ;  /* 0x00000020312e723e */ /* 0x000fe200000000ff */
[----:B------:R-:W-:-:S02]  /*51f0*/  IMAD.MOV.U32 R49, RZ, RZ, R71 ;  /* 0x000000ffff317224 */ /* 0x000fc400078e0047 */
[----:B------:R-:W-:-:S03]  /*5200*/  IMAD.MOV.U32 R32, RZ, RZ, R71 ;  /* 0x000000ffff207224 */ /* 0x000fc600078e0047 */
[----:B------:R-:W2:Y:S01]  /*5210*/  MUFU.EX2 R73, R73 ;  /* 0x0000004900497308 */ /* 0x000ea20000000800 */
[C---:B-1----:R-:W-:Y:S01]  /*5220*/  FADD.FTZ R24, R69.reuse, R24 ;  /* 0x0000001845187221 */ /* 0x042fe20000010000 */
[----:B------:R-:W-:Y:S01]  /*5230*/  F2FP.F16.F32.PACK_AB R47, R69, R80 ;  /* 0x00000050452f723e */ /* 0x000fe200000000ff */
[----:B------:R-:W-:-:S04]  /*5240*/  IMAD.MOV.U32 R69, RZ, RZ, R71 ;  /* 0x000000ffff457224 */ /* 0x000fc800078e0047 */
[----:B------:R1:W-:Y:S01]  /*5250*/  STSM.16.M88.4 [R2+0x2eb00], R44 ;  /* 0x02eb002c02007844 */ /* 0x0003e20000000200 */
[----:B------:R-:W3:Y:S01]  /*5260*/  MUFU.EX2 R51, R51 ;  /* 0x0000003300337308 */ /* 0x000ee20000000800 */
[----:B0-----:R-:W-:-:S07]  /*5270*/  FADD.FTZ R4, R12, R3 ;  /* 0x000000030c047221 */ /* 0x001fce0000010000 */
[----:B------:R-:W0:Y:S01]  /*5280*/  MUFU.EX2 R14, R14 ;  /* 0x0000000e000e7308 */ /* 0x000e220000000800 */
[----:B--2---:R-:W-:Y:S01]  /*5290*/  FADD.FTZ R3, R73, R24 ;  /* 0x0000001849037221 */ /* 0x004fe20000010000 */
[--C-:B------:R-:W-:Y:S02]  /*52a0*/  IMAD.MOV.U32 R24, RZ, RZ, R71.reuse ;  /* 0x000000ffff187224 */ /* 0x100fe400078e0047 */
[----:B-1----:R-:W-:-:S04]  /*52b0*/  IMAD.MOV.U32 R47, RZ, RZ, R71 ;  /* 0x000000ffff2f7224 */ /* 0x002fc800078e0047 */
[----:B------:R-:W1:Y:S01]  /*52c0*/  MUFU.EX2 R57, R57 ;  /* 0x0000003900397308 */ /* 0x000e620000000800 */
[C---:B---3--:R-:W-:Y:S01]  /*52d0*/  F2FP.F16.F32.PACK_AB R72, R51.reuse, R12 ;  /* 0x0000000c3348723e */ /* 0x048fe200000000ff */
[----:B------:R-:W-:Y:S01]  /*52e0*/  FADD.FTZ R5, R51, R4 ;  /* 0x0000000433057221 */ /* 0x000fe20000010000 */
[--C-:B------:R-:W-:Y:S02]  /*52f0*/  IMAD.MOV.U32 R51, RZ, RZ, R71.reuse ;  /* 0x000000ffff337224 */ /* 0x100fe400078e0047 */
[--C-:B------:R-:W-:Y:S02]  /*5300*/  IMAD.MOV.U32 R46, RZ, RZ, R71.reuse ;  /* 0x000000ffff2e7224 */ /* 0x100fe400078e0047 */
[----:B------:R-:W-:Y:S01]  /*5310*/  IMAD.MOV.U32 R45, RZ, RZ, R71 ;  /* 0x000000ffff2d7224 */ /* 0x000fe200078e0047 */
[----:B------:R-:W2:Y:S01]  /*5320*/  MUFU.EX2 R76, R76 ;  /* 0x0000004c004c7308 */ /* 0x000ea20000000800 */
[----:B0-----:R-:W-:Y:S01]  /*5330*/  FADD.FTZ R4, R14, R5 ;  /* 0x000000050e047221 */ /* 0x001fe20000010000 */
[----:B------:R-:W-:-:S06]  /*5340*/  IMAD.MOV.U32 R44, RZ, RZ, R71 ;  /* 0x000000ffff2c7224 */ /* 0x000fcc00078e0047 */
[----:B------:R-:W-:Y:S01]  /*5350*/  MUFU.EX2 R66, R66 ;  /* 0x0000004200427308 */ /* 0x000fe20000000800 */
[C---:B-1----:R-:W-:Y:S01]  /*5360*/  F2FP.F16.F32.PACK_AB R74, R57.reuse, R14 ;  /* 0x0000000e394a723e */ /* 0x042fe200000000ff */
[----:B------:R-:W-:Y:S01]  /*5370*/  FADD.FTZ R4, R57, R4 ;  /* 0x0000000439047221 */ /* 0x000fe20000010000 */
[----:B------:R-:W-:-:S05]  /*5380*/  IMAD.MOV.U32 R57, RZ, RZ, R71 ;  /* 0x000000ffff397224 */ /* 0x000fca00078e0047 */
[----:B------:R-:W0:Y:S01]  /*5390*/  MUFU.EX2 R65, R65 ;  /* 0x0000004100417308 */ /* 0x000e220000000800 */
[C---:B--2---:R-:W-:Y:S01]  /*53a0*/  F2FP.F16.F32.PACK_AB R73, R76.reuse, R73 ;  /* 0x000000494c49723e */ /* 0x044fe200000000ff */
[----:B------:R-:W-:Y:S01]  /*53b0*/  FADD.FTZ R3, R76, R3 ;  /* 0x000000034c037221 */ /* 0x000fe20000010000 */
[----:B0-----:R-:W-:-:S03]  /*53c0*/  F2FP.F16.F32.PACK_AB R75, R65, R66 ;  /* 0x00000042414b723e */ /* 0x001fc600000000ff */
[----:B------:R-:W-:Y:S02]  /*53d0*/  FADD.FTZ R66, R66, R3 ;  /* 0x0000000342427221 */ /* 0x000fe40000010000 */
[----:B------:R0:W-:Y:S02]  /*53e0*/  STSM.16.M88.4 [R2+0x30300], R72 ;  /* 0x0303004802007844 */ /* 0x0001e40000000200 */
[----:B------:R-:W-:Y:S01]  /*53f0*/  FADD.FTZ R3, R65, R66 ;  /* 0x0000004241037221 */ /* 0x000fe20000010000 */
[--C-:B------:R-:W-:Y:S01]  /*5400*/  IMAD.MOV.U32 R66, RZ, RZ, R71.reuse ;  /* 0x000000ffff427224 */ /* 0x100fe200078e0047 */
[----:B------:R1:W-:Y:S06]  /*5410*/  MEMBAR.ALL.CTA ;  /* 0x0000000000007992 */ /* 0x0003ec0000008000 */
[----:B-1----:R-:W1:Y:S01]  /*5420*/  FENCE.VIEW.ASYNC.S ;  /* 0x00000000000073c6 */ /* 0x002e620000000000 */
[----:B------:R-:W-:Y:S01]  /*5430*/  IMAD.MOV.U32 R65, RZ, RZ, R71 ;  /* 0x000000ffff417224 */ /* 0x000fe200078e0047 */
[----:B-1----:R-:W-:Y:S01]  /*5440*/  NOP ;  /* 0x0000000000007918 */ /* 0x002fe20000000000 */
[----:B------:R-:W-:Y:S05]  /*5450*/  @!P2 BRA `(.L_x_9930) ;  /* 0x0000004000c8a947 */ /* 0x000fea0003800000 */
        /* <DEDUP_REMOVED lines=28> */
.L_x_9939:
        /* <DEDUP_REMOVED lines=10> */
.L_x_9932:
[----:B------:R-:W-:Y:S01]  /*56c0*/  ULEA UR4, UR36, UR37, 0x3 ;  /* 0x0000002524047291 */ /* 0x000fe2000f8e183f */
[----:B------:R-:W-:-:S05]  /*56d0*/  IMAD.U32 R0, RZ, RZ, UR38 ;  /* 0x00000026ff007e24 */ /* 0x000fca000f8e00ff */
[----:B------:R-:W-:-:S04]  /*56e0*/  SHF.L.U32 R0, R0, 0x1f, RZ ;  /* 0x0000001f00007819 */ /* 0x000fc800000006ff */
[----:B------:R1:W2:Y:S01]  /*56f0*/  SYNCS.PHASECHK.TRANS64.TRYWAIT P2, [UR4+0x31c30], R0 ;  /* 0x031c3000ff0075a7 */ /* 0x0002a20008040144 */
[----:B------:R-:W-:Y:S05]  /*5700*/  @!P0 BRA `(.L_x_9933) ;  /* 0x0000000000048947 */ /* 0x000fea0003800000 */
[----:B------:R-:W-:Y:S01]  /*5710*/  BPT.TRAP 0x1 ;  /* 0x000000040000795c */ /* 0x000fe20000300000 */
.L_x_9933:
[----:B--2---:R-:W-:Y:S05]  /*5720*/  @P2 BRA `(.L_x_9931) ;  /* 0x0000000000082947 */ /* 0x004fea0003800000 */
[----:B------:R-:W2:Y:S02]  /*5730*/  SYNCS.PHASECHK.TRANS64.TRYWAIT P2, [UR4+0x31c30], R0 ;  /* 0x031c3000ff0075a7 */ /* 0x000ea40008040144 */
[----:B--2---:R-:W-:Y:S05]  /*5740*/  @!P2 BRA `(.L_x_9934) ;  /* 0x000000e80080a947 */ /* 0x004fea0003800000 */
.L_x_9931:
[----:B------:R-:W3:Y:S01]  /*5750*/  S2R R8, SR_TID.X ;  /* 0x0000000000087919 */ /* 0x000ee20000002100 */
        /* <DEDUP_REMOVED lines=29> */
[----:B-12---:R-:W-:Y:S01]  /*5930*/  VIADD R0, R8, 0x8 ;  /* 0x0000000808007836 */ /* 0x006fe20000000000 */
        /* <DEDUP_REMOVED lines=63> */
[----:B0-----:R-:W-:-:S06]  /*5d30*/  WARPGROUP.ARRIVE ;  /* 0x00000000000079c5 */ /* 0x001fcc0000000000 */
        /* <DEDUP_REMOVED lines=261> */
.L_x_9936:
[----:B------:R-:W-:Y:S01]  /*6d90*/  ULEA UR4, UR6, UR37, 0x3 ;  /* 0x0000002506047291 */ /* 0x000fe2000f8e183f */
[----:B------:R-:W-:-:S05]  /*6da0*/  IMAD.U32 R0, RZ, RZ, UR39 ;  /* 0x00000027ff007e24 */ /* 0x000fca000f8e00ff */
[----:B------:R-:W-:-:S04]  /*6db0*/  SHF.L.U32 R0, R0, 0x1f, RZ ;  /* 0x0000001f00007819 */ /* 0x000fc800000006ff */
[----:B------:R0:W1:Y:S01]  /*6dc0*/  SYNCS.PHASECHK.TRANS64.TRYWAIT P2, [UR4+0x31c50], R0 ;  /* 0x031c5000ff0075a7 */ /* 0x0000620008040144 */
[----:B------:R-:W-:Y:S05]  /*6dd0*/  @!P0 BRA `(.L_x_9937) ;  /* 0x0000000000048947 */ /* 0x000fea0003800000 */
[----:B------:R-:W-:Y:S01]  /*6de0*/  BPT.TRAP 0x1 ;  /* 0x000000040000795c */ /* 0x000fe20000300000 */
.L_x_9937:
[----:B-1----:R-:W-:Y:S05]  /*6df0*/  @P2 BRA `(.L_x_9935) ;  /* 0x0000000000082947 */ /* 0x002fea0003800000 */
[----:B------:R-:W1:Y:S02]  /*6e00*/  SYNCS.PHASECHK.TRANS64.TRYWAIT P2, [UR4+0x31c50], R0 ;  /* 0x031c5000ff0075a7 */ /* 0x000e640008040144 */
[----:B-1----:R-:W-:Y:S05]  /*6e10*/  @!P2 BRA `(.L_x_9938) ;  /* 0x000000d000e4a947 */ /* 0x002fea0003800000 */
.L_x_9935:
        /* <DEDUP_REMOVED lines=9> */
[----:B-1----:R-:W-:Y:S01]  /*6eb0*/  IMAD.MOV.U32 R9, RZ, RZ, -0x2 ;  /* 0xfffffffeff097424 */ /* 0x002fe200078e00ff */
[----:B------:R-:W-:Y:S01]  /*6ec0*/  UMOV UR32, UR10 ;  /* 0x0000000a00207c82 */ /* 0x000fe20008000000 */
[----:B------:R-:W-:Y:S01]  /*6ed0*/  UMOV UR39, UR38 ;  /* 0x0000002600277c82 */ /* 0x000fe20008000000 */
[----:B------:R-:W-:-:S04]  /*6ee0*/  ULOP3.LUT UR4, UR4, 0x2400000, URZ, 0xfc, !UPT ;  /* 0x0240000004047892 */ /* 0x000fc8000f8efc3f */
[----:B------:R-:W-:Y:S02]  /*6ef0*/  UIMAD UR11, UR6, 0x6c0, UR4 ;  /* 0x000006c0060b78a4 */ /* 0x000fe4000f8e0204 */
[----:B------:R-:W-:-:S04]  /*6f00*/  UIMAD UR4, UR61, 0xc0, URZ ;  /* 0x000000c03d0478a4 */ /* 0x000fc8000f8e023f */
[----:B------:R-:W-:Y:S01]  /*6f10*/  UIMAD UR4, UR7, -0x90, UR4 ;  /* 0xffffff70070478a4 */ /* 0x000fe2000f8e0204 */
[----:B------:R-:W-:Y:S02]  /*6f20*/  UMOV UR34, UR11 ;  /* 0x0000000b00227c82 */ /* 0x000fe40008000000 */
[----:B------:R-:W-:Y:S01]  /*6f30*/  HGMMA.64x96x16.F32 R24, gdesc[UR32].tnspB, R24, gsb0 ;  /* 0x41600000201879f0 */ /* 0x000fe20008000818 */
[----:B------:R-:W-:Y:S02]  /*6f40*/  UIADD3 UR32, UR10, 0x180, URZ ;  /* 0x000001800a207890 */ /* 0x000fe4000fffe03f */
[----:B------:R-:W-:Y:S01]  /*6f50*/  UIADD3 UR34, UR11, 0x40, URZ ;  /* 0x000000400b227890 */ /* 0x000fe2000fffe03f */
[----:B------:R-:W-:Y:S01]  /*6f60*/  UMOV UR33, 0xc0000010 ;  /* 0xc000001000217882 */ /* 0x000fe20000000000 */
[----:B------:R-:W-:Y:S01]  /*6f70*/  UMOV UR35, 0x80000020 ;  /* 0x8000002000237882 */ /* 0x000fe20000000000 */
[----:B------:R-:W-:-:S04]  /*6f80*/  UIADD3 UR4, UR4, 0x1, UR15 ;  /* 0x0000000104047890 */ /* 0x000fc8000fffe00f */
[----:B------:R-:W-:-:S03]  /*6f90*/  UIADD3 UR4, UR4, -UR14, URZ ;  /* 0x8000000e04047290 */ /* 0x000fc6000fffe03f */
[----:B------:R-:W-:-:S03]  /*6fa0*/  ULDC UR14, c[0x0][0x988] ;  /* 0x00026200000e7ab9 */ /* 0x000fc60000000800 */
[----:B------:R-:W-:Y:S01]  /*6fb0*/  IMAD R8, R22, R9, UR4 ;  /* 0x0000000416087e24 */ /* 0x000fe2000f8e0209 */
[----:B------:R-:W-:Y:S01]  /*6fc0*/  UMOV UR4, UR14 ;  /* 0x0000000e00047c82 */ /* 0x000fe20008000000 */
[----:B------:R-:W-:Y:S02]  /*6fd0*/  R2UR UR14, R6 ;  /* 0x00000000060e72ca */ /* 0x000fe400000e0000 */
[----:B------:R-:W-:-:S04]  /*6fe0*/  IMAD.IADD R8, R23, 0x1, R8 ;  /* 0x0000000117087824 */ /* 0x000fc800078e0208 */
[C---:B------:R-:W-:Y:S01]  /*6ff0*/  VIADD R13, R8.reuse, 0x8 ;  /* 0x00000008080d7836 */ /* 0x040fe20000000000 */
[C---:B------:R-:W-:Y:S02]  /*7000*/  ISETP.GT.AND P2, PT, R8.reuse, RZ, PT ;  /* 0x000000ff0800720c */ /* 0x040fe40003f44270 */
[----:B------:R-:W-:Y:S02]  /*7010*/  ISETP.GT.AND P3, PT, R8, 0x1, PT ;  /* 0x000000010800780c */ /* 0x000fe40003f64270 */
[----:B------:R-:W-:Y:S02]  /*7020*/  FSEL R136, R136, -INF , P2 ;  /* 0xff80000088887808 */ /* 0x000fe40001000000 */
[----:B------:R-:W-:Y:S01]  /*7030*/  ISETP.GT.AND P2, PT, R8, 0x8, PT ;  /* 0x000000080800780c */ /* 0x000fe20003f44270 */
[----:B------:R-:W-:Y:S01]  /*7040*/  UISETP.GT.AND UP0, UPT, UR7, UR14, UPT ;  /* 0x0000000e0700728c */ /* 0x000fe2000bf04270 */
        /* <DEDUP_REMOVED lines=34> */
[----:B------:R-:W-:Y:S02]  /*7270*/  WARPGROUP.DEPBAR.LE gsb0, 0x0 ;  /* 0x00008000000079c5 */ /* 0x000fe40000010000 */
[----:B------:R-:W-:Y:S01]  /*7280*/  WARPGROUP.ARRIVE ;  /* 0x00000000000079c5 */ /* 0x000fe20000000000 */
[----:B------:R-:W-:Y:S02]  /*7290*/  FMNMX.FTZ R9, R125, R0, !PT ;  /* 0x000000007d097209 */ /* 0x000fe40007810000 */
[----:B------:R-:W-:Y:S02]  /*72a0*/  ISETP.GT.AND P2, PT, R8, 0x38, PT ;  /* 0x000000380800780c */ /* 0x000fe40003f44270 */
[----:B------:R-:W-:Y:S01]  /*72b0*/  FSEL R113, R113, -INF , P3 ;  /* 0xff80000071717808 */ /* 0x000fe20001800000 */
[----:B------:R-:W-:Y:S01]  /*72c0*/  HGMMA.64x96x16.F32 R24, gdesc[UR32].tnspB, R24, gsb0 ;  /* 0x41600000201879f0 */ /* 0x000fe20008000818 */
[----:B------:R-:W-:Y:S01]  /*72d0*/  UIADD3 UR32, UR10, 0x300, URZ ;  /* 0x000003000a207890 */ /* 0x000fe2000fffe03f */
[----:B------:R-:W-:Y:S01]  /*72e0*/  FMNMX.FTZ R0, R112, R9, !PT ;  /* 0x0000000970007209 */ /* 0x000fe20007810000 */
[----:B------:R-:W-:Y:S01]  /*72f0*/  UIADD3 UR34, UR11, 0x80, URZ ;  /* 0x000000800b227890 */ /* 0x000fe2000fffe03f */
[----:B------:R-:W-:Y:S01]  /*7300*/  ISETP.GT.AND P3, PT, R8, 0x39, PT ;  /* 0x000000390800780c */ /* 0x000fe20003f64270 */
[----:B------:R-:W-:Y:S01]  /*7310*/  UMOV UR33, 0xc0000010 ;  /* 0xc000001000217882 */ /* 0x000fe20000000000 */
[----:B------:R-:W-:Y:S01]  /*7320*/  UMOV UR35, 0x80000020 ;  /* 0x8000002000237882 */ /* 0x000fe20000000000 */
        /* <DEDUP_REMOVED lines=47> */
[----:B------:R-:W-:Y:S01]  /*7620*/  ISETP.GT.AND P3, PT, R8, 0x79, PT ;  /* 0x000000790800780c */ /* 0x000fe20003f64270 */
[----:B------:R-:W-:Y:S02]  /*7630*/  WARPGROUP.DEPBAR.LE gsb0, 0x0 ;  /* 0x00008000000079c5 */ /* 0x000fe40000010000 */
[----:B------:R-:W-:Y:S01]  /*7640*/  WARPGROUP.ARRIVE ;  /* 0x00000000000079c5 */ /* 0x000fe20000000000 */
[----:B------:R-:W-:-:S02]  /*7650*/  FSEL R84, R84, -INF , P2 ;  /* 0xff80000054547808 */ /* 0x000fc40001000000 */
        /* <DEDUP_REMOVED lines=19> */
[----:B------:R-:W-:Y:S02]  /*7790*/  FMNMX.FTZ R0, R76, R9, !PT ;  /* 0x000000094c007209 */ /* 0x000fe40007810000 */
[----:B------:R-:W-:Y:S02]  /*77a0*/  ISETP.GT.AND P3, PT, R13, RZ, PT ;  /* 0x000000ff0d00720c */ /* 0x000fe40003f64270 */
[----:B------:R-:W-:-:S02]  /*77b0*/  FMNMX.FTZ R9, R77, R0, !PT ;  /* 0x000000004d097209 */ /* 0x000fc40007810000 */
[C---:B------:R-:W-:Y:S02]  /*77c0*/  ISETP.GT.AND P4, PT, R13.reuse, 0x1, PT ;  /* 0x000000010d00780c */ /* 0x040fe40003f84270 */
[----:B------:R-:W-:Y:S01]  /*77d0*/  FSEL R138, R138, -INF , P3 ;  /* 0xff8000008a8a7808 */ /* 0x000fe20001800000 */
[----:B------:R-:W0:Y:S01]  /*77e0*/  SHFL.BFLY PT, R0, R9, 0x2, 0x1f ;  /* 0x0c401f0009007f89 */ /* 0x000e2200000e0000 */
[----:B------:R-:W-:Y:S02]  /*77f0*/  ISETP.GT.AND P5, PT, R13, 0x8, PT ;  /* 0x000000080d00780c */ /* 0x000fe40003fa4270 */
[----:B------:R-:W-:Y:S02]  /*7800*/  FSEL R139, R139, -INF , P4 ;  /* 0xff8000008b8b7808 */ /* 0x000fe40002000000 */
[----:B------:R-:W-:Y:S02]  /*7810*/  FMNMX.FTZ R20, R138, R5, !PT ;  /* 0x000000058a147209 */ /* 0x000fe40007810000 */
[----:B------:R-:W-:-:S02]  /*7820*/  ISETP.GT.AND P6, PT, R13, 0x9, PT ;  /* 0x000000090d00780c */ /* 0x000fc40003fc4270 */
[----:B------:R-:W-:Y:S02]  /*7830*/  FSEL R142, R142, -INF , P5 ;  /* 0xff8000008e8e7808 */ /* 0x000fe40002800000 */
[----:B------:R-:W-:Y:S02]  /*7840*/  FMNMX.FTZ R21, R139, R20, !PT ;  /* 0x000000148b157209 */ /* 0x000fe40007810000 */
[----:B------:R-:W-:Y:S02]  /*7850*/  FSEL R143, R143, -INF , P6 ;  /* 0xff8000008f8f7808 */ /* 0x000fe40003000000 */
[C---:B------:R-:W-:Y:S02]  /*7860*/  ISETP.GT.AND P3, PT, R13.reuse, 0x10, PT ;  /* 0x000000100d00780c */ /* 0x040fe40003f64270 */
[----:B------:R-:W-:Y:S02]  /*7870*/  ISETP.GT.AND P4, PT, R13, 0x11, PT ;  /* 0x000000110d00780c */ /* 0x000fe40003f84270 */
[----:B------:R-:W-:-:S02]  /*7880*/  FSEL R130, R130, -INF , P3 ;  /* 0xff80000082827808 */ /* 0x000fc40001800000 */
[----:B------:R-:W-:Y:S02]  /*7890*/  ISETP.GT.AND P5, PT, R13, 0x18, PT ;  /* 0x000000180d00780c */ /* 0x000fe40003fa4270 */
[----:B------:R-:W-:Y:S02]  /*78a0*/  FSEL R131, R131, -INF , P4 ;  /* 0xff80000083837808 */ /* 0x000fe40002000000 */
[----:B0-----:R-:W-:Y:S02]  /*78b0*/  FMNMX.FTZ R10, R9, R0, !PT ;  /* 0x00000000090a7209 */ /* 0x001fe40007810000 */
[----:B------:R-:W-:Y:S02]  /*78c0*/  ISETP.GT.AND P6, PT, R13, 0x19, PT ;  /* 0x000000190d00780c */ /* 0x000fe40003fc4270 */
[----:B------:R-:W-:Y:S01]  /*78d0*/  FSEL R134, R134, -INF , P5 ;  /* 0xff80000086867808 */ /* 0x000fe20002800000 */
[----:B------:R-:W0:Y:S01]  /*78e0*/  SHFL.BFLY PT, R11, R10, 0x1, 0x1f ;  /* 0x0c201f000a0b7f89 */ /* 0x000e2200000e0000 */
[----:B------:R-:W-:-:S02]  /*78f0*/  FSEL R135, R135, -INF , P6 ;  /* 0xff80000087877808 */ /* 0x000fc40003000000 */
[C---:B------:R-:W-:Y:S02]  /*7900*/  ISETP.GT.AND P3, PT, R13.reuse, 0x20, PT ;  /* 0x000000200d00780c */ /* 0x040fe40003f64270 */
[C---:B------:R-:W-:Y:S02]  /*7910*/  ISETP.GT.AND P4, PT, R13.reuse, 0x21, PT ;  /* 0x000000210d00780c */ /* 0x040fe40003f84270 */
[----:B------:R-:W-:Y:S02]  /*7920*/  FSEL R122, R122, -INF , P3 ;  /* 0xff8000007a7a7808 */ /* 0x000fe40001800000 */
[----:B------:R-:W-:Y:S02]  /*7930*/  ISETP.GT.AND P5, PT, R13, 0x28, PT ;  /* 0x000000280d00780c */ /* 0x000fe40003fa4270 */
[----:B------:R-:W-:Y:S02]  /*7940*/  FSEL R123, R123, -INF , P4 ;  /* 0xff8000007b7b7808 */ /* 0x000fe40002000000 */
[----:B------:R-:W-:-:S02]  /*7950*/  ISETP.GT.AND P6, PT, R13, 0x29, PT ;  /* 0x000000290d00780c */ /* 0x000fc40003fc4270 */
[----:B------:R-:W-:Y:S02]  /*7960*/  FSEL R126, R126, -INF , P5 ;  /* 0xff8000007e7e7808 */ /* 0x000fe40002800000 */
[----:B------:R-:W-:Y:S02]  /*7970*/  FSEL R127, R127, -INF , P6 ;  /* 0xff8000007f7f7808 */ /* 0x000fe40003000000 */
[C---:B------:R-:W-:Y:S02]  /*7980*/  ISETP.GT.AND P3, PT, R13.reuse, 0x30, PT ;  /* 0x000000300d00780c */ /* 0x040fe40003f64270 */
[----:B------:R-:W-:Y:S02]  /*7990*/  ISETP.GT.AND P4, PT, R13, 0x31, PT ;  /* 0x000000310d00780c */ /* 0x000fe40003f84270 */
[----:B------:R-:W-:Y:S02]  /*79a0*/  FSEL R114, R114, -INF , P3 ;  /* 0xff80000072727808 */ /* 0x000fe40001800000 */
[----:B0-----:R-:W-:-:S02]  /*79b0*/  FMNMX.FTZ R0, R10, R11, !PT ;  /* 0x0000000b0a007209 */ /* 0x001fc40007810000 */
[C---:B------:R-:W-:Y:S02]  /*79c0*/  ISETP.GT.AND P5, PT, R13.reuse, 0x38, PT ;  /* 0x000000380d00780c */ /* 0x040fe40003fa4270 */
[C---:B------:R-:W-:Y:S01]  /*79d0*/  FSETP.NEU.FTZ.AND P2, PT, R0.reuse, -INF , PT ;  /* 0xff8000000000780b */ /* 0x040fe20003f5d000 */
[----:B------:R-:W-:Y:S01]  /*79e0*/  FMUL.FTZ R11, R0, UR4 ;  /* 0x00000004000b7c20 */ /* 0x000fe20008410000 */
[----:B------:R-:W-:Y:S02]  /*79f0*/  ISETP.GT.AND P6, PT, R13, 0x39, PT ;  /* 0x000000390d00780c */ /* 0x000fe40003fc4270 */
[----:B------:R-:W-:Y:S02]  /*7a00*/  FSEL R118, R118, -INF , P5 ;  /* 0xff80000076767808 */ /* 0x000fe40002800000 */
[----:B------:R-:W-:Y:S01]  /*7a10*/  FSEL R9, R11, RZ, P2 ;  /* 0x000000ff0b097208 */ /* 0x000fe20001000000 */
[----:B------:R-:W-:Y:S02]  /*7a20*/  WARPGROUP.DEPBAR.LE gsb0, 0x0 ;  /* 0x00008000000079c5 */ /* 0x000fe40000010000 */
[----:B------:R-:W-:Y:S01]  /*7a30*/  WARPGROUP.ARRIVE ;  /* 0x00000000000079c5 */ /* 0x000fe20000000000 */
[----:B------:R-:W-:Y:S01]  /*7a40*/  FSEL R119, R119, -INF , P6 ;  /* 0xff80000077777808 */ /* 0x000fe20003000000 */
[--C-:B------:R-:W-:Y:S01]  /*7a50*/  FFMA.FTZ R14, R128, UR4, -R9.reuse ;  /* 0x00000004800e7c23 */ /* 0x100fe20008010809 */
[----:B------:R-:W-:Y:S01]  /*7a60*/  FMNMX.FTZ R128, R142, R21, !PT ;  /* 0x000000158e807209 */ /* 0x000fe20007810000 */
[--C-:B------:R-:W-:Y:S01]  /*7a70*/  FFMA.FTZ R15, R129, UR4, -R9.reuse ;  /* 0x00000004810f7c23 */ /* 0x100fe20008010809 */
[--C-:B------:R-:W-:Y:S01]  /*7a80*/  FFMA.FTZ R132, R132, UR4, -R9.reuse ;  /* 0x0000000484847c23 */ /* 0x100fe20008010809 */
[----:B------:R-:W-:Y:S01]  /*7a90*/  HGMMA.64x96x16.F32 R24, gdesc[UR32].tnspB, R24, gsb0 ;  /* 0x41600000201879f0 */ /* 0x000fe20008000818 */
[----:B------:R-:W-:Y:S01]  /*7aa0*/  UIADD3 UR32, UR10, 0x600, URZ ;  /* 0x000006000a207890 */ /* 0x000fe2000fffe03f */
[----:B------:R-:W-:Y:S01]  /*7ab0*/  FMNMX.FTZ R129, R143, R128, !PT ;  /* 0x000000808f817209 */ /* 0x000fe20007810000 */
[----:B------:R-:W-:Y:S01]  /*7ac0*/  UIADD3 UR34, UR11, 0x100, URZ ;  /* 0x000001000b227890 */ /* 0x000fe2000fffe03f */
[----:B------:R0:W-:Y:S01]  /*7ad0*/  MUFU.EX2 R20, R132 ;  /* 0x0000008400147308 */ /* 0x0001e20000000800 */
[----:B------:R-:W-:Y:S01]  /*7ae0*/  UMOV UR33, 0xc0000010 ;  /* 0xc000001000217882 */ /* 0x000fe20000000000 */
[----:B------:R-:W-:Y:S01]  /*7af0*/  UMOV UR35, 0x80000020 ;  /* 0x8000002000237882 */ /* 0x000fe20000000000 */
[----:B------:R-:W-:Y:S01]  /*7b00*/  FMNMX.FTZ R128, R130, R129, !PT ;  /* 0x0000008182807209 */ /* 0x000fe20007810000 */
[--C-:B------:R-:W-:Y:S01]  /*7b10*/  FFMA.FTZ R21, R133, UR4, -R9.reuse ;  /* 0x0000000485157c23 */ /* 0x100fe20008010809 */
[----:B------:R-:W-:Y:S01]  /*7b20*/  ISETP.GT.AND P3, PT, R13, 0x40, PT ;  /* 0x000000400d00780c */ /* 0x000fe20003f64270 */
[--C-:B------:R-:W-:Y:S01]  /*7b30*/  FFMA.FTZ R133, R116, UR4, -R9.reuse ;  /* 0x0000000474857c23 */ /* 0x100fe20008010809 */
[----:B------:R-:W-:Y:S01]  /*7b40*/  FMNMX.FTZ R129, R131, R128, !PT ;  /* 0x0000008083817209 */ /* 0x000fe20007810000 */
[--C-:B------:R-:W-:Y:S01]  /*7b50*/  FFMA.FTZ R10, R136, UR4, -R9.reuse ;  /* 0x00000004880a7c23 */ /* 0x100fe20008010809 */
[--C-:B0-----:R-:W-:Y:S01]  /*7b60*/  FFMA.FTZ R132, R125, UR4, -R9.reuse ;  /* 0x000000047d847c23 */ /* 0x101fe20008010809 */
[----:B------:R-:W-:Y:S01]  /*7b70*/  FSEL R125, R115, -INF , P4 ;  /* 0xff800000737d7808 */ /* 0x000fe20002000000 */
[--C-:B------:R-:W-:Y:S01]  /*7b80*/  FFMA.FTZ R136, R117, UR4, -R9.reuse ;  /* 0x0000000475887c23 */ /* 0x100fe20008010809 */
[----:B------:R-:W-:Y:S01]  /*7b90*/  FMNMX.FTZ R128, R134, R129, !PT ;  /* 0x0000008186807209 */ /* 0x000fe20007810000 */
[----:B------:R0:W-:Y:S01]  /*7ba0*/  MUFU.EX2 R115, R132 ;  /* 0x0000008400737308 */ /* 0x0001e20000000800 */
[----:B------:R-:W-:Y:S01]  /*7bb0*/  ISETP.GT.AND P4, PT, R13, 0x41, PT ;  /* 0x000000410d00780c */ /* 0x000fe20003f84270 */
[--C-:B------:R-:W-:Y:S01]  /*7bc0*/  FFMA.FTZ R11, R137, UR4, -R9.reuse ;  /* 0x00000004890b7c23 */ /* 0x100fe20008010809 */
[----:B------:R-:W-:Y:S01]  /*7bd0*/  FMNMX.FTZ R129, R135, R128, !PT ;  /* 0x0000008087817209 */ /* 0x000fe20007810000 */
[--C-:B------:R-:W-:Y:S01]  /*7be0*/  FFMA.FTZ R137, R108, UR4, -R9.reuse ;  /* 0x000000046c897c23 */ /* 0x100fe20008010809 */
[----:B------:R-:W-:Y:S01]  /*7bf0*/  ISETP.GT.AND P5, PT, R13, 0x48, PT ;  /* 0x000000480d00780c */ /* 0x000fe20003fa4270 */
[--C-:B------:R-:W-:Y:S01]  /*7c00*/  FFMA.FTZ R100, R100, UR4, -R9.reuse ;  /* 0x0000000464647c23 */ /* 0x100fe20008010809 */
[----:B------:R-:W-:Y:S01]  /*7c10*/  FMNMX.FTZ R128, R122, R129, !PT ;  /* 0x000000817a807209 */ /* 0x000fe20007810000 */
[----:B------:R-:W-:Y:S01]  /*7c20*/  MUFU.EX2 R10, R10 ;  /* 0x0000000a000a7308 */ /* 0x000fe20000000800 */
[--C-:B0-----:R-:W-:Y:S01]  /*7c30*/  FFMA.FTZ R132, R113, UR4, -R9.reuse ;  /* 0x0000000471847c23 */ /* 0x101fe20008010809 */
[----:B------:R-:W-:Y:S01]  /*7c40*/  FSEL R113, R106, -INF , P3 ;  /* 0xff8000006a717808 */ /* 0x000fe20001800000 */
[--C-:B------:R-:W-:Y:S01]  /*7c50*/  FFMA.FTZ R12, R140, UR4, -R9.reuse ;  /* 0x000000048c0c7c23 */ /* 0x100fe20008010809 */
[----:B------:R-:W-:Y:S01]  /*7c60*/  FMNMX.FTZ R129, R123, R128, !PT ;  /* 0x000000807b817209 */ /* 0x000fe20007810000 */
[--C-:B------:R-:W-:Y:S01]  /*7c70*/  FFMA.FTZ R141, R141, UR4, -R9.reuse ;  /* 0x000000048d8d7c23 */ /* 0x100fe20008010809 */
[----:B------:R-:W-:Y:S01]  /*7c80*/  FSEL R107, R107, -INF , P4 ;  /* 0xff8000006b6b7808 */ /* 0x000fe20002000000 */
[--C-:B------:R-:W-:Y:S01]  /*7c90*/  FFMA.FTZ R120, R120, UR4, -R9.reuse ;  /* 0x0000000478787c23 */ /* 0x100fe20008010809 */
[----:B------:R-:W-:Y:S01]  /*7ca0*/  FMNMX.FTZ R128, R126, R129, !PT ;  /* 0x000000817e807209 */ /* 0x000fe20007810000 */
[----:B------:R-:W-:Y:S01]  /*7cb0*/  MUFU.EX2 R106, R132 ;  /* 0x00000084006a7308 */ /* 0x000fe20000000800 */
[----:B------:R-:W-:Y:S01]  /*7cc0*/  ISETP.GT.AND P3, PT, R13, 0x49, PT ;  /* 0x000000490d00780c */ /* 0x000fe20003f64270 */
[--C-:B------:R-:W-:Y:S01]  /*7cd0*/  FFMA.FTZ R121, R121, UR4, -R9.reuse ;  /* 0x0000000479797c23 */ /* 0x100fe20008010809 */
[----:B------:R-:W-:Y:S01]  /*7ce0*/  FMNMX.FTZ R129, R127, R128, !PT ;  /* 0x000000807f817209 */ /* 0x000fe20007810000 */
[--C-:B------:R-:W-:Y:S01]  /*7cf0*/  FFMA.FTZ R124, R124, UR4, -R9.reuse ;  /* 0x000000047c7c7c23 */ /* 0x100fe20008010809 */
[----:B------:R-:W-:Y:S01]  /*7d00*/  FSEL R110, R110, -INF , P5 ;  /* 0xff8000006e6e7808 */ /* 0x000fe20002800000 */
        /* <DEDUP_REMOVED lines=28> */
[----:B0-----:R-:W-:Y:S01]  /*7ed0*/  FFMA.FTZ R136, R105, UR4, -R9 ;  /* 0x0000000469887c23 */ /* 0x001fe20008010809 */
[----:B------:R-:W-:-:S02]  /*7ee0*/  FMNMX.FTZ R128, R116, R129, !PT ;  /* 0x0000008174807209 */ /* 0x000fc40007810000 */
[----:B------:R-:W-:Y:S01]  /*7ef0*/  FSEL R129, R99, -INF , P4 ;  /* 0xff80000063817808 */ /* 0x000fe20002000000 */
[----:B------:R-:W-:Y:S01]  /*7f00*/  FFMA.FTZ R99, R104, UR4, -R9 ;  /* 0x0000000468637c23 */ /* 0x000fe20008010809 */
[----:B------:R-:W-:Y:S01]  /*7f10*/  FMNMX.FTZ R132, R117, R128, !PT ;  /* 0x0000008075847209 */ /* 0x000fe20007810000 */
[----:B------:R-:W-:Y:S01]  /*7f20*/  MUFU.EX2 R8, R141 ;  /* 0x0000008d00087308 */ /* 0x000fe20000000800 */
[----:B------:R-:W-:Y:S02]  /*7f30*/  FSEL R128, R102, -INF , P5 ;  /* 0xff80000066807808 */ /* 0x000fe40002800000 */
[----:B------:R-:W-:Y:S02]  /*7f40*/  FMNMX.FTZ R133, R129, R132, !PT ;  /* 0x0000008481857209 */ /* 0x000fe40007810000 */
[C---:B------:R-:W-:Y:S02]  /*7f50*/  ISETP.GT.AND P3, PT, R13.reuse, 0x60, PT ;  /* 0x000000600d00780c */ /* 0x040fe40003f64270 */
        /* <DEDUP_REMOVED lines=9> */
[----:B------:R-:W-:-:S02]  /*7ff0*/  ISETP.GT.AND P3, PT, R13, 0x69, PT ;  /* 0x000000690d00780c */ /* 0x000fc40003f64270 */
[----:B------:R-:W-:Y:S01]  /*8000*/  FSEL R94, R94, -INF , P5 ;  /* 0xff8000005e5e7808 */ /* 0x000fe20002800000 */
[----:B------:R-:W-:Y:S01]  /*8010*/  MUFU.EX2 R15, R15 ;  /* 0x0000000f000f7308 */ /* 0x000fe20000000800 */
[----:B------:R-:W-:Y:S01]  /*8020*/  FMNMX.FTZ R105, R91, R132, !PT ;  /* 0x000000845b697209 */ /* 0x000fe20007810000 */
[----:B------:R-:W-:Y:S01]  /*8030*/  FFMA.FTZ R132, R109, UR4, -R9 ;  /* 0x000000046d847c23 */ /* 0x000fe20008010809 */
[----:B------:R-:W-:Y:S01]  /*8040*/  FSEL R104, R95, -INF , P3 ;  /* 0xff8000005f687808 */ /* 0x000fe20001800000 */
[----:B------:R-:W-:Y:S02]  /*8050*/  WARPGROUP.DEPBAR.LE gsb0, 0x0 ;  /* 0x00008000000079c5 */ /* 0x000fe40000010000 */
[----:B------:R-:W-:Y:S01]  /*8060*/  WARPGROUP.ARRIVE ;  /* 0x00000000000079c5 */ /* 0x000fe20000000000 */
[----:B------:R-:W-:Y:S01]  /*8070*/  ISETP.GT.AND P3, PT, R13, 0x70, PT ;  /* 0x000000700d00780c */ /* 0x000fe20003f64270 */
[----:B------:R-:W-:Y:S01]  /*8080*/  MUFU.EX2 R95, R137 ;  /* 0x00000089005f7308 */ /* 0x000fe20000000800 */
[----:B------:R-:W-:-:S02]  /*8090*/  FMNMX.FTZ R133, R94, R105, !PT ;  /* 0x000000695e857209 */ /* 0x000fc40007810000 */
[C---:B------:R-:W-:Y:S01]  /*80a0*/  ISETP.GT.AND P4, PT, R13.reuse, 0x71, PT ;  /* 0x000000710d00780c */ /* 0x040fe20003f84270 */
[----:B------:R-:W-:Y:S01]  /*80b0*/  HGMMA.64x96x16.F32 R24, gdesc[UR32].tnspB, R24, gsb0 ;  /* 0x41600000201879f0 */ /* 0x000fe20008000818 */
[----:B------:R-:W-:Y:S01]  /*80c0*/  UIADD3 UR32, UR10, 0x780, URZ ;  /* 0x000007800a207890 */ /* 0x000fe2000fffe03f */
[----:B------:R-:W-:Y:S01]  /*80d0*/  FSEL R105, R82, -INF , P3 ;  /* 0xff80000052697808 */ /* 0x000fe20001800000 */
[----:B------:R-:W-:Y:S01]  /*80e0*/  UIADD3 UR34, UR11, 0x140, URZ ;  /* 0x000001400b227890 */ /* 0x000fe2000fffe03f */
[----:B------:R-:W-:Y:S01]  /*80f0*/  FMNMX.FTZ R108, R104, R133, !PT ;  /* 0x00000085686c7209 */ /* 0x000fe20007810000 */
[----:B------:R-:W-:Y:S01]  /*8100*/  UMOV UR33, 0xc0000010 ;  /* 0xc000001000217882 */ /* 0x000fe20000000000 */
[----:B------:R-:W-:Y:S01]  /*8110*/  UMOV UR35, 0x80000020 ;  /* 0x8000002000237882 */ /* 0x000fe20000000000 */
[----:B------:R-:W-:Y:S01]  /*8120*/  ISETP.GT.AND P5, PT, R13, 0x78, PT ;  /* 0x000000780d00780c */ /* 0x000fe20003fa4270 */
[----:B------:R-:W-:Y:S01]  /*8130*/  FFMA.FTZ R133, R96, UR4, -R9 ;  /* 0x0000000460857c23 */ /* 0x000fe20008010809 */
[----:B------:R-:W-:Y:S01]  /*8140*/  FSEL R83, R83, -INF , P4 ;  /* 0xff80000053537808 */ /* 0x000fe20002000000 */
[----:B------:R0:W-:Y:S01]  /*8150*/  MUFU.EX2 R82, R132 ;  /* 0x0000008400527308 */ /* 0x0001e20000000800 */
[----:B------:R-:W-:-:S02]  /*8160*/  FMNMX.FTZ R108, R105, R108, !PT ;  /* 0x0000006c696c7209 */ /* 0x000fc40007810000 */
[----:B------:R-:W-:Y:S02]  /*8170*/  ISETP.GT.AND P3, PT, R13, 0x79, PT ;  /* 0x000000790d00780c */ /* 0x000fe40003f64270 */
[----:B------:R-:W-:Y:S02]  /*8180*/  FSEL R86, R86, -INF , P5 ;  /* 0xff80000056567808 */ /* 0x000fe40002800000 */
[----:B------:R-:W-:Y:S01]  /*8190*/  FMNMX.FTZ R109, R83, R108, !PT ;  /* 0x0000006c536d7209 */ /* 0x000fe20007810000 */
[----:B------:R-:W-:Y:S01]  /*81a0*/  FFMA.FTZ R108, R97, UR4, -R9 ;  /* 0x00000004616c7c23 */ /* 0x000fe20008010809 */
[----:B------:R-:W-:Y:S01]  /*81b0*/  FSEL R96, R87, -INF , P3 ;  /* 0xff80000057607808 */ /* 0x000fe20001800000 */
[----:B------:R-:W-:Y:S01]  /*81c0*/  MUFU.EX2 R21, R21 ;  /* 0x0000001500157308 */ /* 0x000fe20000000800 */
[----:B------:R-:W-:Y:S02]  /*81d0*/  ISETP.GT.AND P3, PT, R13, 0x80, PT ;  /* 0x000000800d00780c */ /* 0x000fe40003f64270 */
[----:B------:R-:W-:-:S02]  /*81e0*/  FMNMX.FTZ R109, R86, R109, !PT ;  /* 0x0000006d566d7209 */ /* 0x000fc40007810000 */
[----:B------:R-:W-:Y:S02]  /*81f0*/  FSEL R97, R74, -INF , P3 ;  /* 0xff8000004a617808 */ /* 0x000fe40001800000 */
[C---:B------:R-:W-:Y:S01]  /*8200*/  ISETP.GT.AND P4, PT, R13.reuse, 0x81, PT ;  /* 0x000000810d00780c */ /* 0x040fe20003f84270 */
[----:B------:R1:W-:Y:S01]  /*8210*/  MUFU.EX2 R87, R133 ;  /* 0x0000008500577308 */ /* 0x0003e20000000800 */
[----:B------:R-:W-:Y:S02]  /*8220*/  FMNMX.FTZ R74, R96, R109, !PT ;  /* 0x0000006d604a7209 */ /* 0x000fe40007810000 */
[----:B------:R-:W-:Y:S02]  /*8230*/  ISETP.GT.AND P5, PT, R13, 0x88, PT ;  /* 0x000000880d00780c */ /* 0x000fe40003fa4270 */
[----:B------:R-:W-:Y:S02]  /*8240*/  FSEL R109, R75, -INF , P4 ;  /* 0xff8000004b6d7808 */ /* 0x000fe40002000000 */
[----:B------:R-:W-:Y:S01]  /*8250*/  FMNMX.FTZ R74, R97, R74, !PT ;  /* 0x0000004a614a7209 */ /* 0x000fe20007810000 */
[----:B------:R-:W-:Y:S01]  /*8260*/  MUFU.EX2 R120, R120 ;  /* 0x0000007800787308 */ /* 0x000fe20000000800 */
[----:B------:R-:W-:-:S02]  /*8270*/  ISETP.GT.AND P3, PT, R13, 0x89, PT ;  /* 0x000000890d00780c */ /* 0x000fc40003f64270 */
[----:B0-----:R-:W-:Y:S02]  /*8280*/  FSEL R132, R78, -INF , P5 ;  /* 0xff8000004e847808 */ /* 0x001fe40002800000 */
[----:B------:R-:W-:Y:S02]  /*8290*/  FMNMX.FTZ R13, R109, R74, !PT ;  /* 0x0000004a6d0d7209 */ /* 0x000fe40007810000 */
[----:B-1----:R-:W-:Y:S01]  /*82a0*/  FSEL R133, R79, -INF , P3 ;  /* 0xff8000004f857808 */ /* 0x002fe20001800000 */
[----:B------:R0:W-:Y:S01]  /*82b0*/  MUFU.EX2 R78, R100 ;  /* 0x00000064004e7308 */ /* 0x0001e20000000800 */
[----:B------:R-:W-:Y:S01]  /*82c0*/  FMNMX.FTZ R74, R132, R13, !PT ;  /* 0x0000000d844a7209 */ /* 0x000fe20007810000 */
[--C-:B------:R-:W-:Y:S01]  /*82d0*/  FFMA.FTZ R79, R101, UR4, -R9.reuse ;  /* 0x00000004654f7c23 */ /* 0x100fe20008010809 */
[----:B------:R-:W-:Y:S02]  /*82e0*/  FFMA.FTZ R101, R73, UR4, -R9 ;  /* 0x0000000449657c23 */ /* 0x000fe40008010809 */
[----:B------:R-:W-:-:S03]  /*82f0*/  FMNMX.FTZ R13, R133, R74, !PT ;  /* 0x0000004a850d7209 */ /* 0x000fc60007810000 */
[----:B------:R-:W-:Y:S01]  /*8300*/  MUFU.EX2 R121, R121 ;  /* 0x0000007900797308 */ /* 0x000fe20000000800 */
[----:B0-----:R-:W-:Y:S01]  /*8310*/  FFMA.FTZ R100, R72, UR4, -R9 ;  /* 0x0000000448647c23 */ /* 0x001fe20008010809 */
[----:B------:R-:W0:Y:S01]  /*8320*/  SHFL.BFLY PT, R74, R13, 0x2, 0x1f ;  /* 0x0c401f000d4a7f89 */ /* 0x000e2200000e0000 */
[----:B------:R-:W-:-:S05]  /*8330*/  FSEL R72, R0, RZ, P2 ;  /* 0x000000ff00487208 */ /* 0x000fca0001000000 */
[----:B------:R-:W-:Y:S01]  /*8340*/  FADD.FTZ R72, -R72, R7 ;  /* 0x0000000748487221 */ /* 0x000fe20000010100 */
[----:B------:R-:W-:Y:S03]  /*8350*/  MUFU.EX2 R124, R124 ;  /* 0x0000007c007c7308 */ /* 0x000fe60000000800 */
[----:B------:R-:W-:-:S05]  /*8360*/  FMUL.FTZ R72, R72, UR4 ;  /* 0x0000000448487c20 */ /* 0x000fca0008410000 */
[----:B------:R-:W-:Y:S08]  /*8370*/  MUFU.EX2 R112, R112 ;  /* 0x0000007000707308 */ /* 0x000ff00000000800 */
[----:B------:R-:W-:Y:S01]  /*8380*/  MUFU.EX2 R99, R99 ;  /* 0x0000006300637308 */ /* 0x000fe20000000800 */
[----:B0-----:R-:W-:-:S05]  /*8390*/  FMNMX.FTZ R74, R13, R74, !PT ;  /* 0x0000004a0d4a7209 */ /* 0x001fca0007810000 */
[----:B------:R-:W0:Y:S02]  /*83a0*/  SHFL.BFLY PT, R13, R74, 0x1, 0x1f ;  /* 0x0c201f004a0d7f89 */ /* 0x000e2400000e0000 */
[----:B------:R-:W-:Y:S08]  /*83b0*/  MUFU.EX2 R108, R108 ;  /* 0x0000006c006c7308 */ /* 0x000ff00000000800 */
[----:B------:R-:W-:Y:S08]  /*83c0*/  MUFU.EX2 R79, R79 ;  /* 0x0000004f004f7308 */ /* 0x000ff00000000800 */
[----:B------:R-:W-:Y:S01]  /*83d0*/  MUFU.EX2 R88, R88 ;  /* 0x0000005800587308 */ /* 0x000fe20000000800 */
[----:B------:R-:W-:-:S02]  /*83e0*/  WARPGROUP.DEPBAR.LE gsb0, 0x0 ;  /* 0x00008000000079c5 */ /* 0x000fc40000010000 */
[----:B------:R-:W-:Y:S01]  /*83f0*/  WARPGROUP.ARRIVE ;  /* 0x00000000000079c5 */ /* 0x000fe20000000000 */
[----:B0-----:R-:W-:Y:S01]  /*8400*/  FMNMX.FTZ R13, R74, R13, !PT ;  /* 0x0000000d4a0d7209 */ /* 0x001fe20007810000 */
[----:B------:R-:W-:-:S03]  /*8410*/  FFMA.FTZ R74, R77, UR4, -R9 ;  /* 0x000000044d4a7c23 */ /* 0x000fc60008010809 */
[----:B------:R-:W-:Y:S01]  /*8420*/  MUFU.EX2 R89, R89 ;  /* 0x0000005900597308 */ /* 0x000fe20000000800 */
[----:B------:R-:W-:Y:S01]  /*8430*/  HGMMA.64x96x16.F32 R24, gdesc[UR32].tnspB, R24, gsb0 ;  /* 0x41600000201879f0 */ /* 0x000fe20008000818 */
[----:B------:R-:W-:Y:S01]  /*8440*/  UIADD3 UR32, UR10, 0x900, URZ ;  /* 0x000009000a207890 */ /* 0x000fe2000fffe03f */
[C---:B------:R-:W-:Y:S01]  /*8450*/  FMUL.FTZ R136, R13.reuse, UR4 ;  /* 0x000000040d887c20 */ /* 0x040fe20008410000 */
[----:B------:R-:W-:Y:S01]  /*8460*/  UIADD3 UR34, UR11, 0x180, URZ ;  /* 0x000001800b227890 */ /* 0x000fe2000fffe03f */
[----:B------:R-:W-:Y:S01]  /*8470*/  FSETP.NEU.FTZ.AND P2, PT, R13, -INF , PT ;  /* 0xff8000000d00780b */ /* 0x000fe20003f5d000 */
[----:B------:R-:W-:Y:S01]  /*8480*/  UMOV UR33, 0xc0000010 ;  /* 0xc000001000217882 */ /* 0x000fe20000000000 */
[----:B------:R-:W-:Y:S01]  /*8490*/  UMOV UR35, 0x80000020 ;  /* 0x8000002000237882 */ /* 0x000fe20000000000 */
[----:B------:R0:W1:Y:S01]  /*84a0*/  MUFU.EX2 R77, R72 ;  /* 0x00000048004d7308 */ /* 0x0000620000000800 */
[----:B------:R-:W-:-:S05]  /*84b0*/  FSEL R136, R136, RZ, P2 ;  /* 0x000000ff88887208 */ /* 0x000fca0001000000 */
[--C-:B------:R-:W-:Y:S01]  /*84c0*/  FFMA.FTZ R137, R143, UR4, -R136.reuse ;  /* 0x000000048f897c23 */ /* 0x100fe20008010888 */
[--C-:B------:R-:W-:Y:S01]  /*84d0*/  FFMA.FTZ R75, R142, UR4, -R136.reuse ;  /* 0x000000048e4b7c23 */ /* 0x100fe20008010888 */
[----:B------:R-:W2:Y:S01]  /*84e0*/  S2R R143, SR_TID.X ;  /* 0x00000000008f7919 */ /* 0x000ea20000002100 */
[----:B0-----:R-:W-:Y:S01]  /*84f0*/  FSEL R72, R13, RZ, P2 ;  /* 0x000000ff0d487208 */ /* 0x001fe20001000000 */
[----:B------:R0:W-:Y:S01]  /*8500*/  MUFU.EX2 R7, R74 ;  /* 0x0000004a00077308 */ /* 0x0001e20000000800 */
[--C-:B------:R-:W-:Y:S01]  /*8510*/  FFMA.FTZ R73, R138, UR4, -R136.reuse ;  /* 0x000000048a497c23 */ /* 0x100fe20008010888 */
[--C-:B------:R-:W-:Y:S01]  /*8520*/  FFMA.FTZ R9, R139, UR4, -R136.reuse ;  /* 0x000000048b097c23 */ /* 0x100fe20008010888 */
[--C-:B------:R-:W-:Y:S01]  /*8530*/  FFMA.FTZ R140, R135, UR4, -R136.reuse ;  /* 0x00000004878c7c23 */ /* 0x100fe20008010888 */
[--C-:B------:R-:W-:Y:S01]  /*8540*/  FFMA.FTZ R135, R118, UR4, -R136.reuse ;  /* 0x0000000476877c23 */ /* 0x100fe20008010888 */
[----:B------:R-:W-:Y:S01]  /*8550*/  FFMA.FTZ R118, R113, UR4, -R136 ;  /* 0x0000000471767c23 */ /* 0x000fe20008010888 */
[----:B------:R-:W-:-:S02]  /*8560*/  IMAD.U32 R113, RZ, RZ, UR36 ;  /* 0x00000024ff717e24 */ /* 0x000fc4000f8e00ff */
[--C-:B------:R-:W-:Y:S01]  /*8570*/  FFMA.FTZ R139, R131, UR4, -R136.reuse ;  /* 0x00000004838b7c23 */ /* 0x100fe20008010888 */
[----:B------:R-:W-:Y:S01]  /*8580*/  MUFU.EX2 R73, R73 ;  /* 0x0000004900497308 */ /* 0x000fe20000000800 */
[----:B0-----:R-:W-:Y:S01]  /*8590*/  FADD.FTZ R74, -R72, R5 ;  /* 0x00000005484a7221 */ /* 0x001fe20000010100 */
[--C-:B------:R-:W-:Y:S01]  /*85a0*/  FFMA.FTZ R131, R114, UR4, -R136.reuse ;  /* 0x0000000472837c23 */ /* 0x100fe20008010888 */
[----:B------:R-:W-:Y:S01]  /*85b0*/  @!P1 LEA R113, R113, UR37, 0x3 ;  /* 0x0000002571719c11 */ /* 0x000fe2000f8e18ff */
[----:B------:R-:W-:Y:S01]  /*85c0*/  FFMA.FTZ R138, R130, UR4, -R136 ;  /* 0x00000004828a7c23 */ /* 0x000fe20008010888 */
[----:B-1----:R-:W-:Y:S01]  /*85d0*/  FFMA.FTZ R114, R77, R4, R10 ;  /* 0x000000044d727223 */ /* 0x002fe2000001000a */
        /* <DEDUP_REMOVED lines=11> */
[----:B------:R-:W-:Y:S01]  /*8690*/  FFMA.FTZ R107, R107, UR4, -R136 ;  /* 0x000000046b6b7c23 */ /* 0x000fe20008010888 */
[----:B------:R-:W-:-:S02]  /*86a0*/  IMAD.U32 R122, RZ, RZ, UR6 ;  /* 0x00000006ff7a7e24 */ /* 0x000fc4000f8e00ff */
[--C-:B------:R-:W-:Y:S01]  /*86b0*/  FFMA.FTZ R104, R104, UR4, -R136.reuse ;  /* 0x0000000468687c23 */ /* 0x100fe20008010888 */
[--C-:B------:R-:W-:Y:S01]  /*86c0*/  FFMA.FTZ R105, R105, UR4, -R136.reuse ;  /* 0x0000000469697c23 */ /* 0x100fe20008010888 */
[--C-:B------:R-:W-:Y:S01]  /*86d0*/  FFMA.FTZ R96, R96, UR4, -R136.reuse ;  /* 0x0000000460607c23 */ /* 0x100fe20008010888 */
[----:B--2---:R-:W-:Y:S01]  /*86e0*/  SHF.R.U32.HI R142, RZ, 0x7, R143 ;  /* 0x00000007ff8e7819 */ /* 0x004fe2000001168f */
[--C-:B------:R-:W-:Y:S01]  /*86f0*/  FFMA.FTZ R132, R132, UR4, -R136.reuse ;  /* 0x0000000484847c23 */ /* 0x100fe20008010888 */
[----:B------:R-:W-:Y:S01]  /*8700*/  ISETP.GE.U32.AND P2, PT, R143, 0x180, PT ;  /* 0x000001808f00780c */ /* 0x000fe20003f46070 */
[----:B------:R-:W-:Y:S01]  /*8710*/  MUFU.EX2 R137, R137 ;  /* 0x0000008900897308 */ /* 0x000fe20000000800 */
[----:B------:R-:W-:Y:S01]  /*8720*/  @!P1 LEA R116, R122, UR37, 0x3 ;  /* 0x000000257a749c11 */ /* 0x000fe2000f8e18ff */
[----:B------:R-:W-:Y:S02]  /*8730*/  VIADD R5, R142, 0x9 ;  /* 0x000000098e057836 */ /* 0x000fe40000000000 */
[--C-:B------:R-:W-:Y:S01]  /*8740*/  FFMA.FTZ R133, R133, UR4, -R136.reuse ;  /* 0x0000000485857c23 */ /* 0x100fe20008010888 */
[----:B------:R-:W-:Y:S01]  /*8750*/  FFMA.FTZ R97, R97, UR4, -R136 ;  /* 0x0000000461617c23 */ /* 0x000fe20008010888 */
[----:B------:R-:W-:Y:S01]  /*8760*/  F2FP.F16.F32.PACK_AB R122, R115, R124 ;  /* 0x0000007c737a723e */ /* 0x000fe200000000ff */
[----:B------:R-:W-:Y:S01]  /*8770*/  UMOV UR6, UR36 ;  /* 0x0000002400067c82 */ /* 0x000fe20008000000 */
[----:B------:R-:W-:Y:S01]  /*8780*/  SEL R72, R5, 0x9, !P2 ;  /* 0x0000000905487807 */ /* 0x000fe20005000000 */
[----:B------:R-:W-:Y:S01]  /*8790*/  FMUL.FTZ R5, R74, UR4 ;  /* 0x000000044a057c20 */ /* 0x000fe20008410000 */
[----:B------:R-:W-:-:S02]  /*87a0*/  @!P1 VIADD R74, R113, 0x31c40 ;  /* 0x00031c40714a9836 */ /* 0x000fc40000000000 */
[----:B------:R-:W-:Y:S01]  /*87b0*/  FADD.FTZ R113, R11, R114 ;  /* 0x000000720b717221 */ /* 0x000fe20000010000 */
[----:B------:R-:W-:Y:S01]  /*87c0*/  MUFU.EX2 R138, R138 ;  /* 0x0000008a008a7308 */ /* 0x000fe20000000800 */
[----:B------:R-:W-:Y:S02]  /*87d0*/  @!P1 VIADD R114, R116, 0x31c60 ;  /* 0x00031c6074729836 */ /* 0x000fe40000000000 */
[----:B------:R-:W-:Y:S01]  /*87e0*/  FFMA.FTZ R116, R117, UR4, -R136 ;  /* 0x0000000475747c23 */ /* 0x000fe20008010888 */
[----:B------:R-:W-:Y:S01]  /*87f0*/  @!P1 PRMT R74, RZ, 0x654, R74 ;  /* 0x00000654ff4a9816 */ /* 0x000fe2000000004a */
[----:B------:R-:W-:Y:S01]  /*8800*/  FADD.FTZ R113, R12, R113 ;  /* 0x000000710c717221 */ /* 0x000fe20000010000 */
[----:B------:R-:W-:Y:S02]  /*8810*/  PLOP3.LUT P2, PT, PT, PT, UP0, 0x80, 0x0 ;  /* 0x000000000000781c */ /* 0x000fe40003f4f008 */
[----:B------:R-:W-:Y:S01]  /*8820*/  @!P1 PRMT R114, RZ, 0x654, R114 ;  /* 0x00000654ff729816 */ /* 0x000fe20000000072 */
[----:B------:R-:W0:Y:S01]  /*8830*/  MUFU.EX2 R5, R5 ;  /* 0x0000000500057308 */ /* 0x000e220000000800 */
[----:B------:R-:W-:-:S07]  /*8840*/  FADD.FTZ R113, R8, R113 ;  /* 0x0000007108717221 */ /* 0x000fce0000010000 */
[----:B------:R-:W1:Y:S08]  /*8850*/  MUFU.EX2 R139, R139 ;  /* 0x0000008b008b7308 */ /* 0x000e700000000800 */
[----:B------:R-:W2:Y:S08]  /*8860*/  MUFU.EX2 R134, R134 ;  /* 0x0000008600867308 */ /* 0x000eb00000000800 */
[----:B------:R3:W-:Y:S08]  /*8870*/  MUFU.EX2 R4, R110 ;  /* 0x0000006e00047308 */ /* 0x0007f00000000800 */
[----:B------:R-:W4:Y:S01]  /*8880*/  MUFU.EX2 R140, R140 ;  /* 0x0000008c008c7308 */ /* 0x000f220000000800 */
[----:B------:R-:W-:-:S02]  /*8890*/  WARPGROUP.DEPBAR.LE gsb0, 0x0 ;  /* 0x00008000000079c5 */ /* 0x000fc40000010000 */
[----:B------:R-:W-:Y:S01]  /*88a0*/  WARPGROUP.ARRIVE ;  /* 0x00000000000079c5 */ /* 0x000fe20000000000 */
[----:B---3--:R-:W-:-:S04]  /*88b0*/  FADD.FTZ R110, R14, R113 ;  /* 0x000000710e6e7221 */ /* 0x008fc80000010000 */
[----:B------:R-:W-:Y:S01]  /*88c0*/  FADD.FTZ R113, R15, R110 ;  /* 0x0000006e0f717221 */ /* 0x000fe20000010000 */
[----:B------:R-:W-:Y:S01]  /*88d0*/  HGMMA.64x96x16.F32 R24, gdesc[UR32].tnspB, R24, gsb0 ;  /* 0x41600000201879f0 */ /* 0x000fe20008000818 */
[----:B------:R-:W-:Y:S01]  /*88e0*/  UIADD3 UR32, UR10, 0xa80, URZ ;  /* 0x00000a800a207890 */ /* 0x000fe2000fffe03f */
[----:B------:R-:W3:Y:S01]  /*88f0*/  MUFU.EX2 R130, R130 ;  /* 0x0000008200827308 */ /* 0x000ee20000000800 */
[----:B------:R-:W-:Y:S01]  /*8900*/  UIADD3 UR34, UR11, 0x1c0, URZ ;  /* 0x000001c00b227890 */ /* 0x000fe2000fffe03f */
[----:B------:R-:W-:Y:S01]  /*8910*/  UMOV UR33, 0xc0000010 ;  /* 0xc000001000217882 */ /* 0x000fe20000000000 */
[----:B------:R-:W-:-:S05]  /*8920*/  UMOV UR35, 0x80000020 ;  /* 0x8000002000237882 */ /* 0x000fca0000000000 */
        /* <DEDUP_REMOVED lines=20> */
[----:B------:R-:W-:Y:S01]  /*8a70*/  UMOV UR35, 0x80000020 ;  /* 0x8000002000237882 */ /* 0x000fe20000000000 */
[----:B------:R-:W-:-:S05]  /*8a80*/  UIADD3 UR10, UR7, -0x1, URZ ;  /* 0xffffffff070a7890 */ /* 0x000fca000fffe03f */
[----:B------:R-:W-:Y:S02]  /*8a90*/  MUFU.EX2 R81, R81 ;  /* 0x0000005100517308 */ /* 0x000fe40000000800 */
[----:B------:R-:W-:-:S06]  /*8aa0*/  UMOV UR7, UR10 ;  /* 0x0000000a00077c82 */ /* 0x000fcc0008000000 */
        /* <DEDUP_REMOVED lines=11> */
[----:B------:R-:W-:Y:S03]  /*8b60*/  HGMMA.64x96x16.F32 R24, gdesc[UR32].tnspB, R24, gsb0 ;  /* 0x41600000201879f0 */ /* 0x000fe60008000818 */
[----:B------:R-:W-:Y:S02]  /*8b70*/  WARPGROUP.DEPBAR.LE gsb0, 0x0 ;  /* 0x00008000000079c5 */ /* 0x000fe40000010000 */
[----:B------:R1:W-:Y:S06]  /*8b80*/  BAR.ARV R72, 0x100 ;  /* 0x000400480000751d */ /* 0x0003ec0000002000 */
[----:B------:R2:W-:Y:S01]  /*8b90*/  @!P1 SYNCS.ARRIVE.TRANS64.RED.A1T0 RZ, [R74+URZ], RZ ;  /* 0x000000ff4aff99a7 */ /* 0x0005e2000810043f */
[----:B0-----:R-:W-:Y:S01]  /*8ba0*/  FMUL.FTZ R26, R26, R5 ;  /* 0x000000051a1a7220 */ /* 0x001fe20000410000 */
[----:B-1----:R-:W-:Y:S01]  /*8bb0*/  FFMA.FTZ R72, R5, R3, R73 ;  /* 0x0000000305487223 */ /* 0x002fe20000010049 */
[----:B------:R-:W-:Y:S01]  /*8bc0*/  FFMA.FTZ R3, R129, UR4, -R136 ;  /* 0x0000000481037c23 */ /* 0x000fe20008010888 */
[----:B------:R-:W-:Y:S01]  /*8bd0*/  F2FP.F16.F32.PACK_AB R73, R9, R73 ;  /* 0x000000490949723e */ /* 0x000fe200000000ff */
[-C--:B------:R-:W-:Y:S01]  /*8be0*/  FMUL.FTZ R27, R27, R5.reuse ;  /* 0x000000051b1b7220 */ /* 0x080fe20000410000 */
[-C--:B------:R-:W-:Y:S01]  /*8bf0*/  FMUL.FTZ R30, R30, R5.reuse ;  /* 0x000000051e1e7220 */ /* 0x080fe20000410000 */
[----:B------:R-:W-:Y:S01]  /*8c00*/  FMUL.FTZ R31, R31, R5 ;  /* 0x000000051f1f7220 */ /* 0x000fe20000410000 */
[----:B--2---:R-:W-:Y:S01]  /*8c10*/  FADD.FTZ R74, R9, R72 ;  /* 0x00000048094a7221 */ /* 0x004fe20000010000 */
[----:B------:R-:W-:Y:S01]  /*8c20*/  F2FP.F16.F32.PACK_AB R72, R11, R10 ;  /* 0x0000000a0b48723e */ /* 0x000fe200000000ff */
[----:B------:R0:W-:Y:S01]  /*8c30*/  @!P1 SYNCS.ARRIVE.TRANS64.RED.A1T0 RZ, [R114+URZ], RZ ;  /* 0x000000ff72ff99a7 */ /* 0x0001e2000810043f */
[----:B------:R-:W-:Y:S01]  /*8c40*/  F2FP.F16.F32.PACK_AB R9, R139, R138 ;  /* 0x0000008a8b09723e */ /* 0x000fe200000000ff */
[----:B------:R-:W-:Y:S01]  /*8c50*/  FADD.FTZ R10, R75, R74 ;  /* 0x0000004a4b0a7221 */ /* 0x000fe20000010000 */
[----:B------:R-:W-:Y:S01]  /*8c60*/  F2FP.F16.F32.PACK_AB R74, R8, R12 ;  /* 0x0000000c084a723e */ /* 0x000fe200000000ff */
[----:B------:R-:W-:Y:S01]  /*8c70*/  FFMA.FTZ R12, R128, UR4, -R136 ;  /* 0x00000004800c7c23 */ /* 0x000fe20008010888 */
[----:B------:R-:W-:Y:S01]  /*8c80*/  F2FP.F16.F32.PACK_AB R8, R15, R14 ;  /* 0x0000000e0f08723e */ /* 0x000fe200000000ff */
[----:B------:R-:W-:Y:S01]  /*8c90*/  FADD.FTZ R11, R137, R10 ;  /* 0x0000000a890b7221 */ /* 0x000fe20000010000 */
[----:B------:R-:W-:Y:S01]  /*8ca0*/  FADD.FTZ R10, R20, R113 ;  /* 0x00000071140a7221 */ /* 0x000fe20000010000 */
[--C-:B------:R-:W-:Y:S01]  /*8cb0*/  FFMA.FTZ R15, R102, UR4, -R136.reuse ;  /* 0x00000004660f7c23 */ /* 0x100fe20008010888 */
[----:B------:R-:W-:Y:S01]  /*8cc0*/  FFMA.FTZ R14, R103, UR4, -R136 ;  /* 0x00000004670e7c23 */ /* 0x000fe20008010888 */
[----:B------:R-:W-:Y:S01]  /*8cd0*/  FADD.FTZ R110, R138, R11 ;  /* 0x0000000b8a6e7221 */ /* 0x000fe20000010000 */
[C---:B------:R-:W-:Y:S01]  /*8ce0*/  FADD.FTZ R113, R21.reuse, R10 ;  /* 0x0000000a15717221 */ /* 0x040fe20000010000 */
[----:B------:R-:W-:Y:S01]  /*8cf0*/  F2FP.F16.F32.PACK_AB R10, R21, R20 ;  /* 0x00000014150a723e */ /* 0x000fe200000000ff */
[----:B------:R-:W-:Y:S01]  /*8d00*/  FFMA.FTZ R20, R91, UR4, -R136 ;  /* 0x000000045b147c23 */ /* 0x000fe20008010888 */
[----:B------:R-:W-:Y:S01]  /*8d10*/  FADD.FTZ R11, R139, R110 ;  /* 0x0000006e8b0b7221 */ /* 0x000fe20000010000 */
[----:B------:R-:W-:Y:S01]  /*8d20*/  FADD.FTZ R102, R120, R113 ;  /* 0x0000007178667221 */ /* 0x000fe20000010000 */
[----:B------:R-:W-:Y:S01]  /*8d30*/  FFMA.FTZ R91, R94, UR4, -R136 ;  /* 0x000000045e5b7c23 */ /* 0x000fe20008010888 */
[----:B------:R-:W-:Y:S01]  /*8d40*/  F2FP.F16.F32.PACK_AB R75, R137, R75 ;  /* 0x0000004b894b723e */ /* 0x000fe200000000ff */
[----:B------:R-:W-:Y:S01]  /*8d50*/  FADD.FTZ R11, R134, R11 ;  /* 0x0000000b860b7221 */ /* 0x000fe20000010000 */
[----:B------:R-:W-:Y:S01]  /*8d60*/  FADD.FTZ R103, R121, R102 ;  /* 0x0000006679677221 */ /* 0x000fe20000010000 */
[----:B------:R-:W1:Y:S01]  /*8d70*/  MUFU.EX2 R3, R3 ;  /* 0x0000000300037308 */ /* 0x000e620000000800 */
[----:B0-----:R-:W-:Y:S01]  /*8d80*/  F2FP.F16.F32.PACK_AB R114, R98, R111 ;  /* 0x0000006f6272723e */ /* 0x001fe200000000ff */
[----:B----4-:R-:W-:Y:S01]  /*8d90*/  FADD.FTZ R21, R140, R11 ;  /* 0x0000000b8c157221 */ /* 0x010fe20000010000 */
[----:B------:R-:W-:Y:S01]  /*8da0*/  FADD.FTZ R102, R124, R103 ;  /* 0x000000677c667221 */ /* 0x000fe20000010000 */
[----:B------:R-:W-:Y:S01]  /*8db0*/  F2FP.F16.F32.PACK_AB R11, R140, R134 ;  /* 0x000000868c0b723e */ /* 0x000fe200000000ff */
[----:B------:R0:W-:Y:S01]  /*8dc0*/  STSM.16.M88.4 [R2+0x24300], R72 ;  /* 0x0243004802007844 */ /* 0x0001e20000000200 */
[----:B---3--:R-:W-:Y:S01]  /*8dd0*/  FADD.FTZ R94, R130, R21 ;  /* 0x00000015825e7221 */ /* 0x008fe20000010000 */
[----:B------:R-:W-:Y:S01]  /*8de0*/  FADD.FTZ R103, R115, R102 ;  /* 0x0000006673677221 */ /* 0x000fe20000010000 */
[----:B------:R-:W-:Y:S01]  /*8df0*/  MUFU.EX2 R12, R12 ;  /* 0x0000000c000c7308 */ /* 0x000fe20000000800 */
[----:B------:R2:W-:Y:S01]  /*8e00*/  STSM.16.M88.4 [R2+0x25b00], R8 ;  /* 0x025b000802007844 */ /* 0x0005e20000000200 */
[----:B-----5:R-:W-:Y:S01]  /*8e10*/  FADD.FTZ R21, R123, R94 ;  /* 0x0000005e7b157221 */ /* 0x020fe20000010000 */
[----:B------:R-:W-:Y:S01]  /*8e20*/  FADD.FTZ R103, R112, R103 ;  /* 0x0000006770677221 */ /* 0x000fe20000010000 */
[--C-:B------:R-:W-:Y:S01]  /*8e30*/  FFMA.FTZ R94, R83, UR4, -R136.reuse ;  /* 0x00000004535e7c23 */ /* 0x100fe20008010888 */
[--C-:B------:R-:W-:Y:S01]  /*8e40*/  FFMA.FTZ R83, R86, UR4, -R136.reuse ;  /* 0x0000000456537c23 */ /* 0x100fe20008010888 */
[----:B------:R-:W-:Y:S01]  /*8e50*/  FADD.FTZ R102, R126, R21 ;  /* 0x000000157e667221 */ /* 0x000fe20000010000 */
[----:B------:R-:W-:Y:S01]  /*8e60*/  FADD.FTZ R86, R106, R103 ;  /* 0x000000676a567221 */ /* 0x000fe20000010000 */
[----:B------:R-:W-:Y:S01]  /*8e70*/  FFMA.FTZ R21, R109, UR4, -R136 ;  /* 0x000000046d157c23 */ /* 0x000fe20008010888 */
        /* <DEDUP_REMOVED lines=8> */
[----:B------:R-:W4:Y:S01]  /*8f00*/  MUFU.EX2 R15, R15 ;  /* 0x0000000f000f7308 */ /* 0x000f220000000800 */
[----:B------:R-:W-:Y:S01]  /*8f10*/  FADD.FTZ R102, R125, R102 ;  /* 0x000000667d667221 */ /* 0x000fe20000010000 */
[----:B------:R-:W-:Y:S01]  /*8f20*/  FADD.FTZ R109, R99, R110 ;  /* 0x0000006e636d7221 */ /* 0x000fe20000010000 */
[----:B------:R-:W-:Y:S01]  /*8f30*/  F2FP.F16.F32.PACK_AB R123, R127, R126 ;  /* 0x0000007e7f7b723e */ /* 0x000fe200000000ff */
[----:B------:R-:W-:Y:S01]  /*8f40*/  FMUL.FTZ R35, R35, R5 ;  /* 0x0000000523237220 */ /* 0x000fe20000410000 */
[----:B------:R-:W-:Y:S01]  /*8f50*/  FADD.FTZ R102, R135, R102 ;  /* 0x0000006687667221 */ /* 0x000fe20000010000 */
[----:B------:R-:W-:Y:S01]  /*8f60*/  FADD.FTZ R110, R90, R109 ;  /* 0x0000006d5a6e7221 */ /* 0x000fe20000010000 */
[----:B-1----:R-:W-:Y:S01]  /*8f70*/  F2FP.F16.F32.PACK_AB R109, R3, R116 ;  /* 0x00000074036d723e */ /* 0x002fe200000000ff */
[----:B------:R-:W1:Y:S01]  /*8f80*/  MUFU.EX2 R20, R20 ;  /* 0x0000001400147308 */ /* 0x000e620000000800 */
[----:B------:R-:W-:Y:S01]  /*8f90*/  FADD.FTZ R103, R141, R102 ;  /* 0x000000668d677221 */ /* 0x000fe20000010000 */
[----:B---3--:R-:W-:Y:S01]  /*8fa0*/  F2FP.F16.F32.PACK_AB R111, R14, R12 ;  /* 0x0000000c0e6f723e */ /* 0x008fe200000000ff */
[----:B------:R-:W-:Y:S01]  /*8fb0*/  STSM.16.M88.4 [R2+0x27300], R120 ;  /* 0x0273007802007844 */ /* 0x000fe20000000200 */
[----:B------:R-:W-:Y:S01]  /*8fc0*/  F2FP.F16.F32.PACK_AB R112, R106, R112 ;  /* 0x000000706a70723e */ /* 0x000fe200000000ff */
[----:B------:R-:W-:Y:S01]  /*8fd0*/  FADD.FTZ R102, R118, R103 ;  /* 0x0000006776667221 */ /* 0x000fe20000010000 */
[----:B------:R-:W-:Y:S01]  /*8fe0*/  FADD.FTZ R103, R95, R110 ;  /* 0x0000006e5f677221 */ /* 0x000fe20000010000 */
[----:B------:R-:W-:Y:S01]  /*8ff0*/  F2FP.F16.F32.PACK_AB R113, R125, R131 ;  /* 0x000000837d71723e */ /* 0x000fe200000000ff */
[----:B------:R-:W3:Y:S01]  /*9000*/  MUFU.EX2 R91, R91 ;  /* 0x0000005b005b7308 */ /* 0x000ee20000000800 */
[----:B------:R-:W-:Y:S01]  /*9010*/  FADD.FTZ R102, R107, R102 ;  /* 0x000000666b667221 */ /* 0x000fe20000010000 */
[----:B0-----:R-:W-:Y:S01]  /*9020*/  FADD.FTZ R72, R82, R103 ;  /* 0x0000006752487221 */ /* 0x001fe20000010000 */
[----:B------:R-:W-:Y:S01]  /*9030*/  F2FP.F16.F32.PACK_AB R115, R141, R135 ;  /* 0x000000878d73723e */ /* 0x000fe200000000ff */
[----:B------:R-:W-:Y:S01]  /*9040*/  FMUL.FTZ R38, R38, R5 ;  /* 0x0000000526267220 */ /* 0x000fe20000410000 */
[----:B--2---:R-:W-:Y:S01]  /*9050*/  FADD.FTZ R9, R119, R102 ;  /* 0x0000006677097221 */ /* 0x004fe20000010000 */
[----:B------:R-:W-:Y:S01]  /*9060*/  FADD.FTZ R11, R87, R72 ;  /* 0x00000048570b7221 */ /* 0x000fe20000010000 */
[----:B------:R-:W-:Y:S01]  /*9070*/  F2FP.F16.F32.PACK_AB R110, R79, R78 ;  /* 0x0000004e4f6e723e */ /* 0x000fe200000000ff */
[----:B------:R-:W0:Y:S01]  /*9080*/  MUFU.EX2 R86, R104 ;  /* 0x0000006800567308 */ /* 0x000e220000000800 */
[----:B------:R-:W-:Y:S01]  /*9090*/  FADD.FTZ R9, R4, R9 ;  /* 0x0000000904097221 */ /* 0x000fe20000010000 */
[C---:B------:R-:W-:Y:S01]  /*90a0*/  FADD.FTZ R11, R108.reuse, R11 ;  /* 0x0000000b6c0b7221 */ /* 0x040fe20000010000 */
[----:B------:R-:W-:Y:S01]  /*90b0*/  STSM.16.M88.4 [R2+0x28b00], R112 ;  /* 0x028b007002007844 */ /* 0x000fe20000000200 */
[----:B------:R-:W-:Y:S01]  /*90c0*/  F2FP.F16.F32.PACK_AB R108, R108, R87 ;  /* 0x000000576c6c723e */ /* 0x000fe200000000ff */
[----:B------:R-:W-:Y:S01]  /*90d0*/  FADD.FTZ R8, R116, R9 ;  /* 0x0000000974087221 */ /* 0x000fe20000010000 */
[----:B------:R-:W-:Y:S01]  /*90e0*/  FADD.FTZ R10, R78, R11 ;  /* 0x0000000b4e0a7221 */ /* 0x000fe20000010000 */
[----:B------:R-:W-:Y:S01]  /*90f0*/  F2FP.F16.F32.PACK_AB R102, R7, R76 ;  /* 0x0000004c0766723e */ /* 0x000fe200000000ff */
[----:B------:R-:W2:Y:S01]  /*9100*/  MUFU.EX2 R94, R94 ;  /* 0x0000005e005e7308 */ /* 0x000ea20000000800 */
[----:B------:R-:W-:Y:S01]  /*9110*/  FADD.FTZ R9, R3, R8 ;  /* 0x0000000803097221 */ /* 0x000fe20000010000 */
[----:B------:R-:W-:Y:S01]  /*9120*/  FADD.FTZ R11, R79, R10 ;  /* 0x0000000a4f0b7221 */ /* 0x000fe20000010000 */
[----:B------:R-:W-:Y:S01]  /*9130*/  F2FP.F16.F32.PACK_AB R8, R90, R99 ;  /* 0x000000635a08723e */ /* 0x000fe200000000ff */
[----:B------:R-:W-:Y:S01]  /*9140*/  FMUL.FTZ R39, R39, R5 ;  /* 0x0000000527277220 */ /* 0x000fe20000410000 */
[----:B------:R-:W-:Y:S01]  /*9150*/  FADD.FTZ R9, R12, R9 ;  /* 0x000000090c097221 */ /* 0x000fe20000010000 */
[----:B------:R-:W-:Y:S01]  /*9160*/  FADD.FTZ R74, R88, R11 ;  /* 0x0000000b584a7221 */ /* 0x000fe20000010000 */
[----:B------:R-:W-:Y:S01]  /*9170*/  F2FP.F16.F32.PACK_AB R10, R82, R95 ;  /* 0x0000005f520a723e */ /* 0x000fe200000000ff */
[----:B------:R-:W5:Y:S01]  /*9180*/  MUFU.EX2 R83, R83 ;  /* 0x0000005300537308 */ /* 0x000f620000000800 */
[----:B------:R-:W-:Y:S01]  /*9190*/  FADD.FTZ R72, R14, R9 ;  /* 0x000000090e487221 */ /* 0x000fe20000010000 */
[C---:B------:R-:W-:Y:S01]  /*91a0*/  FADD.FTZ R9, R89.reuse, R74 ;  /* 0x0000004a59097221 */ /* 0x040fe20000010000 */
[----:B------:R-:W-:Y:S01]  /*91b0*/  F2FP.F16.F32.PACK_AB R88, R89, R88 ;  /* 0x000000585958723e */ /* 0x000fe200000000ff */
[----:B------:R-:W-:Y:S01]  /*91c0*/  FMUL.FTZ R42, R42, R5 ;  /* 0x000000052a2a7220 */ /* 0x000fe20000410000 */
[----:B----4-:R-:W-:Y:S01]  /*91d0*/  FADD.FTZ R11, R15, R72 ;  /* 0x000000480f0b7221 */ /* 0x010fe20000010000 */
[----:B------:R-:W-:Y:S01]  /*91e0*/  FADD.FTZ R74, R92, R9 ;  /* 0x000000095c4a7221 */ /* 0x000fe20000010000 */
[----:B------:R-:W-:Y:S01]  /*91f0*/  F2FP.F16.F32.PACK_AB R9, R107, R118 ;  /* 0x000000766b09723e */ /* 0x000fe200000000ff */
[----:B------:R-:W4:Y:S01]  /*9200*/  MUFU.EX2 R98, R97 ;  /* 0x0000006100627308 */ /* 0x000f220000000800 */
[----:B-1----:R-:W-:Y:S01]  /*9210*/  FADD.FTZ R72, R20, R11 ;  /* 0x0000000b14487221 */ /* 0x002fe20000010000 */
[----:B------:R-:W-:Y:S01]  /*9220*/  FADD.FTZ R75, R93, R74 ;  /* 0x0000004a5d4b7221 */ /* 0x000fe20000010000 */
[----:B------:R-:W-:Y:S01]  /*9230*/  F2FP.F16.F32.PACK_AB R11, R4, R119 ;  /* 0x00000077040b723e */ /* 0x000fe200000000ff */
[----:B------:R-:W-:Y:S01]  /*9240*/  FMUL.FTZ R43, R43, R5 ;  /* 0x000000052b2b7220 */ /* 0x000fe20000410000 */
[----:B---3--:R-:W-:Y:S01]  /*9250*/  FADD.FTZ R73, R91, R72 ;  /* 0x000000485b497221 */ /* 0x008fe20000010000 */
[----:B------:R-:W-:Y:S01]  /*9260*/  FADD.FTZ R72, R80, R75 ;  /* 0x0000004b50487221 */ /* 0x000fe20000010000 */
[----:B------:R-:W-:Y:S01]  /*9270*/  F2FP.F16.F32.PACK_AB R90, R93, R92 ;  /* 0x0000005c5d5a723e */ /* 0x000fe200000000ff */
[----:B------:R1:W3:Y:S01]  /*9280*/  MUFU.EX2 R74, R21 ;  /* 0x00000015004a7308 */ /* 0x0002e20000000800 */
[----:B0-----:R-:W-:Y:S01]  /*9290*/  FADD.FTZ R4, R86, R73 ;  /* 0x0000004956047221 */ /* 0x001fe20000010000 */
[C---:B------:R-:W-:Y:S01]  /*92a0*/  FADD.FTZ R73, R81.reuse, R72 ;  /* 0x0000004851497221 */ /* 0x040fe20000010000 */
[----:B------:R0:W-:Y:S01]  /*92b0*/  STSM.16.M88.4 [R2+0x2a300], R8 ;  /* 0x02a3000802007844 */ /* 0x0001e20000000200 */
[----:B------:R-:W-:Y:S01]  /*92c0*/  F2FP.F16.F32.PACK_AB R80, R81, R80 ;  /* 0x000000505150723e */ /* 0x000fe200000000ff */
[----:B------:R-:W-:Y:S01]  /*92d0*/  FADD.FTZ R3, R105, R4 ;  /* 0x0000000469037221 */ /* 0x000fe20000010000 */
[----:B------:R-:W-:Y:S01]  /*92e0*/  FADD.FTZ R12, R84, R73 ;  /* 0x00000049540c7221 */ /* 0x000fe20000010000 */
[----:B------:R-:W-:Y:S01]  /*92f0*/  F2FP.F16.F32.PACK_AB R89, R20, R15 ;  /* 0x0000000f1459723e */ /* 0x000fe200000000ff */
[----:B------:R3:W-:Y:S01]  /*9300*/  STSM.16.M88.4 [R2+0x2bb00], R108 ;  /* 0x02bb006c02007844 */ /* 0x0007e20000000200 */
[----:B--2---:R-:W-:Y:S01]  /*9310*/  FADD.FTZ R4, R94, R3 ;  /* 0x000000035e047221 */ /* 0x004fe20000010000 */
[----:B-1----:R-:W-:Y:S01]  /*9320*/  FADD.FTZ R21, R85, R12 ;  /* 0x0000000c55157221 */ /* 0x002fe20000010000 */
[----:B------:R-:W-:Y:S01]  /*9330*/  F2FP.F16.F32.PACK_AB R91, R86, R91 ;  /* 0x0000005b565b723e */ /* 0x000fe200000000ff */
[----:B------:R-:W-:Y:S01]  /*9340*/  FMUL.FTZ R46, R46, R5 ;  /* 0x000000052e2e7220 */ /* 0x000fe20000410000 */
[----:B-----5:R-:W-:Y:S01]  /*9350*/  FADD.FTZ R3, R83, R4 ;  /* 0x0000000453037221 */ /* 0x020fe20000010000 */
[----:B------:R-:W-:Y:S01]  /*9360*/  FADD.FTZ R4, R100, R21 ;  /* 0x0000001564047221 */ /* 0x000fe20000010000 */
[----:B------:R-:W-:Y:S01]  /*9370*/  F2FP.F16.F32.PACK_AB R82, R85, R84 ;  /* 0x000000545552723e */ /* 0x000fe200000000ff */
[----:B------:R1:W-:Y:S01]  /*9380*/  STSM.16.M88.4 [R2+0x2d300], R88 ;  /* 0x02d3005802007844 */ /* 0x0003e20000000200 */
[C---:B------:R-:W-:Y:S01]  /*9390*/  F2FP.F16.F32.PACK_AB R100, R101.reuse, R100 ;  /* 0x000000646564723e */ /* 0x040fe200000000ff */
[----:B------:R-:W-:Y:S01]  /*93a0*/  FADD.FTZ R3, R96, R3 ;  /* 0x0000000360037221 */ /* 0x000fe20000010000 */
[----:B0-----:R-:W-:Y:S01]  /*93b0*/  FADD.FTZ R9, R101, R4 ;  /* 0x0000000465097221 */ /* 0x001fe20000010000 */
[----:B------:R-:W-:Y:S01]  /*93c0*/  F2FP.F16.F32.PACK_AB R81, R94, R105 ;  /* 0x000000695e51723e */ /* 0x000fe200000000ff */
[----:B------:R-:W-:Y:S01]  /*93d0*/  FMUL.FTZ R47, R47, R5 ;  /* 0x000000052f2f7220 */ /* 0x000fe20000410000 */
[----:B------:R-:W-:Y:S01]  /*93e0*/  F2FP.F16.F32.PACK_AB R83, R96, R83 ;  /* 0x000000536053723e */ /* 0x000fe200000000ff */
[----:B----4-:R-:W-:Y:S01]  /*93f0*/  FADD.FTZ R3, R98, R3 ;  /* 0x0000000362037221 */ /* 0x010fe20000010000 */
[----:B---3--:R-:W-:Y:S01]  /*9400*/  F2FP.F16.F32.PACK_AB R101, R74, R98 ;  /* 0x000000624a65723e */ /* 0x008fe200000000ff */
[----:B------:R-:W-:Y:S01]  /*9410*/  FADD.FTZ R4, R76, R9 ;  /* 0x000000094c047221 */ /* 0x000fe20000010000 */
[----:B------:R-:W-:Y:S01]  /*9420*/  F2FP.F16.F32.PACK_AB R103, R133, R132 ;  /* 0x000000848567723e */ /* 0x000fe200000000ff */
[----:B------:R1:W-:Y:S01]  /*9430*/  STSM.16.M88.4 [R2+0x2eb00], R80 ;  /* 0x02eb005002007844 */ /* 0x0003e20000000200 */
[----:B------:R-:W-:Y:S01]  /*9440*/  FADD.FTZ R3, R74, R3 ;  /* 0x000000034a037221 */ /* 0x000fe20000010000 */
[----:B------:R-:W-:Y:S01]  /*9450*/  FADD.FTZ R4, R7, R4 ;  /* 0x0000000407047221 */ /* 0x000fe20000010000 */
        /* <DEDUP_REMOVED lines=47> */
[----:B0-----:R-:W-:Y:S01]  /*9750*/  NOP ;  /* 0x0000000000007918 */ /* 0x001fe20000000000 */
[----:B-1----:R-:W-:Y:S05]  /*9760*/  @P2 BRA `(.L_x_9939) ;  /* 0xffffffbc00ac2947 */ /* 0x002fea000383ffff */
[----:B------:R-:W-:-:S05]  /*9770*/  UMOV UR7, UR10 ;  /* 0x0000000a00077c82 */ /* 0x000fca0008000000 */
.L_x_9930:
[----:B------:R-:W-:-:S13]  /*9780*/  ISETP.LE.AND P2, PT, RZ, UR7, PT ;  /* 0x00000007ff007c0c */ /* 0x000fda000bf43270 */
[----:B------:R-:W-:Y:S05]  /*9790*/  @!P2 BRA `(.L_x_9940) ;  /* 0x0000003400dca947 */ /* 0x000fea0003800000 */
[----:B------:R-:W-:Y:S01]  /*97a0*/  IMAD.MOV.U32 R6, RZ, RZ, R13 ;  /* 0x000000ffff067224 */ /* 0x000fe200078e000d */
[----:B------:R-:W-:Y:S01]  /*97b0*/  UMOV UR39, UR38 ;  /* 0x0000002600277c82 */ /* 0x000fe20008000000 */
[----:B------:R-:W-:Y:S01]  /*97c0*/  IMAD.MOV.U32 R5, RZ, RZ, R0 ;  /* 0x000000ffff057224 */ /* 0x000fe200078e0000 */
[----:B------:R-:W-:Y:S01]  /*97d0*/  UMOV UR6, UR36 ;  /* 0x0000002400067c82 */ /* 0x000fe20008000000 */
[----:B------:R-:W-:-:S05]  /*97e0*/  ULDC UR61, c[0x0][0x988] ;  /* 0x00026200003d7ab9 */ /* 0x000fca0000000800 */
.L_x_9949:
        /* <DEDUP_REMOVED lines=10> */
.L_x_9942:
[----:B------:R-:W-:Y:S01]  /*9890*/  ULEA UR4, UR36, UR37, 0x3 ;  /* 0x0000002524047291 */ /* 0x000fe2000f8e183f */
[----:B------:R-:W-:-:S05]  /*98a0*/  IMAD.U32 R0, RZ, RZ, UR38 ;  /* 0x00000026ff007e24 */ /* 0x000fca000f8e00ff */
[----:B------:R-:W-:-:S04]  /*98b0*/  SHF.L.U32 R0, R0, 0x1f, RZ ;  /* 0x0000001f00007819 */ /* 0x000fc800000006ff */
[----:B------:R1:W2:Y:S01]  /*98c0*/  SYNCS.PHASECHK.TRANS64.TRYWAIT P2, [UR4+0x31c30], R0 ;  /* 0x031c3000ff0075a7 */ /* 0x0002a20008040144 */
[----:B------:R-:W-:Y:S05]  /*98d0*/  @!P0 BRA `(.L_x_9943) ;  /* 0x0000000000048947 */ /* 0x000fea0003800000 */
[----:B------:R-:W-:Y:S01]  /*98e0*/  BPT.TRAP 0x1 ;  /* 0x000000040000795c */ /* 0x000fe20000300000 */
.L_x_9943:
[----:B--2---:R-:W-:Y:S05]  /*98f0*/  @P2 BRA `(.L_x_9941) ;  /* 0x0000000000082947 */ /* 0x004fea0003800000 */
[----:B------:R-:W2:Y:S02]  /*9900*/  SYNCS.PHASECHK.TRANS64.TRYWAIT P2, [UR4+0x31c30], R0 ;  /* 0x031c3000ff0075a7 */ /* 0x000ea40008040144 */
[----:B--2---:R-:W-:Y:S05]  /*9910*/  @!P2 BRA `(.L_x_9944) ;  /* 0x000000a8003ca947 */ /* 0x004fea0003800000 */
.L_x_9941:
[----:B--2---:R-:W2:Y:S01]  /*9920*/  S2R R7, SR_TID.X ;  /* 0x0000000000077919 */ /* 0x004ea20000002100 */
        /* <DEDUP_REMOVED lines=24> */
[----:B--2---:R-:W-:Y:S01]  /*9ab0*/  SHF.R.U32.HI R7, RZ, 0x7, R7 ;  /* 0x00000007ff077819 */ /* 0x004fe20000011607 */
[----:B------:R-:W-:Y:S01]  /*9ac0*/  UMOV UR56, UR28 ;  /* 0x0000001c00387c82 */ /* 0x000fe20008000000 */
[----:B------:R-:W-:Y:S01]  /*9ad0*/  UMOV UR57, UR29 ;  /* 0x0000001d00397c82 */ /* 0x000fe20008000000 */
[----:B------:R-:W-:Y:S01]  /*9ae0*/  UMOV UR59, 0x80000020 ;  /* 0x80000020003b7882 */ /* 0x000fe20000000000 */
[----:B------:R-:W-:Y:S01]  /*9af0*/  UIADD3 UR10, UR4, 0x200, URZ ;  /* 0x00000200040a7890 */ /* 0x000fe2000fffe03f */
[----:B-1----:R-:W-:Y:S01]  /*9b00*/  VIADD R0, R7, 0x8 ;  /* 0x0000000807007836 */ /* 0x002fe20000000000 */
        /* <DEDUP_REMOVED lines=325> */
.L_x_9946:
[----:B------:R-:W-:Y:S01]  /*af60*/  ULEA UR4, UR6, UR37, 0x3 ;  /* 0x0000002506047291 */ /* 0x000fe2000f8e183f */
[----:B------:R-:W-:-:S05]  /*af70*/  IMAD.U32 R0, RZ, RZ, UR39 ;  /* 0x00000027ff007e24 */ /* 0x000fca000f8e00ff */
[----:B------:R-:W-:-:S04]  /*af80*/  SHF.L.U32 R0, R0, 0x1f, RZ ;  /* 0x0000001f00007819 */ /* 0x000fc800000006ff */
[----:B------:R0:W1:Y:S01]  /*af90*/  SYNCS.PHASECHK.TRANS64.TRYWAIT P2, [UR4+0x31c50], R0 ;  /* 0x031c5000ff0075a7 */ /* 0x0000620008040144 */
[----:B------:R-:W-:Y:S05]  /*afa0*/  @!P0 BRA `(.L_x_9947) ;  /* 0x0000000000048947 */ /* 0x000fea0003800000 */
[----:B------:R-:W-:Y:S01]  /*afb0*/  BPT.TRAP 0x1 ;  /* 0x000000040000795c */ /* 0x000fe20000300000 */
.L_x_9947:
[----:B-1----:R-:W-:Y:S05]  /*afc0*/  @P2 BRA `(.L_x_9945) ;  /* 0x0000000000082947 */ /* 0x002fea0003800000 */
[----:B------:R-:W1:Y:S02]  /*afd0*/  SYNCS.PHASECHK.TRANS64.TRYWAIT P2, [UR4+0x31c50], R0 ;  /* 0x031c5000ff0075a7 */ /* 0x000e640008040144 */
[----:B-1----:R-:W-:Y:S05]  /*afe0*/  @!P2 BRA `(.L_x_9948) ;  /* 0x0000009000a0a947 */ /* 0x002fea0003800000 */
.L_x_9945:
        /* <DEDUP_REMOVED lines=13> */
[----:B------:R-:W-:Y:S01]  /*b0c0*/  FMNMX.FTZ R0, R140, R7, !PT ;  /* 0x000000078c007209 */ /* 0x000fe20007810000 */
[----:B------:R-:W-:Y:S01]  /*b0d0*/  UMOV UR39, UR38 ;  /* 0x0000002600277c82 */ /* 0x000fe20008000000 */
[----:B------:R-:W-:Y:S01]  /*b0e0*/  FMNMX.FTZ R18, R142, R13, !PT ;  /* 0x0000000d8e127209 */ /* 0x000fe20007810000 */
[----:B------:R-:W-:Y:S01]  /*b0f0*/  UIMAD UR11, UR6, 0x6c0, UR4 ;  /* 0x000006c0060b78a4 */ /* 0x000fe2000f8e0204 */
[----:B------:R-:W-:-:S02]  /*b100*/  FMNMX.FTZ R7, R141, R0, !PT ;  /* 0x000000008d077209 */ /* 0x000fc40007810000 */
[----:B------:R-:W-:Y:S01]  /*b110*/  FMNMX.FTZ R13, R143, R18, !PT ;  /* 0x000000128f0d7209 */ /* 0x000fe20007810000 */
[----:B------:R-:W-:Y:S01]  /*b120*/  UMOV UR4, UR61 ;  /* 0x0000003d00047c82 */ /* 0x000fe20008000000 */
[----:B------:R-:W-:Y:S02]  /*b130*/  FMNMX.FTZ R0, R128, R7, !PT ;  /* 0x0000000780007209 */ /* 0x000fe40007810000 */
        /* <DEDUP_REMOVED lines=9> */
[----:B------:R-:W-:-:S02]  /*b1d0*/  FMNMX.FTZ R0, R132, R7, !PT ;  /* 0x0000000784007209 */ /* 0x000fc40007810000 */
[----:B------:R-:W-:Y:S02]  /*b1e0*/  FMNMX.FTZ R20, R134, R13, !PT ;  /* 0x0000000d86147209 */ /* 0x000fe40007810000 */
[----:B------:R-:W-:Y:S02]  /*b1f0*/  FMNMX.FTZ R7, R133, R0, !PT ;  /* 0x0000000085077209 */ /* 0x000fe40007810000 */
[----:B------:R-:W-:Y:S02]  /*b200*/  FMNMX.FTZ R13, R135, R20, !PT ;  /* 0x00000014870d7209 */ /* 0x000fe40007810000 */
        /* <DEDUP_REMOVED lines=35> */
[----:B------:R-:W0:Y:S02]  /*b440*/  SHFL.BFLY PT, R0, R7, 0x2, 0x1f ;  /* 0x0c401f0007007f89 */ /* 0x000e2400000e0000 */
[----:B0-----:R-:W-:-:S05]  /*b450*/  FMNMX.FTZ R8, R7, R0, !PT ;  /* 0x0000000007087209 */ /* 0x001fca0007810000 */
[----:B------:R-:W0:Y:S02]  /*b460*/  SHFL.BFLY PT, R9, R8, 0x1, 0x1f ;  /* 0x0c201f0008097f89 */ /* 0x000e2400000e0000 */
[----:B0-----:R-:W-:-:S05]  /*b470*/  FMNMX.FTZ R0, R8, R9, !PT ;  /* 0x0000000908007209 */ /* 0x001fca0007810000 */
[C---:B------:R-:W-:Y:S01]  /*b480*/  FMUL.FTZ R7, R0.reuse, UR4 ;  /* 0x0000000400077c20 */ /* 0x040fe20008410000 */
[----:B------:R-:W-:-:S03]  /*b490*/  FADD.FTZ R5, -R0, R5 ;  /* 0x0000000500057221 */ /* 0x000fc60000010100 */
        /* <DEDUP_REMOVED lines=9> */
[----:B------:R-:W0:Y:S01]  /*b530*/  S2R R136, SR_TID.X ;  /* 0x0000000000887919 */ /* 0x000e220000002100 */
[----:B------:R-:W-:Y:S01]  /*b540*/  FMNMX.FTZ R120, R126, R13, !PT ;  /* 0x0000000d7e787209 */ /* 0x000fe20007810000 */
[--C-:B------:R-:W-:Y:S01]  /*b550*/  FFMA.FTZ R9, R137, UR4, -R7.reuse ;  /* 0x0000000489097c23 */ /* 0x100fe20008010807 */
[--C-:B------:R-:W-:Y:S01]  /*b560*/  FFMA.FTZ R10, R140, UR4, -R7.reuse ;  /* 0x000000048c0a7c23 */ /* 0x100fe20008010807 */
[----:B------:R1:W-:Y:S01]  /*b570*/  MUFU.EX2 R20, R121 ;  /* 0x0000007900147308 */ /* 0x0003e20000000800 */
[----:B------:R-:W-:Y:S01]  /*b580*/  FMNMX.FTZ R13, R127, R120, !PT ;  /* 0x000000787f0d7209 */ /* 0x000fe20007810000 */
[--C-:B------:R-:W-:Y:S01]  /*b590*/  FFMA.FTZ R11, R141, UR4, -R7.reuse ;  /* 0x000000048d0b7c23 */ /* 0x100fe20008010807 */
[--C-:B------:R-:W-:Y:S01]  /*b5a0*/  FFMA.FTZ R14, R129, UR4, -R7.reuse ;  /* 0x00000004810e7c23 */ /* 0x100fe20008010807 */
[----:B------:R-:W-:Y:S01]  /*b5b0*/  FFMA.FTZ R15, R132, UR4, -R7 ;  /* 0x00000004840f7c23 */ /* 0x000fe20008010807 */
[----:B------:R-:W-:Y:S01]  /*b5c0*/  FMNMX.FTZ R124, R114, R13, !PT ;  /* 0x0000000d727c7209 */ /* 0x000fe20007810000 */
[----:B------:R-:W-:-:S02]  /*b5d0*/  WARPGROUP.DEPBAR.LE gsb0, 0x0 ;  /* 0x00008000000079c5 */ /* 0x000fc40000010000 */
[----:B------:R-:W-:Y:S01]  /*b5e0*/  WARPGROUP.ARRIVE ;  /* 0x00000000000079c5 */ /* 0x000fe20000000000 */
[----:B------:R-:W-:Y:S01]  /*b5f0*/  FMNMX.FTZ R13, R115, R124, !PT ;  /* 0x0000007c730d7209 */ /* 0x000fe20007810000 */
[----:B------:R2:W-:Y:S01]  /*b600*/  MUFU.EX2 R120, R125 ;  /* 0x0000007d00787308 */ /* 0x0005e20000000800 */
[--C-:B------:R-:W-:Y:S01]  /*b610*/  FFMA.FTZ R17, R133, UR4, -R7.reuse ;  /* 0x0000000485117c23 */ /* 0x100fe20008010807 */
        /* <DEDUP_REMOVED lines=33> */
[--C-:B-1----:R-:W-:Y:S01]  /*b830*/  FFMA.FTZ R121, R72, UR4, -R7.reuse ;  /* 0x0000000448797c23 */ /* 0x102fe20008010807 */
[----:B------:R-:W-:Y:S01]  /*b840*/  FMNMX.FTZ R124, R102, R13, !PT ;  /* 0x0000000d667c7209 */ /* 0x000fe20007810000 */
[--C-:B------:R-:W-:Y:S01]  /*b850*/  FFMA.FTZ R76, R76, UR4, -R7.reuse ;  /* 0x000000044c4c7c23 */ /* 0x100fe20008010807 */
[----:B------:R-:W-:Y:S01]  /*b860*/  FFMA.FTZ R77, R77, UR4, -R7 ;  /* 0x000000044d4d7c23 */ /* 0x000fe20008010807 */
[----:B------:R-:W-:Y:S01]  /*b870*/  FMUL.FTZ R5, R5, UR4 ;  /* 0x0000000405057c20 */ /* 0x000fe20008410000 */
[----:B------:R-:W-:Y:S01]  /*b880*/  FMNMX.FTZ R13, R103, R124, !PT ;  /* 0x0000007c670d7209 */ /* 0x000fe20007810000 */
[----:B------:R-:W-:Y:S01]  /*b890*/  MUFU.EX2 R8, R8 ;  /* 0x0000000800087308 */ /* 0x000fe20000000800 */
[----:B0-----:R-:W-:-:S02]  /*b8a0*/  ISETP.GE.U32.AND P2, PT, R136, 0x180, PT ;  /* 0x000001808800780c */ /* 0x001fc40003f46070 */
[----:B------:R-:W-:Y:S02]  /*b8b0*/  FMNMX.FTZ R124, R90, R13, !PT ;  /* 0x0000000d5a7c7209 */ /* 0x000fe40007810000 */
[----:B------:R-:W-:Y:S01]  /*b8c0*/  SHF.R.U32.HI R137, RZ, 0x7, R136 ;  /* 0x00000007ff897819 */ /* 0x000fe20000011688 */
[----:B------:R-:W-:Y:S01]  /*b8d0*/  IMAD.U32 R136, RZ, RZ, UR6 ;  /* 0x00000006ff887e24 */ /* 0x000fe2000f8e00ff */
[----:B------:R-:W-:Y:S01]  /*b8e0*/  FMNMX.FTZ R13, R91, R124, !PT ;  /* 0x0000007c5b0d7209 */ /* 0x000fe20007810000 */
[----:B------:R-:W0:Y:S01]  /*b8f0*/  MUFU.EX2 R5, R5 ;  /* 0x0000000500057308 */ /* 0x000e220000000800 */
[----:B------:R-:W-:Y:S02]  /*b900*/  UIADD3 UR6, UR7, -0x1, URZ ;  /* 0xffffffff07067890 */ /* 0x000fe4000fffe03f */
[----:B------:R-:W-:Y:S02]  /*b910*/  FMNMX.FTZ R124, R94, R13, !PT ;  /* 0x0000000d5e7c7209 */ /* 0x000fe40007810000 */
[----:B------:R-:W-:-:S02]  /*b920*/  @!P1 LEA R136, R136, UR37, 0x3 ;  /* 0x0000002588889c11 */ /* 0x000fc4000f8e18ff */
[----:B------:R-:W-:Y:S01]  /*b930*/  FMNMX.FTZ R13, R95, R124, !PT ;  /* 0x0000007c5f0d7209 */ /* 0x000fe20007810000 */
[----:B------:R-:W1:Y:S03]  /*b940*/  MUFU.EX2 R9, R9 ;  /* 0x0000000900097308 */ /* 0x000e660000000800 */
        /* <DEDUP_REMOVED lines=12> */
[----:B------:R-:W2:Y:S04]  /*ba10*/  SHFL.BFLY PT, R124, R13, 0x2, 0x1f ;  /* 0x0c401f000d7c7f89 */ /* 0x000ea800000e0000 */
        /* <DEDUP_REMOVED lines=8> */
[----:B--2---:R-:W-:Y:S01]  /*baa0*/  FMNMX.FTZ R125, R13, R124, !PT ;  /* 0x0000007c0d7d7209 */ /* 0x004fe20007810000 */
[----:B------:R-:W-:Y:S01]  /*bab0*/  UMOV UR33, 0xc0000010 ;  /* 0xc000001000217882 */ /* 0x000fe20000000000 */
[----:B------:R-:W-:Y:S01]  /*bac0*/  UMOV UR35, 0x80000020 ;  /* 0x8000002000237882 */ /* 0x000fe20000000000 */
[----:B------:R-:W-:Y:S01]  /*bad0*/  FFMA.FTZ R124, R73, UR4, -R7 ;  /* 0x00000004497c7c23 */ /* 0x000fe20008010807 */
[----:B------:R-:W-:Y:S01]  /*bae0*/  MUFU.EX2 R112, R112 ;  /* 0x0000007000707308 */ /* 0x000fe20000000800 */
[----:B------:R-:W2:Y:S07]  /*baf0*/  SHFL.BFLY PT, R128, R125, 0x1, 0x1f ;  /* 0x0c201f007d807f89 */ /* 0x000eae00000e0000 */
[----:B------:R-:W-:Y:S08]  /*bb00*/  MUFU.EX2 R113, R113 ;  /* 0x0000007100717308 */ /* 0x000ff00000000800 */
[----:B------:R-:W-:Y:S08]  /*bb10*/  MUFU.EX2 R116, R116 ;  /* 0x0000007400747308 */ /* 0x000ff00000000800 */
[----:B------:R-:W-:Y:S01]  /*bb20*/  MUFU.EX2 R117, R117 ;  /* 0x0000007500757308 */ /* 0x000fe20000000800 */
[----:B--2---:R-:W-:-:S05]  /*bb30*/  FMNMX.FTZ R13, R125, R128, !PT ;  /* 0x000000807d0d7209 */ /* 0x004fca0007810000 */
[C---:B------:R-:W-:Y:S01]  /*bb40*/  FADD.FTZ R7, -R13.reuse, R6 ;  /* 0x000000060d077221 */ /* 0x040fe20000010100 */
[----:B------:R-:W-:Y:S01]  /*bb50*/  FMUL.FTZ R72, R13, UR4 ;  /* 0x000000040d487c20 */ /* 0x000fe20008410000 */
[----:B------:R2:W-:Y:S02]  /*bb60*/  MUFU.EX2 R6, R77 ;  /* 0x0000004d00067308 */ /* 0x0005e40000000800 */
[----:B------:R-:W-:Y:S01]  /*bb70*/  FMUL.FTZ R7, R7, UR4 ;  /* 0x0000000407077c20 */ /* 0x000fe20008410000 */
[--C-:B------:R-:W-:Y:S01]  /*bb80*/  FFMA.FTZ R73, R138, UR4, -R72.reuse ;  /* 0x000000048a497c23 */ /* 0x100fe20008010848 */
[--C-:B------:R-:W-:Y:S01]  /*bb90*/  FFMA.FTZ R128, R139, UR4, -R72.reuse ;  /* 0x000000048b807c23 */ /* 0x100fe20008010848 */
[--C-:B------:R-:W-:Y:S01]  /*bba0*/  FFMA.FTZ R129, R134, UR4, -R72.reuse ;  /* 0x0000000486817c23 */ /* 0x100fe20008010848 */
[----:B------:R-:W-:Y:S02]  /*bbb0*/  IMAD.U32 R134, RZ, RZ, UR36 ;  /* 0x00000024ff867e24 */ /* 0x000fe4000f8e00ff */
[--C-:B------:R-:W-:Y:S01]  /*bbc0*/  FFMA.FTZ R125, R142, UR4, -R72.reuse ;  /* 0x000000048e7d7c23 */ /* 0x100fe20008010848 */
[----:B------:R-:W-:Y:S01]  /*bbd0*/  MUFU.EX2 R7, R7 ;  /* 0x0000000700077308 */ /* 0x000fe20000000800 */
[--C-:B------:R-:W-:Y:S01]  /*bbe0*/  FFMA.FTZ R133, R131, UR4, -R72.reuse ;  /* 0x0000000483857c23 */ /* 0x100fe20008010848 */
[--C-:B------:R-:W-:Y:S01]  /*bbf0*/  FFMA.FTZ R131, R135, UR4, -R72.reuse ;  /* 0x0000000487837c23 */ /* 0x100fe20008010848 */
[----:B------:R-:W-:Y:S01]  /*bc00*/  @!P1 LEA R134, R134, UR37, 0x3 ;  /* 0x0000002586869c11 */ /* 0x000fe2000f8e18ff */
[----:B------:R-:W-:Y:S01]  /*bc10*/  FFMA.FTZ R132, R143, UR4, -R72 ;  /* 0x000000048f847c23 */ /* 0x000fe20008010848 */
[----:B------:R-:W-:-:S02]  /*bc20*/  VIADD R135, R137, 0x9 ;  /* 0x0000000989877836 */ /* 0x000fc40000000000 */
[--C-:B--2---:R-:W-:Y:S01]  /*bc30*/  FFMA.FTZ R77, R130, UR4, -R72.reuse ;  /* 0x00000004824d7c23 */ /* 0x104fe20008010848 */
[--C-:B------:R-:W-:Y:S01]  /*bc40*/  FFMA.FTZ R130, R123, UR4, -R72.reuse ;  /* 0x000000047b827c23 */ /* 0x100fe20008010848 */
[----:B------:R-:W2:Y:S01]  /*bc50*/  MUFU.EX2 R73, R73 ;  /* 0x0000004900497308 */ /* 0x000ea20000000800 */
[----:B------:R-:W-:Y:S02]  /*bc60*/  @!P1 VIADD R137, R134, 0x31c40 ;  /* 0x00031c4086899836 */ /* 0x000fe40000000000 */
[--C-:B------:R-:W-:Y:S01]  /*bc70*/  FFMA.FTZ R123, R126, UR4, -R72.reuse ;  /* 0x000000047e7b7c23 */ /* 0x100fe20008010848 */
[----:B------:R-:W-:Y:S01]  /*bc80*/  @!P1 VIADD R134, R136, 0x31c60 ;  /* 0x00031c6088869836 */ /* 0x000fe20000000000 */
[----:B------:R-:W-:Y:S01]  /*bc90*/  SEL R136, R135, 0x9, !P2 ;  /* 0x0000000987887807 */ /* 0x000fe20005000000 */
[--C-:B------:R-:W-:Y:S01]  /*bca0*/  FFMA.FTZ R135, R99, UR4, -R72.reuse ;  /* 0x0000000463877c23 */ /* 0x100fe20008010848 */
[----:B------:R-:W-:Y:S01]  /*bcb0*/  FFMA.FTZ R99, R102, UR4, -R72 ;  /* 0x0000000466637c23 */ /* 0x000fe20008010848 */
[----:B------:R-:W-:Y:S01]  /*bcc0*/  @!P1 PRMT R137, RZ, 0x654, R137 ;  /* 0x00000654ff899816 */ /* 0x000fe20000000089 */
[----:B------:R-:W3:Y:S01]  /*bcd0*/  MUFU.EX2 R128, R128 ;  /* 0x0000008000807308 */ /* 0x000ee20000000800 */
[----:B0-----:R-:W-:Y:S01]  /*bce0*/  FFMA.FTZ R102, R5, R4, R8 ;  /* 0x0000000405667223 */ /* 0x001fe20000010008 */
[----:B------:R-:W-:Y:S01]  /*bcf0*/  @!P1 PRMT R134, RZ, 0x654, R134 ;  /* 0x00000654ff869816 */ /* 0x000fe20000000086 */
[--C-:B------:R-:W-:Y:S01]  /*bd00*/  FFMA.FTZ R4, R103, UR4, -R72.reuse ;  /* 0x0000000467047c23 */ /* 0x100fe20008010848 */
[----:B------:R-:W-:Y:S01]  /*bd10*/  FFMA.FTZ R126, R127, UR4, -R72 ;  /* 0x000000047f7e7c23 */ /* 0x000fe20008010848 */
[----:B-1----:R-:W-:Y:S01]  /*bd20*/  FADD.FTZ R103, R9, R102 ;  /* 0x0000006609677221 */ /* 0x002fe20000010000 */
[--C-:B------:R-:W-:Y:S01]  /*bd30*/  FFMA.FTZ R127, R115, UR4, -R72.reuse ;  /* 0x00000004737f7c23 */ /* 0x100fe20008010848 */
[--C-:B------:R-:W-:Y:S01]  /*bd40*/  FFMA.FTZ R115, R118, UR4, -R72.reuse ;  /* 0x0000000476737c23 */ /* 0x100fe20008010848 */
[----:B------:R-:W0:Y:S01]  /*bd50*/  MUFU.EX2 R125, R125 ;  /* 0x0000007d007d7308 */ /* 0x000e220000000800 */
[----:B--2---:R-:W-:Y:S01]  /*bd60*/  FFMA.FTZ R3, R7, R3, R73 ;  /* 0x0000000307037223 */ /* 0x004fe20000010049 */
[--C-:B------:R-:W-:Y:S01]  /*bd70*/  FFMA.FTZ R118, R119, UR4, -R72.reuse ;  /* 0x0000000477767c23 */ /* 0x100fe20008010848 */
[--C-:B------:R-:W-:Y:S01]  /*bd80*/  FFMA.FTZ R119, R107, UR4, -R72.reuse ;  /* 0x000000046b777c23 */ /* 0x100fe20008010848 */
[----:B------:R-:W-:Y:S01]  /*bd90*/  FADD.FTZ R102, R10, R103 ;  /* 0x000000670a667221 */ /* 0x000fe20000010000 */
[--C-:B------:R-:W-:Y:S01]  /*bda0*/  FFMA.FTZ R107, R111, UR4, -R72.reuse ;  /* 0x000000046f6b7c23 */ /* 0x100fe20008010848 */
[--C-:B------:R-:W-:Y:S01]  /*bdb0*/  FFMA.FTZ R122, R122, UR4, -R72.reuse ;  /* 0x000000047a7a7c23 */ /* 0x100fe20008010848 */
[----:B------:R-:W-:Y:S01]  /*bdc0*/  FFMA.FTZ R103, R94, UR4, -R72 ;  /* 0x000000045e677c23 */ /* 0x000fe20008010848 */
[----:B------:R-:W1:Y:S01]  /*bdd0*/  MUFU.EX2 R132, R132 ;  /* 0x0000008400847308 */ /* 0x000e620000000800 */
[C---:B------:R-:W-:Y:S01]  /*bde0*/  FADD.FTZ R139, R11.reuse, R102 ;  /* 0x000000660b8b7221 */ /* 0x040fe20000010000 */
[----:B------:R-:W-:Y:S01]  /*bdf0*/  F2FP.F16.F32.PACK_AB R10, R11, R10 ;  /* 0x0000000a0b0a723e */ /* 0x000fe200000000ff */
[--C-:B------:R-:W-:Y:S01]  /*be00*/  FFMA.FTZ R114, R114, UR4, -R72.reuse ;  /* 0x0000000472727c23 */ /* 0x100fe20008010848 */
[----:B------:R-:W-:Y:S01]  /*be10*/  F2FP.F16.F32.PACK_AB R8, R9, R8 ;  /* 0x000000080908723e */ /* 0x000fe200000000ff */
[----:B------:R-:W-:Y:S01]  /*be20*/  FADD.FTZ R139, R12, R139 ;  /* 0x0000008b0c8b7221 */ /* 0x000fe20000010000 */
[----:B---3--:R-:W-:Y:S01]  /*be30*/  F2FP.F16.F32.PACK_AB R9, R128, R73 ;  /* 0x000000498009723e */ /* 0x008fe200000000ff */
        /* <DEDUP_REMOVED lines=8> */
[----:B------:R-:W-:Y:S01]  /*bec0*/  FFMA.FTZ R86, R86, UR4, -R72 ;  /* 0x0000000456567c23 */ /* 0x000fe20008010848 */
[----:B------:R-:W-:Y:S01]  /*bed0*/  MUFU.EX2 R133, R133 ;  /* 0x0000008500857308 */ /* 0x000fe20000000800 */
[----:B------:R-:W-:Y:S01]  /*bee0*/  FADD.FTZ R11, R17, R94 ;  /* 0x0000005e110b7221 */ /* 0x000fe20000010000 */
[--C-:B------:R-:W-:Y:S01]  /*bef0*/  FFMA.FTZ R94, R75, UR4, -R72.reuse ;  /* 0x000000044b5e7c23 */ /* 0x100fe20008010848 */
[--C-:B------:R-:W-:Y:S01]  /*bf00*/  FFMA.FTZ R87, R87, UR4, -R72.reuse ;  /* 0x0000000457577c23 */ /* 0x100fe20008010848 */
[--C-:B------:R-:W-:Y:S01]  /*bf10*/  FFMA.FTZ R78, R78, UR4, -R72.reuse ;  /* 0x000000044e4e7c23 */ /* 0x100fe20008010848 */
[----:B------:R-:W-:Y:S01]  /*bf20*/  FFMA.FTZ R79, R79, UR4, -R72 ;  /* 0x000000044f4f7c23 */ /* 0x000fe20008010848 */
[----:B------:R-:W-:-:S02]  /*bf30*/  WARPGROUP.DEPBAR.LE gsb0, 0x0 ;  /* 0x00008000000079c5 */ /* 0x000fc40000010000 */
[----:B------:R-:W-:Y:S01]  /*bf40*/  WARPGROUP.ARRIVE ;  /* 0x00000000000079c5 */ /* 0x000fe20000000000 */
[----:B------:R-:W-:Y:S01]  /*bf50*/  MUFU.EX2 R129, R129 ;  /* 0x0000008100817308 */ /* 0x000fe20000000800 */
[----:B------:R-:W-:Y:S01]  /*bf60*/  ISETP.LT.AND P2, PT, RZ, UR7, PT ;  /* 0x00000007ff007c0c */ /* 0x000fe2000bf41270 */
[----:B------:R-:W-:Y:S01]  /*bf70*/  UMOV UR7, UR6 ;  /* 0x0000000600077c82 */ /* 0x000fe20008000000 */
[----:B------:R-:W-:Y:S02]  /*bf80*/  UMOV UR6, UR36 ;  /* 0x0000002400067c82 */ /* 0x000fe40008000000 */
[----:B------:R-:W-:Y:S01]  /*bf90*/  HGMMA.64x96x16.F32 R24, gdesc[UR32].tnspB, R24, gsb0 ;  /* 0x41600000201879f0 */ /* 0x000fe20008000818 */
[----:B------:R-:W-:Y:S02]  /*bfa0*/  UIADD3 UR32, UR10, 0x780, URZ ;  /* 0x000007800a207890 */ /* 0x000fe4000fffe03f */
[----:B------:R-:W-:Y:S01]  /*bfb0*/  UIADD3 UR34, UR11, 0x140, URZ ;  /* 0x000001400b227890 */ /* 0x000fe2000fffe03f */
[----:B------:R2:W-:Y:S01]  /*bfc0*/  MUFU.EX2 R111, R119 ;  /* 0x00000077006f7308 */ /* 0x0005e20000000800 */
[----:B------:R-:W-:Y:S01]  /*bfd0*/  UMOV UR33, 0xc0000010 ;  /* 0xc000001000217882 */ /* 0x000fe20000000000 */
[----:B------:R-:W-:-:S06]  /*bfe0*/  UMOV UR35, 0x80000020 ;  /* 0x8000002000237882 */ /* 0x000fcc0000000000 */
[----:B------:R-:W-:Y:S01]  /*bff0*/  MUFU.EX2 R131, R131 ;  /* 0x0000008300837308 */ /* 0x000fe20000000800 */
[--C-:B--2---:R-:W-:Y:S01]  /*c000*/  FFMA.FTZ R119, R91, UR4, -R72.reuse ;  /* 0x000000045b777c23 */ /* 0x104fe20008010848 */
        /* <DEDUP_REMOVED lines=52> */
[----:B------:R-:W2:Y:S01]  /*c350*/  MUFU.EX2 R94, R94 ;  /* 0x0000005e005e7308 */ /* 0x000ea20000000800 */
        /* <DEDUP_REMOVED lines=9> */
[----:B------:R-:W-:Y:S02]  /*c3f0*/  WARPGROUP.DEPBAR.LE gsb0, 0x0 ;  /* 0x00008000000079c5 */ /* 0x000fe40000010000 */
[----:B------:R-:W-:-:S06]  /*c400*/  WARPGROUP.ARRIVE ;  /* 0x00000000000079c5 */ /* 0x000fcc0000000000 */
[----:B------:R-:W-:Y:S03]  /*c410*/  HGMMA.64x96x16.F32 R24, gdesc[UR32].tnspB, R24, gsb0 ;  /* 0x41600000201879f0 */ /* 0x000fe60008000818 */
[----:B------:R-:W-:Y:S02]  /*c420*/  WARPGROUP.DEPBAR.LE gsb0, 0x0 ;  /* 0x00008000000079c5 */ /* 0x000fe40000010000 */
[----:B------:R3:W-:Y:S06]  /*c430*/  BAR.ARV R136, 0x100 ;  /* 0x000400880000751d */ /* 0x0007ec0000002000 */
[----:B------:R-:W-:Y:S01]  /*c440*/  @!P1 SYNCS.ARRIVE.TRANS64.RED.A1T0 RZ, [R137+URZ], RZ ;  /* 0x000000ff89ff99a7 */ /* 0x000fe2000810043f */
        /* <DEDUP_REMOVED lines=15> */
[----:B----4-:R-:W-:Y:S01]  /*c540*/  FFMA.FTZ R134, R90, UR4, -R72 ;  /* 0x000000045a867c23 */ /* 0x010fe20008010848 */
[----:B------:R-:W-:Y:S01]  /*c550*/  FADD.FTZ R90, R128, R3 ;  /* 0x00000003805a7221 */ /* 0x000fe20000010000 */
[-C--:B------:R-:W-:Y:S01]  /*c560*/  FMUL.FTZ R52, R52, R5.reuse ;  /* 0x0000000534347220 */ /* 0x080fe20000410000 */
[----:B------:R-:W4:Y:S01]  /*c570*/  MUFU.EX2 R3, R135 ;  /* 0x0000008700037308 */ /* 0x000f220000000800 */
[----:B------:R-:W-:Y:S01]  /*c580*/  FMUL.FTZ R53, R53, R5 ;  /* 0x0000000535357220 */ /* 0x000fe20000410000 */
[----:B0-----:R-:W-:Y:S01]  /*c590*/  FADD.FTZ R137, R125, R90 ;  /* 0x0000005a7d897221 */ /* 0x001fe20000010000 */
[----:B------:R-:W-:Y:S01]  /*c5a0*/  FFMA.FTZ R90, R83, UR4, -R72 ;  /* 0x00000004535a7c23 */ /* 0x000fe20008010848 */
[----:B------:R-:W-:Y:S01]  /*c5b0*/  FADD.FTZ R83, R18, R11 ;  /* 0x0000000b12537221 */ /* 0x000fe20000010000 */
[C---:B-1----:R-:W-:Y:S01]  /*c5c0*/  F2FP.F16.F32.PACK_AB R11, R132.reuse, R125 ;  /* 0x0000007d840b723e */ /* 0x042fe200000000ff */
[----:B------:R-:W-:Y:S01]  /*c5d0*/  FADD.FTZ R82, R132, R137 ;  /* 0x0000008984527221 */ /* 0x000fe20000010000 */
[----:B--2---:R-:W-:Y:S01]  /*c5e0*/  F2FP.F16.F32.PACK_AB R125, R94, R102 ;  /* 0x000000665e7d723e */ /* 0x004fe200000000ff */
[----:B------:R-:W-:Y:S01]  /*c5f0*/  FADD.FTZ R74, R20, R83 ;  /* 0x00000053144a7221 */ /* 0x000fe20000010000 */
[-C--:B------:R-:W-:Y:S01]  /*c600*/  FMUL.FTZ R56, R56, R5.reuse ;  /* 0x0000000538387220 */ /* 0x080fe20000410000 */
[----:B------:R-:W-:Y:S01]  /*c610*/  FADD.FTZ R82, R77, R82 ;  /* 0x000000524d527221 */ /* 0x000fe20000010000 */
[----:B------:R0:W-:Y:S01]  /*c620*/  STSM.16.M88.4 [R2+0x24300], R8 ;  /* 0x0243000802007844 */ /* 0x0001e20000000200 */
[----:B------:R-:W-:Y:S01]  /*c630*/  MUFU.EX2 R83, R119 ;  /* 0x0000007700537308 */ /* 0x000fe20000000800 */
        /* <DEDUP_REMOVED lines=8> */
[----:B------:R-:W-:Y:S01]  /*c6c0*/  FMUL.FTZ R69, R69, R5 ;  /* 0x0000000545457220 */ /* 0x000fe20000410000 */
[----:B------:R-:W-:Y:S01]  /*c6d0*/  FADD.FTZ R73, R131, R82 ;  /* 0x0000005283497221 */ /* 0x000fe20000010000 */
[-C--:B------:R-:W-:Y:S01]  /*c6e0*/  FMUL.FTZ R26, R26, R7.reuse ;  /* 0x000000071a1a7220 */ /* 0x080fe20000410000 */
[----:B------:R-:W1:Y:S01]  /*c6f0*/  MUFU.EX2 R82, R134 ;  /* 0x0000008600527308 */ /* 0x000e620000000800 */
[-C--:B------:R-:W-:Y:S01]  /*c700*/  FMUL.FTZ R27, R27, R7.reuse ;  /* 0x000000071b1b7220 */ /* 0x080fe20000410000 */
[----:B------:R-:W-:Y:S01]  /*c710*/  FADD.FTZ R73, R122, R73 ;  /* 0x000000497a497221 */ /* 0x000fe20000010000 */
[----:B0-----:R-:W-:Y:S01]  /*c720*/  F2FP.F16.F32.PACK_AB R8, R14, R12 ;  /* 0x0000000c0e08723e */ /* 0x001fe200000000ff */
[----:B------:R-:W-:Y:S01]  /*c730*/  FMUL.FTZ R30, R30, R7 ;  /* 0x000000071e1e7220 */ /* 0x000fe20000410000 */
[----:B------:R-:W-:Y:S01]  /*c740*/  F2FP.F16.F32.PACK_AB R10, R17, R15 ;  /* 0x0000000f110a723e */ /* 0x000fe200000000ff */
        /* <DEDUP_REMOVED lines=14> */
[----:B------:R-:W-:Y:S01]  /*c830*/  F2FP.F16.F32.PACK_AB R72, R20, R18 ;  /* 0x000000121448723e */ /* 0x000fe200000000ff */
[----:B------:R-:W-:Y:S01]  /*c840*/  FMUL.FTZ R35, R35, R7 ;  /* 0x0000000723237220 */ /* 0x000fe20000410000 */
[----:B------:R-:W-:Y:S01]  /*c850*/  FADD.FTZ R14, R127, R12 ;  /* 0x0000000c7f0e7221 */ /* 0x000fe20000010000 */
[----:B------:R-:W-:Y:S01]  /*c860*/  FADD.FTZ R74, R116, R73 ;  /* 0x00000049744a7221 */ /* 0x000fe20000010000 */
[----:B------:R-:W2:Y:S01]  /*c870*/  MUFU.EX2 R12, R95 ;  /* 0x0000005f000c7308 */ /* 0x000ea20000000800 */
[----:B------:R-:W-:Y:S01]  /*c880*/  F2FP.F16.F32.PACK_AB R73, R130, R122 ;  /* 0x0000007a8249723e */ /* 0x000fe200000000ff */
[----:B------:R-:W-:Y:S01]  /*c890*/  FADD.FTZ R15, R115, R14 ;  /* 0x0000000e730f7221 */ /* 0x000fe20000010000 */
[----:B------:R-:W-:Y:S01]  /*c8a0*/  FADD.FTZ R17, R117, R74 ;  /* 0x0000004a75117221 */ /* 0x000fe20000010000 */
[----:B------:R-:W-:Y:S01]  /*c8b0*/  F2FP.F16.F32.PACK_AB R74, R120, R21 ;  /* 0x00000015784a723e */ /* 0x000fe200000000ff */
[----:B------:R-:W-:Y:S01]  /*c8c0*/  FMUL.FTZ R38, R38, R7 ;  /* 0x0000000726267220 */ /* 0x000fe20000410000 */
[----:B------:R-:W-:Y:S01]  /*c8d0*/  FADD.FTZ R15, R118, R15 ;  /* 0x0000000f760f7221 */ /* 0x000fe20000010000 */
[----:B------:R-:W-:Y:S01]  /*c8e0*/  FADD.FTZ R18, R104, R17 ;  /* 0x0000001168127221 */ /* 0x000fe20000010000 */
[----:B------:R-:W5:Y:S01]  /*c8f0*/  MUFU.EX2 R14, R91 ;  /* 0x0000005b000e7308 */ /* 0x000f620000000800 */
[----:B------:R-:W-:Y:S01]  /*c900*/  F2FP.F16.F32.PACK_AB R75, R126, R123 ;  /* 0x0000007b7e4b723e */ /* 0x000fe200000000ff */
[----:B------:R-:W-:Y:S01]  /*c910*/  FADD.FTZ R20, R106, R15 ;  /* 0x0000000f6a147221 */ /* 0x000fe20000010000 */
[----:B------:R-:W-:Y:S01]  /*c920*/  FADD.FTZ R17, R105, R18 ;  /* 0x0000001269117221 */ /* 0x000fe20000010000 */
[----:B------:R-:W-:Y:S01]  /*c930*/  F2FP.F16.F32.PACK_AB R113, R127, R114 ;  /* 0x000000727f71723e */ /* 0x000fe200000000ff */
[-C--:B------:R-:W-:Y:S01]  /*c940*/  FMUL.FTZ R39, R39, R7.reuse ;  /* 0x0000000727277220 */ /* 0x080fe20000410000 */
[----:B------:R-:W-:Y:S01]  /*c950*/  FADD.FTZ R21, R111, R20 ;  /* 0x000000146f157221 */ /* 0x000fe20000010000 */
[----:B------:R-:W-:Y:S01]  /*c960*/  FADD.FTZ R18, R108, R17 ;  /* 0x000000116c127221 */ /* 0x000fe20000010000 */
[----:B------:R3:W3:Y:S01]  /*c970*/  MUFU.EX2 R15, R90 ;  /* 0x0000005a000f7308 */ /* 0x0006e20000000800 */
[----:B------:R-:W-:Y:S01]  /*c980*/  F2FP.F16.F32.PACK_AB R104, R105, R104 ;  /* 0x000000686968723e */ /* 0x000fe200000000ff */
        /* <DEDUP_REMOVED lines=9> */
[----:B------:R-:W-:Y:S01]  /*ca20*/  FADD.FTZ R17, R97, R18 ;  /* 0x0000001261117221 */ /* 0x000fe20000010000 */
[----:B----4-:R-:W-:Y:S01]  /*ca30*/  F2FP.F16.F32.PACK_AB R97, R3, R98 ;  /* 0x000000620361723e */ /* 0x010fe200000000ff */
[----:B------:R-:W-:Y:S01]  /*ca40*/  FMUL.FTZ R43, R43, R7 ;  /* 0x000000072b2b7220 */ /* 0x000fe20000410000 */
[----:B------:R-:W-:Y:S01]  /*ca50*/  FADD.FTZ R20, R3, R20 ;  /* 0x0000001403147221 */ /* 0x000fe20000010000 */
[----:B------:R-:W-:Y:S01]  /*ca60*/  FADD.FTZ R18, R100, R17 ;  /* 0x0000001164127221 */ /* 0x000fe20000010000 */
[----:B------:R-:W-:Y:S01]  /*ca70*/  F2FP.F16.F32.PACK_AB R115, R118, R115 ;  /* 0x000000737673723e */ /* 0x000fe200000000ff */
[----:B------:R-:W-:Y:S01]  /*ca80*/  FMUL.FTZ R46, R46, R7 ;  /* 0x000000072e2e7220 */ /* 0x000fe20000410000 */
[----:B------:R-:W-:Y:S01]  /*ca90*/  FADD.FTZ R17, R99, R20 ;  /* 0x0000001463117221 */ /* 0x000fe20000010000 */
[----:B0-----:R-:W-:Y:S01]  /*caa0*/  FADD.FTZ R9, R101, R18 ;  /* 0x0000001265097221 */ /* 0x001fe20000010000 */
[C---:B------:R-:W-:Y:S01]  /*cab0*/  F2FP.F16.F32.PACK_AB R99, R4.reuse, R99 ;  /* 0x000000630463723e */ /* 0x040fe200000000ff */
[----:B------:R4:W-:Y:S01]  /*cac0*/  STSM.16.M88.4 [R2+0x28b00], R112 ;  /* 0x028b007002007844 */ /* 0x0009e20000000200 */
[----:B------:R-:W-:Y:S01]  /*cad0*/  FADD.FTZ R17, R4, R17 ;  /* 0x0000001104117221 */ /* 0x000fe20000010000 */
[----:B------:R-:W-:Y:S01]  /*cae0*/  FADD.FTZ R8, R88, R9 ;  /* 0x0000000958087221 */ /* 0x000fe20000010000 */
[----:B------:R-:W-:Y:S01]  /*caf0*/  F2FP.F16.F32.PACK_AB R105, R111, R106 ;  /* 0x0000006a6f69723e */ /* 0x000fe200000000ff */
[-C--:B------:R-:W-:Y:S01]  /*cb00*/  FMUL.FTZ R47, R47, R7.reuse ;  /* 0x000000072f2f7220 */ /* 0x080fe20000410000 */
[----:B-1----:R-:W-:Y:S01]  /*cb10*/  FADD.FTZ R10, R82, R17 ;  /* 0x00000011520a7221 */ /* 0x002fe20000010000 */
        /* <DEDUP_REMOVED lines=11> */
[----:B--2---:R-:W-:Y:S01]  /*cbd0*/  FADD.FTZ R3, R12, R3 ;  /* 0x000000030c037221 */ /* 0x004fe20000010000 */
[----:B------:R-:W-:Y:S01]  /*cbe0*/  FADD.FTZ R4, R80, R9 ;  /* 0x0000000950047221 */ /* 0x000fe20000010000 */
[----:B------:R-:W-:Y:S01]  /*cbf0*/  F2FP.F16.F32.PACK_AB R88, R89, R88 ;  /* 0x000000585958723e */ /* 0x000fe200000000ff */
[----:B------:R4:W-:Y:S01]  /*cc00*/  STSM.16.M88.4 [R2+0x2bb00], R96 ;  /* 0x02bb006002007844 */ /* 0x0009e20000000200 */
[----:B-----5:R-:W-:Y:S01]  /*cc10*/  FADD.FTZ R8, R14, R3 ;  /* 0x000000030e087221 */ /* 0x020fe20000010000 */
[----:B------:R-:W-:Y:S01]  /*cc20*/  FADD.FTZ R3, R81, R4 ;  /* 0x0000000451037221 */ /* 0x000fe20000010000 */
[----:B------:R-:W-:Y:S01]  /*cc30*/  F2FP.F16.F32.PACK_AB R89, R83, R82 ;  /* 0x000000525359723e */ /* 0x000fe200000000ff */
[----:B------:R-:W-:Y:S01]  /*cc40*/  FMUL.FTZ R54, R54, R7 ;  /* 0x0000000736367220 */ /* 0x000fe20000410000 */
[----:B---3--:R-:W-:Y:S01]  /*cc50*/  F2FP.F16.F32.PACK_AB R90, R93, R92 ;  /* 0x0000005c5d5a723e */ /* 0x008fe200000000ff */
        /* <DEDUP_REMOVED lines=12> */
[C---:B------:R-:W-:Y:S01]  /*cd20*/  FADD.FTZ R3, R124.reuse, R3 ;  /* 0x000000037c037221 */ /* 0x040fe20000010000 */
[----:B------:R-:W-:Y:S01]  /*cd30*/  F2FP.F16.F32.PACK_AB R124, R124, R121 ;  /* 0x000000797c7c723e */ /* 0x000fe200000000ff */
[----:B------:R4:W-:Y:S01]  /*cd40*/  STSM.16.M88.4 [R2+0x2eb00], R80 ;  /* 0x02eb005002007844 */ /* 0x0009e20000000200 */
[----:B------:R-:W-:Y:S01]  /*cd50*/  F2FP.F16.F32.PACK_AB R127, R79, R78 ;  /* 0x0000004e4f7f723e */ /* 0x000fe200000000ff */
[----:B------:R-:W-:Y:S01]  /*cd60*/  FADD.FTZ R9, R87, R9 ;  /* 0x0000000957097221 */ /* 0x000fe20000010000 */
[----:B------:R-:W-:Y:S01]  /*cd70*/  FADD.FTZ R3, R76, R3 ;  /* 0x000000034c037221 */ /* 0x000fe20000010000 */
[-C--:B------:R-:W-:Y:S01]  /*cd80*/  FMUL.FTZ R55, R55, R7.reuse ;  /* 0x0000000737377220 */ /* 0x080fe20000410000 */
        /* <DEDUP_REMOVED lines=10> */
[----:B0-----:R-:W0:Y:S01]  /*ce30*/  FENCE.VIEW.ASYNC.S ;  /* 0x00000000000073c6 */ /* 0x001e220000000000 */
        /* <DEDUP_REMOVED lines=9> */
[----:B------:R-:W-:-:S02]  /*ced0*/  IMAD.MOV.U32 R6, RZ, RZ, R13 ;  /* 0x000000ffff067224 */ /* 0x000fc400078e000d */
[----:B------:R-:W-:Y:S01]  /*cee0*/  IMAD.MOV.U32 R5, RZ, RZ, R0 ;  /* 0x000000ffff057224 */ /* 0x000fe200078e0000 */
[----:B0-----:R-:W-:Y:S01]  /*cef0*/  NOP ;  /* 0x0000000000007918 */ /* 0x001fe20000000000 */
[----:B----4-:R-:W-:Y:S05]  /*cf00*/  @P2 BRA `(.L_x_9949) ;  /* 0xffffffc800382947 */ /* 0x010fea000383ffff */
.L_x_9940:
[----:B------:R-:W-:Y:S06]  /*cf10*/  BAR.ARV 0x8, 0x1a0 ;  /* 0x0206800000007b1d */ /* 0x000fec0000002000 */
[----:B------:R-:W-:Y:S05]  /*cf20*/  @!P0 BRA `(.L_x_9950) ;  /* 0x0000000000048947 */ /* 0x000fea0003800000 */
[----:B------:R-:W-:Y:S01]  /*cf30*/  BPT.TRAP 0x1 ;  /* 0x000000040000795c */ /* 0x000fe20000300000 */
.L_x_9950:
[----:B------:R-:W-:Y:S01]  /*cf40*/  ULEA UR6, UR36, UR37, 0x3 ;  /* 0x0000002524067291 */ /* 0x000fe2000f8e183f */
[----:B------:R-:W-:-:S05]  /*cf50*/  IMAD.U32 R5, RZ, RZ, UR38 ;  /* 0x00000026ff057e24 */ /* 0x000fca000f8e00ff */
[----:B------:R-:W-:-:S04]  /*cf60*/  SHF.L.U32 R5, R5, 0x1f, RZ ;  /* 0x0000001f05057819 */ /* 0x000fc800000006ff */
[----:B------:R1:W2:Y:S01]  /*cf70*/  SYNCS.PHASECHK.TRANS64.TRYWAIT P2, [UR6+0x31c50], R5 ;  /* 0x031c5005ff0075a7 */ /* 0x0002a20008040146 */
[----:B------:R-:W-:Y:S05]  /*cf80*/  @!P0 BRA `(.L_x_9951) ;  /* 0x0000000000048947 */ /* 0x000fea0003800000 */
[----:B------:R-:W-:Y:S01]  /*cf90*/  BPT.TRAP 0x1 ;  /* 0x000000040000795c */ /* 0x000fe20000300000 */
.L_x_9951:
[----:B--2---:R-:W-:Y:S05]  /*cfa0*/  @P2 BRA `(.L_x_9952) ;  /* 0x0000000000082947 */ /* 0x004fea0003800000 */
[----:B------:R-:W2:Y:S02]  /*cfb0*/  SYNCS.PHASECHK.TRANS64.TRYWAIT P0, [UR6+0x31c50], R5 ;  /* 0x031c5005ff0075a7 */ /* 0x000ea40008000146 */
[----:B--2---:R-:W-:Y:S05]  /*cfc0*/  @!P0 BRA `(.L_x_9953) ;  /* 0x0000007000c08947 */ /* 0x004fea0003800000 */
.L_x_9952:
[----:B------:R-:W-:Y:S01]  /*cfd0*/  UIADD3 UR37, UR37, 0x200, URZ ;  /* 0x0000020025257890 */ /* 0x000fe2000fffe03f */
[----:B------:R-:W-:Y:S01]  /*cfe0*/  WARPGROUP.ARRIVE ;  /* 0x00000000000079c5 */ /* 0x000fe20000000000 */
[----:B------:R-:W-:Y:S01]  /*cff0*/  ULOP3.LUT UR60, UR60, 0x10000, URZ, 0xfc, !UPT ;  /* 0x000100003c3c7892 */ /* 0x000fe2000f8efc3f */
[----:B-12---:R-:W1:Y:S01]  /*d000*/  SHFL.BFLY PT, R5, R4, 0x2, 0x1f ;  /* 0x0c401f0004057f89 */ /* 0x006e6200000e0000 */
[----:B------:R-:W-:Y:S01]  /*d010*/  USHF.R.U32.HI UR37, URZ, 0x4, UR37 ;  /* 0x000000043f257899 */ /* 0x000fe20008011625 */
[----:B------:R-:W-:Y:S01]  /*d020*/  R2UR UR7, R150 ;  /* 0x00000000960772ca */ /* 0x000fe200000e0000 */
[----:B------:R-:W-:Y:S01]  /*d030*/  UMOV UR9, 0xc0000010 ;  /* 0xc000001000097882 */ /* 0x000fe20000000000 */
[----:B------:R-:W-:Y:S01]  /*d040*/  UMOV UR11, 0x80000020 ;  /* 0x80000020000b7882 */ /* 0x000fe20000000000 */
[----:B------:R-:W-:Y:S01]  /*d050*/  ULOP3.LUT UR37, UR37, 0x3fff, URZ, 0xc0, !UPT ;  /* 0x00003fff25257892 */ /* 0x000fe2000f8ec03f */
[----:B------:R-:W2:Y:S01]  /*d060*/  SHFL.BFLY PT, R6, R3, 0x2, 0x1f ;  /* 0x0c401f0003067f89 */ /* 0x000ea200000e0000 */
[----:B------:R-:W-:Y:S01]  /*d070*/  UMOV UR8, UR60 ;  /* 0x0000003c00087c82 */ /* 0x000fe20008000000 */
[----:B------:R-:W-:Y:S01]  /*d080*/  IMAD.U32 R15, RZ, RZ, UR4 ;  /* 0x00000004ff0f7e24 */ /* 0x000fe2000f8e00ff */
[----:B------:R-:W-:Y:S01]  /*d090*/  ULOP3.LUT UR5, UR37, 0x2400000, URZ, 0xfc, !UPT ;  /* 0x0240000025057892 */ /* 0x000fe2000f8efc3f */
[----:B------:R-:W-:-:S03]  /*d0a0*/  IMAD.MOV.U32 R16, RZ, RZ, -0x800000 ;  /* 0xff800000ff107424 */ /* 0x000fc600078e00ff */
[----:B------:R-:W-:Y:S02]  /*d0b0*/  UIMAD UR5, UR36, 0x6c0, UR5 ;  /* 0x000006c0240578a4 */ /* 0x000fe4000f8e0205 */
[----:B------:R-:W-:Y:S02]  /*d0c0*/  UIADD3 UR36, UR36, 0x1, URZ ;  /* 0x0000000124247890 */ /* 0x000fe4000fffe03f */
[----:B------:R-:W-:Y:S02]  /*d0d0*/  UIADD3 UR7, UR7, 0x1, URZ ;  /* 0x0000000107077890 */ /* 0x000fe4000fffe03f */
[----:B------:R-:W-:Y:S01]  /*d0e0*/  UISETP.NE.AND UP0, UPT, UR36, 0x2, UPT ;  /* 0x000000022400788c */ /* 0x000fe2000bf05270 */
[----:B------:R-:W-:Y:S02]  /*d0f0*/  UMOV UR10, UR5 ;  /* 0x00000005000a7c82 */ /* 0x000fe40008000000 */
[----:B------:R-:W-:Y:S01]  /*d100*/  HGMMA.64x96x16.F32 R24, gdesc[UR8].tnspB, R24, gsb0 ;  /* 0x41600000081879f0 */ /* 0x000fe20008000818 */
[----:B------:R-:W-:Y:S01]  /*d110*/  UIADD3 UR8, UR60, 0x180, URZ ;  /* 0x000001803c087890 */ /* 0x000fe2000fffe03f */
[----:B-1----:R-:W-:Y:S01]  /*d120*/  FADD.FTZ R5, R5, R4 ;  /* 0x0000000405057221 */ /* 0x002fe20000010000 */
[----:B------:R-:W-:Y:S01]  /*d130*/  UIADD3 UR10, UR5, 0x40, URZ ;  /* 0x00000040050a7890 */ /* 0x000fe2000fffe03f */
[----:B------:R-:W-:Y:S01]  /*d140*/  IMAD.MOV.U32 R4, RZ, RZ, RZ ;  /* 0x000000ffff047224 */ /* 0x000fe200078e00ff */
[----:B------:R-:W-:Y:S01]  /*d150*/  UMOV UR9, 0xc0000010 ;  /* 0xc000001000097882 */ /* 0x000fe20000000000 */
[----:B------:R-:W-:Y:S01]  /*d160*/  UMOV UR11, 0x80000020 ;  /* 0x80000020000b7882 */ /* 0x000fe20000000000 */
[----:B--2---:R-:W-:Y:S01]  /*d170*/  FADD.FTZ R7, R6, R3 ;  /* 0x0000000306077221 */ /* 0x004fe20000010000 */
[----:B------:R-:W-:Y:S01]  /*d180*/  IMAD.MOV.U32 R3, RZ, RZ, -0x800000 ;  /* 0xff800000ff037424 */ /* 0x000fe200078e00ff */
[----:B------:R-:W1:Y:S01]  /*d190*/  SHFL.BFLY PT, R6, R5, 0x1, 0x1f ;  /* 0x0c201f0005067f89 */ /* 0x000e6200000e0000 */
[----:B------:R-:W-:Y:S01]  /*d1a0*/  IMAD.U32 R150, RZ, RZ, UR7 ;  /* 0x00000007ff967e24 */ /* 0x000fe2000f8e00ff */
[----:B------:R-:W-:-:S02]  /*d1b0*/  USEL UR36, UR36, URZ, UP0 ;  /* 0x0000003f24247287 */ /* 0x000fc40008000000 */
[----:B------:R-:W2:Y:S01]  /*d1c0*/  SHFL.BFLY PT, R8, R7, 0x1, 0x1f ;  /* 0x0c201f0007087f89 */ /* 0x000ea200000e0000 */
[----:B-1----:R-:W-:Y:S01]  /*d1d0*/  FADD.FTZ R10, R5, R6 ;  /* 0x00000006050a7221 */ /* 0x002fe20000010000 */
[----:B------:R-:W-:Y:S01]  /*d1e0*/  IMAD.U32 R5, RZ, RZ, UR4 ;  /* 0x00000004ff057e24 */ /* 0x000fe2000f8e00ff */
[----:B------:R-:W-:Y:S01]  /*d1f0*/  USEL UR4, URZ, 0x1, UP0 ;  /* 0x000000013f047887 */ /* 0x000fe20008000000 */
[----:B--2---:R-:W-:Y:S02]  /*d200*/  FADD.FTZ R11, R7, R8 ;  /* 0x00000008070b7221 */ /* 0x004fe40000010000 */
[----:B------:R-:W-:Y:S01]  /*d210*/  FSETP.NE.FTZ.AND P0, PT, R10, RZ, PT ;  /* 0x000000ff0a00720b */ /* 0x000fe20003f15000 */
[----:B------:R-:W-:Y:S01]  /*d220*/  IMAD.MOV.U32 R8, RZ, RZ, RZ ;  /* 0x000000ffff087224 */ /* 0x000fe200078e00ff */
[----:B------:R-:W-:Y:S01]  /*d230*/  ULOP3.LUT UR38, UR38, UR4, URZ, 0x3c, !UPT ;  /* 0x0000000426267292 */ /* 0x000fe2000f8e3c3f */
[----:B------:R-:W-:Y:S01]  /*d240*/  IMAD.U32 R7, RZ, RZ, UR6 ;  /* 0x00000006ff077e24 */ /* 0x000fe2000f8e00ff */
[----:B------:R-:W-:-:S03]  /*d250*/  FSETP.NE.FTZ.AND P2, PT, R11, RZ, PT ;  /* 0x000000ff0b00720b */ /* 0x000fc60003f55000 */
[----:B------:R-:W-:-:S05]  /*d260*/  @!P1 VIADD R7, R7, 0x31c60 ;  /* 0x00031c6007079836 */ /* 0x000fca0000000000 */
[----:B------:R-:W-:Y:S01]  /*d270*/  @!P1 PRMT R7, RZ, 0x654, R7 ;  /* 0x00000654ff079816 */ /* 0x000fe20000000007 */
[----:B------:R-:W1:Y:S01]  /*d280*/  @P0 MUFU.LG2 R6, R10 ;  /* 0x0000000a00060308 */ /* 0x000e620000000c00 */
[----:B------:R-:W-:-:S03]  /*d290*/  @P0 FMUL.FTZ R5, R5, 0.69314718246459960938 ;  /* 0x3f31721805050820 */ /* 0x000fc60000410000 */
[----:B------:R-:W-:-:S04]  /*d2a0*/  @P2 FMUL.FTZ R15, R15, 0.69314718246459960938 ;  /* 0x3f3172180f0f2820 */ /* 0x000fc80000410000 */
[----:B------:R-:W-:Y:S08]  /*d2b0*/  @P0 MUFU.RCP R4, R10 ;  /* 0x0000000a00040308 */ /* 0x000ff00000001000 */
[----:B------:R-:W2:Y:S01]  /*d2c0*/  @P2 MUFU.LG2 R9, R11 ;  /* 0x0000000b00092308 */ /* 0x000ea20000000c00 */
[----:B-1----:R-:W-:-:S04]  /*d2d0*/  @P0 FMUL.FTZ R6, R6, 0.69314718246459960938 ;  /* 0x3f31721806060820 */ /* 0x002fc80000410000 */
[----:B------:R-:W-:Y:S01]  /*d2e0*/  @P0 FFMA.FTZ R3, R5, R0, R6 ;  /* 0x0000000005030223 */ /* 0x000fe20000010006 */
[----:B------:R-:W-:Y:S02]  /*d2f0*/  PLOP3.LUT P0, PT, PT, PT, PT, 0x8, 0x0 ;  /* 0x000000000000781c */ /* 0x000fe40003f0e170 */
[----:B------:R-:W1:Y:S01]  /*d300*/  @P2 MUFU.RCP R8, R11 ;  /* 0x0000000b00082308 */ /* 0x000e620000001000 */
        /* <DEDUP_REMOVED lines=74> */
[----:B------:R-:W-:Y:S01]  /*d7b0*/  FMUL.FTZ R53, R69, R4 ;  /* 0x0000000445357220 */ /* 0x000fe20000410000 */
[-C--:B-1----:R-:W-:Y:S01]  /*d7c0*/  FMUL.FTZ R83, R26, R8.reuse ;  /* 0x000000081a537220 */ /* 0x082fe20000410000 */
        /* <DEDUP_REMOVED lines=28> */
.L_x_9923:
        /* <DEDUP_REMOVED lines=14> */
[----:B------:R-:W-:Y:S01]  /*da70*/  R2UR UR11, R148 ;  /* 0x00000000940b72ca */ /* 0x000fe200000e0000 */
[----:B------:R-:W-:Y:S01]  /*da80*/  ULDC.64 UR8, c[0x0][0xbe0] ;  /* 0x0002f80000087ab9 */ /* 0x000fe20000000a00 */
[----:B------:R-:W-:Y:S01]  /*da90*/  R2UR UR10, R146 ;  /* 0x00000000920a72ca */ /* 0x000fe200000e0000 */
[----:B------:R-:W-:Y:S01]  /*daa0*/  UISETP.NE.U32.AND UP0, UPT, UR8, URZ, UPT ;  /* 0x0000003f0800728c */ /* 0x000fe2000bf05070 */
[----:B------:R-:W-:Y:S01]  /*dab0*/  F2FP.F16.F32.PACK_AB R27, R27, R42 ;  /* 0x0000002a1b1b723e */ /* 0x000fe200000000ff */
[----:B------:R-:W-:Y:S01]  /*dac0*/  ULDC.64 UR12, c[0x0][0x208] ;  /* 0x00008200000c7ab9 */ /* 0x000fe20000000a00 */
[----:B------:R-:W-:Y:S01]  /*dad0*/  F2FP.F16.F32.PACK_AB R68, R45, R28 ;  /* 0x0000001c2d44723e */ /* 0x000fe200000000ff */
[----:B------:R-:W-:Y:S01]  /*dae0*/  UISETP.NE.AND.EX UP0, UPT, UR9, URZ, UPT, UP0 ;  /* 0x0000003f0900728c */ /* 0x000fe2000bf05300 */
[----:B------:R-:W-:Y:S02]  /*daf0*/  F2FP.F16.F32.PACK_AB R70, R53, R0 ;  /* 0x000000003546723e */ /* 0x000fe400000000ff */
[----:B------:R-:W-:-:S05]  /*db00*/  F2FP.F16.F32.PACK_AB R71, R71, R30 ;  /* 0x0000001e4747723e */ /* 0x000fca00000000ff */
[----:B------:R-:W-:Y:S02]  /*db10*/  USHF.L.U64.HI UR11, UR10, 0x2, UR11 ;  /* 0x000000020a0b7899 */ /* 0x000fe4000801020b */
[----:B------:R-:W-:Y:S01]  /*db20*/  USHF.L.U32 UR10, UR10, 0x2, URZ ;  /* 0x000000020a0a7899 */ /* 0x000fe2000800063f */
[----:B------:R-:W-:Y:S01]  /*db30*/  UMOV UR6, UR37 ;  /* 0x0000002500067c82 */ /* 0x000fe20008000000 */
[----:B0-----:R-:W-:Y:S01]  /*db40*/  UMOV UR7, UR4 ;  /* 0x0000000400077c82 */ /* 0x001fe20008000000 */
[----:B------:R-:W-:Y:S02]  /*db50*/  IMAD.U32 R20, RZ, RZ, UR6 ;  /* 0x00000006ff147e24 */ /* 0x000fe4000f8e00ff */
[----:B------:R-:W-:Y:S01]  /*db60*/  IMAD.U32 R21, RZ, RZ, UR7 ;  /* 0x00000007ff157e24 */ /* 0x000fe2000f8e00ff */
[----:B------:R-:W-:Y:S02]  /*db70*/  ULDC.64 UR6, c[0x0][0xbd8] ;  /* 0x0002f60000067ab9 */ /* 0x000fe40000000a00 */
[----:B------:R-:W-:Y:S01]  /*db80*/  UISETP.NE.U32.AND UP1, UPT, UR6, URZ, UPT ;  /* 0x0000003f0600728c */ /* 0x000fe2000bf25070 */
[----:B------:R-:W-:Y:S01]  /*db90*/  IMAD.WIDE R4, R153, 0x2, R20 ;  /* 0x0000000299047825 */ /* 0x000fe200078e0214 */
[----:B------:R-:W-:-:S02]  /*dba0*/  UIADD3 UR4, UP2, UR10, UR6, URZ ;  /* 0x000000060a047290 */ /* 0x000fc4000ff5e03f */
[----:B------:R-:W-:Y:S01]  /*dbb0*/  UISETP.NE.AND.EX UP1, UPT, UR7, URZ, UPT, UP1 ;  /* 0x0000003f0700728c */ /* 0x000fe2000bf25310 */
[C---:B------:R-:W-:Y:S01]  /*dbc0*/  LOP3.LUT R11, R4.reuse, 0x180, RZ, 0xc0, !PT ;  /* 0x00000180040b7812 */ /* 0x040fe200078ec0ff */
[----:B------:R-:W-:Y:S01]  /*dbd0*/  @UP0 UIADD3 UR6, UP3, UR10, UR8, URZ ;  /* 0x000000080a060290 */ /* 0x000fe2000ff7e03f */
[C---:B------:R-:W-:Y:S01]  /*dbe0*/  IADD3 R13, P0, R4.reuse, 0x6020, RZ ;  /* 0x00006020040d7810 */ /* 0x040fe20007f1e0ff */
[----:B------:R-:W-:Y:S01]  /*dbf0*/  UIADD3.X UR8, UR11, UR7, URZ, UP2, !UPT ;  /* 0x000000070b087290 */ /* 0x000fe200097fe43f */
[----:B------:R-:W-:Y:S01]  /*dc00*/  IADD3 R9, P1, R4, 0x6000, RZ ;  /* 0x0000600004097810 */ /* 0x000fe20007f3e0ff */
[----:B------:R-:W-:Y:S01]  /*dc10*/  @UP0 UIADD3.X UR7, UR11, UR9, URZ, UP3, !UPT ;  /* 0x000000090b070290 */ /* 0x000fe20009ffe43f */
[----:B------:R-:W-:Y:S02]  /*dc20*/  SHF.R.U64 R11, R11, 0x3, RZ ;  /* 0x000000030b0b7819 */ /* 0x000fe400000012ff */
[----:B------:R-:W-:Y:S02]  /*dc30*/  LOP3.LUT R8, R13, 0x180, RZ, 0xc0, !PT ;  /* 0x000001800d087812 */ /* 0x000fe400078ec0ff */
[----:B------:R-:W-:-:S02]  /*dc40*/  LOP3.LUT R10, R9, 0x180, RZ, 0xc0, !PT ;  /* 0x00000180090a7812 */ /* 0x000fc400078ec0ff */
[C---:B------:R-:W-:Y:S02]  /*dc50*/  IADD3 R51, P2, R4.reuse, 0x3020, RZ ;  /* 0x0000302004337810 */ /* 0x040fe40007f5e0ff */
[C---:B------:R-:W-:Y:S02]  /*dc60*/  IADD3 R33, P3, R4.reuse, 0x3000, RZ ;  /* 0x0000300004217810 */ /* 0x040fe40007f7e0ff */
[----:B------:R-:W-:Y:S02]  /*dc70*/  IADD3 R18, P4, R4, 0x20, RZ ;  /* 0x0000002004127810 */ /* 0x000fe40007f9e0ff */
[----:B------:R-:W-:Y:S01]  /*dc80*/  LOP3.LUT R4, R11, R4, RZ, 0x3c, !PT ;  /* 0x000000040b047212 */ /* 0x000fe200078e3cff */
[--C-:B------:R-:W-:Y:S01]  /*dc90*/  IMAD.X R11, RZ, RZ, R5.reuse, P1 ;  /* 0x000000ffff0b7224 */ /* 0x100fe200008e0605 */
[----:B------:R-:W-:Y:S01]  /*dca0*/  SHF.R.U64 R8, R8, 0x3, RZ ;  /* 0x0000000308087819 */ /* 0x000fe200000012ff */
[--C-:B------:R-:W-:Y:S01]  /*dcb0*/  IMAD.X R15, RZ, RZ, R5.reuse, P3 ;  /* 0x000000ffff0f7224 */ /* 0x100fe200018e0605 */
[----:B------:R-:W-:Y:S01]  /*dcc0*/  SHF.R.U64 R10, R10, 0x3, RZ ;  /* 0x000000030a0a7819 */ /* 0x000fe200000012ff */
[----:B------:R-:W-:Y:S01]  /*dcd0*/  IMAD.X R25, RZ, RZ, R5, P4 ;  /* 0x000000ffff197224 */ /* 0x000fe200020e0605 */
[----:B------:R-:W-:-:S02]  /*dce0*/  MOV R32, R4 ;  /* 0x0000000400207202 */ /* 0x000fc40000000f00 */
[----:B------:R-:W-:Y:S01]  /*dcf0*/  LOP3.LUT R8, R8, R13, RZ, 0x3c, !PT ;  /* 0x0000000d08087212 */ /* 0x000fe200078e3cff */
[--C-:B------:R-:W-:Y:S01]  /*dd00*/  IMAD.X R13, RZ, RZ, R5.reuse, P2 ;  /* 0x000000ffff0d7224 */ /* 0x100fe200010e0605 */
[----:B------:R-:W-:Y:S01]  /*dd10*/  LOP3.LUT R10, R10, R9, RZ, 0x3c, !PT ;  /* 0x000000090a0a7212 */ /* 0x000fe200078e3cff */
[----:B------:R-:W-:Y:S01]  /*dd20*/  IMAD.X R9, RZ, RZ, R5, P0 ;  /* 0x000000ffff097224 */ /* 0x000fe200000e0605 */
[----:B------:R-:W-:Y:S02]  /*dd30*/  F2FP.F16.F32.PACK_AB R4, R24, R85 ;  /* 0x000000551804723e */ /* 0x000fe400000000ff */
[----:B------:R-:W-:Y:S02]  /*dd40*/  LOP3.LUT R24, R51, 0x180, RZ, 0xc0, !PT ;  /* 0x0000018033187812 */ /* 0x000fe400078ec0ff */
[----:B------:R-:W-:Y:S02]  /*dd50*/  F2FP.F16.F32.PACK_AB R5, R14, R83 ;  /* 0x000000530e05723e */ /* 0x000fe400000000ff */
[----:B------:R-:W-:-:S02]  /*dd60*/  LOP3.LUT R17, R18, 0x180, RZ, 0xc0, !PT ;  /* 0x0000018012117812 */ /* 0x000fc400078ec0ff */
[----:B------:R-:W-:Y:S01]  /*dd70*/  LOP3.LUT R14, R33, 0x180, RZ, 0xc0, !PT ;  /* 0x00000180210e7812 */ /* 0x000fe200078ec0ff */
[----:B------:R0:W-:Y:S01]  /*dd80*/  STSM.16.M88.4 [R32], R4 ;  /* 0x0000000420007844 */ /* 0x0001e20000000200 */
[----:B------:R-:W-:Y:S02]  /*dd90*/  SHF.R.U64 R24, R24, 0x3, RZ ;  /* 0x0000000318187819 */ /* 0x000fe400000012ff */
[----:B------:R-:W-:Y:S02]  /*dda0*/  SHF.R.U64 R17, R17, 0x3, RZ ;  /* 0x0000000311117819 */ /* 0x000fe400000012ff */
[----:B------:R-:W-:Y:S02]  /*ddb0*/  SHF.R.U64 R14, R14, 0x3, RZ ;  /* 0x000000030e0e7819 */ /* 0x000fe400000012ff */
[----:B------:R-:W-:Y:S02]  /*ddc0*/  LOP3.LUT R12, R24, R51, RZ, 0x3c, !PT ;  /* 0x00000033180c7212 */ /* 0x000fe400078e3cff */
        /* <DEDUP_REMOVED lines=8> */
[----:B------:R-:W-:Y:S02]  /*de50*/  F2FP.F16.F32.PACK_AB R11, R60, R65 ;  /* 0x000000413c0b723e */ /* 0x000fe400000000ff */
[----:B------:R-:W-:Y:S02]  /*de60*/  MOV R33, R14 ;  /* 0x0000000e00217202 */ /* 0x000fe40000000f00 */
[----:B0-----:R-:W-:Y:S01]  /*de70*/  F2FP.F16.F32.PACK_AB R4, R78, R73 ;  /* 0x000000494e04723e */ /* 0x001fe200000000ff */
[----:B------:R-:W-:Y:S01]  /*de80*/  STSM.16.M88.4 [R34], R8 ;  /* 0x0000000822007844 */ /* 0x000fe20000000200 */
[----:B------:R-:W-:Y:S02]  /*de90*/  F2FP.F16.F32.PACK_AB R5, R56, R61 ;  /* 0x0000003d3805723e */ /* 0x000fe400000000ff */
[----:B------:R-:W-:-:S02]  /*dea0*/  F2FP.F16.F32.PACK_AB R6, R77, R72 ;  /* 0x000000484d06723e */ /* 0x000fc400000000ff */
[----:B------:R-:W-:Y:S02]  /*deb0*/  F2FP.F16.F32.PACK_AB R7, R52, R57 ;  /* 0x000000393407723e */ /* 0x000fe400000000ff */
[----:B------:R-:W-:Y:S02]  /*dec0*/  MOV R32, R12 ;  /* 0x0000000c00207202 */ /* 0x000fe40000000f00 */
[----:B------:R-:W-:Y:S01]  /*ded0*/  F2FP.F16.F32.PACK_AB R12, R49, R40 ;  /* 0x00000028310c723e */ /* 0x000fe200000000ff */
[----:B------:R0:W-:Y:S01]  /*dee0*/  STSM.16.M88.4 [R33], R4 ;  /* 0x0000000421007844 */ /* 0x0001e20000000200 */
[----:B------:R-:W-:Y:S02]  /*def0*/  F2FP.F16.F32.PACK_AB R13, R47, R50 ;  /* 0x000000322f0d723e */ /* 0x000fe400000000ff */
[----:B------:R-:W-:Y:S02]  /*df00*/  F2FP.F16.F32.PACK_AB R14, R48, R37 ;  /* 0x00000025300e723e */ /* 0x000fe400000000ff */
[----:B------:R-:W-:-:S02]  /*df10*/  F2FP.F16.F32.PACK_AB R15, R43, R46 ;  /* 0x0000002e2b0f723e */ /* 0x000fc400000000ff */
[----:B------:R-:W-:Y:S02]  /*df20*/  F2FP.F16.F32.PACK_AB R25, R26, R39 ;  /* 0x000000271a19723e */ /* 0x000fe400000000ff */
[----:B------:R-:W-:Y:S01]  /*df30*/  F2FP.F16.F32.PACK_AB R24, R41, R36 ;  /* 0x000000242918723e */ /* 0x000fe200000000ff */
[----:B------:R1:W-:Y:S01]  /*df40*/  STSM.16.M88.4 [R32], R12 ;  /* 0x0000000c20007844 */ /* 0x0003e20000000200 */
[----:B------:R-:W-:Y:S02]  /*df50*/  F2FP.F16.F32.PACK_AB R26, R44, R29 ;  /* 0x0000001d2c1a723e */ /* 0x000fe400000000ff */
[----:B------:R-:W-:Y:S02]  /*df60*/  F2FP.F16.F32.PACK_AB R69, R31, R38 ;  /* 0x000000261f45723e */ /* 0x000fe400000000ff */
[----:B------:R-:W-:Y:S01]  /*df70*/  PLOP3.LUT P0, PT, PT, PT, UP1, 0x80, 0x0 ;  /* 0x000000000000781c */ /* 0x000fe20003f0f018 */
[----:B------:R1:W-:Y:S01]  /*df80*/  STSM.16.M88.4 [R18], R24 ;  /* 0x0000001812007844 */ /* 0x0003e20000000200 */
[----:B------:R-:W-:Y:S01]  /*df90*/  PLOP3.LUT P1, PT, PT, PT, UP0, 0x80, 0x0 ;  /* 0x000000000000781c */ /* 0x000fe20003f2f008 */
[----:B0-----:R-:W-:-:S02]  /*dfa0*/  IMAD.U32 R4, RZ, RZ, UR4 ;  /* 0x00000004ff047e24 */ /* 0x001fc4000f8e00ff */
[----:B------:R1:W-:Y:S01]  /*dfb0*/  STSM.16.M88.4 [R17], R68 ;  /* 0x0000004411007844 */ /* 0x0003e20000000200 */
[----:B------:R-:W-:Y:S02]  /*dfc0*/  IMAD.U32 R6, RZ, RZ, UR6 ;  /* 0x00000006ff067e24 */ /* 0x000fe4000f8e00ff */
[----:B------:R-:W-:Y:S01]  /*dfd0*/  IMAD.U32 R5, RZ, RZ, UR8 ;  /* 0x00000008ff057e24 */ /* 0x000fe2000f8e00ff */
        /* <DEDUP_REMOVED lines=19> */
.L_x_9956:
[----:B------:R-:W-:Y:S01]  /*e110*/  R2UR UR18, R147 ;  /* 0x00000000931272ca */ /* 0x000fe200000e0000 */
[----:B------:R-:W-:Y:S01]  /*e120*/  ULDC.64 UR12, c[0x0][0xb70] ;  /* 0x0002dc00000c7ab9 */ /* 0x000fe20000000a00 */
[----:B------:R-:W-:Y:S01]  /*e130*/  R2UR UR16, R148 ;  /* 0x00000000941072ca */ /* 0x000fe200000e0000 */
[----:B------:R-:W-:Y:S01]  /*e140*/  USHF.R.S32.HI UR7, URZ, 0x1f, UR4 ;  /* 0x0000001f3f077899 */ /* 0x000fe20008011404 */
[----:B------:R-:W-:Y:S01]  /*e150*/  R2UR UR15, R146 ;  /* 0x00000000920f72ca */ /* 0x000fe200000e0000 */
[----:B------:R-:W-:Y:S01]  /*e160*/  UMOV UR6, UR4 ;  /* 0x0000000400067c82 */ /* 0x000fe20008000000 */
[----:B------:R-:W-:Y:S01]  /*e170*/  LOP3.LUT R4, R9, 0x180, RZ, 0xc0, !PT ;  /* 0x0000018009047812 */ /* 0x000fe200078ec0ff */
[----:B------:R-:W-:Y:S01]  /*e180*/  ULDC.64 UR20, c[0x0][0x208] ;  /* 0x0000820000147ab9 */ /* 0x000fe20000000a00 */
[----:B------:R-:W-:Y:S02]  /*e190*/  R2UR UR17, R149 ;  /* 0x00000000951172ca */ /* 0x000fe400000e0000 */
[----:B------:R-:W-:-:S02]  /*e1a0*/  SHF.R.U64 R4, R4, 0x3, RZ ;  /* 0x0000000304047819 */ /* 0x000fc400000012ff */
[----:B------:R-:W-:Y:S01]  /*e1b0*/  LOP3.LUT P0, RZ, R151, 0x3, RZ, 0xc0, !PT ;  /* 0x0000000397ff7812 */ /* 0x000fe2000780c0ff */
[----:B------:R-:W-:Y:S01]  /*e1c0*/  USHF.R.S32.HI UR14, URZ, 0x1f, UR18 ;  /* 0x0000001f3f0e7899 */ /* 0x000fe20008011412 */
[----:B------:R-:W-:Y:S01]  /*e1d0*/  LOP3.LUT R4, R4, R9, RZ, 0x3c, !PT ;  /* 0x0000000904047212 */ /* 0x000fe200078e3cff */
[----:B------:R-:W-:Y:S01]  /*e1e0*/  USEL UR16, UR16, URZ, !UP1 ;  /* 0x0000003f10107287 */ /* 0x000fe2000c800000 */
[C---:B------:R-:W-:Y:S01]  /*e1f0*/  IADD3 R9, P4, R20.reuse, 0x4800, RZ ;  /* 0x0000480014097810 */ /* 0x040fe20007f9e0ff */
[----:B------:R-:W-:Y:S01]  /*e200*/  UIMAD UR11, UR14, UR12, URZ ;  /* 0x0000000c0e0b72a4 */ /* 0x000fe2000f8e023f */
[----:B------:R-:W-:Y:S01]  /*e210*/  IADD3 R29, P5, R20, 0x3000, RZ ;  /* 0x00003000141d7810 */ /* 0x000fe20007fbe0ff */
[----:B------:R-:W-:Y:S01]  /*e220*/  UIMAD.WIDE.U32 UR8, UR18, UR12, UR6 ;  /* 0x0000000c120872a5 */ /* 0x000fe2000f8e0006 */
[----:B------:R-:W-:Y:S01]  /*e230*/  LOP3.LUT R8, R9, 0x180, RZ, 0xc0, !PT ;  /* 0x0000018009087812 */ /* 0x000fe200078ec0ff */
[----:B------:R-:W-:Y:S01]  /*e240*/  UIMAD UR11, UR18, UR13, UR11 ;  /* 0x0000000d120b72a4 */ /* 0x000fe2000f8e020b */
[----:B------:R-:W-:Y:S01]  /*e250*/  IMAD.U32 R0, RZ, RZ, UR17 ;  /* 0x00000011ff007e24 */ /* 0x000fe2000f8e00ff */
[----:B------:R-:W-:Y:S01]  /*e260*/  USEL UR15, UR15, URZ, !UP1 ;  /* 0x0000003f0f0f7287 */ /* 0x000fe2000c800000 */
[----:B------:R-:W-:Y:S01]  /*e270*/  SHF.R.U64 R8, R8, 0x3, RZ ;  /* 0x0000000308087819 */ /* 0x000fe200000012ff */
[----:B------:R-:W-:Y:S01]  /*e280*/  ULDC.64 UR12, c[0x0][0xb78] ;  /* 0x0002de00000c7ab9 */ /* 0x000fe20000000a00 */
[----:B------:R-:W-:Y:S01]  /*e290*/  UIADD3 UR9, UR9, UR11, URZ ;  /* 0x0000000b09097290 */ /* 0x000fe2000fffe03f */
[----:B------:R-:W-:Y:S01]  /*e2a0*/  IMAD R7, R0, 0xc0, R23 ;  /* 0x000000c000077824 */ /* 0x000fe200078e0217 */
[----:B------:R-:W-:Y:S01]  /*e2b0*/  UIMAD UR6, UR16, UR12, URZ ;  /* 0x0000000c100672a4 */ /* 0x000fe2000f8e023f */
[----:B------:R-:W-:Y:S01]  /*e2c0*/  LOP3.LUT R8, R8, R9, RZ, 0x3c, !PT ;  /* 0x0000000908087212 */ /* 0x000fe200078e3cff */
[----:B------:R-:W-:Y:S01]  /*e2d0*/  UIMAD.WIDE.U32 UR8, UR15, UR12, UR8 ;  /* 0x0000000c0f0872a5 */ /* 0x000fe2000f8e0008 */
[----:B------:R-:W-:Y:S01]  /*e2e0*/  IADD3 R37, P3, R20, 0x6000, RZ ;  /* 0x0000600014257810 */ /* 0x000fe20007f7e0ff */
[----:B------:R-:W-:Y:S01]  /*e2f0*/  UIMAD UR6, UR15, UR13, UR6 ;  /* 0x0000000d0f0672a4 */ /* 0x000fe2000f8e0206 */
[----:B------:R-:W-:-:S02]  /*e300*/  SHF.R.S32.HI R0, RZ, 0x1f, R7 ;  /* 0x0000001fff007819 */ /* 0x000fc40000011407 */
[----:B------:R-:W-:Y:S01]  /*e310*/  ULDC.64 UR12, c[0x0][0xb40] ;  /* 0x0002d000000c7ab9 */ /* 0x000fe20000000a00 */
[----:B------:R-:W-:Y:S02]  /*e320*/  IADD3 R5, P1, R7, UR8, RZ ;  /* 0x0000000807057c10 */ /* 0x000fe4000ff3e0ff */
[----:B------:R-:W-:Y:S01]  /*e330*/  IMAD.U32 R9, RZ, RZ, UR6 ;  /* 0x00000006ff097e24 */ /* 0x000fe2000f8e00ff */
[----:B------:R-:W-:Y:S02]  /*e340*/  LOP3.LUT R28, R29, 0x180, RZ, 0xc0, !PT ;  /* 0x000001801d1c7812 */ /* 0x000fe400078ec0ff */
[----:B------:R-:W-:Y:S02]  /*e350*/  LEA R40, P2, R5, UR12, 0x2 ;  /* 0x0000000c05287c11 */ /* 0x000fe4000f8410ff */
[----:B------:R-:W-:Y:S01]  /*e360*/  IADD3.X R6, R0, UR9, R9, P1, !PT ;  /* 0x0000000900067c10 */ /* 0x000fe20008ffe409 */
[C---:B------:R-:W-:Y:S01]  /*e370*/  VIADD R0, R7.reuse, 0x8 ;  /* 0x0000000807007836 */ /* 0x040fe20000000000 */
[----:B------:R-:W-:Y:S01]  /*e380*/  ISETP.GE.OR P1, PT, R7, UR10, P0 ;  /* 0x0000000a07007c0c */ /* 0x000fe20008726670 */
[----:B------:R-:W-:Y:S01]  /*e390*/  ULDC.64 UR8, c[0x0][0xaa0] ;  /* 0x0002a80000087ab9 */ /* 0x000fe20000000a00 */
[----:B------:R-:W-:Y:S01]  /*e3a0*/  LEA.HI.X R41, R5, UR13, R6, 0x2, P2 ;  /* 0x0000000d05297c11 */ /* 0x000fe200090f1406 */
[----:B------:R-:W-:Y:S01]  /*e3b0*/  IMAD.X R5, RZ, RZ, R21, P6 ;  /* 0x000000ffff057224 */ /* 0x000fe200030e0615 */
[----:B------:R-:W-:-:S02]  /*e3c0*/  IADD3 R7, P2, R20, 0x7800, RZ ;  /* 0x0000780014077810 */ /* 0x000fc40007f5e0ff */
[----:B------:R-:W-:Y:S02]  /*e3d0*/  LOP3.LUT R36, R37, 0x180, RZ, 0xc0, !PT ;  /* 0x0000018025247812 */ /* 0x000fe400078ec0ff */
[----:B------:R-:W-:Y:S01]  /*e3e0*/  LOP3.LUT R9, R20, 0x180, RZ, 0xc0, !PT ;  /* 0x0000018014097812 */ /* 0x000fe200078ec0ff */
[----:B------:R-:W-:Y:S01]  /*e3f0*/  IMAD.X R13, RZ, RZ, R21, P2 ;  /* 0x000000ffff0d7224 */ /* 0x000fe200010e0615 */
[----:B------:R-:W-:Y:S02]  /*e400*/  ISETP.GE.OR P0, PT, R0, UR10, P0 ;  /* 0x0000000a00007c0c */ /* 0x000fe40008706670 */
[----:B------:R-:W-:Y:S02]  /*e410*/  LOP3.LUT R0, R7, 0x180, RZ, 0xc0, !PT ;  /* 0x0000018007007812 */ /* 0x000fe400078ec0ff */
[----:B------:R-:W-:Y:S01]  /*e420*/  SHF.R.U64 R28, R28, 0x3, RZ ;  /* 0x000000031c1c7819 */ /* 0x000fe200000012ff */
[----:B------:R-:W-:Y:S01]  /*e430*/  UIMAD UR6, UR7, UR8, URZ ;  /* 0x00000008070672a4 */ /* 0x000fe2000f8e023f */
[----:B------:R-:W-:Y:S01]  /*e440*/  SHF.R.U64 R36, R36, 0x3, RZ ;  /* 0x0000000324247819 */ /* 0x000fe200000012ff */
[----:B------:R-:W-:Y:S01]  /*e450*/  IMAD.U32 R17, RZ, RZ, UR8 ;  /* 0x00000008ff117e24 */ /* 0x000fe2000f8e00ff */
[----:B------:R-:W-:Y:S01]  /*e460*/  SHF.R.U64 R9, R9, 0x3, RZ ;  /* 0x0000000309097819 */ /* 0x000fe200000012ff */
[----:B------:R-:W-:Y:S01]  /*e470*/  IMAD.MOV.U32 R32, RZ, RZ, R19 ;  /* 0x000000ffff207224 */ /* 0x000fe200078e0013 */
[----:B------:R-:W-:Y:S01]  /*e480*/  SHF.R.U64 R0, R0, 0x3, RZ ;  /* 0x0000000300007819 */ /* 0x000fe200000012ff */
[----:B------:R-:W-:Y:S01]  /*e490*/  @!P1 STG.E desc[UR20][R40.64], R3 ;  /* 0x0000000328009986 */ /* 0x000fe2000c101914 */
[----:B------:R-:W-:Y:S01]  /*e4a0*/  LOP3.LUT R28, R28, R29, RZ, 0x3c, !PT ;  /* 0x0000001d1c1c7212 */ /* 0x000fe200078e3cff */
[--C-:B------:R-:W-:Y:S01]  /*e4b0*/  IMAD.X R29, RZ, RZ, R21.reuse, P5 ;  /* 0x000000ffff1d7224 */ /* 0x100fe200028e0615 */
[----:B------:R-:W-:Y:S01]  /*e4c0*/  LOP3.LUT R36, R36, R37, RZ, 0x3c, !PT ;  /* 0x0000002524247212 */ /* 0x000fe200078e3cff */
[--C-:B------:R-:W-:Y:S01]  /*e4d0*/  IMAD.X R37, RZ, RZ, R21.reuse, P3 ;  /* 0x000000ffff257224 */ /* 0x100fe200018e0615 */
[----:B------:R-:W-:Y:S01]  /*e4e0*/  LOP3.LUT R20, R9, R20, RZ, 0x3c, !PT ;  /* 0x0000001409147212 */ /* 0x000fe200078e3cff */
[----:B------:R-:W-:Y:S01]  /*e4f0*/  IMAD.X R9, RZ, RZ, R21, P4 ;  /* 0x000000ffff097224 */ /* 0x000fe200020e0615 */
[----:B------:R-:W-:Y:S01]  /*e500*/  LOP3.LUT R12, R0, R7, RZ, 0x3c, !PT ;  /* 0x00000007000c7212 */ /* 0x000fe200078e3cff */
[----:B------:R0:W-:Y:S01]  /*e510*/  @!P0 STG.E desc[UR20][R40.64+0x20], R16 ;  /* 0x0000201028008986 */ /* 0x0001e2000c101914 */
[----:B------:R-:W-:Y:S01]  /*e520*/  SHF.R.S32.HI R33, RZ, 0x1f, R19 ;  /* 0x0000001fff217819 */ /* 0x000fe20000011413 */
[----:B------:R-:W-:-:S02]  /*e530*/  UIMAD UR6, UR4, UR9, UR6 ;  /* 0x00000009040672a4 */ /* 0x000fc4000f8e0206 */
[----:B------:R1:W5:Y:S01]  /*e540*/  LD.E.128 R24, desc[UR20][R20.64] ;  /* 0x0000001414187980 */ /* 0x000362000c101d00 */
[----:B------:R-:W-:-:S03]  /*e550*/  ULDC.64 UR8, c[0x0][0xae0] ;  /* 0x0002b80000087ab9 */ /* 0x000fc60000000a00 */
        /* <DEDUP_REMOVED lines=8> */
[----:B------:R-:W-:Y:S01]  /*e5e0*/  UIMAD UR10, UR17, -0xc0, UR10 ;  /* 0xffffff40110a78a4 */ /* 0x000fe2000f8e020a */
        /* <DEDUP_REMOVED lines=8> */
[C---:B------:R-:W-:Y:S01]  /*e670*/  VIADD R0, R144.reuse, 0x60 ;  /* 0x0000006090007836 */ /* 0x040fe20000000000 */
[----:B------:R-:W-:Y:S01]  /*e680*/  UIADD3 UR4, UR37, 0x31c20, URZ ;  /* 0x00031c2025047890 */ /* 0x000fe2000fffe03f */
[----:B------:R-:W-:Y:S01]  /*e690*/  IMAD.WIDE.U32 R16, R3, UR18, R16 ;  /* 0x0000001203107c25 */ /* 0x000fe2000f8e0010 */
[----:B------:R-:W-:Y:S01]  /*e6a0*/  ULDC.64 UR8, c[0x0][0xae8] ;  /* 0x0002ba0000087ab9 */ /* 0x000fe20000000a00 */
[----:B------:R-:W-:Y:S01]  /*e6b0*/  ISETP.GE.AND P0, PT, R144, UR10, PT ;  /* 0x0000000a90007c0c */ /* 0x000fe2000bf06270 */
[----:B------:R-:W-:Y:S01]  /*e6c0*/  UPRMT UR4, URZ, 0x654, UR4 ;  /* 0x000006543f047896 */ /* 0x000fe20008000004 */
[----:B------:R-:W-:Y:S01]  /*e6d0*/  VIADD R17, R17, UR6 ;  /* 0x0000000611117c36 */ /* 0x000fe20008000000 */
[----:B------:R-:W-:-:S02]  /*e6e0*/  UIMAD UR6, UR16, UR8, URZ ;  /* 0x00000008100672a4 */ /* 0x000fc4000f8e023f */
[----:B------:R-:W-:Y:S01]  /*e6f0*/  IMAD.U32 R33, RZ, RZ, UR8 ;  /* 0x00000008ff217e24 */ /* 0x000fe2000f8e00ff */
[----:B------:R-:W-:Y:S01]  /*e700*/  SHF.R.S32.HI R145, RZ, 0x1f, R144 ;  /* 0x0000001fff917819 */ /* 0x000fe20000011490 */
[----:B-1----:R-:W-:Y:S01]  /*e710*/  IMAD.U32 R21, RZ, RZ, UR17 ;  /* 0x00000011ff157e24 */ /* 0x002fe2000f8e00ff */
[----:B------:R-:W-:Y:S02]  /*e720*/  UIMAD UR6, UR15, UR9, UR6 ;  /* 0x000000090f0672a4 */ /* 0x000fe4000f8e0206 */
[----:B------:R-:W-:Y:S01]  /*e730*/  IMAD.WIDE.U32 R32, R33, UR15, R16 ;  /* 0x0000000f21207c25 */ /* 0x000fe2000f8e0010 */
[----:B------:R-:W-:Y:S01]  /*e740*/  BSSY B1, `(.L_x_9957) ;  /* 0x000001a000017945 */ /* 0x000fe20003800000 */
[----:B------:R-:W-:Y:S02]  /*e750*/  ISETP.GE.AND P3, PT, R0, UR10, PT ;  /* 0x0000000a00007c0c */ /* 0x000fe4000bf66270 */
        /* <DEDUP_REMOVED lines=24> */
.L_x_9958:
[----:B------:R-:W-:Y:S05]  /*e8e0*/  BSYNC B1 ;  /* 0x0000000000017941 */ /* 0x000fea0003800000 */
.L_x_9957:
[----:B------:R-:W-:Y:S05]  /*e8f0*/  @P3 BRA `(.L_x_9959) ;  /* 0x0000000800b83947 */ /* 0x000fea0003800000 */
[----:B------:R-:W-:Y:S01]  /*e900*/  IADD3 R3, P0, R20, 0x60, RZ ;  /* 0x0000006014037810 */ /* 0x000fe20007f1e0ff */
        /* <DEDUP_REMOVED lines=18> */
[----:B-----5:R2:W-:Y:S04]  /*ea30*/  @!P1 STG.E.128 desc[UR8][R20.64], R4 ;  /* 0x0000000414009986 */ /* 0x0205e8000c101d08 */
[----:B------:R2:W-:Y:S06]  /*ea40*/  @!P2 STG.E.128 desc[UR8][R20.64+0x40], R8 ;  /* 0x000040081400a986 */ /* 0x0005ec000c101d08 */
[----:B------:R-:W-:Y:S05]  /*ea50*/  @P0 BRA `(.L_x_9959) ;  /* 0x0000000800600947 */ /* 0x000fea0003800000 */
[----:B------:R-:W-:Y:S02]  /*ea60*/  ULDC.64 UR6, c[0x0][0x208] ;  /* 0x0000820000067ab9 */ /* 0x000fe40000000a00 */
[----:B------:R3:W-:Y:S01]  /*ea70*/  STG.E.128 desc[UR6][R20.64+0x80], R12 ;  /* 0x0000800c14007986 */ /* 0x0007e2000c101d06 */
[----:B------:R-:W-:Y:S05]  /*ea80*/  BRA `(.L_x_9959) ;  /* 0x0000000800547947 */ /* 0x000fea0003800000 */
.L_x_9955:
        /* <DEDUP_REMOVED lines=35> */
.L_x_9960:
        /* <DEDUP_REMOVED lines=38> */
.L_x_9962:
[----:B------:R-:W-:Y:S05]  /*ef20*/  BSYNC B1 ;  /* 0x0000000000017941 */ /* 0x000fea0003800000 */
.L_x_9961:
[----:B------:R-:W-:Y:S01]  /*ef30*/  R2UR UR11, R149 ;  /* 0x00000000950b72ca */ /* 0x000fe200000e0000 */
[----:B------:R-:W-:Y:S01]  /*ef40*/  ULDC.64 UR6, c[0x0][0xaa0] ;  /* 0x0002a80000067ab9 */ /* 0x000fe20000000a00 */
[----:B------:R-:W-:Y:S01]  /*ef50*/  R2UR UR14, R147 ;  /* 0x00000000930e72ca */ /* 0x000fe200000e0000 */
[----:B------:R-:W-:Y:S01]  /*ef60*/  IMAD.MOV.U32 R4, RZ, RZ, R19 ;  /* 0x000000ffff047224 */ /* 0x000fe200078e0013 */
[----:B------:R-:W-:Y:S01]  /*ef70*/  ULDC.64 UR12, c[0x0][0xae0] ;  /* 0x0002b800000c7ab9 */ /* 0x000fe20000000a00 */
[----:B0-----:R-:W-:Y:S01]  /*ef80*/  IMAD.MOV.U32 R5, RZ, RZ, R10 ;  /* 0x000000ffff057224 */ /* 0x001fe200078e000a */
[----:B------:R-:W-:Y:S01]  /*ef90*/  SHF.R.S32.HI R9, RZ, 0x1f, R144 ;  /* 0x0000001fff097819 */ /* 0x000fe20000011490 */
[----:B------:R-:W-:Y:S01]  /*efa0*/  IMAD R0, R8, UR6, RZ ;  /* 0x0000000608007c24 */ /* 0x000fe2000f8e02ff */
[----:B------:R-:W-:Y:S01]  /*efb0*/  BSSY B1, `(.L_x_9963) ;  /* 0x000002b000017945 */ /* 0x000fe20003800000 */
[----:B------:R-:W-:Y:S01]  /*efc0*/  IMAD.WIDE.U32 R4, R3, UR6, R4 ;  /* 0x0000000603047c25 */ /* 0x000fe2000f8e0004 */
[----:B------:R-:W-:-:S03]  /*efd0*/  UIMAD UR6, UR8, UR12, URZ ;  /* 0x0000000c080672a4 */ /* 0x000fc6000f8e023f */
[----:B------:R-:W-:Y:S01]  /*efe0*/  IMAD R3, R3, UR7, R0 ;  /* 0x0000000703037c24 */ /* 0x000fe2000f8e0200 */
[----:B------:R-:W-:Y:S01]  /*eff0*/  UIMAD UR7, UR11, -0xc0, UR4 ;  /* 0xffffff400b0778a4 */ /* 0x000fe2000f8e0204 */
[C---:B------:R-:W-:Y:S01]  /*f000*/  VIADD R0, R144.reuse, 0x60 ;  /* 0x0000006090007836 */ /* 0x040fe20000000000 */
[----:B------:R-:W-:Y:S01]  /*f010*/  UIMAD UR6, UR14, UR13, UR6 ;  /* 0x0000000d0e0672a4 */ /* 0x000fe2000f8e0206 */
[----:B------:R-:W-:Y:S02]  /*f020*/  IMAD.IADD R5, R5, 0x1, R3 ;  /* 0x0000000105057824 */ /* 0x000fe400078e0203 */
[----:B------:R-:W-:Y:S01]  /*f030*/  IMAD.U32 R3, RZ, RZ, UR12 ;  /* 0x0000000cff037e24 */ /* 0x000fe2000f8e00ff */
[----:B------:R-:W-:Y:S01]  /*f040*/  ULDC.64 UR12, c[0x0][0xae8] ;  /* 0x0002ba00000c7ab9 */ /* 0x000fe20000000a00 */
[----:B------:R-:W-:Y:S01]  /*f050*/  ISETP.GE.AND P0, PT, R144, UR7, PT ;  /* 0x0000000790007c0c */ /* 0x000fe2000bf06270 */
[----:B------:R-:W-:Y:S01]  /*f060*/  UIMAD UR4, UR10, UR12, URZ ;  /* 0x0000000c0a0472a4 */ /* 0x000fe2000f8e023f */
[----:B------:R-:W-:Y:S01]  /*f070*/  IMAD.WIDE.U32 R4, R3, UR14, R4 ;  /* 0x0000000e03047c25 */ /* 0x000fe2000f8e0004 */
[----:B------:R-:W-:-:S02]  /*f080*/  ISETP.GE.AND P1, PT, R0, UR7, PT ;  /* 0x0000000700007c0c */ /* 0x000fc4000bf26270 */
[----:B------:R-:W-:Y:S01]  /*f090*/  UIMAD UR4, UR9, UR13, UR4 ;  /* 0x0000000d090472a4 */ /* 0x000fe2000f8e0204 */
[----:B------:R-:W-:Y:S02]  /*f0a0*/  VIADD R5, R5, UR6 ;  /* 0x0000000605057c36 */ /* 0x000fe40008000000 */
[----:B------:R-:W-:Y:S02]  /*f0b0*/  IMAD.U32 R7, RZ, RZ, UR12 ;  /* 0x0000000cff077e24 */ /* 0x000fe4000f8e00ff */
[----:B------:R-:W-:Y:S02]  /*f0c0*/  IMAD.U32 R3, RZ, RZ, UR11 ;  /* 0x0000000bff037e24 */ /* 0x000fe4000f8e00ff */
[----:B------:R-:W-:-:S04]  /*f0d0*/  IMAD.WIDE.U32 R6, R7, UR9, R4 ;  /* 0x0000000907067c25 */ /* 0x000fc8000f8e0004 */
[----:B------:R-:W-:Y:S02]  /*f0e0*/  IMAD.MOV.U32 R8, RZ, RZ, R144 ;  /* 0x000000ffff087224 */ /* 0x000fe400078e0090 */
        /* <DEDUP_REMOVED lines=23> */
.L_x_9964:
[----:B------:R-:W-:Y:S05]  /*f260*/  BSYNC B1 ;  /* 0x0000000000017941 */ /* 0x000fea0003800000 */
.L_x_9963:
        /* <DEDUP_REMOVED lines=23> */
.L_x_9959:
[----:B------:R-:W-:Y:S05]  /*f3e0*/  BSYNC B0 ;  /* 0x0000000000007941 */ /* 0x000fea0003800000 */
.L_x_9954:
[----:B------:R-:W-:Y:S02]  /*f3f0*/  ULDC UR4, c[0x0][0xc14] ;  /* 0x0003050000047ab9 */ /* 0x000fe40000000800 */
[----:B------:R-:W-:-:S13]  /*f400*/  ISETP.GE.AND P0, PT, R35, UR4, PT ;  /* 0x0000000423007c0c */ /* 0x000fda000bf06270 */
[----:B------:R-:W-:Y:S05]  /*f410*/  @!P0 BRA `(.L_x_9965) ;  /* 0xffffff1800b48947 */ /* 0x000fea000383ffff */
[----:B------:R-:W-:Y:S05]  /*f420*/  EXIT ;  /* 0x000000000000794d */ /* 0x000fea0003800000 */
.L_x_9918:
        /* <DEDUP_REMOVED lines=62> */
.L_x_9970:
        /* <DEDUP_REMOVED lines=11> */
[----:B------:R-:W0:Y:S01]  /*f8c0*/  LDC.64 R2, c[0x0][0xc58] ;  /* 0x00031600ff027b82 */ /* 0x000e220000000a00 */
[----:B------:R-:W-:Y:S01]  /*f8d0*/  ULDC.64 UR8, c[0x0][0x208] ;  /* 0x0000820000087ab9 */ /* 0x000fe20000000a00 */
[----:B0-----:R-:W-:-:S05]  /*f8e0*/  IMAD.WIDE R2, R7, 0x4, R2 ;  /* 0x0000000407027825 */ /* 0x001fca00078e0202 */
[----:B------:R0:W5:Y:S02]  /*f8f0*/  LDG.E R0, desc[UR8][R2.64] ;  /* 0x0000000802007981 */ /* 0x000164000c1e1900 */
.L_x_9969:
[----:B------:R-:W-:Y:S05]  /*f900*/  BSYNC B0 ;  /* 0x0000000000007941 */ /* 0x000fea0003800000 */
.L_x_9968:
        /* <DEDUP_REMOVED lines=25> */
.L_x_9966:
        /* <DEDUP_REMOVED lines=21> */
.L_x_9971:
[----:B---3--:R-:W-:Y:S01]  /*fbf0*/  IMAD R16, R16, UR4, R9 ;  /* 0x0000000410107c24 */ /* 0x008fe2000f8e0209 */
[----:B------:R-:W-:Y:S01]  /*fc00*/  IABS R2, R4 ;  /* 0x0000000400027213 */ /* 0x000fe20000000000 */
[----:B-12---:R-:W-:-:S03]  /*fc10*/  IMAD.MOV R11, RZ, RZ, -R3 ;  /* 0x000000ffff0b7224 */ /* 0x006fc600078e0a03 */
[----:B------:R-:W-:Y:S01]  /*fc20*/  IADD3 R9, -R16, UR6, RZ ;  /* 0x0000000610097c10 */ /* 0x000fe2000fffe1ff */
[----:B------:R-:W-:Y:S02]  /*fc30*/  IMAD.MOV R10, RZ, RZ, -R2 ;  /* 0x000000ffff0a7224 */ /* 0x000fe400078e0a02 */
        /* <DEDUP_REMOVED lines=23> */
[----:B------:R-:W-:-:S04]  /*fdb0*/  VIADDMNMX R7, R8, UR4, R7, PT ;  /* 0x0000000408077c46 */ /* 0x000fc8000b800107 */
[-C--:B------:R-:W-:Y:S02]  /*fdc0*/  IABS R8, R7.reuse ;  /* 0x0000000700087213 */ /* 0x080fe40000000000 */
[----:B0-----:R-:W-:Y:S02]  /*fdd0*/  IABS R12, R7 ;  /* 0x00000007000c7213 */ /* 0x001fe40000000000 */
        /* <DEDUP_REMOVED lines=28> */
.L_x_9967:
[----:B------:R-:W-:Y:S02]  /*ffa0*/  IMAD.MOV.U32 R17, RZ, RZ, RZ ;  /* 0x000000ffff117224 */ /* 0x000fe400078e00ff */
[----:B------:R-:W-:Y:S02]  /*ffb0*/  IMAD.U32 R16, RZ, RZ, UR6 ;  /* 0x00000006ff107e24 */ /* 0x000fe4000f8e00ff */
[----:B------:R-:W-:-:S07]  /*ffc0*/  IMAD.MOV.U32 R18, RZ, RZ, RZ ;  /* 0x000000ffff127224 */ /* 0x000fce00078e00ff */
.L_x_9972:
        /* <DEDUP_REMOVED lines=16> */
.L_x_10040:
[----:B--2---:R-:W2:Y:S01]  /*100d0*/  LDC.64 R2, c[0x0][0xc60] ;  /* 0x00031800ff027b82 */ /* 0x004ea20000000a00 */
[----:B------:R-:W-:Y:S01]  /*100e0*/  ULDC.64 UR4, c[0x0][0x208] ;  /* 0x0000820000047ab9 */ /* 0x000fe20000000a00 */
[----:B--2---:R-:W-:-:S05]  /*100f0*/  IMAD.WIDE R2, R19, 0x4, R2 ;  /* 0x0000000413027825 */ /* 0x004fca00078e0202 */
[----:B------:R-:W2:Y:S01]  /*10100*/  LDG.E R27, desc[UR4][R2.64] ;  /* 0x00000004021b7981 */ /* 0x000ea2000c1e1900 */
[----:B------:R-:W-:Y:S05]  /*10110*/  YIELD ;  /* 0x0000000000007946 */ /* 0x000fea0003800000 */
[----:B------:R-:W-:Y:S01]  /*10120*/  ULDC.64 UR4, c[0x0][0xa28] ;  /* 0x00028a0000047ab9 */ /* 0x000fe20000000a00 */
[----:B0-----:R-:W-:Y:S01]  /*10130*/  IMAD.MOV.U32 R0, RZ, RZ, RZ ;  /* 0x000000ffff007224 */ /* 0x001fe200078e00ff */
[----:B------:R-:W-:Y:S01]  /*10140*/  ISETP.NE.U32.AND P0, PT, RZ, UR4, PT ;  /* 0x00000004ff007c0c */ /* 0x000fe2000bf05070 */
[----:B------:R-:W-:Y:S01]  /*10150*/  ULDC.64 UR8, c[0x0][0x208] ;  /* 0x0000820000087ab9 */ /* 0x000fe20000000a00 */
[----:B------:R-:W-:Y:S01]  /*10160*/  IMAD.MOV.U32 R8, RZ, RZ, RZ ;  /* 0x000000ffff087224 */ /* 0x000fe200078e00ff */
[----:B------:R-:W-:Y:S01]  /*10170*/  ULDC.64 UR6, c[0x0][0xa08] ;  /* 0x0002820000067ab9 */ /* 0x000fe20000000a00 */
[----:B------:R-:W-:-:S02]  /*10180*/  ISETP.NE.AND.EX P0, PT, RZ, UR5, PT, P0 ;  /* 0x00000005ff007c0c */ /* 0x000fc4000bf05300 */
[----:B--2---:R-:W-:-:S11]  /*10190*/  SHF.R.S32.HI R4, RZ, 0x1f, R27 ;  /* 0x0000001fff047819 */ /* 0x004fd6000001141b */
[----:B------:R-:W-:-:S04]  /*101a0*/  @P0 LEA R2, P1, R27, UR4, 0x2 ;  /* 0x000000041b020c11 */ /* 0x000fc8000f8210ff */
[C-C-:B------:R-:W-:Y:S01]  /*101b0*/  @P0 LEA.HI.X R3, R27.reuse, UR5, R4.reuse, 0x2, P1 ;  /* 0x000000051b030c11 */ /* 0x140fe200088f1404 */
[----:B------:R-:W-:Y:S02]  /*101c0*/  ULDC.64 UR4, c[0x0][0xa18] ;  /* 0x0002860000047ab9 */ /* 0x000fe40000000a00 */
[----:B------:R-:W-:Y:S01]  /*101d0*/  ISETP.NE.U32.AND P1, PT, RZ, UR4, PT ;  /* 0x00000004ff007c0c */ /* 0x000fe2000bf25070 */
[C---:B------:R-:W-:Y:S01]  /*101e0*/  IMAD.SHL.U32 R29, R27.reuse, 0x4, RZ ;  /* 0x000000041b1d7824 */ /* 0x040fe200078e00ff */
[----:B------:R0:W5:Y:S01]  /*101f0*/  @P0 LDG.E R0, desc[UR8][R2.64] ;  /* 0x0000000802000981 */ /* 0x000162000c1e1900 */
[----:B------:R-:W-:Y:S02]  /*10200*/  SHF.L.U64.HI R10, R27, 0x2, R4 ;  /* 0x000000021b0a7819 */ /* 0x000fe40000010204 */
[----:B------:R-:W-:-:S03]  /*10210*/  ISETP.NE.AND.EX P1, PT, RZ, UR5, PT, P1 ;  /* 0x00000005ff007c0c */ /* 0x000fc6000bf25310 */
[----:B------:R-:W-:Y:S10]  /*10220*/  STL [R1], R10 ;  /* 0x0000000a01007387 */ /* 0x000ff40000100800 */
        /* <DEDUP_REMOVED lines=9> */
[----:B------:R-:W-:-:S05]  /*102c0*/  IADD3.X R5, R10, UR7, RZ, P0, !PT ;  /* 0x000000070a057c10 */ /* 0x000fca00087fe4ff */
[----:B------:R-:W2:Y:S01]  /*102d0*/  @P2 LDG.E R8, desc[UR8][R2.64] ;  /* 0x0000000802082981 */ /* 0x000ea2000c1e1900 */
        /* <DEDUP_REMOVED lines=13> */
[----:B0-----:R-:W-:Y:S06]  /*103b0*/  @P1 BRA `(.L_x_9974) ;  /* 0x0000000000141947 */ /* 0x001fec0003800000 */
[----:B------:R-:W-:Y:S05]  /*103c0*/  @!P2 BRA `(.L_x_9974) ;  /* 0x000000000010a947 */ /* 0x000fea0003800000 */
[----:B------:R-:W-:Y:S02]  /*103d0*/  ULDC.64 UR4, c[0x0][0x208] ;  /* 0x0000820000047ab9 */ /* 0x000fe40000000a00 */
[----:B------:R-:W2:Y:S04]  /*103e0*/  LDG.E R7, desc[UR4][R2.64] ;  /* 0x0000000402077981 */ /* 0x000ea8000c1e1900 */
[----:B-----5:R-:W2:Y:S02]  /*103f0*/  LDG.E R8, desc[UR4][R2.64+0x4] ;  /* 0x0000040402087981 */ /* 0x020ea4000c1e1900 */
[----:B--2---:R-:W-:-:S07]  /*10400*/  IMAD.IADD R8, R8, 0x1, -R7 ;  /* 0x0000000108087824 */ /* 0x004fce00078e0a07 */
.L_x_9974:
[----:B------:R-:W-:Y:S01]  /*10410*/  IMAD.MOV.U32 R23, RZ, RZ, RZ ;  /* 0x000000ffff177224 */ /* 0x000fe200078e00ff */
[----:B------:R-:W-:-:S05]  /*10420*/  ULDC.64 UR4, c[0x0][0x208] ;  /* 0x0000820000047ab9 */ /* 0x000fca0000000a00 */
[----:B------:R-:W2:Y:S01]  /*10430*/  @P0 LDG.E R23, desc[UR4][R4.64] ;  /* 0x0000000404170981 */ /* 0x000ea2000c1e1900 */
[----:B------:R-:W-:Y:S02]  /*10440*/  ULDC.64 UR4, c[0x0][0xa20] ;  /* 0x0002880000047ab9 */ /* 0x000fe40000000a00 */
[----:B------:R-:W-:-:S04]  /*10450*/  ISETP.NE.U32.AND P1, PT, RZ, UR4, PT ;  /* 0x00000004ff007c0c */ /* 0x000fc8000bf25070 */
[----:B------:R-:W-:Y:S01]  /*10460*/  ISETP.NE.AND.EX P1, PT, RZ, UR5, PT, P1 ;  /* 0x00000005ff007c0c */ /* 0x000fe2000bf25310 */
[----:B--2--5:R-:W-:-:S12]  /*10470*/  IMAD.IADD R23, R23, 0x1, R0 ;  /* 0x0000000117177824 */ /* 0x024fd800078e0200 */
[----:B------:R-:W-:Y:S05]  /*10480*/  @!P1 BRA `(.L_x_9975) ;  /* 0x0000000000149947 */ /* 0x000fea0003800000 */
[----:B------:R-:W-:Y:S01]  /*10490*/  IADD3 R2, P0, R29, UR4, RZ ;  /* 0x000000041d027c10 */ /* 0x000fe2000ff1e0ff */
[----:B------:R-:W-:-:S03]  /*104a0*/  ULDC.64 UR6, c[0x0][0x208] ;  /* 0x0000820000067ab9 */ /* 0x000fc60000000a00 */
[----:B------:R-:W-:-:S05]  /*104b0*/  IADD3.X R3, R10, UR5, RZ, P0, !PT ;  /* 0x000000050a037c10 */ /* 0x000fca00087fe4ff */
[----:B------:R0:W5:Y:S01]  /*104c0*/  LDG.E R9, desc[UR6][R2.64] ;  /* 0x0000000602097981 */ /* 0x000162000c1e1900 */
[----:B------:R-:W-:Y:S05]  /*104d0*/  BRA `(.L_x_9976) ;  /* 0x0000000000147947 */ /* 0x000fea0003800000 */
.L_x_9975:
[----:B------:R-:W-:Y:S05]  /*104e0*/  @!P0 BRA `(.L_x_9976) ;  /* 0x0000000000108947 */ /* 0x000fea0003800000 */
[----:B------:R-:W-:Y:S02]  /*104f0*/  ULDC.64 UR4, c[0x0][0x208] ;  /* 0x0000820000047ab9 */ /* 0x000fe40000000a00 */
[----:B------:R-:W2:Y:S04]  /*10500*/  LDG.E R2, desc[UR4][R4.64] ;  /* 0x0000000404027981 */ /* 0x000ea8000c1e1900 */
[----:B------:R-:W2:Y:S02]  /*10510*/  LDG.E R9, desc[UR4][R4.64+0x4] ;  /* 0x0000040404097981 */ /* 0x000ea4000c1e1900 */
[----:B--2---:R-:W-:-:S07]  /*10520*/  IMAD.IADD R9, R9, 0x1, -R2 ;  /* 0x0000000109097824 */ /* 0x004fce00078e0a02 */
.L_x_9976:
[----:B0-----:R-:W-:Y:S01]  /*10530*/  IMAD R3, R17, 0xc0, RZ ;  /* 0x000000c011037824 */ /* 0x001fe200078e02ff */
[----:B------:R-:W-:Y:S01]  /*10540*/  BSSY B6, `(.L_x_9977) ;  /* 0x00002bb000067945 */ /* 0x000fe20003800000 */
[----:B-----5:R-:W-:-:S03]  /*10550*/  IMAD.IADD R9, R9, 0x1, -R0 ;  /* 0x0000000109097824 */ /* 0x020fc600078e0a00 */
[----:B------:R-:W-:Y:S01]  /*10560*/  IADD3 R8, -R8, 0x14f, R3 ;  /* 0x0000014f08087810 */ /* 0x000fe20007ffe103 */
[----:B------:R-:W-:-:S04]  /*10570*/  VIADD R0, R9, 0x8f ;  /* 0x0000008f09007836 */ /* 0x000fc80000000000 */
[----:B------:R-:W-:Y:S02]  /*10580*/  IMAD.IADD R8, R9, 0x1, R8 ;  /* 0x0000000109087824 */ /* 0x000fe400078e0208 */
        /* <DEDUP_REMOVED lines=9> */
[----:B------:R-:W-:-:S13]  /*10620*/  ISETP.NE.AND P1, PT, R26, RZ, PT ;  /* 0x000000ff1a00720c */ /* 0x000fda0003f25270 */
[----:B------:R-:W-:Y:S05]  /*10630*/  @P1 BRA `(.L_x_9979) ;  /* 0x0000002800ac1947 */ /* 0x000fea0003800000 */
[----:B------:R-:W0:Y:S01]  /*10640*/  S2R R7, SR_LANEID ;  /* 0x0000000000077919 */ /* 0x000e220000000000 */
[----:B------:R-:W-:Y:S01]  /*10650*/  VOTEU.ANY UR4, UPT, PT ;  /* 0x0000000000047886 */ /* 0x000fe200038e0100 */
[----:B------:R-:W2:Y:S01]  /*10660*/  LDC.64 R2, c[0x0][0xc38] ;  /* 0x00030e00ff027b82 */ /* 0x000ea20000000a00 */
[----:B------:R-:W0:Y:S01]  /*10670*/  FLO.U32 R0, UR4 ;  /* 0x0000000400007d00 */ /* 0x000e2200080e0000 */
[----:B------:R-:W-:-:S07]  /*10680*/  ULDC.64 UR6, c[0x0][0x208] ;  /* 0x0000820000067ab9 */ /* 0x000fce0000000a00 */
        /* <DEDUP_REMOVED lines=9> */
.L_x_9978:
        /* <DEDUP_REMOVED lines=22> */
.L_x_9980:
        /* <DEDUP_REMOVED lines=19> */
.L_x_9982:
        /* <DEDUP_REMOVED lines=16> */
.L_x_9981:
[----:B------:R-:W2:Y:S01]  /*10ab0*/  LDL.LU R21, [R1] ;  /* 0x0000000001157983 */ /* 0x000ea20000300800 */
[----:B------:R-:W-:Y:S01]  /*10ac0*/  ULDC.64 UR4, c[0x0][0x9f8] ;  /* 0x00027e0000047ab9 */ /* 0x000fe20000000a00 */
[----:B------:R-:W0:Y:S02]  /*10ad0*/  LDC R0, c[0x0][0x428] ;  /* 0x00010a00ff007b82 */ /* 0x000e240000000800 */
[----:B------:R-:W3:Y:S01]  /*10ae0*/  LDL.LU R20, [R1+0x8] ;  /* 0x0000080001147983 */ /* 0x000ee20000300800 */
[----:B------:R-:W-:Y:S01]  /*10af0*/  ISETP.NE.U32.AND P0, PT, RZ, UR4, PT ;  /* 0x00000004ff007c0c */ /* 0x000fe2000bf05070 */
[----:B------:R-:W-:Y:S01]  /*10b00*/  IMAD.MOV.U32 R6, RZ, RZ, R27 ;  /* 0x000000ffff067224 */ /* 0x000fe200078e001b */
[----:B------:R-:W-:Y:S02]  /*10b10*/  ULDC.64 UR6, c[0x0][0x208] ;  /* 0x0000820000067ab9 */ /* 0x000fe40000000a00 */
[----:B------:R-:W-:-:S13]  /*10b20*/  ISETP.NE.AND.EX P0, PT, RZ, UR5, PT, P0 ;  /* 0x00000005ff007c0c */ /* 0x000fda000bf05300 */
[----:B------:R-:W-:Y:S02]  /*10b30*/  @P0 IADD3 R2, P1, R29, UR4, RZ ;  /* 0x000000041d020c10 */ /* 0x000fe4000ff3e0ff */
[----:B------:R-:W-:-:S13]  /*10b40*/  ISETP.NE.AND P6, PT, R26, RZ, PT ;  /* 0x000000ff1a00720c */ /* 0x000fda0003fc5270 */
[----:B------:R-:W-:-:S05]  /*10b50*/  VOTEU.ALL UP1, P6 ;  /* 0x00000000003f7886 */ /* 0x000fca0003020000 */
[----:B------:R-:W-:-:S04]  /*10b60*/  @!UP1 UIADD3 UR8, UP0, UR36, 0x270, URZ ;  /* 0x0000027024089890 */ /* 0x000fc8000ff1e03f */
[----:B------:R-:W-:-:S03]  /*10b70*/  @!UP1 UIADD3.X UR9, URZ, UR37, URZ, UP0, !UPT ;  /* 0x000000253f099290 */ /* 0x000fc600087fe43f */
[----:B------:R-:W-:Y:S01]  /*10b80*/  VOTEU.ALL UP0, P6 ;  /* 0x00000000003f7886 */ /* 0x000fe20003000000 */
[----:B--2---:R-:W-:Y:S01]  /*10b90*/  @P0 IADD3.X R3, R21, UR5, RZ, P1, !PT ;  /* 0x0000000515030c10 */ /* 0x004fe20008ffe4ff */
[----:B------:R-:W-:-:S04]  /*10ba0*/  ULDC.64 UR4, c[0x0][0xa00] ;  /* 0x0002800000047ab9 */ /* 0x000fc80000000a00 */
[----:B------:R2:W5:Y:S01]  /*10bb0*/  @P0 LDG.E R6, desc[UR6][R2.64] ;  /* 0x0000000602060981 */ /* 0x000562000c1e1900 */
[----:B0-----:R-:W-:Y:S01]  /*10bc0*/  ISETP.NE.AND P0, PT, R0, 0x1, PT ;  /* 0x000000010000780c */ /* 0x001fe20003f05270 */
[----:B------:R-:W-:Y:S01]  /*10bd0*/  IMAD.MOV.U32 R0, RZ, RZ, R18 ;  /* 0x000000ffff007224 */ /* 0x000fe200078e0012 */
[----:B------:R-:W-:Y:S01]  /*10be0*/  PLOP3.LUT P1, PT, P6, PT, PT, 0x8, 0x0 ;  /* 0x000000000000781c */ /* 0x000fe2000372e170 */
[----:B---3--:R-:W-:-:S10]  /*10bf0*/  IMAD R17, R17, 0xc0, R20 ;  /* 0x000000c011117824 */ /* 0x008fd400078e0214 */
[----:B------:R-:W0:Y:S08]  /*10c00*/  @P0 LDC R5, c[0x0][0x42c] ;  /* 0x00010b00ff050b82 */ /* 0x000e300000000800 */
[----:B------:R-:W3:Y:S01]  /*10c10*/  @P0 LDC R7, c[0x0][0x430] ;  /* 0x00010c00ff070b82 */ /* 0x000ee20000000800 */
[----:B0-----:R-:W-:-:S05]  /*10c20*/  @P0 IMAD.HI.U32 R4, R18, R5, RZ ;  /* 0x0000000512040227 */ /* 0x001fca00078e00ff */
[----:B---3--:R-:W-:Y:S02]  /*10c30*/  @P0 SHF.R.U32.HI R0, RZ, R7, R4 ;  /* 0x00000007ff000219 */ /* 0x008fe40000011604 */
[----:B------:R-:W-:-:S04]  /*10c40*/  ISETP.NE.U32.AND P0, PT, RZ, UR4, PT ;  /* 0x00000004ff007c0c */ /* 0x000fc8000bf05070 */
[----:B------:R-:W-:-:S04]  /*10c50*/  ISETP.NE.AND.EX P0, PT, RZ, UR5, PT, P0 ;  /* 0x00000005ff007c0c */ /* 0x000fc8000bf05300 */
[----:B--2---:R-:W-:-:S09]  /*10c60*/  SEL R10, R27, RZ, !P0 ;  /* 0x000000ff1b0a7207 */ /* 0x004fd20004000000 */
.L_x_9983:
        /* <DEDUP_REMOVED lines=14> */
.L_x_9984:
        /* <DEDUP_REMOVED lines=13> */
.L_x_9985:
        /* <DEDUP_REMOVED lines=17> */
.L_x_10056:
[----:B------:R-:W-:Y:S01]  /*10f30*/  UMOV UR4, 0xffffffff ;  /* 0xffffffff00047882 */ /* 0x000fe20000000000 */
[----:B------:R-:W-:Y:S02]  /*10f40*/  SHF.R.S32.HI R9, RZ, 0x1f, R6 ;  /* 0x0000001fff097819 */ /* 0x000fe40000011406 */
[----:B------:R-:W-:Y:S05]  /*10f50*/  BRA.DIV UR4, `(.L_x_9987) ;  /* 0x0000003604287947 */ /* 0x000fea000b800000 */
[----:B------:R-:W-:-:S13]  /*10f60*/  ELECT P6, URZ, PT ;  /* 0x00000000003f782f */ /* 0x000fda00038c0000 */
.L_x_10059:
        /* <DEDUP_REMOVED lines=23> */
.L_x_9989:
[----:B------:R-:W-:Y:S01]  /*110e0*/  IMAD R5, R22, 0x8, R25 ;  /* 0x0000000816057824 */ /* 0x000fe200078e0219 */
[----:B------:R-:W-:-:S04]  /*110f0*/  SHF.L.U32 R4, R24, 0x1f, RZ ;  /* 0x0000001f18047819 */ /* 0x000fc800000006ff */
[----:B------:R-:W2:Y:S02]  /*11100*/  SYNCS.PHASECHK.TRANS64.TRYWAIT P0, [R5+URZ+0x31c40], R4 ;  /* 0x031c4004050075a7 */ /* 0x000ea4000800017f */
[----:B--2---:R-:W-:Y:S05]  /*11110*/  @!P0 BRA `(.L_x_9990) ;  /* 0x0000003000d88947 */ /* 0x004fea0003800000 */
.L_x_10060:
        /* <DEDUP_REMOVED lines=9> */
.L_x_9991:
        /* <DEDUP_REMOVED lines=28> */
.L_x_9988:
        /* <DEDUP_REMOVED lines=12> */
[----:B------:R-:W-:Y:S01]  /*11430*/  @P0 R2UR UR12, R18 ;  /* 0x00000000120c02ca */ /* 0x000fe200000e0000 */
[----:B------:R-:W-:Y:S01]  /*11440*/  UMOV UR18, URZ ;  /* 0x0000003f00127c82 */ /* 0x000fe20008000000 */
[----:B------:R-:W-:Y:S01]  /*11450*/  @P0 R2UR UR11, R17 ;  /* 0x00000000110b02ca */ /* 0x000fe200000e0000 */
[----:B------:R-:W-:Y:S01]  /*11460*/  UIADD3 UR16, UR24, 0xda00, URZ ;  /* 0x0000da0018107890 */ /* 0x000fe2000fffe03f */
[----:B------:R-:W-:Y:S01]  /*11470*/  @P0 IMAD.MOV.U32 R4, RZ, RZ, 0x9000 ;  /* 0x00009000ff040424 */ /* 0x000fe200078e00ff */
[----:B------:R-:W-:Y:S01]  /*11480*/  BAR.SYNC.DEFER_BLOCKING 0x8, 0x1a0 ;  /* 0x0206800000007b1d */ /* 0x000fe20000010000 */
[----:B------:R-:W-:-:S02]  /*11490*/  UIADD3 UR17, UR24, 0x31c00, URZ ;  /* 0x00031c0018117890 */ /* 0x000fc4000fffe03f */
[----:B------:R-:W-:-:S03]  /*114a0*/  UIADD3 UR8, UR24, 0x10a00, URZ ;  /* 0x00010a0018087890 */ /* 0x000fc6000fffe03f */
[----:B------:R-:W-:Y:S01]  /*114b0*/  UMOV UR14, 0x0 ;  /* 0x00000000000e7882 */ /* 0x000fe20000000000 */
[----:B------:R-:W-:Y:S01]  /*114c0*/  UMOV UR15, 0x12f00000 ;  /* 0x12f00000000f7882 */ /* 0x000fe20000000000 */
[----:B------:R-:W-:Y:S01]  /*114d0*/  UMOV UR10, 0x20 ;  /* 0x00000020000a7882 */ /* 0x000fe20000000000 */
[----:B------:R-:W-:Y:S01]  /*114e0*/  UMOV UR9, UR17 ;  /* 0x0000001100097c82 */ /* 0x000fe20008000000 */
[----:B------:R-:W-:Y:S01]  /*114f0*/  UMOV UR22, 0x0 ;  /* 0x0000000000167882 */ /* 0x000fe20000000000 */
[----:B------:R-:W-:Y:S01]  /*11500*/  UMOV UR23, 0x12f00000 ;  /* 0x12f0000000177882 */ /* 0x000fe20000000000 */
[----:B------:R-:W-:Y:S01]  /*11510*/  BSSY B0, `(.L_x_9992) ;  /* 0x0000013000007945 */ /* 0x000fe20003800000 */
[----:B------:R3:W-:Y:S01]  /*11520*/  @P0 SYNCS.ARRIVE.TRANS64 RZ, [R25+URZ+0x31c00], R4 ;  /* 0x031c000419ff09a7 */ /* 0x0007e2000800003f */
[----:B------:R-:W-:Y:S01]  /*11530*/  UTMALDG.4D [UR16], [UR4], desc[UR6] ;  /* 0x00000610040075b4 */ /* 0x000fe20008019000 */
[----:B------:R4:W-:Y:S02]  /*11540*/  UTMALDG.4D [UR8], [UR4], desc[UR14] ;  /* 0x00000e08040075b4 */ /* 0x0009e40008019000 */
[----:B----4-:R-:W-:Y:S01]  /*11550*/  @P0 R2UR UR13, R10 ;  /* 0x000000000a0d02ca */ /* 0x010fe200000e0000 */
[----:B------:R-:W-:Y:S01]  /*11560*/  UIADD3 UR8, UR24, 0x13a00, URZ ;  /* 0x00013a0018087890 */ /* 0x000fe2000fffe03f */
[----:B------:R-:W-:Y:S01]  /*11570*/  @P0 R2UR UR12, R18 ;  /* 0x00000000120c02ca */ /* 0x000fe200000e0000 */
[----:B------:R-:W-:Y:S01]  /*11580*/  UMOV UR10, 0x40 ;  /* 0x00000040000a7882 */ /* 0x000fe20000000000 */
[----:B------:R-:W-:Y:S01]  /*11590*/  @P0 R2UR UR11, R17 ;  /* 0x00000000110b02ca */ /* 0x000fe200000e0000 */
[----:B------:R-:W-:-:S12]  /*115a0*/  UMOV UR9, UR17 ;  /* 0x0000001100097c82 */ /* 0x000fd80008000000 */
[----:B------:R4:W-:Y:S01]  /*115b0*/  UTMALDG.4D [UR8], [UR4], desc[UR22] ;  /* 0x00001608040075b4 */ /* 0x0009e20008019000 */
[----:B--2---:R-:W-:-:S05]  /*115c0*/  VIADD R5, R5, 0x1 ;  /* 0x0000000105057836 */ /* 0x004fca0000000000 */
[----:B---3--:R-:W-:Y:S01]  /*115d0*/  LEA.HI R4, R5, R5, RZ, 0x1 ;  /* 0x0000000505047211 */ /* 0x008fe200078f08ff */
[----:B------:R4:W-:Y:S03]  /*115e0*/  STL [R1+0x4], R5 ;  /* 0x0000040501007387 */ /* 0x0009e60000100800 */
[----:B------:R-:W-:-:S05]  /*115f0*/  LOP3.LUT R4, R4, 0xfffffffe, RZ, 0xc0, !PT ;  /* 0xfffffffe04047812 */ /* 0x000fca00078ec0ff */
[----:B------:R-:W-:-:S05]  /*11600*/  IMAD.IADD R4, R5, 0x1, -R4 ;  /* 0x0000000105047824 */ /* 0x000fca00078e0a04 */
[----:B------:R-:W-:-:S04]  /*11610*/  SHF.L.U32 R4, R4, 0x1f, RZ ;  /* 0x0000001f04047819 */ /* 0x000fc800000006ff */
[----:B------:R-:W2:Y:S02]  /*11620*/  SYNCS.PHASECHK.TRANS64.TRYWAIT P0, [R25+URZ+0x31c20], R4 ;  /* 0x031c2004190075a7 */ /* 0x000ea4000800017f */
[----:B--2-4-:R-:W-:Y:S05]  /*11630*/  @!P0 BRA `(.L_x_9993) ;  /* 0x0000002c00a48947 */ /* 0x014fea0003800000 */
.L_x_10061:
[----:B------:R-:W-:Y:S05]  /*11640*/  BSYNC B0 ;  /* 0x0000000000007941 */ /* 0x000fea0003800000 */
.L_x_9992:
[----:B------:R-:W-:Y:S01]  /*11650*/  ISETP.GE.AND P0, PT, R28, 0x2, PT ;  /* 0x000000021c00780c */ /* 0x000fe20003f06270 */
[----:B------:R-:W-:-:S12]  /*11660*/  BSSY B0, `(.L_x_9994) ;  /* 0x0000166000007945 */ /* 0x000fd80003800000 */
[----:B------:R-:W-:Y:S05]  /*11670*/  @!P0 BRA `(.L_x_9995) ;  /* 0x0000001400908947 */ /* 0x000fea0003800000 */
[C---:B--2---:R-:W-:Y:S01]  /*11680*/  LOP3.LUT R4, R28.reuse, 0x1, RZ, 0xc0, !PT ;  /* 0x000000011c047812 */ /* 0x044fe200078ec0ff */
[----:B------:R-:W-:Y:S01]  /*11690*/  VIADD R11, R28, 0xfffffffe ;  /* 0xfffffffe1c0b7836 */ /* 0x000fe20000000000 */
[----:B------:R-:W-:Y:S02]  /*116a0*/  BSSY B1, `(.L_x_9996) ;  /* 0x0000078000017945 */ /* 0x000fe40003800000 */
[----:B------:R-:W-:Y:S01]  /*116b0*/  ISETP.NE.U32.AND P0, PT, R4, 0x1, PT ;  /* 0x000000010400780c */ /* 0x000fe20003f05070 */
[----:B------:R-:W-:-:S12]  /*116c0*/  IMAD.MOV.U32 R10, RZ, RZ, R11 ;  /* 0x000000ffff0a7224 */ /* 0x000fd800078e000b */
[----:B------:R-:W-:Y:S05]  /*116d0*/  @!P0 BRA `(.L_x_9997) ;  /* 0x0000000400d08947 */ /* 0x000fea0003800000 */
        /* <DEDUP_REMOVED lines=31> */
.L_x_10000:
[----:B0-----:R-:W-:Y:S01]  /*118d0*/  IMAD R3, R12, 0x8, R25 ;  /* 0x000000080c037824 */ /* 0x001fe200078e0219 */
[----:B------:R-:W-:-:S04]  /*118e0*/  SHF.L.U32 R2, R13, 0x1f, RZ ;  /* 0x0000001f0d027819 */ /* 0x000fc800000006ff */
[----:B------:R-:W0:Y:S02]  /*118f0*/  SYNCS.PHASECHK.TRANS64.TRYWAIT P0, [R3+URZ+0x31c40], R2 ;  /* 0x031c4002030075a7 */ /* 0x000e24000800017f */
[----:B0-----:R-:W-:Y:S05]  /*11900*/  @!P0 BRA `(.L_x_10001) ;  /* 0x0000002c00048947 */ /* 0x001fea0003800000 */
.L_x_10062:
[----:B------:R-:W2:Y:S02]  /*11910*/  S2R R5, SR_TID.X ;  /* 0x0000000000057919 */ /* 0x000ea40000002100 */
[----:B--2---:R-:W-:-:S04]  /*11920*/  LOP3.LUT R5, R5, 0x7f, RZ, 0xc0, !PT ;  /* 0x0000007f05057812 */ /* 0x004fc800078ec0ff */
[----:B------:R-:W-:-:S13]  /*11930*/  ISETP.NE.AND P1, PT, R5, RZ, PT ;  /* 0x000000ff0500720c */ /* 0x000fda0003f25270 */
[----:B------:R-:W-:Y:S05]  /*11940*/  @P1 BRA `(.L_x_10002) ;  /* 0x0000000000141947 */ /* 0x000fea0003800000 */
[----:B------:R-:W-:Y:S01]  /*11950*/  ISETP.NE.AND P0, PT, R26, RZ, PT ;  /* 0x000000ff1a00720c */ /* 0x000fe20003f05270 */
[----:B0-----:R-:W-:-:S04]  /*11960*/  IMAD.MOV.U32 R2, RZ, RZ, 0x6c00 ;  /* 0x00006c00ff027424 */ /* 0x001fc800078e00ff */
[----:B------:R2:W-:Y:S08]  /*11970*/  SYNCS.ARRIVE.TRANS64 RZ, [R3+URZ+0x31c30], R2 ;  /* 0x031c300203ff79a7 */ /* 0x0005f0000800003f */
[----:B------:R-:W-:Y:S05]  /*11980*/  @!P0 BRA `(.L_x_10002) ;  /* 0x0000000000048947 */ /* 0x000fea0003800000 */
[----:B------:R-:W-:Y:S01]  /*11990*/  BPT.TRAP 0x1 ;  /* 0x000000040000795c */ /* 0x000fe20000300000 */
.L_x_10002:
        /* <DEDUP_REMOVED lines=31> */
.L_x_10063:
[----:B------:R-:W-:Y:S05]  /*11b90*/  @P1 BRA `(.L_x_10004) ;  /* 0x0000000000181947 */ /* 0x000fea0003800000 */
[----:B------:R-:W-:Y:S01]  /*11ba0*/  ISETP.NE.AND P0, PT, R26, RZ, PT ;  /* 0x000000ff1a00720c */ /* 0x000fe20003f05270 */
[----:B0-----:R-:W-:Y:S02]  /*11bb0*/  IMAD R2, R22, 0x8, R25 ;  /* 0x0000000816027824 */ /* 0x001fe400078e0219 */
[----:B------:R-:W-:-:S04]  /*11bc0*/  IMAD.MOV.U32 R3, RZ, RZ, 0x6c00 ;  /* 0x00006c00ff037424 */ /* 0x000fc800078e00ff */
[----:B------:R2:W-:Y:S06]  /*11bd0*/  SYNCS.ARRIVE.TRANS64 RZ, [R2+URZ+0x31c50], R3 ;  /* 0x031c500302ff79a7 */ /* 0x0005ec000800003f */
[----:B------:R-:W-:Y:S05]  /*11be0*/  @!P0 BRA `(.L_x_10004) ;  /* 0x0000000000048947 */ /* 0x000fea0003800000 */
[----:B------:R-:W-:Y:S01]  /*11bf0*/  BPT.TRAP 0x1 ;  /* 0x000000040000795c */ /* 0x000fe20000300000 */
.L_x_10004:
        /* <DEDUP_REMOVED lines=30> */
.L_x_9999:
[----:B------:R-:W-:Y:S05]  /*11de0*/  BSYNC B2 ;  /* 0x0000000000027941 */ /* 0x000fea0003800000 */
.L_x_9998:
[----:B------:R-:W-:Y:S02]  /*11df0*/  VIADD R10, R28, 0xfffffffd ;  /* 0xfffffffd1c0a7836 */ /* 0x000fe40000000000 */
[----:B------:R-:W-:Y:S02]  /*11e00*/  IMAD.MOV.U32 R22, RZ, RZ, R12 ;  /* 0x000000ffff167224 */ /* 0x000fe400078e000c */
[----:B------:R-:W-:-:S07]  /*11e10*/  IMAD.MOV.U32 R24, RZ, RZ, R13 ;  /* 0x000000ffff187224 */ /* 0x000fce00078e000d */
.L_x_9997:
[----:B------:R-:W-:Y:S05]  /*11e20*/  BSYNC B1 ;  /* 0x0000000000017941 */ /* 0x000fea0003800000 */
.L_x_9996:
[----:B------:R-:W-:-:S13]  /*11e30*/  ISETP.NE.AND P0, PT, R11, RZ, PT ;  /* 0x000000ff0b00720c */ /* 0x000fda0003f05270 */
[----:B------:R-:W-:Y:S05]  /*11e40*/  @!P0 BRA `(.L_x_9995) ;  /* 0x0000000c009c8947 */ /* 0x000fea0003800000 */
[----:B------:R-:W-:-:S07]  /*11e50*/  IMAD.MOV.U32 R4, RZ, RZ, R8 ;  /* 0x000000ffff047224 */ /* 0x000fce00078e0008 */
.L_x_10019:
[----:B------:R-:W-:Y:S01]  /*11e60*/  VIADD R11, R22, 0x1 ;  /* 0x00000001160b7836 */ /* 0x000fe20000000000 */
[----:B------:R-:W-:Y:S05]  /*11e70*/  YIELD ;  /* 0x0000000000007946 */ /* 0x000fea0003800000 */
[----:B------:R-:W-:Y:S01]  /*11e80*/  ISETP.NE.AND P0, PT, R11, 0x2, PT ;  /* 0x000000020b00780c */ /* 0x000fe20003f05270 */
[----:B------:R-:W-:Y:S03]  /*11e90*/  BSSY B1, `(.L_x_10005) ;  /* 0x000006d000017945 */ /* 0x000fe60003800000 */
[----:B------:R-:W-:-:S02]  /*11ea0*/  SEL R3, RZ, 0x1, P0 ;  /* 0x00000001ff037807 */ /* 0x000fc40000000000 */
        /* <DEDUP_REMOVED lines=27> */
.L_x_10007:
[----:B------:R-:W-:Y:S01]  /*12060*/  IMAD R3, R11, 0x8, R25 ;  /* 0x000000080b037824 */ /* 0x000fe200078e0219 */
[----:B------:R-:W-:-:S04]  /*12070*/  SHF.L.U32 R2, R12, 0x1f, RZ ;  /* 0x0000001f0c027819 */ /* 0x000fc800000006ff */
[----:B------:R-:W2:Y:S02]  /*12080*/  SYNCS.PHASECHK.TRANS64.TRYWAIT P0, [R3+URZ+0x31c40], R2 ;  /* 0x031c4002030075a7 */ /* 0x000ea4000800017f */
[----:B--2---:R-:W-:Y:S05]  /*12090*/  @!P0 BRA `(.L_x_10008) ;  /* 0x0000002400488947 */ /* 0x004fea0003800000 */
.L_x_10064:
        /* <DEDUP_REMOVED lines=9> */
.L_x_10009:
        /* <DEDUP_REMOVED lines=31> */
.L_x_10065:
[----:B------:R-:W-:Y:S05]  /*12320*/  @P0 BRA `(.L_x_10011) ;  /* 0x0000000000140947 */ /* 0x000fea0003800000 */
[----:B------:R-:W-:Y:S01]  /*12330*/  ISETP.NE.AND P1, PT, R26, RZ, PT ;  /* 0x000000ff1a00720c */ /* 0x000fe20003f25270 */
[----:B------:R-:W-:-:S04]  /*12340*/  IMAD.MOV.U32 R2, RZ, RZ, 0x6c00 ;  /* 0x00006c00ff027424 */ /* 0x000fc800078e00ff */
[----:B------:R2:W-:Y:S08]  /*12350*/  SYNCS.ARRIVE.TRANS64 RZ, [R3+URZ+0x50], R2 ;  /* 0x0000500203ff79a7 */ /* 0x0005f0000800003f */
[----:B------:R-:W-:Y:S05]  /*12360*/  @!P1 BRA `(.L_x_10011) ;  /* 0x0000000000049947 */ /* 0x000fea0003800000 */
[----:B------:R-:W-:Y:S01]  /*12370*/  BPT.TRAP 0x1 ;  /* 0x000000040000795c */ /* 0x000fe20000300000 */
.L_x_10011:
        /* <DEDUP_REMOVED lines=30> */
.L_x_10006:
[----:B------:R-:W-:Y:S05]  /*12560*/  BSYNC B1 ;  /* 0x0000000000017941 */ /* 0x000fea0003800000 */
.L_x_10005:
[----:B------:R-:W-:Y:S01]  /*12570*/  VIADD R22, R11, 0x1 ;  /* 0x000000010b167836 */ /* 0x000fe20000000000 */
[----:B------:R-:W-:Y:S04]  /*12580*/  BSSY B1, `(.L_x_10012) ;  /* 0x000006f000017945 */ /* 0x000fe80003800000 */
[----:B------:R-:W-:-:S04]  /*12590*/  ISETP.NE.AND P0, PT, R22, 0x2, PT ;  /* 0x000000021600780c */ /* 0x000fc80003f05270 */
[----:B0-2---:R-:W-:Y:S02]  /*125a0*/  SEL R3, RZ, 0x1, P0 ;  /* 0x00000001ff037807 */ /* 0x005fe40000000000 */
        /* <DEDUP_REMOVED lines=27> */
.L_x_10014:
[----:B------:R-:W-:Y:S01]  /*12760*/  IMAD R2, R22, 0x8, R25 ;  /* 0x0000000816027824 */ /* 0x000fe200078e0219 */
[----:B------:R-:W-:-:S04]  /*12770*/  SHF.L.U32 R3, R24, 0x1f, RZ ;  /* 0x0000001f18037819 */ /* 0x000fc800000006ff */
[----:B------:R-:W2:Y:S02]  /*12780*/  SYNCS.PHASECHK.TRANS64.TRYWAIT P0, [R2+URZ+0x31c40], R3 ;  /* 0x031c4003020075a7 */ /* 0x000ea4000800017f */
[----:B--2---:R-:W-:Y:S05]  /*12790*/  @!P0 BRA `(.L_x_10015) ;  /* 0x0000001c00b08947 */ /* 0x004fea0003800000 */
.L_x_10066:
        /* <DEDUP_REMOVED lines=9> */
.L_x_10016:
[----:B0-2---:R-:W-:Y:S01]  /*12830*/  IMAD R2, R22, 0x6c00, R25 ;  /* 0x00006c0016027824 */ /* 0x005fe200078e0219 */
        /* <DEDUP_REMOVED lines=15> */
[----:B------:R-:W-:Y:S01]  /*12930*/  UIMAD UR11, UR11, 0x90, UR5 ;  /* 0x000000900b0b78a4 */ /* 0x000fe2000f8e0205 */
        /* <DEDUP_REMOVED lines=16> */
.L_x_10067:
[----:B------:R-:W-:Y:S05]  /*12a40*/  @P0 BRA `(.L_x_10018) ;  /* 0x0000000000140947 */ /* 0x000fea0003800000 */
[----:B------:R-:W-:Y:S01]  /*12a50*/  ISETP.NE.AND P1, PT, R26, RZ, PT ;  /* 0x000000ff1a00720c */ /* 0x000fe20003f25270 */
[----:B0-----:R-:W-:-:S04]  /*12a60*/  IMAD.MOV.U32 R3, RZ, RZ, 0x6c00 ;  /* 0x00006c00ff037424 */ /* 0x001fc800078e00ff */
[----:B------:R2:W-:Y:S08]  /*12a70*/  SYNCS.ARRIVE.TRANS64 RZ, [R2+URZ+0x50], R3 ;  /* 0x0000500302ff79a7 */ /* 0x0005f0000800003f */
[----:B------:R-:W-:Y:S05]  /*12a80*/  @!P1 BRA `(.L_x_10018) ;  /* 0x0000000000049947 */ /* 0x000fea0003800000 */
[----:B------:R-:W-:Y:S01]  /*12a90*/  BPT.TRAP 0x1 ;  /* 0x000000040000795c */ /* 0x000fe20000300000 */
.L_x_10018:
        /* <DEDUP_REMOVED lines=29> */
.L_x_10013:
[----:B------:R-:W-:Y:S05]  /*12c70*/  BSYNC B1 ;  /* 0x0000000000017941 */ /* 0x000fea0003800000 */
.L_x_10012:
[C---:B------:R-:W-:Y:S01]  /*12c80*/  ISETP.GT.AND P0, PT, R10.reuse, 0x1, PT ;  /* 0x000000010a00780c */ /* 0x040fe20003f04270 */
[----:B0-2---:R-:W-:-:S04]  /*12c90*/  VIADD R2, R10, 0xfffffffe ;  /* 0xfffffffe0a027836 */ /* 0x005fc80000000000 */
[----:B------:R-:W-:-:S08]  /*12ca0*/  IMAD.MOV.U32 R10, RZ, RZ, R2 ;  /* 0x000000ffff0a7224 */ /* 0x000fd000078e0002 */
[----:B------:R-:W-:Y:S05]  /*12cb0*/  @P0 BRA `(.L_x_10019) ;  /* 0xfffffff000680947 */ /* 0x000fea000383ffff */
.L_x_9995:
[----:B------:R-:W-:Y:S05]  /*12cc0*/  BSYNC B0 ;  /* 0x0000000000007941 */ /* 0x000fea0003800000 */
.L_x_9994:
[----:B------:R-:W-:Y:S01]  /*12cd0*/  ISETP.NE.AND P0, PT, R26, RZ, PT ;  /* 0x000000ff1a00720c */ /* 0x000fe20003f05270 */
[----:B------:R-:W-:-:S12]  /*12ce0*/  BSSY B0, `(.L_x_10020) ;  /* 0x000000f000007945 */ /* 0x000fd80003800000 */
[----:B------:R-:W-:Y:S05]  /*12cf0*/  @P0 BRA `(.L_x_10021) ;  /* 0x0000000000340947 */ /* 0x000fea0003800000 */
[----:B------:R-:W3:Y:S01]  /*12d00*/  S2R R9, SR_LANEID ;  /* 0x0000000000097919 */ /* 0x000ee20000000000 */
[----:B------:R-:W-:Y:S01]  /*12d10*/  VOTEU.ANY UR4, UPT, PT ;  /* 0x0000000000047886 */ /* 0x000fe200038e0100 */
[----:B------:R-:W4:Y:S01]  /*12d20*/  LDC.64 R2, c[0x0][0xc38] ;  /* 0x00030e00ff027b82 */ /* 0x000f220000000a00 */
[----:B--2---:R-:W3:Y:S01]  /*12d30*/  FLO.U32 R4, UR4 ;  /* 0x0000000400047d00 */ /* 0x004ee200080e0000 */
[----:B------:R-:W-:-:S07]  /*12d40*/  ULDC.64 UR6, c[0x0][0x208] ;  /* 0x0000820000067ab9 */ /* 0x000fce0000000a00 */
[----:B------:R-:W4:Y:S01]  /*12d50*/  POPC R5, UR4 ;  /* 0x0000000400057d09 */ /* 0x000f220008000000 */
[----:B---3--:R-:W-:-:S13]  /*12d60*/  ISETP.EQ.U32.AND P0, PT, R4, R9, PT ;  /* 0x000000090400720c */ /* 0x008fda0003f02070 */
[----:B----4-:R-:W2:Y:S01]  /*12d70*/  @P0 ATOMG.E.ADD.STRONG.GPU PT, R3, desc[UR6][R2.64], R5 ;  /* 0x00000005020309a8 */ /* 0x010ea200081ee1c6 */
[----:B------:R-:W3:Y:S02]  /*12d80*/  S2R R6, SR_LTMASK ;  /* 0x0000000000067919 */ /* 0x000ee40000003900 */
[----:B---3--:R-:W-:-:S04]  /*12d90*/  LOP3.LUT R6, R6, UR4, RZ, 0xc0, !PT ;  /* 0x0000000406067c12 */ /* 0x008fc8000f8ec0ff */
[----:B------:R-:W3:Y:S01]  /*12da0*/  POPC R9, R6 ;  /* 0x0000000600097309 */ /* 0x000ee20000000000 */
[----:B--2---:R-:W3:Y:S02]  /*12db0*/  SHFL.IDX PT, R4, R3, R4, 0x1f ;  /* 0x00001f0403047589 */ /* 0x004ee400000e0000 */
[----:B---3--:R-:W-:-:S07]  /*12dc0*/  IADD3 R16, R4, UR38, R9 ;  /* 0x0000002604107c10 */ /* 0x008fce000fffe009 */
.L_x_10021:
[----:B------:R-:W-:Y:S05]  /*12dd0*/  BSYNC B0 ;  /* 0x0000000000007941 */ /* 0x000fea0003800000 */
.L_x_10020:
[----:B------:R-:W-:Y:S04]  /*12de0*/  BSSY B0, `(.L_x_10022) ;  /* 0x000002b000007945 */ /* 0x000fe80003800000 */
[----:B------:R-:W-:Y:S05]  /*12df0*/  @!P6 BRA `(.L_x_10023) ;  /* 0x0000000000a4e947 */ /* 0x000fea0003800000 */
[----:B------:R-:W-:Y:S01]  /*12e00*/  IMAD R3, R22, 0x8, R25 ;  /* 0x0000000816037824 */ /* 0x000fe200078e0219 */
[----:B------:R-:W-:-:S04]  /*12e10*/  SHF.L.U32 R2, R24, 0x1f, RZ ;  /* 0x0000001f18027819 */ /* 0x000fc800000006ff */
[----:B------:R-:W3:Y:S02]  /*12e20*/  SYNCS.PHASECHK.TRANS64.TRYWAIT P0, [R3+URZ+0x31c60], R2 ;  /* 0x031c6002030075a7 */ /* 0x000ee4000800017f */
[----:B---3--:R-:W-:Y:S05]  /*12e30*/  @!P0 BRA `(.L_x_10024) ;  /* 0x0000001800308947 */ /* 0x008fea0003800000 */
.L_x_10068:
[----:B--2---:R-:W2:Y:S02]  /*12e40*/  S2R R4, SR_TID.X ;  /* 0x0000000000047919 */ /* 0x004ea40000002100 */
[----:B--2---:R-:W-:-:S04]  /*12e50*/  LOP3.LUT R4, R4, 0x7f, RZ, 0xc0, !PT ;  /* 0x0000007f04047812 */ /* 0x004fc800078ec0ff */
[----:B------:R-:W-:-:S13]  /*12e60*/  ISETP.NE.AND P0, PT, R4, RZ, PT ;  /* 0x000000ff0400720c */ /* 0x000fda0003f05270 */
[----:B------:R-:W-:Y:S05]  /*12e70*/  @P0 BRA `(.L_x_10025) ;  /* 0x0000000000140947 */ /* 0x000fea0003800000 */
[----:B------:R-:W-:Y:S01]  /*12e80*/  ISETP.NE.AND P1, PT, R26, RZ, PT ;  /* 0x000000ff1a00720c */ /* 0x000fe20003f25270 */
[----:B---3--:R-:W-:-:S04]  /*12e90*/  IMAD.MOV.U32 R2, RZ, RZ, 0x6c00 ;  /* 0x00006c00ff027424 */ /* 0x008fc800078e00ff */
[----:B------:R2:W-:Y:S08]  /*12ea0*/  SYNCS.ARRIVE.TRANS64 RZ, [R3+URZ+0x31c50], R2 ;  /* 0x031c500203ff79a7 */ /* 0x0005f0000800003f */
[----:B------:R-:W-:Y:S05]  /*12eb0*/  @!P1 BRA `(.L_x_10025) ;  /* 0x0000000000049947 */ /* 0x000fea0003800000 */
[----:B------:R-:W-:Y:S01]  /*12ec0*/  BPT.TRAP 0x1 ;  /* 0x000000040000795c */ /* 0x000fe20000300000 */
.L_x_10025:
        /* <DEDUP_REMOVED lines=28> */
.L_x_10023:
[----:B------:R-:W-:Y:S05]  /*13090*/  BSYNC B0 ;  /* 0x0000000000007941 */ /* 0x000fea0003800000 */
.L_x_10022:
[----:B------:R-:W-:-:S05]  /*130a0*/  VIADD R22, R22, 0x1 ;  /* 0x0000000116167836 */ /* 0x000fca0000000000 */
[----:B------:R-:W-:-:S04]  /*130b0*/  ISETP.NE.AND P0, PT, R22, 0x2, PT ;  /* 0x000000021600780c */ /* 0x000fc80003f05270 */
[----:B--23--:R-:W-:Y:S02]  /*130c0*/  SEL R3, RZ, 0x1, P0 ;  /* 0x00000001ff037807 */ /* 0x00cfe40000000000 */
[----:B------:R-:W-:Y:S02]  /*130d0*/  SEL R22, R22, RZ, P0 ;  /* 0x000000ff16167207 */ /* 0x000fe40000000000 */
[----:B------:R-:W-:-:S07]  /*130e0*/  LOP3.LUT R24, R24, R3, RZ, 0x3c, !PT ;  /* 0x0000000318187212 */ /* 0x000fce00078e3cff */
.L_x_9979:
[----:B------:R-:W-:Y:S05]  /*130f0*/  BSYNC B6 ;  /* 0x0000000000067941 */ /* 0x000fea0003800000 */
.L_x_9977:
[----:B------:R-:W-:-:S03]  /*13100*/  UMOV UR4, 0xffffffff ;  /* 0xffffffff00047882 */ /* 0x000fc60000000000 */
[----:B------:R-:W-:Y:S05]  /*13110*/  BRA.DIV UR4, `(.L_x_10026) ;  /* 0x00000016048c7947 */ /* 0x000fea000b800000 */
[----:B------:R2:W3:Y:S04]  /*13120*/  SHFL.IDX PT, R4, R16, RZ, 0x1f ;  /* 0x00001fff10047589 */ /* 0x0004e800000e0000 */
[----:B------:R2:W4:Y:S02]  /*13130*/  SHFL.IDX PT, R5, R16, 0x1, 0x1f ;  /* 0x00201f0010057f89 */ /* 0x00052400000e0000 */
.L_x_10072:
        /* <DEDUP_REMOVED lines=8> */
[----:B------:R-:W0:Y:S01]  /*131c0*/  LDC.64 R2, c[0x0][0xc58] ;  /* 0x00031600ff027b82 */ /* 0x000e220000000a00 */
[----:B------:R-:W-:Y:S01]  /*131d0*/  ULDC.64 UR4, c[0x0][0x208] ;  /* 0x0000820000047ab9 */ /* 0x000fe20000000a00 */
[----:B0-----:R-:W-:-:S06]  /*131e0*/  IMAD.WIDE R2, R7, 0x4, R2 ;  /* 0x0000000407027825 */ /* 0x001fcc00078e0202 */
[----:B------:R0:W5:Y:S02]  /*131f0*/  LDG.E R2, desc[UR4][R2.64] ;  /* 0x0000000402027981 */ /* 0x000164000c1e1900 */
.L_x_10028:
[----:B------:R-:W-:Y:S05]  /*13200*/  BSYNC B0 ;  /* 0x0000000000007941 */ /* 0x000fea0003800000 */
.L_x_10027:
        /* <DEDUP_REMOVED lines=22> */
[----:B------:R0:W0:Y:S02]  /*13370*/  SHFL.IDX PT, R14, R8, 0x1f, 0x1f ;  /* 0x03e01f00080e7f89 */ /* 0x00002400000e0000 */
.L_x_10080:
[----:B------:R-:W-:Y:S02]  /*13380*/  ULDC UR4, c[0x0][0xc10] ;  /* 0x0003040000047ab9 */ /* 0x000fe40000000800 */
[----:B------:R-:W-:-:S04]  /*13390*/  IMAD.U32 R7, RZ, RZ, UR4 ;  /* 0x00000004ff077e24 */ /* 0x000fc8000f8e00ff */
[----:B0-----:R-:W-:-:S04]  /*133a0*/  IMAD R14, R14, R7, RZ ;  /* 0x000000070e0e7224 */ /* 0x001fc800078e02ff */
[----:B----4-:R-:W-:-:S05]  /*133b0*/  IMAD.IADD R5, R5, 0x1, R14 ;  /* 0x0000000105057824 */ /* 0x010fca00078e020e */
[----:B---3--:R-:W-:-:S13]  /*133c0*/  ISETP.GT.AND P0, PT, R5, R4, PT ;  /* 0x000000040500720c */ /* 0x008fda0003f04270 */
[----:B------:R-:W-:Y:S05]  /*133d0*/  @P0 BRA `(.L_x_10030) ;  /* 0x0000000000b00947 */ /* 0x000fea0003800000 */
[----:B------:R-:W0:Y:S02]  /*133e0*/  LDC R0, c[0x0][0xc14] ;  /* 0x00030500ff007b82 */ /* 0x000e240000000800 */
.L_x_10035:
[----:B------:R-:W-:-:S05]  /*133f0*/  VIADD R19, R19, 0x1f ;  /* 0x0000001f13137836 */ /* 0x000fca0000000000 */
[----:B0-----:R-:W-:-:S13]  /*13400*/  ISETP.GE.AND P0, PT, R19, R0, PT ;  /* 0x000000001300720c */ /* 0x001fda0003f06270 */
[----:B------:R-:W-:Y:S05]  /*13410*/  @P0 BRA `(.L_x_10031) ;  /* 0x0000000400ec0947 */ /* 0x000fea0003800000 */
[C---:B------:R-:W-:Y:S01]  /*13420*/  IMAD.IADD R7, R26.reuse, 0x1, R19 ;  /* 0x000000011a077824 */ /* 0x040fe200078e0213 */
[----:B------:R-:W-:Y:S01]  /*13430*/  ISETP.NE.AND P1, PT, R26, 0x1f, PT ;  /* 0x0000001f1a00780c */ /* 0x000fe20003f25270 */
[----:B------:R-:W-:Y:S01]  /*13440*/  BSSY B0, `(.L_x_10032) ;  /* 0x0000008000007945 */ /* 0x000fe20003800000 */
[----:B------:R-:W-:Y:S02]  /*13450*/  IMAD.MOV.U32 R2, RZ, RZ, RZ ;  /* 0x000000ffff027224 */ /* 0x000fe400078e00ff */
[----:B------:R-:W-:-:S13]  /*13460*/  ISETP.GE.OR P0, PT, R7, R0, !P1 ;  /* 0x000000000700720c */ /* 0x000fda0004f06670 */
[----:B------:R-:W-:Y:S05]  /*13470*/  @P0 BRA `(.L_x_10033) ;  /* 0x0000000000100947 */ /* 0x000fea0003800000 */
[----:B------:R-:W0:Y:S01]  /*13480*/  LDC.64 R2, c[0x0][0xc58] ;  /* 0x00031600ff027b82 */ /* 0x000e220000000a00 */
[----:B------:R-:W-:Y:S01]  /*13490*/  ULDC.64 UR4, c[0x0][0x208] ;  /* 0x0000820000047ab9 */ /* 0x000fe20000000a00 */
[----:B0-----:R-:W-:-:S06]  /*134a0*/  IMAD.WIDE R2, R7, 0x4, R2 ;  /* 0x0000000407027825 */ /* 0x001fcc00078e0202 */
[----:B------:R0:W5:Y:S02]  /*134b0*/  LDG.E R2, desc[UR4][R2.64] ;  /* 0x0000000402027981 */ /* 0x000164000c1e1900 */
.L_x_10033:
[----:B------:R-:W-:Y:S05]  /*134c0*/  BSYNC B0 ;  /* 0x0000000000007941 */ /* 0x000fea0003800000 */
.L_x_10032:
        /* <DEDUP_REMOVED lines=11> */
[----:B0-----:R-:W-:-:S05]  /*13580*/  IMAD.IADD R3, R13, 0x1, R14 ;  /* 0x000000010d037824 */ /* 0x001fca00078e020e */
        /* <DEDUP_REMOVED lines=10> */
[----:B------:R0:W3:Y:S02]  /*13630*/  SHFL.IDX PT, R14, R8, 0x1f, 0x1f ;  /* 0x03e01f00080e7f89 */ /* 0x0000e400000e0000 */
.L_x_10088:
[----:B------:R-:W-:Y:S02]  /*13640*/  ULDC UR4, c[0x0][0xc10] ;  /* 0x0003040000047ab9 */ /* 0x000fe40000000800 */
[----:B------:R-:W-:-:S04]  /*13650*/  IMAD.U32 R7, RZ, RZ, UR4 ;  /* 0x00000004ff077e24 */ /* 0x000fc8000f8e00ff */
[----:B---3--:R-:W-:-:S04]  /*13660*/  IMAD R14, R14, R7, RZ ;  /* 0x000000070e0e7224 */ /* 0x008fc800078e02ff */
[----:B------:R-:W-:-:S05]  /*13670*/  IMAD.IADD R5, R14, 0x1, R5 ;  /* 0x000000010e057824 */ /* 0x000fca00078e0205 */
[----:B------:R-:W-:-:S13]  /*13680*/  ISETP.GT.AND P0, PT, R5, R4, PT ;  /* 0x000000040500720c */ /* 0x000fda0003f04270 */
[----:B------:R-:W-:Y:S05]  /*13690*/  @!P0 BRA `(.L_x_10035) ;  /* 0xfffffffc00548947 */ /* 0x000fea000383ffff */
.L_x_10030:
[----:B--2---:R-:W-:Y:S01]  /*136a0*/  IMAD.IADD R16, R5, 0x1, -R14 ;  /* 0x0000000105107824 */ /* 0x004fe200078e0a0e */
[----:B------:R-:W-:-:S03]  /*136b0*/  UMOV UR4, 0xffffffff ;  /* 0xffffffff00047882 */ /* 0x000fc60000000000 */
[----:B------:R-:W-:-:S05]  /*136c0*/  IMAD R3, R8, R7, R16 ;  /* 0x0000000708037224 */ /* 0x000fca00078e0210 */
[----:B------:R-:W-:Y:S01]  /*136d0*/  ISETP.GT.AND P6, PT, R3, R4, PT ;  /* 0x000000040300720c */ /* 0x000fe20003fc4270 */
[----:B------:R-:W-:-:S12]  /*136e0*/  BRA.DIV UR4, `(.L_x_10036) ;  /* 0x0000001a04047947 */ /* 0x000fd8000b800000 */
[----:B------:R-:W-:-:S04]  /*136f0*/  VOTE.ANY R3, PT, !P6 ;  /* 0x0000000000037806 */ /* 0x000fc800070e0100 */
[----:B------:R-:W2:Y:S02]  /*13700*/  POPC R5, R3 ;  /* 0x0000000300057309 */ /* 0x000ea40000000000 */
[----:B--2---:R2:W3:Y:S02]  /*13710*/  SHFL.IDX PT, R17, R2, R5, 0x1f ;  /* 0x00001f0502117589 */ /* 0x0044e400000e0000 */
.L_x_10092:
[----:B------:R-:W-:Y:S01]  /*13720*/  ISETP.NE.AND P0, PT, R3, RZ, PT ;  /* 0x000000ff0300720c */ /* 0x000fe20003f05270 */
[----:B------:R-:W-:-:S12]  /*13730*/  IMAD.MOV.U32 R14, RZ, RZ, RZ ;  /* 0x000000ffff0e7224 */ /* 0x000fd800078e00ff */
[----:B------:R-:W-:Y:S05]  /*13740*/  @!P0 BRA `(.L_x_10037) ;  /* 0x0000000000108947 */ /* 0x000fea0003800000 */
[----:B------:R-:W-:Y:S01]  /*13750*/  UMOV UR4, 0xffffffff ;  /* 0xffffffff00047882 */ /* 0x000fe20000000000 */
[----:B------:R-:W-:Y:S02]  /*13760*/  VIADD R12, R5, 0xffffffff ;  /* 0xffffffff050c7836 */ /* 0x000fe40000000000 */
[----:B------:R-:W-:Y:S05]  /*13770*/  BRA.DIV UR4, `(.L_x_10038) ;  /* 0x0000001a04287947 */ /* 0x000fea000b800000 */
[----:B------:R4:W0:Y:S02]  /*13780*/  SHFL.IDX PT, R14, R8, R12, 0x1f ;  /* 0x00001f0c080e7589 */ /* 0x00082400000e0000 */
.L_x_10037:
[----:B--2---:R-:W2:Y:S01]  /*13790*/  LDC.64 R2, c[0x0][0xc68] ;  /* 0x00031a00ff027b82 */ /* 0x004ea20000000a00 */
[----:B------:R-:W-:Y:S01]  /*137a0*/  IMAD.IADD R19, R5, 0x1, R19 ;  /* 0x0000000105137824 */ /* 0x000fe200078e0213 */
[----:B------:R-:W-:-:S03]  /*137b0*/  ULDC.64 UR4, c[0x0][0x208] ;  /* 0x0000820000047ab9 */ /* 0x000fc60000000a00 */
[----:B--2---:R-:W-:-:S05]  /*137c0*/  IMAD.WIDE R2, R19, 0x4, R2 ;  /* 0x0000000413027825 */ /* 0x004fca00078e0202 */
[----:B------:R2:W3:Y:S01]  /*137d0*/  LDG.E R6, desc[UR4][R2.64] ;  /* 0x0000000402067981 */ /* 0x0004e2000c1e1900 */
[----:B0-----:R-:W-:Y:S02]  /*137e0*/  IMAD R16, R14, R7, R16 ;  /* 0x000000070e107224 */ /* 0x001fe400078e0210 */
[----:B--2---:R-:W-:Y:S02]  /*137f0*/  IMAD.MOV.U32 R2, RZ, RZ, RZ ;  /* 0x000000ffff027224 */ /* 0x004fe400078e00ff */
[----:B---3--:R-:W-:-:S05]  /*13800*/  IMAD R5, R17, R6, RZ ;  /* 0x0000000611057224 */ /* 0x008fca00078e02ff */
[----:B----4-:R-:W-:-:S04]  /*13810*/  IABS R8, R5 ;  /* 0x0000000500087213 */ /* 0x010fc80000000000 */
[----:B------:R-:W0:Y:S08]  /*13820*/  I2F.RP R9, R8 ;  /* 0x0000000800097306 */ /* 0x000e300000209400 */
[----:B0-----:R-:W0:Y:S02]  /*13830*/  MUFU.RCP R9, R9 ;  /* 0x0000000900097308 */ /* 0x001e240000001000 */
[----:B0-----:R-:W-:Y:S01]  /*13840*/  VIADD R10, R9, 0xffffffe ;  /* 0x0ffffffe090a7836 */ /* 0x001fe20000000000 */
[----:B------:R-:W-:-:S05]  /*13850*/  IABS R9, R5 ;  /* 0x0000000500097213 */ /* 0x000fca0000000000 */
[----:B------:R-:W0:Y:S01]  /*13860*/  F2I.FTZ.U32.TRUNC.NTZ R3, R10 ;  /* 0x0000000a00037305 */ /* 0x000e22000021f000 */
[----:B------:R-:W-:Y:S02]  /*13870*/  IMAD.MOV R9, RZ, RZ, -R9 ;  /* 0x000000ffff097224 */ /* 0x000fe400078e0a09 */
[----:B0-----:R-:W-:-:S04]  /*13880*/  IMAD.MOV R11, RZ, RZ, -R3 ;  /* 0x000000ffff0b7224 */ /* 0x001fc800078e0a03 */
[----:B------:R-:W-:-:S04]  /*13890*/  IMAD R11, R11, R8, RZ ;  /* 0x000000080b0b7224 */ /* 0x000fc800078e02ff */
[----:B------:R-:W-:-:S04]  /*138a0*/  IMAD.HI.U32 R3, R3, R11, R2 ;  /* 0x0000000b03037227 */ /* 0x000fc800078e0002 */
[----:B------:R-:W-:-:S05]  /*138b0*/  IMAD.IADD R2, R4, 0x1, -R16 ;  /* 0x0000000104027824 */ /* 0x000fca00078e0a10 */
        /* <DEDUP_REMOVED lines=29> */
[----:B------:R-:W-:Y:S01]  /*13a90*/  IMAD.HI.U32 R2, R3, R5, R2 ;  /* 0x0000000503027227 */ /* 0x000fe200078e0002 */
[----:B------:R-:W-:Y:S02]  /*13aa0*/  IABS R5, R9 ;  /* 0x0000000900057213 */ /* 0x000fe40000000000 */
[----:B------:R-:W-:-:S03]  /*13ab0*/  LOP3.LUT R3, R9, R6, RZ, 0x3c, !PT ;  /* 0x0000000609037212 */ /* 0x000fc600078e3cff */
[----:B------:R-:W-:-:S04]  /*13ac0*/  IMAD.HI.U32 R2, R2, R5, RZ ;  /* 0x0000000502027227 */ /* 0x000fc800078e00ff */
[----:B------:R-:W-:-:S05]  /*13ad0*/  IMAD R8, R2, R8, R5 ;  /* 0x0000000802087224 */ /* 0x000fca00078e0205 */
[----:B------:R-:W-:-:S13]  /*13ae0*/  ISETP.GT.U32.AND P0, PT, R7, R8, PT ;  /* 0x000000080700720c */ /* 0x000fda0003f04070 */
[----:B------:R-:W-:Y:S02]  /*13af0*/  @!P0 IMAD.IADD R8, R8, 0x1, -R7 ;  /* 0x0000000108088824 */ /* 0x000fe400078e0a07 */
[----:B------:R-:W-:-:S03]  /*13b00*/  @!P0 VIADD R2, R2, 0x1 ;  /* 0x0000000102028836 */ /* 0x000fc60000000000 */
[----:B------:R-:W-:-:S13]  /*13b10*/  ISETP.GE.U32.AND P0, PT, R8, R7, PT ;  /* 0x000000070800720c */ /* 0x000fda0003f06070 */
        /* <DEDUP_REMOVED lines=11> */
.L_x_10031:
[----:B------:R-:W-:Y:S01]  /*13bd0*/  UMOV UR4, URZ ;  /* 0x0000003f00047c82 */ /* 0x000fe20008000000 */
[----:B------:R-:W-:Y:S01]  /*13be0*/  UMOV UR5, URZ ;  /* 0x0000003f00057c82 */ /* 0x000fe20008000000 */
[----:B------:R-:W-:Y:S01]  /*13bf0*/  ULDC UR6, c[0x0][0xc14] ;  /* 0x0003050000067ab9 */ /* 0x000fe20000000800 */
[----:B--2---:R-:W-:Y:S02]  /*13c00*/  IMAD.MOV.U32 R16, RZ, RZ, R4 ;  /* 0x000000ffff107224 */ /* 0x004fe400078e0004 */
[----:B------:R-:W-:Y:S02]  /*13c10*/  IMAD.U32 R17, RZ, RZ, UR4 ;  /* 0x00000004ff117e24 */ /* 0x000fe4000f8e00ff */
[----:B------:R-:W-:Y:S02]  /*13c20*/  IMAD.U32 R18, RZ, RZ, UR5 ;  /* 0x00000005ff127e24 */ /* 0x000fe4000f8e00ff */
[----:B------:R-:W-:-:S07]  /*13c30*/  IMAD.U32 R19, RZ, RZ, UR6 ;  /* 0x00000006ff137e24 */ /* 0x000fce000f8e00ff */
.L_x_10039:
        /* <DEDUP_REMOVED lines=10> */
.L_x_9973:
        /* <DEDUP_REMOVED lines=12> */
.L_x_10095:
[----:B------:R-:W-:Y:S05]  /*13da0*/  BSYNC B0 ;  /* 0x0000000000007941 */ /* 0x000fea0003800000 */
.L_x_10041:
[----:B------:R-:W-:-:S03]  /*13db0*/  UMOV UR4, 0xffffffff ;  /* 0xffffffff00047882 */ /* 0x000fc60000000000 */
[----:B------:R-:W-:Y:S05]  /*13dc0*/  BRA.DIV UR4, `(.L_x_10043) ;  /* 0x0000001204cc7947 */ /* 0x000fea000b800000 */
[----:B0-----:R-:W0:Y:S02]  /*13dd0*/  S2R R0, SR_TID.X ;  /* 0x0000000000007919 */ /* 0x001e240000002100 */
[----:B0-----:R-:W-:-:S04]  /*13de0*/  SHF.R.U32.HI R0, RZ, 0x5, R0 ;  /* 0x00000005ff007819 */ /* 0x001fc80000011600 */
[----:B------:R-:W-:-:S05]  /*13df0*/  LOP3.LUT R0, R0, 0x3, RZ, 0xc0, !PT ;  /* 0x0000000300007812 */ /* 0x000fca00078ec0ff */
[----:B------:R0:W2:Y:S02]  /*13e00*/  SHFL.IDX PT, R14, R0, RZ, 0x1f ;  /* 0x00001fff000e7589 */ /* 0x0000a400000e0000 */
.L_x_10098:
[----:B--2---:R-:W-:Y:S01]  /*13e10*/  ISETP.NE.AND P0, PT, R14, RZ, PT ;  /* 0x000000ff0e00720c */ /* 0x004fe20003f05270 */
[----:B------:R-:W-:-:S12]  /*13e20*/  BSSY B0, `(.L_x_10044) ;  /* 0x0000026000007945 */ /* 0x000fd80003800000 */
[----:B------:R-:W-:Y:S05]  /*13e30*/  @P0 BRA `(.L_x_10045) ;  /* 0x0000000000900947 */ /* 0x000fea0003800000 */
[----:B------:R-:W-:-:S03]  /*13e40*/  UMOV UR4, 0xffffffff ;  /* 0xffffffff00047882 */ /* 0x000fc60000000000 */
[----:B------:R-:W-:Y:S05]  /*13e50*/  BRA.DIV UR4, `(.L_x_10046) ;  /* 0x0000001204dc7947 */ /* 0x000fea000b800000 */
[----:B------:R-:W-:-:S13]  /*13e60*/  ELECT P6, URZ, PT ;  /* 0x00000000003f782f */ /* 0x000fda00038c0000 */
.L_x_10101:
        /* <DEDUP_REMOVED lines=8> */
.L_x_10047:
        /* <DEDUP_REMOVED lines=12> */
.L_x_10102:
[----:B------:R-:W2:Y:S02]  /*13fb0*/  SYNCS.PHASECHK.TRANS64.TRYWAIT P0, [R3+URZ], R0 ;  /* 0x00000000030075a7 */ /* 0x000ea4000800017f */
[----:B--2---:R-:W-:Y:S05]  /*13fc0*/  @!P0 BRA `(.L_x_10049) ;  /* 0x0000001000b48947 */ /* 0x004fea0003800000 */
.L_x_10103:
[----:B------:R-:W-:Y:S05]  /*13fd0*/  @!P2 BRA `(.L_x_10050) ;  /* 0x000000000004a947 */ /* 0x000fea0003800000 */
[----:B------:R-:W-:Y:S01]  /*13fe0*/  BPT.TRAP 0x1 ;  /* 0x000000040000795c */ /* 0x000fe20000300000 */
.L_x_10050:
[----:B--2---:R-:W-:-:S04]  /*13ff0*/  VIADD R3, R9, 0x31c60 ;  /* 0x00031c6009037836 */ /* 0x004fc80000000000 */
[----:B------:R-:W-:-:S04]  /*14000*/  IMAD R5, R22, 0x8, R3 ;  /* 0x0000000816057824 */ /* 0x000fc800078e0203 */
[----:B------:R-:W2:Y:S02]  /*14010*/  SYNCS.PHASECHK.TRANS64.TRYWAIT P0, [R5+URZ], R2 ;  /* 0x00000002050075a7 */ /* 0x000ea4000800017f */
[----:B--2---:R-:W-:Y:S05]  /*14020*/  @!P0 BRA `(.L_x_10051) ;  /* 0x0000001000b08947 */ /* 0x004fea0003800000 */
.L_x_10104:
[----:B------:R-:W-:-:S07]  /*14030*/  IMAD R3, R4, 0x8, R3 ;  /* 0x0000000804037824 */ /* 0x000fce00078e0203 */
.L_x_10052:
[----:B---3--:R3:W4:Y:S02]  /*14040*/  SYNCS.PHASECHK.TRANS64.TRYWAIT P0, [R3+URZ], R0 ;  /* 0x00000000030075a7 */ /* 0x008724000800017f */
[----:B----4-:R-:W-:Y:S05]  /*14050*/  @!P0 NANOSLEEP.SYNCS 0x989680 ;  /* 0x009896800000895d */ /* 0x010fea0003900000 */
[----:B------:R-:W4:Y:S02]  /*14060*/  @!P0 SYNCS.PHASECHK.TRANS64 P0, [R3+URZ], R0 ;  /* 0x00000000030085a7 */ /* 0x000f24000800007f */
[----:B----4-:R-:W-:Y:S05]  /*14070*/  @!P0 BRA `(.L_x_10052) ;  /* 0xfffffffc00f08947 */ /* 0x010fea000383ffff */
.L_x_10045:
[----:B------:R-:W-:Y:S05]  /*14080*/  BSYNC B0 ;  /* 0x0000000000007941 */ /* 0x000fea0003800000 */
.L_x_10044:
[----:B------:R-:W-:Y:S05]  /*14090*/  EXIT ;  /* 0x000000000000794d */ /* 0x000fea0003800000 */
.L_x_9925:
[----:B0-----:R-:W-:-:S04]  /*140a0*/  IMAD.U32 R3, RZ, RZ, UR37 ;  /* 0x00000025ff037e24 */ /* 0x001fc8000f8e00ff */
[----:B------:R0:W1:Y:S03]  /*140b0*/  SYNCS.PHASECHK.TRANS64.TRYWAIT P1, [R3+URZ+0x31c00], R0 ;  /* 0x031c0000030075a7 */ /* 0x000066000802017f */
[----:B-1----:R-:W-:Y:S05]  /*140c0*/  @!P1 NANOSLEEP.SYNCS 0x989680 ;  /* 0x009896800000995d */ /* 0x002fea0003900000 */
[----:B------:R-:W1:Y:S02]  /*140d0*/  @!P1 SYNCS.PHASECHK.TRANS64 P1, [R3+URZ+0x31c00], R0 ;  /* 0x031c0000030095a7 */ /* 0x000e64000802007f */
[----:B-1----:R-:W-:Y:S05]  /*140e0*/  @!P1 BRA `(.L_x_9925) ;  /* 0xfffffffc00ec9947 */ /* 0x002fea000383ffff */
[----:B------:R-:W-:Y:S05]  /*140f0*/  BRA `(.L_x_10053) ;  /* 0xfffffed8004c7947 */ /* 0x000fea000383ffff */
.L_x_9929:
[----:B-1----:R1:W2:Y:S02]  /*14100*/  SYNCS.PHASECHK.TRANS64.TRYWAIT P2, [R3+URZ+0x31c30], R0 ;  /* 0x031c3000030075a7 */ /* 0x0022a4000804017f */
[----:B--2---:R-:W-:Y:S05]  /*14110*/  @!P2 NANOSLEEP.SYNCS 0x989680 ;  /* 0x009896800000a95d */ /* 0x004fea0003900000 */
[----:B------:R-:W2:Y:S02]  /*14120*/  @!P2 SYNCS.PHASECHK.TRANS64 P2, [R3+URZ+0x31c30], R0 ;  /* 0x031c30000300a5a7 */ /* 0x000ea4000804007f */
[----:B--2---:R-:W-:Y:S05]  /*14130*/  @!P2 BRA `(.L_x_9929) ;  /* 0xfffffffc00f0a947 */ /* 0x004fea000383ffff */
[----:B------:R-:W-:Y:S05]  /*14140*/  BRA `(.L_x_9928) ;  /* 0xfffffed800747947 */ /* 0x000fea000383ffff */
.L_x_9934:
[----:B--2---:R-:W-:-:S04]  /*14150*/  IMAD.U32 R9, RZ, RZ, UR4 ;  /* 0x00000004ff097e24 */ /* 0x004fc8000f8e00ff */
[----:B------:R2:W3:Y:S03]  /*14160*/  SYNCS.PHASECHK.TRANS64.TRYWAIT P2, [R9+URZ+0x31c30], R0 ;  /* 0x031c3000090075a7 */ /* 0x0004e6000804017f */
[----:B---3--:R-:W-:Y:S05]  /*14170*/  @!P2 NANOSLEEP.SYNCS 0x989680 ;  /* 0x009896800000a95d */ /* 0x008fea0003900000 */
[----:B------:R-:W3:Y:S02]  /*14180*/  @!P2 SYNCS.PHASECHK.TRANS64 P2, [R9+URZ+0x31c30], R0 ;  /* 0x031c30000900a5a7 */ /* 0x000ee4000804007f */
[----:B---3--:R-:W-:Y:S05]  /*14190*/  @!P2 BRA `(.L_x_9934) ;  /* 0xfffffffc00eca947 */ /* 0x008fea000383ffff */
[----:B------:R-:W-:Y:S05]  /*141a0*/  BRA `(.L_x_9931) ;  /* 0xffffff1400687947 */ /* 0x000fea000383ffff */
.L_x_9938:
[----:B-1----:R-:W-:-:S04]  /*141b0*/  IMAD.U32 R9, RZ, RZ, UR4 ;  /* 0x00000004ff097e24 */ /* 0x002fc8000f8e00ff */
[----:B------:R1:W2:Y:S03]  /*141c0*/  SYNCS.PHASECHK.TRANS64.TRYWAIT P2, [R9+URZ+0x31c50], R0 ;  /* 0x031c5000090075a7 */ /* 0x0002a6000804017f */
[----:B--2---:R-:W-:Y:S05]  /*141d0*/  @!P2 NANOSLEEP.SYNCS 0x989680 ;  /* 0x009896800000a95d */ /* 0x004fea0003900000 */
[----:B------:R-:W2:Y:S02]  /*141e0*/  @!P2 SYNCS.PHASECHK.TRANS64 P2, [R9+URZ+0x31c50], R0 ;  /* 0x031c50000900a5a7 */ /* 0x000ea4000804007f */
[----:B--2---:R-:W-:Y:S05]  /*141f0*/  @!P2 BRA `(.L_x_9938) ;  /* 0xfffffffc00eca947 */ /* 0x004fea000383ffff */
[----:B------:R-:W-:Y:S05]  /*14200*/  BRA `(.L_x_9935) ;  /* 0xffffff2c00047947 */ /* 0x000fea000383ffff */
.L_x_9944:
[----:B--2---:R-:W-:-:S04]  /*14210*/  IMAD.U32 R7, RZ, RZ, UR4 ;  /* 0x00000004ff077e24 */ /* 0x004fc8000f8e00ff */
[----:B------:R2:W3:Y:S03]  /*14220*/  SYNCS.PHASECHK.TRANS64.TRYWAIT P2, [R7+URZ+0x31c30], R0 ;  /* 0x031c3000070075a7 */ /* 0x0004e6000804017f */
[----:B---3--:R-:W-:Y:S05]  /*14230*/  @!P2 NANOSLEEP.SYNCS 0x989680 ;  /* 0x009896800000a95d */ /* 0x008fea0003900000 */
[----:B------:R-:W3:Y:S02]  /*14240*/  @!P2 SYNCS.PHASECHK.TRANS64 P2, [R7+URZ+0x31c30], R0 ;  /* 0x031c30000700a5a7 */ /* 0x000ee4000804007f */
[----:B---3--:R-:W-:Y:S05]  /*14250*/  @!P2 BRA `(.L_x_9944) ;  /* 0xfffffffc00eca947 */ /* 0x008fea000383ffff */
[----:B------:R-:W-:Y:S05]  /*14260*/  BRA `(.L_x_9941) ;  /* 0xffffff5400ac7947 */ /* 0x000fea000383ffff */
.L_x_9948:
[----:B-1----:R-:W-:-:S04]  /*14270*/  IMAD.U32 R7, RZ, RZ, UR4 ;  /* 0x00000004ff077e24 */ /* 0x002fc8000f8e00ff */
[----:B------:R1:W2:Y:S03]  /*14280*/  SYNCS.PHASECHK.TRANS64.TRYWAIT P2, [R7+URZ+0x31c50], R0 ;  /* 0x031c5000070075a7 */ /* 0x0002a6000804017f */
[----:B--2---:R-:W-:Y:S05]  /*14290*/  @!P2 NANOSLEEP.SYNCS 0x989680 ;  /* 0x009896800000a95d */ /* 0x004fea0003900000 */
[----:B------:R-:W2:Y:S02]  /*142a0*/  @!P2 SYNCS.PHASECHK.TRANS64 P2, [R7+URZ+0x31c50], R0 ;  /* 0x031c50000700a5a7 */ /* 0x000ea4000804007f */
[----:B--2---:R-:W-:Y:S05]  /*142b0*/  @!P2 BRA `(.L_x_9948) ;  /* 0xfffffffc00eca947 */ /* 0x004fea000383ffff */
[----:B------:R-:W-:Y:S05]  /*142c0*/  BRA `(.L_x_9945) ;  /* 0xffffff6c00487947 */ /* 0x000fea000383ffff */
.L_x_9953:
[----:B--2---:R-:W-:-:S04]  /*142d0*/  IMAD.U32 R6, RZ, RZ, UR6 ;  /* 0x00000006ff067e24 */ /* 0x004fc8000f8e00ff */
[----:B------:R2:W3:Y:S03]  /*142e0*/  SYNCS.PHASECHK.TRANS64.TRYWAIT P0, [R6+URZ+0x31c50], R5 ;  /* 0x031c5005060075a7 */ /* 0x0004e6000800017f */
[----:B---3--:R-:W-:Y:S05]  /*142f0*/  @!P0 NANOSLEEP.SYNCS 0x989680 ;  /* 0x009896800000895d */ /* 0x008fea0003900000 */
[----:B------:R-:W3:Y:S02]  /*14300*/  @!P0 SYNCS.PHASECHK.TRANS64 P0, [R6+URZ+0x31c50], R5 ;  /* 0x031c5005060085a7 */ /* 0x000ee4000800007f */
[----:B---3--:R-:W-:Y:S05]  /*14310*/  @!P0 BRA `(.L_x_9953) ;  /* 0xfffffffc00ec8947 */ /* 0x008fea000383ffff */
[----:B------:R-:W-:Y:S05]  /*14320*/  BRA `(.L_x_9952) ;  /* 0xffffff8c00287947 */ /* 0x000fea000383ffff */
.L_x_9986:
        /* <DEDUP_REMOVED lines=11> */
.L_x_10055:
[----:B------:R-:W-:Y:S05]  /*143e0*/  BSYNC B0 ;  /* 0x0000000000007941 */ /* 0x000fea0003800000 */
.L_x_10054:
[----:B------:R-:W-:Y:S05]  /*143f0*/  BRA `(.L_x_10056) ;  /* 0xffffffc800cc7947 */ /* 0x000fea000383ffff */
.L_x_9987:
[----:B------:R-:W-:Y:S01]  /*14400*/  BSSY B0, `(.L_x_10057) ;  /* 0x0000006000007945 */ /* 0x000fe20003800000 */
[----:B------:R-:W-:-:S07]  /*14410*/  IMAD.MOV.U32 R15, RZ, RZ, -0x1 ;  /* 0xffffffffff0f7424 */ /* 0x000fce00078e00ff */
[----:B-1----:R-:W-:Y:S05]  /*14420*/  WARPSYNC.COLLECTIVE R15, `(.L_x_10058) ;  /* 0x000000000f0c7348 */ /* 0x002fea0003c00000 */
[----:B------:R-:W-:Y:S02]  /*14430*/  ELECT P6, UR62, PT ;  /* 0x00000000003e782f */ /* 0x000fe400038c0000 */
[----:B------:R-:W-:Y:S01]  /*14440*/  MOV R14, UR62 ;  /* 0x0000003e000e7c02 */ /* 0x000fe20008000f00 */
[----:B-1----:R-:W-:Y:S10]  /*14450*/  ENDCOLLECTIVE ;  /* 0x000000000000791b */ /* 0x002ff40003800000 */
.L_x_10058:
[----:B------:R-:W-:Y:S05]  /*14460*/  BSYNC B0 ;  /* 0x0000000000007941 */ /* 0x000fea0003800000 */
.L_x_10057:
[----:B------:R-:W-:Y:S05]  /*14470*/  BRA `(.L_x_10059) ;  /* 0xffffffc800bc7947 */ /* 0x000fea000383ffff */
.L_x_9990:
[----:B--2---:R2:W3:Y:S02]  /*14480*/  SYNCS.PHASECHK.TRANS64.TRYWAIT P0, [R5+URZ+0x31c40], R4 ;  /* 0x031c4004050075a7 */ /* 0x0044e4000800017f */
[----:B---3--:R-:W-:Y:S05]  /*14490*/  @!P0 NANOSLEEP.SYNCS 0x989680 ;  /* 0x009896800000895d */ /* 0x008fea0003900000 */
[----:B------:R-:W3:Y:S02]  /*144a0*/  @!P0 SYNCS.PHASECHK.TRANS64 P0, [R5+URZ+0x31c40], R4 ;  /* 0x031c4004050085a7 */ /* 0x000ee4000800007f */
[----:B---3--:R-:W-:Y:S05]  /*144b0*/  @!P0 BRA `(.L_x_9990) ;  /* 0xfffffffc00f08947 */ /* 0x008fea000383ffff */
[----:B------:R-:W-:Y:S05]  /*144c0*/  BRA `(.L_x_10060) ;  /* 0xffffffcc00147947 */ /* 0x000fea000383ffff */
.L_x_9993:
[----:B--2---:R2:W3:Y:S02]  /*144d0*/  SYNCS.PHASECHK.TRANS64.TRYWAIT P0, [R25+URZ+0x31c20], R4 ;  /* 0x031c2004190075a7 */ /* 0x0044e4000800017f */
[----:B---3--:R-:W-:Y:S05]  /*144e0*/  @!P0 NANOSLEEP.SYNCS 0x989680 ;  /* 0x009896800000895d */ /* 0x008fea0003900000 */
[----:B------:R-:W3:Y:S02]  /*144f0*/  @!P0 SYNCS.PHASECHK.TRANS64 P0, [R25+URZ+0x31c20], R4 ;  /* 0x031c2004190085a7 */ /* 0x000ee4000800007f */
[----:B---3--:R-:W-:Y:S05]  /*14500*/  @!P0 BRA `(.L_x_9993) ;  /* 0xfffffffc00f08947 */ /* 0x008fea000383ffff */
[----:B------:R-:W-:Y:S05]  /*14510*/  BRA `(.L_x_10061) ;  /* 0xffffffd000487947 */ /* 0x000fea000383ffff */
.L_x_10001:
[----:B0-----:R0:W2:Y:S02]  /*14520*/  SYNCS.PHASECHK.TRANS64.TRYWAIT P0, [R3+URZ+0x31c40], R2 ;  /* 0x031c4002030075a7 */ /* 0x0010a4000800017f */
[----:B--2---:R-:W-:Y:S05]  /*14530*/  @!P0 NANOSLEEP.SYNCS 0x989680 ;  /* 0x009896800000895d */ /* 0x004fea0003900000 */
[----:B------:R-:W2:Y:S02]  /*14540*/  @!P0 SYNCS.PHASECHK.TRANS64 P0, [R3+URZ+0x31c40], R2 ;  /* 0x031c4002030085a7 */ /* 0x000ea4000800007f */
[----:B--2---:R-:W-:Y:S05]  /*14550*/  @!P0 BRA `(.L_x_10001) ;  /* 0xfffffffc00f08947 */ /* 0x004fea000383ffff */
[----:B------:R-:W-:Y:S05]  /*14560*/  BRA `(.L_x_10062) ;  /* 0xffffffd000e87947 */ /* 0x000fea000383ffff */
.L_x_10003:
[----:B0-----:R0:W2:Y:S02]  /*14570*/  SYNCS.PHASECHK.TRANS64.TRYWAIT P0, [R2+URZ+0x60], R5 ;  /* 0x00006005020075a7 */ /* 0x0010a4000800017f */
[----:B--2---:R-:W-:Y:S05]  /*14580*/  @!P0 NANOSLEEP.SYNCS 0x989680 ;  /* 0x009896800000895d */ /* 0x004fea0003900000 */
[----:B------:R-:W2:Y:S02]  /*14590*/  @!P0 SYNCS.PHASECHK.TRANS64 P0, [R2+URZ+0x60], R5 ;  /* 0x00006005020085a7 */ /* 0x000ea4000800007f */
[----:B--2---:R-:W-:Y:S05]  /*145a0*/  @!P0 BRA `(.L_x_10003) ;  /* 0xfffffffc00f08947 */ /* 0x004fea000383ffff */
[----:B------:R-:W-:Y:S05]  /*145b0*/  BRA `(.L_x_10063) ;  /* 0xffffffd400747947 */ /* 0x000fea000383ffff */
.L_x_10008:
[----:B--2---:R2:W3:Y:S02]  /*145c0*/  SYNCS.PHASECHK.TRANS64.TRYWAIT P0, [R3+URZ+0x31c40], R2 ;  /* 0x031c4002030075a7 */ /* 0x0044e4000800017f */
[----:B---3--:R-:W-:Y:S05]  /*145d0*/  @!P0 NANOSLEEP.SYNCS 0x989680 ;  /* 0x009896800000895d */ /* 0x008fea0003900000 */
[----:B------:R-:W3:Y:S02]  /*145e0*/  @!P0 SYNCS.PHASECHK.TRANS64 P0, [R3+URZ+0x31c40], R2 ;  /* 0x031c4002030085a7 */ /* 0x000ee4000800007f */
[----:B---3--:R-:W-:Y:S05]  /*145f0*/  @!P0 BRA `(.L_x_10008) ;  /* 0xfffffffc00f08947 */ /* 0x008fea000383ffff */
[----:B------:R-:W-:Y:S05]  /*14600*/  BRA `(.L_x_10064) ;  /* 0xffffffd800a47947 */ /* 0x000fea000383ffff */
.L_x_10010:
[----:B0-----:R0:W2:Y:S02]  /*14610*/  SYNCS.PHASECHK.TRANS64.TRYWAIT P1, [R3+URZ+0x60], R24 ;  /* 0x00006018030075a7 */ /* 0x0010a4000802017f */
[----:B--2---:R-:W-:Y:S05]  /*14620*/  @!P1 NANOSLEEP.SYNCS 0x989680 ;  /* 0x009896800000995d */ /* 0x004fea0003900000 */
[----:B------:R-:W2:Y:S02]  /*14630*/  @!P1 SYNCS.PHASECHK.TRANS64 P1, [R3+URZ+0x60], R24 ;  /* 0x00006018030095a7 */ /* 0x000ea4000802007f */
[----:B--2---:R-:W-:Y:S05]  /*14640*/  @!P1 BRA `(.L_x_10010) ;  /* 0xfffffffc00f09947 */ /* 0x004fea000383ffff */
[----:B------:R-:W-:Y:S05]  /*14650*/  BRA `(.L_x_10065) ;  /* 0xffffffdc00307947 */ /* 0x000fea000383ffff */
.L_x_10015:
[----:B--2---:R2:W3:Y:S02]  /*14660*/  SYNCS.PHASECHK.TRANS64.TRYWAIT P0, [R2+URZ+0x31c40], R3 ;  /* 0x031c4003020075a7 */ /* 0x0044e4000800017f */
[----:B---3--:R-:W-:Y:S05]  /*14670*/  @!P0 NANOSLEEP.SYNCS 0x989680 ;  /* 0x009896800000895d */ /* 0x008fea0003900000 */
[----:B------:R-:W3:Y:S02]  /*14680*/  @!P0 SYNCS.PHASECHK.TRANS64 P0, [R2+URZ+0x31c40], R3 ;  /* 0x031c4003020085a7 */ /* 0x000ee4000800007f */
[----:B---3--:R-:W-:Y:S05]  /*14690*/  @!P0 BRA `(.L_x_10015) ;  /* 0xfffffffc00f08947 */ /* 0x008fea000383ffff */
[----:B------:R-:W-:Y:S05]  /*146a0*/  BRA `(.L_x_10066) ;  /* 0xffffffe0003c7947 */ /* 0x000fea000383ffff */
.L_x_10017:
[----:B0-----:R0:W2:Y:S02]  /*146b0*/  SYNCS.PHASECHK.TRANS64.TRYWAIT P1, [R2+URZ+0x60], R3 ;  /* 0x00006003020075a7 */ /* 0x0010a4000802017f */
[----:B--2---:R-:W-:Y:S05]  /*146c0*/  @!P1 NANOSLEEP.SYNCS 0x989680 ;  /* 0x009896800000995d */ /* 0x004fea0003900000 */
[----:B------:R-:W2:Y:S02]  /*146d0*/  @!P1 SYNCS.PHASECHK.TRANS64 P1, [R2+URZ+0x60], R3 ;  /* 0x00006003020095a7 */ /* 0x000ea4000802007f */
[----:B--2---:R-:W-:Y:S05]  /*146e0*/  @!P1 BRA `(.L_x_10017) ;  /* 0xfffffffc00f09947 */ /* 0x004fea000383ffff */
[----:B------:R-:W-:Y:S05]  /*146f0*/  BRA `(.L_x_10067) ;  /* 0xffffffe000d07947 */ /* 0x000fea000383ffff */
.L_x_10024:
[----:B---3--:R3:W4:Y:S02]  /*14700*/  SYNCS.PHASECHK.TRANS64.TRYWAIT P0, [R3+URZ+0x31c60], R2 ;  /* 0x031c6002030075a7 */ /* 0x008724000800017f */
[----:B----4-:R-:W-:Y:S05]  /*14710*/  @!P0 NANOSLEEP.SYNCS 0x989680 ;  /* 0x009896800000895d */ /* 0x010fea0003900000 */
[----:B------:R-:W4:Y:S02]  /*14720*/  @!P0 SYNCS.PHASECHK.TRANS64 P0, [R3+URZ+0x31c60], R2 ;  /* 0x031c6002030085a7 */ /* 0x000f24000800007f */
[----:B----4-:R-:W-:Y:S05]  /*14730*/  @!P0 BRA `(.L_x_10024) ;  /* 0xfffffffc00f08947 */ /* 0x010fea000383ffff */
[----:B------:R-:W-:Y:S05]  /*14740*/  BRA `(.L_x_10068) ;  /* 0xffffffe400bc7947 */ /* 0x000fea000383ffff */
.L_x_10026:
        /* <DEDUP_REMOVED lines=8> */
.L_x_10070:
[----:B------:R-:W-:Y:S05]  /*147d0*/  BSYNC B0 ;  /* 0x0000000000007941 */ /* 0x000fea0003800000 */
.L_x_10069:
        /* <DEDUP_REMOVED lines=8> */
.L_x_10071:
[----:B------:R-:W-:Y:S01]  /*14860*/  IMAD.MOV.U32 R5, RZ, RZ, R14 ;  /* 0x000000ffff057224 */ /* 0x000fe200078e000e */
[----:B------:R-:W-:Y:S06]  /*14870*/  BRA `(.L_x_10072) ;  /* 0xffffffe800307947 */ /* 0x000fec000383ffff */
.L_x_10029:
        /* <DEDUP_REMOVED lines=8> */
.L_x_10074:
[----:B------:R-:W-:Y:S05]  /*14900*/  BSYNC B0 ;  /* 0x0000000000007941 */ /* 0x000fea0003800000 */
.L_x_10073:
        /* <DEDUP_REMOVED lines=10> */
.L_x_10075:
        /* <DEDUP_REMOVED lines=8> */
.L_x_10076:
        /* <DEDUP_REMOVED lines=8> */
.L_x_10077:
        /* <DEDUP_REMOVED lines=8> */
.L_x_10078:
        /* <DEDUP_REMOVED lines=8> */
.L_x_10079:
[----:B------:R-:W-:Y:S05]  /*14bb0*/  BRA `(.L_x_10080) ;  /* 0xffffffe400f07947 */ /* 0x000fea000383ffff */
.L_x_10034:
        /* <DEDUP_REMOVED lines=8> */
.L_x_10082:
[----:B------:R-:W-:Y:S05]  /*14c40*/  BSYNC B0 ;  /* 0x0000000000007941 */ /* 0x000fea0003800000 */
.L_x_10081:
        /* <DEDUP_REMOVED lines=10> */
.L_x_10083:
        /* <DEDUP_REMOVED lines=8> */
.L_x_10084:
        /* <DEDUP_REMOVED lines=8> */
.L_x_10085:
        /* <DEDUP_REMOVED lines=8> */
.L_x_10086:
        /* <DEDUP_REMOVED lines=8> */
.L_x_10087:
[----:B------:R-:W-:Y:S05]  /*14ef0*/  BRA `(.L_x_10088) ;  /* 0xffffffe400d07947 */ /* 0x000fea000383ffff */
.L_x_10036:
[----:B------:R-:W-:Y:S01]  /*14f00*/  BSSY B0, `(.L_x_10089) ;  /* 0x0000006000007945 */ /* 0x000fe20003800000 */
[----:B------:R-:W-:Y:S01]  /*14f10*/  PLOP3.LUT P6, PT, P6, PT, PT, 0x8, 0x0 ;  /* 0x000000000000781c */ /* 0x000fe200037ce170 */
[----:B------:R-:W-:-:S12]  /*14f20*/  IMAD.MOV.U32 R15, RZ, RZ, -0x1 ;  /* 0xffffffffff0f7424 */ /* 0x000fd800078e00ff */
[----:B01----:R-:W-:Y:S05]  /*14f30*/  WARPSYNC.COLLECTIVE R15, `(.L_x_10090) ;  /* 0x000000000f087348 */ /* 0x003fea0003c00000 */
[----:B------:R-:W-:Y:S01]  /*14f40*/  VOTE.ANY R14, PT, P6 ;  /* 0x00000000000e7806 */ /* 0x000fe200030e0100 */
[----:B01----:R-:W-:Y:S06]  /*14f50*/  ENDCOLLECTIVE ;  /* 0x000000000000791b */ /* 0x003fec0003800000 */
.L_x_10090:
[----:B------:R-:W-:Y:S05]  /*14f60*/  BSYNC B0 ;  /* 0x0000000000007941 */ /* 0x000fea0003800000 */
.L_x_10089:
        /* <DEDUP_REMOVED lines=9> */
.L_x_10091:
[----:B------:R-:W-:Y:S01]  /*15000*/  IMAD.MOV.U32 R17, RZ, RZ, R14 ;  /* 0x000000ffff117224 */ /* 0x000fe200078e000e */
[----:B------:R-:W-:Y:S06]  /*15010*/  BRA `(.L_x_10092) ;  /* 0xffffffe400c07947 */ /* 0x000fec000383ffff */
.L_x_10038:
[----:B------:R-:W-:Y:S01]  /*15020*/  BSSY B0, `(.L_x_10093) ;  /* 0x0000007000007945 */ /* 0x000fe20003800000 */
[----:B------:R-:W-:Y:S02]  /*15030*/  IMAD.MOV.U32 R13, RZ, RZ, R8 ;  /* 0x000000ffff0d7224 */ /* 0x000fe400078e0008 */
[----:B------:R-:W-:Y:S02]  /*15040*/  IMAD.MOV.U32 R11, RZ, RZ, 0x1f ;  /* 0x0000001fff0b7424 */ /* 0x000fe400078e00ff */
[----:B------:R-:W-:-:S07]  /*15050*/  IMAD.MOV.U32 R15, RZ, RZ, -0x1 ;  /* 0xffffffffff0f7424 */ /* 0x000fce00078e00ff */
[----:B0123--:R-:W-:Y:S05]  /*15060*/  WARPSYNC.COLLECTIVE R15, `(.L_x_10094) ;  /* 0x000000000f087348 */ /* 0x00ffea0003c00000 */
[----:B------:R4:W0:Y:S02]  /*15070*/  SHFL.IDX P6, R14, R13, R12, R11 ;  /* 0x0000000c0d0e7389 */ /* 0x00082400000c000b */
[----:B01234-:R-:W-:Y:S01]  /*15080*/  ENDCOLLECTIVE ;  /* 0x000000000000791b */ /* 0x01ffe20003800000 */
.L_x_10094:
[----:B------:R-:W-:Y:S05]  /*15090*/  BSYNC B0 ;  /* 0x0000000000007941 */ /* 0x000fea0003800000 */
.L_x_10093:
[----:B------:R-:W-:Y:S05]  /*150a0*/  BRA `(.L_x_10037) ;  /* 0xffffffe400b87947 */ /* 0x000fea000383ffff */
.L_x_10042:
[----:B0-----:R0:W2:Y:S02]  /*150b0*/  SYNCS.PHASECHK.TRANS64.TRYWAIT P0, [R9+URZ+0x31c20], R0 ;  /* 0x031c2000090075a7 */ /* 0x0010a4000800017f */
[----:B--2---:R-:W-:Y:S05]  /*150c0*/  @!P0 NANOSLEEP.SYNCS 0x989680 ;  /* 0x009896800000895d */ /* 0x004fea0003900000 */
[----:B------:R-:W2:Y:S02]  /*150d0*/  @!P0 SYNCS.PHASECHK.TRANS64 P0, [R9+URZ+0x31c20], R0 ;  /* 0x031c2000090085a7 */ /* 0x000ea4000800007f */
[----:B--2---:R-:W-:Y:S05]  /*150e0*/  @!P0 BRA `(.L_x_10042) ;  /* 0xfffffffc00f08947 */ /* 0x004fea000383ffff */
[----:B------:R-:W-:Y:S05]  /*150f0*/  BRA `(.L_x_10095) ;  /* 0xffffffec00287947 */ /* 0x000fea000383ffff */
.L_x_10043:
        /* <DEDUP_REMOVED lines=11> */
.L_x_10097:
[----:B------:R-:W-:Y:S05]  /*151b0*/  BSYNC B0 ;  /* 0x0000000000007941 */ /* 0x000fea0003800000 */
.L_x_10096:
[----:B------:R-:W-:Y:S05]  /*151c0*/  BRA `(.L_x_10098) ;  /* 0xffffffec00107947 */ /* 0x000fea000383ffff */
.L_x_10046:
[----:B------:R-:W-:Y:S01]  /*151d0*/  BSSY B1, `(.L_x_10099) ;  /* 0x0000006000017945 */ /* 0x000fe20003800000 */
[----:B------:R-:W-:-:S07]  /*151e0*/  IMAD.MOV.U32 R15, RZ, RZ, -0x1 ;  /* 0xffffffffff0f7424 */ /* 0x000fce00078e00ff */
[----:B01----:R-:W-:Y:S05]  /*151f0*/  WARPSYNC.COLLECTIVE R15, `(.L_x_10100) ;  /* 0x000000000f0c7348 */ /* 0x003fea0003c00000 */
[----:B------:R-:W-:Y:S02]  /*15200*/  ELECT P6, UR62, PT ;  /* 0x00000000003e782f */ /* 0x000fe400038c0000 */
[----:B------:R-:W-:Y:S01]  /*15210*/  MOV R14, UR62 ;  /* 0x0000003e000e7c02 */ /* 0x000fe20008000f00 */
[----:B01----:R-:W-:Y:S10]  /*15220*/  ENDCOLLECTIVE ;  /* 0x000000000000791b */ /* 0x003ff40003800000 */
.L_x_10100:
[----:B------:R-:W-:Y:S05]  /*15230*/  BSYNC B1 ;  /* 0x0000000000017941 */ /* 0x000fea0003800000 */
.L_x_10099:
[----:B------:R-:W-:Y:S05]  /*15240*/  BRA `(.L_x_10101) ;  /* 0xffffffec00087947 */ /* 0x000fea000383ffff */
.L_x_10048:
[----:B0-----:R0:W2:Y:S02]  /*15250*/  SYNCS.PHASECHK.TRANS64.TRYWAIT P0, [R7+URZ], R2 ;  /* 0x00000002070075a7 */ /* 0x0010a4000800017f */
[----:B--2---:R-:W-:Y:S05]  /*15260*/  @!P0 NANOSLEEP.SYNCS 0x989680 ;  /* 0x009896800000895d */ /* 0x004fea0003900000 */
[----:B------:R-:W2:Y:S02]  /*15270*/  @!P0 SYNCS.PHASECHK.TRANS64 P0, [R7+URZ], R2 ;  /* 0x00000002070085a7 */ /* 0x000ea4000800007f */
[----:B--2---:R-:W-:Y:S05]  /*15280*/  @!P0 BRA `(.L_x_10048) ;  /* 0xfffffffc00f08947 */ /* 0x004fea000383ffff */
[----:B------:R-:W-:Y:S05]  /*15290*/  BRA `(.L_x_10102) ;  /* 0xffffffec00447947 */ /* 0x000fea000383ffff */
.L_x_10049:
[----:B--2---:R2:W3:Y:S02]  /*152a0*/  SYNCS.PHASECHK.TRANS64.TRYWAIT P0, [R3+URZ], R0 ;  /* 0x00000000030075a7 */ /* 0x0044e4000800017f */
[----:B---3--:R-:W-:Y:S05]  /*152b0*/  @!P0 NANOSLEEP.SYNCS 0x989680 ;  /* 0x009896800000895d */ /* 0x008fea0003900000 */
[----:B------:R-:W3:Y:S02]  /*152c0*/  @!P0 SYNCS.PHASECHK.TRANS64 P0, [R3+URZ], R0 ;  /* 0x00000000030085a7 */ /* 0x000ee4000800007f */
[----:B---3--:R-:W-:Y:S05]  /*152d0*/  @!P0 BRA `(.L_x_10049) ;  /* 0xfffffffc00f08947 */ /* 0x008fea000383ffff */
[----:B------:R-:W-:Y:S05]  /*152e0*/  BRA `(.L_x_10103) ;  /* 0xffffffec00387947 */ /* 0x000fea000383ffff */
.L_x_10051:
[----:B--2---:R2:W3:Y:S02]  /*152f0*/  SYNCS.PHASECHK.TRANS64.TRYWAIT P0, [R5+URZ], R2 ;  /* 0x00000002050075a7 */ /* 0x0044e4000800017f */
[----:B---3--:R-:W-:Y:S05]  /*15300*/  @!P0 NANOSLEEP.SYNCS 0x989680 ;  /* 0x009896800000895d */ /* 0x008fea0003900000 */
[----:B------:R-:W3:Y:S02]  /*15310*/  @!P0 SYNCS.PHASECHK.TRANS64 P0, [R5+URZ], R2 ;  /* 0x00000002050085a7 */ /* 0x000ee4000800007f */
[----:B---3--:R-:W-:Y:S05]  /*15320*/  @!P0 BRA `(.L_x_10051) ;  /* 0xfffffffc00f08947 */ /* 0x008fea000383ffff */
[----:B------:R-:W-:Y:S05]  /*15330*/  BRA `(.L_x_10104) ;  /* 0xffffffec003c7947 */ /* 0x000fea000383ffff */
.L_x_10105:
        /* <DEDUP_REMOVED lines=12> */
.L_x_12786:


//--------------------- .text._ZN7cutlass13device_kernelIN5flash11enable_sm90INS1_16FlashAttnFwdSm90INS1_25CollectiveMainloopFwdSm90ILi2EN4cute5tupleIJNS5_1CILi1EEES8_S8_EEENS6_IJNS7_ILi192EEENS7_ILi144EEENS7_ILi96EEEEEELi96ENS_6half_tEfNS_4arch4Sm90ELb1ELb0ELb0ELb1ELb0ELb1ELb0ELb0ELb1ELb0ELb0ELb0EEENS1_21CollectiveEpilogueFwdINS6_IJSA_SC_SB_EEES9_SE_SG_Li384ELb1ELb0ELb0ELb0EEENS1_36VarlenDynamicPersistentTileSchedulerILi192ELi144ELi384ELi32ELb0ELb0ELb1ELb1ELb1ELb1EEEEEEEEEvNT_6ParamsE --------------------------
	.section	.text._ZN7cutlass13device_kernelIN5flash11enable_sm90INS1_16FlashAttnFwdSm90INS1_25CollectiveMainloopFwdSm90ILi2EN4cute5tupleIJNS5_1CILi1EEES8_S8_EEENS6_IJNS7_ILi192EEENS7_ILi144EEENS7_ILi96EEEEEELi96ENS_6half_tEfNS_4arch4Sm90ELb1ELb0ELb0ELb1ELb0ELb1ELb0ELb0ELb1ELb0ELb0ELb0EEENS1_21CollectiveEpilogueFwdINS6_IJSA_SC_SB_EEES9_SE_SG_Li384ELb1ELb0ELb0ELb0EEENS1_36VarlenDynamicPersistentTileSchedulerILi192ELi144ELi384ELi32ELb0ELb0ELb1ELb1ELb1ELb1EEEEEEEEEvNT_6ParamsE,"ax",@progbits
	.align	128
.text._ZN7cutlass13device_kernelIN5flash11enable_sm90INS1_16FlashAttnFwdSm90INS1_25CollectiveMainloopFwdSm90ILi2EN4cute5tupleIJNS5_1CILi1EEES8_S8_EEENS6_IJNS7_ILi192EEENS7_ILi144EEENS7_ILi96EEEEEELi96ENS_6half_tEfNS_4arch4Sm90ELb1ELb0ELb0ELb1ELb0ELb1ELb0ELb0ELb1ELb0ELb0ELb0EEENS1_21CollectiveEpilogueFwdINS6_IJSA_SC_SB_EEES9_SE_SG_Li384ELb1ELb0ELb0ELb0EEENS1_36VarlenDynamicPersistentTileSchedulerILi192ELi144ELi384ELi32ELb0ELb0ELb1ELb1ELb1ELb1EEEEEEEEEvNT_6ParamsE:
        .type           _ZN7cutlass13device_kernelIN5flash11enable_sm90INS1_16FlashAttnFwdSm90INS1_25CollectiveMainloopFwdSm90ILi2EN4cute5tupleIJNS5_1CILi1EEES8_S8_EEENS6_IJNS7_ILi192EEENS7_ILi144EEENS7_ILi96EEEEEELi96ENS_6half_tEfNS_4arch4Sm90ELb1ELb0ELb0ELb1ELb0ELb1ELb0ELb0ELb1ELb0ELb0ELb0EEENS1_21CollectiveEpilogueFwdINS6_IJSA_SC_SB_EEES9_SE_SG_Li384ELb1ELb0ELb0ELb0EEENS1_36VarlenDynamicPersistentTileSchedulerILi192ELi144ELi384ELi32ELb0ELb0ELb1ELb1ELb1ELb1EEEEEEEEEvNT_6ParamsE,@function
        .size           _ZN7cutlass13device_kernelIN5flash11enable_sm90INS1_16FlashAttnFwdSm90INS1_25CollectiveMainloopFwdSm90ILi2EN4cute5tupleIJNS5_1CILi1EEES8_S8_EEENS6_IJNS7_ILi192EEENS7_ILi144EEENS7_ILi96EEEEEELi96ENS_6half_tEfNS_4arch4Sm90ELb1ELb0ELb0ELb1ELb0ELb1ELb0ELb0ELb1ELb0ELb0ELb0EEENS1_21CollectiveEpilogueFwdINS6_IJSA_SC_SB_EEES9_SE_SG_Li384ELb1ELb0ELb0ELb0EEENS1_36VarlenDynamicPersistentTileSchedulerILi192ELi144ELi384ELi32ELb0ELb0ELb1ELb1ELb1ELb1EEEEEEEEEvNT_6ParamsE,(.L_x_12787 - _ZN7cutlass13device_kernelIN5flash11enable_sm90INS1_16FlashAttnFwdSm90INS1_25CollectiveMainloopFwdSm90ILi2EN4cute5tupleIJNS5_1CILi1EEES8_S8_EEENS6_IJNS7_ILi192EEENS7_ILi144EEENS7_ILi96EEEEEELi96ENS_6half_tEfNS_4arch4Sm90ELb1ELb0ELb0ELb1ELb0ELb1ELb0ELb0ELb1ELb0ELb0ELb0EEENS1_21CollectiveEpilogueFwdINS6_IJSA_SC_SB_EEES9_SE_SG_Li384ELb1ELb0ELb0ELb0EEENS1_36VarlenDynamicPersistentTileSchedulerILi192ELi144ELi384ELi32ELb0ELb0ELb1ELb1ELb1ELb1EEEEEEEEEvNT_6ParamsE)
        .other          _ZN7cutlass13device_kernelIN5flash11enable_sm90INS1_16FlashAttnFwdSm90INS1_25CollectiveMainloopFwdSm90ILi2EN4cute5tupleIJNS5_1CILi1EEES8_S8_EEENS6_IJNS7_ILi192EEENS7_ILi144EEENS7_ILi96EEEEEELi96ENS_6half_tEfNS_4arch4Sm90ELb1ELb0ELb0ELb1ELb0ELb1ELb0ELb0ELb1ELb0ELb0ELb0EEENS1_21CollectiveEpilogueFwdINS6_IJSA_SC_SB_EEES9_SE_SG_Li384ELb1ELb0ELb0ELb0EEENS1_36VarlenDynamicPersistentTileSchedulerILi192ELi144ELi384ELi32ELb0ELb0ELb1ELb1ELb1ELb1EEEEEEEEEvNT_6ParamsE,@"STO_CUDA_ENTRY STV_DEFAULT"
_ZN7cutlass13device_kernelIN5flash11enable_sm90INS1_16FlashAttnFwdSm90INS1_25CollectiveMainloopFwdSm90ILi2EN4cute5tupleIJNS5_1CILi1EEES8_S8_EEENS6_IJNS7_ILi192EEENS7_ILi144EEENS7_ILi96EEEEEELi96ENS_6half_tEfNS_4arch4Sm90ELb1ELb0ELb0ELb1ELb0ELb1ELb0ELb0ELb1ELb0ELb0ELb0EEENS1_21CollectiveEpilogueFwdINS6_IJSA_SC_SB_EEES9_SE_SG_Li384ELb1ELb0ELb0ELb0EEENS1_36VarlenDynamicPersistentTileSchedulerILi192ELi144ELi384ELi32ELb0ELb0ELb1ELb1ELb1ELb1EEEEEEEEEvNT_6ParamsE:
        /* <DEDUP_REMOVED lines=27> */
.L_x_10107:
[----:B------:R-:W-:Y:S05]  /*01b0*/  BSYNC B0 ;  /* 0x0000000000007941 */ /* 0x000fea0003800000 */
.L_x_10106:
        /* <DEDUP_REMOVED lines=41> */
.L_x_10108:
        /* <DEDUP_REMOVED lines=22> */
.L_x_10109:
        /* <DEDUP_REMOVED lines=18> */
.L_x_10110:
        /* <DEDUP_REMOVED lines=22> */
.L_x_10111:
        /* <DEDUP_REMOVED lines=22> */
.L_x_10112:
[----:B------:R-:W-:Y:S01]  /*0990*/  PLOP3.LUT P0, PT, PT, PT, UP0, 0x80, 0x0 ;  /* 0x000000000000781c */ /* 0x000fe20003f0f008 */
[----:B------:R-:W-:Y:S01]  /*09a0*/  UMOV UR60, 0x1 ;  /* 0x00000001003c7882 */ /* 0x000fe20000000000 */
[----:B------:R-:W-:Y:S01]  /*09b0*/  NOP ;  /* 0x0000000000007918 */ /* 0x000fe20000000000 */
[----:B------:R-:W-:Y:S01]  /*09c0*/  USEL UR60, UR60, 0x2, !UP0 ;  /* 0x000000023c3c7887 */ /* 0x000fe2000c000000 */
[----:B------:R-:W-:Y:S01]  /*09d0*/  BSSY B7, `(.L_x_10113) ;  /* 0x000208d000077945 */ /* 0x000fe20003800000 */
[----:B012-4-:R-:W-:Y:S08]  /*09e0*/  BAR.SYNC.DEFER_BLOCKING 0x0 ;  /* 0x0000000000007b1d */ /* 0x017ff00000010000 */
[----:B------:R-:W-:Y:S05]  /*09f0*/  @!P0 BRA `(.L_x_10114) ;  /* 0x000001a800d48947 */ /* 0x000fea0003800000 */
.L_x_10115:
[----:B------:R-:W-:-:S08]  /*0a00*/  NOP ;  /* 0x0000000000007918 */ /* 0x000fd00000000000 */
[----:B------:R-:W0:Y:S02]  /*0a10*/  USETMAXREG.TRY_ALLOC.CTAPOOL UP0, 0xa0 ;  /* 0x000000a0000079c8 */ /* 0x000e240008000600 */
[----:B0-----:R-:W-:-:S13]  /*0a20*/  PLOP3.LUT P0, PT, PT, PT, UP0, 0x80, 0x0 ;  /* 0x000000000000781c */ /* 0x001fda0003f0f008 */
[----:B------:R-:W-:Y:S05]  /*0a30*/  @!P0 BRA `(.L_x_10115) ;  /* 0xfffffffc00f08947 */ /* 0x000fea000383ffff */
[----:B------:R-:W2:Y:S01]  /*0a40*/  LDL.LU R0, [R1] ;  /* 0x0000000001007983 */ /* 0x000ea20000300800 */
[----:B------:R-:W0:Y:S01]  /*0a50*/  S2R R2, SR_TID.X ;  /* 0x0000000000027919 */ /* 0x000e220000002100 */
        /* <DEDUP_REMOVED lines=14> */
[----:B------:R1:W-:Y:S01]  /*0b40*/  STL [R1], R0 ;  /* 0x0000000001007387 */ /* 0x0003e20000100800 */
[----:B0-----:R-:W-:-:S13]  /*0b50*/  ISETP.GE.AND P0, PT, R11, UR4, PT ;  /* 0x000000040b007c0c */ /* 0x001fda000bf06270 */
[----:B-1----:R-:W-:Y:S05]  /*0b60*/  @P0 BRA `(.L_x_10116) ;  /* 0x0000020400cc0947 */ /* 0x002fea0003800000 */
[----:B------:R-:W0:Y:S01]  /*0b70*/  S2R R0, SR_TID.X ;  /* 0x0000000000007919 */ /* 0x000e220000002100 */
[----:B------:R-:W-:Y:S01]  /*0b80*/  R2UR UR61, R22 ;  /* 0x00000000163d72ca */ /* 0x000fe200000e0000 */
[----:B------:R-:W-:Y:S01]  /*0b90*/  ULOP3.LUT UR4, UR60, 0x1, URZ, 0xfc, !UPT ;  /* 0x000000013c047892 */ /* 0x000fe2000f8efc3f */
[----:B------:R-:W-:Y:S02]  /*0ba0*/  IMAD.MOV.U32 R145, RZ, RZ, RZ ;  /* 0x000000ffff917224 */ /* 0x000fe400078e00ff */
[----:B------:R-:W-:-:S09]  /*0bb0*/  IMAD.MOV.U32 R146, RZ, RZ, RZ ;  /* 0x000000ffff927224 */ /* 0x000fd200078e00ff */
[----:B------:R-:W-:Y:S01]  /*0bc0*/  UIADD3 UR61, UR61, 0xda00, URZ ;  /* 0x0000da003d3d7890 */ /* 0x000fe2000fffe03f */
[----:B0-----:R-:W-:-:S05]  /*0bd0*/  VIADD R19, R0, 0xffffff80 ;  /* 0xffffff8000137836 */ /* 0x001fca0000000000 */
[----:B------:R-:W-:Y:S02]  /*0be0*/  SHF.R.S32.HI R0, RZ, 0x1f, R19 ;  /* 0x0000001fff007819 */ /* 0x000fe40000011413 */
[-C--:B------:R-:W-:Y:S02]  /*0bf0*/  LEA.HI R13, R19, R19.reuse, RZ, 0x1 ;  /* 0x00000013130d7211 */ /* 0x080fe400078f08ff */
[----:B------:R-:W-:Y:S02]  /*0c00*/  LEA.HI R2, R0, R19, RZ, 0x7 ;  /* 0x0000001300027211 */ /* 0x000fe400078f38ff */
[----:B------:R-:W-:Y:S02]  /*0c10*/  SHF.R.S32.HI R148, RZ, 0x1, R13 ;  /* 0x00000001ff947819 */ /* 0x000fe4000001140d */
[----:B------:R-:W-:Y:S02]  /*0c20*/  SHF.R.S32.HI R3, RZ, 0x7, R2 ;  /* 0x00000007ff037819 */ /* 0x000fe40000011402 */
[----:B------:R-:W-:-:S02]  /*0c30*/  LOP3.LUT R2, R2, 0xffffff80, RZ, 0xc0, !PT ;  /* 0xffffff8002027812 */ /* 0x000fc400078ec0ff */
[----:B------:R-:W-:Y:S01]  /*0c40*/  LEA.HI R4, R0, R19, RZ, 0x4 ;  /* 0x0000001300047211 */ /* 0x000fe200078f20ff */
[----:B------:R-:W-:Y:S01]  /*0c50*/  IMAD.HI R7, R3, 0x55555556, RZ ;  /* 0x5555555603077827 */ /* 0x000fe200078e02ff */
[----:B------:R-:W-:Y:S02]  /*0c60*/  LEA.HI R12, R13, R148, RZ, 0x1 ;  /* 0x000000940d0c7211 */ /* 0x000fe400078f08ff */
[----:B------:R-:W-:Y:S01]  /*0c70*/  SHF.R.S32.HI R5, RZ, 0x4, R4 ;  /* 0x00000004ff057819 */ /* 0x000fe20000011404 */
[----:B------:R-:W-:Y:S01]  /*0c80*/  IMAD.IADD R6, R19, 0x1, -R2 ;  /* 0x0000000113067824 */ /* 0x000fe200078e0a02 */
[----:B------:R-:W-:Y:S02]  /*0c90*/  LEA.HI R8, R7, R7, RZ, 0x1 ;  /* 0x0000000707087211 */ /* 0x000fe400078f08ff */
[----:B------:R-:W-:Y:S02]  /*0ca0*/  LOP3.LUT R15, R12, 0x7fffffe, RZ, 0xc0, !PT ;  /* 0x07fffffe0c0f7812 */ /* 0x000fe400078ec0ff */
[----:B------:R-:W-:Y:S01]  /*0cb0*/  SHF.R.S32.HI R7, RZ, 0x1f, R6 ;  /* 0x0000001fff077819 */ /* 0x000fe20000011406 */
[----:B------:R-:W-:Y:S01]  /*0cc0*/  IMAD R8, R8, -0x3, R3 ;  /* 0xfffffffd08087824 */ /* 0x000fe200078e0203 */
[----:B------:R-:W-:Y:S01]  /*0cd0*/  LEA.HI R2, R4, R5, RZ, 0x1 ;  /* 0x0000000504027211 */ /* 0x000fe200078f08ff */
[----:B------:R-:W-:Y:S01]  /*0ce0*/  IMAD.IADD R14, R148, 0x1, -R15 ;  /* 0x00000001940e7824 */ /* 0x000fe200078e0a0f */
[----:B------:R-:W-:-:S02]  /*0cf0*/  LEA.HI R12, R7, R6, RZ, 0x2 ;  /* 0x00000006070c7211 */ /* 0x000fc400078f10ff */
[----:B------:R-:W-:Y:S01]  /*0d00*/  LOP3.LUT R4, R4, 0xfffffff0, RZ, 0xc0, !PT ;  /* 0xfffffff004047812 */ /* 0x000fe200078ec0ff */
[----:B------:R-:W-:Y:S01]  /*0d10*/  IMAD R16, R5, 0x8, R14 ;  /* 0x0000000805107824 */ /* 0x000fe200078e020e */
[----:B------:R-:W-:Y:S02]  /*0d20*/  LOP3.LUT R3, R12, 0x7ffffffc, RZ, 0xc0, !PT ;  /* 0x7ffffffc0c037812 */ /* 0x000fe400078ec0ff */
[----:B------:R-:W-:Y:S01]  /*0d30*/  LEA.HI R14, R7, R6, RZ, 0x5 ;  /* 0x00000006070e7211 */ /* 0x000fe200078f28ff */
[----:B------:R-:W-:Y:S01]  /*0d40*/  IMAD.IADD R4, R19, 0x1, -R4 ;  /* 0x0000000113047824 */ /* 0x000fe200078e0a04 */
[----:B------:R-:W-:Y:S01]  /*0d50*/  LOP3.LUT R2, R2, 0x1ffffffe, RZ, 0xc0, !PT ;  /* 0x1ffffffe02027812 */ /* 0x000fe200078ec0ff */
[----:B------:R-:W-:Y:S01]  /*0d60*/  IMAD.IADD R6, R6, 0x1, -R3 ;  /* 0x0000000106067824 */ /* 0x000fe200078e0a03 */
[----:B------:R-:W-:Y:S01]  /*0d70*/  LOP3.LUT R13, R13, 0xfffffffe, RZ, 0xc0, !PT ;  /* 0xfffffffe0d0d7812 */ /* 0x000fe200078ec0ff */
[----:B------:R-:W-:Y:S01]  /*0d80*/  IMAD.SHL.U32 R16, R16, 0x20, RZ ;  /* 0x0000002010107824 */ /* 0x000fe200078e00ff */
[----:B------:R-:W-:Y:S01]  /*0d90*/  SHF.R.S32.HI R3, RZ, 0x1f, R4 ;  /* 0x0000001fff037819 */ /* 0x000fe20000011404 */
[----:B------:R-:W-:Y:S01]  /*0da0*/  IMAD.IADD R2, R5, 0x1, -R2 ;  /* 0x0000000105027824 */ /* 0x000fe200078e0a02 */
[----:B------:R0:W-:Y:S01]  /*0db0*/  STL [R1+0x60], R6 ;  /* 0x0000600601007387 */ /* 0x0001e20000100800 */
[-C--:B------:R-:W-:Y:S01]  /*0dc0*/  LEA.HI R5, R0, R19.reuse, RZ, 0x5 ;  /* 0x0000001300057211 */ /* 0x080fe200078f28ff */
[----:B------:R-:W-:Y:S01]  /*0dd0*/  IMAD.IADD R144, R19, 0x1, -R13 ;  /* 0x0000000113907824 */ /* 0x000fe200078e0a0d */
[--C-:B------:R-:W-:Y:S01]  /*0de0*/  SHF.R.S32.HI R13, RZ, 0x2, R12.reuse ;  /* 0x00000002ff0d7819 */ /* 0x100fe2000001140c */
[----:B------:R-:W-:Y:S01]  /*0df0*/  IMAD.SHL.U32 R2, R2, 0x8, RZ ;  /* 0x0000000802027824 */ /* 0x000fe200078e00ff */
[----:B------:R-:W-:Y:S01]  /*0e00*/  SHF.R.S32.HI R7, RZ, 0x5, R5 ;  /* 0x00000005ff077819 */ /* 0x000fe20000011405 */
[C---:B------:R-:W-:Y:S01]  /*0e10*/  IMAD.SHL.U32 R147, R144.reuse, 0x8, RZ ;  /* 0x0000000890937824 */ /* 0x040fe200078e00ff */
[----:B------:R-:W-:Y:S01]  /*0e20*/  SHF.R.S32.HI R12, RZ, 0x1f, R12 ;  /* 0x0000001fff0c7819 */ /* 0x000fe2000001140c */
[----:B------:R-:W-:Y:S01]  /*0e30*/  IMAD.SHL.U32 R144, R144, 0x4, RZ ;  /* 0x0000000490907824 */ /* 0x000fe200078e00ff */
[----:B------:R-:W-:Y:S01]  /*0e40*/  SHF.R.S32.HI R14, RZ, 0x5, R14 ;  /* 0x00000005ff0e7819 */ /* 0x000fe2000001140e */
[C---:B------:R-:W-:Y:S01]  /*0e50*/  VIADD R21, R147.reuse, 0x10 ;  /* 0x0000001093157836 */ /* 0x040fe20000000000 */
[----:B0-----:R-:W-:Y:S01]  /*0e60*/  LEA.HI R6, R0, R19, RZ, 0x2 ;  /* 0x0000001300067211 */ /* 0x001fe200078f10ff */
[----:B------:R-:W-:Y:S01]  /*0e70*/  VIADD R18, R147, 0x20 ;  /* 0x0000002093127836 */ /* 0x000fe20000000000 */
[-C--:B------:R-:W-:Y:S01]  /*0e80*/  LEA.HI R0, R3, R4.reuse, RZ, 0x3 ;  /* 0x0000000403007211 */ /* 0x080fe200078f18ff */
[----:B------:R-:W-:Y:S01]  /*0e90*/  IMAD R17, R7, 0x10, R4 ;  /* 0x0000001007117824 */ /* 0x000fe200078e0204 */
[----:B------:R-:W-:-:S02]  /*0ea0*/  LEA.HI R3, R3, R4, RZ, 0x2 ;  /* 0x0000000403037211 */ /* 0x000fc400078f10ff */
[--C-:B------:R-:W-:Y:S01]  /*0eb0*/  SHF.R.S32.HI R24, RZ, 0x2, R6.reuse ;  /* 0x00000002ff187819 */ /* 0x100fe20000011406 */
[----:B------:R-:W-:Y:S01]  /*0ec0*/  IMAD.SHL.U32 R0, R0, 0x10, RZ ;  /* 0x0000001000007824 */ /* 0x000fe200078e00ff */
[----:B------:R-:W-:Y:S01]  /*0ed0*/  SHF.R.S32.HI R15, RZ, 0x1f, R6 ;  /* 0x0000001fff0f7819 */ /* 0x000fe20000011406 */
[----:B------:R-:W-:Y:S01]  /*0ee0*/  IMAD.U32 R17, R17, 0x20, R2 ;  /* 0x0000002011117824 */ /* 0x000fe200078e0002 */
[----:B------:R-:W-:Y:S01]  /*0ef0*/  LOP3.LUT R5, R3, 0x7fffffc, RZ, 0xc0, !PT ;  /* 0x07fffffc03057812 */ /* 0x000fe200078ec0ff */
[----:B------:R-:W-:Y:S01]  /*0f00*/  STL [R1+0x70], R24 ;  /* 0x0000701801007387 */ /* 0x000fe20000100800 */
[----:B------:R-:W-:Y:S02]  /*0f10*/  LOP3.LUT R0, R0, 0x7fffff80, RZ, 0xc0, !PT ;  /* 0x7fffff8000007812 */ /* 0x000fe400078ec0ff */
[----:B------:R-:W-:Y:S01]  /*0f20*/  LEA.HI R15, R15, R24, RZ, 0x2 ;  /* 0x000000180f0f7211 */ /* 0x000fe200078f10ff */
[----:B------:R-:W-:Y:S01]  /*0f30*/  IMAD.IADD R5, R4, 0x1, -R5 ;  /* 0x0000000104057824 */ /* 0x000fe200078e0a05 */
[----:B------:R-:W-:Y:S01]  /*0f40*/  SHF.R.S32.HI R3, RZ, 0x2, R3 ;  /* 0x00000002ff037819 */ /* 0x000fe20000011403 */
[----:B------:R-:W-:Y:S01]  /*0f50*/  IMAD R0, R7, 0x100, R0 ;  /* 0x0000010007007824 */ /* 0x000fe200078e0200 */
[----:B------:R-:W-:-:S02]  /*0f60*/  LEA.HI R12, R12, R13, RZ, 0x3 ;  /* 0x0000000d0c0c7211 */ /* 0x000fc400078f18ff */
[----:B------:R-:W-:Y:S01]  /*0f70*/  LOP3.LUT R15, R15, 0xfffffffc, RZ, 0xc0, !PT ;  /* 0xfffffffc0f0f7812 */ /* 0x000fe200078ec0ff */
[----:B------:R-:W-:Y:S01]  /*0f80*/  IMAD R5, R5, 0x10, R0 ;  /* 0x0000001005057824 */ /* 0x000fe200078e0200 */
[----:B------:R-:W-:Y:S01]  /*0f90*/  LOP3.LUT R12, R12, 0xfffffff8, RZ, 0xc0, !PT ;  /* 0xfffffff80c0c7812 */ /* 0x000fe200078ec0ff */
[----:B------:R-:W-:Y:S01]  /*0fa0*/  IMAD.SHL.U32 R3, R3, 0x40, RZ ;  /* 0x0000004003037824 */ /* 0x000fe200078e00ff */
[----:B------:R-:W-:Y:S01]  /*0fb0*/  SHF.R.S32.HI R0, RZ, 0x1f, R21 ;  /* 0x0000001fff007819 */ /* 0x000fe20000011415 */
[----:B------:R-:W-:Y:S01]  /*0fc0*/  IMAD.IADD R20, R24, 0x1, -R15 ;  /* 0x0000000118147824 */ /* 0x000fe200078e0a0f */
[----:B------:R-:W-:Y:S01]  /*0fd0*/  LOP3.LUT R6, R6, 0x1ffffffc, RZ, 0xc0, !PT ;  /* 0x1ffffffc06067812 */ /* 0x000fe200078ec0ff */
[----:B------:R-:W-:Y:S01]  /*0fe0*/  IMAD.IADD R13, R13, 0x1, -R12 ;  /* 0x000000010d0d7824 */ /* 0x000fe200078e0a0c */
[CC--:B------:R-:W-:Y:S02]  /*0ff0*/  LEA.HI R4, R0.reuse, R21.reuse, RZ, 0x3 ;  /* 0x0000001500047211 */ /* 0x0c0fe400078f18ff */
[----:B------:R-:W-:Y:S01]  /*1000*/  LEA.HI R7, R0, R21, RZ, 0x5 ;  /* 0x0000001500077211 */ /* 0x000fe200078f28ff */
[----:B------:R-:W-:Y:S01]  /*1010*/  IMAD.SHL.U32 R0, R20, 0x40, RZ ;  /* 0x0000004014007824 */ /* 0x000fe200078e00ff */
[----:B------:R-:W-:Y:S01]  /*1020*/  LOP3.LUT R3, R3, 0x40, RZ, 0xc0, !PT ;  /* 0x0000004003037812 */ /* 0x000fe200078ec0ff */
[----:B------:R-:W-:Y:S01]  /*1030*/  STL [R1+0x84], R20 ;  /* 0x0000841401007387 */ /* 0x000fe20000100800 */
[----:B------:R-:W-:Y:S01]  /*1040*/  SHF.R.S32.HI R12, RZ, 0x1f, R18 ;  /* 0x0000001fff0c7819 */ /* 0x000fe20000011412 */
[----:B------:R-:W-:Y:S01]  /*1050*/  IMAD R13, R14, 0x10, R13 ;  /* 0x000000100e0d7824 */ /* 0x000fe200078e020d */
[----:B------:R-:W-:Y:S01]  /*1060*/  LOP3.LUT R2, R3, 0x8, R2, 0xf8, !PT ;  /* 0x0000000803027812 */ /* 0x000fe200078ef802 */
[----:B------:R-:W-:Y:S01]  /*1070*/  STL [R1+0x34], R16 ;  /* 0x0000341001007387 */ /* 0x000fe20000100800 */
[----:B------:R-:W-:Y:S01]  /*1080*/  LEA.HI R15, R12, R18, RZ, 0x3 ;  /* 0x000000120c0f7211 */ /* 0x000fe200078f18ff */
[----:B------:R-:W-:Y:S01]  /*1090*/  IMAD.IADD R6, R19, 0x1, -R6 ;  /* 0x0000000113067824 */ /* 0x000fe200078e0a06 */
[----:B------:R-:W-:-:S02]  /*10a0*/  LOP3.LUT R0, R0, 0xc0, RZ, 0xc0, !PT ;  /* 0x000000c000007812 */ /* 0x000fc400078ec0ff */
[----:B------:R-:W-:Y:S01]  /*10b0*/  SHF.R.U32.HI R3, RZ, 0x3, R3 ;  /* 0x00000003ff037819 */ /* 0x000fe20000011603 */
[----:B------:R-:W-:Y:S01]  /*10c0*/  IMAD.SHL.U32 R6, R6, 0x8, RZ ;  /* 0x0000000806067824 */ /* 0x000fe200078e00ff */
[----:B------:R-:W-:Y:S01]  /*10d0*/  LEA.HI R12, R12, R18, RZ, 0x5 ;  /* 0x000000120c0c7211 */ /* 0x000fe200078f28ff */
[----:B------:R0:W-:Y:S01]  /*10e0*/  STL [R1+0x2c], R0 ;  /* 0x00002c0001007387 */ /* 0x0001e20000100800 */
[----:B------:R-:W-:Y:S02]  /*10f0*/  SHF.R.S32.HI R7, RZ, 0x5, R7 ;  /* 0x00000005ff077819 */ /* 0x000fe40000011407 */
[----:B------:R-:W-:Y:S01]  /*1100*/  LOP3.LUT R4, R0, 0x18, R4, 0xf8, !PT ;  /* 0x0000001800047812 */ /* 0x000fe200078ef804 */
[----:B------:R-:W-:Y:S01]  /*1110*/  STL [R1+0x90], R17 ;  /* 0x0000901101007387 */ /* 0x000fe20000100800 */
[----:B------:R-:W-:Y:S01]  /*1120*/  SHF.R.U32.HI R18, RZ, 0x3, R0 ;  /* 0x00000003ff127819 */ /* 0x000fe20000011600 */
[----:B------:R-:W-:Y:S01]  /*1130*/  IMAD R7, R7, 0x1800, R16 ;  /* 0x0000180007077824 */ /* 0x000fe200078e0210 */
[----:B------:R-:W-:-:S02]  /*1140*/  LOP3.LUT R2, R2, R3, RZ, 0x3c, !PT ;  /* 0x0000000302027212 */ /* 0x000fc400078e3cff */
[----:B------:R-:W-:Y:S01]  /*1150*/  SHF.R.S32.HI R12, RZ, 0x5, R12 ;  /* 0x00000005ff0c7819 */ /* 0x000fe2000001140c */
[----:B------:R-:W-:Y:S01]  /*1160*/  STL [R1+0x30], R18 ;  /* 0x0000301201007387 */ /* 0x000fe20000100800 */
[----:B------:R-:W-:Y:S01]  /*1170*/  LOP3.LUT R15, R0, 0x18, R15, 0xf8, !PT ;  /* 0x00000018000f7812 */ /* 0x000fe200078ef80f */
[----:B------:R-:W-:Y:S01]  /*1180*/  IMAD.IADD R5, R2, 0x1, R5 ;  /* 0x0000000102057824 */ /* 0x000fe200078e0205 */
[-C--:B------:R-:W-:Y:S01]  /*1190*/  LOP3.LUT R4, R4, R18.reuse, RZ, 0x3c, !PT ;  /* 0x0000001204047212 */ /* 0x080fe200078e3cff */
[----:B------:R-:W-:Y:S01]  /*11a0*/  IMAD R12, R12, 0x1800, R16 ;  /* 0x000018000c0c7824 */ /* 0x000fe200078e0210 */
[----:B0-----:R-:W-:Y:S01]  /*11b0*/  LOP3.LUT R0, R0, 0x8, R147, 0xf8, !PT ;  /* 0x0000000800007812 */ /* 0x001fe200078ef893 */
[----:B------:R-:W-:Y:S01]  /*11c0*/  IMAD R2, R8, 0x40, R13 ;  /* 0x0000004008027824 */ /* 0x000fe200078e020d */
[-C--:B------:R-:W-:Y:S01]  /*11d0*/  LOP3.LUT R15, R15, R18.reuse, RZ, 0x3c, !PT ;  /* 0x000000120f0f7212 */ /* 0x080fe200078e3cff */
[----:B------:R-:W-:Y:S01]  /*11e0*/  IMAD.IADD R4, R7, 0x1, R4 ;  /* 0x0000000107047824 */ /* 0x000fe200078e0204 */
[----:B------:R-:W-:Y:S01]  /*11f0*/  LOP3.LUT R0, R0, R18, RZ, 0x3c, !PT ;  /* 0x0000001200007212 */ /* 0x000fe200078e3cff */
[----:B------:R-:W-:Y:S01]  /*1200*/  STL [R1+0x44], R9 ;  /* 0x0000440901007387 */ /* 0x000fe20000100800 */
[----:B------:R-:W-:-:S02]  /*1210*/  IMAD R23, R5, 0x2, R22 ;  /* 0x0000000205177824 */ /* 0x000fc400078e0216 */
[----:B------:R-:W-:Y:S01]  /*1220*/  IMAD.IADD R12, R12, 0x1, R15 ;  /* 0x000000010c0c7824 */ /* 0x000fe200078e020f */
[----:B------:R0:W-:Y:S01]  /*1230*/  STL [R1+0x64], R2 ;  /* 0x0000640201007387 */ /* 0x0001e20000100800 */
[----:B------:R-:W-:-:S03]  /*1240*/  IMAD.IADD R3, R16, 0x1, R0 ;  /* 0x0000000110037824 */ /* 0x000fc600078e0200 */
[----:B------:R1:W-:Y:S01]  /*1250*/  STL [R1+0x48], R10 ;  /* 0x0000480a01007387 */ /* 0x0003e20000100800 */
[----:B------:R-:W-:-:S03]  /*1260*/  LEA R0, R12, UR61, 0x1 ;  /* 0x0000003d0c007c11 */ /* 0x000fc6000f8e08ff */
[----:B------:R1:W-:Y:S01]  /*1270*/  STL [R1+0x4c], R11 ;  /* 0x00004c0b01007387 */ /* 0x0003e20000100800 */
[----:B0-----:R-:W-:Y:S01]  /*1280*/  IMAD.U32 R2, RZ, RZ, UR4 ;  /* 0x00000004ff027e24 */ /* 0x001fe2000f8e00ff */
[----:B------:R-:W-:Y:S02]  /*1290*/  SHF.R.S32.HI R2, RZ, 0x1f, R148 ;  /* 0x0000001fff027819 */ /* 0x000fe40000011494 */
[----:B------:R1:W-:Y:S01]  /*12a0*/  STL [R1+0x7c], RZ ;  /* 0x00007cff01007387 */ /* 0x0003e20000100800 */
[----:B------:R-:W-:-:S03]  /*12b0*/  LEA R2, R4, UR61, 0x1 ;  /* 0x0000003d04027c11 */ /* 0x000fc6000f8e08ff */
[----:B------:R1:W-:Y:S04]  /*12c0*/  STL [R1+0x28], RZ ;  /* 0x000028ff01007387 */ /* 0x0003e80000100800 */
[----:B------:R1:W-:Y:S04]  /*12d0*/  STL [R1+0x24], RZ ;  /* 0x000024ff01007387 */ /* 0x0003e80000100800 */
[----:B------:R1:W-:Y:S04]  /*12e0*/  STL [R1+0x58], R6 ;  /* 0x0000580601007387 */ /* 0x0003e80000100800 */
[----:B------:R1:W-:Y:S04]  /*12f0*/  STL [R1+0x5c], R3 ;  /* 0x00005c0301007387 */ /* 0x0003e80000100800 */
[----:B------:R1:W-:Y:S04]  /*1300*/  STL [R1+0x8c], R2 ;  /* 0x00008c0201007387 */ /* 0x0003e80000100800 */
[----:B------:R1:W-:Y:S02]  /*1310*/  STL [R1+0x88], R0 ;  /* 0x0000880001007387 */ /* 0x0003e40000100800 */
.L_x_10268:
[----:B-12---:R-:W2:Y:S01]  /*1320*/  LDL.LU R0, [R1+0x4c] ;  /* 0x00004c0001007983 */ /* 0x006ea20000300800 */
[----:B------:R-:W2:Y:S01]  /*1330*/  LDC.64 R2, c[0x0][0xc60] ;  /* 0x00031800ff027b82 */ /* 0x000ea20000000a00 */
[----:B------:R-:W-:Y:S01]  /*1340*/  ULDC.64 UR4, c[0x0][0x208] ;  /* 0x0000820000047ab9 */ /* 0x000fe20000000a00 */
[----:B--2---:R-:W-:-:S05]  /*1350*/  IMAD.WIDE R2, R0, 0x4, R2 ;  /* 0x0000000400027825 */ /* 0x004fca00078e0202 */
[----:B0----5:R0:W2:Y:S01]  /*1360*/  LDG.E R11, desc[UR4][R2.64] ;  /* 0x00000004020b7981 */ /* 0x0210a2000c1e1900 */
[----:B------:R-:W-:Y:S05]  /*1370*/  YIELD ;  /* 0x0000000000007946 */ /* 0x000fea0003800000 */
[----:B------:R-:W-:Y:S01]  /*1380*/  ULDC.64 UR4, c[0x0][0xa28] ;  /* 0x00028a0000047ab9 */ /* 0x000fe20000000a00 */
[----:B------:R-:W-:Y:S01]  /*1390*/  ULDC.64 UR8, c[0x0][0xa18] ;  /* 0x0002860000087ab9 */ /* 0x000fe20000000a00 */
[----:B------:R-:W-:Y:S01]  /*13a0*/  ISETP.NE.U32.AND P1, PT, RZ, UR4, PT ;  /* 0x00000004ff007c0c */ /* 0x000fe2000bf25070 */
[----:B------:R-:W-:Y:S01]  /*13b0*/  ULDC.64 UR10, c[0x0][0x208] ;  /* 0x00008200000a7ab9 */ /* 0x000fe20000000a00 */
[----:B0-----:R-:W-:Y:S01]  /*13c0*/  IMAD.MOV.U32 R3, RZ, RZ, RZ ;  /* 0x000000ffff037224 */ /* 0x001fe200078e00ff */
[----:B------:R-:W-:Y:S01]  /*13d0*/  ULDC.64 UR6, c[0x0][0xa08] ;  /* 0x0002820000067ab9 */ /* 0x000fe20000000a00 */
[----:B------:R-:W-:Y:S01]  /*13e0*/  ISETP.NE.AND.EX P1, PT, RZ, UR5, PT, P1 ;  /* 0x00000005ff007c0c */ /* 0x000fe2000bf25310 */
[----:B------:R-:W-:Y:S01]  /*13f0*/  IMAD.MOV.U32 R73, RZ, RZ, RZ ;  /* 0x000000ffff497224 */ /* 0x000fe200078e00ff */
[----:B------:R-:W-:-:S04]  /*1400*/  ISETP.NE.U32.AND P0, PT, RZ, UR6, PT ;  /* 0x00000006ff007c0c */ /* 0x000fc8000bf05070 */
[----:B------:R-:W-:Y:S02]  /*1410*/  ISETP.NE.AND.EX P0, PT, RZ, UR7, PT, P0 ;  /* 0x00000007ff007c0c */ /* 0x000fe4000bf05300 */
[----:B--2---:R-:W-:Y:S01]  /*1420*/  SHF.R.S32.HI R0, RZ, 0x1f, R11 ;  /* 0x0000001fff007819 */ /* 0x004fe2000001140b */
[----:B------:R-:W-:-:S04]  /*1430*/  IMAD.SHL.U32 R25, R11, 0x4, RZ ;  /* 0x000000040b197824 */ /* 0x000fc800078e00ff */
        /* <DEDUP_REMOVED lines=10> */
[----:B------:R-:W-:Y:S01]  /*14e0*/  ULDC.64 UR4, c[0x0][0x3f8] ;  /* 0x0000fe0000047ab9 */ /* 0x000fe20000000a00 */
[----:B------:R-:W-:-:S10]  /*14f0*/  IADD3.X R9, R26, UR7, RZ, P3, !PT ;  /* 0x000000071a097c10 */ /* 0x000fd40009ffe4ff */
[----:B------:R-:W-:Y:S01]  /*1500*/  @P2 IADD3 R6, P1, R25, UR8, RZ ;  /* 0x0000000819062c10 */ /* 0x000fe2000ff3e0ff */
[----:B------:R-:W-:Y:S01]  /*1510*/  UISETP.NE.U32.AND UP0, UPT, UR4, URZ, UPT ;  /* 0x0000003f0400728c */ /* 0x000fe2000bf05070 */
[----:B------:R0:W5:Y:S02]  /*1520*/  @P0 LDG.E R73, desc[UR10][R8.64] ;  /* 0x0000000a08490981 */ /* 0x000164000c1e1900 */
[----:B------:R-:W-:Y:S01]  /*1530*/  @P2 IADD3.X R7, R26, UR9, RZ, P1, !PT ;  /* 0x000000091a072c10 */ /* 0x000fe20008ffe4ff */
[----:B------:R-:W-:-:S04]  /*1540*/  ULDC UR4, c[0x0][0x404] ;  /* 0x0001010000047ab9 */ /* 0x000fc80000000800 */
[----:B------:R-:W2:Y:S01]  /*1550*/  @P2 LDG.E R10, desc[UR10][R6.64] ;  /* 0x0000000a060a2981 */ /* 0x000ea2000c1e1900 */
        /* <DEDUP_REMOVED lines=8> */
[----:B--2---:R0:W-:Y:S01]  /*15e0*/  STL [R1+0x50], R10 ;  /* 0x0000500a01007387 */ /* 0x0041e20000100800 */
[----:B------:R-:W-:Y:S05]  /*15f0*/  @P2 BRA `(.L_x_10117) ;  /* 0x00000000002c2947 */ /* 0x000fea0003800000 */
[----:B------:R-:W-:Y:S02]  /*1600*/  ULDC.64 UR4, c[0x0][0xa00] ;  /* 0x0002800000047ab9 */ /* 0x000fe40000000a00 */
[----:B------:R-:W-:-:S04]  /*1610*/  ISETP.NE.U32.AND P1, PT, RZ, UR4, PT ;  /* 0x00000004ff007c0c */ /* 0x000fc8000bf25070 */
[----:B------:R-:W-:-:S13]  /*1620*/  ISETP.NE.AND.EX P1, PT, RZ, UR5, PT, P1 ;  /* 0x00000005ff007c0c */ /* 0x000fda000bf25310 */
[----:B------:R-:W-:Y:S05]  /*1630*/  @!P1 BRA `(.L_x_10117) ;  /* 0x00000000001c9947 */ /* 0x000fea0003800000 */
[----:B0-----:R-:W0:Y:S01]  /*1640*/  LDC.64 R4, c[0x0][0xa00] ;  /* 0x00028000ff047b82 */ /* 0x001e220000000a00 */
[----:B------:R-:W-:Y:S01]  /*1650*/  ULDC.64 UR4, c[0x0][0x208] ;  /* 0x0000820000047ab9 */ /* 0x000fe20000000a00 */
[----:B0-----:R-:W-:-:S05]  /*1660*/  IMAD.WIDE R4, R19, 0x4, R4 ;  /* 0x0000000413047825 */ /* 0x001fca00078e0204 */
[----:B------:R-:W2:Y:S04]  /*1670*/  LDG.E R0, desc[UR4][R4.64] ;  /* 0x0000000404007981 */ /* 0x000ea8000c1e1900 */
[----:B------:R-:W2:Y:S02]  /*1680*/  LDG.E R7, desc[UR4][R4.64+0x4] ;  /* 0x0000040404077981 */ /* 0x000ea4000c1e1900 */
[----:B--2---:R-:W-:-:S05]  /*1690*/  IMAD.IADD R10, R7, 0x1, -R0 ;  /* 0x00000001070a7824 */ /* 0x004fca00078e0a00 */
[----:B------:R1:W-:Y:S02]  /*16a0*/  STL [R1+0x50], R10 ;  /* 0x0000500a01007387 */ /* 0x0003e40000100800 */
.L_x_10117:
[----:B0-----:R-:W2:Y:S01]  /*16b0*/  LDL R11, [R1+0x44] ;  /* 0x00004400010b7983 */ /* 0x001ea20000100800 */
[----:B------:R-:W-:-:S03]  /*16c0*/  ULDC.64 UR4, c[0x0][0xa20] ;  /* 0x0002880000047ab9 */ /* 0x000fc60000000a00 */
[----:B------:R-:W3:Y:S01]  /*16d0*/  LDL R28, [R1+0x48] ;  /* 0x00004800011c7983 */ /* 0x000ee20000100800 */
[----:B------:R-:W-:-:S04]  /*16e0*/  ISETP.NE.U32.AND P1, PT, RZ, UR4, PT ;  /* 0x00000004ff007c0c */ /* 0x000fc8000bf25070 */
[----:B------:R-:W-:Y:S01]  /*16f0*/  ISETP.NE.AND.EX P1, PT, RZ, UR5, PT, P1 ;  /* 0x00000005ff007c0c */ /* 0x000fe2000bf25310 */
[----:B--2---:R0:W-:Y:S04]  /*1700*/  STL [R1+0x80], R11 ;  /* 0x0000800b01007387 */ /* 0x0041e80000100800 */
[----:B---3--:R0:W-:Y:S08]  /*1710*/  STL [R1+0x78], R28 ;  /* 0x0000781c01007387 */ /* 0x0081f00000100800 */
[----:B------:R-:W-:Y:S05]  /*1720*/  @!P1 BRA `(.L_x_10118) ;  /* 0x0000000000149947 */ /* 0x000fea0003800000 */
[----:B------:R-:W-:Y:S01]  /*1730*/  IADD3 R4, P0, R25, UR4, RZ ;  /* 0x0000000419047c10 */ /* 0x000fe2000ff1e0ff */
[----:B------:R-:W-:-:S03]  /*1740*/  ULDC.64 UR6, c[0x0][0x208] ;  /* 0x0000820000067ab9 */ /* 0x000fc60000000a00 */
[----:B------:R-:W-:-:S05]  /*1750*/  IADD3.X R5, R26, UR5, RZ, P0, !PT ;  /* 0x000000051a057c10 */ /* 0x000fca00087fe4ff */
[----:B------:R2:W5:Y:S01]  /*1760*/  LDG.E R24, desc[UR6][R4.64] ;  /* 0x0000000604187981 */ /* 0x000562000c1e1900 */
[----:B------:R-:W-:Y:S05]  /*1770*/  BRA `(.L_x_10119) ;  /* 0x0000000000147947 */ /* 0x000fea0003800000 */
.L_x_10118:
[----:B------:R-:W-:Y:S05]  /*1780*/  @!P0 BRA `(.L_x_10119) ;  /* 0x0000000000108947 */ /* 0x000fea0003800000 */
[----:B------:R-:W-:Y:S02]  /*1790*/  ULDC.64 UR4, c[0x0][0x208] ;  /* 0x0000820000047ab9 */ /* 0x000fe40000000a00 */
[----:B------:R-:W2:Y:S04]  /*17a0*/  LDG.E R5, desc[UR4][R8.64] ;  /* 0x0000000408057981 */ /* 0x000ea8000c1e1900 */
[----:B------:R-:W2:Y:S02]  /*17b0*/  LDG.E R24, desc[UR4][R8.64+0x4] ;  /* 0x0000040408187981 */ /* 0x000ea4000c1e1900 */
[----:B--2---:R-:W-:-:S07]  /*17c0*/  IMAD.IADD R24, R24, 0x1, -R5 ;  /* 0x0000000118187824 */ /* 0x004fce00078e0a05 */
.L_x_10119:
[----:B------:R-:W-:Y:S01]  /*17d0*/  ULDC.64 UR4, c[0x0][0xa10] ;  /* 0x0002840000047ab9 */ /* 0x000fe20000000a00 */
[----:B------:R-:W-:Y:S01]  /*17e0*/  ULDC.64 UR6, c[0x0][0x208] ;  /* 0x0000820000067ab9 */ /* 0x000fe20000000a00 */
[----:B------:R-:W-:-:S04]  /*17f0*/  ISETP.NE.U32.AND P0, PT, RZ, UR4, PT ;  /* 0x00000004ff007c0c */ /* 0x000fc8000bf05070 */
[----:B------:R-:W-:Y:S01]  /*1800*/  ISETP.NE.AND.EX P0, PT, RZ, UR5, PT, P0 ;  /* 0x00000005ff007c0c */ /* 0x000fe2000bf05300 */
[----:B------:R-:W-:Y:S01]  /*1810*/  IMAD.MOV.U32 R8, RZ, RZ, 0xc0 ;  /* 0x000000c0ff087424 */ /* 0x000fe200078e00ff */
[----:B------:R-:W-:-:S11]  /*1820*/  ULDC.64 UR4, c[0x0][0xa30] ;  /* 0x00028c0000047ab9 */ /* 0x000fd60000000a00 */
[----:B--2---:R-:W2:Y:S02]  /*1830*/  @P0 LDC.64 R4, c[0x0][0xa10] ;  /* 0x00028400ff040b82 */ /* 0x004ea40000000a00 */
[----:B--2---:R-:W-:-:S05]  /*1840*/  @P0 IMAD.WIDE R4, R19, 0x4, R4 ;  /* 0x0000000413040825 */ /* 0x004fca00078e0204 */
[----:B------:R-:W2:Y:S04]  /*1850*/  @P0 LDG.E R0, desc[UR6][R4.64] ;  /* 0x0000000604000981 */ /* 0x000ea8000c1e1900 */
[----:B------:R-:W2:Y:S01]  /*1860*/  @P0 LDG.E R9, desc[UR6][R4.64+0x4] ;  /* 0x0000040604090981 */ /* 0x000ea2000c1e1900 */
[----:B------:R-:W-:Y:S01]  /*1870*/  ISETP.NE.U32.AND P1, PT, RZ, UR4, PT ;  /* 0x00000004ff007c0c */ /* 0x000fe2000bf25070 */
[----:B-----5:R-:W-:-:S03]  /*1880*/  IMAD.MOV.U32 R102, RZ, RZ, R24 ;  /* 0x000000ffff667224 */ /* 0x020fc600078e0018 */
[----:B------:R-:W-:-:S13]  /*1890*/  ISETP.NE.AND.EX P1, PT, RZ, UR5, PT, P1 ;  /* 0x00000005ff007c0c */ /* 0x000fda000bf25310 */
[----:B------:R-:W-:-:S04]  /*18a0*/  @P1 IADD3 R6, P2, R25, UR4, RZ ;  /* 0x0000000419061c10 */ /* 0x000fc8000ff5e0ff */
[----:B------:R-:W-:-:S05]  /*18b0*/  @P1 IADD3.X R7, R26, UR5, RZ, P2, !PT ;  /* 0x000000051a071c10 */ /* 0x000fca00097fe4ff */
[----:B------:R3:W5:Y:S01]  /*18c0*/  @P1 LDG.E R102, desc[UR6][R6.64] ;  /* 0x0000000606661981 */ /* 0x000762000c1e1900 */
[----:B--2---:R-:W-:Y:S02]  /*18d0*/  @P0 IMAD.IADD R2, R9, 0x1, -R0 ;  /* 0x0000000109020824 */ /* 0x004fe400078e0a00 */
[----:B------:R-:W-:Y:S02]  /*18e0*/  IMAD.IADD R9, R24, 0x1, -R3 ;  /* 0x0000000118097824 */ /* 0x000fe400078e0a03 */
[----:B------:R-:W-:Y:S02]  /*18f0*/  IMAD R3, R11, R8, 0x14f ;  /* 0x0000014f0b037424 */ /* 0x000fe400078e0208 */
[----:B------:R-:W-:Y:S02]  /*1900*/  IMAD.IADD R4, R9, 0x1, R2 ;  /* 0x0000000109047824 */ /* 0x000fe400078e0202 */
[----:B------:R-:W-:Y:S02]  /*1910*/  IMAD.MOV R16, RZ, RZ, -R9 ;  /* 0x000000ffff107224 */ /* 0x000fe400078e0a09 */
[C---:B------:R-:W-:Y:S01]  /*1920*/  VIADD R0, R4.reuse, 0x8f ;  /* 0x0000008f04007836 */ /* 0x040fe20000000000 */
[----:B------:R-:W-:Y:S01]  /*1930*/  IADD3 R3, R4, R3, -R10 ;  /* 0x0000000304037210 */ /* 0x000fe20007ffe80a */
[----:B------:R2:W-:Y:S01]  /*1940*/  STL [R1+0x54], R4 ;  /* 0x0000540401007387 */ /* 0x0005e20000100800 */
[----:B------:R-:W-:Y:S01]  /*1950*/  VIMNMX R16, RZ, R16, !PT ;  /* 0x00000010ff107248 */ /* 0x000fe20007fe0100 */
[----:B------:R-:W-:-:S04]  /*1960*/  IMAD.HI R0, R0, 0x38e38e39, RZ ;  /* 0x38e38e3900007827 */ /* 0x000fc800078e02ff */
[----:B--2---:R-:W-:Y:S01]  /*1970*/  IMAD.HI R4, R3, 0x38e38e39, RZ ;  /* 0x38e38e3903047827 */ /* 0x004fe200078e02ff */
        /* <DEDUP_REMOVED lines=17> */
[----:B---3--:R-:W-:Y:S05]  /*1a90*/  @!P1 BRA `(.L_x_10120) ;  /* 0x00000050009c9947 */ /* 0x008fea0003800000 */
        /* <DEDUP_REMOVED lines=8> */
[----:B------:R2:W3:Y:S01]  /*1b20*/  LDC.64 R14, c[0x4][R0] ;  /* 0x01000000000e7b82 */ /* 0x0004e20000000a00 */
[----:B------:R-:W-:Y:S01]  /*1b30*/  IMAD.U32 R5, RZ, RZ, UR5 ;  /* 0x00000005ff057e24 */ /* 0x000fe2000f8e00ff */
[----:B------:R-:W-:Y:S01]  /*1b40*/  ULDC.64 UR4, c[0x4][0x1c0] ;  /* 0x0100700000047ab9 */ /* 0x000fe20000000a00 */
[----:B-1----:R-:W-:Y:S02]  /*1b50*/  IMAD.U32 R10, RZ, RZ, UR6 ;  /* 0x00000006ff0a7e24 */ /* 0x002fe4000f8e00ff */
[----:B------:R-:W-:Y:S02]  /*1b60*/  IMAD.U32 R6, RZ, RZ, UR4 ;  /* 0x00000004ff067e24 */ /* 0x000fe4000f8e00ff */
[----:B------:R-:W-:-:S02]  /*1b70*/  IMAD.U32 R7, RZ, RZ, UR5 ;  /* 0x00000005ff077e24 */ /* 0x000fc4000f8e00ff */
[----:B0-----:R-:W-:Y:S02]  /*1b80*/  IMAD.U32 R11, RZ, RZ, UR7 ;  /* 0x00000007ff0b7e24 */ /* 0x001fe4000f8e00ff */
[----:B------:R-:W-:Y:S02]  /*1b90*/  IMAD.MOV.U32 R8, RZ, RZ, 0x70 ;  /* 0x00000070ff087424 */ /* 0x000fe400078e00ff */
[----:B------:R-:W-:Y:S02]  /*1ba0*/  IMAD.MOV.U32 R12, RZ, RZ, 0x1 ;  /* 0x00000001ff0c7424 */ /* 0x000fe400078e00ff */
[----:B--2---:R-:W-:-:S07]  /*1bb0*/  IMAD.MOV.U32 R13, RZ, RZ, RZ ;  /* 0x000000ffff0d7224 */ /* 0x004fce00078e00ff */
[----:B------:R-:W-:-:S07]  /*1bc0*/  LEPC R20, `(.L_x_10122) ;  /* 0x000000001014794e */ /* 0x000fce0000000000 */
[----:B---3-5:R-:W-:Y:S05]  /*1bd0*/  CALL.ABS.NOINC R14 ;  /* 0x000000000e007343 */ /* 0x028fea0003c00000 */
.L_x_10122:
[----:B------:R-:W-:Y:S05]  /*1be0*/  BSYNC B6 ;  /* 0x0000000000067941 */ /* 0x000fea0003800000 */
.L_x_10121:
        /* <DEDUP_REMOVED lines=20> */
.L_x_10124:
[----:B------:R-:W-:Y:S05]  /*1d30*/  BSYNC B6 ;  /* 0x0000000000067941 */ /* 0x000fea0003800000 */
.L_x_10123:
[----:B------:R-:W-:Y:S01]  /*1d40*/  ULDC.64 UR4, c[0x0][0x9f8] ;  /* 0x00027e0000047ab9 */ /* 0x000fe20000000a00 */
[----:B------:R-:W-:Y:S01]  /*1d50*/  ULDC.64 UR6, c[0x0][0x208] ;  /* 0x0000820000067ab9 */ /* 0x000fe20000000a00 */
[----:B------:R-:W-:Y:S01]  /*1d60*/  ISETP.NE.U32.AND P0, PT, RZ, UR4, PT ;  /* 0x00000004ff007c0c */ /* 0x000fe2000bf05070 */
[----:B------:R-:W2:Y:S01]  /*1d70*/  LDC R0, c[0x0][0x428] ;  /* 0x00010a00ff007b82 */ /* 0x000ea20000000800 */
[----:B------:R-:W-:Y:S01]  /*1d80*/  IMAD.MOV.U32 R3, RZ, RZ, R28 ;  /* 0x000000ffff037224 */ /* 0x000fe200078e001c */
[----:B------:R-:W3:Y:S01]  /*1d90*/  LDL R34, [R1+0x2c] ;  /* 0x00002c0001227983 */ /* 0x000ee20000100800 */
[----:B------:R-:W-:Y:S01]  /*1da0*/  ISETP.NE.AND.EX P0, PT, RZ, UR5, PT, P0 ;  /* 0x00000005ff007c0c */ /* 0x000fe2000bf05300 */
[----:B------:R-:W-:Y:S02]  /*1db0*/  IMAD.IADD R73, R73, 0x1, R24 ;  /* 0x0000000149497824 */ /* 0x000fe400078e0218 */
[----:B------:R-:W4:Y:S02]  /*1dc0*/  LDL R33, [R1+0x34] ;  /* 0x0000340001217983 */ /* 0x000f240000100800 */
[----:B------:R-:W1:Y:S02]  /*1dd0*/  LDC R101, c[0x0][0x3d4] ;  /* 0x0000f500ff657b82 */ /* 0x000e640000000800 */
[----:B------:R-:W4:Y:S06]  /*1de0*/  LDL R32, [R1+0x30] ;  /* 0x0000300001207983 */ /* 0x000f2c0000100800 */
[----:B------:R-:W-:Y:S01]  /*1df0*/  @P0 IADD3 R4, P1, R25, UR4, RZ ;  /* 0x0000000419040c10 */ /* 0x000fe2000ff3e0ff */
[----:B------:R-:W1:Y:S01]  /*1e00*/  LDC.64 R64, c[0x0][0x3e8] ;  /* 0x0000fa00ff407b82 */ /* 0x000e620000000a00 */
[----:B------:R-:W-:-:S07]  /*1e10*/  SHF.R.S32.HI R7, RZ, 0x1f, R73 ;  /* 0x0000001fff077819 */ /* 0x000fce0000011449 */
[----:B------:R-:W1:Y:S01]  /*1e20*/  LDC.64 R70, c[0x0][0x3d8] ;  /* 0x0000f600ff467b82 */ /* 0x000e620000000a00 */
[----:B------:R-:W-:Y:S01]  /*1e30*/  @P0 IADD3.X R5, R26, UR5, RZ, P1, !PT ;  /* 0x000000051a050c10 */ /* 0x000fe20008ffe4ff */
[----:B------:R-:W-:Y:S01]  /*1e40*/  ULDC.64 UR4, c[0x0][0x2f8] ;  /* 0x0000be0000047ab9 */ /* 0x000fe20000000a00 */
[----:B------:R-:W-:Y:S01]  /*1e50*/  VIADD R31, R147, 0x20 ;  /* 0x00000020931f7836 */ /* 0x000fe20000000000 */
[----:B------:R-:W3:Y:S04]  /*1e60*/  LDL.LU R30, [R1] ;  /* 0x00000000011e7983 */ /* 0x000ee80000300800 */
[----:B------:R0:W4:Y:S01]  /*1e70*/  @P0 LDG.E R19, desc[UR6][R4.64] ;  /* 0x0000000604130981 */ /* 0x000122000c1e1900 */
[----:B--2---:R-:W-:Y:S01]  /*1e80*/  ISETP.NE.AND P0, PT, R0, 0x1, PT ;  /* 0x000000010000780c */ /* 0x004fe20003f05270 */
[----:B------:R-:W2:Y:S01]  /*1e90*/  LDC.64 R26, c[0x0][0x2f0] ;  /* 0x0000bc00ff1a7b82 */ /* 0x000ea20000000a00 */
[----:B------:R-:W-:-:S11]  /*1ea0*/  ULDC.64 UR6, c[0x0][0xa08] ;  /* 0x0002820000067ab9 */ /* 0x000fd60000000a00 */
[----:B------:R-:W1:Y:S08]  /*1eb0*/  @P0 LDC R0, c[0x0][0x42c] ;  /* 0x00010b00ff000b82 */ /* 0x000e700000000800 */
[----:B------:R-:W1:Y:S01]  /*1ec0*/  @P0 LDC R9, c[0x0][0x430] ;  /* 0x00010c00ff090b82 */ /* 0x000e620000000800 */
[-C--:B--2---:R-:W-:Y:S02]  /*1ed0*/  IMAD R6, R7, R26.reuse, RZ ;  /* 0x0000001a07067224 */ /* 0x084fe400078e02ff */
[----:B0-----:R-:W-:-:S04]  /*1ee0*/  IMAD.WIDE.U32 R4, R73, R26, RZ ;  /* 0x0000001a49047225 */ /* 0x001fc800078e00ff */
[----:B-1----:R-:W-:Y:S02]  /*1ef0*/  @P0 IMAD.HI.U32 R0, R28, R0, RZ ;  /* 0x000000001c000227 */ /* 0x002fe400078e00ff */
[----:B------:R-:W0:Y:S03]  /*1f00*/  S2R R28, SR_TID.X ;  /* 0x00000000001c7919 */ /* 0x000e260000002100 */
[----:B------:R-:W-:Y:S01]  /*1f10*/  @P0 SHF.R.U32.HI R3, RZ, R9, R0 ;  /* 0x00000009ff030219 */ /* 0x000fe20000011600 */
        /* <DEDUP_REMOVED lines=8> */
[----:B------:R-:W-:Y:S01]  /*1fa0*/  ULDC.64 UR4, c[0x0][0x300] ;  /* 0x0000c00000047ab9 */ /* 0x000fe20000000a00 */
[----:B0-----:R-:W-:Y:S02]  /*1fb0*/  SHF.R.U32.HI R29, RZ, 0x7, R28 ;  /* 0x00000007ff1d7819 */ /* 0x001fe4000001161c */
[----:B------:R-:W-:Y:S02]  /*1fc0*/  IMAD.IADD R21, R5, 0x1, R21 ;  /* 0x0000000105157824 */ /* 0x000fe400078e0215 */
[----:B------:R-:W-:Y:S01]  /*1fd0*/  ISETP.NE.AND P6, PT, R29, 0x1, PT ;  /* 0x000000011d00780c */ /* 0x000fe20003fc5270 */
[----:B------:R-:W-:Y:S01]  /*1fe0*/  IMAD.MOV.U32 R20, RZ, RZ, R4 ;  /* 0x000000ffff147224 */ /* 0x000fe200078e0004 */
[--C-:B------:R-:W-:Y:S01]  /*1ff0*/  SHF.R.S32.HI R5, RZ, 0x1f, R147.reuse ;  /* 0x0000001fff057819 */ /* 0x100fe20000011493 */
[----:B------:R-:W-:Y:S01]  /*2000*/  IMAD.MOV.U32 R4, RZ, RZ, R147 ;  /* 0x000000ffff047224 */ /* 0x000fe200078e0093 */
[----:B------:R-:W-:-:S02]  /*2010*/  SHF.R.S32.HI R28, RZ, 0x1f, R148 ;  /* 0x0000001fff1c7819 */ /* 0x000fc40000011494 */
[----:B------:R-:W-:Y:S01]  /*2020*/  ISETP.GE.AND P2, PT, R31, R101, PT ;  /* 0x000000651f00720c */ /* 0x000fe20003f46270 */
[----:B------:R-:W-:-:S04]  /*2030*/  IMAD.WIDE.U32 R60, R148, R64, R4 ;  /* 0x00000040943c7225 */ /* 0x000fc800078e0004 */
[----:B------:R-:W-:-:S04]  /*2040*/  IMAD.WIDE.U32 R66, R148, R70, R4 ;  /* 0x0000004694427225 */ /* 0x000fc800078e0004 */
[----:B------:R-:W-:Y:S01]  /*2050*/  IMAD.MOV.U32 R12, RZ, RZ, R144 ;  /* 0x000000ffff0c7224 */ /* 0x000fe200078e0090 */
[----:B----4-:R-:W-:-:S04]  /*2060*/  SHF.R.S32.HI R0, RZ, 0x1f, R19 ;  /* 0x0000001fff007819 */ /* 0x010fc80000011413 */
[----:B------:R-:W-:Y:S02]  /*2070*/  SEL R14, R0, RZ, !P0 ;  /* 0x000000ff000e7207 */ /* 0x000fe40004000000 */
[----:B------:R-:W-:-:S03]  /*2080*/  SEL R25, R19, RZ, !P0 ;  /* 0x000000ff13197207 */ /* 0x000fc60004000000 */
[----:B------:R-:W-:Y:S02]  /*2090*/  IMAD R0, R14, UR4, RZ ;  /* 0x000000040e007c24 */ /* 0x000fe4000f8e02ff */
[----:B------:R-:W-:-:S04]  /*20a0*/  IMAD.WIDE.U32 R20, R25, UR4, R20 ;  /* 0x0000000419147c25 */ /* 0x000fc8000f8e0014 */
[----:B------:R-:W-:Y:S01]  /*20b0*/  IMAD R13, R25, UR5, R0 ;  /* 0x00000005190d7c24 */ /* 0x000fe2000f8e0200 */
[----:B------:R-:W-:Y:S05]  /*20c0*/  @!P6 WARPSYNC.ALL ;  /* 0x000000000000e948 */ /* 0x000fea0003800000 */
[----:B------:R-:W-:Y:S01]  /*20d0*/  ULDC.64 UR4, c[0x0][0x320] ;  /* 0x0000c80000047ab9 */ /* 0x000fe20000000a00 */
[----:B------:R-:W-:Y:S01]  /*20e0*/  VIADD R35, R147, 0x10 ;  /* 0x0000001093237836 */ /* 0x000fe20000000000 */
[----:B------:R-:W-:Y:S01]  /*20f0*/  ULDC.64 UR6, c[0x0][0x328] ;  /* 0x0000ca0000067ab9 */ /* 0x000fe20000000a00 */
[----:B------:R-:W-:Y:S02]  /*2100*/  IMAD R0, R8, UR4, RZ ;  /* 0x0000000408007c24 */ /* 0x000fe4000f8e02ff */
[----:B------:R-:W-:Y:S01]  /*2110*/  IMAD.WIDE.U32 R10, R3, UR4, R4 ;  /* 0x00000004030a7c25 */ /* 0x000fe2000f8e0004 */
[----:B------:R-:W-:-:S03]  /*2120*/  ULDC UR4, c[0x0][0x2e4] ;  /* 0x0000b90000047ab9 */ /* 0x000fc60000000800 */
[----:B------:R-:W-:Y:S02]  /*2130*/  IMAD R3, R3, UR5, R0 ;  /* 0x0000000503037c24 */ /* 0x000fe4000f8e0200 */
[-C--:B------:R-:W-:Y:S01]  /*2140*/  IMAD R0, R28, R26.reuse, RZ ;  /* 0x0000001a1c007224 */ /* 0x080fe200078e02ff */
[----:B------:R-:W-:Y:S01]  /*2150*/  ISETP.GE.AND P0, PT, R147, UR4, PT ;  /* 0x0000000493007c0c */ /* 0x000fe2000bf06270 */
[----:B------:R-:W-:Y:S01]  /*2160*/  IMAD.WIDE.U32 R8, R148, R26, R4 ;  /* 0x0000001a94087225 */ /* 0x000fe200078e0004 */
[----:B------:R-:W-:-:S03]  /*2170*/  SEL R5, R101, RZ, P2 ;  /* 0x000000ff65057207 */ /* 0x000fc60001000000 */
[C---:B------:R-:W-:Y:S02]  /*2180*/  IMAD R15, R148.reuse, R27, R0 ;  /* 0x0000001b940f7224 */ /* 0x040fe400078e0200 */
[----:B------:R-:W-:Y:S01]  /*2190*/  IMAD.IADD R0, R21, 0x1, R13 ;  /* 0x0000000115007824 */ /* 0x000fe200078e020d */
[----:B------:R-:W-:Y:S01]  /*21a0*/  SHF.R.S32.HI R13, RZ, 0x1f, R144 ;  /* 0x0000001fff0d7819 */ /* 0x000fe20000011490 */
[----:B------:R-:W-:Y:S01]  /*21b0*/  IMAD.IADD R11, R11, 0x1, R3 ;  /* 0x000000010b0b7824 */ /* 0x000fe200078e0203 */
[----:B------:R-:W-:Y:S02]  /*21c0*/  SEL R3, RZ, 0x1, P0 ;  /* 0x00000001ff037807 */ /* 0x000fe40000000000 */
[----:B------:R-:W-:Y:S01]  /*21d0*/  ISETP.GE.AND P0, PT, R31, UR4, PT ;  /* 0x000000041f007c0c */ /* 0x000fe2000bf06270 */
[----:B------:R-:W-:-:S04]  /*21e0*/  IMAD.WIDE.U32 R62, R148, R64, R12 ;  /* 0x00000040943e7225 */ /* 0x000fc800078e000c */
[----:B------:R-:W-:-:S04]  /*21f0*/  IMAD.WIDE.U32 R68, R148, R70, R12 ;  /* 0x0000004694447225 */ /* 0x000fc800078e000c */
[----:B------:R-:W-:Y:S02]  /*2200*/  IMAD.IADD R12, R31, 0x1, R5 ;  /* 0x000000011f0c7824 */ /* 0x000fe400078e0205 */
[----:B------:R-:W2:Y:S01]  /*2210*/  LDL R31, [R1+0x84] ;  /* 0x00008400011f7983 */ /* 0x000ea20000100800 */
[----:B------:R-:W-:-:S04]  /*2220*/  ISETP.GE.AND P1, PT, R35, UR4, PT ;  /* 0x0000000423007c0c */ /* 0x000fc8000bf26270 */
[----:B------:R-:W-:Y:S01]  /*2230*/  SEL R6, RZ, 0xffffffff, P1 ;  /* 0xffffffffff067807 */ /* 0x000fe20000800000 */
[----:B------:R-:W-:Y:S01]  /*2240*/  VIADD R100, R147, 0x30 ;  /* 0x0000003093647836 */ /* 0x000fe20000000000 */
[----:B------:R-:W-:-:S03]  /*2250*/  IADD3 R81, P1, R20, R8, RZ ;  /* 0x0000000814517210 */ /* 0x000fc60007f3e0ff */
[----:B------:R-:W-:Y:S01]  /*2260*/  IMAD.SHL.U32 R6, R6, 0x2, RZ ;  /* 0x0000000206067824 */ /* 0x000fe200078e00ff */
[----:B------:R-:W-:Y:S01]  /*2270*/  IADD3.X R80, R0, R9, R15, P1, !PT ;  /* 0x0000000900507210 */ /* 0x000fe20000ffe40f */
[----:B------:R-:W-:Y:S01]  /*2280*/  VIADD R98, R147, 0x40 ;  /* 0x0000004093627836 */ /* 0x000fe20000000000 */
[----:B------:R-:W-:Y:S02]  /*2290*/  ISETP.GE.AND P1, PT, R100, UR4, PT ;  /* 0x0000000464007c0c */ /* 0x000fe4000bf26270 */
[----:B------:R-:W-:Y:S01]  /*22a0*/  LOP3.LUT R3, R6, 0x2, R3, 0xe2, !PT ;  /* 0x0000000206037812 */ /* 0x000fe200078ee203 */
[----:B------:R-:W-:Y:S01]  /*22b0*/  IMAD R6, R28, R64, RZ ;  /* 0x000000401c067224 */ /* 0x000fe200078e02ff */
[----:B------:R-:W-:-:S03]  /*22c0*/  SEL R8, RZ, 0x8, P1 ;  /* 0x00000008ff087807 */ /* 0x000fc60000800000 */
[----:B------:R-:W-:Y:S01]  /*22d0*/  IMAD R15, R148, R65, R6 ;  /* 0x00000041940f7224 */ /* 0x000fe200078e0206 */
[----:B------:R-:W-:Y:S02]  /*22e0*/  SEL R6, RZ, 0x4, P0 ;  /* 0x00000004ff067807 */ /* 0x000fe40000000000 */
[----:B------:R-:W-:Y:S01]  /*22f0*/  ISETP.GE.AND P0, PT, R98, UR4, PT ;  /* 0x0000000462007c0c */ /* 0x000fe2000bf06270 */
[----:B------:R-:W-:Y:S01]  /*2300*/  IMAD R9, R14, UR6, RZ ;  /* 0x000000060e097c24 */ /* 0x000fe2000f8e02ff */
[----:B------:R-:W-:Y:S02]  /*2310*/  LOP3.LUT R3, R8, R3, R6, 0xfe, !PT ;  /* 0x0000000308037212 */ /* 0x000fe400078efe06 */
[----:B------:R-:W-:Y:S01]  /*2320*/  SEL R6, RZ, 0x10, P0 ;  /* 0x00000010ff067807 */ /* 0x000fe20000000000 */
[----:B------:R-:W-:Y:S01]  /*2330*/  IMAD R9, R25, UR7, R9 ;  /* 0x0000000719097c24 */ /* 0x000fe2000f8e0209 */
[----:B------:R-:W-:Y:S01]  /*2340*/  ISETP.GE.AND P0, PT, R147, R101, PT ;  /* 0x000000659300720c */ /* 0x000fe20003f06270 */
[----:B------:R-:W-:Y:S01]  /*2350*/  IMAD.WIDE.U32 R24, R25, UR6, R10 ;  /* 0x0000000619187c25 */ /* 0x000fe2000f8e000a */
[----:B------:R-:W-:-:S02]  /*2360*/  LOP3.LUT R10, R3, R6, RZ, 0xfc, !PT ;  /* 0x00000006030a7212 */ /* 0x000fc400078efcff */
[----:B------:R-:W-:Y:S01]  /*2370*/  ISETP.GE.AND P1, PT, R35, R101, PT ;  /* 0x000000652300720c */ /* 0x000fe20003f26270 */
[----:B------:R-:W-:Y:S01]  /*2380*/  IMAD R3, R28, R70, RZ ;  /* 0x000000461c037224 */ /* 0x000fe200078e02ff */
[----:B------:R-:W-:-:S03]  /*2390*/  SEL R4, R101, RZ, P0 ;  /* 0x000000ff65047207 */ /* 0x000fc60000000000 */
[----:B------:R-:W-:Y:S01]  /*23a0*/  IMAD R11, R148, R71, R3 ;  /* 0x00000047940b7224 */ /* 0x000fe200078e0203 */
[----:B------:R-:W-:Y:S01]  /*23b0*/  SEL R3, R101, RZ, P1 ;  /* 0x000000ff65037207 */ /* 0x000fe20000800000 */
[----:B------:R-:W-:Y:S01]  /*23c0*/  IMAD.IADD R4, R147, 0x1, R4 ;  /* 0x0000000193047824 */ /* 0x000fe200078e0204 */
[----:B---3--:R-:W-:-:S03]  /*23d0*/  LOP3.LUT R30, R30, 0xfffffffe, RZ, 0xc0, !PT ;  /* 0xfffffffe1e1e7812 */ /* 0x008fc600078ec0ff */
[----:B------:R-:W-:Y:S01]  /*23e0*/  IMAD.IADD R8, R35, 0x1, R3 ;  /* 0x0000000123087824 */ /* 0x000fe200078e0203 */
[----:B------:R-:W-:Y:S01]  /*23f0*/  SHF.R.S32.HI R5, RZ, 0x1f, R4 ;  /* 0x0000001fff057819 */ /* 0x000fe20000011404 */
[----:B------:R-:W-:Y:S01]  /*2400*/  IMAD.IADD R67, R67, 0x1, R11 ;  /* 0x0000000143437824 */ /* 0x000fe200078e020b */
[----:B------:R-:W-:Y:S01]  /*2410*/  @P2 LOP3.LUT R30, R30, 0x1, RZ, 0xfc, !PT ;  /* 0x000000011e1e2812 */ /* 0x000fe200078efcff */
[----:B------:R-:W-:Y:S01]  /*2420*/  IMAD.IADD R69, R11, 0x1, R69 ;  /* 0x000000010b457824 */ /* 0x000fe200078e0245 */
[----:B------:R-:W-:Y:S02]  /*2430*/  SHF.R.S32.HI R11, RZ, 0x1f, R8 ;  /* 0x0000001fff0b7819 */ /* 0x000fe40000011408 */
[CC--:B------:R-:W-:Y:S02]  /*2440*/  LEA.HI R6, R5.reuse, R4.reuse, RZ, 0x5 ;  /* 0x0000000405067211 */ /* 0x0c0fe400078f28ff */
[----:B------:R-:W-:Y:S02]  /*2450*/  LEA.HI R3, R5, R4, RZ, 0x3 ;  /* 0x0000000405037211 */ /* 0x000fe400078f18ff */
[----:B------:R-:W-:-:S02]  /*2460*/  LOP3.LUT R30, R30, 0xfffffffd, RZ, 0xc0, !PT ;  /* 0xfffffffd1e1e7812 */ /* 0x000fc400078ec0ff */
[----:B------:R-:W-:Y:S02]  /*2470*/  SHF.R.S32.HI R13, RZ, 0x1f, R12 ;  /* 0x0000001fff0d7819 */ /* 0x000fe4000001140c */
[CC--:B------:R-:W-:Y:S02]  /*2480*/  LEA.HI R4, R11.reuse, R8.reuse, RZ, 0x3 ;  /* 0x000000080b047211 */ /* 0x0c0fe400078f18ff */
[----:B------:R-:W-:Y:S02]  /*2490*/  LEA.HI R11, R11, R8, RZ, 0x5 ;  /* 0x000000080b0b7211 */ /* 0x000fe400078f28ff */
[----:B------:R-:W-:Y:S02]  /*24a0*/  SHF.R.S32.HI R8, RZ, 0x5, R6 ;  /* 0x00000005ff087819 */ /* 0x000fe40000011406 */
[----:B------:R-:W-:Y:S02]  /*24b0*/  LOP3.LUT R6, R34, 0x18, R3, 0xf8, !PT ;  /* 0x0000001822067812 */ /* 0x000fe400078ef803 */
[----:B------:R-:W-:-:S02]  /*24c0*/  LEA.HI R5, R13, R12, RZ, 0x3 ;  /* 0x0000000c0d057211 */ /* 0x000fc400078f18ff */
[----:B------:R-:W-:Y:S02]  /*24d0*/  LEA.HI R12, R13, R12, RZ, 0x5 ;  /* 0x0000000c0d0c7211 */ /* 0x000fe400078f28ff */
[----:B------:R-:W-:Y:S01]  /*24e0*/  SHF.R.S32.HI R13, RZ, 0x5, R11 ;  /* 0x00000005ff0d7819 */ /* 0x000fe2000001140b */
[----:B------:R-:W-:Y:S01]  /*24f0*/  IMAD R8, R8, 0x1200, R33 ;  /* 0x0000120008087824 */ /* 0x000fe200078e0221 */
[-C--:B------:R-:W-:Y:S01]  /*2500*/  LOP3.LUT R11, R6, R32.reuse, RZ, 0x3c, !PT ;  /* 0x00000020060b7212 */ /* 0x080fe200078e3cff */
[----:B------:R-:W-:Y:S01]  /*2510*/  IMAD.IADD R61, R61, 0x1, R15 ;  /* 0x000000013d3d7824 */ /* 0x000fe200078e020f */
[----:B------:R-:W-:Y:S01]  /*2520*/  IADD3 R72, P2, R148, R73, RZ ;  /* 0x0000004994487210 */ /* 0x000fe20007f5e0ff */
[----:B------:R-:W-:Y:S01]  /*2530*/  IMAD.IADD R63, R15, 0x1, R63 ;  /* 0x000000010f3f7824 */ /* 0x000fe200078e023f */
[----:B------:R-:W-:Y:S01]  /*2540*/  SHF.R.S32.HI R15, RZ, 0x5, R12 ;  /* 0x00000005ff0f7819 */ /* 0x000fe2000001140c */
[----:B------:R-:W-:Y:S01]  /*2550*/  VIADD R97, R147, 0x50 ;  /* 0x0000005093617836 */ /* 0x000fe20000000000 */
[----:B-----5:R-:W-:Y:S01]  /*2560*/  SHF.R.S32.HI R19, RZ, 0x1f, R102 ;  /* 0x0000001fff137819 */ /* 0x020fe20000011466 */
[----:B------:R-:W-:Y:S01]  /*2570*/  IMAD.IADD R96, R8, 0x1, R11 ;  /* 0x0000000108607824 */ /* 0x000fe200078e020b */
[C---:B------:R-:W-:Y:S01]  /*2580*/  LOP3.LUT R12, R34.reuse, 0x18, R4, 0xf8, !PT ;  /* 0x00000018220c7812 */ /* 0x040fe200078ef804 */
[----:B------:R-:W-:Y:S01]  /*2590*/  IMAD R11, R27, 0x90, RZ ;  /* 0x000000901b0b7824 */ /* 0x000fe200078e02ff */
[----:B------:R-:W-:Y:S01]  /*25a0*/  LOP3.LUT R14, R34, 0x18, R5, 0xf8, !PT ;  /* 0x00000018220e7812 */ /* 0x000fe200078ef805 */
[----:B------:R-:W-:Y:S01]  /*25b0*/  IMAD.WIDE.U32 R26, R26, 0x90, RZ ;  /* 0x000000901a1a7825 */ /* 0x000fe200078e00ff */
[----:B------:R-:W-:-:S03]  /*25c0*/  LOP3.LUT R12, R12, R32, RZ, 0x3c, !PT ;  /* 0x000000200c0c7212 */ /* 0x000fc600078e3cff */
[----:B------:R-:W-:Y:S01]  /*25d0*/  IMAD.X R73, R28, 0x1, R7, P2 ;  /* 0x000000011c497824 */ /* 0x000fe200010e0607 */
[----:B------:R-:W-:Y:S01]  /*25e0*/  ISETP.GE.AND P2, PT, R97, UR4, PT ;  /* 0x0000000461007c0c */ /* 0x000fe2000bf46270 */
[--C-:B------:R-:W-:Y:S01]  /*25f0*/  IMAD R13, R13, 0x1200, R33.reuse ;  /* 0x000012000d0d7824 */ /* 0x100fe200078e0221 */
[----:B------:R-:W-:Y:S01]  /*2600*/  LOP3.LUT R14, R14, R32, RZ, 0x3c, !PT ;  /* 0x000000200e0e7212 */ /* 0x000fe200078e3cff */
[C---:B------:R-:W-:Y:S02]  /*2610*/  IMAD R6, R19.reuse, R64, RZ ;  /* 0x0000004013067224 */ /* 0x040fe400078e02ff */
[----:B------:R-:W-:Y:S02]  /*2620*/  IMAD R19, R19, R70, RZ ;  /* 0x0000004613137224 */ /* 0x000fe400078e02ff */
[----:B------:R-:W-:Y:S02]  /*2630*/  IMAD R15, R15, 0x1200, R33 ;  /* 0x000012000f0f7824 */ /* 0x000fe400078e0221 */
[----:B------:R-:W-:Y:S01]  /*2640*/  IMAD.IADD R82, R27, 0x1, R11 ;  /* 0x000000011b527824 */ /* 0x000fe200078e020b */
[----:B------:R-:W-:Y:S01]  /*2650*/  SEL R11, RZ, 0x20, P2 ;  /* 0x00000020ff0b7807 */ /* 0x000fe20001000000 */
[----:B------:R-:W-:-:S02]  /*2660*/  IMAD.IADD R95, R13, 0x1, R12 ;  /* 0x000000010d5f7824 */ /* 0x000fc400078e020c */
[C---:B------:R-:W-:Y:S02]  /*2670*/  IMAD R19, R102.reuse, R71, R19 ;  /* 0x0000004766137224 */ /* 0x040fe400078e0213 */
[----:B------:R-:W-:Y:S02]  /*2680*/  IMAD R13, R71, 0x90, RZ ;  /* 0x00000090470d7824 */ /* 0x000fe400078e02ff */
[----:B------:R-:W-:Y:S01]  /*2690*/  IMAD.WIDE.U32 R66, R102, R70, R66 ;  /* 0x0000004666427225 */ /* 0x000fe200078e0042 */
[----:B------:R-:W-:-:S03]  /*26a0*/  LOP3.LUT R7, R4, 0xfffffff8, RZ, 0xc0, !PT ;  /* 0xfffffff804077812 */ /* 0x000fc600078ec0ff */
[----:B------:R-:W-:Y:S01]  /*26b0*/  IMAD.WIDE.U32 R68, R102, R70, R68 ;  /* 0x0000004666447225 */ /* 0x000fe200078e0044 */
[----:B------:R-:W-:-:S03]  /*26c0*/  LOP3.LUT R8, R5, 0xfffffff8, RZ, 0xc0, !PT ;  /* 0xfffffff805087812 */ /* 0x000fc600078ec0ff */
[----:B------:R-:W-:Y:S01]  /*26d0*/  IMAD.IADD R94, R15, 0x1, R14 ;  /* 0x000000010f5e7824 */ /* 0x000fe200078e020e */
[----:B------:R-:W-:Y:S01]  /*26e0*/  LOP3.LUT R14, R10, R11, RZ, 0xfc, !PT ;  /* 0x0000000b0a0e7212 */ /* 0x000fe200078efcff */
[----:B------:R-:W-:-:S04]  /*26f0*/  IMAD.WIDE.U32 R70, R70, 0x90, RZ ;  /* 0x0000009046467825 */ /* 0x000fc800078e00ff */
[C---:B------:R-:W-:Y:S01]  /*2700*/  IMAD R75, R102.reuse, R65, R6 ;  /* 0x00000041664b7224 */ /* 0x040fe200078e0206 */
[----:B------:R-:W-:Y:S01]  /*2710*/  LOP3.LUT R6, R3, 0xfffffff8, RZ, 0xc0, !PT ;  /* 0xfffffff803067812 */ /* 0x000fe200078ec0ff */
[----:B------:R-:W-:Y:S02]  /*2720*/  IMAD R83, R65, 0x90, RZ ;  /* 0x0000009041537824 */ /* 0x000fe400078e02ff */
[----:B------:R-:W-:-:S04]  /*2730*/  IMAD.WIDE.U32 R60, R102, R64, R60 ;  /* 0x00000040663c7225 */ /* 0x000fc800078e003c */
[----:B------:R-:W-:Y:S01]  /*2740*/  IMAD.WIDE.U32 R62, R102, R64, R62 ;  /* 0x00000040663e7225 */ /* 0x000fe200078e003e */
[----:B------:R-:W-:-:S03]  /*2750*/  LOP3.LUT R11, R14, 0x4, RZ, 0xc0, !PT ;  /* 0x000000040e0b7812 */ /* 0x000fc600078ec0ff */
[----:B------:R-:W-:Y:S01]  /*2760*/  IMAD.WIDE.U32 R64, R64, 0x90, RZ ;  /* 0x0000009040407825 */ /* 0x000fe200078e00ff */
[----:B------:R-:W-:-:S03]  /*2770*/  LOP3.LUT R12, R14, 0x8, RZ, 0xc0, !PT ;  /* 0x000000080e0c7812 */ /* 0x000fc600078ec0ff */
[----:B------:R-:W-:Y:S01]  /*2780*/  IMAD.IADD R78, R25, 0x1, R9 ;  /* 0x00000001194e7824 */ /* 0x000fe200078e0209 */
[----:B------:R-:W-:Y:S01]  /*2790*/  LOP3.LUT R9, R10, 0x1, RZ, 0xc0, !PT ;  /* 0x000000010a097812 */ /* 0x000fe200078ec0ff */
[----:B------:R-:W-:Y:S01]  /*27a0*/  IMAD.IADD R84, R71, 0x1, R13 ;  /* 0x0000000147547824 */ /* 0x000fe200078e020d */
[C---:B------:R-:W-:Y:S01]  /*27b0*/  LOP3.LUT R10, R14.reuse, 0x2, RZ, 0xc0, !PT ;  /* 0x000000020e0a7812 */ /* 0x040fe200078ec0ff */
[----:B------:R-:W-:Y:S01]  /*27c0*/  IMAD.IADD R77, R61, 0x1, R75 ;  /* 0x000000013d4d7824 */ /* 0x000fe200078e024b */
[C---:B------:R-:W-:Y:S01]  /*27d0*/  LOP3.LUT R13, R14.reuse, 0x10, RZ, 0xc0, !PT ;  /* 0x000000100e0d7812 */ /* 0x040fe200078ec0ff */
[----:B------:R-:W-:Y:S01]  /*27e0*/  VIADD R105, R29, 0x8 ;  /* 0x000000081d697836 */ /* 0x000fe20000000000 */
[----:B------:R-:W-:Y:S01]  /*27f0*/  SHF.R.S32.HI R93, RZ, 0x1f, R6 ;  /* 0x0000001fff5d7819 */ /* 0x000fe20000011406 */
[----:B------:R-:W-:Y:S01]  /*2800*/  IMAD.SHL.U32 R103, R101, 0x2, RZ ;  /* 0x0000000265677824 */ /* 0x000fe200078e00ff */
[----:B------:R-:W-:Y:S01]  /*2810*/  SHF.R.S32.HI R92, RZ, 0x1f, R7 ;  /* 0x0000001fff5c7819 */ /* 0x000fe20000011407 */
[----:B------:R-:W-:Y:S01]  /*2820*/  IMAD.IADD R83, R65, 0x1, R83 ;  /* 0x0000000141537824 */ /* 0x000fe200078e0253 */
[----:B------:R-:W-:Y:S01]  /*2830*/  SHF.R.S32.HI R87, RZ, 0x1f, R8 ;  /* 0x0000001fff577819 */ /* 0x000fe20000011408 */
[----:B------:R-:W-:Y:S01]  /*2840*/  IMAD.IADD R75, R75, 0x1, R63 ;  /* 0x000000014b4b7824 */ /* 0x000fe200078e023f */
[----:B------:R-:W-:Y:S01]  /*2850*/  LOP3.LUT R14, R14, 0x20, RZ, 0xc0, !PT ;  /* 0x000000200e0e7812 */ /* 0x000fe200078ec0ff */
[----:B------:R-:W-:-:S02]  /*2860*/  IMAD.IADD R76, R67, 0x1, R19 ;  /* 0x00000001434c7824 */ /* 0x000fc400078e0213 */
[----:B------:R-:W-:Y:S01]  /*2870*/  IMAD.IADD R74, R19, 0x1, R69 ;  /* 0x00000001134a7824 */ /* 0x000fe200078e0245 */
[----:B------:R-:W-:Y:S01]  /*2880*/  @!P6 BAR.SYNC.DEFER_BLOCKING 0x9, 0x100 ;  /* 0x024400000000eb1d */ /* 0x000fe20000010000 */
[----:B--2---:R-:W-:-:S13]  /*2890*/  LOP3.LUT P3, RZ, R31, 0x2, RZ, 0xc0, !PT ;  /* 0x000000021fff7812 */ /* 0x004fda000786c0ff */
[----:B------:R-:W-:-:S05]  /*28a0*/  @P3 LOP3.LUT R30, R30, 0x2, RZ, 0xfc, !PT ;  /* 0x000000021e1e3812 */ /* 0x000fca00078efcff */
[----:B------:R0:W-:Y:S02]  /*28b0*/  STL [R1], R30 ;  /* 0x0000001e01007387 */ /* 0x0001e40000100800 */
.L_x_10180:
[----:B--2---:R-:W2:Y:S01]  /*28c0*/  LDL R15, [R1] ;  /* 0x00000000010f7983 */ /* 0x004ea20000100800 */
[----:B-1----:R-:W1:Y:S03]  /*28d0*/  LDC.64 R88, c[0x0][0x2d8] ;  /* 0x0000b600ff587b82 */ /* 0x002e660000000a00 */
[----:B---3--:R-:W3:Y:S01]  /*28e0*/  LDL R19, [R1+0x5c] ;  /* 0x00005c0001137983 */ /* 0x008ee20000100800 */
[----:B------:R-:W-:Y:S01]  /*28f0*/  VIADD R17, R17, 0xffffffff ;  /* 0xffffffff11117836 */ /* 0x000fe20000000000 */
[----:B------:R-:W-:Y:S05]  /*2900*/  YIELD ;  /* 0x0000000000007946 */ /* 0x000fea0003800000 */
[----:B------:R-:W4:Y:S01]  /*2910*/  LDC R99, c[0x0][0x3d4] ;  /* 0x0000f500ff637b82 */ /* 0x000f220000000800 */
[----:B0-----:R-:W-:Y:S01]  /*2920*/  SHF.R.S32.HI R30, RZ, 0x1f, R17 ;  /* 0x0000001fff1e7819 */ /* 0x001fe20000011411 */
[----:B------:R-:W-:Y:S01]  /*2930*/  IMAD.WIDE.U32 R56, R26, R17, RZ ;  /* 0x000000111a387225 */ /* 0x000fe200078e00ff */
[----:B------:R-:W-:Y:S01]  /*2940*/  BSSY B0, `(.L_x_10125) ;  /* 0x00003ea000007945 */ /* 0x000fe20003800000 */
[----:B--2---:R-:W-:-:S02]  /*2950*/  LOP3.LUT P4, RZ, R15, 0x2, RZ, 0xc0, !PT ;  /* 0x000000020fff7812 */ /* 0x004fc4000788c0ff */
[----:B------:R-:W-:Y:S02]  /*2960*/  IMAD R15, R82, R17, RZ ;  /* 0x00000011520f7224 */ /* 0x000fe400078e02ff */
[----:B---3--:R-:W-:Y:S02]  /*2970*/  IMAD R79, R145, 0x3600, R19 ;  /* 0x00003600914f7824 */ /* 0x008fe400078e0213 */
[----:B------:R-:W-:Y:S01]  /*2980*/  IMAD R91, R30, R26, R15 ;  /* 0x0000001a1e5b7224 */ /* 0x000fe200078e020f */
[----:B------:R-:W-:Y:S01]  /*2990*/  IADD3 R15, P2, R81, R56, RZ ;  /* 0x00000038510f7210 */ /* 0x000fe20007f5e0ff */
[----:B------:R-:W-:Y:S02]  /*29a0*/  VIADD R19, R79, 0x10 ;  /* 0x000000104f137836 */ /* 0x000fe40000000000 */
[----:B------:R-:W-:Y:S01]  /*29b0*/  IMAD.IADD R91, R57, 0x1, R91 ;  /* 0x00000001395b7824 */ /* 0x000fe200078e025b */
[----:B-1----:R-:W-:Y:S02]  /*29c0*/  LEA R32, P3, R15, R88, 0x1 ;  /* 0x000000580f207211 */ /* 0x002fe400078608ff */
[----:B------:R-:W-:-:S02]  /*29d0*/  @P4 VIADD R19, R79, 0xfffffff0 ;  /* 0xfffffff04f134836 */ /* 0x000fc40000000000 */
[----:B------:R-:W-:Y:S01]  /*29e0*/  IMAD.X R28, R91, 0x1, R80, P2 ;  /* 0x000000015b1c7824 */ /* 0x000fe200010e0650 */
[----:B------:R-:W-:Y:S01]  /*29f0*/  ISETP.GT.AND P2, PT, R17, R16, PT ;  /* 0x000000101100720c */ /* 0x000fe20003f44270 */
[--C-:B------:R-:W-:Y:S02]  /*2a00*/  IMAD R79, R79, 0x2, R18.reuse ;  /* 0x000000024f4f7824 */ /* 0x100fe400078e0212 */
[----:B------:R-:W-:Y:S01]  /*2a10*/  IMAD R19, R19, 0x2, R18 ;  /* 0x0000000213137824 */ /* 0x000fe200078e0212 */
[----:B------:R-:W-:Y:S02]  /*2a20*/  LEA.HI.X R33, R15, R89, R28, 0x1, P3 ;  /* 0x000000590f217211 */ /* 0x000fe400018f0c1c */
[----:B----4-:R-:W-:-:S13]  /*2a30*/  ISETP.GE.AND P3, PT, R99, 0x1, PT ;  /* 0x000000016300780c */ /* 0x010fda0003f66270 */
        /* <DEDUP_REMOVED lines=75> */
.L_x_10129:
[----:B------:R-:W-:Y:S05]  /*2ef0*/  BSYNC B1 ;  /* 0x0000000000017941 */ /* 0x000fea0003800000 */
.L_x_10128:
[----:B-----5:R-:W-:Y:S01]  /*2f00*/  IMAD.MOV.U32 R15, RZ, RZ, R34 ;  /* 0x000000ffff0f7224 */ /* 0x020fe200078e0022 */
[----:B------:R-:W-:Y:S01]  /*2f10*/  ULOP3.LUT UR4, UR60, 0x1, URZ, 0xfc, !UPT ;  /* 0x000000013c047892 */ /* 0x000fe2000f8efc3f */
[----:B0-----:R-:W-:Y:S02]  /*2f20*/  IMAD.MOV.U32 R28, RZ, RZ, R35 ;  /* 0x000000ffff1c7224 */ /* 0x001fe400078e0023 */
[----:B------:R-:W-:Y:S01]  /*2f30*/  IMAD.MOV.U32 R29, RZ, RZ, R38 ;  /* 0x000000ffff1d7224 */ /* 0x000fe200078e0026 */
[----:B------:R-:W-:Y:S01]  /*2f40*/  UISETP.NE.AND UP0, UPT, UR4, 0x3, UPT ;  /* 0x000000030400788c */ /* 0x000fe2000bf05270 */
[----:B------:R-:W-:Y:S01]  /*2f50*/  IMAD.MOV.U32 R30, RZ, RZ, R39 ;  /* 0x000000ffff1e7224 */ /* 0x000fe200078e0027 */
[----:B------:R-:W-:Y:S01]  /*2f60*/  PRMT R54, R28, 0x5410, R15 ;  /* 0x000054101c367816 */ /* 0x000fe2000000000f */
        /* <DEDUP_REMOVED lines=30> */
[----:B------:R-:W-:Y:S02]  /*3150*/  PRMT R115, R15, 0x5410, R28 ;  /* 0x000054100f737816 */ /* 0x000fe4000000001c */
[----:B------:R-:W-:Y:S02]  /*3160*/  PRMT R106, R29, 0x7610, R106 ;  /* 0x000076101d6a7816 */ /* 0x000fe4000000006a */
[----:B------:R-:W-:Y:S01]  /*3170*/  PRMT R117, R30, 0x7610, R117 ;  /* 0x000076101e757816 */ /* 0x000fe20000000075 */
[----:B------:R-:W-:Y:S06]  /*3180*/  @!P3 BRA `(.L_x_10130) ;  /* 0x000000000004b947 */ /* 0x000fec0003800000 */
[----:B------:R-:W-:Y:S01]  /*3190*/  BPT.TRAP 0x1 ;  /* 0x000000040000795c */ /* 0x000fe20000300000 */
.L_x_10130:
[----:B------:R-:W2:Y:S01]  /*31a0*/  LDL R28, [R1+0x28] ;  /* 0x00002800011c7983 */ /* 0x000ea20000100800 */
[----:B------:R-:W-:Y:S01]  /*31b0*/  IMAD R15, R145, 0x8, R22 ;  /* 0x00000008910f7824 */ /* 0x000fe200078e0216 */
[----:B------:R-:W-:Y:S01]  /*31c0*/  BSSY B1, `(.L_x_10131) ;  /* 0x0000004000017945 */ /* 0x000fe20003800000 */
[----:B--2---:R-:W-:-:S04]  /*31d0*/  SHF.L.U32 R86, R28, 0x1f, RZ ;  /* 0x0000001f1c567819 */ /* 0x004fc800000006ff */
[----:B------:R-:W0:Y:S02]  /*31e0*/  SYNCS.PHASECHK.TRANS64.TRYWAIT P5, [R15+URZ+0x31c90], R86 ;  /* 0x031c90560f0075a7 */ /* 0x000e2400080a017f */
[----:B0-----:R-:W-:Y:S05]  /*31f0*/  @!P5 BRA `(.L_x_10132) ;  /* 0x000001e00030d947 */ /* 0x001fea0003800000 */
.L_x_10377:
[----:B------:R-:W-:Y:S05]  /*3200*/  BSYNC B1 ;  /* 0x0000000000017941 */ /* 0x000fea0003800000 */
.L_x_10131:
        /* <DEDUP_REMOVED lines=15> */
[----:B------:R-:W-:Y:S01]  /*3300*/  HADD2.F32 R58, -RZ, R88.H0_H0 ;  /* 0x20000058ff3a7230 */ /* 0x000fe20000004100 */
[----:B------:R-:W-:Y:S01]  /*3310*/  SHF.R.U32.HI R88, RZ, 0x10, R89 ;  /* 0x00000010ff587819 */ /* 0x000fe20000011659 */
[----:B------:R-:W-:-:S02]  /*3320*/  HADD2.F32 R53, -RZ, R53.H0_H0 ;  /* 0x20000035ff357230 */ /* 0x000fc40000004100 */
[-C--:B------:R-:W-:Y:S01]  /*3330*/  FMUL.FTZ R91, R52, R29.reuse ;  /* 0x0000001d345b7220 */ /* 0x080fe20000410000 */
[----:B------:R-:W-:Y:S02]  /*3340*/  HADD2.F32 R90, -RZ, R59.H0_H0 ;  /* 0x2000003bff5a7230 */ /* 0x000fe40000004100 */
[C---:B------:R-:W-:Y:S01]  /*3350*/  FMUL.FTZ R107, R58.reuse, R29 ;  /* 0x0000001d3a6b7220 */ /* 0x040fe20000410000 */
[----:B------:R-:W-:Y:S02]  /*3360*/  HADD2.F32 R88, -RZ, R88.H0_H0 ;  /* 0x20000058ff587230 */ /* 0x000fe40000004100 */
[-C--:B------:R-:W-:Y:S01]  /*3370*/  FFMA.FTZ R29, R58, R53.reuse, -R91 ;  /* 0x000000353a1d7223 */ /* 0x080fe2000001085b */
[----:B------:R-:W-:Y:S02]  /*3380*/  IMAD.MOV.U32 R58, RZ, RZ, R28 ;  /* 0x000000ffff3a7224 */ /* 0x000fe400078e001c */
[----:B------:R-:W-:Y:S01]  /*3390*/  FFMA.FTZ R52, R52, R53, R107 ;  /* 0x0000003534347223 */ /* 0x000fe2000001006b */
[----:B------:R-:W-:-:S02]  /*33a0*/  IMAD.MOV.U32 R53, RZ, RZ, R31 ;  /* 0x000000ffff357224 */ /* 0x000fc400078e001f */
[----:B------:R-:W-:Y:S02]  /*33b0*/  IMAD.MOV.U32 R59, RZ, RZ, R30 ;  /* 0x000000ffff3b7224 */ /* 0x000fe400078e001e */
[----:B------:R-:W-:Y:S01]  /*33c0*/  HADD2.F32 R89, -RZ, R58.H0_H0 ;  /* 0x2000003aff597230 */ /* 0x000fe20000004100 */
[----:B------:R-:W-:Y:S01]  /*33d0*/  F2FP.F16.F32.PACK_AB R29, R52, R29 ;  /* 0x0000001d341d723e */ /* 0x000fe200000000ff */
[--C-:B------:R-:W-:Y:S02]  /*33e0*/  HADD2.F32 R31, -RZ, R53.reuse.H1_H1 ;  /* 0x30000035ff1f7230 */ /* 0x100fe40000004100 */
[----:B------:R-:W-:-:S03]  /*33f0*/  HADD2.F32 R53, -RZ, R53.H0_H0 ;  /* 0x20000035ff357230 */ /* 0x000fc60000004100 */
[-C--:B------:R-:W-:Y:S02]  /*3400*/  FMUL.FTZ R28, R31, R88.reuse ;  /* 0x000000581f1c7220 */ /* 0x080fe40000410000 */
[C---:B------:R-:W-:Y:S02]  /*3410*/  FMUL.FTZ R88, R53.reuse, R88 ;  /* 0x0000005835587220 */ /* 0x040fe40000410000 */
[-C--:B------:R-:W-:Y:S01]  /*3420*/  FFMA.FTZ R28, R53, R90.reuse, -R28 ;  /* 0x0000005a351c7223 */ /* 0x080fe2000001081c */
[----:B------:R-:W-:Y:S02]  /*3430*/  HADD2.F32 R53, -RZ, R58.H1_H1 ;  /* 0x3000003aff357230 */ /* 0x000fe40000004100 */
[----:B------:R-:W-:Y:S01]  /*3440*/  FFMA.FTZ R31, R31, R90, R88 ;  /* 0x0000005a1f1f7223 */ /* 0x000fe20000010058 */
[----:B------:R-:W-:Y:S02]  /*3450*/  HADD2.F32 R88, -RZ, R116.H1_H1 ;  /* 0x30000074ff587230 */ /* 0x000fe40000004100 */
[----:B------:R-:W-:-:S02]  /*3460*/  HADD2.F32 R58, -RZ, R59.H1_H1 ;  /* 0x3000003bff3a7230 */ /* 0x000fc40000004100 */
[-C--:B------:R-:W-:Y:S01]  /*3470*/  FMUL.FTZ R30, R53, R106.reuse ;  /* 0x0000006a351e7220 */ /* 0x080fe20000410000 */
[----:B------:R-:W-:Y:S01]  /*3480*/  FMUL.FTZ R106, R89, R106 ;  /* 0x0000006a596a7220 */ /* 0x000fe20000410000 */
[----:B------:R-:W-:Y:S01]  /*3490*/  HADD2.F32 R90, -RZ, R59.H0_H0 ;  /* 0x2000003bff5a7230 */ /* 0x000fe20000004100 */
[----:B------:R-:W-:Y:S01]  /*34a0*/  F2FP.F16.F32.PACK_AB R31, R31, R28 ;  /* 0x0000001c1f1f723e */ /* 0x000fe200000000ff */
[-C--:B------:R-:W-:Y:S01]  /*34b0*/  FFMA.FTZ R30, R89, R88.reuse, -R30 ;  /* 0x00000058591e7223 */ /* 0x080fe2000001081e */
[----:B------:R-:W-:Y:S02]  /*34c0*/  HADD2.F32 R89, -RZ, R117.H0_H0 ;  /* 0x20000075ff597230 */ /* 0x000fe40000004100 */
[----:B------:R-:W-:Y:S01]  /*34d0*/  FFMA.FTZ R53, R53, R88, R106 ;  /* 0x0000005835357223 */ /* 0x000fe2000001006a */
[----:B------:R-:W-:Y:S02]  /*34e0*/  HADD2.F32 R59, -RZ, R116.H0_H0 ;  /* 0x20000074ff3b7230 */ /* 0x000fe40000004100 */
[-C--:B------:R-:W-:Y:S01]  /*34f0*/  FMUL.FTZ R91, R58, R89.reuse ;  /* 0x000000593a5b7220 */ /* 0x080fe20000410000 */
[----:B------:R-:W-:Y:S01]  /*3500*/  FMUL.FTZ R89, R90, R89 ;  /* 0x000000595a597220 */ /* 0x000fe20000410000 */
[----:B------:R-:W-:-:S02]  /*3510*/  F2FP.F16.F32.PACK_AB R28, R53, R30 ;  /* 0x0000001e351c723e */ /* 0x000fc400000000ff */
[-C--:B------:R-:W-:Y:S01]  /*3520*/  FFMA.FTZ R91, R90, R59.reuse, -R91 ;  /* 0x0000003b5a5b7223 */ /* 0x080fe2000001085b */
[----:B------:R-:W-:-:S05]  /*3530*/  FFMA.FTZ R58, R58, R59, R89 ;  /* 0x0000003b3a3a7223 */ /* 0x000fca0000010059 */
[----:B------:R-:W-:-:S07]  /*3540*/  F2FP.F16.F32.PACK_AB R30, R58, R91 ;  /* 0x0000005b3a1e723e */ /* 0x000fce00000000ff */
.L_x_10137:
[----:B------:R-:W-:Y:S05]  /*3550*/  BSYNC B2 ;  /* 0x0000000000027941 */ /* 0x000fea0003800000 */
.L_x_10136:
[----:B------:R-:W-:Y:S02]  /*3560*/  ULDC.64 UR4, c[0x0][0x208] ;  /* 0x0000820000047ab9 */ /* 0x000fe40000000a00 */
[----:B--2---:R1:W-:Y:S03]  /*3570*/  STG.E.128 desc[UR4][R32.64], R28 ;  /* 0x0000001c20007986 */ /* 0x0043e6000c101d04 */
.L_x_10135:
[----:B------:R-:W-:Y:S05]  /*3580*/  BSYNC B1 ;  /* 0x0000000000017941 */ /* 0x000fea0003800000 */
.L_x_10134:
        /* <DEDUP_REMOVED lines=8> */
[----:B------:R-:W-:Y:S02]  /*3610*/  SHF.R.U64 R52, R50, 0x10, R51 ;  /* 0x0000001032347819 */ /* 0x000fe40000001233 */
[----:B------:R-:W-:Y:S02]  /*3620*/  SHF.R.U64 R53, R56, 0x10, R57 ;  /* 0x0000001038357819 */ /* 0x000fe40000001239 */
[----:B------:R-:W-:Y:S01]  /*3630*/  SHF.R.U32.HI R50, RZ, 0x10, R51 ;  /* 0x00000010ff327819 */ /* 0x000fe20000011633 */
[----:B--2---:R-:W-:Y:S01]  /*3640*/  IMAD.MOV.U32 R51, RZ, RZ, R31 ;  /* 0x000000ffff337224 */ /* 0x004fe200078e001f */
[----:B------:R-:W-:Y:S01]  /*3650*/  SHF.R.U32.HI R58, RZ, 0x10, R57 ;  /* 0x00000010ff3a7819 */ /* 0x000fe20000011639 */
[----:B------:R-:W-:Y:S02]  /*3660*/  HADD2.F32 R88, -RZ, R53.H0_H0 ;  /* 0x20000035ff587230 */ /* 0x000fe40000004100 */
[--C-:B------:R-:W-:Y:S02]  /*3670*/  HADD2.F32 R31, -RZ, R29.reuse.H1_H1 ;  /* 0x3000001dff1f7230 */ /* 0x100fe40000004100 */
[----:B------:R-:W-:-:S02]  /*3680*/  HADD2.F32 R53, -RZ, R29.H0_H0 ;  /* 0x2000001dff357230 */ /* 0x000fc40000004100 */
[----:B------:R-:W-:Y:S02]  /*3690*/  HADD2.F32 R58, -RZ, R58.H0_H0 ;  /* 0x2000003aff3a7230 */ /* 0x000fe40000004100 */
[--C-:B------:R-:W-:Y:S02]  /*36a0*/  HADD2.F32 R29, -RZ, R51.reuse.H1_H1 ;  /* 0x30000033ff1d7230 */ /* 0x100fe40000004100 */
[-C--:B------:R-:W-:Y:S01]  /*36b0*/  FMUL.FTZ R90, R53, R88.reuse ;  /* 0x00000058355a7220 */ /* 0x080fe20000410000 */
[----:B------:R-:W-:Y:S02]  /*36c0*/  HADD2.F32 R51, -RZ, R51.H0_H0 ;  /* 0x20000033ff337230 */ /* 0x000fe40000004100 */
[----:B------:R-:W-:Y:S02]  /*36d0*/  HADD2.F32 R56, -RZ, R50.H0_H0 ;  /* 0x20000032ff387230 */ /* 0x000fe40000004100 */
[----:B------:R-:W-:Y:S01]  /*36e0*/  FMUL.FTZ R50, R31, R88 ;  /* 0x000000581f327220 */ /* 0x000fe20000410000 */
[----:B------:R-:W-:-:S02]  /*36f0*/  HADD2.F32 R52, -RZ, R52.H0_H0 ;  /* 0x20000034ff347230 */ /* 0x000fc40000004100 */
[-C--:B------:R-:W-:Y:S01]  /*3700*/  FMUL.FTZ R88, R29, R58.reuse ;  /* 0x0000003a1d587220 */ /* 0x080fe20000410000 */
[----:B------:R-:W-:Y:S01]  /*3710*/  FMUL.FTZ R58, R51, R58 ;  /* 0x0000003a333a7220 */ /* 0x000fe20000410000 */
[----:B------:R-:W-:Y:S02]  /*3720*/  HADD2.F32 R57, -RZ, R115.H0_H0 ;  /* 0x20000073ff397230 */ /* 0x000fe40000004100 */
[-C--:B------:R-:W-:Y:S01]  /*3730*/  FFMA.FTZ R50, R53, R52.reuse, -R50 ;  /* 0x0000003435327223 */ /* 0x080fe20000010832 */
[----:B------:R-:W-:Y:S01]  /*3740*/  FFMA.FTZ R31, R31, R52, R90 ;  /* 0x000000341f1f7223 */ /* 0x000fe2000001005a */
[-C--:B------:R-:W-:Y:S01]  /*3750*/  FFMA.FTZ R51, R51, R56.reuse, -R88 ;  /* 0x0000003833337223 */ /* 0x080fe20000010858 */
[----:B------:R-:W-:Y:S01]  /*3760*/  FFMA.FTZ R56, R29, R56, R58 ;  /* 0x000000381d387223 */ /* 0x000fe2000001003a */
[--C-:B------:R-:W-:Y:S02]  /*3770*/  HADD2.F32 R52, -RZ, R28.reuse.H1_H1 ;  /* 0x3000001cff347230 */ /* 0x100fe40000004100 */
[----:B------:R-:W-:-:S02]  /*3780*/  HADD2.F32 R58, -RZ, R28.H0_H0 ;  /* 0x2000001cff3a7230 */ /* 0x000fc40000004100 */
[----:B------:R-:W-:Y:S02]  /*3790*/  HADD2.F32 R115, -RZ, R115.H1_H1 ;  /* 0x30000073ff737230 */ /* 0x000fe40000004100 */
[-C--:B------:R-:W-:Y:S01]  /*37a0*/  FMUL.FTZ R59, R52, R57.reuse ;  /* 0x00000039343b7220 */ /* 0x080fe20000410000 */
[----:B------:R-:W-:Y:S02]  /*37b0*/  HADD2.F32 R28, -RZ, R30.H1_H1 ;  /* 0x3000001eff1c7230 */ /* 0x000fe40000004100 */
[----:B------:R-:W-:Y:S01]  /*37c0*/  FMUL.FTZ R57, R58, R57 ;  /* 0x000000393a397220 */ /* 0x000fe20000410000 */
[----:B------:R-:W-:Y:S02]  /*37d0*/  HADD2.F32 R29, -RZ, R114.H1_H1 ;  /* 0x30000072ff1d7230 */ /* 0x000fe40000004100 */
[----:B------:R-:W-:Y:S02]  /*37e0*/  HADD2.F32 R30, -RZ, R30.H0_H0 ;  /* 0x2000001eff1e7230 */ /* 0x000fe40000004100 */
[----:B------:R-:W-:Y:S01]  /*37f0*/  FMUL.FTZ R89, R28, R115 ;  /* 0x000000731c597220 */ /* 0x000fe20000410000 */
[----:B------:R-:W-:-:S02]  /*3800*/  HADD2.F32 R53, -RZ, R114.H0_H0 ;  /* 0x20000072ff357230 */ /* 0x000fc40000004100 */
[-C--:B------:R-:W-:Y:S01]  /*3810*/  FFMA.FTZ R59, R58, R29.reuse, -R59 ;  /* 0x0000001d3a3b7223 */ /* 0x080fe2000001083b */
[----:B------:R-:W-:Y:S01]  /*3820*/  FFMA.FTZ R52, R52, R29, R57 ;  /* 0x0000001d34347223 */ /* 0x000fe20000010039 */
[C---:B------:R-:W-:Y:S01]  /*3830*/  FMUL.FTZ R115, R30.reuse, R115 ;  /* 0x000000731e737220 */ /* 0x040fe20000410000 */
[----:B------:R-:W-:Y:S01]  /*3840*/  F2FP.F16.F32.PACK_AB R29, R31, R50 ;  /* 0x000000321f1d723e */ /* 0x000fe200000000ff */
[----:B------:R-:W-:Y:S01]  /*3850*/  FFMA.FTZ R89, R30, R53, -R89 ;  /* 0x000000351e597223 */ /* 0x000fe20000010859 */
[----:B------:R-:W-:Y:S01]  /*3860*/  F2FP.F16.F32.PACK_AB R31, R56, R51 ;  /* 0x00000033381f723e */ /* 0x000fe200000000ff */
[----:B------:R-:W-:Y:S01]  /*3870*/  FFMA.FTZ R28, R28, R53, R115 ;  /* 0x000000351c1c7223 */ /* 0x000fe20000010073 */
[----:B------:R-:W-:-:S04]  /*3880*/  F2FP.F16.F32.PACK_AB R52, R52, R59 ;  /* 0x0000003b3434723e */ /* 0x000fc800000000ff */
[----:B------:R-:W-:Y:S01]  /*3890*/  F2FP.F16.F32.PACK_AB R30, R28, R89 ;  /* 0x000000591c1e723e */ /* 0x000fe200000000ff */
[----:B------:R-:W-:-:S07]  /*38a0*/  IMAD.MOV.U32 R28, RZ, RZ, R52 ;  /* 0x000000ffff1c7224 */ /* 0x000fce00078e0034 */
.L_x_10141:
[----:B------:R-:W-:Y:S05]  /*38b0*/  BSYNC B2 ;  /* 0x0000000000027941 */ /* 0x000fea0003800000 */
.L_x_10140:
[----:B------:R-:W-:Y:S02]  /*38c0*/  ULDC.64 UR4, c[0x0][0x208] ;  /* 0x0000820000047ab9 */ /* 0x000fe40000000a00 */
[----:B--2---:R2:W-:Y:S03]  /*38d0*/  STG.E.128 desc[UR4][R32.64+0x20], R28 ;  /* 0x0000201c20007986 */ /* 0x0045e6000c101d04 */
.L_x_10139:
[----:B------:R-:W-:Y:S05]  /*38e0*/  BSYNC B1 ;  /* 0x0000000000017941 */ /* 0x000fea0003800000 */
.L_x_10138:
        /* <DEDUP_REMOVED lines=19> */
[--C-:B------:R-:W-:Y:S02]  /*3a20*/  HADD2.F32 R48, -RZ, R47.reuse.H1_H1 ;  /* 0x3000002fff307230 */ /* 0x100fe40000004100 */
[----:B------:R-:W-:Y:S01]  /*3a30*/  FMUL.FTZ R56, R28, R51 ;  /* 0x000000331c387220 */ /* 0x000fe20000410000 */
[----:B------:R-:W-:Y:S02]  /*3a40*/  HADD2.F32 R47, -RZ, R47.H0_H0 ;  /* 0x2000002fff2f7230 */ /* 0x000fe40000004100 */
[----:B------:R-:W-:Y:S02]  /*3a50*/  HADD2.F32 R49, -RZ, R53.H0_H0 ;  /* 0x20000035ff317230 */ /* 0x000fe40000004100 */
[----:B------:R-:W-:Y:S01]  /*3a60*/  FMUL.FTZ R58, R48, R52 ;  /* 0x00000034303a7220 */ /* 0x000fe20000410000 */
[----:B------:R-:W-:-:S02]  /*3a70*/  HADD2.F32 R50, -RZ, R50.H0_H0 ;  /* 0x20000032ff327230 */ /* 0x000fc40000004100 */
[----:B------:R-:W-:Y:S01]  /*3a80*/  FMUL.FTZ R51, R47, R52 ;  /* 0x000000342f337220 */ /* 0x000fe20000410000 */
[-C--:B------:R-:W-:Y:S01]  /*3a90*/  FFMA.FTZ R28, R28, R49.reuse, -R29 ;  /* 0x000000311c1c7223 */ /* 0x080fe2000001081d */
[----:B------:R-:W-:Y:S01]  /*3aa0*/  FFMA.FTZ R29, R31, R49, R56 ;  /* 0x000000311f1d7223 */ /* 0x000fe20000010038 */
[-C--:B------:R-:W-:Y:S01]  /*3ab0*/  FFMA.FTZ R31, R47, R50.reuse, -R58 ;  /* 0x000000322f1f7223 */ /* 0x080fe2000001083a */
[----:B------:R-:W-:Y:S01]  /*3ac0*/  FFMA.FTZ R48, R48, R50, R51 ;  /* 0x0000003230307223 */ /* 0x000fe20000010033 */
[--C-:B------:R-:W-:Y:S02]  /*3ad0*/  HADD2.F32 R47, -RZ, R46.reuse.H1_H1 ;  /* 0x3000002eff2f7230 */ /* 0x100fe40000004100 */
[----:B------:R-:W-:Y:S01]  /*3ae0*/  HADD2.F32 R51, -RZ, R113.H0_H0 ;  /* 0x20000071ff337230 */ /* 0x000fe20000004100 */
[----:B------:R-:W-:Y:S01]  /*3af0*/  F2FP.F16.F32.PACK_AB R29, R29, R28 ;  /* 0x0000001c1d1d723e */ /* 0x000fe200000000ff */
[----:B------:R-:W-:Y:S01]  /*3b00*/  HADD2.F32 R46, -RZ, R46.H0_H0 ;  /* 0x2000002eff2e7230 */ /* 0x000fe20000004100 */
[----:B------:R-:W-:Y:S01]  /*3b10*/  F2FP.F16.F32.PACK_AB R31, R48, R31 ;  /* 0x0000001f301f723e */ /* 0x000fe200000000ff */
[----:B------:R-:W-:-:S02]  /*3b20*/  HADD2.F32 R49, -RZ, R30.H1_H1 ;  /* 0x3000001eff317230 */ /* 0x000fc40000004100 */
[-C--:B------:R-:W-:Y:S01]  /*3b30*/  FMUL.FTZ R53, R47, R51.reuse ;  /* 0x000000332f357220 */ /* 0x080fe20000410000 */
[----:B------:R-:W-:Y:S02]  /*3b40*/  HADD2.F32 R113, -RZ, R113.H1_H1 ;  /* 0x30000071ff717230 */ /* 0x000fe40000004100 */
        /* <DEDUP_REMOVED lines=12> */
.L_x_10145:
[----:B------:R-:W-:Y:S05]  /*3c10*/  BSYNC B2 ;  /* 0x0000000000027941 */ /* 0x000fea0003800000 */
.L_x_10144:
[----:B------:R-:W-:Y:S02]  /*3c20*/  ULDC.64 UR4, c[0x0][0x208] ;  /* 0x0000820000047ab9 */ /* 0x000fe40000000a00 */
[----:B--2---:R3:W-:Y:S03]  /*3c30*/  STG.E.128 desc[UR4][R32.64+0x40], R28 ;  /* 0x0000401c20007986 */ /* 0x0047e6000c101d04 */
.L_x_10143:
[----:B------:R-:W-:Y:S05]  /*3c40*/  BSYNC B1 ;  /* 0x0000000000017941 */ /* 0x000fea0003800000 */
.L_x_10142:
        /* <DEDUP_REMOVED lines=49> */
.L_x_10149:
[----:B------:R-:W-:Y:S05]  /*3f60*/  BSYNC B2 ;  /* 0x0000000000027941 */ /* 0x000fea0003800000 */
.L_x_10148:
[----:B------:R-:W-:Y:S02]  /*3f70*/  ULDC.64 UR4, c[0x0][0x208] ;  /* 0x0000820000047ab9 */ /* 0x000fe40000000a00 */
[----:B--2---:R4:W-:Y:S03]  /*3f80*/  STG.E.128 desc[UR4][R32.64+0x60], R28 ;  /* 0x0000601c20007986 */ /* 0x0049e6000c101d04 */
.L_x_10147:
[----:B------:R-:W-:Y:S05]  /*3f90*/  BSYNC B1 ;  /* 0x0000000000017941 */ /* 0x000fea0003800000 */
.L_x_10146:
        /* <DEDUP_REMOVED lines=49> */
.L_x_10153:
[----:B------:R-:W-:Y:S05]  /*42b0*/  BSYNC B2 ;  /* 0x0000000000027941 */ /* 0x000fea0003800000 */
.L_x_10152:
[----:B------:R-:W-:Y:S02]  /*42c0*/  ULDC.64 UR4, c[0x0][0x208] ;  /* 0x0000820000047ab9 */ /* 0x000fe40000000a00 */
[----:B--2---:R1:W-:Y:S03]  /*42d0*/  STG.E.128 desc[UR4][R32.64+0x80], R28 ;  /* 0x0000801c20007986 */ /* 0x0043e6000c101d04 */
.L_x_10151:
[----:B------:R-:W-:Y:S05]  /*42e0*/  BSYNC B1 ;  /* 0x0000000000017941 */ /* 0x000fea0003800000 */
.L_x_10150:
        /* <DEDUP_REMOVED lines=48> */
.L_x_10155:
[----:B------:R-:W-:Y:S05]  /*45f0*/  BSYNC B1 ;  /* 0x0000000000017941 */ /* 0x000fea0003800000 */
.L_x_10154:
[----:B------:R-:W-:Y:S02]  /*4600*/  ULDC.64 UR4, c[0x0][0x208] ;  /* 0x0000820000047ab9 */ /* 0x000fe40000000a00 */
[----:B--2---:R1:W-:Y:S01]  /*4610*/  STG.E.128 desc[UR4][R32.64+0xa0], R28 ;  /* 0x0000a01c20007986 */ /* 0x0043e2000c101d04 */
[----:B------:R-:W-:Y:S05]  /*4620*/  BRA `(.L_x_10133) ;  /* 0x00000020006c7947 */ /* 0x000fea0003800000 */
.L_x_10127:
        /* <DEDUP_REMOVED lines=22> */
[----:B------:R-:W-:Y:S01]  /*4790*/  CS2R R48, SRZ ;  /* 0x0000000000307805 */ /* 0x000fe2000001ff00 */
[----:B------:R-:W-:-:S02]  /*47a0*/  ULDC.64 UR6, c[0x0][0x208] ;  /* 0x0000820000067ab9 */ /* 0x000fc40000000a00 */
        /* <DEDUP_REMOVED lines=25> */
.L_x_10157:
[----:B------:R-:W-:Y:S05]  /*4940*/  BSYNC B1 ;  /* 0x0000000000017941 */ /* 0x000fea0003800000 */
.L_x_10156:
        /* <DEDUP_REMOVED lines=47> */
.L_x_10158:
[----:B------:R-:W2:Y:S01]  /*4c40*/  LDL R52, [R1+0x28] ;  /* 0x0000280001347983 */ /* 0x000ea20000100800 */
[----:B------:R-:W-:Y:S01]  /*4c50*/  IMAD R15, R145, 0x8, R22 ;  /* 0x00000008910f7824 */ /* 0x000fe200078e0216 */
[----:B------:R-:W-:Y:S01]  /*4c60*/  BSSY B1, `(.L_x_10159) ;  /* 0x0000004000017945 */ /* 0x000fe20003800000 */
[----:B--2---:R-:W-:-:S04]  /*4c70*/  SHF.L.U32 R86, R52, 0x1f, RZ ;  /* 0x0000001f34567819 */ /* 0x004fc800000006ff */
[----:B------:R-:W0:Y:S02]  /*4c80*/  SYNCS.PHASECHK.TRANS64.TRYWAIT P5, [R15+URZ+0x31c90], R86 ;  /* 0x031c90560f0075a7 */ /* 0x000e2400080a017f */
[----:B0-----:R-:W-:Y:S05]  /*4c90*/  @!P5 BRA `(.L_x_10160) ;  /* 0x000001c4009cd947 */ /* 0x001fea0003800000 */
.L_x_10378:
[----:B------:R-:W-:Y:S05]  /*4ca0*/  BSYNC B1 ;  /* 0x0000000000017941 */ /* 0x000fea0003800000 */
.L_x_10159:
        /* <DEDUP_REMOVED lines=49> */
[C---:B------:R-:W-:Y:S01]  /*4fc0*/  FMUL.FTZ R112, R113.reuse, R112 ;  /* 0x0000007071707220 */ /* 0x040fe20000410000 */
[----:B------:R-:W-:Y:S02]  /*4fd0*/  HADD2.F32 R37, -RZ, R37.H0_H0 ;  /* 0x20000025ff257230 */ /* 0x000fe40000004100 */
[-C--:B------:R-:W-:Y:S01]  /*4fe0*/  FFMA.FTZ R57, R113, R114.reuse, -R116 ;  /* 0x0000007271397223 */ /* 0x080fe20000010874 */
[----:B------:R-:W-:Y:S01]  /*4ff0*/  FFMA.FTZ R53, R53, R114, R112 ;  /* 0x0000007235357223 */ /* 0x000fe20000010070 */
[--C-:B------:R-:W-:Y:S01]  /*5000*/  SHF.R.U32.HI R112, RZ, 0x10, R49.reuse ;  /* 0x00000010ff707819 */ /* 0x100fe20000011631 */
[----:B------:R-:W-:Y:S01]  /*5010*/  HADD2.F32 R114, -RZ, R120.H1_H1 ;  /* 0x30000078ff727230 */ /* 0x000fe20000004100 */
[----:B------:R-:W-:Y:S01]  /*5020*/  SHF.R.U64 R49, R48, 0x10, R49 ;  /* 0x0000001030317819 */ /* 0x000fe20000001231 */
[----:B------:R-:W-:-:S02]  /*5030*/  HADD2.F32 R48, -RZ, R111.H1_H1 ;  /* 0x3000006fff307230 */ /* 0x000fc40000004100 */
[----:B------:R-:W-:Y:S02]  /*5040*/  HADD2.F32 R111, -RZ, R112.H0_H0 ;  /* 0x20000070ff6f7230 */ /* 0x000fe40000004100 */
[----:B------:R-:W-:Y:S02]  /*5050*/  HADD2.F32 R112, -RZ, R120.H0_H0 ;  /* 0x20000078ff707230 */ /* 0x000fe40000004100 */
[----:B------:R-:W-:Y:S02]  /*5060*/  HADD2.F32 R120, -RZ, R126.H1_H1 ;  /* 0x3000007eff787230 */ /* 0x000fe40000004100 */
[-C--:B------:R-:W-:Y:S01]  /*5070*/  FMUL.FTZ R113, R48, R111.reuse ;  /* 0x0000006f30717220 */ /* 0x080fe20000410000 */
[C---:B------:R-:W-:Y:S01]  /*5080*/  FMUL.FTZ R111, R110.reuse, R111 ;  /* 0x0000006f6e6f7220 */ /* 0x040fe20000410000 */
[----:B------:R-:W-:Y:S02]  /*5090*/  HADD2.F32 R49, -RZ, R49.H0_H0 ;  /* 0x20000031ff317230 */ /* 0x000fe40000004100 */
        /* <DEDUP_REMOVED lines=9> */
[-C--:B------:R-:W-:Y:S01]  /*5130*/  FFMA.FTZ R37, R113, R112.reuse, -R116 ;  /* 0x0000007071257223 */ /* 0x080fe20000010874 */
[----:B------:R-:W-:Y:S02]  /*5140*/  HADD2.F32 R113, -RZ, R126.H0_H0 ;  /* 0x2000007eff717230 */ /* 0x000fe40000004100 */
[----:B------:R-:W-:Y:S01]  /*5150*/  FFMA.FTZ R111, R111, R112, R114 ;  /* 0x000000706f6f7223 */ /* 0x000fe20000010072 */
[----:B------:R-:W-:Y:S01]  /*5160*/  SHF.R.U32.HI R112, RZ, 0x10, R39 ;  /* 0x00000010ff707819 */ /* 0x000fe20000011627 */
[----:B------:R-:W-:Y:S01]  /*5170*/  HADD2.F32 R114, -RZ, R55.H1_H1 ;  /* 0x30000037ff727230 */ /* 0x000fe20000004100 */
[--C-:B------:R-:W-:Y:S01]  /*5180*/  SHF.R.U64 R39, R50, 0x10, R51.reuse ;  /* 0x0000001032277819 */ /* 0x100fe20000001233 */
[----:B------:R-:W-:Y:S01]  /*5190*/  HADD2.F32 R50, -RZ, R59.H1_H1 ;  /* 0x3000003bff327230 */ /* 0x000fe20000004100 */
[----:B------:R-:W-:Y:S01]  /*51a0*/  SHF.R.U32.HI R51, RZ, 0x10, R51 ;  /* 0x00000010ff337819 */ /* 0x000fe20000011633 */
[----:B------:R-:W-:-:S02]  /*51b0*/  HADD2.F32 R55, -RZ, R112.H0_H0 ;  /* 0x20000070ff377230 */ /* 0x000fc40000004100 */
[----:B------:R-:W-:Y:S02]  /*51c0*/  HADD2.F32 R39, -RZ, R39.H0_H0 ;  /* 0x20000027ff277230 */ /* 0x000fe40000004100 */
[----:B------:R-:W-:Y:S02]  /*51d0*/  HADD2.F32 R51, -RZ, R51.H0_H0 ;  /* 0x20000033ff337230 */ /* 0x000fe40000004100 */
[----:B------:R-:W-:-:S03]  /*51e0*/  IMAD.MOV.U32 R57, RZ, RZ, R48 ;  /* 0x000000ffff397224 */ /* 0x000fc600078e0030 */
[-C--:B------:R-:W-:Y:S01]  /*51f0*/  FMUL.FTZ R59, R50, R51.reuse ;  /* 0x00000033323b7220 */ /* 0x080fe20000410000 */
[----:B------:R-:W-:-:S03]  /*5200*/  FMUL.FTZ R51, R114, R51 ;  /* 0x0000003372337220 */ /* 0x000fc60000410000 */
[-C--:B------:R-:W-:Y:S01]  /*5210*/  FFMA.FTZ R112, R114, R55.reuse, -R59 ;  /* 0x0000003772707223 */ /* 0x080fe2000001083b */
[----:B------:R-:W-:Y:S01]  /*5220*/  FFMA.FTZ R50, R50, R55, R51 ;  /* 0x0000003732327223 */ /* 0x000fe20000010033 */
[----:B------:R-:W-:Y:S02]  /*5230*/  HADD2.F32 R51, -RZ, R56.H0_H0 ;  /* 0x20000038ff337230 */ /* 0x000fe40000004100 */
[----:B------:R-:W-:Y:S02]  /*5240*/  HADD2.F32 R55, -RZ, R52.H0_H0 ;  /* 0x20000034ff377230 */ /* 0x000fe40000004100 */
[----:B------:R-:W-:Y:S02]  /*5250*/  HADD2.F32 R114, -RZ, R123.H1_H1 ;  /* 0x3000007bff727230 */ /* 0x000fe40000004100 */
[-C--:B------:R-:W-:Y:S01]  /*5260*/  FMUL.FTZ R116, R51, R120.reuse ;  /* 0x0000007833747220 */ /* 0x080fe20000410000 */
[----:B------:R-:W-:Y:S02]  /*5270*/  HADD2.F32 R56, -RZ, R56.H1_H1 ;  /* 0x30000038ff387230 */ /* 0x000fe40000004100 */
[----:B------:R-:W-:Y:S01]  /*5280*/  FMUL.FTZ R120, R55, R120 ;  /* 0x0000007837787220 */ /* 0x000fe20000410000 */
[----:B------:R-:W-:-:S02]  /*5290*/  HADD2.F32 R52, -RZ, R52.H1_H1 ;  /* 0x30000034ff347230 */ /* 0x000fc40000004100 */
[-C--:B------:R-:W-:Y:S01]  /*52a0*/  FFMA.FTZ R116, R55, R114.reuse, -R116 ;  /* 0x0000007237747223 */ /* 0x080fe20000010874 */
[----:B------:R-:W-:Y:S01]  /*52b0*/  F2FP.F16.F32.PACK_AB R50, R50, R111 ;  /* 0x0000006f3232723e */ /* 0x000fe200000000ff */
[----:B------:R-:W-:Y:S01]  /*52c0*/  FFMA.FTZ R120, R51, R114, R120 ;  /* 0x0000007233787223 */ /* 0x000fe20000010078 */
[----:B------:R-:W-:Y:S02]  /*52d0*/  HADD2.F32 R51, -RZ, R36.H0_H0 ;  /* 0x20000024ff337230 */ /* 0x000fe40000004100 */
[-C--:B------:R-:W-:Y:S01]  /*52e0*/  FMUL.FTZ R55, R56, R49.reuse ;  /* 0x0000003138377220 */ /* 0x080fe20000410000 */
[C---:B------:R-:W-:Y:S01]  /*52f0*/  FMUL.FTZ R59, R52.reuse, R49 ;  /* 0x00000031343b7220 */ /* 0x040fe20000410000 */
[----:B------:R-:W-:Y:S02]  /*5300*/  HADD2.F32 R36, -RZ, R58.H0_H0 ;  /* 0x2000003aff247230 */ /* 0x000fe40000004100 */
[----:B------:R-:W-:Y:S01]  /*5310*/  FFMA.FTZ R49, R52, R51, -R55 ;  /* 0x0000003334317223 */ /* 0x000fe20000010837 */
[----:B------:R-:W-:-:S02]  /*5320*/  HADD2.F32 R52, -RZ, R54.H0_H0 ;  /* 0x20000036ff347230 */ /* 0x000fc40000004100 */
[----:B------:R-:W-:Y:S01]  /*5330*/  FFMA.FTZ R51, R56, R51, R59 ;  /* 0x0000003338337223 */ /* 0x000fe2000001003b */
[----:B------:R-:W-:Y:S02]  /*5340*/  HADD2.F32 R55, -RZ, R123.H0_H0 ;  /* 0x2000007bff377230 */ /* 0x000fe40000004100 */
[-C--:B------:R-:W-:Y:S01]  /*5350*/  FMUL.FTZ R59, R36, R113.reuse ;  /* 0x00000071243b7220 */ /* 0x080fe20000410000 */
[----:B------:R-:W-:Y:S02]  /*5360*/  HADD2.F32 R58, -RZ, R58.H1_H1 ;  /* 0x3000003aff3a7230 */ /* 0x000fe40000004100 */
[C---:B------:R-:W-:Y:S01]  /*5370*/  FMUL.FTZ R113, R52.reuse, R113 ;  /* 0x0000007134717220 */ /* 0x040fe20000410000 */
[----:B------:R-:W-:Y:S02]  /*5380*/  HADD2.F32 R54, -RZ, R54.H1_H1 ;  /* 0x30000036ff367230 */ /* 0x000fe40000004100 */
[-C--:B------:R-:W-:Y:S01]  /*5390*/  FFMA.FTZ R59, R52, R55.reuse, -R59 ;  /* 0x00000037343b7223 */ /* 0x080fe2000001083b */
[----:B------:R-:W-:Y:S01]  /*53a0*/  F2FP.F16.F32.PACK_AB R52, R49, R116 ;  /* 0x000000743134723e */ /* 0x000fe200000000ff */
[----:B------:R-:W-:Y:S01]  /*53b0*/  FFMA.FTZ R113, R36, R55, R113 ;  /* 0x0000003724717223 */ /* 0x000fe20000010071 */
[----:B------:R-:W-:-:S02]  /*53c0*/  HADD2.F32 R55, -RZ, R38.H0_H0 ;  /* 0x20000026ff377230 */ /* 0x000fc40000004100 */
[-C--:B------:R-:W-:Y:S01]  /*53d0*/  FMUL.FTZ R123, R58, R39.reuse ;  /* 0x000000273a7b7220 */ /* 0x080fe20000410000 */
[C---:B------:R-:W-:Y:S01]  /*53e0*/  FMUL.FTZ R39, R54.reuse, R39 ;  /* 0x0000002736277220 */ /* 0x040fe20000410000 */
[----:B------:R-:W-:Y:S02]  /*53f0*/  F2FP.F16.F32.PACK_AB R56, R51, R120 ;  /* 0x000000783338723e */ /* 0x000fe400000000ff */
[-C--:B------:R-:W-:Y:S01]  /*5400*/  FFMA.FTZ R54, R54, R55.reuse, -R123 ;  /* 0x0000003736367223 */ /* 0x080fe2000001087b */
[----:B------:R-:W-:Y:S01]  /*5410*/  FFMA.FTZ R58, R58, R55, R39 ;  /* 0x000000373a3a7223 */ /* 0x000fe20000010027 */
[----:B------:R-:W-:-:S03]  /*5420*/  F2FP.F16.F32.PACK_AB R55, R112, R37 ;  /* 0x000000257037723e */ /* 0x000fc600000000ff */
[----:B------:R-:W-:Y:S01]  /*5430*/  F2FP.F16.F32.PACK_AB R54, R54, R59 ;  /* 0x0000003b3636723e */ /* 0x000fe200000000ff */
[----:B------:R-:W-:Y:S01]  /*5440*/  IMAD.MOV.U32 R59, RZ, RZ, R50 ;  /* 0x000000ffff3b7224 */ /* 0x000fe200078e0032 */
[----:B------:R-:W-:-:S07]  /*5450*/  F2FP.F16.F32.PACK_AB R58, R58, R113 ;  /* 0x000000713a3a723e */ /* 0x000fce00000000ff */
.L_x_10164:
[----:B------:R-:W-:Y:S05]  /*5460*/  BSYNC B2 ;  /* 0x0000000000027941 */ /* 0x000fea0003800000 */
.L_x_10163:
[----:B------:R-:W-:Y:S01]  /*5470*/  IADD3 R37, P4, P5, R20, R90, R6 ;  /* 0x0000005a14257210 */ /* 0x000fe20007d9e006 */
[----:B------:R-:W-:-:S03]  /*5480*/  ULDC.64 UR4, c[0x0][0x208] ;  /* 0x0000820000047ab9 */ /* 0x000fc60000000a00 */
        /* <DEDUP_REMOVED lines=11> */
.L_x_10162:
[----:B------:R-:W-:Y:S05]  /*5540*/  BSYNC B1 ;  /* 0x0000000000017941 */ /* 0x000fea0003800000 */
.L_x_10161:
[----:B------:R-:W-:Y:S01]  /*5550*/  ISETP.NE.AND P4, PT, R10, RZ, PT ;  /* 0x000000ff0a00720c */ /* 0x000fe20003f85270 */
[----:B------:R-:W-:-:S12]  /*5560*/  BSSY B1, `(.L_x_10165) ;  /* 0x0000081000017945 */ /* 0x000fd80003800000 */
[----:B------:R-:W-:Y:S05]  /*5570*/  @!P4 BRA `(.L_x_10166) ;  /* 0x0000000400fcc947 */ /* 0x000fea0003800000 */
[----:B------:R-:W2:Y:S04]  /*5580*/  LDL R48, [R1+0x2c] ;  /* 0x00002c0001307983 */ /* 0x000ea80000100800 */
[----:B-1----:R-:W3:Y:S04]  /*5590*/  LDL R38, [R1+0x30] ;  /* 0x0000300001267983 */ /* 0x002ee80000100800 */
[----:B------:R-:W4:Y:S01]  /*55a0*/  LDL R39, [R1+0x34] ;  /* 0x0000340001277983 */ /* 0x000f220000100800 */
        /* <DEDUP_REMOVED lines=9> */
[----:B------:R-:W-:Y:S01]  /*5640*/  VIADD R54, R147, 0x10 ;  /* 0x0000001093367836 */ /* 0x000fe20000000000 */
[----:B------:R-:W-:-:S04]  /*5650*/  IADD3 R52, P4, P5, R20, R90, R7 ;  /* 0x0000005a14347210 */ /* 0x000fc80007d9e007 */
[----:B------:R-:W-:Y:S02]  /*5660*/  IADD3.X R53, R0, R107, R92, P4, P5 ;  /* 0x0000006b00357210 */ /* 0x000fe400027ea45c */
        /* <DEDUP_REMOVED lines=34> */
[--C-:B------:R-:W-:Y:S02]  /*5890*/  HADD2.F32 R109, -RZ, R124.reuse.H1_H1 ;  /* 0x3000007cff6d7230 */ /* 0x100fe40000004100 */
        /* <DEDUP_REMOVED lines=8> */
[----:B------:R-:W-:-:S02]  /*5920*/  HADD2.F32 R116, -RZ, R122.H1_H1 ;  /* 0x3000007aff747230 */ /* 0x000fc40000004100 */
[-C--:B------:R-:W-:Y:S01]  /*5930*/  FMUL.FTZ R51, R58, R109.reuse ;  /* 0x0000006d3a337220 */ /* 0x080fe20000410000 */
[----:B------:R-:W-:Y:S02]  /*5940*/  HADD2.F32 R112, -RZ, R122.H0_H0 ;  /* 0x2000007aff707230 */ /* 0x000fe40000004100 */
[C---:B------:R-:W-:Y:S01]  /*5950*/  FMUL.FTZ R109, R110.reuse, R109 ;  /* 0x0000006d6e6d7220 */ /* 0x040fe20000410000 */
[----:B------:R-:W-:Y:S02]  /*5960*/  HADD2.F32 R33, -RZ, R44.H0_H0 ;  /* 0x2000002cff217230 */ /* 0x000fe40000004100 */
[-C--:B------:R-:W-:Y:S01]  /*5970*/  FFMA.FTZ R51, R110, R59.reuse, -R51 ;  /* 0x0000003b6e337223 */ /* 0x080fe20000010833 */
[----:B------:R-:W-:Y:S02]  /*5980*/  HADD2.F32 R110, -RZ, R39.H1_H1 ;  /* 0x30000027ff6e7230 */ /* 0x000fe40000004100 */
[----:B------:R-:W-:Y:S01]  /*5990*/  FFMA.FTZ R109, R58, R59, R109 ;  /* 0x0000003b3a6d7223 */ /* 0x000fe2000001006d */
[----:B------:R-:W-:Y:S01]  /*59a0*/  SHF.R.U32.HI R59, RZ, 0x10, R47 ;  /* 0x00000010ff3b7819 */ /* 0x000fe2000001162f */
[----:B------:R-:W-:Y:S01]  /*59b0*/  HADD2.F32 R58, -RZ, R57.H1_H1 ;  /* 0x30000039ff3a7230 */ /* 0x000fe20000004100 */
[----:B------:R-:W-:Y:S01]  /*59c0*/  F2FP.F16.F32.PACK_AB R54, R37, R54 ;  /* 0x000000362536723e */ /* 0x000fe200000000ff */
[----:B------:R-:W-:-:S02]  /*59d0*/  IMAD.MOV.U32 R37, RZ, RZ, R49 ;  /* 0x000000ffff257224 */ /* 0x000fc400078e0031 */
[----:B------:R-:W-:Y:S01]  /*59e0*/  HADD2.F32 R57, -RZ, R59.H0_H0 ;  /* 0x2000003bff397230 */ /* 0x000fe20000004100 */
[----:B------:R-:W-:Y:S01]  /*59f0*/  SHF.R.U32.HI R59, RZ, 0x10, R35 ;  /* 0x00000010ff3b7819 */ /* 0x000fe20000011623 */
[----:B------:R-:W-:Y:S02]  /*5a00*/  HADD2.F32 R35, -RZ, R32.H0_H0 ;  /* 0x20000020ff237230 */ /* 0x000fe40000004100 */
[--C-:B------:R-:W-:Y:S02]  /*5a10*/  HADD2.F32 R32, -RZ, R50.reuse.H0_H0 ;  /* 0x20000032ff207230 */ /* 0x100fe40000004100 */
[----:B------:R-:W-:Y:S02]  /*5a20*/  HADD2.F32 R39, -RZ, R59.H0_H0 ;  /* 0x2000003bff277230 */ /* 0x000fe40000004100 */
[-C--:B------:R-:W-:Y:S01]  /*5a30*/  FMUL.FTZ R59, R58, R57.reuse ;  /* 0x000000393a3b7220 */ /* 0x080fe20000410000 */
[----:B------:R-:W-:Y:S01]  /*5a40*/  FMUL.FTZ R57, R110, R57 ;  /* 0x000000396e397220 */ /* 0x000fe20000410000 */
[----:B------:R-:W-:-:S02]  /*5a50*/  HADD2.F32 R50, -RZ, R50.H1_H1 ;  /* 0x30000032ff327230 */ /* 0x000fc40000004100 */
        /* <DEDUP_REMOVED lines=8> */
[----:B------:R-:W-:-:S02]  /*5ae0*/  IMAD.MOV.U32 R49, RZ, RZ, R54 ;  /* 0x000000ffff317224 */ /* 0x000fc400078e0036 */
[-C--:B------:R-:W-:Y:S01]  /*5af0*/  FFMA.FTZ R114, R57, R112.reuse, -R114 ;  /* 0x0000007039727223 */ /* 0x080fe20000010872 */
[----:B------:R-:W-:Y:S01]  /*5b00*/  FFMA.FTZ R116, R39, R112, R116 ;  /* 0x0000007027747223 */ /* 0x000fe20000010074 */
[-C--:B------:R-:W-:Y:S01]  /*5b10*/  FMUL.FTZ R39, R48, R33.reuse ;  /* 0x0000002130277220 */ /* 0x080fe20000410000 */
[----:B------:R-:W-:-:S03]  /*5b20*/  FMUL.FTZ R45, R36, R33 ;  /* 0x00000021242d7220 */ /* 0x000fc60000410000 */
[-C--:B------:R-:W-:Y:S01]  /*5b30*/  FFMA.FTZ R33, R36, R35.reuse, -R39 ;  /* 0x0000002324217223 */ /* 0x080fe20000010827 */
[--C-:B------:R-:W-:Y:S02]  /*5b40*/  HADD2.F32 R39, -RZ, R121.reuse.H1_H1 ;  /* 0x30000079ff277230 */ /* 0x100fe40000004100 */
[----:B------:R-:W-:Y:S01]  /*5b50*/  FFMA.FTZ R35, R48, R35, R45 ;  /* 0x0000002330237223 */ /* 0x000fe2000001002d */
[----:B------:R-:W-:Y:S02]  /*5b60*/  HADD2.F32 R36, -RZ, R38.H0_H0 ;  /* 0x20000026ff247230 */ /* 0x000fe40000004100 */
[----:B------:R-:W-:Y:S02]  /*5b70*/  HADD2.F32 R121, -RZ, R121.H0_H0 ;  /* 0x20000079ff797230 */ /* 0x000fe40000004100 */
[-C--:B------:R-:W-:Y:S01]  /*5b80*/  FMUL.FTZ R47, R32, R39.reuse ;  /* 0x00000027202f7220 */ /* 0x080fe20000410000 */
[----:B------:R-:W-:Y:S02]  /*5b90*/  HADD2.F32 R45, -RZ, R46.H0_H0 ;  /* 0x2000002eff2d7230 */ /* 0x000fe40000004100 */
[----:B------:R-:W-:Y:S01]  /*5ba0*/  FMUL.FTZ R57, R36, R39 ;  /* 0x0000002724397220 */ /* 0x000fe20000410000 */
[----:B------:R-:W-:-:S02]  /*5bb0*/  HADD2.F32 R38, -RZ, R38.H1_H1 ;  /* 0x30000026ff267230 */ /* 0x000fc40000004100 */
[----:B------:R-:W-:Y:S01]  /*5bc0*/  FFMA.FTZ R36, R36, R121, -R47 ;  /* 0x0000007924247223 */ /* 0x000fe2000001082f */
[----:B------:R-:W-:Y:S02]  /*5bd0*/  HADD2.F32 R39, -RZ, R34.H0_H0 ;  /* 0x20000022ff277230 */ /* 0x000fe40000004100 */
[-C--:B------:R-:W-:Y:S01]  /*5be0*/  FMUL.FTZ R47, R50, R45.reuse ;  /* 0x0000002d322f7220 */ /* 0x080fe20000410000 */
[----:B------:R-:W-:Y:S01]  /*5bf0*/  F2FP.F16.F32.PACK_AB R48, R33, R114 ;  /* 0x000000722130723e */ /* 0x000fe200000000ff */
[----:B------:R-:W-:Y:S01]  /*5c00*/  FMUL.FTZ R45, R38, R45 ;  /* 0x0000002d262d7220 */ /* 0x000fe20000410000 */
[----:B------:R-:W-:Y:S01]  /*5c10*/  FFMA.FTZ R32, R32, R121, R57 ;  /* 0x0000007920207223 */ /* 0x000fe20000010039 */
[-C--:B------:R-:W-:Y:S01]  /*5c20*/  FFMA.FTZ R47, R38, R39.reuse, -R47 ;  /* 0x00000027262f7223 */ /* 0x080fe2000001082f */
[----:B------:R-:W-:Y:S01]  /*5c30*/  F2FP.F16.F32.PACK_AB R35, R35, R116 ;  /* 0x000000742323723e */ /* 0x000fe200000000ff */
[----:B------:R-:W-:Y:S01]  /*5c40*/  FFMA.FTZ R45, R50, R39, R45 ;  /* 0x00000027322d7223 */ /* 0x000fe2000001002d */
[----:B------:R-:W-:-:S02]  /*5c50*/  F2FP.F16.F32.PACK_AB R39, R110, R51 ;  /* 0x000000336e27723e */ /* 0x000fc400000000ff */
[----:B------:R-:W-:Y:S01]  /*5c60*/  F2FP.F16.F32.PACK_AB R38, R47, R36 ;  /* 0x000000242f26723e */ /* 0x000fe200000000ff */
[----:B------:R-:W-:Y:S01]  /*5c70*/  IMAD.MOV.U32 R36, RZ, RZ, R48 ;  /* 0x000000ffff247224 */ /* 0x000fe200078e0030 */
[----:B------:R-:W-:Y:S01]  /*5c80*/  F2FP.F16.F32.PACK_AB R51, R58, R109 ;  /* 0x0000006d3a33723e */ /* 0x000fe200000000ff */
[----:B------:R-:W-:Y:S01]  /*5c90*/  IMAD.MOV.U32 R48, RZ, RZ, R35 ;  /* 0x000000ffff307224 */ /* 0x000fe200078e0023 */
[----:B------:R-:W-:-:S07]  /*5ca0*/  F2FP.F16.F32.PACK_AB R50, R45, R32 ;  /* 0x000000202d32723e */ /* 0x000fce00000000ff */
.L_x_10168:
[----:B------:R-:W-:Y:S05]  /*5cb0*/  BSYNC B2 ;  /* 0x0000000000027941 */ /* 0x000fea0003800000 */
.L_x_10167:
        /* <DEDUP_REMOVED lines=11> */
.L_x_10166:
[----:B------:R-:W-:Y:S05]  /*5d70*/  BSYNC B1 ;  /* 0x0000000000017941 */ /* 0x000fea0003800000 */
.L_x_10165:
[----:B------:R-:W-:-:S13]  /*5d80*/  ISETP.NE.AND P4, PT, R11, RZ, PT ;  /* 0x000000ff0b00720c */ /* 0x000fda0003f85270 */
[----:B------:R-:W-:Y:S05]  /*5d90*/  @!P4 BRA `(.L_x_10133) ;  /* 0x000000080090c947 */ /* 0x000fea0003800000 */
[----:B-1-3--:R-:W2:Y:S04]  /*5da0*/  LDL R36, [R1+0x2c] ;  /* 0x00002c0001247983 */ /* 0x00aea80000100800 */
[----:B------:R-:W3:Y:S04]  /*5db0*/  LDL R34, [R1+0x30] ;  /* 0x0000300001227983 */ /* 0x000ee80000100800 */
[----:B------:R-:W4:Y:S01]  /*5dc0*/  LDL R35, [R1+0x34] ;  /* 0x0000340001237983 */ /* 0x000f220000100800 */
[----:B------:R-:W-:Y:S01]  /*5dd0*/  VIADD R46, R147, 0x20 ;  /* 0x00000020932e7836 */ /* 0x000fe20000000000 */
[----:B------:R-:W-:-:S04]  /*5de0*/  IADD3 R32, P4, P5, R20, R90, R8 ;  /* 0x0000005a14207210 */ /* 0x000fc80007d9e008 */
[----:B------:R-:W-:Y:S02]  /*5df0*/  ISETP.GE.AND P6, PT, R46, R101, PT ;  /* 0x000000652e00720c */ /* 0x000fe40003fc6270 */
[----:B------:R-:W-:Y:S02]  /*5e00*/  IADD3.X R33, R0, R107, R87, P4, P5 ;  /* 0x0000006b00217210 */ /* 0x000fe400027ea457 */
[C---:B------:R-:W-:Y:S02]  /*5e10*/  LEA R44, P4, R32.reuse, R88, 0x1 ;  /* 0x00000058202c7211 */ /* 0x040fe400078808ff */
[----:B------:R-:W-:Y:S02]  /*5e20*/  SEL R108, R103, R108, !P6 ;  /* 0x0000006c676c7207 */ /* 0x000fe40007000000 */
[----:B------:R-:W-:Y:S02]  /*5e30*/  LEA.HI.X R45, R32, R89, R33, 0x1, P4 ;  /* 0x00000059202d7211 */ /* 0x000fe400020f0c21 */
[----:B------:R-:W-:-:S04]  /*5e40*/  SHF.R.S32.HI R33, RZ, 0x1f, R108 ;  /* 0x0000001fff217819 */ /* 0x000fc8000001146c */
[----:B------:R-:W-:-:S04]  /*5e50*/  LEA.HI R33, R33, R108, RZ, 0x4 ;  /* 0x0000006c21217211 */ /* 0x000fc800078f20ff */
[----:B------:R-:W-:-:S04]  /*5e60*/  SHF.R.S32.HI R32, RZ, 0x4, R33 ;  /* 0x00000004ff207819 */ /* 0x000fc80000011421 */
[----:B------:R-:W-:-:S04]  /*5e70*/  LEA.HI.SX32 R32, R5, R32, 0x1d ;  /* 0x0000002005207211 */ /* 0x000fc800078feaff */
[----:B------:R-:W-:Y:S01]  /*5e80*/  SHF.R.S32.HI R33, RZ, 0x1f, R32 ;  /* 0x0000001fff217819 */ /* 0x000fe20000011420 */
[----:B------:R-:W-:-:S03]  /*5e90*/  IMAD.SHL.U32 R47, R32, 0x8, RZ ;  /* 0x00000008202f7824 */ /* 0x000fc600078e00ff */
[----:B------:R-:W-:-:S04]  /*5ea0*/  LEA.HI R33, R33, R32, RZ, 0x2 ;  /* 0x0000002021217211 */ /* 0x000fc800078f10ff */
        /* <DEDUP_REMOVED lines=14> */
[--C-:B------:R-:W-:Y:S01]  /*5f90*/  SHF.R.U64 R40, R40, 0x10, R41.reuse ;  /* 0x0000001028287819 */ /* 0x100fe20000001229 */
[----:B------:R-:W-:Y:S01]  /*5fa0*/  HADD2.F32 R50, -RZ, R119.H1_H1 ;  /* 0x30000077ff327230 */ /* 0x000fe20000004100 */
[----:B------:R-:W-:Y:S01]  /*5fb0*/  SHF.R.U32.HI R51, RZ, 0x10, R41 ;  /* 0x00000010ff337819 */ /* 0x000fe20000011629 */
[----:B--2---:R-:W-:Y:S01]  /*5fc0*/  IMAD.MOV.U32 R41, RZ, RZ, R37 ;  /* 0x000000ffff297224 */ /* 0x004fe200078e0025 */
[----:B------:R-:W-:Y:S01]  /*5fd0*/  SHF.R.U64 R28, R28, 0x10, R29 ;  /* 0x000000101c1c7819 */ /* 0x000fe2000000121d */
[----:B-1----:R-:W-:Y:S01]  /*5fe0*/  IMAD.MOV.U32 R37, RZ, RZ, R35 ;  /* 0x000000ffff257224 */ /* 0x002fe200078e0023 */
[----:B------:R-:W-:Y:S01]  /*5ff0*/  SHF.R.U32.HI R46, RZ, 0x10, R29 ;  /* 0x00000010ff2e7819 */ /* 0x000fe2000001161d */
[----:B------:R-:W-:Y:S01]  /*6000*/  HADD2.F32 R35, -RZ, R33.H0_H0 ;  /* 0x20000021ff237230 */ /* 0x000fe20000004100 */
[----:B------:R-:W-:Y:S01]  /*6010*/  SHF.R.U64 R29, R30, 0x10, R31 ;  /* 0x000000101e1d7819 */ /* 0x000fe2000000121f */
[--C-:B------:R-:W-:Y:S01]  /*6020*/  HADD2.F32 R48, -RZ, R41.reuse.H0_H0 ;  /* 0x20000029ff307230 */ /* 0x100fe20000004100 */
[----:B------:R-:W-:Y:S01]  /*6030*/  SHF.R.U64 R30, R42, 0x10, R43 ;  /* 0x000000102a1e7819 */ /* 0x000fe2000000122b */
[----:B------:R-:W-:-:S02]  /*6040*/  HADD2.F32 R41, -RZ, R41.H1_H1 ;  /* 0x30000029ff297230 */ /* 0x000fc40000004100 */
[-C--:B------:R-:W-:Y:S01]  /*6050*/  FMUL.FTZ R53, R35, R50.reuse ;  /* 0x0000003223357220 */ /* 0x080fe20000410000 */
[----:B------:R-:W-:Y:S02]  /*6060*/  HADD2.F32 R51, -RZ, R51.H0_H0 ;  /* 0x20000033ff337230 */ /* 0x000fe40000004100 */
[----:B------:R-:W-:Y:S01]  /*6070*/  FMUL.FTZ R52, R48, R50 ;  /* 0x0000003230347220 */ /* 0x000fe20000410000 */
[----:B------:R-:W-:Y:S01]  /*6080*/  HADD2.F32 R42, -RZ, R33.H1_H1 ;  /* 0x30000021ff2a7230 */ /* 0x000fe20000004100 */
[----:B------:R-:W-:Y:S01]  /*6090*/  SHF.R.U32.HI R43, RZ, 0x10, R43 ;  /* 0x00000010ff2b7819 */ /* 0x000fe2000001162b */
[----:B------:R-:W-:Y:S02]  /*60a0*/  HADD2.F32 R49, -RZ, R117.H1_H1 ;  /* 0x30000075ff317230 */ /* 0x000fe40000004100 */
[-C--:B------:R-:W-:Y:S01]  /*60b0*/  FMUL.FTZ R55, R41, R51.reuse ;  /* 0x0000003329377220 */ /* 0x080fe20000410000 */
[----:B------:R-:W-:Y:S02]  /*60c0*/  HADD2.F32 R46, -RZ, R46.H0_H0 ;  /* 0x2000002eff2e7230 */ /* 0x000fe40000004100 */
[----:B------:R-:W-:Y:S01]  /*60d0*/  FMUL.FTZ R50, R42, R51 ;  /* 0x000000332a327220 */ /* 0x000fe20000410000 */
[----:B------:R-:W-:Y:S01]  /*60e0*/  SHF.R.U32.HI R31, RZ, 0x10, R31 ;  /* 0x00000010ff1f7819 */ /* 0x000fe2000001161f */
        /* <DEDUP_REMOVED lines=10> */
[-C--:B------:R-:W-:Y:S01]  /*6190*/  FMUL.FTZ R51, R50, R49.reuse ;  /* 0x0000003132337220 */ /* 0x080fe20000410000 */
[----:B------:R-:W-:Y:S02]  /*61a0*/  HADD2.F32 R41, -RZ, R39.H0_H0 ;  /* 0x20000027ff297230 */ /* 0x000fe40000004100 */
[----:B------:R-:W-:Y:S01]  /*61b0*/  FMUL.FTZ R49, R48, R49 ;  /* 0x0000003130317220 */ /* 0x000fe20000410000 */
[----:B------:R-:W-:-:S02]  /*61c0*/  HADD2.F32 R43, -RZ, R31.H0_H0 ;  /* 0x2000001fff2b7230 */ /* 0x000fc40000004100 */
[----:B------:R-:W-:Y:S02]  /*61d0*/  HADD2.F32 R52, -RZ, R115.H1_H1 ;  /* 0x30000073ff347230 */ /* 0x000fe40000004100 */
[-C--:B------:R-:W-:Y:S01]  /*61e0*/  FMUL.FTZ R56, R41, R54.reuse ;  /* 0x0000003629387220 */ /* 0x080fe20000410000 */
[----:B------:R-:W-:Y:S02]  /*61f0*/  HADD2.F32 R39, -RZ, R37.H0_H0 ;  /* 0x20000025ff277230 */ /* 0x000fe40000004100 */
[-C--:B------:R-:W-:Y:S01]  /*6200*/  FFMA.FTZ R48, R48, R43.reuse, -R51 ;  /* 0x0000002b30307223 */ /* 0x080fe20000010833 */
[----:B------:R-:W-:Y:S01]  /*6210*/  FFMA.FTZ R50, R50, R43, R49 ;  /* 0x0000002b32327223 */ /* 0x000fe20000010031 */
[----:B------:R-:W-:Y:S02]  /*6220*/  HADD2.F32 R43, -RZ, R40.H0_H0 ;  /* 0x20000028ff2b7230 */ /* 0x000fe40000004100 */
[C---:B------:R-:W-:Y:S01]  /*6230*/  FMUL.FTZ R54, R39.reuse, R54 ;  /* 0x0000003627367220 */ /* 0x040fe20000410000 */
[----:B------:R-:W-:Y:S01]  /*6240*/  FFMA.FTZ R31, R39, R52, -R56 ;  /* 0x00000034271f7223 */ /* 0x000fe20000010838 */
[----:B------:R-:W-:-:S02]  /*6250*/  HADD2.F32 R40, -RZ, R36.H0_H0 ;  /* 0x20000024ff287230 */ /* 0x000fc40000004100 */
[----:B------:R-:W-:Y:S02]  /*6260*/  HADD2.F32 R39, -RZ, R32.H0_H0 ;  /* 0x20000020ff277230 */ /* 0x000fe40000004100 */
[----:B------:R-:W-:Y:S01]  /*6270*/  FFMA.FTZ R37, R41, R52, R54 ;  /* 0x0000003429257223 */ /* 0x000fe20000010036 */
[----:B------:R-:W-:Y:S01]  /*6280*/  HADD2.F32 R36, -RZ, R36.H1_H1 ;  /* 0x30000024ff247230 */ /* 0x000fe20000004100 */
[----:B------:R-:W-:Y:S01]  /*6290*/  F2FP.F16.F32.PACK_AB R31, R48, R31 ;  /* 0x0000001f301f723e */ /* 0x000fe200000000ff */
[----:B------:R-:W-:Y:S02]  /*62a0*/  HADD2.F32 R32, -RZ, R32.H1_H1 ;  /* 0x30000020ff207230 */ /* 0x000fe40000004100 */
[----:B------:R-:W-:Y:S02]  /*62b0*/  HADD2.F32 R119, -RZ, R119.H0_H0 ;  /* 0x20000077ff777230 */ /* 0x000fe40000004100 */
[----:B------:R-:W-:Y:S01]  /*62c0*/  FMUL.FTZ R49, R36, R43 ;  /* 0x0000002b24317220 */ /* 0x000fe20000410000 */
[----:B------:R-:W-:-:S02]  /*62d0*/  HADD2.F32 R41, -RZ, R28.H0_H0 ;  /* 0x2000001cff297230 */ /* 0x000fc40000004100 */
[----:B------:R-:W-:Y:S01]  /*62e0*/  FMUL.FTZ R43, R32, R43 ;  /* 0x0000002b202b7220 */ /* 0x000fe20000410000 */
[----:B------:R-:W-:Y:S02]  /*62f0*/  HADD2.F32 R117, -RZ, R117.H0_H0 ;  /* 0x20000075ff757230 */ /* 0x000fe40000004100 */
[-C--:B------:R-:W-:Y:S01]  /*6300*/  FMUL.FTZ R28, R40, R119.reuse ;  /* 0x00000077281c7220 */ /* 0x080fe20000410000 */
[C---:B------:R-:W-:Y:S01]  /*6310*/  FMUL.FTZ R119, R39.reuse, R119 ;  /* 0x0000007727777220 */ /* 0x040fe20000410000 */
[-C--:B------:R-:W-:Y:S01]  /*6320*/  FFMA.FTZ R49, R32, R41.reuse, -R49 ;  /* 0x0000002920317223 */ /* 0x080fe20000010831 */
[----:B------:R-:W-:Y:S01]  /*6330*/  FFMA.FTZ R36, R36, R41, R43 ;  /* 0x0000002924247223 */ /* 0x000fe2000001002b */
[-C--:B------:R-:W-:Y:S01]  /*6340*/  FFMA.FTZ R28, R39, R117.reuse, -R28 ;  /* 0x00000075271c7223 */ /* 0x080fe2000001081c */
[----:B------:R-:W-:Y:S02]  /*6350*/  HADD2.F32 R41, -RZ, R30.H0_H0 ;  /* 0x2000001eff297230 */ /* 0x000fe40000004100 */
[----:B------:R-:W-:Y:S01]  /*6360*/  FFMA.FTZ R119, R40, R117, R119 ;  /* 0x0000007528777223 */ /* 0x000fe20000010077 */
[----:B------:R-:W-:Y:S01]  /*6370*/  HADD2.F32 R32, -RZ, R38.H0_H0 ;  /* 0x20000026ff207230 */ /* 0x000fe20000004100 */
[----:B------:R-:W-:Y:S01]  /*6380*/  F2FP.F16.F32.PACK_AB R50, R50, R37 ;  /* 0x000000253232723e */ /* 0x000fe200000000ff */
        /* <DEDUP_REMOVED lines=10> */
[----:B------:R-:W-:Y:S01]  /*6430*/  FMUL.FTZ R41, R34, R41 ;  /* 0x0000002922297220 */ /* 0x000fe20000410000 */
[----:B------:R-:W-:Y:S02]  /*6440*/  IMAD.MOV.U32 R37, RZ, RZ, R35 ;  /* 0x000000ffff257224 */ /* 0x000fe400078e0023 */
[-C--:B------:R-:W-:Y:S01]  /*6450*/  FFMA.FTZ R39, R32, R115.reuse, R39 ;  /* 0x0000007320277223 */ /* 0x080fe20000010027 */
[----:B------:R-:W-:Y:S01]  /*6460*/  FFMA.FTZ R43, R30, R115, -R43 ;  /* 0x000000731e2b7223 */ /* 0x000fe2000001082b */
[-C--:B------:R-:W-:Y:S01]  /*6470*/  FFMA.FTZ R38, R38, R29.reuse, R41 ;  /* 0x0000001d26267223 */ /* 0x080fe20000010029 */
[----:B------:R-:W-:Y:S01]  /*6480*/  FFMA.FTZ R34, R34, R29, -R51 ;  /* 0x0000001d22227223 */ /* 0x000fe20000010833 */
[----:B------:R-:W-:Y:S01]  /*6490*/  F2FP.F16.F32.PACK_AB R32, R49, R28 ;  /* 0x0000001c3120723e */ /* 0x000fe200000000ff */
[----:B------:R-:W-:Y:S02]  /*64a0*/  IMAD.MOV.U32 R35, RZ, RZ, R31 ;  /* 0x000000ffff237224 */ /* 0x000fe400078e001f */
[----:B------:R-:W-:Y:S01]  /*64b0*/  F2FP.F16.F32.PACK_AB R38, R38, R39 ;  /* 0x000000272626723e */ /* 0x000fe200000000ff */
[----:B------:R-:W-:Y:S01]  /*64c0*/  IMAD.MOV.U32 R39, RZ, RZ, R50 ;  /* 0x000000ffff277224 */ /* 0x000fe200078e0032 */
[----:B------:R-:W-:-:S07]  /*64d0*/  F2FP.F16.F32.PACK_AB R34, R34, R43 ;  /* 0x0000002b2222723e */ /* 0x000fce00000000ff */
.L_x_10170:
[----:B------:R-:W-:Y:S05]  /*64e0*/  BSYNC B1 ;  /* 0x0000000000017941 */ /* 0x000fea0003800000 */
.L_x_10169:
[----:B------:R-:W-:Y:S01]  /*64f0*/  ISETP.GE.AND P4, PT, R47, R106, PT ;  /* 0x0000006a2f00720c */ /* 0x000fe20003f86270 */
[----:B------:R-:W-:Y:S02]  /*6500*/  ULDC.64 UR4, c[0x0][0x208] ;  /* 0x0000820000047ab9 */ /* 0x000fe40000000a00 */
[----:B-1----:R4:W-:Y:S10]  /*6510*/  STG.E.128 desc[UR4][R44.64], R32 ;  /* 0x000000202c007986 */ /* 0x0029f4000c101d04 */
[----:B------:R-:W-:Y:S05]  /*6520*/  @P4 BRA `(.L_x_10133) ;  /* 0x0000000000ac4947 */ /* 0x000fea0003800000 */
[--C-:B------:R-:W-:Y:S01]  /*6530*/  SHF.R.S32.HI R28, RZ, 0x1f, R47.reuse ;  /* 0x0000001fff1c7819 */ /* 0x100fe2000001142f */
[----:B------:R-:W-:Y:S01]  /*6540*/  ULDC.64 UR4, c[0x0][0x208] ;  /* 0x0000820000047ab9 */ /* 0x000fe20000000a00 */
[----:B------:R-:W-:-:S04]  /*6550*/  IADD3 R47, P4, P5, R20, R90, R47 ;  /* 0x0000005a142f7210 */ /* 0x000fc80007d9e02f */
[----:B------:R-:W-:Y:S02]  /*6560*/  IADD3.X R28, R0, R107, R28, P4, P5 ;  /* 0x0000006b001c7210 */ /* 0x000fe400027ea41c */
[----:B------:R-:W-:-:S04]  /*6570*/  LEA R88, P4, R47, R88, 0x1 ;  /* 0x000000582f587211 */ /* 0x000fc800078808ff */
[----:B------:R-:W-:-:S05]  /*6580*/  LEA.HI.X R89, R47, R89, R28, 0x1, P4 ;  /* 0x000000592f597211 */ /* 0x000fca00020f0c1c */
[----:B--2---:R1:W-:Y:S01]  /*6590*/  STG.E.128 desc[UR4][R88.64], R36 ;  /* 0x0000002458007986 */ /* 0x0043e2000c101d04 */
[----:B------:R-:W-:Y:S05]  /*65a0*/  BRA `(.L_x_10133) ;  /* 0x00000000008c7947 */ /* 0x000fea0003800000 */
.L_x_10126:
[----:B------:R-:W-:-:S04]  /*65b0*/  ULOP3.LUT UR4, UR60, 0x1, URZ, 0xfc, !UPT ;  /* 0x000000013c047892 */ /* 0x000fc8000f8efc3f */
[----:B------:R-:W-:-:S06]  /*65c0*/  UISETP.NE.AND UP0, UPT, UR4, 0x3, UPT ;  /* 0x000000030400788c */ /* 0x000fcc000bf05270 */
[----:B------:R-:W-:-:S13]  /*65d0*/  PLOP3.LUT P3, PT, PT, PT, UP0, 0x80, 0x0 ;  /* 0x000000000000781c */ /* 0x000fda0003f6f008 */
[----:B------:R-:W-:Y:S05]  /*65e0*/  @!P3 BRA `(.L_x_10171) ;  /* 0x000000000004b947 */ /* 0x000fea0003800000 */
[----:B------:R-:W-:Y:S01]  /*65f0*/  BPT.TRAP 0x1 ;  /* 0x000000040000795c */ /* 0x000fe20000300000 */
.L_x_10171:
        /* <DEDUP_REMOVED lines=8> */
.L_x_10379:
[----:B------:R-:W-:Y:S05]  /*6680*/  BSYNC B1 ;  /* 0x0000000000017941 */ /* 0x000fea0003800000 */
.L_x_10172:
[----:B------:R-:W-:-:S13]  /*6690*/  ISETP.GE.AND P4, PT, R148, R85, PT ;  /* 0x000000559400720c */ /* 0x000fda0003f86270 */
        /* <DEDUP_REMOVED lines=20> */
.L_x_10133:
[----:B------:R-:W-:Y:S05]  /*67e0*/  BSYNC B0 ;  /* 0x0000000000007941 */ /* 0x000fea0003800000 */
.L_x_10125:
        /* <DEDUP_REMOVED lines=17> */
.L_x_10175:
[----:B------:R-:W-:Y:S05]  /*6900*/  BSYNC B0 ;  /* 0x0000000000007941 */ /* 0x000fea0003800000 */
.L_x_10174:
[----:B------:R-:W2:Y:S01]  /*6910*/  SYNCS.PHASECHK.TRANS64.TRYWAIT P3, [R15+URZ+0x31cb0], R86 ;  /* 0x031cb0560f0075a7 */ /* 0x000ea2000806017f */
[----:B------:R-:W-:Y:S04]  /*6920*/  BSSY B0, `(.L_x_10176) ;  /* 0x0000002000007945 */ /* 0x000fe80003800000 */
[----:B--2---:R-:W-:Y:S05]  /*6930*/  @!P3 BRA `(.L_x_10177) ;  /* 0x000001a8009cb947 */ /* 0x004fea0003800000 */
.L_x_10380:
[----:B------:R-:W-:Y:S05]  /*6940*/  BSYNC B0 ;  /* 0x0000000000007941 */ /* 0x000fea0003800000 */
.L_x_10176:
[----:B------:R-:W-:Y:S01]  /*6950*/  ISETP.GE.AND P3, PT, R148, R85, PT ;  /* 0x000000559400720c */ /* 0x000fe20003f66270 */
[----:B------:R-:W-:-:S12]  /*6960*/  BSSY B0, `(.L_x_10178) ;  /* 0x0000023000007945 */ /* 0x000fd80003800000 */
[----:B------:R-:W-:Y:S05]  /*6970*/  @P3 BRA `(.L_x_10179) ;  /* 0x0000000000843947 */ /* 0x000fea0003800000 */
[----:B------:R-:W-:Y:S01]  /*6980*/  IMAD.WIDE R30, R17, 0x90, R72 ;  /* 0x00000090111e7825 */ /* 0x000fe200078e0248 */
[----:B------:R-:W-:Y:S01]  /*6990*/  ULDC.64 UR4, c[0x0][0x318] ;  /* 0x0000c60000047ab9 */ /* 0x000fe20000000a00 */
[----:B------:R-:W-:Y:S02]  /*69a0*/  ULDC.64 UR6, c[0x0][0x208] ;  /* 0x0000820000067ab9 */ /* 0x000fe40000000a00 */
[----:B------:R-:W-:Y:S02]  /*69b0*/  IMAD R31, R31, UR4, RZ ;  /* 0x000000041f1f7c24 */ /* 0x000fe4000f8e02ff */
[----:B-1----:R-:W-:Y:S02]  /*69c0*/  IMAD.MOV.U32 R28, RZ, RZ, R24 ;  /* 0x000000ffff1c7224 */ /* 0x002fe400078e0018 */
[----:B------:R-:W-:Y:S02]  /*69d0*/  IMAD.MOV.U32 R29, RZ, RZ, R78 ;  /* 0x000000ffff1d7224 */ /* 0x000fe400078e004e */
[----:B------:R-:W-:-:S02]  /*69e0*/  IMAD R31, R30, UR5, R31 ;  /* 0x000000051e1f7c24 */ /* 0x000fc4000f8e021f */
        /* <DEDUP_REMOVED lines=26> */
.L_x_10179:
[----:B------:R-:W-:Y:S05]  /*6b90*/  BSYNC B0 ;  /* 0x0000000000007941 */ /* 0x000fea0003800000 */
.L_x_10178:
        /* <DEDUP_REMOVED lines=14> */
[----:B0-----:R-:W-:-:S04]  /*6c80*/  SEL R15, RZ, 0x1, P3 ;  /* 0x00000001ff0f7807 */ /* 0x001fc80001800000 */
[----:B----4-:R-:W-:-:S05]  /*6c90*/  LOP3.LUT R19, R19, R15, RZ, 0x3c, !PT ;  /* 0x0000000f13137212 */ /* 0x010fca00078e3cff */
[----:B------:R2:W-:Y:S01]  /*6ca0*/  STL [R1+0x28], R19 ;  /* 0x0000281301007387 */ /* 0x0005e20000100800 */
[----:B------:R-:W-:Y:S05]  /*6cb0*/  @P2 BRA `(.L_x_10180) ;  /* 0xffffffbc00002947 */ /* 0x000fea000383ffff */
[----:B--2---:R-:W0:Y:S01]  /*6cc0*/  S2R R19, SR_TID.X ;  /* 0x0000000000137919 */ /* 0x004e220000002100 */
[----:B------:R-:W-:Y:S02]  /*6cd0*/  PLOP3.LUT P0, PT, PT, PT, PT, 0x8, 0x0 ;  /* 0x000000000000781c */ /* 0x000fe40003f0e170 */
[----:B0-----:R-:W-:-:S04]  /*6ce0*/  SHF.R.U32.HI R19, RZ, 0x7, R19 ;  /* 0x00000007ff137819 */ /* 0x001fc80000011613 */
[----:B------:R-:W-:-:S13]  /*6cf0*/  ISETP.NE.AND P5, PT, R19, 0x1, PT ;  /* 0x000000011300780c */ /* 0x000fda0003fa5270 */
[----:B------:R-:W-:Y:S06]  /*6d00*/  @!P5 BAR.ARV 0x9, 0x100 ;  /* 0x024400000000db1d */ /* 0x000fec0000002000 */
.L_x_10120:
[----:B------:R-:W-:Y:S02]  /*6d10*/  ISETP.GE.AND P2, PT, R104, 0x1, PT ;  /* 0x000000016800780c */ /* 0x000fe40003f46270 */
[----:B------:R-:W-:Y:S02]  /*6d20*/  CS2R R72, SRZ ;  /* 0x0000000000487805 */ /* 0x000fe4000001ff00 */
[----:B------:R-:W-:Y:S02]  /*6d30*/  PLOP3.LUT P1, PT, PT, PT, PT, 0x80, 0x0 ;  /* 0x000000000000781c */ /* 0x000fe40003f2f070 */
[----:B------:R-:W-:Y:S02]  /*6d40*/  CS2R R20, SRZ ;  /* 0x0000000000147805 */ /* 0x000fe4000001ff00 */
[----:B------:R-:W-:Y:S02]  /*6d50*/  CS2R R34, SRZ ;  /* 0x0000000000227805 */ /* 0x000fe4000001ff00 */
[----:B---3--:R-:W-:-:S02]  /*6d60*/  CS2R R30, SRZ ;  /* 0x00000000001e7805 */ /* 0x008fc4000001ff00 */
[----:B------:R-:W-:Y:S01]  /*6d70*/  CS2R R24, SRZ ;  /* 0x0000000000187805 */ /* 0x000fe2000001ff00 */
[----:B------:R-:W-:Y:S01]  /*6d80*/  IMAD.MOV.U32 R0, RZ, RZ, RZ ;  /* 0x000000ffff007224 */ /* 0x000fe200078e00ff */
        /* <DEDUP_REMOVED lines=10> */
[----:B01----:R-:W-:Y:S02]  /*6e30*/  CS2R R28, SRZ ;  /* 0x00000000001c7805 */ /* 0x003fe4000001ff00 */
        /* <DEDUP_REMOVED lines=9> */
[----:B------:R-:W-:Y:S06]  /*6ed0*/  @P0 BRA `(.L_x_10181) ;  /* 0x00000000000c0947 */ /* 0x000fec0003800000 */
[----:B------:R-:W0:Y:S01]  /*6ee0*/  FENCE.VIEW.ASYNC.G ;  /* 0x00000000000073c6 */ /* 0x000e220000000100 */
[----:B------:R-:W-:Y:S05]  /*6ef0*/  WARPSYNC.ALL ;  /* 0x0000000000007948 */ /* 0x000fea0003800000 */
[----:B0-----:R-:W-:Y:S06]  /*6f00*/  BAR.ARV 0xc, 0x1a0 ;  /* 0x0306800000007b1d */ /* 0x001fec0000002000 */
.L_x_10181:
[----:B------:R-:W-:Y:S02]  /*6f10*/  IMAD.MOV.U32 R76, RZ, RZ, RZ ;  /* 0x000000ffff4c7224 */ /* 0x000fe400078e00ff */
[----:B------:R-:W-:Y:S01]  /*6f20*/  IMAD.MOV.U32 R7, RZ, RZ, RZ ;  /* 0x000000ffff077224 */ /* 0x000fe200078e00ff */
[----:B------:R-:W-:Y:S06]  /*6f30*/  @!P2 BRA `(.L_x_10182) ;  /* 0x0000012c0034a947 */ /* 0x000fec0003800000 */
[----:B------:R-:W0:Y:S01]  /*6f40*/  S2R R2, SR_TID.X ;  /* 0x0000000000027919 */ /* 0x000e220000002100 */
[----:B------:R-:W-:Y:S01]  /*6f50*/  UMOV UR4, 0xffffffff ;  /* 0xffffffff00047882 */ /* 0x000fe20000000000 */
[----:B0-----:R-:W-:-:S05]  /*6f60*/  VIADD R2, R2, 0xffffff80 ;  /* 0xffffff8002027836 */ /* 0x001fca0000000000 */
[----:B------:R-:W-:-:S04]  /*6f70*/  SHF.R.S32.HI R0, RZ, 0x1f, R2 ;  /* 0x0000001fff007819 */ /* 0x000fc80000011402 */
[----:B------:R-:W-:-:S04]  /*6f80*/  LEA.HI R0, R0, R2, RZ, 0x7 ;  /* 0x0000000200007211 */ /* 0x000fc800078f38ff */
[----:B------:R-:W-:Y:S01]  /*6f90*/  SHF.R.S32.HI R13, RZ, 0x7, R0 ;  /* 0x00000007ff0d7819 */ /* 0x000fe20000011400 */
[----:B------:R-:W-:Y:S06]  /*6fa0*/  BRA.DIV UR4, `(.L_x_10183) ;  /* 0x000001a604147947 */ /* 0x000fec000b800000 */
[----:B------:R-:W0:Y:S04]  /*6fb0*/  SHFL.IDX PT, R0, R13, RZ, 0x1f ;  /* 0x00001fff0d007589 */ /* 0x000e2800000e0000 */
[----:B0-----:R0:W-:Y:S02]  /*6fc0*/  STL [R1+0x38], R0 ;  /* 0x0000380001007387 */ /* 0x0011e40000100800 */
.L_x_10383:
        /* <DEDUP_REMOVED lines=28> */
.L_x_10185:
[----:B------:R-:W-:Y:S05]  /*7190*/  BSYNC B6 ;  /* 0x0000000000067941 */ /* 0x000fea0003800000 */
.L_x_10184:
        /* <DEDUP_REMOVED lines=13> */
.L_x_10189:
[----:B--2---:R2:W3:Y:S02]  /*7270*/  SYNCS.PHASECHK.TRANS64.TRYWAIT P0, [R22+URZ+0x31c00], R3 ;  /* 0x031c0003160075a7 */ /* 0x0044e4000800017f */
[----:B---3--:R-:W-:Y:S05]  /*7280*/  @!P0 NANOSLEEP.SYNCS 0x989680 ;  /* 0x009896800000895d */ /* 0x008fea0003900000 */
[----:B------:R-:W3:Y:S02]  /*7290*/  @!P0 SYNCS.PHASECHK.TRANS64 P0, [R22+URZ+0x31c00], R3 ;  /* 0x031c0003160085a7 */ /* 0x000ee4000800007f */
[----:B---3--:R-:W-:Y:S05]  /*72a0*/  @!P0 BRA `(.L_x_10189) ;  /* 0xfffffffc00f08947 */ /* 0x008fea000383ffff */
.L_x_10188:
[----:B------:R-:W-:Y:S05]  /*72b0*/  BSYNC B0 ;  /* 0x0000000000007941 */ /* 0x000fea0003800000 */
.L_x_10187:
[----:B------:R-:W-:Y:S05]  /*72c0*/  BRA `(.L_x_10190) ;  /* 0x0000003c002c7947 */ /* 0x000fea0003800000 */
.L_x_10186:
[----:B------:R-:W-:Y:S01]  /*72d0*/  ULOP3.LUT UP0, URZ, UR61, 0x1bf, URZ, 0xc0, !UPT ;  /* 0x000001bf3d3f7892 */ /* 0x000fe2000f80c03f */
[----:B0----5:R-:W-:Y:S01]  /*72e0*/  SHF.R.S32.HI R0, RZ, 0x1f, R102 ;  /* 0x0000001fff007819 */ /* 0x021fe20000011466 */
[----:B------:R-:W-:Y:S01]  /*72f0*/  ULDC.64 UR4, c[0x0][0x3d8] ;  /* 0x0000f60000047ab9 */ /* 0x000fe20000000a00 */
[----:B------:R-:W-:Y:S01]  /*7300*/  ULDC.64 UR6, c[0x0][0x3e8] ;  /* 0x0000fa0000067ab9 */ /* 0x000fe20000000a00 */
[----:B------:R-:W-:Y:S01]  /*7310*/  IMAD.WIDE.U32 R40, R102, UR4, RZ ;  /* 0x0000000466287c25 */ /* 0x000fe2000f8e00ff */
[----:B------:R-:W-:Y:S02]  /*7320*/  SHF.R.S32.HI R51, RZ, 0x1f, R144 ;  /* 0x0000001fff337819 */ /* 0x000fe40000011490 */
[----:B------:R-:W-:Y:S01]  /*7330*/  PLOP3.LUT P0, PT, PT, PT, UP0, 0x80, 0x0 ;  /* 0x000000000000781c */ /* 0x000fe20003f0f008 */
[C---:B------:R-:W-:Y:S01]  /*7340*/  IMAD R3, R0.reuse, UR4, RZ ;  /* 0x0000000400037c24 */ /* 0x040fe2000f8e02ff */
[----:B------:R-:W-:Y:S01]  /*7350*/  SHF.R.S32.HI R50, RZ, 0x1f, R147 ;  /* 0x0000001fff327819 */ /* 0x000fe20000011493 */
[----:B------:R-:W-:-:S02]  /*7360*/  IMAD R5, R0, UR6, RZ ;  /* 0x0000000600057c24 */ /* 0x000fc4000f8e02ff */
[C---:B------:R-:W-:Y:S02]  /*7370*/  IMAD R3, R102.reuse, UR5, R3 ;  /* 0x0000000566037c24 */ /* 0x040fe4000f8e0203 */
[C---:B------:R-:W-:Y:S02]  /*7380*/  IMAD R5, R102.reuse, UR7, R5 ;  /* 0x0000000766057c24 */ /* 0x040fe4000f8e0205 */
[----:B------:R-:W-:-:S04]  /*7390*/  IMAD.WIDE.U32 R102, R102, UR6, RZ ;  /* 0x0000000666667c25 */ /* 0x000fc8000f8e00ff */
[----:B------:R-:W-:Y:S02]  /*73a0*/  IMAD.IADD R47, R3, 0x1, R41 ;  /* 0x00000001032f7824 */ /* 0x000fe400078e0229 */
[----:B------:R-:W-:Y:S01]  /*73b0*/  IMAD.IADD R45, R5, 0x1, R103 ;  /* 0x00000001052d7824 */ /* 0x000fe200078e0267 */
        /* <DEDUP_REMOVED lines=17> */
.L_x_10191:
[----:B------:R-:W2:Y:S01]  /*74d0*/  LDL R46, [R1+0x44] ;  /* 0x00004400012e7983 */ /* 0x000ea20000100800 */
[----:B------:R-:W0:Y:S01]  /*74e0*/  LDC.64 R12, c[0x0][0x3d8] ;  /* 0x0000f600ff0c7b82 */ /* 0x000e220000000a00 */
[----:B------:R-:W-:Y:S02]  /*74f0*/  ULDC.U8 UR4, c[0x0][0x3f0] ;  /* 0x0000fc0000047ab9 */ /* 0x000fe40000000000 */
[----:B------:R-:W3:Y:S05]  /*7500*/  LDL R16, [R1+0x50] ;  /* 0x0000500001107983 */ /* 0x000eea0000100800 */
[----:B------:R-:W4:Y:S01]  /*7510*/  LDC.64 R10, c[0x0][0x3e8] ;  /* 0x0000fa00ff0a7b82 */ /* 0x000f220000000a00 */
[----:B------:R-:W-:Y:S01]  /*7520*/  ISETP.NE.AND P0, PT, RZ, UR4, PT ;  /* 0x00000004ff007c0c */ /* 0x000fe2000bf05270 */
[----:B------:R-:W-:Y:S01]  /*7530*/  BSSY B0, `(.L_x_10192) ;  /* 0x000039c000007945 */ /* 0x000fe20003800000 */
[----:B--2---:R-:W-:Y:S01]  /*7540*/  SHF.R.S32.HI R3, RZ, 0x1f, R46 ;  /* 0x0000001fff037819 */ /* 0x004fe2000001142e */
[----:B0-----:R-:W-:-:S04]  /*7550*/  IMAD.WIDE.U32 R42, R46, R12, RZ ;  /* 0x0000000c2e2a7225 */ /* 0x001fc800078e00ff */
[C---:B------:R-:W-:Y:S02]  /*7560*/  IMAD R4, R3.reuse, R12, RZ ;  /* 0x0000000c03047224 */ /* 0x040fe400078e02ff */
[-C--:B----4-:R-:W-:Y:S02]  /*7570*/  IMAD R6, R3, R10.reuse, RZ ;  /* 0x0000000a03067224 */ /* 0x090fe400078e02ff */
[C---:B---3--:R-:W-:Y:S02]  /*7580*/  IMAD R0, R46.reuse, -0xc0, R16 ;  /* 0xffffff402e007824 */ /* 0x048fe400078e0210 */
[----:B-1----:R-:W-:-:S04]  /*7590*/  IMAD.WIDE.U32 R14, R46, R10, RZ ;  /* 0x0000000a2e0e7225 */ /* 0x002fc800078e00ff */
        /* <DEDUP_REMOVED lines=27> */
[-C--:B------:R-:W-:Y:S01]  /*7750*/  IMAD R3, R48, R12.reuse, RZ ;  /* 0x0000000c30037224 */ /* 0x080fe200078e02ff */
[----:B------:R-:W-:Y:S01]  /*7760*/  ULDC.64 UR6, c[0x0][0x3c8] ;  /* 0x0000f20000067ab9 */ /* 0x000fe20000000a00 */
[--C-:B------:R-:W-:Y:S01]  /*7770*/  IMAD.WIDE.U32 R6, R148, R12, R4.reuse ;  /* 0x0000000c94067225 */ /* 0x100fe200078e0004 */
[----:B------:R-:W-:Y:S01]  /*7780*/  ULDC.64 UR8, c[0x0][0x3e0] ;  /* 0x0000f80000087ab9 */ /* 0x000fe20000000a00 */
[----:B------:R-:W-:Y:S02]  /*7790*/  CS2R R36, SRZ ;  /* 0x0000000000247805 */ /* 0x000fe4000001ff00 */
[----:B------:R-:W-:Y:S01]  /*77a0*/  CS2R R38, SRZ ;  /* 0x0000000000267805 */ /* 0x000fe2000001ff00 */
[-C--:B------:R-:W-:Y:S01]  /*77b0*/  IMAD R15, R48, R10.reuse, RZ ;  /* 0x0000000a300f7224 */ /* 0x080fe200078e02ff */
[----:B------:R-:W-:Y:S01]  /*77c0*/  ULDC.64 UR10, c[0x0][0x208] ;  /* 0x00008200000a7ab9 */ /* 0x000fe20000000a00 */
[----:B------:R-:W-:Y:S01]  /*77d0*/  IMAD.WIDE.U32 R8, R148, R10, R4 ;  /* 0x0000000a94087225 */ /* 0x000fe200078e0004 */
[----:B------:R-:W-:-:S03]  /*77e0*/  IADD3 R4, P1, R6, R40, RZ ;  /* 0x0000002806047210 */ /* 0x000fc60007f3e0ff */
[----:B------:R-:W-:Y:S01]  /*77f0*/  IMAD R3, R148, R13, R3 ;  /* 0x0000000d94037224 */ /* 0x000fe200078e0203 */
        /* <DEDUP_REMOVED lines=46> */
.L_x_10195:
[----:B------:R-:W-:Y:S05]  /*7ae0*/  BSYNC B1 ;  /* 0x0000000000017941 */ /* 0x000fea0003800000 */
.L_x_10194:
        /* <DEDUP_REMOVED lines=16> */
[----:B------:R-:W-:Y:S01]  /*7bf0*/  IMAD.MOV.U32 R44, RZ, RZ, R102 ;  /* 0x000000ffff2c7224 */ /* 0x000fe200078e0066 */
[----:B------:R-:W-:Y:S01]  /*7c00*/  PRMT R52, R4, 0x5410, R6 ;  /* 0x0000541004347816 */ /* 0x000fe20000000006 */
[C---:B------:R-:W-:Y:S02]  /*7c10*/  IMAD R0, R5.reuse, R12, RZ ;  /* 0x0000000c05007224 */ /* 0x040fe400078e02ff */
[----:B------:R-:W-:Y:S01]  /*7c20*/  IMAD R4, R5, R10, RZ ;  /* 0x0000000a05047224 */ /* 0x000fe200078e02ff */
[----:B------:R-:W-:Y:S01]  /*7c30*/  PRMT R41, R41, 0x5410, R7 ;  /* 0x0000541029297816 */ /* 0x000fe20000000007 */
[----:B------:R-:W-:-:S04]  /*7c40*/  IMAD.WIDE.U32 R6, R3, R12, R46 ;  /* 0x0000000c03067225 */ /* 0x000fc800078e002e */
        /* <DEDUP_REMOVED lines=16> */
.L_x_10386:
[----:B------:R-:W-:Y:S01]  /*7d50*/  UMOV UR4, 0xffffffff ;  /* 0xffffffff00047882 */ /* 0x000fe20000000000 */
[----:B------:R-:W-:Y:S02]  /*7d60*/  LOP3.LUT R5, R5, 0xfffffffe, RZ, 0xc0, !PT ;  /* 0xfffffffe05057812 */ /* 0x000fe400078ec0ff */
[----:B------:R-:W-:Y:S05]  /*7d70*/  BRA.DIV UR4, `(.L_x_10197) ;  /* 0x0000019604ec7947 */ /* 0x000fea000b800000 */
.L_x_10389:
[----:B------:R-:W-:Y:S01]  /*7d80*/  UMOV UR4, 0xffffffff ;  /* 0xffffffff00047882 */ /* 0x000fe20000000000 */
[----:B------:R-:W-:Y:S02]  /*7d90*/  IMAD.IADD R5, R42, 0x1, -R5 ;  /* 0x000000012a057824 */ /* 0x000fe400078e0a05 */
[----:B------:R-:W-:Y:S05]  /*7da0*/  BRA.DIV UR4, `(.L_x_10198) ;  /* 0x0000019a04087947 */ /* 0x000fea000b800000 */
.L_x_10392:
[----:B------:R-:W-:Y:S01]  /*7db0*/  UMOV UR4, 0xffffffff ;  /* 0xffffffff00047882 */ /* 0x000fe20000000000 */
[----:B------:R-:W-:Y:S02]  /*7dc0*/  SHF.L.U32 R3, R5, 0x1f, RZ ;  /* 0x0000001f05037819 */ /* 0x000fe400000006ff */
[----:B------:R-:W-:Y:S05]  /*7dd0*/  BRA.DIV UR4, `(.L_x_10199) ;  /* 0x0000019a04247947 */ /* 0x000fea000b800000 */
.L_x_10395:
        /* <DEDUP_REMOVED lines=31> */
.L_x_10396:
[----:B------:R-:W-:Y:S05]  /*7fd0*/  BSYNC B1 ;  /* 0x0000000000017941 */ /* 0x000fea0003800000 */
.L_x_10200:
        /* <DEDUP_REMOVED lines=12> */
[-C--:B------:R-:W-:Y:S01]  /*80a0*/  ISETP.GE.AND P1, PT, R4, R5.reuse, PT ;  /* 0x000000050400720c */ /* 0x080fe20003f26270 */
[----:B------:R-:W-:Y:S01]  /*80b0*/  VIADD R4, R144, 0x28 ;  /* 0x0000002890047836 */ /* 0x000fe20000000000 */
        /* <DEDUP_REMOVED lines=30> */
[----:B------:R-:W-:Y:S02]  /*82a0*/  HADD2.F32 R42, -RZ, R52.H0_H0 ;  /* 0x20000034ff2a7230 */ /* 0x000fe40000004100 */
        /* <DEDUP_REMOVED lines=18> */
.L_x_10204:
[----:B------:R-:W-:Y:S05]  /*83d0*/  BSYNC B1 ;  /* 0x0000000000017941 */ /* 0x000fea0003800000 */
.L_x_10203:
        /* <DEDUP_REMOVED lines=45> */
.L_x_10206:
[----:B------:R-:W-:Y:S05]  /*86b0*/  BSYNC B1 ;  /* 0x0000000000017941 */ /* 0x000fea0003800000 */
.L_x_10205:
[----:B------:R-:W-:Y:S04]  /*86c0*/  BSSY B1, `(.L_x_10207) ;  /* 0x000002c000017945 */ /* 0x000fe80003800000 */
[----:B------:R-:W-:Y:S05]  /*86d0*/  @P1 BRA `(.L_x_10208) ;  /* 0x0000000000a81947 */ /* 0x000fea0003800000 */
[----:B01----:R-:W0:Y:S01]  /*86e0*/  LDS.128 R4, [R3+0x10a00] ;  /* 0x010a000003047984 */ /* 0x003e220000000c00 */
        /* <DEDUP_REMOVED lines=18> */
[--C-:B------:R-:W-:Y:S02]  /*8810*/  HADD2.F32 R31, -RZ, R40.reuse.H0_H0 ;  /* 0x20000028ff1f7230 */ /* 0x100fe40000004100 */
[----:B------:R-:W-:Y:S01]  /*8820*/  FFMA.FTZ R35, R30, R33, -R35 ;  /* 0x000000211e237223 */ /* 0x000fe20000010823 */
        /* <DEDUP_REMOVED lines=21> */
.L_x_10208:
[----:B------:R-:W-:Y:S05]  /*8980*/  BSYNC B1 ;  /* 0x0000000000017941 */ /* 0x000fea0003800000 */
.L_x_10207:
        /* <DEDUP_REMOVED lines=44> */
.L_x_10210:
[----:B------:R-:W-:Y:S05]  /*8c50*/  BSYNC B1 ;  /* 0x0000000000017941 */ /* 0x000fea0003800000 */
.L_x_10209:
        /* <DEDUP_REMOVED lines=44> */
.L_x_10212:
[----:B------:R-:W-:Y:S05]  /*8f20*/  BSYNC B1 ;  /* 0x0000000000017941 */ /* 0x000fea0003800000 */
.L_x_10211:
        /* <DEDUP_REMOVED lines=44> */
.L_x_10193:
        /* <DEDUP_REMOVED lines=24> */
[----:B------:R-:W-:Y:S01]  /*9370*/  SHF.R.S32.HI R9, RZ, 0x1f, R148 ;  /* 0x0000001fff097819 */ /* 0x000fe20000011494 */
[----:B------:R-:W-:Y:S01]  /*9380*/  IMAD.MOV.U32 R4, RZ, RZ, R147 ;  /* 0x000000ffff047224 */ /* 0x000fe200078e0093 */
[----:B------:R-:W-:Y:S01]  /*9390*/  ULDC.64 UR4, c[0x0][0x3c8] ;  /* 0x0000f20000047ab9 */ /* 0x000fe20000000a00 */
[----:B------:R-:W-:Y:S01]  /*93a0*/  IMAD.MOV.U32 R5, RZ, RZ, R50 ;  /* 0x000000ffff057224 */ /* 0x000fe200078e0032 */
[----:B------:R-:W-:Y:S01]  /*93b0*/  ULDC.64 UR6, c[0x0][0x3e0] ;  /* 0x0000f80000067ab9 */ /* 0x000fe20000000a00 */
[-C--:B------:R-:W-:Y:S01]  /*93c0*/  IMAD R8, R9, R12.reuse, RZ ;  /* 0x0000000c09087224 */ /* 0x080fe200078e02ff */
[----:B------:R-:W-:Y:S01]  /*93d0*/  CS2R R28, SRZ ;  /* 0x00000000001c7805 */ /* 0x000fe2000001ff00 */
[----:B------:R-:W-:Y:S01]  /*93e0*/  IMAD.WIDE.U32 R6, R148, R12, R4 ;  /* 0x0000000c94067225 */ /* 0x000fe200078e0004 */
[----:B------:R-:W-:Y:S02]  /*93f0*/  CS2R R30, SRZ ;  /* 0x00000000001e7805 */ /* 0x000fe4000001ff00 */
[----:B------:R-:W-:-:S02]  /*9400*/  CS2R R32, SRZ ;  /* 0x0000000000207805 */ /* 0x000fc4000001ff00 */
[----:B------:R-:W-:Y:S01]  /*9410*/  CS2R R34, SRZ ;  /* 0x0000000000227805 */ /* 0x000fe2000001ff00 */
[----:B------:R-:W-:Y:S01]  /*9420*/  IMAD R9, R9, R10, RZ ;  /* 0x0000000a09097224 */ /* 0x000fe200078e02ff */
[----:B------:R-:W-:Y:S01]  /*9430*/  IADD3 R40, P2, R6, R40, RZ ;  /* 0x0000002806287210 */ /* 0x000fe20007f5e0ff */
[C---:B------:R-:W-:Y:S01]  /*9440*/  IMAD.WIDE.U32 R4, R148.reuse, R10, R4 ;  /* 0x0000000a94047225 */ /* 0x040fe200078e0004 */
[----:B------:R-:W-:Y:S02]  /*9450*/  CS2R R36, SRZ ;  /* 0x0000000000247805 */ /* 0x000fe4000001ff00 */
[----:B------:R-:W-:Y:S02]  /*9460*/  CS2R R38, SRZ ;  /* 0x0000000000267805 */ /* 0x000fe4000001ff00 */
[----:B------:R-:W-:Y:S01]  /*9470*/  CS2R R16, SRZ ;  /* 0x0000000000107805 */ /* 0x000fe2000001ff00 */
[----:B------:R-:W-:Y:S01]  /*9480*/  IMAD R6, R148, R13, R8 ;  /* 0x0000000d94067224 */ /* 0x000fe200078e0208 */
        /* <DEDUP_REMOVED lines=9> */
[----:B------:R-:W-:Y:S01]  /*9520*/  IMAD.WIDE.U32 R42, R42, 0xc0, R40 ;  /* 0x000000c02a2a7825 */ /* 0x000fe200078e0028 */
[----:B------:R-:W-:Y:S01]  /*9530*/  CS2R R26, SRZ ;  /* 0x00000000001a7805 */ /* 0x000fe2000001ff00 */
[----:B------:R-:W-:-:S02]  /*9540*/  ULDC.64 UR8, c[0x0][0x208] ;  /* 0x0000820000087ab9 */ /* 0x000fc40000000a00 */
[----:B------:R-:W-:Y:S01]  /*9550*/  IMAD.WIDE.U32 R14, R14, 0xc0, R102 ;  /* 0x000000c00e0e7825 */ /* 0x000fe200078e0066 */
[----:B------:R-:W-:Y:S01]  /*9560*/  LEA R8, P2, R42, UR4, 0x1 ;  /* 0x000000042a087c11 */ /* 0x000fe2000f8408ff */
[----:B------:R-:W-:Y:S02]  /*9570*/  ULDC UR4, c[0x0][0x3d4] ;  /* 0x0000f50000047ab9 */ /* 0x000fe40000000800 */
[----:B------:R-:W-:Y:S01]  /*9580*/  IMAD.IADD R7, R7, 0x1, R43 ;  /* 0x0000000107077824 */ /* 0x000fe200078e022b */
[----:B------:R-:W-:Y:S01]  /*9590*/  LEA R20, P3, R14, UR6, 0x1 ;  /* 0x000000060e147c11 */ /* 0x000fe2000f8608ff */
[----:B------:R-:W-:Y:S02]  /*95a0*/  IMAD.IADD R5, R5, 0x1, R15 ;  /* 0x0000000105057824 */ /* 0x000fe400078e020f */
[----:B------:R-:W-:Y:S01]  /*95b0*/  VIADD R52, R147, 0x20 ;  /* 0x0000002093347836 */ /* 0x000fe20000000000 */
[----:B------:R-:W-:Y:S02]  /*95c0*/  LEA.HI.X R9, R42, UR5, R7, 0x1, P2 ;  /* 0x000000052a097c11 */ /* 0x000fe400090f0c07 */
[----:B------:R-:W-:-:S02]  /*95d0*/  CS2R R6, SRZ ;  /* 0x0000000000067805 */ /* 0x000fc4000001ff00 */
[----:B------:R-:W-:Y:S02]  /*95e0*/  LEA.HI.X R21, R14, UR7, R5, 0x1, P3 ;  /* 0x000000070e157c11 */ /* 0x000fe400098f0c05 */
[----:B------:R-:W-:Y:S02]  /*95f0*/  CS2R R4, SRZ ;  /* 0x0000000000047805 */ /* 0x000fe4000001ff00 */
[----:B------:R-:W-:Y:S02]  /*9600*/  ISETP.GE.AND P2, PT, R147, UR4, PT ;  /* 0x0000000493007c0c */ /* 0x000fe4000bf46270 */
[----:B------:R-:W-:Y:S02]  /*9610*/  ISETP.GE.AND P3, PT, R53, UR4, PT ;  /* 0x0000000435007c0c */ /* 0x000fe4000bf66270 */
[----:B------:R-:W-:-:S09]  /*9620*/  ISETP.GE.AND P4, PT, R52, UR4, PT ;  /* 0x0000000434007c0c */ /* 0x000fd2000bf86270 */
[----:B------:R0:W5:Y:S04]  /*9630*/  @!P2 LDG.E.128 R28, desc[UR8][R8.64] ;  /* 0x00000008081ca981 */ /* 0x000168000c1e1d00 */
[----:B------:R0:W5:Y:S04]  /*9640*/  @!P3 LDG.E.128 R32, desc[UR8][R8.64+0x20] ;  /* 0x000020080820b981 */ /* 0x000168000c1e1d00 */
[----:B------:R0:W5:Y:S04]  /*9650*/  @!P4 LDG.E.128 R36, desc[UR8][R8.64+0x40] ;  /* 0x000040080824c981 */ /* 0x000168000c1e1d00 */
[----:B------:R0:W5:Y:S04]  /*9660*/  @!P2 LDG.E.128 R4, desc[UR8][R20.64] ;  /* 0x000000081404a981 */ /* 0x000168000c1e1d00 */
[----:B------:R0:W5:Y:S04]  /*9670*/  @!P3 LDG.E.128 R16, desc[UR8][R20.64+0x20] ;  /* 0x000020081410b981 */ /* 0x000168000c1e1d00 */
[----:B------:R0:W5:Y:S02]  /*9680*/  @!P4 LDG.E.128 R24, desc[UR8][R20.64+0x40] ;  /* 0x000040081418c981 */ /* 0x000164000c1e1d00 */
.L_x_10214:
[----:B------:R-:W-:Y:S05]  /*9690*/  BSYNC B1 ;  /* 0x0000000000017941 */ /* 0x000fea0003800000 */
.L_x_10213:
[----:B0-----:R-:W2:Y:S01]  /*96a0*/  LDL R20, [R1+0x7c] ;  /* 0x00007c0001147983 */ /* 0x001ea20000100800 */
[----:B------:R-:W-:Y:S01]  /*96b0*/  @P1 SHF.R.U32.HI R3, RZ, R51, R48 ;  /* 0x00000033ff031219 */ /* 0x000fe20000011630 */
[----:B-----5:R-:W-:Y:S01]  /*96c0*/  IMAD.MOV.U32 R0, RZ, RZ, R4 ;  /* 0x000000ffff007224 */ /* 0x020fe200078e0004 */
[----:B------:R-:W-:Y:S01]  /*96d0*/  ULDC.64 UR4, c[0x0][0x3c8] ;  /* 0x0000f20000047ab9 */ /* 0x000fe20000000a00 */
[----:B------:R-:W-:Y:S01]  /*96e0*/  IMAD.MOV.U32 R8, RZ, RZ, R5 ;  /* 0x000000ffff087224 */ /* 0x000fe200078e0005 */
[----:B------:R-:W-:Y:S01]  /*96f0*/  SHF.R.S32.HI R9, RZ, 0x1f, R3 ;  /* 0x0000001fff097819 */ /* 0x000fe20000011403 */
[-C--:B------:R-:W-:Y:S01]  /*9700*/  IMAD.WIDE.U32 R46, R3, R12.reuse, R46 ;  /* 0x0000000c032e7225 */ /* 0x080fe200078e002e */
[----:B------:R-:W-:Y:S01]  /*9710*/  PRMT R54, R0, 0x7610, R54 ;  /* 0x0000761000367816 */ /* 0x000fe20000000036 */
[----:B------:R-:W-:Y:S01]  /*9720*/  ULDC.64 UR6, c[0x0][0x3e0] ;  /* 0x0000f80000067ab9 */ /* 0x000fe20000000a00 */
        /* <DEDUP_REMOVED lines=21> */
.L_x_10399:
[----:B------:R-:W-:Y:S01]  /*9880*/  UMOV UR4, 0xffffffff ;  /* 0xffffffff00047882 */ /* 0x000fe20000000000 */
[----:B------:R-:W-:Y:S02]  /*9890*/  LOP3.LUT R9, R9, 0xfffffffe, RZ, 0xc0, !PT ;  /* 0xfffffffe09097812 */ /* 0x000fe400078ec0ff */
[----:B------:R-:W-:Y:S05]  /*98a0*/  BRA.DIV UR4, `(.L_x_10216) ;  /* 0x0000017e04d07947 */ /* 0x000fea000b800000 */
.L_x_10402:
[----:B------:R-:W-:Y:S01]  /*98b0*/  UMOV UR4, 0xffffffff ;  /* 0xffffffff00047882 */ /* 0x000fe20000000000 */
[----:B------:R-:W-:Y:S02]  /*98c0*/  IMAD.IADD R9, R20, 0x1, -R9 ;  /* 0x0000000114097824 */ /* 0x000fe400078e0a09 */
[----:B------:R-:W-:Y:S05]  /*98d0*/  BRA.DIV UR4, `(.L_x_10217) ;  /* 0x0000017e04ec7947 */ /* 0x000fea000b800000 */
.L_x_10405:
[----:B------:R-:W-:Y:S01]  /*98e0*/  UMOV UR4, 0xffffffff ;  /* 0xffffffff00047882 */ /* 0x000fe20000000000 */
[----:B------:R-:W-:Y:S02]  /*98f0*/  SHF.L.U32 R3, R9, 0x1f, RZ ;  /* 0x0000001f09037819 */ /* 0x000fe400000006ff */
[----:B------:R-:W-:Y:S05]  /*9900*/  BRA.DIV UR4, `(.L_x_10218) ;  /* 0x0000018204087947 */ /* 0x000fea000b800000 */
.L_x_10408:
        /* <DEDUP_REMOVED lines=32> */
.L_x_10409:
[----:B------:R-:W-:Y:S05]  /*9b10*/  BSYNC B1 ;  /* 0x0000000000017941 */ /* 0x000fea0003800000 */
.L_x_10219:
[----:B------:R-:W-:Y:S01]  /*9b20*/  PRMT R42, R0, 0x5410, R8 ;  /* 0x00005410002a7816 */ /* 0x000fe20000000008 */
[----:B------:R-:W-:Y:S06]  /*9b30*/  @P0 BRA `(.L_x_10202) ;  /* 0x0000001000ec0947 */ /* 0x000fec0003800000 */
[----:B------:R1:W5:Y:S01]  /*9b40*/  LDL R66, [R1+0x2c] ;  /* 0x00002c0001427983 */ /* 0x0003620000100800 */
[----:B------:R-:W2:Y:S03]  /*9b50*/  LDC R0, c[0x0][0x3d4] ;  /* 0x0000f500ff007b82 */ /* 0x000ea60000000800 */
        /* <DEDUP_REMOVED lines=9> */
[----:B------:R-:W1:Y:S01]  /*9bf0*/  S2R R9, SR_TID.X ;  /* 0x0000000000097919 */ /* 0x000e620000002100 */
[--C-:B------:R-:W-:Y:S01]  /*9c00*/  SHF.R.U64 R28, R28, 0x10, R29.reuse ;  /* 0x000000101c1c7819 */ /* 0x100fe2000000121d */
[----:B------:R-:W-:Y:S01]  /*9c10*/  HADD2.F32 R53, -RZ, R53.H0_H0 ;  /* 0x20000035ff357230 */ /* 0x000fe20000004100 */
[----:B------:R-:W-:Y:S01]  /*9c20*/  SHF.R.U32.HI R52, RZ, 0x10, R29 ;  /* 0x00000010ff347819 */ /* 0x000fe2000001161d */
[----:B------:R-:W-:Y:S01]  /*9c30*/  HADD2.F32 R51, -RZ, R51.H0_H0 ;  /* 0x20000033ff337230 */ /* 0x000fe20000004100 */
[----:B------:R-:W-:Y:S01]  /*9c40*/  SHF.R.U64 R29, R4, 0x10, R5 ;  /* 0x00000010041d7819 */ /* 0x000fe20000001205 */
[----:B------:R-:W-:Y:S01]  /*9c50*/  HADD2.F32 R54, -RZ, R54.H0_H0 ;  /* 0x20000036ff367230 */ /* 0x000fe20000004100 */
[--C-:B------:R-:W-:Y:S01]  /*9c60*/  SHF.R.U64 R4, R30, 0x10, R31.reuse ;  /* 0x000000101e047819 */ /* 0x100fe2000000121f */
[----:B------:R-:W-:Y:S01]  /*9c70*/  HADD2.F32 R52, -RZ, R52.H0_H0 ;  /* 0x20000034ff347230 */ /* 0x000fe20000004100 */
[----:B------:R-:W-:Y:S01]  /*9c80*/  SHF.R.U32.HI R61, RZ, 0x10, R31 ;  /* 0x00000010ff3d7819 */ /* 0x000fe2000001161f */
[----:B------:R-:W-:Y:S01]  /*9c90*/  HADD2.F32 R29, -RZ, R29.H0_H0 ;  /* 0x2000001dff1d7230 */ /* 0x000fe20000004100 */
[----:B------:R-:W-:-:S02]  /*9ca0*/  SHF.R.U32.HI R56, RZ, 0x10, R5 ;  /* 0x00000010ff387819 */ /* 0x000fc40000011605 */
[--C-:B------:R-:W-:Y:S02]  /*9cb0*/  SHF.R.U64 R59, R6, 0x10, R7.reuse ;  /* 0x00000010063b7819 */ /* 0x100fe40000001207 */
[----:B------:R-:W-:Y:S01]  /*9cc0*/  SHF.R.U32.HI R57, RZ, 0x10, R7 ;  /* 0x00000010ff397819 */ /* 0x000fe20000011607 */
[----:B------:R-:W-:Y:S02]  /*9cd0*/  HADD2.F32 R56, -RZ, R56.H0_H0 ;  /* 0x20000038ff387230 */ /* 0x000fe40000004100 */
[----:B-1----:R-:W-:-:S05]  /*9ce0*/  VIADD R9, R9, 0xffffff80 ;  /* 0xffffff8009097836 */ /* 0x002fca0000000000 */
[----:B0-----:R-:W-:-:S04]  /*9cf0*/  LEA.HI R3, R9, R9, RZ, 0x1 ;  /* 0x0000000909037211 */ /* 0x001fc800078f08ff */
[----:B------:R-:W-:-:S05]  /*9d00*/  LOP3.LUT R3, R3, 0xfffffffe, RZ, 0xc0, !PT ;  /* 0xfffffffe03037812 */ /* 0x000fca00078ec0ff */
[----:B------:R-:W-:Y:S01]  /*9d10*/  IMAD.IADD R3, R9, 0x1, -R3 ;  /* 0x0000000109037824 */ /* 0x000fe200078e0a03 */
[----:B-----5:R-:W-:-:S04]  /*9d20*/  LOP3.LUT R9, R66, 0x18, R147, 0xf8, !PT ;  /* 0x0000001842097812 */ /* 0x020fc800078ef893 */
[----:B------:R-:W-:Y:S02]  /*9d30*/  LEA.HI R3, R0, R3, RZ, 0x1d ;  /* 0x0000000300037211 */ /* 0x000fe400078fe8ff */
[----:B------:R-:W-:Y:S02]  /*9d40*/  LOP3.LUT R9, R9, R64, RZ, 0x3c, !PT ;  /* 0x0000004009097212 */ /* 0x000fe400078e3cff */
[----:B------:R-:W-:-:S03]  /*9d50*/  SHF.R.S32.HI R8, RZ, 0x1f, R3 ;  /* 0x0000001fff087819 */ /* 0x000fc60000011403 */
[----:B------:R-:W-:Y:S01]  /*9d60*/  IMAD.IADD R10, R65, 0x1, R9 ;  /* 0x00000001410a7824 */ /* 0x000fe200078e0209 */
[----:B------:R-:W-:Y:S01]  /*9d70*/  LEA.HI R8, R8, R3, RZ, 0x2 ;  /* 0x0000000308087211 */ /* 0x000fe200078f10ff */
[----:B------:R-:W-:-:S03]  /*9d80*/  IMAD.SHL.U32 R3, R3, 0x8, RZ ;  /* 0x0000000803037824 */ /* 0x000fc600078e00ff */
[----:B------:R-:W-:Y:S02]  /*9d90*/  SHF.R.S32.HI R9, RZ, 0x2, R8 ;  /* 0x00000002ff097819 */ /* 0x000fe40000011408 */
[----:B------:R-:W-:Y:S02]  /*9da0*/  LOP3.LUT R8, R66, 0x18, R3, 0xf8, !PT ;  /* 0x0000001842087812 */ /* 0x000fe400078ef803 */
[----:B------:R-:W-:Y:S01]  /*9db0*/  LEA R3, R10, UR61, 0x1 ;  /* 0x0000003d0a037c11 */ /* 0x000fe2000f8e08ff */
[----:B------:R-:W-:Y:S01]  /*9dc0*/  IMAD R12, R9, 0x1800, R65 ;  /* 0x00001800090c7824 */ /* 0x000fe200078e0241 */
[----:B------:R-:W-:-:S03]  /*9dd0*/  LOP3.LUT R13, R8, R64, RZ, 0x3c, !PT ;  /* 0x00000040080d7212 */ /* 0x000fc600078e3cff */
[----:B------:R-:W0:Y:S02]  /*9de0*/  LDS.128 R8, [R3] ;  /* 0x0000000003087984 */ /* 0x000e240000000c00 */
        /* <DEDUP_REMOVED lines=14> */
[C---:B------:R-:W-:Y:S01]  /*9ed0*/  FMUL.FTZ R58, R47.reuse, R56 ;  /* 0x000000382f3a7220 */ /* 0x040fe20000410000 */
[----:B------:R-:W-:Y:S01]  /*9ee0*/  FMUL.FTZ R62, R47, R52 ;  /* 0x000000342f3e7220 */ /* 0x000fe20000410000 */
[C---:B------:R-:W-:Y:S01]  /*9ef0*/  FFMA.FTZ R55, R6.reuse, R51, -R55 ;  /* 0x0000003306377223 */ /* 0x040fe20000010837 */
[----:B------:R-:W-:Y:S01]  /*9f00*/  FFMA.FTZ R31, R6, R53, R31 ;  /* 0x00000035061f7223 */ /* 0x000fe2000001001f */
[----:B------:R-:W-:-:S02]  /*9f10*/  HADD2.F32 R6, -RZ, R60.H0_H0 ;  /* 0x2000003cff067230 */ /* 0x000fc40000004100 */
[----:B------:R-:W-:Y:S01]  /*9f20*/  FFMA.FTZ R60, R9, R52, -R58 ;  /* 0x00000034093c7223 */ /* 0x000fe2000001083a */
[----:B------:R-:W-:Y:S01]  /*9f30*/  FMUL.FTZ R58, R13, R54 ;  /* 0x000000360d3a7220 */ /* 0x000fe20000410000 */
[----:B------:R-:W-:Y:S02]  /*9f40*/  HADD2.F32 R49, -RZ, R14.H0_H0 ;  /* 0x2000000eff317230 */ /* 0x000fe40000004100 */
[----:B------:R-:W-:Y:S01]  /*9f50*/  FFMA.FTZ R62, R9, R56, R62 ;  /* 0x00000038093e7223 */ /* 0x000fe2000001003e */
[----:B------:R-:W-:Y:S02]  /*9f60*/  HADD2.F32 R52, -RZ, R48.H1_H1 ;  /* 0x30000030ff347230 */ /* 0x000fe40000004100 */
[-C--:B------:R-:W-:Y:S01]  /*9f70*/  FMUL.FTZ R13, R13, R6.reuse ;  /* 0x000000060d0d7220 */ /* 0x080fe20000410000 */
[----:B------:R-:W-:Y:S01]  /*9f80*/  FFMA.FTZ R58, R5, R6, -R58 ;  /* 0x00000006053a7223 */ /* 0x000fe2000001083a */
[----:B------:R-:W-:Y:S02]  /*9f90*/  HADD2.F32 R50, -RZ, R15.H0_H0 ;  /* 0x2000000fff327230 */ /* 0x000fe40000004100 */
        /* <DEDUP_REMOVED lines=8> */
[----:B------:R-:W-:Y:S01]  /*a020*/  FMUL.FTZ R47, R50, R9 ;  /* 0x00000009322f7220 */ /* 0x000fe20000410000 */
[----:B------:R-:W-:-:S02]  /*a030*/  HADD2.F32 R48, -RZ, R57.H0_H0 ;  /* 0x20000039ff307230 */ /* 0x000fc40000004100 */
        /* <DEDUP_REMOVED lines=8> */
[----:B------:R-:W-:-:S02]  /*a0c0*/  HADD2.F32 R14, -RZ, R14.H1_H1 ;  /* 0x3000000eff0e7230 */ /* 0x000fc40000004100 */
[----:B------:R-:W-:Y:S02]  /*a0d0*/  HADD2.F32 R5, -RZ, R28.H0_H0 ;  /* 0x2000001cff057230 */ /* 0x000fe40000004100 */
[C---:B------:R-:W-:Y:S01]  /*a0e0*/  FFMA.FTZ R52, R11.reuse, R6, -R52 ;  /* 0x000000060b347223 */ /* 0x040fe20000010834 */
[----:B------:R-:W-:Y:S02]  /*a0f0*/  HADD2.F32 R9, -RZ, R59.H0_H0 ;  /* 0x2000003bff097230 */ /* 0x000fe40000004100 */
[----:B------:R-:W-:Y:S01]  /*a100*/  FFMA.FTZ R51, R11, R48, R30 ;  /* 0x000000300b337223 */ /* 0x000fe2000001001e */
[----:B------:R-:W-:Y:S02]  /*a110*/  HADD2.F32 R7, -RZ, R4.H0_H0 ;  /* 0x20000004ff077230 */ /* 0x000fe40000004100 */
[C---:B------:R-:W-:Y:S01]  /*a120*/  FMUL.FTZ R11, R12.reuse, R29 ;  /* 0x0000001d0c0b7220 */ /* 0x040fe20000410000 */
[----:B------:R-:W-:Y:S02]  /*a130*/  HADD2.F32 R8, -RZ, R8.H1_H1 ;  /* 0x30000008ff087230 */ /* 0x000fe40000004100 */
[----:B------:R-:W-:Y:S01]  /*a140*/  FMUL.FTZ R12, R12, R5 ;  /* 0x000000050c0c7220 */ /* 0x000fe20000410000 */
[----:B------:R-:W-:-:S02]  /*a150*/  HADD2.F32 R10, -RZ, R10.H1_H1 ;  /* 0x3000000aff0a7230 */ /* 0x000fc40000004100 */
[C---:B------:R-:W-:Y:S01]  /*a160*/  FMUL.FTZ R47, R14.reuse, R9 ;  /* 0x000000090e2f7220 */ /* 0x040fe20000410000 */
[----:B------:R-:W-:Y:S01]  /*a170*/  FMUL.FTZ R14, R14, R7 ;  /* 0x000000070e0e7220 */ /* 0x000fe20000410000 */
[C---:B------:R-:W-:Y:S01]  /*a180*/  FFMA.FTZ R15, R8.reuse, R5, -R11 ;  /* 0x00000005080f7223 */ /* 0x040fe2000001080b */
[----:B------:R-:W-:Y:S01]  /*a190*/  FFMA.FTZ R8, R8, R29, R12 ;  /* 0x0000001d08087223 */ /* 0x000fe2000001000c */
[C---:B------:R-:W-:Y:S01]  /*a1a0*/  FFMA.FTZ R47, R10.reuse, R7, -R47 ;  /* 0x000000070a2f7223 */ /* 0x040fe2000001082f */
        /* <DEDUP_REMOVED lines=11> */
.L_x_10222:
[----:B------:R-:W-:Y:S05]  /*a260*/  BSYNC B1 ;  /* 0x0000000000017941 */ /* 0x000fea0003800000 */
.L_x_10221:
[----:B------:R-:W-:Y:S04]  /*a270*/  BSSY B1, `(.L_x_10223) ;  /* 0x0000064000017945 */ /* 0x000fe80003800000 */
[----:B------:R-:W-:Y:S05]  /*a280*/  @P1 BRA `(.L_x_10224) ;  /* 0x0000000400881947 */ /* 0x000fea0003800000 */
[----:B------:R-:W2:Y:S01]  /*a290*/  LDL R52, [R1+0x8c] ;  /* 0x00008c0001347983 */ /* 0x000ea20000100800 */
[----:B01----:R-:W-:Y:S01]  /*a2a0*/  SHF.R.S32.HI R3, RZ, 0x1f, R68 ;  /* 0x0000001fff037819 */ /* 0x003fe20000011444 */
[--C-:B------:R-:W-:Y:S01]  /*a2b0*/  HADD2.F32 R29, -RZ, R46.reuse.H1_H1 ;  /* 0x3000002eff1d7230 */ /* 0x100fe20000004100 */
[--C-:B------:R-:W-:Y:S01]  /*a2c0*/  SHF.R.U64 R48, R16, 0x10, R17.reuse ;  /* 0x0000001010307819 */ /* 0x100fe20000001211 */
[--C-:B------:R-:W-:Y:S01]  /*a2d0*/  HADD2.F32 R31, -RZ, R43.reuse.H1_H1 ;  /* 0x3000002bff1f7230 */ /* 0x100fe20000004100 */
[----:B------:R-:W-:Y:S01]  /*a2e0*/  LEA.HI R3, R3, R68, RZ, 0x3 ;  /* 0x0000004403037211 */ /* 0x000fe200078f18ff */
[----:B------:R-:W-:Y:S01]  /*a2f0*/  HADD2.F32 R20, -RZ, R43.H0_H0 ;  /* 0x2000002bff147230 */ /* 0x000fe20000004100 */
[----:B------:R-:W-:Y:S01]  /*a300*/  SHF.R.U32.HI R28, RZ, 0x10, R17 ;  /* 0x00000010ff1c7819 */ /* 0x000fe20000011611 */
[----:B------:R-:W-:Y:S01]  /*a310*/  HADD2.F32 R46, -RZ, R46.H0_H0 ;  /* 0x2000002eff2e7230 */ /* 0x000fe20000004100 */
[----:B------:R-:W-:Y:S02]  /*a320*/  SHF.R.S32.HI R3, RZ, 0x3, R3 ;  /* 0x00000003ff037819 */ /* 0x000fe40000011403 */
[----:B------:R-:W-:Y:S01]  /*a330*/  SHF.R.U64 R51, R32, 0x10, R33 ;  /* 0x0000001020337819 */ /* 0x000fe20000001221 */
[----:B------:R-:W-:Y:S01]  /*a340*/  HADD2.F32 R28, -RZ, R28.H0_H0 ;  /* 0x2000001cff1c7230 */ /* 0x000fe20000004100 */
[----:B------:R-:W-:-:S02]  /*a350*/  LEA.HI R3, R0, R3, RZ, 0x1d ;  /* 0x0000000300037211 */ /* 0x000fc400078fe8ff */
[----:B------:R-:W-:Y:S02]  /*a360*/  SHF.R.U32.HI R32, RZ, 0x10, R33 ;  /* 0x00000010ff207819 */ /* 0x000fe40000011621 */
[----:B------:R-:W-:Y:S02]  /*a370*/  SHF.R.S32.HI R4, RZ, 0x1f, R3 ;  /* 0x0000001fff047819 */ /* 0x000fe40000011403 */
[--C-:B------:R-:W-:Y:S02]  /*a380*/  SHF.R.U64 R50, R34, 0x10, R35.reuse ;  /* 0x0000001022327819 */ /* 0x100fe40000001223 */
[----:B------:R-:W-:Y:S01]  /*a390*/  LEA.HI R4, R4, R3, RZ, 0x2 ;  /* 0x0000000304047211 */ /* 0x000fe200078f10ff */
[----:B------:R-:W-:Y:S01]  /*a3a0*/  IMAD.SHL.U32 R3, R3, 0x8, RZ ;  /* 0x0000000803037824 */ /* 0x000fe200078e00ff */
[----:B------:R-:W-:Y:S02]  /*a3b0*/  SHF.R.U32.HI R49, RZ, 0x10, R35 ;  /* 0x00000010ff317819 */ /* 0x000fe40000011623 */
[----:B------:R-:W-:-:S02]  /*a3c0*/  SHF.R.S32.HI R4, RZ, 0x2, R4 ;  /* 0x00000002ff047819 */ /* 0x000fc40000011404 */
[----:B-----5:R-:W-:Y:S02]  /*a3d0*/  LOP3.LUT R3, R66, 0x18, R3, 0xf8, !PT ;  /* 0x0000001842037812 */ /* 0x020fe400078ef803 */
[----:B------:R-:W-:Y:S01]  /*a3e0*/  SHF.R.U64 R47, R18, 0x10, R19 ;  /* 0x00000010122f7819 */ /* 0x000fe20000001213 */
[----:B------:R-:W-:Y:S01]  /*a3f0*/  IMAD R8, R4, 0x1800, R65 ;  /* 0x0000180004087824 */ /* 0x000fe200078e0241 */
[----:B------:R-:W-:Y:S02]  /*a400*/  LOP3.LUT R3, R3, R64, RZ, 0x3c, !PT ;  /* 0x0000004003037212 */ /* 0x000fe400078e3cff */
[----:B------:R-:W-:-:S03]  /*a410*/  SHF.R.U32.HI R34, RZ, 0x10, R19 ;  /* 0x00000010ff227819 */ /* 0x000fc60000011613 */
[----:B------:R-:W-:-:S04]  /*a420*/  IMAD.IADD R3, R8, 0x1, R3 ;  /* 0x0000000108037824 */ /* 0x000fc800078e0203 */
[----:B------:R-:W-:-:S05]  /*a430*/  IMAD R3, R3, 0x2, R22 ;  /* 0x0000000203037824 */ /* 0x000fca00078e0216 */
        /* <DEDUP_REMOVED lines=9> */
[--C-:B------:R-:W-:Y:S02]  /*a4d0*/  HADD2.F32 R19, -RZ, R11.reuse.H0_H0 ;  /* 0x2000000bff137230 */ /* 0x100fe40000004100 */
[----:B------:R-:W-:Y:S01]  /*a4e0*/  FMUL.FTZ R32, R17, R16 ;  /* 0x0000001011207220 */ /* 0x000fe20000410000 */
[--C-:B------:R-:W-:Y:S02]  /*a4f0*/  HADD2.F32 R17, -RZ, R44.reuse.H0_H0 ;  /* 0x2000002cff117230 */ /* 0x100fe40000004100 */
[----:B------:R-:W-:Y:S02]  /*a500*/  HADD2.F32 R44, -RZ, R44.H1_H1 ;  /* 0x3000002cff2c7230 */ /* 0x000fe40000004100 */
[----:B------:R-:W-:-:S02]  /*a510*/  HADD2.F32 R11, -RZ, R11.H1_H1 ;  /* 0x3000000bff0b7230 */ /* 0x000fc40000004100 */
[----:B------:R-:W-:Y:S02]  /*a520*/  HADD2.F32 R8, -RZ, R8.H1_H1 ;  /* 0x30000008ff087230 */ /* 0x000fe40000004100 */
        /* <DEDUP_REMOVED lines=10> */
[----:B------:R-:W-:Y:S02]  /*a5d0*/  HADD2.F32 R45, -RZ, R45.H0_H0 ;  /* 0x2000002dff2d7230 */ /* 0x000fe40000004100 */
[----:B------:R-:W-:Y:S01]  /*a5e0*/  FFMA.FTZ R32, R13, R28, R32 ;  /* 0x0000001c0d207223 */ /* 0x000fe20000010020 */
[-C--:B------:R-:W-:Y:S01]  /*a5f0*/  FMUL.FTZ R9, R9, R12.reuse ;  /* 0x0000000c09097220 */ /* 0x080fe20000410000 */
[C---:B------:R-:W-:Y:S01]  /*a600*/  FFMA.FTZ R28, R5.reuse, R12, -R16 ;  /* 0x0000000c051c7223 */ /* 0x040fe20000010810 */
[----:B------:R-:W-:Y:S02]  /*a610*/  HADD2.F32 R15, -RZ, R7.H0_H0 ;  /* 0x20000007ff0f7230 */ /* 0x000fe40000004100 */
[----:B------:R-:W-:Y:S01]  /*a620*/  FFMA.FTZ R20, R5, R20, R9 ;  /* 0x0000001405147223 */ /* 0x000fe20000010009 */
[C---:B------:R-:W-:Y:S01]  /*a630*/  FMUL.FTZ R5, R18.reuse, R17 ;  /* 0x0000001112057220 */ /* 0x040fe20000410000 */
[----:B------:R-:W-:Y:S01]  /*a640*/  FMUL.FTZ R9, R18, R45 ;  /* 0x0000002d12097220 */ /* 0x000fe20000410000 */
[----:B------:R-:W-:-:S02]  /*a650*/  HADD2.F32 R14, -RZ, R6.H0_H0 ;  /* 0x20000006ff0e7230 */ /* 0x000fc40000004100 */
[C---:B------:R-:W-:Y:S01]  /*a660*/  FMUL.FTZ R18, R19.reuse, R44 ;  /* 0x0000002c13127220 */ /* 0x040fe20000410000 */
[----:B------:R-:W-:Y:S02]  /*a670*/  HADD2.F32 R16, -RZ, R34.H0_H0 ;  /* 0x20000022ff107230 */ /* 0x000fe40000004100 */
[-C--:B------:R-:W-:Y:S01]  /*a680*/  FMUL.FTZ R19, R19, R46.reuse ;  /* 0x0000002e13137220 */ /* 0x080fe20000410000 */
[----:B------:R-:W-:Y:S02]  /*a690*/  HADD2.F32 R12, -RZ, R49.H0_H0 ;  /* 0x20000031ff0c7230 */ /* 0x000fe40000004100 */
[----:B------:R-:W-:Y:S01]  /*a6a0*/  FFMA.FTZ R18, R15, R46, -R18 ;  /* 0x0000002e0f127223 */ /* 0x000fe20000010812 */
[----:B------:R-:W-:Y:S02]  /*a6b0*/  HADD2.F32 R7, -RZ, R7.H1_H1 ;  /* 0x30000007ff077230 */ /* 0x000fe40000004100 */
[C---:B------:R-:W-:Y:S01]  /*a6c0*/  FFMA.FTZ R45, R14.reuse, R45, -R5 ;  /* 0x0000002d0e2d7223 */ /* 0x040fe20000010805 */
[C---:B------:R-:W-:Y:S01]  /*a6d0*/  FMUL.FTZ R34, R11.reuse, R16 ;  /* 0x000000100b227220 */ /* 0x040fe20000410000 */
[----:B------:R-:W-:Y:S01]  /*a6e0*/  FMUL.FTZ R46, R11, R12 ;  /* 0x0000000c0b2e7220 */ /* 0x000fe20000410000 */
[----:B------:R-:W-:Y:S01]  /*a6f0*/  FFMA.FTZ R14, R14, R17, R9 ;  /* 0x000000110e0e7223 */ /* 0x000fe20000010009 */
        /* <DEDUP_REMOVED lines=27> */
.L_x_10224:
[----:B------:R-:W-:Y:S05]  /*a8b0*/  BSYNC B1 ;  /* 0x0000000000017941 */ /* 0x000fea0003800000 */
.L_x_10223:
[----:B------:R-:W-:Y:S05]  /*a8c0*/  @P2 BRA `(.L_x_10202) ;  /* 0x0000000400882947 */ /* 0x000fea0003800000 */
[----:B------:R-:W3:Y:S01]  /*a8d0*/  LDL R35, [R1+0x88] ;  /* 0x0000880001237983 */ /* 0x000ee20000100800 */
[----:B012---:R-:W-:Y:S01]  /*a8e0*/  SHF.R.S32.HI R3, RZ, 0x1f, R67 ;  /* 0x0000001fff037819 */ /* 0x007fe20000011443 */
[----:B------:R-:W-:Y:S01]  /*a8f0*/  HADD2.F32 R19, -RZ, R41.H1_H1 ;  /* 0x30000029ff137230 */ /* 0x000fe20000004100 */
        /* <DEDUP_REMOVED lines=42> */
[----:B------:R-:W-:Y:S01]  /*aba0*/  FFMA.FTZ R27, R12, R20, R27 ;  /* 0x000000140c1b7223 */ /* 0x000fe2000001001b */
        /* <DEDUP_REMOVED lines=14> */
[----:B------:R-:W-:-:S02]  /*ac90*/  HADD2.F32 R14, -RZ, R7.H0_H0 ;  /* 0x20000007ff0e7230 */ /* 0x000fc40000004100 */
        /* <DEDUP_REMOVED lines=8> */
[----:B------:R-:W-:-:S02]  /*ad20*/  HADD2.F32 R7, -RZ, R7.H1_H1 ;  /* 0x30000007ff077230 */ /* 0x000fc40000004100 */
[C---:B------:R-:W-:Y:S01]  /*ad30*/  FMUL.FTZ R30, R11.reuse, R12 ;  /* 0x0000000c0b1e7220 */ /* 0x040fe20000410000 */
[-C--:B------:R-:W-:Y:S01]  /*ad40*/  FMUL.FTZ R14, R11, R0.reuse ;  /* 0x000000000b0e7220 */ /* 0x080fe20000410000 */
[----:B------:R-:W-:Y:S02]  /*ad50*/  HADD2.F32 R11, -RZ, R32.H0_H0 ;  /* 0x20000020ff0b7230 */ /* 0x000fe40000004100 */
        /* <DEDUP_REMOVED lines=25> */
.L_x_10202:
[----:B------:R-:W-:Y:S05]  /*aef0*/  BSYNC B0 ;  /* 0x0000000000007941 */ /* 0x000fea0003800000 */
.L_x_10192:
        /* <DEDUP_REMOVED lines=8> */
.L_x_10190:
[----:B------:R-:W-:-:S06]  /*af80*/  ULOP3.LUT UR4, UR60, 0x1, URZ, 0xfc, !UPT ;  /* 0x000000013c047892 */ /* 0x000fcc000f8efc3f */
[----:B0--3--:R-:W-:-:S05]  /*af90*/  IMAD.U32 R0, RZ, RZ, UR4 ;  /* 0x00000004ff007e24 */ /* 0x009fca000f8e00ff */
[----:B------:R-:W-:-:S13]  /*afa0*/  ISETP.NE.AND P0, PT, R0, 0x3, PT ;  /* 0x000000030000780c */ /* 0x000fda0003f05270 */
[----:B------:R-:W-:Y:S05]  /*afb0*/  @!P0 BRA `(.L_x_10225) ;  /* 0x0000000000048947 */ /* 0x000fea0003800000 */
[----:B------:R-:W-:Y:S01]  /*afc0*/  BPT.TRAP 0x1 ;  /* 0x000000040000795c */ /* 0x000fe20000300000 */
.L_x_10225:
[----:B------:R-:W2:Y:S01]  /*afd0*/  LDL R0, [R1+0x24] ;  /* 0x0000240001007983 */ /* 0x000ea20000100800 */
[----:B------:R-:W-:Y:S01]  /*afe0*/  IMAD R21, R146, 0x8, R22 ;  /* 0x0000000892157824 */ /* 0x000fe200078e0216 */
[----:B--2-4-:R-:W-:-:S04]  /*aff0*/  SHF.L.U32 R4, R0, 0x1f, RZ ;  /* 0x0000001f00047819 */ /* 0x014fc800000006ff */
[----:B------:R0:W2:Y:S01]  /*b000*/  SYNCS.PHASECHK.TRANS64.TRYWAIT P1, [R21+URZ+0x31c30], R4 ;  /* 0x031c3004150075a7 */ /* 0x0000a2000802017f */
[----:B------:R-:W-:Y:S05]  /*b010*/  @!P0 BRA `(.L_x_10226) ;  /* 0x0000000000048947 */ /* 0x000fea0003800000 */
[----:B------:R-:W-:Y:S01]  /*b020*/  BPT.TRAP 0x1 ;  /* 0x000000040000795c */ /* 0x000fe20000300000 */
.L_x_10226:
[----:B------:R-:W-:Y:S02]  /*b030*/  VIADD R0, R22, 0x16a00 ;  /* 0x00016a0016007836 */ /* 0x000fe40000000000 */
[----:B------:R-:W-:-:S03]  /*b040*/  IMAD R2, R2, 0x1000, R22 ;  /* 0x0000100002027824 */ /* 0x000fc600078e0216 */
[----:B------:R-:W-:Y:S01]  /*b050*/  SHF.R.U32.HI R0, RZ, 0x4, R0 ;  /* 0x00000004ff007819 */ /* 0x000fe20000011600 */
[----:B------:R-:W-:-:S03]  /*b060*/  VIADD R2, R2, 0xda00 ;  /* 0x0000da0002027836 */ /* 0x000fc60000000000 */
        /* <DEDUP_REMOVED lines=8> */
.L_x_10227:
[----:B---3--:R-:W1:Y:S01]  /*b0f0*/  LDL R0, [R1+0x40] ;  /* 0x0000400001007983 */ /* 0x008e620000100800 */
[----:B------:R-:W-:Y:S01]  /*b100*/  IMAD.MOV.U32 R15, RZ, RZ, -0x7fffffe0 ;  /* 0x80000020ff0f7424 */ /* 0x000fe200078e00ff */
[----:B------:R-:W-:Y:S01]  /*b110*/  LOP3.LUT R2, R2, 0x10000, RZ, 0xfc, !PT ;  /* 0x0001000002027812 */ /* 0x000fe200078efcff */
[----:B------:R-:W-:Y:S01]  /*b120*/  IMAD.MOV.U32 R3, RZ, RZ, -0x7fffffe0 ;  /* 0x80000020ff037424 */ /* 0x000fe200078e00ff */
[----:B------:R-:W-:Y:S05]  /*b130*/  WARPSYNC.ALL ;  /* 0x0000000000007948 */ /* 0x000fea0003800000 */
[----:B------:R-:W-:Y:S01]  /*b140*/  R2UR UR7, R15 ;  /* 0x000000000f0772ca */ /* 0x000fe200000e0000 */
[----:B------:R-:W3:Y:S01]  /*b150*/  LDL R100, [R1+0x54] ;  /* 0x0000540001647983 */ /* 0x000ee20000100800 */
[----:B------:R-:W-:-:S02]  /*b160*/  R2UR UR4, R2 ;  /* 0x00000000020472ca */ /* 0x000fc400000e0000 */
[C---:B------:R-:W-:Y:S01]  /*b170*/  R2UR UR5, R3.reuse ;  /* 0x00000000030572ca */ /* 0x040fe200000e0000 */
[----:B------:R-:W-:Y:S01]  /*b180*/  WARPGROUP.ARRIVE ;  /* 0x00000000000079c5 */ /* 0x000fe20000000000 */
[----:B------:R-:W-:Y:S01]  /*b190*/  IMAD.MOV.U32 R5, RZ, RZ, -0x7fffffe0 ;  /* 0x80000020ff057424 */ /* 0x000fe200078e00ff */
[C---:B------:R-:W-:Y:S01]  /*b1a0*/  R2UR UR8, R2.reuse ;  /* 0x00000000020872ca */ /* 0x040fe200000e0000 */
[----:B-----5:R-:W4:Y:S01]  /*b1b0*/  LDL R102, [R1+0x50] ;  /* 0x0000500001667983 */ /* 0x020f220000100800 */
[----:B------:R-:W-:Y:S02]  /*b1c0*/  R2UR UR9, R3 ;  /* 0x00000000030972ca */ /* 0x000fe400000e0000 */
[----:B------:R-:W-:Y:S01]  /*b1d0*/  R2UR UR11, R5 ;  /* 0x00000000050b72ca */ /* 0x000fe200000e0000 */
[----:B------:R-:W-:Y:S01]  /*b1e0*/  IMAD.MOV.U32 R5, RZ, RZ, -0x7fffffe0 ;  /* 0x80000020ff057424 */ /* 0x000fe200078e00ff */
[----:B------:R-:W4:Y:S01]  /*b1f0*/  LDL R96, [R1+0x64] ;  /* 0x0000640001607983 */ /* 0x000f220000100800 */
[----:B------:R-:W-:Y:S01]  /*b200*/  IMAD.MOV.U32 R7, RZ, RZ, -0x7fffffe0 ;  /* 0x80000020ff077424 */ /* 0x000fe200078e00ff */
[----:B------:R-:W-:-:S02]  /*b210*/  R2UR UR12, R2 ;  /* 0x00000000020c72ca */ /* 0x000fc400000e0000 */
[----:B------:R-:W-:Y:S01]  /*b220*/  R2UR UR13, R3 ;  /* 0x00000000030d72ca */ /* 0x000fe200000e0000 */
[----:B------:R-:W4:Y:S01]  /*b230*/  LDL R99, [R1+0x60] ;  /* 0x0000600001637983 */ /* 0x000f220000100800 */
[----:B------:R-:W-:Y:S01]  /*b240*/  R2UR UR15, R7 ;  /* 0x00000000070f72ca */ /* 0x000fe200000e0000 */
[----:B------:R-:W-:Y:S01]  /*b250*/  IMAD.MOV.U32 R9, RZ, RZ, -0x7fffffe0 ;  /* 0x80000020ff097424 */ /* 0x000fe200078e00ff */
[----:B------:R-:W-:Y:S01]  /*b260*/  R2UR UR16, R2 ;  /* 0x00000000021072ca */ /* 0x000fe200000e0000 */
[----:B------:R-:W4:Y:S01]  /*b270*/  LDL R98, [R1+0x44] ;  /* 0x0000440001627983 */ /* 0x000f220000100800 */
[----:B------:R-:W-:Y:S02]  /*b280*/  R2UR UR17, R3 ;  /* 0x00000000031172ca */ /* 0x000fe400000e0000 */
[----:B------:R-:W-:Y:S01]  /*b290*/  R2UR UR19, R9 ;  /* 0x00000000091372ca */ /* 0x000fe200000e0000 */
[----:B-1----:R-:W-:-:S05]  /*b2a0*/  IMAD R14, R146, 0x6c0, R0 ;  /* 0x000006c0920e7824 */ /* 0x002fca00078e0200 */
[----:B------:R-:W-:-:S13]  /*b2b0*/  R2UR UR6, R14 ;  /* 0x000000000e0672ca */ /* 0x000fda00000e0000 */
[----:B------:R-:W-:Y:S01]  /*b2c0*/  HGMMA.64x16x16.F32 R88, gdesc[UR4], RZ, !UPT, gsb0 ;  /* 0x00200000045879f0 */ /* 0x000fe2000c0008ff */
[----:B0-2---:R-:W-:-:S05]  /*b2d0*/  VIADD R4, R14, 0x40 ;  /* 0x000000400e047836 */ /* 0x005fca0000000000 */
[----:B------:R-:W-:Y:S01]  /*b2e0*/  R2UR UR10, R4 ;  /* 0x00000000040a72ca */ /* 0x000fe200000e0000 */
[----:B------:R-:W-:Y:S02]  /*b2f0*/  WARPGROUP.DEPBAR.LE gsb0, 0x0 ;  /* 0x00008000000079c5 */ /* 0x000fe40000010000 */
[----:B------:R-:W-:-:S10]  /*b300*/  WARPGROUP.ARRIVE ;  /* 0x00000000000079c5 */ /* 0x000fd40000000000 */
[----:B------:R-:W-:Y:S01]  /*b310*/  HGMMA.64x16x16.F32 R80, gdesc[UR8], RZ, !UPT, gsb0 ;  /* 0x00200000085079f0 */ /* 0x000fe2000c0008ff */
[----:B------:R-:W-:Y:S01]  /*b320*/  VIADD R4, R14, 0x80 ;  /* 0x000000800e047836 */ /* 0x000fe20000000000 */
[----:B------:R-:W-:Y:S02]  /*b330*/  R2UR UR7, R5 ;  /* 0x00000000050772ca */ /* 0x000fe400000e0000 */
[----:B------:R-:W-:Y:S02]  /*b340*/  R2UR UR4, R2 ;  /* 0x00000000020472ca */ /* 0x000fe400000e0000 */
[----:B------:R-:W-:Y:S02]  /*b350*/  R2UR UR6, R4 ;  /* 0x00000000040672ca */ /* 0x000fe400000e0000 */
[----:B------:R-:W-:Y:S01]  /*b360*/  R2UR UR5, R3 ;  /* 0x00000000030572ca */ /* 0x000fe200000e0000 */
[----:B------:R-:W-:Y:S02]  /*b370*/  WARPGROUP.DEPBAR.LE gsb0, 0x0 ;  /* 0x00008000000079c5 */ /* 0x000fe40000010000 */
[----:B------:R-:W-:-:S10]  /*b380*/  WARPGROUP.ARRIVE ;  /* 0x00000000000079c5 */ /* 0x000fd40000000000 */
[----:B------:R-:W-:Y:S01]  /*b390*/  HGMMA.64x16x16.F32 R72, gdesc[UR4], RZ, !UPT, gsb0 ;  /* 0x00200000044879f0 */ /* 0x000fe2000c0008ff */
[----:B------:R-:W-:-:S05]  /*b3a0*/  VIADD R6, R14, 0xc0 ;  /* 0x000000c00e067836 */ /* 0x000fca0000000000 */
        /* <DEDUP_REMOVED lines=46> */
[----:B------:R-:W-:Y:S02]  /*b690*/  VIADD R12, R2, 0x2 ;  /* 0x00000002020c7836 */ /* 0x000fe40000000000 */
[----:B------:R-:W-:Y:S02]  /*b6a0*/  IMAD.MOV.U32 R5, RZ, RZ, -0x7fffffe0 ;  /* 0x80000020ff057424 */ /* 0x000fe400078e00ff */
[----:B------:R-:W-:Y:S01]  /*b6b0*/  IMAD.MOV.U32 R13, RZ, RZ, -0x7fffffe0 ;  /* 0x80000020ff0d7424 */ /* 0x000fe200078e00ff */
[----:B------:R-:W-:Y:S02]  /*b6c0*/  R2UR UR6, R4 ;  /* 0x00000000040672ca */ /* 0x000fe400000e0000 */
[----:B------:R-:W-:-:S02]  /*b6d0*/  R2UR UR7, R5 ;  /* 0x00000000050772ca */ /* 0x000fc400000e0000 */
[----:B------:R-:W-:Y:S02]  /*b6e0*/  R2UR UR4, R12 ;  /* 0x000000000c0472ca */ /* 0x000fe400000e0000 */
[----:B------:R-:W-:Y:S01]  /*b6f0*/  R2UR UR5, R13 ;  /* 0x000000000d0572ca */ /* 0x000fe200000e0000 */
[----:B------:R-:W-:Y:S02]  /*b700*/  WARPGROUP.DEPBAR.LE gsb0, 0x0 ;  /* 0x00008000000079c5 */ /* 0x000fe40000010000 */
        /* <DEDUP_REMOVED lines=385> */
[----:B---3--:R-:W-:-:S04]  /*cf20*/  IMAD R0, R104, -0x90, R100 ;  /* 0xffffff7068007824 */ /* 0x008fc800078e0264 */
[----:B------:R-:W-:Y:S01]  /*cf30*/  VIADD R20, R0, 0x90 ;  /* 0x0000009000147836 */ /* 0x000fe20000000000 */
[----:B----4-:R-:W-:Y:S01]  /*cf40*/  IADD3 R97, -R102, 0x91, R0 ;  /* 0x0000009166617810 */ /* 0x010fe20007ffe100 */
[----:B------:R-:W-:Y:S02]  /*cf50*/  IMAD R96, R98, 0xc0, R96 ;  /* 0x000000c062607824 */ /* 0x000fe400078e0260 */
[C---:B------:R-:W-:Y:S02]  /*cf60*/  IMAD R20, R99.reuse, -0x2, R20 ;  /* 0xfffffffe63147824 */ /* 0x040fe400078e0214 */
[----:B------:R-:W-:-:S05]  /*cf70*/  IMAD R97, R99, -0x2, R97 ;  /* 0xfffffffe63617824 */ /* 0x000fca00078e0261 */
[----:B------:R-:W-:Y:S01]  /*cf80*/  VIADDMNMX R0, R96, R97, R20, PT ;  /* 0x0000006160007246 */ /* 0x000fe20003800114 */
[----:B------:R-:W-:Y:S02]  /*cf90*/  WARPGROUP.DEPBAR.LE gsb0, 0x0 ;  /* 0x00008000000079c5 */ /* 0x000fe40000010000 */
[----:B------:R-:W-:-:S06]  /*cfa0*/  WARPGROUP.ARRIVE ;  /* 0x00000000000079c5 */ /* 0x000fcc0000000000 */
[----:B------:R-:W-:Y:S01]  /*cfb0*/  HGMMA.64x16x16.F32 R40, gdesc[UR12], R40, gsb0 ;  /* 0x002000000c2879f0 */ /* 0x000fe20008000828 */
        /* <DEDUP_REMOVED lines=13> */
[----:B------:R-:W-:-:S03]  /*d090*/  IMAD.MOV.U32 R17, RZ, RZ, -0x7fffffe0 ;  /* 0x80000020ff117424 */ /* 0x000fc600078e00ff */
[----:B------:R-:W-:Y:S01]  /*d0a0*/  FMNMX.FTZ R18, R101, R16, !PT ;  /* 0x0000001065127209 */ /* 0x000fe20007810000 */
[----:B------:R-:W-:Y:S01]  /*d0b0*/  VIADD R16, R14, 0x642 ;  /* 0x000006420e107836 */ /* 0x000fe20000000000 */
[----:B------:R-:W-:Y:S02]  /*d0c0*/  R2UR UR7, R17 ;  /* 0x00000000110772ca */ /* 0x000fe400000e0000 */
[----:B------:R-:W-:Y:S02]  /*d0d0*/  R2UR UR4, R4 ;  /* 0x00000000040472ca */ /* 0x000fe400000e0000 */
[----:B------:R-:W-:Y:S02]  /*d0e0*/  R2UR UR6, R16 ;  /* 0x00000000100672ca */ /* 0x000fe400000e0000 */
[----:B------:R-:W-:Y:S02]  /*d0f0*/  R2UR UR5, R5 ;  /* 0x00000000050572ca */ /* 0x000fe400000e0000 */
[----:B------:R-:W-:-:S02]  /*d100*/  ISETP.GT.AND P1, PT, R0, 0x11, PT ;  /* 0x000000110000780c */ /* 0x000fc40003f24270 */
[----:B------:R-:W-:Y:S01]  /*d110*/  ISETP.GT.AND P2, PT, R0, 0x18, PT ;  /* 0x000000180000780c */ /* 0x000fe20003f44270 */
[----:B------:R-:W-:Y:S02]  /*d120*/  WARPGROUP.DEPBAR.LE gsb0, 0x0 ;  /* 0x00008000000079c5 */ /* 0x000fe40000010000 */
[----:B------:R-:W-:Y:S01]  /*d130*/  WARPGROUP.ARRIVE ;  /* 0x00000000000079c5 */ /* 0x000fe20000000000 */
[----:B------:R-:W-:-:S05]  /*d140*/  FSEL R81, R81, -INF , P1 ;  /* 0xff80000051517808 */ /* 0x000fca0000800000 */
[----:B------:R-:W-:Y:S01]  /*d150*/  HGMMA.64x16x16.F32 R32, gdesc[UR4], R32, gsb0 ;  /* 0x00200000042079f0 */ /* 0x000fe20008000820 */
[----:B------:R-:W-:Y:S01]  /*d160*/  ISETP.GT.AND P3, PT, R0, 0x19, PT ;  /* 0x000000190000780c */ /* 0x000fe20003f64270 */
[----:B------:R-:W-:Y:S01]  /*d170*/  IMAD.MOV.U32 R15, RZ, RZ, -0x7fffffe0 ;  /* 0x80000020ff0f7424 */ /* 0x000fe200078e00ff */
[----:B------:R-:W-:Y:S01]  /*d180*/  FSEL R103, R84, -INF , P2 ;  /* 0xff80000054677808 */ /* 0x000fe20001000000 */
[----:B------:R-:W-:Y:S01]  /*d190*/  VIADD R14, R14, 0x682 ;  /* 0x000006820e0e7836 */ /* 0x000fe20000000000 */
[----:B------:R-:W-:Y:S01]  /*d1a0*/  FMNMX.FTZ R18, R81, R18, !PT ;  /* 0x0000001251127209 */ /* 0x000fe20007810000 */
[----:B------:R-:W-:Y:S01]  /*d1b0*/  ULDC UR4, c[0x0][0x988] ;  /* 0x0002620000047ab9 */ /* 0x000fe20000000800 */
        /* <DEDUP_REMOVED lines=21> */
[----:B------:R-:W-:Y:S02]  /*d310*/  R2UR UR11, R15 ;  /* 0x000000000f0b72ca */ /* 0x000fe400000e0000 */
[----:B------:R-:W-:Y:S02]  /*d320*/  ISETP.GT.AND P1, PT, R0, 0x39, PT ;  /* 0x000000390000780c */ /* 0x000fe40003f24270 */
[----:B------:R-:W-:Y:S02]  /*d330*/  FSEL R15, R68, -INF , P2 ;  /* 0xff800000440f7808 */ /* 0x000fe40001000000 */
[----:B------:R-:W-:Y:S02]  /*d340*/  FMNMX.FTZ R18, R65, R18, !PT ;  /* 0x0000001241127209 */ /* 0x000fe40007810000 */
[----:B------:R-:W-:Y:S02]  /*d350*/  ISETP.GT.AND P2, PT, R0, 0x40, PT ;  /* 0x000000400000780c */ /* 0x000fe40003f44270 */
[----:B------:R-:W-:-:S02]  /*d360*/  FSEL R69, R69, -INF , P1 ;  /* 0xff80000045457808 */ /* 0x000fc40000800000 */
[----:B------:R-:W-:Y:S02]  /*d370*/  FMNMX.FTZ R18, R15, R18, !PT ;  /* 0x000000120f127209 */ /* 0x000fe40007810000 */
[----:B------:R-:W-:Y:S02]  /*d380*/  R2UR UR10, R14 ;  /* 0x000000000e0a72ca */ /* 0x000fe400000e0000 */
[----:B------:R-:W-:Y:S02]  /*d390*/  R2UR UR8, R4 ;  /* 0x00000000040872ca */ /* 0x000fe400000e0000 */
[----:B------:R-:W-:Y:S02]  /*d3a0*/  R2UR UR9, R5 ;  /* 0x00000000050972ca */ /* 0x000fe400000e0000 */
[----:B------:R-:W-:Y:S02]  /*d3b0*/  ISETP.GT.AND P1, PT, R0, 0x41, PT ;  /* 0x000000410000780c */ /* 0x000fe40003f24270 */
[----:B------:R-:W-:-:S02]  /*d3c0*/  FSEL R109, R56, -INF , P2 ;  /* 0xff800000386d7808 */ /* 0x000fc40001000000 */
[----:B------:R-:W-:Y:S01]  /*d3d0*/  FMNMX.FTZ R18, R69, R18, !PT ;  /* 0x0000001245127209 */ /* 0x000fe20007810000 */
[----:B------:R-:W-:Y:S02]  /*d3e0*/  WARPGROUP.DEPBAR.LE gsb0, 0x0 ;  /* 0x00008000000079c5 */ /* 0x000fe40000010000 */
[C---:B------:R-:W-:Y:S02]  /*d3f0*/  ISETP.GT.AND P2, PT, R0.reuse, 0x48, PT ;  /* 0x000000480000780c */ /* 0x040fe40003f44270 */
[----:B------:R-:W-:Y:S02]  /*d400*/  FSEL R57, R57, -INF , P1 ;  /* 0xff80000039397808 */ /* 0x000fe40000800000 */
[----:B------:R-:W-:Y:S01]  /*d410*/  FMNMX.FTZ R18, R109, R18, !PT ;  /* 0x000000126d127209 */ /* 0x000fe20007810000 */
[----:B------:R-:W-:Y:S01]  /*d420*/  WARPGROUP.ARRIVE ;  /* 0x00000000000079c5 */ /* 0x000fe20000000000 */
[----:B------:R-:W-:Y:S02]  /*d430*/  ISETP.GT.AND P1, PT, R0, 0x49, PT ;  /* 0x000000490000780c */ /* 0x000fe40003f24270 */
[----:B------:R-:W-:-:S02]  /*d440*/  FSEL R111, R60, -INF , P2 ;  /* 0xff8000003c6f7808 */ /* 0x000fc40001000000 */
[----:B------:R-:W-:Y:S01]  /*d450*/  FMNMX.FTZ R18, R57, R18, !PT ;  /* 0x0000001239127209 */ /* 0x000fe20007810000 */
[----:B------:R-:W-:Y:S01]  /*d460*/  HGMMA.64x16x16.F32 R24, gdesc[UR8], R24, gsb0 ;  /* 0x00200000081879f0 */ /* 0x000fe20008000818 */
        /* <DEDUP_REMOVED lines=38> */
[----:B------:R-:W-:Y:S01]  /*d6d0*/  FMNMX.FTZ R18, R123, R18, !PT ;  /* 0x000000127b127209 */ /* 0x000fe20007810000 */
[----:B------:R-:W-:Y:S02]  /*d6e0*/  WARPGROUP.DEPBAR.LE gsb0, 0x0 ;  /* 0x00008000000079c5 */ /* 0x000fe40000010000 */
        /* <DEDUP_REMOVED lines=10> */
[----:B------:R-:W-:-:S04]  /*d790*/  FMNMX.FTZ R18, R127, R18, !PT ;  /* 0x000000127f127209 */ /* 0x000fc80007810000 */
[----:B------:R-:W-:-:S05]  /*d7a0*/  FMNMX.FTZ R24, R29, R18, !PT ;  /* 0x000000121d187209 */ /* 0x000fca0007810000 */
[----:B------:R-:W0:Y:S02]  /*d7b0*/  SHFL.BFLY PT, R129, R24, 0x2, 0x1f ;  /* 0x0c401f0018817f89 */ /* 0x000e2400000e0000 */
[----:B0-----:R-:W-:-:S05]  /*d7c0*/  FMNMX.FTZ R129, R24, R129, !PT ;  /* 0x0000008118817209 */ /* 0x001fca0007810000 */
[----:B------:R-:W0:Y:S01]  /*d7d0*/  SHFL.BFLY PT, R14, R129, 0x1, 0x1f ;  /* 0x0c201f00810e7f89 */ /* 0x000e2200000e0000 */
[----:B------:R-:W-:Y:S01]  /*d7e0*/  IMAD.U32 R0, RZ, RZ, UR4 ;  /* 0x00000004ff007e24 */ /* 0x000fe2000f8e00ff */
[----:B------:R-:W-:-:S04]  /*d7f0*/  IADD3 R97, R97, 0x8, R96 ;  /* 0x0000000861617810 */ /* 0x000fc80007ffe060 */
[----:B------:R-:W-:-:S04]  /*d800*/  VIMNMX R20, R20, R97, PT ;  /* 0x0000006114147248 */ /* 0x000fc80003fe0100 */
[----:B------:R-:W-:Y:S02]  /*d810*/  ISETP.GT.AND P2, PT, R20, 0x1, PT ;  /* 0x000000011400780c */ /* 0x000fe40003f44270 */
[----:B0-----:R-:W-:-:S04]  /*d820*/  FMNMX.FTZ R14, R129, R14, !PT ;  /* 0x0000000e810e7209 */ /* 0x001fc80007810000 */
[C---:B------:R-:W-:Y:S01]  /*d830*/  FSETP.NEU.FTZ.AND P1, PT, R14.reuse, -INF , PT ;  /* 0xff8000000e00780b */ /* 0x040fe20003f3d000 */
[----:B------:R-:W-:-:S05]  /*d840*/  FMUL.FTZ R16, R14, R0 ;  /* 0x000000000e107220 */ /* 0x000fca0000410000 */
[----:B------:R-:W-:Y:S02]  /*d850*/  FSEL R16, R16, RZ, P1 ;  /* 0x000000ff10107208 */ /* 0x000fe40000800000 */
[----:B------:R-:W-:-:S03]  /*d860*/  ISETP.GT.AND P1, PT, R20, RZ, PT ;  /* 0x000000ff1400720c */ /* 0x000fc60003f24270 */
[-CC-:B------:R-:W-:Y:S01]  /*d870*/  FFMA.FTZ R18, R19, R0.reuse, -R16.reuse ;  /* 0x0000000013127223 */ /* 0x180fe20000010810 */
[-CC-:B------:R-:W-:Y:S01]  /*d880*/  FFMA.FTZ R19, R89, R0.reuse, -R16.reuse ;  /* 0x0000000059137223 */ /* 0x180fe20000010810 */
[----:B------:R-:W-:Y:S01]  /*d890*/  FFMA.FTZ R89, R93, R0, -R16 ;  /* 0x000000005d597223 */ /* 0x000fe20000010810 */
        /* <DEDUP_REMOVED lines=8> */
[----:B------:R-:W-:Y:S01]  /*d920*/  FMNMX.FTZ R32, R97, R32, !PT ;  /* 0x0000002061207209 */ /* 0x000fe20007810000 */
[----:B------:R-:W-:Y:S01]  /*d930*/  FFMA.FTZ R24, R99, R0, -R16 ;  /* 0x0000000063187223 */ /* 0x000fe20000010810 */
[----:B------:R-:W-:Y:S02]  /*d940*/  ISETP.GT.AND P2, PT, R20, 0x11, PT ;  /* 0x000000111400780c */ /* 0x000fe40003f44270 */
[----:B------:R-:W-:-:S02]  /*d950*/  FSEL R99, R82, -INF , P1 ;  /* 0xff80000052637808 */ /* 0x000fc40000800000 */
[----:B------:R-:W-:Y:S01]  /*d960*/  FMNMX.FTZ R36, R95, R32, !PT ;  /* 0x000000205f247209 */ /* 0x000fe20007810000 */
[--C-:B------:R-:W-:Y:S01]  /*d970*/  FFMA.FTZ R28, R101, R0, -R16.reuse ;  /* 0x00000000651c7223 */ /* 0x100fe20000010810 */
[C---:B------:R-:W-:Y:S02]  /*d980*/  ISETP.GT.AND P1, PT, R20.reuse, 0x18, PT ;  /* 0x000000181400780c */ /* 0x040fe40003f24270 */
[----:B------:R-:W-:Y:S02]  /*d990*/  FSEL R101, R83, -INF , P2 ;  /* 0xff80000053657808 */ /* 0x000fe40001000000 */
[----:B------:R-:W-:Y:S01]  /*d9a0*/  FMNMX.FTZ R36, R99, R36, !PT ;  /* 0x0000002463247209 */ /* 0x000fe20007810000 */
[----:B------:R-:W-:Y:S01]  /*d9b0*/  FFMA.FTZ R40, R103, R0, -R16 ;  /* 0x0000000067287223 */ /* 0x000fe20000010810 */
[----:B------:R-:W-:Y:S02]  /*d9c0*/  ISETP.GT.AND P2, PT, R20, 0x19, PT ;  /* 0x000000191400780c */ /* 0x000fe40003f44270 */
[----:B------:R-:W-:-:S02]  /*d9d0*/  FSEL R103, R86, -INF , P1 ;  /* 0xff80000056677808 */ /* 0x000fc40000800000 */
[----:B------:R-:W-:Y:S02]  /*d9e0*/  FMNMX.FTZ R36, R101, R36, !PT ;  /* 0x0000002465247209 */ /* 0x000fe40007810000 */
[----:B------:R-:W-:Y:S02]  /*d9f0*/  FSEL R87, R87, -INF , P2 ;  /* 0xff80000057577808 */ /* 0x000fe40001000000 */
[C---:B------:R-:W-:Y:S02]  /*da00*/  ISETP.GT.AND P1, PT, R20.reuse, 0x20, PT ;  /* 0x000000201400780c */ /* 0x040fe40003f24270 */
[----:B------:R-:W-:Y:S01]  /*da10*/  FMNMX.FTZ R36, R103, R36, !PT ;  /* 0x0000002467247209 */ /* 0x000fe20007810000 */
[----:B------:R0:W-:Y:S01]  /*da20*/  MUFU.EX2 R32, R40 ;  /* 0x0000002800207308 */ /* 0x0001e20000000800 */
[----:B------:R-:W-:Y:S01]  /*da30*/  FFMA.FTZ R83, R85, R0, -R16 ;  /* 0x0000000055537223 */ /* 0x000fe20000010810 */
[----:B------:R-:W-:Y:S02]  /*da40*/  ISETP.GT.AND P2, PT, R20, 0x21, PT ;  /* 0x000000211400780c */ /* 0x000fe40003f44270 */
[----:B------:R-:W-:-:S02]  /*da50*/  FSEL R85, R74, -INF , P1 ;  /* 0xff8000004a557808 */ /* 0x000fc40000800000 */
[----:B0-----:R-:W-:Y:S02]  /*da60*/  FMNMX.FTZ R40, R87, R36, !PT ;  /* 0x0000002457287209 */ /* 0x001fe40007810000 */
        /* <DEDUP_REMOVED lines=11> */
[----:B------:R-:W-:Y:S02]  /*db20*/  ISETP.GT.AND P2, PT, R20, 0x31, PT ;  /* 0x000000311400780c */ /* 0x000fe40003f44270 */
[----:B------:R-:W-:Y:S01]  /*db30*/  FSEL R129, R66, -INF , P1 ;  /* 0xff80000042817808 */ /* 0x000fe20000800000 */
[----:B------:R-:W-:Y:S01]  /*db40*/  FFMA.FTZ R48, R17, R0, -R16 ;  /* 0x0000000011307223 */ /* 0x000fe20000010810 */
[----:B------:R-:W-:-:S02]  /*db50*/  ISETP.GT.AND P1, PT, R20, 0x38, PT ;  /* 0x000000381400780c */ /* 0x000fc40003f24270 */
[----:B0-----:R-:W-:Y:S02]  /*db60*/  FMNMX.FTZ R44, R79, R40, !PT ;  /* 0x000000284f2c7209 */ /* 0x001fe40007810000 */
[----:B------:R-:W-:Y:S02]  /*db70*/  FSEL R17, R67, -INF , P2 ;  /* 0xff80000043117808 */ /* 0x000fe40001000000 */
[----:B------:R-:W-:Y:S02]  /*db80*/  FMNMX.FTZ R44, R129, R44, !PT ;  /* 0x0000002c812c7209 */ /* 0x000fe40007810000 */
[----:B------:R-:W-:Y:S02]  /*db90*/  ISETP.GT.AND P2, PT, R20, 0x39, PT ;  /* 0x000000391400780c */ /* 0x000fe40003f44270 */
[----:B------:R-:W-:Y:S02]  /*dba0*/  FSEL R131, R70, -INF , P1 ;  /* 0xff80000046837808 */ /* 0x000fe40000800000 */
[----:B------:R-:W-:-:S02]  /*dbb0*/  FMNMX.FTZ R44, R17, R44, !PT ;  /* 0x0000002c112c7209 */ /* 0x000fc40007810000 */
[----:B------:R-:W-:Y:S02]  /*dbc0*/  FSEL R71, R71, -INF , P2 ;  /* 0xff80000047477808 */ /* 0x000fe40001000000 */
[C---:B------:R-:W-:Y:S02]  /*dbd0*/  ISETP.GT.AND P1, PT, R20.reuse, 0x40, PT ;  /* 0x000000401400780c */ /* 0x040fe40003f24270 */
[----:B------:R-:W-:Y:S01]  /*dbe0*/  FMNMX.FTZ R44, R131, R44, !PT ;  /* 0x0000002c832c7209 */ /* 0x000fe20007810000 */
[----:B------:R0:W-:Y:S01]  /*dbf0*/  MUFU.EX2 R40, R48 ;  /* 0x0000003000287308 */ /* 0x0001e20000000800 */
[-CC-:B------:R-:W-:Y:S01]  /*dc00*/  FFMA.FTZ R67, R77, R0.reuse, -R16.reuse ;  /* 0x000000004d437223 */ /* 0x180fe20000010810 */
[----:B------:R-:W-:Y:S02]  /*dc10*/  ISETP.GT.AND P2, PT, R20, 0x41, PT ;  /* 0x000000411400780c */ /* 0x000fe40003f44270 */
[----:B------:R-:W-:Y:S01]  /*dc20*/  FSEL R77, R58, -INF , P1 ;  /* 0xff8000003a4d7808 */ /* 0x000fe20000800000 */
[----:B------:R-:W-:Y:S01]  /*dc30*/  FFMA.FTZ R52, R107, R0, -R16 ;  /* 0x000000006b347223 */ /* 0x000fe20000010810 */
[----:B0-----:R-:W-:-:S02]  /*dc40*/  FMNMX.FTZ R48, R71, R44, !PT ;  /* 0x0000002c47307209 */ /* 0x001fc40007810000 */
[C---:B------:R-:W-:Y:S02]  /*dc50*/  ISETP.GT.AND P1, PT, R20.reuse, 0x48, PT ;  /* 0x000000481400780c */ /* 0x040fe40003f24270 */
        /* <DEDUP_REMOVED lines=8> */
[----:B------:R-:W-:Y:S01]  /*dce0*/  FFMA.FTZ R59, R65, R0, -R16 ;  /* 0x00000000413b7223 */ /* 0x000fe20000010810 */
        /* <DEDUP_REMOVED lines=13> */
[----:B------:R-:W-:Y:S02]  /*ddc0*/  ISETP.GT.AND P2, PT, R20, 0x61, PT ;  /* 0x000000611400780c */ /* 0x000fe40003f44270 */
[----:B------:R-:W-:Y:S01]  /*ddd0*/  FMNMX.FTZ R50, R55, R50, !PT ;  /* 0x0000003237327209 */ /* 0x000fe20007810000 */
[-CC-:B0-----:R-:W-:Y:S01]  /*dde0*/  FFMA.FTZ R52, R69, R0.reuse, -R16.reuse ;  /* 0x0000000045347223 */ /* 0x181fe20000010810 */
[----:B------:R-:W-:Y:S01]  /*ddf0*/  FSEL R69, R42, -INF , P1 ;  /* 0xff8000002a457808 */ /* 0x000fe20000800000 */
[----:B------:R-:W-:Y:S01]  /*de00*/  FFMA.FTZ R42, R109, R0, -R16 ;  /* 0x000000006d2a7223 */ /* 0x000fe20000010810 */
        /* <DEDUP_REMOVED lines=11> */
[----:B------:R-:W-:Y:S01]  /*dec0*/  FMNMX.FTZ R50, R139, R50, !PT ;  /* 0x000000328b327209 */ /* 0x000fe20007810000 */
[----:B------:R-:W-:Y:S01]  /*ded0*/  FFMA.FTZ R34, R111, R0, -R16 ;  /* 0x000000006f227223 */ /* 0x000fe20000010810 */
[----:B------:R-:W-:-:S02]  /*dee0*/  ISETP.GT.AND P1, PT, R20, 0x78, PT ;  /* 0x000000781400780c */ /* 0x000fc40003f24270 */
[----:B------:R-:W-:Y:S02]  /*def0*/  FSEL R111, R35, -INF , P2 ;  /* 0xff800000236f7808 */ /* 0x000fe40001000000 */
[----:B------:R-:W-:Y:S02]  /*df00*/  FMNMX.FTZ R50, R141, R50, !PT ;  /* 0x000000328d327209 */ /* 0x000fe40007810000 */
[----:B------:R-:W-:Y:S02]  /*df10*/  ISETP.GT.AND P2, PT, R20, 0x79, PT ;  /* 0x000000791400780c */ /* 0x000fe40003f44270 */
[----:B------:R-:W-:Y:S02]  /*df20*/  FSEL R143, R38, -INF , P1 ;  /* 0xff800000268f7808 */ /* 0x000fe40000800000 */
[----:B------:R-:W-:Y:S01]  /*df30*/  FMNMX.FTZ R50, R111, R50, !PT ;  /* 0x000000326f327209 */ /* 0x000fe20007810000 */
[----:B------:R-:W-:Y:S01]  /*df40*/  FFMA.FTZ R35, R61, R0, -R16 ;  /* 0x000000003d237223 */ /* 0x000fe20000010810 */
        /* <DEDUP_REMOVED lines=8> */
[----:B------:R-:W-:Y:S01]  /*dfd0*/  FMNMX.FTZ R50, R149, R50, !PT ;  /* 0x0000003295327209 */ /* 0x000fe20007810000 */
[----:B------:R-:W-:Y:S01]  /*dfe0*/  FFMA.FTZ R38, R113, R0, -R16 ;  /* 0x0000000071267223 */ /* 0x000fe20000010810 */
[----:B------:R-:W-:Y:S02]  /*dff0*/  ISETP.GT.AND P2, PT, R20, 0x89, PT ;  /* 0x000000891400780c */ /* 0x000fe40003f44270 */
[----:B------:R-:W-:Y:S02]  /*e000*/  FSEL R113, R30, -INF , P1 ;  /* 0xff8000001e717808 */ /* 0x000fe40000800000 */
[----:B------:R-:W-:Y:S02]  /*e010*/  FMNMX.FTZ R50, R27, R50, !PT ;  /* 0x000000321b327209 */ /* 0x000fe40007810000 */
[----:B------:R-:W-:-:S02]  /*e020*/  FSEL R31, R31, -INF , P2 ;  /* 0xff8000001f1f7808 */ /* 0x000fc40001000000 */
[----:B------:R-:W-:Y:S01]  /*e030*/  FMNMX.FTZ R50, R113, R50, !PT ;  /* 0x0000003271327209 */ /* 0x000fe20007810000 */
[----:B------:R-:W-:-:S03]  /*e040*/  FFMA.FTZ R43, R57, R0, -R16 ;  /* 0x00000000392b7223 */ /* 0x000fc60000010810 */
[----:B------:R-:W-:Y:S01]  /*e050*/  FMNMX.FTZ R50, R31, R50, !PT ;  /* 0x000000321f327209 */ /* 0x000fe20007810000 */
[----:B------:R-:W-:-:S04]  /*e060*/  FFMA.FTZ R57, R49, R0, -R16 ;  /* 0x0000000031397223 */ /* 0x000fc80000010810 */
[----:B------:R-:W0:Y:S01]  /*e070*/  SHFL.BFLY PT, R49, R50, 0x2, 0x1f ;  /* 0x0c401f0032317f89 */ /* 0x000e2200000e0000 */
[----:B------:R1:W-:Y:S01]  /*e080*/  MUFU.EX2 R48, R52 ;  /* 0x0000003400307308 */ /* 0x0003e20000000800 */
[----:B------:R-:W2:Y:S01]  /*e090*/  S2R R106, SR_TID.X ;  /* 0x00000000006a7919 */ /* 0x000ea20000002100 */
[----:B-1----:R-:W-:Y:S01]  /*e0a0*/  FFMA.FTZ R52, R53, R0, -R16 ;  /* 0x0000000035347223 */ /* 0x002fe20000010810 */
[----:B0-----:R-:W-:-:S05]  /*e0b0*/  FMNMX.FTZ R26, R50, R49, !PT ;  /* 0x00000031321a7209 */ /* 0x001fca0007810000 */
[----:B------:R-:W0:Y:S01]  /*e0c0*/  SHFL.BFLY PT, R53, R26, 0x1, 0x1f ;  /* 0x0c201f001a357f89 */ /* 0x000e2200000e0000 */
[-CC-:B------:R-:W-:Y:S01]  /*e0d0*/  FFMA.FTZ R54, R41, R0.reuse, -R16.reuse ;  /* 0x0000000029367223 */ /* 0x180fe20000010810 */
[-CC-:B------:R-:W-:Y:S01]  /*e0e0*/  FFMA.FTZ R56, R45, R0.reuse, -R16.reuse ;  /* 0x000000002d387223 */ /* 0x180fe20000010810 */
[----:B------:R-:W-:Y:S01]  /*e0f0*/  FFMA.FTZ R60, R37, R0, -R16 ;  /* 0x00000000253c7223 */ /* 0x000fe20000010810 */
[----:B--2---:R-:W-:Y:S02]  /*e100*/  LOP3.LUT R106, R106, 0x7f, RZ, 0xc0, !PT ;  /* 0x0000007f6a6a7812 */ /* 0x004fe400078ec0ff */
[----:B0-----:R-:W-:-:S04]  /*e110*/  FMNMX.FTZ R20, R26, R53, !PT ;  /* 0x000000351a147209 */ /* 0x001fc80007810000 */
[C---:B------:R-:W-:Y:S01]  /*e120*/  FSETP.NEU.FTZ.AND P1, PT, R20.reuse, -INF , PT ;  /* 0xff8000001400780b */ /* 0x040fe20003f3d000 */
[----:B------:R-:W-:-:S05]  /*e130*/  FMUL.FTZ R26, R20, R0 ;  /* 0x00000000141a7220 */ /* 0x000fca0000410000 */
[----:B------:R-:W-:Y:S01]  /*e140*/  FSEL R26, R26, RZ, P1 ;  /* 0x000000ff1a1a7208 */ /* 0x000fe20000800000 */
[----:B------:R-:W-:Y:S01]  /*e150*/  FFMA.FTZ R81, R81, R0, -R16 ;  /* 0x0000000051517223 */ /* 0x000fe20000010810 */
[----:B------:R-:W-:-:S03]  /*e160*/  ISETP.NE.AND P1, PT, R106, RZ, PT ;  /* 0x000000ff6a00720c */ /* 0x000fc60003f25270 */
[-CC-:B------:R-:W-:Y:S01]  /*e170*/  FFMA.FTZ R78, R93, R0.reuse, -R26.reuse ;  /* 0x000000005d4e7223 */ /* 0x180fe2000001081a */
[-C--:B------:R-:W-:Y:S01]  /*e180*/  FFMA.FTZ R93, R91, R0.reuse, -R26 ;  /* 0x000000005b5d7223 */ /* 0x080fe2000001081a */
        /* <DEDUP_REMOVED lines=12> */
[----:B------:R-:W-:Y:S01]  /*e250*/  IMAD.IADD R16, R100, 0x1, -R102 ;  /* 0x0000000164107824 */ /* 0x000fe200078e0a66 */
[----:B------:R-:W-:Y:S01]  /*e260*/  MUFU.EX2 R18, R18 ;  /* 0x0000001200127308 */ /* 0x000fe20000000800 */
[-CC-:B------:R-:W-:Y:S01]  /*e270*/  FFMA.FTZ R80, R97, R0.reuse, -R26.reuse ;  /* 0x0000000061507223 */ /* 0x180fe2000001081a */
[----:B------:R-:W-:Y:S01]  /*e280*/  FFMA.FTZ R95, R95, R0, -R26 ;  /* 0x000000005f5f7223 */ /* 0x000fe2000001081a */
[----:B------:R-:W-:-:S05]  /*e290*/  IMAD R16, R98, 0xc0, R16 ;  /* 0x000000c062107824 */ /* 0x000fca00078e0210 */
[----:B------:R-:W0:Y:S01]  /*e2a0*/  MUFU.EX2 R19, R19 ;  /* 0x0000001300137308 */ /* 0x000e220000000800 */
[----:B------:R-:W-:Y:S01]  /*e2b0*/  FFMA.FTZ R74, R17, R0, -R26 ;  /* 0x00000000114a7223 */ /* 0x000fe2000001081a */
[----:B------:R-:W-:-:S06]  /*e2c0*/  IMAD.HI R17, R16, 0x38e38e39, RZ ;  /* 0x38e38e3910117827 */ /* 0x000fcc00078e02ff */
[----:B------:R-:W-:Y:S01]  /*e2d0*/  MUFU.EX2 R78, R78 ;  /* 0x0000004e004e7308 */ /* 0x000fe20000000800 */
[----:B------:R-:W-:-:S07]  /*e2e0*/  FFMA.FTZ R68, R99, R0, -R26 ;  /* 0x0000000063447223 */ /* 0x000fce000001081a */
[----:B------:R-:W1:Y:S01]  /*e2f0*/  MUFU.EX2 R93, R93 ;  /* 0x0000005d005d7308 */ /* 0x000e620000000800 */
[----:B------:R-:W-:-:S07]  /*e300*/  @!P1 VIADD R21, R21, 0x31c40 ;  /* 0x00031c4015159836 */ /* 0x000fce0000000000 */
[----:B------:R-:W2:Y:S01]  /*e310*/  MUFU.EX2 R24, R24 ;  /* 0x0000001800187308 */ /* 0x000ea20000000800 */
[----:B------:R-:W-:Y:S01]  /*e320*/  FFMA.FTZ R91, R101, R0, -R26 ;  /* 0x00000000655b7223 */ /* 0x000fe2000001081a */
[----:B------:R-:W-:-:S06]  /*e330*/  SHF.R.U32.HI R76, RZ, 0x1f, R17 ;  /* 0x0000001fff4c7819 */ /* 0x000fcc0000011611 */
[----:B------:R-:W3:Y:S01]  /*e340*/  MUFU.EX2 R80, R80 ;  /* 0x0000005000507308 */ /* 0x000ee20000000800 */
[----:B------:R-:W-:-:S07]  /*e350*/  @!P1 PRMT R16, RZ, 0x654, R21 ;  /* 0x00000654ff109816 */ /* 0x000fce0000000015 */
[----:B------:R-:W4:Y:S01]  /*e360*/  MUFU.EX2 R89, R89 ;  /* 0x0000005900597308 */ /* 0x000f220000000800 */
[----:B------:R-:W-:Y:S01]  /*e370*/  FFMA.FTZ R66, R103, R0, -R26 ;  /* 0x0000000067427223 */ /* 0x000fe2000001081a */
[----:B------:R-:W-:-:S06]  /*e380*/  LEA.HI.SX32 R21, R17, R76, 0x1b ;  /* 0x0000004c11157211 */ /* 0x000fcc00078fdaff */
[----:B------:R-:W4:Y:S01]  /*e390*/  MUFU.EX2 R95, R95 ;  /* 0x0000005f005f7308 */ /* 0x000f220000000800 */
[----:B0-----:R-:W-:Y:S01]  /*e3a0*/  FADD.FTZ R17, R18, R19 ;  /* 0x0000001312117221 */ /* 0x001fe20000010000 */
[----:B------:R-:W-:-:S06]  /*e3b0*/  FFMA.FTZ R33, R77, R0, -R26 ;  /* 0x000000004d217223 */ /* 0x000fcc000001081a */
[----:B------:R-:W0:Y:S01]  /*e3c0*/  MUFU.EX2 R28, R28 ;  /* 0x0000001c001c7308 */ /* 0x000e220000000800 */
[----:B-1----:R-:W-:Y:S01]  /*e3d0*/  FADD.FTZ R77, R78, R93 ;  /* 0x0000005d4e4d7221 */ /* 0x002fe20000010000 */
[----:B------:R-:W-:-:S06]  /*e3e0*/  FFMA.FTZ R87, R87, R0, -R26 ;  /* 0x0000000057577223 */ /* 0x000fcc000001081a */
[----:B------:R-:W1:Y:S01]  /*e3f0*/  MUFU.EX2 R68, R68 ;  /* 0x0000004400447308 */ /* 0x000e620000000800 */
[----:B--2---:R-:W-:-:S07]  /*e400*/  FADD.FTZ R82, R24, R17 ;  /* 0x0000001118527221 */ /* 0x004fce0000010000 */
[----:B------:R-:W2:Y:S01]  /*e410*/  MUFU.EX2 R81, R81 ;  /* 0x0000005100517308 */ /* 0x000ea20000000800 */
[----:B---3--:R-:W-:-:S07]  /*e420*/  FADD.FTZ R84, R80, R77 ;  /* 0x0000004d50547221 */ /* 0x008fce0000010000 */
[----:B------:R-:W3:Y:S01]  /*e430*/  MUFU.EX2 R91, R91 ;  /* 0x0000005b005b7308 */ /* 0x000ee20000000800 */
[-C--:B------:R-:W-:Y:S01]  /*e440*/  FFMA.FTZ R70, R75, R0.reuse, -R26 ;  /* 0x000000004b467223 */ /* 0x080fe2000001081a */
[----:B----4-:R-:W-:Y:S01]  /*e450*/  FADD.FTZ R77, R89, R82 ;  /* 0x00000052594d7221 */ /* 0x010fe20000010000 */
[----:B------:R-:W-:Y:S01]  /*e460*/  FFMA.FTZ R75, R79, R0, -R26 ;  /* 0x000000004f4b7223 */ /* 0x000fe2000001081a */
[----:B------:R4:W-:Y:S04]  /*e470*/  @!P1 SYNCS.ARRIVE.TRANS64.RED.A1T0 RZ, [R16+URZ], RZ ;  /* 0x000000ff10ff99a7 */ /* 0x0009e8000810043f */
[----:B------:R-:W3:Y:S01]  /*e480*/  MUFU.EX2 R66, R66 ;  /* 0x0000004200427308 */ /* 0x000ee20000000800 */
[----:B------:R-:W-:Y:S01]  /*e490*/  FADD.FTZ R79, R95, R84 ;  /* 0x000000545f4f7221 */ /* 0x000fe20000010000 */
[----:B----4-:R-:W-:-:S06]  /*e4a0*/  F2FP.F16.F32.PACK_AB R16, R19, R18 ;  /* 0x000000121310723e */ /* 0x010fcc00000000ff */
[----:B------:R4:W-:Y:S01]  /*e4b0*/  MUFU.EX2 R53, R25 ;  /* 0x0000001900357308 */ /* 0x0009e20000000800 */
[----:B------:R-:W-:Y:S01]  /*e4c0*/  F2FP.F16.F32.PACK_AB R18, R89, R24 ;  /* 0x000000185912723e */ /* 0x000fe200000000ff */
[----:B0-----:R-:W-:-:S06]  /*e4d0*/  FADD.FTZ R24, R28, R77 ;  /* 0x0000004d1c187221 */ /* 0x001fcc0000010000 */
[----:B------:R-:W0:Y:S01]  /*e4e0*/  MUFU.EX2 R83, R83 ;  /* 0x0000005300537308 */ /* 0x000e220000000800 */
[--C-:B----4-:R-:W-:Y:S01]  /*e4f0*/  FFMA.FTZ R25, R85, R0, -R26.reuse ;  /* 0x0000000055197223 */ /* 0x110fe2000001081a */
[----:B------:R-:W-:Y:S01]  /*e500*/  F2FP.F16.F32.PACK_AB R17, R93, R78 ;  /* 0x0000004e5d11723e */ /* 0x000fe200000000ff */
[----:B------:R-:W-:-:S05]  /*e510*/  FFMA.FTZ R78, R55, R0, -R26 ;  /* 0x00000000374e7223 */ /* 0x000fca000001081a */
[----:B------:R-:W4:Y:S01]  /*e520*/  MUFU.EX2 R87, R87 ;  /* 0x0000005700577308 */ /* 0x000f220000000800 */
[----:B-1----:R-:W-:Y:S01]  /*e530*/  FADD.FTZ R82, R68, R79 ;  /* 0x0000004f44527221 */ /* 0x002fe20000010000 */
[-CC-:B------:R-:W-:Y:S01]  /*e540*/  FFMA.FTZ R30, R105, R0.reuse, -R26.reuse ;  /* 0x00000000691e7223 */ /* 0x180fe2000001081a */
[----:B------:R-:W-:Y:S01]  /*e550*/  FFMA.FTZ R55, R69, R0, -R26 ;  /* 0x0000000045377223 */ /* 0x000fe2000001081a */
[----:B--2---:R-:W-:-:S04]  /*e560*/  FADD.FTZ R69, R81, R24 ;  /* 0x0000001851457221 */ /* 0x004fc80000010000 */
[----:B------:R-:W1:Y:S01]  /*e570*/  MUFU.EX2 R25, R25 ;  /* 0x0000001900197308 */ /* 0x000e620000000800 */
[----:B---3--:R-:W-:Y:S01]  /*e580*/  FADD.FTZ R77, R91, R82 ;  /* 0x000000525b4d7221 */ /* 0x008fe20000010000 */
[----:B------:R-:W-:-:S06]  /*e590*/  FADD.FTZ R24, R32, R69 ;  /* 0x0000004520187221 */ /* 0x000fcc0000010000 */
[----:B------:R-:W2:Y:S01]  /*e5a0*/  MUFU.EX2 R73, R73 ;  /* 0x0000004900497308 */ /* 0x000ea20000000800 */
[----:B------:R-:W-:Y:S01]  /*e5b0*/  FADD.FTZ R82, R66, R77 ;  /* 0x0000004d42527221 */ /* 0x000fe20000010000 */
[----:B------:R-:W-:-:S06]  /*e5c0*/  FFMA.FTZ R29, R129, R0, -R26 ;  /* 0x00000000811d7223 */ /* 0x000fcc000001081a */
[----:B------:R-:W3:Y:S01]  /*e5d0*/  MUFU.EX2 R70, R70 ;  /* 0x0000004600467308 */ /* 0x000ee20000000800 */
[----:B0-----:R-:W-:Y:S01]  /*e5e0*/  FADD.FTZ R69, R83, R24 ;  /* 0x0000001853457221 */ /* 0x001fe20000010000 */
[----:B----4-:R-:W-:-:S06]  /*e5f0*/  FADD.FTZ R82, R87, R82 ;  /* 0x0000005257527221 */ /* 0x010fcc0000010000 */
[----:B------:R-:W0:Y:S01]  /*e600*/  MUFU.EX2 R30, R30 ;  /* 0x0000001e001e7308 */ /* 0x000e220000000800 */
[----:B------:R-:W-:-:S07]  /*e610*/  FADD.FTZ R24, R36, R69 ;  /* 0x0000004524187221 */ /* 0x000fce0000010000 */
[----:B------:R-:W4:Y:S01]  /*e620*/  MUFU.EX2 R67, R67 ;  /* 0x0000004300437308 */ /* 0x000f220000000800 */
[----:B-1----:R-:W-:Y:S01]  /*e630*/  FADD.FTZ R69, R25, R82 ;  /* 0x0000005219457221 */ /* 0x002fe20000010000 */
[----:B------:R-:W-:-:S06]  /*e640*/  FFMA.FTZ R64, R131, R0, -R26 ;  /* 0x0000000083407223 */ /* 0x000fcc000001081a */
[----:B------:R-:W1:Y:S01]  /*e650*/  MUFU.EX2 R75, R75 ;  /* 0x0000004b004b7308 */ /* 0x000e620000000800 */
[----:B--2---:R-:W-:Y:S01]  /*e660*/  FADD.FTZ R85, R73, R24 ;  /* 0x0000001849557221 */ /* 0x004fe20000010000 */
[----:B---3--:R-:W-:-:S06]  /*e670*/  FADD.FTZ R69, R70, R69 ;  /* 0x0000004546457221 */ /* 0x008fcc0000010000 */
[----:B------:R-:W2:Y:S01]  /*e680*/  MUFU.EX2 R29, R29 ;  /* 0x0000001d001d7308 */ /* 0x000ea20000000800 */
[----:B------:R-:W-:Y:S01]  /*e690*/  FFMA.FTZ R71, R71, R0, -R26 ;  /* 0x0000000047477223 */ /* 0x000fe2000001081a */
[----:B------:R-:W-:-:S06]  /*e6a0*/  FADD.FTZ R24, R40, R85 ;  /* 0x0000005528187221 */ /* 0x000fcc0000010000 */
[----:B------:R-:W3:Y:S01]  /*e6b0*/  MUFU.EX2 R59, R59 ;  /* 0x0000003b003b7308 */ /* 0x000ee20000000800 */
[----:B------:R-:W-:Y:S01]  /*e6c0*/  FFMA.FTZ R77, R61, R0, -R26 ;  /* 0x000000003d4d7223 */ /* 0x000fe2000001081a */
[----:B0-----:R-:W-:-:S06]  /*e6d0*/  FADD.FTZ R82, R30, R69 ;  /* 0x000000451e527221 */ /* 0x001fcc0000010000 */
[----:B------:R-:W0:Y:S01]  /*e6e0*/  MUFU.EX2 R74, R74 ;  /* 0x0000004a004a7308 */ /* 0x000e220000000800 */
[----:B------:R-:W-:Y:S01]  /*e6f0*/  FFMA.FTZ R61, R27, R0, -R26 ;  /* 0x000000001b3d7223 */ /* 0x000fe2000001081a */
[----:B----4-:R-:W-:-:S06]  /*e700*/  FADD.FTZ R27, R67, R24 ;  /* 0x00000018431b7221 */ /* 0x010fcc0000010000 */
[----:B------:R-:W4:Y:S01]  /*e710*/  MUFU.EX2 R15, R15 ;  /* 0x0000000f000f7308 */ /* 0x000f220000000800 */
[----:B-1----:R-:W-:Y:S01]  /*e720*/  FADD.FTZ R82, R75, R82 ;  /* 0x000000524b527221 */ /* 0x002fe20000010000 */
[----:B------:R-:W-:-:S06]  /*e730*/  FFMA.FTZ R72, R107, R0, -R26 ;  /* 0x000000006b487223 */ /* 0x000fcc000001081a */
[----:B------:R-:W1:Y:S01]  /*e740*/  MUFU.EX2 R64, R64 ;  /* 0x0000004000407308 */ /* 0x000e620000000800 */
[----:B------:R-:W-:Y:S01]  /*e750*/  FADD.FTZ R24, R44, R27 ;  /* 0x0000001b2c187221 */ /* 0x000fe20000010000 */
[----:B--2---:R-:W-:-:S06]  /*e760*/  FADD.FTZ R27, R29, R82 ;  /* 0x000000521d1b7221 */ /* 0x004fcc0000010000 */
[----:B------:R-:W2:Y:S01]  /*e770*/  MUFU.EX2 R71, R71 ;  /* 0x0000004700477308 */ /* 0x000ea20000000800 */
[----:B------:R-:W-:Y:S01]  /*e780*/  FFMA.FTZ R62, R133, R0, -R26 ;  /* 0x00000000853e7223 */ /* 0x000fe2000001081a */
[----:B---3--:R-:W-:-:S06]  /*e790*/  FADD.FTZ R24, R59, R24 ;  /* 0x000000183b187221 */ /* 0x008fcc0000010000 */
[----:B------:R-:W3:Y:S01]  /*e7a0*/  MUFU.EX2 R42, R42 ;  /* 0x0000002a002a7308 */ /* 0x000ee20000000800 */
[----:B0-----:R-:W-:Y:S01]  /*e7b0*/  FADD.FTZ R27, R74, R27 ;  /* 0x0000001b4a1b7221 */ /* 0x001fe20000010000 */
[----:B------:R-:W-:-:S06]  /*e7c0*/  FFMA.FTZ R63, R63, R0, -R26 ;  /* 0x000000003f3f7223 */ /* 0x000fcc000001081a */
[----:B------:R-:W0:Y:S01]  /*e7d0*/  MUFU.EX2 R33, R33 ;  /* 0x0000002100217308 */ /* 0x000e220000000800 */
[----:B------:R-:W-:Y:S01]  /*e7e0*/  F2FP.F16.F32.PACK_AB R19, R95, R80 ;  /* 0x000000505f13723e */ /* 0x000fe200000000ff */
[----:B------:R-:W-:Y:S01]  /*e7f0*/  FFMA.FTZ R69, R31, R0, -R26 ;  /* 0x000000001f457223 */ /* 0x000fe2000001081a */
[----:B----4-:R-:W-:-:S05]  /*e800*/  FADD.FTZ R31, R15, R24 ;  /* 0x000000180f1f7221 */ /* 0x010fca0000010000 */
[----:B------:R-:W4:Y:S01]  /*e810*/  MUFU.EX2 R43, R43 ;  /* 0x0000002b002b7308 */ /* 0x000f220000000800 */
[-CC-:B------:R-:W-:Y:S01]  /*e820*/  FFMA.FTZ R65, R65, R0.reuse, -R26.reuse ;  /* 0x0000000041417223 */ /* 0x180fe2000001081a */
[-CC-:B------:R-:W-:Y:S01]  /*e830*/  FFMA.FTZ R76, R135, R0.reuse, -R26.reuse ;  /* 0x00000000874c7223 */ /* 0x180fe2000001081a */
[-CC-:B------:R-:W-:Y:S01]  /*e840*/  FFMA.FTZ R51, R51, R0.reuse, -R26.reuse ;  /* 0x0000000033337223 */ /* 0x180fe2000001081a */
[----:B------:R-:W-:-:S04]  /*e850*/  FFMA.FTZ R80, R109, R0, -R26 ;  /* 0x000000006d507223 */ /* 0x000fc8000001081a */
[----:B------:R-:W4:Y:S01]  /*e860*/  MUFU.EX2 R72, R72 ;  /* 0x0000004800487308 */ /* 0x000f220000000800 */
[-CC-:B------:R-:W-:Y:S01]  /*e870*/  FFMA.FTZ R79, R137, R0.reuse, -R26.reuse ;  /* 0x00000000894f7223 */ /* 0x180fe2000001081a */
[-CC-:B------:R-:W-:Y:S01]  /*e880*/  FFMA.FTZ R139, R139, R0.reuse, -R26.reuse ;  /* 0x000000008b8b7223 */ /* 0x180fe2000001081a */
[-CC-:B------:R-:W-:Y:S01]  /*e890*/  FFMA.FTZ R141, R141, R0.reuse, -R26.reuse ;  /* 0x000000008d8d7223 */ /* 0x180fe2000001081a */
[-CC-:B------:R-:W-:Y:S01]  /*e8a0*/  FFMA.FTZ R111, R111, R0.reuse, -R26.reuse ;  /* 0x000000006f6f7223 */ /* 0x180fe2000001081a */
[-CC-:B------:R-:W-:Y:S01]  /*e8b0*/  FFMA.FTZ R143, R143, R0.reuse, -R26.reuse ;  /* 0x000000008f8f7223 */ /* 0x180fe2000001081a */
[-CC-:B------:R-:W-:Y:S02]  /*e8c0*/  FFMA.FTZ R149, R149, R0.reuse, -R26.reuse ;  /* 0x0000000095957223 */ /* 0x180fe4000001081a */
[----:B------:R-:W4:Y:S01]  /*e8d0*/  MUFU.EX2 R34, R34 ;  /* 0x0000002200227308 */ /* 0x000f220000000800 */
[----:B------:R-:W-:Y:S01]  /*e8e0*/  FFMA.FTZ R113, R113, R0, -R26 ;  /* 0x0000000071717223 */ /* 0x000fe2000001081a */
[----:B-1----:R-:W-:Y:S01]  /*e8f0*/  FADD.FTZ R26, R64, R27 ;  /* 0x0000001b401a7221 */ /* 0x002fe20000010000 */
[----:B------:R1:W-:Y:S01]  /*e900*/  STSM.16.M88.4 [R23+0x24300], R16 ;  /* 0x0243001017007844 */ /* 0x0003e20000000200 */
[----:B------:R-:W-:-:S04]  /*e910*/  FADD.FTZ R31, R48, R31 ;  /* 0x0000001f301f7221 */ /* 0x000fc80000010000 */
[----:B------:R-:W4:Y:S08]  /*e920*/  MUFU.EX2 R62, R62 ;  /* 0x0000003e003e7308 */ /* 0x000f300000000800 */
[----:B------:R-:W4:Y:S01]  /*e930*/  MUFU.EX2 R35, R35 ;  /* 0x0000002300237308 */ /* 0x000f220000000800 */
[----:B-1----:R-:W-:Y:S01]  /*e940*/  F2FP.F16.F32.PACK_AB R16, R81, R28 ;  /* 0x0000001c5110723e */ /* 0x002fe200000000ff */
[----:B--2---:R-:W-:Y:S01]  /*e950*/  FADD.FTZ R28, R71, R26 ;  /* 0x0000001a471c7221 */ /* 0x004fe20000010000 */
[----:B------:R-:W-:-:S05]  /*e960*/  F2FP.F16.F32.PACK_AB R18, R83, R32 ;  /* 0x000000205312723e */ /* 0x000fca00000000ff */
[----:B------:R-:W1:Y:S01]  /*e970*/  MUFU.EX2 R63, R63 ;  /* 0x0000003f003f7308 */ /* 0x000e620000000800 */
[----:B---3--:R-:W-:Y:S01]  /*e980*/  FADD.FTZ R32, R42, R31 ;  /* 0x0000001f2a207221 */ /* 0x008fe20000010000 */
[----:B0-----:R-:W-:Y:S01]  /*e990*/  FADD.FTZ R31, R33, R28 ;  /* 0x0000001c211f7221 */ /* 0x001fe20000010000 */
[----:B------:R-:W-:-:S05]  /*e9a0*/  F2FP.F16.F32.PACK_AB R26, R67, R40 ;  /* 0x00000028431a723e */ /* 0x000fca00000000ff */
[----:B------:R-:W0:Y:S01]  /*e9b0*/  MUFU.EX2 R38, R38 ;  /* 0x0000002600267308 */ /* 0x000e220000000800 */
[----:B----4-:R-:W-:Y:S01]  /*e9c0*/  FADD.FTZ R67, R43, R32 ;  /* 0x000000202b437221 */ /* 0x010fe20000010000 */
[----:B------:R-:W-:-:S06]  /*e9d0*/  FADD.FTZ R31, R72, R31 ;  /* 0x0000001f481f7221 */ /* 0x000fcc0000010000 */
[----:B------:R-:W2:Y:S01]  /*e9e0*/  MUFU.EX2 R65, R65 ;  /* 0x0000004100417308 */ /* 0x000ea20000000800 */
[----:B------:R-:W-:-:S07]  /*e9f0*/  FADD.FTZ R32, R34, R67 ;  /* 0x0000004322207221 */ /* 0x000fce0000010000 */
[----:B------:R-:W3:Y:S01]  /*ea00*/  MUFU.EX2 R57, R57 ;  /* 0x0000003900397308 */ /* 0x000ee20000000800 */
[----:B------:R-:W-:Y:S01]  /*ea10*/  F2FP.F16.F32.PACK_AB R27, R75, R30 ;  /* 0x0000001e4b1b723e */ /* 0x000fe200000000ff */
[----:B------:R-:W-:-:S06]  /*ea20*/  FADD.FTZ R40, R62, R31 ;  /* 0x0000001f3e287221 */ /* 0x000fcc0000010000 */
[----:B------:R-:W4:Y:S01]  /*ea30*/  MUFU.EX2 R76, R76 ;  /* 0x0000004c004c7308 */ /* 0x000f220000000800 */
[----:B------:R-:W-:Y:S01]  /*ea40*/  F2FP.F16.F32.PACK_AB R30, R48, R15 ;  /* 0x0000000f301e723e */ /* 0x000fe200000000ff */
[----:B------:R-:W-:-:S06]  /*ea50*/  FADD.FTZ R15, R35, R32 ;  /* 0x00000020230f7221 */ /* 0x000fcc0000010000 */
[----:B------:R-:W4:Y:S01]  /*ea60*/  MUFU.EX2 R39, R39 ;  /* 0x0000002700277308 */ /* 0x000f220000000800 */
[----:B-1----:R-:W-:-:S07]  /*ea70*/  FADD.FTZ R40, R63, R40 ;  /* 0x000000283f287221 */ /* 0x002fce0000010000 */
[----:B------:R-:W1:Y:S01]  /*ea80*/  MUFU.EX2 R51, R51 ;  /* 0x0000003300337308 */ /* 0x000e620000000800 */
[----:B0-----:R-:W-:Y:S01]  /*ea90*/  FADD.FTZ R32, R38, R15 ;  /* 0x0000000f26207221 */ /* 0x001fe20000010000 */
[----:B--2---:R-:W-:-:S06]  /*eaa0*/  FADD.FTZ R15, R65, R40 ;  /* 0x00000028410f7221 */ /* 0x004fcc0000010000 */
[----:B------:R-:W0:Y:S01]  /*eab0*/  MUFU.EX2 R52, R52 ;  /* 0x0000003400347308 */ /* 0x000e220000000800 */
[----:B---3--:R-:W-:-:S07]  /*eac0*/  FADD.FTZ R32, R57, R32 ;  /* 0x0000002039207221 */ /* 0x008fce0000010000 */
[----:B------:R-:W2:Y:S01]  /*ead0*/  MUFU.EX2 R78, R78 ;  /* 0x0000004e004e7308 */ /* 0x000ea20000000800 */
[----:B------:R-:W-:Y:S01]  /*eae0*/  F2FP.F16.F32.PACK_AB R28, R59, R44 ;  /* 0x0000002c3b1c723e */ /* 0x000fe200000000ff */
[----:B----4-:R-:W-:-:S06]  /*eaf0*/  FADD.FTZ R44, R76, R15 ;  /* 0x0000000f4c2c7221 */ /* 0x010fcc0000010000 */
[----:B------:R-:W3:Y:S01]  /*eb00*/  MUFU.EX2 R47, R47 ;  /* 0x0000002f002f7308 */ /* 0x000ee20000000800 */
[----:B------:R-:W-:-:S07]  /*eb10*/  F2FP.F16.F32.PACK_AB R17, R91, R68 ;  /* 0x000000445b11723e */ /* 0x000fce00000000ff */
[----:B------:R-:W4:Y:S01]  /*eb20*/  MUFU.EX2 R55, R55 ;  /* 0x0000003700377308 */ /* 0x000f220000000800 */
[----:B------:R-:W-:Y:S01]  /*eb30*/  F2FP.F16.F32.PACK_AB R19, R87, R66 ;  /* 0x000000425713723e */ /* 0x000fe200000000ff */
[----:B------:R-:W-:Y:S01]  /*eb40*/  FADD.FTZ R15, R39, R32 ;  /* 0x00000020270f7221 */ /* 0x000fe20000010000 */
[----:B------:R-:W-:-:S05]  /*eb50*/  F2FP.F16.F32.PACK_AB R32, R43, R42 ;  /* 0x0000002a2b20723e */ /* 0x000fca00000000ff */
[----:B------:R-:W4:Y:S01]  /*eb60*/  MUFU.EX2 R54, R54 ;  /* 0x0000003600367308 */ /* 0x000f220000000800 */
[----:B-1----:R-:W-:-:S07]  /*eb70*/  FADD.FTZ R43, R51, R44 ;  /* 0x0000002c332b7221 */ /* 0x002fce0000010000 */
[----:B------:R-:W1:Y:S01]  /*eb80*/  MUFU.EX2 R80, R80 ;  /* 0x0000005000507308 */ /* 0x000e620000000800 */
[----:B------:R0:W-:Y:S07]  /*eb90*/  STSM.16.M88.4 [R23+0x25b00], R16 ;  /* 0x025b001017007844 */ /* 0x0001ee0000000200 */
[----:B------:R-:W1:Y:S08]  /*eba0*/  MUFU.EX2 R41, R41 ;  /* 0x0000002900297308 */ /* 0x000e700000000800 */
[----:B------:R-:W1:Y:S01]  /*ebb0*/  MUFU.EX2 R79, R79 ;  /* 0x0000004f004f7308 */ /* 0x000e620000000800 */
[----:B0-----:R-:W-:Y:S01]  /*ebc0*/  FADD.FTZ R16, R52, R15 ;  /* 0x0000000f34107221 */ /* 0x001fe20000010000 */
[----:B--2---:R-:W-:-:S06]  /*ebd0*/  FADD.FTZ R18, R78, R43 ;  /* 0x0000002b4e127221 */ /* 0x004fcc0000010000 */
[----:B------:R-:W0:Y:S01]  /*ebe0*/  MUFU.EX2 R56, R56 ;  /* 0x0000003800387308 */ /* 0x000e220000000800 */
[----:B---3--:R-:W-:Y:S01]  /*ebf0*/  FADD.FTZ R15, R47, R16 ;  /* 0x000000102f0f7221 */ /* 0x008fe20000010000 */
[----:B----4-:R-:W-:-:S06]  /*ec00*/  FADD.FTZ R17, R55, R18 ;  /* 0x0000001237117221 */ /* 0x010fcc0000010000 */
[----:B------:R-:W2:Y:S01]  /*ec10*/  MUFU.EX2 R68, R139 ;  /* 0x0000008b00447308 */ /* 0x000ea20000000800 */
[----:B------:R-:W-:Y:S01]  /*ec20*/  F2FP.F16.F32.PACK_AB R24, R73, R36 ;  /* 0x000000244918723e */ /* 0x000fe200000000ff */
[----:B------:R-:W-:-:S06]  /*ec30*/  FADD.FTZ R16, R54, R15 ;  /* 0x0000000f36107221 */ /* 0x000fcc0000010000 */
[----:B------:R-:W3:Y:S01]  /*ec40*/  MUFU.EX2 R45, R45 ;  /* 0x0000002d002d7308 */ /* 0x000ee20000000800 */
[----:B-1----:R-:W-:-:S07]  /*ec50*/  FADD.FTZ R18, R80, R17 ;  /* 0x0000001150127221 */ /* 0x002fce0000010000 */
[----:B------:R-:W1:Y:S01]  /*ec60*/  MUFU.EX2 R141, R141 ;  /* 0x0000008d008d7308 */ /* 0x000e620000000800 */
[----:B------:R-:W-:Y:S01]  /*ec70*/  FADD.FTZ R15, R41, R16 ;  /* 0x00000010290f7221 */ /* 0x000fe20000010000 */
[----:B------:R-:W-:-:S06]  /*ec80*/  FADD.FTZ R17, R79, R18 ;  /* 0x000000124f117221 */ /* 0x000fcc0000010000 */
[----:B------:R-:W4:Y:S08]  /*ec90*/  MUFU.EX2 R58, R58 ;  /* 0x0000003a003a7308 */ /* 0x000f300000000800 */
[----:B------:R-:W4:Y:S01]  /*eca0*/  MUFU.EX2 R36, R111 ;  /* 0x0000006f00247308 */ /* 0x000f220000000800 */
[----:B0-----:R-:W-:Y:S01]  /*ecb0*/  FADD.FTZ R16, R56, R15 ;  /* 0x0000000f38107221 */ /* 0x001fe20000010000 */
[----:B------:R-:W-:-:S06]  /*ecc0*/  F2FP.F16.F32.PACK_AB R25, R70, R25 ;  /* 0x000000194619723e */ /* 0x000fcc00000000ff */
[----:B------:R-:W0:Y:S01]  /*ecd0*/  MUFU.EX2 R49, R49 ;  /* 0x0000003100317308 */ /* 0x000e220000000800 */
[----:B--2---:R-:W-:Y:S01]  /*ece0*/  FADD.FTZ R18, R68, R17 ;  /* 0x0000001144127221 */ /* 0x004fe20000010000 */
[----:B------:R-:W-:-:S06]  /*ecf0*/  F2FP.F16.F32.PACK_AB R29, R74, R29 ;  /* 0x0000001d4a1d723e */ /* 0x000fcc00000000ff */
[----:B------:R-:W2:Y:S01]  /*ed00*/  MUFU.EX2 R143, R143 ;  /* 0x0000008f008f7308 */ /* 0x000ea20000000800 */
[----:B------:R-:W-:Y:S01]  /*ed10*/  F2FP.F16.F32.PACK_AB R31, R71, R64 ;  /* 0x00000040471f723e */ /* 0x000fe200000000ff */
[----:B---3--:R-:W-:-:S06]  /*ed20*/  FADD.FTZ R15, R45, R16 ;  /* 0x000000102d0f7221 */ /* 0x008fcc0000010000 */
[----:B------:R-:W3:Y:S01]  /*ed30*/  MUFU.EX2 R60, R60 ;  /* 0x0000003c003c7308 */ /* 0x000ee20000000800 */
[----:B-1----:R-:W-:Y:S01]  /*ed40*/  FADD.FTZ R19, R141, R18 ;  /* 0x000000128d137221 */ /* 0x002fe20000010000 */
[----:B------:R1:W-:Y:S06]  /*ed50*/  STSM.16.M88.4 [R23+0x27300], R24 ;  /* 0x0273001817007844 */ /* 0x0003ec0000000200 */
[----:B------:R-:W3:Y:S01]  /*ed60*/  MUFU.EX2 R40, R77 ;  /* 0x0000004d00287308 */ /* 0x000ee20000000800 */
[----:B------:R0:W-:Y:S01]  /*ed70*/  STSM.16.M88.4 [R23+0x28b00], R28 ;  /* 0x028b001c17007844 */ /* 0x0001e20000000200 */
[----:B----4-:R-:W-:-:S06]  /*ed80*/  FADD.FTZ R18, R58, R15 ;  /* 0x0000000f3a127221 */ /* 0x010fcc0000010000 */
[----:B------:R-:W4:Y:S01]  /*ed90*/  MUFU.EX2 R50, R50 ;  /* 0x0000003200327308 */ /* 0x000f220000000800 */
[----:B-1----:R-:W-:-:S07]  /*eda0*/  F2FP.F16.F32.PACK_AB R24, R57, R38 ;  /* 0x000000263918723e */ /* 0x002fce00000000ff */
[----:B------:R-:W1:Y:S01]  /*edb0*/  MUFU.EX2 R149, R149 ;  /* 0x0000009500957308 */ /* 0x000e620000000800 */
[----:B0-----:R-:W-:Y:S01]  /*edc0*/  FADD.FTZ R28, R36, R19 ;  /* 0x00000013241c7221 */ /* 0x001fe20000010000 */
[----:B------:R-:W-:Y:S01]  /*edd0*/  FADD.FTZ R15, R49, R18 ;  /* 0x00000012310f7221 */ /* 0x000fe20000010000 */
[----:B------:R-:W-:-:S05]  /*ede0*/  F2FP.F16.F32.PACK_AB R34, R35, R34 ;  /* 0x000000222322723e */ /* 0x000fca00000000ff */
[----:B------:R-:W0:Y:S01]  /*edf0*/  MUFU.EX2 R30, R61 ;  /* 0x0000003d001e7308 */ /* 0x000e220000000800 */
[----:B--2---:R-:W-:Y:S01]  /*ee00*/  FADD.FTZ R29, R143, R28 ;  /* 0x0000001c8f1d7221 */ /* 0x004fe20000010000 */
[----:B------:R-:W-:Y:S02]  /*ee10*/  F2FP.F16.F32.PACK_AB R33, R72, R33 ;  /* 0x000000214821723e */ /* 0x000fe400000000ff */
[----:B------:R-:W-:-:S04]  /*ee20*/  F2FP.F16.F32.PACK_AB R35, R63, R62 ;  /* 0x0000003e3f23723e */ /* 0x000fc800000000ff */
[----:B------:R-:W-:Y:S01]  /*ee30*/  MUFU.EX2 R37, R37 ;  /* 0x0000002500257308 */ /* 0x000fe20000000800 */
[----:B---3--:R-:W-:-:S07]  /*ee40*/  FADD.FTZ R15, R60, R15 ;  /* 0x0000000f3c0f7221 */ /* 0x008fce0000010000 */
[----:B------:R-:W2:Y:S01]  /*ee50*/  MUFU.EX2 R46, R46 ;  /* 0x0000002e002e7308 */ /* 0x000ea20000000800 */
[----:B------:R-:W-:-:S07]  /*ee60*/  FADD.FTZ R28, R40, R29 ;  /* 0x0000001d281c7221 */ /* 0x000fce0000010000 */
[----:B------:R-:W-:Y:S08]  /*ee70*/  MUFU.EX2 R113, R113 ;  /* 0x0000007100717308 */ /* 0x000ff00000000800 */
[----:B------:R-:W3:Y:S01]  /*ee80*/  MUFU.EX2 R38, R69 ;  /* 0x0000004500267308 */ /* 0x000ee20000000800 */
[----:B------:R4:W-:Y:S01]  /*ee90*/  STSM.16.M88.4 [R23+0x2a300], R32 ;  /* 0x02a3002017007844 */ /* 0x0009e20000000200 */
[----:B------:R-:W-:-:S02]  /*eea0*/  F2FP.F16.F32.PACK_AB R25, R76, R65 ;  /* 0x000000414c19723e */ /* 0x000fc400000000ff */
[----:B------:R-:W-:Y:S02]  /*eeb0*/  F2FP.F16.F32.PACK_AB R26, R52, R39 ;  /* 0x00000027341a723e */ /* 0x000fe400000000ff */
[----:B------:R-:W-:Y:S02]  /*eec0*/  F2FP.F16.F32.PACK_AB R27, R78, R51 ;  /* 0x000000334e1b723e */ /* 0x000fe400000000ff */
[----:B------:R-:W-:Y:S02]  /*eed0*/  F2FP.F16.F32.PACK_AB R16, R54, R47 ;  /* 0x0000002f3610723e */ /* 0x000fe400000000ff */
[----:B------:R-:W-:Y:S01]  /*eee0*/  F2FP.F16.F32.PACK_AB R17, R80, R55 ;  /* 0x000000375011723e */ /* 0x000fe200000000ff */
[----:B----4-:R-:W-:Y:S01]  /*eef0*/  FADD.FTZ R32, R50, R15 ;  /* 0x0000000f32207221 */ /* 0x010fe20000010000 */
[----:B-1----:R-:W-:Y:S01]  /*ef00*/  FADD.FTZ R15, R149, R28 ;  /* 0x0000001c950f7221 */ /* 0x002fe20000010000 */
[----:B------:R-:W-:Y:S02]  /*ef10*/  F2FP.F16.F32.PACK_AB R18, R56, R41 ;  /* 0x000000293812723e */ /* 0x000fe400000000ff */
[----:B------:R-:W-:Y:S01]  /*ef20*/  FADD.FTZ R32, R53, R32 ;  /* 0x0000002035207221 */ /* 0x000fe20000010000 */
[----:B0-----:R-:W-:Y:S01]  /*ef30*/  FADD.FTZ R34, R30, R15 ;  /* 0x0000000f1e227221 */ /* 0x001fe20000010000 */
[----:B------:R-:W-:-:S02]  /*ef40*/  F2FP.F16.F32.PACK_AB R19, R68, R79 ;  /* 0x0000004f4413723e */ /* 0x000fc400000000ff */
[----:B------:R-:W-:Y:S02]  /*ef50*/  F2FP.F16.F32.PACK_AB R29, R30, R149 ;  /* 0x000000951e1d723e */ /* 0x000fe400000000ff */
[----:B--2---:R-:W-:Y:S01]  /*ef60*/  F2FP.F16.F32.PACK_AB R30, R46, R37 ;  /* 0x000000252e1e723e */ /* 0x004fe200000000ff */
[----:B------:R-:W-:Y:S01]  /*ef70*/  FADD.FTZ R37, R37, R32 ;  /* 0x0000002025257221 */ /* 0x000fe20000010000 */
[----:B---3--:R-:W-:Y:S01]  /*ef80*/  F2FP.F16.F32.PACK_AB R31, R38, R113 ;  /* 0x00000071261f723e */ /* 0x008fe200000000ff */
[----:B------:R0:W-:Y:S01]  /*ef90*/  STSM.16.M88.4 [R23+0x2bb00], R24 ;  /* 0x02bb001817007844 */ /* 0x0001e20000000200 */
[----:B------:R-:W-:Y:S01]  /*efa0*/  FADD.FTZ R113, R113, R34 ;  /* 0x0000002271717221 */ /* 0x000fe20000010000 */
[----:B------:R-:W-:Y:S02]  /*efb0*/  F2FP.F16.F32.PACK_AB R28, R53, R50 ;  /* 0x00000032351c723e */ /* 0x000fe400000000ff */
[----:B------:R1:W-:Y:S01]  /*efc0*/  STSM.16.M88.4 [R23+0x2d300], R16 ;  /* 0x02d3001017007844 */ /* 0x0003e20000000200 */
[----:B0-----:R-:W-:-:S02]  /*efd0*/  F2FP.F16.F32.PACK_AB R24, R58, R45 ;  /* 0x0000002d3a18723e */ /* 0x001fc400000000ff */
[----:B------:R-:W-:Y:S02]  /*efe0*/  F2FP.F16.F32.PACK_AB R25, R36, R141 ;  /* 0x0000008d2419723e */ /* 0x000fe400000000ff */
[----:B------:R-:W-:Y:S02]  /*eff0*/  F2FP.F16.F32.PACK_AB R26, R60, R49 ;  /* 0x000000313c1a723e */ /* 0x000fe400000000ff */
[----:B------:R-:W-:Y:S01]  /*f000*/  F2FP.F16.F32.PACK_AB R27, R40, R143 ;  /* 0x0000008f281b723e */ /* 0x000fe200000000ff */
[----:B-1----:R-:W-:Y:S01]  /*f010*/  FADD.FTZ R17, R46, R37 ;  /* 0x000000252e117221 */ /* 0x002fe20000010000 */
[----:B------:R-:W-:-:S03]  /*f020*/  FADD.FTZ R16, R38, R113 ;  /* 0x0000007126107221 */ /* 0x000fc60000010000 */
[----:B------:R-:W-:Y:S04]  /*f030*/  STSM.16.M88.4 [R23+0x2eb00], R24 ;  /* 0x02eb001817007844 */ /* 0x000fe80000000200 */
[----:B------:R-:W-:Y:S04]  /*f040*/  STSM.16.M88.4 [R23+0x30300], R28 ;  /* 0x0303001c17007844 */ /* 0x000fe80000000200 */
[----:B------:R-:W-:Y:S01]  /*f050*/  STL [R1+0x1c], R17 ;  /* 0x00001c1101007387 */ /* 0x000fe20000100800 */
[----:B------:R0:W-:Y:S06]  /*f060*/  MEMBAR.ALL.CTA ;  /* 0x0000000000007992 */ /* 0x0001ec0000008000 */
[----:B0-----:R-:W0:Y:S04]  /*f070*/  FENCE.VIEW.ASYNC.S ;  /* 0x00000000000073c6 */ /* 0x001e280000000000 */
[----:B------:R1:W-:Y:S01]  /*f080*/  STL [R1+0x20], R16 ;  /* 0x0000201001007387 */ /* 0x0003e20000100800 */
[----:B------:R-:W-:Y:S01]  /*f090*/  VIADD R15, R104, 0xfffffffe ;  /* 0xfffffffe680f7836 */ /* 0x000fe20000000000 */
[----:B-1----:R-:W-:-:S05]  /*f0a0*/  VIMNMX R16, RZ, R21, !PT ;  /* 0x00000015ff107248 */ /* 0x002fca0007fe0100 */
[----:B------:R1:W-:Y:S01]  /*f0b0*/  STL [R1+0x4c], R16 ;  /* 0x00004c1001007387 */ /* 0x0003e20000100800 */
[----:B------:R-:W-:Y:S01]  /*f0c0*/  ISETP.GE.AND P2, PT, R15, R16, PT ;  /* 0x000000100f00720c */ /* 0x000fe20003f46270 */
[----:B------:R-:W-:-:S04]  /*f0d0*/  IMAD.MOV.U32 R71, RZ, RZ, RZ ;  /* 0x000000ffff477224 */ /* 0x000fc800078e00ff */
        /* <DEDUP_REMOVED lines=47> */
[----:B0-----:R-:W-:Y:S01]  /*f3d0*/  NOP ;  /* 0x0000000000007918 */ /* 0x001fe20000000000 */
[----:B-1----:R-:W-:Y:S05]  /*f3e0*/  @!P2 BRA `(.L_x_10229) ;  /* 0x0000005000f8a947 */ /* 0x002fea0003800000 */
[----:B------:R0:W-:Y:S01]  /*f3f0*/  STL [R1+0x18], R20 ;  /* 0x0000181401007387 */ /* 0x0001e20000100800 */
[----:B------:R-:W-:-:S03]  /*f400*/  IMAD.MOV.U32 R149, RZ, RZ, R15 ;  /* 0x000000ffff957224 */ /* 0x000fc600078e000f */
[----:B------:R0:W-:Y:S04]  /*f410*/  STL [R1+0xc], R14 ;  /* 0x00000c0e01007387 */ /* 0x0001e80000100800 */
[----:B------:R0:W5:Y:S01]  /*f420*/  LDL.LU R16, [R1+0x24] ;  /* 0x0000240001107983 */ /* 0x0001620000300800 */
        /* <DEDUP_REMOVED lines=24> */
[----:B0-----:R-:W-:-:S07]  /*f5b0*/  CS2R R24, SRZ ;  /* 0x0000000000187805 */ /* 0x001fce000001ff00 */
.L_x_10240:
        /* <DEDUP_REMOVED lines=12> */
.L_x_10231:
[----:B------:R-:W-:Y:S01]  /*f680*/  IMAD R0, R146, 0x8, R22 ;  /* 0x0000000892007824 */ /* 0x000fe200078e0216 */
[----:B------:R-:W-:-:S04]  /*f690*/  SHF.L.U32 R17, R14, 0x1f, RZ ;  /* 0x0000001f0e117819 */ /* 0x000fc800000006ff */
[----:B------:R0:W1:Y:S01]  /*f6a0*/  SYNCS.PHASECHK.TRANS64.TRYWAIT P3, [R0+URZ+0x31c30], R17 ;  /* 0x031c3011000075a7 */ /* 0x000062000806017f */
[----:B------:R-:W-:Y:S05]  /*f6b0*/  @!P0 BRA `(.L_x_10232) ;  /* 0x0000000000048947 */ /* 0x000fea0003800000 */
[----:B------:R-:W-:Y:S01]  /*f6c0*/  BPT.TRAP 0x1 ;  /* 0x000000040000795c */ /* 0x000fe20000300000 */
.L_x_10232:
[----:B------:R-:W-:Y:S04]  /*f6d0*/  BSSY B0, `(.L_x_10230) ;  /* 0x0000004000007945 */ /* 0x000fe80003800000 */
[----:B-1----:R-:W-:Y:S05]  /*f6e0*/  @P3 BRA `(.L_x_10233) ;  /* 0x0000000000083947 */ /* 0x002fea0003800000 */
[----:B------:R-:W1:Y:S02]  /*f6f0*/  SYNCS.PHASECHK.TRANS64.TRYWAIT P3, [R0+URZ+0x31c30], R17 ;  /* 0x031c3011000075a7 */ /* 0x000e64000806017f */
[----:B-1----:R-:W-:Y:S05]  /*f700*/  @!P3 BRA `(.L_x_10234) ;  /* 0x0000012000d8b947 */ /* 0x002fea0003800000 */
.L_x_10233:
[----:B------:R-:W-:Y:S05]  /*f710*/  BSYNC B0 ;  /* 0x0000000000007941 */ /* 0x000fea0003800000 */
.L_x_10230:
[----:B------:R-:W2:Y:S01]  /*f720*/  LDL R14, [R1+0x40] ;  /* 0x00004000010e7983 */ /* 0x000ea20000100800 */
[----:B------:R-:W-:Y:S05]  /*f730*/  WARPSYNC.ALL ;  /* 0x0000000000007948 */ /* 0x000fea0003800000 */
[----:B01----:R-:W0:Y:S01]  /*f740*/  S2R R0, SR_TID.X ;  /* 0x0000000000007919 */ /* 0x003e220000002100 */
[----:B------:R-:W-:Y:S01]  /*f750*/  IMAD.MOV.U32 R19, RZ, RZ, -0x7fffffe0 ;  /* 0x80000020ff137424 */ /* 0x000fe200078e00ff */
[C---:B------:R-:W-:Y:S01]  /*f760*/  R2UR UR44, R2.reuse ;  /* 0x00000000022c72ca */ /* 0x040fe200000e0000 */
[----:B------:R-:W-:Y:S01]  /*f770*/  IMAD.MOV.U32 R21, RZ, RZ, -0x7fffffe0 ;  /* 0x80000020ff157424 */ /* 0x000fe200078e00ff */
        /* <DEDUP_REMOVED lines=8> */
[----:B------:R-:W-:-:S02]  /*f800*/  R2UR UR49, R3 ;  /* 0x00000000033172ca */ /* 0x000fc400000e0000 */
[----:B------:R-:W-:Y:S01]  /*f810*/  R2UR UR55, R75 ;  /* 0x000000004b3772ca */ /* 0x000fe200000e0000 */
[----:B------:R-:W-:Y:S01]  /*f820*/  STL [R1+0xac], R26 ;  /* 0x0000ac1a01007387 */ /* 0x000fe20000100800 */
[C---:B------:R-:W-:Y:S02]  /*f830*/  R2UR UR52, R2.reuse ;  /* 0x00000000023472ca */ /* 0x040fe400000e0000 */
[----:B------:R-:W-:Y:S01]  /*f840*/  R2UR UR53, R3 ;  /* 0x00000000033572ca */ /* 0x000fe200000e0000 */
[----:B------:R1:W-:Y:S01]  /*f850*/  STL [R1+0xa8], R25 ;  /* 0x0000a81901007387 */ /* 0x0003e20000100800 */
[----:B------:R-:W-:Y:S02]  /*f860*/  R2UR UR15, R73 ;  /* 0x00000000490f72ca */ /* 0x000fe400000e0000 */
[----:B------:R-:W-:Y:S01]  /*f870*/  R2UR UR12, R2 ;  /* 0x00000000020c72ca */ /* 0x000fe200000e0000 */
[----:B------:R-:W-:Y:S01]  /*f880*/  STL [R1+0xa4], R24 ;  /* 0x0000a41801007387 */ /* 0x000fe20000100800 */
[----:B------:R-:W-:-:S02]  /*f890*/  R2UR UR13, R3 ;  /* 0x00000000030d72ca */ /* 0x000fc400000e0000 */
[C---:B------:R-:W-:Y:S01]  /*f8a0*/  R2UR UR5, R75.reuse ;  /* 0x000000004b0572ca */ /* 0x040fe200000e0000 */
[----:B------:R3:W-:Y:S01]  /*f8b0*/  STL [R1+0xa0], R23 ;  /* 0x0000a01701007387 */ /* 0x0007e20000100800 */
[C---:B------:R-:W-:Y:S02]  /*f8c0*/  R2UR UR19, R75.reuse ;  /* 0x000000004b1372ca */ /* 0x040fe400000e0000 */
[C---:B------:R-:W-:Y:S01]  /*f8d0*/  R2UR UR35, R75.reuse ;  /* 0x000000004b2372ca */ /* 0x040fe200000e0000 */
[----:B------:R4:W-:Y:S01]  /*f8e0*/  STL [R1+0x9c], R22 ;  /* 0x00009c1601007387 */ /* 0x0009e20000100800 */
[----:B0-----:R-:W-:Y:S02]  /*f8f0*/  SHF.R.U32.HI R0, RZ, 0x7, R0 ;  /* 0x00000007ff007819 */ /* 0x001fe40000011600 */
[C---:B------:R-:W-:Y:S01]  /*f900*/  R2UR UR33, R75.reuse ;  /* 0x000000004b2172ca */ /* 0x040fe200000e0000 */
[----:B------:R0:W-:Y:S01]  /*f910*/  STL [R1+0x98], R16 ;  /* 0x0000981001007387 */ /* 0x0001e20000100800 */
[----:B------:R-:W-:Y:S01]  /*f920*/  R2UR UR57, R75 ;  /* 0x000000004b3972ca */ /* 0x000fe200000e0000 */
[----:B------:R-:W-:Y:S01]  /*f930*/  VIADD R0, R0, 0x8 ;  /* 0x0000000800007836 */ /* 0x000fe20000000000 */
[C---:B------:R-:W-:Y:S01]  /*f940*/  R2UR UR11, R73.reuse ;  /* 0x00000000490b72ca */ /* 0x040fe200000e0000 */
[----:B------:R-:W-:Y:S01]  /*f950*/  IMAD.MOV.U32 R75, RZ, RZ, -0x7fffffe0 ;  /* 0x80000020ff4b7424 */ /* 0x000fe200078e00ff */
[C---:B------:R-:W-:Y:S01]  /*f960*/  R2UR UR27, R73.reuse ;  /* 0x00000000491b72ca */ /* 0x040fe200000e0000 */
[----:B------:R0:W-:Y:S01]  /*f970*/  STL [R1+0x94], R15 ;  /* 0x0000940f01007387 */ /* 0x0001e20000100800 */
[----:B------:R-:W-:-:S02]  /*f980*/  R2UR UR39, R73 ;  /* 0x00000000492772ca */ /* 0x000fc400000e0000 */
[----:B------:R-:W-:Y:S01]  /*f990*/  R2UR UR29, R73 ;  /* 0x00000000491d72ca */ /* 0x000fe200000e0000 */
[----:B------:R0:W-:Y:S01]  /*f9a0*/  BAR.SYNC.DEFER_BLOCKING R0, 0x100 ;  /* 0x000400000000751d */ /* 0x0001e20000010000 */
[----:B------:R-:W-:Y:S01]  /*f9b0*/  IMAD.U32 R73, RZ, RZ, UR5 ;  /* 0x00000005ff497e24 */ /* 0x000fe2000f8e00ff */
[C---:B------:R-:W-:Y:S02]  /*f9c0*/  R2UR UR5, R21.reuse ;  /* 0x00000000150572ca */ /* 0x040fe400000e0000 */
[C---:B------:R-:W-:Y:S02]  /*f9d0*/  R2UR UR7, R21.reuse ;  /* 0x00000000150772ca */ /* 0x040fe400000e0000 */
[C---:B------:R-:W-:Y:S02]  /*f9e0*/  R2UR UR23, R21.reuse ;  /* 0x00000000151772ca */ /* 0x040fe400000e0000 */
[C---:B------:R-:W-:Y:S02]  /*f9f0*/  R2UR UR31, R21.reuse ;  /* 0x00000000151f72ca */ /* 0x040fe400000e0000 */
[----:B------:R-:W-:-:S02]  /*fa00*/  R2UR UR25, R21 ;  /* 0x00000000151972ca */ /* 0x000fc400000e0000 */
[C---:B------:R-:W-:Y:S02]  /*fa10*/  R2UR UR21, R21.reuse ;  /* 0x00000000151572ca */ /* 0x040fe400000e0000 */
[----:B------:R-:W-:Y:S02]  /*fa20*/  R2UR UR41, R21 ;  /* 0x00000000152972ca */ /* 0x000fe400000e0000 */
[----:B------:R-:W-:Y:S02]  /*fa30*/  R2UR UR9, R77 ;  /* 0x000000004d0972ca */ /* 0x000fe400000e0000 */
[----:B------:R-:W-:Y:S02]  /*fa40*/  R2UR UR16, R2 ;  /* 0x00000000021072ca */ /* 0x000fe400000e0000 */
[----:B------:R-:W-:Y:S02]  /*fa50*/  R2UR UR17, R3 ;  /* 0x00000000031172ca */ /* 0x000fe400000e0000 */
[C---:B------:R-:W-:Y:S01]  /*fa60*/  R2UR UR37, R77.reuse ;  /* 0x000000004d2572ca */ /* 0x040fe200000e0000 */
[----:B------:R-:W-:Y:S01]  /*fa70*/  WARPGROUP.ARRIVE ;  /* 0x00000000000079c5 */ /* 0x000fe20000000000 */
[----:B------:R-:W-:-:S13]  /*fa80*/  R2UR UR43, R77 ;  /* 0x000000004d2b72ca */ /* 0x000fda00000e0000 */
[----:B-1----:R-:W-:Y:S01]  /*fa90*/  MOV R25, UR43 ;  /* 0x0000002b00197c02 */ /* 0x002fe20008000f00 */
[----:B------:R-:W-:Y:S01]  /*faa0*/  UMOV UR43, UR33 ;  /* 0x00000021002b7c82 */ /* 0x000fe20008000000 */
[----:B------:R-:W-:Y:S01]  /*fab0*/  R2UR UR33, R13 ;  /* 0x000000000d2172ca */ /* 0x000fe200000e0000 */
[----:B--2---:R-:W-:-:S04]  /*fac0*/  IMAD R18, R146, 0x6c0, R14 ;  /* 0x000006c092127824 */ /* 0x004fc800078e020e */
[C---:B------:R-:W-:Y:S01]  /*fad0*/  VIADD R20, R18.reuse, 0x40 ;  /* 0x0000004012147836 */ /* 0x040fe20000000000 */
[C---:B------:R-:W-:Y:S01]  /*fae0*/  R2UR UR46, R18.reuse ;  /* 0x00000000122e72ca */ /* 0x040fe200000e0000 */
[C---:B------:R-:W-:Y:S02]  /*faf0*/  VIADD R74, R18.reuse, 0x80 ;  /* 0x00000080124a7836 */ /* 0x040fe40000000000 */
        /* <DEDUP_REMOVED lines=10> */
[----:B------:R-:W-:Y:S01]  /*fba0*/  HGMMA.64x16x16.F32 R136, gdesc[UR44], RZ, !UPT, gsb0 ;  /* 0x002000002c8879f0 */ /* 0x000fe2000c0008ff */
        /* <DEDUP_REMOVED lines=26> */
[----:B------:R-:W-:Y:S01]  /*fd50*/  IMAD.U32 R72, RZ, RZ, UR4 ;  /* 0x00000004ff487e24 */ /* 0x000fe2000f8e00ff */
[----:B------:R-:W-:Y:S01]  /*fd60*/  R2UR UR4, R20 ;  /* 0x00000000140472ca */ /* 0x000fe200000e0000 */
[----:B------:R-:W-:Y:S01]  /*fd70*/  VIADD R20, R18, 0x2c0 ;  /* 0x000002c012147836 */ /* 0x000fe20000000000 */
[----:B------:R-:W-:Y:S01]  /*fd80*/  R2UR UR8, R76 ;  /* 0x000000004c0872ca */ /* 0x000fe200000e0000 */
[----:B------:R-:W-:-:S02]  /*fd90*/  IMAD.MOV.U32 R21, RZ, RZ, -0x7fffffe0 ;  /* 0x80000020ff157424 */ /* 0x000fc400078e00ff */
[----:B------:R-:W-:Y:S01]  /*fda0*/  VIADD R76, R18, 0x280 ;  /* 0x00000280124c7836 */ /* 0x000fe20000000000 */
[----:B------:R-:W-:Y:S01]  /*fdb0*/  R2UR UR40, R20 ;  /* 0x00000000142872ca */ /* 0x000fe200000e0000 */
[----:B------:R-:W-:-:S03]  /*fdc0*/  VIADD R20, R18, 0x380 ;  /* 0x0000038012147836 */ /* 0x000fc60000000000 */
[----:B------:R-:W-:Y:S01]  /*fdd0*/  R2UR UR36, R76 ;  /* 0x000000004c2472ca */ /* 0x000fe200000e0000 */
[----:B------:R-:W-:Y:S01]  /*fde0*/  VIADD R76, R18, 0x340 ;  /* 0x00000340124c7836 */ /* 0x000fe20000000000 */
[----:B------:R-:W-:Y:S01]  /*fdf0*/  R2UR UR46, R20 ;  /* 0x00000000142e72ca */ /* 0x000fe200000e0000 */
[----:B------:R-:W-:Y:S01]  /*fe00*/  VIADD R20, R18, 0x400 ;  /* 0x0000040012147836 */ /* 0x000fe20000000000 */
[----:B---3--:R-:W-:Y:S01]  /*fe10*/  MOV R23, UR47 ;  /* 0x0000002f00177c02 */ /* 0x008fe20008000f00 */
[----:B------:R-:W-:Y:S01]  /*fe20*/  UMOV UR47, UR37 ;  /* 0x00000025002f7c82 */ /* 0x000fe20008000000 */
[----:B------:R-:W-:Y:S02]  /*fe30*/  R2UR UR42, R76 ;  /* 0x000000004c2a72ca */ /* 0x000fe400000e0000 */
[----:B------:R-:W-:Y:S01]  /*fe40*/  R2UR UR37, R13 ;  /* 0x000000000d2572ca */ /* 0x000fe200000e0000 */
[----:B------:R-:W-:Y:S02]  /*fe50*/  WARPGROUP.DEPBAR.LE gsb0, 0x0 ;  /* 0x00008000000079c5 */ /* 0x000fe40000010000 */
[----:B------:R-:W-:-:S04]  /*fe60*/  WARPGROUP.ARRIVE ;  /* 0x00000000000079c5 */ /* 0x000fc80000000000 */
[----:B----4-:R-:W-:Y:S01]  /*fe70*/  MOV R22, UR46 ;  /* 0x0000002e00167c02 */ /* 0x010fe20008000f00 */
[----:B------:R-:W-:-:S03]  /*fe80*/  UMOV UR46, UR36 ;  /* 0x00000024002e7c82 */ /* 0x000fc60008000000 */
[----:B------:R-:W-:Y:S01]  /*fe90*/  MOV R24, UR42 ;  /* 0x0000002a00187c02 */ /* 0x000fe20008000f00 */
[----:B------:R-:W-:Y:S01]  /*fea0*/  UMOV UR42, UR32 ;  /* 0x00000020002a7c82 */ /* 0x000fe20008000000 */
[----:B------:R-:W-:Y:S01]  /*feb0*/  R2UR UR32, R12 ;  /* 0x000000000c2072ca */ /* 0x000fe200000e0000 */
[----:B------:R-:W-:Y:S01]  /*fec0*/  HGMMA.64x16x16.F32 R128, gdesc[UR48], RZ, !UPT, gsb0 ;  /* 0x00200000308079f0 */ /* 0x000fe2000c0008ff */
[----:B------:R-:W-:Y:S01]  /*fed0*/  R2UR UR50, R74 ;  /* 0x000000004a3272ca */ /* 0x000fe200000e0000 */
[----:B------:R-:W-:Y:S01]  /*fee0*/  VIADD R74, R18, 0x440 ;  /* 0x00000440124a7836 */ /* 0x000fe20000000000 */
[----:B------:R-:W-:Y:S01]  /*fef0*/  R2UR UR51, R75 ;  /* 0x000000004b3372ca */ /* 0x000fe200000e0000 */
[----:B------:R-:W-:Y:S01]  /*ff00*/  IMAD.MOV.U32 R75, RZ, RZ, -0x7fffffe0 ;  /* 0x80000020ff4b7424 */ /* 0x000fe200078e00ff */
[----:B------:R-:W-:Y:S02]  /*ff10*/  R2UR UR36, R12 ;  /* 0x000000000c2472ca */ /* 0x000fe400000e0000 */
[----:B------:R-:W-:Y:S01]  /*ff20*/  R2UR UR58, R74 ;  /* 0x000000004a3a72ca */ /* 0x000fe200000e0000 */
[----:B------:R-:W-:Y:S01]  /*ff30*/  VIADD R74, R18, 0x282 ;  /* 0x00000282124a7836 */ /* 0x000fe20000000000 */
[----:B------:R-:W-:Y:S01]  /*ff40*/  R2UR UR59, R75 ;  /* 0x000000004b3b72ca */ /* 0x000fe200000e0000 */
[----:B------:R-:W-:Y:S01]  /*ff50*/  IMAD.MOV.U32 R75, RZ, RZ, -0x7fffffe0 ;  /* 0x80000020ff4b7424 */ /* 0x000fe200078e00ff */
[----:B------:R-:W-:-:S02]  /*ff60*/  R2UR UR48, R12 ;  /* 0x000000000c3072ca */ /* 0x000fc400000e0000 */
[----:B------:R-:W-:Y:S02]  /*ff70*/  R2UR UR49, R13 ;  /* 0x000000000d3172ca */ /* 0x000fe400000e0000 */
[----:B------:R-:W-:Y:S01]  /*ff80*/  MOV R150, UR50 ;  /* 0x0000003200967c02 */ /* 0x000fe20008000f00 */
[----:B------:R-:W-:Y:S01]  /*ff90*/  UMOV UR50, UR4 ;  /* 0x0000000400327c82 */ /* 0x000fe20008000000 */
[----:B------:R-:W-:Y:S01]  /*ffa0*/  MOV R151, UR51 ;  /* 0x0000003300977c02 */ /* 0x000fe20008000f00 */
[----:B------:R-:W-:Y:S01]  /*ffb0*/  UMOV UR51, UR5 ;  /* 0x0000000500337c82 */ /* 0x000fe20008000000 */
[----:B------:R-:W-:Y:S02]  /*ffc0*/  R2UR UR4, R2 ;  /* 0x00000000020472ca */ /* 0x000fe400000e0000 */
[----:B------:R-:W-:Y:S02]  /*ffd0*/  R2UR UR5, R3 ;  /* 0x00000000030572ca */ /* 0x000fe400000e0000 */
[----:B0-----:R-:W-:Y:S01]  /*ffe0*/  MOV R0, UR51 ;  /* 0x0000003300007c02 */ /* 0x001fe20008000f00 */
[----:B------:R-:W-:Y:S01]  /*fff0*/  UMOV UR51, UR29 ;  /* 0x0000001d00337c82 */ /* 0x000fe20008000000 */
[----:B------:R-:W-:Y:S01]  /*10000*/  MOV R14, UR50 ;  /* 0x00000032000e7c02 */ /* 0x000fe20008000f00 */
[----:B------:R-:W-:Y:S01]  /*10010*/  UMOV UR50, UR28 ;  /* 0x0000001c00327c82 */ /* 0x000fe20008000000 */
[----:B------:R-:W-:-:S02]  /*10020*/  R2UR UR28, R12 ;  /* 0x000000000c1c72ca */ /* 0x000fc400000e0000 */
[----:B------:R-:W-:Y:S02]  /*10030*/  R2UR UR29, R13 ;  /* 0x000000000d1d72ca */ /* 0x000fe400000e0000 */
[----:B------:R-:W-:Y:S01]  /*10040*/  MOV R16, UR59 ;  /* 0x0000003b00107c02 */ /* 0x000fe20008000f00 */
[----:B------:R-:W-:Y:S01]  /*10050*/  UMOV UR59, UR41 ;  /* 0x00000029003b7c82 */ /* 0x000fe20008000000 */
[----:B------:R-:W-:Y:S01]  /*10060*/  MOV R15, UR58 ;  /* 0x0000003a000f7c02 */ /* 0x000fe20008000f00 */
[----:B------:R-:W-:Y:S01]  /*10070*/  UMOV UR58, UR40 ;  /* 0x00000028003a7c82 */ /* 0x000fe20008000000 */
        /* <DEDUP_REMOVED lines=23> */
[----:B------:R-:W-:Y:S03]  /*101f0*/  HGMMA.64x16x16.F32 R112, gdesc[UR12], RZ, !UPT, gsb0 ;  /* 0x002000000c7079f0 */ /* 0x000fe6000c0008ff */
        /* <DEDUP_REMOVED lines=9> */
[----:B------:R-:W-:Y:S02]  /*10290*/  R2UR UR40, R8 ;  /* 0x00000000082872ca */ /* 0x000fe400000e0000 */
        /* <DEDUP_REMOVED lines=8> */
[----:B------:R-:W-:-:S02]  /*10320*/  R2UR UR45, R9 ;  /* 0x00000000092d72ca */ /* 0x000fc400000e0000 */
[----:B------:R-:W-:Y:S01]  /*10330*/  R2UR UR14, R20 ;  /* 0x00000000140e72ca */ /* 0x000fe200000e0000 */
[----:B------:R-:W-:Y:S01]  /*10340*/  VIADD R20, R18, 0x342 ;  /* 0x0000034212147836 */ /* 0x000fe20000000000 */
[----:B------:R-:W-:Y:S01]  /*10350*/  R2UR UR15, R21 ;  /* 0x00000000150f72ca */ /* 0x000fe200000e0000 */
[----:B------:R-:W-:Y:S01]  /*10360*/  IMAD.MOV.U32 R21, RZ, RZ, -0x7fffffe0 ;  /* 0x80000020ff157424 */ /* 0x000fe200078e00ff */
[----:B------:R-:W-:Y:S02]  /*10370*/  WARPGROUP.DEPBAR.LE gsb0, 0x0 ;  /* 0x00008000000079c5 */ /* 0x000fe40000010000 */
[----:B------:R-:W-:-:S06]  /*10380*/  WARPGROUP.ARRIVE ;  /* 0x00000000000079c5 */ /* 0x000fcc0000000000 */
[----:B------:R-:W-:Y:S01]  /*10390*/  HGMMA.64x16x16.F32 R96, gdesc[UR8], RZ, !UPT, gsb0 ;  /* 0x00200000086079f0 */ /* 0x000fe2000c0008ff */
[----:B------:R-:W-:Y:S02]  /*103a0*/  R2UR UR10, R74 ;  /* 0x000000004a0a72ca */ /* 0x000fe400000e0000 */
[----:B------:R-:W-:Y:S02]  /*103b0*/  R2UR UR11, R75 ;  /* 0x000000004b0b72ca */ /* 0x000fe400000e0000 */
[----:B------:R-:W-:Y:S02]  /*103c0*/  R2UR UR8, R12 ;  /* 0x000000000c0872ca */ /* 0x000fe400000e0000 */
[----:B------:R-:W-:-:S07]  /*103d0*/  R2UR UR9, R13 ;  /* 0x000000000d0972ca */ /* 0x000fce00000e0000 */
[----:B------:R-:W-:Y:S02]  /*103e0*/  MOV R155, UR10 ;  /* 0x0000000a009b7c02 */ /* 0x000fe40008000f00 */
[----:B------:R-:W-:Y:S02]  /*103f0*/  MOV R27, UR11 ;  /* 0x0000000b001b7c02 */ /* 0x000fe40008000f00 */
        /* <DEDUP_REMOVED lines=16> */
[----:B------:R-:W-:Y:S02]  /*10500*/  WARPGROUP.DEPBAR.LE gsb0, 0x0 ;  /* 0x00008000000079c5 */ /* 0x000fe40000010000 */
[----:B------:R-:W-:-:S06]  /*10510*/  WARPGROUP.ARRIVE ;  /* 0x00000000000079c5 */ /* 0x000fcc0000000000 */
[----:B------:R-:W-:Y:S01]  /*10520*/  HGMMA.64x16x16.F32 R72, gdesc[UR24], RZ, !UPT, gsb0 ;  /* 0x00200000184879f0 */ /* 0x000fe2000c0008ff */
[----:B------:R-:W-:Y:S01]  /*10530*/  R2UR UR26, R20 ;  /* 0x00000000141a72ca */ /* 0x000fe200000e0000 */
[----:B------:R-:W-:Y:S01]  /*10540*/  VIADD R20, R18, 0x3c2 ;  /* 0x000003c212147836 */ /* 0x000fe20000000000 */
[----:B------:R-:W-:Y:S01]  /*10550*/  R2UR UR27, R21 ;  /* 0x00000000151b72ca */ /* 0x000fe200000e0000 */
[----:B------:R-:W-:-:S10]  /*10560*/  IMAD.MOV.U32 R21, RZ, RZ, -0x7fffffe0 ;  /* 0x80000020ff157424 */ /* 0x000fd400078e00ff */
[----:B------:R-:W-:Y:S01]  /*10570*/  MOV R156, UR26 ;  /* 0x0000001a009c7c02 */ /* 0x000fe20008000f00 */
[----:B------:R-:W-:Y:S01]  /*10580*/  UMOV UR26, UR56 ;  /* 0x00000038001a7c82 */ /* 0x000fe20008000000 */
[----:B------:R-:W-:Y:S01]  /*10590*/  MOV R157, UR27 ;  /* 0x0000001b009d7c02 */ /* 0x000fe20008000f00 */
[----:B------:R-:W-:Y:S01]  /*105a0*/  UMOV UR27, UR57 ;  /* 0x00000039001b7c82 */ /* 0x000fe20008000000 */
[----:B------:R-:W-:Y:S02]  /*105b0*/  WARPGROUP.DEPBAR.LE gsb0, 0x0 ;  /* 0x00008000000079c5 */ /* 0x000fe40000010000 */
[----:B------:R-:W-:-:S06]  /*105c0*/  WARPGROUP.ARRIVE ;  /* 0x00000000000079c5 */ /* 0x000fcc0000000000 */
[----:B------:R-:W-:Y:S01]  /*105d0*/  HGMMA.64x16x16.F32 R136, gdesc[UR28], R136, gsb0 ;  /* 0x002000001c8879f0 */ /* 0x000fe20008000888 */
[C---:B------:R-:W-:Y:S02]  /*105e0*/  R2UR UR56, R8.reuse ;  /* 0x00000000083872ca */ /* 0x040fe400000e0000 */
[C---:B------:R-:W-:Y:S02]  /*105f0*/  R2UR UR57, R9.reuse ;  /* 0x00000000093972ca */ /* 0x040fe400000e0000 */
        /* <DEDUP_REMOVED lines=13> */
[----:B------:R-:W-:Y:S02]  /*106d0*/  WARPGROUP.DEPBAR.LE gsb0, 0x0 ;  /* 0x00008000000079c5 */ /* 0x000fe40000010000 */
[----:B------:R-:W-:-:S06]  /*106e0*/  WARPGROUP.ARRIVE ;  /* 0x00000000000079c5 */ /* 0x000fcc0000000000 */
[----:B------:R-:W-:Y:S01]  /*106f0*/  HGMMA.64x16x16.F32 R120, gdesc[UR36], R120, gsb0 ;  /* 0x00200000247879f0 */ /* 0x000fe20008000878 */
[----:B------:R-:W-:Y:S01]  /*10700*/  R2UR UR38, R20 ;  /* 0x00000000142672ca */ /* 0x000fe200000e0000 */
[----:B------:R-:W-:Y:S01]  /*10710*/  VIADD R20, R18, 0x480 ;  /* 0x0000048012147836 */ /* 0x000fe20000000000 */
        /* <DEDUP_REMOVED lines=18> */
[----:B------:R-:W-:Y:S01]  /*10840*/  IMAD.MOV.U32 R21, RZ, RZ, -0x7fffffe0 ;  /* 0x80000020ff157424 */ /* 0x000fe200078e00ff */
[----:B------:R-:W-:Y:S02]  /*10850*/  R2UR UR16, R20 ;  /* 0x00000000141072ca */ /* 0x000fe400000e0000 */
[----:B------:R-:W-:Y:S01]  /*10860*/  R2UR UR11, R27 ;  /* 0x000000001b0b72ca */ /* 0x000fe200000e0000 */
[----:B------:R-:W-:Y:S02]  /*10870*/  WARPGROUP.DEPBAR.LE gsb0, 0x0 ;  /* 0x00008000000079c5 */ /* 0x000fe40000010000 */
[----:B------:R-:W-:Y:S01]  /*10880*/  WARPGROUP.ARRIVE ;  /* 0x00000000000079c5 */ /* 0x000fe20000000000 */
[----:B------:R-:W-:Y:S01]  /*10890*/  R2UR UR17, R21 ;  /* 0x00000000151172ca */ /* 0x000fe200000e0000 */
[----:B------:R-:W-:Y:S01]  /*108a0*/  VIADD R20, R18, 0x4c0 ;  /* 0x000004c012147836 */ /* 0x000fe20000000000 */
[----:B------:R-:W-:Y:S01]  /*108b0*/  R2UR UR10, R155 ;  /* 0x000000009b0a72ca */ /* 0x000fe200000e0000 */
[----:B------:R0:W5:Y:S02]  /*108c0*/  LDL.LU R27, [R1+0xb0] ;  /* 0x0000b000011b7983 */ /* 0x0001640000300800 */
[----:B------:R-:W-:Y:S01]  /*108d0*/  HGMMA.64x16x16.F32 R88, gdesc[UR4], R88, gsb0 ;  /* 0x00200000045879f0 */ /* 0x000fe20008000858 */
[----:B------:R-:W-:Y:S01]  /*108e0*/  IMAD.MOV.U32 R21, RZ, RZ, -0x7fffffe0 ;  /* 0x80000020ff157424 */ /* 0x000fe200078e00ff */
[----:B------:R-:W-:-:S02]  /*108f0*/  R2UR UR12, R20 ;  /* 0x00000000140c72ca */ /* 0x000fc400000e0000 */
[----:B------:R-:W-:Y:S01]  /*10900*/  R2UR UR7, R26 ;  /* 0x000000001a0772ca */ /* 0x000fe200000e0000 */
[----:B------:R-:W-:Y:S02]  /*10910*/  WARPGROUP.DEPBAR.LE gsb0, 0x0 ;  /* 0x00008000000079c5 */ /* 0x000fe40000010000 */
[----:B------:R-:W-:Y:S01]  /*10920*/  WARPGROUP.ARRIVE ;  /* 0x00000000000079c5 */ /* 0x000fe20000000000 */
[----:B------:R-:W-:Y:S01]  /*10930*/  R2UR UR13, R21 ;  /* 0x00000000150d72ca */ /* 0x000fe200000e0000 */
[----:B------:R-:W-:Y:S01]  /*10940*/  VIADD R20, R18, 0x500 ;  /* 0x0000050012147836 */ /* 0x000fe20000000000 */
[----:B------:R-:W-:Y:S01]  /*10950*/  R2UR UR6, R154 ;  /* 0x000000009a0672ca */ /* 0x000fe200000e0000 */
[----:B------:R0:W5:Y:S01]  /*10960*/  LDL.LU R26, [R1+0xac] ;  /* 0x0000ac00011a7983 */ /* 0x0001620000300800 */
[----:B------:R-:W-:Y:S01]  /*10970*/  IMAD.MOV.U32 R21, RZ, RZ, -0x7fffffe0 ;  /* 0x80000020ff157424 */ /* 0x000fe200078e00ff */
[----:B------:R-:W-:Y:S01]  /*10980*/  HGMMA.64x16x16.F32 R80, gdesc[UR52], R80, gsb0 ;  /* 0x00200000345079f0 */ /* 0x000fe20008000850 */
[----:B------:R-:W-:-:S02]  /*10990*/  R2UR UR55, R153 ;  /* 0x00000000993772ca */ /* 0x000fc400000e0000 */
[----:B------:R-:W-:Y:S02]  /*109a0*/  R2UR UR54, R152 ;  /* 0x00000000983672ca */ /* 0x000fe400000e0000 */
[----:B------:R-:W-:Y:S01]  /*109b0*/  R2UR UR8, R20 ;  /* 0x00000000140872ca */ /* 0x000fe200000e0000 */
[----:B------:R-:W-:Y:S01]  /*109c0*/  VIADD R20, R18, 0x540 ;  /* 0x0000054012147836 */ /* 0x000fe20000000000 */
[----:B------:R-:W-:Y:S02]  /*109d0*/  R2UR UR52, R8 ;  /* 0x00000000083472ca */ /* 0x000fe400000e0000 */
[----:B------:R-:W-:Y:S02]  /*109e0*/  R2UR UR53, R9 ;  /* 0x00000000093572ca */ /* 0x000fe400000e0000 */
[----:B------:R-:W-:Y:S01]  /*109f0*/  R2UR UR9, R21 ;  /* 0x00000000150972ca */ /* 0x000fe200000e0000 */
[----:B------:R-:W-:Y:S01]  /*10a00*/  IMAD.MOV.U32 R21, RZ, RZ, -0x7fffffe0 ;  /* 0x80000020ff157424 */ /* 0x000fe200078e00ff */
[----:B------:R-:W-:-:S04]  /*10a10*/  R2UR UR4, R20 ;  /* 0x00000000140472ca */ /* 0x000fc800000e0000 */
        /* <DEDUP_REMOVED lines=11> */
[----:B------:R-:W-:Y:S01]  /*10ad0*/  VIADD R20, R18, 0x580 ;  /* 0x0000058012147836 */ /* 0x000fe20000000000 */
[C---:B------:R-:W-:Y:S01]  /*10ae0*/  R2UR UR40, R8.reuse ;  /* 0x00000000082872ca */ /* 0x040fe200000e0000 */
[----:B------:R-:W-:Y:S01]  /*10af0*/  IMAD.MOV.U32 R21, RZ, RZ, -0x7fffffe0 ;  /* 0x80000020ff157424 */ /* 0x000fe200078e00ff */
[----:B------:R-:W-:Y:S01]  /*10b00*/  R2UR UR41, R9 ;  /* 0x00000000092972ca */ /* 0x000fe200000e0000 */
[----:B------:R0:W5:Y:S01]  /*10b10*/  LDL.LU R25, [R1+0xa8] ;  /* 0x0000a80001197983 */ /* 0x0001620000300800 */
[----:B------:R-:W-:Y:S02]  /*10b20*/  WARPGROUP.DEPBAR.LE gsb0, 0x0 ;  /* 0x00008000000079c5 */ /* 0x000fe40000010000 */
[----:B------:R-:W-:Y:S01]  /*10b30*/  WARPGROUP.ARRIVE ;  /* 0x00000000000079c5 */ /* 0x000fe20000000000 */
[----:B------:R-:W-:Y:S01]  /*10b40*/  R2UR UR48, R8 ;  /* 0x00000000083072ca */ /* 0x000fe200000e0000 */
[----:B------:R0:W5:Y:S04]  /*10b50*/  LDL.LU R24, [R1+0xa4] ;  /* 0x0000a40001187983 */ /* 0x0001680000300800 */
[----:B------:R-:W-:Y:S03]  /*10b60*/  HGMMA.64x16x16.F32 R128, gdesc[UR44], R128, gsb0 ;  /* 0x002000002c8079f0 */ /* 0x000fe60008000880 */
        /* <DEDUP_REMOVED lines=10> */
[----:B------:R-:W-:Y:S02]  /*10c10*/  R2UR UR46, R22 ;  /* 0x00000000162e72ca */ /* 0x000fe400000e0000 */
[----:B------:R-:W-:Y:S02]  /*10c20*/  R2UR UR44, R8 ;  /* 0x00000000082c72ca */ /* 0x000fe400000e0000 */
[C---:B------:R-:W-:Y:S02]  /*10c30*/  R2UR UR45, R9.reuse ;  /* 0x00000000092d72ca */ /* 0x040fe400000e0000 */
[----:B------:R-:W-:Y:S02]  /*10c40*/  R2UR UR49, R9 ;  /* 0x00000000093172ca */ /* 0x000fe400000e0000 */
[----:B------:R-:W-:-:S02]  /*10c50*/  R2UR UR59, R16 ;  /* 0x00000000103b72ca */ /* 0x000fc400000e0000 */
[----:B------:R-:W-:Y:S02]  /*10c60*/  R2UR UR58, R15 ;  /* 0x000000000f3a72ca */ /* 0x000fe400000e0000 */
[----:B------:R-:W-:Y:S02]  /*10c70*/  R2UR UR56, R8 ;  /* 0x00000000083872ca */ /* 0x000fe400000e0000 */
[----:B------:R-:W-:Y:S01]  /*10c80*/  R2UR UR57, R9 ;  /* 0x00000000093972ca */ /* 0x000fe200000e0000 */
[----:B------:R-:W-:Y:S01]  /*10c90*/  UMOV UR40, UR16 ;  /* 0x0000001000287c82 */ /* 0x000fe20008000000 */
[----:B------:R-:W-:Y:S02]  /*10ca0*/  WARPGROUP.DEPBAR.LE gsb0, 0x0 ;  /* 0x00008000000079c5 */ /* 0x000fe40000010000 */
[----:B------:R-:W-:Y:S01]  /*10cb0*/  WARPGROUP.ARRIVE ;  /* 0x00000000000079c5 */ /* 0x000fe20000000000 */
[----:B------:R-:W-:Y:S01]  /*10cc0*/  UMOV UR41, UR17 ;  /* 0x0000001100297c82 */ /* 0x000fe20008000000 */
[----:B------:R-:W-:Y:S01]  /*10cd0*/  R2UR UR20, R20 ;  /* 0x00000000141472ca */ /* 0x000fe200000e0000 */
[----:B------:R0:W5:Y:S03]  /*10ce0*/  LDL.LU R23, [R1+0xa0] ;  /* 0x0000a00001177983 */ /* 0x0001660000300800 */
[----:B------:R-:W-:Y:S01]  /*10cf0*/  HGMMA.64x16x16.F32 R96, gdesc[UR44], R96, gsb0 ;  /* 0x002000002c6079f0 */ /* 0x000fe20008000860 */
[----:B------:R-:W-:-:S02]  /*10d00*/  R2UR UR16, R6 ;  /* 0x00000000061072ca */ /* 0x000fc400000e0000 */
[----:B------:R-:W-:Y:S02]  /*10d10*/  R2UR UR17, R7 ;  /* 0x00000000071172ca */ /* 0x000fe400000e0000 */
[----:B------:R-:W-:Y:S02]  /*10d20*/  R2UR UR21, R21 ;  /* 0x00000000151572ca */ /* 0x000fe400000e0000 */
[----:B------:R-:W-:Y:S02]  /*10d30*/  R2UR UR27, R157 ;  /* 0x000000009d1b72ca */ /* 0x000fe400000e0000 */
[----:B------:R-:W-:Y:S02]  /*10d40*/  R2UR UR26, R156 ;  /* 0x000000009c1a72ca */ /* 0x000fe400000e0000 */
[----:B------:R-:W-:Y:S02]  /*10d50*/  R2UR UR24, R6 ;  /* 0x00000000061872ca */ /* 0x000fe400000e0000 */
[----:B------:R-:W-:-:S02]  /*10d60*/  R2UR UR25, R7 ;  /* 0x00000000071972ca */ /* 0x000fc400000e0000 */
[C---:B------:R-:W-:Y:S02]  /*10d70*/  R2UR UR28, R6.reuse ;  /* 0x00000000061c72ca */ /* 0x040fe400000e0000 */
[C---:B------:R-:W-:Y:S02]  /*10d80*/  R2UR UR29, R7.reuse ;  /* 0x00000000071d72ca */ /* 0x040fe400000e0000 */
[C---:B------:R-:W-:Y:S02]  /*10d90*/  R2UR UR32, R6.reuse ;  /* 0x00000000062072ca */ /* 0x040fe400000e0000 */
[C---:B------:R-:W-:Y:S02]  /*10da0*/  R2UR UR33, R7.reuse ;  /* 0x00000000072172ca */ /* 0x040fe400000e0000 */
[----:B------:R-:W-:Y:S02]  /*10db0*/  R2UR UR36, R6 ;  /* 0x00000000062472ca */ /* 0x000fe400000e0000 */
[----:B------:R-:W-:Y:S01]  /*10dc0*/  R2UR UR37, R7 ;  /* 0x00000000072572ca */ /* 0x000fe200000e0000 */
[----:B------:R-:W-:Y:S01]  /*10dd0*/  VIADD R20, R18, 0x5c0 ;  /* 0x000005c012147836 */ /* 0x000fe20000000000 */
[----:B------:R0:W5:Y:S01]  /*10de0*/  LDL.LU R22, [R1+0x9c] ;  /* 0x00009c0001167983 */ /* 0x0001620000300800 */
[----:B------:R-:W-:-:S02]  /*10df0*/  WARPGROUP.DEPBAR.LE gsb0, 0x0 ;  /* 0x00008000000079c5 */ /* 0x000fc40000010000 */
[----:B------:R-:W-:Y:S01]  /*10e00*/  WARPGROUP.ARRIVE ;  /* 0x00000000000079c5 */ /* 0x000fe20000000000 */
[----:B------:R-:W-:Y:S01]  /*10e10*/  UMOV UR44, UR12 ;  /* 0x0000000c002c7c82 */ /* 0x000fe20008000000 */
[----:B------:R-:W-:Y:S01]  /*10e20*/  UMOV UR45, UR13 ;  /* 0x0000000d002d7c82 */ /* 0x000fe20008000000 */
[----:B------:R-:W-:Y:S01]  /*10e30*/  IMAD.MOV.U32 R21, RZ, RZ, -0x7fffffe0 ;  /* 0x80000020ff157424 */ /* 0x000fe200078e00ff */
[----:B------:R0:W5:Y:S02]  /*10e40*/  LDL.LU R16, [R1+0x98] ;  /* 0x0000980001107983 */ /* 0x0001640000300800 */
[----:B------:R-:W-:Y:S01]  /*10e50*/  HGMMA.64x16x16.F32 R88, gdesc[UR48], R88, gsb0 ;  /* 0x00200000305879f0 */ /* 0x000fe20008000858 */
[----:B------:R-:W-:Y:S01]  /*10e60*/  R2UR UR12, R6 ;  /* 0x00000000060c72ca */ /* 0x000fe200000e0000 */
[----:B------:R0:W5:Y:S01]  /*10e70*/  LDL.LU R15, [R1+0x94] ;  /* 0x00009400010f7983 */ /* 0x0001620000300800 */
        /* <DEDUP_REMOVED lines=21> */
[----:B------:R-:W-:Y:S02]  /*10fd0*/  WARPGROUP.DEPBAR.LE gsb0, 0x0 ;  /* 0x00008000000079c5 */ /* 0x000fe40000010000 */
[----:B------:R-:W-:-:S09]  /*10fe0*/  WARPGROUP.ARRIVE ;  /* 0x00000000000079c5 */ /* 0x000fd20000000000 */
        /* <DEDUP_REMOVED lines=175> */
.L_x_10236:
[----:B-----5:R-:W-:Y:S01]  /*11ae0*/  SHF.L.U32 R0, R16, 0x1f, RZ ;  /* 0x0000001f10007819 */ /* 0x020fe200000006ff */
[----:B------:R-:W-:-:S04]  /*11af0*/  IMAD R14, R15, 0x8, R22 ;  /* 0x000000080f0e7824 */ /* 0x000fc800078e0216 */
[----:B------:R0:W1:Y:S01]  /*11b00*/  SYNCS.PHASECHK.TRANS64.TRYWAIT P2, [R14+URZ+0x31c50], R0 ;  /* 0x031c50000e0075a7 */ /* 0x000062000804017f */
[----:B------:R-:W-:Y:S05]  /*11b10*/  @!P0 BRA `(.L_x_10237) ;  /* 0x0000000000048947 */ /* 0x000fea0003800000 */
[----:B------:R-:W-:Y:S01]  /*11b20*/  BPT.TRAP 0x1 ;  /* 0x000000040000795c */ /* 0x000fe20000300000 */
.L_x_10237:
[----:B------:R-:W-:Y:S04]  /*11b30*/  BSSY B0, `(.L_x_10235) ;  /* 0x0000004000007945 */ /* 0x000fe80003800000 */
[----:B-1----:R-:W-:Y:S05]  /*11b40*/  @P2 BRA `(.L_x_10238) ;  /* 0x0000000000082947 */ /* 0x002fea0003800000 */
[----:B------:R-:W1:Y:S02]  /*11b50*/  SYNCS.PHASECHK.TRANS64.TRYWAIT P2, [R14+URZ+0x31c50], R0 ;  /* 0x031c50000e0075a7 */ /* 0x000e64000804017f */
[----:B-1----:R-:W-:Y:S05]  /*11b60*/  @!P2 BRA `(.L_x_10239) ;  /* 0x000000fc00d4a947 */ /* 0x002fea0003800000 */
.L_x_10238:
[----:B------:R-:W-:Y:S05]  /*11b70*/  BSYNC B0 ;  /* 0x0000000000007941 */ /* 0x000fea0003800000 */
.L_x_10235:
[----:B01----:R-:W2:Y:S04]  /*11b80*/  LDL R0, [R1+0x44] ;  /* 0x0000440001007983 */ /* 0x003ea80000100800 */
[----:B------:R-:W3:Y:S04]  /*11b90*/  LDL R18, [R1+0x54] ;  /* 0x0000540001127983 */ /* 0x000ee80000100800 */
[----:B------:R-:W4:Y:S04]  /*11ba0*/  LDL R17, [R1+0x50] ;  /* 0x0000500001117983 */ /* 0x000f280000100800 */
[----:B-----5:R-:W4:Y:S04]  /*11bb0*/  LDL R16, [R1+0x60] ;  /* 0x0000600001107983 */ /* 0x020f280000100800 */
[----:B------:R-:W4:Y:S04]  /*11bc0*/  LDL R14, [R1+0x64] ;  /* 0x00006400010e7983 */ /* 0x000f280000100800 */
[----:B------:R-:W4:Y:S04]  /*11bd0*/  LDL.LU R20, [R1] ;  /* 0x0000000001147983 */ /* 0x000f280000300800 */
[----:B------:R-:W4:Y:S01]  /*11be0*/  LDL.LU R19, [R1+0xc] ;  /* 0x00000c0001137983 */ /* 0x000f220000300800 */
[----:B------:R-:W-:Y:S05]  /*11bf0*/  WARPSYNC.ALL ;  /* 0x0000000000007948 */ /* 0x000fea0003800000 */
[----:B------:R-:W-:Y:S01]  /*11c00*/  ULDC UR4, c[0x0][0x988] ;  /* 0x0002620000047ab9 */ /* 0x000fe20000000800 */
[----:B--2---:R-:W-:-:S04]  /*11c10*/  IMAD R0, R0, 0xc0, RZ ;  /* 0x000000c000007824 */ /* 0x004fc800078e02ff */
[----:B------:R-:W-:-:S05]  /*11c20*/  IMAD R0, R149, -0x90, R0 ;  /* 0xffffff7095007824 */ /* 0x000fca00078e0200 */
[----:B---3--:R-:W-:-:S05]  /*11c30*/  IADD3 R0, R0, 0x1, R18 ;  /* 0x0000000100007810 */ /* 0x008fca0007ffe012 */
[----:B----4-:R-:W-:-:S04]  /*11c40*/  IMAD.IADD R0, R0, 0x1, -R17 ;  /* 0x0000000100007824 */ /* 0x010fc800078e0a11 */
[----:B------:R-:W-:Y:S01]  /*11c50*/  IMAD R0, R16, -0x2, R0 ;  /* 0xfffffffe10007824 */ /* 0x000fe200078e0200 */
[----:B------:R-:W-:-:S03]  /*11c60*/  LOP3.LUT R20, R20, 0xfffffbff, RZ, 0xc0, !PT ;  /* 0xfffffbff14147812 */ /* 0x000fc600078ec0ff */
[----:B------:R-:W-:Y:S01]  /*11c70*/  IMAD.IADD R0, R14, 0x1, R0 ;  /* 0x000000010e007824 */ /* 0x000fe200078e0200 */
[----:B------:R-:W-:-:S03]  /*11c80*/  @P1 LOP3.LUT R20, R20, 0x400, RZ, 0xfc, !PT ;  /* 0x0000040014141812 */ /* 0x000fc600078efcff */
[----:B------:R-:W-:Y:S01]  /*11c90*/  VIADD R16, R0, 0x8 ;  /* 0x0000000800107836 */ /* 0x000fe20000000000 */
[----:B------:R-:W-:-:S04]  /*11ca0*/  LOP3.LUT R20, R20, 0xfffffdff, RZ, 0xc0, !PT ;  /* 0xfffffdff14147812 */ /* 0x000fc800078ec0ff */
[----:B------:R-:W-:Y:S02]  /*11cb0*/  ISETP.GT.AND P1, PT, R16, 0x71, PT ;  /* 0x000000711000780c */ /* 0x000fe40003f24270 */
[----:B------:R-:W-:-:S04]  /*11cc0*/  @P0 LOP3.LUT R20, R20, 0x200, RZ, 0xfc, !PT ;  /* 0x0000020014140812 */ /* 0x000fc800078efcff */
[----:B------:R-:W-:-:S07]  /*11cd0*/  LOP3.LUT R20, R20, 0xfffff7ff, RZ, 0xc0, !PT ;  /* 0xfffff7ff14147812 */ /* 0x000fce00078ec0ff */
[----:B------:R-:W-:Y:S02]  /*11ce0*/  @P1 LOP3.LUT R20, R20, 0x800, RZ, 0xfc, !PT ;  /* 0x0000080014141812 */ /* 0x000fe400078efcff */
[C---:B------:R-:W-:Y:S02]  /*11cf0*/  ISETP.GT.AND P1, PT, R16.reuse, 0x70, PT ;  /* 0x000000701000780c */ /* 0x040fe40003f24270 */
[----:B------:R-:W-:Y:S02]  /*11d00*/  ISETP.GT.AND P0, PT, R16, 0x78, PT ;  /* 0x000000781000780c */ /* 0x000fe40003f04270 */
[----:B------:R-:W-:Y:S02]  /*11d10*/  FSEL R82, R82, -INF , P1 ;  /* 0xff80000052527808 */ /* 0x000fe40000800000 */
[----:B------:R-:W-:Y:S01]  /*11d20*/  LOP3.LUT P1, RZ, R20, 0x800, RZ, 0xc0, !PT ;  /* 0x0000080014ff7812 */ /* 0x000fe2000782c0ff */
[----:B------:R0:W-:Y:S01]  /*11d30*/  STL [R1], R20 ;  /* 0x0000001401007387 */ /* 0x0001e20000100800 */
[----:B------:R-:W-:-:S02]  /*11d40*/  FSEL R86, R86, -INF , P0 ;  /* 0xff80000056567808 */ /* 0x000fc40000000000 */
[----:B------:R-:W-:Y:S02]  /*11d50*/  FSEL R83, R83, -INF , P1 ;  /* 0xff80000053537808 */ /* 0x000fe40000800000 */
[C---:B------:R-:W-:Y:S02]  /*11d60*/  LOP3.LUT P1, RZ, R20.reuse, 0x400, RZ, 0xc0, !PT ;  /* 0x0000040014ff7812 */ /* 0x040fe4000782c0ff */
[----:B------:R-:W-:Y:S02]  /*11d70*/  LOP3.LUT P0, RZ, R20, 0x200, RZ, 0xc0, !PT ;  /* 0x0000020014ff7812 */ /* 0x000fe4000780c0ff */
[----:B0-----:R-:W2:Y:S01]  /*11d80*/  LDL.LU R20, [R1+0x1c] ;  /* 0x00001c0001147983 */ /* 0x001ea20000300800 */
[C---:B------:R-:W-:Y:S02]  /*11d90*/  ISETP.GT.AND P5, PT, R0.reuse, RZ, PT ;  /* 0x000000ff0000720c */ /* 0x040fe40003fa4270 */
[C---:B------:R-:W-:Y:S02]  /*11da0*/  ISETP.GT.AND P4, PT, R0.reuse, 0x1, PT ;  /* 0x000000010000780c */ /* 0x040fe40003f84270 */
[----:B------:R-:W-:-:S02]  /*11db0*/  ISETP.GT.AND P3, PT, R0, 0x8, PT ;  /* 0x000000080000780c */ /* 0x000fc40003f64270 */
[----:B------:R-:W-:Y:S02]  /*11dc0*/  ISETP.GT.AND P2, PT, R0, 0x9, PT ;  /* 0x000000090000780c */ /* 0x000fe40003f44270 */
[----:B------:R-:W-:Y:S02]  /*11dd0*/  FSEL R136, R136, -INF , P5 ;  /* 0xff80000088887808 */ /* 0x000fe40002800000 */
[----:B------:R-:W-:Y:S02]  /*11de0*/  FSEL R137, R137, -INF , P4 ;  /* 0xff80000089897808 */ /* 0x000fe40002000000 */
[----:B------:R-:W-:Y:S02]  /*11df0*/  FSEL R140, R140, -INF , P3 ;  /* 0xff8000008c8c7808 */ /* 0x000fe40001800000 */
[----:B------:R-:W-:Y:S02]  /*11e00*/  FSEL R141, R141, -INF , P2 ;  /* 0xff8000008d8d7808 */ /* 0x000fe40001000000 */
[----:B------:R-:W-:-:S02]  /*11e10*/  ISETP.GT.AND P5, PT, R0, 0x10, PT ;  /* 0x000000100000780c */ /* 0x000fc40003fa4270 */
[C---:B------:R-:W-:Y:S02]  /*11e20*/  ISETP.GT.AND P4, PT, R0.reuse, 0x11, PT ;  /* 0x000000110000780c */ /* 0x040fe40003f84270 */
[C---:B------:R-:W-:Y:S02]  /*11e30*/  ISETP.GT.AND P3, PT, R0.reuse, 0x18, PT ;  /* 0x000000180000780c */ /* 0x040fe40003f64270 */
[----:B------:R-:W-:Y:S02]  /*11e40*/  ISETP.GT.AND P2, PT, R0, 0x19, PT ;  /* 0x000000190000780c */ /* 0x000fe40003f44270 */
[----:B------:R-:W-:Y:S02]  /*11e50*/  FSEL R128, R128, -INF , P5 ;  /* 0xff80000080807808 */ /* 0x000fe40002800000 */
[----:B------:R-:W-:Y:S02]  /*11e60*/  FSEL R129, R129, -INF , P4 ;  /* 0xff80000081817808 */ /* 0x000fe40002000000 */
[----:B------:R-:W-:-:S02]  /*11e70*/  FSEL R132, R132, -INF , P3 ;  /* 0xff80000084847808 */ /* 0x000fc40001800000 */
[----:B------:R-:W-:Y:S02]  /*11e80*/  FSEL R133, R133, -INF , P2 ;  /* 0xff80000085857808 */ /* 0x000fe40001000000 */
[C---:B------:R-:W-:Y:S02]  /*11e90*/  ISETP.GT.AND P5, PT, R0.reuse, 0x20, PT ;  /* 0x000000200000780c */ /* 0x040fe40003fa4270 */
[C---:B------:R-:W-:Y:S02]  /*11ea0*/  ISETP.GT.AND P4, PT, R0.reuse, 0x21, PT ;  /* 0x000000210000780c */ /* 0x040fe40003f84270 */
[C---:B------:R-:W-:Y:S02]  /*11eb0*/  ISETP.GT.AND P3, PT, R0.reuse, 0x28, PT ;  /* 0x000000280000780c */ /* 0x040fe40003f64270 */
[----:B------:R-:W-:Y:S02]  /*11ec0*/  ISETP.GT.AND P2, PT, R0, 0x29, PT ;  /* 0x000000290000780c */ /* 0x000fe40003f44270 */
[----:B------:R-:W-:-:S02]  /*11ed0*/  FSEL R120, R120, -INF , P5 ;  /* 0xff80000078787808 */ /* 0x000fc40002800000 */
[----:B------:R-:W-:Y:S02]  /*11ee0*/  FSEL R121, R121, -INF , P4 ;  /* 0xff80000079797808 */ /* 0x000fe40002000000 */
[----:B------:R-:W-:Y:S02]  /*11ef0*/  FSEL R124, R124, -INF , P3 ;  /* 0xff8000007c7c7808 */ /* 0x000fe40001800000 */
[----:B------:R-:W-:Y:S02]  /*11f00*/  FSEL R125, R125, -INF , P2 ;  /* 0xff8000007d7d7808 */ /* 0x000fe40001000000 */
[C---:B------:R-:W-:Y:S02]  /*11f10*/  ISETP.GT.AND P5, PT, R0.reuse, 0x30, PT ;  /* 0x000000300000780c */ /* 0x040fe40003fa4270 */
        /* <DEDUP_REMOVED lines=64> */
[----:B------:R-:W-:Y:S02]  /*12320*/  FSEL R72, R72, -INF , P5 ;  /* 0xff80000048487808 */ /* 0x000fe40002800000 */
[----:B------:R-:W-:Y:S02]  /*12330*/  FMNMX.FTZ R0, R97, R0, !PT ;  /* 0x0000000061007209 */ /* 0x000fe40007810000 */
[----:B------:R-:W-:Y:S02]  /*12340*/  ISETP.GT.AND P5, PT, R16, RZ, PT ;  /* 0x000000ff1000720c */ /* 0x000fe40003fa4270 */
[----:B------:R-:W-:Y:S02]  /*12350*/  FMNMX.FTZ R0, R100, R0, !PT ;  /* 0x0000000064007209 */ /* 0x000fe40007810000 */
[----:B------:R-:W-:-:S02]  /*12360*/  FSEL R138, R138, -INF , P5 ;  /* 0xff8000008a8a7808 */ /* 0x000fc40002800000 */
[C---:B------:R-:W-:Y:S02]  /*12370*/  ISETP.GT.AND P5, PT, R16.reuse, 0x1, PT ;  /* 0x000000011000780c */ /* 0x040fe40003fa4270 */
[----:B------:R-:W-:Y:S02]  /*12380*/  FMNMX.FTZ R0, R101, R0, !PT ;  /* 0x0000000065007209 */ /* 0x000fe40007810000 */
[----:B------:R-:W-:Y:S02]  /*12390*/  FSEL R139, R139, -INF , P5 ;  /* 0xff8000008b8b7808 */ /* 0x000fe40002800000 */
[----:B------:R-:W-:Y:S02]  /*123a0*/  ISETP.GT.AND P5, PT, R16, 0x8, PT ;  /* 0x000000081000780c */ /* 0x000fe40003fa4270 */
[----:B------:R-:W-:Y:S02]  /*123b0*/  FMNMX.FTZ R0, R88, R0, !PT ;  /* 0x0000000058007209 */ /* 0x000fe40007810000 */
[----:B------:R-:W-:-:S02]  /*123c0*/  FSEL R142, R142, -INF , P5 ;  /* 0xff8000008e8e7808 */ /* 0x000fc40002800000 */
[----:B------:R-:W-:Y:S02]  /*123d0*/  ISETP.GT.AND P5, PT, R16, 0x9, PT ;  /* 0x000000091000780c */ /* 0x000fe40003fa4270 */
[----:B------:R-:W-:Y:S02]  /*123e0*/  FMNMX.FTZ R0, R89, R0, !PT ;  /* 0x0000000059007209 */ /* 0x000fe40007810000 */
[----:B------:R-:W-:Y:S02]  /*123f0*/  FSEL R143, R143, -INF , P5 ;  /* 0xff8000008f8f7808 */ /* 0x000fe40002800000 */
[----:B------:R-:W-:Y:S02]  /*12400*/  FMNMX.FTZ R0, R92, R0, !PT ;  /* 0x000000005c007209 */ /* 0x000fe40007810000 */
[----:B------:R-:W-:Y:S02]  /*12410*/  ISETP.GT.AND P5, PT, R16, 0x10, PT ;  /* 0x000000101000780c */ /* 0x000fe40003fa4270 */
[----:B------:R-:W-:-:S02]  /*12420*/  FMNMX.FTZ R0, R93, R0, !PT ;  /* 0x000000005d007209 */ /* 0x000fc40007810000 */
        /* <DEDUP_REMOVED lines=24> */
[----:B------:R-:W-:Y:S02]  /*125b0*/  FMNMX.FTZ R0, R18, R0, !PT ;  /* 0x0000000012007209 */ /* 0x000fe40007810000 */
[----:B------:R-:W-:Y:S02]  /*125c0*/  FSEL R127, R127, -INF , P5 ;  /* 0xff8000007f7f7808 */ /* 0x000fe40002800000 */
        /* <DEDUP_REMOVED lines=26> */
[----:B------:R-:W-:Y:S02]  /*12770*/  ISETP.GT.AND P5, PT, R16, 0x59, PT ;  /* 0x000000591000780c */ /* 0x000fe40003fa4270 */
[----:B------:R-:W-:-:S02]  /*12780*/  FSETP.NEU.FTZ.AND P6, PT, R14, -INF , PT ;  /* 0xff8000000e00780b */ /* 0x000fc40003fdd000 */
[----:B------:R-:W-:Y:S02]  /*12790*/  FSEL R103, R103, -INF , P5 ;  /* 0xff80000067677808 */ /* 0x000fe40002800000 */
[----:B------:R-:W-:Y:S02]  /*127a0*/  ISETP.GT.AND P5, PT, R16, 0x60, PT ;  /* 0x000000601000780c */ /* 0x000fe40003fa4270 */
[----:B------:R-:W-:Y:S01]  /*127b0*/  FSEL R17, R14, RZ, P6 ;  /* 0x000000ff0e117208 */ /* 0x000fe20003000000 */
[----:B------:R-:W-:Y:S01]  /*127c0*/  IMAD.U32 R0, RZ, RZ, UR4 ;  /* 0x00000004ff007e24 */ /* 0x000fe2000f8e00ff */
[----:B------:R-:W-:Y:S02]  /*127d0*/  FSEL R90, R90, -INF , P5 ;  /* 0xff8000005a5a7808 */ /* 0x000fe40002800000 */
[----:B------:R-:W-:Y:S01]  /*127e0*/  ISETP.GT.AND P5, PT, R16, 0x61, PT ;  /* 0x000000611000780c */ /* 0x000fe20003fa4270 */
[----:B------:R-:W-:Y:S01]  /*127f0*/  FADD.FTZ R17, -R17, R19 ;  /* 0x0000001311117221 */ /* 0x000fe20000010100 */
[----:B------:R-:W-:-:S02]  /*12800*/  FMUL.FTZ R19, R14, R0 ;  /* 0x000000000e137220 */ /* 0x000fc40000410000 */
[----:B------:R-:W-:Y:S02]  /*12810*/  FSEL R91, R91, -INF , P5 ;  /* 0xff8000005b5b7808 */ /* 0x000fe40002800000 */
[----:B------:R-:W-:Y:S02]  /*12820*/  ISETP.GT.AND P5, PT, R16, 0x68, PT ;  /* 0x000000681000780c */ /* 0x000fe40003fa4270 */
[----:B------:R-:W-:Y:S02]  /*12830*/  FSEL R19, R19, RZ, P6 ;  /* 0x000000ff13137208 */ /* 0x000fe40003000000 */
[----:B------:R-:W-:Y:S02]  /*12840*/  FSEL R94, R94, -INF , P5 ;  /* 0xff8000005e5e7808 */ /* 0x000fe40002800000 */
[----:B------:R-:W-:Y:S01]  /*12850*/  ISETP.GT.AND P5, PT, R16, 0x69, PT ;  /* 0x000000691000780c */ /* 0x000fe20003fa4270 */
[-CC-:B------:R-:W-:Y:S01]  /*12860*/  FFMA.FTZ R136, R136, R0.reuse, -R19.reuse ;  /* 0x0000000088887223 */ /* 0x180fe20000010813 */
[-C--:B------:R-:W-:Y:S01]  /*12870*/  FMUL.FTZ R17, R17, R0.reuse ;  /* 0x0000000011117220 */ /* 0x080fe20000410000 */
[----:B------:R-:W-:Y:S01]  /*12880*/  FFMA.FTZ R137, R137, R0, -R19 ;  /* 0x0000000089897223 */ /* 0x000fe20000010813 */
[----:B------:R-:W-:-:S02]  /*12890*/  FSEL R95, R95, -INF , P5 ;  /* 0xff8000005f5f7808 */ /* 0x000fc40002800000 */
[C---:B------:R-:W-:Y:S01]  /*128a0*/  ISETP.GT.AND P2, PT, R16.reuse, 0x80, PT ;  /* 0x000000801000780c */ /* 0x040fe20003f44270 */
[----:B------:R-:W-:Y:S01]  /*128b0*/  MUFU.EX2 R21, R17 ;  /* 0x0000001100157308 */ /* 0x000fe20000000800 */
[C---:B------:R-:W-:Y:S02]  /*128c0*/  ISETP.GT.AND P3, PT, R16.reuse, 0x81, PT ;  /* 0x000000811000780c */ /* 0x040fe40003f64270 */
[C---:B------:R-:W-:Y:S02]  /*128d0*/  ISETP.GT.AND P4, PT, R16.reuse, 0x88, PT ;  /* 0x000000881000780c */ /* 0x040fe40003f84270 */
[C---:B------:R-:W-:Y:S02]  /*128e0*/  ISETP.GT.AND P5, PT, R16.reuse, 0x89, PT ;  /* 0x000000891000780c */ /* 0x040fe40003fa4270 */
[----:B------:R-:W-:Y:S02]  /*128f0*/  ISETP.GT.AND P6, PT, R16, 0x79, PT ;  /* 0x000000791000780c */ /* 0x000fe40003fc4270 */
[----:B------:R-:W2:Y:S08]  /*12900*/  MUFU.EX2 R16, R136 ;  /* 0x0000008800107308 */ /* 0x000eb00000000800 */
[----:B------:R-:W0:Y:S01]  /*12910*/  MUFU.EX2 R137, R137 ;  /* 0x0000008900897308 */ /* 0x000e220000000800 */
[-CC-:B------:R-:W-:Y:S01]  /*12920*/  FFMA.FTZ R153, R104, R0.reuse, -R19.reuse ;  /* 0x0000000068997223 */ /* 0x180fe20000010813 */
[-CC-:B------:R-:W-:Y:S01]  /*12930*/  FFMA.FTZ R104, R88, R0.reuse, -R19.reuse ;  /* 0x0000000058687223 */ /* 0x180fe20000010813 */
[----:B------:R-:W-:-:S02]  /*12940*/  FFMA.FTZ R88, R72, R0, -R19 ;  /* 0x0000000048587223 */ /* 0x000fc40000010813 */
[----:B------:R-:W3:Y:S01]  /*12950*/  LDL R72, [R1+0x48] ;  /* 0x0000480001487983 */ /* 0x000ee20000100800 */
[----:B--2---:R-:W-:-:S04]  /*12960*/  FFMA.FTZ R17, R21, R20, R16 ;  /* 0x0000001415117223 */ /* 0x004fc80000010010 */
[C---:B0-----:R-:W-:Y:S01]  /*12970*/  FADD.FTZ R17, R137.reuse, R17 ;  /* 0x0000001189117221 */ /* 0x041fe20000010000 */
[----:B------:R-:W-:Y:S02]  /*12980*/  F2FP.F16.F32.PACK_AB R16, R137, R16 ;  /* 0x000000108910723e */ /* 0x000fe400000000ff */
[----:B------:R-:W2:Y:S01]  /*12990*/  LDL.LU R137, [R1+0x18] ;  /* 0x0000180001897983 */ /* 0x000ea20000300800 */
[-CC-:B------:R-:W-:Y:S01]  /*129a0*/  FFMA.FTZ R140, R140, R0.reuse, -R19.reuse ;  /* 0x000000008c8c7223 */ /* 0x180fe20000010813 */
[-CC-:B------:R-:W-:Y:S01]  /*129b0*/  FFMA.FTZ R141, R141, R0.reuse, -R19.reuse ;  /* 0x000000008d8d7223 */ /* 0x180fe20000010813 */
[-CC-:B------:R-:W-:Y:S01]  /*129c0*/  FFMA.FTZ R77, R76, R0.reuse, -R19.reuse ;  /* 0x000000004c4d7223 */ /* 0x180fe20000010813 */
[-CC-:B------:R-:W-:Y:S02]  /*129d0*/  FFMA.FTZ R76, R18, R0.reuse, -R19.reuse ;  /* 0x00000000124c7223 */ /* 0x180fe40000010813 */
[----:B------:R-:W0:Y:S08]  /*129e0*/  MUFU.EX2 R18, R140 ;  /* 0x0000008c00127308 */ /* 0x000e300000000800 */
[----:B------:R-:W1:Y:S01]  /*129f0*/  MUFU.EX2 R141, R141 ;  /* 0x0000008d008d7308 */ /* 0x000e620000000800 */
[-CC-:B------:R-:W-:Y:S01]  /*12a00*/  FFMA.FTZ R151, R108, R0.reuse, -R19.reuse ;  /* 0x000000006c977223 */ /* 0x180fe20000010813 */
[-CC-:B------:R-:W-:Y:S01]  /*12a10*/  FFMA.FTZ R108, R100, R0.reuse, -R19.reuse ;  /* 0x00000000646c7223 */ /* 0x180fe20000010813 */
[-CC-:B------:R-:W-:Y:S01]  /*12a20*/  FFMA.FTZ R100, R92, R0.reuse, -R19.reuse ;  /* 0x000000005c647223 */ /* 0x180fe20000010813 */
[----:B------:R-:W-:Y:S01]  /*12a30*/  FFMA.FTZ R92, R84, R0, -R19 ;  /* 0x00000000545c7223 */ /* 0x000fe20000010813 */
[----:B0-----:R-:W-:-:S04]  /*12a40*/  FADD.FTZ R17, R18, R17 ;  /* 0x0000001112117221 */ /* 0x001fc80000010000 */
[----:B-1----:R-:W-:Y:S01]  /*12a50*/  FADD.FTZ R84, R141, R17 ;  /* 0x000000118d547221 */ /* 0x002fe20000010000 */
[----:B------:R-:W-:Y:S01]  /*12a60*/  FSEL R87, R87, -INF , P6 ;  /* 0xff80000057577808 */ /* 0x000fe20003000000 */
[-CC-:B------:R-:W-:Y:S01]  /*12a70*/  FFMA.FTZ R154, R117, R0.reuse, -R19.reuse ;  /* 0x00000000759a7223 */ /* 0x180fe20000010813 */
[-CC-:B------:R-:W-:Y:S01]  /*12a80*/  FFMA.FTZ R117, R96, R0.reuse, -R19.reuse ;  /* 0x0000000060757223 */ /* 0x180fe20000010813 */
[-CC-:B------:R-:W-:Y:S01]  /*12a90*/  FFMA.FTZ R96, R80, R0.reuse, -R19.reuse ;  /* 0x0000000050607223 */ /* 0x180fe20000010813 */
[-CC-:B------:R-:W-:Y:S01]  /*12aa0*/  FFMA.FTZ R150, R109, R0.reuse, -R19.reuse ;  /* 0x000000006d967223 */ /* 0x180fe20000010813 */
[----:B------:R-:W-:Y:S01]  /*12ab0*/  FSEL R80, R74, -INF , P2 ;  /* 0xff8000004a507808 */ /* 0x000fe20001000000 */
[-CC-:B------:R-:W-:Y:S01]  /*12ac0*/  FFMA.FTZ R109, R97, R0.reuse, -R19.reuse ;  /* 0x00000000616d7223 */ /* 0x180fe20000010813 */
[-CC-:B------:R-:W-:Y:S01]  /*12ad0*/  FFMA.FTZ R97, R93, R0.reuse, -R19.reuse ;  /* 0x000000005d617223 */ /* 0x180fe20000010813 */
[----:B------:R-:W-:Y:S01]  /*12ae0*/  FFMA.FTZ R93, R81, R0, -R19 ;  /* 0x00000000515d7223 */ /* 0x000fe20000010813 */
[----:B------:R-:W-:-:S02]  /*12af0*/  FSEL R81, R75, -INF , P3 ;  /* 0xff8000004b517808 */ /* 0x000fc40001800000 */
[----:B------:R-:W-:Y:S02]  /*12b00*/  FSEL R78, R78, -INF , P4 ;  /* 0xff8000004e4e7808 */ /* 0x000fe40002000000 */
[----:B------:R-:W-:Y:S01]  /*12b10*/  FSEL R79, R79, -INF , P5 ;  /* 0xff8000004f4f7808 */ /* 0x000fe20002800000 */
        /* <DEDUP_REMOVED lines=16> */
[----:B------:R-:W-:-:S05]  /*12c20*/  IMAD.MOV.U32 R73, RZ, RZ, -0x3ffffff0 ;  /* 0xc0000010ff497424 */ /* 0x000fca00078e00ff */
[C---:B------:R-:W-:Y:S02]  /*12c30*/  R2UR UR5, R73.reuse ;  /* 0x00000000490572ca */ /* 0x040fe400000e0000 */
[----:B------:R-:W-:Y:S01]  /*12c40*/  R2UR UR37, R73 ;  /* 0x00000000492572ca */ /* 0x000fe200000e0000 */
[----:B------:R-:W-:-:S05]  /*12c50*/  IMAD.MOV.U32 R73, RZ, RZ, -0x7fffffe0 ;  /* 0x80000020ff497424 */ /* 0x000fca00078e00ff */
[----:B------:R-:W-:Y:S01]  /*12c60*/  R2UR UR7, R73 ;  /* 0x00000000490772ca */ /* 0x000fe200000e0000 */
[----:B------:R-:W-:Y:S01]  /*12c70*/  WARPGROUP.ARRIVE ;  /* 0x00000000000079c5 */ /* 0x000fe20000000000 */
[----:B--2---:R-:W-:-:S04]  /*12c80*/  FMNMX.FTZ R17, R138, R137, !PT ;  /* 0x000000898a117209 */ /* 0x004fc80007810000 */
        /* <DEDUP_REMOVED lines=34> */
[----:B---3--:R-:W-:Y:S02]  /*12eb0*/  LOP3.LUT R72, R72, 0x10000, RZ, 0xfc, !PT ;  /* 0x0001000048487812 */ /* 0x008fe400078efcff */
[----:B------:R-:W-:-:S03]  /*12ec0*/  FMNMX.FTZ R17, R79, R17, !PT ;  /* 0x000000114f117209 */ /* 0x000fc60007810000 */
[----:B------:R-:W-:Y:S02]  /*12ed0*/  VIADD R74, R72, 0x180 ;  /* 0x00000180484a7836 */ /* 0x000fe40000000000 */
[----:B------:R-:W0:Y:S03]  /*12ee0*/  SHFL.BFLY PT, R19, R17, 0x2, 0x1f ;  /* 0x0c401f0011137f89 */ /* 0x000e2600000e0000 */
[----:B------:R-:W-:Y:S01]  /*12ef0*/  R2UR UR8, R74 ;  /* 0x000000004a0872ca */ /* 0x000fe200000e0000 */
[----:B------:R-:W-:-:S05]  /*12f00*/  VIADD R74, R72, 0x300 ;  /* 0x00000300484a7836 */ /* 0x000fca0000000000 */
[----:B------:R-:W-:Y:S01]  /*12f10*/  R2UR UR12, R74 ;  /* 0x000000004a0c72ca */ /* 0x000fe200000e0000 */
[----:B------:R-:W-:-:S05]  /*12f20*/  VIADD R74, R72, 0x480 ;  /* 0x00000480484a7836 */ /* 0x000fca0000000000 */
[----:B------:R-:W-:Y:S01]  /*12f30*/  R2UR UR16, R74 ;  /* 0x000000004a1072ca */ /* 0x000fe200000e0000 */
[----:B------:R-:W-:-:S05]  /*12f40*/  VIADD R74, R72, 0x600 ;  /* 0x00000600484a7836 */ /* 0x000fca0000000000 */
[----:B------:R-:W-:Y:S01]  /*12f50*/  R2UR UR20, R74 ;  /* 0x000000004a1472ca */ /* 0x000fe200000e0000 */
[----:B------:R-:W-:Y:S01]  /*12f60*/  VIADD R74, R72, 0x780 ;  /* 0x00000780484a7836 */ /* 0x000fe20000000000 */
[----:B0-----:R-:W-:Y:S01]  /*12f70*/  FMNMX.FTZ R19, R17, R19, !PT ;  /* 0x0000001311137209 */ /* 0x001fe20007810000 */
[----:B------:R-:W-:-:S03]  /*12f80*/  VIADD R17, R22, 0x200 ;  /* 0x0000020016117836 */ /* 0x000fc60000000000 */
[----:B------:R-:W-:Y:S01]  /*12f90*/  R2UR UR24, R74 ;  /* 0x000000004a1872ca */ /* 0x000fe200000e0000 */
[C---:B------:R-:W-:Y:S01]  /*12fa0*/  VIADD R74, R72.reuse, 0x900 ;  /* 0x00000900484a7836 */ /* 0x040fe20000000000 */
[----:B------:R-:W-:Y:S02]  /*12fb0*/  SHF.R.U32.HI R17, RZ, 0x4, R17 ;  /* 0x00000004ff117819 */ /* 0x000fe40000011611 */
[----:B------:R-:W-:Y:S02]  /*12fc0*/  R2UR UR4, R72 ;  /* 0x00000000480472ca */ /* 0x000fe400000e0000 */
[----:B------:R-:W-:Y:S02]  /*12fd0*/  LOP3.LUT R17, R17, 0x3fff, RZ, 0xc0, !PT ;  /* 0x00003fff11117812 */ /* 0x000fe400078ec0ff */
[----:B------:R-:W-:Y:S01]  /*12fe0*/  R2UR UR28, R74 ;  /* 0x000000004a1c72ca */ /* 0x000fe200000e0000 */
[C---:B------:R-:W-:Y:S01]  /*12ff0*/  VIADD R74, R72.reuse, 0xa80 ;  /* 0x00000a80484a7836 */ /* 0x040fe20000000000 */
[----:B------:R-:W-:Y:S01]  /*13000*/  LOP3.LUT R17, R17, 0x2400000, RZ, 0xfc, !PT ;  /* 0x0240000011117812 */ /* 0x000fe200078efcff */
[----:B------:R-:W-:-:S05]  /*13010*/  VIADD R72, R72, 0xc00 ;  /* 0x00000c0048487836 */ /* 0x000fca0000000000 */
[----:B------:R-:W-:Y:S01]  /*13020*/  R2UR UR36, R72 ;  /* 0x00000000482472ca */ /* 0x000fe200000e0000 */
[----:B------:R-:W-:-:S05]  /*13030*/  IMAD R72, R15, 0x6c0, R17 ;  /* 0x000006c00f487824 */ /* 0x000fca00078e0211 */
[----:B------:R-:W-:-:S13]  /*13040*/  R2UR UR6, R72 ;  /* 0x00000000480672ca */ /* 0x000fda00000e0000 */
[----:B------:R-:W-:Y:S01]  /*13050*/  HGMMA.64x96x16.F32 R24, gdesc[UR4].tnspB, R24, gsb0 ;  /* 0x41600000041879f0 */ /* 0x000fe20008000818 */
        /* <DEDUP_REMOVED lines=16> */
[----:B------:R-:W-:Y:S02]  /*13160*/  VIADD R74, R72, 0x80 ;  /* 0x00000080484a7836 */ /* 0x000fe40000000000 */
[----:B------:R-:W-:-:S03]  /*13170*/  IMAD.MOV.U32 R75, RZ, RZ, -0x7fffffe0 ;  /* 0x80000020ff4b7424 */ /* 0x000fc600078e00ff */
        /* <DEDUP_REMOVED lines=37> */
[----:B------:R-:W0:Y:S01]  /*133d0*/  SHFL.BFLY PT, R20, R19, 0x1, 0x1f ;  /* 0x0c201f0013147f89 */ /* 0x000e2200000e0000 */
[----:B------:R-:W-:-:S05]  /*133e0*/  IMAD.MOV.U32 R73, RZ, RZ, -0x7fffffe0 ;  /* 0x80000020ff497424 */ /* 0x000fca00078e00ff */
[----:B------:R-:W-:Y:S01]  /*133f0*/  R2UR UR39, R73 ;  /* 0x00000000492772ca */ /* 0x000fe200000e0000 */
[----:B------:R-:W-:Y:S01]  /*13400*/  VIADD R72, R72, 0x200 ;  /* 0x0000020048487836 */ /* 0x000fe20000000000 */
[----:B0-----:R-:W-:-:S04]  /*13410*/  FMNMX.FTZ R20, R19, R20, !PT ;  /* 0x0000001413147209 */ /* 0x001fc80007810000 */
[C---:B------:R-:W-:Y:S01]  /*13420*/  FSETP.NEU.FTZ.AND P3, PT, R20.reuse, -INF , PT ;  /* 0xff8000001400780b */ /* 0x040fe20003f7d000 */
[----:B------:R-:W-:Y:S01]  /*13430*/  FMUL.FTZ R73, R20, R0 ;  /* 0x0000000014497220 */ /* 0x000fe20000410000 */
[----:B------:R-:W-:-:S04]  /*13440*/  R2UR UR38, R72 ;  /* 0x00000000482672ca */ /* 0x000fc800000e0000 */
[----:B------:R-:W-:Y:S01]  /*13450*/  FSEL R73, R73, RZ, P3 ;  /* 0x000000ff49497208 */ /* 0x000fe20001800000 */
[----:B------:R-:W-:Y:S02]  /*13460*/  WARPGROUP.DEPBAR.LE gsb0, 0x0 ;  /* 0x00008000000079c5 */ /* 0x000fe40000010000 */
[----:B------:R-:W-:-:S06]  /*13470*/  WARPGROUP.ARRIVE ;  /* 0x00000000000079c5 */ /* 0x000fcc0000000000 */
[----:B------:R-:W-:Y:S01]  /*13480*/  HGMMA.64x96x16.F32 R24, gdesc[UR32].tnspB, R24, gsb0 ;  /* 0x41600000201879f0 */ /* 0x000fe20008000818 */
[----:B------:R-:W-:Y:S02]  /*13490*/  FFMA.FTZ R72, R138, R0, -R73 ;  /* 0x000000008a487223 */ /* 0x000fe40000010849 */
[----:B------:R-:W2:Y:S01]  /*134a0*/  LDL.LU R138, [R1+0x20] ;  /* 0x00002000018a7983 */ /* 0x000ea20000300800 */
[----:B------:R-:W0:Y:S01]  /*134b0*/  S2R R112, SR_TID.X ;  /* 0x0000000000707919 */ /* 0x000e220000002100 */
[----:B------:R-:W-:Y:S02]  /*134c0*/  WARPGROUP.DEPBAR.LE gsb0, 0x0 ;  /* 0x00008000000079c5 */ /* 0x000fe40000010000 */
[----:B------:R-:W-:-:S06]  /*134d0*/  WARPGROUP.ARRIVE ;  /* 0x00000000000079c5 */ /* 0x000fcc0000000000 */
[----:B------:R-:W-:Y:S01]  /*134e0*/  HGMMA.64x96x16.F32 R24, gdesc[UR36].tnspB, R24, gsb0 ;  /* 0x41600000241879f0 */ /* 0x000fe20008000818 */
[----:B0-----:R-:W-:Y:S02]  /*134f0*/  SHF.R.U32.HI R19, RZ, 0x7, R112 ;  /* 0x00000007ff137819 */ /* 0x001fe40000011670 */
[----:B------:R-:W-:-:S03]  /*13500*/  ISETP.GE.U32.AND P2, PT, R112, 0x180, PT ;  /* 0x000001807000780c */ /* 0x000fc60003f46070 */
[----:B------:R-:W-:-:S05]  /*13510*/  VIADD R17, R19, 0x9 ;  /* 0x0000000913117836 */ /* 0x000fca0000000000 */
[----:B------:R-:W-:Y:S01]  /*13520*/  SEL R17, R17, 0x9, !P2 ;  /* 0x0000000911117807 */ /* 0x000fe20005000000 */
[----:B------:R-:W-:-:S04]  /*13530*/  WARPGROUP.DEPBAR.LE gsb0, 0x0 ;  /* 0x00008000000079c5 */ /* 0x000fc80000010000 */
[----:B------:R0:W-:Y:S06]  /*13540*/  BAR.ARV R17, 0x100 ;  /* 0x000400110000751d */ /* 0x0001ec0000002000 */
[--C-:B0-----:R-:W-:Y:S02]  /*13550*/  @!P1 IMAD R17, R15, 0x8, R22.reuse ;  /* 0x000000080f119824 */ /* 0x101fe400078e0216 */
[----:B------:R-:W-:-:S04]  /*13560*/  @!P1 IMAD R15, R146, 0x8, R22 ;  /* 0x00000008920f9824 */ /* 0x000fc800078e0216 */
[----:B------:R-:W-:-:S05]  /*13570*/  @!P1 VIADD R15, R15, 0x31c40 ;  /* 0x00031c400f0f9836 */ /* 0x000fca0000000000 */
[----:B------:R-:W-:-:S04]  /*13580*/  @!P1 PRMT R15, RZ, 0x654, R15 ;  /* 0x00000654ff0f9816 */ /* 0x000fc8000000000f */
[----:B------:R0:W-:Y:S02]  /*13590*/  @!P1 SYNCS.ARRIVE.TRANS64.RED.A1T0 RZ, [R15+URZ], RZ ;  /* 0x000000ff0fff99a7 */ /* 0x0001e4000810043f */
[----:B0-----:R-:W-:Y:S08]  /*135a0*/  MUFU.EX2 R15, R117 ;  /* 0x00000075000f7308 */ /* 0x001ff00000000800 */
[----:B------:R-:W-:Y:S08]  /*135b0*/  MUFU.EX2 R117, R85 ;  /* 0x0000005500757308 */ /* 0x000ff00000000800 */
[----:B------:R0:W-:Y:S02]  /*135c0*/  MUFU.EX2 R85, R76 ;  /* 0x0000004c00557308 */ /* 0x0001e40000000800 */
[----:B0-----:R-:W-:-:S05]  /*135d0*/  FSEL R76, R20, RZ, P3 ;  /* 0x000000ff144c7208 */ /* 0x001fca0001800000 */
[----:B------:R-:W-:Y:S02]  /*135e0*/  FADD.FTZ R76, -R76, R137 ;  /* 0x000000894c4c7221 */ /* 0x000fe40000010100 */
[----:B------:R-:W3:Y:S01]  /*135f0*/  LDL R137, [R1+0x4c] ;  /* 0x00004c0001897983 */ /* 0x000ee20000100800 */
[-CC-:B------:R-:W-:Y:S01]  /*13600*/  FFMA.FTZ R74, R139, R0.reuse, -R73.reuse ;  /* 0x000000008b4a7223 */ /* 0x180fe20000010849 */
[-CC-:B------:R-:W-:Y:S01]  /*13610*/  FFMA.FTZ R75, R142, R0.reuse, -R73.reuse ;  /* 0x000000008e4b7223 */ /* 0x180fe20000010849 */
[----:B------:R-:W-:Y:S01]  /*13620*/  FFMA.FTZ R112, R143, R0, -R73 ;  /* 0x000000008f707223 */ /* 0x000fe20000010849 */
[----:B------:R-:W-:Y:S01]  /*13630*/  MUFU.EX2 R72, R72 ;  /* 0x0000004800487308 */ /* 0x000fe20000000800 */
[----:B------:R-:W-:-:S07]  /*13640*/  @!P1 VIADD R17, R17, 0x31c60 ;  /* 0x00031c6011119836 */ /* 0x000fce0000000000 */
[----:B------:R-:W0:Y:S08]  /*13650*/  MUFU.EX2 R74, R74 ;  /* 0x0000004a004a7308 */ /* 0x000e300000000800 */
[----:B------:R-:W-:Y:S08]  /*13660*/  MUFU.EX2 R75, R75 ;  /* 0x0000004b004b7308 */ /* 0x000ff00000000800 */
[----:B------:R-:W1:Y:S01]  /*13670*/  MUFU.EX2 R112, R112 ;  /* 0x0000007000707308 */ /* 0x000e620000000800 */
[----:B------:R-:W-:-:S02]  /*13680*/  @!P1 PRMT R17, RZ, 0x654, R17 ;  /* 0x00000654ff119816 */ /* 0x000fc40000000011 */
[----:B------:R-:W-:Y:S02]  /*13690*/  F2FP.F16.F32.PACK_AB R18, R141, R18 ;  /* 0x000000128d12723e */ /* 0x000fe400000000ff */
[----:B------:R0:W-:Y:S02]  /*136a0*/  @!P1 SYNCS.ARRIVE.TRANS64.RED.A1T0 RZ, [R17+URZ], RZ ;  /* 0x000000ff11ff99a7 */ /* 0x0001e4000810043f */
[----:B0-----:R-:W-:Y:S02]  /*136b0*/  F2FP.F16.F32.PACK_AB R17, R74, R72 ;  /* 0x000000484a11723e */ /* 0x001fe400000000ff */
[----:B-1----:R-:W-:-:S05]  /*136c0*/  F2FP.F16.F32.PACK_AB R19, R112, R75 ;  /* 0x0000004b7013723e */ /* 0x002fca00000000ff */
[----:B------:R0:W-:Y:S01]  /*136d0*/  STSM.16.M88.4 [R23+0x24300], R16 ;  /* 0x0243001017007844 */ /* 0x0001e20000000200 */
[----:B------:R-:W-:Y:S08]  /*136e0*/  MUFU.EX2 R129, R129 ;  /* 0x0000008100817308 */ /* 0x000ff00000000800 */
[----:B0-----:R-:W0:Y:S01]  /*136f0*/  MUFU.EX2 R16, R128 ;  /* 0x0000008000107308 */ /* 0x001e220000000800 */
[----:B------:R-:W-:-:S02]  /*13700*/  IMAD.MOV.U32 R140, RZ, RZ, R124 ;  /* 0x000000ffff8c7224 */ /* 0x000fc400078e007c */
[----:B------:R-:W-:Y:S01]  /*13710*/  FMUL.FTZ R76, R76, R0 ;  /* 0x000000004c4c7220 */ /* 0x000fe20000410000 */
[----:B0-----:R-:W-:-:S04]  /*13720*/  FADD.FTZ R84, R16, R84 ;  /* 0x0000005410547221 */ /* 0x001fc80000010000 */
[----:B------:R-:W-:Y:S02]  /*13730*/  FADD.FTZ R124, R129, R84 ;  /* 0x00000054817c7221 */ /* 0x000fe40000010000 */
[----:B------:R0:W-:Y:S02]  /*13740*/  MUFU.EX2 R84, R77 ;  /* 0x0000004d00547308 */ /* 0x0001e40000000800 */
[-CC-:B0-----:R-:W-:Y:S01]  /*13750*/  FFMA.FTZ R77, R122, R0.reuse, -R73.reuse ;  /* 0x000000007a4d7223 */ /* 0x181fe20000010849 */
[-CC-:B------:R-:W-:Y:S01]  /*13760*/  FFMA.FTZ R122, R123, R0.reuse, -R73.reuse ;  /* 0x000000007b7a7223 */ /* 0x180fe20000010849 */
[-CC-:B------:R-:W-:Y:S01]  /*13770*/  FFMA.FTZ R123, R126, R0.reuse, -R73.reuse ;  /* 0x000000007e7b7223 */ /* 0x180fe20000010849 */
[-CC-:B------:R-:W-:Y:S01]  /*13780*/  FFMA.FTZ R126, R127, R0.reuse, -R73.reuse ;  /* 0x000000007f7e7223 */ /* 0x180fe20000010849 */
[-CC-:B------:R-:W-:Y:S02]  /*13790*/  FFMA.FTZ R127, R114, R0.reuse, -R73.reuse ;  /* 0x00000000727f7223 */ /* 0x180fe40000010849 */
[----:B------:R-:W2:Y:S01]  /*137a0*/  MUFU.EX2 R114, R76 ;  /* 0x0000004c00727308 */ /* 0x000ea20000000800 */
[-CC-:B------:R-:W-:Y:S01]  /*137b0*/  FFMA.FTZ R113, R130, R0.reuse, -R73.reuse ;  /* 0x0000000082717223 */ /* 0x180fe20000010849 */
[----:B------:R-:W-:Y:S01]  /*137c0*/  FFMA.FTZ R116, R131, R0, -R73 ;  /* 0x0000000083747223 */ /* 0x000fe20000010849 */
[----:B------:R-:W-:-:S02]  /*137d0*/  IMAD.MOV.U32 R141, RZ, RZ, R120 ;  /* 0x000000ffff8d7224 */ /* 0x000fc400078e0078 */
[----:B------:R-:W-:-:S03]  /*137e0*/  FFMA.FTZ R120, R134, R0, -R73 ;  /* 0x0000000086787223 */ /* 0x000fc60000010849 */
[----:B------:R-:W0:Y:S01]  /*137f0*/  MUFU.EX2 R113, R113 ;  /* 0x0000007100717308 */ /* 0x000e220000000800 */
[----:B------:R-:W-:Y:S02]  /*13800*/  IMAD.MOV.U32 R136, RZ, RZ, R121 ;  /* 0x000000ffff887224 */ /* 0x000fe400078e0079 */
[----:B------:R-:W-:-:S05]  /*13810*/  FFMA.FTZ R121, R135, R0, -R73 ;  /* 0x0000000087797223 */ /* 0x000fca0000010849 */
[----:B------:R-:W1:Y:S01]  /*13820*/  MUFU.EX2 R132, R132 ;  /* 0x0000008400847308 */ /* 0x000e620000000800 */
[----:B--2---:R-:W-:-:S04]  /*13830*/  FFMA.FTZ R72, R114, R138, R72 ;  /* 0x0000008a72487223 */ /* 0x004fc80000010048 */
[----:B------:R-:W-:-:S03]  /*13840*/  FADD.FTZ R72, R74, R72 ;  /* 0x000000484a487221 */ /* 0x000fc60000010000 */
[----:B------:R-:W2:Y:S01]  /*13850*/  MUFU.EX2 R116, R116 ;  /* 0x0000007400747308 */ /* 0x000ea20000000800 */
[----:B------:R-:W-:-:S07]  /*13860*/  FADD.FTZ R72, R75, R72 ;  /* 0x000000484b487221 */ /* 0x000fce0000010000 */
[----:B------:R-:W4:Y:S01]  /*13870*/  MUFU.EX2 R133, R133 ;  /* 0x0000008500857308 */ /* 0x000f220000000800 */
[----:B------:R-:W-:-:S07]  /*13880*/  FADD.FTZ R72, R112, R72 ;  /* 0x0000004870487221 */ /* 0x000fce0000010000 */
[----:B------:R-:W4:Y:S01]  /*13890*/  MUFU.EX2 R120, R120 ;  /* 0x0000007800787308 */ /* 0x000f220000000800 */
[----:B0-----:R-:W-:-:S07]  /*138a0*/  FADD.FTZ R72, R113, R72 ;  /* 0x0000004871487221 */ /* 0x001fce0000010000 */
[----:B------:R-:W0:Y:S01]  /*138b0*/  MUFU.EX2 R135, R141 ;  /* 0x0000008d00877308 */ /* 0x000e220000000800 */
[----:B-1----:R-:W-:-:S07]  /*138c0*/  FADD.FTZ R124, R132, R124 ;  /* 0x0000007c847c7221 */ /* 0x002fce0000010000 */
[----:B------:R-:W1:Y:S01]  /*138d0*/  MUFU.EX2 R121, R121 ;  /* 0x0000007900797308 */ /* 0x000e620000000800 */
[----:B--2---:R-:W-:-:S07]  /*138e0*/  FADD.FTZ R72, R116, R72 ;  /* 0x0000004874487221 */ /* 0x004fce0000010000 */
[----:B------:R-:W2:Y:S01]  /*138f0*/  MUFU.EX2 R136, R136 ;  /* 0x0000008800887308 */ /* 0x000ea20000000800 */
[----:B----4-:R-:W-:-:S07]  /*13900*/  FADD.FTZ R124, R133, R124 ;  /* 0x0000007c857c7221 */ /* 0x010fce0000010000 */
[----:B------:R-:W4:Y:S01]  /*13910*/  MUFU.EX2 R77, R77 ;  /* 0x0000004d004d7308 */ /* 0x000f220000000800 */
[----:B------:R-:W-:-:S07]  /*13920*/  F2FP.F16.F32.PACK_AB R16, R129, R16 ;  /* 0x000000108110723e */ /* 0x000fce00000000ff */
[----:B------:R-:W4:Y:S01]  /*13930*/  MUFU.EX2 R131, R140 ;  /* 0x0000008c00837308 */ /* 0x000f220000000800 */
[----:B------:R-:W-:-:S07]  /*13940*/  FADD.FTZ R72, R120, R72 ;  /* 0x0000004878487221 */ /* 0x000fce0000010000 */
[----:B------:R-:W4:Y:S01]  /*13950*/  MUFU.EX2 R122, R122 ;  /* 0x0000007a007a7308 */ /* 0x000f220000000800 */
[----:B0-----:R-:W-:-:S07]  /*13960*/  FADD.FTZ R124, R135, R124 ;  /* 0x0000007c877c7221 */ /* 0x001fce0000010000 */
[----:B------:R-:W0:Y:S01]  /*13970*/  MUFU.EX2 R134, R157 ;  /* 0x0000009d00867308 */ /* 0x000e220000000800 */
[----:B-1----:R-:W-:Y:S01]  /*13980*/  FADD.FTZ R72, R121, R72 ;  /* 0x0000004879487221 */ /* 0x002fe20000010000 */
[----:B------:R-:W-:-:S06]  /*13990*/  FFMA.FTZ R115, R115, R0, -R73 ;  /* 0x0000000073737223 */ /* 0x000fcc0000010849 */
[----:B------:R-:W1:Y:S01]  /*139a0*/  MUFU.EX2 R123, R123 ;  /* 0x0000007b007b7308 */ /* 0x000e620000000800 */
[----:B--2---:R-:W-:-:S07]  /*139b0*/  FADD.FTZ R76, R136, R124 ;  /* 0x0000007c884c7221 */ /* 0x004fce0000010000 */
[----:B------:R-:W2:Y:S01]  /*139c0*/  MUFU.EX2 R129, R156 ;  /* 0x0000009c00817308 */ /* 0x000ea20000000800 */
[----:B----4-:R-:W-:Y:S01]  /*139d0*/  FADD.FTZ R72, R77, R72 ;  /* 0x000000484d487221 */ /* 0x010fe20000010000 */
[----:B------:R-:W-:-:S06]  /*139e0*/  FFMA.FTZ R118, R118, R0, -R73 ;  /* 0x0000000076767223 */ /* 0x000fcc0000010849 */
[----:B------:R-:W4:Y:S01]  /*139f0*/  MUFU.EX2 R126, R126 ;  /* 0x0000007e007e7308 */ /* 0x000f220000000800 */
[----:B------:R-:W-:Y:S01]  /*13a00*/  FADD.FTZ R76, R131, R76 ;  /* 0x0000004c834c7221 */ /* 0x000fe20000010000 */
[----:B------:R-:W-:-:S06]  /*13a10*/  F2FP.F16.F32.PACK_AB R18, R133, R132 ;  /* 0x000000848512723e */ /* 0x000fcc00000000ff */
[----:B------:R-:W3:Y:S01]  /*13a20*/  MUFU.EX2 R130, R155 ;  /* 0x0000009b00827308 */ /* 0x000ee20000000800 */
[----:B------:R-:W-:Y:S01]  /*13a30*/  F2FP.F16.F32.PACK_AB R17, R116, R113 ;  /* 0x000000717411723e */ /* 0x000fe200000000ff */
[----:B------:R-:W-:Y:S01]  /*13a40*/  FADD.FTZ R72, R122, R72 ;  /* 0x000000487a487221 */ /* 0x000fe20000010000 */
[----:B------:R-:W-:-:S05]  /*13a50*/  F2FP.F16.F32.PACK_AB R19, R121, R120 ;  /* 0x000000787913723e */ /* 0x000fca00000000ff */
[----:B------:R-:W3:Y:S01]  /*13a60*/  MUFU.EX2 R127, R127 ;  /* 0x0000007f007f7308 */ /* 0x000ee20000000800 */
[----:B------:R-:W-:Y:S01]  /*13a70*/  FFMA.FTZ R119, R119, R0, -R73 ;  /* 0x0000000077777223 */ /* 0x000fe20000010849 */
[----:B0-----:R-:W-:-:S06]  /*13a80*/  FADD.FTZ R76, R134, R76 ;  /* 0x0000004c864c7221 */ /* 0x001fcc0000010000 */
[----:B------:R-:W0:Y:S01]  /*13a90*/  MUFU.EX2 R125, R125 ;  /* 0x0000007d007d7308 */ /* 0x000e220000000800 */
[----:B------:R-:W-:Y:S01]  /*13aa0*/  FFMA.FTZ R74, R95, R0, -R73 ;  /* 0x000000005f4a7223 */ /* 0x000fe20000010849 */
[----:B------:R0:W-:Y:S01]  /*13ab0*/  STSM.16.M88.4 [R23+0x25b00], R16 ;  /* 0x025b001017007844 */ /* 0x0001e20000000200 */
[----:B-1----:R-:W-:-:S05]  /*13ac0*/  FADD.FTZ R95, R123, R72 ;  /* 0x000000487b5f7221 */ /* 0x002fca0000010000 */
[----:B------:R-:W1:Y:S01]  /*13ad0*/  MUFU.EX2 R115, R115 ;  /* 0x0000007300737308 */ /* 0x000e620000000800 */
[----:B------:R-:W-:Y:S01]  /*13ae0*/  FFMA.FTZ R106, R106, R0, -R73 ;  /* 0x000000006a6a7223 */ /* 0x000fe20000010849 */
[----:B--2---:R-:W-:-:S06]  /*13af0*/  FADD.FTZ R76, R129, R76 ;  /* 0x0000004c814c7221 */ /* 0x004fcc0000010000 */
[----:B------:R-:W2:Y:S01]  /*13b00*/  MUFU.EX2 R128, R154 ;  /* 0x0000009a00807308 */ /* 0x000ea20000000800 */
[----:B------:R-:W-:Y:S01]  /*13b10*/  FFMA.FTZ R75, R83, R0, -R73 ;  /* 0x00000000534b7223 */ /* 0x000fe20000010849 */
[----:B----4-:R-:W-:-:S06]  /*13b20*/  FADD.FTZ R83, R126, R95 ;  /* 0x0000005f7e537221 */ /* 0x010fcc0000010000 */
[----:B------:R-:W-:Y:S01]  /*13b30*/  MUFU.EX2 R118, R118 ;  /* 0x0000007600767308 */ /* 0x000fe20000000800 */
[----:B------:R-:W-:Y:S01]  /*13b40*/  FFMA.FTZ R107, R107, R0, -R73 ;  /* 0x000000006b6b7223 */ /* 0x000fe20000010849 */
[----:B---3--:R-:W-:-:S06]  /*13b50*/  FADD.FTZ R76, R130, R76 ;  /* 0x0000004c824c7221 */ /* 0x008fcc0000010000 */
[----:B0-----:R-:W0:Y:S01]  /*13b60*/  MUFU.EX2 R18, R153 ;  /* 0x0000009900127308 */ /* 0x001e220000000800 */
[----:B------:R-:W-:Y:S01]  /*13b70*/  FADD.FTZ R83, R127, R83 ;  /* 0x000000537f537221 */ /* 0x000fe20000010000 */
[----:B------:R-:W-:-:S06]  /*13b80*/  FFMA.FTZ R110, R110, R0, -R73 ;  /* 0x000000006e6e7223 */ /* 0x000fcc0000010849 */
[----:B------:R-:W-:Y:S01]  /*13b90*/  MUFU.EX2 R119, R119 ;  /* 0x0000007700777308 */ /* 0x000fe20000000800 */
[----:B------:R-:W-:-:S07]  /*13ba0*/  FADD.FTZ R76, R125, R76 ;  /* 0x0000004c7d4c7221 */ /* 0x000fce0000010000 */
[----:B------:R-:W3:Y:S01]  /*13bb0*/  MUFU.EX2 R19, R152 ;  /* 0x0000009800137308 */ /* 0x000ee20000000800 */
[----:B-1----:R-:W-:Y:S01]  /*13bc0*/  FADD.FTZ R83, R115, R83 ;  /* 0x0000005373537221 */ /* 0x002fe20000010000 */
[----:B------:R-:W-:-:S06]  /*13bd0*/  FFMA.FTZ R111, R111, R0, -R73 ;  /* 0x000000006f6f7223 */ /* 0x000fcc0000010849 */
[----:B------:R-:W-:Y:S01]  /*13be0*/  MUFU.EX2 R106, R106 ;  /* 0x0000006a006a7308 */ /* 0x000fe20000000800 */
[----:B------:R-:W-:Y:S01]  /*13bf0*/  FFMA.FTZ R95, R80, R0, -R73 ;  /* 0x00000000505f7223 */ /* 0x000fe20000010849 */
[----:B--2---:R-:W-:-:S06]  /*13c00*/  FADD.FTZ R76, R128, R76 ;  /* 0x0000004c804c7221 */ /* 0x004fcc0000010000 */
[----:B------:R-:W1:Y:S01]  /*13c10*/  MUFU.EX2 R16, R151 ;  /* 0x0000009700107308 */ /* 0x000e620000000800 */
[----:B------:R-:W-:-:S07]  /*13c20*/  FFMA.FTZ R98, R98, R0, -R73 ;  /* 0x0000000062627223 */ /* 0x000fce0000010849 */
[----:B------:R-:W-:Y:S01]  /*13c30*/  MUFU.EX2 R107, R107 ;  /* 0x0000006b006b7308 */ /* 0x000fe20000000800 */
[----:B------:R-:W-:Y:S01]  /*13c40*/  FFMA.FTZ R94, R94, R0, -R73 ;  /* 0x000000005e5e7223 */ /* 0x000fe20000010849 */
[----:B0-----:R-:W-:-:S06]  /*13c50*/  FADD.FTZ R76, R18, R76 ;  /* 0x0000004c124c7221 */ /* 0x001fcc0000010000 */
[----:B------:R-:W0:Y:S01]  /*13c60*/  MUFU.EX2 R17, R150 ;  /* 0x0000009600117308 */ /* 0x000e220000000800 */
[-CC-:B------:R-:W-:Y:S01]  /*13c70*/  FFMA.FTZ R99, R99, R0.reuse, -R73.reuse ;  /* 0x0000000063637223 */ /* 0x180fe20000010849 */
[----:B------:R-:W-:-:S06]  /*13c80*/  FFMA.FTZ R72, R82, R0, -R73 ;  /* 0x0000000052487223 */ /* 0x000fcc0000010849 */
[----:B------:R-:W2:Y:S01]  /*13c90*/  MUFU.EX2 R110, R110 ;  /* 0x0000006e006e7308 */ /* 0x000ea20000000800 */
[----:B------:R-:W-:-:S07]  /*13ca0*/  FFMA.FTZ R113, R86, R0, -R73 ;  /* 0x0000000056717223 */ /* 0x000fce0000010849 */
[----:B------:R4:W-:Y:S01]  /*13cb0*/  MUFU.EX2 R80, R74 ;  /* 0x0000004a00507308 */ /* 0x0009e20000000800 */
[----:B---3--:R-:W-:Y:S01]  /*13cc0*/  FADD.FTZ R76, R19, R76 ;  /* 0x0000004c134c7221 */ /* 0x008fe20000010000 */
[----:B------:R-:W-:Y:S01]  /*13cd0*/  FFMA.FTZ R102, R102, R0, -R73 ;  /* 0x0000000066667223 */ /* 0x000fe20000010849 */
[----:B----4-:R-:W-:-:S05]  /*13ce0*/  FADD.FTZ R74, R118, R83 ;  /* 0x00000053764a7221 */ /* 0x010fca0000010000 */
[----:B------:R-:W3:Y:S01]  /*13cf0*/  MUFU.EX2 R111, R111 ;  /* 0x0000006f006f7308 */ /* 0x000ee20000000800 */
[----:B------:R-:W-:Y:S01]  /*13d00*/  FADD.FTZ R74, R119, R74 ;  /* 0x0000004a774a7221 */ /* 0x000fe20000010000 */
[-CC-:B------:R-:W-:Y:S01]  /*13d10*/  FFMA.FTZ R103, R103, R0.reuse, -R73.reuse ;  /* 0x0000000067677223 */ /* 0x180fe20000010849 */
[-CC-:B------:R-:W-:Y:S01]  /*13d20*/  FFMA.FTZ R90, R90, R0.reuse, -R73.reuse ;  /* 0x000000005a5a7223 */ /* 0x180fe20000010849 */
[----:B------:R-:W-:-:S04]  /*13d30*/  FFMA.FTZ R91, R91, R0, -R73 ;  /* 0x000000005b5b7223 */ /* 0x000fc80000010849 */
[----:B------:R-:W4:Y:S01]  /*13d40*/  MUFU.EX2 R109, R109 ;  /* 0x0000006d006d7308 */ /* 0x000f220000000800 */
[-CC-:B------:R-:W-:Y:S01]  /*13d50*/  FFMA.FTZ R112, R87, R0.reuse, -R73.reuse ;  /* 0x0000000057707223 */ /* 0x180fe20000010849 */
[-CC-:B------:R-:W-:Y:S01]  /*13d60*/  FFMA.FTZ R83, R78, R0.reuse, -R73.reuse ;  /* 0x000000004e537223 */ /* 0x180fe20000010849 */
[----:B------:R-:W-:Y:S01]  /*13d70*/  FFMA.FTZ R86, R79, R0, -R73 ;  /* 0x000000004f567223 */ /* 0x000fe20000010849 */
[----:B-1----:R-:W-:-:S04]  /*13d80*/  FADD.FTZ R78, R16, R76 ;  /* 0x0000004c104e7221 */ /* 0x002fc80000010000 */
[----:B------:R1:W-:Y:S01]  /*13d90*/  MUFU.EX2 R82, R94 ;  /* 0x0000005e00527308 */ /* 0x0003e20000000800 */
[----:B0-----:R-:W-:-:S07]  /*13da0*/  FADD.FTZ R79, R17, R78 ;  /* 0x0000004e114f7221 */ /* 0x001fce0000010000 */
[----:B------:R-:W0:Y:S01]  /*13db0*/  MUFU.EX2 R98, R98 ;  /* 0x0000006200627308 */ /* 0x000e220000000800 */
[----:B-1----:R-:W-:Y:S01]  /*13dc0*/  FFMA.FTZ R94, R81, R0, -R73 ;  /* 0x00000000515e7223 */ /* 0x002fe20000010849 */
[----:B------:R-:W-:-:S06]  /*13dd0*/  FADD.FTZ R73, R106, R74 ;  /* 0x0000004a6a497221 */ /* 0x000fcc0000010000 */
[----:B------:R-:W1:Y:S01]  /*13de0*/  MUFU.EX2 R108, R108 ;  /* 0x0000006c006c7308 */ /* 0x000e620000000800 */
[----:B------:R-:W-:-:S07]  /*13df0*/  FADD.FTZ R73, R107, R73 ;  /* 0x000000496b497221 */ /* 0x000fce0000010000 */
[----:B------:R-:W1:Y:S01]  /*13e00*/  MUFU.EX2 R99, R99 ;  /* 0x0000006300637308 */ /* 0x000e620000000800 */
[----:B--2---:R-:W-:Y:S01]  /*13e10*/  FADD.FTZ R116, R110, R73 ;  /* 0x000000496e747221 */ /* 0x004fe20000010000 */
[----:B------:R-:W-:-:S06]  /*13e20*/  FADD.FTZ R79, R15, R79 ;  /* 0x0000004f0f4f7221 */ /* 0x000fcc0000010000 */
[----:B------:R-:W2:Y:S01]  /*13e30*/  MUFU.EX2 R102, R102 ;  /* 0x0000006600667308 */ /* 0x000ea20000000800 */
[----:B---3--:R-:W-:Y:S01]  /*13e40*/  FADD.FTZ R116, R111, R116 ;  /* 0x000000746f747221 */ /* 0x008fe20000010000 */
[----:B----4-:R-:W-:-:S06]  /*13e50*/  FADD.FTZ R79, R109, R79 ;  /* 0x0000004f6d4f7221 */ /* 0x010fcc0000010000 */
[----:B------:R-:W3:Y:S01]  /*13e60*/  MUFU.EX2 R105, R105 ;  /* 0x0000006900697308 */ /* 0x000ee20000000800 */
[----:B------:R-:W-:Y:S01]  /*13e70*/  F2FP.F16.F32.PACK_AB R73, R122, R77 ;  /* 0x0000004d7a49723e */ /* 0x000fe200000000ff */
[----:B0-----:R-:W-:-:S06]  /*13e80*/  FADD.FTZ R116, R98, R116 ;  /* 0x0000007462747221 */ /* 0x001fcc0000010000 */
[----:B------:R-:W-:Y:S01]  /*13e90*/  MUFU.EX2 R103, R103 ;  /* 0x0000006700677308 */ /* 0x000fe20000000800 */
[----:B------:R-:W-:Y:S01]  /*13ea0*/  F2FP.F16.F32.PACK_AB R77, R115, R127 ;  /* 0x0000007f734d723e */ /* 0x000fe200000000ff */
[----:B-1----:R-:W-:Y:S01]  /*13eb0*/  FADD.FTZ R115, R108, R79 ;  /* 0x0000004f6c737221 */ /* 0x002fe20000010000 */
[----:B------:R-:W-:-:S05]  /*13ec0*/  F2FP.F16.F32.PACK_AB R79, R119, R118 ;  /* 0x00000076774f723e */ /* 0x000fca00000000ff */
[----:B------:R-:W0:Y:S01]  /*13ed0*/  MUFU.EX2 R104, R104 ;  /* 0x0000006800687308 */ /* 0x000e220000000800 */
[----:B------:R-:W-:Y:S01]  /*13ee0*/  FADD.FTZ R119, R99, R116 ;  /* 0x0000007463777221 */ /* 0x000fe20000010000 */
[----:B------:R-:W-:-:S06]  /*13ef0*/  F2FP.F16.F32.PACK_AB R74, R134, R131 ;  /* 0x00000083864a723e */ /* 0x000fcc00000000ff */
[----:B------:R-:W1:Y:S01]  /*13f00*/  MUFU.EX2 R90, R90 ;  /* 0x0000005a005a7308 */ /* 0x000e620000000800 */
[----:B--2---:R-:W-:-:S07]  /*13f10*/  FADD.FTZ R116, R102, R119 ;  /* 0x0000007766747221 */ /* 0x004fce0000010000 */
[----:B------:R-:W2:Y:S08]  /*13f20*/  MUFU.EX2 R101, R101 ;  /* 0x0000006500657308 */ /* 0x000eb00000000800 */
[----:B------:R-:W4:Y:S01]  /*13f30*/  MUFU.EX2 R91, R91 ;  /* 0x0000005b005b7308 */ /* 0x000f220000000800 */
[----:B---3--:R-:W-:-:S07]  /*13f40*/  FADD.FTZ R115, R105, R115 ;  /* 0x0000007369737221 */ /* 0x008fce0000010000 */
[----:B------:R3:W-:Y:S08]  /*13f50*/  MUFU.EX2 R81, R72 ;  /* 0x0000004800517308 */ /* 0x0007f00000000800 */
[----:B------:R0:W-:Y:S01]  /*13f60*/  MUFU.EX2 R87, R75 ;  /* 0x0000004b00577308 */ /* 0x0001e20000000800 */
[----:B---3--:R-:W-:-:S07]  /*13f70*/  F2FP.F16.F32.PACK_AB R72, R136, R135 ;  /* 0x000000878848723e */ /* 0x008fce00000000ff */
[----:B------:R-:W3:Y:S01]  /*13f80*/  MUFU.EX2 R100, R100 ;  /* 0x0000006400647308 */ /* 0x000ee20000000800 */
[----:B0-----:R-:W-:-:S05]  /*13f90*/  F2FP.F16.F32.PACK_AB R75, R126, R123 ;  /* 0x0000007b7e4b723e */ /* 0x001fca00000000ff */
[----:B------:R0:W-:Y:S02]  /*13fa0*/  STSM.16.M88.4 [R23+0x27300], R72 ;  /* 0x0273004817007844 */ /* 0x0001e40000000200 */
[----:B------:R-:W3:Y:S01]  /*13fb0*/  MUFU.EX2 R97, R97 ;  /* 0x0000006100617308 */ /* 0x000ee20000000800 */
[----:B------:R-:W-:-:S07]  /*13fc0*/  FADD.FTZ R118, R104, R115 ;  /* 0x0000007368767221 */ /* 0x000fce0000010000 */
[----:B------:R-:W3:Y:S01]  /*13fd0*/  MUFU.EX2 R96, R96 ;  /* 0x0000006000607308 */ /* 0x000ee20000000800 */
[----:B0-----:R-:W-:Y:S01]  /*13fe0*/  F2FP.F16.F32.PACK_AB R74, R17, R16 ;  /* 0x00000010114a723e */ /* 0x001fe200000000ff */
[----:B------:R-:W-:-:S06]  /*13ff0*/  FADD.FTZ R17, R103, R116 ;  /* 0x0000007467117221 */ /* 0x000fcc0000010000 */
[----:B------:R-:W0:Y:S01]  /*14000*/  MUFU.EX2 R93, R93 ;  /* 0x0000005d005d7308 */ /* 0x000e220000000800 */
[----:B------:R-:W-:Y:S01]  /*14010*/  F2FP.F16.F32.PACK_AB R72, R19, R18 ;  /* 0x000000121348723e */ /* 0x000fe200000000ff */
[----:B-1----:R-:W-:Y:S01]  /*14020*/  FADD.FTZ R116, R90, R17 ;  /* 0x000000115a747221 */ /* 0x002fe20000010000 */
[----:B--2---:R-:W-:Y:S01]  /*14030*/  FADD.FTZ R19, R101, R118 ;  /* 0x0000007665137221 */ /* 0x004fe20000010000 */
[----:B------:R-:W-:Y:S02]  /*14040*/  F2FP.F16.F32.PACK_AB R16, R109, R15 ;  /* 0x0000000f6d10723e */ /* 0x000fe400000000ff */
[----:B----4-:R-:W-:Y:S02]  /*14050*/  FADD.FTZ R15, R91, R116 ;  /* 0x000000745b0f7221 */ /* 0x010fe40000010000 */
[----:B------:R-:W1:Y:S01]  /*14060*/  MUFU.EX2 R92, R92 ;  /* 0x0000005c005c7308 */ /* 0x000e620000000800 */
[----:B------:R-:W-:Y:S01]  /*14070*/  F2FP.F16.F32.PACK_AB R76, R130, R129 ;  /* 0x00000081824c723e */ /* 0x000fe200000000ff */
[----:B---3--:R-:W-:Y:S01]  /*14080*/  FADD.FTZ R118, R100, R19 ;  /* 0x0000001364767221 */ /* 0x008fe20000010000 */
[----:B------:R-:W-:Y:S01]  /*14090*/  F2FP.F16.F32.PACK_AB R78, R128, R125 ;  /* 0x0000007d804e723e */ /* 0x000fe200000000ff */
[----:B------:R-:W-:-:S04]  /*140a0*/  FADD.FTZ R15, R82, R15 ;  /* 0x0000000f520f7221 */ /* 0x000fc80000010000 */
[----:B------:R-:W2:Y:S01]  /*140b0*/  MUFU.EX2 R113, R113 ;  /* 0x0000007100717308 */ /* 0x000ea20000000800 */
[----:B------:R3:W-:Y:S01]  /*140c0*/  STSM.16.M88.4 [R23+0x28b00], R76 ;  /* 0x028b004c17007844 */ /* 0x0007e20000000200 */
[----:B------:R-:W-:-:S06]  /*140d0*/  FADD.FTZ R17, R97, R118 ;  /* 0x0000007661117221 */ /* 0x000fcc0000010000 */
[----:B------:R-:W4:Y:S08]  /*140e0*/  MUFU.EX2 R89, R89 ;  /* 0x0000005900597308 */ /* 0x000f300000000800 */
[----:B------:R-:W4:Y:S01]  /*140f0*/  MUFU.EX2 R112, R112 ;  /* 0x0000007000707308 */ /* 0x000f220000000800 */
[----:B---3--:R-:W-:Y:S01]  /*14100*/  FADD.FTZ R76, R80, R15 ;  /* 0x0000000f504c7221 */ /* 0x008fe20000010000 */
[----:B------:R-:W-:-:S03]  /*14110*/  FADD.FTZ R78, R96, R17 ;  /* 0x00000011604e7221 */ /* 0x000fc60000010000 */
[----:B------:R-:W-:-:S03]  /*14120*/  FADD.FTZ R76, R81, R76 ;  /* 0x0000004c514c7221 */ /* 0x000fc60000010000 */
[----:B------:R-:W3:Y:S01]  /*14130*/  MUFU.EX2 R88, R88 ;  /* 0x0000005800587308 */ /* 0x000ee20000000800 */
[----:B0-----:R-:W-:Y:S01]  /*14140*/  FADD.FTZ R15, R93, R78 ;  /* 0x0000004e5d0f7221 */ /* 0x001fe20000010000 */
[----:B------:R-:W-:-:S06]  /*14150*/  FADD.FTZ R76, R87, R76 ;  /* 0x0000004c574c7221 */ /* 0x000fcc0000010000 */
[----:B------:R-:W0:Y:S01]  /*14160*/  MUFU.EX2 R95, R95 ;  /* 0x0000005f005f7308 */ /* 0x000e220000000800 */
[----:B------:R-:W-:Y:S01]  /*14170*/  F2FP.F16.F32.PACK_AB R73, R107, R106 ;  /* 0x0000006a6b49723e */ /* 0x000fe200000000ff */
[----:B-1----:R-:W-:Y:S01]  /*14180*/  FADD.FTZ R78, R92, R15 ;  /* 0x0000000f5c4e7221 */ /* 0x002fe20000010000 */
[----:B------:R-:W-:-:S05]  /*14190*/  F2FP.F16.F32.PACK_AB R75, R111, R110 ;  /* 0x0000006e6f4b723e */ /* 0x000fca00000000ff */
[----:B------:R-:W1:Y:S01]  /*141a0*/  MUFU.EX2 R94, R94 ;  /* 0x0000005e005e7308 */ /* 0x000e620000000800 */
[----:B--2---:R-:W-:Y:S01]  /*141b0*/  FADD.FTZ R15, R113, R76 ;  /* 0x0000004c710f7221 */ /* 0x004fe20000010000 */
[----:B------:R2:W-:Y:S01]  /*141c0*/  STSM.16.M88.4 [R23+0x2a300], R72 ;  /* 0x02a3004817007844 */ /* 0x0005e20000000200 */
[----:B----4-:R-:W-:-:S05]  /*141d0*/  FADD.FTZ R77, R89, R78 ;  /* 0x0000004e594d7221 */ /* 0x010fca0000010000 */
[----:B------:R-:W4:Y:S01]  /*141e0*/  MUFU.EX2 R83, R83 ;  /* 0x0000005300537308 */ /* 0x000f220000000800 */
[----:B------:R-:W-:-:S07]  /*141f0*/  F2FP.F16.F32.PACK_AB R18, R105, R108 ;  /* 0x0000006c6912723e */ /* 0x000fce00000000ff */
[----:B------:R-:W4:Y:S01]  /*14200*/  MUFU.EX2 R86, R86 ;  /* 0x0000005600567308 */ /* 0x000f220000000800 */
[----:B------:R-:W-:Y:S01]  /*14210*/  F2FP.F16.F32.PACK_AB R17, R99, R98 ;  /* 0x000000626311723e */ /* 0x000fe200000000ff */
[----:B--2---:R-:W-:Y:S01]  /*14220*/  FADD.FTZ R72, R112, R15 ;  /* 0x0000000f70487221 */ /* 0x004fe20000010000 */
[----:B------:R-:W-:Y:S01]  /*14230*/  F2FP.F16.F32.PACK_AB R19, R103, R102 ;  /* 0x000000666713723e */ /* 0x000fe200000000ff */
[----:B---3--:R-:W-:Y:S02]  /*14240*/  FADD.FTZ R76, R88, R77 ;  /* 0x0000004d584c7221 */ /* 0x008fe40000010000 */
[----:B0-----:R-:W-:Y:S02]  /*14250*/  FADD.FTZ R15, R95, R72 ;  /* 0x000000485f0f7221 */ /* 0x001fe40000010000 */
[----:B------:R0:W-:Y:S01]  /*14260*/  STSM.16.M88.4 [R23+0x2bb00], R16 ;  /* 0x02bb001017007844 */ /* 0x0001e20000000200 */
[----:B------:R-:W-:Y:S02]  /*14270*/  F2FP.F16.F32.PACK_AB R104, R101, R104 ;  /* 0x000000686568723e */ /* 0x000fe400000000ff */
[----:B------:R-:W-:-:S02]  /*14280*/  F2FP.F16.F32.PACK_AB R106, R97, R100 ;  /* 0x00000064616a723e */ /* 0x000fc400000000ff */
[----:B------:R-:W-:Y:S02]  /*14290*/  F2FP.F16.F32.PACK_AB R105, R91, R90 ;  /* 0x0000005a5b69723e */ /* 0x000fe400000000ff */
[----:B------:R-:W-:Y:S02]  /*142a0*/  F2FP.F16.F32.PACK_AB R107, R80, R82 ;  /* 0x00000052506b723e */ /* 0x000fe400000000ff */
[----:B------:R-:W-:Y:S02]  /*142b0*/  F2FP.F16.F32.PACK_AB R96, R93, R96 ;  /* 0x000000605d60723e */ /* 0x000fe400000000ff */
[----:B------:R-:W-:Y:S02]  /*142c0*/  F2FP.F16.F32.PACK_AB R98, R89, R92 ;  /* 0x0000005c5962723e */ /* 0x000fe400000000ff */
[----:B------:R-:W-:Y:S01]  /*142d0*/  F2FP.F16.F32.PACK_AB R97, R87, R81 ;  /* 0x000000515761723e */ /* 0x000fe200000000ff */
[----:B0-----:R-:W-:Y:S01]  /*142e0*/  FADD.FTZ R17, R117, R76 ;  /* 0x0000004c75117221 */ /* 0x001fe20000010000 */
[----:B-1----:R-:W-:Y:S01]  /*142f0*/  FADD.FTZ R16, R94, R15 ;  /* 0x0000000f5e107221 */ /* 0x002fe20000010000 */
[----:B------:R-:W-:-:S02]  /*14300*/  F2FP.F16.F32.PACK_AB R99, R112, R113 ;  /* 0x000000717063723e */ /* 0x000fc400000000ff */
[----:B------:R-:W-:Y:S01]  /*14310*/  F2FP.F16.F32.PACK_AB R90, R85, R84 ;  /* 0x00000054555a723e */ /* 0x000fe200000000ff */
[----:B------:R-:W-:Y:S01]  /*14320*/  FADD.FTZ R84, R84, R17 ;  /* 0x0000001154547221 */ /* 0x000fe20000010000 */
[----:B------:R-:W-:Y:S01]  /*14330*/  F2FP.F16.F32.PACK_AB R88, R117, R88 ;  /* 0x000000587558723e */ /* 0x000fe200000000ff */
[----:B----4-:R-:W-:Y:S01]  /*14340*/  FADD.FTZ R16, R83, R16 ;  /* 0x0000001053107221 */ /* 0x010fe20000010000 */
[----:B------:R-:W-:Y:S02]  /*14350*/  F2FP.F16.F32.PACK_AB R89, R94, R95 ;  /* 0x0000005f5e59723e */ /* 0x000fe400000000ff */
[C---:B------:R-:W-:Y:S01]  /*14360*/  F2FP.F16.F32.PACK_AB R91, R86.reuse, R83 ;  /* 0x00000053565b723e */ /* 0x040fe200000000ff */
[----:B------:R-:W-:Y:S01]  /*14370*/  STSM.16.M88.4 [R23+0x2d300], R104 ;  /* 0x02d3006817007844 */ /* 0x000fe20000000200 */
[----:B------:R-:W-:Y:S01]  /*14380*/  FADD.FTZ R17, R85, R84 ;  /* 0x0000005455117221 */ /* 0x000fe20000010000 */
[----:B------:R-:W-:Y:S02]  /*14390*/  FADD.FTZ R15, R86, R16 ;  /* 0x00000010560f7221 */ /* 0x000fe40000010000 */
[----:B------:R-:W-:Y:S04]  /*143a0*/  STSM.16.M88.4 [R23+0x2eb00], R96 ;  /* 0x02eb006017007844 */ /* 0x000fe80000000200 */
[----:B------:R-:W-:Y:S01]  /*143b0*/  STSM.16.M88.4 [R23+0x30300], R88 ;  /* 0x0303005817007844 */ /* 0x000fe20000000200 */
[----:B------:R-:W-:Y:S01]  /*143c0*/  @!PT LDS RZ, [RZ] ;  /* 0x00000000fffff984 */ /* 0x000fe20000000800 */
[----:B------:R-:W-:Y:S01]  /*143d0*/  @!PT LDS RZ, [RZ] ;  /* 0x00000000fffff984 */ /* 0x000fe20000000800 */
[----:B------:R-:W-:Y:S01]  /*143e0*/  @!PT LDS RZ, [RZ] ;  /* 0x00000000fffff984 */ /* 0x000fe20000000800 */
[----:B------:R-:W-:Y:S01]  /*143f0*/  @!PT LDS RZ, [RZ] ;  /* 0x00000000fffff984 */ /* 0x000fe20000000800 */
[----:B------:R0:W-:Y:S06]  /*14400*/  MEMBAR.ALL.CTA ;  /* 0x0000000000007992 */ /* 0x0001ec0000008000 */
[----:B0-----:R-:W0:Y:S04]  /*14410*/  FENCE.VIEW.ASYNC.S ;  /* 0x00000000000073c6 */ /* 0x001e280000000000 */
[----:B------:R-:W-:Y:S04]  /*14420*/  STL [R1+0x1c], R17 ;  /* 0x00001c1101007387 */ /* 0x000fe80000100800 */
[----:B------:R1:W-:Y:S04]  /*14430*/  STL [R1+0x20], R15 ;  /* 0x0000200f01007387 */ /* 0x0003e80000100800 */
[----:B------:R2:W5:Y:S04]  /*14440*/  LDL R16, [R1+0x24] ;  /* 0x0000240001107983 */ /* 0x0005680000100800 */
[----:B------:R2:W-:Y:S04]  /*14450*/  STL [R1+0xc], R14 ;  /* 0x00000c0e01007387 */ /* 0x0005e80000100800 */
[----:B------:R2:W-:Y:S01]  /*14460*/  STL [R1+0x18], R20 ;  /* 0x0000181401007387 */ /* 0x0005e20000100800 */
[----:B------:R-:W-:Y:S01]  /*14470*/  ISETP.GT.AND P2, PT, R149, R137, PT ;  /* 0x000000899500720c */ /* 0x000fe20003f44270 */
        /* <DEDUP_REMOVED lines=49> */
[----:B-1----:R-:W-:Y:S01]  /*14790*/  IMAD.MOV.U32 R15, RZ, RZ, R146 ;  /* 0x000000ffff0f7224 */ /* 0x002fe200078e0092 */
[----:B0-----:R-:W-:Y:S01]  /*147a0*/  NOP ;  /* 0x0000000000007918 */ /* 0x001fe20000000000 */
[----:B--2---:R-:W-:Y:S05]  /*147b0*/  @P2 BRA `(.L_x_10240) ;  /* 0xffffffac00802947 */ /* 0x004fea000383ffff */
[----:B------:R-:W-:-:S07]  /*147c0*/  IMAD.MOV.U32 R15, RZ, RZ, R149 ;  /* 0x000000ffff0f7224 */ /* 0x000fce00078e0095 */
.L_x_10229:
[----:B------:R-:W-:-:S13]  /*147d0*/  ISETP.GE.AND P2, PT, R15, RZ, PT ;  /* 0x000000ff0f00720c */ /* 0x000fda0003f46270 */
[----:B------:R-:W-:Y:S05]  /*147e0*/  @!P2 BRA `(.L_x_10241) ;  /* 0x0000004400d0a947 */ /* 0x000fea0003800000 */
[----:B------:R0:W-:Y:S01]  /*147f0*/  STL [R1+0x10], R20 ;  /* 0x0000101401007387 */ /* 0x0001e20000100800 */
[----:B------:R-:W-:-:S03]  /*14800*/  IMAD.MOV.U32 R18, RZ, RZ, R14 ;  /* 0x000000ffff127224 */ /* 0x000fc600078e000e */
[----:B------:R0:W5:Y:S01]  /*14810*/  LDL.LU R149, [R1+0x24] ;  /* 0x0000240001957983 */ /* 0x0001620000300800 */
[----:B------:R-:W-:-:S07]  /*14820*/  IMAD.MOV.U32 R19, RZ, RZ, R146 ;  /* 0x000000ffff137224 */ /* 0x000fce00078e0092 */
.L_x_10252:
[----:B------:R-:W2:Y:S01]  /*14830*/  LDL R14, [R1+0x38] ;  /* 0x00003800010e7983 */ /* 0x000ea20000100800 */
[----:B------:R-:W-:Y:S01]  /*14840*/  VIADD R146, R19, 0x1 ;  /* 0x0000000113927836 */ /* 0x000fe20000000000 */
[----:B------:R-:W-:Y:S05]  /*14850*/  YIELD ;  /* 0x0000000000007946 */ /* 0x000fea0003800000 */
[----:B------:R-:W-:-:S04]  /*14860*/  ISETP.NE.AND P3, PT, R146, 0x2, PT ;  /* 0x000000029200780c */ /* 0x000fc80003f65270 */
[----:B------:R-:W-:Y:S02]  /*14870*/  SEL R0, RZ, 0x1, P3 ;  /* 0x00000001ff007807 */ /* 0x000fe40001800000 */
[----:B------:R-:W-:Y:S02]  /*14880*/  SEL R146, R146, RZ, P3 ;  /* 0x000000ff92927207 */ /* 0x000fe40001800000 */
[----:B--2---:R-:W-:Y:S02]  /*14890*/  ISETP.NE.AND P2, PT, R14, RZ, PT ;  /* 0x000000ff0e00720c */ /* 0x004fe40003f45270 */
[----:B-----5:R-:W-:-:S05]  /*148a0*/  LOP3.LUT R14, R149, R0, RZ, 0x3c, !PT ;  /* 0x00000000950e7212 */ /* 0x020fca00078e3cff */
[----:B------:R1:W-:Y:S06]  /*148b0*/  STL [R1+0x24], R14 ;  /* 0x0000240e01007387 */ /* 0x0003ec0000100800 */
[----:B------:R-:W-:Y:S05]  /*148c0*/  @P2 BRA `(.L_x_10242) ;  /* 0x0000000000302947 */ /* 0x000fea0003800000 */
[----:B------:R-:W-:Y:S05]  /*148d0*/  @!P0 BRA `(.L_x_10243) ;  /* 0x0000000000048947 */ /* 0x000fea0003800000 */
[----:B------:R-:W-:Y:S01]  /*148e0*/  BPT.TRAP 0x1 ;  /* 0x000000040000795c */ /* 0x000fe20000300000 */
.L_x_10243:
[----:B------:R-:W-:Y:S01]  /*148f0*/  IMAD R0, R146, 0x8, R22 ;  /* 0x0000000892007824 */ /* 0x000fe200078e0216 */
[----:B------:R-:W-:-:S04]  /*14900*/  SHF.L.U32 R17, R14, 0x1f, RZ ;  /* 0x0000001f0e117819 */ /* 0x000fc800000006ff */
[----:B------:R2:W3:Y:S01]  /*14910*/  SYNCS.PHASECHK.TRANS64.TRYWAIT P3, [R0+URZ+0x31c30], R17 ;  /* 0x031c3011000075a7 */ /* 0x0004e2000806017f */
[----:B------:R-:W-:Y:S05]  /*14920*/  @!P0 BRA `(.L_x_10244) ;  /* 0x0000000000048947 */ /* 0x000fea0003800000 */
[----:B------:R-:W-:Y:S01]  /*14930*/  BPT.TRAP 0x1 ;  /* 0x000000040000795c */ /* 0x000fe20000300000 */
.L_x_10244:
[----:B------:R-:W-:Y:S04]  /*14940*/  BSSY B0, `(.L_x_10242) ;  /* 0x0000004000007945 */ /* 0x000fe80003800000 */
[----:B---3--:R-:W-:Y:S05]  /*14950*/  @P3 BRA `(.L_x_10245) ;  /* 0x0000000000083947 */ /* 0x008fea0003800000 */
[----:B------:R-:W3:Y:S02]  /*14960*/  SYNCS.PHASECHK.TRANS64.TRYWAIT P3, [R0+URZ+0x31c30], R17 ;  /* 0x031c3011000075a7 */ /* 0x000ee4000806017f */
[----:B---3--:R-:W-:Y:S05]  /*14970*/  @!P3 BRA `(.L_x_10246) ;  /* 0x000000d00064b947 */ /* 0x008fea0003800000 */
.L_x_10245:
[----:B------:R-:W-:Y:S05]  /*14980*/  BSYNC B0 ;  /* 0x0000000000007941 */ /* 0x000fea0003800000 */
.L_x_10242:
[----:B-1----:R-:W4:Y:S01]  /*14990*/  LDL R14, [R1+0x40] ;  /* 0x00004000010e7983 */ /* 0x002f220000100800 */
[----:B------:R-:W-:Y:S05]  /*149a0*/  WARPSYNC.ALL ;  /* 0x0000000000007948 */ /* 0x000fea0003800000 */
[----:B--23--:R-:W1:Y:S01]  /*149b0*/  S2R R0, SR_TID.X ;  /* 0x0000000000007919 */ /* 0x00ce620000002100 */
        /* <DEDUP_REMOVED lines=16> */
[----:B------:R-:W-:Y:S01]  /*14ac0*/  STL [R1+0xac], R25 ;  /* 0x0000ac1901007387 */ /* 0x000fe20000100800 */
[----:B------:R-:W-:Y:S02]  /*14ad0*/  R2UR UR15, R73 ;  /* 0x00000000490f72ca */ /* 0x000fe400000e0000 */
[----:B------:R-:W-:Y:S01]  /*14ae0*/  R2UR UR12, R2 ;  /* 0x00000000020c72ca */ /* 0x000fe200000e0000 */
[----:B------:R2:W-:Y:S01]  /*14af0*/  STL [R1+0xa8], R24 ;  /* 0x0000a81801007387 */ /* 0x0005e20000100800 */
[----:B------:R-:W-:-:S02]  /*14b00*/  R2UR UR13, R3 ;  /* 0x00000000030d72ca */ /* 0x000fc400000e0000 */
[C---:B------:R-:W-:Y:S01]  /*14b10*/  R2UR UR5, R75.reuse ;  /* 0x000000004b0572ca */ /* 0x040fe200000e0000 */
[----:B------:R-:W-:Y:S01]  /*14b20*/  STL [R1+0xa4], R23 ;  /* 0x0000a41701007387 */ /* 0x000fe20000100800 */
[C---:B------:R-:W-:Y:S02]  /*14b30*/  R2UR UR19, R75.reuse ;  /* 0x000000004b1372ca */ /* 0x040fe400000e0000 */
[C---:B------:R-:W-:Y:S01]  /*14b40*/  R2UR UR35, R75.reuse ;  /* 0x000000004b2372ca */ /* 0x040fe200000e0000 */
[----:B------:R3:W-:Y:S01]  /*14b50*/  STL [R1+0xa0], R22 ;  /* 0x0000a01601007387 */ /* 0x0007e20000100800 */
[----:B-1----:R-:W-:Y:S02]  /*14b60*/  SHF.R.U32.HI R0, RZ, 0x7, R0 ;  /* 0x00000007ff007819 */ /* 0x002fe40000011600 */
        /* <DEDUP_REMOVED lines=15> */
[C---:B------:R-:W-:Y:S01]  /*14c60*/  R2UR UR31, R21.reuse ;  /* 0x00000000151f72ca */ /* 0x040fe200000e0000 */
[----:B------:R1:W-:Y:S01]  /*14c70*/  STL [R1+0x94], R15 ;  /* 0x0000940f01007387 */ /* 0x0003e20000100800 */
        /* <DEDUP_REMOVED lines=9> */
[----:B--2---:R-:W-:Y:S01]  /*14d10*/  MOV R24, UR43 ;  /* 0x0000002b00187c02 */ /* 0x004fe20008000f00 */
[----:B------:R-:W-:Y:S01]  /*14d20*/  UMOV UR43, UR33 ;  /* 0x00000021002b7c82 */ /* 0x000fe20008000000 */
[----:B------:R-:W-:Y:S01]  /*14d30*/  R2UR UR33, R13 ;  /* 0x000000000d2172ca */ /* 0x000fe200000e0000 */
[----:B----4-:R-:W-:-:S04]  /*14d40*/  IMAD R16, R146, 0x6c0, R14 ;  /* 0x000006c092107824 */ /* 0x010fc800078e020e */
[C---:B0-----:R-:W-:Y:S01]  /*14d50*/  VIADD R20, R16.reuse, 0x40 ;  /* 0x0000004010147836 */ /* 0x041fe20000000000 */
        /* <DEDUP_REMOVED lines=57> */
[----:B-1----:R-:W-:Y:S01]  /*150f0*/  MOV R19, UR46 ;  /* 0x0000002e00137c02 */ /* 0x002fe20008000f00 */
        /* <DEDUP_REMOVED lines=22> */
[----:B------:R-:W-:Y:S01]  /*15260*/  MOV R0, UR51 ;  /* 0x0000003300007c02 */ /* 0x000fe20008000f00 */
        /* <DEDUP_REMOVED lines=154> */
[----:B------:R-:W-:Y:S01]  /*15c10*/  R2UR UR8, R20 ;  /* 0x00000000140872ca */ /* 0x000fe200000e0000 */
[----:B------:R0:W5:Y:S01]  /*15c20*/  LDL.LU R25, [R1+0xac] ;  /* 0x0000ac0001197983 */ /* 0x0001620000300800 */
[----:B------:R-:W-:Y:S01]  /*15c30*/  R2UR UR55, R154 ;  /* 0x000000009a3772ca */ /* 0x000fe200000e0000 */
[----:B------:R-:W-:Y:S01]  /*15c40*/  VIADD R20, R16, 0x540 ;  /* 0x0000054010147836 */ /* 0x000fe20000000000 */
[----:B------:R-:W-:-:S02]  /*15c50*/  R2UR UR54, R153 ;  /* 0x00000000993672ca */ /* 0x000fc400000e0000 */
        /* <DEDUP_REMOVED lines=273> */
.L_x_10248:
[----:B------:R-:W-:Y:S01]  /*16d70*/  SHF.L.U32 R0, R149, 0x1f, RZ ;  /* 0x0000001f95007819 */ /* 0x000fe200000006ff */
[----:B-----5:R-:W-:-:S04]  /*16d80*/  IMAD R14, R19, 0x8, R22 ;  /* 0x00000008130e7824 */ /* 0x020fc800078e0216 */
[----:B------:R0:W1:Y:S01]  /*16d90*/  SYNCS.PHASECHK.TRANS64.TRYWAIT P2, [R14+URZ+0x31c50], R0 ;  /* 0x031c50000e0075a7 */ /* 0x000062000804017f */
[----:B------:R-:W-:Y:S05]  /*16da0*/  @!P0 BRA `(.L_x_10249) ;  /* 0x0000000000048947 */ /* 0x000fea0003800000 */
[----:B------:R-:W-:Y:S01]  /*16db0*/  BPT.TRAP 0x1 ;  /* 0x000000040000795c */ /* 0x000fe20000300000 */
.L_x_10249:
[----:B------:R-:W-:Y:S04]  /*16dc0*/  BSSY B0, `(.L_x_10247) ;  /* 0x0000004000007945 */ /* 0x000fe80003800000 */
[----:B-1----:R-:W-:Y:S05]  /*16dd0*/  @P2 BRA `(.L_x_10250) ;  /* 0x0000000000082947 */ /* 0x002fea0003800000 */
[----:B------:R-:W1:Y:S02]  /*16de0*/  SYNCS.PHASECHK.TRANS64.TRYWAIT P2, [R14+URZ+0x31c50], R0 ;  /* 0x031c50000e0075a7 */ /* 0x000e64000804017f */
[----:B-1----:R-:W-:Y:S05]  /*16df0*/  @!P2 BRA `(.L_x_10251) ;  /* 0x000000ac0058a947 */ /* 0x002fea0003800000 */
.L_x_10250:
[----:B------:R-:W-:Y:S05]  /*16e00*/  BSYNC B0 ;  /* 0x0000000000007941 */ /* 0x000fea0003800000 */
.L_x_10247:
[----:B------:R-:W2:Y:S04]  /*16e10*/  LDL.LU R20, [R1+0x1c] ;  /* 0x00001c0001147983 */ /* 0x000ea80000300800 */
[----:B------:R-:W3:Y:S01]  /*16e20*/  LDL.LU R154, [R1+0x10] ;  /* 0x00001000019a7983 */ /* 0x000ee20000300800 */
[----:B01---5:R-:W-:Y:S01]  /*16e30*/  FMNMX.FTZ R0, R136, R18, !PT ;  /* 0x0000001288007209 */ /* 0x023fe20007810000 */
        /* <DEDUP_REMOVED lines=42> */
[C---:B------:R-:W-:Y:S01]  /*170e0*/  FADD.FTZ R16, -R14.reuse, R18 ;  /* 0x000000120e107221 */ /* 0x040fe20000010100 */
[----:B------:R-:W-:-:S03]  /*170f0*/  FMUL.FTZ R17, R14, R0 ;  /* 0x000000000e117220 */ /* 0x000fc60000410000 */
[-C--:B------:R-:W-:Y:S01]  /*17100*/  FMUL.FTZ R16, R16, R0.reuse ;  /* 0x0000000010107220 */ /* 0x080fe20000410000 */
[-CC-:B------:R-:W-:Y:S01]  /*17110*/  FFMA.FTZ R136, R136, R0.reuse, -R17.reuse ;  /* 0x0000000088887223 */ /* 0x180fe20000010811 */
[-CC-:B------:R-:W-:Y:S01]  /*17120*/  FFMA.FTZ R137, R137, R0.reuse, -R17.reuse ;  /* 0x0000000089897223 */ /* 0x180fe20000010811 */
[-CC-:B------:R-:W-:Y:S01]  /*17130*/  FFMA.FTZ R151, R132, R0.reuse, -R17.reuse ;  /* 0x0000000084977223 */ /* 0x180fe20000010811 */
[----:B------:R-:W-:Y:S01]  /*17140*/  MUFU.EX2 R21, R16 ;  /* 0x0000001000157308 */ /* 0x000fe20000000800 */
[-CC-:B------:R-:W-:Y:S01]  /*17150*/  FFMA.FTZ R132, R124, R0.reuse, -R17.reuse ;  /* 0x000000007c847223 */ /* 0x180fe20000010811 */
[-CC-:B------:R-:W-:Y:S01]  /*17160*/  FFMA.FTZ R140, R140, R0.reuse, -R17.reuse ;  /* 0x000000008c8c7223 */ /* 0x180fe20000010811 */
[----:B------:R-:W4:Y:S01]  /*17170*/  LDL R124, [R1+0x48] ;  /* 0x00004800017c7983 */ /* 0x000f220000100800 */
        /* <DEDUP_REMOVED lines=35> */
[----:B------:R-:W-:Y:S01]  /*173b0*/  WARPGROUP.ARRIVE ;  /* 0x00000000000079c5 */ /* 0x000fe20000000000 */
[----:B0-----:R-:W4:Y:S01]  /*173c0*/  LDL.LU R136, [R1+0x20] ;  /* 0x0000200001887983 */ /* 0x001f220000300800 */
[----:B--2---:R-:W-:-:S04]  /*173d0*/  FFMA.FTZ R17, R21, R20, R16 ;  /* 0x0000001415117223 */ /* 0x004fc80000010010 */
[C---:B-1----:R-:W-:Y:S01]  /*173e0*/  FADD.FTZ R17, R137.reuse, R17 ;  /* 0x0000001189117221 */ /* 0x042fe20000010000 */
[----:B------:R-:W-:-:S03]  /*173f0*/  F2FP.F16.F32.PACK_AB R16, R137, R16 ;  /* 0x000000108910723e */ /* 0x000fc600000000ff */
[----:B------:R-:W-:-:S04]  /*17400*/  FADD.FTZ R17, R18, R17 ;  /* 0x0000001112117221 */ /* 0x000fc80000010000 */
[----:B------:R-:W-:Y:S01]  /*17410*/  FADD.FTZ R137, R141, R17 ;  /* 0x000000118d897221 */ /* 0x000fe20000010000 */
[----:B---3--:R-:W-:-:S04]  /*17420*/  FMNMX.FTZ R17, R138, R154, !PT ;  /* 0x0000009a8a117209 */ /* 0x008fc80007810000 */
        /* <DEDUP_REMOVED lines=76> */
[----:B------:R-:W-:-:S05]  /*178f0*/  VIADD R17, R22, 0x200 ;  /* 0x0000020016117836 */ /* 0x000fca0000000000 */
[----:B------:R-:W-:-:S04]  /*17900*/  SHF.R.U32.HI R17, RZ, 0x4, R17 ;  /* 0x00000004ff117819 */ /* 0x000fc80000011611 */
[----:B------:R-:W-:-:S04]  /*17910*/  LOP3.LUT R17, R17, 0x3fff, RZ, 0xc0, !PT ;  /* 0x00003fff11117812 */ /* 0x000fc800078ec0ff */
[----:B------:R-:W-:-:S05]  /*17920*/  LOP3.LUT R17, R17, 0x2400000, RZ, 0xfc, !PT ;  /* 0x0240000011117812 */ /* 0x000fca00078efcff */
[----:B------:R-:W-:-:S04]  /*17930*/  IMAD R72, R19, 0x6c0, R17 ;  /* 0x000006c013487824 */ /* 0x000fc800078e0211 */
        /* <DEDUP_REMOVED lines=20> */
[----:B----4-:R-:W-:-:S02]  /*17a80*/  LOP3.LUT R72, R124, 0x10000, RZ, 0xfc, !PT ;  /* 0x000100007c487812 */ /* 0x010fc400078efcff */
[----:B------:R-:W-:Y:S02]  /*17a90*/  R2UR UR5, R73 ;  /* 0x00000000490572ca */ /* 0x000fe400000e0000 */
        /* <DEDUP_REMOVED lines=64> */
[----:B------:R-:W-:Y:S02]  /*17ea0*/  FADD.FTZ R17, -R20, R154 ;  /* 0x0000009a14117221 */ /* 0x000fe40000010100 */
[----:B------:R-:W0:Y:S02]  /*17eb0*/  S2R R154, SR_TID.X ;  /* 0x00000000009a7919 */ /* 0x000e240000002100 */
[----:B------:R-:W-:-:S04]  /*17ec0*/  FMUL.FTZ R17, R17, R0 ;  /* 0x0000000011117220 */ /* 0x000fc80000410000 */
[----:B------:R-:W-:Y:S08]  /*17ed0*/  MUFU.EX2 R124, R17 ;  /* 0x00000011007c7308 */ /* 0x000ff00000000800 */
[----:B------:R-:W1:Y:S01]  /*17ee0*/  MUFU.EX2 R17, R138 ;  /* 0x0000008a00117308 */ /* 0x000e620000000800 */
[----:B------:R-:W-:Y:S02]  /*17ef0*/  WARPGROUP.DEPBAR.LE gsb0, 0x0 ;  /* 0x00008000000079c5 */ /* 0x000fe40000010000 */
[----:B------:R-:W-:-:S06]  /*17f00*/  WARPGROUP.ARRIVE ;  /* 0x00000000000079c5 */ /* 0x000fcc0000000000 */
[----:B------:R-:W-:Y:S01]  /*17f10*/  HGMMA.64x96x16.F32 R24, gdesc[UR36].tnspB, R24, gsb0 ;  /* 0x41600000241879f0 */ /* 0x000fe20008000818 */
[----:B------:R-:W2:Y:S01]  /*17f20*/  MUFU.EX2 R139, R139 ;  /* 0x0000008b008b7308 */ /* 0x000ea20000000800 */
[----:B0-----:R-:W-:Y:S02]  /*17f30*/  SHF.R.U32.HI R140, RZ, 0x7, R154 ;  /* 0x00000007ff8c7819 */ /* 0x001fe4000001169a */
[----:B------:R-:W-:-:S03]  /*17f40*/  ISETP.GE.U32.AND P2, PT, R154, 0x180, PT ;  /* 0x000001809a00780c */ /* 0x000fc60003f46070 */
[----:B------:R-:W-:Y:S02]  /*17f50*/  VIADD R72, R140, 0x9 ;  /* 0x000000098c487836 */ /* 0x000fe40000000000 */
[----:B------:R-:W-:Y:S01]  /*17f60*/  MUFU.EX2 R142, R142 ;  /* 0x0000008e008e7308 */ /* 0x000fe20000000800 */
[----:B-1----:R-:W-:Y:S02]  /*17f70*/  FFMA.FTZ R73, R124, R136, R17 ;  /* 0x000000887c497223 */ /* 0x002fe40000010011 */
[----:B------:R-:W-:-:S05]  /*17f80*/  SEL R72, R72, 0x9, !P2 ;  /* 0x0000000948487807 */ /* 0x000fca0005000000 */
[----:B------:R-:W-:Y:S01]  /*17f90*/  MUFU.EX2 R143, R143 ;  /* 0x0000008f008f7308 */ /* 0x000fe20000000800 */
[----:B------:R-:W-:-:S04]  /*17fa0*/  @!P1 IMAD R74, R146, 0x8, R22 ;  /* 0x00000008924a9824 */ /* 0x000fc800078e0216 */
[----:B------:R-:W-:Y:S01]  /*17fb0*/  @!P1 VIADD R74, R74, 0x31c40 ;  /* 0x00031c404a4a9836 */ /* 0x000fe20000000000 */
[----:B------:R-:W-:Y:S02]  /*17fc0*/  F2FP.F16.F32.PACK_AB R18, R141, R18 ;  /* 0x000000128d12723e */ /* 0x000fe400000000ff */
[----:B--2---:R-:W-:Y:S02]  /*17fd0*/  F2FP.F16.F32.PACK_AB R17, R139, R17 ;  /* 0x000000118b11723e */ /* 0x004fe400000000ff */
[----:B------:R-:W-:Y:S01]  /*17fe0*/  @!P1 PRMT R74, RZ, 0x654, R74 ;  /* 0x00000654ff4a9816 */ /* 0x000fe2000000004a */
[----:B------:R-:W0:Y:S08]  /*17ff0*/  MUFU.EX2 R153, R153 ;  /* 0x0000009900997308 */ /* 0x000e300000000800 */
[----:B------:R-:W-:Y:S08]  /*18000*/  MUFU.EX2 R151, R151 ;  /* 0x0000009700977308 */ /* 0x000ff00000000800 */
[----:B------:R-:W-:Y:S01]  /*18010*/  MUFU.EX2 R131, R131 ;  /* 0x0000008300837308 */ /* 0x000fe20000000800 */
[----:B0-----:R-:W-:-:S07]  /*18020*/  FADD.FTZ R137, R153, R137 ;  /* 0x0000008999897221 */ /* 0x001fce0000010000 */
[----:B------:R-:W-:Y:S08]  /*18030*/  MUFU.EX2 R149, R149 ;  /* 0x0000009500957308 */ /* 0x000ff00000000800 */
[----:B------:R-:W-:Y:S08]  /*18040*/  MUFU.EX2 R135, R135 ;  /* 0x0000008700877308 */ /* 0x000ff00000000800 */
[----:B------:R-:W-:Y:S01]  /*18050*/  MUFU.EX2 R133, R133 ;  /* 0x0000008500857308 */ /* 0x000fe20000000800 */
[----:B------:R-:W-:-:S02]  /*18060*/  WARPGROUP.DEPBAR.LE gsb0, 0x0 ;  /* 0x00008000000079c5 */ /* 0x000fc40000010000 */
[----:B------:R0:W-:Y:S06]  /*18070*/  BAR.ARV R72, 0x100 ;  /* 0x000400480000751d */ /* 0x0001ec0000002000 */
[----:B------:R-:W-:Y:S01]  /*18080*/  @!P1 SYNCS.ARRIVE.TRANS64.RED.A1T0 RZ, [R74+URZ], RZ ;  /* 0x000000ff4aff99a7 */ /* 0x000fe2000810043f */
[----:B0-----:R-:W-:Y:S01]  /*18090*/  FADD.FTZ R72, R139, R73 ;  /* 0x000000498b487221 */ /* 0x001fe20000010000 */
[----:B------:R-:W-:-:S04]  /*180a0*/  @!P1 IMAD R73, R19, 0x8, R22 ;  /* 0x0000000813499824 */ /* 0x000fc800078e0216 */
[----:B------:R-:W-:Y:S01]  /*180b0*/  @!P1 VIADD R73, R73, 0x31c60 ;  /* 0x00031c6049499836 */ /* 0x000fe20000000000 */
[----:B------:R-:W-:-:S04]  /*180c0*/  F2FP.F16.F32.PACK_AB R19, R143, R142 ;  /* 0x0000008e8f13723e */ /* 0x000fc800000000ff */
[----:B------:R-:W-:-:S04]  /*180d0*/  @!P1 PRMT R73, RZ, 0x654, R73 ;  /* 0x00000654ff499816 */ /* 0x000fc80000000049 */
[----:B------:R0:W-:Y:S01]  /*180e0*/  @!P1 SYNCS.ARRIVE.TRANS64.RED.A1T0 RZ, [R73+URZ], RZ ;  /* 0x000000ff49ff99a7 */ /* 0x0001e2000810043f */
[----:B------:R1:W-:Y:S01]  /*180f0*/  STSM.16.M88.4 [R23+0x24300], R16 ;  /* 0x0243001017007844 */ /* 0x0003e20000000200 */
[----:B------:R-:W-:Y:S01]  /*18100*/  FADD.FTZ R72, R142, R72 ;  /* 0x000000488e487221 */ /* 0x000fe20000010000 */
[----:B-1----:R-:W1:Y:S08]  /*18110*/  MUFU.EX2 R16, R152 ;  /* 0x0000009800107308 */ /* 0x002e700000000800 */
[----:B------:R-:W2:Y:S01]  /*18120*/  MUFU.EX2 R17, R130 ;  /* 0x0000008200117308 */ /* 0x000ea20000000800 */
[----:B------:R-:W-:-:S07]  /*18130*/  FADD.FTZ R72, R143, R72 ;  /* 0x000000488f487221 */ /* 0x000fce0000010000 */
[----:B------:R-:W3:Y:S01]  /*18140*/  MUFU.EX2 R18, R150 ;  /* 0x0000009600127308 */ /* 0x000ee20000000800 */
[----:B-1----:R-:W-:-:S07]  /*18150*/  FADD.FTZ R137, R16, R137 ;  /* 0x0000008910897221 */ /* 0x002fce0000010000 */
[----:B------:R-:W1:Y:S01]  /*18160*/  MUFU.EX2 R19, R134 ;  /* 0x0000008600137308 */ /* 0x000e620000000800 */
[----:B--2---:R-:W-:Y:S01]  /*18170*/  FADD.FTZ R72, R17, R72 ;  /* 0x0000004811487221 */ /* 0x004fe20000010000 */
[----:B------:R-:W-:-:S06]  /*18180*/  FADD.FTZ R137, R151, R137 ;  /* 0x0000008997897221 */ /* 0x000fcc0000010000 */
[----:B0-----:R-:W0:Y:S01]  /*18190*/  MUFU.EX2 R73, R122 ;  /* 0x0000007a00497308 */ /* 0x001e220000000800 */
[----:B------:R-:W-:Y:S01]  /*181a0*/  FADD.FTZ R72, R131, R72 ;  /* 0x0000004883487221 */ /* 0x000fe20000010000 */
[----:B---3--:R-:W-:-:S06]  /*181b0*/  FADD.FTZ R137, R18, R137 ;  /* 0x0000008912897221 */ /* 0x008fcc0000010000 */
[----:B------:R-:W-:Y:S01]  /*181c0*/  MUFU.EX2 R132, R132 ;  /* 0x0000008400847308 */ /* 0x000fe20000000800 */
[----:B-1----:R-:W-:-:S07]  /*181d0*/  FADD.FTZ R72, R19, R72 ;  /* 0x0000004813487221 */ /* 0x002fce0000010000 */
[----:B------:R-:W1:Y:S01]  /*181e0*/  MUFU.EX2 R123, R123 ;  /* 0x0000007b007b7308 */ /* 0x000e620000000800 */
[----:B------:R-:W-:-:S07]  /*181f0*/  FADD.FTZ R137, R149, R137 ;  /* 0x0000008995897221 */ /* 0x000fce0000010000 */
[----:B------:R-:W-:Y:S01]  /*18200*/  MUFU.EX2 R74, R129 ;  /* 0x00000081004a7308 */ /* 0x000fe20000000800 */
[----:B------:R-:W-:-:S07]  /*18210*/  FADD.FTZ R137, R133, R137 ;  /* 0x0000008985897221 */ /* 0x000fce0000010000 */
[----:B------:R-:W-:Y:S08]  /*18220*/  MUFU.EX2 R129, R128 ;  /* 0x0000008000817308 */ /* 0x000ff00000000800 */
[----:B------:R-:W2:Y:S08]  /*18230*/  MUFU.EX2 R75, R126 ;  /* 0x0000007e004b7308 */ /* 0x000eb00000000800 */
[----:B------:R-:W-:Y:S08]  /*18240*/  MUFU.EX2 R128, R121 ;  /* 0x0000007900807308 */ /* 0x000ff00000000800 */
[----:B------:R-:W-:Y:S08]  /*18250*/  MUFU.EX2 R121, R117 ;  /* 0x0000007500797308 */ /* 0x000ff00000000800 */
[----:B------:R-:W-:Y:S08]  /*18260*/  MUFU.EX2 R117, R113 ;  /* 0x0000007100757308 */ /* 0x000ff00000000800 */
[----:B------:R3:W-:Y:S08]  /*18270*/  MUFU.EX2 R113, R80 ;  /* 0x0000005000717308 */ /* 0x0007f00000000800 */
[----:B------:R-:W4:Y:S01]  /*18280*/  MUFU.EX2 R127, R127 ;  /* 0x0000007f007f7308 */ /* 0x000f220000000800 */
[----:B---3--:R-:W-:-:S04]  /*18290*/  FADD.FTZ R80, R135, R72 ;  /* 0x0000004887507221 */ /* 0x008fc80000010000 */
[----:B0-----:R-:W-:-:S03]  /*182a0*/  FADD.FTZ R80, R73, R80 ;  /* 0x0000005049507221 */ /* 0x001fc60000010000 */
[----:B------:R-:W0:Y:S01]  /*182b0*/  MUFU.EX2 R125, R125 ;  /* 0x0000007d007d7308 */ /* 0x000e220000000800 */
[----:B-1----:R-:W-:-:S07]  /*182c0*/  FADD.FTZ R80, R123, R80 ;  /* 0x000000507b507221 */ /* 0x002fce0000010000 */
[----:B------:R-:W-:Y:S08]  /*182d0*/  MUFU.EX2 R136, R81 ;  /* 0x0000005100887308 */ /* 0x000ff00000000800 */
[----:B------:R1:W3:Y:S01]  /*182e0*/  MUFU.EX2 R81, R114 ;  /* 0x0000007200517308 */ /* 0x0002e20000000800 */
[----:B--2---:R-:W-:-:S07]  /*182f0*/  FADD.FTZ R80, R75, R80 ;  /* 0x000000504b507221 */ /* 0x004fce0000010000 */
[----:B------:R-:W2:Y:S01]  /*18300*/  MUFU.EX2 R115, R115 ;  /* 0x0000007300737308 */ /* 0x000ea20000000800 */
[----:B-1----:R-:W-:-:S04]  /*18310*/  FADD.FTZ R114, R132, R137 ;  /* 0x0000008984727221 */ /* 0x002fc80000010000 */
[----:B------:R-:W-:-:S03]  /*18320*/  FADD.FTZ R114, R74, R114 ;  /* 0x000000724a727221 */ /* 0x000fc60000010000 */
[----:B------:R-:W1:Y:S01]  /*18330*/  MUFU.EX2 R120, R120 ;  /* 0x0000007800787308 */ /* 0x000e620000000800 */
[----:B------:R-:W-:Y:S01]  /*18340*/  FADD.FTZ R114, R129, R114 ;  /* 0x0000007281727221 */ /* 0x000fe20000010000 */
[----:B----4-:R-:W-:-:S06]  /*18350*/  FADD.FTZ R80, R127, R80 ;  /* 0x000000507f507221 */ /* 0x010fcc0000010000 */
[----:B------:R-:W4:Y:S01]  /*18360*/  MUFU.EX2 R118, R118 ;  /* 0x0000007600767308 */ /* 0x000f220000000800 */
[----:B0-----:R-:W-:Y:S01]  /*18370*/  FADD.FTZ R114, R125, R114 ;  /* 0x000000727d727221 */ /* 0x001fe20000010000 */
[----:B---3--:R-:W-:-:S06]  /*18380*/  FADD.FTZ R80, R81, R80 ;  /* 0x0000005051507221 */ /* 0x008fcc0000010000 */
[----:B------:R-:W0:Y:S01]  /*18390*/  MUFU.EX2 R119, R119 ;  /* 0x0000007700777308 */ /* 0x000e220000000800 */
[----:B------:R-:W-:-:S07]  /*183a0*/  FADD.FTZ R114, R128, R114 ;  /* 0x0000007280727221 */ /* 0x000fce0000010000 */
[----:B------:R-:W3:Y:S01]  /*183b0*/  MUFU.EX2 R116, R116 ;  /* 0x0000007400747308 */ /* 0x000ee20000000800 */
[----:B--2---:R-:W-:-:S07]  /*183c0*/  FADD.FTZ R80, R115, R80 ;  /* 0x0000005073507221 */ /* 0x004fce0000010000 */
[----:B------:R-:W2:Y:S01]  /*183d0*/  MUFU.EX2 R106, R106 ;  /* 0x0000006a006a7308 */ /* 0x000ea20000000800 */
[----:B-1----:R-:W-:Y:S01]  /*183e0*/  FADD.FTZ R114, R120, R114 ;  /* 0x0000007278727221 */ /* 0x002fe20000010000 */
[----:B----4-:R-:W-:-:S06]  /*183f0*/  FADD.FTZ R80, R118, R80 ;  /* 0x0000005076507221 */ /* 0x010fcc0000010000 */
[----:B------:R-:W1:Y:S01]  /*18400*/  MUFU.EX2 R107, R107 ;  /* 0x0000006b006b7308 */ /* 0x000e620000000800 */
[----:B------:R-:W-:-:S07]  /*18410*/  FADD.FTZ R114, R121, R114 ;  /* 0x0000007279727221 */ /* 0x000fce0000010000 */
[----:B------:R-:W4:Y:S01]  /*18420*/  MUFU.EX2 R112, R112 ;  /* 0x0000007000707308 */ /* 0x000f220000000800 */
[----:B0-----:R-:W-:-:S07]  /*18430*/  FADD.FTZ R80, R119, R80 ;  /* 0x0000005077507221 */ /* 0x001fce0000010000 */
[----:B------:R-:W0:Y:S01]  /*18440*/  MUFU.EX2 R110, R110 ;  /* 0x0000006e006e7308 */ /* 0x000e220000000800 */
[----:B---3--:R-:W-:-:S07]  /*18450*/  FADD.FTZ R122, R116, R114 ;  /* 0x00000072747a7221 */ /* 0x008fce0000010000 */
[----:B------:R-:W3:Y:S01]  /*18460*/  MUFU.EX2 R109, R109 ;  /* 0x0000006d006d7308 */ /* 0x000ee20000000800 */
[----:B------:R-:W-:Y:S01]  /*18470*/  F2FP.F16.F32.PACK_AB R16, R16, R153 ;  /* 0x000000991010723e */ /* 0x000fe200000000ff */
[----:B--2---:R-:W-:Y:S01]  /*18480*/  FADD.FTZ R80, R106, R80 ;  /* 0x000000506a507221 */ /* 0x004fe20000010000 */
[----:B------:R-:W-:-:S05]  /*18490*/  F2FP.F16.F32.PACK_AB R17, R131, R17 ;  /* 0x000000118311723e */ /* 0x000fca00000000ff */
[----:B------:R-:W2:Y:S01]  /*184a0*/  MUFU.EX2 R111, R111 ;  /* 0x0000006f006f7308 */ /* 0x000ea20000000800 */
[----:B------:R-:W-:Y:S02]  /*184b0*/  F2FP.F16.F32.PACK_AB R18, R18, R151 ;  /* 0x000000971212723e */ /* 0x000fe400000000ff */
[----:B------:R-:W-:-:S05]  /*184c0*/  F2FP.F16.F32.PACK_AB R19, R135, R19 ;  /* 0x000000138713723e */ /* 0x000fca00000000ff */
[----:B------:R-:W2:Y:S01]  /*184d0*/  MUFU.EX2 R108, R108 ;  /* 0x0000006c006c7308 */ /* 0x000ea20000000800 */
[----:B------:R-:W-:Y:S01]  /*184e0*/  FADD.FTZ R122, R117, R122 ;  /* 0x0000007a757a7221 */ /* 0x000fe20000010000 */
[----:B-1----:R-:W-:-:S06]  /*184f0*/  FADD.FTZ R80, R107, R80 ;  /* 0x000000506b507221 */ /* 0x002fcc0000010000 */
[----:B------:R-:W1:Y:S01]  /*18500*/  MUFU.EX2 R98, R98 ;  /* 0x0000006200627308 */ /* 0x000e620000000800 */
[----:B------:R4:W-:Y:S07]  /*18510*/  STSM.16.M88.4 [R23+0x25b00], R16 ;  /* 0x025b001017007844 */ /* 0x0009ee0000000200 */
[----:B------:R-:W1:Y:S01]  /*18520*/  MUFU.EX2 R105, R105 ;  /* 0x0000006900697308 */ /* 0x000e620000000800 */
[----:B------:R-:W-:-:S07]  /*18530*/  F2FP.F16.F32.PACK_AB R75, R127, R75 ;  /* 0x0000004b7f4b723e */ /* 0x000fce00000000ff */
[----:B------:R-:W1:Y:S01]  /*18540*/  MUFU.EX2 R99, R99 ;  /* 0x0000006300637308 */ /* 0x000e620000000800 */
[----:B----4-:R-:W-:Y:S01]  /*18550*/  FADD.FTZ R16, R112, R122 ;  /* 0x0000007a70107221 */ /* 0x010fe20000010000 */
[----:B0-----:R-:W-:-:S06]  /*18560*/  FADD.FTZ R17, R110, R80 ;  /* 0x000000506e117221 */ /* 0x001fcc0000010000 */
[----:B------:R-:W0:Y:S01]  /*18570*/  MUFU.EX2 R104, R104 ;  /* 0x0000006800687308 */ /* 0x000e220000000800 */
[----:B---3--:R-:W-:Y:S01]  /*18580*/  FADD.FTZ R127, R109, R16 ;  /* 0x000000106d7f7221 */ /* 0x008fe20000010000 */
[----:B------:R-:W-:Y:S01]  /*18590*/  F2FP.F16.F32.PACK_AB R73, R123, R73 ;  /* 0x000000497b49723e */ /* 0x000fe200000000ff */
[----:B--2---:R-:W-:-:S05]  /*185a0*/  FADD.FTZ R123, R111, R17 ;  /* 0x000000116f7b7221 */ /* 0x004fca0000010000 */
[----:B------:R-:W2:Y:S01]  /*185b0*/  MUFU.EX2 R102, R102 ;  /* 0x0000006600667308 */ /* 0x000ea20000000800 */
[----:B------:R-:W-:-:S07]  /*185c0*/  FADD.FTZ R126, R108, R127 ;  /* 0x0000007f6c7e7221 */ /* 0x000fce0000010000 */
[----:B------:R-:W3:Y:S01]  /*185d0*/  MUFU.EX2 R101, R101 ;  /* 0x0000006500657308 */ /* 0x000ee20000000800 */
[----:B-1----:R-:W-:-:S07]  /*185e0*/  FADD.FTZ R16, R98, R123 ;  /* 0x0000007b62107221 */ /* 0x002fce0000010000 */
[----:B------:R-:W1:Y:S01]  /*185f0*/  MUFU.EX2 R103, R103 ;  /* 0x0000006700677308 */ /* 0x000e620000000800 */
[----:B------:R-:W-:Y:S01]  /*18600*/  F2FP.F16.F32.PACK_AB R72, R133, R149 ;  /* 0x000000958548723e */ /* 0x000fe200000000ff */
[----:B------:R-:W-:Y:S01]  /*18610*/  FADD.FTZ R19, R105, R126 ;  /* 0x0000007e69137221 */ /* 0x000fe20000010000 */
[----:B------:R-:W-:-:S05]  /*18620*/  F2FP.F16.F32.PACK_AB R74, R74, R132 ;  /* 0x000000844a4a723e */ /* 0x000fca00000000ff */
[----:B------:R-:W4:Y:S01]  /*18630*/  MUFU.EX2 R100, R100 ;  /* 0x0000006400647308 */ /* 0x000f220000000800 */
[----:B------:R-:W-:-:S07]  /*18640*/  FADD.FTZ R17, R99, R16 ;  /* 0x0000001063117221 */ /* 0x000fce0000010000 */
[----:B------:R-:W4:Y:S01]  /*18650*/  MUFU.EX2 R90, R90 ;  /* 0x0000005a005a7308 */ /* 0x000f220000000800 */
[----:B0-----:R-:W-:Y:S01]  /*18660*/  FADD.FTZ R18, R104, R19 ;  /* 0x0000001368127221 */ /* 0x001fe20000010000 */
[----:B------:R2:W-:Y:S06]  /*18670*/  STSM.16.M88.4 [R23+0x27300], R72 ;  /* 0x0273004817007844 */ /* 0x0005ec0000000200 */
[----:B------:R-:W0:Y:S08]  /*18680*/  MUFU.EX2 R97, R97 ;  /* 0x0000006100617308 */ /* 0x000e300000000800 */
[----:B------:R-:W0:Y:S01]  /*18690*/  MUFU.EX2 R91, R91 ;  /* 0x0000005b005b7308 */ /* 0x000e220000000800 */
[----:B--2---:R-:W-:Y:S01]  /*186a0*/  FADD.FTZ R72, R102, R17 ;  /* 0x0000001166487221 */ /* 0x004fe20000010000 */
[----:B---3--:R-:W-:-:S06]  /*186b0*/  FADD.FTZ R75, R101, R18 ;  /* 0x00000012654b7221 */ /* 0x008fcc0000010000 */
[----:B------:R-:W2:Y:S01]  /*186c0*/  MUFU.EX2 R96, R96 ;  /* 0x0000006000607308 */ /* 0x000ea20000000800 */
[----:B-1----:R-:W-:-:S07]  /*186d0*/  FADD.FTZ R73, R103, R72 ;  /* 0x0000004867497221 */ /* 0x002fce0000010000 */
[----:B------:R-:W1:Y:S01]  /*186e0*/  MUFU.EX2 R94, R94 ;  /* 0x0000005e005e7308 */ /* 0x000e620000000800 */
[----:B----4-:R-:W-:-:S07]  /*186f0*/  FADD.FTZ R74, R100, R75 ;  /* 0x0000004b644a7221 */ /* 0x010fce0000010000 */
[----:B------:R-:W3:Y:S01]  /*18700*/  MUFU.EX2 R93, R93 ;  /* 0x0000005d005d7308 */ /* 0x000ee20000000800 */
[----:B------:R-:W-:-:S07]  /*18710*/  FADD.FTZ R72, R90, R73 ;  /* 0x000000495a487221 */ /* 0x000fce0000010000 */
[----:B------:R-:W4:Y:S01]  /*18720*/  MUFU.EX2 R95, R95 ;  /* 0x0000005f005f7308 */ /* 0x000f220000000800 */
[----:B0-----:R-:W-:-:S07]  /*18730*/  FADD.FTZ R75, R97, R74 ;  /* 0x0000004a614b7221 */ /* 0x001fce0000010000 */
[----:B------:R-:W-:Y:S01]  /*18740*/  MUFU.EX2 R92, R92 ;  /* 0x0000005c005c7308 */ /* 0x000fe20000000800 */
[----:B------:R-:W-:-:S07]  /*18750*/  FADD.FTZ R73, R91, R72 ;  /* 0x000000485b497221 */ /* 0x000fce0000010000 */
[----:B------:R0:W4:Y:S01]  /*18760*/  MUFU.EX2 R114, R82 ;  /* 0x0000005200727308 */ /* 0x0001220000000800 */
[----:B--2---:R-:W-:Y:S01]  /*18770*/  FADD.FTZ R74, R96, R75 ;  /* 0x0000004b604a7221 */ /* 0x004fe20000010000 */
[----:B------:R-:W-:-:S06]  /*18780*/  F2FP.F16.F32.PACK_AB R80, R125, R129 ;  /* 0x000000817d50723e */ /* 0x000fcc00000000ff */
[----:B------:R-:W-:Y:S01]  /*18790*/  MUFU.EX2 R89, R89 ;  /* 0x0000005900597308 */ /* 0x000fe20000000800 */
[----:B------:R-:W-:Y:S01]  /*187a0*/  F2FP.F16.F32.PACK_AB R81, R115, R81 ;  /* 0x000000517351723e */ /* 0x000fe200000000ff */
[----:B-1----:R-:W-:Y:S01]  /*187b0*/  FADD.FTZ R72, R94, R73 ;  /* 0x000000495e487221 */ /* 0x002fe20000010000 */
[----:B0-----:R-:W-:-:S05]  /*187c0*/  F2FP.F16.F32.PACK_AB R82, R120, R128 ;  /* 0x000000807852723e */ /* 0x001fca00000000ff */
[----:B------:R0:W1:Y:S01]  /*187d0*/  MUFU.EX2 R122, R83 ;  /* 0x00000053007a7308 */ /* 0x0000620000000800 */
[----:B------:R-:W-:Y:S02]  /*187e0*/  F2FP.F16.F32.PACK_AB R16, R116, R121 ;  /* 0x000000797410723e */ /* 0x000fe400000000ff */
[----:B------:R-:W-:Y:S02]  /*187f0*/  F2FP.F16.F32.PACK_AB R17, R107, R106 ;  /* 0x0000006a6b11723e */ /* 0x000fe400000000ff */
[----:B------:R-:W-:-:S03]  /*18800*/  F2FP.F16.F32.PACK_AB R18, R112, R117 ;  /* 0x000000757012723e */ /* 0x000fc600000000ff */
[----:B------:R-:W2:Y:S01]  /*18810*/  MUFU.EX2 R88, R88 ;  /* 0x0000005800587308 */ /* 0x000ea20000000800 */
[----:B0-----:R-:W-:Y:S02]  /*18820*/  F2FP.F16.F32.PACK_AB R83, R119, R118 ;  /* 0x000000767753723e */ /* 0x001fe400000000ff */
[----:B------:R-:W-:Y:S01]  /*18830*/  F2FP.F16.F32.PACK_AB R19, R111, R110 ;  /* 0x0000006e6f13723e */ /* 0x000fe200000000ff */
[----:B---3--:R-:W-:-:S04]  /*18840*/  FADD.FTZ R75, R93, R74 ;  /* 0x0000004a5d4b7221 */ /* 0x008fc80000010000 */
[----:B------:R-:W0:Y:S01]  /*18850*/  MUFU.EX2 R86, R86 ;  /* 0x0000005600567308 */ /* 0x000e220000000800 */
[----:B------:R-:W-:Y:S01]  /*18860*/  STSM.16.M88.4 [R23+0x28b00], R80 ;  /* 0x028b005017007844 */ /* 0x000fe20000000200 */
[----:B----4-:R-:W-:-:S06]  /*18870*/  FADD.FTZ R73, R95, R72 ;  /* 0x000000485f497221 */ /* 0x010fcc0000010000 */
[----:B------:R-:W3:Y:S01]  /*18880*/  MUFU.EX2 R85, R85 ;  /* 0x0000005500557308 */ /* 0x000ee20000000800 */
[----:B------:R4:W-:Y:S01]  /*18890*/  STSM.16.M88.4 [R23+0x2a300], R16 ;  /* 0x02a3001017007844 */ /* 0x0009e20000000200 */
[----:B------:R-:W-:-:S06]  /*188a0*/  FADD.FTZ R73, R114, R73 ;  /* 0x0000004972497221 */ /* 0x000fcc0000010000 */
[----:B------:R-:W3:Y:S01]  /*188b0*/  MUFU.EX2 R87, R87 ;  /* 0x0000005700577308 */ /* 0x000ee20000000800 */
[----:B-1----:R-:W-:-:S07]  /*188c0*/  FADD.FTZ R73, R122, R73 ;  /* 0x000000497a497221 */ /* 0x002fce0000010000 */
[----:B------:R-:W1:Y:S01]  /*188d0*/  MUFU.EX2 R84, R84 ;  /* 0x0000005400547308 */ /* 0x000e620000000800 */
[----:B----4-:R-:W-:-:S04]  /*188e0*/  FADD.FTZ R16, R92, R75 ;  /* 0x0000004b5c107221 */ /* 0x010fc80000010000 */
[----:B------:R-:W-:-:S03]  /*188f0*/  FADD.FTZ R17, R89, R16 ;  /* 0x0000001059117221 */ /* 0x000fc60000010000 */
[----:B------:R-:W4:Y:S01]  /*18900*/  MUFU.EX2 R76, R76 ;  /* 0x0000004c004c7308 */ /* 0x000f220000000800 */
[----:B--2---:R-:W-:Y:S01]  /*18910*/  FADD.FTZ R18, R88, R17 ;  /* 0x0000001158127221 */ /* 0x004fe20000010000 */
[----:B0-----:R-:W-:-:S06]  /*18920*/  FADD.FTZ R16, R86, R73 ;  /* 0x0000004956107221 */ /* 0x001fcc0000010000 */
[----:B------:R-:W0:Y:S01]  /*18930*/  MUFU.EX2 R77, R77 ;  /* 0x0000004d004d7308 */ /* 0x000e220000000800 */
[----:B---3--:R-:W-:-:S07]  /*18940*/  FADD.FTZ R19, R85, R18 ;  /* 0x0000001255137221 */ /* 0x008fce0000010000 */
[----:B------:R-:W-:Y:S01]  /*18950*/  MUFU.EX2 R78, R78 ;  /* 0x0000004e004e7308 */ /* 0x000fe20000000800 */
[----:B------:R-:W-:-:S07]  /*18960*/  FADD.FTZ R17, R87, R16 ;  /* 0x0000001057117221 */ /* 0x000fce0000010000 */
[----:B------:R-:W2:Y:S01]  /*18970*/  MUFU.EX2 R79, R79 ;  /* 0x0000004f004f7308 */ /* 0x000ea20000000800 */
[----:B-1----:R-:W-:Y:S01]  /*18980*/  FADD.FTZ R19, R84, R19 ;  /* 0x0000001354137221 */ /* 0x002fe20000010000 */
[----:B----4-:R-:W-:Y:S01]  /*18990*/  FADD.FTZ R16, R76, R17 ;  /* 0x000000114c107221 */ /* 0x010fe20000010000 */
[----:B------:R-:W-:Y:S02]  /*189a0*/  F2FP.F16.F32.PACK_AB R108, R108, R109 ;  /* 0x0000006d6c6c723e */ /* 0x000fe400000000ff */
[----:B------:R-:W-:Y:S01]  /*189b0*/  FADD.FTZ R18, R136, R19 ;  /* 0x0000001388127221 */ /* 0x000fe20000010000 */
[----:B------:R-:W-:Y:S01]  /*189c0*/  F2FP.F16.F32.PACK_AB R109, R99, R98 ;  /* 0x00000062636d723e */ /* 0x000fe200000000ff */
[----:B0-----:R-:W-:Y:S01]  /*189d0*/  FADD.FTZ R17, R77, R16 ;  /* 0x000000104d117221 */ /* 0x001fe20000010000 */
[----:B------:R-:W-:Y:S02]  /*189e0*/  F2FP.F16.F32.PACK_AB R110, R104, R105 ;  /* 0x00000069686e723e */ /* 0x000fe400000000ff */
[----:B------:R-:W-:-:S02]  /*189f0*/  F2FP.F16.F32.PACK_AB R111, R103, R102 ;  /* 0x00000066676f723e */ /* 0x000fc400000000ff */
[----:B------:R-:W-:Y:S02]  /*18a00*/  F2FP.F16.F32.PACK_AB R100, R100, R101 ;  /* 0x000000656464723e */ /* 0x000fe400000000ff */
[----:B------:R-:W-:Y:S02]  /*18a10*/  F2FP.F16.F32.PACK_AB R101, R91, R90 ;  /* 0x0000005a5b65723e */ /* 0x000fe400000000ff */
[----:B------:R-:W-:Y:S02]  /*18a20*/  F2FP.F16.F32.PACK_AB R102, R96, R97 ;  /* 0x000000616066723e */ /* 0x000fe400000000ff */
[----:B------:R-:W-:Y:S02]  /*18a30*/  F2FP.F16.F32.PACK_AB R103, R95, R94 ;  /* 0x0000005e5f67723e */ /* 0x000fe400000000ff */
[----:B------:R-:W-:Y:S01]  /*18a40*/  F2FP.F16.F32.PACK_AB R92, R92, R93 ;  /* 0x0000005d5c5c723e */ /* 0x000fe200000000ff */
[----:B------:R-:W-:Y:S01]  /*18a50*/  FADD.FTZ R16, R113, R18 ;  /* 0x0000001271107221 */ /* 0x000fe20000010000 */
[----:B------:R-:W-:-:S02]  /*18a60*/  F2FP.F16.F32.PACK_AB R93, R122, R114 ;  /* 0x000000727a5d723e */ /* 0x000fc400000000ff */
[----:B------:R-:W-:Y:S02]  /*18a70*/  F2FP.F16.F32.PACK_AB R94, R88, R89 ;  /* 0x00000059585e723e */ /* 0x000fe400000000ff */
[----:B------:R-:W-:Y:S02]  /*18a80*/  F2FP.F16.F32.PACK_AB R95, R87, R86 ;  /* 0x00000056575f723e */ /* 0x000fe400000000ff */
[----:B------:R-:W-:Y:S02]  /*18a90*/  F2FP.F16.F32.PACK_AB R84, R84, R85 ;  /* 0x000000555454723e */ /* 0x000fe400000000ff */
[----:B------:R-:W-:Y:S02]  /*18aa0*/  F2FP.F16.F32.PACK_AB R85, R77, R76 ;  /* 0x0000004c4d55723e */ /* 0x000fe400000000ff */
[----:B------:R-:W-:Y:S02]  /*18ab0*/  F2FP.F16.F32.PACK_AB R86, R113, R136 ;  /* 0x000000887156723e */ /* 0x000fe400000000ff */
[----:B--2---:R-:W-:Y:S01]  /*18ac0*/  F2FP.F16.F32.PACK_AB R87, R79, R78 ;  /* 0x0000004e4f57723e */ /* 0x004fe200000000ff */
[----:B------:R-:W-:Y:S01]  /*18ad0*/  STSM.16.M88.4 [R23+0x2bb00], R108 ;  /* 0x02bb006c17007844 */ /* 0x000fe20000000200 */
[----:B------:R-:W-:-:S03]  /*18ae0*/  FADD.FTZ R17, R78, R17 ;  /* 0x000000114e117221 */ /* 0x000fc60000010000 */
[----:B------:R-:W-:Y:S04]  /*18af0*/  STSM.16.M88.4 [R23+0x2d300], R100 ;  /* 0x02d3006417007844 */ /* 0x000fe80000000200 */
[----:B------:R-:W-:Y:S04]  /*18b00*/  STSM.16.M88.4 [R23+0x2eb00], R92 ;  /* 0x02eb005c17007844 */ /* 0x000fe80000000200 */
[----:B------:R0:W-:Y:S04]  /*18b10*/  STL [R1+0x1c], R16 ;  /* 0x00001c1001007387 */ /* 0x0001e80000100800 */
[----:B------:R1:W-:Y:S01]  /*18b20*/  STSM.16.M88.4 [R23+0x30300], R84 ;  /* 0x0303005417007844 */ /* 0x0003e20000000200 */
[----:B------:R-:W-:Y:S01]  /*18b30*/  @!PT LDS RZ, [RZ] ;  /* 0x00000000fffff984 */ /* 0x000fe20000000800 */
[----:B------:R-:W-:Y:S01]  /*18b40*/  @!PT LDS RZ, [RZ] ;  /* 0x00000000fffff984 */ /* 0x000fe20000000800 */
[----:B------:R-:W-:Y:S01]  /*18b50*/  @!PT LDS RZ, [RZ] ;  /* 0x00000000fffff984 */ /* 0x000fe20000000800 */
[----:B------:R-:W-:Y:S01]  /*18b60*/  @!PT LDS RZ, [RZ] ;  /* 0x00000000fffff984 */ /* 0x000fe20000000800 */
[----:B------:R2:W-:Y:S06]  /*18b70*/  MEMBAR.ALL.CTA ;  /* 0x0000000000007992 */ /* 0x0005ec0000008000 */
[----:B--2---:R-:W2:Y:S01]  /*18b80*/  FENCE.VIEW.ASYNC.S ;  /* 0x00000000000073c6 */ /* 0x004ea20000000000 */
[----:B0-----:R-:W-:-:S05]  /*18b90*/  FADD.FTZ R16, R79, R17 ;  /* 0x000000114f107221 */ /* 0x001fca0000010000 */
[----:B------:R1:W-:Y:S04]  /*18ba0*/  STL [R1+0x20], R16 ;  /* 0x0000201001007387 */ /* 0x0003e80000100800 */
[----:B------:R1:W5:Y:S04]  /*18bb0*/  LDL R149, [R1+0x24] ;  /* 0x0000240001957983 */ /* 0x0003680000100800 */
[----:B------:R1:W-:Y:S01]  /*18bc0*/  STL [R1+0x10], R20 ;  /* 0x0000101401007387 */ /* 0x0003e20000100800 */
        /* <DEDUP_REMOVED lines=54> */
.L_x_10241:
[----:B------:R-:W-:Y:S05]  /*18f30*/  WARPSYNC.ALL ;  /* 0x0000000000007948 */ /* 0x000fea0003800000 */
[----:B------:R-:W-:Y:S06]  /*18f40*/  BAR.ARV 0x8, 0x1a0 ;  /* 0x0206800000007b1d */ /* 0x000fec0000002000 */
[----:B------:R-:W-:Y:S05]  /*18f50*/  @!P0 BRA `(.L_x_10253) ;  /* 0x0000000000048947 */ /* 0x000fea0003800000 */
[----:B------:R-:W-:Y:S01]  /*18f60*/  BPT.TRAP 0x1 ;  /* 0x000000040000795c */ /* 0x000fe20000300000 */
.L_x_10253:
[----:B------:R-:W2:Y:S01]  /*18f70*/  LDL R2, [R1+0x24] ;  /* 0x0000240001027983 */ /* 0x000ea20000100800 */
[----:B------:R-:W-:Y:S01]  /*18f80*/  IMAD R9, R146, 0x8, R22 ;  /* 0x0000000892097824 */ /* 0x000fe200078e0216 */
[----:B--2---:R-:W-:-:S04]  /*18f90*/  SHF.L.U32 R4, R2, 0x1f, RZ ;  /* 0x0000001f02047819 */ /* 0x004fc800000006ff */
[----:B------:R0:W1:Y:S01]  /*18fa0*/  SYNCS.PHASECHK.TRANS64.TRYWAIT P2, [R9+URZ+0x31c50], R4 ;  /* 0x031c5004090075a7 */ /* 0x000062000804017f */
[----:B------:R-:W-:Y:S05]  /*18fb0*/  @!P0 BRA `(.L_x_10254) ;  /* 0x0000000000048947 */ /* 0x000fea0003800000 */
[----:B------:R-:W-:Y:S01]  /*18fc0*/  BPT.TRAP 0x1 ;  /* 0x000000040000795c */ /* 0x000fe20000300000 */
.L_x_10254:
[----:B------:R-:W2:Y:S01]  /*18fd0*/  LDL.LU R2, [R1+0x48] ;  /* 0x0000480001027983 */ /* 0x000ea20000300800 */
[----:B------:R-:W-:Y:S02]  /*18fe0*/  VIADD R22, R22, 0x200 ;  /* 0x0000020016167836 */ /* 0x000fe40000000000 */
[----:B------:R-:W-:-:S03]  /*18ff0*/  IMAD.MOV.U32 R3, RZ, RZ, -0x3ffffff0 ;  /* 0xc0000010ff037424 */ /* 0x000fc600078e00ff */
[----:B------:R-:W-:-:S04]  /*19000*/  SHF.R.U32.HI R22, RZ, 0x4, R22 ;  /* 0x00000004ff167819 */ /* 0x000fc80000011616 */
[----:B------:R-:W-:-:S04]  /*19010*/  LOP3.LUT R22, R22, 0x3fff, RZ, 0xc0, !PT ;  /* 0x00003fff16167812 */ /* 0x000fc800078ec0ff */
[----:B------:R-:W-:Y:S02]  /*19020*/  LOP3.LUT R5, R22, 0x2400000, RZ, 0xfc, !PT ;  /* 0x0240000016057812 */ /* 0x000fe400078efcff */
[----:B--2---:R-:W-:Y:S01]  /*19030*/  LOP3.LUT R2, R2, 0x10000, RZ, 0xfc, !PT ;  /* 0x0001000002027812 */ /* 0x004fe200078efcff */
[----:B-1----:R-:W-:Y:S06]  /*19040*/  @P2 BRA `(.L_x_10255) ;  /* 0x0000000000082947 */ /* 0x002fec0003800000 */
[----:B------:R-:W1:Y:S02]  /*19050*/  SYNCS.PHASECHK.TRANS64.TRYWAIT P0, [R9+URZ+0x31c50], R4 ;  /* 0x031c5004090075a7 */ /* 0x000e64000800017f */
[----:B-1----:R-:W-:Y:S05]  /*19060*/  @!P0 BRA `(.L_x_10256) ;  /* 0x0000008800d08947 */ /* 0x002fea0003800000 */
.L_x_10255:
[----:B01----:R-:W-:Y:S01]  /*19070*/  IMAD R4, R146, 0x6c0, R5 ;  /* 0x000006c092047824 */ /* 0x003fe200078e0205 */
        /* <DEDUP_REMOVED lines=13> */
[----:B------:R-:W-:-:S03]  /*19150*/  IMAD.MOV.U32 R3, RZ, RZ, -0x3ffffff0 ;  /* 0xc0000010ff037424 */ /* 0x000fc600078e00ff */
[----:B------:R-:W4:Y:S01]  /*19160*/  LDL.LU R12, [R1+0x24] ;  /* 0x00002400010c7983 */ /* 0x000f220000300800 */
[----:B------:R-:W-:Y:S02]  /*19170*/  IMAD.MOV.U32 R5, RZ, RZ, -0x7fffffe0 ;  /* 0x80000020ff057424 */ /* 0x000fe400078e00ff */
[----:B------:R-:W-:-:S03]  /*19180*/  VIADD R146, R146, 0x1 ;  /* 0x0000000192927836 */ /* 0x000fc60000000000 */
        /* <DEDUP_REMOVED lines=78> */
[----:B--2---:R-:W0:Y:S01]  /*19670*/  SHFL.BFLY PT, R2, R13, 0x2, 0x1f ;  /* 0x0c401f000d027f89 */ /* 0x004e2200000e0000 */
[----:B------:R-:W-:Y:S02]  /*19680*/  R2UR UR5, R3 ;  /* 0x00000000030572ca */ /* 0x000fe400000e0000 */
[----:B------:R-:W-:Y:S01]  /*19690*/  R2UR UR6, R4 ;  /* 0x00000000040672ca */ /* 0x000fe200000e0000 */
[----:B---3--:R-:W1:Y:S01]  /*196a0*/  SHFL.BFLY PT, R3, R8, 0x2, 0x1f ;  /* 0x0c401f0008037f89 */ /* 0x008e6200000e0000 */
[----:B------:R-:W-:Y:S01]  /*196b0*/  R2UR UR7, R5 ;  /* 0x00000000050772ca */ /* 0x000fe200000e0000 */
[----:B0-----:R-:W-:Y:S01]  /*196c0*/  FADD.FTZ R2, R2, R13 ;  /* 0x0000000d02027221 */ /* 0x001fe20000010000 */
[----:B-1----:R-:W-:-:S04]  /*196d0*/  FADD.FTZ R4, R3, R8 ;  /* 0x0000000803047221 */ /* 0x002fc80000010000 */
[----:B------:R-:W0:Y:S04]  /*196e0*/  SHFL.BFLY PT, R3, R2, 0x1, 0x1f ;  /* 0x0c201f0002037f89 */ /* 0x000e2800000e0000 */
[----:B------:R-:W1:Y:S01]  /*196f0*/  SHFL.BFLY PT, R5, R4, 0x1, 0x1f ;  /* 0x0c201f0004057f89 */ /* 0x000e6200000e0000 */
[----:B0-----:R-:W-:Y:S01]  /*19700*/  FADD.FTZ R8, R2, R3 ;  /* 0x0000000302087221 */ /* 0x001fe20000010000 */
[----:B------:R-:W-:Y:S01]  /*19710*/  IMAD.MOV.U32 R3, RZ, RZ, RZ ;  /* 0x000000ffff037224 */ /* 0x000fe200078e00ff */
[----:B------:R-:W-:Y:S01]  /*19720*/  SEL R2, RZ, 0x1, P0 ;  /* 0x00000001ff027807 */ /* 0x000fe20000000000 */
[----:B-1----:R-:W-:Y:S02]  /*19730*/  FADD.FTZ R10, R4, R5 ;  /* 0x00000005040a7221 */ /* 0x002fe40000010000 */
[----:B------:R-:W-:-:S02]  /*19740*/  FSETP.NE.FTZ.AND P2, PT, R8, RZ, PT ;  /* 0x000000ff0800720b */ /* 0x000fc40003f55000 */
[----:B----4-:R-:W-:Y:S02]  /*19750*/  LOP3.LUT R12, R12, R2, RZ, 0x3c, !PT ;  /* 0x000000020c0c7212 */ /* 0x010fe400078e3cff */
[----:B------:R-:W-:-:S09]  /*19760*/  FSETP.NE.FTZ.AND P3, PT, R10, RZ, PT ;  /* 0x000000ff0a00720b */ /* 0x000fd20003f75000 */
[----:B------:R-:W-:Y:S08]  /*19770*/  @P2 MUFU.LG2 R6, R8 ;  /* 0x0000000800062308 */ /* 0x000ff00000000c00 */
[----:B------:R0:W-:Y:S01]  /*19780*/  @P2 MUFU.RCP R3, R8 ;  /* 0x0000000800032308 */ /* 0x0001e20000001000 */
[----:B------:R-:W-:Y:S02]  /*19790*/  WARPGROUP.DEPBAR.LE gsb0, 0x0 ;  /* 0x00008000000079c5 */ /* 0x000fe40000010000 */
[----:B0-----:R-:W2:Y:S01]  /*197a0*/  LDL.LU R8, [R1+0x7c] ;  /* 0x00007c0001087983 */ /* 0x001ea20000300800 */
[----:B------:R-:W-:-:S04]  /*197b0*/  WARPGROUP.ARRIVE ;  /* 0x00000000000079c5 */ /* 0x000fc80000000000 */
[----:B------:R-:W0:Y:S02]  /*197c0*/  @P3 MUFU.LG2 R7, R10 ;  /* 0x0000000a00073308 */ /* 0x000e240000000c00 */
[----:B------:R-:W-:Y:S01]  /*197d0*/  HGMMA.64x96x16.F32 R24, gdesc[UR4].tnspB, R24, gsb0 ;  /* 0x41600000041879f0 */ /* 0x000fe20008000818 */
[----:B------:R-:W-:Y:S01]  /*197e0*/  IMAD.MOV.U32 R2, RZ, RZ, RZ ;  /* 0x000000ffff027224 */ /* 0x000fe200078e00ff */
[----:B------:R1:W-:Y:S05]  /*197f0*/  STL [R1+0x24], R12 ;  /* 0x0000240c01007387 */ /* 0x0003ea0000100800 */
[----:B------:R-:W3:Y:S01]  /*19800*/  @P3 MUFU.RCP R2, R10 ;  /* 0x0000000a00023308 */ /* 0x000ee20000001000 */
[C---:B------:R-:W-:Y:S01]  /*19810*/  @P2 FMUL.FTZ R5, R0.reuse, 0.69314718246459960938 ;  /* 0x3f31721800052820 */ /* 0x040fe20000410000 */
[----:B------:R-:W-:Y:S01]  /*19820*/  @P3 FMUL.FTZ R0, R0, 0.69314718246459960938 ;  /* 0x3f31721800003820 */ /* 0x000fe20000410000 */
[----:B------:R-:W-:-:S02]  /*19830*/  @!P1 VIADD R4, R9, 0x31c60 ;  /* 0x00031c6009049836 */ /* 0x000fc40000000000 */
[----:B0-----:R-:W-:Y:S01]  /*19840*/  @P3 FMUL.FTZ R7, R7, 0.69314718246459960938 ;  /* 0x3f31721807073820 */ /* 0x001fe20000410000 */
[----:B------:R-:W-:Y:S02]  /*19850*/  IMAD.MOV.U32 R72, RZ, RZ, -0x800000 ;  /* 0xff800000ff487424 */ /* 0x000fe400078e00ff */
[----:B------:R-:W-:Y:S01]  /*19860*/  @P2 FMUL.FTZ R6, R6, 0.69314718246459960938 ;  /* 0x3f31721806062820 */ /* 0x000fe20000410000 */
[----:B------:R-:W-:Y:S01]  /*19870*/  @P3 FFMA.FTZ R72, R0, R20, R7 ;  /* 0x0000001400483223 */ /* 0x000fe20000010007 */
[----:B------:R-:W-:Y:S01]  /*19880*/  @!P1 PRMT R4, RZ, 0x654, R4 ;  /* 0x00000654ff049816 */ /* 0x000fe20000000004 */
[----:B------:R-:W-:Y:S02]  /*19890*/  IMAD.MOV.U32 R21, RZ, RZ, -0x800000 ;  /* 0xff800000ff157424 */ /* 0x000fe400078e00ff */
[----:B------:R-:W-:Y:S01]  /*198a0*/  @P2 FFMA.FTZ R21, R5, R14, R6 ;  /* 0x0000000e05152223 */ /* 0x000fe20000010006 */
[----:B------:R-:W-:Y:S01]  /*198b0*/  SEL R146, R146, RZ, P0 ;  /* 0x000000ff92927207 */ /* 0x000fe20000000000 */
        /* <DEDUP_REMOVED lines=51> */
[----:B--2---:R-:W-:-:S05]  /*19bf0*/  VIADD R8, R8, 0x1 ;  /* 0x0000000108087836 */ /* 0x004fca0000000000 */
[----:B------:R1:W-:Y:S02]  /*19c00*/  STL [R1+0x7c], R8 ;  /* 0x00007c0801007387 */ /* 0x0003e40000100800 */
.L_x_10182:
[----:B------:R-:W2:Y:S01]  /*19c10*/  LDL R62, [R1+0x68] ;  /* 0x00006800013e7983 */ /* 0x000ea20000100800 */
[----:B------:R-:W-:Y:S05]  /*19c20*/  WARPSYNC.ALL ;  /* 0x0000000000007948 */ /* 0x000fea0003800000 */
[----:B------:R-:W0:Y:S01]  /*19c30*/  S2UR UR5, SR_CgaCtaId ;  /* 0x00000000000579c3 */ /* 0x000e220000008800 */
[----:B------:R-:W-:Y:S01]  /*19c40*/  UMOV UR4, 0x400 ;  /* 0x0000040000047882 */ /* 0x000fe20000000000 */
[----:B------:R-:W-:Y:S01]  /*19c50*/  BSSY B0, `(.L_x_10257) ;  /* 0x000018a000007945 */ /* 0x000fe20003800000 */
[----:B0-----:R-:W-:-:S06]  /*19c60*/  ULEA UR4, UR5, UR4, 0x18 ;  /* 0x0000000405047291 */ /* 0x001fcc000f8ec03f */
[----:B------:R-:W-:Y:S01]  /*19c70*/  IMAD.U32 R22, RZ, RZ, UR4 ;  /* 0x00000004ff167e24 */ /* 0x000fe2000f8e00ff */
[----:B------:R-:W-:Y:S06]  /*19c80*/  BAR.SYNC.DEFER_BLOCKING 0x5, 0x1a0 ;  /* 0x0146800000007b1d */ /* 0x000fec0000010000 */
[----:B-1----:R-:W0:Y:S04]  /*19c90*/  LDS.128 R8, [R22+0x31cd0] ;  /* 0x031cd00016087984 */ /* 0x002e280000000c00 */
[----:B0-----:R0:W-:Y:S04]  /*19ca0*/  STL.64 [R1+0x40], R8 ;  /* 0x0000400801007387 */ /* 0x0011e80000100a00 */
[----:B------:R0:W-:Y:S01]  /*19cb0*/  STL.64 [R1+0x48], R10 ;  /* 0x0000480a01007387 */ /* 0x0001e20000100a00 */
[----:B--2---:R-:W-:Y:S01]  /*19cc0*/  SHF.R.S32.HI R26, RZ, 0x1f, R62 ;  /* 0x0000001fff1a7819 */ /* 0x004fe2000001143e */
[----:B------:R-:W-:-:S03]  /*19cd0*/  IMAD.SHL.U32 R46, R62, 0x4, RZ ;  /* 0x000000043e2e7824 */ /* 0x000fc600078e00ff */
[----:B------:R-:W-:Y:S01]  /*19ce0*/  SHF.L.U64.HI R27, R62, 0x2, R26 ;  /* 0x000000023e1b7819 */ /* 0x000fe2000001021a */
[----:B------:R-:W-:Y:S06]  /*19cf0*/  BAR.ARV 0x4, 0x1a0 ;  /* 0x0106800000007b1d */ /* 0x000fec0000002000 */
[----:B0-----:R-:W-:Y:S05]  /*19d00*/  @P1 BRA `(.L_x_10258) ;  /* 0x0000000c00f01947 */ /* 0x001fea0003800000 */
[----:B------:R-:W2:Y:S01]  /*19d10*/  LDL R4, [R1+0x90] ;  /* 0x0000900001047983 */ /* 0x000ea20000100800 */
[----:B------:R-:W-:Y:S05]  /*19d20*/  WARPSYNC.ALL ;  /* 0x0000000000007948 */ /* 0x000fea0003800000 */
[----:B------:R-:W0:Y:S01]  /*19d30*/  S2R R5, SR_SWINHI ;  /* 0x0000000000057919 */ /* 0x000e220000002f00 */
[----:B------:R-:W-:Y:S01]  /*19d40*/  F2FP.F16.F32.PACK_AB R6, R73, R6 ;  /* 0x000000064906723e */ /* 0x000fe200000000ff */
[----:B------:R-:W-:Y:S01]  /*19d50*/  ULDC.64 UR4, c[0x0][0xbd8] ;  /* 0x0002f60000047ab9 */ /* 0x000fe20000000a00 */
[----:B------:R-:W-:Y:S01]  /*19d60*/  ULDC.64 UR6, c[0x0][0x208] ;  /* 0x0000820000067ab9 */ /* 0x000fe20000000a00 */
[----:B------:R-:W-:-:S02]  /*19d70*/  MOV R2, R22 ;  /* 0x0000001600027202 */ /* 0x000fc40000000f00 */
[----:B0-----:R-:W-:Y:S01]  /*19d80*/  MOV R3, R5 ;  /* 0x0000000500037202 */ /* 0x001fe20000000f00 */
[----:B------:R-:W0:Y:S02]  /*19d90*/  S2R R66, SR_TID.X ;  /* 0x0000000000427919 */ /* 0x000e240000002100 */
[----:B0-----:R-:W-:Y:S01]  /*19da0*/  VIADD R66, R66, 0xffffff80 ;  /* 0xffffff8042427836 */ /* 0x001fe20000000000 */
        /* <DEDUP_REMOVED lines=9> */
[C---:B------:R-:W-:Y:S01]  /*19e40*/  LOP3.LUT R9, R4.reuse, 0x180, RZ, 0xc0, !PT ;  /* 0x0000018004097812 */ /* 0x040fe200078ec0ff */
[----:B------:R-:W-:Y:S01]  /*19e50*/  IMAD.X R17, RZ, RZ, R5, P2 ;  /* 0x000000ffff117224 */ /* 0x000fe200010e0605 */
[----:B------:R-:W-:-:S02]  /*19e60*/  IADD3 R58, P0, R4, 0x6020, RZ ;  /* 0x00006020043a7810 */ /* 0x000fc40007f1e0ff */
[----:B------:R-:W-:Y:S02]  /*19e70*/  LOP3.LUT R12, R8, R55, RZ, 0x3c, !PT ;  /* 0x00000037080c7212 */ /* 0x000fe400078e3cff */
[----:B------:R-:W-:Y:S01]  /*19e80*/  IADD3 R67, P1, R4, 0x6000, RZ ;  /* 0x0000600004437810 */ /* 0x000fe20007f3e0ff */
[----:B------:R-:W-:Y:S01]  /*19e90*/  IMAD.X R11, RZ, RZ, R5, P0 ;  /* 0x000000ffff0b7224 */ /* 0x000fe200000e0605 */
[----:B------:R-:W-:Y:S02]  /*19ea0*/  LOP3.LUT R8, R59, 0x180, RZ, 0xc0, !PT ;  /* 0x000001803b087812 */ /* 0x000fe400078ec0ff */
[----:B------:R-:W-:Y:S02]  /*19eb0*/  LOP3.LUT R10, R63, 0x180, RZ, 0xc0, !PT ;  /* 0x000001803f0a7812 */ /* 0x000fe400078ec0ff */
[----:B------:R-:W-:Y:S02]  /*19ec0*/  SHF.R.U64 R9, R9, 0x3, RZ ;  /* 0x0000000309097819 */ /* 0x000fe400000012ff */
[----:B------:R-:W-:-:S02]  /*19ed0*/  LOP3.LUT R55, R58, 0x180, RZ, 0xc0, !PT ;  /* 0x000001803a377812 */ /* 0x000fc400078ec0ff */
[----:B------:R-:W-:Y:S02]  /*19ee0*/  LOP3.LUT R54, R67, 0x180, RZ, 0xc0, !PT ;  /* 0x0000018043367812 */ /* 0x000fe400078ec0ff */
[----:B------:R-:W-:Y:S02]  /*19ef0*/  SHF.R.U64 R8, R8, 0x3, RZ ;  /* 0x0000000308087819 */ /* 0x000fe400000012ff */
[----:B------:R-:W-:Y:S02]  /*19f00*/  SHF.R.U64 R10, R10, 0x3, RZ ;  /* 0x000000030a0a7819 */ /* 0x000fe400000012ff */
[----:B------:R-:W-:Y:S01]  /*19f10*/  LOP3.LUT R4, R9, R4, RZ, 0x3c, !PT ;  /* 0x0000000409047212 */ /* 0x000fe200078e3cff */
[----:B------:R-:W-:Y:S01]  /*19f20*/  IMAD.X R9, RZ, RZ, R5, P1 ;  /* 0x000000ffff097224 */ /* 0x000fe200008e0605 */
[----:B------:R-:W-:Y:S02]  /*19f30*/  SHF.R.U64 R55, R55, 0x3, RZ ;  /* 0x0000000337377819 */ /* 0x000fe400000012ff */
[----:B------:R-:W-:-:S02]  /*19f40*/  SHF.R.U64 R54, R54, 0x3, RZ ;  /* 0x0000000336367819 */ /* 0x000fc400000012ff */
[----:B------:R-:W-:Y:S02]  /*19f50*/  LOP3.LUT R14, R8, R59, RZ, 0x3c, !PT ;  /* 0x0000003b080e7212 */ /* 0x000fe400078e3cff */
[----:B-----5:R-:W-:Y:S02]  /*19f60*/  LOP3.LUT R16, R10, R63, RZ, 0x3c, !PT ;  /* 0x0000003f0a107212 */ /* 0x020fe400078e3cff */
[----:B------:R-:W-:Y:S02]  /*19f70*/  MOV R59, R4 ;  /* 0x00000004003b7202 */ /* 0x000fe40000000f00 */
[----:B------:R-:W-:Y:S02]  /*19f80*/  LOP3.LUT R10, R55, R58, RZ, 0x3c, !PT ;  /* 0x0000003a370a7212 */ /* 0x000fe400078e3cff */
[----:B------:R-:W-:Y:S02]  /*19f90*/  F2FP.F16.F32.PACK_AB R4, R76, R7 ;  /* 0x000000074c04723e */ /* 0x000fe400000000ff */
[----:B------:R-:W-:-:S02]  /*19fa0*/  LOP3.LUT R8, R54, R67, RZ, 0x3c, !PT ;  /* 0x0000004336087212 */ /* 0x000fc400078e3cff */
[----:B------:R-:W-:Y:S02]  /*19fb0*/  F2FP.F16.F32.PACK_AB R5, R78, R79 ;  /* 0x0000004f4e05723e */ /* 0x000fe400000000ff */
[----:B------:R-:W-:Y:S02]  /*19fc0*/  F2FP.F16.F32.PACK_AB R7, R68, R77 ;  /* 0x0000004d4407723e */ /* 0x000fe400000000ff */
        /* <DEDUP_REMOVED lines=13> */
[----:B------:R-:W-:Y:S02]  /*1a0a0*/  ISETP.NE.U32.AND P1, PT, RZ, UR4, PT ;  /* 0x00000004ff007c0c */ /* 0x000fe4000bf25070 */
[----:B------:R-:W-:Y:S01]  /*1a0b0*/  MOV R24, R8 ;  /* 0x0000000800187202 */ /* 0x000fe20000000f00 */
[----:B------:R1:W-:Y:S01]  /*1a0c0*/  STSM.16.M88.4 [R55], R16 ;  /* 0x0000001037007844 */ /* 0x0003e20000000200 */
[----:B------:R-:W-:Y:S02]  /*1a0d0*/  MOV R20, R10 ;  /* 0x0000000a00147202 */ /* 0x000fe40000000f00 */
[----:B0-----:R-:W-:Y:S02]  /*1a0e0*/  F2FP.F16.F32.PACK_AB R4, R45, R28 ;  /* 0x0000001c2d04723e */ /* 0x001fe400000000ff */
[----:B------:R-:W-:-:S02]  /*1a0f0*/  F2FP.F16.F32.PACK_AB R5, R50, R43 ;  /* 0x0000002b3205723e */ /* 0x000fc400000000ff */
[----:B------:R-:W-:Y:S02]  /*1a100*/  F2FP.F16.F32.PACK_AB R6, R40, R29 ;  /* 0x0000001d2806723e */ /* 0x000fe400000000ff */
[----:B------:R-:W-:Y:S02]  /*1a110*/  F2FP.F16.F32.PACK_AB R7, R51, R42 ;  /* 0x0000002a3307723e */ /* 0x000fe400000000ff */
[----:B------:R-:W-:Y:S01]  /*1a120*/  F2FP.F16.F32.PACK_AB R8, R49, R32 ;  /* 0x000000203108723e */ /* 0x000fe200000000ff */
[----:B------:R-:W-:Y:S01]  /*1a130*/  IMAD.MOV.U32 R32, RZ, RZ, RZ ;  /* 0x000000ffff207224 */ /* 0x000fe200078e00ff */
[----:B------:R-:W-:Y:S01]  /*1a140*/  F2FP.F16.F32.PACK_AB R9, R48, R39 ;  /* 0x000000273009723e */ /* 0x000fe200000000ff */
[----:B------:R0:W-:Y:S01]  /*1a150*/  STSM.16.M88.4 [R54], R4 ;  /* 0x0000000436007844 */ /* 0x0001e20000000200 */
[----:B------:R-:W-:Y:S02]  /*1a160*/  F2FP.F16.F32.PACK_AB R10, R44, R33 ;  /* 0x000000212c0a723e */ /* 0x000fe400000000ff */
[----:B-1----:R-:W-:-:S02]  /*1a170*/  IADD3 R16, P0, R46, UR4, RZ ;  /* 0x000000042e107c10 */ /* 0x002fc4000ff1e0ff */
[----:B------:R-:W-:Y:S02]  /*1a180*/  F2FP.F16.F32.PACK_AB R11, R47, R38 ;  /* 0x000000262f0b723e */ /* 0x000fe400000000ff */
[----:B------:R-:W-:Y:S02]  /*1a190*/  F2FP.F16.F32.PACK_AB R12, R53, R36 ;  /* 0x00000024350c723e */ /* 0x000fe400000000ff */
[----:B------:R-:W-:Y:S01]  /*1a1a0*/  F2FP.F16.F32.PACK_AB R13, R35, R30 ;  /* 0x0000001e230d723e */ /* 0x000fe200000000ff */
[----:B------:R1:W-:Y:S01]  /*1a1b0*/  STSM.16.M88.4 [R24], R8 ;  /* 0x0000000818007844 */ /* 0x0003e20000000200 */
        /* <DEDUP_REMOVED lines=8> */
[----:B------:R-:W-:Y:S02]  /*1a240*/  ISETP.NE.AND.EX P0, PT, RZ, UR5, PT, P0 ;  /* 0x00000005ff007c0c */ /* 0x000fe4000bf05300 */
[----:B0-----:R-:W-:-:S11]  /*1a250*/  SHF.R.S32.HI R4, RZ, 0x1f, R66 ;  /* 0x0000001fff047819 */ /* 0x001fd60000011442 */
[----:B------:R-:W-:Y:S01]  /*1a260*/  @P0 IADD3 R46, P2, R46, UR4, RZ ;  /* 0x000000042e2e0c10 */ /* 0x000fe2000ff5e0ff */
[----:B------:R-:W-:Y:S02]  /*1a270*/  ULDC UR4, c[0x0][0xa88] ;  /* 0x0002a20000047ab9 */ /* 0x000fe40000000800 */
[----:B------:R-:W-:Y:S01]  /*1a280*/  IMAD.U32 R0, RZ, RZ, UR4 ;  /* 0x00000004ff007e24 */ /* 0x000fe2000f8e00ff */
[----:B------:R-:W-:Y:S01]  /*1a290*/  @P0 IADD3.X R47, R27, UR5, RZ, P2, !PT ;  /* 0x000000051b2f0c10 */ /* 0x000fe200097fe4ff */
[----:B------:R1:W5:Y:S01]  /*1a2a0*/  @P1 LDG.E R32, desc[UR6][R16.64] ;  /* 0x0000000610201981 */ /* 0x000362000c1e1900 */
[----:B------:R-:W-:-:S03]  /*1a2b0*/  LEA.HI R4, R4, R66, RZ, 0x7 ;  /* 0x0000004204047211 */ /* 0x000fc600078f38ff */
[----:B------:R1:W5:Y:S01]  /*1a2c0*/  @P0 LDG.E R0, desc[UR6][R46.64] ;  /* 0x000000062e000981 */ /* 0x000362000c1e1900 */
[----:B------:R-:W-:Y:S05]  /*1a2d0*/  @P0 BRA `(.L_x_10259) ;  /* 0x0000000000140947 */ /* 0x000fea0003800000 */
[----:B------:R-:W-:Y:S05]  /*1a2e0*/  @!P1 BRA `(.L_x_10259) ;  /* 0x0000000000109947 */ /* 0x000fea0003800000 */
[----:B------:R-:W-:Y:S02]  /*1a2f0*/  ULDC.64 UR4, c[0x0][0x208] ;  /* 0x0000820000047ab9 */ /* 0x000fe40000000a00 */
[----:B------:R-:W2:Y:S04]  /*1a300*/  LDG.E R5, desc[UR4][R16.64] ;  /* 0x0000000410057981 */ /* 0x000ea8000c1e1900 */
[----:B-----5:R-:W2:Y:S02]  /*1a310*/  LDG.E R0, desc[UR4][R16.64+0x4] ;  /* 0x0000040410007981 */ /* 0x020ea4000c1e1900 */
[----:B--2---:R-:W-:-:S07]  /*1a320*/  IMAD.IADD R0, R0, 0x1, -R5 ;  /* 0x0000000100007824 */ /* 0x004fce00078e0a05 */
.L_x_10259:
[----:B------:R-:W2:Y:S01]  /*1a330*/  LDL.64 R6, [R1+0x70] ;  /* 0x0000700001067983 */ /* 0x000ea20000100a00 */
[----:B------:R-:W-:-:S03]  /*1a340*/  ULDC.64 UR4, c[0x0][0xb70] ;  /* 0x0002dc0000047ab9 */ /* 0x000fc60000000a00 */
[----:B-1----:R-:W3:Y:S04]  /*1a350*/  LDL R8, [R1+0x64] ;  /* 0x0000640001087983 */ /* 0x002ee80000100800 */
[----:B------:R-:W4:Y:S04]  /*1a360*/  LDL.LU R43, [R1+0x78] ;  /* 0x00007800012b7983 */ /* 0x000f280000300800 */
[----:B------:R-:W2:Y:S04]  /*1a370*/  LDL.64 R44, [R1+0x70] ;  /* 0x00007000012c7983 */ /* 0x000ea80000100a00 */
[----:B------:R-:W3:Y:S04]  /*1a380*/  LDL.LU R42, [R1+0x80] ;  /* 0x00008000012a7983 */ /* 0x000ee80000300800 */
[----:B------:R-:W3:Y:S01]  /*1a390*/  LDL R41, [R1+0x58] ;  /* 0x0000580001297983 */ /* 0x000ee20000100800 */
[----:B-----5:R-:W-:Y:S01]  /*1a3a0*/  SHF.R.S32.HI R33, RZ, 0x1f, R32 ;  /* 0x0000001fff217819 */ /* 0x020fe20000011420 */
[----:B------:R-:W-:Y:S01]  /*1a3b0*/  ULDC.64 UR6, c[0x0][0x208] ;  /* 0x0000820000067ab9 */ /* 0x000fe20000000a00 */
[----:B------:R-:W-:-:S02]  /*1a3c0*/  SEL R40, R26, RZ, !P1 ;  /* 0x000000ff1a287207 */ /* 0x000fc40004800000 */
[----:B------:R-:W-:Y:S01]  /*1a3d0*/  SEL R39, R62, RZ, !P1 ;  /* 0x000000ff3e277207 */ /* 0x000fe20004800000 */
[----:B------:R-:W-:Y:S01]  /*1a3e0*/  BSSY B1, `(.L_x_10260) ;  /* 0x0000074000017945 */ /* 0x000fe20003800000 */
[----:B----4-:R-:W-:Y:S01]  /*1a3f0*/  SHF.R.S32.HI R38, RZ, 0x1f, R43 ;  /* 0x0000001fff267819 */ /* 0x010fe2000001142b */
[----:B--2---:R-:W-:Y:S01]  /*1a400*/  IMAD.MOV.U32 R44, RZ, RZ, R6 ;  /* 0x000000ffff2c7224 */ /* 0x004fe200078e0006 */
[----:B------:R-:W-:-:S03]  /*1a410*/  LOP3.LUT R6, R4, 0xffffff80, RZ, 0xc0, !PT ;  /* 0xffffff8004067812 */ /* 0x000fc600078ec0ff */
[----:B------:R-:W-:Y:S02]  /*1a420*/  IMAD R4, R38, UR4, RZ ;  /* 0x0000000426047c24 */ /* 0x000fe4000f8e02ff */
[----:B---3--:R-:W-:Y:S02]  /*1a430*/  IMAD R11, R42, 0xc0, R8 ;  /* 0x000000c02a0b7824 */ /* 0x008fe400078e0208 */
[----:B------:R-:W-:Y:S02]  /*1a440*/  IMAD R7, R43, UR5, R4 ;  /* 0x000000052b077c24 */ /* 0x000fe4000f8e0204 */
[----:B------:R-:W-:Y:S02]  /*1a450*/  IMAD R5, R44, 0x20, R41 ;  /* 0x000000202c057824 */ /* 0x000fe400078e0229 */
[----:B------:R-:W-:Y:S02]  /*1a460*/  IMAD.IADD R6, R66, 0x1, -R6 ;  /* 0x0000000142067824 */ /* 0x000fe400078e0a06 */
[----:B------:R-:W-:-:S03]  /*1a470*/  IMAD.WIDE R2, R5, 0x2, R2 ;  /* 0x0000000205027825 */ /* 0x000fc600078e0202 */
[----:B------:R-:W-:Y:S01]  /*1a480*/  LOP3.LUT P0, RZ, R6, 0x3, RZ, 0xc0, !PT ;  /* 0x0000000306ff7812 */ /* 0x000fe2000780c0ff */
[----:B------:R-:W-:Y:S01]  /*1a490*/  IMAD.WIDE.U32 R4, R43, UR4, R32 ;  /* 0x000000042b047c25 */ /* 0x000fe2000f8e0020 */
[----:B------:R-:W-:Y:S01]  /*1a4a0*/  ULDC.64 UR4, c[0x0][0xb78] ;  /* 0x0002de0000047ab9 */ /* 0x000fe20000000a00 */
[----:B------:R-:W-:Y:S02]  /*1a4b0*/  IADD3 R9, P2, R2, 0x1800, RZ ;  /* 0x0000180002097810 */ /* 0x000fe40007f5e0ff */
[----:B------:R-:W-:Y:S01]  /*1a4c0*/  IMAD.IADD R5, R5, 0x1, R7 ;  /* 0x0000000105057824 */ /* 0x000fe200078e0207 */
[----:B------:R-:W-:Y:S01]  /*1a4d0*/  SHF.R.S32.HI R7, RZ, 0x1f, R11 ;  /* 0x0000001fff077819 */ /* 0x000fe2000001140b */
[----:B------:R-:W-:Y:S01]  /*1a4e0*/  IMAD R6, R40, UR4, RZ ;  /* 0x0000000428067c24 */ /* 0x000fe2000f8e02ff */
[----:B------:R-:W-:Y:S01]  /*1a4f0*/  LOP3.LUT R8, R9, 0x180, RZ, 0xc0, !PT ;  /* 0x0000018009087812 */ /* 0x000fe200078ec0ff */
[----:B------:R-:W-:Y:S01]  /*1a500*/  IMAD.WIDE.U32 R4, R39, UR4, R4 ;  /* 0x0000000427047c25 */ /* 0x000fe2000f8e0004 */
[----:B------:R-:W-:-:S02]  /*1a510*/  IADD3 R13, P1, R2, 0x3000, RZ ;  /* 0x00003000020d7810 */ /* 0x000fc40007f3e0ff */
[----:B------:R-:W-:Y:S01]  /*1a520*/  SHF.R.U64 R8, R8, 0x3, RZ ;  /* 0x0000000308087819 */ /* 0x000fe200000012ff */
[----:B------:R-:W-:Y:S01]  /*1a530*/  IMAD R6, R39, UR5, R6 ;  /* 0x0000000527067c24 */ /* 0x000fe2000f8e0206 */
[----:B------:R-:W-:Y:S01]  /*1a540*/  IADD3 R4, P3, R11, R4, RZ ;  /* 0x000000040b047210 */ /* 0x000fe20007f7e0ff */
[----:B------:R-:W-:Y:S01]  /*1a550*/  ULDC.64 UR4, c[0x0][0xb40] ;  /* 0x0002d00000047ab9 */ /* 0x000fe20000000a00 */
[----:B------:R-:W-:Y:S01]  /*1a560*/  LOP3.LUT R8, R8, R9, RZ, 0x3c, !PT ;  /* 0x0000000908087212 */ /* 0x000fe200078e3cff */
[----:B------:R-:W-:Y:S01]  /*1a570*/  IMAD.X R9, RZ, RZ, R3, P2 ;  /* 0x000000ffff097224 */ /* 0x000fe200010e0603 */
[----:B------:R-:W-:Y:S01]  /*1a580*/  IADD3.X R7, R7, R5, R6, P3, !PT ;  /* 0x0000000507077210 */ /* 0x000fe20001ffe406 */
[----:B------:R-:W-:Y:S01]  /*1a590*/  VIADD R5, R11, 0x8 ;  /* 0x000000080b057836 */ /* 0x000fe20000000000 */
[----:B------:R-:W-:Y:S02]  /*1a5a0*/  LEA R36, P3, R4, UR4, 0x2 ;  /* 0x0000000404247c11 */ /* 0x000fe4000f8610ff */
[----:B------:R-:W-:-:S02]  /*1a5b0*/  IADD3 R17, P5, R2, 0x4800, RZ ;  /* 0x0000480002117810 */ /* 0x000fc40007fbe0ff */
[----:B------:R-:W-:Y:S01]  /*1a5c0*/  LEA.HI.X R37, R4, UR5, R7, 0x2, P3 ;  /* 0x0000000504257c11 */ /* 0x000fe200098f1407 */
[----:B------:R-:W-:Y:S01]  /*1a5d0*/  ULDC.64 UR4, c[0x0][0xaa0] ;  /* 0x0002a80000047ab9 */ /* 0x000fe20000000a00 */
[C---:B------:R-:W-:Y:S02]  /*1a5e0*/  IADD3 R25, P4, R2.reuse, 0x6000, RZ ;  /* 0x0000600002197810 */ /* 0x040fe40007f9e0ff */
[C---:B------:R-:W-:Y:S02]  /*1a5f0*/  LOP3.LUT R4, R2.reuse, 0x180, RZ, 0xc0, !PT ;  /* 0x0000018002047812 */ /* 0x040fe400078ec0ff */
[----:B------:R-:W-:Y:S02]  /*1a600*/  IADD3 R7, P2, R2, 0x7800, RZ ;  /* 0x0000780002077810 */ /* 0x000fe40007f5e0ff */
[-C--:B------:R-:W-:Y:S02]  /*1a610*/  ISETP.GE.OR P3, PT, R11, R0.reuse, P0 ;  /* 0x000000000b00720c */ /* 0x080fe40000766670 */
[----:B------:R-:W-:Y:S01]  /*1a620*/  ISETP.GE.OR P0, PT, R5, R0, P0 ;  /* 0x000000000500720c */ /* 0x000fe20000706670 */
[----:B------:R-:W-:Y:S01]  /*1a630*/  IMAD.X R29, RZ, RZ, R3, P2 ;  /* 0x000000ffff1d7224 */ /* 0x000fe200010e0603 */
[----:B------:R-:W-:-:S02]  /*1a640*/  LOP3.LUT R12, R13, 0x180, RZ, 0xc0, !PT ;  /* 0x000001800d0c7812 */ /* 0x000fc400078ec0ff */
[----:B------:R-:W-:Y:S02]  /*1a650*/  LOP3.LUT R16, R17, 0x180, RZ, 0xc0, !PT ;  /* 0x0000018011107812 */ /* 0x000fe400078ec0ff */
[----:B------:R-:W-:Y:S02]  /*1a660*/  LOP3.LUT R24, R25, 0x180, RZ, 0xc0, !PT ;  /* 0x0000018019187812 */ /* 0x000fe400078ec0ff */
[----:B------:R-:W-:Y:S02]  /*1a670*/  SHF.R.U64 R5, R4, 0x3, RZ ;  /* 0x0000000304057819 */ /* 0x000fe400000012ff */
[----:B------:R-:W-:Y:S01]  /*1a680*/  LOP3.LUT R4, R7, 0x180, RZ, 0xc0, !PT ;  /* 0x0000018007047812 */ /* 0x000fe200078ec0ff */
[----:B------:R0:W-:Y:S01]  /*1a690*/  @!P3 STG.E desc[UR6][R36.64], R21 ;  /* 0x000000152400b986 */ /* 0x0001e2000c101906 */
[----:B------:R-:W-:Y:S02]  /*1a6a0*/  SHF.R.U64 R12, R12, 0x3, RZ ;  /* 0x000000030c0c7819 */ /* 0x000fe400000012ff */
        /* <DEDUP_REMOVED lines=14> */
[----:B------:R-:W5:Y:S04]  /*1a790*/  LD.E.128 R16, desc[UR6][R16.64] ;  /* 0x0000000610107980 */ /* 0x000f68000c101d00 */
[----:B------:R2:W5:Y:S04]  /*1a7a0*/  LD.E.128 R4, desc[UR6][R2.64] ;  /* 0x0000000602047980 */ /* 0x000568000c101d00 */
[----:B------:R-:W5:Y:S04]  /*1a7b0*/  LD.E.128 R24, desc[UR6][R24.64] ;  /* 0x0000000618187980 */ /* 0x000f68000c101d00 */
[----:B------:R-:W5:Y:S01]  /*1a7c0*/  LD.E.128 R28, desc[UR6][R28.64] ;  /* 0x000000061c1c7980 */ /* 0x000f62000c101d00 */
[--C-:B------:R-:W-:Y:S01]  /*1a7d0*/  SHF.R.S32.HI R35, RZ, 0x1f, R41.reuse ;  /* 0x0000001fff237819 */ /* 0x100fe20000011429 */
[----:B------:R-:W-:Y:S01]  /*1a7e0*/  @!PT LDS RZ, [RZ] ;  /* 0x00000000fffff984 */ /* 0x000fe20000000800 */
[----:B------:R-:W-:Y:S01]  /*1a7f0*/  @!PT LDS RZ, [RZ] ;  /* 0x00000000fffff984 */ /* 0x000fe20000000800 */
[----:B------:R-:W-:Y:S01]  /*1a800*/  @!PT LDS RZ, [RZ] ;  /* 0x00000000fffff984 */ /* 0x000fe20000000800 */
[----:B------:R-:W-:Y:S01]  /*1a810*/  @!PT LDS RZ, [RZ] ;  /* 0x00000000fffff984 */ /* 0x000fe20000000800 */
[----:B------:R3:W-:Y:S06]  /*1a820*/  MEMBAR.ALL.CTA ;  /* 0x0000000000007992 */ /* 0x0007ec0000008000 */
[----:B---3--:R-:W3:Y:S01]  /*1a830*/  FENCE.VIEW.ASYNC.S ;  /* 0x00000000000073c6 */ /* 0x008ee20000000000 */
[----:B------:R-:W-:Y:S01]  /*1a840*/  IMAD.MOV.U32 R34, RZ, RZ, R41 ;  /* 0x000000ffff227224 */ /* 0x000fe200078e0029 */
[----:B------:R-:W-:Y:S01]  /*1a850*/  SHF.R.S32.HI R45, RZ, 0x1f, R44 ;  /* 0x0000001fff2d7819 */ /* 0x000fe2000001142c */
[----:B------:R-:W-:-:S02]  /*1a860*/  IMAD R33, R33, UR4, RZ ;  /* 0x0000000421217c24 */ /* 0x000fc4000f8e02ff */
[C---:B0-----:R-:W-:Y:S02]  /*1a870*/  IMAD.WIDE.U32 R20, R32.reuse, UR4, R34 ;  /* 0x0000000420147c25 */ /* 0x041fe4000f8e0022 */
[----:B------:R0:W-:Y:S02]  /*1a880*/  STL [R1+0x74], R45 ;  /* 0x0000742d01007387 */ /* 0x0001e40000100800 */
[----:B------:R-:W-:Y:S01]  /*1a890*/  IMAD R33, R32, UR5, R33 ;  /* 0x0000000520217c24 */ /* 0x000fe2000f8e0221 */
[----:B------:R-:W-:Y:S01]  /*1a8a0*/  ULDC.64 UR4, c[0x0][0xae0] ;  /* 0x0002b80000047ab9 */ /* 0x000fe20000000a00 */
[----:B------:R-:W-:Y:S02]  /*1a8b0*/  IMAD R35, R42, -0xc0, R0 ;  /* 0xffffff402a237824 */ /* 0x000fe400078e0200 */
[----:B--2---:R-:W-:Y:S02]  /*1a8c0*/  IMAD R2, R38, UR4, RZ ;  /* 0x0000000426027c24 */ /* 0x004fe4000f8e02ff */
[----:B------:R-:W-:Y:S01]  /*1a8d0*/  IMAD.IADD R21, R21, 0x1, R33 ;  /* 0x0000000115157824 */ /* 0x000fe200078e0221 */
[----:B------:R-:W-:Y:S01]  /*1a8e0*/  ISETP.GE.AND P0, PT, R44, R35, PT ;  /* 0x000000232c00720c */ /* 0x000fe20003f06270 */
[----:B------:R-:W-:-:S02]  /*1a8f0*/  VIADD R32, R22, 0x31c20 ;  /* 0x00031c2016207836 */ /* 0x000fc40000000000 */
[----:B------:R-:W-:Y:S02]  /*1a900*/  VIADD R0, R44, 0x60 ;  /* 0x000000602c007836 */ /* 0x000fe40000000000 */
[C---:B------:R-:W-:Y:S02]  /*1a910*/  IMAD R33, R43.reuse, UR5, R2 ;  /* 0x000000052b217c24 */ /* 0x040fe4000f8e0202 */
[----:B------:R-:W-:Y:S01]  /*1a920*/  IMAD.WIDE.U32 R2, R43, UR4, R20 ;  /* 0x000000042b027c25 */ /* 0x000fe2000f8e0014 */
[----:B------:R-:W-:Y:S01]  /*1a930*/  ULDC.64 UR4, c[0x0][0xae8] ;  /* 0x0002ba0000047ab9 */ /* 0x000fe20000000a00 */
[----:B------:R-:W-:Y:S02]  /*1a940*/  ISETP.GE.AND P3, PT, R0, R35, PT ;  /* 0x000000230000720c */ /* 0x000fe40003f66270 */
[----:B------:R-:W-:Y:S01]  /*1a950*/  PRMT R32, RZ, 0x654, R32 ;  /* 0x00000654ff207816 */ /* 0x000fe20000000020 */
[----:B------:R-:W-:Y:S02]  /*1a960*/  IMAD.IADD R3, R3, 0x1, R33 ;  /* 0x0000000103037824 */ /* 0x000fe400078e0221 */
[----:B------:R-:W-:Y:S01]  /*1a970*/  IMAD R0, R40, UR4, RZ ;  /* 0x0000000428007c24 */ /* 0x000fe2000f8e02ff */
[----:B---3--:R2:W-:Y:S03]  /*1a980*/  SYNCS.ARRIVE.TRANS64.RED.A1T0 RZ, [R32+URZ], RZ ;  /* 0x000000ff20ff79a7 */ /* 0x0085e6000810043f */
[----:B------:R-:W-:-:S02]  /*1a990*/  IMAD R35, R39, UR5, R0 ;  /* 0x0000000527237c24 */ /* 0x000fc4000f8e0200 */
[----:B--2---:R-:W-:-:S04]  /*1a9a0*/  IMAD.WIDE.U32 R32, R39, UR4, R2 ;  /* 0x0000000427207c25 */ /* 0x004fc8000f8e0002 */
[----:B------:R-:W-:-:S04]  /*1a9b0*/  IMAD.WIDE R20, R42, 0xc0, R44 ;  /* 0x000000c02a147825 */ /* 0x000fc800078e022c */
[----:B-1----:R-:W-:Y:S01]  /*1a9c0*/  IMAD.IADD R37, R33, 0x1, R35 ;  /* 0x0000000121257824 */ /* 0x002fe200078e0223 */
        /* <DEDUP_REMOVED lines=21> */
.L_x_10261:
[----:B------:R-:W-:Y:S05]  /*1ab20*/  BSYNC B1 ;  /* 0x0000000000017941 */ /* 0x000fea0003800000 */
.L_x_10260:
[----:B------:R-:W-:Y:S05]  /*1ab30*/  @P3 BRA `(.L_x_10262) ;  /* 0x00000008006c3947 */ /* 0x000fea0003800000 */
[----:B0----5:R-:W-:Y:S01]  /*1ab40*/  IADD3 R5, P0, R20, 0x60, RZ ;  /* 0x0000006014057810 */ /* 0x021fe20007f1e0ff */
[----:B------:R-:W-:Y:S01]  /*1ab50*/  ULDC.64 UR4, c[0x0][0xad8] ;  /* 0x0002b60000047ab9 */ /* 0x000fe20000000a00 */
[----:B------:R-:W-:Y:S01]  /*1ab60*/  IMAD.MOV.U32 R2, RZ, RZ, R32 ;  /* 0x000000ffff027224 */ /* 0x000fe200078e0020 */
[----:B------:R-:W-:Y:S01]  /*1ab70*/  ULDC.64 UR6, c[0x0][0xa80] ;  /* 0x0002a00000067ab9 */ /* 0x000fe20000000a00 */
[----:B------:R-:W-:Y:S01]  /*1ab80*/  IMAD.MOV.U32 R3, RZ, RZ, R37 ;  /* 0x000000ffff037224 */ /* 0x000fe200078e0025 */
[----:B------:R-:W-:Y:S01]  /*1ab90*/  ULDC.64 UR8, c[0x0][0x208] ;  /* 0x0000820000087ab9 */ /* 0x000fe20000000a00 */
[----:B------:R-:W-:Y:S02]  /*1aba0*/  IMAD.X R20, RZ, RZ, R21, P0 ;  /* 0x000000ffff147224 */ /* 0x000fe400000e0615 */
[----:B------:R-:W-:Y:S02]  /*1abb0*/  VIADD R0, R41, 0x20 ;  /* 0x0000002029007836 */ /* 0x000fe40000000000 */
[----:B------:R-:W-:-:S02]  /*1abc0*/  IMAD R20, R20, UR4, RZ ;  /* 0x0000000414147c24 */ /* 0x000fc4000f8e02ff */
[C---:B------:R-:W-:Y:S01]  /*1abd0*/  IMAD.WIDE.U32 R2, R5.reuse, UR4, R2 ;  /* 0x0000000405027c25 */ /* 0x040fe2000f8e0002 */
[----:B------:R-:W-:Y:S02]  /*1abe0*/  ULDC UR4, c[0x0][0xa8c] ;  /* 0x0002a30000047ab9 */ /* 0x000fe40000000800 */
[----:B------:R-:W-:Y:S01]  /*1abf0*/  ISETP.GE.AND P2, PT, R0, UR4, PT ;  /* 0x0000000400007c0c */ /* 0x000fe2000bf46270 */
[----:B------:R-:W-:Y:S01]  /*1ac00*/  IMAD R5, R5, UR5, R20 ;  /* 0x0000000505057c24 */ /* 0x000fe2000f8e0214 */
[----:B------:R-:W-:Y:S01]  /*1ac10*/  LEA R4, P0, R2, UR6, 0x1 ;  /* 0x0000000602047c11 */ /* 0x000fe2000f8008ff */
[C---:B------:R-:W-:Y:S01]  /*1ac20*/  VIADD R0, R41.reuse, 0x40 ;  /* 0x0000004029007836 */ /* 0x040fe20000000000 */
[----:B------:R-:W-:Y:S01]  /*1ac30*/  ISETP.GE.AND P1, PT, R41, UR4, PT ;  /* 0x0000000429007c0c */ /* 0x000fe2000bf26270 */
        /* <DEDUP_REMOVED lines=9> */
.L_x_10258:
[----:B------:R-:W0:Y:S01]  /*1acd0*/  S2R R0, SR_TID.X ;  /* 0x0000000000007919 */ /* 0x000e220000002100 */
[----:B------:R-:W-:Y:S01]  /*1ace0*/  ULDC.64 UR4, c[0x0][0xbd8] ;  /* 0x0002f60000047ab9 */ /* 0x000fe20000000a00 */
[----:B------:R-:W-:Y:S01]  /*1acf0*/  IMAD.MOV.U32 R7, RZ, RZ, RZ ;  /* 0x000000ffff077224 */ /* 0x000fe200078e00ff */
[----:B------:R-:W-:Y:S01]  /*1ad00*/  ISETP.NE.U32.AND P0, PT, RZ, UR4, PT ;  /* 0x00000004ff007c0c */ /* 0x000fe2000bf05070 */
[----:B------:R-:W-:Y:S01]  /*1ad10*/  ULDC.64 UR6, c[0x0][0x208] ;  /* 0x0000820000067ab9 */ /* 0x000fe20000000a00 */
        /* <DEDUP_REMOVED lines=9> */
[----:B0-----:R-:W-:-:S02]  /*1adb0*/  VIADD R4, R0, 0xffffff80 ;  /* 0xffffff8000047836 */ /* 0x001fc40000000000 */
[----:B------:R-:W-:Y:S01]  /*1adc0*/  @P1 IADD3.X R47, R27, UR5, RZ, P2, !PT ;  /* 0x000000051b2f1c10 */ /* 0x000fe200097fe4ff */
[----:B------:R-:W-:Y:S02]  /*1add0*/  IMAD.U32 R0, RZ, RZ, UR4 ;  /* 0x00000004ff007e24 */ /* 0x000fe4000f8e00ff */
[----:B------:R-:W-:-:S04]  /*1ade0*/  ISETP.GT.AND P2, PT, R4, 0xbf, PT ;  /* 0x000000bf0400780c */ /* 0x000fc80003f44270 */
[----:B------:R1:W5:Y:S01]  /*1adf0*/  @P1 LDG.E R0, desc[UR6][R46.64] ;  /* 0x000000062e001981 */ /* 0x000362000c1e1900 */
[----:B------:R-:W-:Y:S08]  /*1ae00*/  @P1 BRA `(.L_x_10263) ;  /* 0x0000000000141947 */ /* 0x000ff00003800000 */
[----:B------:R-:W-:Y:S05]  /*1ae10*/  @!P0 BRA `(.L_x_10263) ;  /* 0x0000000000108947 */ /* 0x000fea0003800000 */
[----:B------:R-:W-:Y:S02]  /*1ae20*/  ULDC.64 UR4, c[0x0][0x208] ;  /* 0x0000820000047ab9 */ /* 0x000fe40000000a00 */
[----:B------:R-:W2:Y:S04]  /*1ae30*/  LDG.E R5, desc[UR4][R2.64] ;  /* 0x0000000402057981 */ /* 0x000ea8000c1e1900 */
[----:B-----5:R-:W2:Y:S02]  /*1ae40*/  LDG.E R0, desc[UR4][R2.64+0x4] ;  /* 0x0000040402007981 */ /* 0x020ea4000c1e1900 */
[----:B--2---:R-:W-:-:S07]  /*1ae50*/  IMAD.IADD R0, R0, 0x1, -R5 ;  /* 0x0000000100007824 */ /* 0x004fce00078e0a05 */
.L_x_10263:
[----:B------:R-:W2:Y:S04]  /*1ae60*/  LDL R13, [R1+0x78] ;  /* 0x00007800010d7983 */ /* 0x000ea80000100800 */
[----:B------:R-:W3:Y:S04]  /*1ae70*/  LDL R10, [R1+0x58] ;  /* 0x00005800010a7983 */ /* 0x000ee80000100800 */
[----:B------:R0:W5:Y:S01]  /*1ae80*/  LDL R12, [R1+0x80] ;  /* 0x00008000010c7983 */ /* 0x0001620000100800 */
[----:B------:R-:W-:Y:S01]  /*1ae90*/  BSSY B1, `(.L_x_10264) ;  /* 0x000001e000017945 */ /* 0x000fe20003800000 */
[----:B------:R-:W-:-:S02]  /*1aea0*/  SEL R11, R62, RZ, !P0 ;  /* 0x000000ff3e0b7207 */ /* 0x000fc40004000000 */
[----:B------:R-:W-:Y:S02]  /*1aeb0*/  SEL R26, R26, RZ, !P0 ;  /* 0x000000ff1a1a7207 */ /* 0x000fe40004000000 */
[----:B-----5:R-:W-:Y:S02]  /*1aec0*/  SHF.R.S32.HI R6, RZ, 0x1f, R7 ;  /* 0x0000001fff067819 */ /* 0x020fe40000011407 */
[----:B--2---:R-:W-:Y:S02]  /*1aed0*/  SHF.R.S32.HI R8, RZ, 0x1f, R13 ;  /* 0x0000001fff087819 */ /* 0x004fe4000001140d */
[----:B---3--:R-:W-:Y:S01]  /*1aee0*/  SHF.R.S32.HI R9, RZ, 0x1f, R10 ;  /* 0x0000001fff097819 */ /* 0x008fe2000001140a */
[----:B0-----:R-:W-:Y:S06]  /*1aef0*/  @P2 BRA `(.L_x_10265) ;  /* 0x00000000005c2947 */ /* 0x001fec0003800000 */
[----:B-1----:R-:W0:Y:S02]  /*1af00*/  S2R R2, SR_TID.X ;  /* 0x0000000000027919 */ /* 0x002e240000002100 */
[----:B0-----:R-:W-:-:S04]  /*1af10*/  IMAD R2, R12, 0xc0, R2 ;  /* 0x000000c00c027824 */ /* 0x001fc800078e0202 */
[----:B------:R-:W-:-:S05]  /*1af20*/  VIADD R3, R2, 0xffffff80 ;  /* 0xffffff8002037836 */ /* 0x000fca0000000000 */
[----:B------:R-:W-:-:S13]  /*1af30*/  ISETP.GE.AND P0, PT, R3, R0, PT ;  /* 0x000000000300720c */ /* 0x000fda0003f06270 */
[----:B------:R-:W-:Y:S05]  /*1af40*/  @P0 BRA `(.L_x_10265) ;  /* 0x0000000000480947 */ /* 0x000fea0003800000 */
[C---:B------:R-:W-:Y:S01]  /*1af50*/  IADD3 R2, P0, R3.reuse, R7, RZ ;  /* 0x0000000703027210 */ /* 0x040fe20007f1e0ff */
        /* <DEDUP_REMOVED lines=17> */
.L_x_10265:
[----:B------:R-:W-:Y:S05]  /*1b070*/  BSYNC B1 ;  /* 0x0000000000017941 */ /* 0x000fea0003800000 */
.L_x_10264:
[----:B------:R-:W2:Y:S01]  /*1b080*/  LDL.64 R14, [R1+0x70] ;  /* 0x00007000010e7983 */ /* 0x000ea20000100a00 */
[----:B------:R-:W-:Y:S01]  /*1b090*/  ULDC.64 UR4, c[0x0][0xaa0] ;  /* 0x0002a80000047ab9 */ /* 0x000fe20000000a00 */
[----:B-1----:R-:W-:Y:S01]  /*1b0a0*/  IMAD.MOV.U32 R2, RZ, RZ, R10 ;  /* 0x000000ffff027224 */ /* 0x002fe200078e000a */
[----:B------:R-:W-:Y:S01]  /*1b0b0*/  BSSY B1, `(.L_x_10266) ;  /* 0x000002c000017945 */ /* 0x000fe20003800000 */
[----:B0-----:R-:W-:Y:S02]  /*1b0c0*/  IMAD.MOV.U32 R3, RZ, RZ, R9 ;  /* 0x000000ffff037224 */ /* 0x001fe400078e0009 */
        /* <DEDUP_REMOVED lines=42> */
.L_x_10267:
[----:B------:R-:W-:Y:S05]  /*1b370*/  BSYNC B1 ;  /* 0x0000000000017941 */ /* 0x000fea0003800000 */
.L_x_10266:
        /* <DEDUP_REMOVED lines=23> */
.L_x_10262:
[----:B------:R-:W-:Y:S05]  /*1b4f0*/  BSYNC B0 ;  /* 0x0000000000007941 */ /* 0x000fea0003800000 */
.L_x_10257:
[----:B------:R-:W4:Y:S01]  /*1b500*/  LDL R0, [R1+0x4c] ;  /* 0x00004c0001007983 */ /* 0x000f220000100800 */
[----:B------:R-:W-:Y:S02]  /*1b510*/  ULDC UR4, c[0x0][0xc14] ;  /* 0x0003050000047ab9 */ /* 0x000fe40000000800 */
[----:B----4-:R-:W-:-:S13]  /*1b520*/  ISETP.GE.AND P0, PT, R0, UR4, PT ;  /* 0x0000000400007c0c */ /* 0x010fda000bf06270 */
[----:B------:R-:W-:Y:S05]  /*1b530*/  @!P0 BRA `(.L_x_10268) ;  /* 0xfffffe5c00788947 */ /* 0x000fea000383ffff */
[----:B------:R-:W-:Y:S05]  /*1b540*/  BRA `(.L_x_10116) ;  /* 0x0000005c00547947 */ /* 0x000fea0003800000 */
.L_x_10114:
[----:B------:R-:W-:-:S08]  /*1b550*/  NOP ;  /* 0x0000000000007918 */ /* 0x000fd00000000000 */
[----:B------:R-:W0:-:S00]  /*1b560*/  USETMAXREG.DEALLOC.CTAPOOL 0x20 ;  /* 0x00000020000079c8 */ /* 0x000e0000080e0500 */
        /* <DEDUP_REMOVED lines=40> */
[----:B-1----:R-:W-:-:S05]  /*1b7f0*/  SEL R2, R2, RZ, P0 ;  /* 0x000000ff02027207 */ /* 0x002fca0000000000 */
[----:B------:R-:W-:-:S05]  /*1b800*/  IMAD.IADD R2, R3, 0x1, R2 ;  /* 0x0000000103027824 */ /* 0x000fca00078e0202 */
        /* <DEDUP_REMOVED lines=9> */
[----:B------:R2:W-:Y:S01]  /*1b8a0*/  STL [R1], R7 ;  /* 0x0000000701007387 */ /* 0x0005e20000100800 */
[----:B-1----:R-:W-:-:S05]  /*1b8b0*/  IMAD R4, R4, UR4, RZ ;  /* 0x0000000404047c24 */ /* 0x002fca000f8e02ff */
[----:B0-----:R-:W-:Y:S01]  /*1b8c0*/  ISETP.GT.AND P0, PT, R4, UR6, PT ;  /* 0x0000000604007c0c */ /* 0x001fe2000bf04270 */
[----:B------:R-:W-:Y:S02]  /*1b8d0*/  IMAD.MOV.U32 R6, RZ, RZ, RZ ;  /* 0x000000ffff067224 */ /* 0x000fe400078e00ff */
[----:B------:R-:W-:-:S10]  /*1b8e0*/  IMAD.MOV.U32 R3, RZ, RZ, R4 ;  /* 0x000000ffff037224 */ /* 0x000fd400078e0004 */
[----:B--2---:R-:W-:Y:S05]  /*1b8f0*/  @P0 BRA `(.L_x_10269) ;  /* 0x0000000000b80947 */ /* 0x004fea0003800000 */
[----:B------:R-:W-:Y:S01]  /*1b900*/  IMAD.MOV.U32 R4, RZ, RZ, R3 ;  /* 0x000000ffff047224 */ /* 0x000fe200078e0003 */
[----:B------:R-:W-:Y:S01]  /*1b910*/  ULDC UR5, c[0x0][0xc14] ;  /* 0x0003050000057ab9 */ /* 0x000fe20000000800 */
[----:B------:R-:W-:Y:S01]  /*1b920*/  IMAD.MOV.U32 R6, RZ, RZ, RZ ;  /* 0x000000ffff067224 */ /* 0x000fe200078e00ff */
[----:B------:R-:W-:Y:S01]  /*1b930*/  ULDC UR7, c[0x0][0xc14] ;  /* 0x0003050000077ab9 */ /* 0x000fe20000000800 */
[----:B------:R-:W-:-:S05]  /*1b940*/  ULDC UR4, c[0x0][0xc10] ;  /* 0x0003040000047ab9 */ /* 0x000fca0000000800 */
.L_x_10273:
        /* <DEDUP_REMOVED lines=10> */
[----:B------:R-:W0:Y:S01]  /*1b9f0*/  LDC.64 R2, c[0x0][0xc58] ;  /* 0x00031600ff027b82 */ /* 0x000e220000000a00 */
[----:B------:R-:W-:Y:S01]  /*1ba00*/  ULDC.64 UR8, c[0x0][0x208] ;  /* 0x0000820000087ab9 */ /* 0x000fe20000000a00 */
[----:B0-----:R-:W-:-:S05]  /*1ba10*/  IMAD.WIDE R2, R5, 0x4, R2 ;  /* 0x0000000405027825 */ /* 0x001fca00078e0202 */
[----:B------:R0:W5:Y:S02]  /*1ba20*/  LDG.E R0, desc[UR8][R2.64] ;  /* 0x0000000802007981 */ /* 0x000164000c1e1900 */
.L_x_10272:
[----:B------:R-:W-:Y:S05]  /*1ba30*/  BSYNC B0 ;  /* 0x0000000000007941 */ /* 0x000fea0003800000 */
.L_x_10271:
        /* <DEDUP_REMOVED lines=26> */
.L_x_10269:
        /* <DEDUP_REMOVED lines=21> */
.L_x_10274:
        /* <DEDUP_REMOVED lines=59> */
.L_x_10270:
[----:B------:R-:W-:Y:S02]  /*1c0e0*/  IMAD.MOV.U32 R17, RZ, RZ, RZ ;  /* 0x000000ffff117224 */ /* 0x000fe400078e00ff */
[----:B------:R-:W-:Y:S02]  /*1c0f0*/  IMAD.U32 R16, RZ, RZ, UR6 ;  /* 0x00000006ff107e24 */ /* 0x000fe4000f8e00ff */
[----:B------:R-:W-:-:S07]  /*1c100*/  IMAD.MOV.U32 R18, RZ, RZ, RZ ;  /* 0x000000ffff127224 */ /* 0x000fce00078e00ff */
.L_x_10275:
        /* <DEDUP_REMOVED lines=15> */
[----:B------:R-:W1:Y:S01]  /*1c200*/  S2R R4, SR_TID.X ;  /* 0x0000000000047919 */ /* 0x000e620000002100 */
        /* <DEDUP_REMOVED lines=10> */
[----:B------:R-:W-:Y:S01]  /*1c2b0*/  ULOP3.LUT UR37, UR60, 0x2, URZ, 0xfc, !UPT ;  /* 0x000000023c257892 */ /* 0x000fe2000f8efc3f */
[----:B-1----:R-:W-:-:S04]  /*1c2c0*/  LOP3.LUT R4, R4, 0x7f, RZ, 0xc0, !PT ;  /* 0x0000007f04047812 */ /* 0x002fc800078ec0ff */
[C---:B------:R-:W-:Y:S02]  /*1c2d0*/  ISETP.NE.AND P2, PT, R4.reuse, RZ, PT ;  /* 0x000000ff0400720c */ /* 0x040fe40003f45270 */
[----:B------:R-:W-:-:S11]  /*1c2e0*/  ISETP.NE.OR P0, PT, R4, RZ, !P1 ;  /* 0x000000ff0400720c */ /* 0x000fd60004f05670 */
[----:B------:R-:W-:-:S04]  /*1c2f0*/  @P2 LOP3.LUT R2, R2, 0x2, RZ, 0xfc, !PT ;  /* 0x0000000202022812 */ /* 0x000fc800078efcff */
[----:B------:R-:W-:-:S05]  /*1c300*/  @P0 LOP3.LUT R2, R2, 0x40, RZ, 0xfc, !PT ;  /* 0x0000004002020812 */ /* 0x000fca00078efcff */
[----:B------:R0:W-:Y:S02]  /*1c310*/  STL [R1], R2 ;  /* 0x0000000201007387 */ /* 0x0001e40000100800 */
.L_x_10366:
[----:B01----:R-:W0:Y:S01]  /*1c320*/  LDC.64 R2, c[0x0][0xc60] ;  /* 0x00031800ff027b82 */ /* 0x003e220000000a00 */
[----:B------:R-:W-:Y:S01]  /*1c330*/  ULDC.64 UR4, c[0x0][0x208] ;  /* 0x0000820000047ab9 */ /* 0x000fe20000000a00 */
[----:B0-----:R-:W-:-:S05]  /*1c340*/  IMAD.WIDE R2, R19, 0x4, R2 ;  /* 0x0000000413027825 */ /* 0x001fca00078e0202 */
[----:B------:R-:W2:Y:S01]  /*1c350*/  LDG.E R29, desc[UR4][R2.64] ;  /* 0x00000004021d7981 */ /* 0x000ea2000c1e1900 */
[----:B------:R-:W-:Y:S05]  /*1c360*/  YIELD ;  /* 0x0000000000007946 */ /* 0x000fea0003800000 */
[----:B------:R-:W-:Y:S01]  /*1c370*/  ULDC.64 UR4, c[0x0][0xa28] ;  /* 0x00028a0000047ab9 */ /* 0x000fe20000000a00 */
[----:B------:R-:W-:Y:S01]  /*1c380*/  ULDC.64 UR6, c[0x0][0x208] ;  /* 0x0000820000067ab9 */ /* 0x000fe20000000a00 */
[----:B------:R-:W-:Y:S01]  /*1c390*/  ISETP.NE.U32.AND P1, PT, RZ, UR4, PT ;  /* 0x00000004ff007c0c */ /* 0x000fe2000bf25070 */
[----:B------:R-:W-:Y:S01]  /*1c3a0*/  IMAD.MOV.U32 R10, RZ, RZ, RZ ;  /* 0x000000ffff0a7224 */ /* 0x000fe200078e00ff */
[----:B------:R-:W-:Y:S01]  /*1c3b0*/  ULDC.64 UR8, c[0x0][0xa08] ;  /* 0x0002820000087ab9 */ /* 0x000fe20000000a00 */
[----:B------:R-:W-:Y:S01]  /*1c3c0*/  ULDC.64 UR10, c[0x0][0xa10] ;  /* 0x00028400000a7ab9 */ /* 0x000fe20000000a00 */
[----:B------:R-:W-:-:S02]  /*1c3d0*/  ISETP.NE.AND.EX P1, PT, RZ, UR5, PT, P1 ;  /* 0x00000005ff007c0c */ /* 0x000fc4000bf25310 */
[----:B--2---:R-:W-:Y:S01]  /*1c3e0*/  SHF.R.S32.HI R0, RZ, 0x1f, R29 ;  /* 0x0000001fff007819 */ /* 0x004fe2000001141d */
[----:B------:R-:W-:-:S10]  /*1c3f0*/  IMAD.SHL.U32 R14, R29, 0x4, RZ ;  /* 0x000000041d0e7824 */ /* 0x000fd400078e00ff */
[C---:B------:R-:W-:Y:S02]  /*1c400*/  @P1 LEA R2, P0, R29.reuse, UR4, 0x2 ;  /* 0x000000041d021c11 */ /* 0x040fe4000f8010ff */
[C-C-:B------:R-:W-:Y:S02]  /*1c410*/  SHF.L.U64.HI R12, R29.reuse, 0x2, R0.reuse ;  /* 0x000000021d0c7819 */ /* 0x140fe40000010200 */
[----:B------:R-:W-:Y:S01]  /*1c420*/  @P1 LEA.HI.X R3, R29, UR5, R0, 0x2, P0 ;  /* 0x000000051d031c11 */ /* 0x000fe200080f1400 */
[----:B------:R-:W-:Y:S01]  /*1c430*/  ULDC.64 UR4, c[0x0][0xa18] ;  /* 0x0002860000047ab9 */ /* 0x000fe20000000a00 */
[----:B------:R-:W-:Y:S01]  /*1c440*/  IMAD.MOV.U32 R0, RZ, RZ, RZ ;  /* 0x000000ffff007224 */ /* 0x000fe200078e00ff */
[----:B------:R-:W-:Y:S01]  /*1c450*/  ISETP.NE.U32.AND P0, PT, RZ, UR4, PT ;  /* 0x00000004ff007c0c */ /* 0x000fe2000bf05070 */
[----:B------:R-:W-:Y:S03]  /*1c460*/  STL [R1+0x8], R14 ;  /* 0x0000080e01007387 */ /* 0x000fe60000100800 */
[----:B------:R-:W-:Y:S01]  /*1c470*/  ISETP.NE.AND.EX P0, PT, RZ, UR5, PT, P0 ;  /* 0x00000005ff007c0c */ /* 0x000fe2000bf05300 */
[----:B------:R0:W5:Y:S04]  /*1c480*/  @P1 LDG.E R0, desc[UR6][R2.64] ;  /* 0x0000000602001981 */ /* 0x000168000c1e1900 */
[----:B------:R-:W-:Y:S08]  /*1c490*/  STL [R1+0xc], R12 ;  /* 0x00000c0c01007387 */ /* 0x000ff00000100800 */
[----:B------:R-:W-:-:S04]  /*1c4a0*/  @P0 IADD3 R8, P2, R14, UR4, RZ ;  /* 0x000000040e080c10 */ /* 0x000fc8000ff5e0ff */
[----:B------:R-:W-:Y:S01]  /*1c4b0*/  @P0 IADD3.X R9, R12, UR5, RZ, P2, !PT ;  /* 0x000000050c090c10 */ /* 0x000fe200097fe4ff */
[----:B------:R-:W-:Y:S02]  /*1c4c0*/  ULDC.64 UR4, c[0x0][0xa00] ;  /* 0x0002800000047ab9 */ /* 0x000fe40000000a00 */
[----:B------:R-:W-:-:S04]  /*1c4d0*/  ISETP.NE.U32.AND P2, PT, RZ, UR4, PT ;  /* 0x00000004ff007c0c */ /* 0x000fc8000bf45070 */
[----:B------:R-:W-:Y:S02]  /*1c4e0*/  ISETP.NE.AND.EX P2, PT, RZ, UR5, PT, P2 ;  /* 0x00000005ff007c0c */ /* 0x000fe4000bf45320 */
[----:B0-----:R-:W-:-:S04]  /*1c4f0*/  IADD3 R2, P1, R14, UR4, RZ ;  /* 0x000000040e027c10 */ /* 0x001fc8000ff3e0ff */
[----:B------:R-:W-:-:S07]  /*1c500*/  IADD3.X R3, R12, UR5, RZ, P1, !PT ;  /* 0x000000050c037c10 */ /* 0x000fce0008ffe4ff */
[----:B------:R-:W2:Y:S01]  /*1c510*/  @P2 LDG.E R10, desc[UR6][R2.64] ;  /* 0x00000006020a2981 */ /* 0x000ea2000c1e1900 */
[----:B------:R-:W-:Y:S01]  /*1c520*/  ULDC UR4, c[0x0][0x288] ;  /* 0x0000a20000047ab9 */ /* 0x000fe20000000800 */
[----:B------:R-:W-:-:S04]  /*1c530*/  IADD3 R6, P1, R14, UR8, RZ ;  /* 0x000000080e067c10 */ /* 0x000fc8000ff3e0ff */
[----:B------:R-:W-:Y:S02]  /*1c540*/  IADD3.X R7, R12, UR9, RZ, P1, !PT ;  /* 0x000000090c077c10 */ /* 0x000fe40008ffe4ff */
[----:B------:R-:W-:-:S04]  /*1c550*/  IADD3 R4, P1, R14, UR10, RZ ;  /* 0x0000000a0e047c10 */ /* 0x000fc8000ff3e0ff */
[----:B------:R-:W-:Y:S02]  /*1c560*/  IADD3.X R5, R12, UR11, RZ, P1, !PT ;  /* 0x0000000b0c057c10 */ /* 0x000fe40008ffe4ff */
[----:B------:R-:W-:-:S04]  /*1c570*/  ISETP.NE.U32.AND P1, PT, RZ, UR8, PT ;  /* 0x00000008ff007c0c */ /* 0x000fc8000bf25070 */
        /* <DEDUP_REMOVED lines=13> */
[----:B------:R-:W-:Y:S02]  /*1c650*/  ULDC UR6, c[0x0][0x338] ;  /* 0x0000ce0000067ab9 */ /* 0x000fe40000000800 */
[----:B0-----:R-:W-:-:S03]  /*1c660*/  IMAD.U32 R9, RZ, RZ, UR6 ;  /* 0x00000006ff097e24 */ /* 0x001fc6000f8e00ff */
[----:B------:R-:W-:Y:S01]  /*1c670*/  IMAD.U32 R11, RZ, RZ, UR4 ;  /* 0x00000004ff0b7e24 */ /* 0x000fe2000f8e00ff */
[----:B------:R-:W-:Y:S06]  /*1c680*/  @P0 BRA `(.L_x_10277) ;  /* 0x0000000000140947 */ /* 0x000fec0003800000 */
[----:B------:R-:W-:Y:S05]  /*1c690*/  @!P2 BRA `(.L_x_10277) ;  /* 0x000000000010a947 */ /* 0x000fea0003800000 */
[----:B------:R-:W-:Y:S02]  /*1c6a0*/  ULDC.64 UR4, c[0x0][0x208] ;  /* 0x0000820000047ab9 */ /* 0x000fe40000000a00 */
[----:B------:R-:W2:Y:S04]  /*1c6b0*/  LDG.E R13, desc[UR4][R2.64] ;  /* 0x00000004020d7981 */ /* 0x000ea8000c1e1900 */
[----:B-----5:R-:W2:Y:S02]  /*1c6c0*/  LDG.E R10, desc[UR4][R2.64+0x4] ;  /* 0x00000404020a7981 */ /* 0x020ea4000c1e1900 */
[----:B--2---:R-:W-:-:S07]  /*1c6d0*/  IMAD.IADD R10, R10, 0x1, -R13 ;  /* 0x000000010a0a7824 */ /* 0x004fce00078e0a0d */
.L_x_10277:
[----:B------:R-:W-:Y:S01]  /*1c6e0*/  IMAD.MOV.U32 R23, RZ, RZ, RZ ;  /* 0x000000ffff177224 */ /* 0x000fe200078e00ff */
[----:B------:R-:W-:-:S05]  /*1c6f0*/  ULDC.64 UR4, c[0x0][0x208] ;  /* 0x0000820000047ab9 */ /* 0x000fca0000000a00 */
[----:B------:R-:W2:Y:S01]  /*1c700*/  @P3 LDG.E R23, desc[UR4][R6.64] ;  /* 0x0000000406173981 */ /* 0x000ea2000c1e1900 */
[----:B------:R-:W-:-:S06]  /*1c710*/  IMAD.MOV.U32 R8, RZ, RZ, RZ ;  /* 0x000000ffff087224 */ /* 0x000fcc00078e00ff */
[----:B------:R0:W5:Y:S01]  /*1c720*/  @P1 LDG.E R8, desc[UR4][R4.64] ;  /* 0x0000000404081981 */ /* 0x000162000c1e1900 */
[----:B------:R-:W-:Y:S02]  /*1c730*/  ULDC.64 UR4, c[0x0][0xa20] ;  /* 0x0002880000047ab9 */ /* 0x000fe40000000a00 */
[----:B------:R-:W-:-:S04]  /*1c740*/  ISETP.NE.U32.AND P0, PT, RZ, UR4, PT ;  /* 0x00000004ff007c0c */ /* 0x000fc8000bf05070 */
[----:B------:R-:W-:Y:S01]  /*1c750*/  ISETP.NE.AND.EX P0, PT, RZ, UR5, PT, P0 ;  /* 0x00000005ff007c0c */ /* 0x000fe2000bf05300 */
[----:B--2--5:R-:W-:-:S12]  /*1c760*/  IMAD.IADD R23, R23, 0x1, R0 ;  /* 0x0000000117177824 */ /* 0x024fd800078e0200 */
[----:B0-----:R-:W-:Y:S05]  /*1c770*/  @!P0 BRA `(.L_x_10278) ;  /* 0x0000000000148947 */ /* 0x001fea0003800000 */
[----:B------:R-:W-:Y:S01]  /*1c780*/  IADD3 R2, P0, R14, UR4, RZ ;  /* 0x000000040e027c10 */ /* 0x000fe2000ff1e0ff */
[----:B------:R-:W-:-:S03]  /*1c790*/  ULDC.64 UR6, c[0x0][0x208] ;  /* 0x0000820000067ab9 */ /* 0x000fc60000000a00 */
[----:B------:R-:W-:-:S05]  /*1c7a0*/  IADD3.X R3, R12, UR5, RZ, P0, !PT ;  /* 0x000000050c037c10 */ /* 0x000fca00087fe4ff */
[----:B------:R0:W5:Y:S01]  /*1c7b0*/  LDG.E R11, desc[UR6][R2.64] ;  /* 0x00000006020b7981 */ /* 0x000162000c1e1900 */
[----:B------:R-:W-:Y:S05]  /*1c7c0*/  BRA `(.L_x_10279) ;  /* 0x0000000000147947 */ /* 0x000fea0003800000 */
.L_x_10278:
[----:B------:R-:W-:Y:S05]  /*1c7d0*/  @!P3 BRA `(.L_x_10279) ;  /* 0x000000000010b947 */ /* 0x000fea0003800000 */
[----:B------:R-:W-:Y:S02]  /*1c7e0*/  ULDC.64 UR4, c[0x0][0x208] ;  /* 0x0000820000047ab9 */ /* 0x000fe40000000a00 */
[----:B------:R-:W2:Y:S04]  /*1c7f0*/  LDG.E R2, desc[UR4][R6.64] ;  /* 0x0000000406027981 */ /* 0x000ea8000c1e1900 */
[----:B------:R-:W2:Y:S02]  /*1c800*/  LDG.E R11, desc[UR4][R6.64+0x4] ;  /* 0x00000404060b7981 */ /* 0x000ea4000c1e1900 */
[----:B--2---:R-:W-:-:S07]  /*1c810*/  IMAD.IADD R11, R11, 0x1, -R2 ;  /* 0x000000010b0b7824 */ /* 0x004fce00078e0a02 */
.L_x_10279:
[----:B------:R-:W-:Y:S02]  /*1c820*/  ULDC.64 UR4, c[0x0][0x208] ;  /* 0x0000820000047ab9 */ /* 0x000fe40000000a00 */
[----:B0-----:R-:W2:Y:S04]  /*1c830*/  @P1 LDG.E R3, desc[UR4][R4.64] ;  /* 0x0000000404031981 */ /* 0x001ea8000c1e1900 */
[----:B------:R-:W2:Y:S01]  /*1c840*/  @P1 LDG.E R2, desc[UR4][R4.64+0x4] ;  /* 0x0000040404021981 */ /* 0x000ea2000c1e1900 */
[----:B-----5:R-:W-:Y:S01]  /*1c850*/  IMAD.IADD R0, R11, 0x1, -R0 ;  /* 0x000000010b007824 */ /* 0x020fe200078e0a00 */
[----:B------:R-:W-:Y:S01]  /*1c860*/  BSSY B0, `(.L_x_10280) ;  /* 0x00000de000007945 */ /* 0x000fe20003800000 */
[----:B------:R-:W-:Y:S01]  /*1c870*/  PLOP3.LUT P2, PT, PT, PT, PT, 0x80, 0x0 ;  /* 0x000000000000781c */ /* 0x000fe20003f4f070 */
[----:B--2---:R-:W-:-:S02]  /*1c880*/  @P1 IMAD.IADD R9, R2, 0x1, -R3 ;  /* 0x0000000102091824 */ /* 0x004fc400078e0a03 */
[----:B------:R-:W-:Y:S02]  /*1c890*/  IMAD R3, R17, 0xc0, RZ ;  /* 0x000000c011037824 */ /* 0x000fe400078e02ff */
[----:B------:R-:W-:-:S03]  /*1c8a0*/  IMAD.IADD R2, R0, 0x1, R9 ;  /* 0x0000000100027824 */ /* 0x000fc600078e0209 */
        /* <DEDUP_REMOVED lines=9> */
[----:B------:R-:W-:-:S05]  /*1c940*/  VIMNMX R6, R2, R7, PT ;  /* 0x0000000702067248 */ /* 0x000fca0003fe0100 */
[--C-:B------:R-:W-:Y:S01]  /*1c950*/  IMAD R2, R6, 0x90, -R0.reuse ;  /* 0x0000009006027824 */ /* 0x100fe200078e0a00 */
[----:B------:R0:W-:Y:S01]  /*1c960*/  STL [R1+0x4], R6 ;  /* 0x0000040601007387 */ /* 0x0001e20000100800 */
[----:B------:R-:W-:-:S03]  /*1c970*/  IMAD.MOV R0, RZ, RZ, -R0 ;  /* 0x000000ffff007224 */ /* 0x000fc600078e0a00 */
[----:B------:R-:W-:Y:S02]  /*1c980*/  VIMNMX R9, R2, R9, PT ;  /* 0x0000000902097248 */ /* 0x000fe40003fe0100 */
[----:B------:R-:W-:-:S04]  /*1c990*/  VIMNMX R2, RZ, R0, !PT ;  /* 0x00000000ff027248 */ /* 0x000fc80007fe0100 */
[----:B------:R-:W-:Y:S01]  /*1c9a0*/  ISETP.GT.AND P0, PT, R9, R2, PT ;  /* 0x000000020900720c */ /* 0x000fe20003f04270 */
[----:B------:R-:W-:-:S05]  /*1c9b0*/  IMAD.WIDE.U32 R2, R2, 0x38e38e39, RZ ;  /* 0x38e38e3902027825 */ /* 0x000fca00078e00ff */
[----:B------:R-:W-:-:S05]  /*1c9c0*/  SHF.R.U32.HI R2, RZ, 0x5, R3 ;  /* 0x00000005ff027819 */ /* 0x000fca0000011603 */
[----:B------:R-:W-:Y:S02]  /*1c9d0*/  IMAD.MOV.U32 R3, RZ, RZ, R2 ;  /* 0x000000ffff037224 */ /* 0x000fe400078e0002 */
[----:B------:R-:W-:-:S04]  /*1c9e0*/  @P0 VIADD R0, R9, 0x8f ;  /* 0x0000008f09000836 */ /* 0x000fc80000000000 */
[----:B------:R-:W-:-:S05]  /*1c9f0*/  @P0 IMAD.HI R0, R0, 0x38e38e39, RZ ;  /* 0x38e38e3900000827 */ /* 0x000fca00078e02ff */
[----:B------:R-:W-:-:S04]  /*1ca00*/  @P0 SHF.R.U32.HI R5, RZ, 0x1f, R0 ;  /* 0x0000001fff050819 */ /* 0x000fc80000011600 */
        /* <DEDUP_REMOVED lines=13> */
.L_x_10412:
[----:B------:R-:W-:-:S03]  /*1cae0*/  UMOV UR4, 0xffffffff ;  /* 0xffffffff00047882 */ /* 0x000fc60000000000 */
[----:B------:R-:W-:Y:S05]  /*1caf0*/  BRA.DIV UR4, `(.L_x_10283) ;  /* 0x0000005204747947 */ /* 0x000fea000b800000 */
[----:B------:R-:W-:-:S13]  /*1cb00*/  ELECT P6, URZ, PT ;  /* 0x00000000003f782f */ /* 0x000fda00038c0000 */
.L_x_10415:
[----:B------:R-:W2:Y:S01]  /*1cb10*/  LDL R5, [R1+0x10] ;  /* 0x0000100001057983 */ /* 0x000ea20000100800 */
[----:B------:R-:W-:Y:S01]  /*1cb20*/  BSSY B1, `(.L_x_10284) ;  /* 0x000000b000017945 */ /* 0x000fe20003800000 */
[----:B------:R-:W0:Y:S01]  /*1cb30*/  S2R R6, SR_CgaCtaId ;  /* 0x0000000000067919 */ /* 0x000e220000008800 */
[----:B--2---:R-:W-:-:S05]  /*1cb40*/  VIADD R5, R5, 0x1 ;  /* 0x0000000105057836 */ /* 0x004fca0000000000 */
[----:B------:R-:W-:-:S04]  /*1cb50*/  LEA.HI R7, R5, R5, RZ, 0x1 ;  /* 0x0000000505077211 */ /* 0x000fc800078f08ff */
[----:B------:R-:W-:Y:S02]  /*1cb60*/  LOP3.LUT R10, R7, 0xfffffffe, RZ, 0xc0, !PT ;  /* 0xfffffffe070a7812 */ /* 0x000fe400078ec0ff */
[----:B------:R-:W-:-:S03]  /*1cb70*/  MOV R7, 0x400 ;  /* 0x0000040000077802 */ /* 0x000fc60000000f00 */
[----:B------:R-:W-:Y:S01]  /*1cb80*/  IMAD.IADD R5, R5, 0x1, -R10 ;  /* 0x0000000105057824 */ /* 0x000fe200078e0a0a */
[----:B0-----:R-:W-:-:S04]  /*1cb90*/  LEA R6, R6, R7, 0x18 ;  /* 0x0000000706067211 */ /* 0x001fc800078ec0ff */
[----:B------:R-:W-:-:S04]  /*1cba0*/  SHF.L.U32 R5, R5, 0x1f, RZ ;  /* 0x0000001f05057819 */ /* 0x000fc800000006ff */
[----:B------:R-:W0:Y:S02]  /*1cbb0*/  SYNCS.PHASECHK.TRANS64.TRYWAIT P0, [R6+URZ+0x31c20], R5 ;  /* 0x031c2005060075a7 */ /* 0x000e24000800017f */
[----:B0-----:R-:W-:Y:S05]  /*1cbc0*/  @!P0 BRA `(.L_x_10285) ;  /* 0x0000005000608947 */ /* 0x001fea0003800000 */
.L_x_10416:
[----:B------:R-:W-:Y:S05]  /*1cbd0*/  BSYNC B1 ;  /* 0x0000000000017941 */ /* 0x000fea0003800000 */
.L_x_10284:
[----:B------:R-:W-:Y:S04]  /*1cbe0*/  BSSY B1, `(.L_x_10286) ;  /* 0x0000049000017945 */ /* 0x000fe80003800000 */
[----:B------:R-:W-:Y:S05]  /*1cbf0*/  @!P6 BRA `(.L_x_10287) ;  /* 0x00000004001ce947 */ /* 0x000fea0003800000 */
[----:B0-----:R-:W-:Y:S01]  /*1cc00*/  IMAD R5, R25, 0x8, R6 ;  /* 0x0000000819057824 */ /* 0x001fe200078e0206 */
[----:B------:R-:W-:-:S04]  /*1cc10*/  SHF.L.U32 R10, R26, 0x1f, RZ ;  /* 0x0000001f1a0a7819 */ /* 0x000fc800000006ff */
[----:B------:R-:W0:Y:S02]  /*1cc20*/  SYNCS.PHASECHK.TRANS64.TRYWAIT P0, [R5+URZ+0x31ca0], R10 ;  /* 0x031ca00a050075a7 */ /* 0x000e24000800017f */
[----:B0-----:R-:W-:Y:S05]  /*1cc30*/  @!P0 BRA `(.L_x_10288) ;  /* 0x0000005000588947 */ /* 0x001fea0003800000 */
.L_x_10417:
        /* <DEDUP_REMOVED lines=9> */
.L_x_10289:
[----:B------:R-:W-:Y:S01]  /*1ccd0*/  IMAD R9, R25, 0x6c00, R6 ;  /* 0x00006c0019097824 */ /* 0x000fe200078e0206 */
[----:B------:R-:W-:Y:S01]  /*1cce0*/  R2UR UR9, R5 ;  /* 0x00000000050972ca */ /* 0x000fe200000e0000 */
[----:B------:R-:W-:Y:S01]  /*1ccf0*/  IMAD R7, R3, 0x90, R8 ;  /* 0x0000009003077824 */ /* 0x000fe200078e0208 */
        /* <DEDUP_REMOVED lines=22> */
[----:B------:R2:W-:Y:S01]  /*1ce60*/  UTMALDG.4D [UR8], [UR4], desc[UR6] ;  /* 0x00000608040075b4 */ /* 0x0005e20008019000 */
[----:B------:R-:W3:Y:S02]  /*1ce70*/  SYNCS.PHASECHK.TRANS64.TRYWAIT P0, [R5+URZ+0x31cc0], R10 ;  /* 0x031cc00a050075a7 */ /* 0x000ee4000800017f */
[----:B--23--:R-:W-:Y:S05]  /*1ce80*/  @!P0 BRA `(.L_x_10290) ;  /* 0x0000004c00d88947 */ /* 0x00cfea0003800000 */
.L_x_10418:
[----:B------:R-:W-:Y:S05]  /*1ce90*/  @P1 BRA `(.L_x_10291) ;  /* 0x0000000000141947 */ /* 0x000fea0003800000 */
[----:B------:R-:W-:Y:S01]  /*1cea0*/  ISETP.NE.AND P0, PT, R27, RZ, PT ;  /* 0x000000ff1b00720c */ /* 0x000fe20003f05270 */
[----:B0-2---:R-:W-:-:S04]  /*1ceb0*/  IMAD.MOV.U32 R10, RZ, RZ, 0x6c00 ;  /* 0x00006c00ff0a7424 */ /* 0x005fc800078e00ff */
[----:B------:R3:W-:Y:S08]  /*1cec0*/  SYNCS.ARRIVE.TRANS64 RZ, [R5+URZ+0x31cb0], R10 ;  /* 0x031cb00a05ff79a7 */ /* 0x0007f0000800003f */
[----:B------:R-:W-:Y:S05]  /*1ced0*/  @!P0 BRA `(.L_x_10291) ;  /* 0x0000000000048947 */ /* 0x000fea0003800000 */
[----:B------:R-:W-:Y:S01]  /*1cee0*/  BPT.TRAP 0x1 ;  /* 0x000000040000795c */ /* 0x000fe20000300000 */
.L_x_10291:
        /* <DEDUP_REMOVED lines=16> */
[----:B----4-:R-:W-:Y:S01]  /*1cff0*/  UMOV UR8, UR14 ;  /* 0x0000000e00087c82 */ /* 0x010fe20008000000 */
[----:B------:R-:W-:Y:S01]  /*1d000*/  UMOV UR10, UR16 ;  /* 0x00000010000a7c82 */ /* 0x000fe20008000000 */
[----:B------:R-:W-:Y:S01]  /*1d010*/  UMOV UR14, 0x40 ;  /* 0x00000040000e7882 */ /* 0x000fe20000000000 */
[----:B------:R4:W-:Y:S02]  /*1d020*/  UTMALDG.4D [UR8], [UR4], desc[UR6] ;  /* 0x00000608040075b4 */ /* 0x0009e40008019000 */
[----:B----4-:R-:W-:Y:S01]  /*1d030*/  UMOV UR8, UR15 ;  /* 0x0000000f00087c82 */ /* 0x010fe20008000000 */
[----:B------:R-:W-:Y:S02]  /*1d040*/  UMOV UR10, UR14 ;  /* 0x0000000e000a7c82 */ /* 0x000fe40008000000 */
[----:B------:R4:W-:Y:S02]  /*1d050*/  UTMALDG.4D [UR8], [UR4], desc[UR6] ;  /* 0x00000608040075b4 */ /* 0x0009e40008019000 */
[----:B----4-:R-:W-:Y:S01]  /*1d060*/  NOP ;  /* 0x0000000000007918 */ /* 0x010fe20000000000 */
.L_x_10287:
[----:B------:R-:W-:Y:S05]  /*1d070*/  BSYNC B1 ;  /* 0x0000000000017941 */ /* 0x000fea0003800000 */
.L_x_10286:
[----:B------:R-:W-:Y:S01]  /*1d080*/  VIADD R25, R25, 0x1 ;  /* 0x0000000119197836 */ /* 0x000fe20000000000 */
[----:B------:R-:W-:Y:S01]  /*1d090*/  PLOP3.LUT P2, PT, PT, PT, PT, 0x8, 0x0 ;  /* 0x000000000000781c */ /* 0x000fe20003f4e170 */
[----:B------:R-:W-:-:S03]  /*1d0a0*/  VIADD R3, R3, 0xfffffffe ;  /* 0xfffffffe03037836 */ /* 0x000fc60000000000 */
[----:B------:R-:W-:-:S04]  /*1d0b0*/  ISETP.NE.AND P0, PT, R25, 0x2, PT ;  /* 0x000000021900780c */ /* 0x000fc80003f05270 */
[----:B------:R-:W-:Y:S02]  /*1d0c0*/  SEL R25, R25, RZ, P0 ;  /* 0x000000ff19197207 */ /* 0x000fe40000000000 */
[----:B0123--:R-:W-:Y:S02]  /*1d0d0*/  SEL R5, RZ, 0x1, P0 ;  /* 0x00000001ff057807 */ /* 0x00ffe40000000000 */
[----:B------:R-:W-:Y:S02]  /*1d0e0*/  ISETP.GE.AND P0, PT, R3, R2, PT ;  /* 0x000000020300720c */ /* 0x000fe40003f06270 */
[----:B------:R-:W-:-:S11]  /*1d0f0*/  LOP3.LUT R26, R26, R5, RZ, 0x3c, !PT ;  /* 0x000000051a1a7212 */ /* 0x000fd600078e3cff */
[----:B------:R-:W-:Y:S05]  /*1d100*/  @!P0 BRA `(.L_x_10281) ;  /* 0x00000004004c8947 */ /* 0x000fea0003800000 */
.L_x_10298:
[----:B------:R-:W-:Y:S05]  /*1d110*/  YIELD ;  /* 0x0000000000007946 */ /* 0x000fea0003800000 */
[----:B------:R-:W-:Y:S04]  /*1d120*/  BSSY B1, `(.L_x_10292) ;  /* 0x0000048000017945 */ /* 0x000fe80003800000 */
[----:B------:R-:W-:Y:S05]  /*1d130*/  @!P6 BRA `(.L_x_10293) ;  /* 0x000000040018e947 */ /* 0x000fea0003800000 */
[----:B------:R-:W-:Y:S01]  /*1d140*/  IMAD R10, R25, 0x8, R6 ;  /* 0x00000008190a7824 */ /* 0x000fe200078e0206 */
[----:B------:R-:W-:-:S04]  /*1d150*/  SHF.L.U32 R5, R26, 0x1f, RZ ;  /* 0x0000001f1a057819 */ /* 0x000fc800000006ff */
[----:B------:R-:W0:Y:S02]  /*1d160*/  SYNCS.PHASECHK.TRANS64.TRYWAIT P0, [R10+URZ+0x31ca0], R5 ;  /* 0x031ca0050a0075a7 */ /* 0x000e24000800017f */
[----:B0-----:R-:W-:Y:S05]  /*1d170*/  @!P0 BRA `(.L_x_10294) ;  /* 0x0000004c00308947 */ /* 0x001fea0003800000 */
.L_x_10419:
        /* <DEDUP_REMOVED lines=9> */
.L_x_10295:
        /* <DEDUP_REMOVED lines=27> */
.L_x_10420:
[----:B------:R-:W-:Y:S05]  /*1d3c0*/  @P0 BRA `(.L_x_10297) ;  /* 0x0000000000140947 */ /* 0x000fea0003800000 */
[----:B------:R-:W-:Y:S01]  /*1d3d0*/  ISETP.NE.AND P1, PT, R27, RZ, PT ;  /* 0x000000ff1b00720c */ /* 0x000fe20003f25270 */
[----:B01----:R-:W-:-:S04]  /*1d3e0*/  IMAD.MOV.U32 R5, RZ, RZ, 0x6c00 ;  /* 0x00006c00ff057424 */ /* 0x003fc800078e00ff */
[----:B------:R2:W-:Y:S08]  /*1d3f0*/  SYNCS.ARRIVE.TRANS64 RZ, [R10+URZ+0x31cb0], R5 ;  /* 0x031cb0050aff79a7 */ /* 0x0005f0000800003f */
[----:B------:R-:W-:Y:S05]  /*1d400*/  @!P1 BRA `(.L_x_10297) ;  /* 0x0000000000049947 */ /* 0x000fea0003800000 */
[----:B------:R-:W-:Y:S01]  /*1d410*/  BPT.TRAP 0x1 ;  /* 0x000000040000795c */ /* 0x000fe20000300000 */
.L_x_10297:
        /* <DEDUP_REMOVED lines=24> */
.L_x_10293:
[----:B------:R-:W-:Y:S05]  /*1d5a0*/  BSYNC B1 ;  /* 0x0000000000017941 */ /* 0x000fea0003800000 */
.L_x_10292:
[----:B------:R-:W-:-:S05]  /*1d5b0*/  VIADD R25, R25, 0x1 ;  /* 0x0000000119197836 */ /* 0x000fca0000000000 */
[----:B------:R-:W-:-:S04]  /*1d5c0*/  ISETP.NE.AND P0, PT, R25, 0x2, PT ;  /* 0x000000021900780c */ /* 0x000fc80003f05270 */
[----:B012---:R-:W-:Y:S02]  /*1d5d0*/  SEL R5, RZ, 0x1, P0 ;  /* 0x00000001ff057807 */ /* 0x007fe40000000000 */
[----:B------:R-:W-:Y:S02]  /*1d5e0*/  SEL R25, R25, RZ, P0 ;  /* 0x000000ff19197207 */ /* 0x000fe40000000000 */
[C---:B------:R-:W-:Y:S02]  /*1d5f0*/  ISETP.GT.AND P0, PT, R3.reuse, R2, PT ;  /* 0x000000020300720c */ /* 0x040fe40003f04270 */
[----:B------:R-:W-:Y:S01]  /*1d600*/  LOP3.LUT R26, R26, R5, RZ, 0x3c, !PT ;  /* 0x000000051a1a7212 */ /* 0x000fe200078e3cff */
[----:B------:R-:W-:-:S04]  /*1d610*/  VIADD R5, R3, 0xffffffff ;  /* 0xffffffff03057836 */ /* 0x000fc80000000000 */
[----:B------:R-:W-:-:S06]  /*1d620*/  IMAD.MOV.U32 R3, RZ, RZ, R5 ;  /* 0x000000ffff037224 */ /* 0x000fcc00078e0005 */
[----:B------:R-:W-:Y:S05]  /*1d630*/  @P0 BRA `(.L_x_10298) ;  /* 0xfffffff800b40947 */ /* 0x000fea000383ffff */
.L_x_10281:
[----:B------:R-:W-:Y:S05]  /*1d640*/  BSYNC B0 ;  /* 0x0000000000007941 */ /* 0x000fea0003800000 */
.L_x_10280:
        /* <DEDUP_REMOVED lines=22> */
.L_x_10300:
        /* <DEDUP_REMOVED lines=22> */
.L_x_10302:
        /* <DEDUP_REMOVED lines=19> */
.L_x_10304:
        /* <DEDUP_REMOVED lines=16> */
.L_x_10303:
[----:B------:R-:W2:Y:S01]  /*1db40*/  LDL.LU R2, [R1+0x8] ;  /* 0x0000080001027983 */ /* 0x000ea20000300800 */
[----:B------:R-:W-:Y:S01]  /*1db50*/  ULDC.64 UR4, c[0x0][0x9f8] ;  /* 0x00027e0000047ab9 */ /* 0x000fe20000000a00 */
[----:B------:R-:W0:Y:S02]  /*1db60*/  LDC R0, c[0x0][0x428] ;  /* 0x00010a00ff007b82 */ /* 0x000e240000000800 */
[----:B------:R-:W3:Y:S04]  /*1db70*/  LDL.LU R21, [R1+0xc] ;  /* 0x00000c0001157983 */ /* 0x000ee80000300800 */
[----:B------:R-:W4:Y:S01]  /*1db80*/  LDL.LU R20, [R1+0x14] ;  /* 0x0000140001147983 */ /* 0x000f220000300800 */
[----:B------:R-:W-:Y:S01]  /*1db90*/  ISETP.NE.U32.AND P0, PT, RZ, UR4, PT ;  /* 0x00000004ff007c0c */ /* 0x000fe2000bf05070 */
[----:B------:R-:W-:Y:S01]  /*1dba0*/  IMAD.MOV.U32 R6, RZ, RZ, R29 ;  /* 0x000000ffff067224 */ /* 0x000fe200078e001d */
[----:B------:R-:W-:-:S02]  /*1dbb0*/  ULDC.64 UR6, c[0x0][0x208] ;  /* 0x0000820000067ab9 */ /* 0x000fc40000000a00 */
        /* <DEDUP_REMOVED lines=15> */
[----:B------:R-:W2:Y:S01]  /*1dcb0*/  @P0 LDC R4, c[0x0][0x430] ;  /* 0x00010c00ff040b82 */ /* 0x000ea20000000800 */
[----:B0-----:R-:W-:-:S05]  /*1dcc0*/  @P0 IMAD.HI.U32 R5, R18, R5, RZ ;  /* 0x0000000512050227 */ /* 0x001fca00078e00ff */
[----:B--2---:R-:W-:Y:S02]  /*1dcd0*/  @P0 SHF.R.U32.HI R0, RZ, R4, R5 ;  /* 0x00000004ff000219 */ /* 0x004fe40000011605 */
[----:B------:R-:W-:-:S04]  /*1dce0*/  ISETP.NE.U32.AND P0, PT, RZ, UR4, PT ;  /* 0x00000004ff007c0c */ /* 0x000fc8000bf05070 */
[----:B------:R-:W-:-:S04]  /*1dcf0*/  ISETP.NE.AND.EX P0, PT, RZ, UR5, PT, P0 ;  /* 0x00000005ff007c0c */ /* 0x000fc8000bf05300 */
[----:B-1----:R-:W-:-:S09]  /*1dd00*/  SEL R9, R29, RZ, !P0 ;  /* 0x000000ff1d097207 */ /* 0x002fd20004000000 */
.L_x_10305:
        /* <DEDUP_REMOVED lines=14> */
.L_x_10306:
        /* <DEDUP_REMOVED lines=13> */
.L_x_10307:
        /* <DEDUP_REMOVED lines=18> */
.L_x_10423:
[----:B------:R-:W-:Y:S01]  /*1dfe0*/  UMOV UR4, 0xffffffff ;  /* 0xffffffff00047882 */ /* 0x000fe20000000000 */
[----:B------:R-:W-:Y:S02]  /*1dff0*/  SHF.R.S32.HI R12, RZ, 0x1f, R6 ;  /* 0x0000001fff0c7819 */ /* 0x000fe40000011406 */
[----:B------:R-:W-:Y:S05]  /*1e000*/  BRA.DIV UR4, `(.L_x_10309) ;  /* 0x0000003e04e87947 */ /* 0x000fea000b800000 */
[----:B------:R-:W-:-:S13]  /*1e010*/  ELECT P6, URZ, PT ;  /* 0x00000000003f782f */ /* 0x000fda00038c0000 */
.L_x_10426:
        /* <DEDUP_REMOVED lines=23> */
.L_x_10311:
[----:B------:R-:W-:Y:S01]  /*1e190*/  IMAD R5, R22, 0x8, R28 ;  /* 0x0000000816057824 */ /* 0x000fe200078e021c */
[----:B------:R-:W-:-:S04]  /*1e1a0*/  SHF.L.U32 R4, R24, 0x1f, RZ ;  /* 0x0000001f18047819 */ /* 0x000fc800000006ff */
[----:B------:R-:W1:Y:S02]  /*1e1b0*/  SYNCS.PHASECHK.TRANS64.TRYWAIT P0, [R5+URZ+0x31c40], R4 ;  /* 0x031c4004050075a7 */ /* 0x000e64000800017f */
[----:B-1----:R-:W-:Y:S05]  /*1e1c0*/  @!P0 BRA `(.L_x_10312) ;  /* 0x0000003c00988947 */ /* 0x002fea0003800000 */
.L_x_10427:
        /* <DEDUP_REMOVED lines=9> */
.L_x_10313:
        /* <DEDUP_REMOVED lines=28> */
.L_x_10310:
        /* <DEDUP_REMOVED lines=41> */
[----:B0-----:R-:W-:-:S04]  /*1e6b0*/  SHF.L.U32 R5, R4, 0x1f, RZ ;  /* 0x0000001f04057819 */ /* 0x001fc800000006ff */
[----:B------:R-:W0:Y:S02]  /*1e6c0*/  SYNCS.PHASECHK.TRANS64.TRYWAIT P0, [R28+URZ+0x31c20], R5 ;  /* 0x031c20051c0075a7 */ /* 0x000e24000800017f */
[----:B0--3--:R-:W-:Y:S05]  /*1e6d0*/  @!P0 BRA `(.L_x_10315) ;  /* 0x0000003800688947 */ /* 0x009fea0003800000 */
.L_x_10428:
[----:B------:R-:W-:Y:S05]  /*1e6e0*/  BSYNC B0 ;  /* 0x0000000000007941 */ /* 0x000fea0003800000 */
.L_x_10314:
[----:B------:R-:W2:Y:S01]  /*1e6f0*/  LDL R4, [R1+0x4] ;  /* 0x0000040001047983 */ /* 0x000ea20000100800 */
[----:B------:R-:W-:Y:S01]  /*1e700*/  BSSY B0, `(.L_x_10316) ;  /* 0x000017c000007945 */ /* 0x000fe20003800000 */
[----:B--2---:R-:W-:-:S13]  /*1e710*/  ISETP.GE.AND P0, PT, R4, 0x2, PT ;  /* 0x000000020400780c */ /* 0x004fda0003f06270 */
[----:B------:R-:W-:Y:S05]  /*1e720*/  @!P0 BRA `(.L_x_10317) ;  /* 0x0000001400e48947 */ /* 0x000fea0003800000 */
[C---:B------:R-:W-:Y:S01]  /*1e730*/  VIADD R10, R4.reuse, 0xfffffffe ;  /* 0xfffffffe040a7836 */ /* 0x040fe20000000000 */
[----:B------:R-:W-:Y:S01]  /*1e740*/  LOP3.LUT R4, R4, 0x1, RZ, 0xc0, !PT ;  /* 0x0000000104047812 */ /* 0x000fe200078ec0ff */
[----:B------:R-:W-:Y:S02]  /*1e750*/  BSSY B1, `(.L_x_10318) ;  /* 0x000007f000017945 */ /* 0x000fe40003800000 */
[----:B------:R-:W-:Y:S01]  /*1e760*/  IMAD.MOV.U32 R9, RZ, RZ, R10 ;  /* 0x000000ffff097224 */ /* 0x000fe200078e000a */
[----:B------:R-:W-:-:S13]  /*1e770*/  ISETP.NE.U32.AND P0, PT, R4, 0x1, PT ;  /* 0x000000010400780c */ /* 0x000fda0003f05070 */
        /* <DEDUP_REMOVED lines=13> */
[----:B------:R-:W1:Y:S01]  /*1e850*/  LDC R15, c[0x0][0x41c] ;  /* 0x00010700ff0f7b82 */ /* 0x000e620000000800 */
[----:B------:R-:W-:Y:S01]  /*1e860*/  IMAD.MOV.U32 R9, RZ, RZ, R10 ;  /* 0x000000ffff097224 */ /* 0x000fe200078e000a */
[----:B------:R-:W-:Y:S01]  /*1e870*/  ULDC.64 UR4, c[0x0][0x408] ;  /* 0x0001020000047ab9 */ /* 0x000fe20000000a00 */
[----:B------:R-:W-:Y:S01]  /*1e880*/  ULDC.64 UR6, c[0x0][0x208] ;  /* 0x0000820000067ab9 */ /* 0x000fe20000000a00 */
[----:B------:R-:W-:-:S04]  /*1e890*/  IMAD R17, R12, UR4, RZ ;  /* 0x000000040c117c24 */ /* 0x000fc8000f8e02ff */
[----:B------:R-:W-:Y:S01]  /*1e8a0*/  IMAD R14, R6, UR5, R17 ;  /* 0x00000005060e7c24 */ /* 0x000fe2000f8e0211 */
[----:B-1----:R-:W-:-:S13]  /*1e8b0*/  ISETP.NE.AND P0, PT, R15, 0x1, PT ;  /* 0x000000010f00780c */ /* 0x002fda0003f05270 */
        /* <DEDUP_REMOVED lines=12> */
.L_x_10322:
[----:B-1----:R-:W-:Y:S01]  /*1e980*/  IMAD R3, R11, 0x8, R28 ;  /* 0x000000080b037824 */ /* 0x002fe200078e021c */
[----:B------:R-:W-:-:S04]  /*1e990*/  SHF.L.U32 R2, R13, 0x1f, RZ ;  /* 0x0000001f0d027819 */ /* 0x000fc800000006ff */
[----:B------:R-:W1:Y:S02]  /*1e9a0*/  SYNCS.PHASECHK.TRANS64.TRYWAIT P0, [R3+URZ+0x31c40], R2 ;  /* 0x031c4002030075a7 */ /* 0x000e64000800017f */
[----:B-1----:R-:W-:Y:S05]  /*1e9b0*/  @!P0 BRA `(.L_x_10323) ;  /* 0x0000003400c48947 */ /* 0x002fea0003800000 */
.L_x_10429:
        /* <DEDUP_REMOVED lines=9> */
.L_x_10324:
        /* <DEDUP_REMOVED lines=31> */
.L_x_10430:
        /* <DEDUP_REMOVED lines=10> */
.L_x_10326:
[----:B------:R-:W2:Y:S02]  /*1ece0*/  LDL R3, [R1] ;  /* 0x0000000001037983 */ /* 0x000ea40000100800 */
[----:B--2---:R-:W-:-:S13]  /*1ecf0*/  LOP3.LUT P0, RZ, R3, 0x40, RZ, 0xc0, !PT ;  /* 0x0000004003ff7812 */ /* 0x004fda000780c0ff */
[----:B------:R-:W-:Y:S05]  /*1ed00*/  @P0 BRA `(.L_x_10327) ;  /* 0x0000000000040947 */ /* 0x000fea0003800000 */
[----:B------:R-:W-:Y:S01]  /*1ed10*/  BPT.TRAP 0x1 ;  /* 0x000000040000795c */ /* 0x000fe20000300000 */
.L_x_10327:
        /* <DEDUP_REMOVED lines=29> */
.L_x_10321:
[----:B------:R-:W-:Y:S05]  /*1eef0*/  BSYNC B2 ;  /* 0x0000000000027941 */ /* 0x000fea0003800000 */
.L_x_10320:
[----:B------:R-:W2:Y:S01]  /*1ef00*/  LDL.LU R2, [R1+0x4] ;  /* 0x0000040001027983 */ /* 0x000ea20000300800 */
[----:B------:R-:W-:Y:S02]  /*1ef10*/  IMAD.MOV.U32 R22, RZ, RZ, R11 ;  /* 0x000000ffff167224 */ /* 0x000fe400078e000b */
[----:B------:R-:W-:Y:S02]  /*1ef20*/  IMAD.MOV.U32 R24, RZ, RZ, R13 ;  /* 0x000000ffff187224 */ /* 0x000fe400078e000d */
[----:B--2---:R-:W-:-:S07]  /*1ef30*/  VIADD R9, R2, 0xfffffffd ;  /* 0xfffffffd02097836 */ /* 0x004fce0000000000 */
.L_x_10319:
[----:B------:R-:W-:Y:S05]  /*1ef40*/  BSYNC B1 ;  /* 0x0000000000017941 */ /* 0x000fea0003800000 */
.L_x_10318:
[----:B------:R-:W-:-:S13]  /*1ef50*/  ISETP.NE.AND P0, PT, R10, RZ, PT ;  /* 0x000000ff0a00720c */ /* 0x000fda0003f05270 */
[----:B------:R-:W-:Y:S05]  /*1ef60*/  @!P0 BRA `(.L_x_10317) ;  /* 0x0000000c00d48947 */ /* 0x000fea0003800000 */
[----:B------:R-:W-:-:S07]  /*1ef70*/  IMAD.MOV.U32 R4, RZ, RZ, R8 ;  /* 0x000000ffff047224 */ /* 0x000fce00078e0008 */
.L_x_10344:
        /* <DEDUP_REMOVED lines=13> */
[----:B------:R-:W1:Y:S01]  /*1f050*/  LDC R13, c[0x0][0x41c] ;  /* 0x00010700ff0d7b82 */ /* 0x000e620000000800 */
[----:B------:R-:W-:Y:S01]  /*1f060*/  IMAD.MOV.U32 R14, RZ, RZ, R9 ;  /* 0x000000ffff0e7224 */ /* 0x000fe200078e0009 */
[----:B------:R-:W-:Y:S01]  /*1f070*/  ULDC.64 UR6, c[0x0][0x408] ;  /* 0x0001020000067ab9 */ /* 0x000fe20000000a00 */
[----:B------:R-:W-:Y:S01]  /*1f080*/  ULDC.64 UR8, c[0x0][0x208] ;  /* 0x0000820000087ab9 */ /* 0x000fe20000000a00 */
[----:B0-----:R-:W-:-:S04]  /*1f090*/  IMAD R5, R12, UR6, RZ ;  /* 0x000000060c057c24 */ /* 0x001fc8000f8e02ff */
[----:B------:R-:W-:Y:S01]  /*1f0a0*/  IMAD R5, R6, UR7, R5 ;  /* 0x0000000706057c24 */ /* 0x000fe2000f8e0205 */
[----:B-1----:R-:W-:-:S13]  /*1f0b0*/  ISETP.NE.AND P0, PT, R13, 0x1, PT ;  /* 0x000000010d00780c */ /* 0x002fda0003f05270 */
        /* <DEDUP_REMOVED lines=12> */
.L_x_10330:
[----:B------:R-:W-:Y:S01]  /*1f180*/  IMAD R3, R10, 0x8, R28 ;  /* 0x000000080a037824 */ /* 0x000fe200078e021c */
[----:B------:R-:W-:-:S04]  /*1f190*/  SHF.L.U32 R2, R11, 0x1f, RZ ;  /* 0x0000001f0b027819 */ /* 0x000fc800000006ff */
[----:B------:R-:W2:Y:S02]  /*1f1a0*/  SYNCS.PHASECHK.TRANS64.TRYWAIT P0, [R3+URZ+0x31c40], R2 ;  /* 0x031c4002030075a7 */ /* 0x000ea4000800017f */
[----:B--2---:R-:W-:Y:S05]  /*1f1b0*/  @!P0 BRA `(.L_x_10331) ;  /* 0x0000002c00ec8947 */ /* 0x004fea0003800000 */
.L_x_10431:
[----:B01----:R-:W0:Y:S02]  /*1f1c0*/  S2R R5, SR_TID.X ;  /* 0x0000000000057919 */ /* 0x003e240000002100 */
        /* <DEDUP_REMOVED lines=8> */
.L_x_10332:
[--C-:B0-2---:R-:W-:Y:S01]  /*1f250*/  IMAD R2, R10, 0x6c00, R28.reuse ;  /* 0x00006c000a027824 */ /* 0x105fe200078e021c */
        /* <DEDUP_REMOVED lines=30> */
.L_x_10432:
        /* <DEDUP_REMOVED lines=10> */
.L_x_10334:
[----:B------:R-:W2:Y:S02]  /*1f4e0*/  LDL R2, [R1] ;  /* 0x0000000001027983 */ /* 0x000ea40000100800 */
[----:B--2---:R-:W-:-:S13]  /*1f4f0*/  LOP3.LUT P0, RZ, R2, 0x40, RZ, 0xc0, !PT ;  /* 0x0000004002ff7812 */ /* 0x004fda000780c0ff */
[----:B------:R-:W-:Y:S05]  /*1f500*/  @P0 BRA `(.L_x_10335) ;  /* 0x0000000000040947 */ /* 0x000fea0003800000 */
[----:B------:R-:W-:Y:S01]  /*1f510*/  BPT.TRAP 0x1 ;  /* 0x000000040000795c */ /* 0x000fe20000300000 */
.L_x_10335:
        /* <DEDUP_REMOVED lines=30> */
.L_x_10329:
[----:B------:R-:W-:Y:S05]  /*1f700*/  BSYNC B1 ;  /* 0x0000000000017941 */ /* 0x000fea0003800000 */
.L_x_10328:
        /* <DEDUP_REMOVED lines=31> */
.L_x_10338:
[----:B------:R-:W-:Y:S01]  /*1f900*/  IMAD R2, R22, 0x8, R28 ;  /* 0x0000000816027824 */ /* 0x000fe200078e021c */
[----:B------:R-:W-:-:S04]  /*1f910*/  SHF.L.U32 R3, R24, 0x1f, RZ ;  /* 0x0000001f18037819 */ /* 0x000fc800000006ff */
[----:B------:R-:W1:Y:S02]  /*1f920*/  SYNCS.PHASECHK.TRANS64.TRYWAIT P0, [R2+URZ+0x31c40], R3 ;  /* 0x031c4003020075a7 */ /* 0x000e64000800017f */
[----:B-1----:R-:W-:Y:S05]  /*1f930*/  @!P0 BRA `(.L_x_10339) ;  /* 0x0000002800348947 */ /* 0x002fea0003800000 */
.L_x_10433:
        /* <DEDUP_REMOVED lines=9> */
.L_x_10340:
        /* <DEDUP_REMOVED lines=31> */
.L_x_10434:
        /* <DEDUP_REMOVED lines=10> */
.L_x_10342:
[----:B------:R-:W2:Y:S02]  /*1fc60*/  LDL R3, [R1] ;  /* 0x0000000001037983 */ /* 0x000ea40000100800 */
[----:B--2---:R-:W-:-:S13]  /*1fc70*/  LOP3.LUT P0, RZ, R3, 0x40, RZ, 0xc0, !PT ;  /* 0x0000004003ff7812 */ /* 0x004fda000780c0ff */
[----:B------:R-:W-:Y:S05]  /*1fc80*/  @P0 BRA `(.L_x_10343) ;  /* 0x0000000000040947 */ /* 0x000fea0003800000 */
[----:B------:R-:W-:Y:S01]  /*1fc90*/  BPT.TRAP 0x1 ;  /* 0x000000040000795c */ /* 0x000fe20000300000 */
.L_x_10343:
        /* <DEDUP_REMOVED lines=29> */
.L_x_10337:
[----:B------:R-:W-:Y:S05]  /*1fe70*/  BSYNC B1 ;  /* 0x0000000000017941 */ /* 0x000fea0003800000 */
.L_x_10336:
[C---:B------:R-:W-:Y:S01]  /*1fe80*/  ISETP.GT.AND P0, PT, R9.reuse, 0x1, PT ;  /* 0x000000010900780c */ /* 0x040fe20003f04270 */
[----:B0-----:R-:W-:-:S04]  /*1fe90*/  VIADD R2, R9, 0xfffffffe ;  /* 0xfffffffe09027836 */ /* 0x001fc80000000000 */
[----:B------:R-:W-:-:S08]  /*1fea0*/  IMAD.MOV.U32 R9, RZ, RZ, R2 ;  /* 0x000000ffff097224 */ /* 0x000fd000078e0002 */
[----:B------:R-:W-:Y:S05]  /*1feb0*/  @P0 BRA `(.L_x_10344) ;  /* 0xfffffff000300947 */ /* 0x000fea000383ffff */
.L_x_10317:
[----:B------:R-:W-:Y:S05]  /*1fec0*/  BSYNC B0 ;  /* 0x0000000000007941 */ /* 0x000fea0003800000 */
.L_x_10316:
[----:B------:R-:W-:Y:S01]  /*1fed0*/  ISETP.NE.AND P0, PT, R27, RZ, PT ;  /* 0x000000ff1b00720c */ /* 0x000fe20003f05270 */
[----:B------:R-:W-:-:S12]  /*1fee0*/  BSSY B0, `(.L_x_10345) ;  /* 0x000000f000007945 */ /* 0x000fd80003800000 */
[----:B------:R-:W-:Y:S05]  /*1fef0*/  @P0 BRA `(.L_x_10346) ;  /* 0x0000000000340947 */ /* 0x000fea0003800000 */
[----:B------:R-:W1:Y:S01]  /*1ff00*/  S2R R9, SR_LANEID ;  /* 0x0000000000097919 */ /* 0x000e620000000000 */
[----:B------:R-:W-:Y:S01]  /*1ff10*/  VOTEU.ANY UR4, UPT, PT ;  /* 0x0000000000047886 */ /* 0x000fe200038e0100 */
[----:B------:R-:W2:Y:S01]  /*1ff20*/  LDC.64 R2, c[0x0][0xc38] ;  /* 0x00030e00ff027b82 */ /* 0x000ea20000000a00 */
[----:B------:R-:W1:Y:S01]  /*1ff30*/  FLO.U32 R4, UR4 ;  /* 0x0000000400047d00 */ /* 0x000e6200080e0000 */
[----:B------:R-:W-:-:S07]  /*1ff40*/  ULDC.64 UR6, c[0x0][0x208] ;  /* 0x0000820000067ab9 */ /* 0x000fce0000000a00 */
[----:B0-----:R-:W2:Y:S01]  /*1ff50*/  POPC R5, UR4 ;  /* 0x0000000400057d09 */ /* 0x001ea20008000000 */
[----:B-1----:R-:W-:-:S13]  /*1ff60*/  ISETP.EQ.U32.AND P0, PT, R4, R9, PT ;  /* 0x000000090400720c */ /* 0x002fda0003f02070 */
[----:B--2---:R-:W2:Y:S01]  /*1ff70*/  @P0 ATOMG.E.ADD.STRONG.GPU PT, R3, desc[UR6][R2.64], R5 ;  /* 0x00000005020309a8 */ /* 0x004ea200081ee1c6 */
[----:B------:R-:W0:Y:S02]  /*1ff80*/  S2R R6, SR_LTMASK ;  /* 0x0000000000067919 */ /* 0x000e240000003900 */
[----:B0-----:R-:W-:-:S04]  /*1ff90*/  LOP3.LUT R6, R6, UR4, RZ, 0xc0, !PT ;  /* 0x0000000406067c12 */ /* 0x001fc8000f8ec0ff */
[----:B------:R-:W0:Y:S01]  /*1ffa0*/  POPC R9, R6 ;  /* 0x0000000600097309 */ /* 0x000e220000000000 */
[----:B--2---:R-:W0:Y:S02]  /*1ffb0*/  SHFL.IDX PT, R4, R3, R4, 0x1f ;  /* 0x00001f0403047589 */ /* 0x004e2400000e0000 */
[----:B0-----:R-:W-:-:S07]  /*1ffc0*/  IADD3 R16, R4, UR36, R9 ;  /* 0x0000002404107c10 */ /* 0x001fce000fffe009 */
.L_x_10346:
[----:B------:R-:W-:Y:S05]  /*1ffd0*/  BSYNC B0 ;  /* 0x0000000000007941 */ /* 0x000fea0003800000 */
.L_x_10345:
[----:B------:R-:W-:Y:S04]  /*1ffe0*/  BSSY B0, `(.L_x_10347) ;  /* 0x0000030000007945 */ /* 0x000fe80003800000 */
[----:B------:R-:W-:Y:S05]  /*1fff0*/  @!P6 BRA `(.L_x_10348) ;  /* 0x0000000000b8e947 */ /* 0x000fea0003800000 */
[----:B------:R-:W-:Y:S01]  /*20000*/  IMAD R3, R22, 0x8, R28 ;  /* 0x0000000816037824 */ /* 0x000fe200078e021c */
[----:B------:R-:W-:-:S04]  /*20010*/  SHF.L.U32 R2, R24, 0x1f, RZ ;  /* 0x0000001f18027819 */ /* 0x000fc800000006ff */
[----:B------:R-:W1:Y:S02]  /*20020*/  SYNCS.PHASECHK.TRANS64.TRYWAIT P0, [R3+URZ+0x31c60], R2 ;  /* 0x031c6002030075a7 */ /* 0x000e64000800017f */
[----:B-1----:R-:W-:Y:S05]  /*20030*/  @!P0 BRA `(.L_x_10349) ;  /* 0x00000020009c8947 */ /* 0x002fea0003800000 */
.L_x_10435:
        /* <DEDUP_REMOVED lines=10> */
.L_x_10350:
[----:B------:R-:W2:Y:S02]  /*200e0*/  LDL R2, [R1] ;  /* 0x0000000001027983 */ /* 0x000ea40000100800 */
[----:B--2---:R-:W-:-:S13]  /*200f0*/  LOP3.LUT P0, RZ, R2, 0x40, RZ, 0xc0, !PT ;  /* 0x0000004002ff7812 */ /* 0x004fda000780c0ff */
[----:B------:R-:W-:Y:S05]  /*20100*/  @P0 BRA `(.L_x_10351) ;  /* 0x0000000000040947 */ /* 0x000fea0003800000 */
[----:B------:R-:W-:Y:S01]  /*20110*/  BPT.TRAP 0x1 ;  /* 0x000000040000795c */ /* 0x000fe20000300000 */
.L_x_10351:
        /* <DEDUP_REMOVED lines=28> */
.L_x_10348:
[----:B------:R-:W-:Y:S05]  /*202e0*/  BSYNC B0 ;  /* 0x0000000000007941 */ /* 0x000fea0003800000 */
.L_x_10347:
[----:B------:R-:W-:-:S05]  /*202f0*/  VIADD R22, R22, 0x1 ;  /* 0x0000000116167836 */ /* 0x000fca0000000000 */
[----:B------:R-:W-:-:S04]  /*20300*/  ISETP.NE.AND P0, PT, R22, 0x2, PT ;  /* 0x000000021600780c */ /* 0x000fc80003f05270 */
[----:B------:R-:W-:Y:S02]  /*20310*/  SEL R3, RZ, 0x1, P0 ;  /* 0x00000001ff037807 */ /* 0x000fe40000000000 */
[----:B------:R-:W-:Y:S02]  /*20320*/  SEL R22, R22, RZ, P0 ;  /* 0x000000ff16167207 */ /* 0x000fe40000000000 */
[----:B------:R-:W-:-:S07]  /*20330*/  LOP3.LUT R24, R24, R3, RZ, 0x3c, !PT ;  /* 0x0000000318187212 */ /* 0x000fce00078e3cff */
.L_x_10301:
[----:B------:R-:W-:Y:S05]  /*20340*/  BSYNC B6 ;  /* 0x0000000000067941 */ /* 0x000fea0003800000 */
.L_x_10299:
[----:B------:R-:W-:-:S03]  /*20350*/  UMOV UR4, 0xffffffff ;  /* 0xffffffff00047882 */ /* 0x000fc60000000000 */
[----:B------:R-:W-:Y:S05]  /*20360*/  BRA.DIV UR4, `(.L_x_10352) ;  /* 0x0000001e04e47947 */ /* 0x000fea000b800000 */
[----:B------:R1:W2:Y:S04]  /*20370*/  SHFL.IDX PT, R4, R16, RZ, 0x1f ;  /* 0x00001fff10047589 */ /* 0x0002a800000e0000 */
[----:B0-----:R1:W0:Y:S02]  /*20380*/  SHFL.IDX PT, R5, R16, 0x1, 0x1f ;  /* 0x00201f0010057f89 */ /* 0x00122400000e0000 */
.L_x_10439:
        /* <DEDUP_REMOVED lines=8> */
[----:B------:R-:W3:Y:S01]  /*20410*/  LDC.64 R2, c[0x0][0xc58] ;  /* 0x00031600ff027b82 */ /* 0x000ee20000000a00 */
[----:B------:R-:W-:Y:S01]  /*20420*/  ULDC.64 UR4, c[0x0][0x208] ;  /* 0x0000820000047ab9 */ /* 0x000fe20000000a00 */
[----:B---3--:R-:W-:-:S06]  /*20430*/  IMAD.WIDE R2, R7, 0x4, R2 ;  /* 0x0000000407027825 */ /* 0x008fcc00078e0202 */
[----:B------:R3:W5:Y:S02]  /*20440*/  LDG.E R2, desc[UR4][R2.64] ;  /* 0x0000000402027981 */ /* 0x000764000c1e1900 */
.L_x_10354:
[----:B------:R-:W-:Y:S05]  /*20450*/  BSYNC B0 ;  /* 0x0000000000007941 */ /* 0x000fea0003800000 */
.L_x_10353:
        /* <DEDUP_REMOVED lines=23> */
.L_x_10447:
[----:B------:R-:W-:Y:S02]  /*205d0*/  ULDC UR4, c[0x0][0xc10] ;  /* 0x0003040000047ab9 */ /* 0x000fe40000000800 */
[----:B------:R-:W-:-:S04]  /*205e0*/  IMAD.U32 R6, RZ, RZ, UR4 ;  /* 0x00000004ff067e24 */ /* 0x000fc8000f8e00ff */
[----:B----4-:R-:W-:-:S04]  /*205f0*/  IMAD R14, R14, R6, RZ ;  /* 0x000000060e0e7224 */ /* 0x010fc800078e02ff */
[----:B0-----:R-:W-:-:S05]  /*20600*/  IMAD.IADD R5, R5, 0x1, R14 ;  /* 0x0000000105057824 */ /* 0x001fca00078e020e */
[----:B--2---:R-:W-:-:S13]  /*20610*/  ISETP.GT.AND P0, PT, R5, R4, PT ;  /* 0x000000040500720c */ /* 0x004fda0003f04270 */
[----:B------:R-:W-:Y:S05]  /*20620*/  @P0 BRA `(.L_x_10356) ;  /* 0x0000000000b00947 */ /* 0x000fea0003800000 */
[----:B------:R-:W0:Y:S02]  /*20630*/  LDC R0, c[0x0][0xc14] ;  /* 0x00030500ff007b82 */ /* 0x000e240000000800 */
.L_x_10361:
        /* <DEDUP_REMOVED lines=9> */
[----:B---3--:R-:W0:Y:S01]  /*206d0*/  LDC.64 R2, c[0x0][0xc58] ;  /* 0x00031600ff027b82 */ /* 0x008e220000000a00 */
[----:B------:R-:W-:Y:S01]  /*206e0*/  ULDC.64 UR4, c[0x0][0x208] ;  /* 0x0000820000047ab9 */ /* 0x000fe20000000a00 */
[----:B0-----:R-:W-:-:S06]  /*206f0*/  IMAD.WIDE R2, R7, 0x4, R2 ;  /* 0x0000000407027825 */ /* 0x001fcc00078e0202 */
[----:B------:R0:W5:Y:S02]  /*20700*/  LDG.E R2, desc[UR4][R2.64] ;  /* 0x0000000402027981 */ /* 0x000164000c1e1900 */
.L_x_10359:
[----:B------:R-:W-:Y:S05]  /*20710*/  BSYNC B0 ;  /* 0x0000000000007941 */ /* 0x000fea0003800000 */
.L_x_10358:
        /* <DEDUP_REMOVED lines=11> */
[----:B0--3--:R-:W-:-:S05]  /*207d0*/  IMAD.IADD R3, R13, 0x1, R14 ;  /* 0x000000010d037824 */ /* 0x009fca00078e020e */
        /* <DEDUP_REMOVED lines=10> */
[----:B------:R0:W2:Y:S02]  /*20880*/  SHFL.IDX PT, R14, R3, 0x1f, 0x1f ;  /* 0x03e01f00030e7f89 */ /* 0x0000a400000e0000 */
.L_x_10455:
[----:B------:R-:W-:Y:S02]  /*20890*/  ULDC UR4, c[0x0][0xc10] ;  /* 0x0003040000047ab9 */ /* 0x000fe40000000800 */
[----:B------:R-:W-:-:S04]  /*208a0*/  IMAD.U32 R6, RZ, RZ, UR4 ;  /* 0x00000004ff067e24 */ /* 0x000fc8000f8e00ff */
[----:B--2---:R-:W-:-:S04]  /*208b0*/  IMAD R14, R14, R6, RZ ;  /* 0x000000060e0e7224 */ /* 0x004fc800078e02ff */
[----:B------:R-:W-:-:S05]  /*208c0*/  IMAD.IADD R5, R14, 0x1, R5 ;  /* 0x000000010e057824 */ /* 0x000fca00078e0205 */
[----:B------:R-:W-:-:S13]  /*208d0*/  ISETP.GT.AND P0, PT, R5, R4, PT ;  /* 0x000000040500720c */ /* 0x000fda0003f04270 */
[----:B------:R-:W-:Y:S05]  /*208e0*/  @!P0 BRA `(.L_x_10361) ;  /* 0xfffffffc00548947 */ /* 0x000fea000383ffff */
.L_x_10356:
        /* <DEDUP_REMOVED lines=8> */
.L_x_10459:
[----:B------:R-:W-:Y:S01]  /*20970*/  ISETP.NE.AND P0, PT, R5, RZ, PT ;  /* 0x000000ff0500720c */ /* 0x000fe20003f05270 */
[----:B------:R-:W-:-:S12]  /*20980*/  IMAD.MOV.U32 R14, RZ, RZ, RZ ;  /* 0x000000ffff0e7224 */ /* 0x000fd800078e00ff */
[----:B------:R-:W-:Y:S05]  /*20990*/  @!P0 BRA `(.L_x_10363) ;  /* 0x0000000000108947 */ /* 0x000fea0003800000 */
[----:B------:R-:W-:Y:S01]  /*209a0*/  UMOV UR4, 0xffffffff ;  /* 0xffffffff00047882 */ /* 0x000fe20000000000 */
[----:B------:R-:W-:Y:S02]  /*209b0*/  VIADD R12, R8, 0xffffffff ;  /* 0xffffffff080c7836 */ /* 0x000fe40000000000 */
[----:B------:R-:W-:Y:S05]  /*209c0*/  BRA.DIV UR4, `(.L_x_10364) ;  /* 0x0000002204807947 */ /* 0x000fea000b800000 */
[----:B------:R0:W0:Y:S02]  /*209d0*/  SHFL.IDX PT, R14, R3, R12, 0x1f ;  /* 0x00001f0c030e7589 */ /* 0x00002400000e0000 */
.L_x_10363:
[----:B0-23--:R-:W0:Y:S01]  /*209e0*/  LDC.64 R2, c[0x0][0xc68] ;  /* 0x00031a00ff027b82 */ /* 0x00de220000000a00 */
[----:B------:R-:W-:Y:S01]  /*209f0*/  IMAD.IADD R19, R8, 0x1, R19 ;  /* 0x0000000108137824 */ /* 0x000fe200078e0213 */
[----:B------:R-:W-:-:S03]  /*20a00*/  ULDC.64 UR4, c[0x0][0x208] ;  /* 0x0000820000047ab9 */ /* 0x000fc60000000a00 */
[----:B0-----:R-:W-:-:S05]  /*20a10*/  IMAD.WIDE R2, R19, 0x4, R2 ;  /* 0x0000000413027825 */ /* 0x001fca00078e0202 */
[----:B------:R0:W4:Y:S01]  /*20a20*/  LDG.E R8, desc[UR4][R2.64] ;  /* 0x0000000402087981 */ /* 0x000122000c1e1900 */
[----:B-1----:R-:W-:Y:S02]  /*20a30*/  IMAD R16, R14, R6, R7 ;  /* 0x000000060e107224 */ /* 0x002fe400078e0207 */
        /* <DEDUP_REMOVED lines=62> */
.L_x_10357:
[----:B------:R-:W-:Y:S01]  /*20e20*/  UMOV UR4, URZ ;  /* 0x0000003f00047c82 */ /* 0x000fe20008000000 */
[----:B------:R-:W-:Y:S01]  /*20e30*/  UMOV UR5, URZ ;  /* 0x0000003f00057c82 */ /* 0x000fe20008000000 */
[----:B------:R-:W-:Y:S01]  /*20e40*/  ULDC UR6, c[0x0][0xc14] ;  /* 0x0003050000067ab9 */ /* 0x000fe20000000800 */
[----:B-1----:R-:W-:Y:S02]  /*20e50*/  IMAD.MOV.U32 R16, RZ, RZ, R4 ;  /* 0x000000ffff107224 */ /* 0x002fe400078e0004 */
[----:B------:R-:W-:Y:S02]  /*20e60*/  IMAD.U32 R17, RZ, RZ, UR4 ;  /* 0x00000004ff117e24 */ /* 0x000fe4000f8e00ff */
[----:B------:R-:W-:Y:S02]  /*20e70*/  IMAD.U32 R18, RZ, RZ, UR5 ;  /* 0x00000005ff127e24 */ /* 0x000fe4000f8e00ff */
[----:B------:R-:W-:-:S07]  /*20e80*/  IMAD.U32 R19, RZ, RZ, UR6 ;  /* 0x00000006ff137e24 */ /* 0x000fce000f8e00ff */
.L_x_10365:
        /* <DEDUP_REMOVED lines=10> */
.L_x_10276:
        /* <DEDUP_REMOVED lines=12> */
.L_x_10462:
[----:B------:R-:W-:Y:S05]  /*20ff0*/  BSYNC B0 ;  /* 0x0000000000007941 */ /* 0x000fea0003800000 */
.L_x_10367:
[----:B------:R-:W-:-:S03]  /*21000*/  UMOV UR4, 0xffffffff ;  /* 0xffffffff00047882 */ /* 0x000fc60000000000 */
[----:B------:R-:W-:Y:S05]  /*21010*/  BRA.DIV UR4, `(.L_x_10369) ;  /* 0x0000001e04247947 */ /* 0x000fea000b800000 */
[----:B0-----:R-:W0:Y:S02]  /*21020*/  S2R R0, SR_TID.X ;  /* 0x0000000000007919 */ /* 0x001e240000002100 */
[----:B0-----:R-:W-:-:S04]  /*21030*/  SHF.R.U32.HI R0, RZ, 0x5, R0 ;  /* 0x00000005ff007819 */ /* 0x001fc80000011600 */
[----:B------:R-:W-:-:S05]  /*21040*/  LOP3.LUT R0, R0, 0x3, RZ, 0xc0, !PT ;  /* 0x0000000300007812 */ /* 0x000fca00078ec0ff */
[----:B------:R0:W1:Y:S02]  /*21050*/  SHFL.IDX PT, R14, R0, RZ, 0x1f ;  /* 0x00001fff000e7589 */ /* 0x00006400000e0000 */
.L_x_10465:
[----:B-1----:R-:W-:-:S13]  /*21060*/  ISETP.NE.AND P0, PT, R14, RZ, PT ;  /* 0x000000ff0e00720c */ /* 0x002fda0003f05270 */
[----:B------:R-:W-:Y:S05]  /*21070*/  @P0 BRA `(.L_x_10116) ;  /* 0x0000000000880947 */ /* 0x000fea0003800000 */
[----:B------:R-:W-:-:S03]  /*21080*/  UMOV UR4, 0xffffffff ;  /* 0xffffffff00047882 */ /* 0x000fc60000000000 */
[----:B------:R-:W-:Y:S05]  /*21090*/  BRA.DIV UR4, `(.L_x_10370) ;  /* 0x0000001e04387947 */ /* 0x000fea000b800000 */
[----:B------:R-:W-:-:S13]  /*210a0*/  ELECT P6, URZ, PT ;  /* 0x00000000003f782f */ /* 0x000fda00038c0000 */
.L_x_10468:
[----:B------:R-:W-:Y:S05]  /*210b0*/  @!P6 BRA `(.L_x_10116) ;  /* 0x000000000078e947 */ /* 0x000fea0003800000 */
[----:B------:R-:W-:-:S06]  /*210c0*/  ULOP3.LUT UR4, UR60, 0x2, URZ, 0xfc, !UPT ;  /* 0x000000023c047892 */ /* 0x000fcc000f8efc3f */
[----:B0-----:R-:W-:-:S05]  /*210d0*/  IMAD.U32 R0, RZ, RZ, UR4 ;  /* 0x00000004ff007e24 */ /* 0x001fca000f8e00ff */
[----:B------:R-:W-:-:S13]  /*210e0*/  ISETP.NE.AND P2, PT, R0, 0x3, PT ;  /* 0x000000030000780c */ /* 0x000fda0003f45270 */
[----:B------:R-:W-:Y:S05]  /*210f0*/  @!P2 BRA `(.L_x_10371) ;  /* 0x000000000004a947 */ /* 0x000fea0003800000 */
[----:B------:R-:W-:Y:S01]  /*21100*/  BPT.TRAP 0x1 ;  /* 0x000000040000795c */ /* 0x000fe20000300000 */
.L_x_10371:
        /* <DEDUP_REMOVED lines=12> */
.L_x_10469:
[----:B------:R-:W1:Y:S02]  /*211d0*/  SYNCS.PHASECHK.TRANS64.TRYWAIT P0, [R3+URZ], R0 ;  /* 0x00000000030075a7 */ /* 0x000e64000800017f */
[----:B-1----:R-:W-:Y:S05]  /*211e0*/  @!P0 BRA `(.L_x_10373) ;  /* 0x0000001c00188947 */ /* 0x002fea0003800000 */
.L_x_10470:
[----:B------:R-:W-:Y:S05]  /*211f0*/  @!P2 BRA `(.L_x_10374) ;  /* 0x000000000004a947 */ /* 0x000fea0003800000 */
[----:B------:R-:W-:Y:S01]  /*21200*/  BPT.TRAP 0x1 ;  /* 0x000000040000795c */ /* 0x000fe20000300000 */
.L_x_10374:
[----:B-1----:R-:W-:-:S04]  /*21210*/  VIADD R3, R9, 0x31c60 ;  /* 0x00031c6009037836 */ /* 0x002fc80000000000 */
[----:B------:R-:W-:-:S04]  /*21220*/  IMAD R5, R22, 0x8, R3 ;  /* 0x0000000816057824 */ /* 0x000fc800078e0203 */
[----:B------:R-:W1:Y:S02]  /*21230*/  SYNCS.PHASECHK.TRANS64.TRYWAIT P0, [R5+URZ], R2 ;  /* 0x00000002050075a7 */ /* 0x000e64000800017f */
[----:B-1----:R-:W-:Y:S05]  /*21240*/  @!P0 BRA `(.L_x_10375) ;  /* 0x0000001c00148947 */ /* 0x002fea0003800000 */
.L_x_10471:
[----:B------:R-:W-:-:S07]  /*21250*/  IMAD R3, R4, 0x8, R3 ;  /* 0x0000000804037824 */ /* 0x000fce00078e0203 */
.L_x_10376:
[----:B--2---:R2:W3:Y:S02]  /*21260*/  SYNCS.PHASECHK.TRANS64.TRYWAIT P0, [R3+URZ], R0 ;  /* 0x00000000030075a7 */ /* 0x0044e4000800017f */
[----:B---3--:R-:W-:Y:S05]  /*21270*/  @!P0 NANOSLEEP.SYNCS 0x989680 ;  /* 0x009896800000895d */ /* 0x008fea0003900000 */
[----:B------:R-:W3:Y:S02]  /*21280*/  @!P0 SYNCS.PHASECHK.TRANS64 P0, [R3+URZ], R0 ;  /* 0x00000000030085a7 */ /* 0x000ee4000800007f */
[----:B---3--:R-:W-:Y:S05]  /*21290*/  @!P0 BRA `(.L_x_10376) ;  /* 0xfffffffc00f08947 */ /* 0x008fea000383ffff */
.L_x_10116:
[----:B------:R-:W-:Y:S05]  /*212a0*/  BSYNC B7 ;  /* 0x0000000000077941 */ /* 0x000fea0003800000 */
.L_x_10113:
[----:B------:R-:W-:Y:S05]  /*212b0*/  EXIT ;  /* 0x000000000000794d */ /* 0x000fea0003800000 */
.L_x_10132:
[----:B0-----:R0:W1:Y:S02]  /*212c0*/  SYNCS.PHASECHK.TRANS64.TRYWAIT P5, [R15+URZ+0x31c90], R86 ;  /* 0x031c90560f0075a7 */ /* 0x00106400080a017f */
[----:B-1----:R-:W-:Y:S05]  /*212d0*/  @!P5 NANOSLEEP.SYNCS 0x989680 ;  /* 0x009896800000d95d */ /* 0x002fea0003900000 */
[----:B------:R-:W1:Y:S02]  /*212e0*/  @!P5 SYNCS.PHASECHK.TRANS64 P5, [R15+URZ+0x31c90], R86 ;  /* 0x031c90560f00d5a7 */ /* 0x000e6400080a007f */
[----:B-1----:R-:W-:Y:S05]  /*212f0*/  @!P5 BRA `(.L_x_10132) ;  /* 0xfffffffc00f0d947 */ /* 0x002fea000383ffff */
[----:B------:R-:W-:Y:S05]  /*21300*/  BRA `(.L_x_10377) ;  /* 0xfffffe1c00bc7947 */ /* 0x000fea000383ffff */
.L_x_10160:
[----:B0-----:R0:W1:Y:S02]  /*21310*/  SYNCS.PHASECHK.TRANS64.TRYWAIT P5, [R15+URZ+0x31c90], R86 ;  /* 0x031c90560f0075a7 */ /* 0x00106400080a017f */
[----:B-1----:R-:W-:Y:S05]  /*21320*/  @!P5 NANOSLEEP.SYNCS 0x989680 ;  /* 0x009896800000d95d */ /* 0x002fea0003900000 */
[----:B------:R-:W1:Y:S02]  /*21330*/  @!P5 SYNCS.PHASECHK.TRANS64 P5, [R15+URZ+0x31c90], R86 ;  /* 0x031c90560f00d5a7 */ /* 0x000e6400080a007f */
[----:B-1----:R-:W-:Y:S05]  /*21340*/  @!P5 BRA `(.L_x_10160) ;  /* 0xfffffffc00f0d947 */ /* 0x002fea000383ffff */
[----:B------:R-:W-:Y:S05]  /*21350*/  BRA `(.L_x_10378) ;  /* 0xfffffe3800507947 */ /* 0x000fea000383ffff */
.L_x_10173:
[----:B0-----:R0:W1:Y:S02]  /*21360*/  SYNCS.PHASECHK.TRANS64.TRYWAIT P4, [R15+URZ+0x31c90], R86 ;  /* 0x031c90560f0075a7 */ /* 0x001064000808017f */
[----:B-1----:R-:W-:Y:S05]  /*21370*/  @!P4 NANOSLEEP.SYNCS 0x989680 ;  /* 0x009896800000c95d */ /* 0x002fea0003900000 */
[----:B------:R-:W1:Y:S02]  /*21380*/  @!P4 SYNCS.PHASECHK.TRANS64 P4, [R15+URZ+0x31c90], R86 ;  /* 0x031c90560f00c5a7 */ /* 0x000e64000808007f */
[----:B-1----:R-:W-:Y:S05]  /*21390*/  @!P4 BRA `(.L_x_10173) ;  /* 0xfffffffc00f0c947 */ /* 0x002fea000383ffff */
[----:B------:R-:W-:Y:S05]  /*213a0*/  BRA `(.L_x_10379) ;  /* 0xfffffe5000b47947 */ /* 0x000fea000383ffff */
.L_x_10177:
[----:B--2---:R2:W3:Y:S02]  /*213b0*/  SYNCS.PHASECHK.TRANS64.TRYWAIT P3, [R15+URZ+0x31cb0], R86 ;  /* 0x031cb0560f0075a7 */ /* 0x0044e4000806017f */
[----:B---3--:R-:W-:Y:S05]  /*213c0*/  @!P3 NANOSLEEP.SYNCS 0x989680 ;  /* 0x009896800000b95d */ /* 0x008fea0003900000 */
[----:B------:R-:W3:Y:S02]  /*213d0*/  @!P3 SYNCS.PHASECHK.TRANS64 P3, [R15+URZ+0x31cb0], R86 ;  /* 0x031cb0560f00b5a7 */ /* 0x000ee4000806007f */
[----:B---3--:R-:W-:Y:S05]  /*213e0*/  @!P3 BRA `(.L_x_10177) ;  /* 0xfffffffc00f0b947 */ /* 0x008fea000383ffff */
[----:B------:R-:W-:Y:S05]  /*213f0*/  BRA `(.L_x_10380) ;  /* 0xfffffe5400507947 */ /* 0x000fea000383ffff */
.L_x_10183:
[----:B------:R-:W-:Y:S01]  /*21400*/  BSSY B0, `(.L_x_10381) ;  /* 0x0000007000007945 */ /* 0x000fe20003800000 */
[----:B------:R-:W-:Y:S02]  /*21410*/  IMAD.MOV.U32 R12, RZ, RZ, RZ ;  /* 0x000000ffff0c7224 */ /* 0x000fe400078e00ff */
[----:B------:R-:W-:Y:S02]  /*21420*/  IMAD.MOV.U32 R11, RZ, RZ, 0x1f ;  /* 0x0000001fff0b7424 */ /* 0x000fe400078e00ff */
[----:B------:R-:W-:-:S07]  /*21430*/  IMAD.MOV.U32 R15, RZ, RZ, -0x1 ;  /* 0xffffffffff0f7424 */ /* 0x000fce00078e00ff */
[----:B-----5:R-:W-:Y:S05]  /*21440*/  WARPSYNC.COLLECTIVE R15, `(.L_x_10382) ;  /* 0x000000000f087348 */ /* 0x020fea0003c00000 */
[----:B------:R0:W1:Y:S02]  /*21450*/  SHFL.IDX P6, R14, R13, R12, R11 ;  /* 0x0000000c0d0e7389 */ /* 0x00006400000c000b */
[----:B01---5:R-:W-:Y:S01]  /*21460*/  ENDCOLLECTIVE ;  /* 0x000000000000791b */ /* 0x023fe20003800000 */
.L_x_10382:
[----:B------:R-:W-:Y:S05]  /*21470*/  BSYNC B0 ;  /* 0x0000000000007941 */ /* 0x000fea0003800000 */
.L_x_10381:
[----:B------:R1:W-:Y:S01]  /*21480*/  STL [R1+0x38], R14 ;  /* 0x0000380e01007387 */ /* 0x0003e20000100800 */
[----:B------:R-:W-:Y:S05]  /*21490*/  BRA `(.L_x_10383) ;  /* 0xfffffe5800cc7947 */ /* 0x000fea000383ffff */
.L_x_10196:
[----:B------:R-:W-:Y:S01]  /*214a0*/  BSSY B1, `(.L_x_10384) ;  /* 0x0000007000017945 */ /* 0x000fe20003800000 */
[----:B------:R-:W-:Y:S02]  /*214b0*/  IMAD.MOV.U32 R12, RZ, RZ, RZ ;  /* 0x000000ffff0c7224 */ /* 0x000fe400078e00ff */
[----:B------:R-:W-:Y:S02]  /*214c0*/  IMAD.MOV.U32 R11, RZ, RZ, 0x1e1f ;  /* 0x00001e1fff0b7424 */ /* 0x000fe400078e00ff */
[----:B------:R-:W-:-:S07]  /*214d0*/  IMAD.MOV.U32 R15, RZ, RZ, -0x1 ;  /* 0xffffffffff0f7424 */ /* 0x000fce00078e00ff */
[----:B------:R-:W-:Y:S05]  /*214e0*/  WARPSYNC.COLLECTIVE R15, `(.L_x_10385) ;  /* 0x000000000f087348 */ /* 0x000fea0003c00000 */
[----:B------:R0:W1:Y:S02]  /*214f0*/  SHFL.IDX P6, R14, R13, R12, R11 ;  /* 0x0000000c0d0e7389 */ /* 0x00006400000c000b */
[----:B01----:R-:W-:Y:S01]  /*21500*/  ENDCOLLECTIVE ;  /* 0x000000000000791b */ /* 0x003fe20003800000 */
.L_x_10385:
[----:B------:R-:W-:Y:S05]  /*21510*/  BSYNC B1 ;  /* 0x0000000000017941 */ /* 0x000fea0003800000 */
.L_x_10384:
[----:B------:R-:W-:Y:S05]  /*21520*/  BRA `(.L_x_10386) ;  /* 0xfffffe6800087947 */ /* 0x000fea000383ffff */
.L_x_10197:
        /* <DEDUP_REMOVED lines=8> */
.L_x_10388:
[----:B------:R-:W-:Y:S05]  /*215b0*/  BSYNC B1 ;  /* 0x0000000000017941 */ /* 0x000fea0003800000 */
.L_x_10387:
[----:B------:R-:W-:Y:S05]  /*215c0*/  BRA `(.L_x_10389) ;  /* 0xfffffe6400ec7947 */ /* 0x000fea000383ffff */
.L_x_10198:
        /* <DEDUP_REMOVED lines=8> */
.L_x_10391:
[----:B------:R-:W-:Y:S05]  /*21650*/  BSYNC B1 ;  /* 0x0000000000017941 */ /* 0x000fea0003800000 */
.L_x_10390:
[----:B------:R-:W-:Y:S05]  /*21660*/  BRA `(.L_x_10392) ;  /* 0xfffffe6400d07947 */ /* 0x000fea000383ffff */
.L_x_10199:
        /* <DEDUP_REMOVED lines=8> */
.L_x_10394:
[----:B------:R-:W-:Y:S05]  /*216f0*/  BSYNC B1 ;  /* 0x0000000000017941 */ /* 0x000fea0003800000 */
.L_x_10393:
[----:B------:R-:W-:Y:S05]  /*21700*/  BRA `(.L_x_10395) ;  /* 0xfffffe6400b47947 */ /* 0x000fea000383ffff */
.L_x_10201:
[----:B0-----:R0:W1:Y:S02]  /*21710*/  SYNCS.PHASECHK.TRANS64.TRYWAIT P1, [R22+URZ+0x31c00], R3 ;  /* 0x031c0003160075a7 */ /* 0x001064000802017f */
[----:B-1----:R-:W-:Y:S05]  /*21720*/  @!P1 NANOSLEEP.SYNCS 0x989680 ;  /* 0x009896800000995d */ /* 0x002fea0003900000 */
[----:B------:R-:W1:Y:S02]  /*21730*/  @!P1 SYNCS.PHASECHK.TRANS64 P1, [R22+URZ+0x31c00], R3 ;  /* 0x031c0003160095a7 */ /* 0x000e64000802007f */
[----:B-1----:R-:W-:Y:S05]  /*21740*/  @!P1 BRA `(.L_x_10201) ;  /* 0xfffffffc00f09947 */ /* 0x002fea000383ffff */
[----:B------:R-:W-:Y:S05]  /*21750*/  BRA `(.L_x_10396) ;  /* 0xfffffe68001c7947 */ /* 0x000fea000383ffff */
.L_x_10215:
[----:B------:R-:W-:Y:S01]  /*21760*/  BSSY B1, `(.L_x_10397) ;  /* 0x0000007000017945 */ /* 0x000fe20003800000 */
[----:B------:R-:W-:Y:S02]  /*21770*/  IMAD.MOV.U32 R12, RZ, RZ, RZ ;  /* 0x000000ffff0c7224 */ /* 0x000fe400078e00ff */
[----:B------:R-:W-:Y:S02]  /*21780*/  IMAD.MOV.U32 R11, RZ, RZ, 0x1e1f ;  /* 0x00001e1fff0b7424 */ /* 0x000fe400078e00ff */
[----:B------:R-:W-:-:S07]  /*21790*/  IMAD.MOV.U32 R15, RZ, RZ, -0x1 ;  /* 0xffffffffff0f7424 */ /* 0x000fce00078e00ff */
[----:B------:R-:W-:Y:S05]  /*217a0*/  WARPSYNC.COLLECTIVE R15, `(.L_x_10398) ;  /* 0x000000000f087348 */ /* 0x000fea0003c00000 */
[----:B------:R0:W1:Y:S02]  /*217b0*/  SHFL.IDX P6, R14, R13, R12, R11 ;  /* 0x0000000c0d0e7389 */ /* 0x00006400000c000b */
[----:B01----:R-:W-:Y:S01]  /*217c0*/  ENDCOLLECTIVE ;  /* 0x000000000000791b */ /* 0x003fe20003800000 */
.L_x_10398:
[----:B------:R-:W-:Y:S05]  /*217d0*/  BSYNC B1 ;  /* 0x0000000000017941 */ /* 0x000fea0003800000 */
.L_x_10397:
[----:B------:R-:W-:Y:S05]  /*217e0*/  BRA `(.L_x_10399) ;  /* 0xfffffe8000247947 */ /* 0x000fea000383ffff */
.L_x_10216:
        /* <DEDUP_REMOVED lines=8> */
.L_x_10401:
[----:B------:R-:W-:Y:S05]  /*21870*/  BSYNC B1 ;  /* 0x0000000000017941 */ /* 0x000fea0003800000 */
.L_x_10400:
[----:B------:R-:W-:Y:S05]  /*21880*/  BRA `(.L_x_10402) ;  /* 0xfffffe8000087947 */ /* 0x000fea000383ffff */
.L_x_10217:
        /* <DEDUP_REMOVED lines=8> */
.L_x_10404:
[----:B------:R-:W-:Y:S05]  /*21910*/  BSYNC B1 ;  /* 0x0000000000017941 */ /* 0x000fea0003800000 */
.L_x_10403:
[----:B------:R-:W-:Y:S05]  /*21920*/  BRA `(.L_x_10405) ;  /* 0xfffffe7c00ec7947 */ /* 0x000fea000383ffff */
.L_x_10218:
        /* <DEDUP_REMOVED lines=8> */
.L_x_10407:
[----:B------:R-:W-:Y:S05]  /*219b0*/  BSYNC B1 ;  /* 0x0000000000017941 */ /* 0x000fea0003800000 */
.L_x_10406:
[----:B------:R-:W-:Y:S05]  /*219c0*/  BRA `(.L_x_10408) ;  /* 0xfffffe7c00d07947 */ /* 0x000fea000383ffff */
.L_x_10220:
[----:B0-----:R0:W1:Y:S02]  /*219d0*/  SYNCS.PHASECHK.TRANS64.TRYWAIT P1, [R22+URZ+0x31c00], R3 ;  /* 0x031c0003160075a7 */ /* 0x001064000802017f */
[----:B-1----:R-:W-:Y:S05]  /*219e0*/  @!P1 NANOSLEEP.SYNCS 0x989680 ;  /* 0x009896800000995d */ /* 0x002fea0003900000 */
[----:B------:R-:W1:Y:S02]  /*219f0*/  @!P1 SYNCS.PHASECHK.TRANS64 P1, [R22+URZ+0x31c00], R3 ;  /* 0x031c0003160095a7 */ /* 0x000e64000802007f */
[----:B-1----:R-:W-:Y:S05]  /*21a00*/  @!P1 BRA `(.L_x_10220) ;  /* 0xfffffffc00f09947 */ /* 0x002fea000383ffff */
[----:B------:R-:W-:Y:S05]  /*21a10*/  BRA `(.L_x_10409) ;  /* 0xfffffe80003c7947 */ /* 0x000fea000383ffff */
.L_x_10228:
[----:B--2---:R2:W4:Y:S02]  /*21a20*/  SYNCS.PHASECHK.TRANS64.TRYWAIT P1, [R21+URZ+0x31c30], R4 ;  /* 0x031c3004150075a7 */ /* 0x004524000802017f */
[----:B----4-:R-:W-:Y:S05]  /*21a30*/  @!P1 NANOSLEEP.SYNCS 0x989680 ;  /* 0x009896800000995d */ /* 0x010fea0003900000 */
[----:B------:R-:W4:Y:S02]  /*21a40*/  @!P1 SYNCS.PHASECHK.TRANS64 P1, [R21+URZ+0x31c30], R4 ;  /* 0x031c3004150095a7 */ /* 0x000f24000802007f */
[----:B----4-:R-:W-:Y:S05]  /*21a50*/  @!P1 BRA `(.L_x_10228) ;  /* 0xfffffffc00f09947 */ /* 0x010fea000383ffff */
[----:B------:R-:W-:Y:S05]  /*21a60*/  BRA `(.L_x_10227) ;  /* 0xfffffe9400a07947 */ /* 0x000fea000383ffff */
.L_x_10234:
[----:B-1----:R1:W2:Y:S02]  /*21a70*/  SYNCS.PHASECHK.TRANS64.TRYWAIT P3, [R0+URZ+0x31c30], R17 ;  /* 0x031c3011000075a7 */ /* 0x0022a4000806017f */
[----:B--2---:R-:W-:Y:S05]  /*21a80*/  @!P3 NANOSLEEP.SYNCS 0x989680 ;  /* 0x009896800000b95d */ /* 0x004fea0003900000 */
[----:B------:R-:W2:Y:S02]  /*21a90*/  @!P3 SYNCS.PHASECHK.TRANS64 P3, [R0+URZ+0x31c30], R17 ;  /* 0x031c30110000b5a7 */ /* 0x000ea4000806007f */
[----:B--2---:R-:W-:Y:S05]  /*21aa0*/  @!P3 BRA `(.L_x_10234) ;  /* 0xfffffffc00f0b947 */ /* 0x004fea000383ffff */
[----:B------:R-:W-:Y:S05]  /*21ab0*/  BRA `(.L_x_10233) ;  /* 0xfffffedc00147947 */ /* 0x000fea000383ffff */
.L_x_10239:
[----:B-1----:R1:W2:Y:S02]  /*21ac0*/  SYNCS.PHASECHK.TRANS64.TRYWAIT P2, [R14+URZ+0x31c50], R0 ;  /* 0x031c50000e0075a7 */ /* 0x0022a4000804017f */
[----:B--2---:R-:W-:Y:S05]  /*21ad0*/  @!P2 NANOSLEEP.SYNCS 0x989680 ;  /* 0x009896800000a95d */ /* 0x004fea0003900000 */
[----:B------:R-:W2:Y:S02]  /*21ae0*/  @!P2 SYNCS.PHASECHK.TRANS64 P2, [R14+URZ+0x31c50], R0 ;  /* 0x031c50000e00a5a7 */ /* 0x000ea4000804007f */
[----:B--2---:R-:W-:Y:S05]  /*21af0*/  @!P2 BRA `(.L_x_10239) ;  /* 0xfffffffc00f0a947 */ /* 0x004fea000383ffff */
[----:B------:R-:W-:Y:S05]  /*21b00*/  BRA `(.L_x_10238) ;  /* 0xffffff0000187947 */ /* 0x000fea000383ffff */
.L_x_10246:
[----:B---3--:R3:W4:Y:S02]  /*21b10*/  SYNCS.PHASECHK.TRANS64.TRYWAIT P3, [R0+URZ+0x31c30], R17 ;  /* 0x031c3011000075a7 */ /* 0x008724000806017f */
[----:B----4-:R-:W-:Y:S05]  /*21b20*/  @!P3 NANOSLEEP.SYNCS 0x989680 ;  /* 0x009896800000b95d */ /* 0x010fea0003900000 */
[----:B------:R-:W4:Y:S02]  /*21b30*/  @!P3 SYNCS.PHASECHK.TRANS64 P3, [R0+URZ+0x31c30], R17 ;  /* 0x031c30110000b5a7 */ /* 0x000f24000806007f */
[----:B----4-:R-:W-:Y:S05]  /*21b40*/  @!P3 BRA `(.L_x_10246) ;  /* 0xfffffffc00f0b947 */ /* 0x010fea000383ffff */
[----:B------:R-:W-:Y:S05]  /*21b50*/  BRA `(.L_x_10245) ;  /* 0xffffff2c00887947 */ /* 0x000fea000383ffff */
.L_x_10251:
[----:B-1----:R1:W2:Y:S02]  /*21b60*/  SYNCS.PHASECHK.TRANS64.TRYWAIT P2, [R14+URZ+0x31c50], R0 ;  /* 0x031c50000e0075a7 */ /* 0x0022a4000804017f */
[----:B--2---:R-:W-:Y:S05]  /*21b70*/  @!P2 NANOSLEEP.SYNCS 0x989680 ;  /* 0x009896800000a95d */ /* 0x004fea0003900000 */
[----:B------:R-:W2:Y:S02]  /*21b80*/  @!P2 SYNCS.PHASECHK.TRANS64 P2, [R14+URZ+0x31c50], R0 ;  /* 0x031c50000e00a5a7 */ /* 0x000ea4000804007f */
[----:B--2---:R-:W-:Y:S05]  /*21b90*/  @!P2 BRA `(.L_x_10251) ;  /* 0xfffffffc00f0a947 */ /* 0x004fea000383ffff */
[----:B------:R-:W-:Y:S05]  /*21ba0*/  BRA `(.L_x_10250) ;  /* 0xffffff5000947947 */ /* 0x000fea000383ffff */
.L_x_10256:
[----:B-1----:R1:W2:Y:S02]  /*21bb0*/  SYNCS.PHASECHK.TRANS64.TRYWAIT P0, [R9+URZ+0x31c50], R4 ;  /* 0x031c5004090075a7 */ /* 0x0022a4000800017f */
[----:B--2---:R-:W-:Y:S05]  /*21bc0*/  @!P0 NANOSLEEP.SYNCS 0x989680 ;  /* 0x009896800000895d */ /* 0x004fea0003900000 */
[----:B------:R-:W2:Y:S02]  /*21bd0*/  @!P0 SYNCS.PHASECHK.TRANS64 P0, [R9+URZ+0x31c50], R4 ;  /* 0x031c5004090085a7 */ /* 0x000ea4000800007f */
[----:B--2---:R-:W-:Y:S05]  /*21be0*/  @!P0 BRA `(.L_x_10256) ;  /* 0xfffffffc00f08947 */ /* 0x004fea000383ffff */
[----:B------:R-:W-:Y:S05]  /*21bf0*/  BRA `(.L_x_10255) ;  /* 0xffffff74001c7947 */ /* 0x000fea000383ffff */
.L_x_10282:
        /* <DEDUP_REMOVED lines=11> */
.L_x_10411:
[----:B------:R-:W-:Y:S05]  /*21cb0*/  BSYNC B1 ;  /* 0x0000000000017941 */ /* 0x000fea0003800000 */
.L_x_10410:
[----:B------:R-:W-:Y:S05]  /*21cc0*/  BRA `(.L_x_10412) ;  /* 0xffffffac00847947 */ /* 0x000fea000383ffff */
.L_x_10283:
[----:B------:R-:W-:Y:S01]  /*21cd0*/  BSSY B1, `(.L_x_10413) ;  /* 0x0000006000017945 */ /* 0x000fe20003800000 */
[----:B------:R-:W-:-:S07]  /*21ce0*/  IMAD.MOV.U32 R15, RZ, RZ, -0x1 ;  /* 0xffffffffff0f7424 */ /* 0x000fce00078e00ff */
[----:B------:R-:W-:Y:S05]  /*21cf0*/  WARPSYNC.COLLECTIVE R15, `(.L_x_10414) ;  /* 0x000000000f0c7348 */ /* 0x000fea0003c00000 */
[----:B------:R-:W-:Y:S02]  /*21d00*/  ELECT P6, UR62, PT ;  /* 0x00000000003e782f */ /* 0x000fe400038c0000 */
[----:B------:R-:W-:Y:S01]  /*21d10*/  MOV R14, UR62 ;  /* 0x0000003e000e7c02 */ /* 0x000fe20008000f00 */
[----:B------:R-:W-:Y:S10]  /*21d20*/  ENDCOLLECTIVE ;  /* 0x000000000000791b */ /* 0x000ff40003800000 */
.L_x_10414:
[----:B------:R-:W-:Y:S05]  /*21d30*/  BSYNC B1 ;  /* 0x0000000000017941 */ /* 0x000fea0003800000 */
.L_x_10413:
[----:B------:R-:W-:Y:S05]  /*21d40*/  BRA `(.L_x_10415) ;  /* 0xffffffac00707947 */ /* 0x000fea000383ffff */
.L_x_10285:
[----:B0-----:R0:W1:Y:S02]  /*21d50*/  SYNCS.PHASECHK.TRANS64.TRYWAIT P0, [R6+URZ+0x31c20], R5 ;  /* 0x031c2005060075a7 */ /* 0x001064000800017f */
[----:B-1----:R-:W-:Y:S05]  /*21d60*/  @!P0 NANOSLEEP.SYNCS 0x989680 ;  /* 0x009896800000895d */ /* 0x002fea0003900000 */
[----:B------:R-:W1:Y:S02]  /*21d70*/  @!P0 SYNCS.PHASECHK.TRANS64 P0, [R6+URZ+0x31c20], R5 ;  /* 0x031c2005060085a7 */ /* 0x000e64000800007f */
[----:B-1----:R-:W-:Y:S05]  /*21d80*/  @!P0 BRA `(.L_x_10285) ;  /* 0xfffffffc00f08947 */ /* 0x002fea000383ffff */
[----:B------:R-:W-:Y:S05]  /*21d90*/  BRA `(.L_x_10416) ;  /* 0xffffffac008c7947 */ /* 0x000fea000383ffff */
.L_x_10288:
[----:B0-----:R0:W1:Y:S02]  /*21da0*/  SYNCS.PHASECHK.TRANS64.TRYWAIT P0, [R5+URZ+0x31ca0], R10 ;  /* 0x031ca00a050075a7 */ /* 0x001064000800017f */
[----:B-1----:R-:W-:Y:S05]  /*21db0*/  @!P0 NANOSLEEP.SYNCS 0x989680 ;  /* 0x009896800000895d */ /* 0x002fea0003900000 */
[----:B------:R-:W1:Y:S02]  /*21dc0*/  @!P0 SYNCS.PHASECHK.TRANS64 P0, [R5+URZ+0x31ca0], R10 ;  /* 0x031ca00a050085a7 */ /* 0x000e64000800007f */
[----:B-1----:R-:W-:Y:S05]  /*21dd0*/  @!P0 BRA `(.L_x_10288) ;  /* 0xfffffffc00f08947 */ /* 0x002fea000383ffff */
[----:B------:R-:W-:Y:S05]  /*21de0*/  BRA `(.L_x_10417) ;  /* 0xffffffac00947947 */ /* 0x000fea000383ffff */
.L_x_10290:
[----:B--2---:R2:W3:Y:S02]  /*21df0*/  SYNCS.PHASECHK.TRANS64.TRYWAIT P0, [R5+URZ+0x31cc0], R10 ;  /* 0x031cc00a050075a7 */ /* 0x0044e4000800017f */
[----:B---3--:R-:W-:Y:S05]  /*21e00*/  @!P0 NANOSLEEP.SYNCS 0x989680 ;  /* 0x009896800000895d */ /* 0x008fea0003900000 */
[----:B------:R-:W3:Y:S02]  /*21e10*/  @!P0 SYNCS.PHASECHK.TRANS64 P0, [R5+URZ+0x31cc0], R10 ;  /* 0x031cc00a050085a7 */ /* 0x000ee4000800007f */
[----:B---3--:R-:W-:Y:S05]  /*21e20*/  @!P0 BRA `(.L_x_10290) ;  /* 0xfffffffc00f08947 */ /* 0x008fea000383ffff */
[----:B------:R-:W-:Y:S05]  /*21e30*/  BRA `(.L_x_10418) ;  /* 0xffffffb000147947 */ /* 0x000fea000383ffff */
.L_x_10294:
[----:B0-----:R0:W1:Y:S02]  /*21e40*/  SYNCS.PHASECHK.TRANS64.TRYWAIT P0, [R10+URZ+0x31ca0], R5 ;  /* 0x031ca0050a0075a7 */ /* 0x001064000800017f */
[----:B-1----:R-:W-:Y:S05]  /*21e50*/  @!P0 NANOSLEEP.SYNCS 0x989680 ;  /* 0x009896800000895d */ /* 0x002fea0003900000 */
[----:B------:R-:W1:Y:S02]  /*21e60*/  @!P0 SYNCS.PHASECHK.TRANS64 P0, [R10+URZ+0x31ca0], R5 ;  /* 0x031ca0050a0085a7 */ /* 0x000e64000800007f */
[----:B-1----:R-:W-:Y:S05]  /*21e70*/  @!P0 BRA `(.L_x_10294) ;  /* 0xfffffffc00f08947 */ /* 0x002fea000383ffff */
[----:B------:R-:W-:Y:S05]  /*21e80*/  BRA `(.L_x_10419) ;  /* 0xffffffb000bc7947 */ /* 0x000fea000383ffff */
.L_x_10296:
[----:B-1----:R1:W2:Y:S02]  /*21e90*/  SYNCS.PHASECHK.TRANS64.TRYWAIT P1, [R10+URZ+0x31cc0], R5 ;  /* 0x031cc0050a0075a7 */ /* 0x0022a4000802017f */
[----:B--2---:R-:W-:Y:S05]  /*21ea0*/  @!P1 NANOSLEEP.SYNCS 0x989680 ;  /* 0x009896800000995d */ /* 0x004fea0003900000 */
[----:B------:R-:W2:Y:S02]  /*21eb0*/  @!P1 SYNCS.PHASECHK.TRANS64 P1, [R10+URZ+0x31cc0], R5 ;  /* 0x031cc0050a0095a7 */ /* 0x000ea4000802007f */
[----:B--2---:R-:W-:Y:S05]  /*21ec0*/  @!P1 BRA `(.L_x_10296) ;  /* 0xfffffffc00f09947 */ /* 0x004fea000383ffff */
[----:B------:R-:W-:Y:S05]  /*21ed0*/  BRA `(.L_x_10420) ;  /* 0xffffffb400387947 */ /* 0x000fea000383ffff */
.L_x_10308:
        /* <DEDUP_REMOVED lines=11> */
.L_x_10422:
[----:B------:R-:W-:Y:S05]  /*21f90*/  BSYNC B0 ;  /* 0x0000000000007941 */ /* 0x000fea0003800000 */
.L_x_10421:
[----:B------:R-:W-:Y:S05]  /*21fa0*/  BRA `(.L_x_10423) ;  /* 0xffffffc0000c7947 */ /* 0x000fea000383ffff */
.L_x_10309:
[----:B------:R-:W-:Y:S01]  /*21fb0*/  BSSY B0, `(.L_x_10424) ;  /* 0x0000006000007945 */ /* 0x000fe20003800000 */
[----:B------:R-:W-:-:S07]  /*21fc0*/  IMAD.MOV.U32 R15, RZ, RZ, -0x1 ;  /* 0xffffffffff0f7424 */ /* 0x000fce00078e00ff */
[----:B------:R-:W-:Y:S05]  /*21fd0*/  WARPSYNC.COLLECTIVE R15, `(.L_x_10425) ;  /* 0x000000000f0c7348 */ /* 0x000fea0003c00000 */
[----:B------:R-:W-:Y:S02]  /*21fe0*/  ELECT P6, UR62, PT ;  /* 0x00000000003e782f */ /* 0x000fe400038c0000 */
[----:B------:R-:W-:Y:S01]  /*21ff0*/  MOV R14, UR62 ;  /* 0x0000003e000e7c02 */ /* 0x000fe20008000f00 */
[----:B------:R-:W-:Y:S10]  /*22000*/  ENDCOLLECTIVE ;  /* 0x000000000000791b */ /* 0x000ff40003800000 */
.L_x_10425:
[----:B------:R-:W-:Y:S05]  /*22010*/  BSYNC B0 ;  /* 0x0000000000007941 */ /* 0x000fea0003800000 */
.L_x_10424:
[----:B------:R-:W-:Y:S05]  /*22020*/  BRA `(.L_x_10426) ;  /* 0xffffffbc00fc7947 */ /* 0x000fea000383ffff */
.L_x_10312:
[----:B-1----:R1:W2:Y:S02]  /*22030*/  SYNCS.PHASECHK.TRANS64.TRYWAIT P0, [R5+URZ+0x31c40], R4 ;  /* 0x031c4004050075a7 */ /* 0x0022a4000800017f */
[----:B--2---:R-:W-:Y:S05]  /*22040*/  @!P0 NANOSLEEP.SYNCS 0x989680 ;  /* 0x009896800000895d */ /* 0x004fea0003900000 */
[----:B------:R-:W2:Y:S02]  /*22050*/  @!P0 SYNCS.PHASECHK.TRANS64 P0, [R5+URZ+0x31c40], R4 ;  /* 0x031c4004050085a7 */ /* 0x000ea4000800007f */
[----:B--2---:R-:W-:Y:S05]  /*22060*/  @!P0 BRA `(.L_x_10312) ;  /* 0xfffffffc00f08947 */ /* 0x004fea000383ffff */
[----:B------:R-:W-:Y:S05]  /*22070*/  BRA `(.L_x_10427) ;  /* 0xffffffc000547947 */ /* 0x000fea000383ffff */
.L_x_10315:
[----:B0-----:R0:W1:Y:S02]  /*22080*/  SYNCS.PHASECHK.TRANS64.TRYWAIT P0, [R28+URZ+0x31c20], R5 ;  /* 0x031c20051c0075a7 */ /* 0x001064000800017f */
[----:B-1----:R-:W-:Y:S05]  /*22090*/  @!P0 NANOSLEEP.SYNCS 0x989680 ;  /* 0x009896800000895d */ /* 0x002fea0003900000 */
[----:B------:R-:W1:Y:S02]  /*220a0*/  @!P0 SYNCS.PHASECHK.TRANS64 P0, [R28+URZ+0x31c20], R5 ;  /* 0x031c20051c0085a7 */ /* 0x000e64000800007f */
[----:B-1----:R-:W-:Y:S05]  /*220b0*/  @!P0 BRA `(.L_x_10315) ;  /* 0xfffffffc00f08947 */ /* 0x002fea000383ffff */
[----:B------:R-:W-:Y:S05]  /*220c0*/  BRA `(.L_x_10428) ;  /* 0xffffffc400847947 */ /* 0x000fea000383ffff */
.L_x_10323:
[----:B-1----:R1:W2:Y:S02]  /*220d0*/  SYNCS.PHASECHK.TRANS64.TRYWAIT P0, [R3+URZ+0x31c40], R2 ;  /* 0x031c4002030075a7 */ /* 0x0022a4000800017f */
[----:B--2---:R-:W-:Y:S05]  /*220e0*/  @!P0 NANOSLEEP.SYNCS 0x989680 ;  /* 0x009896800000895d */ /* 0x004fea0003900000 */
[----:B------:R-:W2:Y:S02]  /*220f0*/  @!P0 SYNCS.PHASECHK.TRANS64 P0, [R3+URZ+0x31c40], R2 ;  /* 0x031c4002030085a7 */ /* 0x000ea4000800007f */
[----:B--2---:R-:W-:Y:S05]  /*22100*/  @!P0 BRA `(.L_x_10323) ;  /* 0xfffffffc00f08947 */ /* 0x004fea000383ffff */
[----:B------:R-:W-:Y:S05]  /*22110*/  BRA `(.L_x_10429) ;  /* 0xffffffc800287947 */ /* 0x000fea000383ffff */
.L_x_10325:
[----:B0-----:R0:W1:Y:S02]  /*22120*/  SYNCS.PHASECHK.TRANS64.TRYWAIT P0, [R2+URZ+0x31c60], R3 ;  /* 0x031c6003020075a7 */ /* 0x001064000800017f */
[----:B-1----:R-:W-:Y:S05]  /*22130*/  @!P0 NANOSLEEP.SYNCS 0x989680 ;  /* 0x009896800000895d */ /* 0x002fea0003900000 */
[----:B------:R-:W1:Y:S02]  /*22140*/  @!P0 SYNCS.PHASECHK.TRANS64 P0, [R2+URZ+0x31c60], R3 ;  /* 0x031c6003020085a7 */ /* 0x000e64000800007f */
[----:B-1----:R-:W-:Y:S05]  /*22150*/  @!P0 BRA `(.L_x_10325) ;  /* 0xfffffffc00f08947 */ /* 0x002fea000383ffff */
[----:B------:R-:W-:Y:S05]  /*22160*/  BRA `(.L_x_10430) ;  /* 0xffffffc800b47947 */ /* 0x000fea000383ffff */
.L_x_10331:
[----:B--2---:R2:W3:Y:S02]  /*22170*/  SYNCS.PHASECHK.TRANS64.TRYWAIT P0, [R3+URZ+0x31c40], R2 ;  /* 0x031c4002030075a7 */ /* 0x0044e4000800017f */
[----:B---3--:R-:W-:Y:S05]  /*22180*/  @!P0 NANOSLEEP.SYNCS 0x989680 ;  /* 0x009896800000895d */ /* 0x008fea0003900000 */
[----:B------:R-:W3:Y:S02]  /*22190*/  @!P0 SYNCS.PHASECHK.TRANS64 P0, [R3+URZ+0x31c40], R2 ;  /* 0x031c4002030085a7 */ /* 0x000ee4000800007f */
[----:B---3--:R-:W-:Y:S05]  /*221a0*/  @!P0 BRA `(.L_x_10331) ;  /* 0xfffffffc00f08947 */ /* 0x008fea000383ffff */
[----:B------:R-:W-:Y:S05]  /*221b0*/  BRA `(.L_x_10431) ;  /* 0xffffffd000007947 */ /* 0x000fea000383ffff */
.L_x_10333:
[----:B0-----:R0:W1:Y:S02]  /*221c0*/  SYNCS.PHASECHK.TRANS64.TRYWAIT P0, [R3+URZ+0x31c60], R24 ;  /* 0x031c6018030075a7 */ /* 0x001064000800017f */
[----:B-1----:R-:W-:Y:S05]  /*221d0*/  @!P0 NANOSLEEP.SYNCS 0x989680 ;  /* 0x009896800000895d */ /* 0x002fea0003900000 */
[----:B------:R-:W1:Y:S02]  /*221e0*/  @!P0 SYNCS.PHASECHK.TRANS64 P0, [R3+URZ+0x31c60], R24 ;  /* 0x031c6018030085a7 */ /* 0x000e64000800007f */
[----:B-1----:R-:W-:Y:S05]  /*221f0*/  @!P0 BRA `(.L_x_10333) ;  /* 0xfffffffc00f08947 */ /* 0x002fea000383ffff */
[----:B------:R-:W-:Y:S05]  /*22200*/  BRA `(.L_x_10432) ;  /* 0xffffffd0008c7947 */ /* 0x000fea000383ffff */
.L_x_10339:
[----:B-1----:R1:W2:Y:S02]  /*22210*/  SYNCS.PHASECHK.TRANS64.TRYWAIT P0, [R2+URZ+0x31c40], R3 ;  /* 0x031c4003020075a7 */ /* 0x0022a4000800017f */
[----:B--2---:R-:W-:Y:S05]  /*22220*/  @!P0 NANOSLEEP.SYNCS 0x989680 ;  /* 0x009896800000895d */ /* 0x004fea0003900000 */
[----:B------:R-:W2:Y:S02]  /*22230*/  @!P0 SYNCS.PHASECHK.TRANS64 P0, [R2+URZ+0x31c40], R3 ;  /* 0x031c4003020085a7 */ /* 0x000ea4000800007f */
[----:B--2---:R-:W-:Y:S05]  /*22240*/  @!P0 BRA `(.L_x_10339) ;  /* 0xfffffffc00f08947 */ /* 0x004fea000383ffff */
[----:B------:R-:W-:Y:S05]  /*22250*/  BRA `(.L_x_10433) ;  /* 0xffffffd400b87947 */ /* 0x000fea000383ffff */
.L_x_10341:
[----:B0-----:R0:W1:Y:S02]  /*22260*/  SYNCS.PHASECHK.TRANS64.TRYWAIT P0, [R2+URZ+0x31c60], R11 ;  /* 0x031c600b020075a7 */ /* 0x001064000800017f */
[----:B-1----:R-:W-:Y:S05]  /*22270*/  @!P0 NANOSLEEP.SYNCS 0x989680 ;  /* 0x009896800000895d */ /* 0x002fea0003900000 */
[----:B------:R-:W1:Y:S02]  /*22280*/  @!P0 SYNCS.PHASECHK.TRANS64 P0, [R2+URZ+0x31c60], R11 ;  /* 0x031c600b020085a7 */ /* 0x000e64000800007f */
[----:B-1----:R-:W-:Y:S05]  /*22290*/  @!P0 BRA `(.L_x_10341) ;  /* 0xfffffffc00f08947 */ /* 0x002fea000383ffff */
[----:B------:R-:W-:Y:S05]  /*222a0*/  BRA `(.L_x_10434) ;  /* 0xffffffd800447947 */ /* 0x000fea000383ffff */
.L_x_10349:
[----:B-1----:R1:W2:Y:S02]  /*222b0*/  SYNCS.PHASECHK.TRANS64.TRYWAIT P0, [R3+URZ+0x31c60], R2 ;  /* 0x031c6002030075a7 */ /* 0x0022a4000800017f */
[----:B--2---:R-:W-:Y:S05]  /*222c0*/  @!P0 NANOSLEEP.SYNCS 0x989680 ;  /* 0x009896800000895d */ /* 0x004fea0003900000 */
[----:B------:R-:W2:Y:S02]  /*222d0*/  @!P0 SYNCS.PHASECHK.TRANS64 P0, [R3+URZ+0x31c60], R2 ;  /* 0x031c6002030085a7 */ /* 0x000ea4000800007f */
[----:B--2---:R-:W-:Y:S05]  /*222e0*/  @!P0 BRA `(.L_x_10349) ;  /* 0xfffffffc00f08947 */ /* 0x004fea000383ffff */
[----:B------:R-:W-:Y:S05]  /*222f0*/  BRA `(.L_x_10435) ;  /* 0xffffffdc00507947 */ /* 0x000fea000383ffff */
.L_x_10352:
[----:B------:R-:W-:Y:S01]  /*22300*/  BSSY B0, `(.L_x_10436) ;  /* 0x0000008000007945 */ /* 0x000fe20003800000 */
[----:B------:R-:W-:Y:S02]  /*22310*/  IMAD.MOV.U32 R13, RZ, RZ, R16 ;  /* 0x000000ffff0d7224 */ /* 0x000fe400078e0010 */
[----:B------:R-:W-:Y:S02]  /*22320*/  IMAD.MOV.U32 R12, RZ, RZ, RZ ;  /* 0x000000ffff0c7224 */ /* 0x000fe400078e00ff */
[----:B------:R-:W-:Y:S02]  /*22330*/  IMAD.MOV.U32 R11, RZ, RZ, 0x1f ;  /* 0x0000001fff0b7424 */ /* 0x000fe400078e00ff */
[----:B------:R-:W-:-:S07]  /*22340*/  IMAD.MOV.U32 R15, RZ, RZ, -0x1 ;  /* 0xffffffffff0f7424 */ /* 0x000fce00078e00ff */
[----:B0-----:R-:W-:Y:S05]  /*22350*/  WARPSYNC.COLLECTIVE R15, `(.L_x_10437) ;  /* 0x000000000f087348 */ /* 0x001fea0003c00000 */
[----:B------:R1:W2:Y:S02]  /*22360*/  SHFL.IDX P6, R14, R13, R12, R11 ;  /* 0x0000000c0d0e7389 */ /* 0x0002a400000c000b */
[----:B012---:R-:W-:Y:S01]  /*22370*/  ENDCOLLECTIVE ;  /* 0x000000000000791b */ /* 0x007fe20003800000 */
.L_x_10437:
[----:B------:R-:W-:Y:S05]  /*22380*/  BSYNC B0 ;  /* 0x0000000000007941 */ /* 0x000fea0003800000 */
.L_x_10436:
        /* <DEDUP_REMOVED lines=8> */
.L_x_10438:
[----:B------:R-:W-:Y:S01]  /*22410*/  IMAD.MOV.U32 R5, RZ, RZ, R14 ;  /* 0x000000ffff057224 */ /* 0x000fe200078e000e */
[----:B------:R-:W-:Y:S06]  /*22420*/  BRA `(.L_x_10439) ;  /* 0xffffffdc00d87947 */ /* 0x000fec000383ffff */
.L_x_10355:
        /* <DEDUP_REMOVED lines=8> */
.L_x_10441:
[----:B------:R-:W-:Y:S05]  /*224b0*/  BSYNC B0 ;  /* 0x0000000000007941 */ /* 0x000fea0003800000 */
.L_x_10440:
        /* <DEDUP_REMOVED lines=10> */
.L_x_10442:
        /* <DEDUP_REMOVED lines=8> */
.L_x_10443:
        /* <DEDUP_REMOVED lines=8> */
.L_x_10444:
        /* <DEDUP_REMOVED lines=8> */
.L_x_10445:
        /* <DEDUP_REMOVED lines=8> */
.L_x_10446:
[----:B------:R-:W-:Y:S05]  /*22760*/  BRA `(.L_x_10447) ;  /* 0xffffffdc00987947 */ /* 0x000fea000383ffff */
.L_x_10360:
        /* <DEDUP_REMOVED lines=8> */
.L_x_10449:
[----:B------:R-:W-:Y:S05]  /*227f0*/  BSYNC B0 ;  /* 0x0000000000007941 */ /* 0x000fea0003800000 */
.L_x_10448:
        /* <DEDUP_REMOVED lines=10> */
.L_x_10450:
        /* <DEDUP_REMOVED lines=8> */
.L_x_10451:
        /* <DEDUP_REMOVED lines=8> */
.L_x_10452:
        /* <DEDUP_REMOVED lines=8> */
.L_x_10453:
        /* <DEDUP_REMOVED lines=8> */
.L_x_10454:
[----:B------:R-:W-:Y:S05]  /*22aa0*/  BRA `(.L_x_10455) ;  /* 0xffffffdc00787947 */ /* 0x000fea000383ffff */
.L_x_10362:
[----:B------:R-:W-:Y:S01]  /*22ab0*/  BSSY B0, `(.L_x_10456) ;  /* 0x0000006000007945 */ /* 0x000fe20003800000 */
[----:B------:R-:W-:Y:S01]  /*22ac0*/  PLOP3.LUT P6, PT, P6, PT, PT, 0x8, 0x0 ;  /* 0x000000000000781c */ /* 0x000fe200037ce170 */
[----:B------:R-:W-:-:S12]  /*22ad0*/  IMAD.MOV.U32 R15, RZ, RZ, -0x1 ;  /* 0xffffffffff0f7424 */ /* 0x000fd800078e00ff */
[----:B01-3--:R-:W-:Y:S05]  /*22ae0*/  WARPSYNC.COLLECTIVE R15, `(.L_x_10457) ;  /* 0x000000000f087348 */ /* 0x00bfea0003c00000 */
[----:B------:R-:W-:Y:S01]  /*22af0*/  VOTE.ANY R14, PT, P6 ;  /* 0x00000000000e7806 */ /* 0x000fe200030e0100 */
[----:B01-3--:R-:W-:Y:S06]  /*22b00*/  ENDCOLLECTIVE ;  /* 0x000000000000791b */ /* 0x00bfec0003800000 */
.L_x_10457:
[----:B------:R-:W-:Y:S05]  /*22b10*/  BSYNC B0 ;  /* 0x0000000000007941 */ /* 0x000fea0003800000 */
.L_x_10456:
        /* <DEDUP_REMOVED lines=9> */
.L_x_10458:
[----:B------:R-:W-:Y:S01]  /*22bb0*/  IMAD.MOV.U32 R17, RZ, RZ, R14 ;  /* 0x000000ffff117224 */ /* 0x000fe200078e000e */
[----:B------:R-:W-:Y:S06]  /*22bc0*/  BRA `(.L_x_10459) ;  /* 0xffffffdc00687947 */ /* 0x000fec000383ffff */
.L_x_10364:
[----:B------:R-:W-:Y:S01]  /*22bd0*/  BSSY B0, `(.L_x_10460) ;  /* 0x0000007000007945 */ /* 0x000fe20003800000 */
[----:B------:R-:W-:Y:S02]  /*22be0*/  IMAD.MOV.U32 R13, RZ, RZ, R3 ;  /* 0x000000ffff0d7224 */ /* 0x000fe400078e0003 */
[----:B------:R-:W-:Y:S02]  /*22bf0*/  IMAD.MOV.U32 R11, RZ, RZ, 0x1f ;  /* 0x0000001fff0b7424 */ /* 0x000fe400078e00ff */
[----:B------:R-:W-:-:S07]  /*22c00*/  IMAD.MOV.U32 R15, RZ, RZ, -0x1 ;  /* 0xffffffffff0f7424 */ /* 0x000fce00078e00ff */
[----:B01234-:R-:W-:Y:S05]  /*22c10*/  WARPSYNC.COLLECTIVE R15, `(.L_x_10461) ;  /* 0x000000000f087348 */ /* 0x01ffea0003c00000 */
[----:B------:R0:W0:Y:S02]  /*22c20*/  SHFL.IDX P6, R14, R13, R12, R11 ;  /* 0x0000000c0d0e7389 */ /* 0x00002400000c000b */
[----:B01234-:R-:W-:Y:S01]  /*22c30*/  ENDCOLLECTIVE ;  /* 0x000000000000791b */ /* 0x01ffe20003800000 */
.L_x_10461:
[----:B------:R-:W-:Y:S05]  /*22c40*/  BSYNC B0 ;  /* 0x0000000000007941 */ /* 0x000fea0003800000 */
.L_x_10460:
[----:B------:R-:W-:Y:S05]  /*22c50*/  BRA `(.L_x_10363) ;  /* 0xffffffdc00607947 */ /* 0x000fea000383ffff */
.L_x_10368:
[----:B0-----:R0:W1:Y:S02]  /*22c60*/  SYNCS.PHASECHK.TRANS64.TRYWAIT P0, [R9+URZ+0x31c20], R0 ;  /* 0x031c2000090075a7 */ /* 0x001064000800017f */
[----:B-1----:R-:W-:Y:S05]  /*22c70*/  @!P0 NANOSLEEP.SYNCS 0x989680 ;  /* 0x009896800000895d */ /* 0x002fea0003900000 */
[----:B------:R-:W1:Y:S02]  /*22c80*/  @!P0 SYNCS.PHASECHK.TRANS64 P0, [R9+URZ+0x31c20], R0 ;  /* 0x031c2000090085a7 */ /* 0x000e64000800007f */
[----:B-1----:R-:W-:Y:S05]  /*22c90*/  @!P0 BRA `(.L_x_10368) ;  /* 0xfffffffc00f08947 */ /* 0x002fea000383ffff */
[----:B------:R-:W-:Y:S05]  /*22ca0*/  BRA `(.L_x_10462) ;  /* 0xffffffe000d07947 */ /* 0x000fea000383ffff */
.L_x_10369:
        /* <DEDUP_REMOVED lines=11> */
.L_x_10464:
[----:B------:R-:W-:Y:S05]  /*22d60*/  BSYNC B0 ;  /* 0x0000000000007941 */ /* 0x000fea0003800000 */
.L_x_10463:
[----:B------:R-:W-:Y:S05]  /*22d70*/  BRA `(.L_x_10465) ;  /* 0xffffffe000b87947 */ /* 0x000fea000383ffff */
.L_x_10370:
[----:B------:R-:W-:Y:S01]  /*22d80*/  BSSY B0, `(.L_x_10466) ;  /* 0x0000006000007945 */ /* 0x000fe20003800000 */
[----:B------:R-:W-:-:S07]  /*22d90*/  IMAD.MOV.U32 R15, RZ, RZ, -0x1 ;  /* 0xffffffffff0f7424 */ /* 0x000fce00078e00ff */
[----:B0-----:R-:W-:Y:S05]  /*22da0*/  WARPSYNC.COLLECTIVE R15, `(.L_x_10467) ;  /* 0x000000000f0c7348 */ /* 0x001fea0003c00000 */
[----:B------:R-:W-:Y:S02]  /*22db0*/  ELECT P6, UR62, PT ;  /* 0x00000000003e782f */ /* 0x000fe400038c0000 */
[----:B------:R-:W-:Y:S01]  /*22dc0*/  MOV R14, UR62 ;  /* 0x0000003e000e7c02 */ /* 0x000fe20008000f00 */
[----:B0-----:R-:W-:Y:S10]  /*22dd0*/  ENDCOLLECTIVE ;  /* 0x000000000000791b */ /* 0x001ff40003800000 */
.L_x_10467:
[----:B------:R-:W-:Y:S05]  /*22de0*/  BSYNC B0 ;  /* 0x0000000000007941 */ /* 0x000fea0003800000 */
.L_x_10466:
[----:B------:R-:W-:Y:S05]  /*22df0*/  BRA `(.L_x_10468) ;  /* 0xffffffe000ac7947 */ /* 0x000fea000383ffff */
.L_x_10372:
[----:B0-----:R0:W1:Y:S02]  /*22e00*/  SYNCS.PHASECHK.TRANS64.TRYWAIT P0, [R7+URZ], R2 ;  /* 0x00000002070075a7 */ /* 0x001064000800017f */
[----:B-1----:R-:W-:Y:S05]  /*22e10*/  @!P0 NANOSLEEP.SYNCS 0x989680 ;  /* 0x009896800000895d */ /* 0x002fea0003900000 */
[----:B------:R-:W1:Y:S02]  /*22e20*/  @!P0 SYNCS.PHASECHK.TRANS64 P0, [R7+URZ], R2 ;  /* 0x00000002070085a7 */ /* 0x000e64000800007f */
[----:B-1----:R-:W-:Y:S05]  /*22e30*/  @!P0 BRA `(.L_x_10372) ;  /* 0xfffffffc00f08947 */ /* 0x002fea000383ffff */
[----:B------:R-:W-:Y:S05]  /*22e40*/  BRA `(.L_x_10469) ;  /* 0xffffffe000e07947 */ /* 0x000fea000383ffff */
.L_x_10373:
[----:B-1----:R1:W2:Y:S02]  /*22e50*/  SYNCS.PHASECHK.TRANS64.TRYWAIT P0, [R3+URZ], R0 ;  /* 0x00000000030075a7 */ /* 0x0022a4000800017f */
[----:B--2---:R-:W-:Y:S05]  /*22e60*/  @!P0 NANOSLEEP.SYNCS 0x989680 ;  /* 0x009896800000895d */ /* 0x004fea0003900000 */
[----:B------:R-:W2:Y:S02]  /*22e70*/  @!P0 SYNCS.PHASECHK.TRANS64 P0, [R3+URZ], R0 ;  /* 0x00000000030085a7 */ /* 0x000ea4000800007f */
[----:B--2---:R-:W-:Y:S05]  /*22e80*/  @!P0 BRA `(.L_x_10373) ;  /* 0xfffffffc00f08947 */ /* 0x004fea000383ffff */
[----:B------:R-:W-:Y:S05]  /*22e90*/  BRA `(.L_x_10470) ;  /* 0xffffffe000d47947 */ /* 0x000fea000383ffff */
.L_x_10375:
[----:B-1----:R1:W2:Y:S02]  /*22ea0*/  SYNCS.PHASECHK.TRANS64.TRYWAIT P0, [R5+URZ], R2 ;  /* 0x00000002050075a7 */ /* 0x0022a4000800017f */
[----:B--2---:R-:W-:Y:S05]  /*22eb0*/  @!P0 NANOSLEEP.SYNCS 0x989680 ;  /* 0x009896800000895d */ /* 0x004fea0003900000 */
[----:B------:R-:W2:Y:S02]  /*22ec0*/  @!P0 SYNCS.PHASECHK.TRANS64 P0, [R5+URZ], R2 ;  /* 0x00000002050085a7 */ /* 0x000ea4000800007f */
[----:B--2---:R-:W-:Y:S05]  /*22ed0*/  @!P0 BRA `(.L_x_10375) ;  /* 0xfffffffc00f08947 */ /* 0x004fea000383ffff */
[----:B------:R-:W-:Y:S05]  /*22ee0*/  BRA `(.L_x_10471) ;  /* 0xffffffe000d87947 */ /* 0x000fea000383ffff */
.L_x_10472:
        /* <DEDUP_REMOVED lines=9> */
.L_x_12787:


//--------------------- .text._ZN7cutlass13device_kernelIN5flash11enable_sm90INS1_16FlashAttnFwdSm90INS1_25CollectiveMainloopFwdSm90ILi2EN4cute5tupleIJNS5_1CILi1EEES8_S8_EEENS6_IJNS7_ILi192EEESA_NS7_ILi64EEEEEELi64ENS_6half_tEfNS_4arch4Sm90ELb0ELb0ELb0ELb0ELb0ELb0ELb0ELb0ELb1ELb0ELb0ELb0EEENS1_21CollectiveEpilogueFwdINS6_IJSA_SB_SA_EEES9_SD_SF_Li384ELb0ELb0ELb0ELb0EEENS1_29StaticPersistentTileSchedulerILb0EEEEEEEEEvNT_6ParamsE --------------------------
	.section	.text._ZN7cutlass13device_kernelIN5flash11enable_sm90INS1_16FlashAttnFwdSm90INS1_25CollectiveMainloopFwdSm90ILi2EN4cute5tupleIJNS5_1CILi1EEES8_S8_EEENS6_IJNS7_ILi192EEESA_NS7_ILi64EEEEEELi64ENS_6half_tEfNS_4arch4Sm90ELb0ELb0ELb0ELb0ELb0ELb0ELb0ELb0ELb1ELb0ELb0ELb0EEENS1_21CollectiveEpilogueFwdINS6_IJSA_SB_SA_EEES9_SD_SF_Li384ELb0ELb0ELb0ELb0EEENS1_29StaticPersistentTileSchedulerILb0EEEEEEEEEvNT_6ParamsE,"ax",@progbits
	.align	128
.text._ZN7cutlass13device_kernelIN5flash11enable_sm90INS1_16FlashAttnFwdSm90INS1_25CollectiveMainloopFwdSm90ILi2EN4cute5tupleIJNS5_1CILi1EEES8_S8_EEENS6_IJNS7_ILi192EEESA_NS7_ILi64EEEEEELi64ENS_6half_tEfNS_4arch4Sm90ELb0ELb0ELb0ELb0ELb0ELb0ELb0ELb0ELb1ELb0ELb0ELb0EEENS1_21CollectiveEpilogueFwdINS6_IJSA_SB_SA_EEES9_SD_SF_Li384ELb0ELb0ELb0ELb0EEENS1_29StaticPersistentTileSchedulerILb0EEEEEEEEEvNT_6ParamsE:
        .type           _ZN7cutlass13device_kernelIN5flash11enable_sm90INS1_16FlashAttnFwdSm90INS1_25CollectiveMainloopFwdSm90ILi2EN4cute5tupleIJNS5_1CILi1EEES8_S8_EEENS6_IJNS7_ILi192EEESA_NS7_ILi64EEEEEELi64ENS_6half_tEfNS_4arch4Sm90ELb0ELb0ELb0ELb0ELb0ELb0ELb0ELb0ELb1ELb0ELb0ELb0EEENS1_21CollectiveEpilogueFwdINS6_IJSA_SB_SA_EEES9_SD_SF_Li384ELb0ELb0ELb0ELb0EEENS1_29StaticPersistentTileSchedulerILb0EEEEEEEEEvNT_6ParamsE,@function
        .size           _ZN7cutlass13device_kernelIN5flash11enable_sm90INS1_16FlashAttnFwdSm90INS1_25CollectiveMainloopFwdSm90ILi2EN4cute5tupleIJNS5_1CILi1EEES8_S8_EEENS6_IJNS7_ILi192EEESA_NS7_ILi64EEEEEELi64ENS_6half_tEfNS_4arch4Sm90ELb0ELb0ELb0ELb0ELb0ELb0ELb0ELb0ELb1ELb0ELb0ELb0EEENS1_21CollectiveEpilogueFwdINS6_IJSA_SB_SA_EEES9_SD_SF_Li384ELb0ELb0ELb0ELb0EEENS1_29StaticPersistentTileSchedulerILb0EEEEEEEEEvNT_6ParamsE,(.L_x_12788 - _ZN7cutlass13device_kernelIN5flash11enable_sm90INS1_16FlashAttnFwdSm90INS1_25CollectiveMainloopFwdSm90ILi2EN4cute5tupleIJNS5_1CILi1EEES8_S8_EEENS6_IJNS7_ILi192EEESA_NS7_ILi64EEEEEELi64ENS_6half_tEfNS_4arch4Sm90ELb0ELb0ELb0ELb0ELb0ELb0ELb0ELb0ELb1ELb0ELb0ELb0EEENS1_21CollectiveEpilogueFwdINS6_IJSA_SB_SA_EEES9_SD_SF_Li384ELb0ELb0ELb0ELb0EEENS1_29StaticPersistentTileSchedulerILb0EEEEEEEEEvNT_6ParamsE)
        .other          _ZN7cutlass13device_kernelIN5flash11enable_sm90INS1_16FlashAttnFwdSm90INS1_25CollectiveMainloopFwdSm90ILi2EN4cute5tupleIJNS5_1CILi1EEES8_S8_EEENS6_IJNS7_ILi192EEESA_NS7_ILi64EEEEEELi64ENS_6half_tEfNS_4arch4Sm90ELb0ELb0ELb0ELb0ELb0ELb0ELb0ELb0ELb1ELb0ELb0ELb0EEENS1_21CollectiveEpilogueFwdINS6_IJSA_SB_SA_EEES9_SD_SF_Li384ELb0ELb0ELb0ELb0EEENS1_29StaticPersistentTileSchedulerILb0EEEEEEEEEvNT_6ParamsE,@"STO_CUDA_ENTRY STV_DEFAULT"
_ZN7cutlass13device_kernelIN5flash11enable_sm90INS1_16FlashAttnFwdSm90INS1_25CollectiveMainloopFwdSm90ILi2EN4cute5tupleIJNS5_1CILi1EEES8_S8_EEENS6_IJNS7_ILi192EEESA_NS7_ILi64EEEEEELi64ENS_6half_tEfNS_4arch4Sm90ELb0ELb0ELb0ELb0ELb0ELb0ELb0ELb0ELb1ELb0ELb0ELb0EEENS1_21CollectiveEpilogueFwdINS6_IJSA_SB_SA_EEES9_SD_SF_Li384ELb0ELb0ELb0ELb0EEENS1_29StaticPersistentTileSchedulerILb0EEEEEEEEEvNT_6ParamsE:
        /* <DEDUP_REMOVED lines=23> */
.L_x_10474:
[----:B------:R-:W-:Y:S05]  /*0170*/  BSYNC B0 ;  /* 0x0000000000007941 */ /* 0x000fea0003800000 */
.L_x_10473:
        /* <DEDUP_REMOVED lines=36> */
.L_x_10475:
        /* <DEDUP_REMOVED lines=22> */
.L_x_10476:
        /* <DEDUP_REMOVED lines=18> */
.L_x_10477:
        /* <DEDUP_REMOVED lines=22> */
.L_x_10478:
        /* <DEDUP_REMOVED lines=22> */
.L_x_10479:
[----:B---3--:R-:W-:Y:S01]  /*0900*/  ISETP.NE.AND P0, PT, R2, RZ, PT ;  /* 0x000000ff0200720c */ /* 0x008fe20003f05270 */
[----:B------:R-:W-:Y:S01]  /*0910*/  IMAD.MOV.U32 R2, RZ, RZ, 0x1 ;  /* 0x00000001ff027424 */ /* 0x000fe200078e00ff */
[----:B------:R-:W-:Y:S01]  /*0920*/  NOP ;  /* 0x0000000000007918 */ /* 0x000fe20000000000 */
[----:B------:R-:W-:-:S03]  /*0930*/  ULDC.64 UR38, c[0x0][0x208] ;  /* 0x0000820000267ab9 */ /* 0x000fc60000000a00 */
[----:B------:R-:W-:-:S05]  /*0940*/  SEL R2, R2, 0x2, !P0 ;  /* 0x0000000202027807 */ /* 0x000fca0004000000 */
[----:B------:R3:W-:Y:S01]  /*0950*/  STL [R1+0x10], R2 ;  /* 0x0000100201007387 */ /* 0x0007e20000100800 */
[----:B-12-4-:R-:W-:Y:S06]  /*0960*/  BAR.SYNC.DEFER_BLOCKING 0x0 ;  /* 0x0000000000007b1d */ /* 0x016fec0000010000 */
[----:B------:R-:W-:Y:S05]  /*0970*/  @!P0 BRA `(.L_x_10480) ;  /* 0x0000007000c48947 */ /* 0x000fea0003800000 */
.L_x_10481:
        /* <DEDUP_REMOVED lines=15> */
[----:B------:R-:W-:-:S03]  /*0a70*/  UMOV UR40, 0x400 ;  /* 0x0000040000287882 */ /* 0x000fc60000000000 */
[----:B------:R-:W-:-:S04]  /*0a80*/  SHF.R.S32.HI R3, RZ, 0x1f, R0 ;  /* 0x0000001fff037819 */ /* 0x000fc80000011400 */
[CC--:B------:R-:W-:Y:S01]  /*0a90*/  LEA.HI R2, R3.reuse, R0.reuse, RZ, 0x7 ;  /* 0x0000000003027211 */ /* 0x0c0fe200078f38ff */
[----:B------:R-:W2:Y:S01]  /*0aa0*/  S2UR UR6, SR_SWINHI ;  /* 0x00000000000679c3 */ /* 0x000ea20000002f00 */
[CC--:B------:R-:W-:Y:S02]  /*0ab0*/  LEA.HI R4, R3.reuse, R0.reuse, RZ, 0x4 ;  /* 0x0000000003047211 */ /* 0x0c0fe400078f20ff */
[----:B------:R-:W-:Y:S02]  /*0ac0*/  LOP3.LUT R9, R2, 0xffffff80, RZ, 0xc0, !PT ;  /* 0xffffff8002097812 */ /* 0x000fe400078ec0ff */
[----:B------:R-:W-:Y:S02]  /*0ad0*/  LOP3.LUT R5, R4, 0xfffffff0, RZ, 0xc0, !PT ;  /* 0xfffffff004057812 */ /* 0x000fe400078ec0ff */
[----:B------:R-:W-:Y:S01]  /*0ae0*/  SHF.R.S32.HI R7, RZ, 0x4, R4 ;  /* 0x00000004ff077819 */ /* 0x000fe20000011404 */
[C---:B------:R-:W-:Y:S01]  /*0af0*/  IMAD.IADD R14, R0.reuse, 0x1, -R9 ;  /* 0x00000001000e7824 */ /* 0x040fe200078e0a09 */
[----:B------:R-:W-:Y:S01]  /*0b00*/  LEA.HI R3, R3, R0, RZ, 0x5 ;  /* 0x0000000003037211 */ /* 0x000fe200078f28ff */
[----:B------:R-:W-:Y:S01]  /*0b10*/  IMAD.IADD R5, R0, 0x1, -R5 ;  /* 0x0000000100057824 */ /* 0x000fe200078e0a05 */
[----:B------:R-:W-:-:S02]  /*0b20*/  LEA.HI R6, R4, R7, RZ, 0x1 ;  /* 0x0000000704067211 */ /* 0x000fc400078f08ff */
[----:B------:R3:W-:Y:S01]  /*0b30*/  STL [R1+0x4], R14 ;  /* 0x0000040e01007387 */ /* 0x0007e20000100800 */
[----:B------:R-:W-:Y:S02]  /*0b40*/  SHF.R.S32.HI R8, RZ, 0x1f, R14 ;  /* 0x0000001fff087819 */ /* 0x000fe4000001140e */
[----:B------:R-:W-:Y:S01]  /*0b50*/  SHF.R.S32.HI R4, RZ, 0x1f, R5 ;  /* 0x0000001fff047819 */ /* 0x000fe20000011405 */
[----:B------:R-:W4:Y:S01]  /*0b60*/  LDL.LU R12, [R1+0x10] ;  /* 0x00001000010c7983 */ /* 0x000f220000300800 */
[----:B------:R-:W-:Y:S02]  /*0b70*/  LOP3.LUT R6, R6, 0x1ffffffe, RZ, 0xc0, !PT ;  /* 0x1ffffffe06067812 */ /* 0x000fe400078ec0ff */
[----:B------:R-:W-:Y:S02]  /*0b80*/  LEA.HI R4, R4, R5, RZ, 0x3 ;  /* 0x0000000504047211 */ /* 0x000fe400078f18ff */
[----:B------:R-:W-:Y:S01]  /*0b90*/  SHF.R.S32.HI R10, RZ, 0x5, R3 ;  /* 0x00000005ff0a7819 */ /* 0x000fe20000011403 */
[----:B------:R-:W-:Y:S01]  /*0ba0*/  IMAD.IADD R6, R7, 0x1, -R6 ;  /* 0x0000000107067824 */ /* 0x000fe200078e0a06 */
[----:B------:R-:W-:-:S02]  /*0bb0*/  LOP3.LUT R0, R4, 0xfffffff8, RZ, 0xc0, !PT ;  /* 0xfffffff804007812 */ /* 0x000fc400078ec0ff */
[----:B------:R-:W-:Y:S01]  /*0bc0*/  LEA.HI R9, R8, R14, RZ, 0x2 ;  /* 0x0000000e08097211 */ /* 0x000fe200078f10ff */
[----:B------:R-:W-:Y:S02]  /*0bd0*/  IMAD.SHL.U32 R7, R10, 0x400, RZ ;  /* 0x000004000a077824 */ /* 0x000fe400078e00ff */
[C---:B------:R-:W-:Y:S01]  /*0be0*/  IMAD.IADD R0, R5.reuse, 0x1, -R0 ;  /* 0x0000000105007824 */ /* 0x040fe200078e0a00 */
[--C-:B------:R-:W-:Y:S02]  /*0bf0*/  SHF.R.S32.HI R10, RZ, 0x2, R9.reuse ;  /* 0x00000002ff0a7819 */ /* 0x100fe40000011409 */
[----:B------:R-:W-:Y:S01]  /*0c00*/  SHF.R.S32.HI R11, RZ, 0x1f, R9 ;  /* 0x0000001fff0b7819 */ /* 0x000fe20000011409 */
[----:B------:R-:W-:Y:S01]  /*0c10*/  IMAD.SHL.U32 R3, R0, 0x40, RZ ;  /* 0x0000004000037824 */ /* 0x000fe200078e00ff */
[----:B------:R-:W-:Y:S01]  /*0c20*/  SHF.R.S32.HI R13, RZ, 0x7, R2 ;  /* 0x00000007ff0d7819 */ /* 0x000fe20000011402 */
[----:B------:R-:W-:Y:S01]  /*0c30*/  IMAD R5, R5, 0x40, R7 ;  /* 0x0000004005057824 */ /* 0x000fe200078e0207 */
[----:B------:R-:W-:Y:S01]  /*0c40*/  LEA.HI R11, R11, R10, RZ, 0x3 ;  /* 0x0000000a0b0b7211 */ /* 0x000fe200078f18ff */
[----:B------:R-:W-:Y:S01]  /*0c50*/  IMAD.SHL.U32 R6, R6, 0x8, RZ ;  /* 0x0000000806067824 */ /* 0x000fe200078e00ff */
[----:B------:R-:W-:-:S02]  /*0c60*/  LOP3.LUT R3, R3, 0x1c0, RZ, 0xc0, !PT ;  /* 0x000001c003037812 */ /* 0x000fc400078ec0ff */
[----:B------:R-:W-:Y:S01]  /*0c70*/  R2P PR, R0, 0x6 ;  /* 0x0000000600007804 */ /* 0x000fe20000000000 */
[----:B------:R-:W-:Y:S01]  /*0c80*/  IMAD.HI R0, R13, 0x55555556, RZ ;  /* 0x555555560d007827 */ /* 0x000fe200078e02ff */
[----:B------:R-:W-:Y:S02]  /*0c90*/  LOP3.LUT R11, R11, 0xfffffff8, RZ, 0xc0, !PT ;  /* 0xfffffff80b0b7812 */ /* 0x000fe400078ec0ff */
[----:B------:R-:W-:Y:S01]  /*0ca0*/  LEA.HI R8, R8, R14, RZ, 0x5 ;  /* 0x0000000e08087211 */ /* 0x000fe200078f28ff */
[----:B------:R-:W-:Y:S01]  /*0cb0*/  IMAD.IADD R5, R6, 0x1, R5 ;  /* 0x0000000106057824 */ /* 0x000fe200078e0205 */
[----:B------:R-:W-:Y:S01]  /*0cc0*/  LOP3.LUT R6, R3, 0x8, R6, 0xf8, !PT ;  /* 0x0000000803067812 */ /* 0x000fe200078ef806 */
[----:B------:R-:W-:Y:S01]  /*0cd0*/  IMAD.SHL.U32 R4, R4, 0x40, RZ ;  /* 0x0000004004047824 */ /* 0x000fe200078e00ff */
[----:B------:R-:W-:Y:S02]  /*0ce0*/  SHF.R.U32.HI R3, RZ, 0x3, R3 ;  /* 0x00000003ff037819 */ /* 0x000fe40000011603 */
[----:B------:R-:W-:Y:S01]  /*0cf0*/  LOP3.LUT R9, R9, 0x7ffffffc, RZ, 0xc0, !PT ;  /* 0x7ffffffc09097812 */ /* 0x000fe200078ec0ff */
[----:B------:R-:W-:Y:S01]  /*0d00*/  IMAD.IADD R11, R10, 0x1, -R11 ;  /* 0x000000010a0b7824 */ /* 0x000fe200078e0a0b */
[----:B------:R-:W-:-:S02]  /*0d10*/  LEA.HI R0, R0, R0, RZ, 0x1 ;  /* 0x0000000000007211 */ /* 0x000fc400078f08ff */
[----:B------:R-:W-:Y:S01]  /*0d20*/  SHF.R.S32.HI R8, RZ, 0x5, R8 ;  /* 0x00000005ff087819 */ /* 0x000fe20000011408 */
[----:B------:R-:W-:Y:S01]  /*0d30*/  IMAD.IADD R9, R14, 0x1, -R9 ;  /* 0x000000010e097824 */ /* 0x000fe200078e0a09 */
[----:B------:R-:W-:Y:S01]  /*0d40*/  LOP3.LUT R3, R6, R3, RZ, 0x3c, !PT ;  /* 0x0000000306037212 */ /* 0x000fe200078e3cff */
[----:B------:R-:W-:Y:S01]  /*0d50*/  IMAD.MOV.U32 R6, RZ, RZ, -0x2 ;  /* 0xfffffffeff067424 */ /* 0x000fe200078e00ff */
[----:B------:R-:W-:Y:S01]  /*0d60*/  LOP3.LUT R4, R4, 0x7ffffe00, RZ, 0xc0, !PT ;  /* 0x7ffffe0004047812 */ /* 0x000fe200078ec0ff */
[----:B------:R-:W-:Y:S02]  /*0d70*/  IMAD R0, R0, -0x3, R13 ;  /* 0xfffffffd00007824 */ /* 0x000fe400078e020d */
[----:B------:R-:W-:Y:S01]  /*0d80*/  IMAD R11, R8, 0x10, R11 ;  /* 0x00000010080b7824 */ /* 0x000fe200078e020b */
[----:B------:R-:W-:Y:S01]  /*0d90*/  IADD3 R2, R3, R4, R7 ;  /* 0x0000000403027210 */ /* 0x000fe20007ffe007 */
[----:B------:R-:W-:Y:S02]  /*0da0*/  IMAD R3, R9, R6, 0xc0 ;  /* 0x000000c009037424 */ /* 0x000fe400078e0206 */
[----:B------:R-:W-:-:S03]  /*0db0*/  IMAD R0, R0, 0x40, R11 ;  /* 0x0000004000007824 */ /* 0x000fc600078e020b */
[----:B------:R3:W-:Y:S01]  /*0dc0*/  STL [R1+0xc], R3 ;  /* 0x00000c0301007387 */ /* 0x0007e20000100800 */
[----:B-1----:R-:W-:-:S03]  /*0dd0*/  ULEA UR40, UR4, UR40, 0x18 ;  /* 0x0000002804287291 */ /* 0x002fc6000f8ec03f */
[----:B------:R3:W-:Y:S04]  /*0de0*/  STL [R1+0x8], R0 ;  /* 0x0000080001007387 */ /* 0x0007e80000100800 */
[----:B------:R3:W-:Y:S01]  /*0df0*/  STL [R1], RZ ;  /* 0x000000ff01007387 */ /* 0x0007e20000100800 */
[----:B------:R-:W-:Y:S01]  /*0e00*/  LEA R2, R2, UR40, 0x1 ;  /* 0x0000002802027c11 */ /* 0x000fe2000f8e08ff */
[----:B------:R-:W-:Y:S01]  /*0e10*/  IMAD.MOV.U32 R16, RZ, RZ, 0x40 ;  /* 0x00000040ff107424 */ /* 0x000fe200078e00ff */
[----:B------:R-:W-:Y:S01]  /*0e20*/  UMOV UR4, UR40 ;  /* 0x0000002800047c82 */ /* 0x000fe20008000000 */
[----:B--2---:R-:W-:Y:S02]  /*0e30*/  UMOV UR5, UR6 ;  /* 0x0000000600057c82 */ /* 0x004fe40008000000 */
[----:B------:R-:W-:Y:S01]  /*0e40*/  VIADD R17, R2, 0x1e800 ;  /* 0x0001e80002117836 */ /* 0x000fe20000000000 */
[----:B------:R-:W-:Y:S01]  /*0e50*/  SEL R16, R16, 0xffffffc0, !P2 ;  /* 0xffffffc010107807 */ /* 0x000fe20005000000 */
[----:B------:R-:W-:-:S02]  /*0e60*/  VIADD R152, R2, 0x1e820 ;  /* 0x0001e82002987836 */ /* 0x000fc40000000000 */
[----:B------:R-:W-:Y:S02]  /*0e70*/  IMAD.U32 R156, RZ, RZ, UR4 ;  /* 0x00000004ff9c7e24 */ /* 0x000fe4000f8e00ff */
[----:B------:R-:W-:Y:S02]  /*0e80*/  IMAD.U32 R157, RZ, RZ, UR5 ;  /* 0x00000005ff9d7e24 */ /* 0x000fe4000f8e00ff */
[C---:B------:R-:W-:Y:S02]  /*0e90*/  @P1 VIADD R152, R17.reuse, 0xffffffe0 ;  /* 0xffffffe011981836 */ /* 0x040fe40000000000 */
[----:B------:R-:W-:Y:S02]  /*0ea0*/  IMAD.IADD R17, R17, 0x1, R16 ;  /* 0x0000000111117824 */ /* 0x000fe400078e0210 */
[----:B------:R-:W-:Y:S01]  /*0eb0*/  IMAD.WIDE R156, R5, 0x2, R156 ;  /* 0x00000002059c7825 */ /* 0x000fe200078e029c */
[----:B------:R-:W-:-:S03]  /*0ec0*/  ULDC.64 UR36, c[0x0][0x198] ;  /* 0x0000660000247ab9 */ /* 0x000fc60000000a00 */
[----:B------:R-:W-:Y:S02]  /*0ed0*/  IMAD.IADD R16, R16, 0x1, R152 ;  /* 0x0000000110107824 */ /* 0x000fe400078e0298 */
[C---:B------:R-:W-:Y:S02]  /*0ee0*/  VIADD R154, R152.reuse, 0x6000 ;  /* 0x00006000989a7836 */ /* 0x040fe40000000000 */
[----:B------:R-:W-:Y:S01]  /*0ef0*/  VIADD R153, R152, 0xc000 ;  /* 0x0000c00098997836 */ /* 0x000fe20000000000 */
[----:B------:R-:W-:Y:S01]  /*0f00*/  UMOV UR47, URZ ;  /* 0x0000003f002f7c82 */ /* 0x000fe20008000000 */
[----:B------:R-:W-:Y:S01]  /*0f10*/  UMOV UR46, URZ ;  /* 0x0000003f002e7c82 */ /* 0x000fe20008000000 */
[----:B---34-:R-:W-:-:S07]  /*0f20*/  LOP3.LUT R155, R12, 0x1, RZ, 0xfc, !PT ;  /* 0x000000010c9b7812 */ /* 0x018fce00078efcff */
.L_x_10504:
[----:B-1----:R-:W1:Y:S01]  /*0f30*/  S2R R0, SR_TID.X ;  /* 0x0000000000007919 */ /* 0x002e620000002100 */
[----:B------:R-:W2:Y:S01]  /*0f40*/  LDC R23, c[0x0][0x2e0] ;  /* 0x0000b800ff177b82 */ /* 0x000ea20000000800 */
[----:B------:R-:W-:Y:S01]  /*0f50*/  ULDC.64 UR6, c[0x0][0x3f8] ;  /* 0x0000fe0000067ab9 */ /* 0x000fe20000000a00 */
[----:B------:R-:W-:Y:S01]  /*0f60*/  ULDC UR4, c[0x0][0xda8] ;  /* 0x00036a0000047ab9 */ /* 0x000fe20000000800 */
[----:B------:R-:W-:Y:S02]  /*0f70*/  UISETP.NE.U32.AND UP0, UPT, UR6, URZ, UPT ;  /* 0x0000003f0600728c */ /* 0x000fe4000bf05070 */
[----:B------:R-:W-:Y:S02]  /*0f80*/  UISETP.NE.AND UP1, UPT, UR4, 0x1, UPT ;  /* 0x000000010400788c */ /* 0x000fe4000bf25270 */
[----:B------:R-:W-:Y:S01]  /*0f90*/  UISETP.NE.AND.EX UP0, UPT, UR7, URZ, UPT, UP0 ;  /* 0x0000003f0700728c */ /* 0x000fe2000bf05300 */
[----:B------:R-:W-:Y:S01]  /*0fa0*/  ULDC UR6, c[0x0][0x404] ;  /* 0x0001010000067ab9 */ /* 0x000fe20000000800 */
[----:B------:R-:W-:-:S02]  /*0fb0*/  UIADD3 UR7, UR40, 0x1e800, URZ ;  /* 0x0001e80028077890 */ /* 0x000fc4000fffe03f */
[----:B------:R-:W-:Y:S01]  /*0fc0*/  USEL UR6, UR6, 0x1, UP0 ;  /* 0x0000000106067887 */ /* 0x000fe20008000000 */
[----:B------:R-:W-:Y:S01]  /*0fd0*/  ULDC UR4, c[0x0][0xdb4] ;  /* 0x00036d0000047ab9 */ /* 0x000fe20000000800 */
[----:B------:R-:W-:Y:S02]  /*0fe0*/  ULOP3.LUT UP0, URZ, UR7, 0x3ff, URZ, 0xc0, !UPT ;  /* 0x000003ff073f7892 */ /* 0x000fe4000f80c03f */
[----:B------:R-:W-:Y:S01]  /*0ff0*/  UISETP.NE.AND UP2, UPT, UR4, 0x1, UPT ;  /* 0x000000010400788c */ /* 0x000fe2000bf45270 */
[----:B------:R-:W-:Y:S02]  /*1000*/  UMOV UR41, UR48 ;  /* 0x0000003000297c82 */ /* 0x000fe40008000000 */
[----:B------:R-:W-:Y:S01]  /*1010*/  @UP1 ULDC UR4, c[0x0][0xdac] ;  /* 0x00036b0000041ab9 */ /* 0x000fe20000000800 */
[----:B------:R-:W-:Y:S01]  /*1020*/  PLOP3.LUT P0, PT, PT, PT, UP0, 0x80, 0x0 ;  /* 0x000000000000781c */ /* 0x000fe20003f0f008 */
[----:B------:R-:W-:Y:S01]  /*1030*/  UIMAD.WIDE.U32 UR4, UR48, UR4, URZ ;  /* 0x00000004300472a5 */ /* 0x000fe2000f8e003f */
[----:B--2---:R-:W-:Y:S01]  /*1040*/  IMAD R23, R23, UR6, RZ ;  /* 0x0000000617177c24 */ /* 0x004fe2000f8e02ff */
[----:B------:R-:W-:-:S02]  /*1050*/  @UP1 ULDC UR6, c[0x0][0xdb0] ;  /* 0x00036c0000061ab9 */ /* 0x000fc40000000800 */
[----:B------:R-:W-:-:S03]  /*1060*/  @UP1 USHF.R.U32.HI UR41, URZ, UR6, UR5 ;  /* 0x000000063f291299 */ /* 0x000fc60008011605 */
[----:B------:R-:W-:Y:S01]  /*1070*/  @UP2 ULDC.64 UR6, c[0x0][0xdb8] ;  /* 0x00036e0000062ab9 */ /* 0x000fe20000000a00 */
[C---:B-1----:R-:W-:Y:S01]  /*1080*/  VIADD R3, R0.reuse, 0xffffff80 ;  /* 0xffffff8000037836 */ /* 0x042fe20000000000 */
[----:B------:R-:W-:Y:S01]  /*1090*/  UIMAD.WIDE.U32 UR4, UR41, UR6, URZ ;  /* 0x00000006290472a5 */ /* 0x000fe2000f8e003f */
[----:B------:R-:W-:Y:S01]  /*10a0*/  VIADD R0, R0, 0xffffff80 ;  /* 0xffffff8000007836 */ /* 0x000fe20000000000 */
[----:B------:R-:W-:Y:S02]  /*10b0*/  UMOV UR44, UR41 ;  /* 0x00000029002c7c82 */ /* 0x000fe40008000000 */
[----:B------:R-:W-:Y:S02]  /*10c0*/  @UP2 USHF.R.U32.HI UR44, URZ, UR7, UR5 ;  /* 0x000000073f2c2299 */ /* 0x000fe40008011605 */
[----:B------:R-:W-:-:S04]  /*10d0*/  SHF.R.S32.HI R0, RZ, 0x1f, R0 ;  /* 0x0000001fff007819 */ /* 0x000fc80000011400 */
[----:B------:R-:W-:-:S04]  /*10e0*/  LEA.HI R0, R0, R3, RZ, 0x7 ;  /* 0x0000000300007211 */ /* 0x000fc800078f38ff */
[----:B------:R-:W-:-:S05]  /*10f0*/  SHF.R.S32.HI R0, RZ, 0x7, R0 ;  /* 0x00000007ff007819 */ /* 0x000fca0000011400 */
[----:B------:R1:W2:Y:S02]  /*1100*/  SHFL.IDX PT, R22, R0, RZ, 0x1f ;  /* 0x00001fff00167589 */ /* 0x0002a400000e0000 */
[----:B-1----:R-:W-:-:S04]  /*1110*/  VIADD R0, R23, 0xbf ;  /* 0x000000bf17007836 */ /* 0x002fc80000000000 */
[----:B------:R-:W-:-:S04]  /*1120*/  IMAD.HI R0, R0, 0x2aaaaaab, RZ ;  /* 0x2aaaaaab00007827 */ /* 0x000fc800078e02ff */
[----:B--2---:R-:W-:-:S05]  /*1130*/  IMAD.HI R3, R22, 0x55555556, RZ ;  /* 0x5555555616037827 */ /* 0x004fca00078e02ff */
[----:B------:R-:W-:Y:S02]  /*1140*/  LEA.HI R5, R3, R3, RZ, 0x1 ;  /* 0x0000000303057211 */ /* 0x000fe400078f08ff */
[----:B------:R-:W-:-:S03]  /*1150*/  SHF.R.U32.HI R3, RZ, 0x1f, R0 ;  /* 0x0000001fff037819 */ /* 0x000fc60000011600 */
[----:B------:R-:W-:Y:S01]  /*1160*/  IMAD R19, R5, -0x3, R22 ;  /* 0xfffffffd05137824 */ /* 0x000fe200078e0216 */
[----:B------:R-:W-:Y:S01]  /*1170*/  LEA.HI.SX32 R18, R0, R3, 0x1b ;  /* 0x0000000300127211 */ /* 0x000fe200078fdaff */
        /* <DEDUP_REMOVED lines=17> */
.L_x_10482:
[----:B------:R-:W2:Y:S01]  /*1290*/  LDL R20, [R1] ;  /* 0x0000000001147983 */ /* 0x000ea20000100800 */
[----:B------:R-:W-:Y:S02]  /*12a0*/  ISETP.NE.AND P0, PT, R155, 0x3, PT ;  /* 0x000000039b00780c */ /* 0x000fe40003f05270 */
[----:B--2---:R-:W-:-:S04]  /*12b0*/  LOP3.LUT R0, R20, 0x1, RZ, 0xc0, !PT ;  /* 0x0000000114007812 */ /* 0x004fc800078ec0ff */
[----:B------:R-:W-:-:S04]  /*12c0*/  SHF.L.U32 R0, R0, 0x1f, RZ ;  /* 0x0000001f00007819 */ /* 0x000fc800000006ff */
[----:B------:R-:W1:Y:S02]  /*12d0*/  SYNCS.PHASECHK.TRANS64.TRYWAIT P1, [UR40+0x30800], R0 ;  /* 0x03080000ff0075a7 */ /* 0x000e640008020168 */
[----:B-1----:R-:W-:Y:S05]  /*12e0*/  @!P1 BRA `(.L_x_10483) ;  /* 0x0000008c00cc9947 */ /* 0x002fea0003800000 */
.L_x_10560:
[----:B------:R-:W-:Y:S05]  /*12f0*/  @!P0 BRA `(.L_x_10484) ;  /* 0x0000000000048947 */ /* 0x000fea0003800000 */
[----:B------:R-:W-:Y:S01]  /*1300*/  BPT.TRAP 0x1 ;  /* 0x000000040000795c */ /* 0x000fe20000300000 */
.L_x_10484:
[----:B------:R-:W-:Y:S02]  /*1310*/  IMAD.U32 R4, RZ, RZ, UR46 ;  /* 0x0000002eff047e24 */ /* 0x000fe4000f8e00ff */
[----:B-1----:R-:W-:-:S03]  /*1320*/  IMAD.U32 R3, RZ, RZ, UR47 ;  /* 0x0000002fff037e24 */ /* 0x002fc6000f8e00ff */
[----:B------:R-:W-:Y:S02]  /*1330*/  LEA R4, R4, UR40, 0x3 ;  /* 0x0000002804047c11 */ /* 0x000fe4000f8e18ff */
[----:B------:R-:W-:-:S04]  /*1340*/  SHF.L.U32 R3, R3, 0x1f, RZ ;  /* 0x0000001f03037819 */ /* 0x000fc800000006ff */
[----:B------:R1:W2:Y:S01]  /*1350*/  SYNCS.PHASECHK.TRANS64.TRYWAIT P2, [R4+URZ+0x30830], R3 ;  /* 0x03083003040075a7 */ /* 0x0002a2000804017f */
[----:B------:R-:W-:Y:S05]  /*1360*/  @!P0 BRA `(.L_x_10485) ;  /* 0x0000000000048947 */ /* 0x000fea0003800000 */
[----:B------:R-:W-:Y:S01]  /*1370*/  BPT.TRAP 0x1 ;  /* 0x000000040000795c */ /* 0x000fe20000300000 */
.L_x_10485:
[----:B------:R-:W3:Y:S01]  /*1380*/  S2R R5, SR_TID.X ;  /* 0x0000000000057919 */ /* 0x000ee20000002100 */
[----:B------:R-:W-:-:S05]  /*1390*/  LEA R19, R19, UR40, 0xd ;  /* 0x0000002813137c11 */ /* 0x000fca000f8e68ff */
[----:B------:R-:W-:-:S05]  /*13a0*/  VIADD R0, R19, 0xc400 ;  /* 0x0000c40013007836 */ /* 0x000fca0000000000 */
[----:B------:R-:W-:-:S04]  /*13b0*/  SHF.R.U32.HI R0, RZ, 0x4, R0 ;  /* 0x00000004ff007819 */ /* 0x000fc80000011600 */
[----:B------:R-:W-:Y:S02]  /*13c0*/  LOP3.LUT R0, R0, 0x3fff, RZ, 0xc0, !PT ;  /* 0x00003fff00007812 */ /* 0x000fe400078ec0ff */
[----:B---3--:R-:W-:Y:S01]  /*13d0*/  LOP3.LUT P1, RZ, R5, 0x7f, RZ, 0xc0, !PT ;  /* 0x0000007f05ff7812 */ /* 0x008fe2000782c0ff */
[----:B--2---:R-:W-:-:S12]  /*13e0*/  @P2 BRA `(.L_x_10486) ;  /* 0x0000000000082947 */ /* 0x004fd80003800000 */
[----:B------:R-:W2:Y:S02]  /*13f0*/  SYNCS.PHASECHK.TRANS64.TRYWAIT P2, [R4+URZ+0x30830], R3 ;  /* 0x03083003040075a7 */ /* 0x000ea4000804017f */
[----:B--2---:R-:W-:Y:S05]  /*1400*/  @!P2 BRA `(.L_x_10487) ;  /* 0x0000008c009ca947 */ /* 0x004fea0003800000 */
.L_x_10486:
[----:B------:R-:W-:Y:S05]  /*1410*/  WARPSYNC.ALL ;  /* 0x0000000000007948 */ /* 0x000fea0003800000 */
[----:B------:R-:W-:Y:S01]  /*1420*/  IMAD.MOV.U32 R151, RZ, RZ, RZ ;  /* 0x000000ffff977224 */ /* 0x000fe200078e00ff */
[----:B------:R-:W-:Y:S01]  /*1430*/  LOP3.LUT R20, R0, 0x10000, RZ, 0xfc, !PT ;  /* 0x0001000000147812 */ /* 0x000fe200078efcff */
[----:B------:R-:W-:Y:S01]  /*1440*/  IMAD.MOV.U32 R21, RZ, RZ, 0x40000040 ;  /* 0x40000040ff157424 */ /* 0x000fe200078e00ff */
[----:B------:R-:W-:Y:S02]  /*1450*/  UIADD3 UR4, UR40, 0x12400, URZ ;  /* 0x0001240028047890 */ /* 0x000fe4000fffe03f */
[C---:B------:R-:W-:Y:S01]  /*1460*/  R2UR UR8, R20.reuse ;  /* 0x00000000140872ca */ /* 0x040fe200000e0000 */
[----:B------:R-:W1:Y:S01]  /*1470*/  LDL R5, [R1+0xc] ;  /* 0x00000c0001057983 */ /* 0x000e620000100800 */
[----:B------:R-:W-:Y:S01]  /*1480*/  R2UR UR9, R21 ;  /* 0x00000000150972ca */ /* 0x000fe200000e0000 */
[----:B------:R-:W-:Y:S01]  /*1490*/  USHF.R.U32.HI UR4, URZ, 0x4, UR4 ;  /* 0x000000043f047899 */ /* 0x000fe20008011604 */
[----:B------:R-:W-:Y:S01]  /*14a0*/  WARPGROUP.ARRIVE ;  /* 0x00000000000079c5 */ /* 0x000fe20000000000 */
[----:B------:R-:W-:Y:S01]  /*14b0*/  UMOV UR11, 0x40000040 ;  /* 0x40000040000b7882 */ /* 0x000fe20000000000 */
[----:B------:R-:W-:Y:S01]  /*14c0*/  R2UR UR16, R20 ;  /* 0x00000000141072ca */ /* 0x000fe200000e0000 */
[----:B------:R-:W-:Y:S01]  /*14d0*/  ULOP3.LUT UR4, UR4, 0x3fff, URZ, 0xc0, !UPT ;  /* 0x00003fff04047892 */ /* 0x000fe2000f8ec03f */
[----:B------:R-:W-:Y:S01]  /*14e0*/  P2R R8, PR, RZ, 0x2 ;  /* 0x00000002ff087803 */ /* 0x000fe20000000000 */
[----:B------:R-:W-:Y:S01]  /*14f0*/  UMOV UR13, 0x40000040 ;  /* 0x40000040000d7882 */ /* 0x000fe20000000000 */
[----:B------:R-:W-:Y:S01]  /*1500*/  UMOV UR15, 0x40000040 ;  /* 0x40000040000f7882 */ /* 0x000fe20000000000 */
[----:B------:R-:W-:Y:S01]  /*1510*/  ULOP3.LUT UR4, UR4, 0x10000, URZ, 0xfc, !UPT ;  /* 0x0001000004047892 */ /* 0x000fe2000f8efc3f */
[----:B------:R-:W-:Y:S01]  /*1520*/  P2R R6, PR, RZ, 0x1 ;  /* 0x00000001ff067803 */ /* 0x000fe20000000000 */
[----:B------:R-:W-:Y:S01]  /*1530*/  UMOV UR17, 0x40000040 ;  /* 0x4000004000117882 */ /* 0x000fe20000000000 */
[----:B------:R-:W-:Y:S01]  /*1540*/  UMOV UR19, 0x40000040 ;  /* 0x4000004000137882 */ /* 0x000fe20000000000 */
[----:B------:R-:W-:Y:S01]  /*1550*/  UIMAD UR6, UR46, 0x600, UR4 ;  /* 0x000006002e0678a4 */ /* 0x000fe2000f8e0204 */
[--C-:B------:R-:W-:Y:S01]  /*1560*/  IMAD.MOV.U32 R150, RZ, RZ, R151.reuse ;  /* 0x000000ffff967224 */ /* 0x100fe200078e0097 */
[----:B------:R-:W-:Y:S01]  /*1570*/  ULDC UR5, c[0x0][0x988] ;  /* 0x0002620000057ab9 */ /* 0x000fe20000000800 */
[--C-:B------:R-:W-:Y:S01]  /*1580*/  IMAD.MOV.U32 R148, RZ, RZ, R151.reuse ;  /* 0x000000ffff947224 */ /* 0x100fe200078e0097 */
[----:B------:R-:W-:Y:S01]  /*1590*/  UIADD3 UR12, UR16, 0x4, URZ ;  /* 0x00000004100c7890 */ /* 0x000fe2000fffe03f */
[--C-:B------:R-:W-:Y:S01]  /*15a0*/  IMAD.MOV.U32 R146, RZ, RZ, R151.reuse ;  /* 0x000000ffff927224 */ /* 0x100fe200078e0097 */
[----:B------:R-:W-:Y:S01]  /*15b0*/  UIADD3 UR14, UR6, 0x4, URZ ;  /* 0x00000004060e7890 */ /* 0x000fe2000fffe03f */
[--C-:B------:R-:W-:Y:S01]  /*15c0*/  IMAD.MOV.U32 R144, RZ, RZ, R151.reuse ;  /* 0x000000ffff907224 */ /* 0x100fe200078e0097 */
[----:B------:R-:W-:Y:S01]  /*15d0*/  UMOV UR10, UR6 ;  /* 0x00000006000a7c82 */ /* 0x000fe20008000000 */
[----:B------:R-:W-:Y:S01]  /*15e0*/  UIADD3 UR18, UR6, 0x6, URZ ;  /* 0x0000000606127890 */ /* 0x000fe2000fffe03f */
[----:B------:R-:W-:Y:S01]  /*15f0*/  HGMMA.64x192x16.F32 R24, gdesc[UR8], RZ, !UPT, gsb0 ;  /* 0x02e00000081879f0 */ /* 0x000fe2000c0008ff */
[----:B------:R-:W-:Y:S01]  /*1600*/  UIADD3 UR8, UR16, 0x2, URZ ;  /* 0x0000000210087890 */ /* 0x000fe2000fffe03f */
[--C-:B------:R-:W-:Y:S01]  /*1610*/  IMAD.MOV.U32 R142, RZ, RZ, R151.reuse ;  /* 0x000000ffff8e7224 */ /* 0x100fe200078e0097 */
[----:B------:R-:W-:Y:S01]  /*1620*/  UIADD3 UR10, UR6, 0x2, URZ ;  /* 0x00000002060a7890 */ /* 0x000fe2000fffe03f */
[--C-:B------:R-:W-:Y:S01]  /*1630*/  IMAD.MOV.U32 R140, RZ, RZ, R151.reuse ;  /* 0x000000ffff8c7224 */ /* 0x100fe200078e0097 */
[----:B------:R-:W-:Y:S01]  /*1640*/  UMOV UR9, 0x40000040 ;  /* 0x4000004000097882 */ /* 0x000fe20000000000 */
[----:B------:R-:W-:Y:S01]  /*1650*/  UMOV UR11, 0x40000040 ;  /* 0x40000040000b7882 */ /* 0x000fe20000000000 */
        /* <DEDUP_REMOVED lines=13> */
[----:B------:R-:W-:Y:S01]  /*1730*/  HGMMA.64x192x16.F32 R24, gdesc[UR8], R24, gsb0 ;  /* 0x02e00000081879f0 */ /* 0x000fe20008000818 */
[----:B-12---:R-:W-:-:S04]  /*1740*/  IMAD.IADD R3, R5, 0x1, R23 ;  /* 0x0000000105037824 */ /* 0x006fc800078e0217 */
        /* <DEDUP_REMOVED lines=10> */
[----:B------:R-:W-:Y:S03]  /*17f0*/  HGMMA.64x192x16.F32 R24, gdesc[UR12], R24, gsb0 ;  /* 0x02e000000c1879f0 */ /* 0x000fe60008000818 */
[----:B------:R-:W-:Y:S02]  /*1800*/  WARPGROUP.DEPBAR.LE gsb0, 0x0 ;  /* 0x00008000000079c5 */ /* 0x000fe40000010000 */
[----:B------:R-:W-:-:S15]  /*1810*/  WARPGROUP.ARRIVE ;  /* 0x00000000000079c5 */ /* 0x000fde0000000000 */
[----:B------:R-:W-:Y:S03]  /*1820*/  HGMMA.64x192x16.F32 R24, gdesc[UR16], R24, gsb0 ;  /* 0x02e00000101879f0 */ /* 0x000fe60008000818 */
[----:B------:R-:W-:Y:S02]  /*1830*/  WARPGROUP.DEPBAR.LE gsb0, 0x0 ;  /* 0x00008000000079c5 */ /* 0x000fe40000010000 */
[----:B------:R-:W-:Y:S02]  /*1840*/  FSEL R5, R26, -INF , P5 ;  /* 0xff8000001a057808 */ /* 0x000fe40002800000 */
[----:B------:R-:W-:Y:S02]  /*1850*/  FSEL R27, R27, -INF , P4 ;  /* 0xff8000001b1b7808 */ /* 0x000fe40002000000 */
[----:B------:R-:W-:Y:S02]  /*1860*/  FSEL R7, R30, -INF , P3 ;  /* 0xff8000001e077808 */ /* 0x000fe40001800000 */
        /* <DEDUP_REMOVED lines=97> */
[C---:B------:R-:W-:Y:S02]  /*1e80*/  ISETP.GT.AND P4, PT, R3.reuse, 0x79, PT ;  /* 0x000000790300780c */ /* 0x040fe40003f84270 */
[----:B------:R-:W-:Y:S02]  /*1e90*/  ISETP.GT.AND P2, PT, R3, 0x70, PT ;  /* 0x000000700300780c */ /* 0x000fe40003f44270 */
[----:B------:R-:W-:Y:S02]  /*1ea0*/  FSEL R79, R79, -INF , P3 ;  /* 0xff8000004f4f7808 */ /* 0x000fe40001800000 */
[----:B------:R-:W-:Y:S02]  /*1eb0*/  FMNMX.FTZ R0, R78, R9, !PT ;  /* 0x000000094e007209 */ /* 0x000fe40007810000 */
[----:B------:R-:W-:Y:S02]  /*1ec0*/  FSEL R14, R87, -INF , P4 ;  /* 0xff800000570e7808 */ /* 0x000fe40002000000 */
[----:B------:R-:W-:-:S02]  /*1ed0*/  FSEL R82, R82, -INF , P2 ;  /* 0xff80000052527808 */ /* 0x000fc40001000000 */
[----:B------:R-:W-:Y:S02]  /*1ee0*/  FSEL R87, R80, -INF , P2 ;  /* 0xff80000050577808 */ /* 0x000fe40001000000 */
[----:B------:R-:W-:Y:S02]  /*1ef0*/  FSEL R72, R72, -INF , P6 ;  /* 0xff80000048487808 */ /* 0x000fe40003000000 */
[C---:B------:R-:W-:Y:S02]  /*1f00*/  ISETP.GT.AND P2, PT, R3.reuse, 0x81, PT ;  /* 0x000000810300780c */ /* 0x040fe40003f44270 */
[----:B------:R-:W-:Y:S02]  /*1f10*/  ISETP.GT.AND P6, PT, R3, 0x71, PT ;  /* 0x000000710300780c */ /* 0x000fe40003fc4270 */
[----:B------:R-:W-:Y:S02]  /*1f20*/  FMNMX.FTZ R9, R79, R0, !PT ;  /* 0x000000004f097209 */ /* 0x000fe40007810000 */
[----:B------:R-:W-:-:S02]  /*1f30*/  FSEL R73, R73, -INF , P5 ;  /* 0xff80000049497808 */ /* 0x000fc40002800000 */
[----:B------:R-:W-:Y:S02]  /*1f40*/  FSEL R24, R91, -INF , P2 ;  /* 0xff8000005b187808 */ /* 0x000fe40001000000 */
[----:B------:R-:W-:Y:S02]  /*1f50*/  FSEL R89, R89, -INF , P2 ;  /* 0xff80000059597808 */ /* 0x000fe40001000000 */
[----:B------:R-:W-:Y:S02]  /*1f60*/  ISETP.GT.AND P5, PT, R3, 0x78, PT ;  /* 0x000000780300780c */ /* 0x000fe40003fa4270 */
[----:B------:R-:W-:Y:S02]  /*1f70*/  FSEL R83, R83, -INF , P6 ;  /* 0xff80000053537808 */ /* 0x000fe40003000000 */
[----:B------:R-:W-:Y:S02]  /*1f80*/  FMNMX.FTZ R0, R82, R9, !PT ;  /* 0x0000000952007209 */ /* 0x000fe40007810000 */
[----:B------:R-:W-:-:S02]  /*1f90*/  ISETP.GT.AND P2, PT, R3, 0x98, PT ;  /* 0x000000980300780c */ /* 0x000fc40003f44270 */
[----:B------:R-:W-:Y:S02]  /*1fa0*/  FSEL R30, R103, -INF , P1 ;  /* 0xff800000671e7808 */ /* 0x000fe40000800000 */
[----:B------:R-:W-:Y:S02]  /*1fb0*/  ISETP.GT.AND P1, PT, R3, 0xa1, PT ;  /* 0x000000a10300780c */ /* 0x000fe40003f24270 */
[----:B------:R-:W-:Y:S02]  /*1fc0*/  FSEL R86, R86, -INF , P5 ;  /* 0xff80000056567808 */ /* 0x000fe40002800000 */
[----:B------:R-:W-:Y:S02]  /*1fd0*/  FMNMX.FTZ R9, R83, R0, !PT ;  /* 0x0000000053097209 */ /* 0x000fe40007810000 */
[----:B------:R-:W-:Y:S02]  /*1fe0*/  FSEL R102, R102, -INF , P2 ;  /* 0xff80000066667808 */ /* 0x000fe40001000000 */
[----:B------:R-:W-:-:S02]  /*1ff0*/  FSEL R103, R100, -INF , P2 ;  /* 0xff80000064677808 */ /* 0x000fc40001000000 */
[----:B------:R-:W-:Y:S02]  /*2000*/  FSEL R107, R107, -INF , P1 ;  /* 0xff8000006b6b7808 */ /* 0x000fe40000800000 */
[----:B------:R-:W-:Y:S02]  /*2010*/  P2R R46, PR, RZ, 0x2 ;  /* 0x00000002ff2e7803 */ /* 0x000fe40000000000 */
[C---:B------:R-:W-:Y:S02]  /*2020*/  ISETP.GT.AND P2, PT, R3.reuse, 0xa9, PT ;  /* 0x000000a90300780c */ /* 0x040fe40003f44270 */
[----:B------:R-:W-:Y:S02]  /*2030*/  ISETP.GT.AND P1, PT, R3, 0xa0, PT ;  /* 0x000000a00300780c */ /* 0x000fe40003f24270 */
[----:B------:R-:W-:Y:S02]  /*2040*/  FSEL R12, R77, -INF , P3 ;  /* 0xff8000004d0c7808 */ /* 0x000fe40001800000 */
[----:B------:R-:W-:-:S02]  /*2050*/  ISETP.GT.AND P3, PT, R3, 0x80, PT ;  /* 0x000000800300780c */ /* 0x000fc40003f64270 */
[----:B------:R-:W-:Y:S02]  /*2060*/  FMNMX.FTZ R9, R86, R9, !PT ;  /* 0x0000000956097209 */ /* 0x000fe40007810000 */
[----:B------:R-:W-:Y:S02]  /*2070*/  FSEL R32, R111, -INF , P2 ;  /* 0xff8000006f207808 */ /* 0x000fe40001000000 */
[----:B------:R-:W-:Y:S02]  /*2080*/  FSEL R111, R104, -INF , P1 ;  /* 0xff800000686f7808 */ /* 0x000fe40000800000 */
[----:B------:R-:W-:Y:S02]  /*2090*/  ISETP.NE.AND P1, PT, R46, RZ, PT ;  /* 0x000000ff2e00720c */ /* 0x000fe40003f25270 */
[----:B------:R-:W-:Y:S02]  /*20a0*/  FSEL R90, R90, -INF , P3 ;  /* 0xff8000005a5a7808 */ /* 0x000fe40001800000 */
[----:B------:R-:W-:-:S02]  /*20b0*/  FMNMX.FTZ R9, R14, R9, !PT ;  /* 0x000000090e097209 */ /* 0x000fc40007810000 */
[----:B------:R-:W-:Y:S02]  /*20c0*/  FSEL R81, R81, -INF , P6 ;  /* 0xff80000051517808 */ /* 0x000fe40003000000 */
[----:B------:R-:W-:Y:S02]  /*20d0*/  FSEL R105, R105, -INF , P1 ;  /* 0xff80000069697808 */ /* 0x000fe40000800000 */
[----:B------:R-:W-:Y:S02]  /*20e0*/  ISETP.GT.AND P6, PT, R3, 0x88, PT ;  /* 0x000000880300780c */ /* 0x000fe40003fc4270 */
[----:B------:R-:W-:Y:S02]  /*20f0*/  FMNMX.FTZ R9, R90, R9, !PT ;  /* 0x000000095a097209 */ /* 0x000fe40007810000 */
[----:B------:R-:W-:Y:S02]  /*2100*/  ISETP.NE.AND P1, PT, R8, RZ, PT ;  /* 0x000000ff0800720c */ /* 0x000fe40003f25270 */
[----:B------:R-:W-:-:S02]  /*2110*/  FMNMX.FTZ R8, R11, R25, !PT ;  /* 0x000000190b087209 */ /* 0x000fc40007810000 */
[----:B------:R-:W-:Y:S02]  /*2120*/  FSEL R77, R84, -INF , P5 ;  /* 0xff800000544d7808 */ /* 0x000fe40002800000 */
[----:B------:R-:W-:Y:S02]  /*2130*/  ISETP.GT.AND P5, PT, R3, 0x89, PT ;  /* 0x000000890300780c */ /* 0x000fe40003fa4270 */
[----:B------:R-:W-:Y:S02]  /*2140*/  FSEL R94, R94, -INF , P6 ;  /* 0xff8000005e5e7808 */ /* 0x000fe40003000000 */
[----:B------:R-:W-:Y:S02]  /*2150*/  FMNMX.FTZ R9, R24, R9, !PT ;  /* 0x0000000918097209 */ /* 0x000fe40007810000 */
[----:B------:R-:W-:Y:S01]  /*2160*/  FMNMX.FTZ R8, R15, R8, !PT ;  /* 0x000000080f087209 */ /* 0x000fe20007810000 */
[----:B------:R-:W-:Y:S01]  /*2170*/  @!P1 VIADD R4, R4, 0x30840 ;  /* 0x0003084004049836 */ /* 0x000fe20000000000 */
[----:B------:R-:W-:-:S02]  /*2180*/  FSEL R85, R85, -INF , P4 ;  /* 0xff80000055557808 */ /* 0x000fc40002000000 */
[----:B------:R-:W-:Y:S02]  /*2190*/  ISETP.GT.AND P4, PT, R3, 0x90, PT ;  /* 0x000000900300780c */ /* 0x000fe40003f84270 */
[----:B------:R-:W-:Y:S02]  /*21a0*/  FSEL R26, R95, -INF , P5 ;  /* 0xff8000005f1a7808 */ /* 0x000fe40002800000 */
[----:B------:R-:W-:Y:S02]  /*21b0*/  FMNMX.FTZ R9, R94, R9, !PT ;  /* 0x000000095e097209 */ /* 0x000fe40007810000 */
[----:B------:R-:W-:Y:S02]  /*21c0*/  FMNMX.FTZ R8, R29, R8, !PT ;  /* 0x000000081d087209 */ /* 0x000fe40007810000 */
[----:B------:R-:W-:Y:S02]  /*21d0*/  FSEL R91, R88, -INF , P3 ;  /* 0xff800000585b7808 */ /* 0x000fe40001800000 */
[----:B------:R-:W-:-:S02]  /*21e0*/  ISETP.GT.AND P3, PT, R3, 0x91, PT ;  /* 0x000000910300780c */ /* 0x000fc40003f64270 */
[----:B------:R-:W-:Y:S02]  /*21f0*/  FSEL R98, R98, -INF , P4 ;  /* 0xff80000062627808 */ /* 0x000fe40002000000 */
[----:B------:R-:W-:Y:S02]  /*2200*/  FMNMX.FTZ R9, R26, R9, !PT ;  /* 0x000000091a097209 */ /* 0x000fe40007810000 */
[----:B------:R-:W-:Y:S02]  /*2210*/  FMNMX.FTZ R8, R39, R8, !PT ;  /* 0x0000000827087209 */ /* 0x000fe40007810000 */
[----:B------:R-:W-:Y:S02]  /*2220*/  FSEL R28, R99, -INF , P3 ;  /* 0xff800000631c7808 */ /* 0x000fe40001800000 */
        /* <DEDUP_REMOVED lines=9> */
[----:B------:R-:W-:Y:S02]  /*22c0*/  ISETP.GT.AND P0, PT, R3, 0xa8, PT ;  /* 0x000000a80300780c */ /* 0x000fe40003f04270 */
[----:B------:R-:W-:Y:S02]  /*22d0*/  FMNMX.FTZ R0, R106, R9, !PT ;  /* 0x000000096a007209 */ /* 0x000fe40007810000 */
[----:B------:R-:W-:Y:S02]  /*22e0*/  FMNMX.FTZ R8, R41, R8, !PT ;  /* 0x0000000829087209 */ /* 0x000fe40007810000 */
[----:B------:R-:W-:Y:S02]  /*22f0*/  FSEL R110, R110, -INF , P0 ;  /* 0xff8000006e6e7808 */ /* 0x000fe40000000000 */
[----:B------:R-:W-:-:S02]  /*2300*/  FMNMX.FTZ R9, R107, R0, !PT ;  /* 0x000000006b097209 */ /* 0x000fc40007810000 */
[----:B------:R-:W-:Y:S02]  /*2310*/  FMNMX.FTZ R8, R51, R8, !PT ;  /* 0x0000000833087209 */ /* 0x000fe40007810000 */
[----:B------:R-:W-:Y:S02]  /*2320*/  FSEL R97, R97, -INF , P3 ;  /* 0xff80000061617808 */ /* 0x000fe40001800000 */
[----:B------:R-:W-:Y:S02]  /*2330*/  FMNMX.FTZ R9, R110, R9, !PT ;  /* 0x000000096e097209 */ /* 0x000fe40007810000 */
[----:B------:R-:W-:Y:S02]  /*2340*/  ISETP.GT.AND P3, PT, R3, 0xb0, PT ;  /* 0x000000b00300780c */ /* 0x000fe40003f64270 */
[----:B------:R-:W-:Y:S02]  /*2350*/  FMNMX.FTZ R8, R45, R8, !PT ;  /* 0x000000082d087209 */ /* 0x000fe40007810000 */
[----:B------:R-:W-:-:S02]  /*2360*/  FSEL R99, R96, -INF , P4 ;  /* 0xff80000060637808 */ /* 0x000fc40002000000 */
[----:B------:R-:W-:Y:S02]  /*2370*/  FSEL R114, R114, -INF , P3 ;  /* 0xff80000072727808 */ /* 0x000fe40001800000 */
[----:B------:R-:W-:Y:S02]  /*2380*/  FMNMX.FTZ R9, R32, R9, !PT ;  /* 0x0000000920097209 */ /* 0x000fe40007810000 */
[----:B------:R-:W-:Y:S02]  /*2390*/  ISETP.GT.AND P4, PT, R3, 0xb1, PT ;  /* 0x000000b10300780c */ /* 0x000fe40003f84270 */
[----:B------:R-:W-:Y:S02]  /*23a0*/  FMNMX.FTZ R8, R139, R8, !PT ;  /* 0x000000088b087209 */ /* 0x000fe40007810000 */
[----:B------:R-:W-:Y:S02]  /*23b0*/  FSEL R93, R93, -INF , P5 ;  /* 0xff8000005d5d7808 */ /* 0x000fe40002800000 */
[----:B------:R-:W-:-:S02]  /*23c0*/  FSEL R34, R115, -INF , P4 ;  /* 0xff80000073227808 */ /* 0x000fc40002000000 */
[----:B------:R-:W-:Y:S02]  /*23d0*/  FMNMX.FTZ R9, R114, R9, !PT ;  /* 0x0000000972097209 */ /* 0x000fe40007810000 */
[----:B------:R-:W-:Y:S02]  /*23e0*/  ISETP.GT.AND P5, PT, R3, 0xb8, PT ;  /* 0x000000b80300780c */ /* 0x000fe40003fa4270 */
[----:B------:R-:W-:Y:S02]  /*23f0*/  FMNMX.FTZ R8, R49, R8, !PT ;  /* 0x0000000831087209 */ /* 0x000fe40007810000 */
[----:B------:R-:W-:Y:S02]  /*2400*/  FSEL R95, R92, -INF , P6 ;  /* 0xff8000005c5f7808 */ /* 0x000fe40003000000 */
[----:B------:R-:W-:Y:S02]  /*2410*/  FSEL R118, R118, -INF , P5 ;  /* 0xff80000076767808 */ /* 0x000fe40002800000 */
[----:B------:R-:W-:-:S02]  /*2420*/  FMNMX.FTZ R9, R34, R9, !PT ;  /* 0x0000000922097209 */ /* 0x000fc40007810000 */
[----:B------:R-:W-:Y:S02]  /*2430*/  ISETP.GT.AND P6, PT, R3, 0xb9, PT ;  /* 0x000000b90300780c */ /* 0x000fe40003fc4270 */
[----:B------:R-:W-:Y:S02]  /*2440*/  FMNMX.FTZ R8, R143, R8, !PT ;  /* 0x000000088f087209 */ /* 0x000fe40007810000 */
[----:B------:R-:W-:Y:S02]  /*2450*/  FSEL R119, R119, -INF , P6 ;  /* 0xff80000077777808 */ /* 0x000fe40003000000 */
[----:B------:R-:W-:Y:S02]  /*2460*/  FMNMX.FTZ R0, R118, R9, !PT ;  /* 0x0000000976007209 */ /* 0x000fe40007810000 */
[----:B------:R-:W-:Y:S02]  /*2470*/  FMNMX.FTZ R8, R53, R8, !PT ;  /* 0x0000000835087209 */ /* 0x000fe40007810000 */
[----:B------:R-:W-:Y:S01]  /*2480*/  FMNMX.FTZ R38, R119, R0, !PT ;  /* 0x0000000077267209 */ /* 0x000fe20007810000 */
[----:B------:R-:W-:Y:S01]  /*2490*/  IMAD.U32 R0, RZ, RZ, UR5 ;  /* 0x00000005ff007e24 */ /* 0x000fe2000f8e00ff */
[----:B------:R-:W-:-:S02]  /*24a0*/  FMNMX.FTZ R8, R63, R8, !PT ;  /* 0x000000083f087209 */ /* 0x000fc40007810000 */
[----:B------:R-:W-:Y:S01]  /*24b0*/  P2R R44, PR, RZ, 0x1 ;  /* 0x00000001ff2c7803 */ /* 0x000fe20000000000 */
[----:B------:R-:W1:Y:S01]  /*24c0*/  SHFL.BFLY PT, R9, R38, 0x2, 0x1f ;  /* 0x0c401f0026097f89 */ /* 0x000e6200000e0000 */
[----:B------:R-:W-:Y:S02]  /*24d0*/  ISETP.GT.AND P0, PT, R3, 0x99, PT ;  /* 0x000000990300780c */ /* 0x000fe40003f04270 */
[----:B------:R-:W-:Y:S02]  /*24e0*/  FMNMX.FTZ R3, R57, R8, !PT ;  /* 0x0000000839037209 */ /* 0x000fe40007810000 */
[----:B------:R-:W-:Y:S02]  /*24f0*/  P2R R42, PR, RZ, 0x4 ;  /* 0x00000004ff2a7803 */ /* 0x000fe40000000000 */
[----:B------:R-:W-:Y:S02]  /*2500*/  FMNMX.FTZ R8, R60, R3, !PT ;  /* 0x000000033c087209 */ /* 0x000fe40007810000 */
[----:B------:R-:W-:-:S02]  /*2510*/  FSEL R101, R101, -INF , P0 ;  /* 0xff80000065657808 */ /* 0x000fc40000000000 */
[----:B------:R-:W-:Y:S02]  /*2520*/  FMNMX.FTZ R3, R61, R8, !PT ;  /* 0x000000083d037209 */ /* 0x000fe40007810000 */
[----:B------:R-:W-:Y:S02]  /*2530*/  ISETP.NE.AND P0, PT, R44, RZ, PT ;  /* 0x000000ff2c00720c */ /* 0x000fe40003f05270 */
[----:B------:R-:W-:Y:S02]  /*2540*/  FMNMX.FTZ R8, R64, R3, !PT ;  /* 0x0000000340087209 */ /* 0x000fe40007810000 */
[----:B------:R-:W-:Y:S02]  /*2550*/  FSEL R115, R108, -INF , P0 ;  /* 0xff8000006c737808 */ /* 0x000fe40000000000 */
[----:B------:R-:W-:Y:S02]  /*2560*/  FMNMX.FTZ R8, R65, R8, !PT ;  /* 0x0000000841087209 */ /* 0x000fe40007810000 */
[----:B------:R-:W-:-:S02]  /*2570*/  ISETP.NE.AND P0, PT, R6, RZ, PT ;  /* 0x000000ff0600720c */ /* 0x000fc40003f05270 */
[----:B------:R-:W-:Y:S02]  /*2580*/  FMNMX.FTZ R8, R75, R8, !PT ;  /* 0x000000084b087209 */ /* 0x000fe40007810000 */
[----:B-1----:R-:W-:Y:S02]  /*2590*/  FMNMX.FTZ R40, R38, R9, !PT ;  /* 0x0000000926287209 */ /* 0x002fe40007810000 */
[----:B------:R-:W-:Y:S02]  /*25a0*/  FMNMX.FTZ R3, R69, R8, !PT ;  /* 0x0000000845037209 */ /* 0x000fe40007810000 */
[----:B------:R-:W-:Y:S01]  /*25b0*/  @!P1 PRMT R4, RZ, 0x654, R4 ;  /* 0x00000654ff049816 */ /* 0x000fe20000000004 */
[----:B------:R-:W1:Y:S01]  /*25c0*/  SHFL.BFLY PT, R9, R40, 0x1, 0x1f ;  /* 0x0c201f0028097f89 */ /* 0x000e6200000e0000 */
[----:B------:R-:W-:Y:S02]  /*25d0*/  FMNMX.FTZ R8, R72, R3, !PT ;  /* 0x0000000348087209 */ /* 0x000fe40007810000 */
[----:B------:R2:W-:Y:S02]  /*25e0*/  @!P1 SYNCS.ARRIVE.TRANS64.RED.A1T0 RZ, [R4+URZ], RZ ;  /* 0x000000ff04ff99a7 */ /* 0x0005e4000810043f */
[----:B------:R-:W-:-:S04]  /*25f0*/  FMNMX.FTZ R3, R73, R8, !PT ;  /* 0x0000000849037209 */ /* 0x000fc80007810000 */
[----:B------:R-:W-:-:S04]  /*2600*/  FMNMX.FTZ R3, R76, R3, !PT ;  /* 0x000000034c037209 */ /* 0x000fc80007810000 */
        /* <DEDUP_REMOVED lines=53> */
[--C-:B------:R-:W-:Y:S01]  /*2960*/  FFMA.FTZ R40, R43, R0, -R36.reuse ;  /* 0x000000002b287223 */ /* 0x100fe20000010824 */
[----:B------:R-:W-:Y:S01]  /*2970*/  FMNMX.FTZ R14, R135, R14, !PT ;  /* 0x0000000e870e7209 */ /* 0x000fe20007810000 */
[-CC-:B------:R-:W-:Y:S01]  /*2980*/  FFMA.FTZ R44, R131, R0.reuse, -R36.reuse ;  /* 0x00000000832c7223 */ /* 0x180fe20000010824 */
[-CC-:B------:R-:W-:Y:S01]  /*2990*/  FFMA.FTZ R74, R94, R0.reuse, -R36.reuse ;  /* 0x000000005e4a7223 */ /* 0x180fe20000010824 */
[--C-:B------:R-:W-:Y:S01]  /*29a0*/  FFMA.FTZ R31, R129, R0, -R36.reuse ;  /* 0x00000000811f7223 */ /* 0x100fe20000010824 */
[----:B------:R-:W-:Y:S01]  /*29b0*/  FMNMX.FTZ R14, R137, R14, !PT ;  /* 0x0000000e890e7209 */ /* 0x000fe20007810000 */
[-CC-:B------:R-:W-:Y:S01]  /*29c0*/  FFMA.FTZ R42, R70, R0.reuse, -R36.reuse ;  /* 0x00000000462a7223 */ /* 0x180fe20000010824 */
[----:B------:R-:W3:Y:S01]  /*29d0*/  MUFU.EX2 R7, R7 ;  /* 0x0000000700077308 */ /* 0x000ee20000000800 */
[--C-:B------:R-:W-:Y:S01]  /*29e0*/  FFMA.FTZ R52, R78, R0, -R36.reuse ;  /* 0x000000004e347223 */ /* 0x100fe20000010824 */
[----:B------:R-:W-:Y:S01]  /*29f0*/  FMNMX.FTZ R14, R141, R14, !PT ;  /* 0x0000000e8d0e7209 */ /* 0x000fe20007810000 */
[-CC-:B------:R-:W-:Y:S01]  /*2a00*/  FFMA.FTZ R43, R83, R0.reuse, -R36.reuse ;  /* 0x00000000532b7223 */ /* 0x180fe20000010824 */
[-CC-:B------:R-:W-:Y:S01]  /*2a10*/  FFMA.FTZ R117, R32, R0.reuse, -R36.reuse ;  /* 0x0000000020757223 */ /* 0x180fe20000010824 */
[--C-:B------:R-:W-:Y:S01]  /*2a20*/  FFMA.FTZ R131, R34, R0, -R36.reuse ;  /* 0x0000000022837223 */ /* 0x100fe20000010824 */
[----:B------:R-:W-:Y:S01]  /*2a30*/  FMNMX.FTZ R14, R145, R14, !PT ;  /* 0x0000000e910e7209 */ /* 0x000fe20007810000 */
[-CC-:B------:R-:W-:Y:S01]  /*2a40*/  FFMA.FTZ R129, R147, R0.reuse, -R36.reuse ;  /* 0x0000000093817223 */ /* 0x180fe20000010824 */
[----:B------:R-:W4:Y:S01]  /*2a50*/  MUFU.EX2 R50, R50 ;  /* 0x0000003200327308 */ /* 0x000f220000000800 */
[-CC-:B------:R-:W-:Y:S01]  /*2a60*/  FFMA.FTZ R35, R149, R0.reuse, -R36.reuse ;  /* 0x0000000095237223 */ /* 0x180fe20000010824 */
[-CC-:B------:R-:W-:Y:S01]  /*2a70*/  FFMA.FTZ R86, R86, R0.reuse, -R36.reuse ;  /* 0x0000000056567223 */ /* 0x180fe20000010824 */
[----:B------:R-:W5:Y:S01]  /*2a80*/  SHFL.BFLY PT, R3, R14, 0x2, 0x1f ;  /* 0x0c401f000e037f89 */ /* 0x000f6200000e0000 */
        /* <DEDUP_REMOVED lines=13> */
[----:B------:R-:W-:-:S07]  /*2b60*/  IMAD.MOV.U32 R149, RZ, RZ, R151 ;  /* 0x000000ffff957224 */ /* 0x000fce00078e0097 */
[----:B------:R-:W2:Y:S01]  /*2b70*/  MUFU.EX2 R56, R56 ;  /* 0x0000003800387308 */ /* 0x000ea20000000800 */
[----:B-1----:R-:W-:Y:S01]  /*2b80*/  FFMA.FTZ R82, R106, R0, -R36 ;  /* 0x000000006a527223 */ /* 0x002fe20000010824 */
[----:B-----5:R-:W-:-:S05]  /*2b90*/  FMNMX.FTZ R24, R14, R3, !PT ;  /* 0x000000030e187209 */ /* 0x020fca0007810000 */
[----:B------:R-:W1:Y:S01]  /*2ba0*/  SHFL.BFLY PT, R3, R24, 0x1, 0x1f ;  /* 0x0c201f0018037f89 */ /* 0x000e6200000e0000 */
[----:B------:R5:W-:Y:S08]  /*2bb0*/  MUFU.EX2 R10, R86 ;  /* 0x00000056000a7308 */ /* 0x000bf00000000800 */
[----:B------:R-:W-:Y:S08]  /*2bc0*/  MUFU.EX2 R58, R58 ;  /* 0x0000003a003a7308 */ /* 0x000ff00000000800 */
[----:B------:R-:W-:Y:S01]  /*2bd0*/  MUFU.EX2 R62, R62 ;  /* 0x0000003e003e7308 */ /* 0x000fe20000000800 */
[----:B-1----:R-:W-:-:S07]  /*2be0*/  FMNMX.FTZ R3, R24, R3, !PT ;  /* 0x0000000318037209 */ /* 0x002fce0007810000 */
[----:B------:R-:W-:Y:S01]  /*2bf0*/  MUFU.EX2 R27, R27 ;  /* 0x0000001b001b7308 */ /* 0x000fe20000000800 */
[C---:B------:R-:W-:Y:S01]  /*2c00*/  FSETP.NEU.FTZ.AND P2, PT, R3.reuse, -INF , PT ;  /* 0xff8000000300780b */ /* 0x040fe20003f5d000 */
[----:B------:R-:W-:-:S06]  /*2c10*/  FMUL.FTZ R24, R3, R0 ;  /* 0x0000000003187220 */ /* 0x000fcc0000410000 */
[----:B------:R-:W-:Y:S01]  /*2c20*/  MUFU.EX2 R40, R40 ;  /* 0x0000002800287308 */ /* 0x000fe20000000800 */
        /* <DEDUP_REMOVED lines=11> */
[----:B------:R-:W-:Y:S01]  /*2ce0*/  FADD.FTZ R72, R5, R6 ;  /* 0x0000000605487221 */ /* 0x000fe20000010000 */
[-CC-:B-----5:R-:W-:Y:S01]  /*2cf0*/  FFMA.FTZ R86, R53, R0.reuse, -R24.reuse ;  /* 0x0000000035567223 */ /* 0x1a0fe20000010818 */
[-CC-:B------:R-:W-:Y:S01]  /*2d00*/  FFMA.FTZ R96, R127, R0.reuse, -R24.reuse ;  /* 0x000000007f607223 */ /* 0x180fe20000010818 */
[-C--:B------:R-:W-:Y:S01]  /*2d10*/  FFMA.FTZ R127, R37, R0.reuse, -R24 ;  /* 0x00000000257f7223 */ /* 0x080fe20000010818 */
[----:B---3--:R-:W-:Y:S01]  /*2d20*/  FADD.FTZ R53, R7, R72 ;  /* 0x0000004807357221 */ /* 0x008fe20000010000 */
[----:B------:R-:W1:Y:S01]  /*2d30*/  MUFU.EX2 R25, R25 ;  /* 0x0000001900197308 */ /* 0x000e620000000800 */
[-CC-:B------:R-:W-:Y:S01]  /*2d40*/  FFMA.FTZ R11, R47, R0.reuse, -R24.reuse ;  /* 0x000000002f0b7223 */ /* 0x180fe20000010818 */
[-CC-:B------:R-:W-:Y:S01]  /*2d50*/  FFMA.FTZ R26, R41, R0.reuse, -R24.reuse ;  /* 0x00000000291a7223 */ /* 0x180fe20000010818 */
[----:B----4-:R-:W-:Y:S01]  /*2d60*/  FADD.FTZ R72, R50, R53 ;  /* 0x0000003532487221 */ /* 0x010fe20000010000 */
[-CC-:B------:R-:W-:Y:S01]  /*2d70*/  FFMA.FTZ R28, R51, R0.reuse, -R24.reuse ;  /* 0x00000000331c7223 */ /* 0x180fe20000010818 */
[-CC-:B------:R-:W-:Y:S01]  /*2d80*/  FFMA.FTZ R33, R45, R0.reuse, -R24.reuse ;  /* 0x000000002d217223 */ /* 0x180fe20000010818 */
[-C--:B------:R-:W-:Y:S01]  /*2d90*/  FFMA.FTZ R30, R139, R0.reuse, -R24 ;  /* 0x000000008b1e7223 */ /* 0x080fe20000010818 */
[----:B--2---:R-:W-:Y:S01]  /*2da0*/  FADD.FTZ R53, R13, R72 ;  /* 0x000000480d357221 */ /* 0x004fe20000010000 */
[----:B------:R-:W2:Y:S01]  /*2db0*/  MUFU.EX2 R92, R92 ;  /* 0x0000005c005c7308 */ /* 0x000ea20000000800 */
[-CC-:B------:R-:W-:Y:S01]  /*2dc0*/  FFMA.FTZ R23, R76, R0.reuse, -R24.reuse ;  /* 0x000000004c177223 */ /* 0x180fe20000010818 */
[----:B------:R-:W-:Y:S01]  /*2dd0*/  F2FP.F16.F32.PACK_AB R5, R6, R5 ;  /* 0x000000050605723e */ /* 0x000fe200000000ff */
[----:B------:R-:W-:Y:S01]  /*2de0*/  FADD.FTZ R53, R56, R53 ;  /* 0x0000003538357221 */ /* 0x000fe20000010000 */
[-CC-:B------:R-:W-:Y:S01]  /*2df0*/  FFMA.FTZ R41, R49, R0.reuse, -R24.reuse ;  /* 0x0000000031297223 */ /* 0x180fe20000010818 */
[-CC-:B------:R-:W-:Y:S01]  /*2e00*/  FFMA.FTZ R45, R143, R0.reuse, -R24.reuse ;  /* 0x000000008f2d7223 */ /* 0x180fe20000010818 */
[-CC-:B------:R-:W-:Y:S01]  /*2e10*/  FFMA.FTZ R47, R63, R0.reuse, -R24.reuse ;  /* 0x000000003f2f7223 */ /* 0x180fe20000010818 */
[-CC-:B------:R-:W-:Y:S01]  /*2e20*/  FFMA.FTZ R88, R57, R0.reuse, -R24.reuse ;  /* 0x0000000039587223 */ /* 0x180fe20000010818 */
[----:B------:R-:W3:Y:S01]  /*2e30*/  MUFU.EX2 R29, R29 ;  /* 0x0000001d001d7308 */ /* 0x000ee20000000800 */
[----:B-1----:R-:W-:Y:S01]  /*2e40*/  FADD.FTZ R15, R14, R25 ;  /* 0x000000190e0f7221 */ /* 0x002fe20000010000 */
[-CC-:B------:R-:W-:Y:S01]  /*2e50*/  FFMA.FTZ R49, R60, R0.reuse, -R24.reuse ;  /* 0x000000003c317223 */ /* 0x180fe20000010818 */
[-CC-:B------:R-:W-:Y:S01]  /*2e60*/  FFMA.FTZ R37, R65, R0.reuse, -R24.reuse ;  /* 0x0000000041257223 */ /* 0x180fe20000010818 */
[-CC-:B------:R-:W-:Y:S01]  /*2e70*/  FFMA.FTZ R39, R75, R0.reuse, -R24.reuse ;  /* 0x000000004b277223 */ /* 0x180fe20000010818 */
[----:B------:R-:W-:Y:S01]  /*2e80*/  F2FP.F16.F32.PACK_AB R7, R50, R7 ;  /* 0x000000073207723e */ /* 0x000fe200000000ff */
[-CC-:B------:R-:W-:Y:S01]  /*2e90*/  FFMA.FTZ R60, R69, R0.reuse, -R24.reuse ;  /* 0x00000000453c7223 */ /* 0x180fe20000010818 */
[----:B------:R-:W-:Y:S01]  /*2ea0*/  F2FP.F16.F32.PACK_AB R13, R56, R13 ;  /* 0x0000000d380d723e */ /* 0x000fe200000000ff */
[----:B------:R-:W1:Y:S01]  /*2eb0*/  MUFU.EX2 R94, R94 ;  /* 0x0000005e005e7308 */ /* 0x000e620000000800 */
[----:B--2---:R-:W-:Y:S01]  /*2ec0*/  FADD.FTZ R4, R92, R15 ;  /* 0x0000000f5c047221 */ /* 0x004fe20000010000 */
[-CC-:B------:R-:W-:Y:S01]  /*2ed0*/  FFMA.FTZ R51, R73, R0.reuse, -R24.reuse ;  /* 0x0000000049337223 */ /* 0x180fe20000010818 */
[-CC-:B------:R-:W-:Y:S01]  /*2ee0*/  FFMA.FTZ R72, R12, R0.reuse, -R24.reuse ;  /* 0x000000000c487223 */ /* 0x180fe20000010818 */
[-CC-:B------:R-:W-:Y:S01]  /*2ef0*/  FFMA.FTZ R50, R87, R0.reuse, -R24.reuse ;  /* 0x0000000057327223 */ /* 0x180fe20000010818 */
[-CC-:B------:R-:W-:Y:S01]  /*2f00*/  FFMA.FTZ R56, R77, R0.reuse, -R24.reuse ;  /* 0x000000004d387223 */ /* 0x180fe20000010818 */
[-CC-:B------:R-:W-:Y:S01]  /*2f10*/  FFMA.FTZ R57, R85, R0.reuse, -R24.reuse ;  /* 0x0000000055397223 */ /* 0x180fe20000010818 */
[----:B------:R-:W-:Y:S01]  /*2f20*/  FFMA.FTZ R63, R93, R0, -R24 ;  /* 0x000000005d3f7223 */ /* 0x000fe20000010818 */
[----:B------:R-:W2:Y:S01]  /*2f30*/  MUFU.EX2 R147, R147 ;  /* 0x0000009300937308 */ /* 0x000ea20000000800 */
[C---:B---3--:R-:W-:Y:S01]  /*2f40*/  FADD.FTZ R15, R29.reuse, R4 ;  /* 0x000000041d0f7221 */ /* 0x048fe20000010000 */
[----:B------:R-:W-:Y:S01]  /*2f50*/  F2FP.F16.F32.PACK_AB R6, R29, R92 ;  /* 0x0000005c1d06723e */ /* 0x000fe200000000ff */
[-CC-:B------:R-:W-:Y:S01]  /*2f60*/  FFMA.FTZ R99, R99, R0.reuse, -R24.reuse ;  /* 0x0000000063637223 */ /* 0x180fe20000010818 */
[-CC-:B------:R-:W-:Y:S01]  /*2f70*/  FFMA.FTZ R97, R97, R0.reuse, -R24.reuse ;  /* 0x0000000061617223 */ /* 0x180fe20000010818 */
[-CC-:B------:R-:W-:Y:S01]  /*2f80*/  FFMA.FTZ R103, R103, R0.reuse, -R24.reuse ;  /* 0x0000000067677223 */ /* 0x180fe20000010818 */
[-CC-:B------:R-:W-:Y:S01]  /*2f90*/  FFMA.FTZ R101, R101, R0.reuse, -R24.reuse ;  /* 0x0000000065657223 */ /* 0x180fe20000010818 */
[-CC-:B------:R-:W-:Y:S01]  /*2fa0*/  FFMA.FTZ R111, R111, R0.reuse, -R24.reuse ;  /* 0x000000006f6f7223 */ /* 0x180fe20000010818 */
[----:B------:R-:W3:Y:S01]  /*2fb0*/  MUFU.EX2 R96, R96 ;  /* 0x0000006000607308 */ /* 0x000ee20000000800 */
[----:B-1----:R-:W-:Y:S01]  /*2fc0*/  FADD.FTZ R4, R94, R15 ;  /* 0x0000000f5e047221 */ /* 0x002fe20000010000 */
[----:B------:R-:W-:Y:S01]  /*2fd0*/  FADD.FTZ R15, R58, R53 ;  /* 0x000000353a0f7221 */ /* 0x000fe20000010000 */
[-CC-:B------:R-:W-:Y:S01]  /*2fe0*/  FFMA.FTZ R105, R105, R0.reuse, -R24.reuse ;  /* 0x0000000069697223 */ /* 0x180fe20000010818 */
[-CC-:B------:R-:W-:Y:S01]  /*2ff0*/  FFMA.FTZ R115, R115, R0.reuse, -R24.reuse ;  /* 0x0000000073737223 */ /* 0x180fe20000010818 */
[----:B------:R-:W-:Y:S01]  /*3000*/  FFMA.FTZ R133, R133, R0, -R24 ;  /* 0x0000000085857223 */ /* 0x000fe20000010818 */
[C---:B------:R-:W-:Y:S01]  /*3010*/  FADD.FTZ R98, R62.reuse, R15 ;  /* 0x0000000f3e627221 */ /* 0x040fe20000010000 */
[----:B------:R-:W-:Y:S01]  /*3020*/  F2FP.F16.F32.PACK_AB R15, R62, R58 ;  /* 0x0000003a3e0f723e */ /* 0x000fe200000000ff */
[----:B------:R-:W1:Y:S01]  /*3030*/  MUFU.EX2 R127, R127 ;  /* 0x0000007f007f7308 */ /* 0x000e620000000800 */
[----:B--2---:R-:W-:Y:S01]  /*3040*/  FADD.FTZ R53, R147, R4 ;  /* 0x0000000493357221 */ /* 0x004fe20000010000 */
[----:B------:R-:W-:Y:S01]  /*3050*/  F2FP.F16.F32.PACK_AB R4, R25, R14 ;  /* 0x0000000e1904723e */ /* 0x000fe200000000ff */
[----:B------:R-:W-:Y:S01]  /*3060*/  FADD.FTZ R25, R27, R98 ;  /* 0x000000621b197221 */ /* 0x000fe20000010000 */
[-CC-:B------:R-:W-:Y:S01]  /*3070*/  FFMA.FTZ R58, R91, R0.reuse, -R24.reuse ;  /* 0x000000005b3a7223 */ /* 0x180fe20000010818 */
[-CC-:B------:R-:W-:Y:S01]  /*3080*/  FFMA.FTZ R62, R95, R0.reuse, -R24.reuse ;  /* 0x000000005f3e7223 */ /* 0x180fe20000010818 */
[-CC-:B------:R-:W-:Y:S01]  /*3090*/  FFMA.FTZ R135, R135, R0.reuse, -R24.reuse ;  /* 0x0000000087877223 */ /* 0x180fe20000010818 */
[----:B------:R-:W-:Y:S01]  /*30a0*/  FADD.FTZ R92, R40, R25 ;  /* 0x00000019285c7221 */ /* 0x000fe20000010000 */
[----:B------:R-:W2:Y:S01]  /*30b0*/  MUFU.EX2 R11, R11 ;  /* 0x0000000b000b7308 */ /* 0x000ea20000000800 */
[----:B---3--:R-:W-:Y:S01]  /*30c0*/  FADD.FTZ R14, R96, R53 ;  /* 0x00000035600e7221 */ /* 0x008fe20000010000 */
[-CC-:B------:R-:W-:Y:S01]  /*30d0*/  FFMA.FTZ R53, R81, R0.reuse, -R24.reuse ;  /* 0x0000000051357223 */ /* 0x180fe20000010818 */
[-CC-:B------:R-:W-:Y:S01]  /*30e0*/  FFMA.FTZ R137, R137, R0.reuse, -R24.reuse ;  /* 0x0000000089897223 */ /* 0x180fe20000010818 */
[-CC-:B------:R-:W-:Y:S01]  /*30f0*/  FFMA.FTZ R141, R141, R0.reuse, -R24.reuse ;  /* 0x000000008d8d7223 */ /* 0x180fe20000010818 */
[----:B------:R-:W-:Y:S01]  /*3100*/  FFMA.FTZ R145, R145, R0, -R24 ;  /* 0x0000000091917223 */ /* 0x000fe20000010818 */
[----:B------:R-:W-:Y:S01]  /*3110*/  F2FP.F16.F32.PACK_AB R12, R147, R94 ;  /* 0x0000005e930c723e */ /* 0x000fe200000000ff */
[----:B------:R3:W-:Y:S01]  /*3120*/  STSM.16.M88.4 [R2+0x1e800], R4 ;  /* 0x01e8000402007844 */ /* 0x0007e20000000200 */
[----:B------:R-:W4:Y:S01]  /*3130*/  MUFU.EX2 R31, R31 ;  /* 0x0000001f001f7308 */ /* 0x000f220000000800 */
[C---:B-1----:R-:W-:Y:S01]  /*3140*/  FADD.FTZ R76, R127.reuse, R14 ;  /* 0x0000000e7f4c7221 */ /* 0x042fe20000010000 */
[----:B------:R-:W-:Y:S01]  /*3150*/  F2FP.F16.F32.PACK_AB R14, R127, R96 ;  /* 0x000000607f0e723e */ /* 0x000fe200000000ff */
[----:B------:R-:W-:-:S02]  /*3160*/  IMAD.MOV.U32 R147, RZ, RZ, R151 ;  /* 0x000000ffff937224 */ /* 0x000fc400078e0097 */
[--C-:B------:R-:W-:Y:S02]  /*3170*/  IMAD.MOV.U32 R143, RZ, RZ, R151.reuse ;  /* 0x000000ffff8f7224 */ /* 0x100fe400078e0097 */
[----:B------:R1:W-:Y:S01]  /*3180*/  STSM.16.M88.4 [R152], R12 ;  /* 0x0000000c98007844 */ /* 0x0003e20000000200 */
[----:B------:R-:W5:Y:S01]  /*3190*/  MUFU.EX2 R26, R26 ;  /* 0x0000001a001a7308 */ /* 0x000f620000000800 */
[----:B--2---:R-:W-:Y:S01]  /*31a0*/  FADD.FTZ R25, R11, R76 ;  /* 0x0000004c0b197221 */ /* 0x004fe20000010000 */
[--C-:B------:R-:W-:Y:S02]  /*31b0*/  IMAD.MOV.U32 R139, RZ, RZ, R151.reuse ;  /* 0x000000ffff8b7224 */ /* 0x100fe400078e0097 */
[----:B------:R-:W-:-:S04]  /*31c0*/  IMAD.MOV.U32 R127, RZ, RZ, R151 ;  /* 0x000000ffff7f7224 */ /* 0x000fc800078e0097 */
[----:B------:R-:W2:Y:S01]  /*31d0*/  MUFU.EX2 R44, R44 ;  /* 0x0000002c002c7308 */ /* 0x000ea20000000800 */
[----:B----4-:R-:W-:-:S07]  /*31e0*/  FADD.FTZ R29, R31, R92 ;  /* 0x0000005c1f1d7221 */ /* 0x010fce0000010000 */
[----:B------:R-:W4:Y:S01]  /*31f0*/  MUFU.EX2 R28, R28 ;  /* 0x0000001c001c7308 */ /* 0x000f220000000800 */
[----:B-----5:R-:W-:-:S07]  /*3200*/  FADD.FTZ R25, R26, R25 ;  /* 0x000000191a197221 */ /* 0x020fce0000010000 */
[----:B------:R-:W5:Y:S01]  /*3210*/  MUFU.EX2 R48, R48 ;  /* 0x0000003000307308 */ /* 0x000f620000000800 */
[----:B--2---:R-:W-:-:S07]  /*3220*/  FADD.FTZ R29, R44, R29 ;  /* 0x0000001d2c1d7221 */ /* 0x004fce0000010000 */
        /* <DEDUP_REMOVED lines=23> */
[C---:B--2---:R-:W-:Y:S01]  /*33a0*/  FADD.FTZ R29, R125.reuse, R92 ;  /* 0x0000005c7d1d7221 */ /* 0x044fe20000010000 */
[----:B---3--:R-:W-:Y:S01]  /*33b0*/  F2FP.F16.F32.PACK_AB R5, R125, R66 ;  /* 0x000000427d05723e */ /* 0x008fe200000000ff */
[----:B------:R-:W-:-:S05]  /*33c0*/  IMAD.MOV.U32 R125, RZ, RZ, R151 ;  /* 0x000000ffff7d7224 */ /* 0x000fca00078e0097 */
[----:B------:R-:W2:Y:S01]  /*33d0*/  MUFU.EX2 R88, R88 ;  /* 0x0000005800587308 */ /* 0x000ea20000000800 */
[----:B----4-:R-:W-:-:S07]  /*33e0*/  FADD.FTZ R25, R47, R76 ;  /* 0x0000004c2f197221 */ /* 0x010fce0000010000 */
[----:B------:R-:W3:Y:S01]  /*33f0*/  MUFU.EX2 R129, R129 ;  /* 0x0000008100817308 */ /* 0x000ee20000000800 */
[----:B-----5:R-:W-:Y:S01]  /*3400*/  FADD.FTZ R76, R80, R29 ;  /* 0x0000001d504c7221 */ /* 0x020fe20000010000 */
[----:B------:R-:W-:Y:S01]  /*3410*/  F2FP.F16.F32.PACK_AB R29, R121, R48 ;  /* 0x00000030791d723e */ /* 0x000fe200000000ff */
[----:B------:R-:W-:-:S05]  /*3420*/  IMAD.MOV.U32 R121, RZ, RZ, R151 ;  /* 0x000000ffff797224 */ /* 0x000fca00078e0097 */
[----:B------:R4:W-:Y:S08]  /*3430*/  MUFU.EX2 R68, R90 ;  /* 0x0000005a00447308 */ /* 0x0009f00000000800 */
[----:B------:R-:W5:Y:S01]  /*3440*/  MUFU.EX2 R49, R49 ;  /* 0x0000003100317308 */ /* 0x000f620000000800 */
[-CC-:B----4-:R-:W-:Y:S01]  /*3450*/  FFMA.FTZ R90, R61, R0.reuse, -R24.reuse ;  /* 0x000000003d5a7223 */ /* 0x190fe20000010818 */
[----:B------:R-:W-:Y:S01]  /*3460*/  FFMA.FTZ R61, R89, R0, -R24 ;  /* 0x00000000593d7223 */ /* 0x000fe20000010818 */
[----:B--2---:R-:W-:Y:S01]  /*3470*/  FADD.FTZ R24, R88, R25 ;  /* 0x0000001958187221 */ /* 0x004fe20000010000 */
[----:B---3--:R-:W-:Y:S01]  /*3480*/  FADD.FTZ R76, R129, R76 ;  /* 0x0000004c814c7221 */ /* 0x008fe20000010000 */
[----:B------:R-:W-:-:S02]  /*3490*/  F2FP.F16.F32.PACK_AB R25, R40, R27 ;  /* 0x0000001b2819723e */ /* 0x000fc400000000ff */
[----:B------:R-:W-:Y:S01]  /*34a0*/  F2FP.F16.F32.PACK_AB R27, R44, R31 ;  /* 0x0000001f2c1b723e */ /* 0x000fe200000000ff */
[----:B------:R-:W2:Y:S01]  /*34b0*/  MUFU.EX2 R35, R35 ;  /* 0x0000002300237308 */ /* 0x000ea20000000800 */
[----:B------:R-:W-:Y:S01]  /*34c0*/  F2FP.F16.F32.PACK_AB R31, R123, R54 ;  /* 0x000000367b1f723e */ /* 0x000fe200000000ff */
[--C-:B------:R-:W-:Y:S01]  /*34d0*/  IMAD.MOV.U32 R123, RZ, RZ, R151.reuse ;  /* 0x000000ffff7b7224 */ /* 0x100fe200078e0097 */
[----:B------:R-:W-:Y:S01]  /*34e0*/  F2FP.F16.F32.PACK_AB R7, R129, R80 ;  /* 0x000000508107723e */ /* 0x000fe200000000ff */
[----:B------:R-:W-:-:S04]  /*34f0*/  IMAD.MOV.U32 R129, RZ, RZ, R151 ;  /* 0x000000ffff817224 */ /* 0x000fc800078e0097 */
[----:B------:R-:W3:Y:S01]  /*3500*/  MUFU.EX2 R90, R90 ;  /* 0x0000005a005a7308 */ /* 0x000ee20000000800 */
[----:B-----5:R-:W-:Y:S01]  /*3510*/  FADD.FTZ R65, R49, R24 ;  /* 0x0000001831417221 */ /* 0x020fe20000010000 */
[----:B------:R-:W-:Y:S02]  /*3520*/  F2FP.F16.F32.PACK_AB R24, R26, R11 ;  /* 0x0000000b1a18723e */ /* 0x000fe400000000ff */
[----:B------:R-:W-:Y:S02]  /*3530*/  F2FP.F16.F32.PACK_AB R26, R33, R28 ;  /* 0x0000001c211a723e */ /* 0x000fe400000000ff */
[----:B------:R-:W-:Y:S02]  /*3540*/  F2FP.F16.F32.PACK_AB R28, R41, R30 ;  /* 0x0000001e291c723e */ /* 0x000fe400000000ff */
[----:B------:R-:W4:Y:S01]  /*3550*/  MUFU.EX2 R38, R38 ;  /* 0x0000002600267308 */ /* 0x000f220000000800 */
[----:B--2---:R-:W-:Y:S01]  /*3560*/  FADD.FTZ R69, R35, R76 ;  /* 0x0000004c23457221 */ /* 0x004fe20000010000 */
[----:B------:R-:W-:Y:S01]  /*3570*/  F2FP.F16.F32.PACK_AB R30, R86, R45 ;  /* 0x0000002d561e723e */ /* 0x000fe200000000ff */
[----:B------:R2:W-:Y:S04]  /*3580*/  STSM.16.M88.4 [R17], R24 ;  /* 0x0000001811007844 */ /* 0x0005e80000000200 */
[----:B------:R-:W-:Y:S01]  /*3590*/  STSM.16.M88.4 [R16], R28 ;  /* 0x0000001c10007844 */ /* 0x000fe20000000200 */
[----:B------:R-:W5:Y:S01]  /*35a0*/  MUFU.EX2 R36, R36 ;  /* 0x0000002400247308 */ /* 0x000f620000000800 */
[----:B---3--:R-:W-:-:S07]  /*35b0*/  FADD.FTZ R65, R90, R65 ;  /* 0x000000415a417221 */ /* 0x008fce0000010000 */
[----:B------:R-:W3:Y:S01]  /*35c0*/  MUFU.EX2 R42, R42 ;  /* 0x0000002a002a7308 */ /* 0x000ee20000000800 */
[----:B----4-:R-:W-:-:S07]  /*35d0*/  FADD.FTZ R69, R38, R69 ;  /* 0x0000004526457221 */ /* 0x010fce0000010000 */
[----:B------:R-:W4:Y:S01]  /*35e0*/  MUFU.EX2 R37, R37 ;  /* 0x0000002500257308 */ /* 0x000f220000000800 */
[----:B-----5:R-:W-:-:S07]  /*35f0*/  FADD.FTZ R4, R36, R65 ;  /* 0x0000004124047221 */ /* 0x020fce0000010000 */
[----:B------:R-:W1:Y:S01]  /*3600*/  MUFU.EX2 R55, R55 ;  /* 0x0000003700377308 */ /* 0x000e620000000800 */
[----:B---3--:R-:W-:-:S07]  /*3610*/  FADD.FTZ R6, R42, R69 ;  /* 0x000000452a067221 */ /* 0x008fce0000010000 */
[----:B------:R-:W3:Y:S01]  /*3620*/  MUFU.EX2 R39, R39 ;  /* 0x0000002700277308 */ /* 0x000ee20000000800 */
[----:B----4-:R-:W-:-:S07]  /*3630*/  FADD.FTZ R4, R37, R4 ;  /* 0x0000000425047221 */ /* 0x010fce0000010000 */
[----:B------:R-:W4:Y:S01]  /*3640*/  MUFU.EX2 R46, R46 ;  /* 0x0000002e002e7308 */ /* 0x000f220000000800 */
[----:B-1----:R-:W-:Y:S01]  /*3650*/  FADD.FTZ R13, R55, R6 ;  /* 0x00000006370d7221 */ /* 0x002fe20000010000 */
[----:B------:R-:W-:-:S06]  /*3660*/  F2FP.F16.F32.PACK_AB R6, R90, R49 ;  /* 0x000000315a06723e */ /* 0x000fcc00000000ff */
[----:B------:R-:W1:Y:S01]  /*3670*/  MUFU.EX2 R60, R60 ;  /* 0x0000003c003c7308 */ /* 0x000e620000000800 */
[----:B---3--:R-:W-:-:S07]  /*3680*/  FADD.FTZ R11, R39, R4 ;  /* 0x00000004270b7221 */ /* 0x008fce0000010000 */
[----:B------:R-:W3:Y:S01]  /*3690*/  MUFU.EX2 R59, R59 ;  /* 0x0000003b003b7308 */ /* 0x000ee20000000800 */
[----:B----4-:R-:W-:-:S07]  /*36a0*/  FADD.FTZ R4, R46, R13 ;  /* 0x0000000d2e047221 */ /* 0x010fce0000010000 */
[----:B------:R-:W4:Y:S01]  /*36b0*/  MUFU.EX2 R64, R64 ;  /* 0x0000004000407308 */ /* 0x000f220000000800 */
[----:B-1----:R-:W-:-:S07]  /*36c0*/  FADD.FTZ R11, R60, R11 ;  /* 0x0000000b3c0b7221 */ /* 0x002fce0000010000 */
[----:B------:R-:W1:Y:S01]  /*36d0*/  MUFU.EX2 R52, R52 ;  /* 0x0000003400347308 */ /* 0x000e620000000800 */
[C---:B---3--:R-:W-:Y:S01]  /*36e0*/  FADD.FTZ R13, R59.reuse, R4 ;  /* 0x000000043b0d7221 */ /* 0x048fe20000010000 */
[----:B------:R-:W-:Y:S02]  /*36f0*/  F2FP.F16.F32.PACK_AB R4, R88, R47 ;  /* 0x0000002f5804723e */ /* 0x000fe400000000ff */
[----:B------:R-:W-:-:S03]  /*3700*/  F2FP.F16.F32.PACK_AB R65, R59, R46 ;  /* 0x0000002e3b41723e */ /* 0x000fc600000000ff */
[----:B------:R3:W-:Y:S01]  /*3710*/  STSM.16.M88.4 [R2+0x24800], R4 ;  /* 0x0248000402007844 */ /* 0x0007e20000000200 */
[----:B------:R-:W5:Y:S01]  /*3720*/  MUFU.EX2 R51, R51 ;  /* 0x0000003300337308 */ /* 0x000f620000000800 */
[----:B----4-:R-:W-:-:S07]  /*3730*/  FADD.FTZ R12, R64, R11 ;  /* 0x0000000b400c7221 */ /* 0x010fce0000010000 */
[----:B------:R-:W4:Y:S01]  /*3740*/  MUFU.EX2 R67, R67 ;  /* 0x0000004300437308 */ /* 0x000f220000000800 */
[----:B-1----:R-:W-:-:S07]  /*3750*/  FADD.FTZ R14, R52, R13 ;  /* 0x0000000d340e7221 */ /* 0x002fce0000010000 */
[----:B------:R-:W1:Y:S01]  /*3760*/  MUFU.EX2 R23, R23 ;  /* 0x0000001700177308 */ /* 0x000e620000000800 */
[C---:B-----5:R-:W-:Y:S01]  /*3770*/  FADD.FTZ R12, R51.reuse, R12 ;  /* 0x0000000c330c7221 */ /* 0x060fe20000010000 */
[----:B------:R-:W-:-:S06]  /*3780*/  F2FP.F16.F32.PACK_AB R64, R51, R64 ;  /* 0x000000403340723e */ /* 0x000fcc00000000ff */
[----:B------:R-:W5:Y:S01]  /*3790*/  MUFU.EX2 R72, R72 ;  /* 0x0000004800487308 */ /* 0x000f620000000800 */
[C---:B----4-:R-:W-:Y:S01]  /*37a0*/  FADD.FTZ R13, R67.reuse, R14 ;  /* 0x0000000e430d7221 */ /* 0x050fe20000010000 */
[----:B------:R-:W-:-:S06]  /*37b0*/  F2FP.F16.F32.PACK_AB R67, R67, R52 ;  /* 0x000000344343723e */ /* 0x000fcc00000000ff */
[----:B------:R-:W4:Y:S01]  /*37c0*/  MUFU.EX2 R43, R43 ;  /* 0x0000002b002b7308 */ /* 0x000f220000000800 */
[----:B-1----:R-:W-:Y:S01]  /*37d0*/  FADD.FTZ R11, R23, R12 ;  /* 0x0000000c170b7221 */ /* 0x002fe20000010000 */
[----:B------:R-:W-:Y:S01]  /*37e0*/  FADD.FTZ R12, R8, R13 ;  /* 0x0000000d080c7221 */ /* 0x000fe20000010000 */
[----:B------:R-:W-:-:S05]  /*37f0*/  F2FP.F16.F32.PACK_AB R13, R38, R35 ;  /* 0x00000023260d723e */ /* 0x000fca00000000ff */
[----:B------:R-:W1:Y:S01]  /*3800*/  MUFU.EX2 R50, R50 ;  /* 0x0000003200327308 */ /* 0x000e620000000800 */
[C---:B-----5:R-:W-:Y:S01]  /*3810*/  FADD.FTZ R11, R72.reuse, R11 ;  /* 0x0000000b480b7221 */ /* 0x060fe20000010000 */
[----:B------:R-:W-:-:S06]  /*3820*/  F2FP.F16.F32.PACK_AB R66, R72, R23 ;  /* 0x000000174842723e */ /* 0x000fcc00000000ff */
[----:B------:R-:W5:Y:S01]  /*3830*/  MUFU.EX2 R53, R53 ;  /* 0x0000003500357308 */ /* 0x000f620000000800 */
[----:B----4-:R-:W-:-:S04]  /*3840*/  FADD.FTZ R15, R43, R12 ;  /* 0x0000000c2b0f7221 */ /* 0x010fc80000010000 */
[----:B------:R-:W-:Y:S01]  /*3850*/  FADD.FTZ R14, R10, R15 ;  /* 0x0000000f0a0e7221 */ /* 0x000fe20000010000 */
[----:B------:R-:W-:Y:S02]  /*3860*/  F2FP.F16.F32.PACK_AB R15, R55, R42 ;  /* 0x0000002a370f723e */ /* 0x000fe400000000ff */
[----:B------:R-:W2:Y:S01]  /*3870*/  MUFU.EX2 R71, R71 ;  /* 0x0000004700477308 */ /* 0x000ea20000000800 */
[----:B-1----:R-:W-:-:S07]  /*3880*/  FADD.FTZ R12, R50, R11 ;  /* 0x0000000b320c7221 */ /* 0x002fce0000010000 */
[----:B------:R-:W1:Y:S01]  /*3890*/  MUFU.EX2 R56, R56 ;  /* 0x0000003800387308 */ /* 0x000e620000000800 */
[----:B-----5:R-:W-:Y:S01]  /*38a0*/  FADD.FTZ R11, R53, R12 ;  /* 0x0000000c350b7221 */ /* 0x020fe20000010000 */
[----:B------:R-:W-:-:S06]  /*38b0*/  F2FP.F16.F32.PACK_AB R12, R37, R36 ;  /* 0x00000024250c723e */ /* 0x000fcc00000000ff */
[----:B------:R-:W4:Y:S01]  /*38c0*/  MUFU.EX2 R57, R57 ;  /* 0x0000003900397308 */ /* 0x000f220000000800 */
[----:B--2---:R-:W-:Y:S01]  /*38d0*/  FADD.FTZ R25, R71, R14 ;  /* 0x0000000e47197221 */ /* 0x004fe20000010000 */
[----:B------:R-:W-:-:S03]  /*38e0*/  F2FP.F16.F32.PACK_AB R14, R60, R39 ;  /* 0x000000273c0e723e */ /* 0x000fc600000000ff */
[----:B---3--:R-:W-:Y:S02]  /*38f0*/  FADD.FTZ R6, R68, R25 ;  /* 0x0000001944067221 */ /* 0x008fe40000010000 */
[----:B------:R2:W-:Y:S01]  /*3900*/  STSM.16.M88.4 [R154], R12 ;  /* 0x0000000c9a007844 */ /* 0x0005e20000000200 */
[----:B------:R-:W3:Y:S01]  /*3910*/  MUFU.EX2 R79, R79 ;  /* 0x0000004f004f7308 */ /* 0x000ee20000000800 */
[----:B-1----:R-:W-:Y:S02]  /*3920*/  FADD.FTZ R4, R56, R11 ;  /* 0x0000000b38047221 */ /* 0x002fe40000010000 */
[----:B------:R-:W-:Y:S05]  /*3930*/  STSM.16.M88.4 [R17+0x6000], R64 ;  /* 0x0060004011007844 */ /* 0x000fea0000000200 */
[----:B------:R-:W1:Y:S01]  /*3940*/  MUFU.EX2 R58, R58 ;  /* 0x0000003a003a7308 */ /* 0x000e620000000800 */
[----:B----4-:R-:W-:-:S07]  /*3950*/  FADD.FTZ R5, R57, R4 ;  /* 0x0000000439057221 */ /* 0x010fce0000010000 */
[----:B------:R-:W4:Y:S01]  /*3960*/  MUFU.EX2 R74, R74 ;  /* 0x0000004a004a7308 */ /* 0x000f220000000800 */
[C---:B---3--:R-:W-:Y:S01]  /*3970*/  FADD.FTZ R7, R79.reuse, R6 ;  /* 0x000000064f077221 */ /* 0x048fe20000010000 */
[----:B--2---:R-:W-:-:S06]  /*3980*/  F2FP.F16.F32.PACK_AB R13, R79, R68 ;  /* 0x000000444f0d723e */ /* 0x004fcc00000000ff */
[----:B------:R-:W2:Y:S01]  /*3990*/  MUFU.EX2 R61, R61 ;  /* 0x0000003d003d7308 */ /* 0x000ea20000000800 */
[----:B-1----:R-:W-:-:S07]  /*39a0*/  FADD.FTZ R4, R58, R5 ;  /* 0x000000053a047221 */ /* 0x002fce0000010000 */
[----:B------:R-:W1:Y:S01]  /*39b0*/  MUFU.EX2 R109, R109 ;  /* 0x0000006d006d7308 */ /* 0x000e620000000800 */
[----:B----4-:R-:W-:-:S07]  /*39c0*/  FADD.FTZ R6, R74, R7 ;  /* 0x000000074a067221 */ /* 0x010fce0000010000 */
[----:B------:R-:W3:Y:S01]  /*39d0*/  MUFU.EX2 R62, R62 ;  /* 0x0000003e003e7308 */ /* 0x000ee20000000800 */
[C---:B--2---:R-:W-:Y:S01]  /*39e0*/  FADD.FTZ R5, R61.reuse, R4 ;  /* 0x000000043d057221 */ /* 0x044fe20000010000 */
[----:B------:R-:W-:-:S06]  /*39f0*/  F2FP.F16.F32.PACK_AB R12, R61, R58 ;  /* 0x0000003a3d0c723e */ /* 0x000fcc00000000ff */
[----:B------:R-:W2:Y:S01]  /*3a00*/  MUFU.EX2 R70, R70 ;  /* 0x0000004600467308 */ /* 0x000ea20000000800 */
[C---:B-1----:R-:W-:Y:S01]  /*3a10*/  FADD.FTZ R7, R109.reuse, R6 ;  /* 0x000000066d077221 */ /* 0x042fe20000010000 */
[----:B------:R-:W-:-:S06]  /*3a20*/  F2FP.F16.F32.PACK_AB R15, R109, R74 ;  /* 0x0000004a6d0f723e */ /* 0x000fcc00000000ff */
[----:B------:R-:W1:Y:S01]  /*3a30*/  MUFU.EX2 R63, R63 ;  /* 0x0000003f003f7308 */ /* 0x000e620000000800 */
[----:B---3--:R-:W-:Y:S01]  /*3a40*/  FADD.FTZ R4, R62, R5 ;  /* 0x000000053e047221 */ /* 0x008fe20000010000 */
[----:B------:R-:W-:-:S06]  /*3a50*/  F2FP.F16.F32.PACK_AB R5, R43, R8 ;  /* 0x000000082b05723e */ /* 0x000fcc00000000ff */
[----:B------:R-:W3:Y:S01]  /*3a60*/  MUFU.EX2 R83, R83 ;  /* 0x0000005300537308 */ /* 0x000ee20000000800 */
[----:B--2---:R-:W-:Y:S01]  /*3a70*/  FADD.FTZ R6, R70, R7 ;  /* 0x0000000746067221 */ /* 0x004fe20000010000 */
[----:B------:R-:W-:-:S06]  /*3a80*/  F2FP.F16.F32.PACK_AB R7, R71, R10 ;  /* 0x0000000a4707723e */ /* 0x000fcc00000000ff */
[----:B------:R-:W2:Y:S01]  /*3a90*/  MUFU.EX2 R99, R99 ;  /* 0x0000006300637308 */ /* 0x000ea20000000800 */
[C---:B-1----:R-:W-:Y:S01]  /*3aa0*/  FADD.FTZ R4, R63.reuse, R4 ;  /* 0x000000043f047221 */ /* 0x042fe20000010000 */
[----:B------:R-:W-:-:S06]  /*3ab0*/  F2FP.F16.F32.PACK_AB R14, R63, R62 ;  /* 0x0000003e3f0e723e */ /* 0x000fcc00000000ff */
[----:B------:R-:W1:Y:S01]  /*3ac0*/  MUFU.EX2 R78, R78 ;  /* 0x0000004e004e7308 */ /* 0x000e620000000800 */
[C---:B---3--:R-:W-:Y:S01]  /*3ad0*/  FADD.FTZ R23, R83.reuse, R6 ;  /* 0x0000000653177221 */ /* 0x048fe20000010000 */
[----:B------:R-:W-:-:S06]  /*3ae0*/  F2FP.F16.F32.PACK_AB R25, R83, R70 ;  /* 0x000000465319723e */ /* 0x000fcc00000000ff */
[----:B------:R-:W3:Y:S01]  /*3af0*/  MUFU.EX2 R40, R97 ;  /* 0x0000006100287308 */ /* 0x000ee20000000800 */
[----:B--2---:R-:W-:Y:S01]  /*3b00*/  FADD.FTZ R11, R99, R4 ;  /* 0x00000004630b7221 */ /* 0x004fe20000010000 */
[----:B------:R-:W-:-:S06]  /*3b10*/  F2FP.F16.F32.PACK_AB R4, R53, R50 ;  /* 0x000000323504723e */ /* 0x000fcc00000000ff */
[----:B------:R-:W2:Y:S01]  /*3b20*/  MUFU.EX2 R113, R113 ;  /* 0x0000007100717308 */ /* 0x000ea20000000800 */
[----:B-1----:R-:W-:-:S07]  /*3b30*/  FADD.FTZ R6, R78, R23 ;  /* 0x000000174e067221 */ /* 0x002fce0000010000 */
[----:B------:R-:W1:Y:S01]  /*3b40*/  MUFU.EX2 R103, R103 ;  /* 0x0000006700677308 */ /* 0x000e620000000800 */
[----:B---3--:R-:W-:-:S07]  /*3b50*/  FADD.FTZ R10, R40, R11 ;  /* 0x0000000b280a7221 */ /* 0x008fce0000010000 */
[----:B------:R-:W3:Y:S01]  /*3b60*/  MUFU.EX2 R82, R82 ;  /* 0x0000005200527308 */ /* 0x000ee20000000800 */
[----:B--2---:R-:W-:Y:S01]  /*3b70*/  FADD.FTZ R23, R113, R6 ;  /* 0x0000000671177221 */ /* 0x004fe20000010000 */
[----:B------:R-:W-:Y:S02]  /*3b80*/  F2FP.F16.F32.PACK_AB R6, R57, R56 ;  /* 0x000000383906723e */ /* 0x000fe400000000ff */
[----:B------:R-:W-:-:S03]  /*3b90*/  F2FP.F16.F32.PACK_AB R27, R113, R78 ;  /* 0x0000004e711b723e */ /* 0x000fc600000000ff */
[----:B------:R2:W-:Y:S01]  /*3ba0*/  STSM.16.M88.4 [R16+0x6000], R4 ;  /* 0x0060000410007844 */ /* 0x0005e20000000200 */
[----:B------:R-:W4:Y:S01]  /*3bb0*/  MUFU.EX2 R44, R101 ;  /* 0x00000065002c7308 */ /* 0x000f220000000800 */
[----:B-1----:R-:W-:Y:S02]  /*3bc0*/  FADD.FTZ R11, R103, R10 ;  /* 0x0000000a670b7221 */ /* 0x002fe40000010000 */
[----:B------:R1:W-:Y:S05]  /*3bd0*/  STSM.16.M88.4 [R2+0x2a800], R12 ;  /* 0x02a8000c02007844 */ /* 0x0003ea0000000200 */
[----:B------:R-:W5:Y:S01]  /*3be0*/  MUFU.EX2 R107, R107 ;  /* 0x0000006b006b7308 */ /* 0x000f620000000800 */
[----:B---3--:R-:W-:-:S07]  /*3bf0*/  FADD.FTZ R24, R82, R23 ;  /* 0x0000001752187221 */ /* 0x008fce0000010000 */
[----:B------:R-:W3:Y:S01]  /*3c00*/  MUFU.EX2 R111, R111 ;  /* 0x0000006f006f7308 */ /* 0x000ee20000000800 */
[----:B----4-:R-:W-:-:S07]  /*3c10*/  FADD.FTZ R10, R44, R11 ;  /* 0x0000000b2c0a7221 */ /* 0x010fce0000010000 */
[----:B------:R-:W4:Y:S01]  /*3c20*/  MUFU.EX2 R84, R84 ;  /* 0x0000005400547308 */ /* 0x000f220000000800 */
[C---:B-----5:R-:W-:Y:S01]  /*3c30*/  FADD.FTZ R23, R107.reuse, R24 ;  /* 0x000000186b177221 */ /* 0x060fe20000010000 */
[----:B------:R-:W-:-:S06]  /*3c40*/  F2FP.F16.F32.PACK_AB R29, R107, R82 ;  /* 0x000000526b1d723e */ /* 0x000fcc00000000ff */
        /* <DEDUP_REMOVED lines=8> */
[C---:B---3--:R-:W-:Y:S01]  /*3cd0*/  FADD.FTZ R11, R28.reuse, R11 ;  /* 0x0000000b1c0b7221 */ /* 0x048fe20000010000 */
[----:B------:R-:W-:-:S06]  /*3ce0*/  F2FP.F16.F32.PACK_AB R28, R28, R111 ;  /* 0x0000006f1c1c723e */ /* 0x000fcc00000000ff */
[----:B------:R-:W2:Y:S01]  /*3cf0*/  MUFU.EX2 R131, R131 ;  /* 0x0000008300837308 */ /* 0x000ea20000000800 */
[----:B----4-:R-:W-:-:S07]  /*3d00*/  FADD.FTZ R26, R32, R23 ;  /* 0x00000017201a7221 */ /* 0x010fce0000010000 */
[----:B------:R-:W3:Y:S01]  /*3d10*/  MUFU.EX2 R133, R133 ;  /* 0x0000008500857308 */ /* 0x000ee20000000800 */
[----:B-----5:R-:W-:-:S07]  /*3d20*/  FADD.FTZ R24, R30, R11 ;  /* 0x0000000b1e187221 */ /* 0x020fce0000010000 */
[----:B------:R-:W-:Y:S01]  /*3d30*/  MUFU.EX2 R34, R34 ;  /* 0x0000002200227308 */ /* 0x000fe20000000800 */
[C---:B--2---:R-:W-:Y:S01]  /*3d40*/  FADD.FTZ R7, R131.reuse, R26 ;  /* 0x0000001a83077221 */ /* 0x044fe20000010000 */
[----:B------:R-:W-:Y:S02]  /*3d50*/  F2FP.F16.F32.PACK_AB R26, R44, R103 ;  /* 0x000000672c1a723e */ /* 0x000fe400000000ff */
[----:B-1----:R-:W-:Y:S01]  /*3d60*/  F2FP.F16.F32.PACK_AB R13, R131, R32 ;  /* 0x00000020830d723e */ /* 0x002fe200000000ff */
[----:B------:R-:W-:-:S03]  /*3d70*/  IMAD.MOV.U32 R131, RZ, RZ, R151 ;  /* 0x000000ffff837224 */ /* 0x000fc600078e0097 */
[----:B------:R-:W1:Y:S01]  /*3d80*/  MUFU.EX2 R119, R119 ;  /* 0x0000007700777308 */ /* 0x000e620000000800 */
[C---:B---3--:R-:W-:Y:S01]  /*3d90*/  FADD.FTZ R4, R133.reuse, R24 ;  /* 0x0000001885047221 */ /* 0x048fe20000010000 */
[----:B------:R-:W-:Y:S02]  /*3da0*/  F2FP.F16.F32.PACK_AB R24, R40, R99 ;  /* 0x000000632818723e */ /* 0x000fe400000000ff */
[----:B------:R-:W-:Y:S01]  /*3db0*/  F2FP.F16.F32.PACK_AB R30, R133, R30 ;  /* 0x0000001e851e723e */ /* 0x000fe200000000ff */
[----:B------:R-:W-:Y:S02]  /*3dc0*/  IMAD.MOV.U32 R133, RZ, RZ, R151 ;  /* 0x000000ffff857224 */ /* 0x000fe400078e0097 */
[----:B------:R2:W-:Y:S01]  /*3dd0*/  STSM.16.M88.4 [R153], R24 ;  /* 0x0000001899007844 */ /* 0x0005e20000000200 */
[----:B------:R-:W3:Y:S03]  /*3de0*/  MUFU.EX2 R135, R135 ;  /* 0x0000008700877308 */ /* 0x000ee60000000800 */
[----:B------:R2:W-:Y:S05]  /*3df0*/  STSM.16.M88.4 [R17+0xc000], R28 ;  /* 0x00c0001c11007844 */ /* 0x0005ea0000000200 */
[----:B------:R4:W5:Y:S01]  /*3e00*/  MUFU.EX2 R8, R137 ;  /* 0x0000008900087308 */ /* 0x0009620000000800 */
[----:B-1----:R-:W-:Y:S01]  /*3e10*/  F2FP.F16.F32.PACK_AB R15, R119, R34 ;  /* 0x00000022770f723e */ /* 0x002fe200000000ff */
[----:B------:R-:W-:-:S06]  /*3e20*/  FADD.FTZ R34, R34, R7 ;  /* 0x0000000722227221 */ /* 0x000fcc0000010000 */
[----:B------:R-:W-:Y:S01]  /*3e30*/  MUFU.EX2 R141, R141 ;  /* 0x0000008d008d7308 */ /* 0x000fe20000000800 */
[----:B---3--:R-:W-:Y:S01]  /*3e40*/  FADD.FTZ R5, R135, R4 ;  /* 0x0000000487057221 */ /* 0x008fe20000010000 */
[----:B----4-:R-:W-:-:S06]  /*3e50*/  IMAD.MOV.U32 R137, RZ, RZ, R151 ;  /* 0x000000ffff897224 */ /* 0x010fcc00078e0097 */
[----:B------:R1:W3:Y:S01]  /*3e60*/  MUFU.EX2 R10, R145 ;  /* 0x00000091000a7308 */ /* 0x0002e20000000800 */
[C---:B-----5:R-:W-:Y:S01]  /*3e70*/  F2FP.F16.F32.PACK_AB R12, R8.reuse, R135 ;  /* 0x00000087080c723e */ /* 0x060fe200000000ff */
[----:B------:R-:W-:Y:S01]  /*3e80*/  FADD.FTZ R4, R8, R5 ;  /* 0x0000000508047221 */ /* 0x000fe20000010000 */
[----:B------:R-:W-:Y:S01]  /*3e90*/  FADD.FTZ R5, R119, R34 ;  /* 0x0000002277057221 */ /* 0x000fe20000010000 */
[--C-:B------:R-:W-:Y:S02]  /*3ea0*/  IMAD.MOV.U32 R135, RZ, RZ, R151.reuse ;  /* 0x000000ffff877224 */ /* 0x100fe400078e0097 */
[----:B-1----:R-:W-:Y:S01]  /*3eb0*/  IMAD.MOV.U32 R145, RZ, RZ, R151 ;  /* 0x000000ffff917224 */ /* 0x002fe200078e0097 */
[----:B---3--:R-:W-:Y:S01]  /*3ec0*/  F2FP.F16.F32.PACK_AB R14, R10, R141 ;  /* 0x0000008d0a0e723e */ /* 0x008fe200000000ff */
[----:B------:R-:W-:-:S04]  /*3ed0*/  FADD.FTZ R141, R141, R4 ;  /* 0x000000048d8d7221 */ /* 0x000fc80000010000 */
[----:B------:R2:W-:Y:S01]  /*3ee0*/  STSM.16.M88.4 [R16+0xc000], R12 ;  /* 0x00c0000c10007844 */ /* 0x0005e20000000200 */
[----:B------:R-:W-:Y:S01]  /*3ef0*/  FADD.FTZ R6, R10, R141 ;  /* 0x0000008d0a067221 */ /* 0x000fe20000010000 */
[----:B------:R-:W-:Y:S01]  /*3f00*/  IMAD.MOV.U32 R141, RZ, RZ, R151 ;  /* 0x000000ffff8d7224 */ /* 0x000fe200078e0097 */
        /* <DEDUP_REMOVED lines=23> */
[----:B------:R-:W-:Y:S01]  /*4080*/  UMOV UR6, UR47 ;  /* 0x0000002f00067c82 */ /* 0x000fe20008000000 */
[----:B------:R-:W-:-:S05]  /*4090*/  UMOV UR5, UR46 ;  /* 0x0000002e00057c82 */ /* 0x000fca0008000000 */
.L_x_10497:
[----:B------:R-:W-:Y:S01]  /*40a0*/  UIADD3 UR46, UR5, 0x1, URZ ;  /* 0x00000001052e7890 */ /* 0x000fe2000fffe03f */
[----:B------:R-:W-:-:S03]  /*40b0*/  ISETP.NE.AND P3, PT, R22, RZ, PT ;  /* 0x000000ff1600720c */ /* 0x000fc60003f65270 */
[----:B------:R-:W-:-:S04]  /*40c0*/  UISETP.NE.AND UP0, UPT, UR46, 0x2, UPT ;  /* 0x000000022e00788c */ /* 0x000fc8000bf05270 */
[----:B------:R-:W-:Y:S02]  /*40d0*/  USEL UR47, URZ, 0x1, UP0 ;  /* 0x000000013f2f7887 */ /* 0x000fe40008000000 */
[----:B------:R-:W-:Y:S02]  /*40e0*/  USEL UR46, UR46, URZ, UP0 ;  /* 0x0000003f2e2e7287 */ /* 0x000fe40008000000 */
[----:B------:R-:W-:Y:S02]  /*40f0*/  ULOP3.LUT UR47, UR6, UR47, URZ, 0x3c, !UPT ;  /* 0x0000002f062f7292 */ /* 0x000fe4000f8e3c3f */
[----:B-1----:R-:W-:Y:S10]  /*4100*/  @P3 BRA `(.L_x_10489) ;  /* 0x00000000002c3947 */ /* 0x002ff40003800000 */
[----:B------:R-:W-:Y:S05]  /*4110*/  @!P0 BRA `(.L_x_10490) ;  /* 0x0000000000048947 */ /* 0x000fea0003800000 */
[----:B------:R-:W-:Y:S01]  /*4120*/  BPT.TRAP 0x1 ;  /* 0x000000040000795c */ /* 0x000fe20000300000 */
.L_x_10490:
[----:B------:R-:W-:Y:S01]  /*4130*/  ULEA UR7, UR46, UR40, 0x3 ;  /* 0x000000282e077291 */ /* 0x000fe2000f8e183f */
[----:B------:R-:W-:-:S05]  /*4140*/  IMAD.U32 R0, RZ, RZ, UR47 ;  /* 0x0000002fff007e24 */ /* 0x000fca000f8e00ff */
[----:B------:R-:W-:-:S04]  /*4150*/  SHF.L.U32 R0, R0, 0x1f, RZ ;  /* 0x0000001f00007819 */ /* 0x000fc800000006ff */
[----:B------:R1:W3:Y:S01]  /*4160*/  SYNCS.PHASECHK.TRANS64.TRYWAIT P2, [UR7+0x30830], R0 ;  /* 0x03083000ff0075a7 */ /* 0x0002e20008040147 */
[----:B------:R-:W-:Y:S05]  /*4170*/  @!P0 BRA `(.L_x_10491) ;  /* 0x0000000000048947 */ /* 0x000fea0003800000 */
[----:B------:R-:W-:Y:S01]  /*4180*/  BPT.TRAP 0x1 ;  /* 0x000000040000795c */ /* 0x000fe20000300000 */
.L_x_10491:
[----:B---3--:R-:W-:Y:S05]  /*4190*/  @P2 BRA `(.L_x_10489) ;  /* 0x0000000000082947 */ /* 0x008fea0003800000 */
[----:B------:R-:W3:Y:S02]  /*41a0*/  SYNCS.PHASECHK.TRANS64.TRYWAIT P2, [UR7+0x30830], R0 ;  /* 0x03083000ff0075a7 */ /* 0x000ee40008040147 */
[----:B---3--:R-:W-:Y:S05]  /*41b0*/  @!P2 BRA `(.L_x_10492) ;  /* 0x000000600044a947 */ /* 0x008fea0003800000 */
.L_x_10489:
[----:B---3--:R-:W3:Y:S01]  /*41c0*/  S2R R3, SR_TID.X ;  /* 0x0000000000037919 */ /* 0x008ee20000002100 */
[----:B------:R-:W-:Y:S01]  /*41d0*/  R2UR UR20, R20 ;  /* 0x00000000141472ca */ /* 0x000fe200000e0000 */
[----:B------:R-:W-:Y:S01]  /*41e0*/  UIMAD UR22, UR46, 0x600, UR4 ;  /* 0x000006002e1678a4 */ /* 0x000fe2000f8e0204 */
[----:B------:R-:W-:Y:S01]  /*41f0*/  R2UR UR21, R21 ;  /* 0x00000000151572ca */ /* 0x000fe200000e0000 */
[----:B------:R-:W-:Y:S01]  /*4200*/  UMOV UR23, 0x40000040 ;  /* 0x4000004000177882 */ /* 0x000fe20000000000 */
[----:B------:R-:W-:Y:S01]  /*4210*/  UMOV UR11, 0x40000040 ;  /* 0x40000040000b7882 */ /* 0x000fe20000000000 */
[----:B------:R-:W-:Y:S02]  /*4220*/  UIADD3 UR10, UR22, 0x2, URZ ;  /* 0x00000002160a7890 */ /* 0x000fe4000fffe03f */
[----:B------:R-:W-:Y:S01]  /*4230*/  UIADD3 UR14, UR22, 0x4, URZ ;  /* 0x00000004160e7890 */ /* 0x000fe2000fffe03f */
[----:B------:R-:W-:Y:S01]  /*4240*/  UMOV UR15, 0x40000040 ;  /* 0x40000040000f7882 */ /* 0x000fe20000000000 */
[----:B------:R-:W-:Y:S01]  /*4250*/  UIADD3 UR18, UR22, 0x6, URZ ;  /* 0x0000000616127890 */ /* 0x000fe2000fffe03f */
[----:B------:R-:W-:Y:S01]  /*4260*/  UMOV UR19, 0x40000040 ;  /* 0x4000004000137882 */ /* 0x000fe20000000000 */
[----:B---3--:R-:W-:-:S05]  /*4270*/  SHF.R.U32.HI R3, RZ, 0x7, R3 ;  /* 0x00000007ff037819 */ /* 0x008fca0000011603 */
[----:B-1----:R-:W-:-:S05]  /*4280*/  VIADD R0, R3, 0x8 ;  /* 0x0000000803007836 */ /* 0x002fca0000000000 */
[----:B------:R1:W-:Y:S06]  /*4290*/  BAR.SYNC.DEFER_BLOCKING R0, 0x100 ;  /* 0x000400000000751d */ /* 0x0003ec0000010000 */
[----:B--2---:R-:W-:-:S06]  /*42a0*/  WARPGROUP.ARRIVE ;  /* 0x00000000000079c5 */ /* 0x004fcc0000000000 */
[----:B------:R-:W-:Y:S03]  /*42b0*/  HGMMA.64x192x16.F32 R24, gdesc[UR20], RZ, !UPT, gsb0 ;  /* 0x02e00000141879f0 */ /* 0x000fe6000c0008ff */
[----:B------:R-:W-:Y:S02]  /*42c0*/  WARPGROUP.DEPBAR.LE gsb0, 0x0 ;  /* 0x00008000000079c5 */ /* 0x000fe40000010000 */
[----:B------:R-:W-:-:S15]  /*42d0*/  WARPGROUP.ARRIVE ;  /* 0x00000000000079c5 */ /* 0x000fde0000000000 */
[----:B------:R-:W-:Y:S03]  /*42e0*/  HGMMA.64x192x16.F32 R24, gdesc[UR8], R24, gsb0 ;  /* 0x02e00000081879f0 */ /* 0x000fe60008000818 */
[----:B------:R-:W-:Y:S02]  /*42f0*/  WARPGROUP.DEPBAR.LE gsb0, 0x0 ;  /* 0x00008000000079c5 */ /* 0x000fe40000010000 */
[----:B------:R-:W-:-:S15]  /*4300*/  WARPGROUP.ARRIVE ;  /* 0x00000000000079c5 */ /* 0x000fde0000000000 */
[----:B------:R-:W-:Y:S03]  /*4310*/  HGMMA.64x192x16.F32 R24, gdesc[UR12], R24, gsb0 ;  /* 0x02e000000c1879f0 */ /* 0x000fe60008000818 */
[----:B------:R-:W-:Y:S02]  /*4320*/  WARPGROUP.DEPBAR.LE gsb0, 0x0 ;  /* 0x00008000000079c5 */ /* 0x000fe40000010000 */
[----:B------:R-:W-:-:S15]  /*4330*/  WARPGROUP.ARRIVE ;  /* 0x00000000000079c5 */ /* 0x000fde0000000000 */
[----:B------:R-:W-:Y:S03]  /*4340*/  HGMMA.64x192x16.F32 R24, gdesc[UR16], R24, gsb0 ;  /* 0x02e00000101879f0 */ /* 0x000fe60008000818 */
[----:B------:R-:W-:Y:S02]  /*4350*/  WARPGROUP.DEPBAR.LE gsb0, 0x0 ;  /* 0x00008000000079c5 */ /* 0x000fe40000010000 */
[----:B-1----:R-:W-:Y:S05]  /*4360*/  @P3 BRA `(.L_x_10493) ;  /* 0x00000000002c3947 */ /* 0x002fea0003800000 */
[----:B------:R-:W-:Y:S05]  /*4370*/  @!P0 BRA `(.L_x_10494) ;  /* 0x0000000000048947 */ /* 0x000fea0003800000 */
[----:B------:R-:W-:Y:S01]  /*4380*/  BPT.TRAP 0x1 ;  /* 0x000000040000795c */ /* 0x000fe20000300000 */
.L_x_10494:
[----:B------:R-:W-:Y:S01]  /*4390*/  ULEA UR7, UR5, UR40, 0x3 ;  /* 0x0000002805077291 */ /* 0x000fe2000f8e183f */
[----:B------:R-:W-:-:S05]  /*43a0*/  IMAD.U32 R0, RZ, RZ, UR6 ;  /* 0x00000006ff007e24 */ /* 0x000fca000f8e00ff */
[----:B------:R-:W-:-:S04]  /*43b0*/  SHF.L.U32 R0, R0, 0x1f, RZ ;  /* 0x0000001f00007819 */ /* 0x000fc800000006ff */
[----:B------:R1:W2:Y:S01]  /*43c0*/  SYNCS.PHASECHK.TRANS64.TRYWAIT P2, [UR7+0x30850], R0 ;  /* 0x03085000ff0075a7 */ /* 0x0002a20008040147 */
[----:B------:R-:W-:Y:S05]  /*43d0*/  @!P0 BRA `(.L_x_10495) ;  /* 0x0000000000048947 */ /* 0x000fea0003800000 */
[----:B------:R-:W-:Y:S01]  /*43e0*/  BPT.TRAP 0x1 ;  /* 0x000000040000795c */ /* 0x000fe20000300000 */
.L_x_10495:
[----:B--2---:R-:W-:Y:S05]  /*43f0*/  @P2 BRA `(.L_x_10493) ;  /* 0x0000000000082947 */ /* 0x004fea0003800000 */
[----:B------:R-:W2:Y:S02]  /*4400*/  SYNCS.PHASECHK.TRANS64.TRYWAIT P2, [UR7+0x30850], R0 ;  /* 0x03085000ff0075a7 */ /* 0x000ea40008040147 */
[----:B--2---:R-:W-:Y:S05]  /*4410*/  @!P2 BRA `(.L_x_10496) ;  /* 0x0000005c00c4a947 */ /* 0x004fea0003800000 */
.L_x_10493:
[----:B------:R-:W-:Y:S01]  /*4420*/  R2UR UR7, R19 ;  /* 0x00000000130772ca */ /* 0x000fe200000e0000 */
[----:B------:R-:W-:Y:S01]  /*4430*/  UIADD3 UR6, UR40, 0x400, URZ ;  /* 0x0000040028067890 */ /* 0x000fe2000fffe03f */
[----:B------:R-:W-:Y:S01]  /*4440*/  WARPGROUP.ARRIVE ;  /* 0x00000000000079c5 */ /* 0x000fe20000000000 */
[----:B------:R-:W-:Y:S01]  /*4450*/  UMOV UR23, 0x40000040 ;  /* 0x4000004000177882 */ /* 0x000fe20000000000 */
[----:B------:R-:W-:Y:S01]  /*4460*/  UMOV UR21, 0x40000040 ;  /* 0x4000004000157882 */ /* 0x000fe20000000000 */
[----:B------:R-:W-:Y:S01]  /*4470*/  USHF.R.U32.HI UR6, URZ, 0x4, UR6 ;  /* 0x000000043f067899 */ /* 0x000fe20008011606 */
[----:B-12---:R-:W-:Y:S02]  /*4480*/  FMNMX.FTZ R0, R24, R4, !PT ;  /* 0x0000000418007209 */ /* 0x006fe40007810000 */
[----:B------:R-:W-:Y:S01]  /*4490*/  FMNMX.FTZ R14, R26, R7, !PT ;  /* 0x000000071a0e7209 */ /* 0x000fe20007810000 */
[----:B------:R-:W-:Y:S01]  /*44a0*/  ULOP3.LUT UR6, UR6, 0x3fff, URZ, 0xc0, !UPT ;  /* 0x00003fff06067892 */ /* 0x000fe2000f8ec03f */
[----:B------:R-:W-:-:S03]  /*44b0*/  FMNMX.FTZ R3, R25, R0, !PT ;  /* 0x0000000019037209 */ /* 0x000fc60007810000 */
[----:B------:R-:W-:Y:S01]  /*44c0*/  UIADD3 UR7, UR7, 0x1e800, URZ ;  /* 0x0001e80007077890 */ /* 0x000fe2000fffe03f */
[----:B------:R-:W-:-:S03]  /*44d0*/  FMNMX.FTZ R0, R28, R3, !PT ;  /* 0x000000031c007209 */ /* 0x000fc60007810000 */
[----:B------:R-:W-:Y:S01]  /*44e0*/  USHF.R.U32.HI UR7, URZ, 0x4, UR7 ;  /* 0x000000043f077899 */ /* 0x000fe20008011607 */
[----:B------:R-:W-:-:S03]  /*44f0*/  FMNMX.FTZ R3, R29, R0, !PT ;  /* 0x000000001d037209 */ /* 0x000fc60007810000 */
[----:B------:R-:W-:Y:S01]  /*4500*/  ULOP3.LUT UR10, UR7, 0x3fff, URZ, 0xc0, !UPT ;  /* 0x00003fff070a7892 */ /* 0x000fe2000f8ec03f */
[----:B------:R-:W-:Y:S01]  /*4510*/  FMNMX.FTZ R0, R32, R3, !PT ;  /* 0x0000000320007209 */ /* 0x000fe20007810000 */
[----:B------:R-:W-:Y:S02]  /*4520*/  UIMAD UR7, UR5, 0x600, UR6 ;  /* 0x00000600050778a4 */ /* 0x000fe4000f8e0206 */
[----:B------:R-:W-:Y:S01]  /*4530*/  ULOP3.LUT UR6, UR10, 0x10000, URZ, 0xfc, !UPT ;  /* 0x000100000a067892 */ /* 0x000fe2000f8efc3f */
[----:B------:R-:W-:-:S04]  /*4540*/  FMNMX.FTZ R3, R33, R0, !PT ;  /* 0x0000000021037209 */ /* 0x000fc80007810000 */
[----:B------:R-:W-:Y:S01]  /*4550*/  UMOV UR22, UR7 ;  /* 0x0000000700167c82 */ /* 0x000fe20008000000 */
[----:B------:R-:W-:Y:S01]  /*4560*/  FMNMX.FTZ R0, R36, R3, !PT ;  /* 0x0000000324007209 */ /* 0x000fe20007810000 */
[----:B------:R-:W-:Y:S02]  /*4570*/  UMOV UR20, UR6 ;  /* 0x0000000600147c82 */ /* 0x000fe40008000000 */
[----:B------:R-:W-:Y:S01]  /*4580*/  HGMMA.64x64x16.F32 R120, gdesc[UR20].tnspB, R120, gsb0 ;  /* 0x40e00000147879f0 */ /* 0x000fe20008000878 */
        /* <DEDUP_REMOVED lines=27> */
[----:B------:R-:W-:Y:S01]  /*4740*/  HGMMA.64x64x16.F32 R120, gdesc[UR20].tnspB, R120, gsb0 ;  /* 0x40e00000147879f0 */ /* 0x000fe20008000878 */
[----:B------:R-:W-:Y:S02]  /*4750*/  UIADD3 UR22, UR7, 0x100, URZ ;  /* 0x0000010007167890 */ /* 0x000fe4000fffe03f */
[----:B------:R-:W-:Y:S01]  /*4760*/  UIADD3 UR20, UR6, 0x4, URZ ;  /* 0x0000000406147890 */ /* 0x000fe2000fffe03f */
[----:B------:R-:W-:Y:S01]  /*4770*/  FMNMX.FTZ R0, R80, R3, !PT ;  /* 0x0000000350007209 */ /* 0x000fe20007810000 */
[----:B------:R-:W-:Y:S01]  /*4780*/  UMOV UR23, 0x40000040 ;  /* 0x4000004000177882 */ /* 0x000fe20000000000 */
[----:B------:R-:W-:Y:S02]  /*4790*/  UMOV UR21, 0x40000040 ;  /* 0x4000004000157882 */ /* 0x000fe40000000000 */
        /* <DEDUP_REMOVED lines=24> */
[----:B------:R-:W1:Y:S01]  /*4920*/  SHFL.BFLY PT, R3, R10, 0x2, 0x1f ;  /* 0x0c401f000a037f89 */ /* 0x000e6200000e0000 */
[----:B------:R-:W-:Y:S01]  /*4930*/  UMOV UR23, 0x40000040 ;  /* 0x4000004000177882 */ /* 0x000fe20000000000 */
[----:B------:R-:W-:Y:S01]  /*4940*/  UMOV UR21, 0x40000040 ;  /* 0x4000004000157882 */ /* 0x000fe20000000000 */
[----:B-1----:R-:W-:-:S05]  /*4950*/  FMNMX.FTZ R11, R10, R3, !PT ;  /* 0x000000030a0b7209 */ /* 0x002fca0007810000 */
[----:B------:R-:W1:Y:S02]  /*4960*/  SHFL.BFLY PT, R0, R11, 0x1, 0x1f ;  /* 0x0c201f000b007f89 */ /* 0x000e6400000e0000 */
[----:B-1----:R-:W-:Y:S02]  /*4970*/  FMNMX.FTZ R3, R11, R0, !PT ;  /* 0x000000000b037209 */ /* 0x002fe40007810000 */
[----:B------:R-:W1:Y:S03]  /*4980*/  LDC R0, c[0x0][0x988] ;  /* 0x00026200ff007b82 */ /* 0x000e660000000800 */
[C---:B------:R-:W-:Y:S01]  /*4990*/  FADD.FTZ R4, -R3.reuse, R4 ;  /* 0x0000000403047221 */ /* 0x040fe20000010100 */
[----:B------:R-:W-:Y:S02]  /*49a0*/  WARPGROUP.DEPBAR.LE gsb0, 0x0 ;  /* 0x00008000000079c5 */ /* 0x000fe40000010000 */
[----:B------:R-:W-:Y:S01]  /*49b0*/  WARPGROUP.ARRIVE ;  /* 0x00000000000079c5 */ /* 0x000fe20000000000 */
[----:B-1----:R-:W-:-:S05]  /*49c0*/  FMUL.FTZ R9, R3, R0 ;  /* 0x0000000003097220 */ /* 0x002fca0000410000 */
[----:B------:R-:W-:Y:S01]  /*49d0*/  HGMMA.64x64x16.F32 R120, gdesc[UR20].tnspB, R120, gsb0 ;  /* 0x40e00000147879f0 */ /* 0x000fe20008000878 */
[----:B------:R-:W-:Y:S01]  /*49e0*/  UIADD3 UR22, UR7, 0x200, URZ ;  /* 0x0000020007167890 */ /* 0x000fe2000fffe03f */
[-C--:B------:R-:W-:Y:S01]  /*49f0*/  FMUL.FTZ R4, R4, R0.reuse ;  /* 0x0000000004047220 */ /* 0x080fe20000410000 */
[----:B------:R-:W-:Y:S01]  /*4a00*/  UIADD3 UR20, UR6, 0x600, URZ ;  /* 0x0000060006147890 */ /* 0x000fe2000fffe03f */
[-CC-:B------:R-:W-:Y:S01]  /*4a10*/  FFMA.FTZ R24, R24, R0.reuse, -R9.reuse ;  /* 0x0000000018187223 */ /* 0x180fe20000010809 */
[----:B------:R-:W-:Y:S01]  /*4a20*/  UMOV UR23, 0x40000040 ;  /* 0x4000004000177882 */ /* 0x000fe20000000000 */
[----:B------:R-:W-:Y:S01]  /*4a30*/  UMOV UR21, 0x40000040 ;  /* 0x4000004000157882 */ /* 0x000fe20000000000 */
        /* <DEDUP_REMOVED lines=48> */
[----:B------:R1:W2:Y:S08]  /*4d40*/  MUFU.EX2 R9, R24 ;  /* 0x0000001800097308 */ /* 0x0002b00000000800 */
[----:B------:R-:W3:Y:S01]  /*4d50*/  MUFU.EX2 R4, R25 ;  /* 0x0000001900047308 */ /* 0x000ee20000000800 */
[----:B-1----:R-:W1:Y:S01]  /*4d60*/  S2R R24, SR_TID.X ;  /* 0x0000000000187919 */ /* 0x002e620000002100 */
[----:B------:R-:W-:-:S02]  /*4d70*/  WARPGROUP.DEPBAR.LE gsb0, 0x0 ;  /* 0x00008000000079c5 */ /* 0x000fc40000010000 */
[----:B------:R-:W-:Y:S01]  /*4d80*/  WARPGROUP.ARRIVE ;  /* 0x00000000000079c5 */ /* 0x000fe20000000000 */
[----:B--2---:R-:W-:-:S03]  /*4d90*/  FFMA.FTZ R11, R10, R6, R9 ;  /* 0x000000060a0b7223 */ /* 0x004fc60000010009 */
[----:B------:R-:W-:Y:S02]  /*4da0*/  MUFU.EX2 R29, R29 ;  /* 0x0000001d001d7308 */ /* 0x000fe40000000800 */
[----:B------:R-:W-:Y:S01]  /*4db0*/  HGMMA.64x64x16.F32 R120, gdesc[UR20].tnspB, R120, gsb0 ;  /* 0x40e00000147879f0 */ /* 0x000fe20008000878 */
[----:B------:R-:W-:Y:S02]  /*4dc0*/  UIADD3 UR22, UR7, 0x280, URZ ;  /* 0x0000028007167890 */ /* 0x000fe4000fffe03f */
[----:B------:R-:W-:Y:S01]  /*4dd0*/  UIADD3 UR20, UR6, 0x602, URZ ;  /* 0x0000060206147890 */ /* 0x000fe2000fffe03f */
[C---:B---3--:R-:W-:Y:S01]  /*4de0*/  FADD.FTZ R6, R4.reuse, R11 ;  /* 0x0000000b04067221 */ /* 0x048fe20000010000 */
[----:B------:R-:W-:Y:S01]  /*4df0*/  UMOV UR23, 0x40000040 ;  /* 0x4000004000177882 */ /* 0x000fe20000000000 */
[----:B------:R-:W-:Y:S01]  /*4e00*/  UMOV UR21, 0x40000040 ;  /* 0x4000004000157882 */ /* 0x000fe20000000000 */
[----:B------:R-:W-:Y:S01]  /*4e10*/  F2FP.F16.F32.PACK_AB R4, R4, R9 ;  /* 0x000000090404723e */ /* 0x000fe200000000ff */
[----:B------:R-:W-:Y:S08]  /*4e20*/  MUFU.EX2 R12, R32 ;  /* 0x00000020000c7308 */ /* 0x000ff00000000800 */
[----:B------:R-:W2:Y:S01]  /*4e30*/  MUFU.EX2 R9, R28 ;  /* 0x0000001c00097308 */ /* 0x000ea20000000800 */
[----:B-1----:R-:W-:-:S02]  /*4e40*/  SHF.R.U32.HI R23, RZ, 0x7, R24 ;  /* 0x00000007ff177819 */ /* 0x002fc40000011618 */
[----:B------:R-:W-:-:S05]  /*4e50*/  ISETP.GE.U32.AND P2, PT, R24, 0x180, PT ;  /* 0x000001801800780c */ /* 0x000fca0003f46070 */
[----:B------:R-:W1:Y:S08]  /*4e60*/  MUFU.EX2 R33, R33 ;  /* 0x0000002100217308 */ /* 0x000e700000000800 */
[----:B------:R-:W3:Y:S01]  /*4e70*/  MUFU.EX2 R36, R36 ;  /* 0x0000002400247308 */ /* 0x000ee20000000800 */
[----:B--2---:R-:W-:-:S04]  /*4e80*/  FADD.FTZ R6, R9, R6 ;  /* 0x0000000609067221 */ /* 0x004fc80000010000 */
[C---:B------:R-:W-:Y:S01]  /*4e90*/  FADD.FTZ R11, R29.reuse, R6 ;  /* 0x000000061d0b7221 */ /* 0x040fe20000010000 */
[----:B------:R-:W-:Y:S02]  /*4ea0*/  F2FP.F16.F32.PACK_AB R6, R29, R9 ;  /* 0x000000091d06723e */ /* 0x000fe400000000ff */
[----:B------:R-:W-:Y:S01]  /*4eb0*/  FMNMX.FTZ R9, R27, R14, !PT ;  /* 0x0000000e1b097209 */ /* 0x000fe20007810000 */
[----:B------:R-:W-:Y:S01]  /*4ec0*/  FADD.FTZ R11, R12, R11 ;  /* 0x0000000b0c0b7221 */ /* 0x000fe20000010000 */
[----:B------:R-:W-:Y:S01]  /*4ed0*/  MUFU.EX2 R41, R41 ;  /* 0x0000002900297308 */ /* 0x000fe20000000800 */
[C---:B-1----:R-:W-:Y:S02]  /*4ee0*/  F2FP.F16.F32.PACK_AB R12, R33.reuse, R12 ;  /* 0x0000000c210c723e */ /* 0x042fe400000000ff */
[----:B------:R-:W-:Y:S01]  /*4ef0*/  FMNMX.FTZ R14, R30, R9, !PT ;  /* 0x000000091e0e7209 */ /* 0x000fe20007810000 */
[----:B------:R-:W-:-:S03]  /*4f00*/  FADD.FTZ R11, R33, R11 ;  /* 0x0000000b210b7221 */ /* 0x000fc60000010000 */
[----:B------:R-:W-:Y:S01]  /*4f10*/  FMNMX.FTZ R9, R31, R14, !PT ;  /* 0x0000000e1f097209 */ /* 0x000fe20007810000 */
[----:B---3--:R-:W-:Y:S01]  /*4f20*/  FADD.FTZ R11, R36, R11 ;  /* 0x0000000b240b7221 */ /* 0x008fe20000010000 */
        /* <DEDUP_REMOVED lines=9> */
[----:B------:R-:W-:Y:S01]  /*4fc0*/  MUFU.EX2 R52, R52 ;  /* 0x0000003400347308 */ /* 0x000fe20000000800 */
[----:B------:R-:W-:Y:S02]  /*4fd0*/  WARPGROUP.DEPBAR.LE gsb0, 0x0 ;  /* 0x00008000000079c5 */ /* 0x000fe40000010000 */
[----:B------:R-:W-:Y:S01]  /*4fe0*/  WARPGROUP.ARRIVE ;  /* 0x00000000000079c5 */ /* 0x000fe20000000000 */
[----:B------:R-:W-:-:S04]  /*4ff0*/  FMNMX.FTZ R14, R46, R9, !PT ;  /* 0x000000092e0e7209 */ /* 0x000fc80007810000 */
[----:B------:R-:W-:Y:S01]  /*5000*/  FMNMX.FTZ R9, R47, R14, !PT ;  /* 0x0000000e2f097209 */ /* 0x000fe20007810000 */
[----:B------:R-:W-:Y:S01]  /*5010*/  HGMMA.64x64x16.F32 R120, gdesc[UR20].tnspB, R120, gsb0 ;  /* 0x40e00000147879f0 */ /* 0x000fe20008000878 */
[----:B------:R-:W-:Y:S01]  /*5020*/  UIADD3 UR22, UR7, 0x300, URZ ;  /* 0x0000030007167890 */ /* 0x000fe2000fffe03f */
[----:B------:R-:W-:Y:S01]  /*5030*/  MUFU.EX2 R53, R53 ;  /* 0x0000003500357308 */ /* 0x000fe20000000800 */
[----:B------:R-:W-:Y:S01]  /*5040*/  UIADD3 UR20, UR6, 0x604, URZ ;  /* 0x0000060406147890 */ /* 0x000fe2000fffe03f */
[----:B------:R-:W-:Y:S01]  /*5050*/  FMNMX.FTZ R14, R50, R9, !PT ;  /* 0x00000009320e7209 */ /* 0x000fe20007810000 */
[----:B------:R-:W-:Y:S01]  /*5060*/  UMOV UR23, 0x40000040 ;  /* 0x4000004000177882 */ /* 0x000fe20000000000 */
[----:B------:R-:W-:Y:S02]  /*5070*/  UMOV UR21, 0x40000040 ;  /* 0x4000004000157882 */ /* 0x000fe40000000000 */
        /* <DEDUP_REMOVED lines=29> */
[----:B------:R-:W-:Y:S01]  /*5250*/  MUFU.EX2 R73, R73 ;  /* 0x0000004900497308 */ /* 0x000fe20000000800 */
[----:B------:R-:W-:Y:S01]  /*5260*/  FMNMX.FTZ R9, R87, R14, !PT ;  /* 0x0000000e57097209 */ /* 0x000fe20007810000 */
[----:B------:R-:W-:Y:S01]  /*5270*/  HGMMA.64x64x16.F32 R120, gdesc[UR20].tnspB, R120, gsb0 ;  /* 0x40e00000147879f0 */ /* 0x000fe20008000878 */
[----:B------:R-:W-:Y:S02]  /*5280*/  UIADD3 UR22, UR7, 0x380, URZ ;  /* 0x0000038007167890 */ /* 0x000fe4000fffe03f */
[----:B------:R-:W-:Y:S01]  /*5290*/  UIADD3 UR20, UR6, 0x606, URZ ;  /* 0x0000060606147890 */ /* 0x000fe2000fffe03f */
[----:B------:R-:W-:Y:S01]  /*52a0*/  FMNMX.FTZ R14, R90, R9, !PT ;  /* 0x000000095a0e7209 */ /* 0x000fe20007810000 */
[----:B------:R-:W-:Y:S01]  /*52b0*/  UMOV UR23, 0x40000040 ;  /* 0x4000004000177882 */ /* 0x000fe20000000000 */
[----:B------:R-:W-:Y:S01]  /*52c0*/  UMOV UR21, 0x40000040 ;  /* 0x4000004000157882 */ /* 0x000fe20000000000 */
        /* <DEDUP_REMOVED lines=22> */
[----:B------:R-:W-:-:S05]  /*5430*/  FMNMX.FTZ R14, R119, R14, !PT ;  /* 0x0000000e770e7209 */ /* 0x000fca0007810000 */
[----:B------:R-:W1:Y:S02]  /*5440*/  SHFL.BFLY PT, R9, R14, 0x2, 0x1f ;  /* 0x0c401f000e097f89 */ /* 0x000e6400000e0000 */
[----:B------:R-:W-:Y:S01]  /*5450*/  MUFU.EX2 R92, R92 ;  /* 0x0000005c005c7308 */ /* 0x000fe20000000800 */
[----:B------:R-:W-:Y:S02]  /*5460*/  WARPGROUP.DEPBAR.LE gsb0, 0x0 ;  /* 0x00008000000079c5 */ /* 0x000fe40000010000 */
[----:B------:R-:W-:-:S05]  /*5470*/  WARPGROUP.ARRIVE ;  /* 0x00000000000079c5 */ /* 0x000fca0000000000 */
[----:B------:R-:W-:Y:S01]  /*5480*/  MUFU.EX2 R93, R93 ;  /* 0x0000005d005d7308 */ /* 0x000fe20000000800 */
[----:B------:R-:W-:Y:S01]  /*5490*/  HGMMA.64x64x16.F32 R120, gdesc[UR20].tnspB, R120, gsb0 ;  /* 0x40e00000147879f0 */ /* 0x000fe20008000878 */
[----:B------:R-:W-:Y:S02]  /*54a0*/  UIADD3 UR22, UR7, 0x400, URZ ;  /* 0x0000040007167890 */ /* 0x000fe4000fffe03f */
[----:B------:R-:W-:-:S04]  /*54b0*/  UIADD3 UR20, UR6, 0xc00, URZ ;  /* 0x00000c0006147890 */ /* 0x000fc8000fffe03f */
[----:B------:R-:W-:Y:S01]  /*54c0*/  MUFU.EX2 R96, R96 ;  /* 0x0000006000607308 */ /* 0x000fe20000000800 */
[----:B------:R-:W-:Y:S01]  /*54d0*/  UMOV UR23, 0x40000040 ;  /* 0x4000004000177882 */ /* 0x000fe20000000000 */
[----:B------:R-:W-:Y:S01]  /*54e0*/  UMOV UR21, 0x40000040 ;  /* 0x4000004000157882 */ /* 0x000fe20000000000 */
[----:B-1----:R-:W-:-:S05]  /*54f0*/  FMNMX.FTZ R15, R14, R9, !PT ;  /* 0x000000090e0f7209 */ /* 0x002fca0007810000 */
[----:B------:R-:W-:Y:S01]  /*5500*/  MUFU.EX2 R97, R97 ;  /* 0x0000006100617308 */ /* 0x000fe20000000800 */
[----:B------:R-:W1:Y:S07]  /*5510*/  SHFL.BFLY PT, R18, R15, 0x1, 0x1f ;  /* 0x0c201f000f127f89 */ /* 0x000e6e00000e0000 */
[----:B------:R-:W-:Y:S08]  /*5520*/  MUFU.EX2 R100, R100 ;  /* 0x0000006400647308 */ /* 0x000ff00000000800 */
[----:B------:R-:W-:Y:S08]  /*5530*/  MUFU.EX2 R101, R101 ;  /* 0x0000006500657308 */ /* 0x000ff00000000800 */
[----:B------:R-:W-:Y:S01]  /*5540*/  MUFU.EX2 R104, R104 ;  /* 0x0000006800687308 */ /* 0x000fe20000000800 */
[----:B-1----:R-:W-:Y:S01]  /*5550*/  FMNMX.FTZ R9, R15, R18, !PT ;  /* 0x000000120f097209 */ /* 0x002fe20007810000 */
[----:B------:R-:W-:-:S04]  /*5560*/  IMAD.U32 R15, RZ, RZ, UR46 ;  /* 0x0000002eff0f7e24 */ /* 0x000fc8000f8e00ff */
[----:B------:R-:W-:Y:S01]  /*5570*/  FADD.FTZ R7, -R9, R7 ;  /* 0x0000000709077221 */ /* 0x000fe20000010100 */
[----:B------:R-:W-:Y:S01]  /*5580*/  @!P1 LEA R15, R15, UR40, 0x3 ;  /* 0x000000280f0f9c11 */ /* 0x000fe2000f8e18ff */
[-C--:B------:R-:W-:Y:S01]  /*5590*/  FMUL.FTZ R13, R9, R0.reuse ;  /* 0x00000000090d7220 */ /* 0x080fe20000410000 */
[----:B------:R-:W-:Y:S01]  /*55a0*/  MUFU.EX2 R105, R105 ;  /* 0x0000006900697308 */ /* 0x000fe20000000800 */
[-C--:B------:R-:W-:Y:S01]  /*55b0*/  FMUL.FTZ R18, R7, R0.reuse ;  /* 0x0000000007127220 */ /* 0x080fe20000410000 */
[----:B------:R-:W-:Y:S02]  /*55c0*/  VIADD R7, R23, 0x9 ;  /* 0x0000000917077836 */ /* 0x000fe40000000000 */
[-CC-:B------:R-:W-:Y:S01]  /*55d0*/  FFMA.FTZ R26, R26, R0.reuse, -R13.reuse ;  /* 0x000000001a1a7223 */ /* 0x180fe2000001080d */
[----:B------:R-:W-:Y:S02]  /*55e0*/  @!P1 VIADD R15, R15, 0x30840 ;  /* 0x000308400f0f9836 */ /* 0x000fe40000000000 */
        /* <DEDUP_REMOVED lines=25> */
[----:B------:R-:W-:-:S02]  /*5780*/  WARPGROUP.DEPBAR.LE gsb0, 0x0 ;  /* 0x00008000000079c5 */ /* 0x000fc40000010000 */
[----:B------:R-:W-:Y:S01]  /*5790*/  WARPGROUP.ARRIVE ;  /* 0x00000000000079c5 */ /* 0x000fe20000000000 */
[-CC-:B------:R-:W-:Y:S01]  /*57a0*/  FFMA.FTZ R78, R78, R0.reuse, -R13.reuse ;  /* 0x000000004e4e7223 */ /* 0x180fe2000001080d */
[-CC-:B------:R-:W-:Y:S01]  /*57b0*/  FFMA.FTZ R79, R79, R0.reuse, -R13.reuse ;  /* 0x000000004f4f7223 */ /* 0x180fe2000001080d */
[-CC-:B------:R-:W-:Y:S01]  /*57c0*/  FFMA.FTZ R82, R82, R0.reuse, -R13.reuse ;  /* 0x0000000052527223 */ /* 0x180fe2000001080d */
[-CC-:B------:R-:W-:Y:S01]  /*57d0*/  FFMA.FTZ R83, R83, R0.reuse, -R13.reuse ;  /* 0x0000000053537223 */ /* 0x180fe2000001080d */
[-CC-:B------:R-:W-:Y:S01]  /*57e0*/  FFMA.FTZ R86, R86, R0.reuse, -R13.reuse ;  /* 0x0000000056567223 */ /* 0x180fe2000001080d */
[----:B------:R-:W-:Y:S01]  /*57f0*/  HGMMA.64x64x16.F32 R120, gdesc[UR20].tnspB, R120, gsb0 ;  /* 0x40e00000147879f0 */ /* 0x000fe20008000878 */
[----:B------:R-:W-:Y:S01]  /*5800*/  UIADD3 UR22, UR7, 0x480, URZ ;  /* 0x0000048007167890 */ /* 0x000fe2000fffe03f */
[-CC-:B------:R-:W-:Y:S01]  /*5810*/  FFMA.FTZ R87, R87, R0.reuse, -R13.reuse ;  /* 0x0000000057577223 */ /* 0x180fe2000001080d */
        /* <DEDUP_REMOVED lines=19> */
[----:B------:R-:W-:Y:S01]  /*5950*/  SEL R13, R7, 0x9, !P2 ;  /* 0x00000009070d7807 */ /* 0x000fe20005000000 */
[----:B------:R-:W-:Y:S01]  /*5960*/  MUFU.EX2 R18, R18 ;  /* 0x0000001200127308 */ /* 0x000fe20000000800 */
[----:B------:R-:W-:-:S02]  /*5970*/  @!P1 PRMT R15, RZ, 0x654, R15 ;  /* 0x00000654ff0f9816 */ /* 0x000fc4000000000f */
[C---:B------:R-:W-:Y:S01]  /*5980*/  ISETP.GT.AND P2, PT, R8.reuse, RZ, PT ;  /* 0x000000ff0800720c */ /* 0x040fe20003f44270 */
[----:B------:R-:W-:-:S04]  /*5990*/  VIADD R8, R8, 0xffffffff ;  /* 0xffffffff08087836 */ /* 0x000fc80000000000 */
[----:B------:R-:W1:Y:S08]  /*59a0*/  MUFU.EX2 R7, R26 ;  /* 0x0000001a00077308 */ /* 0x000e700000000800 */
[----:B------:R-:W2:Y:S08]  /*59b0*/  MUFU.EX2 R14, R27 ;  /* 0x0000001b000e7308 */ /* 0x000eb00000000800 */
[----:B------:R-:W-:Y:S08]  /*59c0*/  MUFU.EX2 R30, R30 ;  /* 0x0000001e001e7308 */ /* 0x000ff00000000800 */
[----:B------:R-:W3:Y:S08]  /*59d0*/  MUFU.EX2 R31, R31 ;  /* 0x0000001f001f7308 */ /* 0x000ef00000000800 */
[----:B------:R-:W-:Y:S08]  /*59e0*/  MUFU.EX2 R34, R34 ;  /* 0x0000002200227308 */ /* 0x000ff00000000800 */
[----:B------:R-:W4:Y:S01]  /*59f0*/  MUFU.EX2 R35, R35 ;  /* 0x0000002300237308 */ /* 0x000f220000000800 */
[----:B------:R-:W-:-:S02]  /*5a00*/  WARPGROUP.DEPBAR.LE gsb0, 0x0 ;  /* 0x00008000000079c5 */ /* 0x000fc40000010000 */
[----:B------:R-:W-:-:S05]  /*5a10*/  WARPGROUP.ARRIVE ;  /* 0x00000000000079c5 */ /* 0x000fca0000000000 */
[----:B------:R-:W-:Y:S01]  /*5a20*/  MUFU.EX2 R39, R39 ;  /* 0x0000002700277308 */ /* 0x000fe20000000800 */
[----:B------:R-:W-:Y:S01]  /*5a30*/  HGMMA.64x64x16.F32 R120, gdesc[UR20].tnspB, R120, gsb0 ;  /* 0x40e00000147879f0 */ /* 0x000fe20008000878 */
        /* <DEDUP_REMOVED lines=22> */
[----:B------:R-:W-:-:S05]  /*5ba0*/  UMOV UR6, UR47 ;  /* 0x0000002f00067c82 */ /* 0x000fca0008000000 */
        /* <DEDUP_REMOVED lines=11> */
[----:B------:R-:W-:Y:S07]  /*5c60*/  HGMMA.64x64x16.F32 R120, gdesc[UR20].tnspB, R120, gsb0 ;  /* 0x40e00000147879f0 */ /* 0x000fee0008000878 */
        /* <DEDUP_REMOVED lines=20> */
[----:B-1----:R-:W-:Y:S01]  /*5db0*/  IMAD.U32 R15, RZ, RZ, UR5 ;  /* 0x00000005ff0f7e24 */ /* 0x002fe2000f8e00ff */
[----:B------:R-:W-:Y:S01]  /*5dc0*/  MUFU.EX2 R109, R109 ;  /* 0x0000006d006d7308 */ /* 0x000fe20000000800 */
[----:B------:R-:W-:Y:S01]  /*5dd0*/  UMOV UR5, UR46 ;  /* 0x0000002e00057c82 */ /* 0x000fe20008000000 */
[-C--:B------:R-:W-:Y:S01]  /*5de0*/  FMUL.FTZ R132, R132, R10.reuse ;  /* 0x0000000a84847220 */ /* 0x080fe20000410000 */
[-C--:B------:R-:W-:Y:S01]  /*5df0*/  FMUL.FTZ R133, R133, R10.reuse ;  /* 0x0000000a85857220 */ /* 0x080fe20000410000 */
[----:B------:R-:W-:Y:S01]  /*5e00*/  @!P1 LEA R15, R15, UR40, 0x3 ;  /* 0x000000280f0f9c11 */ /* 0x000fe2000f8e18ff */
[-C--:B------:R-:W-:Y:S01]  /*5e10*/  FMUL.FTZ R136, R136, R10.reuse ;  /* 0x0000000a88887220 */ /* 0x080fe20000410000 */
[-C--:B------:R-:W-:Y:S01]  /*5e20*/  FMUL.FTZ R137, R137, R10.reuse ;  /* 0x0000000a89897220 */ /* 0x080fe20000410000 */
[----:B------:R-:W-:Y:S01]  /*5e30*/  FMUL.FTZ R140, R140, R10 ;  /* 0x0000000a8c8c7220 */ /* 0x000fe20000410000 */
[----:B------:R-:W-:Y:S01]  /*5e40*/  MUFU.EX2 R111, R111 ;  /* 0x0000006f006f7308 */ /* 0x000fe20000000800 */
[----:B-----5:R-:W-:-:S02]  /*5e50*/  @!P1 VIADD R13, R15, 0x30860 ;  /* 0x000308600f0d9836 */ /* 0x020fc40000000000 */
[-C--:B------:R-:W-:Y:S01]  /*5e60*/  FMUL.FTZ R141, R141, R10.reuse ;  /* 0x0000000a8d8d7220 */ /* 0x080fe20000410000 */
[-C--:B------:R-:W-:Y:S01]  /*5e70*/  FMUL.FTZ R144, R144, R10.reuse ;  /* 0x0000000a90907220 */ /* 0x080fe20000410000 */
[-C--:B------:R-:W-:Y:S01]  /*5e80*/  FMUL.FTZ R145, R145, R10.reuse ;  /* 0x0000000a91917220 */ /* 0x080fe20000410000 */
[----:B------:R-:W-:Y:S01]  /*5e90*/  FMUL.FTZ R148, R148, R10 ;  /* 0x0000000a94947220 */ /* 0x000fe20000410000 */
[----:B------:R-:W-:Y:S01]  /*5ea0*/  @!P1 PRMT R15, RZ, 0x654, R13 ;  /* 0x00000654ff0f9816 */ /* 0x000fe2000000000d */
[----:B------:R-:W-:Y:S01]  /*5eb0*/  FFMA.FTZ R13, R18, R5, R7 ;  /* 0x00000005120d7223 */ /* 0x000fe20000010007 */
[C---:B--2---:R-:W-:Y:S01]  /*5ec0*/  F2FP.F16.F32.PACK_AB R5, R14.reuse, R7 ;  /* 0x000000070e05723e */ /* 0x044fe200000000ff */
[----:B------:R-:W-:Y:S01]  /*5ed0*/  MUFU.EX2 R112, R112 ;  /* 0x0000007000707308 */ /* 0x000fe20000000800 */
[----:B---3--:R-:W-:Y:S01]  /*5ee0*/  F2FP.F16.F32.PACK_AB R7, R31, R30 ;  /* 0x0000001e1f07723e */ /* 0x008fe200000000ff */
[----:B------:R-:W-:Y:S01]  /*5ef0*/  FADD.FTZ R13, R14, R13 ;  /* 0x0000000d0e0d7221 */ /* 0x000fe20000010000 */
[----:B------:R1:W-:Y:S01]  /*5f00*/  @!P1 SYNCS.ARRIVE.TRANS64.RED.A1T0 RZ, [R15+URZ], RZ ;  /* 0x000000ff0fff99a7 */ /* 0x0003e2000810043f */
[----:B------:R-:W-:Y:S01]  /*5f10*/  FMUL.FTZ R149, R149, R10 ;  /* 0x0000000a95957220 */ /* 0x000fe20000410000 */
[----:B------:R-:W-:Y:S01]  /*5f20*/  FMUL.FTZ R122, R122, R18 ;  /* 0x000000127a7a7220 */ /* 0x000fe20000410000 */
[----:B------:R-:W-:Y:S01]  /*5f30*/  FADD.FTZ R30, R30, R13 ;  /* 0x0000000d1e1e7221 */ /* 0x000fe20000010000 */
[----:B------:R2:W-:Y:S01]  /*5f40*/  STSM.16.M88.4 [R2+0x1e800], R4 ;  /* 0x01e8000402007844 */ /* 0x0005e20000000200 */
[----:B------:R-:W3:Y:S01]  /*5f50*/  MUFU.EX2 R14, R37 ;  /* 0x00000025000e7308 */ /* 0x000ee20000000800 */
[----:B----4-:R-:W-:Y:S01]  /*5f60*/  F2FP.F16.F32.PACK_AB R13, R35, R34 ;  /* 0x00000022230d723e */ /* 0x010fe200000000ff */
[----:B------:R-:W-:Y:S01]  /*5f70*/  FADD.FTZ R31, R31, R30 ;  /* 0x0000001e1f1f7221 */ /* 0x000fe20000010000 */
[-C--:B------:R-:W-:Y:S01]  /*5f80*/  FMUL.FTZ R123, R123, R18.reuse ;  /* 0x000000127b7b7220 */ /* 0x080fe20000410000 */
[-C--:B------:R-:W-:Y:S01]  /*5f90*/  FMUL.FTZ R126, R126, R18.reuse ;  /* 0x000000127e7e7220 */ /* 0x080fe20000410000 */
[-C--:B------:R-:W-:Y:S01]  /*5fa0*/  FMUL.FTZ R127, R127, R18.reuse ;  /* 0x000000127f7f7220 */ /* 0x080fe20000410000 */
[----:B------:R-:W-:Y:S01]  /*5fb0*/  FADD.FTZ R28, R34, R31 ;  /* 0x0000001f221c7221 */ /* 0x000fe20000010000 */
[-C--:B------:R-:W-:Y:S01]  /*5fc0*/  FMUL.FTZ R130, R130, R18.reuse ;  /* 0x0000001282827220 */ /* 0x080fe20000410000 */
[----:B-1----:R-:W1:Y:S01]  /*5fd0*/  MUFU.EX2 R15, R38 ;  /* 0x00000026000f7308 */ /* 0x002e620000000800 */
[-C--:B------:R-:W-:Y:S01]  /*5fe0*/  FMUL.FTZ R131, R131, R18.reuse ;  /* 0x0000001283837220 */ /* 0x080fe20000410000 */
[----:B------:R-:W-:Y:S01]  /*5ff0*/  FADD.FTZ R28, R35, R28 ;  /* 0x0000001c231c7221 */ /* 0x000fe20000010000 */
[-C--:B------:R-:W-:Y:S01]  /*6000*/  FMUL.FTZ R134, R134, R18.reuse ;  /* 0x0000001286867220 */ /* 0x080fe20000410000 */
[-C--:B------:R-:W-:Y:S01]  /*6010*/  FMUL.FTZ R135, R135, R18.reuse ;  /* 0x0000001287877220 */ /* 0x080fe20000410000 */
[-C--:B------:R-:W-:Y:S01]  /*6020*/  FMUL.FTZ R138, R138, R18.reuse ;  /* 0x000000128a8a7220 */ /* 0x080fe20000410000 */
[-C--:B------:R-:W-:Y:S01]  /*6030*/  FMUL.FTZ R139, R139, R18.reuse ;  /* 0x000000128b8b7220 */ /* 0x080fe20000410000 */
[----:B------:R-:W-:Y:S01]  /*6040*/  FMUL.FTZ R142, R142, R18 ;  /* 0x000000128e8e7220 */ /* 0x000fe20000410000 */
[----:B--2---:R-:W2:Y:S01]  /*6050*/  MUFU.EX2 R4, R40 ;  /* 0x0000002800047308 */ /* 0x004ea20000000800 */
[C---:B---3--:R-:W-:Y:S01]  /*6060*/  FADD.FTZ R11, R14.reuse, R11 ;  /* 0x0000000b0e0b7221 */ /* 0x048fe20000010000 */
[----:B------:R-:W-:Y:S01]  /*6070*/  F2FP.F16.F32.PACK_AB R14, R14, R36 ;  /* 0x000000240e0e723e */ /* 0x000fe200000000ff */
[-C--:B------:R-:W-:Y:S01]  /*6080*/  FMUL.FTZ R143, R143, R18.reuse ;  /* 0x000000128f8f7220 */ /* 0x080fe20000410000 */
[-C--:B------:R-:W-:Y:S01]  /*6090*/  FMUL.FTZ R146, R146, R18.reuse ;  /* 0x0000001292927220 */ /* 0x080fe20000410000 */
[-C--:B------:R-:W-:Y:S01]  /*60a0*/  FMUL.FTZ R147, R147, R18.reuse ;  /* 0x0000001293937220 */ /* 0x080fe20000410000 */
[-C--:B------:R-:W-:Y:S01]  /*60b0*/  FMUL.FTZ R150, R150, R18.reuse ;  /* 0x0000001296967220 */ /* 0x080fe20000410000 */
[----:B------:R-:W-:Y:S01]  /*60c0*/  FMUL.FTZ R151, R151, R18 ;  /* 0x0000001297977220 */ /* 0x000fe20000410000 */
[----:B------:R-:W3:Y:S01]  /*60d0*/  MUFU.EX2 R5, R42 ;  /* 0x0000002a00057308 */ /* 0x000ee20000000800 */
[----:B-1----:R-:W-:Y:S01]  /*60e0*/  FADD.FTZ R28, R15, R28 ;  /* 0x0000001c0f1c7221 */ /* 0x002fe20000010000 */
[----:B------:R-:W-:-:S03]  /*60f0*/  F2FP.F16.F32.PACK_AB R15, R39, R15 ;  /* 0x0000000f270f723e */ /* 0x000fc600000000ff */
[----:B------:R-:W-:Y:S02]  /*6100*/  FADD.FTZ R28, R39, R28 ;  /* 0x0000001c271c7221 */ /* 0x000fe40000010000 */
[----:B------:R1:W-:Y:S01]  /*6110*/  STSM.16.M88.4 [R152], R12 ;  /* 0x0000000c98007844 */ /* 0x0003e20000000200 */
[----:B------:R-:W4:Y:S01]  /*6120*/  MUFU.EX2 R6, R44 ;  /* 0x0000002c00067308 */ /* 0x000f220000000800 */
[----:B--2---:R-:W-:Y:S01]  /*6130*/  FADD.FTZ R30, R4, R11 ;  /* 0x0000000b041e7221 */ /* 0x004fe20000010000 */
[----:B------:R-:W-:-:S03]  /*6140*/  F2FP.F16.F32.PACK_AB R4, R41, R4 ;  /* 0x000000042904723e */ /* 0x000fc600000000ff */
[----:B------:R-:W-:-:S03]  /*6150*/  FADD.FTZ R11, R41, R30 ;  /* 0x0000001e290b7221 */ /* 0x000fc60000010000 */
[----:B------:R-:W2:Y:S01]  /*6160*/  MUFU.EX2 R7, R46 ;  /* 0x0000002e00077308 */ /* 0x000ea20000000800 */
[----:B---3--:R-:W-:Y:S01]  /*6170*/  FADD.FTZ R28, R5, R28 ;  /* 0x0000001c051c7221 */ /* 0x008fe20000010000 */
[----:B------:R-:W-:-:S03]  /*6180*/  F2FP.F16.F32.PACK_AB R5, R43, R5 ;  /* 0x000000052b05723e */ /* 0x000fc600000000ff */
[----:B------:R-:W-:-:S03]  /*6190*/  FADD.FTZ R28, R43, R28 ;  /* 0x0000001c2b1c7221 */ /* 0x000fc60000010000 */
[----:B-1----:R-:W-:Y:S01]  /*61a0*/  MUFU.EX2 R13, R110 ;  /* 0x0000006e000d7308 */ /* 0x002fe20000000800 */
[----:B----4-:R-:W-:Y:S01]  /*61b0*/  FADD.FTZ R30, R6, R11 ;  /* 0x0000000b061e7221 */ /* 0x010fe20000010000 */
[----:B------:R-:W-:-:S03]  /*61c0*/  F2FP.F16.F32.PACK_AB R6, R45, R6 ;  /* 0x000000062d06723e */ /* 0x000fc600000000ff */
[----:B------:R-:W-:-:S03]  /*61d0*/  FADD.FTZ R11, R45, R30 ;  /* 0x0000001e2d0b7221 */ /* 0x000fc60000010000 */
[----:B------:R-:W-:Y:S01]  /*61e0*/  MUFU.EX2 R15, R114 ;  /* 0x00000072000f7308 */ /* 0x000fe20000000800 */
[----:B--2---:R-:W-:Y:S01]  /*61f0*/  FADD.FTZ R28, R7, R28 ;  /* 0x0000001c071c7221 */ /* 0x004fe20000010000 */
[----:B------:R-:W-:Y:S01]  /*6200*/  FADD.FTZ R30, R48, R11 ;  /* 0x0000000b301e7221 */ /* 0x000fe20000010000 */
[----:B------:R-:W-:Y:S02]  /*6210*/  F2FP.F16.F32.PACK_AB R48, R49, R48 ;  /* 0x000000303130723e */ /* 0x000fe400000000ff */
        /* <DEDUP_REMOVED lines=8> */
[C---:B------:R-:W-:Y:S01]  /*62a0*/  FADD.FTZ R27, R53.reuse, R30 ;  /* 0x0000001e351b7221 */ /* 0x040fe20000010000 */
[----:B------:R-:W-:Y:S01]  /*62b0*/  F2FP.F16.F32.PACK_AB R50, R53, R52 ;  /* 0x000000343532723e */ /* 0x000fe200000000ff */
[----:B------:R1:W-:Y:S01]  /*62c0*/  STSM.16.M88.4 [R17], R4 ;  /* 0x0000000411007844 */ /* 0x0003e20000000200 */
[----:B------:R-:W-:Y:S01]  /*62d0*/  FADD.FTZ R28, R51, R28 ;  /* 0x0000001c331c7221 */ /* 0x000fe20000010000 */
[----:B------:R-:W-:Y:S01]  /*62e0*/  FADD.FTZ R30, R56, R27 ;  /* 0x0000001b381e7221 */ /* 0x000fe20000010000 */
[----:B------:R-:W2:Y:S01]  /*62f0*/  MUFU.EX2 R11, R91 ;  /* 0x0000005b000b7308 */ /* 0x000ea20000000800 */
[----:B------:R-:W-:Y:S01]  /*6300*/  F2FP.F16.F32.PACK_AB R56, R57, R56 ;  /* 0x000000383938723e */ /* 0x000fe200000000ff */
[----:B------:R-:W-:Y:S01]  /*6310*/  FADD.FTZ R27, R55, R28 ;  /* 0x0000001c371b7221 */ /* 0x000fe20000010000 */
[----:B------:R-:W-:Y:S01]  /*6320*/  FADD.FTZ R29, R57, R30 ;  /* 0x0000001e391d7221 */ /* 0x000fe20000010000 */
[----:B------:R-:W-:-:S02]  /*6330*/  F2FP.F16.F32.PACK_AB R51, R55, R51 ;  /* 0x000000333733723e */ /* 0x000fc400000000ff */
[----:B------:R-:W-:Y:S01]  /*6340*/  FADD.FTZ R28, R58, R27 ;  /* 0x0000001b3a1c7221 */ /* 0x000fe20000010000 */
[----:B------:R-:W-:Y:S01]  /*6350*/  FADD.FTZ R30, R60, R29 ;  /* 0x0000001d3c1e7221 */ /* 0x000fe20000010000 */
[----:B------:R-:W3:Y:S01]  /*6360*/  MUFU.EX2 R91, R94 ;  /* 0x0000005e005b7308 */ /* 0x000ee20000000800 */
[C---:B------:R-:W-:Y:S01]  /*6370*/  F2FP.F16.F32.PACK_AB R57, R25.reuse, R58 ;  /* 0x0000003a1939723e */ /* 0x040fe200000000ff */
[----:B------:R-:W-:Y:S01]  /*6380*/  FADD.FTZ R28, R25, R28 ;  /* 0x0000001c191c7221 */ /* 0x000fe20000010000 */
[C---:B------:R-:W-:Y:S01]  /*6390*/  FADD.FTZ R27, R61.reuse, R30 ;  /* 0x0000001e3d1b7221 */ /* 0x040fe20000010000 */
[----:B------:R-:W-:Y:S01]  /*63a0*/  F2FP.F16.F32.PACK_AB R58, R61, R60 ;  /* 0x0000003c3d3a723e */ /* 0x000fe200000000ff */
[----:B------:R4:W-:Y:S01]  /*63b0*/  STSM.16.M88.4 [R16], R48 ;  /* 0x0000003010007844 */ /* 0x0009e20000000200 */
[----:B------:R-:W-:Y:S01]  /*63c0*/  FADD.FTZ R28, R59, R28 ;  /* 0x0000001c3b1c7221 */ /* 0x000fe20000010000 */
[----:B------:R-:W-:Y:S01]  /*63d0*/  FADD.FTZ R30, R64, R27 ;  /* 0x0000001b401e7221 */ /* 0x000fe20000010000 */
[----:B------:R-:W5:Y:S01]  /*63e0*/  MUFU.EX2 R115, R115 ;  /* 0x0000007300737308 */ /* 0x000f620000000800 */
[----:B------:R-:W-:Y:S01]  /*63f0*/  F2FP.F16.F32.PACK_AB R64, R65, R64 ;  /* 0x000000404140723e */ /* 0x000fe200000000ff */
[----:B------:R-:W-:Y:S01]  /*6400*/  FADD.FTZ R27, R63, R28 ;  /* 0x0000001c3f1b7221 */ /* 0x000fe20000010000 */
[----:B------:R-:W-:Y:S01]  /*6410*/  FADD.FTZ R29, R65, R30 ;  /* 0x0000001e411d7221 */ /* 0x000fe20000010000 */
[----:B------:R-:W-:-:S02]  /*6420*/  F2FP.F16.F32.PACK_AB R59, R63, R59 ;  /* 0x0000003b3f3b723e */ /* 0x000fc400000000ff */
[----:B------:R-:W-:Y:S01]  /*6430*/  FADD.FTZ R27, R66, R27 ;  /* 0x0000001b421b7221 */ /* 0x000fe20000010000 */
[----:B------:R-:W-:Y:S01]  /*6440*/  FADD.FTZ R28, R68, R29 ;  /* 0x0000001d441c7221 */ /* 0x000fe20000010000 */
[----:B------:R-:W4:Y:S01]  /*6450*/  MUFU.EX2 R116, R116 ;  /* 0x0000007400747308 */ /* 0x000f220000000800 */
[C---:B------:R-:W-:Y:S01]  /*6460*/  F2FP.F16.F32.PACK_AB R65, R24.reuse, R66 ;  /* 0x000000421841723e */ /* 0x040fe200000000ff */
[----:B------:R-:W-:Y:S01]  /*6470*/  FADD.FTZ R26, R24, R27 ;  /* 0x0000001b181a7221 */ /* 0x000fe20000010000 */
[C---:B------:R-:W-:Y:S01]  /*6480*/  FADD.FTZ R27, R69.reuse, R28 ;  /* 0x0000001c451b7221 */ /* 0x040fe20000010000 */
[----:B------:R-:W-:Y:S01]  /*6490*/  F2FP.F16.F32.PACK_AB R66, R69, R68 ;  /* 0x000000444542723e */ /* 0x000fe200000000ff */
[----:B------:R2:W-:Y:S01]  /*64a0*/  STSM.16.M88.4 [R2+0x24800], R56 ;  /* 0x0248003802007844 */ /* 0x0005e20000000200 */
[----:B------:R-:W-:Y:S01]  /*64b0*/  FADD.FTZ R26, R67, R26 ;  /* 0x0000001a431a7221 */ /* 0x000fe20000010000 */
[----:B------:R-:W-:Y:S01]  /*64c0*/  FADD.FTZ R28, R72, R27 ;  /* 0x0000001b481c7221 */ /* 0x000fe20000010000 */
[----:B------:R-:W4:Y:S01]  /*64d0*/  MUFU.EX2 R117, R117 ;  /* 0x0000007500757308 */ /* 0x000f220000000800 */
[----:B------:R-:W-:Y:S01]  /*64e0*/  F2FP.F16.F32.PACK_AB R72, R73, R72 ;  /* 0x000000484948723e */ /* 0x000fe200000000ff */
[----:B------:R-:W-:Y:S01]  /*64f0*/  FADD.FTZ R27, R71, R26 ;  /* 0x0000001a471b7221 */ /* 0x000fe20000010000 */
[----:B------:R-:W-:Y:S01]  /*6500*/  FADD.FTZ R29, R73, R28 ;  /* 0x0000001c491d7221 */ /* 0x000fe20000010000 */
[----:B------:R-:W-:-:S02]  /*6510*/  F2FP.F16.F32.PACK_AB R67, R71, R67 ;  /* 0x000000434743723e */ /* 0x000fc400000000ff */
[----:B------:R-:W-:Y:S01]  /*6520*/  FADD.FTZ R26, R74, R27 ;  /* 0x0000001b4a1a7221 */ /* 0x000fe20000010000 */
[----:B------:R-:W-:Y:S01]  /*6530*/  FADD.FTZ R28, R76, R29 ;  /* 0x0000001d4c1c7221 */ /* 0x000fe20000010000 */
[----:B------:R-:W-:Y:S01]  /*6540*/  MUFU.EX2 R119, R119 ;  /* 0x0000007700777308 */ /* 0x000fe20000000800 */
[C---:B------:R-:W-:Y:S01]  /*6550*/  F2FP.F16.F32.PACK_AB R73, R23.reuse, R74 ;  /* 0x0000004a1749723e */ /* 0x040fe200000000ff */
[----:B------:R-:W-:Y:S01]  /*6560*/  FADD.FTZ R26, R23, R26 ;  /* 0x0000001a171a7221 */ /* 0x000fe20000010000 */
[C---:B-1----:R-:W-:Y:S01]  /*6570*/  FADD.FTZ R5, R77.reuse, R28 ;  /* 0x0000001c4d057221 */ /* 0x042fe20000010000 */
[----:B------:R-:W-:Y:S01]  /*6580*/  F2FP.F16.F32.PACK_AB R74, R77, R76 ;  /* 0x0000004c4d4a723e */ /* 0x000fe200000000ff */
[----:B------:R1:W-:Y:S01]  /*6590*/  STSM.16.M88.4 [R154], R64 ;  /* 0x000000409a007844 */ /* 0x0003e20000000200 */
        /* <DEDUP_REMOVED lines=8> */
[C---:B------:R-:W-:Y:S01]  /*6620*/  F2FP.F16.F32.PACK_AB R81, R83.reuse, R82 ;  /* 0x000000525351723e */ /* 0x040fe200000000ff */
[----:B------:R1:W-:Y:S01]  /*6630*/  STSM.16.M88.4 [R17+0x6000], R72 ;  /* 0x0060004811007844 */ /* 0x0003e20000000200 */
[----:B------:R-:W-:Y:S01]  /*6640*/  FADD.FTZ R5, R83, R4 ;  /* 0x0000000453057221 */ /* 0x000fe20000010000 */
[C---:B------:R-:W-:Y:S01]  /*6650*/  FADD.FTZ R7, R85.reuse, R6 ;  /* 0x0000000655077221 */ /* 0x040fe20000010000 */
[----:B------:R-:W-:-:S02]  /*6660*/  F2FP.F16.F32.PACK_AB R82, R85, R84 ;  /* 0x000000545552723e */ /* 0x000fc400000000ff */
[----:B------:R-:W-:Y:S01]  /*6670*/  FADD.FTZ R4, R86, R5 ;  /* 0x0000000556047221 */ /* 0x000fe20000010000 */
[----:B------:R-:W-:Y:S01]  /*6680*/  FADD.FTZ R6, R88, R7 ;  /* 0x0000000758067221 */ /* 0x000fe20000010000 */
[----:B------:R-:W-:Y:S02]  /*6690*/  F2FP.F16.F32.PACK_AB R88, R89, R88 ;  /* 0x000000585958723e */ /* 0x000fe400000000ff */
[----:B------:R-:W-:Y:S01]  /*66a0*/  FADD.FTZ R5, R87, R4 ;  /* 0x0000000457057221 */ /* 0x000fe20000010000 */
[----:B------:R-:W-:Y:S01]  /*66b0*/  FADD.FTZ R7, R89, R6 ;  /* 0x0000000659077221 */ /* 0x000fe20000010000 */
[----:B--2---:R-:W-:Y:S02]  /*66c0*/  F2FP.F16.F32.PACK_AB R89, R11, R90 ;  /* 0x0000005a0b59723e */ /* 0x004fe400000000ff */
[----:B------:R-:W-:Y:S01]  /*66d0*/  FADD.FTZ R4, R90, R5 ;  /* 0x000000055a047221 */ /* 0x000fe20000010000 */
[----:B------:R-:W-:Y:S01]  /*66e0*/  FADD.FTZ R6, R92, R7 ;  /* 0x000000075c067221 */ /* 0x000fe20000010000 */
[----:B------:R-:W-:-:S02]  /*66f0*/  F2FP.F16.F32.PACK_AB R83, R87, R86 ;  /* 0x000000565753723e */ /* 0x000fc400000000ff */
[----:B------:R-:W-:Y:S01]  /*6700*/  FADD.FTZ R4, R11, R4 ;  /* 0x000000040b047221 */ /* 0x000fe20000010000 */
[C---:B------:R-:W-:Y:S01]  /*6710*/  FADD.FTZ R5, R93.reuse, R6 ;  /* 0x000000065d057221 */ /* 0x040fe20000010000 */
[----:B------:R-:W2:Y:S01]  /*6720*/  MUFU.EX2 R11, R118 ;  /* 0x00000076000b7308 */ /* 0x000ea20000000800 */
[----:B------:R-:W-:Y:S01]  /*6730*/  F2FP.F16.F32.PACK_AB R90, R93, R92 ;  /* 0x0000005c5d5a723e */ /* 0x000fe200000000ff */
[----:B---3--:R-:W-:Y:S01]  /*6740*/  FADD.FTZ R4, R91, R4 ;  /* 0x000000045b047221 */ /* 0x008fe20000010000 */
[----:B------:R-:W-:Y:S01]  /*6750*/  FADD.FTZ R6, R96, R5 ;  /* 0x0000000560067221 */ /* 0x000fe20000010000 */
[----:B------:R-:W-:Y:S01]  /*6760*/  F2FP.F16.F32.PACK_AB R96, R97, R96 ;  /* 0x000000606160723e */ /* 0x000fe200000000ff */
[----:B------:R1:W-:Y:S01]  /*6770*/  STSM.16.M88.4 [R16+0x6000], R80 ;  /* 0x0060005010007844 */ /* 0x0003e20000000200 */
[----:B------:R-:W-:Y:S01]  /*6780*/  FADD.FTZ R5, R95, R4 ;  /* 0x000000045f057221 */ /* 0x000fe20000010000 */
[----:B------:R-:W-:Y:S01]  /*6790*/  FADD.FTZ R7, R97, R6 ;  /* 0x0000000661077221 */ /* 0x000fe20000010000 */
[----:B------:R-:W-:-:S02]  /*67a0*/  F2FP.F16.F32.PACK_AB R91, R95, R91 ;  /* 0x0000005b5f5b723e */ /* 0x000fc400000000ff */
[----:B------:R-:W-:Y:S01]  /*67b0*/  FADD.FTZ R4, R98, R5 ;  /* 0x0000000562047221 */ /* 0x000fe20000010000 */
[----:B------:R-:W-:Y:S01]  /*67c0*/  FADD.FTZ R6, R100, R7 ;  /* 0x0000000764067221 */ /* 0x000fe20000010000 */
[C---:B------:R-:W-:Y:S01]  /*67d0*/  F2FP.F16.F32.PACK_AB R97, R99.reuse, R98 ;  /* 0x000000626361723e */ /* 0x040fe200000000ff */
[----:B------:R1:W-:Y:S01]  /*67e0*/  STSM.16.M88.4 [R2+0x2a800], R88 ;  /* 0x02a8005802007844 */ /* 0x0003e20000000200 */
[----:B------:R-:W-:Y:S01]  /*67f0*/  FADD.FTZ R5, R99, R4 ;  /* 0x0000000463057221 */ /* 0x000fe20000010000 */
[C---:B------:R-:W-:Y:S01]  /*6800*/  FADD.FTZ R7, R101.reuse, R6 ;  /* 0x0000000665077221 */ /* 0x040fe20000010000 */
        /* <DEDUP_REMOVED lines=10> */
[----:B------:R1:W-:Y:S01]  /*68b0*/  STSM.16.M88.4 [R153], R96 ;  /* 0x0000006099007844 */ /* 0x0003e20000000200 */
[----:B------:R-:W-:Y:S01]  /*68c0*/  FADD.FTZ R4, R107, R4 ;  /* 0x000000046b047221 */ /* 0x000fe20000010000 */
[C---:B------:R-:W-:Y:S01]  /*68d0*/  FADD.FTZ R5, R109.reuse, R6 ;  /* 0x000000066d057221 */ /* 0x040fe20000010000 */
[----:B------:R-:W-:Y:S01]  /*68e0*/  F2FP.F16.F32.PACK_AB R106, R109, R108 ;  /* 0x0000006c6d6a723e */ /* 0x000fe200000000ff */
[----:B------:R-:W-:-:S02]  /*68f0*/  IMAD.MOV.U32 R7, RZ, RZ, R9 ;  /* 0x000000ffff077224 */ /* 0x000fc400078e0009 */
[----:B------:R-:W-:Y:S01]  /*6900*/  FADD.FTZ R4, R13, R4 ;  /* 0x000000040d047221 */ /* 0x000fe20000010000 */
[----:B------:R-:W-:Y:S01]  /*6910*/  FADD.FTZ R6, R112, R5 ;  /* 0x0000000570067221 */ /* 0x000fe20000010000 */
[----:B------:R-:W-:Y:S02]  /*6920*/  F2FP.F16.F32.PACK_AB R112, R113, R112 ;  /* 0x000000707170723e */ /* 0x000fe400000000ff */
[----:B------:R-:W-:Y:S01]  /*6930*/  FADD.FTZ R4, R111, R4 ;  /* 0x000000046f047221 */ /* 0x000fe20000010000 */
[----:B------:R-:W-:Y:S01]  /*6940*/  FADD.FTZ R5, R113, R6 ;  /* 0x0000000671057221 */ /* 0x000fe20000010000 */
[----:B------:R-:W-:Y:S02]  /*6950*/  F2FP.F16.F32.PACK_AB R107, R111, R13 ;  /* 0x0000000d6f6b723e */ /* 0x000fe400000000ff */
[----:B------:R-:W-:Y:S01]  /*6960*/  FADD.FTZ R4, R15, R4 ;  /* 0x000000040f047221 */ /* 0x000fe20000010000 */
[----:B-----5:R-:W-:Y:S01]  /*6970*/  F2FP.F16.F32.PACK_AB R113, R115, R15 ;  /* 0x0000000f7371723e */ /* 0x020fe200000000ff */
[----:B----4-:R-:W-:Y:S01]  /*6980*/  FADD.FTZ R6, R116, R5 ;  /* 0x0000000574067221 */ /* 0x010fe20000010000 */
[----:B------:R-:W-:Y:S01]  /*6990*/  F2FP.F16.F32.PACK_AB R114, R117, R116 ;  /* 0x000000747572723e */ /* 0x000fe200000000ff */
[----:B------:R-:W-:Y:S01]  /*69a0*/  FADD.FTZ R4, R115, R4 ;  /* 0x0000000473047221 */ /* 0x000fe20000010000 */
[----:B--2---:R-:W-:Y:S01]  /*69b0*/  F2FP.F16.F32.PACK_AB R115, R119, R11 ;  /* 0x0000000b7773723e */ /* 0x004fe200000000ff */
[----:B------:R1:W-:Y:S01]  /*69c0*/  STSM.16.M88.4 [R17+0xc000], R104 ;  /* 0x00c0006811007844 */ /* 0x0003e20000000200 */
[----:B------:R-:W-:Y:S01]  /*69d0*/  FADD.FTZ R6, R117, R6 ;  /* 0x0000000675067221 */ /* 0x000fe20000010000 */
[----:B------:R-:W-:-:S02]  /*69e0*/  FADD.FTZ R4, R11, R4 ;  /* 0x000000040b047221 */ /* 0x000fc40000010000 */
[----:B------:R1:W-:Y:S02]  /*69f0*/  STSM.16.M88.4 [R16+0xc000], R112 ;  /* 0x00c0007010007844 */ /* 0x0003e40000000200 */
[----:B------:R-:W-:Y:S01]  /*6a00*/  FADD.FTZ R5, R119, R4 ;  /* 0x0000000477057221 */ /* 0x000fe20000010000 */
[----:B------:R-:W-:Y:S01]  /*6a10*/  IMAD.MOV.U32 R4, RZ, RZ, R3 ;  /* 0x000000ffff047224 */ /* 0x000fe200078e0003 */
[----:B------:R-:W-:Y:S01]  /*6a20*/  @!PT LDS RZ, [RZ] ;  /* 0x00000000fffff984 */ /* 0x000fe20000000800 */
[----:B------:R-:W-:Y:S01]  /*6a30*/  @!PT LDS RZ, [RZ] ;  /* 0x00000000fffff984 */ /* 0x000fe20000000800 */
[----:B------:R-:W-:Y:S01]  /*6a40*/  @!PT LDS RZ, [RZ] ;  /* 0x00000000fffff984 */ /* 0x000fe20000000800 */
[----:B------:R-:W-:Y:S01]  /*6a50*/  @!PT LDS RZ, [RZ] ;  /* 0x00000000fffff984 */ /* 0x000fe20000000800 */
[----:B------:R2:W-:Y:S06]  /*6a60*/  MEMBAR.ALL.CTA ;  /* 0x0000000000007992 */ /* 0x0005ec0000008000 */
[----:B--2---:R-:W2:Y:S02]  /*6a70*/  FENCE.VIEW.ASYNC.S ;  /* 0x00000000000073c6 */ /* 0x004ea40000000000 */
[----:B--2---:R-:W-:Y:S01]  /*6a80*/  NOP ;  /* 0x0000000000007918 */ /* 0x004fe20000000000 */
[----:B------:R-:W-:Y:S05]  /*6a90*/  @P2 BRA `(.L_x_10497) ;  /* 0xffffffd400802947 */ /* 0x000fea000383ffff */
.L_x_10488:
[----:B------:R-:W-:Y:S06]  /*6aa0*/  BAR.ARV 0x8, 0x1a0 ;  /* 0x0206800000007b1d */ /* 0x000fec0000002000 */
[----:B------:R-:W-:Y:S05]  /*6ab0*/  @!P0 BRA `(.L_x_10498) ;  /* 0x0000000000048947 */ /* 0x000fea0003800000 */
[----:B------:R-:W-:Y:S01]  /*6ac0*/  BPT.TRAP 0x1 ;  /* 0x000000040000795c */ /* 0x000fe20000300000 */
.L_x_10498:
[----:B------:R-:W-:Y:S01]  /*6ad0*/  ULEA UR12, UR46, UR40, 0x3 ;  /* 0x000000282e0c7291 */ /* 0x000fe2000f8e183f */
[----:B------:R-:W-:-:S05]  /*6ae0*/  IMAD.U32 R4, RZ, RZ, UR47 ;  /* 0x0000002fff047e24 */ /* 0x000fca000f8e00ff */
[----:B------:R-:W-:-:S04]  /*6af0*/  SHF.L.U32 R4, R4, 0x1f, RZ ;  /* 0x0000001f04047819 */ /* 0x000fc800000006ff */
[----:B------:R3:W4:Y:S01]  /*6b00*/  SYNCS.PHASECHK.TRANS64.TRYWAIT P2, [UR12+0x30850], R4 ;  /* 0x03085004ff0075a7 */ /* 0x000722000804014c */
[----:B------:R-:W-:Y:S05]  /*6b10*/  @!P0 BRA `(.L_x_10499) ;  /* 0x0000000000048947 */ /* 0x000fea0003800000 */
[----:B------:R-:W-:Y:S01]  /*6b20*/  BPT.TRAP 0x1 ;  /* 0x000000040000795c */ /* 0x000fe20000300000 */
.L_x_10499:
[----:B----4-:R-:W-:Y:S05]  /*6b30*/  @P2 BRA `(.L_x_10500) ;  /* 0x0000000000082947 */ /* 0x010fea0003800000 */
[----:B------:R-:W4:Y:S02]  /*6b40*/  SYNCS.PHASECHK.TRANS64.TRYWAIT P0, [UR12+0x30850], R4 ;  /* 0x03085004ff0075a7 */ /* 0x000f24000800014c */
[----:B----4-:R-:W-:Y:S05]  /*6b50*/  @!P0 BRA `(.L_x_10501) ;  /* 0x00000038000c8947 */ /* 0x010fea0003800000 */
.L_x_10500:
[----:B------:R-:W-:Y:S01]  /*6b60*/  R2UR UR4, R19 ;  /* 0x00000000130472ca */ /* 0x000fe200000e0000 */
[----:B------:R-:W-:Y:S01]  /*6b70*/  UIADD3 UR5, UR40, 0x400, URZ ;  /* 0x0000040028057890 */ /* 0x000fe2000fffe03f */
[----:B--2---:R-:W2:Y:S03]  /*6b80*/  LDL R14, [R1+0x4] ;  /* 0x00000400010e7983 */ /* 0x004ea60000100800 */
[----:B------:R-:W-:Y:S01]  /*6b90*/  USHF.R.U32.HI UR5, URZ, 0x4, UR5 ;  /* 0x000000043f057899 */ /* 0x000fe20008011605 */
[----:B------:R-:W5:Y:S01]  /*6ba0*/  LDL R20, [R1+0x8] ;  /* 0x0000080001147983 */ /* 0x000f620000100800 */
[----:B------:R-:W-:Y:S01]  /*6bb0*/  WARPGROUP.ARRIVE ;  /* 0x00000000000079c5 */ /* 0x000fe20000000000 */
[----:B------:R-:W-:Y:S01]  /*6bc0*/  UMOV UR7, 0x40000040 ;  /* 0x4000004000077882 */ /* 0x000fe20000000000 */
[----:B------:R-:W-:Y:S01]  /*6bd0*/  ULOP3.LUT UR5, UR5, 0x3fff, URZ, 0xc0, !UPT ;  /* 0x00003fff05057892 */ /* 0x000fe2000f8ec03f */
[----:B----4-:R-:W4:Y:S01]  /*6be0*/  SHFL.BFLY PT, R7, R6, 0x2, 0x1f ;  /* 0x0c401f0006077f89 */ /* 0x010f2200000e0000 */
[----:B------:R-:W-:Y:S01]  /*6bf0*/  UMOV UR11, 0x40000040 ;  /* 0x40000040000b7882 */ /* 0x000fe20000000000 */
[----:B------:R-:W-:Y:S01]  /*6c00*/  UMOV UR9, 0x40000040 ;  /* 0x4000004000097882 */ /* 0x000fe20000000000 */
[----:B------:R-:W-:Y:S01]  /*6c10*/  UIADD3 UR4, UR4, 0x1e800, URZ ;  /* 0x0001e80004047890 */ /* 0x000fe2000fffe03f */
[----:B------:R-:W1:Y:S01]  /*6c20*/  SHFL.BFLY PT, R8, R5, 0x2, 0x1f ;  /* 0x0c401f0005087f89 */ /* 0x000e6200000e0000 */
[----:B------:R-:W-:Y:S01]  /*6c30*/  UIMAD UR6, UR46, 0x600, UR5 ;  /* 0x000006002e0678a4 */ /* 0x000fe2000f8e0205 */
[C---:B------:R-:W-:Y:S01]  /*6c40*/  IADD3 R11, P4, R156.reuse, 0x20, RZ ;  /* 0x000000209c0b7810 */ /* 0x040fe20007f9e0ff */
[----:B------:R-:W-:Y:S01]  /*6c50*/  USHF.R.U32.HI UR4, URZ, 0x4, UR4 ;  /* 0x000000043f047899 */ /* 0x000fe20008011604 */
[----:B------:R-:W-:Y:S01]  /*6c60*/  LOP3.LUT R13, R156, 0x380, RZ, 0xc0, !PT ;  /* 0x000003809c0d7812 */ /* 0x000fe200078ec0ff */
[----:B------:R-:W-:Y:S01]  /*6c70*/  UMOV UR5, 0x40000040 ;  /* 0x4000004000057882 */ /* 0x000fe20000000000 */
[----:B------:R-:W-:Y:S01]  /*6c80*/  UIADD3 UR10, UR6, 0x80, URZ ;  /* 0x00000080060a7890 */ /* 0x000fe2000fffe03f */
[----:B------:R-:W-:Y:S01]  /*6c90*/  LOP3.LUT R10, R11, 0x380, RZ, 0xc0, !PT ;  /* 0x000003800b0a7812 */ /* 0x000fe200078ec0ff */
[----:B------:R-:W-:Y:S01]  /*6ca0*/  ULOP3.LUT UR4, UR4, 0x3fff, URZ, 0xc0, !UPT ;  /* 0x00003fff04047892 */ /* 0x000fe2000f8ec03f */
[----:B------:R-:W-:Y:S01]  /*6cb0*/  SHF.R.U64 R13, R13, 0x3, RZ ;  /* 0x000000030d0d7819 */ /* 0x000fe200000012ff */
[----:B------:R-:W-:Y:S01]  /*6cc0*/  UIADD3 UR42, -UR41, URZ, URZ ;  /* 0x0000003f292a7290 */ /* 0x000fe2000fffe13f */
[----:B------:R-:W-:Y:S01]  /*6cd0*/  SHF.R.U64 R10, R10, 0x3, RZ ;  /* 0x000000030a0a7819 */ /* 0x000fe200000012ff */
[----:B------:R-:W-:Y:S01]  /*6ce0*/  ULOP3.LUT UR4, UR4, 0x10000, URZ, 0xfc, !UPT ;  /* 0x0001000004047892 */ /* 0x000fe2000f8efc3f */
[----:B------:R-:W-:Y:S01]  /*6cf0*/  LOP3.LUT R12, R13, R156, RZ, 0x3c, !PT ;  /* 0x0000009c0d0c7212 */ /* 0x000fe200078e3cff */
[--C-:B------:R-:W-:Y:S01]  /*6d00*/  IMAD.MOV.U32 R13, RZ, RZ, R157.reuse ;  /* 0x000000ffff0d7224 */ /* 0x100fe200078e009d */
[----:B------:R-:W-:Y:S01]  /*6d10*/  LOP3.LUT R10, R10, R11, RZ, 0x3c, !PT ;  /* 0x0000000b0a0a7212 */ /* 0x000fe200078e3cff */
[----:B------:R-:W-:Y:S01]  /*6d20*/  UIADD3 UR8, UR4, 0x2, URZ ;  /* 0x0000000204087890 */ /* 0x000fe2000fffe03f */
[----:B------:R-:W-:Y:S01]  /*6d30*/  IMAD.X R11, RZ, RZ, R157, P4 ;  /* 0x000000ffff0b7224 */ /* 0x000fe200020e069d */
[----:B------:R-:W-:Y:S01]  /*6d40*/  UIADD3 UR43, -UR44, URZ, URZ ;  /* 0x0000003f2c2b7290 */ /* 0x000fe2000fffe13f */
[----:B------:R-:W-:Y:S01]  /*6d50*/  MOV R41, R12 ;  /* 0x0000000c00297202 */ /* 0x000fe20000000f00 */
[----:B----4-:R-:W-:Y:S01]  /*6d60*/  FADD.FTZ R7, R7, R6 ;  /* 0x0000000607077221 */ /* 0x010fe20000010000 */
[----:B------:R-:W-:Y:S01]  /*6d70*/  HGMMA.64x64x16.F32 R120, gdesc[UR4].tnspB, R120, gsb0 ;  /* 0x40e00000047879f0 */ /* 0x000fe20008000878 */
[----:B------:R-:W-:Y:S01]  /*6d80*/  UMOV UR7, 0x40000040 ;  /* 0x4000004000077882 */ /* 0x000fe20000000000 */
[----:B------:R-:W-:Y:S01]  /*6d90*/  UMOV UR5, 0x40000040 ;  /* 0x4000004000057882 */ /* 0x000fe20000000000 */
[----:B-1----:R-:W-:Y:S01]  /*6da0*/  FADD.FTZ R8, R8, R5 ;  /* 0x0000000508087221 */ /* 0x002fe20000010000 */
[----:B---3--:R-:W1:Y:S01]  /*6db0*/  SHFL.BFLY PT, R4, R7, 0x1, 0x1f ;  /* 0x0c201f0007047f89 */ /* 0x008e6200000e0000 */
[----:B------:R-:W-:-:S02]  /*6dc0*/  IADD3 R5, P0, R156, 0x60, RZ ;  /* 0x000000609c057810 */ /* 0x000fc40007f1e0ff */
[----:B------:R-:W-:Y:S02]  /*6dd0*/  CS2R R12, SRZ ;  /* 0x00000000000c7805 */ /* 0x000fe4000001ff00 */
[----:B------:R-:W-:Y:S01]  /*6de0*/  MOV R40, R10 ;  /* 0x0000000a00287202 */ /* 0x000fe20000000f00 */
[----:B------:R-:W3:Y:S01]  /*6df0*/  SHFL.BFLY PT, R15, R8, 0x1, 0x1f ;  /* 0x0c201f00080f7f89 */ /* 0x000ee200000e0000 */
[----:B------:R-:W-:Y:S02]  /*6e00*/  IMAD.MOV.U32 R19, RZ, RZ, -0x800000 ;  /* 0xff800000ff137424 */ /* 0x000fe400078e00ff */
[----:B------:R-:W-:Y:S01]  /*6e10*/  IMAD.MOV.U32 R21, RZ, RZ, -0x800000 ;  /* 0xff800000ff157424 */ /* 0x000fe200078e00ff */
[----:B------:R-:W4:Y:S01]  /*6e20*/  S2R R45, SR_TID.X ;  /* 0x00000000002d7919 */ /* 0x000f220000002100 */
[----:B-1----:R-:W-:Y:S01]  /*6e30*/  FADD.FTZ R18, R7, R4 ;  /* 0x0000000407127221 */ /* 0x002fe20000010000 */
[----:B------:R-:W-:Y:S02]  /*6e40*/  LOP3.LUT R4, R5, 0x380, RZ, 0xc0, !PT ;  /* 0x0000038005047812 */ /* 0x000fe400078ec0ff */
[----:B------:R-:W-:Y:S01]  /*6e50*/  IADD3 R7, P3, R156, 0x40, RZ ;  /* 0x000000409c077810 */ /* 0x000fe20007f7e0ff */
[----:B---3--:R-:W-:Y:S01]  /*6e60*/  FADD.FTZ R8, R8, R15 ;  /* 0x0000000f08087221 */ /* 0x008fe20000010000 */
[----:B------:R-:W-:Y:S01]  /*6e70*/  FSETP.NE.FTZ.AND P2, PT, R18, RZ, PT ;  /* 0x000000ff1200720b */ /* 0x000fe20003f55000 */
[----:B------:R-:W-:Y:S01]  /*6e80*/  IMAD.U32 R15, RZ, RZ, UR12 ;  /* 0x0000000cff0f7e24 */ /* 0x000fe2000f8e00ff */
[----:B------:R-:W-:-:S02]  /*6e90*/  SHF.R.U64 R4, R4, 0x3, RZ ;  /* 0x0000000304047819 */ /* 0x000fc400000012ff */
[----:B------:R-:W-:Y:S01]  /*6ea0*/  FSETP.NE.FTZ.AND P4, PT, R8, RZ, PT ;  /* 0x000000ff0800720b */ /* 0x000fe20003f95000 */
[----:B------:R-:W-:Y:S01]  /*6eb0*/  @!P1 VIADD R15, R15, 0x30860 ;  /* 0x000308600f0f9836 */ /* 0x000fe20000000000 */
[----:B------:R-:W-:Y:S01]  /*6ec0*/  LOP3.LUT R4, R4, R5, RZ, 0x3c, !PT ;  /* 0x0000000504047212 */ /* 0x000fe200078e3cff */
[----:B------:R-:W-:Y:S01]  /*6ed0*/  IMAD.X R5, RZ, RZ, R157, P0 ;  /* 0x000000ffff057224 */ /* 0x000fe200000e069d */
[----:B------:R-:W-:Y:S02]  /*6ee0*/  LOP3.LUT R6, R7, 0x380, RZ, 0xc0, !PT ;  /* 0x0000038007067812 */ /* 0x000fe400078ec0ff */
[----:B------:R-:W-:Y:S01]  /*6ef0*/  @!P1 PRMT R15, RZ, 0x654, R15 ;  /* 0x00000654ff0f9816 */ /* 0x000fe2000000000f */
[C---:B----4-:R-:W-:Y:S01]  /*6f00*/  VIADD R46, R45.reuse, 0xffffff80 ;  /* 0xffffff802d2e7836 */ /* 0x050fe20000000000 */
[----:B------:R-:W-:Y:S01]  /*6f10*/  MOV R36, R4 ;  /* 0x0000000400247202 */ /* 0x000fe20000000f00 */
[----:B------:R-:W1:Y:S01]  /*6f20*/  @P2 MUFU.LG2 R10, R18 ;  /* 0x00000012000a2308 */ /* 0x000e620000000c00 */
[----:B------:R-:W-:Y:S01]  /*6f30*/  SHF.R.U64 R6, R6, 0x3, RZ ;  /* 0x0000000306067819 */ /* 0x000fe200000012ff */
[----:B------:R-:W3:Y:S01]  /*6f40*/  LDC.64 R4, c[0x0][0xb78] ;  /* 0x0002de00ff047b82 */ /* 0x000ee20000000a00 */
[----:B------:R-:W-:-:S02]  /*6f50*/  VIADD R45, R45, 0xffffff80 ;  /* 0xffffff802d2d7836 */ /* 0x000fc40000000000 */
[----:B------:R-:W-:Y:S01]  /*6f60*/  @P4 FMUL.FTZ R23, R0, 0.69314718246459960938 ;  /* 0x3f31721800174820 */ /* 0x000fe20000410000 */
[----:B------:R-:W-:Y:S01]  /*6f70*/  LOP3.LUT R6, R6, R7, RZ, 0x3c, !PT ;  /* 0x0000000706067212 */ /* 0x000fe200078e3cff */
[----:B------:R-:W-:Y:S01]  /*6f80*/  IMAD.X R7, RZ, RZ, R157, P3 ;  /* 0x000000ffff077224 */ /* 0x000fe200018e069d */
[----:B------:R-:W-:Y:S01]  /*6f90*/  @P2 MUFU.RCP R12, R18 ;  /* 0x00000012000c2308 */ /* 0x000fe20000001000 */
[----:B------:R-:W-:-:S03]  /*6fa0*/  SHF.R.S32.HI R45, RZ, 0x1f, R45 ;  /* 0x0000001fff2d7819 */ /* 0x000fc6000001142d */
[----:B------:R-:W-:Y:S02]  /*6fb0*/  MOV R38, R6 ;  /* 0x0000000600267202 */ /* 0x000fe40000000f00 */
[----:B------:R-:W-:Y:S02]  /*6fc0*/  LEA.HI R45, R45, R46, RZ, 0x5 ;  /* 0x0000002e2d2d7211 */ /* 0x000fe400078f28ff */
[----:B------:R-:W-:Y:S01]  /*6fd0*/  @P4 MUFU.RCP R13, R8 ;  /* 0x00000008000d4308 */ /* 0x000fe20000001000 */
[----:B-1----:R-:W-:Y:S01]  /*6fe0*/  @P2 FMUL.FTZ R11, R10, 0.69314718246459960938 ;  /* 0x3f3172180a0b2820 */ /* 0x002fe20000410000 */
[----:B------:R-:W-:Y:S01]  /*6ff0*/  SHF.R.S32.HI R45, RZ, 0x5, R45 ;  /* 0x00000005ff2d7819 */ /* 0x000fe2000001142d */
[----:B------:R-:W-:Y:S02]  /*7000*/  WARPGROUP.DEPBAR.LE gsb0, 0x0 ;  /* 0x00008000000079c5 */ /* 0x000fe40000010000 */
[----:B------:R-:W-:-:S06]  /*7010*/  WARPGROUP.ARRIVE ;  /* 0x00000000000079c5 */ /* 0x000fcc0000000000 */
[----:B------:R-:W-:Y:S01]  /*7020*/  HGMMA.64x64x16.F32 R120, gdesc[UR8].tnspB, R120, gsb0 ;  /* 0x40e00000087879f0 */ /* 0x000fe20008000878 */
[----:B------:R-:W-:Y:S02]  /*7030*/  UIADD3 UR10, UR6, 0x100, URZ ;  /* 0x00000100060a7890 */ /* 0x000fe4000fffe03f */
[----:B------:R-:W-:Y:S01]  /*7040*/  UIADD3 UR8, UR4, 0x4, URZ ;  /* 0x0000000404087890 */ /* 0x000fe2000fffe03f */
[----:B------:R-:W-:Y:S01]  /*7050*/  UMOV UR11, 0x40000040 ;  /* 0x40000040000b7882 */ /* 0x000fe20000000000 */
[----:B------:R-:W-:Y:S01]  /*7060*/  UMOV UR9, 0x40000040 ;  /* 0x4000004000097882 */ /* 0x000fe20000000000 */
        /* <DEDUP_REMOVED lines=14> */
[----:B--2---:R-:W-:Y:S02]  /*7150*/  LOP3.LUT P0, RZ, R14, 0x3, RZ, 0xc0, !PT ;  /* 0x000000030eff7812 */ /* 0x004fe4000780c0ff */
[----:B------:R1:W2:Y:S02]  /*7160*/  @P4 MUFU.LG2 R14, R8 ;  /* 0x00000008000e4308 */ /* 0x0002a40000000c00 */
[----:B-1----:R-:W-:-:S04]  /*7170*/  @P2 FMUL.FTZ R8, R0, 0.69314718246459960938 ;  /* 0x3f31721800082820 */ /* 0x002fc80000410000 */
[----:B------:R-:W-:Y:S01]  /*7180*/  @P2 FFMA.FTZ R19, R8, R3, R11 ;  /* 0x0000000308132223 */ /* 0x000fe2000001000b */
[----:B--2---:R-:W-:-:S04]  /*7190*/  @P4 FMUL.FTZ R14, R14, 0.69314718246459960938 ;  /* 0x3f3172180e0e4820 */ /* 0x004fc80000410000 */
[----:B------:R-:W-:Y:S01]  /*71a0*/  @P4 FFMA.FTZ R21, R23, R9, R14 ;  /* 0x0000000917154223 */ /* 0x000fe2000001000e */
        /* <DEDUP_REMOVED lines=46> */
[----:B------:R-:W-:Y:S01]  /*7490*/  HGMMA.64x64x16.F32 R120, gdesc[UR8].tnspB, R120, gsb0 ;  /* 0x40e00000087879f0 */ /* 0x000fe20008000878 */
[----:B------:R-:W-:Y:S02]  /*74a0*/  ULDC.64 UR8, c[0x0][0xb70] ;  /* 0x0002dc0000087ab9 */ /* 0x000fe40000000a00 */
[----:B------:R-:W-:Y:S02]  /*74b0*/  WARPGROUP.DEPBAR.LE gsb0, 0x0 ;  /* 0x00008000000079c5 */ /* 0x000fe40000010000 */
[----:B------:R-:W-:-:S06]  /*74c0*/  WARPGROUP.ARRIVE ;  /* 0x00000000000079c5 */ /* 0x000fcc0000000000 */
[----:B------:R-:W-:Y:S01]  /*74d0*/  HGMMA.64x64x16.F32 R120, gdesc[UR4].tnspB, R120, gsb0 ;  /* 0x40e00000047879f0 */ /* 0x000fe20008000878 */
[----:B------:R-:W-:Y:S01]  /*74e0*/  ULDC UR4, c[0x0][0xda8] ;  /* 0x00036a0000047ab9 */ /* 0x000fe20000000800 */
[----:B------:R-:W-:Y:S01]  /*74f0*/  ULDC UR7, c[0x0][0xa88] ;  /* 0x0002a20000077ab9 */ /* 0x000fe20000000800 */
[----:B------:R-:W-:-:S03]  /*7500*/  UIMAD UR42, UR4, UR42, UR48 ;  /* 0x0000002a042a72a4 */ /* 0x000fc6000f8e0230 */
[----:B------:R-:W-:Y:S01]  /*7510*/  ULDC UR4, c[0x0][0xdb4] ;  /* 0x00036d0000047ab9 */ /* 0x000fe20000000800 */
[----:B------:R-:W-:Y:S02]  /*7520*/  UIMAD UR42, UR42, 0xc0, URZ ;  /* 0x000000c02a2a78a4 */ /* 0x000fe4000f8e023f */
[----:B------:R-:W-:-:S04]  /*7530*/  UIMAD UR43, UR4, UR43, UR41 ;  /* 0x0000002b042b72a4 */ /* 0x000fc8000f8e0229 */
[----:B------:R-:W-:Y:S01]  /*7540*/  USHF.R.S32.HI UR4, URZ, 0x1f, UR43 ;  /* 0x0000001f3f047899 */ /* 0x000fe2000801142b */
[----:B-----5:R-:W-:-:S03]  /*7550*/  VIADD R31, R20, UR42 ;  /* 0x0000002a141f7c36 */ /* 0x020fc60008000000 */
[----:B------:R-:W-:Y:S01]  /*7560*/  UIMAD UR6, UR4, UR8, URZ ;  /* 0x00000008040672a4 */ /* 0x000fe2000f8e023f */
[C---:B------:R-:W-:Y:S01]  /*7570*/  VIADD R6, R31.reuse, 0x8 ;  /* 0x000000081f067836 */ /* 0x040fe20000000000 */
[----:B------:R-:W-:Y:S01]  /*7580*/  UIMAD.WIDE.U32 UR4, UR43, UR8, URZ ;  /* 0x000000082b0472a5 */ /* 0x000fe2000f8e003f */
[----:B------:R-:W-:Y:S01]  /*7590*/  SHF.R.S32.HI R43, RZ, 0x1f, R31 ;  /* 0x0000001fff2b7819 */ /* 0x000fe2000001141f */
[----:B------:R-:W-:Y:S02]  /*75a0*/  UIMAD UR6, UR43, UR9, UR6 ;  /* 0x000000092b0672a4 */ /* 0x000fe4000f8e0206 */
[----:B------:R-:W-:Y:S02]  /*75b0*/  ISETP.GE.OR P3, PT, R6, UR7, P0 ;  /* 0x0000000706007c0c */ /* 0x000fe40008766670 */
[----:B------:R-:W-:Y:S01]  /*75c0*/  IMAD.U32 R6, RZ, RZ, UR4 ;  /* 0x00000004ff067e24 */ /* 0x000fe2000f8e00ff */
[----:B------:R-:W-:Y:S01]  /*75d0*/  USHF.R.S32.HI UR4, URZ, 0x1f, UR44 ;  /* 0x0000001f3f047899 */ /* 0x000fe2000801142c */
[----:B------:R-:W-:Y:S01]  /*75e0*/  IMAD.U32 R7, RZ, RZ, UR5 ;  /* 0x00000005ff077e24 */ /* 0x000fe2000f8e00ff */
[----:B------:R-:W-:Y:S01]  /*75f0*/  UIADD3 UR6, UR5, UR6, URZ ;  /* 0x0000000605067290 */ /* 0x000fe2000fffe03f */
[----:B------:R-:W-:-:S03]  /*7600*/  ISETP.GE.OR P0, PT, R31, UR7, P0 ;  /* 0x000000071f007c0c */ /* 0x000fc60008706670 */
[C---:B---3--:R-:W-:Y:S01]  /*7610*/  IMAD R8, R4.reuse, UR4, RZ ;  /* 0x0000000404087c24 */ /* 0x048fe2000f8e02ff */
[----:B------:R-:W-:Y:S01]  /*7620*/  ULDC.64 UR4, c[0x0][0xb40] ;  /* 0x0002d00000047ab9 */ /* 0x000fe20000000a00 */
[----:B------:R-:W-:Y:S02]  /*7630*/  IMAD.U32 R7, RZ, RZ, UR6 ;  /* 0x00000006ff077e24 */ /* 0x000fe4000f8e00ff */
[----:B------:R-:W-:Y:S02]  /*7640*/  IMAD R44, R5, UR44, R8 ;  /* 0x0000002c052c7c24 */ /* 0x000fe4000f8e0208 */
[----:B------:R-:W-:Y:S01]  /*7650*/  IMAD.WIDE.U32 R8, R4, UR44, R6 ;  /* 0x0000002c04087c25 */ /* 0x000fe2000f8e0006 */
[----:B------:R-:W-:Y:S02]  /*7660*/  WARPGROUP.DEPBAR.LE gsb0, 0x0 ;  /* 0x00008000000079c5 */ /* 0x000fe40000010000 */
        /* <DEDUP_REMOVED lines=18> */
[-C--:B-1----:R-:W-:Y:S01]  /*7790*/  FMUL.FTZ R15, R126, R13.reuse ;  /* 0x0000000d7e0f7220 */ /* 0x082fe20000410000 */
[----:B------:R-:W-:Y:S01]  /*77a0*/  F2FP.F16.F32.PACK_AB R6, R11, R14 ;  /* 0x0000000e0b06723e */ /* 0x000fe200000000ff */
[-C--:B------:R-:W-:Y:S01]  /*77b0*/  FMUL.FTZ R5, R123, R13.reuse ;  /* 0x0000000d7b057220 */ /* 0x080fe20000410000 */
[----:B------:R-:W-:Y:S01]  /*77c0*/  FMUL.FTZ R10, R122, R13 ;  /* 0x0000000d7a0a7220 */ /* 0x000fe20000410000 */
[----:B------:R-:W-:Y:S01]  /*77d0*/  F2FP.F16.F32.PACK_AB R4, R0, R3 ;  /* 0x000000030004723e */ /* 0x000fe200000000ff */
[----:B------:R-:W-:Y:S01]  /*77e0*/  FMUL.FTZ R14, R139, R13 ;  /* 0x0000000d8b0e7220 */ /* 0x000fe20000410000 */
[----:B------:R-:W-:Y:S01]  /*77f0*/  F2FP.F16.F32.PACK_AB R7, R12, R15 ;  /* 0x0000000f0c07723e */ /* 0x000fe200000000ff */
[-C--:B------:R-:W-:Y:S01]  /*7800*/  FMUL.FTZ R15, R138, R13.reuse ;  /* 0x0000000d8a0f7220 */ /* 0x080fe20000410000 */
[----:B------:R-:W-:Y:S01]  /*7810*/  IADD3 R42, P1, R31, R8, RZ ;  /* 0x000000081f2a7210 */ /* 0x000fe20007f3e0ff */
        /* <DEDUP_REMOVED lines=11> */
[----:B------:R-:W-:Y:S01]  /*78d0*/  BAR.SYNC.DEFER_BLOCKING 0x1, 0x180 ;  /* 0x0046000000007b1d */ /* 0x000fe20000010000 */
[----:B------:R-:W-:-:S02]  /*78e0*/  IADD3.X R43, R43, R9, R44, P1, !PT ;  /* 0x000000092b2b7210 */ /* 0x000fc40000ffe42c */
[----:B------:R-:W-:Y:S02]  /*78f0*/  F2FP.F16.F32.PACK_AB R13, R14, R15 ;  /* 0x0000000f0e0d723e */ /* 0x000fe400000000ff */
[----:B------:R-:W-:Y:S02]  /*7900*/  F2FP.F16.F32.PACK_AB R8, R18, R23 ;  /* 0x000000171208723e */ /* 0x000fe400000000ff */
[----:B------:R-:W-:Y:S02]  /*7910*/  F2FP.F16.F32.PACK_AB R9, R0, R3 ;  /* 0x000000030009723e */ /* 0x000fe400000000ff */
[----:B------:R-:W-:Y:S01]  /*7920*/  F2FP.F16.F32.PACK_AB R10, R20, R25 ;  /* 0x00000019140a723e */ /* 0x000fe200000000ff */
[----:B------:R-:W1:Y:S01]  /*7930*/  SHFL.IDX PT, R0, R45, RZ, 0x1f ;  /* 0x00001fff2d007589 */ /* 0x000e6200000e0000 */
[----:B------:R-:W-:Y:S02]  /*7940*/  F2FP.F16.F32.PACK_AB R11, R11, R12 ;  /* 0x0000000c0b0b723e */ /* 0x000fe400000000ff */
[----:B------:R-:W-:-:S02]  /*7950*/  F2FP.F16.F32.PACK_AB R14, R24, R29 ;  /* 0x0000001d180e723e */ /* 0x000fc400000000ff */
[----:B------:R-:W-:Y:S02]  /*7960*/  F2FP.F16.F32.PACK_AB R12, R22, R27 ;  /* 0x0000001b160c723e */ /* 0x000fe400000000ff */
[----:B------:R-:W-:Y:S02]  /*7970*/  F2FP.F16.F32.PACK_AB R15, R26, R31 ;  /* 0x0000001f1a0f723e */ /* 0x000fe400000000ff */
[----:B------:R-:W-:Y:S02]  /*7980*/  F2FP.F16.F32.PACK_AB R29, R30, R35 ;  /* 0x000000231e1d723e */ /* 0x000fe400000000ff */
[----:B------:R-:W-:Y:S02]  /*7990*/  F2FP.F16.F32.PACK_AB R28, R28, R33 ;  /* 0x000000211c1c723e */ /* 0x000fe400000000ff */
[----:B------:R-:W-:Y:S01]  /*79a0*/  F2FP.F16.F32.PACK_AB R30, R32, R37 ;  /* 0x00000025201e723e */ /* 0x000fe200000000ff */
[----:B------:R2:W-:Y:S01]  /*79b0*/  STSM.16.M88.4 [R41], R4 ;  /* 0x0000000429007844 */ /* 0x0005e20000000200 */
[----:B------:R-:W-:-:S03]  /*79c0*/  F2FP.F16.F32.PACK_AB R31, R34, R39 ;  /* 0x00000027221f723e */ /* 0x000fc600000000ff */
[----:B------:R3:W-:Y:S04]  /*79d0*/  STSM.16.M88.4 [R40], R8 ;  /* 0x0000000828007844 */ /* 0x0007e80000000200 */
[----:B------:R3:W-:Y:S04]  /*79e0*/  STSM.16.M88.4 [R38], R12 ;  /* 0x0000000c26007844 */ /* 0x0007e80000000200 */
[----:B------:R3:W-:Y:S01]  /*79f0*/  STSM.16.M88.4 [R36], R28 ;  /* 0x0000001c24007844 */ /* 0x0007e20000000200 */
[----:B------:R-:W-:Y:S01]  /*7a00*/  @!PT LDS RZ, [RZ] ;  /* 0x00000000fffff984 */ /* 0x000fe20000000800 */
[----:B------:R-:W-:Y:S01]  /*7a10*/  @!PT LDS RZ, [RZ] ;  /* 0x00000000fffff984 */ /* 0x000fe20000000800 */
[----:B------:R-:W-:Y:S01]  /*7a20*/  @!PT LDS RZ, [RZ] ;  /* 0x00000000fffff984 */ /* 0x000fe20000000800 */
[----:B------:R4:W-:Y:S06]  /*7a30*/  MEMBAR.ALL.CTA ;  /* 0x0000000000007992 */ /* 0x0009ec0000008000 */
[----:B----4-:R-:W4:Y:S02]  /*7a40*/  FENCE.VIEW.ASYNC.S ;  /* 0x00000000000073c6 */ /* 0x010f240000000000 */
[----:B----4-:R-:W-:Y:S06]  /*7a50*/  BAR.ARV 0x1, 0x1a0 ;  /* 0x0046800000007b1d */ /* 0x010fec0000002000 */
[----:B--2---:R-:W-:Y:S01]  /*7a60*/  LEA R4, P1, R42, UR4, 0x2 ;  /* 0x000000042a047c11 */ /* 0x004fe2000f8210ff */
[----:B------:R-:W-:-:S02]  /*7a70*/  ULDC UR4, c[0x0][0xc] ;  /* 0x0000030000047ab9 */ /* 0x000fc40000000800 */
[----:B------:R-:W-:Y:S01]  /*7a80*/  UIADD3 UR48, UR4, UR48, URZ ;  /* 0x0000003004307290 */ /* 0x000fe2000fffe03f */
[----:B------:R-:W-:-:S05]  /*7a90*/  LEA.HI.X R5, R42, UR5, R43, 0x2, P1 ;  /* 0x000000052a057c11 */ /* 0x000fca00088f142b */
[----:B------:R3:W-:Y:S04]  /*7aa0*/  @!P3 STG.E desc[UR38][R4.64+0x20], R21 ;  /* 0x000020150400b986 */ /* 0x0007e8000c101926 */
[----:B------:R3:W-:Y:S01]  /*7ab0*/  @!P0 STG.E desc[UR38][R4.64], R19 ;  /* 0x0000001304008986 */ /* 0x0007e2000c101926 */
[----:B-1----:R-:W-:-:S13]  /*7ac0*/  ISETP.NE.AND P0, PT, R0, 0xb, PT ;  /* 0x0000000b0000780c */ /* 0x002fda0003f05270 */
[----:B---3--:R-:W-:Y:S05]  /*7ad0*/  @P0 BRA `(.L_x_10502) ;  /* 0x00000000003c0947 */ /* 0x008fea0003800000 */
[----:B------:R-:W-:Y:S01]  /*7ae0*/  BAR.SYNC.DEFER_BLOCKING 0x1, 0x1a0 ;  /* 0x0046800000007b1d */ /* 0x000fe20000010000 */
[----:B------:R-:W-:-:S05]  /*7af0*/  ELECT P0, URZ, PT ;  /* 0x00000000003f782f */ /* 0x000fca0003800000 */
[----:B------:R-:W-:Y:S08]  /*7b00*/  BSSY B0, `(.L_x_10502) ;  /* 0x000000c000007945 */ /* 0x000ff00003800000 */
[----:B------:R-:W-:Y:S05]  /*7b10*/  @!P0 BRA `(.L_x_10503) ;  /* 0x0000000000288947 */ /* 0x000fea0003800000 */
[----:B------:R-:W-:Y:S01]  /*7b20*/  UIADD3 UR4, UP0, UR36, 0x9f0, URZ ;  /* 0x000009f024047890 */ /* 0x000fe2000ff1e03f */
[----:B------:R-:W-:Y:S01]  /*7b30*/  UMOV UR41, URZ ;  /* 0x0000003f00297c82 */ /* 0x000fe20008000000 */
[----:B------:R-:W-:Y:S02]  /*7b40*/  UMOV UR45, URZ ;  /* 0x0000003f002d7c82 */ /* 0x000fe40008000000 */
[----:B------:R-:W-:Y:S02]  /*7b50*/  UIADD3.X UR5, URZ, UR37, URZ, UP0, !UPT ;  /* 0x000000253f057290 */ /* 0x000fe400087fe43f */
[----:B------:R-:W-:-:S04]  /*7b60*/  UIADD3 UR6, UR40, 0x30820, URZ ;  /* 0x0003082028067890 */ /* 0x000fc8000fffe03f */
[----:B------:R-:W-:-:S03]  /*7b70*/  UPRMT UR6, URZ, 0x654, UR6 ;  /* 0x000006543f067896 */ /* 0x000fc60008000006 */
[----:B------:R1:W-:Y:S01]  /*7b80*/  UTMASTG.5D [UR40], [UR4] ;  /* 0x00000028040073b5 */ /* 0x0003e20008020000 */
[----:B------:R0:W-:Y:S01]  /*7b90*/  UTMACMDFLUSH ;  /* 0x00000000000079b7 */ /* 0x0001e20000000000 */
[----:B------:R-:W-:-:S04]  /*7ba0*/  DEPBAR.LE SB0, 0x0 ;  /* 0x000080000000791a */ /* 0x000fc80000000000 */
[----:B-1----:R-:W-:Y:S03]  /*7bb0*/  SYNCS.ARRIVE.TRANS64.RED.A1T0 RZ, [UR6], RZ ;  /* 0x000000ffffff79a7 */ /* 0x002fe60008100406 */
.L_x_10503:
[----:B------:R-:W-:Y:S05]  /*7bc0*/  BSYNC B0 ;  /* 0x0000000000007941 */ /* 0x000fea0003800000 */
.L_x_10502:
[----:B------:R-:W2:Y:S01]  /*7bd0*/  LDL.LU R3, [R1] ;  /* 0x0000000001037983 */ /* 0x000ea20000300800 */
[----:B------:R-:W1:Y:S01]  /*7be0*/  LDC R0, c[0x0][0xda4] ;  /* 0x00036900ff007b82 */ /* 0x000e620000000800 */
[----:B------:R-:W-:-:S04]  /*7bf0*/  UIADD3 UR46, UR46, 0x1, URZ ;  /* 0x000000012e2e7890 */ /* 0x000fc8000fffe03f */
[----:B------:R-:W-:-:S04]  /*7c00*/  UISETP.NE.AND UP0, UPT, UR46, 0x2, UPT ;  /* 0x000000022e00788c */ /* 0x000fc8000bf05270 */
[----:B------:R-:W-:Y:S02]  /*7c10*/  USEL UR4, URZ, 0x1, UP0 ;  /* 0x000000013f047887 */ /* 0x000fe40008000000 */
[----:B------:R-:W-:Y:S02]  /*7c20*/  USEL UR46, UR46, URZ, UP0 ;  /* 0x0000003f2e2e7287 */ /* 0x000fe40008000000 */
[----:B------:R-:W-:Y:S01]  /*7c30*/  ULOP3.LUT UR47, UR47, UR4, URZ, 0x3c, !UPT ;  /* 0x000000042f2f7292 */ /* 0x000fe2000f8e3c3f */
[----:B-1----:R-:W-:Y:S01]  /*7c40*/  ISETP.LE.AND P0, PT, R0, UR48, PT ;  /* 0x0000003000007c0c */ /* 0x002fe2000bf03270 */
[----:B--2---:R-:W-:-:S05]  /*7c50*/  VIADD R3, R3, 0x1 ;  /* 0x0000000103037836 */ /* 0x004fca0000000000 */
[----:B------:R1:W-:Y:S07]  /*7c60*/  STL [R1], R3 ;  /* 0x0000000301007387 */ /* 0x0003ee0000100800 */
[----:B------:R-:W-:Y:S05]  /*7c70*/  @!P0 BRA `(.L_x_10504) ;  /* 0xffffff9000ac8947 */ /* 0x000fea000383ffff */
[----:B------:R-:W-:Y:S05]  /*7c80*/  EXIT ;  /* 0x000000000000794d */ /* 0x000fea0003800000 */
.L_x_10480:
        /* <DEDUP_REMOVED lines=21> */
.L_x_10547:
        /* <DEDUP_REMOVED lines=49> */
.L_x_10506:
        /* <DEDUP_REMOVED lines=19> */
.L_x_10508:
        /* <DEDUP_REMOVED lines=16> */
.L_x_10507:
[----:B------:R-:W-:Y:S01]  /*8320*/  ULDC.64 UR4, c[0x0][0x9f8] ;  /* 0x00027e0000047ab9 */ /* 0x000fe20000000a00 */
[----:B------:R-:W1:Y:S01]  /*8330*/  LDC R0, c[0x0][0x428] ;  /* 0x00010a00ff007b82 */ /* 0x000e620000000800 */
[----:B------:R-:W-:Y:S01]  /*8340*/  ISETP.NE.U32.AND P0, PT, RZ, UR4, PT ;  /* 0x00000004ff007c0c */ /* 0x000fe2000bf05070 */
[----:B------:R-:W-:Y:S01]  /*8350*/  IMAD.MOV.U32 R6, RZ, RZ, R22 ;  /* 0x000000ffff067224 */ /* 0x000fe200078e0016 */
        /* <DEDUP_REMOVED lines=20> */
.L_x_10509:
        /* <DEDUP_REMOVED lines=16> */
.L_x_10563:
[----:B------:R-:W-:Y:S01]  /*85a0*/  UMOV UR4, 0xffffffff ;  /* 0xffffffff00047882 */ /* 0x000fe20000000000 */
[----:B------:R-:W-:Y:S01]  /*85b0*/  SHF.R.S32.HI R8, RZ, 0x1f, R6 ;  /* 0x0000001fff087819 */ /* 0x000fe20000011406 */
[----:B------:R-:W-:Y:S01]  /*85c0*/  VIADD R10, R24, 0xffffffff ;  /* 0xffffffff180a7836 */ /* 0x000fe20000000000 */
[----:B------:R-:W-:Y:S06]  /*85d0*/  BRA.DIV UR4, `(.L_x_10511) ;  /* 0x0000001e04b87947 */ /* 0x000fec000b800000 */
[----:B------:R-:W-:-:S13]  /*85e0*/  ELECT P6, URZ, PT ;  /* 0x00000000003f782f */ /* 0x000fda00038c0000 */
.L_x_10566:
[----:B------:R-:W-:Y:S05]  /*85f0*/  @!P6 BRA `(.L_x_10512) ;  /* 0x0000000000c8e947 */ /* 0x000fea0003800000 */
[----:B------:R-:W-:Y:S02]  /*8600*/  IMAD.MOV.U32 R18, RZ, RZ, R10 ;  /* 0x000000ffff127224 */ /* 0x000fe400078e000a */
        /* <DEDUP_REMOVED lines=20> */
.L_x_10513:
[----:B------:R-:W2:Y:S01]  /*8750*/  S2R R4, SR_TID.X ;  /* 0x0000000000047919 */ /* 0x000ea20000002100 */
[----:B------:R-:W-:Y:S01]  /*8760*/  IMAD R5, R16, 0x8, R19 ;  /* 0x0000000810057824 */ /* 0x000fe200078e0213 */
[----:B--2---:R-:W-:Y:S02]  /*8770*/  LOP3.LUT R11, R4, 0x7f, RZ, 0xc0, !PT ;  /* 0x0000007f040b7812 */ /* 0x004fe400078ec0ff */
[----:B------:R-:W-:Y:S02]  /*8780*/  SHF.L.U32 R4, R17, 0x1f, RZ ;  /* 0x0000001f11047819 */ /* 0x000fe400000006ff */
[----:B------:R-:W-:Y:S02]  /*8790*/  ISETP.NE.AND P2, PT, R11, RZ, PT ;  /* 0x000000ff0b00720c */ /* 0x000fe40003f45270 */
[----:B------:R-:W2:Y:S02]  /*87a0*/  SYNCS.PHASECHK.TRANS64.TRYWAIT P1, [R5+URZ+0x30840], R4 ;  /* 0x03084004050075a7 */ /* 0x000ea4000802017f */
[----:B--2---:R-:W-:Y:S09]  /*87b0*/  @!P1 BRA `(.L_x_10514) ;  /* 0x0000001c00609947 */ /* 0x004ff20003800000 */
.L_x_10567:
[----:B------:R-:W-:Y:S05]  /*87c0*/  @P2 BRA `(.L_x_10515) ;  /* 0x0000000000142947 */ /* 0x000fea0003800000 */
[----:B------:R-:W-:Y:S01]  /*87d0*/  ISETP.NE.AND P1, PT, R27, RZ, PT ;  /* 0x000000ff1b00720c */ /* 0x000fe20003f25270 */
[----:B--2---:R-:W-:-:S04]  /*87e0*/  IMAD.MOV.U32 R4, RZ, RZ, 0x6000 ;  /* 0x00006000ff047424 */ /* 0x004fc800078e00ff */
[----:B------:R3:W-:Y:S08]  /*87f0*/  SYNCS.ARRIVE.TRANS64 RZ, [R5+URZ+0x30830], R4 ;  /* 0x0308300405ff79a7 */ /* 0x0007f0000800003f */
[----:B------:R-:W-:Y:S05]  /*8800*/  @!P1 BRA `(.L_x_10515) ;  /* 0x0000000000049947 */ /* 0x000fea0003800000 */
[----:B------:R-:W-:Y:S01]  /*8810*/  BPT.TRAP 0x1 ;  /* 0x000000040000795c */ /* 0x000fe20000300000 */
.L_x_10515:
[----:B--23--:R-:W-:Y:S01]  /*8820*/  IMAD R4, R16, 0x6000, R19 ;  /* 0x0000600010047824 */ /* 0x00cfe200078e0213 */
[----:B------:R-:W-:Y:S01]  /*8830*/  R2UR UR9, R5 ;  /* 0x00000000050972ca */ /* 0x000fe200000e0000 */
[----:B------:R-:W-:Y:S01]  /*8840*/  UIADD3 UR4, UP0, UR40, 0x370, URZ ;  /* 0x0000037028047890 */ /* 0x000fe2000ff1e03f */
[----:B------:R-:W-:Y:S01]  /*8850*/  R2UR UR11, R18 ;  /* 0x00000000120b72ca */ /* 0x000fe200000e0000 */
[----:B------:R-:W-:Y:S01]  /*8860*/  UMOV UR6, 0x0 ;  /* 0x0000000000067882 */ /* 0x000fe20000000000 */
[----:B------:R-:W-:Y:S01]  /*8870*/  R2UR UR8, R4 ;  /* 0x00000000040872ca */ /* 0x000fe200000e0000 */
[----:B------:R-:W-:Y:S01]  /*8880*/  UIADD3.X UR5, URZ, UR41, URZ, UP0, !UPT ;  /* 0x000000293f057290 */ /* 0x000fe200087fe43f */
[----:B------:R-:W-:Y:S01]  /*8890*/  R2UR UR12, R0 ;  /* 0x00000000000c72ca */ /* 0x000fe200000e0000 */
[----:B------:R-:W-:Y:S01]  /*88a0*/  UMOV UR7, 0x14f00000 ;  /* 0x14f0000000077882 */ /* 0x000fe20000000000 */
[----:B-----5:R-:W-:Y:S01]  /*88b0*/  R2UR UR13, R7 ;  /* 0x00000000070d72ca */ /* 0x020fe200000e0000 */
[----:B------:R-:W-:-:S04]  /*88c0*/  UMOV UR10, URZ ;  /* 0x0000003f000a7c82 */ /* 0x000fc80008000000 */
[----:B------:R-:W-:Y:S02]  /*88d0*/  UIADD3 UR9, UR9, 0x30830, URZ ;  /* 0x0003083009097890 */ /* 0x000fe4000fffe03f */
[----:B------:R-:W-:Y:S02]  /*88e0*/  UIMAD UR11, UR11, 0xc0, URZ ;  /* 0x000000c00b0b78a4 */ /* 0x000fe4000f8e023f */
[----:B------:R-:W-:-:S09]  /*88f0*/  UIADD3 UR8, UR8, 0x12400, URZ ;  /* 0x0001240008087890 */ /* 0x000fd2000fffe03f */
[----:B------:R2:W-:Y:S02]  /*8900*/  UTMALDG.4D [UR8], [UR4], desc[UR6] ;  /* 0x00000608040075b4 */ /* 0x0005e40008019000 */
[----:B--2---:R-:W-:Y:S01]  /*8910*/  NOP ;  /* 0x0000000000007918 */ /* 0x004fe20000000000 */
.L_x_10512:
[----:B------:R-:W-:Y:S05]  /*8920*/  WARPSYNC.ALL ;  /* 0x0000000000007948 */ /* 0x000fea0003800000 */
[----:B------:R-:W-:Y:S01]  /*8930*/  BAR.SYNC.DEFER_BLOCKING 0x8, 0x1a0 ;  /* 0x0206800000007b1d */ /* 0x000fe20000010000 */
[----:B------:R-:W-:Y:S02]  /*8940*/  ELECT P1, URZ, PT ;  /* 0x00000000003f782f */ /* 0x000fe40003820000 */
[----:B------:R-:W-:Y:S01]  /*8950*/  R2UR UR9, R19 ;  /* 0x00000000130972ca */ /* 0x000fe200000e0000 */
[----:B------:R-:W-:-:S10]  /*8960*/  UIADD3 UR4, UP0, UR40, 0x270, URZ ;  /* 0x0000027028047890 */ /* 0x000fd4000ff1e03f */
[----:B------:R-:W-:Y:S02]  /*8970*/  @P1 R2UR UR13, R22 ;  /* 0x00000000160d12ca */ /* 0x000fe400000e0000 */
[----:B------:R-:W-:Y:S01]  /*8980*/  @P1 R2UR UR12, R23 ;  /* 0x00000000170c12ca */ /* 0x000fe200000e0000 */
[----:B------:R-:W-:Y:S01]  /*8990*/  UIADD3.X UR5, URZ, UR41, URZ, UP0, !UPT ;  /* 0x000000293f057290 */ /* 0x000fe200087fe43f */
[----:B------:R-:W-:Y:S01]  /*89a0*/  @P1 R2UR UR11, R9 ;  /* 0x00000000090b12ca */ /* 0x000fe200000e0000 */
[----:B------:R-:W-:Y:S01]  /*89b0*/  UMOV UR6, 0x0 ;  /* 0x0000000000067882 */ /* 0x000fe20000000000 */
[----:B------:R-:W-:Y:S01]  /*89c0*/  UMOV UR7, 0x12f00000 ;  /* 0x12f0000000077882 */ /* 0x000fe20000000000 */
[----:B------:R-:W-:Y:S01]  /*89d0*/  UMOV UR10, URZ ;  /* 0x0000003f000a7c82 */ /* 0x000fe20008000000 */
[----:B------:R-:W-:Y:S01]  /*89e0*/  BSSY B0, `(.L_x_10516) ;  /* 0x000000b000007945 */ /* 0x000fe20003800000 */
[----:B------:R-:W-:Y:S01]  /*89f0*/  ISETP.GE.AND P2, PT, R28, 0xc1, PT ;  /* 0x000000c11c00780c */ /* 0x000fe20003f46270 */
[----:B------:R-:W-:Y:S01]  /*8a00*/  @P1 IMAD.MOV.U32 R4, RZ, RZ, 0x6000 ;  /* 0x00006000ff041424 */ /* 0x000fe200078e00ff */
[----:B------:R-:W-:-:S02]  /*8a10*/  UIADD3 UR8, UR9, 0xc400, URZ ;  /* 0x0000c40009087890 */ /* 0x000fc4000fffe03f */
[----:B------:R-:W-:Y:S01]  /*8a20*/  UIADD3 UR9, UR9, 0x30800, URZ ;  /* 0x0003080009097890 */ /* 0x000fe2000fffe03f */
[----:B------:R2:W-:Y:S08]  /*8a30*/  @P1 SYNCS.ARRIVE.TRANS64 RZ, [R19+URZ+0x30800], R4 ;  /* 0x0308000413ff19a7 */ /* 0x0005f0000800003f */
[----:B------:R3:W-:Y:S01]  /*8a40*/  UTMALDG.4D [UR8], [UR4], desc[UR6] ;  /* 0x00000608040075b4 */ /* 0x0007e20008019000 */
[----:B--2---:R-:W-:-:S04]  /*8a50*/  LOP3.LUT R4, R29, 0x1, RZ, 0xc, !PT ;  /* 0x000000011d047812 */ /* 0x004fc800078e0cff */
[----:B------:R-:W-:-:S04]  /*8a60*/  SHF.L.U32 R4, R4, 0x1f, RZ ;  /* 0x0000001f04047819 */ /* 0x000fc800000006ff */
[----:B------:R-:W2:Y:S02]  /*8a70*/  SYNCS.PHASECHK.TRANS64.TRYWAIT P1, [R19+URZ+0x30820], R4 ;  /* 0x03082004130075a7 */ /* 0x000ea4000802017f */
[----:B--23--:R-:W-:Y:S05]  /*8a80*/  @!P1 BRA `(.L_x_10517) ;  /* 0x0000001800c09947 */ /* 0x00cfea0003800000 */
.L_x_10568:
[----:B------:R-:W-:Y:S05]  /*8a90*/  BSYNC B0 ;  /* 0x0000000000007941 */ /* 0x000fea0003800000 */
.L_x_10516:
        /* <DEDUP_REMOVED lines=35> */
.L_x_10522:
[----:B-1----:R-:W1:Y:S01]  /*8cd0*/  S2R R2, SR_TID.X ;  /* 0x0000000000027919 */ /* 0x002e620000002100 */
[----:B------:R-:W-:Y:S01]  /*8ce0*/  IMAD R3, R12, 0x8, R19 ;  /* 0x000000080c037824 */ /* 0x000fe200078e0213 */
[----:B-1----:R-:W-:Y:S02]  /*8cf0*/  LOP3.LUT R5, R2, 0x7f, RZ, 0xc0, !PT ;  /* 0x0000007f02057812 */ /* 0x002fe400078ec0ff */
[----:B------:R-:W-:Y:S02]  /*8d00*/  SHF.L.U32 R2, R13, 0x1f, RZ ;  /* 0x0000001f0d027819 */ /* 0x000fe400000006ff */
[----:B------:R-:W-:Y:S02]  /*8d10*/  ISETP.NE.AND P1, PT, R5, RZ, PT ;  /* 0x000000ff0500720c */ /* 0x000fe40003f25270 */
[----:B------:R-:W1:Y:S02]  /*8d20*/  SYNCS.PHASECHK.TRANS64.TRYWAIT P2, [R3+URZ+0x30840], R2 ;  /* 0x03084002030075a7 */ /* 0x000e64000804017f */
[----:B-1----:R-:W-:Y:S09]  /*8d30*/  @!P2 BRA `(.L_x_10523) ;  /* 0x000000180028a947 */ /* 0x002ff20003800000 */
.L_x_10569:
[----:B------:R-:W-:Y:S05]  /*8d40*/  @P1 BRA `(.L_x_10524) ;  /* 0x0000000000141947 */ /* 0x000fea0003800000 */
[----:B------:R-:W-:Y:S01]  /*8d50*/  ISETP.NE.AND P2, PT, R27, RZ, PT ;  /* 0x000000ff1b00720c */ /* 0x000fe20003f45270 */
[----:B-1----:R-:W-:-:S04]  /*8d60*/  IMAD.MOV.U32 R2, RZ, RZ, 0x6000 ;  /* 0x00006000ff027424 */ /* 0x002fc800078e00ff */
[----:B------:R2:W-:Y:S08]  /*8d70*/  SYNCS.ARRIVE.TRANS64 RZ, [R3+URZ+0x30830], R2 ;  /* 0x0308300203ff79a7 */ /* 0x0005f0000800003f */
[----:B------:R-:W-:Y:S05]  /*8d80*/  @!P2 BRA `(.L_x_10524) ;  /* 0x000000000004a947 */ /* 0x000fea0003800000 */
[----:B------:R-:W-:Y:S01]  /*8d90*/  BPT.TRAP 0x1 ;  /* 0x000000040000795c */ /* 0x000fe20000300000 */
.L_x_10524:
[----:B-12---:R-:W-:Y:S01]  /*8da0*/  IMAD R2, R12, 0x6000, R19 ;  /* 0x000060000c027824 */ /* 0x006fe200078e0213 */
[----:B------:R-:W-:Y:S01]  /*8db0*/  R2UR UR9, R3 ;  /* 0x00000000030972ca */ /* 0x000fe200000e0000 */
[----:B------:R-:W-:Y:S01]  /*8dc0*/  UIADD3 UR4, UP0, UR40, 0x370, URZ ;  /* 0x0000037028047890 */ /* 0x000fe2000ff1e03f */
[----:B------:R-:W-:Y:S01]  /*8dd0*/  R2UR UR11, R9 ;  /* 0x00000000090b72ca */ /* 0x000fe200000e0000 */
[----:B------:R-:W-:Y:S01]  /*8de0*/  VIADD R3, R19, 0x30800 ;  /* 0x0003080013037836 */ /* 0x000fe20000000000 */
[----:B------:R-:W-:Y:S01]  /*8df0*/  R2UR UR8, R2 ;  /* 0x00000000020872ca */ /* 0x000fe200000e0000 */
[----:B------:R-:W-:Y:S01]  /*8e00*/  UIADD3.X UR5, URZ, UR41, URZ, UP0, !UPT ;  /* 0x000000293f057290 */ /* 0x000fe200087fe43f */
[----:B------:R-:W-:Y:S01]  /*8e10*/  R2UR UR12, R0 ;  /* 0x00000000000c72ca */ /* 0x000fe200000e0000 */
[----:B------:R-:W-:Y:S01]  /*8e20*/  IMAD R2, R16, 0x8, R3 ;  /* 0x0000000810027824 */ /* 0x000fe200078e0203 */
[----:B-----5:R-:W-:Y:S01]  /*8e30*/  R2UR UR13, R4 ;  /* 0x00000000040d72ca */ /* 0x020fe200000e0000 */
[----:B------:R-:W-:Y:S01]  /*8e40*/  UMOV UR6, 0x0 ;  /* 0x0000000000067882 */ /* 0x000fe20000000000 */
[----:B------:R-:W-:Y:S01]  /*8e50*/  SHF.L.U32 R5, R17, 0x1f, RZ ;  /* 0x0000001f11057819 */ /* 0x000fe200000006ff */
[----:B------:R-:W-:Y:S01]  /*8e60*/  UMOV UR7, 0x14f00000 ;  /* 0x14f0000000077882 */ /* 0x000fe20000000000 */
[----:B------:R-:W-:Y:S01]  /*8e70*/  UMOV UR10, URZ ;  /* 0x0000003f000a7c82 */ /* 0x000fe20008000000 */
[----:B------:R-:W-:-:S02]  /*8e80*/  UIADD3 UR9, UR9, 0x30830, URZ ;  /* 0x0003083009097890 */ /* 0x000fc4000fffe03f */
[----:B------:R-:W-:Y:S02]  /*8e90*/  UIMAD UR11, UR11, 0xc0, URZ ;  /* 0x000000c00b0b78a4 */ /* 0x000fe4000f8e023f */
[----:B------:R-:W-:-:S09]  /*8ea0*/  UIADD3 UR8, UR8, 0x12400, URZ ;  /* 0x0001240008087890 */ /* 0x000fd2000fffe03f */
[----:B------:R1:W-:Y:S01]  /*8eb0*/  UTMALDG.4D [UR8], [UR4], desc[UR6] ;  /* 0x00000608040075b4 */ /* 0x0003e20008019000 */
[----:B------:R-:W2:Y:S02]  /*8ec0*/  SYNCS.PHASECHK.TRANS64.TRYWAIT P2, [R2+URZ+0x60], R5 ;  /* 0x00006005020075a7 */ /* 0x000ea4000804017f */
[----:B-12---:R-:W-:Y:S05]  /*8ed0*/  @!P2 BRA `(.L_x_10525) ;  /* 0x0000001400d4a947 */ /* 0x006fea0003800000 */
.L_x_10570:
[----:B------:R-:W-:Y:S05]  /*8ee0*/  @P1 BRA `(.L_x_10526) ;  /* 0x0000000000181947 */ /* 0x000fea0003800000 */
[----:B------:R-:W-:Y:S01]  /*8ef0*/  ISETP.NE.AND P1, PT, R27, RZ, PT ;  /* 0x000000ff1b00720c */ /* 0x000fe20003f25270 */
[----:B-1----:R-:W-:Y:S02]  /*8f00*/  IMAD R2, R16, 0x8, R19 ;  /* 0x0000000810027824 */ /* 0x002fe400078e0213 */
[----:B------:R-:W-:-:S04]  /*8f10*/  IMAD.MOV.U32 R3, RZ, RZ, 0x6000 ;  /* 0x00006000ff037424 */ /* 0x000fc800078e00ff */
[----:B------:R2:W-:Y:S06]  /*8f20*/  SYNCS.ARRIVE.TRANS64 RZ, [R2+URZ+0x30850], R3 ;  /* 0x0308500302ff79a7 */ /* 0x0005ec000800003f */
[----:B------:R-:W-:Y:S05]  /*8f30*/  @!P1 BRA `(.L_x_10526) ;  /* 0x0000000000049947 */ /* 0x000fea0003800000 */
[----:B------:R-:W-:Y:S01]  /*8f40*/  BPT.TRAP 0x1 ;  /* 0x000000040000795c */ /* 0x000fe20000300000 */
.L_x_10526:
[--C-:B--2---:R-:W-:Y:S01]  /*8f50*/  IMAD R3, R16, 0x6000, R19.reuse ;  /* 0x0000600010037824 */ /* 0x104fe200078e0213 */
[----:B------:R-:W-:Y:S01]  /*8f60*/  R2UR UR11, R18 ;  /* 0x00000000120b72ca */ /* 0x000fe200000e0000 */
[----:B-1----:R-:W-:Y:S01]  /*8f70*/  IMAD R2, R16, 0x8, R19 ;  /* 0x0000000810027824 */ /* 0x002fe200078e0213 */
        /* <DEDUP_REMOVED lines=8> */
[----:B------:R-:W-:Y:S01]  /*9000*/  UMOV UR10, URZ ;  /* 0x0000003f000a7c82 */ /* 0x000fe20008000000 */
[----:B------:R-:W-:-:S02]  /*9010*/  IMAD.MOV.U32 R7, RZ, RZ, R4 ;  /* 0x000000ffff077224 */ /* 0x000fc400078e0004 */
[----:B------:R-:W-:Y:S01]  /*9020*/  UIMAD UR11, UR11, 0xc0, URZ ;  /* 0x000000c00b0b78a4 */ /* 0x000fe2000f8e023f */
[----:B------:R-:W-:-:S03]  /*9030*/  IMAD.MOV.U32 R18, RZ, RZ, R9 ;  /* 0x000000ffff127224 */ /* 0x000fc600078e0009 */
[----:B------:R-:W-:Y:S02]  /*9040*/  UIADD3 UR8, UR8, 0x400, URZ ;  /* 0x0000040008087890 */ /* 0x000fe4000fffe03f */
[----:B------:R-:W-:-:S09]  /*9050*/  UIADD3 UR9, UR9, 0x30850, URZ ;  /* 0x0003085009097890 */ /* 0x000fd2000fffe03f */
[----:B------:R1:W-:Y:S02]  /*9060*/  UTMALDG.4D [UR8], [UR4], desc[UR6] ;  /* 0x00000608040075b4 */ /* 0x0003e40008019000 */
[----:B-1----:R-:W-:Y:S01]  /*9070*/  NOP ;  /* 0x0000000000007918 */ /* 0x002fe20000000000 */
.L_x_10521:
[----:B------:R-:W-:Y:S05]  /*9080*/  BSYNC B0 ;  /* 0x0000000000007941 */ /* 0x000fea0003800000 */
.L_x_10520:
[----:B------:R-:W-:Y:S02]  /*9090*/  VIADD R9, R24, 0xfffffffd ;  /* 0xfffffffd18097836 */ /* 0x000fe40000000000 */
[----:B------:R-:W-:Y:S02]  /*90a0*/  IMAD.MOV.U32 R16, RZ, RZ, R12 ;  /* 0x000000ffff107224 */ /* 0x000fe400078e000c */
[----:B------:R-:W-:-:S07]  /*90b0*/  IMAD.MOV.U32 R17, RZ, RZ, R13 ;  /* 0x000000ffff117224 */ /* 0x000fce00078e000d */
.L_x_10519:
[----:B------:R-:W-:Y:S01]  /*90c0*/  IMAD.MOV R11, RZ, RZ, -R11 ;  /* 0x000000ffff0b7224 */ /* 0x000fe200078e0a0b */
[----:B------:R-:W-:Y:S04]  /*90d0*/  BSSY B0, `(.L_x_10518) ;  /* 0x00000b4000007945 */ /* 0x000fe80003800000 */
[----:B------:R-:W-:-:S13]  /*90e0*/  ISETP.NE.AND P1, PT, R10, R11, PT ;  /* 0x0000000b0a00720c */ /* 0x000fda0003f25270 */
[----:B------:R-:W-:Y:S05]  /*90f0*/  @!P1 BRA `(.L_x_10527) ;  /* 0x0000000800c49947 */ /* 0x000fea0003800000 */
[----:B------:R-:W-:-:S07]  /*9100*/  IMAD.MOV.U32 R4, RZ, RZ, R7 ;  /* 0x000000ffff047224 */ /* 0x000fce00078e0007 */
.L_x_10542:
        /* <DEDUP_REMOVED lines=11> */
[----:B------:R-:W-:Y:S02]  /*91c0*/  ULDC.64 UR4, c[0x0][0x408] ;  /* 0x0001020000047ab9 */ /* 0x000fe40000000a00 */
        /* <DEDUP_REMOVED lines=16> */
.L_x_10530:
[----:B------:R-:W1:Y:S01]  /*92d0*/  S2R R2, SR_TID.X ;  /* 0x0000000000027919 */ /* 0x000e620000002100 */
[----:B------:R-:W-:Y:S01]  /*92e0*/  IMAD R3, R10, 0x8, R19 ;  /* 0x000000080a037824 */ /* 0x000fe200078e0213 */
[----:B-1----:R-:W-:Y:S02]  /*92f0*/  LOP3.LUT R5, R2, 0x7f, RZ, 0xc0, !PT ;  /* 0x0000007f02057812 */ /* 0x002fe400078ec0ff */
[----:B------:R-:W-:Y:S02]  /*9300*/  SHF.L.U32 R2, R11, 0x1f, RZ ;  /* 0x0000001f0b027819 */ /* 0x000fe400000006ff */
[----:B------:R-:W-:Y:S02]  /*9310*/  ISETP.NE.AND P1, PT, R5, RZ, PT ;  /* 0x000000ff0500720c */ /* 0x000fe40003f25270 */
[----:B------:R-:W1:Y:S02]  /*9320*/  SYNCS.PHASECHK.TRANS64.TRYWAIT P2, [R3+URZ+0x30840], R2 ;  /* 0x03084002030075a7 */ /* 0x000e64000804017f */
[----:B-1----:R-:W-:Y:S09]  /*9330*/  @!P2 BRA `(.L_x_10531) ;  /* 0x0000001000d0a947 */ /* 0x002ff20003800000 */
.L_x_10571:
[----:B------:R-:W-:Y:S05]  /*9340*/  @P1 BRA `(.L_x_10532) ;  /* 0x0000000000141947 */ /* 0x000fea0003800000 */
[----:B------:R-:W-:Y:S01]  /*9350*/  ISETP.NE.AND P2, PT, R27, RZ, PT ;  /* 0x000000ff1b00720c */ /* 0x000fe20003f45270 */
[----:B-1----:R-:W-:-:S04]  /*9360*/  IMAD.MOV.U32 R2, RZ, RZ, 0x6000 ;  /* 0x00006000ff027424 */ /* 0x002fc800078e00ff */
[----:B------:R2:W-:Y:S08]  /*9370*/  SYNCS.ARRIVE.TRANS64 RZ, [R3+URZ+0x30830], R2 ;  /* 0x0308300203ff79a7 */ /* 0x0005f0000800003f */
[----:B------:R-:W-:Y:S05]  /*9380*/  @!P2 BRA `(.L_x_10532) ;  /* 0x000000000004a947 */ /* 0x000fea0003800000 */
[----:B------:R-:W-:Y:S01]  /*9390*/  BPT.TRAP 0x1 ;  /* 0x000000040000795c */ /* 0x000fe20000300000 */
.L_x_10532:
        /* <DEDUP_REMOVED lines=20> */
.L_x_10572:
[----:B------:R-:W-:Y:S05]  /*94e0*/  @P1 BRA `(.L_x_10534) ;  /* 0x0000000000141947 */ /* 0x000fea0003800000 */
[----:B------:R-:W-:Y:S01]  /*94f0*/  ISETP.NE.AND P1, PT, R27, RZ, PT ;  /* 0x000000ff1b00720c */ /* 0x000fe20003f25270 */
[----:B------:R-:W-:-:S04]  /*9500*/  IMAD.MOV.U32 R3, RZ, RZ, 0x6000 ;  /* 0x00006000ff037424 */ /* 0x000fc800078e00ff */
[----:B------:R2:W-:Y:S08]  /*9510*/  SYNCS.ARRIVE.TRANS64 RZ, [R2+URZ+0x50], R3 ;  /* 0x0000500302ff79a7 */ /* 0x0005f0000800003f */
[----:B------:R-:W-:Y:S05]  /*9520*/  @!P1 BRA `(.L_x_10534) ;  /* 0x0000000000049947 */ /* 0x000fea0003800000 */
[----:B------:R-:W-:Y:S01]  /*9530*/  BPT.TRAP 0x1 ;  /* 0x000000040000795c */ /* 0x000fe20000300000 */
.L_x_10534:
[----:B------:R-:W-:Y:S01]  /*9540*/  IMAD R16, R16, 0x6000, R19 ;  /* 0x0000600010107824 */ /* 0x000fe200078e0213 */
        /* <DEDUP_REMOVED lines=8> */
[----:B------:R-:W-:Y:S01]  /*95d0*/  R2UR UR12, R0 ;  /* 0x00000000000c72ca */ /* 0x000fe200000e0000 */
[----:B------:R-:W-:Y:S01]  /*95e0*/  UMOV UR10, URZ ;  /* 0x0000003f000a7c82 */ /* 0x000fe20008000000 */
[----:B------:R-:W-:-:S02]  /*95f0*/  IMAD.MOV.U32 R18, RZ, RZ, R12 ;  /* 0x000000ffff127224 */ /* 0x000fc400078e000c */
[----:B------:R-:W-:Y:S01]  /*9600*/  IMAD.MOV.U32 R7, RZ, RZ, R4 ;  /* 0x000000ffff077224 */ /* 0x000fe200078e0004 */
[----:B------:R-:W-:Y:S02]  /*9610*/  UIMAD UR11, UR11, 0xc0, URZ ;  /* 0x000000c00b0b78a4 */ /* 0x000fe4000f8e023f */
[----:B------:R-:W-:Y:S02]  /*9620*/  UIADD3 UR9, UR9, 0x50, URZ ;  /* 0x0000005009097890 */ /* 0x000fe4000fffe03f */
[----:B------:R-:W-:-:S09]  /*9630*/  UIADD3 UR8, UR8, 0x400, URZ ;  /* 0x0000040008087890 */ /* 0x000fd2000fffe03f */
[----:B------:R3:W-:Y:S02]  /*9640*/  UTMALDG.4D [UR8], [UR4], desc[UR6] ;  /* 0x00000608040075b4 */ /* 0x0007e40008019000 */
[----:B---3--:R-:W-:Y:S01]  /*9650*/  NOP ;  /* 0x0000000000007918 */ /* 0x008fe20000000000 */
.L_x_10529:
[----:B------:R-:W-:Y:S05]  /*9660*/  BSYNC B1 ;  /* 0x0000000000017941 */ /* 0x000fea0003800000 */
.L_x_10528:
        /* <DEDUP_REMOVED lines=28> */
.L_x_10537:
[----:B------:R-:W1:Y:S01]  /*9830*/  S2R R2, SR_TID.X ;  /* 0x0000000000027919 */ /* 0x000e620000002100 */
[----:B------:R-:W-:Y:S02]  /*9840*/  SHF.L.U32 R3, R17, 0x1f, RZ ;  /* 0x0000001f11037819 */ /* 0x000fe400000006ff */
[----:B-1----:R-:W-:Y:S01]  /*9850*/  LOP3.LUT R5, R2, 0x7f, RZ, 0xc0, !PT ;  /* 0x0000007f02057812 */ /* 0x002fe200078ec0ff */
[----:B------:R-:W-:-:S03]  /*9860*/  IMAD R2, R16, 0x8, R19 ;  /* 0x0000000810027824 */ /* 0x000fc600078e0213 */
[----:B------:R-:W-:Y:S01]  /*9870*/  ISETP.NE.AND P1, PT, R5, RZ, PT ;  /* 0x000000ff0500720c */ /* 0x000fe20003f25270 */
[----:B------:R-:W1:Y:S02]  /*9880*/  SYNCS.PHASECHK.TRANS64.TRYWAIT P2, [R2+URZ+0x30840], R3 ;  /* 0x03084003020075a7 */ /* 0x000e64000804017f */
[----:B-1----:R-:W-:Y:S10]  /*9890*/  @!P2 BRA `(.L_x_10538) ;  /* 0x0000000c00a0a947 */ /* 0x002ff40003800000 */
.L_x_10573:
[----:B------:R-:W-:Y:S05]  /*98a0*/  @P1 BRA `(.L_x_10539) ;  /* 0x0000000000141947 */ /* 0x000fea0003800000 */
[----:B------:R-:W-:Y:S01]  /*98b0*/  ISETP.NE.AND P2, PT, R27, RZ, PT ;  /* 0x000000ff1b00720c */ /* 0x000fe20003f45270 */
[----:B-1----:R-:W-:-:S04]  /*98c0*/  IMAD.MOV.U32 R3, RZ, RZ, 0x6000 ;  /* 0x00006000ff037424 */ /* 0x002fc800078e00ff */
[----:B------:R2:W-:Y:S08]  /*98d0*/  SYNCS.ARRIVE.TRANS64 RZ, [R2+URZ+0x30830], R3 ;  /* 0x0308300302ff79a7 */ /* 0x0005f0000800003f */
[----:B------:R-:W-:Y:S05]  /*98e0*/  @!P2 BRA `(.L_x_10539) ;  /* 0x000000000004a947 */ /* 0x000fea0003800000 */
[----:B------:R-:W-:Y:S01]  /*98f0*/  BPT.TRAP 0x1 ;  /* 0x000000040000795c */ /* 0x000fe20000300000 */
.L_x_10539:
[----:B-12---:R-:W-:Y:S01]  /*9900*/  IMAD R2, R16, 0x6000, R19 ;  /* 0x0000600010027824 */ /* 0x006fe200078e0213 */
[----:B------:R-:W-:Y:S01]  /*9910*/  R2UR UR11, R13 ;  /* 0x000000000d0b72ca */ /* 0x000fe200000e0000 */
[----:B------:R-:W-:Y:S01]  /*9920*/  VIADD R3, R19, 0x30800 ;  /* 0x0003080013037836 */ /* 0x000fe20000000000 */
[----:B------:R-:W-:Y:S01]  /*9930*/  UIADD3 UR4, UP0, UR40, 0x370, URZ ;  /* 0x0000037028047890 */ /* 0x000fe2000ff1e03f */
[----:B------:R-:W-:Y:S01]  /*9940*/  R2UR UR12, R0 ;  /* 0x00000000000c72ca */ /* 0x000fe200000e0000 */
[----:B------:R-:W-:Y:S01]  /*9950*/  UMOV UR6, 0x0 ;  /* 0x0000000000067882 */ /* 0x000fe20000000000 */
[----:B------:R-:W-:Y:S01]  /*9960*/  R2UR UR8, R2 ;  /* 0x00000000020872ca */ /* 0x000fe200000e0000 */
[--C-:B------:R-:W-:Y:S01]  /*9970*/  IMAD R2, R16, 0x8, R3.reuse ;  /* 0x0000000810027824 */ /* 0x100fe200078e0203 */
[----:B-----5:R-:W-:Y:S01]  /*9980*/  R2UR UR13, R4 ;  /* 0x00000000040d72ca */ /* 0x020fe200000e0000 */
[----:B------:R-:W-:Y:S01]  /*9990*/  UIADD3.X UR5, URZ, UR41, URZ, UP0, !UPT ;  /* 0x000000293f057290 */ /* 0x000fe200087fe43f */
[----:B------:R-:W-:Y:S01]  /*99a0*/  SHF.L.U32 R11, R11, 0x1f, RZ ;  /* 0x0000001f0b0b7819 */ /* 0x000fe200000006ff */
[----:B------:R-:W-:Y:S01]  /*99b0*/  UMOV UR7, 0x14f00000 ;  /* 0x14f0000000077882 */ /* 0x000fe20000000000 */
[----:B------:R-:W-:Y:S01]  /*99c0*/  R2UR UR9, R2 ;  /* 0x00000000020972ca */ /* 0x000fe200000e0000 */
[----:B------:R-:W-:Y:S01]  /*99d0*/  IMAD R2, R10, 0x8, R3 ;  /* 0x000000080a027824 */ /* 0x000fe200078e0203 */
[----:B------:R-:W-:Y:S01]  /*99e0*/  UIMAD UR11, UR11, 0xc0, URZ ;  /* 0x000000c00b0b78a4 */ /* 0x000fe2000f8e023f */
[----:B------:R-:W-:-:S04]  /*99f0*/  UMOV UR10, URZ ;  /* 0x0000003f000a7c82 */ /* 0x000fc80008000000 */
[----:B------:R-:W-:-:S06]  /*9a00*/  UIADD3 UR8, UR8, 0x12400, URZ ;  /* 0x0001240008087890 */ /* 0x000fcc000fffe03f */
[----:B------:R-:W-:-:S09]  /*9a10*/  UIADD3 UR9, UR9, 0x30, URZ ;  /* 0x0000003009097890 */ /* 0x000fd2000fffe03f */
[----:B------:R1:W-:Y:S01]  /*9a20*/  UTMALDG.4D [UR8], [UR4], desc[UR6] ;  /* 0x00000608040075b4 */ /* 0x0003e20008019000 */
[----:B------:R-:W2:Y:S02]  /*9a30*/  SYNCS.PHASECHK.TRANS64.TRYWAIT P2, [R2+URZ+0x60], R11 ;  /* 0x0000600b020075a7 */ /* 0x000ea4000804017f */
[----:B-12---:R-:W-:Y:S05]  /*9a40*/  @!P2 BRA `(.L_x_10540) ;  /* 0x0000000c0048a947 */ /* 0x006fea0003800000 */
.L_x_10574:
[----:B------:R-:W-:Y:S05]  /*9a50*/  @P1 BRA `(.L_x_10541) ;  /* 0x0000000000141947 */ /* 0x000fea0003800000 */
[----:B------:R-:W-:Y:S01]  /*9a60*/  ISETP.NE.AND P1, PT, R27, RZ, PT ;  /* 0x000000ff1b00720c */ /* 0x000fe20003f25270 */
[----:B------:R-:W-:-:S04]  /*9a70*/  IMAD.MOV.U32 R3, RZ, RZ, 0x6000 ;  /* 0x00006000ff037424 */ /* 0x000fc800078e00ff */
[----:B------:R2:W-:Y:S08]  /*9a80*/  SYNCS.ARRIVE.TRANS64 RZ, [R2+URZ+0x50], R3 ;  /* 0x0000500302ff79a7 */ /* 0x0005f0000800003f */
[----:B------:R-:W-:Y:S05]  /*9a90*/  @!P1 BRA `(.L_x_10541) ;  /* 0x0000000000049947 */ /* 0x000fea0003800000 */
[----:B------:R-:W-:Y:S01]  /*9aa0*/  BPT.TRAP 0x1 ;  /* 0x000000040000795c */ /* 0x000fe20000300000 */
.L_x_10541:
        /* <DEDUP_REMOVED lines=18> */
.L_x_10536:
[----:B------:R-:W-:Y:S05]  /*9bd0*/  BSYNC B1 ;  /* 0x0000000000017941 */ /* 0x000fea0003800000 */
.L_x_10535:
[C---:B------:R-:W-:Y:S01]  /*9be0*/  ISETP.GT.AND P1, PT, R9.reuse, 0x1, PT ;  /* 0x000000010900780c */ /* 0x040fe20003f24270 */
[----:B------:R-:W-:-:S12]  /*9bf0*/  VIADD R9, R9, 0xfffffffe ;  /* 0xfffffffe09097836 */ /* 0x000fd80000000000 */
[----:B------:R-:W-:Y:S05]  /*9c00*/  @P1 BRA `(.L_x_10542) ;  /* 0xfffffff400401947 */ /* 0x000fea000383ffff */
.L_x_10527:
[----:B------:R-:W-:Y:S05]  /*9c10*/  BSYNC B0 ;  /* 0x0000000000007941 */ /* 0x000fea0003800000 */
.L_x_10518:
        /* <DEDUP_REMOVED lines=9> */
.L_x_10575:
[----:B------:R-:W-:Y:S05]  /*9cb0*/  @P1 BRA `(.L_x_10546) ;  /* 0x0000000000141947 */ /* 0x000fea0003800000 */
[----:B------:R-:W-:Y:S01]  /*9cc0*/  ISETP.NE.AND P0, PT, R27, RZ, PT ;  /* 0x000000ff1b00720c */ /* 0x000fe20003f05270 */
[----:B-1----:R-:W-:-:S04]  /*9cd0*/  IMAD.MOV.U32 R2, RZ, RZ, 0x6000 ;  /* 0x00006000ff027424 */ /* 0x002fc800078e00ff */
[----:B------:R2:W-:Y:S08]  /*9ce0*/  SYNCS.ARRIVE.TRANS64 RZ, [R3+URZ+0x30850], R2 ;  /* 0x0308500203ff79a7 */ /* 0x0005f0000800003f */
[----:B------:R-:W-:Y:S05]  /*9cf0*/  @!P0 BRA `(.L_x_10546) ;  /* 0x0000000000048947 */ /* 0x000fea0003800000 */
[----:B------:R-:W-:Y:S01]  /*9d00*/  BPT.TRAP 0x1 ;  /* 0x000000040000795c */ /* 0x000fe20000300000 */
.L_x_10546:
        /* <DEDUP_REMOVED lines=10> */
[----:B------:R-:W-:-:S04]  /*9db0*/  UMOV UR10, URZ ;  /* 0x0000003f000a7c82 */ /* 0x000fc80008000000 */
[----:B------:R-:W-:Y:S02]  /*9dc0*/  UIMAD UR11, UR11, 0xc0, URZ ;  /* 0x000000c00b0b78a4 */ /* 0x000fe4000f8e023f */
[----:B------:R-:W-:Y:S02]  /*9dd0*/  UIADD3 UR9, UR9, 0x30850, URZ ;  /* 0x0003085009097890 */ /* 0x000fe4000fffe03f */
[----:B------:R-:W-:-:S09]  /*9de0*/  UIADD3 UR8, UR8, 0x400, URZ ;  /* 0x0000040008087890 */ /* 0x000fd2000fffe03f */
[----:B------:R3:W-:Y:S02]  /*9df0*/  UTMALDG.4D [UR8], [UR4], desc[UR6] ;  /* 0x00000608040075b4 */ /* 0x0007e40008019000 */
[----:B---3--:R-:W-:Y:S01]  /*9e00*/  NOP ;  /* 0x0000000000007918 */ /* 0x008fe20000000000 */
.L_x_10544:
[----:B------:R-:W-:Y:S05]  /*9e10*/  BSYNC B0 ;  /* 0x0000000000007941 */ /* 0x000fea0003800000 */
.L_x_10543:
        /* <DEDUP_REMOVED lines=11> */
.L_x_10505:
[----:B-12---:R-:W1:Y:S01]  /*9ed0*/  S2R R3, SR_CgaCtaId ;  /* 0x0000000000037919 */ /* 0x006e620000008800 */
[----:B------:R-:W-:Y:S01]  /*9ee0*/  MOV R0, 0x400 ;  /* 0x0000040000007802 */ /* 0x000fe20000000f00 */
[----:B------:R-:W-:Y:S01]  /*9ef0*/  BSSY B0, `(.L_x_10548) ;  /* 0x0000005000007945 */ /* 0x000fe20003800000 */
[----:B------:R-:W-:Y:S02]  /*9f00*/  SHF.L.U32 R29, R29, 0x1f, RZ ;  /* 0x0000001f1d1d7819 */ /* 0x000fe400000006ff */
[----:B-1----:R-:W-:-:S04]  /*9f10*/  LEA R8, R3, R0, 0x18 ;  /* 0x0000000003087211 */ /* 0x002fc800078ec0ff */
[----:B------:R-:W1:Y:S02]  /*9f20*/  SYNCS.PHASECHK.TRANS64.TRYWAIT P0, [R8+URZ+0x30820], R29 ;  /* 0x0308201d080075a7 */ /* 0x000e64000800017f */
[----:B-1----:R-:W-:Y:S05]  /*9f30*/  @!P0 BRA `(.L_x_10549) ;  /* 0x0000000800348947 */ /* 0x002fea0003800000 */
.L_x_10576:
[----:B------:R-:W-:Y:S05]  /*9f40*/  BSYNC B0 ;  /* 0x0000000000007941 */ /* 0x000fea0003800000 */
.L_x_10548:
[----:B------:R-:W-:-:S03]  /*9f50*/  UMOV UR4, 0xffffffff ;  /* 0xffffffff00047882 */ /* 0x000fc60000000000 */
[----:B------:R-:W-:Y:S05]  /*9f60*/  BRA.DIV UR4, `(.L_x_10550) ;  /* 0x0000000a043c7947 */ /* 0x000fea000b800000 */
[----:B------:R-:W2:Y:S02]  /*9f70*/  S2R R0, SR_TID.X ;  /* 0x0000000000007919 */ /* 0x000ea40000002100 */
[----:B--2---:R-:W-:-:S04]  /*9f80*/  SHF.R.U32.HI R0, RZ, 0x5, R0 ;  /* 0x00000005ff007819 */ /* 0x004fc80000011600 */
[----:B------:R-:W-:-:S05]  /*9f90*/  LOP3.LUT R0, R0, 0x3, RZ, 0xc0, !PT ;  /* 0x0000000300007812 */ /* 0x000fca00078ec0ff */
[----:B------:R2:W3:Y:S02]  /*9fa0*/  SHFL.IDX PT, R14, R0, RZ, 0x1f ;  /* 0x00001fff000e7589 */ /* 0x0004e400000e0000 */
.L_x_10579:
[----:B---3--:R-:W-:Y:S01]  /*9fb0*/  ISETP.NE.AND P0, PT, R14, RZ, PT ;  /* 0x000000ff0e00720c */ /* 0x008fe20003f05270 */
[----:B------:R-:W-:-:S12]  /*9fc0*/  BSSY B0, `(.L_x_10551) ;  /* 0x0000024000007945 */ /* 0x000fd80003800000 */
[----:B------:R-:W-:Y:S05]  /*9fd0*/  @P0 BRA `(.L_x_10552) ;  /* 0x0000000000880947 */ /* 0x000fea0003800000 */
[----:B------:R-:W-:-:S03]  /*9fe0*/  UMOV UR4, 0xffffffff ;  /* 0xffffffff00047882 */ /* 0x000fc60000000000 */
[----:B------:R-:W-:Y:S05]  /*9ff0*/  BRA.DIV UR4, `(.L_x_10553) ;  /* 0x0000000a044c7947 */ /* 0x000fea000b800000 */
[----:B------:R-:W-:-:S13]  /*a000*/  ELECT P6, URZ, PT ;  /* 0x00000000003f782f */ /* 0x000fda00038c0000 */
.L_x_10582:
[----:B------:R-:W-:Y:S05]  /*a010*/  @!P6 BRA `(.L_x_10552) ;  /* 0x000000000078e947 */ /* 0x000fea0003800000 */
[----:B--2---:R-:W2:Y:S02]  /*a020*/  LDL.LU R0, [R1+0x10] ;  /* 0x0000100001007983 */ /* 0x004ea40000300800 */
[----:B--2---:R-:W-:-:S04]  /*a030*/  LOP3.LUT R0, R0, 0x2, RZ, 0xfc, !PT ;  /* 0x0000000200007812 */ /* 0x004fc800078efcff */
[----:B------:R-:W-:-:S13]  /*a040*/  ISETP.NE.AND P2, PT, R0, 0x3, PT ;  /* 0x000000030000780c */ /* 0x000fda0003f45270 */
[----:B------:R-:W-:Y:S05]  /*a050*/  @!P2 BRA `(.L_x_10554) ;  /* 0x000000000004a947 */ /* 0x000fea0003800000 */
[----:B------:R-:W-:Y:S01]  /*a060*/  BPT.TRAP 0x1 ;  /* 0x000000040000795c */ /* 0x000fe20000300000 */
.L_x_10554:
        /* <DEDUP_REMOVED lines=12> */
.L_x_10583:
[----:B------:R-:W3:Y:S02]  /*a130*/  SYNCS.PHASECHK.TRANS64.TRYWAIT P0, [R3+URZ], R0 ;  /* 0x00000000030075a7 */ /* 0x000ee4000800017f */
[----:B---3--:R-:W-:Y:S05]  /*a140*/  @!P0 BRA `(.L_x_10556) ;  /* 0x00000008002c8947 */ /* 0x008fea0003800000 */
.L_x_10584:
[----:B------:R-:W-:Y:S05]  /*a150*/  @!P2 BRA `(.L_x_10557) ;  /* 0x000000000004a947 */ /* 0x000fea0003800000 */
[----:B------:R-:W-:Y:S01]  /*a160*/  BPT.TRAP 0x1 ;  /* 0x000000040000795c */ /* 0x000fe20000300000 */
.L_x_10557:
[----:B---3--:R-:W-:-:S04]  /*a170*/  VIADD R3, R8, 0x30860 ;  /* 0x0003086008037836 */ /* 0x008fc80000000000 */
[----:B--2---:R-:W-:-:S04]  /*a180*/  IMAD R5, R16, 0x8, R3 ;  /* 0x0000000810057824 */ /* 0x004fc800078e0203 */
[----:B------:R-:W2:Y:S02]  /*a190*/  SYNCS.PHASECHK.TRANS64.TRYWAIT P0, [R5+URZ], R4 ;  /* 0x00000004050075a7 */ /* 0x000ea4000800017f */
[----:B--2---:R-:W-:Y:S05]  /*a1a0*/  @!P0 BRA `(.L_x_10558) ;  /* 0x0000000800288947 */ /* 0x004fea0003800000 */
.L_x_10585:
[----:B------:R-:W-:-:S07]  /*a1b0*/  IMAD R3, R6, 0x8, R3 ;  /* 0x0000000806037824 */ /* 0x000fce00078e0203 */
.L_x_10559:
[----:B---3--:R3:W4:Y:S02]  /*a1c0*/  SYNCS.PHASECHK.TRANS64.TRYWAIT P0, [R3+URZ], R0 ;  /* 0x00000000030075a7 */ /* 0x008724000800017f */
[----:B----4-:R-:W-:Y:S05]  /*a1d0*/  @!P0 NANOSLEEP.SYNCS 0x989680 ;  /* 0x009896800000895d */ /* 0x010fea0003900000 */
[----:B------:R-:W4:Y:S02]  /*a1e0*/  @!P0 SYNCS.PHASECHK.TRANS64 P0, [R3+URZ], R0 ;  /* 0x00000000030085a7 */ /* 0x000f24000800007f */
[----:B----4-:R-:W-:Y:S05]  /*a1f0*/  @!P0 BRA `(.L_x_10559) ;  /* 0xfffffffc00f08947 */ /* 0x010fea000383ffff */
.L_x_10552:
[----:B------:R-:W-:Y:S05]  /*a200*/  BSYNC B0 ;  /* 0x0000000000007941 */ /* 0x000fea0003800000 */
.L_x_10551:
[----:B------:R-:W-:Y:S05]  /*a210*/  EXIT ;  /* 0x000000000000794d */ /* 0x000fea0003800000 */
.L_x_10483:
[----:B-1----:R-:W-:-:S04]  /*a220*/  IMAD.U32 R3, RZ, RZ, UR40 ;  /* 0x00000028ff037e24 */ /* 0x002fc8000f8e00ff */
[----:B------:R1:W2:Y:S03]  /*a230*/  SYNCS.PHASECHK.TRANS64.TRYWAIT P1, [R3+URZ+0x30800], R0 ;  /* 0x03080000030075a7 */ /* 0x0002a6000802017f */
[----:B--2---:R-:W-:Y:S05]  /*a240*/  @!P1 NANOSLEEP.SYNCS 0x989680 ;  /* 0x009896800000995d */ /* 0x004fea0003900000 */
[----:B------:R-:W2:Y:S02]  /*a250*/  @!P1 SYNCS.PHASECHK.TRANS64 P1, [R3+URZ+0x30800], R0 ;  /* 0x03080000030095a7 */ /* 0x000ea4000802007f */
[----:B--2---:R-:W-:Y:S05]  /*a260*/  @!P1 BRA `(.L_x_10483) ;  /* 0xfffffffc00ec9947 */ /* 0x004fea000383ffff */
[----:B------:R-:W-:Y:S05]  /*a270*/  BRA `(.L_x_10560) ;  /* 0xffffff70001c7947 */ /* 0x000fea000383ffff */
.L_x_10487:
[----:B--2---:R2:W3:Y:S02]  /*a280*/  SYNCS.PHASECHK.TRANS64.TRYWAIT P2, [R4+URZ+0x30830], R3 ;  /* 0x03083003040075a7 */ /* 0x0044e4000804017f */
[----:B---3--:R-:W-:Y:S05]  /*a290*/  @!P2 NANOSLEEP.SYNCS 0x989680 ;  /* 0x009896800000a95d */ /* 0x008fea0003900000 */
[----:B------:R-:W3:Y:S02]  /*a2a0*/  @!P2 SYNCS.PHASECHK.TRANS64 P2, [R4+URZ+0x30830], R3 ;  /* 0x030830030400a5a7 */ /* 0x000ee4000804007f */
[----:B---3--:R-:W-:Y:S05]  /*a2b0*/  @!P2 BRA `(.L_x_10487) ;  /* 0xfffffffc00f0a947 */ /* 0x008fea000383ffff */
[----:B------:R-:W-:Y:S05]  /*a2c0*/  BRA `(.L_x_10486) ;  /* 0xffffff7000507947 */ /* 0x000fea000383ffff */
.L_x_10492:
[----:B---3--:R-:W-:-:S04]  /*a2d0*/  IMAD.U32 R3, RZ, RZ, UR7 ;  /* 0x00000007ff037e24 */ /* 0x008fc8000f8e00ff */
[----:B------:R3:W4:Y:S03]  /*a2e0*/  SYNCS.PHASECHK.TRANS64.TRYWAIT P2, [R3+URZ+0x30830], R0 ;  /* 0x03083000030075a7 */ /* 0x000726000804017f */
[----:B----4-:R-:W-:Y:S05]  /*a2f0*/  @!P2 NANOSLEEP.SYNCS 0x989680 ;  /* 0x009896800000a95d */ /* 0x010fea0003900000 */
[----:B------:R-:W4:Y:S02]  /*a300*/  @!P2 SYNCS.PHASECHK.TRANS64 P2, [R3+URZ+0x30830], R0 ;  /* 0x030830000300a5a7 */ /* 0x000f24000804007f */
[----:B----4-:R-:W-:Y:S05]  /*a310*/  @!P2 BRA `(.L_x_10492) ;  /* 0xfffffffc00eca947 */ /* 0x010fea000383ffff */
[----:B------:R-:W-:Y:S05]  /*a320*/  BRA `(.L_x_10489) ;  /* 0xffffff9c00a47947 */ /* 0x000fea000383ffff */
.L_x_10496:
[----:B--2---:R-:W-:-:S04]  /*a330*/  IMAD.U32 R3, RZ, RZ, UR7 ;  /* 0x00000007ff037e24 */ /* 0x004fc8000f8e00ff */
[----:B------:R2:W3:Y:S03]  /*a340*/  SYNCS.PHASECHK.TRANS64.TRYWAIT P2, [R3+URZ+0x30850], R0 ;  /* 0x03085000030075a7 */ /* 0x0004e6000804017f */
[----:B---3--:R-:W-:Y:S05]  /*a350*/  @!P2 NANOSLEEP.SYNCS 0x989680 ;  /* 0x009896800000a95d */ /* 0x008fea0003900000 */
[----:B------:R-:W3:Y:S02]  /*a360*/  @!P2 SYNCS.PHASECHK.TRANS64 P2, [R3+URZ+0x30850], R0 ;  /* 0x030850000300a5a7 */ /* 0x000ee4000804007f */
[----:B---3--:R-:W-:Y:S05]  /*a370*/  @!P2 BRA `(.L_x_10496) ;  /* 0xfffffffc00eca947 */ /* 0x008fea000383ffff */
[----:B------:R-:W-:Y:S05]  /*a380*/  BRA `(.L_x_10493) ;  /* 0xffffffa000247947 */ /* 0x000fea000383ffff */
.L_x_10501:
[----:B----4-:R-:W-:-:S04]  /*a390*/  IMAD.U32 R7, RZ, RZ, UR12 ;  /* 0x0000000cff077e24 */ /* 0x010fc8000f8e00ff */
[----:B------:R4:W1:Y:S03]  /*a3a0*/  SYNCS.PHASECHK.TRANS64.TRYWAIT P0, [R7+URZ+0x30850], R4 ;  /* 0x03085004070075a7 */ /* 0x000866000800017f */
[----:B-1----:R-:W-:Y:S05]  /*a3b0*/  @!P0 NANOSLEEP.SYNCS 0x989680 ;  /* 0x009896800000895d */ /* 0x002fea0003900000 */
[----:B------:R-:W1:Y:S02]  /*a3c0*/  @!P0 SYNCS.PHASECHK.TRANS64 P0, [R7+URZ+0x30850], R4 ;  /* 0x03085004070085a7 */ /* 0x000e64000800007f */
[----:B-1----:R-:W-:Y:S05]  /*a3d0*/  @!P0 BRA `(.L_x_10501) ;  /* 0xfffffffc00ec8947 */ /* 0x002fea000383ffff */
[----:B------:R-:W-:Y:S05]  /*a3e0*/  BRA `(.L_x_10500) ;  /* 0xffffffc400dc7947 */ /* 0x000fea000383ffff */
.L_x_10510:
        /* <DEDUP_REMOVED lines=11> */
.L_x_10562:
[----:B------:R-:W-:Y:S05]  /*a4a0*/  BSYNC B0 ;  /* 0x0000000000007941 */ /* 0x000fea0003800000 */
.L_x_10561:
[----:B------:R-:W-:Y:S05]  /*a4b0*/  BRA `(.L_x_10563) ;  /* 0xffffffe000387947 */ /* 0x000fea000383ffff */
.L_x_10511:
[----:B------:R-:W-:Y:S01]  /*a4c0*/  BSSY B0, `(.L_x_10564) ;  /* 0x0000006000007945 */ /* 0x000fe20003800000 */
[----:B------:R-:W-:-:S07]  /*a4d0*/  IMAD.MOV.U32 R15, RZ, RZ, -0x1 ;  /* 0xffffffffff0f7424 */ /* 0x000fce00078e00ff */
[----:B------:R-:W-:Y:S05]  /*a4e0*/  WARPSYNC.COLLECTIVE R15, `(.L_x_10565) ;  /* 0x000000000f0c7348 */ /* 0x000fea0003c00000 */
[----:B------:R-:W-:Y:S02]  /*a4f0*/  ELECT P6, UR62, PT ;  /* 0x00000000003e782f */ /* 0x000fe400038c0000 */
[----:B------:R-:W-:Y:S01]  /*a500*/  MOV R14, UR62 ;  /* 0x0000003e000e7c02 */ /* 0x000fe20008000f00 */
[----:B------:R-:W-:Y:S10]  /*a510*/  ENDCOLLECTIVE ;  /* 0x000000000000791b */ /* 0x000ff40003800000 */
.L_x_10565:
[----:B------:R-:W-:Y:S05]  /*a520*/  BSYNC B0 ;  /* 0x0000000000007941 */ /* 0x000fea0003800000 */
.L_x_10564:
[----:B------:R-:W-:Y:S05]  /*a530*/  BRA `(.L_x_10566) ;  /* 0xffffffe0002c7947 */ /* 0x000fea000383ffff */
.L_x_10514:
[----:B--2---:R2:W3:Y:S02]  /*a540*/  SYNCS.PHASECHK.TRANS64.TRYWAIT P1, [R5+URZ+0x30840], R4 ;  /* 0x03084004050075a7 */ /* 0x0044e4000802017f */
[----:B---3--:R-:W-:Y:S05]  /*a550*/  @!P1 NANOSLEEP.SYNCS 0x989680 ;  /* 0x009896800000995d */ /* 0x008fea0003900000 */
[----:B------:R-:W3:Y:S02]  /*a560*/  @!P1 SYNCS.PHASECHK.TRANS64 P1, [R5+URZ+0x30840], R4 ;  /* 0x03084004050095a7 */ /* 0x000ee4000802007f */
[----:B---3--:R-:W-:Y:S05]  /*a570*/  @!P1 BRA `(.L_x_10514) ;  /* 0xfffffffc00f09947 */ /* 0x008fea000383ffff */
[----:B------:R-:W-:Y:S05]  /*a580*/  BRA `(.L_x_10567) ;  /* 0xffffffe0008c7947 */ /* 0x000fea000383ffff */
.L_x_10517:
[----:B--2---:R2:W3:Y:S02]  /*a590*/  SYNCS.PHASECHK.TRANS64.TRYWAIT P1, [R19+URZ+0x30820], R4 ;  /* 0x03082004130075a7 */ /* 0x0044e4000802017f */
[----:B---3--:R-:W-:Y:S05]  /*a5a0*/  @!P1 NANOSLEEP.SYNCS 0x989680 ;  /* 0x009896800000995d */ /* 0x008fea0003900000 */
[----:B------:R-:W3:Y:S02]  /*a5b0*/  @!P1 SYNCS.PHASECHK.TRANS64 P1, [R19+URZ+0x30820], R4 ;  /* 0x03082004130095a7 */ /* 0x000ee4000802007f */
[----:B---3--:R-:W-:Y:S05]  /*a5c0*/  @!P1 BRA `(.L_x_10517) ;  /* 0xfffffffc00f09947 */ /* 0x008fea000383ffff */
[----:B------:R-:W-:Y:S05]  /*a5d0*/  BRA `(.L_x_10568) ;  /* 0xffffffe4002c7947 */ /* 0x000fea000383ffff */
.L_x_10523:
[----:B-1----:R1:W2:Y:S02]  /*a5e0*/  SYNCS.PHASECHK.TRANS64.TRYWAIT P2, [R3+URZ+0x30840], R2 ;  /* 0x03084002030075a7 */ /* 0x0022a4000804017f */
[----:B--2---:R-:W-:Y:S05]  /*a5f0*/  @!P2 NANOSLEEP.SYNCS 0x989680 ;  /* 0x009896800000a95d */ /* 0x004fea0003900000 */
[----:B------:R-:W2:Y:S02]  /*a600*/  @!P2 SYNCS.PHASECHK.TRANS64 P2, [R3+URZ+0x30840], R2 ;  /* 0x030840020300a5a7 */ /* 0x000ea4000804007f */
[----:B--2---:R-:W-:Y:S05]  /*a610*/  @!P2 BRA `(.L_x_10523) ;  /* 0xfffffffc00f0a947 */ /* 0x004fea000383ffff */
[----:B------:R-:W-:Y:S05]  /*a620*/  BRA `(.L_x_10569) ;  /* 0xffffffe400c47947 */ /* 0x000fea000383ffff */
.L_x_10525:
[----:B-1----:R1:W2:Y:S02]  /*a630*/  SYNCS.PHASECHK.TRANS64.TRYWAIT P2, [R2+URZ+0x60], R5 ;  /* 0x00006005020075a7 */ /* 0x0022a4000804017f */
[----:B--2---:R-:W-:Y:S05]  /*a640*/  @!P2 NANOSLEEP.SYNCS 0x989680 ;  /* 0x009896800000a95d */ /* 0x004fea0003900000 */
[----:B------:R-:W2:Y:S02]  /*a650*/  @!P2 SYNCS.PHASECHK.TRANS64 P2, [R2+URZ+0x60], R5 ;  /* 0x000060050200a5a7 */ /* 0x000ea4000804007f */
[----:B--2---:R-:W-:Y:S05]  /*a660*/  @!P2 BRA `(.L_x_10525) ;  /* 0xfffffffc00f0a947 */ /* 0x004fea000383ffff */
[----:B------:R-:W-:Y:S05]  /*a670*/  BRA `(.L_x_10570) ;  /* 0xffffffe800187947 */ /* 0x000fea000383ffff */
.L_x_10531:
[----:B-1----:R1:W2:Y:S02]  /*a680*/  SYNCS.PHASECHK.TRANS64.TRYWAIT P2, [R3+URZ+0x30840], R2 ;  /* 0x03084002030075a7 */ /* 0x0022a4000804017f */
[----:B--2---:R-:W-:Y:S05]  /*a690*/  @!P2 NANOSLEEP.SYNCS 0x989680 ;  /* 0x009896800000a95d */ /* 0x004fea0003900000 */
[----:B------:R-:W2:Y:S02]  /*a6a0*/  @!P2 SYNCS.PHASECHK.TRANS64 P2, [R3+URZ+0x30840], R2 ;  /* 0x030840020300a5a7 */ /* 0x000ea4000804007f */
[----:B--2---:R-:W-:Y:S05]  /*a6b0*/  @!P2 BRA `(.L_x_10531) ;  /* 0xfffffffc00f0a947 */ /* 0x004fea000383ffff */
[----:B------:R-:W-:Y:S05]  /*a6c0*/  BRA `(.L_x_10571) ;  /* 0xffffffec001c7947 */ /* 0x000fea000383ffff */
.L_x_10533:
[----:B-1----:R1:W2:Y:S02]  /*a6d0*/  SYNCS.PHASECHK.TRANS64.TRYWAIT P2, [R2+URZ+0x60], R17 ;  /* 0x00006011020075a7 */ /* 0x0022a4000804017f */
[----:B--2---:R-:W-:Y:S05]  /*a6e0*/  @!P2 NANOSLEEP.SYNCS 0x989680 ;  /* 0x009896800000a95d */ /* 0x004fea0003900000 */
[----:B------:R-:W2:Y:S02]  /*a6f0*/  @!P2 SYNCS.PHASECHK.TRANS64 P2, [R2+URZ+0x60], R17 ;  /* 0x000060110200a5a7 */ /* 0x000ea4000804007f */
[----:B--2---:R-:W-:Y:S05]  /*a700*/  @!P2 BRA `(.L_x_10533) ;  /* 0xfffffffc00f0a947 */ /* 0x004fea000383ffff */
[----:B------:R-:W-:Y:S05]  /*a710*/  BRA `(.L_x_10572) ;  /* 0xffffffec00707947 */ /* 0x000fea000383ffff */
.L_x_10538:
[----:B-1----:R1:W2:Y:S02]  /*a720*/  SYNCS.PHASECHK.TRANS64.TRYWAIT P2, [R2+URZ+0x30840], R3 ;  /* 0x03084003020075a7 */ /* 0x0022a4000804017f */
[----:B--2---:R-:W-:Y:S05]  /*a730*/  @!P2 NANOSLEEP.SYNCS 0x989680 ;  /* 0x009896800000a95d */ /* 0x004fea0003900000 */
[----:B------:R-:W2:Y:S02]  /*a740*/  @!P2 SYNCS.PHASECHK.TRANS64 P2, [R2+URZ+0x30840], R3 ;  /* 0x030840030200a5a7 */ /* 0x000ea4000804007f */
[----:B--2---:R-:W-:Y:S05]  /*a750*/  @!P2 BRA `(.L_x_10538) ;  /* 0xfffffffc00f0a947 */ /* 0x004fea000383ffff */
[----:B------:R-:W-:Y:S05]  /*a760*/  BRA `(.L_x_10573) ;  /* 0xfffffff0004c7947 */ /* 0x000fea000383ffff */
.L_x_10540:
[----:B-1----:R1:W2:Y:S02]  /*a770*/  SYNCS.PHASECHK.TRANS64.TRYWAIT P2, [R2+URZ+0x60], R11 ;  /* 0x0000600b020075a7 */ /* 0x0022a4000804017f */
[----:B--2---:R-:W-:Y:S05]  /*a780*/  @!P2 NANOSLEEP.SYNCS 0x989680 ;  /* 0x009896800000a95d */ /* 0x004fea0003900000 */
[----:B------:R-:W2:Y:S02]  /*a790*/  @!P2 SYNCS.PHASECHK.TRANS64 P2, [R2+URZ+0x60], R11 ;  /* 0x0000600b0200a5a7 */ /* 0x000ea4000804007f */
[----:B--2---:R-:W-:Y:S05]  /*a7a0*/  @!P2 BRA `(.L_x_10540) ;  /* 0xfffffffc00f0a947 */ /* 0x004fea000383ffff */
[----:B------:R-:W-:Y:S05]  /*a7b0*/  BRA `(.L_x_10574) ;  /* 0xfffffff000a47947 */ /* 0x000fea000383ffff */
.L_x_10545:
[----:B-1----:R1:W2:Y:S02]  /*a7c0*/  SYNCS.PHASECHK.TRANS64.TRYWAIT P0, [R3+URZ+0x30860], R2 ;  /* 0x03086002030075a7 */ /* 0x0022a4000800017f */
[----:B--2---:R-:W-:Y:S05]  /*a7d0*/  @!P0 NANOSLEEP.SYNCS 0x989680 ;  /* 0x009896800000895d */ /* 0x004fea0003900000 */
[----:B------:R-:W2:Y:S02]  /*a7e0*/  @!P0 SYNCS.PHASECHK.TRANS64 P0, [R3+URZ+0x30860], R2 ;  /* 0x03086002030085a7 */ /* 0x000ea4000800007f */
[----:B--2---:R-:W-:Y:S05]  /*a7f0*/  @!P0 BRA `(.L_x_10545) ;  /* 0xfffffffc00f08947 */ /* 0x004fea000383ffff */
[----:B------:R-:W-:Y:S05]  /*a800*/  BRA `(.L_x_10575) ;  /* 0xfffffff400287947 */ /* 0x000fea000383ffff */
.L_x_10549:
[----:B-1----:R1:W2:Y:S02]  /*a810*/  SYNCS.PHASECHK.TRANS64.TRYWAIT P0, [R8+URZ+0x30820], R29 ;  /* 0x0308201d080075a7 */ /* 0x0022a4000800017f */
[----:B--2---:R-:W-:Y:S05]  /*a820*/  @!P0 NANOSLEEP.SYNCS 0x989680 ;  /* 0x009896800000895d */ /* 0x004fea0003900000 */
[----:B------:R-:W2:Y:S02]  /*a830*/  @!P0 SYNCS.PHASECHK.TRANS64 P0, [R8+URZ+0x30820], R29 ;  /* 0x0308201d080085a7 */ /* 0x000ea4000800007f */
[----:B--2---:R-:W-:Y:S05]  /*a840*/  @!P0 BRA `(.L_x_10549) ;  /* 0xfffffffc00f08947 */ /* 0x004fea000383ffff */
[----:B------:R-:W-:Y:S05]  /*a850*/  BRA `(.L_x_10576) ;  /* 0xfffffff400b87947 */ /* 0x000fea000383ffff */
.L_x_10550:
        /* <DEDUP_REMOVED lines=11> */
.L_x_10578:
[----:B------:R-:W-:Y:S05]  /*a910*/  BSYNC B0 ;  /* 0x0000000000007941 */ /* 0x000fea0003800000 */
.L_x_10577:
[----:B------:R-:W-:Y:S05]  /*a920*/  BRA `(.L_x_10579) ;  /* 0xfffffff400a07947 */ /* 0x000fea000383ffff */
.L_x_10553:
[----:B------:R-:W-:Y:S01]  /*a930*/  BSSY B1, `(.L_x_10580) ;  /* 0x0000006000017945 */ /* 0x000fe20003800000 */
[----:B------:R-:W-:-:S07]  /*a940*/  IMAD.MOV.U32 R15, RZ, RZ, -0x1 ;  /* 0xffffffffff0f7424 */ /* 0x000fce00078e00ff */
[----:B-12---:R-:W-:Y:S05]  /*a950*/  WARPSYNC.COLLECTIVE R15, `(.L_x_10581) ;  /* 0x000000000f0c7348 */ /* 0x006fea0003c00000 */
[----:B------:R-:W-:Y:S02]  /*a960*/  ELECT P6, UR62, PT ;  /* 0x00000000003e782f */ /* 0x000fe400038c0000 */
[----:B------:R-:W-:Y:S01]  /*a970*/  MOV R14, UR62 ;  /* 0x0000003e000e7c02 */ /* 0x000fe20008000f00 */
[----:B-12---:R-:W-:Y:S10]  /*a980*/  ENDCOLLECTIVE ;  /* 0x000000000000791b */ /* 0x006ff40003800000 */
.L_x_10581:
[----:B------:R-:W-:Y:S05]  /*a990*/  BSYNC B1 ;  /* 0x0000000000017941 */ /* 0x000fea0003800000 */
.L_x_10580:
[----:B------:R-:W-:Y:S05]  /*a9a0*/  BRA `(.L_x_10582) ;  /* 0xfffffff400987947 */ /* 0x000fea000383ffff */
.L_x_10555:
[----:B--2---:R2:W3:Y:S02]  /*a9b0*/  SYNCS.PHASECHK.TRANS64.TRYWAIT P0, [R5+URZ], R4 ;  /* 0x00000004050075a7 */ /* 0x0044e4000800017f */
[----:B---3--:R-:W-:Y:S05]  /*a9c0*/  @!P0 NANOSLEEP.SYNCS 0x989680 ;  /* 0x009896800000895d */ /* 0x008fea0003900000 */
[----:B------:R-:W3:Y:S02]  /*a9d0*/  @!P0 SYNCS.PHASECHK.TRANS64 P0, [R5+URZ], R4 ;  /* 0x00000004050085a7 */ /* 0x000ee4000800007f */
[----:B---3--:R-:W-:Y:S05]  /*a9e0*/  @!P0 BRA `(.L_x_10555) ;  /* 0xfffffffc00f08947 */ /* 0x008fea000383ffff */
[----:B------:R-:W-:Y:S05]  /*a9f0*/  BRA `(.L_x_10583) ;  /* 0xfffffff400cc7947 */ /* 0x000fea000383ffff */
.L_x_10556:
[----:B---3--:R3:W4:Y:S02]  /*aa00*/  SYNCS.PHASECHK.TRANS64.TRYWAIT P0, [R3+URZ], R0 ;  /* 0x00000000030075a7 */ /* 0x008724000800017f */
[----:B----4-:R-:W-:Y:S05]  /*aa10*/  @!P0 NANOSLEEP.SYNCS 0x989680 ;  /* 0x009896800000895d */ /* 0x010fea0003900000 */
[----:B------:R-:W4:Y:S02]  /*aa20*/  @!P0 SYNCS.PHASECHK.TRANS64 P0, [R3+URZ], R0 ;  /* 0x00000000030085a7 */ /* 0x000f24000800007f */
[----:B----4-:R-:W-:Y:S05]  /*aa30*/  @!P0 BRA `(.L_x_10556) ;  /* 0xfffffffc00f08947 */ /* 0x010fea000383ffff */
[----:B------:R-:W-:Y:S05]  /*aa40*/  BRA `(.L_x_10584) ;  /* 0xfffffff400c07947 */ /* 0x000fea000383ffff */
.L_x_10558:
[----:B--2---:R2:W3:Y:S02]  /*aa50*/  SYNCS.PHASECHK.TRANS64.TRYWAIT P0, [R5+URZ], R4 ;  /* 0x00000004050075a7 */ /* 0x0044e4000800017f */
[----:B---3--:R-:W-:Y:S05]  /*aa60*/  @!P0 NANOSLEEP.SYNCS 0x989680 ;  /* 0x009896800000895d */ /* 0x008fea0003900000 */
[----:B------:R-:W3:Y:S02]  /*aa70*/  @!P0 SYNCS.PHASECHK.TRANS64 P0, [R5+URZ], R4 ;  /* 0x00000004050085a7 */ /* 0x000ee4000800007f */
[----:B---3--:R-:W-:Y:S05]  /*aa80*/  @!P0 BRA `(.L_x_10558) ;  /* 0xfffffffc00f08947 */ /* 0x008fea000383ffff */
[----:B------:R-:W-:Y:S05]  /*aa90*/  BRA `(.L_x_10585) ;  /* 0xfffffff400c47947 */ /* 0x000fea000383ffff */
.L_x_10586:
        /* <DEDUP_REMOVED lines=14> */
.L_x_12788:


//--------------------- .text._ZN7cutlass13device_kernelIN5flash11enable_sm90INS1_16FlashAttnFwdSm90INS1_25CollectiveMainloopFwdSm90ILi2EN4cute5tupleIJNS5_1CILi1EEES8_S8_EEENS6_IJNS7_ILi192EEESA_NS7_ILi64EEEEEELi64ENS_6half_tEfNS_4arch4Sm90ELb0ELb0ELb0ELb1ELb0ELb0ELb0ELb0ELb1ELb0ELb0ELb0EEENS1_21CollectiveEpilogueFwdINS6_IJSA_SB_SA_EEES9_SD_SF_Li384ELb1ELb0ELb0ELb0EEENS1_36VarlenDynamicPersistentTileSchedulerILi192ELi192ELi384ELi32ELb0ELb0ELb1ELb0ELb1ELb1EEEEEEEEEvNT_6ParamsE --------------------------
	.section	.text._ZN7cutlass13device_kernelIN5flash11enable_sm90INS1_16FlashAttnFwdSm90INS1_25CollectiveMainloopFwdSm90ILi2EN4cute5tupleIJNS5_1CILi1EEES8_S8_EEENS6_IJNS7_ILi192EEESA_NS7_ILi64EEEEEELi64ENS_6half_tEfNS_4arch4Sm90ELb0ELb0ELb0ELb1ELb0ELb0ELb0ELb0ELb1ELb0ELb0ELb0EEENS1_21CollectiveEpilogueFwdINS6_IJSA_SB_SA_EEES9_SD_SF_Li384ELb1ELb0ELb0ELb0EEENS1_36VarlenDynamicPersistentTileSchedulerILi192ELi192ELi384ELi32ELb0ELb0ELb1ELb0ELb1ELb1EEEEEEEEEvNT_6ParamsE,"ax",@progbits
	.align	128
.text._ZN7cutlass13device_kernelIN5flash11enable_sm90INS1_16FlashAttnFwdSm90INS1_25CollectiveMainloopFwdSm90ILi2EN4cute5tupleIJNS5_1CILi1EEES8_S8_EEENS6_IJNS7_ILi192EEESA_NS7_ILi64EEEEEELi64ENS_6half_tEfNS_4arch4Sm90ELb0ELb0ELb0ELb1ELb0ELb0ELb0ELb0ELb1ELb0ELb0ELb0EEENS1_21CollectiveEpilogueFwdINS6_IJSA_SB_SA_EEES9_SD_SF_Li384ELb1ELb0ELb0ELb0EEENS1_36VarlenDynamicPersistentTileSchedulerILi192ELi192ELi384ELi32ELb0ELb0ELb1ELb0ELb1ELb1EEEEEEEEEvNT_6ParamsE:
        .type           _ZN7cutlass13device_kernelIN5flash11enable_sm90INS1_16FlashAttnFwdSm90INS1_25CollectiveMainloopFwdSm90ILi2EN4cute5tupleIJNS5_1CILi1EEES8_S8_EEENS6_IJNS7_ILi192EEESA_NS7_ILi64EEEEEELi64ENS_6half_tEfNS_4arch4Sm90ELb0ELb0ELb0ELb1ELb0ELb0ELb0ELb0ELb1ELb0ELb0ELb0EEENS1_21CollectiveEpilogueFwdINS6_IJSA_SB_SA_EEES9_SD_SF_Li384ELb1ELb0ELb0ELb0EEENS1_36VarlenDynamicPersistentTileSchedulerILi192ELi192ELi384ELi32ELb0ELb0ELb1ELb0ELb1ELb1EEEEEEEEEvNT_6ParamsE,@function
        .size           _ZN7cutlass13device_kernelIN5flash11enable_sm90INS1_16FlashAttnFwdSm90INS1_25CollectiveMainloopFwdSm90ILi2EN4cute5tupleIJNS5_1CILi1EEES8_S8_EEENS6_IJNS7_ILi192EEESA_NS7_ILi64EEEEEELi64ENS_6half_tEfNS_4arch4Sm90ELb0ELb0ELb0ELb1ELb0ELb0ELb0ELb0ELb1ELb0ELb0ELb0EEENS1_21CollectiveEpilogueFwdINS6_IJSA_SB_SA_EEES9_SD_SF_Li384ELb1ELb0ELb0ELb0EEENS1_36VarlenDynamicPersistentTileSchedulerILi192ELi192ELi384ELi32ELb0ELb0ELb1ELb0ELb1ELb1EEEEEEEEEvNT_6ParamsE,(.L_x_12789 - _ZN7cutlass13device_kernelIN5flash11enable_sm90INS1_16FlashAttnFwdSm90INS1_25CollectiveMainloopFwdSm90ILi2EN4cute5tupleIJNS5_1CILi1EEES8_S8_EEENS6_IJNS7_ILi192EEESA_NS7_ILi64EEEEEELi64ENS_6half_tEfNS_4arch4Sm90ELb0ELb0ELb0ELb1ELb0ELb0ELb0ELb0ELb1ELb0ELb0ELb0EEENS1_21CollectiveEpilogueFwdINS6_IJSA_SB_SA_EEES9_SD_SF_Li384ELb1ELb0ELb0ELb0EEENS1_36VarlenDynamicPersistentTileSchedulerILi192ELi192ELi384ELi32ELb0ELb0ELb1ELb0ELb1ELb1EEEEEEEEEvNT_6ParamsE)
        .other          _ZN7cutlass13device_kernelIN5flash11enable_sm90INS1_16FlashAttnFwdSm90INS1_25CollectiveMainloopFwdSm90ILi2EN4cute5tupleIJNS5_1CILi1EEES8_S8_EEENS6_IJNS7_ILi192EEESA_NS7_ILi64EEEEEELi64ENS_6half_tEfNS_4arch4Sm90ELb0ELb0ELb0ELb1ELb0ELb0ELb0ELb0ELb1ELb0ELb0ELb0EEENS1_21CollectiveEpilogueFwdINS6_IJSA_SB_SA_EEES9_SD_SF_Li384ELb1ELb0ELb0ELb0EEENS1_36VarlenDynamicPersistentTileSchedulerILi192ELi192ELi384ELi32ELb0ELb0ELb1ELb0ELb1ELb1EEEEEEEEEvNT_6ParamsE,@"STO_CUDA_ENTRY STV_DEFAULT"
_ZN7cutlass13device_kernelIN5flash11enable_sm90INS1_16FlashAttnFwdSm90INS1_25CollectiveMainloopFwdSm90ILi2EN4cute5tupleIJNS5_1CILi1EEES8_S8_EEENS6_IJNS7_ILi192EEESA_NS7_ILi64EEEEEELi64ENS_6half_tEfNS_4arch4Sm90ELb0ELb0ELb0ELb1ELb0ELb0ELb0ELb0ELb1ELb0ELb0ELb0EEENS1_21CollectiveEpilogueFwdINS6_IJSA_SB_SA_EEES9_SD_SF_Li384ELb1ELb0ELb0ELb0EEENS1_36VarlenDynamicPersistentTileSchedulerILi192ELi192ELi384ELi32ELb0ELb0ELb1ELb0ELb1ELb1EEEEEEEEEvNT_6ParamsE:
        /* <DEDUP_REMOVED lines=21> */
.L_x_10588:
[----:B------:R-:W-:Y:S05]  /*0150*/  BSYNC B0 ;  /* 0x0000000000007941 */ /* 0x000fea0003800000 */
.L_x_10587:
        /* <DEDUP_REMOVED lines=41> */
.L_x_10589:
        /* <DEDUP_REMOVED lines=22> */
.L_x_10590:
        /* <DEDUP_REMOVED lines=18> */
.L_x_10591:
        /* <DEDUP_REMOVED lines=22> */
.L_x_10592:
        /* <DEDUP_REMOVED lines=22> */
.L_x_10593:
[----:B------:R-:W-:Y:S01]  /*0930*/  PLOP3.LUT P0, PT, PT, PT, UP0, 0x80, 0x0 ;  /* 0x000000000000781c */ /* 0x000fe20003f0f008 */
[----:B------:R-:W-:Y:S01]  /*0940*/  UMOV UR36, 0x1 ;  /* 0x0000000100247882 */ /* 0x000fe20000000000 */
[----:B------:R-:W-:Y:S01]  /*0950*/  NOP ;  /* 0x0000000000007918 */ /* 0x000fe20000000000 */
[----:B------:R-:W-:Y:S01]  /*0960*/  USEL UR36, UR36, 0x2, !UP0 ;  /* 0x0000000224247887 */ /* 0x000fe2000c000000 */
[----:B------:R-:W-:Y:S01]  /*0970*/  ULDC.64 UR46, c[0x0][0x208] ;  /* 0x00008200002e7ab9 */ /* 0x000fe20000000a00 */
[----:B012-4-:R-:W-:Y:S08]  /*0980*/  BAR.SYNC.DEFER_BLOCKING 0x0 ;  /* 0x0000000000007b1d */ /* 0x017ff00000010000 */
[----:B------:R-:W-:Y:S05]  /*0990*/  @!P0 BRA `(.L_x_10594) ;  /* 0x0000008800388947 */ /* 0x000fea0003800000 */
.L_x_10595:
        /* <DEDUP_REMOVED lines=21> */
[----:B------:R-:W-:Y:S02]  /*0af0*/  ULOP3.LUT UR45, UR36, 0x1, URZ, 0xfc, !UPT ;  /* 0x00000001242d7892 */ /* 0x000fe4000f8efc3f */
[----:B------:R-:W-:Y:S01]  /*0b00*/  SHF.R.S32.HI R0, RZ, 0x1f, R12 ;  /* 0x0000001fff007819 */ /* 0x000fe2000001140c */
[----:B------:R-:W-:Y:S01]  /*0b10*/  UMOV UR37, URZ ;  /* 0x0000003f00257c82 */ /* 0x000fe20008000000 */
[----:B------:R-:W-:Y:S01]  /*0b20*/  UMOV UR38, URZ ;  /* 0x0000003f00267c82 */ /* 0x000fe20008000000 */
[----:B------:R-:W-:Y:S01]  /*0b30*/  UMOV UR39, URZ ;  /* 0x0000003f00277c82 */ /* 0x000fe20008000000 */
[----:B------:R-:W-:-:S04]  /*0b40*/  LEA.HI R2, R0, R12, RZ, 0x7 ;  /* 0x0000000c00027211 */ /* 0x000fc800078f38ff */
[----:B------:R-:W-:Y:S02]  /*0b50*/  LOP3.LUT R3, R2, 0xffffff80, RZ, 0xc0, !PT ;  /* 0xffffff8002037812 */ /* 0x000fe400078ec0ff */
[----:B------:R-:W-:-:S03]  /*0b60*/  SHF.R.S32.HI R13, RZ, 0x7, R2 ;  /* 0x00000007ff0d7819 */ /* 0x000fc60000011402 */
[----:B------:R-:W-:Y:S01]  /*0b70*/  IMAD.IADD R14, R12, 0x1, -R3 ;  /* 0x000000010c0e7824 */ /* 0x000fe200078e0a03 */
[----:B------:R-:W-:-:S04]  /*0b80*/  LEA.HI R3, R0, R12, RZ, 0x4 ;  /* 0x0000000c00037211 */ /* 0x000fc800078f20ff */
[----:B------:R-:W-:Y:S02]  /*0b90*/  SHF.R.S32.HI R8, RZ, 0x1f, R14 ;  /* 0x0000001fff087819 */ /* 0x000fe4000001140e */
[----:B------:R-:W-:Y:S02]  /*0ba0*/  LOP3.LUT R4, R3, 0xfffffff0, RZ, 0xc0, !PT ;  /* 0xfffffff003047812 */ /* 0x000fe400078ec0ff */
[----:B------:R-:W-:-:S03]  /*0bb0*/  LEA.HI R9, R8, R14, RZ, 0x2 ;  /* 0x0000000e08097211 */ /* 0x000fc600078f10ff */
[----:B------:R-:W-:Y:S01]  /*0bc0*/  IMAD.IADD R4, R12, 0x1, -R4 ;  /* 0x000000010c047824 */ /* 0x000fe200078e0a04 */
[--C-:B------:R-:W-:Y:S02]  /*0bd0*/  SHF.R.S32.HI R7, RZ, 0x2, R9.reuse ;  /* 0x00000002ff077819 */ /* 0x100fe40000011409 */
[----:B------:R-:W-:Y:S02]  /*0be0*/  SHF.R.S32.HI R6, RZ, 0x1f, R9 ;  /* 0x0000001fff067819 */ /* 0x000fe40000011409 */
[----:B------:R-:W-:Y:S02]  /*0bf0*/  SHF.R.S32.HI R5, RZ, 0x1f, R4 ;  /* 0x0000001fff057819 */ /* 0x000fe40000011404 */
[----:B------:R-:W-:Y:S02]  /*0c00*/  LEA.HI R6, R6, R7, RZ, 0x3 ;  /* 0x0000000706067211 */ /* 0x000fe400078f18ff */
[----:B------:R-:W-:Y:S02]  /*0c10*/  LEA.HI R5, R5, R4, RZ, 0x3 ;  /* 0x0000000405057211 */ /* 0x000fe400078f18ff */
[----:B------:R-:W-:-:S02]  /*0c20*/  LOP3.LUT R10, R6, 0xfffffff8, RZ, 0xc0, !PT ;  /* 0xfffffff8060a7812 */ /* 0x000fc400078ec0ff */
[----:B------:R-:W-:Y:S02]  /*0c30*/  SHF.R.S32.HI R6, RZ, 0x4, R3 ;  /* 0x00000004ff067819 */ /* 0x000fe40000011403 */
[----:B------:R-:W-:Y:S01]  /*0c40*/  LOP3.LUT R9, R9, 0x7ffffffc, RZ, 0xc0, !PT ;  /* 0x7ffffffc09097812 */ /* 0x000fe200078ec0ff */
[----:B------:R-:W-:Y:S01]  /*0c50*/  IMAD.IADD R11, R7, 0x1, -R10 ;  /* 0x00000001070b7824 */ /* 0x000fe200078e0a0a */
[----:B------:R-:W-:Y:S02]  /*0c60*/  LEA.HI R7, R0, R12, RZ, 0x5 ;  /* 0x0000000c00077211 */ /* 0x000fe400078f28ff */
[----:B------:R-:W-:Y:S01]  /*0c70*/  LEA.HI R3, R3, R6, RZ, 0x1 ;  /* 0x0000000603037211 */ /* 0x000fe200078f08ff */
[----:B------:R-:W-:Y:S01]  /*0c80*/  IMAD.IADD R9, R14, 0x1, -R9 ;  /* 0x000000010e097824 */ /* 0x000fe200078e0a09 */
[----:B------:R-:W-:Y:S01]  /*0c90*/  LEA.HI R10, R8, R14, RZ, 0x5 ;  /* 0x0000000e080a7211 */ /* 0x000fe200078f28ff */
[----:B------:R-:W-:Y:S01]  /*0ca0*/  IMAD.SHL.U32 R8, R7, 0x20, RZ ;  /* 0x0000002007087824 */ /* 0x000fe200078e00ff */
[----:B------:R-:W-:-:S02]  /*0cb0*/  LOP3.LUT R7, R3, 0x1ffffffe, RZ, 0xc0, !PT ;  /* 0x1ffffffe03077812 */ /* 0x000fc400078ec0ff */
[C---:B------:R-:W-:Y:S01]  /*0cc0*/  LOP3.LUT R3, R5.reuse, 0xfffffff8, RZ, 0xc0, !PT ;  /* 0xfffffff805037812 */ /* 0x040fe200078ec0ff */
[----:B------:R-:W-:Y:S01]  /*0cd0*/  IMAD.SHL.U32 R5, R5, 0x40, RZ ;  /* 0x0000004005057824 */ /* 0x000fe200078e00ff */
[----:B------:R-:W-:Y:S01]  /*0ce0*/  LOP3.LUT R8, R8, 0xfffffc00, RZ, 0xc0, !PT ;  /* 0xfffffc0008087812 */ /* 0x000fe200078ec0ff */
[----:B------:R-:W-:Y:S01]  /*0cf0*/  IMAD.IADD R7, R6, 0x1, -R7 ;  /* 0x0000000106077824 */ /* 0x000fe200078e0a07 */
[----:B------:R-:W-:Y:S01]  /*0d00*/  SHF.R.S32.HI R10, RZ, 0x5, R10 ;  /* 0x00000005ff0a7819 */ /* 0x000fe2000001140a */
[C---:B------:R-:W-:Y:S01]  /*0d10*/  IMAD.IADD R3, R4.reuse, 0x1, -R3 ;  /* 0x0000000104037824 */ /* 0x040fe200078e0a03 */
[----:B------:R-:W-:Y:S01]  /*0d20*/  LOP3.LUT R5, R5, 0x7ffffe00, RZ, 0xc0, !PT ;  /* 0x7ffffe0005057812 */ /* 0x000fe200078ec0ff */
[----:B------:R-:W-:Y:S01]  /*0d30*/  IMAD R4, R4, 0x40, R8 ;  /* 0x0000004004047824 */ /* 0x000fe200078e0208 */
[----:B------:R-:W-:Y:S01]  /*0d40*/  LEA.HI R0, R0, R12, RZ, 0x3 ;  /* 0x0000000c00007211 */ /* 0x000fe200078f18ff */
[C---:B------:R-:W-:Y:S01]  /*0d50*/  IMAD.SHL.U32 R2, R3.reuse, 0x40, RZ ;  /* 0x0000004003027824 */ /* 0x040fe200078e00ff */
[----:B------:R-:W-:Y:S01]  /*0d60*/  R2P PR, R3, 0x6 ;  /* 0x0000000603007804 */ /* 0x000fe20000000000 */
[----:B------:R-:W-:Y:S01]  /*0d70*/  IMAD.SHL.U32 R7, R7, 0x8, RZ ;  /* 0x0000000807077824 */ /* 0x000fe200078e00ff */
[----:B------:R-:W-:Y:S01]  /*0d80*/  SHF.R.S32.HI R152, RZ, 0x3, R0 ;  /* 0x00000003ff987819 */ /* 0x000fe20000011400 */
[----:B------:R-:W-:Y:S01]  /*0d90*/  IMAD.HI R6, R13, 0x55555556, RZ ;  /* 0x555555560d067827 */ /* 0x000fe200078e02ff */
[----:B------:R-:W-:-:S02]  /*0da0*/  LOP3.LUT R2, R2, 0x1c0, RZ, 0xc0, !PT ;  /* 0x000001c002027812 */ /* 0x000fc400078ec0ff */
[----:B------:R-:W-:Y:S01]  /*0db0*/  SEL R16, R16, 0xffffffc0, !P2 ;  /* 0xffffffc010107807 */ /* 0x000fe20005000000 */
[----:B------:R-:W-:Y:S01]  /*0dc0*/  IMAD.IADD R4, R7, 0x1, R4 ;  /* 0x0000000107047824 */ /* 0x000fe200078e0204 */
[----:B------:R-:W-:Y:S01]  /*0dd0*/  LOP3.LUT R7, R2, 0x8, R7, 0xf8, !PT ;  /* 0x0000000802077812 */ /* 0x000fe200078ef807 */
[----:B------:R-:W-:Y:S01]  /*0de0*/  IMAD R11, R10, 0x10, R11 ;  /* 0x000000100a0b7824 */ /* 0x000fe200078e020b */
[----:B------:R-:W-:Y:S01]  /*0df0*/  SHF.R.U32.HI R2, RZ, 0x3, R2 ;  /* 0x00000003ff027819 */ /* 0x000fe20000011602 */
[----:B------:R-:W-:Y:S01]  /*0e00*/  IMAD.MOV.U32 R10, RZ, RZ, -0x2 ;  /* 0xfffffffeff0a7424 */ /* 0x000fe200078e00ff */
[----:B------:R-:W-:Y:S01]  /*0e10*/  LEA.HI R6, R6, R6, RZ, 0x1 ;  /* 0x0000000606067211 */ /* 0x000fe200078f08ff */
[----:B------:R0:W-:Y:S01]  /*0e20*/  STL [R1+0x18], R4 ;  /* 0x0000180401007387 */ /* 0x0001e20000100800 */
[----:B------:R-:W-:-:S03]  /*0e30*/  LOP3.LUT R2, R7, R2, RZ, 0x3c, !PT ;  /* 0x0000000207027212 */ /* 0x000fc600078e3cff */
[----:B------:R-:W-:Y:S01]  /*0e40*/  IMAD R6, R6, -0x3, R13 ;  /* 0xfffffffd06067824 */ /* 0x000fe200078e020d */
[----:B------:R-:W-:-:S03]  /*0e50*/  IADD3 R2, R2, R5, R8 ;  /* 0x0000000502027210 */ /* 0x000fc60007ffe008 */
[----:B------:R-:W-:Y:S01]  /*0e60*/  IMAD R3, R6, 0x40, R11 ;  /* 0x0000004006037824 */ /* 0x000fe200078e020b */
[----:B------:R-:W-:Y:S01]  /*0e70*/  LEA R2, R2, UR40, 0x1 ;  /* 0x0000002802027c11 */ /* 0x000fe2000f8e08ff */
[----:B0-----:R-:W-:-:S04]  /*0e80*/  IMAD R4, R9, R10, 0xc0 ;  /* 0x000000c009047424 */ /* 0x001fc800078e020a */
[C---:B------:R-:W-:Y:S01]  /*0e90*/  VIADD R17, R2.reuse, 0x1e800 ;  /* 0x0001e80002117836 */ /* 0x040fe20000000000 */
[----:B------:R-:W-:Y:S01]  /*0ea0*/  STL [R1+0x10], R4 ;  /* 0x0000100401007387 */ /* 0x000fe20000100800 */
[----:B------:R-:W-:Y:S02]  /*0eb0*/  VIADD R154, R2, 0x1e820 ;  /* 0x0001e820029a7836 */ /* 0x000fe40000000000 */
[C---:B------:R-:W-:Y:S01]  /*0ec0*/  @P1 VIADD R154, R17.reuse, 0xffffffe0 ;  /* 0xffffffe0119a1836 */ /* 0x040fe20000000000 */
[----:B------:R0:W-:Y:S01]  /*0ed0*/  STL [R1+0x14], R3 ;  /* 0x0000140301007387 */ /* 0x0001e20000100800 */
[----:B------:R-:W-:Y:S02]  /*0ee0*/  IMAD.IADD R17, R17, 0x1, R16 ;  /* 0x0000000111117824 */ /* 0x000fe400078e0210 */
[----:B------:R-:W-:Y:S02]  /*0ef0*/  IMAD.IADD R16, R16, 0x1, R154 ;  /* 0x0000000110107824 */ /* 0x000fe400078e029a */
[----:B------:R-:W-:-:S02]  /*0f00*/  VIADD R156, R154, 0x6000 ;  /* 0x000060009a9c7836 */ /* 0x000fc40000000000 */
[----:B------:R-:W-:Y:S01]  /*0f10*/  VIADD R155, R154, 0xc000 ;  /* 0x0000c0009a9b7836 */ /* 0x000fe20000000000 */
[----:B0-----:R-:W-:-:S05]  /*0f20*/  LOP3.LUT R3, R0, 0x1ffffff8, RZ, 0xc0, !PT ;  /* 0x1ffffff800037812 */ /* 0x001fca00078ec0ff */
[----:B------:R-:W-:-:S04]  /*0f30*/  IMAD.IADD R3, R12, 0x1, -R3 ;  /* 0x000000010c037824 */ /* 0x000fc800078e0a03 */
[----:B------:R-:W-:-:S07]  /*0f40*/  IMAD.SHL.U32 R157, R3, 0x8, RZ ;  /* 0x00000008039d7824 */ /* 0x000fce00078e00ff */
.L_x_10637:
        /* <DEDUP_REMOVED lines=14> */
[----:B------:R-:W-:Y:S02]  /*1030*/  @UP0 ULEA UR6, UP2, UR41, UR6, 0x2 ;  /* 0x0000000629060291 */ /* 0x000fe4000f84103f */
[----:B------:R-:W-:Y:S02]  /*1040*/  @UP1 ULEA UR8, UP3, UR41, UR8, 0x2 ;  /* 0x0000000829081291 */ /* 0x000fe4000f86103f */
[----:B------:R-:W-:Y:S02]  /*1050*/  @UP0 ULEA.HI.X UR7, UR41, UR7, UR42, 0x2, UP2 ;  /* 0x0000000729070291 */ /* 0x000fe400090f142a */
[----:B------:R-:W-:Y:S01]  /*1060*/  @UP1 ULEA.HI.X UR9, UR41, UR9, UR42, 0x2, UP3 ;  /* 0x0000000929091291 */ /* 0x000fe200098f142a */
[----:B------:R-:W-:Y:S02]  /*1070*/  IMAD.U32 R4, RZ, RZ, UR6 ;  /* 0x00000006ff047e24 */ /* 0x000fe4000f8e00ff */
[----:B----4-:R-:W-:-:S02]  /*1080*/  IMAD.U32 R6, RZ, RZ, UR8 ;  /* 0x00000008ff067e24 */ /* 0x010fc4000f8e00ff */
[----:B------:R-:W-:Y:S01]  /*1090*/  IMAD.U32 R5, RZ, RZ, UR7 ;  /* 0x00000007ff057e24 */ /* 0x000fe2000f8e00ff */
[----:B------:R-:W-:Y:S01]  /*10a0*/  ULDC.64 UR6, c[0x0][0x3f8] ;  /* 0x0000fe0000067ab9 */ /* 0x000fe20000000a00 */
[----:B------:R-:W-:-:S03]  /*10b0*/  IMAD.U32 R7, RZ, RZ, UR9 ;  /* 0x00000009ff077e24 */ /* 0x000fc6000f8e00ff */
[----:B------:R-:W2:Y:S04]  /*10c0*/  @P0 LDG.E R4, desc[UR46][R4.64] ;  /* 0x0000002e04040981 */ /* 0x000ea8000c1e1900 */
[----:B------:R-:W3:Y:S01]  /*10d0*/  @P1 LDG.E R6, desc[UR46][R6.64] ;  /* 0x0000002e06061981 */ /* 0x000ee2000c1e1900 */
[----:B------:R-:W-:Y:S01]  /*10e0*/  UISETP.NE.U32.AND UP0, UPT, UR6, URZ, UPT ;  /* 0x0000003f0600728c */ /* 0x000fe2000bf05070 */
[----:B------:R-:W-:Y:S01]  /*10f0*/  IMAD.MOV.U32 R3, RZ, RZ, RZ ;  /* 0x000000ffff037224 */ /* 0x000fe200078e00ff */
[----:B------:R-:W-:Y:S01]  /*1100*/  UMOV UR49, URZ ;  /* 0x0000003f00317c82 */ /* 0x000fe20008000000 */
[----:B------:R0:W-:Y:S01]  /*1110*/  STL [R1], R25 ;  /* 0x0000001901007387 */ /* 0x0001e20000100800 */
[----:B------:R-:W-:Y:S01]  /*1120*/  UISETP.NE.AND.EX UP0, UPT, UR7, URZ, UPT, UP0 ;  /* 0x0000003f0700728c */ /* 0x000fe2000bf05300 */
[----:B------:R-:W-:Y:S01]  /*1130*/  CS2R R18, SRZ ;  /* 0x0000000000127805 */ /* 0x000fe2000001ff00 */
[----:B------:R-:W-:Y:S01]  /*1140*/  ULDC UR6, c[0x0][0x2e0] ;  /* 0x0000b80000067ab9 */ /* 0x000fe20000000800 */
[----:B------:R-:W-:Y:S01]  /*1150*/  UMOV UR43, UR5 ;  /* 0x00000005002b7c82 */ /* 0x000fe20008000000 */
[----:B------:R-:W-:Y:S01]  /*1160*/  USEL UR4, UR4, 0x1, UP0 ;  /* 0x0000000104047887 */ /* 0x000fe20008000000 */
[----:B------:R-:W-:Y:S01]  /*1170*/  IMAD.MOV.U32 R151, RZ, RZ, RZ ;  /* 0x000000ffff977224 */ /* 0x000fe200078e00ff */
[----:B------:R-:W-:Y:S01]  /*1180*/  CS2R R22, SRZ ;  /* 0x0000000000167805 */ /* 0x000fe2000001ff00 */
[----:B------:R-:W-:Y:S01]  /*1190*/  IMAD.MOV.U32 R0, RZ, RZ, RZ ;  /* 0x000000ffff007224 */ /* 0x000fe200078e00ff */
[----:B------:R-:W-:Y:S01]  /*11a0*/  UIMAD UR4, UR4, UR6, URZ ;  /* 0x00000006040472a4 */ /* 0x000fe2000f8e023f */
[----:B------:R-:W-:-:S02]  /*11b0*/  CS2R R28, SRZ ;  /* 0x00000000001c7805 */ /* 0x000fc4000001ff00 */
[----:B------:R-:W-:Y:S02]  /*11c0*/  CS2R R30, SRZ ;  /* 0x00000000001e7805 */ /* 0x000fe4000001ff00 */
[----:B-1----:R-:W-:Y:S01]  /*11d0*/  CS2R R14, SRZ ;  /* 0x00000000000e7805 */ /* 0x002fe2000001ff00 */
[----:B------:R-:W-:Y:S01]  /*11e0*/  IMAD.MOV.U32 R32, RZ, RZ, RZ ;  /* 0x000000ffff207224 */ /* 0x000fe200078e00ff */
[----:B------:R-:W-:Y:S01]  /*11f0*/  CS2R R12, SRZ ;  /* 0x00000000000c7805 */ /* 0x000fe2000001ff00 */
[----:B------:R-:W-:Y:S01]  /*1200*/  IMAD.MOV.U32 R34, RZ, RZ, RZ ;  /* 0x000000ffff227224 */ /* 0x000fe200078e00ff */
[----:B--2---:R-:W-:Y:S02]  /*1210*/  @P0 R2UR UR49, R4 ;  /* 0x00000000043102ca */ /* 0x004fe400000e0000 */
[----:B------:R-:W-:Y:S02]  /*1220*/  PLOP3.LUT P0, PT, PT, PT, PT, 0x80, 0x0 ;  /* 0x000000000000781c */ /* 0x000fe40003f0f070 */
[----:B---3--:R-:W-:Y:S01]  /*1230*/  @P1 R2UR UR4, R6 ;  /* 0x00000000060412ca */ /* 0x008fe200000e0000 */
[----:B0-----:R-:W-:-:S14]  /*1240*/  @P1 BRA `(.L_x_10596) ;  /* 0x0000000000341947 */ /* 0x001fdc0003800000 */
        /* <DEDUP_REMOVED lines=13> */
.L_x_10596:
        /* <DEDUP_REMOVED lines=8> */
[----:B------:R-:W-:Y:S02]  /*13a0*/  CS2R R42, SRZ ;  /* 0x00000000002a7805 */ /* 0x000fe4000001ff00 */
[----:B------:R-:W-:-:S02]  /*13b0*/  CS2R R44, SRZ ;  /* 0x00000000002c7805 */ /* 0x000fc4000001ff00 */
[----:B------:R-:W-:Y:S01]  /*13c0*/  PLOP3.LUT P1, PT, PT, PT, UP0, 0x80, 0x0 ;  /* 0x000000000000781c */ /* 0x000fe20003f2f008 */
[----:B------:R-:W-:Y:S01]  /*13d0*/  UIMAD.WIDE UR4, UR4, 0x2aaaaaab, URZ ;  /* 0x2aaaaaab040478a5 */ /* 0x000fe2000f8e023f */
[----:B------:R-:W-:Y:S02]  /*13e0*/  CS2R R46, SRZ ;  /* 0x00000000002e7805 */ /* 0x000fe4000001ff00 */
[----:B------:R-:W-:Y:S01]  /*13f0*/  CS2R R48, SRZ ;  /* 0x0000000000307805 */ /* 0x000fe2000001ff00 */
[----:B------:R-:W-:Y:S01]  /*1400*/  IMAD.MOV.U32 R50, RZ, RZ, RZ ;  /* 0x000000ffff327224 */ /* 0x000fe200078e00ff */
[----:B------:R-:W-:-:S04]  /*1410*/  USHF.R.U32.HI UR48, URZ, 0x1f, UR5 ;  /* 0x0000001f3f307899 */ /* 0x000fc80008011605 */
[----:B------:R-:W-:-:S03]  /*1420*/  ULEA.HI.SX32 UR48, UR5, UR48, 0x1b ;  /* 0x0000003005307291 */ /* 0x000fc6000f8fda3f */
[----:B------:R-:W-:Y:S09]  /*1430*/  @!P1 BRA `(.L_x_10597) ;  /* 0x0000006400289947 */ /* 0x000ff20003800000 */
[----:B------:R-:W0:Y:S01]  /*1440*/  S2R R4, SR_TID.X ;  /* 0x0000000000047919 */ /* 0x000e220000002100 */
[----:B------:R-:W-:-:S04]  /*1450*/  UIADD3 UR6, UR40, 0x1e800, URZ ;  /* 0x0001e80028067890 */ /* 0x000fc8000fffe03f */
[----:B------:R-:W-:-:S06]  /*1460*/  ULOP3.LUT UP0, URZ, UR6, 0x3ff, URZ, 0xc0, !UPT ;  /* 0x000003ff063f7892 */ /* 0x000fcc000f80c03f */
[----:B------:R-:W-:Y:S01]  /*1470*/  PLOP3.LUT P0, PT, PT, PT, UP0, 0x80, 0x0 ;  /* 0x000000000000781c */ /* 0x000fe20003f0f008 */
[----:B0-----:R-:W-:-:S05]  /*1480*/  VIADD R5, R4, 0xffffff80 ;  /* 0xffffff8004057836 */ /* 0x001fca0000000000 */
[----:B------:R-:W-:-:S04]  /*1490*/  SHF.R.S32.HI R4, RZ, 0x1f, R5 ;  /* 0x0000001fff047819 */ /* 0x000fc80000011405 */
[----:B------:R-:W-:-:S04]  /*14a0*/  LEA.HI R4, R4, R5, RZ, 0x7 ;  /* 0x0000000504047211 */ /* 0x000fc800078f38ff */
[----:B------:R-:W-:-:S05]  /*14b0*/  SHF.R.S32.HI R4, RZ, 0x7, R4 ;  /* 0x00000007ff047819 */ /* 0x000fca0000011404 */
[----:B------:R-:W0:Y:S02]  /*14c0*/  SHFL.IDX PT, R0, R4, RZ, 0x1f ;  /* 0x00001fff04007589 */ /* 0x000e2400000e0000 */
[----:B0-----:R-:W-:-:S13]  /*14d0*/  R2UR UR44, R0 ;  /* 0x00000000002c72ca */ /* 0x001fda00000e0000 */
[----:B------:R-:W-:-:S04]  /*14e0*/  UIMAD.WIDE UR4, UR44, 0x55555556, URZ ;  /* 0x555555562c0478a5 */ /* 0x000fc8000f8e023f */
[----:B------:R-:W-:-:S04]  /*14f0*/  ULEA.HI UR5, UR5, UR5, URZ, 0x1 ;  /* 0x0000000505057291 */ /* 0x000fc8000f8f083f */
[----:B------:R-:W-:Y:S01]  /*1500*/  UIMAD UR50, UR5, -0x3, UR44 ;  /* 0xfffffffd053278a4 */ /* 0x000fe2000f8e022c */
        /* <DEDUP_REMOVED lines=17> */
.L_x_10598:
        /* <DEDUP_REMOVED lines=9> */
.L_x_10721:
[----:B------:R-:W-:Y:S05]  /*16b0*/  @!P0 BRA `(.L_x_10600) ;  /* 0x0000000000048947 */ /* 0x000fea0003800000 */
[----:B------:R-:W-:Y:S01]  /*16c0*/  BPT.TRAP 0x1 ;  /* 0x000000040000795c */ /* 0x000fe20000300000 */
.L_x_10600:
[----:B0-----:R-:W-:Y:S02]  /*16d0*/  IMAD.U32 R3, RZ, RZ, UR39 ;  /* 0x00000027ff037e24 */ /* 0x001fe4000f8e00ff */
[----:B------:R-:W-:-:S03]  /*16e0*/  IMAD.U32 R0, RZ, RZ, UR38 ;  /* 0x00000026ff007e24 */ /* 0x000fc6000f8e00ff */
[----:B------:R-:W-:Y:S02]  /*16f0*/  LEA R3, R3, UR40, 0x3 ;  /* 0x0000002803037c11 */ /* 0x000fe4000f8e18ff */
[----:B------:R-:W-:-:S04]  /*1700*/  SHF.L.U32 R0, R0, 0x1f, RZ ;  /* 0x0000001f00007819 */ /* 0x000fc800000006ff */
[----:B------:R0:W1:Y:S01]  /*1710*/  SYNCS.PHASECHK.TRANS64.TRYWAIT P2, [R3+URZ+0x30830], R0 ;  /* 0x03083000030075a7 */ /* 0x000062000804017f */
[----:B------:R-:W-:Y:S05]  /*1720*/  @!P0 BRA `(.L_x_10601) ;  /* 0x0000000000048947 */ /* 0x000fea0003800000 */
[----:B------:R-:W-:Y:S01]  /*1730*/  BPT.TRAP 0x1 ;  /* 0x000000040000795c */ /* 0x000fe20000300000 */
.L_x_10601:
[----:B------:R-:W2:Y:S01]  /*1740*/  S2R R4, SR_TID.X ;  /* 0x0000000000047919 */ /* 0x000ea20000002100 */
[----:B------:R-:W-:Y:S01]  /*1750*/  IMAD.MOV.U32 R151, RZ, RZ, RZ ;  /* 0x000000ffff977224 */ /* 0x000fe200078e00ff */
[----:B--2---:R-:W-:Y:S01]  /*1760*/  LOP3.LUT P1, RZ, R4, 0x7f, RZ, 0xc0, !PT ;  /* 0x0000007f04ff7812 */ /* 0x004fe2000782c0ff */
[----:B-1----:R-:W-:-:S12]  /*1770*/  @P2 BRA `(.L_x_10602) ;  /* 0x0000000000082947 */ /* 0x002fd80003800000 */
[----:B------:R-:W1:Y:S02]  /*1780*/  SYNCS.PHASECHK.TRANS64.TRYWAIT P2, [R3+URZ+0x30830], R0 ;  /* 0x03083000030075a7 */ /* 0x000e64000804017f */
[----:B-1----:R-:W-:Y:S05]  /*1790*/  @!P2 BRA `(.L_x_10603) ;  /* 0x000000b80040a947 */ /* 0x002fea0003800000 */
.L_x_10602:
[----:B------:R-:W-:Y:S05]  /*17a0*/  WARPSYNC.ALL ;  /* 0x0000000000007948 */ /* 0x000fea0003800000 */
[----:B------:R-:W-:Y:S01]  /*17b0*/  ULEA UR25, UR50, UR40, 0xd ;  /* 0x0000002832197291 */ /* 0x000fe2000f8e683f */
[----:B------:R-:W2:Y:S01]  /*17c0*/  LDL R4, [R1+0x10] ;  /* 0x0000100001047983 */ /* 0x000ea20000100800 */
[----:B------:R-:W-:Y:S01]  /*17d0*/  UIADD3 UR4, UR40, 0x12400, URZ ;  /* 0x0001240028047890 */ /* 0x000fe2000fffe03f */
[----:B------:R-:W-:Y:S01]  /*17e0*/  WARPGROUP.ARRIVE ;  /* 0x00000000000079c5 */ /* 0x000fe20000000000 */
[----:B------:R-:W-:Y:S01]  /*17f0*/  UIADD3 UR5, UR25, 0xc400, URZ ;  /* 0x0000c40019057890 */ /* 0x000fe2000fffe03f */
[----:B------:R-:W-:Y:S01]  /*1800*/  IMAD.U32 R7, RZ, RZ, UR48 ;  /* 0x00000030ff077e24 */ /* 0x000fe2000f8e00ff */
[----:B------:R-:W-:Y:S01]  /*1810*/  USHF.R.U32.HI UR4, URZ, 0x4, UR4 ;  /* 0x000000043f047899 */ /* 0x000fe20008011604 */
[----:B------:R-:W-:Y:S01]  /*1820*/  P2R R6, PR, RZ, 0x2 ;  /* 0x00000002ff067803 */ /* 0x000fe20000000000 */
[----:B------:R-:W-:Y:S01]  /*1830*/  USHF.R.U32.HI UR5, URZ, 0x4, UR5 ;  /* 0x000000043f057899 */ /* 0x000fe20008011605 */
[----:B------:R-:W-:Y:S01]  /*1840*/  P2R R5, PR, RZ, 0x1 ;  /* 0x00000001ff057803 */ /* 0x000fe20000000000 */
[----:B------:R-:W-:Y:S01]  /*1850*/  ULOP3.LUT UR4, UR4, 0x3fff, URZ, 0xc0, !UPT ;  /* 0x00003fff04047892 */ /* 0x000fe2000f8ec03f */
[--C-:B------:R-:W-:Y:S01]  /*1860*/  IMAD.MOV.U32 R150, RZ, RZ, R151.reuse ;  /* 0x000000ffff967224 */ /* 0x100fe200078e0097 */
[----:B------:R-:W-:Y:S01]  /*1870*/  ULOP3.LUT UR5, UR5, 0x3fff, URZ, 0xc0, !UPT ;  /* 0x00003fff05057892 */ /* 0x000fe2000f8ec03f */
[--C-:B------:R-:W-:Y:S01]  /*1880*/  IMAD.MOV.U32 R149, RZ, RZ, R151.reuse ;  /* 0x000000ffff957224 */ /* 0x100fe200078e0097 */
[----:B------:R-:W-:Y:S01]  /*1890*/  ULOP3.LUT UR24, UR4, 0x10000, URZ, 0xfc, !UPT ;  /* 0x0001000004187892 */ /* 0x000fe2000f8efc3f */
[--C-:B------:R-:W-:Y:S01]  /*18a0*/  IMAD.MOV.U32 R148, RZ, RZ, R151.reuse ;  /* 0x000000ffff947224 */ /* 0x100fe200078e0097 */
[----:B------:R-:W-:Y:S01]  /*18b0*/  ULOP3.LUT UR4, UR5, 0x10000, URZ, 0xfc, !UPT ;  /* 0x0001000005047892 */ /* 0x000fe2000f8efc3f */
[--C-:B------:R-:W-:Y:S01]  /*18c0*/  IMAD.MOV.U32 R147, RZ, RZ, R151.reuse ;  /* 0x000000ffff937224 */ /* 0x100fe200078e0097 */
[----:B------:R-:W-:Y:S01]  /*18d0*/  UIMAD UR6, UR39, 0x600, UR24 ;  /* 0x00000600270678a4 */ /* 0x000fe2000f8e0218 */
        /* <DEDUP_REMOVED lines=8> */
[----:B------:R-:W-:Y:S01]  /*1960*/  HGMMA.64x192x16.F32 R24, gdesc[UR4], RZ, !UPT, gsb0 ;  /* 0x02e00000041879f0 */ /* 0x000fe2000c0008ff */
        /* <DEDUP_REMOVED lines=13> */
[----:B------:R-:W-:Y:S01]  /*1a40*/  ULDC UR26, c[0x0][0x988] ;  /* 0x00026200001a7ab9 */ /* 0x000fe20000000800 */
[----:B------:R-:W-:Y:S01]  /*1a50*/  UISETP.GE.AND UP0, UPT, UR49, 0xc1, UPT ;  /* 0x000000c13100788c */ /* 0x000fe2000bf06270 */
        /* <DEDUP_REMOVED lines=21> */
[----:B------:R-:W-:Y:S01]  /*1bb0*/  HGMMA.64x192x16.F32 R24, gdesc[UR8], R24, gsb0 ;  /* 0x02e00000081879f0 */ /* 0x000fe20008000818 */
[----:B--2---:R-:W-:-:S04]  /*1bc0*/  VIADD R4, R4, UR49 ;  /* 0x0000003104047c36 */ /* 0x004fc80008000000 */
        /* <DEDUP_REMOVED lines=20> */
[----:B01----:R-:W-:Y:S02]  /*1d10*/  FMNMX.FTZ R0, R28, R7, !PT ;  /* 0x000000071c007209 */ /* 0x003fe40007810000 */
        /* <DEDUP_REMOVED lines=137> */
[----:B------:R-:W-:Y:S02]  /*25b0*/  FMNMX.FTZ R7, R97, R0, !PT ;  /* 0x0000000061077209 */ /* 0x000fe40007810000 */
        /* <DEDUP_REMOVED lines=13> */
[----:B------:R-:W-:Y:S02]  /*2690*/  FSEL R109, R109, -INF , P2 ;  /* 0xff8000006d6d7808 */ /* 0x000fe40001000000 */
[----:B------:R-:W-:Y:S02]  /*26a0*/  FMNMX.FTZ R0, R108, R7, !PT ;  /* 0x000000076c007209 */ /* 0x000fe40007810000 */
[----:B------:R-:W-:-:S02]  /*26b0*/  ISETP.GT.AND P3, PT, R4, 0xb0, PT ;  /* 0x000000b00400780c */ /* 0x000fc40003f64270 */
        /* <DEDUP_REMOVED lines=14> */
[----:B------:R-:W-:Y:S02]  /*27a0*/  P2R R10, PR, RZ, 0x4 ;  /* 0x00000004ff0a7803 */ /* 0x000fe40000000000 */
[----:B------:R-:W-:Y:S02]  /*27b0*/  FMNMX.FTZ R7, R117, R0, !PT ;  /* 0x0000000075077209 */ /* 0x000fe40007810000 */
[----:B------:R-:W-:Y:S02]  /*27c0*/  P2R R12, PR, RZ, 0x2 ;  /* 0x00000002ff0c7803 */ /* 0x000fe40000000000 */
[----:B------:R-:W-:Y:S01]  /*27d0*/  P2R R11, PR, RZ, 0x1 ;  /* 0x00000001ff0b7803 */ /* 0x000fe20000000000 */
[----:B------:R-:W0:Y:S01]  /*27e0*/  SHFL.BFLY PT, R0, R7, 0x2, 0x1f ;  /* 0x0c401f0007007f89 */ /* 0x000e2200000e0000 */
[----:B------:R-:W-:-:S02]  /*27f0*/  ISETP.GT.AND P0, PT, R4, 0x99, PT ;  /* 0x000000990400780c */ /* 0x000fc40003f04270 */
[----:B------:R-:W-:Y:S02]  /*2800*/  ISETP.GT.AND P1, PT, R4, 0xa0, PT ;  /* 0x000000a00400780c */ /* 0x000fe40003f24270 */
[----:B------:R-:W-:Y:S02]  /*2810*/  FSEL R103, R103, -INF , P0 ;  /* 0xff80000067677808 */ /* 0x000fe40000000000 */
[----:B------:R-:W-:Y:S02]  /*2820*/  FSEL R106, R106, -INF , P1 ;  /* 0xff8000006a6a7808 */ /* 0x000fe40000800000 */
[----:B------:R-:W-:Y:S02]  /*2830*/  ISETP.NE.AND P1, PT, R12, RZ, PT ;  /* 0x000000ff0c00720c */ /* 0x000fe40003f25270 */
[----:B------:R-:W-:Y:S02]  /*2840*/  ISETP.NE.AND P0, PT, R11, RZ, PT ;  /* 0x000000ff0b00720c */ /* 0x000fe40003f05270 */
[----:B------:R-:W-:-:S02]  /*2850*/  FSEL R107, R107, -INF , P1 ;  /* 0xff8000006b6b7808 */ /* 0x000fc40000800000 */
[----:B------:R-:W-:Y:S02]  /*2860*/  FSEL R110, R110, -INF , P0 ;  /* 0xff8000006e6e7808 */ /* 0x000fe40000000000 */
[----:B------:R-:W-:Y:S02]  /*2870*/  FSEL R114, R114, -INF , P3 ;  /* 0xff80000072727808 */ /* 0x000fe40001800000 */
[----:B------:R-:W-:Y:S02]  /*2880*/  ISETP.NE.AND P1, PT, R6, RZ, PT ;  /* 0x000000ff0600720c */ /* 0x000fe40003f25270 */
[----:B------:R-:W-:Y:S02]  /*2890*/  FSEL R115, R115, -INF , P4 ;  /* 0xff80000073737808 */ /* 0x000fe40002000000 */
[----:B------:R-:W-:Y:S02]  /*28a0*/  FSEL R118, R118, -INF , P5 ;  /* 0xff80000076767808 */ /* 0x000fe40002800000 */
[----:B0-----:R-:W-:-:S02]  /*28b0*/  FMNMX.FTZ R8, R7, R0, !PT ;  /* 0x0000000007087209 */ /* 0x001fc40007810000 */
[----:B------:R-:W-:Y:S02]  /*28c0*/  FSEL R119, R119, -INF , P6 ;  /* 0xff80000077777808 */ /* 0x000fe40003000000 */
[----:B------:R-:W-:Y:S01]  /*28d0*/  ISETP.NE.AND P0, PT, R5, RZ, PT ;  /* 0x000000ff0500720c */ /* 0x000fe20003f05270 */
[----:B------:R-:W0:Y:S02]  /*28e0*/  SHFL.BFLY PT, R9, R8, 0x1, 0x1f ;  /* 0x0c201f0008097f89 */ /* 0x000e2400000e0000 */
[----:B------:R-:W-:-:S05]  /*28f0*/  @!P1 VIADD R3, R3, 0x30840 ;  /* 0x0003084003039836 */ /* 0x000fca0000000000 */
[----:B------:R-:W-:-:S04]  /*2900*/  @!P1 PRMT R3, RZ, 0x654, R3 ;  /* 0x00000654ff039816 */ /* 0x000fc80000000003 */
[----:B------:R1:W-:Y:S01]  /*2910*/  @!P1 SYNCS.ARRIVE.TRANS64.RED.A1T0 RZ, [R3+URZ], RZ ;  /* 0x000000ff03ff99a7 */ /* 0x0003e2000810043f */
[----:B0-----:R-:W-:-:S04]  /*2920*/  FMNMX.FTZ R0, R8, R9, !PT ;  /* 0x0000000908007209 */ /* 0x001fc80007810000 */
        /* <DEDUP_REMOVED lines=9> */
[----:B------:R-:W-:Y:S01]  /*29c0*/  FSEL R111, R111, -INF , P2 ;  /* 0xff8000006f6f7808 */ /* 0x000fe20001000000 */
        /* <DEDUP_REMOVED lines=11> */
[----:B------:R-:W-:Y:S01]  /*2a80*/  MUFU.EX2 R6, R6 ;  /* 0x0000000600067308 */ /* 0x000fe20000000800 */
[--C-:B------:R-:W-:Y:S01]  /*2a90*/  FFMA.FTZ R12, R29, UR26, -R4.reuse ;  /* 0x0000001a1d0c7c23 */ /* 0x100fe20008010804 */
[----:B------:R-:W-:Y:S01]  /*2aa0*/  FMNMX.FTZ R8, R38, R9, !PT ;  /* 0x0000000926087209 */ /* 0x000fe20007810000 */
[--C-:B------:R-:W-:Y:S01]  /*2ab0*/  FFMA.FTZ R24, R48, UR26, -R4.reuse ;  /* 0x0000001a30187c23 */ /* 0x100fe20008010804 */
[--C-:B------:R-:W-:Y:S01]  /*2ac0*/  FFMA.FTZ R48, R88, UR26, -R4.reuse ;  /* 0x0000001a58307c23 */ /* 0x100fe20008010804 */
[--C-:B------:R-:W-:Y:S01]  /*2ad0*/  FFMA.FTZ R10, R64, UR26, -R4.reuse ;  /* 0x0000001a400a7c23 */ /* 0x100fe20008010804 */
[----:B------:R-:W-:Y:S01]  /*2ae0*/  FMNMX.FTZ R9, R39, R8, !PT ;  /* 0x0000000827097209 */ /* 0x000fe20007810000 */
[--C-:B------:R-:W-:Y:S01]  /*2af0*/  FFMA.FTZ R64, R93, UR26, -R4.reuse ;  /* 0x0000001a5d407c23 */ /* 0x100fe20008010804 */
[----:B------:R-:W0:Y:S01]  /*2b00*/  MUFU.EX2 R5, R5 ;  /* 0x0000000500057308 */ /* 0x000e220000000800 */
[--C-:B------:R-:W-:Y:S01]  /*2b10*/  FFMA.FTZ R14, R33, UR26, -R4.reuse ;  /* 0x0000001a210e7c23 */ /* 0x100fe20008010804 */
[----:B------:R-:W-:Y:S01]  /*2b20*/  FMNMX.FTZ R8, R42, R9, !PT ;  /* 0x000000092a087209 */ /* 0x000fe20007810000 */
[--C-:B------:R-:W-:Y:S01]  /*2b30*/  FFMA.FTZ R21, R45, UR26, -R4.reuse ;  /* 0x0000001a2d157c23 */ /* 0x100fe20008010804 */
[--C-:B------:R-:W-:Y:S01]  /*2b40*/  FFMA.FTZ R45, R56, UR26, -R4.reuse ;  /* 0x0000001a382d7c23 */ /* 0x100fe20008010804 */
[--C-:B------:R-:W-:Y:S01]  /*2b50*/  FFMA.FTZ R15, R36, UR26, -R4.reuse ;  /* 0x0000001a240f7c23 */ /* 0x100fe20008010804 */
[----:B------:R-:W-:Y:S01]  /*2b60*/  FMNMX.FTZ R9, R43, R8, !PT ;  /* 0x000000082b097209 */ /* 0x000fe20007810000 */
[--C-:B------:R-:W-:Y:S01]  /*2b70*/  FFMA.FTZ R20, R40, UR26, -R4.reuse ;  /* 0x0000001a28147c23 */ /* 0x100fe20008010804 */
[----:B------:R-:W2:Y:S01]  /*2b80*/  MUFU.EX2 R7, R7 ;  /* 0x0000000700077308 */ /* 0x000ea20000000800 */
[--C-:B------:R-:W-:Y:S01]  /*2b90*/  FFMA.FTZ R19, R41, UR26, -R4.reuse ;  /* 0x0000001a29137c23 */ /* 0x100fe20008010804 */
[----:B------:R-:W-:Y:S01]  /*2ba0*/  FMNMX.FTZ R8, R46, R9, !PT ;  /* 0x000000092e087209 */ /* 0x000fe20007810000 */
[--C-:B------:R-:W-:Y:S01]  /*2bb0*/  FFMA.FTZ R23, R49, UR26, -R4.reuse ;  /* 0x0000001a31177c23 */ /* 0x100fe20008010804 */
[--C-:B------:R-:W-:Y:S01]  /*2bc0*/  FFMA.FTZ R56, R61, UR26, -R4.reuse ;  /* 0x0000001a3d387c23 */ /* 0x100fe20008010804 */
[--C-:B------:R-:W-:Y:S01]  /*2bd0*/  FFMA.FTZ R49, R60, UR26, -R4.reuse ;  /* 0x0000001a3c317c23 */ /* 0x100fe20008010804 */
[----:B------:R-:W-:Y:S01]  /*2be0*/  FMNMX.FTZ R9, R47, R8, !PT ;  /* 0x000000082f097209 */ /* 0x000fe20007810000 */
[--C-:B------:R-:W-:Y:S01]  /*2bf0*/  FFMA.FTZ R11, R65, UR26, -R4.reuse ;  /* 0x0000001a410b7c23 */ /* 0x100fe20008010804 */
[----:B------:R-:W3:Y:S01]  /*2c00*/  MUFU.EX2 R12, R12 ;  /* 0x0000000c000c7308 */ /* 0x000ee20000000800 */
        /* <DEDUP_REMOVED lines=50> */
[----:B------:R-:W-:-:S03]  /*2f30*/  FFMA.FTZ R9, R80, UR26, -R4 ;  /* 0x0000001a50097c23 */ /* 0x000fc60008010804 */
        /* <DEDUP_REMOVED lines=19> */
[----:B------:R-:W-:Y:S01]  /*3070*/  FMNMX.FTZ R8, R118, R57, !PT ;  /* 0x0000003976087209 */ /* 0x000fe20007810000 */
[----:B------:R-:W-:-:S03]  /*3080*/  FFMA.FTZ R57, R92, UR26, -R4 ;  /* 0x0000001a5c397c23 */ /* 0x000fc60008010804 */
[----:B------:R-:W-:-:S03]  /*3090*/  FMNMX.FTZ R8, R119, R8, !PT ;  /* 0x0000000877087209 */ /* 0x000fc60007810000 */
[----:B------:R-:W-:Y:S02]  /*30a0*/  MUFU.EX2 R11, R11 ;  /* 0x0000000b000b7308 */ /* 0x000fe40000000800 */
[----:B------:R-:W4:Y:S06]  /*30b0*/  SHFL.BFLY PT, R69, R8, 0x2, 0x1f ;  /* 0x0c401f0008457f89 */ /* 0x000f2c00000e0000 */
[----:B------:R-:W-:Y:S08]  /*30c0*/  MUFU.EX2 R29, R29 ;  /* 0x0000001d001d7308 */ /* 0x000ff00000000800 */
[----:B------:R-:W-:Y:S08]  /*30d0*/  MUFU.EX2 R32, R32 ;  /* 0x0000002000207308 */ /* 0x000ff00000000800 */
[----:B------:R-:W-:Y:S01]  /*30e0*/  MUFU.EX2 R33, R33 ;  /* 0x0000002100217308 */ /* 0x000fe20000000800 */
[----:B----4-:R-:W-:Y:S01]  /*30f0*/  FMNMX.FTZ R80, R8, R69, !PT ;  /* 0x0000004508507209 */ /* 0x010fe20007810000 */
[----:B------:R-:W-:-:S04]  /*3100*/  FFMA.FTZ R69, R104, UR26, -R4 ;  /* 0x0000001a68457c23 */ /* 0x000fc80008010804 */
[----:B------:R-:W4:Y:S02]  /*3110*/  SHFL.BFLY PT, R81, R80, 0x1, 0x1f ;  /* 0x0c201f0050517f89 */ /* 0x000f2400000e0000 */
[----:B------:R-:W-:Y:S08]  /*3120*/  MUFU.EX2 R36, R36 ;  /* 0x0000002400247308 */ /* 0x000ff00000000800 */
[----:B------:R-:W-:Y:S08]  /*3130*/  MUFU.EX2 R40, R40 ;  /* 0x0000002800287308 */ /* 0x000ff00000000800 */
[----:B------:R-:W-:Y:S01]  /*3140*/  MUFU.EX2 R41, R41 ;  /* 0x0000002900297308 */ /* 0x000fe20000000800 */
[----:B----4-:R-:W-:Y:S01]  /*3150*/  FMNMX.FTZ R8, R80, R81, !PT ;  /* 0x0000005150087209 */ /* 0x010fe20007810000 */
[----:B------:R-:W-:Y:S01]  /*3160*/  FFMA.FTZ R81, R116, UR26, -R4 ;  /* 0x0000001a74517c23 */ /* 0x000fe20008010804 */
[----:B0-----:R-:W-:-:S05]  /*3170*/  FADD.FTZ R4, R5, R6 ;  /* 0x0000000605047221 */ /* 0x001fca0000010000 */
        /* <DEDUP_REMOVED lines=19> */
[----:B--2---:R-:W-:Y:S01]  /*32b0*/  FADD.FTZ R67, R7, R4 ;  /* 0x0000000407437221 */ /* 0x004fe20000010000 */
[----:B------:R-:W0:Y:S01]  /*32c0*/  MUFU.EX2 R89, R89 ;  /* 0x0000005900597308 */ /* 0x000e220000000800 */
[--C-:B------:R-:W-:Y:S01]  /*32d0*/  FFMA.FTZ R59, R63, UR26, -R85.reuse ;  /* 0x0000001a3f3b7c23 */ /* 0x100fe20008010855 */
[--C-:B------:R-:W-:Y:S01]  /*32e0*/  FFMA.FTZ R101, R39, UR26, -R85.reuse ;  /* 0x0000001a27657c23 */ /* 0x100fe20008010855 */
[----:B------:R-:W-:Y:S01]  /*32f0*/  FFMA.FTZ R30, R43, UR26, -R85 ;  /* 0x0000001a2b1e7c23 */ /* 0x000fe20008010855 */
[----:B---3--:R-:W-:Y:S01]  /*3300*/  FADD.FTZ R4, R12, R67 ;  /* 0x000000430c047221 */ /* 0x008fe20000010000 */
        /* <DEDUP_REMOVED lines=9> */
[--C-:B------:R-:W-:Y:S01]  /*33a0*/  FFMA.FTZ R46, R54, UR26, -R85.reuse ;  /* 0x0000001a362e7c23 */ /* 0x100fe20008010855 */
[----:B------:R-:W-:Y:S01]  /*33b0*/  FFMA.FTZ R67, R86, UR26, -R85 ;  /* 0x0000001a56437c23 */ /* 0x000fe20008010855 */
[----:B------:R-:W3:Y:S01]  /*33c0*/  MUFU.EX2 R93, R93 ;  /* 0x0000005d005d7308 */ /* 0x000ee20000000800 */
        /* <DEDUP_REMOVED lines=8> */
[----:B--2---:R-:W-:Y:S01]  /*3450*/  FADD.FTZ R70, R88, R63 ;  /* 0x0000003f58467221 */ /* 0x004fe20000010000 */
[----:B------:R-:W-:Y:S01]  /*3460*/  FADD.FTZ R63, R13, R4 ;  /* 0x000000040d3f7221 */ /* 0x000fe20000010000 */
[----:B------:R-:W-:Y:S01]  /*3470*/  F2FP.F16.F32.PACK_AB R4, R6, R5 ;  /* 0x000000050604723e */ /* 0x000fe200000000ff */
[----:B------:R-:W-:Y:S01]  /*3480*/  FFMA.FTZ R99, R99, UR26, -R85 ;  /* 0x0000001a63637c23 */ /* 0x000fe20008010855 */
[----:B------:R-:W-:Y:S01]  /*3490*/  F2FP.F16.F32.PACK_AB R6, R12, R7 ;  /* 0x000000070c06723e */ /* 0x000fe200000000ff */
[----:B------:R-:W-:Y:S01]  /*34a0*/  FADD.FTZ R74, R14, R63 ;  /* 0x0000003f0e4a7221 */ /* 0x000fe20000010000 */
[--C-:B------:R-:W-:Y:S01]  /*34b0*/  FFMA.FTZ R63, R82, UR26, -R85.reuse ;  /* 0x0000001a523f7c23 */ /* 0x100fe20008010855 */
[----:B------:R-:W2:Y:S01]  /*34c0*/  MUFU.EX2 R97, R97 ;  /* 0x0000006100617308 */ /* 0x000ea20000000800 */
[----:B---3--:R-:W-:Y:S01]  /*34d0*/  FADD.FTZ R5, R93, R70 ;  /* 0x000000465d057221 */ /* 0x008fe20000010000 */
[----:B------:R-:W-:Y:S01]  /*34e0*/  F2FP.F16.F32.PACK_AB R12, R14, R13 ;  /* 0x0000000d0e0c723e */ /* 0x000fe200000000ff */
[--C-:B------:R-:W-:Y:S01]  /*34f0*/  FFMA.FTZ R102, R102, UR26, -R85.reuse ;  /* 0x0000001a66667c23 */ /* 0x100fe20008010855 */
[----:B------:R-:W-:Y:S01]  /*3500*/  F2FP.F16.F32.PACK_AB R14, R120, R15 ;  /* 0x0000000f780e723e */ /* 0x000fe200000000ff */
[--C-:B------:R-:W-:Y:S01]  /*3510*/  FFMA.FTZ R103, R103, UR26, -R85.reuse ;  /* 0x0000001a67677c23 */ /* 0x100fe20008010855 */
[--C-:B------:R-:W-:Y:S01]  /*3520*/  FFMA.FTZ R106, R106, UR26, -R85.reuse ;  /* 0x0000001a6a6a7c23 */ /* 0x100fe20008010855 */
[----:B------:R-:W-:Y:S01]  /*3530*/  FFMA.FTZ R107, R107, UR26, -R85 ;  /* 0x0000001a6b6b7c23 */ /* 0x000fe20008010855 */
[----:B------:R-:W3:Y:S01]  /*3540*/  MUFU.EX2 R96, R96 ;  /* 0x0000006000607308 */ /* 0x000ee20000000800 */
[----:B0-----:R-:W-:Y:S01]  /*3550*/  FADD.FTZ R70, R92, R5 ;  /* 0x000000055c467221 */ /* 0x001fe20000010000 */
[----:B------:R-:W-:Y:S01]  /*3560*/  FADD.FTZ R5, R15, R74 ;  /* 0x0000004a0f057221 */ /* 0x000fe20000010000 */
[--C-:B------:R-:W-:Y:S01]  /*3570*/  FFMA.FTZ R74, R87, UR26, -R85.reuse ;  /* 0x0000001a574a7c23 */ /* 0x100fe20008010855 */
[--C-:B------:R-:W-:Y:S01]  /*3580*/  FFMA.FTZ R110, R110, UR26, -R85.reuse ;  /* 0x0000001a6e6e7c23 */ /* 0x100fe20008010855 */
[----:B------:R-:W-:Y:S01]  /*3590*/  FFMA.FTZ R111, R111, UR26, -R85 ;  /* 0x0000001a6f6f7c23 */ /* 0x000fe20008010855 */
[----:B------:R-:W-:Y:S01]  /*35a0*/  FADD.FTZ R71, R120, R5 ;  /* 0x0000000578477221 */ /* 0x000fe20000010000 */
[----:B------:R-:W-:Y:S01]  /*35b0*/  F2FP.F16.F32.PACK_AB R5, R89, R26 ;  /* 0x0000001a5905723e */ /* 0x000fe200000000ff */
[----:B------:R-:W0:Y:S01]  /*35c0*/  MUFU.EX2 R101, R101 ;  /* 0x0000006500657308 */ /* 0x000e220000000800 */
[----:B--2---:R-:W-:Y:S01]  /*35d0*/  FADD.FTZ R7, R97, R70 ;  /* 0x0000004661077221 */ /* 0x004fe20000010000 */
[----:B------:R-:W-:Y:S01]  /*35e0*/  FADD.FTZ R82, R20, R71 ;  /* 0x0000004714527221 */ /* 0x000fe20000010000 */
[--C-:B------:R-:W-:Y:S01]  /*35f0*/  FFMA.FTZ R70, R83, UR26, -R85.reuse ;  /* 0x0000001a53467c23 */ /* 0x100fe20008010855 */
[----:B------:R-:W-:Y:S01]  /*3600*/  F2FP.F16.F32.PACK_AB R13, R97, R92 ;  /* 0x0000005c610d723e */ /* 0x000fe200000000ff */
[----:B------:R-:W-:Y:S01]  /*3610*/  FFMA.FTZ R71, R90, UR26, -R85 ;  /* 0x0000001a5a477c23 */ /* 0x000fe20008010855 */
[C---:B------:R-:W-:Y:S01]  /*3620*/  FADD.FTZ R83, R19.reuse, R82 ;  /* 0x0000005213537221 */ /* 0x040fe20000010000 */
[----:B------:R-:W-:Y:S01]  /*3630*/  F2FP.F16.F32.PACK_AB R20, R19, R20 ;  /* 0x000000141314723e */ /* 0x000fe200000000ff */
[----:B------:R-:W2:Y:S01]  /*3640*/  MUFU.EX2 R27, R27 ;  /* 0x0000001b001b7308 */ /* 0x000ea20000000800 */
[----:B---3--:R-:W-:Y:S01]  /*3650*/  FADD.FTZ R26, R96, R7 ;  /* 0x00000007601a7221 */ /* 0x008fe20000010000 */
[----:B------:R-:W-:Y:S01]  /*3660*/  FADD.FTZ R86, R22, R83 ;  /* 0x0000005316567221 */ /* 0x000fe20000010000 */
[----:B------:R-:W-:Y:S01]  /*3670*/  F2FP.F16.F32.PACK_AB R7, R93, R88 ;  /* 0x000000585d07723e */ /* 0x000fe200000000ff */
[--C-:B------:R-:W-:Y:S01]  /*3680*/  FFMA.FTZ R82, R95, UR26, -R85.reuse ;  /* 0x0000001a5f527c23 */ /* 0x100fe20008010855 */
[C---:B------:R-:W-:Y:S01]  /*3690*/  F2FP.F16.F32.PACK_AB R22, R21.reuse, R22 ;  /* 0x000000161516723e */ /* 0x040fe200000000ff */
[----:B------:R-:W-:Y:S01]  /*36a0*/  FADD.FTZ R83, R21, R86 ;  /* 0x0000005615537221 */ /* 0x000fe20000010000 */
[--C-:B------:R-:W-:Y:S01]  /*36b0*/  FFMA.FTZ R114, R114, UR26, -R85.reuse ;  /* 0x0000001a72727c23 */ /* 0x100fe20008010855 */
[----:B------:R-:W3:Y:S01]  /*36c0*/  MUFU.EX2 R30, R30 ;  /* 0x0000001e001e7308 */ /* 0x000ee20000000800 */
[C---:B0-----:R-:W-:Y:S01]  /*36d0*/  FADD.FTZ R26, R101.reuse, R26 ;  /* 0x0000001a651a7221 */ /* 0x041fe20000010000 */
[----:B------:R-:W-:Y:S01]  /*36e0*/  F2FP.F16.F32.PACK_AB R15, R101, R96 ;  /* 0x00000060650f723e */ /* 0x000fe200000000ff */
[----:B------:R0:W-:Y:S01]  /*36f0*/  STSM.16.M88.4 [R2+0x1e800], R4 ;  /* 0x01e8000402007844 */ /* 0x0001e20000000200 */
[--C-:B------:R-:W-:Y:S01]  /*3700*/  FFMA.FTZ R115, R115, UR26, -R85.reuse ;  /* 0x0000001a73737c23 */ /* 0x100fe20008010855 */
[----:B------:R-:W-:Y:S01]  /*3710*/  FFMA.FTZ R118, R118, UR26, -R85 ;  /* 0x0000001a76767c23 */ /* 0x000fe20008010855 */
[----:B------:R-:W-:Y:S01]  /*3720*/  IMAD.MOV.U32 R120, RZ, RZ, R151 ;  /* 0x000000ffff787224 */ /* 0x000fe200078e0097 */
[----:B------:R-:W-:Y:S01]  /*3730*/  STSM.16.M88.4 [R154], R12 ;  /* 0x0000000c9a007844 */ /* 0x000fe20000000200 */
[----:B------:R-:W4:Y:S01]  /*3740*/  MUFU.EX2 R31, R31 ;  /* 0x0000001f001f7308 */ /* 0x000f220000000800 */
[----:B--2---:R-:W-:-:S07]  /*3750*/  FADD.FTZ R79, R27, R26 ;  /* 0x0000001a1b4f7221 */ /* 0x004fce0000010000 */
[----:B------:R-:W2:Y:S01]  /*3760*/  MUFU.EX2 R34, R34 ;  /* 0x0000002200227308 */ /* 0x000ea20000000800 */
[C---:B---3--:R-:W-:Y:S01]  /*3770*/  FADD.FTZ R26, R30.reuse, R79 ;  /* 0x0000004f1e1a7221 */ /* 0x048fe20000010000 */
[----:B------:R-:W-:Y:S02]  /*3780*/  F2FP.F16.F32.PACK_AB R21, R30, R27 ;  /* 0x0000001b1e15723e */ /* 0x000fe400000000ff */
[----:B0-----:R-:W-:Y:S02]  /*3790*/  F2FP.F16.F32.PACK_AB R4, R52, R45 ;  /* 0x0000002d3404723e */ /* 0x001fe400000000ff */
[----:B------:R-:W-:Y:S02]  /*37a0*/  F2FP.F16.F32.PACK_AB R6, R56, R49 ;  /* 0x000000313806723e */ /* 0x000fe400000000ff */
[----:B------:R-:W0:Y:S01]  /*37b0*/  MUFU.EX2 R38, R38 ;  /* 0x0000002600267308 */ /* 0x000e220000000800 */
[----:B----4-:R-:W-:Y:S01]  /*37c0*/  FADD.FTZ R79, R31, R26 ;  /* 0x0000001a1f4f7221 */ /* 0x010fe20000010000 */
[----:B------:R-:W-:Y:S01]  /*37d0*/  FADD.FTZ R26, R24, R83 ;  /* 0x00000053181a7221 */ /* 0x000fe20000010000 */
[----:B------:R-:W-:-:S03]  /*37e0*/  F2FP.F16.F32.PACK_AB R24, R23, R24 ;  /* 0x000000181718723e */ /* 0x000fc600000000ff */
[----:B------:R-:W-:Y:S02]  /*37f0*/  FADD.FTZ R86, R23, R26 ;  /* 0x0000001a17567221 */ /* 0x000fe40000010000 */
[----:B------:R-:W3:Y:S01]  /*3800*/  MUFU.EX2 R39, R39 ;  /* 0x0000002700277308 */ /* 0x000ee20000000800 */
[C---:B--2---:R-:W-:Y:S01]  /*3810*/  FADD.FTZ R79, R34.reuse, R79 ;  /* 0x0000004f224f7221 */ /* 0x044fe20000010000 */
[----:B------:R-:W-:Y:S01]  /*3820*/  FADD.FTZ R83, R25, R86 ;  /* 0x0000005619537221 */ /* 0x000fe20000010000 */
[----:B------:R-:W-:-:S03]  /*3830*/  F2FP.F16.F32.PACK_AB R23, R34, R31 ;  /* 0x0000001f2217723e */ /* 0x000fc600000000ff */
[----:B------:R-:W-:Y:S02]  /*3840*/  FADD.FTZ R86, R44, R83 ;  /* 0x000000532c567221 */ /* 0x000fe40000010000 */
[----:B------:R-:W2:Y:S01]  /*3850*/  MUFU.EX2 R46, R46 ;  /* 0x0000002e002e7308 */ /* 0x000ea20000000800 */
[----:B0-----:R-:W-:Y:S01]  /*3860*/  FADD.FTZ R26, R38, R79 ;  /* 0x0000004f261a7221 */ /* 0x001fe20000010000 */
[----:B------:R-:W-:Y:S01]  /*3870*/  FADD.FTZ R83, R45, R86 ;  /* 0x000000562d537221 */ /* 0x000fe20000010000 */
[----:B------:R0:W-:Y:S03]  /*3880*/  STSM.16.M88.4 [R17], R20 ;  /* 0x0000001411007844 */ /* 0x0001e60000000200 */
[----:B------:R-:W-:Y:S02]  /*3890*/  FADD.FTZ R86, R52, R83 ;  /* 0x0000005334567221 */ /* 0x000fe40000010000 */
[----:B------:R-:W4:Y:S01]  /*38a0*/  MUFU.EX2 R47, R47 ;  /* 0x0000002f002f7308 */ /* 0x000f220000000800 */
[----:B---3--:R-:W-:Y:S01]  /*38b0*/  FADD.FTZ R79, R39, R26 ;  /* 0x0000001a274f7221 */ /* 0x008fe20000010000 */
[----:B------:R-:W-:-:S04]  /*38c0*/  FADD.FTZ R83, R49, R86 ;  /* 0x0000005631537221 */ /* 0x000fc80000010000 */
[----:B------:R-:W-:Y:S02]  /*38d0*/  FADD.FTZ R83, R56, R83 ;  /* 0x0000005338537221 */ /* 0x000fe40000010000 */
[----:B------:R-:W3:Y:S01]  /*38e0*/  MUFU.EX2 R54, R54 ;  /* 0x0000003600367308 */ /* 0x000ee20000000800 */
[----:B--2---:R-:W-:Y:S01]  /*38f0*/  FADD.FTZ R26, R46, R79 ;  /* 0x0000004f2e1a7221 */ /* 0x004fe20000010000 */
[----:B------:R-:W-:Y:S01]  /*3900*/  FADD.FTZ R88, R10, R83 ;  /* 0x000000530a587221 */ /* 0x000fe20000010000 */
[----:B0-----:R-:W-:Y:S02]  /*3910*/  F2FP.F16.F32.PACK_AB R20, R36, R33 ;  /* 0x000000212414723e */ /* 0x001fe400000000ff */
[----:B------:R-:W-:Y:S01]  /*3920*/  F2FP.F16.F32.PACK_AB R22, R41, R40 ;  /* 0x000000282916723e */ /* 0x000fe200000000ff */
[----:B------:R-:W-:Y:S02]  /*3930*/  FADD.FTZ R88, R11, R88 ;  /* 0x000000580b587221 */ /* 0x000fe40000010000 */
[----:B------:R-:W0:Y:S01]  /*3940*/  MUFU.EX2 R55, R55 ;  /* 0x0000003700377308 */ /* 0x000e220000000800 */
[----:B----4-:R-:W-:Y:S01]  /*3950*/  FADD.FTZ R79, R47, R26 ;  /* 0x0000001a2f4f7221 */ /* 0x010fe20000010000 */
[----:B------:R-:W-:Y:S01]  /*3960*/  FADD.FTZ R7, R29, R88 ;  /* 0x000000581d077221 */ /* 0x000fe20000010000 */
[----:B------:R-:W-:-:S03]  /*3970*/  F2FP.F16.F32.PACK_AB R27, R47, R46 ;  /* 0x0000002e2f1b723e */ /* 0x000fc600000000ff */
[----:B------:R-:W-:Y:S02]  /*3980*/  FADD.FTZ R14, R32, R7 ;  /* 0x00000007200e7221 */ /* 0x000fe40000010000 */
[----:B------:R-:W2:Y:S01]  /*3990*/  MUFU.EX2 R58, R58 ;  /* 0x0000003a003a7308 */ /* 0x000ea20000000800 */
[----:B---3--:R-:W-:Y:S01]  /*39a0*/  FADD.FTZ R26, R54, R79 ;  /* 0x0000004f361a7221 */ /* 0x008fe20000010000 */
[----:B------:R-:W-:-:S04]  /*39b0*/  FADD.FTZ R7, R33, R14 ;  /* 0x0000000e21077221 */ /* 0x000fc80000010000 */
[----:B------:R-:W-:Y:S02]  /*39c0*/  FADD.FTZ R7, R36, R7 ;  /* 0x0000000724077221 */ /* 0x000fe40000010000 */
[----:B------:R-:W3:Y:S01]  /*39d0*/  MUFU.EX2 R59, R59 ;  /* 0x0000003b003b7308 */ /* 0x000ee20000000800 */
[----:B0-----:R-:W-:Y:S01]  /*39e0*/  FADD.FTZ R79, R55, R26 ;  /* 0x0000001a374f7221 */ /* 0x001fe20000010000 */
[----:B------:R-:W-:-:S04]  /*39f0*/  FADD.FTZ R14, R40, R7 ;  /* 0x00000007280e7221 */ /* 0x000fc80000010000 */
[----:B------:R-:W-:Y:S02]  /*3a00*/  FADD.FTZ R14, R41, R14 ;  /* 0x0000000e290e7221 */ /* 0x000fe40000010000 */
[----:B------:R-:W0:Y:S01]  /*3a10*/  MUFU.EX2 R35, R35 ;  /* 0x0000002300237308 */ /* 0x000e220000000800 */
[----:B--2---:R-:W-:Y:S01]  /*3a20*/  FADD.FTZ R26, R58, R79 ;  /* 0x0000004f3a1a7221 */ /* 0x004fe20000010000 */
[----:B------:R-:W-:-:S04]  /*3a30*/  FADD.FTZ R15, R9, R14 ;  /* 0x0000000e090f7221 */ /* 0x000fc80000010000 */
[----:B------:R-:W-:Y:S02]  /*3a40*/  FADD.FTZ R15, R18, R15 ;  /* 0x0000000f120f7221 */ /* 0x000fe40000010000 */
[----:B------:R-:W2:Y:S01]  /*3a50*/  MUFU.EX2 R42, R42 ;  /* 0x0000002a002a7308 */ /* 0x000ea20000000800 */
[----:B---3--:R-:W-:Y:S01]  /*3a60*/  FADD.FTZ R86, R59, R26 ;  /* 0x0000001a3b567221 */ /* 0x008fe20000010000 */
[----:B------:R-:W-:Y:S02]  /*3a70*/  F2FP.F16.F32.PACK_AB R26, R44, R25 ;  /* 0x000000192c1a723e */ /* 0x000fe400000000ff */
[----:B------:R-:W-:Y:S02]  /*3a80*/  F2FP.F16.F32.PACK_AB R25, R39, R38 ;  /* 0x000000262719723e */ /* 0x000fe400000000ff */
[----:B------:R-:W-:Y:S02]  /*3a90*/  F2FP.F16.F32.PACK_AB R7, R59, R58 ;  /* 0x0000003a3b07723e */ /* 0x000fe400000000ff */
[----:B------:R-:W3:Y:S01]  /*3aa0*/  MUFU.EX2 R43, R43 ;  /* 0x0000002b002b7308 */ /* 0x000ee20000000800 */
[----:B0-----:R-:W-:Y:S01]  /*3ab0*/  FADD.FTZ R5, R35, R86 ;  /* 0x0000005623057221 */ /* 0x001fe20000010000 */
[----:B------:R-:W-:Y:S06]  /*3ac0*/  STSM.16.M88.4 [R16], R24 ;  /* 0x0000001810007844 */ /* 0x000fec0000000200 */
[----:B------:R-:W0:Y:S01]  /*3ad0*/  MUFU.EX2 R50, R50 ;  /* 0x0000003200327308 */ /* 0x000e220000000800 */
[----:B--2---:R-:W-:-:S07]  /*3ae0*/  FADD.FTZ R12, R42, R5 ;  /* 0x000000052a0c7221 */ /* 0x004fce0000010000 */
[----:B------:R-:W2:Y:S01]  /*3af0*/  MUFU.EX2 R51, R51 ;  /* 0x0000003300337308 */ /* 0x000ea20000000800 */
[----:B---3--:R-:W-:-:S07]  /*3b00*/  FADD.FTZ R5, R43, R12 ;  /* 0x0000000c2b057221 */ /* 0x008fce0000010000 */
[----:B------:R-:W3:Y:S01]  /*3b10*/  MUFU.EX2 R62, R62 ;  /* 0x0000003e003e7308 */ /* 0x000ee20000000800 */
[----:B0-----:R-:W-:Y:S01]  /*3b20*/  FADD.FTZ R12, R50, R5 ;  /* 0x00000005320c7221 */ /* 0x001fe20000010000 */
[----:B------:R-:W-:-:S05]  /*3b30*/  F2FP.F16.F32.PACK_AB R5, R55, R54 ;  /* 0x000000363705723e */ /* 0x000fca00000000ff */
[----:B------:R0:W-:Y:S01]  /*3b40*/  STSM.16.M88.4 [R2+0x24800], R4 ;  /* 0x0248000402007844 */ /* 0x0001e20000000200 */
[----:B-1----:R1:W4:Y:S01]  /*3b50*/  MUFU.EX2 R3, R78 ;  /* 0x0000004e00037308 */ /* 0x0023220000000800 */
[----:B--2---:R-:W-:-:S07]  /*3b60*/  FADD.FTZ R13, R51, R12 ;  /* 0x0000000c330d7221 */ /* 0x004fce0000010000 */
[----:B------:R-:W2:Y:S01]  /*3b70*/  MUFU.EX2 R66, R66 ;  /* 0x0000004200427308 */ /* 0x000ea20000000800 */
[C---:B---3--:R-:W-:Y:S01]  /*3b80*/  FADD.FTZ R12, R62.reuse, R13 ;  /* 0x0000000d3e0c7221 */ /* 0x048fe20000010000 */
[--C-:B-1----:R-:W-:Y:S01]  /*3b90*/  FFMA.FTZ R78, R91, UR26, -R85.reuse ;  /* 0x0000001a5b4e7c23 */ /* 0x102fe20008010855 */
[----:B------:R-:W-:Y:S01]  /*3ba0*/  FFMA.FTZ R85, R119, UR26, -R85 ;  /* 0x0000001a77557c23 */ /* 0x000fe20008010855 */
[----:B------:R-:W-:-:S04]  /*3bb0*/  F2FP.F16.F32.PACK_AB R21, R62, R51 ;  /* 0x000000333e15723e */ /* 0x000fc800000000ff */
[----:B------:R-:W1:Y:S01]  /*3bc0*/  MUFU.EX2 R63, R63 ;  /* 0x0000003f003f7308 */ /* 0x000e620000000800 */
[----:B----4-:R-:W-:Y:S01]  /*3bd0*/  FADD.FTZ R13, R3, R12 ;  /* 0x0000000c030d7221 */ /* 0x010fe20000010000 */
[----:B------:R-:W-:-:S06]  /*3be0*/  F2FP.F16.F32.PACK_AB R12, R11, R10 ;  /* 0x0000000a0b0c723e */ /* 0x000fcc00000000ff */
[----:B------:R-:W3:Y:S01]  /*3bf0*/  MUFU.EX2 R28, R28 ;  /* 0x0000001c001c7308 */ /* 0x000ee20000000800 */
[C---:B--2---:R-:W-:Y:S01]  /*3c00*/  FADD.FTZ R14, R66.reuse, R13 ;  /* 0x0000000d420e7221 */ /* 0x044fe20000010000 */
[----:B------:R-:W-:Y:S02]  /*3c10*/  F2FP.F16.F32.PACK_AB R23, R66, R3 ;  /* 0x000000034217723e */ /* 0x000fe400000000ff */
[----:B------:R-:W-:-:S04]  /*3c20*/  F2FP.F16.F32.PACK_AB R13, R42, R35 ;  /* 0x000000232a0d723e */ /* 0x000fc800000000ff */
[----:B------:R-:W2:Y:S01]  /*3c30*/  MUFU.EX2 R70, R70 ;  /* 0x0000004600467308 */ /* 0x000ea20000000800 */
[----:B-1----:R-:W-:Y:S01]  /*3c40*/  FADD.FTZ R11, R63, R14 ;  /* 0x0000000e3f0b7221 */ /* 0x002fe20000010000 */
[----:B------:R-:W-:-:S06]  /*3c50*/  F2FP.F16.F32.PACK_AB R14, R32, R29 ;  /* 0x0000001d200e723e */ /* 0x000fcc00000000ff */
[----:B------:R-:W1:Y:S01]  /*3c60*/  MUFU.EX2 R37, R37 ;  /* 0x0000002500257308 */ /* 0x000e620000000800 */
[----:B---3--:R-:W-:Y:S01]  /*3c70*/  FADD.FTZ R30, R28, R15 ;  /* 0x0000000f1c1e7221 */ /* 0x008fe20000010000 */
[----:B------:R-:W-:-:S05]  /*3c80*/  F2FP.F16.F32.PACK_AB R15, R50, R43 ;  /* 0x0000002b320f723e */ /* 0x000fca00000000ff */
[----:B------:R3:W-:Y:S01]  /*3c90*/  STSM.16.M88.4 [R156], R12 ;  /* 0x0000000c9c007844 */ /* 0x0007e20000000200 */
[----:B------:R-:W0:Y:S01]  /*3ca0*/  MUFU.EX2 R67, R67 ;  /* 0x0000004300437308 */ /* 0x000e220000000800 */
[----:B--2---:R-:W-:Y:S02]  /*3cb0*/  FADD.FTZ R10, R70, R11 ;  /* 0x0000000b460a7221 */ /* 0x004fe40000010000 */
[----:B------:R-:W-:Y:S05]  /*3cc0*/  STSM.16.M88.4 [R17+0x6000], R20 ;  /* 0x0060001411007844 */ /* 0x000fea0000000200 */
[----:B------:R-:W2:Y:S01]  /*3cd0*/  MUFU.EX2 R48, R48 ;  /* 0x0000003000307308 */ /* 0x000ea20000000800 */
[----:B-1----:R-:W-:-:S07]  /*3ce0*/  FADD.FTZ R11, R37, R30 ;  /* 0x0000001e250b7221 */ /* 0x002fce0000010000 */
[----:B------:R-:W1:Y:S01]  /*3cf0*/  MUFU.EX2 R74, R74 ;  /* 0x0000004a004a7308 */ /* 0x000e620000000800 */
[----:B0-----:R-:W-:-:S07]  /*3d00*/  FADD.FTZ R5, R67, R10 ;  /* 0x0000000a43057221 */ /* 0x001fce0000010000 */
        /* <DEDUP_REMOVED lines=10> */
[----:B-1----:R-:W-:Y:S01]  /*3db0*/  FADD.FTZ R7, R57, R6 ;  /* 0x0000000639077221 */ /* 0x002fe20000010000 */
[----:B------:R-:W-:-:S06]  /*3dc0*/  F2FP.F16.F32.PACK_AB R6, R37, R28 ;  /* 0x0000001c2506723e */ /* 0x000fcc00000000ff */
[----:B------:R-:W1:Y:S01]  /*3dd0*/  MUFU.EX2 R75, R75 ;  /* 0x0000004b004b7308 */ /* 0x000e620000000800 */
[----:B0-----:R-:W-:Y:S01]  /*3de0*/  FADD.FTZ R4, R78, R5 ;  /* 0x000000054e047221 */ /* 0x001fe20000010000 */
[----:B------:R-:W-:Y:S02]  /*3df0*/  F2FP.F16.F32.PACK_AB R5, R70, R63 ;  /* 0x0000003f4605723e */ /* 0x000fe400000000ff */
[----:B------:R-:W-:-:S04]  /*3e00*/  F2FP.F16.F32.PACK_AB R49, R78, R71 ;  /* 0x000000474e31723e */ /* 0x000fc800000000ff */
[----:B------:R-:W0:Y:S01]  /*3e10*/  MUFU.EX2 R60, R60 ;  /* 0x0000003c003c7308 */ /* 0x000e220000000800 */
[C---:B--2---:R-:W-:Y:S01]  /*3e20*/  FADD.FTZ R7, R64.reuse, R7 ;  /* 0x0000000740077221 */ /* 0x044fe20000010000 */
[----:B------:R-:W-:-:S06]  /*3e30*/  F2FP.F16.F32.PACK_AB R50, R64, R57 ;  /* 0x000000394032723e */ /* 0x000fcc00000000ff */
[----:B------:R-:W2:Y:S01]  /*3e40*/  MUFU.EX2 R82, R82 ;  /* 0x0000005200527308 */ /* 0x000ea20000000800 */
[----:B-1----:R-:W-:Y:S01]  /*3e50*/  FADD.FTZ R3, R75, R4 ;  /* 0x000000044b037221 */ /* 0x002fe20000010000 */
[----:B------:R-:W-:-:S06]  /*3e60*/  F2FP.F16.F32.PACK_AB R4, R18, R9 ;  /* 0x000000091204723e */ /* 0x000fcc00000000ff */
[----:B------:R-:W1:Y:S01]  /*3e70*/  MUFU.EX2 R61, R61 ;  /* 0x0000003d003d7308 */ /* 0x000e620000000800 */
[----:B0-----:R-:W-:-:S07]  /*3e80*/  FADD.FTZ R24, R60, R7 ;  /* 0x000000073c187221 */ /* 0x001fce0000010000 */
[----:B------:R-:W0:Y:S01]  /*3e90*/  MUFU.EX2 R19, R98 ;  /* 0x0000006200137308 */ /* 0x000e220000000800 */
[C---:B--2---:R-:W-:Y:S01]  /*3ea0*/  FADD.FTZ R10, R82.reuse, R3 ;  /* 0x00000003520a7221 */ /* 0x044fe20000010000 */
[----:B------:R-:W-:-:S06]  /*3eb0*/  F2FP.F16.F32.PACK_AB R51, R82, R75 ;  /* 0x0000004b5233723e */ /* 0x000fcc00000000ff */
[----:B------:R-:W2:Y:S01]  /*3ec0*/  MUFU.EX2 R65, R65 ;  /* 0x0000004100417308 */ /* 0x000ea20000000800 */
[C---:B-1----:R-:W-:Y:S01]  /*3ed0*/  FADD.FTZ R24, R61.reuse, R24 ;  /* 0x000000183d187221 */ /* 0x042fe20000010000 */
[----:B------:R-:W-:-:S06]  /*3ee0*/  F2FP.F16.F32.PACK_AB R60, R61, R60 ;  /* 0x0000003c3d3c723e */ /* 0x000fcc00000000ff */
[----:B------:R-:W1:Y:S01]  /*3ef0*/  MUFU.EX2 R44, R99 ;  /* 0x00000063002c7308 */ /* 0x000e620000000800 */
[----:B0-----:R-:W-:-:S07]  /*3f00*/  FADD.FTZ R3, R19, R10 ;  /* 0x0000000a13037221 */ /* 0x001fce0000010000 */
[----:B------:R-:W3:Y:S01]  /*3f10*/  MUFU.EX2 R68, R68 ;  /* 0x0000004400447308 */ /* 0x000ee20000000800 */
[----:B--2---:R-:W-:-:S07]  /*3f20*/  FADD.FTZ R7, R65, R24 ;  /* 0x0000001841077221 */ /* 0x004fce0000010000 */
[----:B------:R-:W0:Y:S01]  /*3f30*/  MUFU.EX2 R102, R102 ;  /* 0x0000006600667308 */ /* 0x000e220000000800 */
[C---:B-1----:R-:W-:Y:S01]  /*3f40*/  FADD.FTZ R3, R44.reuse, R3 ;  /* 0x000000032c037221 */ /* 0x042fe20000010000 */
[----:B------:R-:W-:-:S06]  /*3f50*/  F2FP.F16.F32.PACK_AB R61, R44, R19 ;  /* 0x000000132c3d723e */ /* 0x000fcc00000000ff */
[----:B------:R-:W1:Y:S01]  /*3f60*/  MUFU.EX2 R69, R69 ;  /* 0x0000004500457308 */ /* 0x000e620000000800 */
[----:B---3--:R-:W-:Y:S01]  /*3f70*/  FADD.FTZ R14, R68, R7 ;  /* 0x00000007440e7221 */ /* 0x008fe20000010000 */
[----:B------:R-:W-:Y:S02]  /*3f80*/  F2FP.F16.F32.PACK_AB R7, R74, R67 ;  /* 0x000000434a07723e */ /* 0x000fe400000000ff */
[----:B------:R-:W-:-:S03]  /*3f90*/  F2FP.F16.F32.PACK_AB R62, R68, R65 ;  /* 0x00000041443e723e */ /* 0x000fc600000000ff */
[----:B------:R2:W-:Y:S01]  /*3fa0*/  STSM.16.M88.4 [R16+0x6000], R4 ;  /* 0x0060000410007844 */ /* 0x0005e20000000200 */
[----:B------:R-:W3:Y:S01]  /*3fb0*/  MUFU.EX2 R103, R103 ;  /* 0x0000006700677308 */ /* 0x000ee20000000800 */
[----:B0-----:R-:W-:Y:S02]  /*3fc0*/  FADD.FTZ R12, R102, R3 ;  /* 0x00000003660c7221 */ /* 0x001fe40000010000 */
[----:B------:R0:W-:Y:S05]  /*3fd0*/  STSM.16.M88.4 [R2+0x2a800], R48 ;  /* 0x02a8003002007844 */ /* 0x0001ea0000000200 */
[----:B------:R-:W4:Y:S01]  /*3fe0*/  MUFU.EX2 R72, R72 ;  /* 0x0000004800487308 */ /* 0x000f220000000800 */
[----:B-1----:R-:W-:-:S07]  /*3ff0*/  FADD.FTZ R9, R69, R14 ;  /* 0x0000000e45097221 */ /* 0x002fce0000010000 */
[----:B------:R-:W1:Y:S01]  /*4000*/  MUFU.EX2 R106, R106 ;  /* 0x0000006a006a7308 */ /* 0x000e620000000800 */
[C---:B---3--:R-:W-:Y:S01]  /*4010*/  FADD.FTZ R3, R103.reuse, R12 ;  /* 0x0000000c67037221 */ /* 0x048fe20000010000 */
[----:B------:R-:W-:-:S05]  /*4020*/  F2FP.F16.F32.PACK_AB R63, R103, R102 ;  /* 0x00000066673f723e */ /* 0x000fca00000000ff */
[----:B------:R0:W-:Y:S01]  /*4030*/  STSM.16.M88.4 [R155], R60 ;  /* 0x0000003c9b007844 */ /* 0x0001e20000000200 */
[----:B------:R-:W3:Y:S01]  /*4040*/  MUFU.EX2 R73, R73 ;  /* 0x0000004900497308 */ /* 0x000ee20000000800 */
[C---:B----4-:R-:W-:Y:S01]  /*4050*/  FADD.FTZ R14, R72.reuse, R9 ;  /* 0x00000009480e7221 */ /* 0x050fe20000010000 */
[----:B------:R-:W-:-:S06]  /*4060*/  F2FP.F16.F32.PACK_AB R72, R72, R69 ;  /* 0x000000454848723e */ /* 0x000fcc00000000ff */
[----:B------:R-:W4:Y:S01]  /*4070*/  MUFU.EX2 R107, R107 ;  /* 0x0000006b006b7308 */ /* 0x000f220000000800 */
[----:B-1----:R-:W-:-:S07]  /*4080*/  FADD.FTZ R12, R106, R3 ;  /* 0x000000036a0c7221 */ /* 0x002fce0000010000 */
[----:B------:R-:W1:Y:S01]  /*4090*/  MUFU.EX2 R76, R76 ;  /* 0x0000004c004c7308 */ /* 0x000e620000000800 */
[----:B---3--:R-:W-:-:S07]  /*40a0*/  FADD.FTZ R9, R73, R14 ;  /* 0x0000000e49097221 */ /* 0x008fce0000010000 */
[----:B------:R-:W3:Y:S01]  /*40b0*/  MUFU.EX2 R110, R110 ;  /* 0x0000006e006e7308 */ /* 0x000ee20000000800 */
[----:B----4-:R-:W-:-:S07]  /*40c0*/  FADD.FTZ R3, R107, R12 ;  /* 0x0000000c6b037221 */ /* 0x010fce0000010000 */
[----:B------:R-:W4:Y:S01]  /*40d0*/  MUFU.EX2 R77, R77 ;  /* 0x0000004d004d7308 */ /* 0x000f220000000800 */
[C---:B-1----:R-:W-:Y:S01]  /*40e0*/  FADD.FTZ R14, R76.reuse, R9 ;  /* 0x000000094c0e7221 */ /* 0x042fe20000010000 */
[----:B------:R-:W-:Y:S02]  /*40f0*/  F2FP.F16.F32.PACK_AB R74, R76, R73 ;  /* 0x000000494c4a723e */ /* 0x000fe400000000ff */
[----:B------:R-:W-:-:S04]  /*4100*/  F2FP.F16.F32.PACK_AB R73, R107, R106 ;  /* 0x0000006a6b49723e */ /* 0x000fc800000000ff */
[----:B------:R-:W2:Y:S01]  /*4110*/  MUFU.EX2 R111, R111 ;  /* 0x0000006f006f7308 */ /* 0x000ea20000000800 */
[----:B---3--:R-:W-:-:S07]  /*4120*/  FADD.FTZ R12, R110, R3 ;  /* 0x000000036e0c7221 */ /* 0x008fce0000010000 */
[----:B------:R-:W1:Y:S01]  /*4130*/  MUFU.EX2 R80, R113 ;  /* 0x0000007100507308 */ /* 0x000e620000000800 */
[----:B----4-:R-:W-:-:S07]  /*4140*/  FADD.FTZ R3, R77, R14 ;  /* 0x0000000e4d037221 */ /* 0x010fce0000010000 */
[----:B------:R-:W3:Y:S01]  /*4150*/  MUFU.EX2 R13, R114 ;  /* 0x00000072000d7308 */ /* 0x000ee20000000800 */
[C---:B--2---:R-:W-:Y:S01]  /*4160*/  FADD.FTZ R4, R111.reuse, R12 ;  /* 0x0000000c6f047221 */ /* 0x044fe20000010000 */
[----:B------:R-:W-:-:S05]  /*4170*/  F2FP.F16.F32.PACK_AB R75, R111, R110 ;  /* 0x0000006e6f4b723e */ /* 0x000fca00000000ff */
[----:B------:R0:W-:Y:S01]  /*4180*/  STSM.16.M88.4 [R17+0xc000], R72 ;  /* 0x00c0004811007844 */ /* 0x0001e20000000200 */
[----:B------:R-:W-:Y:S01]  /*4190*/  MUFU.EX2 R81, R81 ;  /* 0x0000005100517308 */ /* 0x000fe20000000800 */
[C---:B-1----:R-:W-:Y:S01]  /*41a0*/  FADD.FTZ R6, R80.reuse, R3 ;  /* 0x0000000350067221 */ /* 0x042fe20000010000 */
[----:B------:R-:W-:-:S06]  /*41b0*/  F2FP.F16.F32.PACK_AB R12, R80, R77 ;  /* 0x0000004d500c723e */ /* 0x000fcc00000000ff */
[----:B------:R-:W1:Y:S01]  /*41c0*/  MUFU.EX2 R84, R84 ;  /* 0x0000005400547308 */ /* 0x000e620000000800 */
[----:B---3--:R-:W-:-:S07]  /*41d0*/  FADD.FTZ R3, R13, R4 ;  /* 0x000000040d037221 */ /* 0x008fce0000010000 */
[----:B------:R-:W2:Y:S08]  /*41e0*/  MUFU.EX2 R10, R115 ;  /* 0x00000073000a7308 */ /* 0x000eb00000000800 */
[----:B------:R-:W3:Y:S01]  /*41f0*/  MUFU.EX2 R118, R118 ;  /* 0x0000007600767308 */ /* 0x000ee20000000800 */
[----:B-1----:R-:W-:Y:S01]  /*4200*/  F2FP.F16.F32.PACK_AB R14, R84, R81 ;  /* 0x00000051540e723e */ /* 0x002fe200000000ff */
[----:B------:R-:W-:-:S04]  /*4210*/  FADD.FTZ R81, R81, R6 ;  /* 0x0000000651517221 */ /* 0x000fc80000010000 */
[----:B------:R-:W-:Y:S02]  /*4220*/  FADD.FTZ R4, R84, R81 ;  /* 0x0000005154047221 */ /* 0x000fe40000010000 */
[----:B------:R-:W1:Y:S01]  /*4230*/  MUFU.EX2 R85, R85 ;  /* 0x0000005500557308 */ /* 0x000e620000000800 */
[C---:B--2---:R-:W-:Y:S01]  /*4240*/  F2FP.F16.F32.PACK_AB R13, R10.reuse, R13 ;  /* 0x0000000d0a0d723e */ /* 0x044fe200000000ff */
[----:B------:R-:W-:-:S04]  /*4250*/  FADD.FTZ R3, R10, R3 ;  /* 0x000000030a037221 */ /* 0x000fc80000010000 */
[----:B---3--:R-:W-:Y:S01]  /*4260*/  FADD.FTZ R6, R118, R3 ;  /* 0x0000000376067221 */ /* 0x008fe20000010000 */
[----:B-1----:R-:W-:-:S03]  /*4270*/  F2FP.F16.F32.PACK_AB R15, R85, R118 ;  /* 0x00000076550f723e */ /* 0x002fc600000000ff */
[----:B------:R-:W-:Y:S02]  /*4280*/  FADD.FTZ R6, R85, R6 ;  /* 0x0000000655067221 */ /* 0x000fe40000010000 */
[----:B------:R0:W-:Y:S01]  /*4290*/  STSM.16.M88.4 [R16+0xc000], R12 ;  /* 0x00c0000c10007844 */ /* 0x0001e20000000200 */
[----:B------:R1:W-:Y:S06]  /*42a0*/  MEMBAR.ALL.CTA ;  /* 0x0000000000007992 */ /* 0x0003ec0000008000 */
[----:B-1----:R-:W1:Y:S02]  /*42b0*/  FENCE.VIEW.ASYNC.S ;  /* 0x00000000000073c6 */ /* 0x002e640000000000 */
        /* <DEDUP_REMOVED lines=20> */
[----:B------:R-:W-:Y:S01]  /*4400*/  UIADD3 UR28, UR48, -0x2, URZ ;  /* 0xfffffffe301c7890 */ /* 0x000fe2000fffe03f */
[----:B------:R-:W-:Y:S01]  /*4410*/  UMOV UR20, UR38 ;  /* 0x0000002600147c82 */ /* 0x000fe20008000000 */
[----:B------:R-:W-:Y:S01]  /*4420*/  UMOV UR27, UR39 ;  /* 0x00000027001b7c82 */ /* 0x000fe20008000000 */
[----:B------:R-:W-:-:S09]  /*4430*/  ULDC UR26, c[0x0][0x988] ;  /* 0x00026200001a7ab9 */ /* 0x000fd20000000800 */
.L_x_10613:
        /* <DEDUP_REMOVED lines=9> */
.L_x_10606:
[----:B------:R-:W-:Y:S01]  /*44d0*/  ULEA UR6, UR39, UR40, 0x3 ;  /* 0x0000002827067291 */ /* 0x000fe2000f8e183f */
[----:B------:R-:W-:-:S05]  /*44e0*/  IMAD.U32 R0, RZ, RZ, UR38 ;  /* 0x00000026ff007e24 */ /* 0x000fca000f8e00ff */
[----:B------:R-:W-:-:S04]  /*44f0*/  SHF.L.U32 R0, R0, 0x1f, RZ ;  /* 0x0000001f00007819 */ /* 0x000fc800000006ff */
[----:B------:R1:W2:Y:S01]  /*4500*/  SYNCS.PHASECHK.TRANS64.TRYWAIT P2, [UR6+0x30830], R0 ;  /* 0x03083000ff0075a7 */ /* 0x0002a20008040146 */
[----:B------:R-:W-:Y:S05]  /*4510*/  @!P0 BRA `(.L_x_10607) ;  /* 0x0000000000048947 */ /* 0x000fea0003800000 */
[----:B------:R-:W-:Y:S01]  /*4520*/  BPT.TRAP 0x1 ;  /* 0x000000040000795c */ /* 0x000fe20000300000 */
.L_x_10607:
[----:B--2---:R-:W-:Y:S05]  /*4530*/  @P2 BRA `(.L_x_10605) ;  /* 0x0000000000082947 */ /* 0x004fea0003800000 */
[----:B------:R-:W2:Y:S02]  /*4540*/  SYNCS.PHASECHK.TRANS64.TRYWAIT P2, [UR6+0x30830], R0 ;  /* 0x03083000ff0075a7 */ /* 0x000ea40008040146 */
[----:B--2---:R-:W-:Y:S05]  /*4550*/  @!P2 BRA `(.L_x_10608) ;  /* 0x0000008800e4a947 */ /* 0x004fea0003800000 */
.L_x_10605:
[----:B--2---:R-:W2:Y:S01]  /*4560*/  S2R R5, SR_TID.X ;  /* 0x0000000000057919 */ /* 0x004ea20000002100 */
        /* <DEDUP_REMOVED lines=8> */
[----:B--2---:R-:W-:-:S05]  /*45f0*/  SHF.R.U32.HI R5, RZ, 0x7, R5 ;  /* 0x00000007ff057819 */ /* 0x004fca0000011605 */
[----:B-1----:R-:W-:-:S05]  /*4600*/  VIADD R0, R5, 0x8 ;  /* 0x0000000805007836 */ /* 0x002fca0000000000 */
[----:B------:R1:W-:Y:S06]  /*4610*/  BAR.SYNC.DEFER_BLOCKING R0, 0x100 ;  /* 0x000400000000751d */ /* 0x0003ec0000010000 */
[----:B0-----:R-:W-:-:S06]  /*4620*/  WARPGROUP.ARRIVE ;  /* 0x00000000000079c5 */ /* 0x001fcc0000000000 */
        /* <DEDUP_REMOVED lines=14> */
.L_x_10610:
[----:B------:R-:W-:Y:S01]  /*4710*/  ULEA UR6, UR27, UR40, 0x3 ;  /* 0x000000281b067291 */ /* 0x000fe2000f8e183f */
[----:B------:R-:W-:-:S05]  /*4720*/  IMAD.U32 R0, RZ, RZ, UR20 ;  /* 0x00000014ff007e24 */ /* 0x000fca000f8e00ff */
[----:B------:R-:W-:-:S04]  /*4730*/  SHF.L.U32 R0, R0, 0x1f, RZ ;  /* 0x0000001f00007819 */ /* 0x000fc800000006ff */
[----:B------:R0:W1:Y:S01]  /*4740*/  SYNCS.PHASECHK.TRANS64.TRYWAIT P2, [UR6+0x30850], R0 ;  /* 0x03085000ff0075a7 */ /* 0x0000620008040146 */
[----:B------:R-:W-:Y:S05]  /*4750*/  @!P0 BRA `(.L_x_10611) ;  /* 0x0000000000048947 */ /* 0x000fea0003800000 */
[----:B------:R-:W-:Y:S01]  /*4760*/  BPT.TRAP 0x1 ;  /* 0x000000040000795c */ /* 0x000fe20000300000 */
.L_x_10611:
[----:B-1----:R-:W-:Y:S05]  /*4770*/  @P2 BRA `(.L_x_10609) ;  /* 0x0000000000082947 */ /* 0x002fea0003800000 */
[----:B------:R-:W1:Y:S02]  /*4780*/  SYNCS.PHASECHK.TRANS64.TRYWAIT P2, [UR6+0x30850], R0 ;  /* 0x03085000ff0075a7 */ /* 0x000e640008040146 */
[----:B-1----:R-:W-:Y:S05]  /*4790*/  @!P2 BRA `(.L_x_10612) ;  /* 0x00000088006ca947 */ /* 0x002fea0003800000 */
.L_x_10609:
[----:B------:R-:W-:Y:S01]  /*47a0*/  UIADD3 UR7, UR25, 0x1e800, URZ ;  /* 0x0001e80019077890 */ /* 0x000fe2000fffe03f */
[----:B------:R-:W-:Y:S01]  /*47b0*/  WARPGROUP.ARRIVE ;  /* 0x00000000000079c5 */ /* 0x000fe20000000000 */
[----:B------:R-:W-:Y:S01]  /*47c0*/  UIADD3 UR6, UR40, 0x400, URZ ;  /* 0x0000040028067890 */ /* 0x000fe2000fffe03f */
[----:B01----:R-:W-:Y:S01]  /*47d0*/  FMNMX.FTZ R0, R24, R3, !PT ;  /* 0x0000000318007209 */ /* 0x003fe20007810000 */
[----:B------:R-:W-:-:S03]  /*47e0*/  USHF.R.U32.HI UR7, URZ, 0x4, UR7 ;  /* 0x000000043f077899 */ /* 0x000fc60008011607 */
[----:B------:R-:W0:Y:S01]  /*47f0*/  S2R R13, SR_TID.X ;  /* 0x00000000000d7919 */ /* 0x000e220000002100 */
[----:B------:R-:W-:Y:S01]  /*4800*/  USHF.R.U32.HI UR6, URZ, 0x4, UR6 ;  /* 0x000000043f067899 */ /* 0x000fe20008011606 */
[----:B------:R-:W-:Y:S01]  /*4810*/  FMNMX.FTZ R5, R25, R0, !PT ;  /* 0x0000000019057209 */ /* 0x000fe20007810000 */
[----:B------:R-:W-:Y:S02]  /*4820*/  ULOP3.LUT UR10, UR7, 0x3fff, URZ, 0xc0, !UPT ;  /* 0x00003fff070a7892 */ /* 0x000fe4000f8ec03f */
[----:B------:R-:W-:Y:S01]  /*4830*/  ULOP3.LUT UR7, UR6, 0x3fff, URZ, 0xc0, !UPT ;  /* 0x00003fff06077892 */ /* 0x000fe2000f8ec03f */
[----:B------:R-:W-:Y:S01]  /*4840*/  FMNMX.FTZ R0, R28, R5, !PT ;  /* 0x000000051c007209 */ /* 0x000fe20007810000 */
[----:B------:R-:W-:Y:S02]  /*4850*/  ULOP3.LUT UR6, UR10, 0x10000, URZ, 0xfc, !UPT ;  /* 0x000100000a067892 */ /* 0x000fe4000f8efc3f */
[----:B------:R-:W-:Y:S01]  /*4860*/  UIMAD UR7, UR27, 0x600, UR7 ;  /* 0x000006001b0778a4 */ /* 0x000fe2000f8e0207 */
[----:B------:R-:W-:Y:S01]  /*4870*/  FMNMX.FTZ R5, R29, R0, !PT ;  /* 0x000000001d057209 */ /* 0x000fe20007810000 */
[----:B------:R-:W-:Y:S01]  /*4880*/  UMOV UR21, 0x40000040 ;  /* 0x4000004000157882 */ /* 0x000fe20000000000 */
[----:B------:R-:W-:-:S02]  /*4890*/  UMOV UR23, 0x40000040 ;  /* 0x4000004000177882 */ /* 0x000fc40000000000 */
        /* <DEDUP_REMOVED lines=42> */
[----:B------:R-:W-:Y:S01]  /*4b40*/  FMNMX.FTZ R7, R69, R8, !PT ;  /* 0x0000000845077209 */ /* 0x000fe20007810000 */
[----:B------:R-:W-:Y:S02]  /*4b50*/  WARPGROUP.DEPBAR.LE gsb0, 0x0 ;  /* 0x00008000000079c5 */ /* 0x000fe40000010000 */
[----:B------:R-:W-:Y:S01]  /*4b60*/  WARPGROUP.ARRIVE ;  /* 0x00000000000079c5 */ /* 0x000fe20000000000 */
[----:B------:R-:W-:Y:S02]  /*4b70*/  FMNMX.FTZ R0, R58, R5, !PT ;  /* 0x000000053a007209 */ /* 0x000fe40007810000 */
[----:B------:R-:W-:-:S02]  /*4b80*/  FMNMX.FTZ R8, R72, R7, !PT ;  /* 0x0000000748087209 */ /* 0x000fc40007810000 */
[----:B------:R-:W-:Y:S01]  /*4b90*/  FMNMX.FTZ R5, R59, R0, !PT ;  /* 0x000000003b057209 */ /* 0x000fe20007810000 */
[----:B------:R-:W-:Y:S01]  /*4ba0*/  HGMMA.64x64x16.F32 R120, gdesc[UR20].tnspB, R120, gsb0 ;  /* 0x40e00000147879f0 */ /* 0x000fe20008000878 */
[----:B------:R-:W-:Y:S01]  /*4bb0*/  UIADD3 UR20, UR6, 0x4, URZ ;  /* 0x0000000406147890 */ /* 0x000fe2000fffe03f */
[----:B------:R-:W-:Y:S01]  /*4bc0*/  FMNMX.FTZ R7, R73, R8, !PT ;  /* 0x0000000849077209 */ /* 0x000fe20007810000 */
[----:B------:R-:W-:Y:S01]  /*4bd0*/  UIADD3 UR22, UR7, 0x100, URZ ;  /* 0x0000010007167890 */ /* 0x000fe2000fffe03f */
[----:B------:R-:W-:Y:S01]  /*4be0*/  FMNMX.FTZ R0, R62, R5, !PT ;  /* 0x000000053e007209 */ /* 0x000fe20007810000 */
[----:B------:R-:W-:Y:S01]  /*4bf0*/  UMOV UR21, 0x40000040 ;  /* 0x4000004000157882 */ /* 0x000fe20000000000 */
[----:B------:R-:W-:Y:S01]  /*4c00*/  UMOV UR23, 0x40000040 ;  /* 0x4000004000177882 */ /* 0x000fe20000000000 */
        /* <DEDUP_REMOVED lines=47> */
[----:B0-----:R-:W-:Y:S02]  /*4f00*/  SHF.R.U32.HI R12, RZ, 0x7, R13 ;  /* 0x00000007ff0c7819 */ /* 0x001fe4000001160d */
[----:B------:R-:W-:-:S02]  /*4f10*/  FMNMX.FTZ R5, R103, R0, !PT ;  /* 0x0000000067057209 */ /* 0x000fc40007810000 */
[----:B------:R-:W-:Y:S02]  /*4f20*/  FMNMX.FTZ R0, R116, R7, !PT ;  /* 0x0000000774007209 */ /* 0x000fe40007810000 */
[----:B------:R-:W-:Y:S02]  /*4f30*/  FMNMX.FTZ R8, R106, R5, !PT ;  /* 0x000000056a087209 */ /* 0x000fe40007810000 */
[----:B------:R-:W-:Y:S02]  /*4f40*/  FMNMX.FTZ R0, R117, R0, !PT ;  /* 0x0000000075007209 */ /* 0x000fe40007810000 */
[----:B------:R-:W-:Y:S02]  /*4f50*/  FMNMX.FTZ R7, R107, R8, !PT ;  /* 0x000000086b077209 */ /* 0x000fe40007810000 */
[----:B------:R-:W-:Y:S01]  /*4f60*/  ISETP.GE.U32.AND P2, PT, R13, 0x180, PT ;  /* 0x000001800d00780c */ /* 0x000fe20003f46070 */
        /* <DEDUP_REMOVED lines=8> */
[----:B------:R-:W-:Y:S02]  /*4ff0*/  VIADD R0, R12, 0x9 ;  /* 0x000000090c007836 */ /* 0x000fe40000000000 */
[----:B------:R-:W0:Y:S04]  /*5000*/  SHFL.BFLY PT, R11, R8, 0x2, 0x1f ;  /* 0x0c401f00080b7f89 */ /* 0x000e2800000e0000 */
[----:B------:R-:W1:Y:S01]  /*5010*/  SHFL.BFLY PT, R10, R5, 0x1, 0x1f ;  /* 0x0c201f00050a7f89 */ /* 0x000e6200000e0000 */
[----:B------:R-:W-:-:S02]  /*5020*/  SEL R7, R0, 0x9, !P2 ;  /* 0x0000000900077807 */ /* 0x000fc40005000000 */
[----:B------:R-:W-:Y:S02]  /*5030*/  ISETP.LT.AND P2, PT, RZ, UR28, PT ;  /* 0x0000001cff007c0c */ /* 0x000fe4000bf41270 */
[----:B0-----:R-:W-:Y:S02]  /*5040*/  FMNMX.FTZ R8, R8, R11, !PT ;  /* 0x0000000b08087209 */ /* 0x001fe40007810000 */
[----:B-1----:R-:W-:-:S03]  /*5050*/  FMNMX.FTZ R0, R5, R10, !PT ;  /* 0x0000000a05007209 */ /* 0x002fc60007810000 */
[----:B------:R-:W0:Y:S01]  /*5060*/  SHFL.BFLY PT, R11, R8, 0x1, 0x1f ;  /* 0x0c201f00080b7f89 */ /* 0x000e2200000e0000 */
[----:B------:R-:W-:Y:S02]  /*5070*/  WARPGROUP.DEPBAR.LE gsb0, 0x0 ;  /* 0x00008000000079c5 */ /* 0x000fe40000010000 */
[----:B------:R-:W-:Y:S01]  /*5080*/  WARPGROUP.ARRIVE ;  /* 0x00000000000079c5 */ /* 0x000fe20000000000 */
[----:B------:R-:W-:Y:S02]  /*5090*/  IMAD.U32 R5, RZ, RZ, UR39 ;  /* 0x00000027ff057e24 */ /* 0x000fe4000f8e00ff */
[----:B------:R-:W-:Y:S01]  /*50a0*/  FADD.FTZ R3, -R0, R3 ;  /* 0x0000000300037221 */ /* 0x000fe20000010100 */
[----:B------:R-:W-:Y:S01]  /*50b0*/  IMAD.U32 R10, RZ, RZ, UR27 ;  /* 0x0000001bff0a7e24 */ /* 0x000fe2000f8e00ff */
[----:B------:R-:W-:Y:S01]  /*50c0*/  UMOV UR27, UR39 ;  /* 0x00000027001b7c82 */ /* 0x000fe20008000000 */
[----:B------:R-:W-:Y:S01]  /*50d0*/  HGMMA.64x64x16.F32 R120, gdesc[UR20].tnspB, R120, gsb0 ;  /* 0x40e00000147879f0 */ /* 0x000fe20008000878 */
[----:B------:R-:W-:Y:S01]  /*50e0*/  UIADD3 UR20, UR6, 0x600, URZ ;  /* 0x0000060006147890 */ /* 0x000fe2000fffe03f */
[----:B------:R-:W-:Y:S01]  /*50f0*/  @!P1 LEA R5, R5, UR40, 0x3 ;  /* 0x0000002805059c11 */ /* 0x000fe2000f8e18ff */
[----:B------:R-:W-:Y:S01]  /*5100*/  UIADD3 UR22, UR7, 0x200, URZ ;  /* 0x0000020007167890 */ /* 0x000fe2000fffe03f */
[----:B------:R-:W-:Y:S01]  /*5110*/  @!P1 LEA R10, R10, UR40, 0x3 ;  /* 0x000000280a0a9c11 */ /* 0x000fe2000f8e18ff */
[----:B------:R-:W-:Y:S01]  /*5120*/  UMOV UR21, 0x40000040 ;  /* 0x4000004000157882 */ /* 0x000fe20000000000 */
[----:B------:R-:W-:Y:S01]  /*5130*/  UMOV UR23, 0x40000040 ;  /* 0x4000004000177882 */ /* 0x000fe20000000000 */
[----:B------:R-:W-:-:S02]  /*5140*/  @!P1 VIADD R5, R5, 0x30840 ;  /* 0x0003084005059836 */ /* 0x000fc40000000000 */
[----:B------:R-:W-:Y:S01]  /*5150*/  FMUL.FTZ R3, R3, UR26 ;  /* 0x0000001a03037c20 */ /* 0x000fe20008410000 */
[----:B------:R-:W-:Y:S02]  /*5160*/  @!P1 VIADD R10, R10, 0x30860 ;  /* 0x000308600a0a9836 */ /* 0x000fe40000000000 */
[----:B------:R-:W-:-:S03]  /*5170*/  @!P1 PRMT R5, RZ, 0x654, R5 ;  /* 0x00000654ff059816 */ /* 0x000fc60000000005 */
[----:B------:R-:W-:Y:S01]  /*5180*/  @!P1 PRMT R10, RZ, 0x654, R10 ;  /* 0x00000654ff0a9816 */ /* 0x000fe2000000000a */
[----:B------:R-:W1:Y:S01]  /*5190*/  MUFU.EX2 R3, R3 ;  /* 0x0000000300037308 */ /* 0x000e620000000800 */
[----:B0-----:R-:W-:-:S05]  /*51a0*/  FMNMX.FTZ R8, R8, R11, !PT ;  /* 0x0000000b08087209 */ /* 0x001fca0007810000 */
[----:B------:R-:W-:-:S04]  /*51b0*/  FADD.FTZ R9, -R8, R9 ;  /* 0x0000000908097221 */ /* 0x000fc80000010100 */
[----:B------:R-:W-:-:S06]  /*51c0*/  FMUL.FTZ R9, R9, UR26 ;  /* 0x0000001a09097c20 */ /* 0x000fcc0008410000 */
[----:B------:R-:W-:Y:S01]  /*51d0*/  MUFU.EX2 R9, R9 ;  /* 0x0000000900097308 */ /* 0x000fe20000000800 */
        /* <DEDUP_REMOVED lines=53> */
[----:B------:R-:W-:Y:S01]  /*5530*/  HGMMA.64x64x16.F32 R120, gdesc[UR20].tnspB, R120, gsb0 ;  /* 0x40e00000147879f0 */ /* 0x000fe20008000878 */
[----:B------:R-:W-:Y:S02]  /*5540*/  UMOV UR20, UR38 ;  /* 0x0000002600147c82 */ /* 0x000fe40008000000 */
[----:B------:R-:W-:Y:S02]  /*5550*/  WARPGROUP.DEPBAR.LE gsb0, 0x0 ;  /* 0x00008000000079c5 */ /* 0x000fe40000010000 */
[----:B------:R0:W-:Y:S06]  /*5560*/  BAR.ARV R7, 0x100 ;  /* 0x000400070000751d */ /* 0x0001ec0000002000 */
        /* <DEDUP_REMOVED lines=8> */
[----:B--2---:R-:W-:Y:S01]  /*55f0*/  FMUL.FTZ R5, R0, UR26 ;  /* 0x0000001a00057c20 */ /* 0x004fe20008410000 */
[----:B------:R1:W-:Y:S01]  /*5600*/  @!P1 SYNCS.ARRIVE.TRANS64.RED.A1T0 RZ, [R10+URZ], RZ ;  /* 0x000000ff0aff99a7 */ /* 0x0003e2000810043f */
[-C--:B------:R-:W-:Y:S01]  /*5610*/  FMUL.FTZ R133, R133, R3.reuse ;  /* 0x0000000385857220 */ /* 0x080fe20000410000 */
[----:B------:R-:W-:Y:S01]  /*5620*/  FMUL.FTZ R136, R136, R3 ;  /* 0x0000000388887220 */ /* 0x000fe20000410000 */
[--C-:B0-----:R-:W-:Y:S01]  /*5630*/  FFMA.FTZ R7, R24, UR26, -R5.reuse ;  /* 0x0000001a18077c23 */ /* 0x101fe20008010805 */
[--C-:B------:R-:W-:Y:S01]  /*5640*/  FFMA.FTZ R21, R25, UR26, -R5.reuse ;  /* 0x0000001a19157c23 */ /* 0x100fe20008010805 */
[--C-:B------:R-:W-:Y:S01]  /*5650*/  FFMA.FTZ R20, R28, UR26, -R5.reuse ;  /* 0x0000001a1c147c23 */ /* 0x100fe20008010805 */
[--C-:B------:R-:W-:Y:S01]  /*5660*/  FFMA.FTZ R19, R29, UR26, -R5.reuse ;  /* 0x0000001a1d137c23 */ /* 0x100fe20008010805 */
[--C-:B------:R-:W-:Y:S01]  /*5670*/  FFMA.FTZ R32, R32, UR26, -R5.reuse ;  /* 0x0000001a20207c23 */ /* 0x100fe20008010805 */
[----:B-1----:R-:W-:Y:S01]  /*5680*/  FMUL.FTZ R10, R8, UR26 ;  /* 0x0000001a080a7c20 */ /* 0x002fe20008410000 */
        /* <DEDUP_REMOVED lines=15> */
[----:B------:R-:W-:Y:S01]  /*5780*/  FFMA.FTZ R52, R52, UR26, -R5 ;  /* 0x0000001a34347c23 */ /* 0x000fe20008010805 */
[----:B------:R-:W1:Y:S01]  /*5790*/  MUFU.EX2 R11, R11 ;  /* 0x0000000b000b7308 */ /* 0x000e620000000800 */
[----:B0-----:R-:W-:Y:S01]  /*57a0*/  FFMA.FTZ R15, R3, R4, R7 ;  /* 0x00000004030f7223 */ /* 0x001fe20000010007 */
        /* <DEDUP_REMOVED lines=37> */
[----:B-1----:R-:W-:Y:S01]  /*5a00*/  FFMA.FTZ R18, R9, R6, R11 ;  /* 0x0000000609127223 */ /* 0x002fe2000001000b */
[----:B------:R-:W1:Y:S01]  /*5a10*/  MUFU.EX2 R14, R14 ;  /* 0x0000000e000e7308 */ /* 0x000e620000000800 */
[----:B------:R-:W-:Y:S01]  /*5a20*/  F2FP.F16.F32.PACK_AB R4, R21, R7 ;  /* 0x000000071504723e */ /* 0x000fe200000000ff */
[--C-:B------:R-:W-:Y:S01]  /*5a30*/  FFMA.FTZ R23, R35, UR26, -R10.reuse ;  /* 0x0000001a23177c23 */ /* 0x100fe2000801080a */
[----:B0-----:R-:W-:Y:S01]  /*5a40*/  F2FP.F16.F32.PACK_AB R5, R12, R11 ;  /* 0x0000000b0c05723e */ /* 0x001fe200000000ff */
[----:B------:R-:W-:Y:S01]  /*5a50*/  FFMA.FTZ R35, R38, UR26, -R10 ;  /* 0x0000001a26237c23 */ /* 0x000fe2000801080a */
[----:B------:R-:W-:Y:S01]  /*5a60*/  F2FP.F16.F32.PACK_AB R6, R19, R20 ;  /* 0x000000141306723e */ /* 0x000fe200000000ff */
[----:B------:R-:W-:Y:S01]  /*5a70*/  FADD.FTZ R21, R21, R15 ;  /* 0x0000000f15157221 */ /* 0x000fe20000010000 */
[----:B------:R-:W-:Y:S01]  /*5a80*/  FADD.FTZ R18, R12, R18 ;  /* 0x000000120c127221 */ /* 0x000fe20000010000 */
        /* <DEDUP_REMOVED lines=8> */
[----:B------:R-:W-:Y:S01]  /*5b10*/  MUFU.EX2 R33, R33 ;  /* 0x0000002100217308 */ /* 0x000fe20000000800 */
[----:B-1----:R-:W-:Y:S01]  /*5b20*/  F2FP.F16.F32.PACK_AB R7, R14, R13 ;  /* 0x0000000d0e07723e */ /* 0x002fe200000000ff */
[----:B------:R-:W-:Y:S01]  /*5b30*/  FADD.FTZ R13, R13, R18 ;  /* 0x000000120d0d7221 */ /* 0x000fe20000010000 */
[--C-:B------:R-:W-:Y:S01]  /*5b40*/  FFMA.FTZ R51, R54, UR26, -R10.reuse ;  /* 0x0000001a36337c23 */ /* 0x100fe2000801080a */
[--C-:B------:R-:W-:Y:S01]  /*5b50*/  FFMA.FTZ R28, R55, UR26, -R10.reuse ;  /* 0x0000001a371c7c23 */ /* 0x100fe2000801080a */
[--C-:B------:R-:W-:Y:S01]  /*5b60*/  FFMA.FTZ R29, R59, UR26, -R10.reuse ;  /* 0x0000001a3b1d7c23 */ /* 0x100fe2000801080a */
[----:B------:R0:W-:Y:S01]  /*5b70*/  STSM.16.M88.4 [R2+0x1e800], R4 ;  /* 0x01e8000402007844 */ /* 0x0001e20000000200 */
[----:B------:R-:W-:Y:S01]  /*5b80*/  FADD.FTZ R39, R14, R13 ;  /* 0x0000000d0e277221 */ /* 0x000fe20000010000 */
        /* <DEDUP_REMOVED lines=14> */
[--C-:B0-----:R-:W-:Y:S01]  /*5c70*/  FFMA.FTZ R4, R34, UR26, -R10.reuse ;  /* 0x0000001a22047c23 */ /* 0x101fe2000801080a */
        /* <DEDUP_REMOVED lines=24> */
[-C--:B------:R-:W-:Y:S01]  /*5e00*/  FMUL.FTZ R137, R137, R3.reuse ;  /* 0x0000000389897220 */ /* 0x080fe20000410000 */
[----:B------:R-:W1:Y:S01]  /*5e10*/  MUFU.EX2 R24, R24 ;  /* 0x0000001800187308 */ /* 0x000e620000000800 */
[----:B0-----:R-:W-:Y:S01]  /*5e20*/  FADD.FTZ R42, R4, R39 ;  /* 0x00000027042a7221 */ /* 0x001fe20000010000 */
[-C--:B------:R-:W-:Y:S01]  /*5e30*/  FMUL.FTZ R140, R140, R3.reuse ;  /* 0x000000038c8c7220 */ /* 0x080fe20000410000 */
[-C--:B------:R-:W-:Y:S01]  /*5e40*/  FMUL.FTZ R141, R141, R3.reuse ;  /* 0x000000038d8d7220 */ /* 0x080fe20000410000 */
[-C--:B------:R-:W-:Y:S01]  /*5e50*/  FMUL.FTZ R144, R144, R3.reuse ;  /* 0x0000000390907220 */ /* 0x080fe20000410000 */
[----:B------:R-:W-:Y:S01]  /*5e60*/  FADD.FTZ R42, R23, R42 ;  /* 0x0000002a172a7221 */ /* 0x000fe20000010000 */
[-C--:B------:R-:W-:Y:S01]  /*5e70*/  FMUL.FTZ R145, R145, R3.reuse ;  /* 0x0000000391917220 */ /* 0x080fe20000410000 */
[-C--:B------:R-:W-:Y:S01]  /*5e80*/  FMUL.FTZ R148, R148, R3.reuse ;  /* 0x0000000394947220 */ /* 0x080fe20000410000 */
[----:B------:R-:W0:Y:S01]  /*5e90*/  MUFU.EX2 R40, R40 ;  /* 0x0000002800287308 */ /* 0x000e220000000800 */
[----:B------:R-:W-:Y:S01]  /*5ea0*/  FMUL.FTZ R149, R149, R3 ;  /* 0x0000000395957220 */ /* 0x000fe20000410000 */
        /* <DEDUP_REMOVED lines=14> */
[----:B------:R-:W3:Y:S01]  /*5f90*/  MUFU.EX2 R5, R5 ;  /* 0x0000000500057308 */ /* 0x000ee20000000800 */
[----:B--2---:R-:W-:Y:S01]  /*5fa0*/  FADD.FTZ R34, R32, R21 ;  /* 0x0000001520227221 */ /* 0x004fe20000010000 */
[----:B------:R-:W-:Y:S01]  /*5fb0*/  F2FP.F16.F32.PACK_AB R32, R33, R32 ;  /* 0x000000202120723e */ /* 0x000fe200000000ff */
[-C--:B------:R-:W-:Y:S01]  /*5fc0*/  FMUL.FTZ R147, R147, R9.reuse ;  /* 0x0000000993937220 */ /* 0x080fe20000410000 */
[-C--:B------:R-:W-:Y:S01]  /*5fd0*/  FMUL.FTZ R150, R150, R9.reuse ;  /* 0x0000000996967220 */ /* 0x080fe20000410000 */
[----:B------:R-:W-:Y:S01]  /*5fe0*/  FADD.FTZ R21, R33, R34 ;  /* 0x0000002221157221 */ /* 0x000fe20000010000 */
[----:B------:R-:W-:Y:S01]  /*5ff0*/  F2FP.F16.F32.PACK_AB R33, R23, R4 ;  /* 0x000000041721723e */ /* 0x000fe200000000ff */
[----:B------:R-:W-:Y:S01]  /*6000*/  FMUL.FTZ R151, R151, R9 ;  /* 0x0000000997977220 */ /* 0x000fe20000410000 */
[----:B------:R-:W2:Y:S01]  /*6010*/  MUFU.EX2 R41, R41 ;  /* 0x0000002900297308 */ /* 0x000ea20000000800 */
[----:B------:R-:W-:Y:S01]  /*6020*/  FADD.FTZ R34, R36, R21 ;  /* 0x0000001524227221 */ /* 0x000fe20000010000 */
[----:B------:R-:W-:Y:S01]  /*6030*/  FADD.FTZ R21, R35, R42 ;  /* 0x0000002a23157221 */ /* 0x000fe20000010000 */
[----:B-1----:R-:W-:Y:S01]  /*6040*/  F2FP.F16.F32.PACK_AB R35, R24, R35 ;  /* 0x000000231823723e */ /* 0x002fe200000000ff */
[----:B------:R-:W-:-:S02]  /*6050*/  IMAD.MOV.U32 R9, RZ, RZ, R8 ;  /* 0x000000ffff097224 */ /* 0x000fc400078e0008 */
[----:B------:R-:W-:Y:S01]  /*6060*/  FADD.FTZ R39, R37, R34 ;  /* 0x0000002225277221 */ /* 0x000fe20000010000 */
[----:B------:R-:W-:Y:S01]  /*6070*/  FADD.FTZ R34, R24, R21 ;  /* 0x0000001518227221 */ /* 0x000fe20000010000 */
[----:B------:R-:W-:Y:S01]  /*6080*/  IMAD.MOV.U32 R3, RZ, RZ, R0 ;  /* 0x000000ffff037224 */ /* 0x000fe200078e0000 */
[----:B------:R-:W1:Y:S01]  /*6090*/  MUFU.EX2 R25, R25 ;  /* 0x0000001900197308 */ /* 0x000e620000000800 */
[----:B0-----:R-:W-:Y:S01]  /*60a0*/  FADD.FTZ R42, R40, R39 ;  /* 0x00000027282a7221 */ /* 0x001fe20000010000 */
[----:B---3--:R-:W-:-:S06]  /*60b0*/  FADD.FTZ R34, R5, R34 ;  /* 0x0000002205227221 */ /* 0x008fcc0000010000 */
        /* <DEDUP_REMOVED lines=28> */
[----:B0-----:R-:W-:Y:S01]  /*6280*/  FADD.FTZ R21, R51, R42 ;  /* 0x0000002a33157221 */ /* 0x001fe20000010000 */
[----:B------:R-:W-:-:S06]  /*6290*/  F2FP.F16.F32.PACK_AB R42, R45, R44 ;  /* 0x0000002c2d2a723e */ /* 0x000fcc00000000ff */
[----:B------:R-:W0:Y:S01]  /*62a0*/  MUFU.EX2 R56, R56 ;  /* 0x0000003800387308 */ /* 0x000e220000000800 */
[----:B--2---:R-:W-:Y:S01]  /*62b0*/  FADD.FTZ R23, R53, R34 ;  /* 0x0000002235177221 */ /* 0x004fe20000010000 */
[----:B------:R-:W-:Y:S02]  /*62c0*/  F2FP.F16.F32.PACK_AB R34, R37, R36 ;  /* 0x000000242522723e */ /* 0x000fe400000000ff */
[----:B------:R-:W-:-:S03]  /*62d0*/  F2FP.F16.F32.PACK_AB R50, R53, R52 ;  /* 0x000000343532723e */ /* 0x000fc600000000ff */
[----:B------:R2:W-:Y:S01]  /*62e0*/  STSM.16.M88.4 [R154], R32 ;  /* 0x000000209a007844 */ /* 0x0005e20000000200 */
[----:B------:R-:W3:Y:S01]  /*62f0*/  MUFU.EX2 R7, R7 ;  /* 0x0000000700077308 */ /* 0x000ee20000000800 */
[C---:B-1----:R-:W-:Y:S01]  /*6300*/  FADD.FTZ R4, R28.reuse, R21 ;  /* 0x000000151c047221 */ /* 0x042fe20000010000 */
[----:B------:R-:W-:Y:S01]  /*6310*/  F2FP.F16.F32.PACK_AB R51, R28, R51 ;  /* 0x000000331c33723e */ /* 0x000fe200000000ff */
[----:B------:R2:W-:Y:S04]  /*6320*/  STSM.16.M88.4 [R17], R40 ;  /* 0x0000002811007844 */ /* 0x0005e80000000200 */
[----:B------:R2:W-:Y:S01]  /*6330*/  STSM.16.M88.4 [R16], R48 ;  /* 0x0000003010007844 */ /* 0x0005e20000000200 */
        /* <DEDUP_REMOVED lines=20> */
[----:B------:R2:W-:Y:S01]  /*6480*/  STSM.16.M88.4 [R2+0x24800], R56 ;  /* 0x0248003802007844 */ /* 0x0005e20000000200 */
        /* <DEDUP_REMOVED lines=19> */
[----:B------:R-:W-:-:S05]  /*65c0*/  F2FP.F16.F32.PACK_AB R67, R38, R67 ;  /* 0x000000432643723e */ /* 0x000fca00000000ff */
[----:B------:R2:W-:Y:S01]  /*65d0*/  STSM.16.M88.4 [R156], R64 ;  /* 0x000000409c007844 */ /* 0x0005e20000000200 */
[----:B------:R-:W0:Y:S01]  /*65e0*/  MUFU.EX2 R73, R73 ;  /* 0x0000004900497308 */ /* 0x000e220000000800 */
[----:B---3--:R-:W-:-:S07]  /*65f0*/  FADD.FTZ R4, R72, R21 ;  /* 0x0000001548047221 */ /* 0x008fce0000010000 */
[----:B------:R-:W3:Y:S01]  /*6600*/  MUFU.EX2 R76, R76 ;  /* 0x0000004c004c7308 */ /* 0x000ee20000000800 */
[----:B-1----:R-:W-:-:S04]  /*6610*/  FADD.FTZ R6, R22, R5 ;  /* 0x0000000516067221 */ /* 0x002fc80000010000 */
[----:B------:R-:W-:-:S03]  /*6620*/  FADD.FTZ R6, R15, R6 ;  /* 0x000000060f067221 */ /* 0x000fc60000010000 */
[----:B------:R-:W1:Y:S01]  /*6630*/  MUFU.EX2 R75, R75 ;  /* 0x0000004b004b7308 */ /* 0x000e620000000800 */
[C---:B0-----:R-:W-:Y:S01]  /*6640*/  FADD.FTZ R5, R73.reuse, R4 ;  /* 0x0000000449057221 */ /* 0x041fe20000010000 */
[----:B------:R-:W-:Y:S02]  /*6650*/  F2FP.F16.F32.PACK_AB R72, R73, R72 ;  /* 0x000000484948723e */ /* 0x000fe400000000ff */
[----:B------:R-:W-:-:S04]  /*6660*/  F2FP.F16.F32.PACK_AB R73, R15, R22 ;  /* 0x000000160f49723e */ /* 0x000fc800000000ff */
        /* <DEDUP_REMOVED lines=31> */
[----:B------:R2:W-:Y:S01]  /*6860*/  STSM.16.M88.4 [R16+0x6000], R80 ;  /* 0x0060005010007844 */ /* 0x0005e20000000200 */
        /* <DEDUP_REMOVED lines=9> */
[----:B------:R-:W-:-:S06]  /*6900*/  F2FP.F16.F32.PACK_AB R89, R20, R19 ;  /* 0x000000131459723e */ /* 0x000fcc00000000ff */
        /* <DEDUP_REMOVED lines=9> */
[----:B------:R-:W-:-:S05]  /*69a0*/  F2FP.F16.F32.PACK_AB R91, R95, R91 ;  /* 0x0000005b5f5b723e */ /* 0x000fca00000000ff */
[----:B------:R2:W-:Y:S01]  /*69b0*/  STSM.16.M88.4 [R2+0x2a800], R88 ;  /* 0x02a8005802007844 */ /* 0x0005e20000000200 */
        /* <DEDUP_REMOVED lines=55> */
[C---:B0-----:R-:W-:Y:S01]  /*6d30*/  F2FP.F16.F32.PACK_AB R114, R117.reuse, R116 ;  /* 0x000000747572723e */ /* 0x041fe200000000ff */
[----:B------:R-:W-:Y:S01]  /*6d40*/  FADD.FTZ R4, R117, R4 ;  /* 0x0000000475047221 */ /* 0x000fe20000010000 */
[----:B---3--:R-:W-:Y:S01]  /*6d50*/  FADD.FTZ R6, R15, R6 ;  /* 0x000000060f067221 */ /* 0x008fe20000010000 */
[----:B-1----:R-:W-:-:S03]  /*6d60*/  F2FP.F16.F32.PACK_AB R115, R10, R15 ;  /* 0x0000000f0a73723e */ /* 0x002fc600000000ff */
[----:B------:R-:W-:Y:S02]  /*6d70*/  FADD.FTZ R6, R10, R6 ;  /* 0x000000060a067221 */ /* 0x000fe40000010000 */
[----:B------:R2:W-:Y:S01]  /*6d80*/  STSM.16.M88.4 [R16+0xc000], R112 ;  /* 0x00c0007010007844 */ /* 0x0005e20000000200 */
[----:B------:R-:W-:Y:S01]  /*6d90*/  @!PT LDS RZ, [RZ] ;  /* 0x00000000fffff984 */ /* 0x000fe20000000800 */
[----:B------:R-:W-:Y:S01]  /*6da0*/  @!PT LDS RZ, [RZ] ;  /* 0x00000000fffff984 */ /* 0x000fe20000000800 */
[----:B------:R-:W-:Y:S01]  /*6db0*/  @!PT LDS RZ, [RZ] ;  /* 0x00000000fffff984 */ /* 0x000fe20000000800 */
[----:B------:R-:W-:Y:S01]  /*6dc0*/  @!PT LDS RZ, [RZ] ;  /* 0x00000000fffff984 */ /* 0x000fe20000000800 */
[----:B------:R0:W-:Y:S06]  /*6dd0*/  MEMBAR.ALL.CTA ;  /* 0x0000000000007992 */ /* 0x0001ec0000008000 */
[----:B0-----:R-:W0:Y:S02]  /*6de0*/  FENCE.VIEW.ASYNC.S ;  /* 0x00000000000073c6 */ /* 0x001e240000000000 */
[----:B0-----:R-:W-:Y:S01]  /*6df0*/  NOP ;  /* 0x0000000000007918 */ /* 0x001fe20000000000 */
[----:B------:R-:W-:Y:S05]  /*6e00*/  @P2 BRA `(.L_x_10613) ;  /* 0xffffffd4008c2947 */ /* 0x000fea000383ffff */
.L_x_10604:
[----:B------:R-:W-:Y:S06]  /*6e10*/  BAR.ARV 0x8, 0x1a0 ;  /* 0x0206800000007b1d */ /* 0x000fec0000002000 */
[----:B------:R-:W-:Y:S05]  /*6e20*/  @!P0 BRA `(.L_x_10614) ;  /* 0x0000000000048947 */ /* 0x000fea0003800000 */
[----:B------:R-:W-:Y:S01]  /*6e30*/  BPT.TRAP 0x1 ;  /* 0x000000040000795c */ /* 0x000fe20000300000 */
.L_x_10614:
[----:B------:R-:W-:Y:S01]  /*6e40*/  ULEA UR5, UR39, UR40, 0x3 ;  /* 0x0000002827057291 */ /* 0x000fe2000f8e183f */
[----:B------:R-:W-:-:S05]  /*6e50*/  IMAD.U32 R3, RZ, RZ, UR38 ;  /* 0x00000026ff037e24 */ /* 0x000fca000f8e00ff */
[----:B------:R-:W-:-:S04]  /*6e60*/  SHF.L.U32 R3, R3, 0x1f, RZ ;  /* 0x0000001f03037819 */ /* 0x000fc800000006ff */
[----:B------:R1:W3:Y:S01]  /*6e70*/  SYNCS.PHASECHK.TRANS64.TRYWAIT P2, [UR5+0x30850], R3 ;  /* 0x03085003ff0075a7 */ /* 0x0002e20008040145 */
[----:B------:R-:W-:Y:S05]  /*6e80*/  @!P0 BRA `(.L_x_10615) ;  /* 0x0000000000048947 */ /* 0x000fea0003800000 */
[----:B------:R-:W-:Y:S01]  /*6e90*/  BPT.TRAP 0x1 ;  /* 0x000000040000795c */ /* 0x000fe20000300000 */
.L_x_10615:
[----:B---3--:R-:W-:Y:S05]  /*6ea0*/  @P2 BRA `(.L_x_10616) ;  /* 0x0000000000082947 */ /* 0x008fea0003800000 */
[----:B------:R-:W3:Y:S02]  /*6eb0*/  SYNCS.PHASECHK.TRANS64.TRYWAIT P0, [UR5+0x30850], R3 ;  /* 0x03085003ff0075a7 */ /* 0x000ee40008000145 */
[----:B---3--:R-:W-:Y:S05]  /*6ec0*/  @!P0 BRA `(.L_x_10617) ;  /* 0x0000006000b88947 */ /* 0x008fea0003800000 */
.L_x_10616:
[----:B------:R-:W-:Y:S01]  /*6ed0*/  UIADD3 UR40, UR40, 0x400, URZ ;  /* 0x0000040028287890 */ /* 0x000fe2000fffe03f */
[----:B------:R-:W-:Y:S01]  /*6ee0*/  WARPGROUP.ARRIVE ;  /* 0x00000000000079c5 */ /* 0x000fe20000000000 */
[----:B------:R-:W-:Y:S01]  /*6ef0*/  UIADD3 UR25, UR25, 0x1e800, URZ ;  /* 0x0001e80019197890 */ /* 0x000fe2000fffe03f */
[----:B-1-3--:R-:W1:Y:S01]  /*6f00*/  SHFL.BFLY PT, R3, R4, 0x2, 0x1f ;  /* 0x0c401f0004037f89 */ /* 0x00ae6200000e0000 */
[----:B------:R-:W-:Y:S01]  /*6f10*/  USHF.R.U32.HI UR40, URZ, 0x4, UR40 ;  /* 0x000000043f287899 */ /* 0x000fe20008011628 */
[----:B------:R-:W-:Y:S01]  /*6f20*/  IMAD.U32 R9, RZ, RZ, UR5 ;  /* 0x00000005ff097e24 */ /* 0x000fe2000f8e00ff */
[----:B------:R-:W-:Y:S01]  /*6f30*/  USHF.R.U32.HI UR25, URZ, 0x4, UR25 ;  /* 0x000000043f197899 */ /* 0x000fe20008011619 */
[----:B------:R-:W3:Y:S01]  /*6f40*/  SHFL.BFLY PT, R5, R6, 0x2, 0x1f ;  /* 0x0c401f0006057f89 */ /* 0x000ee200000e0000 */
[----:B------:R-:W-:Y:S01]  /*6f50*/  ULOP3.LUT UR6, UR40, 0x3fff, URZ, 0xc0, !UPT ;  /* 0x00003fff28067892 */ /* 0x000fe2000f8ec03f */
[----:B------:R-:W-:Y:S01]  /*6f60*/  @!P1 VIADD R9, R9, 0x30860 ;  /* 0x0003086009099836 */ /* 0x000fe20000000000 */
[----:B------:R-:W-:Y:S01]  /*6f70*/  ULOP3.LUT UR4, UR25, 0x3fff, URZ, 0xc0, !UPT ;  /* 0x00003fff19047892 */ /* 0x000fe2000f8ec03f */
[----:B------:R-:W-:Y:S01]  /*6f80*/  IMAD.MOV.U32 R19, RZ, RZ, RZ ;  /* 0x000000ffff137224 */ /* 0x000fe200078e00ff */
[----:B------:R-:W-:Y:S01]  /*6f90*/  UIMAD UR6, UR39, 0x600, UR6 ;  /* 0x00000600270678a4 */ /* 0x000fe2000f8e0206 */
[----:B------:R-:W-:Y:S01]  /*6fa0*/  IMAD.U32 R11, RZ, RZ, UR26 ;  /* 0x0000001aff0b7e24 */ /* 0x000fe2000f8e00ff */
[----:B------:R-:W-:Y:S01]  /*6fb0*/  ULOP3.LUT UR4, UR4, 0x10000, URZ, 0xfc, !UPT ;  /* 0x0001000004047892 */ /* 0x000fe2000f8efc3f */
[----:B------:R-:W-:Y:S01]  /*6fc0*/  @!P1 PRMT R9, RZ, 0x654, R9 ;  /* 0x00000654ff099816 */ /* 0x000fe20000000009 */
[----:B------:R-:W-:Y:S01]  /*6fd0*/  UMOV UR11, 0x40000040 ;  /* 0x40000040000b7882 */ /* 0x000fe20000000000 */
[----:B------:R-:W-:Y:S01]  /*6fe0*/  UMOV UR9, 0x40000040 ;  /* 0x4000004000097882 */ /* 0x000fe20000000000 */
[----:B------:R-:W-:Y:S01]  /*6ff0*/  UIADD3 UR39, UR39, 0x1, URZ ;  /* 0x0000000127277890 */ /* 0x000fe2000fffe03f */
[----:B------:R-:W-:Y:S01]  /*7000*/  IMAD.MOV.U32 R18, RZ, RZ, -0x800000 ;  /* 0xff800000ff127424 */ /* 0x000fe200078e00ff */
[----:B------:R-:W-:Y:S01]  /*7010*/  UMOV UR10, UR6 ;  /* 0x00000006000a7c82 */ /* 0x000fe20008000000 */
[----:B------:R-:W-:Y:S01]  /*7020*/  UMOV UR8, UR4 ;  /* 0x0000000400087c82 */ /* 0x000fe20008000000 */
[----:B------:R-:W-:Y:S01]  /*7030*/  UISETP.NE.AND UP0, UPT, UR39, 0x2, UPT ;  /* 0x000000022700788c */ /* 0x000fe2000bf05270 */
[----:B------:R-:W-:Y:S01]  /*7040*/  HGMMA.64x64x16.F32 R120, gdesc[UR8].tnspB, R120, gsb0 ;  /* 0x40e00000087879f0 */ /* 0x000fe20008000878 */
[----:B------:R-:W-:-:S02]  /*7050*/  UIADD3 UR10, UR6, 0x80, URZ ;  /* 0x00000080060a7890 */ /* 0x000fc4000fffe03f */
[----:B------:R-:W-:Y:S01]  /*7060*/  UIADD3 UR8, UR4, 0x2, URZ ;  /* 0x0000000204087890 */ /* 0x000fe2000fffe03f */
[----:B-1----:R-:W-:Y:S01]  /*7070*/  FADD.FTZ R3, R3, R4 ;  /* 0x0000000403037221 */ /* 0x002fe20000010000 */
[----:B------:R-:W-:Y:S01]  /*7080*/  UMOV UR11, 0x40000040 ;  /* 0x40000040000b7882 */ /* 0x000fe20000000000 */
[----:B------:R-:W-:Y:S01]  /*7090*/  UMOV UR9, 0x40000040 ;  /* 0x4000004000097882 */ /* 0x000fe20000000000 */
[----:B------:R-:W-:Y:S01]  /*70a0*/  UIADD3 UR37, UR37, 0x1, URZ ;  /* 0x0000000125257890 */ /* 0x000fe2000fffe03f */
[----:B---3--:R-:W-:Y:S01]  /*70b0*/  FADD.FTZ R5, R5, R6 ;  /* 0x0000000605057221 */ /* 0x008fe20000010000 */
[----:B------:R-:W1:Y:S01]  /*70c0*/  SHFL.BFLY PT, R10, R3, 0x1, 0x1f ;  /* 0x0c201f00030a7f89 */ /* 0x000e6200000e0000 */
[----:B------:R-:W-:Y:S01]  /*70d0*/  IMAD.MOV.U32 R6, RZ, RZ, RZ ;  /* 0x000000ffff067224 */ /* 0x000fe200078e00ff */
[----:B------:R-:W-:Y:S02]  /*70e0*/  USEL UR39, UR39, URZ, UP0 ;  /* 0x0000003f27277287 */ /* 0x000fe40008000000 */
[----:B0-----:R-:W0:Y:S01]  /*70f0*/  SHFL.BFLY PT, R12, R5, 0x1, 0x1f ;  /* 0x0c201f00050c7f89 */ /* 0x001e2200000e0000 */
[----:B-1----:R-:W-:Y:S01]  /*7100*/  FADD.FTZ R10, R3, R10 ;  /* 0x0000000a030a7221 */ /* 0x002fe20000010000 */
[----:B------:R-:W-:-:S02]  /*7110*/  IMAD.MOV.U32 R3, RZ, RZ, -0x800000 ;  /* 0xff800000ff037424 */ /* 0x000fc400078e00ff */
[----:B0-----:R-:W-:Y:S02]  /*7120*/  FADD.FTZ R12, R5, R12 ;  /* 0x0000000c050c7221 */ /* 0x001fe40000010000 */
[----:B------:R-:W-:Y:S01]  /*7130*/  FSETP.NE.FTZ.AND P0, PT, R10, RZ, PT ;  /* 0x000000ff0a00720b */ /* 0x000fe20003f15000 */
[----:B------:R-:W-:Y:S02]  /*7140*/  IMAD.U32 R5, RZ, RZ, UR26 ;  /* 0x0000001aff057e24 */ /* 0x000fe4000f8e00ff */
[----:B------:R-:W-:-:S10]  /*7150*/  FSETP.NE.FTZ.AND P2, PT, R12, RZ, PT ;  /* 0x000000ff0c00720b */ /* 0x000fd40003f55000 */
[----:B------:R-:W0:Y:S01]  /*7160*/  @P0 MUFU.LG2 R4, R10 ;  /* 0x0000000a00040308 */ /* 0x000e220000000c00 */
[----:B------:R-:W-:-:S07]  /*7170*/  @P0 FMUL.FTZ R5, R5, 0.69314718246459960938 ;  /* 0x3f31721805050820 */ /* 0x000fce0000410000 */
[----:B------:R-:W1:Y:S08]  /*7180*/  @P2 MUFU.LG2 R7, R12 ;  /* 0x0000000c00072308 */ /* 0x000e700000000c00 */
[----:B------:R3:W2:Y:S01]  /*7190*/  @P0 MUFU.RCP R19, R10 ;  /* 0x0000000a00130308 */ /* 0x0006a20000001000 */
[----:B0-----:R-:W-:-:S04]  /*71a0*/  @P0 FMUL.FTZ R4, R4, 0.69314718246459960938 ;  /* 0x3f31721804040820 */ /* 0x001fc80000410000 */
[----:B------:R-:W-:Y:S01]  /*71b0*/  @P0 FFMA.FTZ R18, R5, R0, R4 ;  /* 0x0000000005120223 */ /* 0x000fe20000010004 */
[----:B------:R-:W-:Y:S02]  /*71c0*/  PLOP3.LUT P0, PT, PT, PT, PT, 0x8, 0x0 ;  /* 0x000000000000781c */ /* 0x000fe40003f0e170 */
[----:B------:R0:W4:Y:S01]  /*71d0*/  @P2 MUFU.RCP R6, R12 ;  /* 0x0000000c00062308 */ /* 0x0001220000001000 */
[----:B------:R-:W-:Y:S02]  /*71e0*/  WARPGROUP.DEPBAR.LE gsb0, 0x0 ;  /* 0x00008000000079c5 */ /* 0x000fe40000010000 */
[----:B------:R-:W-:Y:S01]  /*71f0*/  WARPGROUP.ARRIVE ;  /* 0x00000000000079c5 */ /* 0x000fe20000000000 */
[----:B---3--:R-:W-:Y:S01]  /*7200*/  @P2 FMUL.FTZ R10, R11, 0.69314718246459960938 ;  /* 0x3f3172180b0a2820 */ /* 0x008fe20000410000 */
[----:B-1----:R-:W-:-:S04]  /*7210*/  @P2 FMUL.FTZ R7, R7, 0.69314718246459960938 ;  /* 0x3f31721807072820 */ /* 0x002fc80000410000 */
[----:B------:R-:W-:Y:S01]  /*7220*/  HGMMA.64x64x16.F32 R120, gdesc[UR8].tnspB, R120, gsb0 ;  /* 0x40e00000087879f0 */ /* 0x000fe20008000878 */
[----:B------:R-:W-:Y:S01]  /*7230*/  UIADD3 UR10, UR6, 0x100, URZ ;  /* 0x00000100060a7890 */ /* 0x000fe2000fffe03f */
[----:B------:R-:W-:Y:S01]  /*7240*/  @P2 FFMA.FTZ R3, R10, R8, R7 ;  /* 0x000000080a032223 */ /* 0x000fe20000010007 */
        /* <DEDUP_REMOVED lines=66> */
[----:B------:R-:W-:-:S04]  /*7670*/  USEL UR4, URZ, 0x1, UP0 ;  /* 0x000000013f047887 */ /* 0x000fc80008000000 */
[----:B------:R-:W-:Y:S01]  /*7680*/  ULOP3.LUT UR38, UR38, UR4, URZ, 0x3c, !UPT ;  /* 0x0000000426267292 */ /* 0x000fe2000f8e3c3f */
[----:B------:R-:W-:Y:S02]  /*7690*/  WARPGROUP.DEPBAR.LE gsb0, 0x0 ;  /* 0x00008000000079c5 */ /* 0x000fe40000010000 */
[----:B------:R-:W-:-:S06]  /*76a0*/  WARPGROUP.ARRIVE ;  /* 0x00000000000079c5 */ /* 0x000fcc0000000000 */
[----:B------:R-:W-:Y:S03]  /*76b0*/  HGMMA.64x64x16.F32 R120, gdesc[UR8].tnspB, R120, gsb0 ;  /* 0x40e00000087879f0 */ /* 0x000fe60008000878 */
        /* <DEDUP_REMOVED lines=34> */
.L_x_10597:
[----:B------:R-:W0:Y:S08]  /*78e0*/  S2UR UR4, SR_CgaCtaId ;  /* 0x00000000000479c3 */ /* 0x000e300000008800 */
[----:B------:R-:W-:Y:S06]  /*78f0*/  BAR.SYNC.DEFER_BLOCKING 0x5, 0x1a0 ;  /* 0x0146800000007b1d */ /* 0x000fec0000010000 */
[----:B------:R-:W-:Y:S01]  /*7900*/  UMOV UR40, 0x400 ;  /* 0x0000040000287882 */ /* 0x000fe20000000000 */
[----:B------:R-:W-:Y:S01]  /*7910*/  BSSY B0, `(.L_x_10618) ;  /* 0x0000192000007945 */ /* 0x000fe20003800000 */
[----:B0-----:R-:W-:-:S09]  /*7920*/  ULEA UR40, UR4, UR40, 0x18 ;  /* 0x0000002804287291 */ /* 0x001fd2000f8ec03f */
[----:B------:R-:W0:Y:S02]  /*7930*/  LDS.128 R24, [UR40+0x308d0] ;  /* 0x0308d028ff187984 */ /* 0x000e240008000c00 */
[----:B0-----:R-:W-:Y:S01]  /*7940*/  R2UR UR5, R26 ;  /* 0x000000001a0572ca */ /* 0x001fe200000e0000 */
[----:B------:R-:W-:Y:S06]  /*7950*/  BAR.ARV 0x4, 0x1a0 ;  /* 0x0106800000007b1d */ /* 0x000fec0000002000 */
[----:B------:R-:W-:Y:S08]  /*7960*/  @P0 BRA `(.L_x_10619) ;  /* 0x0000000c00c40947 */ /* 0x000ff00003800000 */
[----:B------:R-:W2:Y:S01]  /*7970*/  LDL R4, [R1+0x18] ;  /* 0x0000180001047983 */ /* 0x000ea20000100800 */
[----:B------:R-:W0:Y:S01]  /*7980*/  S2UR UR4, SR_SWINHI ;  /* 0x00000000000479c3 */ /* 0x000e220000002f00 */
[----:B------:R-:W-:Y:S01]  /*7990*/  USHF.L.U32 UR8, UR41, 0x2, URZ ;  /* 0x0000000229087899 */ /* 0x000fe2000800063f */
[----:B------:R-:W-:Y:S01]  /*79a0*/  F2FP.F16.F32.PACK_AB R12, R12, R33 ;  /* 0x000000210c0c723e */ /* 0x000fe200000000ff */
[----:B------:R-:W-:Y:S01]  /*79b0*/  USHF.L.U64.HI UR9, UR41, 0x2, UR42 ;  /* 0x0000000229097899 */ /* 0x000fe2000801022a */
[----:B------:R-:W-:Y:S02]  /*79c0*/  F2FP.F16.F32.PACK_AB R13, R13, R34 ;  /* 0x000000220d0d723e */ /* 0x000fe400000000ff */
[----:B------:R-:W-:Y:S02]  /*79d0*/  F2FP.F16.F32.PACK_AB R14, R14, R31 ;  /* 0x0000001f0e0e723e */ /* 0x000fe400000000ff */
[----:B------:R-:W-:Y:S02]  /*79e0*/  F2FP.F16.F32.PACK_AB R15, R15, R32 ;  /* 0x000000200f0f723e */ /* 0x000fe400000000ff */
[----:B------:R-:W-:-:S02]  /*79f0*/  F2FP.F16.F32.PACK_AB R148, R29, R30 ;  /* 0x0000001e1d94723e */ /* 0x000fc400000000ff */
[----:B------:R-:W-:Y:S02]  /*7a00*/  F2FP.F16.F32.PACK_AB R149, R23, R28 ;  /* 0x0000001c1795723e */ /* 0x000fe400000000ff */
[----:B------:R-:W-:Y:S02]  /*7a10*/  F2FP.F16.F32.PACK_AB R150, R19, R22 ;  /* 0x000000161396723e */ /* 0x000fe400000000ff */
[----:B------:R-:W-:Y:S01]  /*7a20*/  F2FP.F16.F32.PACK_AB R151, R151, R0 ;  /* 0x000000009797723e */ /* 0x000fe200000000ff */
[----:B------:R-:W-:Y:S01]  /*7a30*/  UMOV UR6, UR40 ;  /* 0x0000002800067c82 */ /* 0x000fe20008000000 */
[----:B0-----:R-:W-:Y:S01]  /*7a40*/  UMOV UR7, UR4 ;  /* 0x0000000400077c82 */ /* 0x001fe20008000000 */
[----:B------:R-:W-:Y:S02]  /*7a50*/  IMAD.U32 R20, RZ, RZ, UR6 ;  /* 0x00000006ff147e24 */ /* 0x000fe4000f8e00ff */
[----:B------:R-:W-:Y:S01]  /*7a60*/  IMAD.U32 R21, RZ, RZ, UR7 ;  /* 0x00000007ff157e24 */ /* 0x000fe2000f8e00ff */
[----:B------:R-:W-:-:S02]  /*7a70*/  ULDC.64 UR6, c[0x0][0xbd8] ;  /* 0x0002f60000067ab9 */ /* 0x000fc40000000a00 */
[----:B------:R-:W-:Y:S02]  /*7a80*/  UIADD3 UR4, UP1, UR8, UR6, URZ ;  /* 0x0000000608047290 */ /* 0x000fe4000ff3e03f */
[----:B------:R-:W-:Y:S02]  /*7a90*/  UISETP.NE.U32.AND UP0, UPT, UR6, URZ, UPT ;  /* 0x0000003f0600728c */ /* 0x000fe4000bf05070 */
[----:B------:R-:W-:Y:S02]  /*7aa0*/  UIADD3.X UR6, UR9, UR7, URZ, UP1, !UPT ;  /* 0x0000000709067290 */ /* 0x000fe40008ffe43f */
[----:B------:R-:W-:Y:S01]  /*7ab0*/  UISETP.NE.AND.EX UP0, UPT, UR7, URZ, UPT, UP0 ;  /* 0x0000003f0700728c */ /* 0x000fe2000bf05300 */
[----:B------:R-:W0:Y:S01]  /*7ac0*/  LDC R0, c[0x0][0xa88] ;  /* 0x0002a200ff007b82 */ /* 0x000e220000000800 */
[----:B------:R-:W-:Y:S02]  /*7ad0*/  IMAD.U32 R22, RZ, RZ, UR4 ;  /* 0x00000004ff167e24 */ /* 0x000fe4000f8e00ff */
[----:B------:R-:W-:Y:S01]  /*7ae0*/  IMAD.U32 R23, RZ, RZ, UR6 ;  /* 0x00000006ff177e24 */ /* 0x000fe2000f8e00ff */
[----:B------:R-:W-:-:S02]  /*7af0*/  ULDC.64 UR6, c[0x0][0xbe0] ;  /* 0x0002f80000067ab9 */ /* 0x000fc40000000a00 */
[----:B------:R-:W-:-:S04]  /*7b00*/  UISETP.NE.U32.AND UP1, UPT, UR6, URZ, UPT ;  /* 0x0000003f0600728c */ /* 0x000fc8000bf25070 */
[----:B------:R-:W-:-:S11]  /*7b10*/  UISETP.NE.AND.EX UP1, UPT, UR7, URZ, UPT, UP1 ;  /* 0x0000003f0700728c */ /* 0x000fd6000bf25310 */
[----:B------:R-:W-:-:S04]  /*7b20*/  @UP1 UIADD3 UR6, UP2, UR8, UR6, URZ ;  /* 0x0000000608061290 */ /* 0x000fc8000ff5e03f */
[----:B------:R-:W-:Y:S01]  /*7b30*/  @UP1 UIADD3.X UR7, UR9, UR7, URZ, UP2, !UPT ;  /* 0x0000000709071290 */ /* 0x000fe200097fe43f */
[----:B------:R-:W-:Y:S01]  /*7b40*/  BAR.SYNC.DEFER_BLOCKING 0x1, 0x180 ;  /* 0x0046000000007b1d */ /* 0x000fe20000010000 */
[----:B--2---:R-:W-:-:S03]  /*7b50*/  IMAD.WIDE R4, R4, 0x2, R20 ;  /* 0x0000000204047825 */ /* 0x004fc600078e0214 */
[C---:B------:R-:W-:Y:S02]  /*7b60*/  IADD3 R9, P1, R4.reuse, 0x40, RZ ;  /* 0x0000004004097810 */ /* 0x040fe40007f3e0ff */
[C---:B------:R-:W-:Y:S02]  /*7b70*/  IADD3 R11, P2, R4.reuse, 0x20, RZ ;  /* 0x00000020040b7810 */ /* 0x040fe40007f5e0ff */
[C---:B------:R-:W-:Y:S02]  /*7b80*/  IADD3 R51, P0, R4.reuse, 0x60, RZ ;  /* 0x0000006004337810 */ /* 0x040fe40007f1e0ff */
[----:B------:R-:W-:Y:S02]  /*7b90*/  LOP3.LUT R7, R4, 0x380, RZ, 0xc0, !PT ;  /* 0x0000038004077812 */ /* 0x000fe400078ec0ff */
[----:B------:R-:W-:Y:S02]  /*7ba0*/  LOP3.LUT R8, R9, 0x380, RZ, 0xc0, !PT ;  /* 0x0000038009087812 */ /* 0x000fe400078ec0ff */
[----:B------:R-:W-:-:S02]  /*7bb0*/  LOP3.LUT R10, R11, 0x380, RZ, 0xc0, !PT ;  /* 0x000003800b0a7812 */ /* 0x000fc400078ec0ff */
[----:B------:R-:W-:Y:S02]  /*7bc0*/  LOP3.LUT R6, R51, 0x380, RZ, 0xc0, !PT ;  /* 0x0000038033067812 */ /* 0x000fe400078ec0ff */
[----:B------:R-:W-:Y:S02]  /*7bd0*/  SHF.R.U64 R7, R7, 0x3, RZ ;  /* 0x0000000307077819 */ /* 0x000fe400000012ff */
        /* <DEDUP_REMOVED lines=9> */
[----:B------:R-:W-:-:S02]  /*7c70*/  LOP3.LUT R6, R6, R51, RZ, 0x3c, !PT ;  /* 0x0000003306067212 */ /* 0x000fc400078e3cff */
[----:B------:R-:W-:Y:S02]  /*7c80*/  MOV R52, R4 ;  /* 0x0000000400347202 */ /* 0x000fe40000000f00 */
[----:B------:R-:W-:Y:S02]  /*7c90*/  MOV R24, R6 ;  /* 0x0000000600187202 */ /* 0x000fe40000000f00 */
[----:B------:R-:W-:Y:S02]  /*7ca0*/  MOV R26, R8 ;  /* 0x00000008001a7202 */ /* 0x000fe40000000f00 */
        /* <DEDUP_REMOVED lines=9> */
[----:B------:R-:W-:-:S02]  /*7d40*/  F2FP.F16.F32.PACK_AB R11, R35, R36 ;  /* 0x00000024230b723e */ /* 0x000fc400000000ff */
[----:B------:R-:W-:-:S03]  /*7d50*/  PLOP3.LUT P0, PT, PT, PT, UP0, 0x80, 0x0 ;  /* 0x000000000000781c */ /* 0x000fc60003f0f008 */
[----:B------:R2:W-:Y:S04]  /*7d60*/  STSM.16.M88.4 [R51], R8 ;  /* 0x0000000833007844 */ /* 0x0005e80000000200 */
[----:B------:R2:W-:Y:S04]  /*7d70*/  STSM.16.M88.4 [R26], R12 ;  /* 0x0000000c1a007844 */ /* 0x0005e80000000200 */
[----:B------:R2:W-:Y:S01]  /*7d80*/  STSM.16.M88.4 [R24], R148 ;  /* 0x0000009418007844 */ /* 0x0005e20000000200 */
[----:B------:R-:W-:Y:S01]  /*7d90*/  BAR.SYNC.DEFER_BLOCKING 0x1, 0x180 ;  /* 0x0046000000007b1d */ /* 0x000fe20000010000 */
[----:B------:R-:W-:Y:S01]  /*7da0*/  PLOP3.LUT P1, PT, PT, PT, UP1, 0x80, 0x0 ;  /* 0x000000000000781c */ /* 0x000fe20003f2f018 */
[----:B-1----:R-:W-:-:S02]  /*7db0*/  IMAD.U32 R4, RZ, RZ, UR6 ;  /* 0x00000006ff047e24 */ /* 0x002fc4000f8e00ff */
[----:B------:R-:W-:Y:S02]  /*7dc0*/  IMAD.U32 R5, RZ, RZ, UR7 ;  /* 0x00000007ff057e24 */ /* 0x000fe4000f8e00ff */
[----:B------:R-:W3:Y:S01]  /*7dd0*/  @P0 LDG.E R19, desc[UR46][R22.64] ;  /* 0x0000002e16130981 */ /* 0x000ee2000c1e1900 */
[----:B------:R-:W-:-:S07]  /*7de0*/  UMOV UR4, URZ ;  /* 0x0000003f00047c82 */ /* 0x000fce0008000000 */
[----:B0-----:R2:W5:Y:S01]  /*7df0*/  @P1 LDG.E R0, desc[UR46][R4.64] ;  /* 0x0000002e04001981 */ /* 0x001562000c1e1900 */
[----:B---3--:R-:W-:Y:S01]  /*7e00*/  @P0 R2UR UR4, R19 ;  /* 0x00000000130402ca */ /* 0x008fe200000e0000 */
[----:B--2---:R-:W-:-:S14]  /*7e10*/  @P1 BRA `(.L_x_10620) ;  /* 0x0000000000101947 */ /* 0x004fdc0003800000 */
[----:B------:R-:W-:Y:S05]  /*7e20*/  @!P0 BRA `(.L_x_10620) ;  /* 0x00000000000c8947 */ /* 0x000fea0003800000 */
[----:B------:R-:W2:Y:S04]  /*7e30*/  LDG.E R5, desc[UR46][R22.64] ;  /* 0x0000002e16057981 */ /* 0x000ea8000c1e1900 */
[----:B-----5:R-:W2:Y:S02]  /*7e40*/  LDG.E R0, desc[UR46][R22.64+0x4] ;  /* 0x0000042e16007981 */ /* 0x020ea4000c1e1900 */
[----:B--2---:R-:W-:-:S07]  /*7e50*/  IMAD.IADD R0, R0, 0x1, -R5 ;  /* 0x0000000100007824 */ /* 0x004fce00078e0a05 */
.L_x_10620:
[----:B------:R-:W2:Y:S01]  /*7e60*/  LDL R5, [R1+0x14] ;  /* 0x0000140001057983 */ /* 0x000ea20000100800 */
[----:B------:R-:W-:Y:S01]  /*7e70*/  USHF.R.S32.HI UR11, URZ, 0x1f, UR43 ;  /* 0x0000001f3f0b7899 */ /* 0x000fe2000801142b */
[----:B------:R-:W-:Y:S02]  /*7e80*/  ULDC.64 UR12, c[0x0][0xb70] ;  /* 0x0002dc00000c7ab9 */ /* 0x000fe40000000a00 */
[----:B------:R-:W2:Y:S01]  /*7e90*/  LDL.LU R26, [R1] ;  /* 0x00000000011a7983 */ /* 0x000ea20000300800 */
[----:B------:R-:W-:Y:S02]  /*7ea0*/  USHF.R.S32.HI UR9, URZ, 0x1f, UR4 ;  /* 0x0000001f3f097899 */ /* 0x000fe40008011404 */
[----:B------:R-:W-:Y:S01]  /*7eb0*/  UIMAD UR10, UR11, UR12, URZ ;  /* 0x0000000c0b0a72a4 */ /* 0x000fe2000f8e023f */
[----:B------:R-:W0:Y:S01]  /*7ec0*/  S2R R4, SR_TID.X ;  /* 0x0000000000047919 */ /* 0x000e220000002100 */
[----:B------:R-:W-:Y:S01]  /*7ed0*/  UMOV UR8, UR4 ;  /* 0x0000000400087c82 */ /* 0x000fe20008000000 */
[----:B------:R-:W-:-:S02]  /*7ee0*/  USEL UR42, UR42, URZ, !UP0 ;  /* 0x0000003f2a2a7287 */ /* 0x000fc4000c000000 */
[----:B------:R-:W-:Y:S02]  /*7ef0*/  UIMAD.WIDE.U32 UR6, UR43, UR12, UR8 ;  /* 0x0000000c2b0672a5 */ /* 0x000fe4000f8e0008 */
[----:B------:R-:W-:Y:S02]  /*7f00*/  UIMAD UR10, UR43, UR13, UR10 ;  /* 0x0000000d2b0a72a4 */ /* 0x000fe4000f8e020a */
[----:B------:R-:W-:Y:S01]  /*7f10*/  USEL UR41, UR41, URZ, !UP0 ;  /* 0x0000003f29297287 */ /* 0x000fe2000c000000 */
[----:B------:R-:W-:Y:S01]  /*7f20*/  ULDC.64 UR12, c[0x0][0xb78] ;  /* 0x0002de00000c7ab9 */ /* 0x000fe20000000a00 */
[----:B------:R-:W-:Y:S02]  /*7f30*/  UIADD3 UR7, UR7, UR10, URZ ;  /* 0x0000000a07077290 */ /* 0x000fe4000fffe03f */
[----:B------:R-:W-:Y:S02]  /*7f40*/  UIMAD UR8, UR42, UR12, URZ ;  /* 0x0000000c2a0872a4 */ /* 0x000fe4000f8e023f */
[----:B------:R-:W-:-:S02]  /*7f50*/  UIMAD.WIDE.U32 UR6, UR41, UR12, UR6 ;  /* 0x0000000c290672a5 */ /* 0x000fc4000f8e0006 */
[----:B------:R-:W-:-:S03]  /*7f60*/  UIMAD UR8, UR41, UR13, UR8 ;  /* 0x0000000d290872a4 */ /* 0x000fc6000f8e0208 */
[----:B------:R-:W-:-:S03]  /*7f70*/  ULDC.64 UR12, c[0x0][0xaa0] ;  /* 0x0002a800000c7ab9 */ /* 0x000fc60000000a00 */
[----:B------:R-:W-:Y:S02]  /*7f80*/  IMAD.U32 R7, RZ, RZ, UR8 ;  /* 0x00000008ff077e24 */ /* 0x000fe4000f8e00ff */
[----:B0-----:R-:W-:-:S05]  /*7f90*/  VIADD R6, R4, 0xffffff80 ;  /* 0xffffff8004067836 */ /* 0x001fca0000000000 */
[----:B------:R-:W-:-:S04]  /*7fa0*/  SHF.R.S32.HI R8, RZ, 0x1f, R6 ;  /* 0x0000001fff087819 */ /* 0x000fc80000011406 */
[----:B------:R-:W-:-:S04]  /*7fb0*/  LEA.HI R8, R8, R6, RZ, 0x7 ;  /* 0x0000000608087211 */ /* 0x000fc800078f38ff */
[----:B------:R-:W-:-:S05]  /*7fc0*/  LOP3.LUT R8, R8, 0xffffff80, RZ, 0xc0, !PT ;  /* 0xffffff8008087812 */ /* 0x000fca00078ec0ff */
[----:B------:R-:W-:-:S05]  /*7fd0*/  IMAD.IADD R8, R6, 0x1, -R8 ;  /* 0x0000000106087824 */ /* 0x000fca00078e0a08 */
[----:B------:R-:W-:Y:S01]  /*7fe0*/  LOP3.LUT P0, RZ, R8, 0x3, RZ, 0xc0, !PT ;  /* 0x0000000308ff7812 */ /* 0x000fe2000780c0ff */
[----:B------:R-:W-:Y:S01]  /*7ff0*/  IMAD.U32 R19, RZ, RZ, UR12 ;  /* 0x0000000cff137e24 */ /* 0x000fe2000f8e00ff */
[--C-:B------:R-:W-:Y:S01]  /*8000*/  SHF.R.S32.HI R29, RZ, 0x1f, R157.reuse ;  /* 0x0000001fff1d7819 */ /* 0x100fe2000001149d */
[----:B------:R-:W-:Y:S02]  /*8010*/  IMAD.MOV.U32 R28, RZ, RZ, R157 ;  /* 0x000000ffff1c7224 */ /* 0x000fe400078e009d */
[----:B------:R-:W-:Y:S01]  /*8020*/  VIADD R24, R152, 0x90 ;  /* 0x0000009098187836 */ /* 0x000fe20000000000 */
[----:B------:R-:W-:Y:S01]  /*8030*/  SHF.R.S32.HI R153, RZ, 0x1f, R152 ;  /* 0x0000001fff997819 */ /* 0x000fe20000011498 */
[----:B------:R-:W-:Y:S01]  /*8040*/  BSSY B1, `(.L_x_10621) ;  /* 0x0000054000017945 */ /* 0x000fe20003800000 */
[----:B--2---:R-:W-:Y:S02]  /*8050*/  IMAD R9, R26, 0xc0, R5 ;  /* 0x000000c01a097824 */ /* 0x004fe400078e0205 */
[----:B------:R-:W-:-:S03]  /*8060*/  IMAD R5, R152, 0x40, R157 ;  /* 0x0000004098057824 */ /* 0x000fc600078e029d */
[----:B------:R-:W-:Y:S01]  /*8070*/  SHF.R.S32.HI R4, RZ, 0x1f, R9 ;  /* 0x0000001fff047819 */ /* 0x000fe20000011409 */
[----:B------:R-:W-:Y:S01]  /*8080*/  IMAD.WIDE R20, R5, 0x2, R20 ;  /* 0x0000000205147825 */ /* 0x000fe200078e0214 */
[----:B------:R-:W-:-:S03]  /*8090*/  IADD3 R6, P1, R9, UR6, RZ ;  /* 0x0000000609067c10 */ /* 0x000fc6000ff3e0ff */
[C---:B------:R-:W-:Y:S01]  /*80a0*/  VIADD R5, R9.reuse, 0x8 ;  /* 0x0000000809057836 */ /* 0x040fe20000000000 */
[----:B------:R-:W-:Y:S01]  /*80b0*/  IADD3.X R7, R4, UR7, R7, P1, !PT ;  /* 0x0000000704077c10 */ /* 0x000fe20008ffe407 */
[----:B------:R-:W-:Y:S01]  /*80c0*/  ULDC.64 UR6, c[0x0][0xb40] ;  /* 0x0002d00000067ab9 */ /* 0x000fe20000000a00 */
[----:B-----5:R-:W-:Y:S02]  /*80d0*/  ISETP.GE.OR P1, PT, R9, R0, P0 ;  /* 0x000000000900720c */ /* 0x020fe40000726670 */
[----:B------:R-:W-:Y:S02]  /*80e0*/  LEA R30, P2, R6, UR6, 0x2 ;  /* 0x00000006061e7c11 */ /* 0x000fe4000f8410ff */
[----:B------:R-:W-:Y:S02]  /*80f0*/  IADD3 R11, P3, R20, 0x3000, RZ ;  /* 0x00003000140b7810 */ /* 0x000fe40007f7e0ff */
[----:B------:R-:W-:Y:S02]  /*8100*/  LEA.HI.X R31, R6, UR7, R7, 0x2, P2 ;  /* 0x00000007061f7c11 */ /* 0x000fe400090f1407 */
[----:B------:R-:W-:-:S02]  /*8110*/  IADD3 R15, P2, R20, 0x1800, RZ ;  /* 0x00001800140f7810 */ /* 0x000fc40007f5e0ff */
[----:B------:R-:W-:Y:S01]  /*8120*/  ISETP.GE.OR P0, PT, R5, R0, P0 ;  /* 0x000000000500720c */ /* 0x000fe20000706670 */
[----:B------:R-:W-:Y:S01]  /*8130*/  UIMAD UR6, UR9, UR12, URZ ;  /* 0x0000000c090672a4 */ /* 0x000fe2000f8e023f */
[C---:B------:R-:W-:Y:S01]  /*8140*/  IADD3 R7, P4, R20.reuse, 0x4800, RZ ;  /* 0x0000480014077810 */ /* 0x040fe20007f9e0ff */
[----:B------:R0:W-:Y:S01]  /*8150*/  @!P1 STG.E desc[UR46][R30.64], R18 ;  /* 0x000000121e009986 */ /* 0x0001e2000c10192e */
[----:B------:R-:W-:Y:S01]  /*8160*/  LOP3.LUT R5, R20, 0x380, RZ, 0xc0, !PT ;  /* 0x0000038014057812 */ /* 0x000fe200078ec0ff */
[--C-:B------:R-:W-:Y:S01]  /*8170*/  IMAD.X R13, RZ, RZ, R21.reuse, P2 ;  /* 0x000000ffff0d7224 */ /* 0x100fe200010e0615 */
[----:B------:R-:W-:Y:S01]  /*8180*/  LOP3.LUT R8, R15, 0x380, RZ, 0xc0, !PT ;  /* 0x000003800f087812 */ /* 0x000fe200078ec0ff */
[----:B------:R-:W-:Y:S01]  /*8190*/  IMAD.X R9, RZ, RZ, R21, P3 ;  /* 0x000000ffff097224 */ /* 0x000fe200018e0615 */
[----:B------:R-:W-:Y:S01]  /*81a0*/  LOP3.LUT R6, R11, 0x380, RZ, 0xc0, !PT ;  /* 0x000003800b067812 */ /* 0x000fe200078ec0ff */
[----:B------:R-:W-:Y:S01]  /*81b0*/  ULDC.64 UR8, c[0x0][0xae8] ;  /* 0x0002ba0000087ab9 */ /* 0x000fe20000000a00 */
[----:B------:R-:W-:Y:S01]  /*81c0*/  LOP3.LUT R4, R7, 0x380, RZ, 0xc0, !PT ;  /* 0x0000038007047812 */ /* 0x000fe200078ec0ff */
[----:B------:R-:W-:Y:S01]  /*81d0*/  UIMAD UR6, UR4, UR13, UR6 ;  /* 0x0000000d040672a4 */ /* 0x000fe2000f8e0206 */
[----:B------:R-:W-:Y:S01]  /*81e0*/  SHF.R.U64 R5, R5, 0x3, RZ ;  /* 0x0000000305057819 */ /* 0x000fe200000012ff */
[----:B------:R1:W-:Y:S01]  /*81f0*/  @!P0 STG.E desc[UR46][R30.64+0x20], R3 ;  /* 0x000020031e008986 */ /* 0x0003e2000c10192e */
[----:B------:R-:W-:-:S02]  /*8200*/  SHF.R.U64 R8, R8, 0x3, RZ ;  /* 0x0000000308087819 */ /* 0x000fc400000012ff */
[----:B------:R-:W-:Y:S02]  /*8210*/  SHF.R.U64 R6, R6, 0x3, RZ ;  /* 0x0000000306067819 */ /* 0x000fe400000012ff */
[----:B------:R-:W-:Y:S01]  /*8220*/  SHF.R.U64 R4, R4, 0x3, RZ ;  /* 0x0000000304047819 */ /* 0x000fe200000012ff */
[----:B0-----:R-:W-:Y:S01]  /*8230*/  IMAD.WIDE.U32 R18, R19, UR4, R28 ;  /* 0x0000000413127c25 */ /* 0x001fe2000f8e001c */
[----:B------:R-:W-:Y:S02]  /*8240*/  LOP3.LUT R20, R5, R20, RZ, 0x3c, !PT ;  /* 0x0000001405147212 */ /* 0x000fe400078e3cff */
[----:B------:R-:W-:Y:S01]  /*8250*/  LOP3.LUT R12, R8, R15, RZ, 0x3c, !PT ;  /* 0x0000000f080c7212 */ /* 0x000fe200078e3cff */
[----:B------:R-:W-:Y:S01]  /*8260*/  IMAD.X R5, RZ, RZ, R21, P4 ;  /* 0x000000ffff057224 */ /* 0x000fe200020e0615 */
[----:B------:R-:W-:Y:S02]  /*8270*/  LOP3.LUT R8, R6, R11, RZ, 0x3c, !PT ;  /* 0x0000000b06087212 */ /* 0x000fe400078e3cff */
[----:B------:R-:W-:Y:S01]  /*8280*/  LOP3.LUT R4, R4, R7, RZ, 0x3c, !PT ;  /* 0x0000000704047212 */ /* 0x000fe200078e3cff */
[----:B------:R-:W-:Y:S01]  /*8290*/  VIADD R19, R19, UR6 ;  /* 0x0000000613137c36 */ /* 0x000fe20008000000 */
[----:B------:R-:W-:Y:S01]  /*82a0*/  ULDC.64 UR6, c[0x0][0xae0] ;  /* 0x0002b80000067ab9 */ /* 0x000fe20000000a00 */
[----:B------:R-:W5:Y:S01]  /*82b0*/  LD.E.128 R20, desc[UR46][R20.64] ;  /* 0x0000002e14147980 */ /* 0x000f62000c101d00 */
[----:B------:R-:W-:-:S03]  /*82c0*/  UIMAD UR4, UR11, UR6, URZ ;  /* 0x000000060b0472a4 */ /* 0x000fc6000f8e023f */
[----:B------:R-:W5:Y:S04]  /*82d0*/  LD.E.128 R12, desc[UR46][R12.64] ;  /* 0x0000002e0c0c7980 */ /* 0x000f68000c101d00 */
[----:B------:R-:W5:Y:S04]  /*82e0*/  LD.E.128 R8, desc[UR46][R8.64] ;  /* 0x0000002e08087980 */ /* 0x000f68000c101d00 */
[----:B------:R-:W5:Y:S01]  /*82f0*/  LD.E.128 R4, desc[UR46][R4.64] ;  /* 0x0000002e04047980 */ /* 0x000f62000c101d00 */
[----:B-1----:R-:W-:Y:S01]  /*8300*/  IMAD.U32 R31, RZ, RZ, UR6 ;  /* 0x00000006ff1f7e24 */ /* 0x002fe2000f8e00ff */
[----:B------:R-:W-:Y:S01]  /*8310*/  UIMAD UR6, UR43, UR7, UR4 ;  /* 0x000000072b0672a4 */ /* 0x000fe2000f8e0204 */
[----:B------:R-:W-:Y:S01]  /*8320*/  IMAD R29, R26, -0xc0, R0 ;  /* 0xffffff401a1d7824 */ /* 0x000fe200078e0200 */
[----:B------:R-:W-:Y:S01]  /*8330*/  @!PT LDS RZ, [RZ] ;  /* 0x00000000fffff984 */ /* 0x000fe20000000800 */
[----:B------:R-:W-:Y:S01]  /*8340*/  @!PT LDS RZ, [RZ] ;  /* 0x00000000fffff984 */ /* 0x000fe20000000800 */
[----:B------:R-:W-:Y:S01]  /*8350*/  @!PT LDS RZ, [RZ] ;  /* 0x00000000fffff984 */ /* 0x000fe20000000800 */
[----:B------:R-:W-:Y:S01]  /*8360*/  @!PT LDS RZ, [RZ] ;  /* 0x00000000fffff984 */ /* 0x000fe20000000800 */
[----:B------:R0:W-:Y:S06]  /*8370*/  MEMBAR.ALL.CTA ;  /* 0x0000000000007992 */ /* 0x0001ec0000008000 */
[----:B0-----:R-:W0:Y:S01]  /*8380*/  FENCE.VIEW.ASYNC.S ;  /* 0x00000000000073c6 */ /* 0x001e220000000000 */
[----:B------:R-:W-:Y:S01]  /*8390*/  ULDC UR4, c[0x0][0xa8c] ;  /* 0x0002a30000047ab9 */ /* 0x000fe20000000800 */
[C---:B------:R-:W-:Y:S01]  /*83a0*/  VIADD R3, R152.reuse, 0x30 ;  /* 0x0000003098037836 */ /* 0x040fe20000000000 */
[----:B------:R-:W-:Y:S01]  /*83b0*/  ISETP.GE.AND P0, PT, R157, UR4, PT ;  /* 0x000000049d007c0c */ /* 0x000fe2000bf06270 */
[----:B------:R-:W-:Y:S01]  /*83c0*/  VIADD R0, R152, 0x60 ;  /* 0x0000006098007836 */ /* 0x000fe20000000000 */
[----:B------:R-:W-:Y:S01]  /*83d0*/  UIADD3 UR4, UR40, 0x30820, URZ ;  /* 0x0003082028047890 */ /* 0x000fe2000fffe03f */
[----:B------:R-:W-:Y:S01]  /*83e0*/  IMAD.WIDE.U32 R18, R31, UR43, R18 ;  /* 0x0000002b1f127c25 */ /* 0x000fe2000f8e0012 */
[----:B------:R-:W-:-:S02]  /*83f0*/  ISETP.GE.OR P3, PT, R3, R29, P0 ;  /* 0x0000001d0300720c */ /* 0x000fc40000766670 */
[-C--:B------:R-:W-:Y:S01]  /*8400*/  ISETP.GE.OR P1, PT, R0, R29.reuse, P0 ;  /* 0x0000001d0000720c */ /* 0x080fe20000726670 */
[----:B------:R-:W-:Y:S01]  /*8410*/  VIADD R19, R19, UR6 ;  /* 0x0000000613137c36 */ /* 0x000fe20008000000 */
[-C--:B------:R-:W-:Y:S01]  /*8420*/  ISETP.GE.OR P2, PT, R24, R29.reuse, P0 ;  /* 0x0000001d1800720c */ /* 0x080fe20000746670 */
[----:B------:R-:W-:Y:S01]  /*8430*/  UIMAD UR6, UR42, UR8, URZ ;  /* 0x000000082a0672a4 */ /* 0x000fe2000f8e023f */
[----:B------:R-:W-:Y:S01]  /*8440*/  ISETP.GE.OR P0, PT, R152, R29, P0 ;  /* 0x0000001d9800720c */ /* 0x000fe20000706670 */
[----:B------:R-:W-:Y:S01]  /*8450*/  UPRMT UR4, URZ, 0x654, UR4 ;  /* 0x000006543f047896 */ /* 0x000fe20008000004 */
[----:B------:R-:W-:Y:S01]  /*8460*/  IMAD.U32 R33, RZ, RZ, UR8 ;  /* 0x00000008ff217e24 */ /* 0x000fe2000f8e00ff */
[----:B------:R-:W-:Y:S01]  /*8470*/  UIMAD UR6, UR41, UR9, UR6 ;  /* 0x00000009290672a4 */ /* 0x000fe2000f8e0206 */
[----:B------:R-:W-:-:S04]  /*8480*/  IMAD.WIDE R30, R26, 0xc0, R152 ;  /* 0x000000c01a1e7825 */ /* 0x000fc800078e0298 */
[----:B------:R-:W-:Y:S02]  /*8490*/  IMAD.WIDE.U32 R32, R33, UR41, R18 ;  /* 0x0000002921207c25 */ /* 0x000fe4000f8e0012 */
[----:B0-----:R-:W-:Y:S02]  /*84a0*/  SYNCS.ARRIVE.TRANS64.RED.A1T0 RZ, [UR4], RZ ;  /* 0x000000ffffff79a7 */ /* 0x001fe40008100404 */
[----:B------:R-:W-:Y:S01]  /*84b0*/  VIADD R35, R33, UR6 ;  /* 0x0000000621237c36 */ /* 0x000fe20008000000 */
[----:B------:R-:W-:Y:S06]  /*84c0*/  @P0 BRA `(.L_x_10622) ;  /* 0x00000000002c0947 */ /* 0x000fec0003800000 */
[----:B------:R-:W-:Y:S01]  /*84d0*/  ULDC.64 UR6, c[0x0][0xad8] ;  /* 0x0002b60000067ab9 */ /* 0x000fe20000000a00 */
[----:B------:R-:W-:Y:S02]  /*84e0*/  IMAD.MOV.U32 R18, RZ, RZ, R32 ;  /* 0x000000ffff127224 */ /* 0x000fe400078e0020 */
[----:B------:R-:W-:Y:S02]  /*84f0*/  IMAD R3, R31, UR6, RZ ;  /* 0x000000061f037c24 */ /* 0x000fe4000f8e02ff */
[----:B------:R-:W-:Y:S02]  /*8500*/  IMAD.MOV.U32 R19, RZ, RZ, R35 ;  /* 0x000000ffff137224 */ /* 0x000fe400078e0023 */
[C---:B------:R-:W-:Y:S02]  /*8510*/  IMAD R3, R30.reuse, UR7, R3 ;  /* 0x000000071e037c24 */ /* 0x040fe4000f8e0203 */
[----:B------:R-:W-:Y:S01]  /*8520*/  IMAD.WIDE.U32 R18, R30, UR6, R18 ;  /* 0x000000061e127c25 */ /* 0x000fe2000f8e0012 */
[----:B------:R-:W-:-:S03]  /*8530*/  ULDC.64 UR6, c[0x0][0xa80] ;  /* 0x0002a00000067ab9 */ /* 0x000fc60000000a00 */
[----:B------:R-:W-:Y:S01]  /*8540*/  IMAD.IADD R3, R19, 0x1, R3 ;  /* 0x0000000113037824 */ /* 0x000fe200078e0203 */
[----:B------:R-:W-:-:S04]  /*8550*/  LEA R28, P0, R18, UR6, 0x1 ;  /* 0x00000006121c7c11 */ /* 0x000fc8000f8008ff */
[----:B------:R-:W-:-:S05]  /*8560*/  LEA.HI.X R29, R18, UR7, R3, 0x1, P0 ;  /* 0x00000007121d7c11 */ /* 0x000fca00080f0c03 */
[----:B-----5:R0:W-:Y:S04]  /*8570*/  STG.E.128 desc[UR46][R28.64], R20 ;  /* 0x000000141c007986 */ /* 0x0201e8000c101d2e */
.L_x_10622:
[----:B------:R-:W-:Y:S05]  /*8580*/  BSYNC B1 ;  /* 0x0000000000017941 */ /* 0x000fea0003800000 */
.L_x_10621:
[----:B------:R-:W-:Y:S04]  /*8590*/  BSSY B1, `(.L_x_10623) ;  /* 0x000000f000017945 */ /* 0x000fe80003800000 */
[----:B------:R-:W-:Y:S05]  /*85a0*/  @P3 BRA `(.L_x_10624) ;  /* 0x0000000000343947 */ /* 0x000fea0003800000 */
[----:B------:R-:W-:Y:S01]  /*85b0*/  IADD3 R3, P0, R30, 0x30, RZ ;  /* 0x000000301e037810 */ /* 0x000fe20007f1e0ff */
[----:B------:R-:W-:Y:S01]  /*85c0*/  ULDC.64 UR6, c[0x0][0xad8] ;  /* 0x0002b60000067ab9 */ /* 0x000fe20000000a00 */
[----:B------:R-:W-:Y:S02]  /*85d0*/  IMAD.MOV.U32 R18, RZ, RZ, R32 ;  /* 0x000000ffff127224 */ /* 0x000fe400078e0020 */
[----:B------:R-:W-:Y:S02]  /*85e0*/  IMAD.MOV.U32 R19, RZ, RZ, R35 ;  /* 0x000000ffff137224 */ /* 0x000fe400078e0023 */
[----:B------:R-:W-:Y:S02]  /*85f0*/  IMAD.X R0, RZ, RZ, R31, P0 ;  /* 0x000000ffff007224 */ /* 0x000fe400000e061f */
[----:B------:R-:W-:-:S04]  /*8600*/  IMAD.WIDE.U32 R18, R3, UR6, R18 ;  /* 0x0000000603127c25 */ /* 0x000fc8000f8e0012 */
[----:B------:R-:W-:-:S04]  /*8610*/  IMAD R0, R0, UR6, RZ ;  /* 0x0000000600007c24 */ /* 0x000fc8000f8e02ff */
[----:B------:R-:W-:Y:S01]  /*8620*/  IMAD R3, R3, UR7, R0 ;  /* 0x0000000703037c24 */ /* 0x000fe2000f8e0200 */
[----:B------:R-:W-:Y:S02]  /*8630*/  ULDC.64 UR6, c[0x0][0xa80] ;  /* 0x0002a00000067ab9 */ /* 0x000fe40000000a00 */
[----:B0----5:R-:W-:Y:S01]  /*8640*/  LEA R20, P0, R18, UR6, 0x1 ;  /* 0x0000000612147c11 */ /* 0x021fe2000f8008ff */
[----:B------:R-:W-:-:S05]  /*8650*/  IMAD.IADD R3, R19, 0x1, R3 ;  /* 0x0000000113037824 */ /* 0x000fca00078e0203 */
[----:B------:R-:W-:-:S05]  /*8660*/  LEA.HI.X R21, R18, UR7, R3, 0x1, P0 ;  /* 0x0000000712157c11 */ /* 0x000fca00080f0c03 */
[----:B------:R1:W-:Y:S02]  /*8670*/  STG.E.128 desc[UR46][R20.64], R12 ;  /* 0x0000000c14007986 */ /* 0x0003e4000c101d2e */
.L_x_10624:
[----:B------:R-:W-:Y:S05]  /*8680*/  BSYNC B1 ;  /* 0x0000000000017941 */ /* 0x000fea0003800000 */
.L_x_10623:
[----:B------:R-:W-:Y:S04]  /*8690*/  BSSY B1, `(.L_x_10625) ;  /* 0x000000f000017945 */ /* 0x000fe80003800000 */
[----:B------:R-:W-:Y:S05]  /*86a0*/  @P1 BRA `(.L_x_10626) ;  /* 0x0000000000341947 */ /* 0x000fea0003800000 */
[----:B------:R-:W-:Y:S01]  /*86b0*/  IADD3 R3, P0, R30, 0x60, RZ ;  /* 0x000000601e037810 */ /* 0x000fe20007f1e0ff */
[----:B------:R-:W-:Y:S01]  /*86c0*/  ULDC.64 UR6, c[0x0][0xad8] ;  /* 0x0002b60000067ab9 */ /* 0x000fe20000000a00 */
[----:B-1---5:R-:W-:Y:S02]  /*86d0*/  IMAD.MOV.U32 R12, RZ, RZ, R32 ;  /* 0x000000ffff0c7224 */ /* 0x022fe400078e0020 */
[----:B------:R-:W-:Y:S02]  /*86e0*/  IMAD.MOV.U32 R13, RZ, RZ, R35 ;  /* 0x000000ffff0d7224 */ /* 0x000fe400078e0023 */
[----:B------:R-:W-:Y:S02]  /*86f0*/  IMAD.X R0, RZ, RZ, R31, P0 ;  /* 0x000000ffff007224 */ /* 0x000fe400000e061f */
[----:B------:R-:W-:-:S04]  /*8700*/  IMAD.WIDE.U32 R12, R3, UR6, R12 ;  /* 0x00000006030c7c25 */ /* 0x000fc8000f8e000c */
[----:B------:R-:W-:-:S04]  /*8710*/  IMAD R0, R0, UR6, RZ ;  /* 0x0000000600007c24 */ /* 0x000fc8000f8e02ff */
[----:B------:R-:W-:Y:S01]  /*8720*/  IMAD R3, R3, UR7, R0 ;  /* 0x0000000703037c24 */ /* 0x000fe2000f8e0200 */
[----:B------:R-:W-:Y:S02]  /*8730*/  ULDC.64 UR6, c[0x0][0xa80] ;  /* 0x0002a00000067ab9 */ /* 0x000fe40000000a00 */
[----:B------:R-:W-:Y:S01]  /*8740*/  LEA R14, P0, R12, UR6, 0x1 ;  /* 0x000000060c0e7c11 */ /* 0x000fe2000f8008ff */
[----:B------:R-:W-:-:S05]  /*8750*/  IMAD.IADD R3, R13, 0x1, R3 ;  /* 0x000000010d037824 */ /* 0x000fca00078e0203 */
[----:B------:R-:W-:-:S05]  /*8760*/  LEA.HI.X R15, R12, UR7, R3, 0x1, P0 ;  /* 0x000000070c0f7c11 */ /* 0x000fca00080f0c03 */
[----:B------:R2:W-:Y:S02]  /*8770*/  STG.E.128 desc[UR46][R14.64], R8 ;  /* 0x000000080e007986 */ /* 0x0005e4000c101d2e */
.L_x_10626:
[----:B------:R-:W-:Y:S05]  /*8780*/  BSYNC B1 ;  /* 0x0000000000017941 */ /* 0x000fea0003800000 */
.L_x_10625:
[----:B------:R-:W-:Y:S05]  /*8790*/  @P2 BRA `(.L_x_10627) ;  /* 0x0000000800a42947 */ /* 0x000fea0003800000 */
[----:B------:R-:W-:Y:S01]  /*87a0*/  IADD3 R3, P0, R30, 0x90, RZ ;  /* 0x000000901e037810 */ /* 0x000fe20007f1e0ff */
[----:B------:R-:W-:Y:S01]  /*87b0*/  ULDC.64 UR6, c[0x0][0xad8] ;  /* 0x0002b60000067ab9 */ /* 0x000fe20000000a00 */
[----:B--2--5:R-:W-:Y:S02]  /*87c0*/  IMAD.MOV.U32 R8, RZ, RZ, R32 ;  /* 0x000000ffff087224 */ /* 0x024fe400078e0020 */
        /* <DEDUP_REMOVED lines=9> */
[----:B------:R3:W-:Y:S01]  /*8860*/  STG.E.128 desc[UR46][R10.64], R4 ;  /* 0x000000040a007986 */ /* 0x0007e2000c101d2e */
[----:B------:R-:W-:Y:S05]  /*8870*/  BRA `(.L_x_10627) ;  /* 0x00000008006c7947 */ /* 0x000fea0003800000 */
.L_x_10619:
[----:B------:R-:W-:Y:S01]  /*8880*/  USHF.L.U32 UR8, UR41, 0x2, URZ ;  /* 0x0000000229087899 */ /* 0x000fe2000800063f */
[----:B------:R-:W-:Y:S01]  /*8890*/  ULDC.64 UR6, c[0x0][0xbd8] ;  /* 0x0002f60000067ab9 */ /* 0x000fe20000000a00 */
[----:B------:R-:W-:Y:S01]  /*88a0*/  USHF.L.U64.HI UR9, UR41, 0x2, UR42 ;  /* 0x0000000229097899 */ /* 0x000fe2000801022a */
[----:B------:R-:W-:Y:S01]  /*88b0*/  MOV R3, RZ ;  /* 0x000000ff00037202 */ /* 0x000fe20000000f00 */
[----:B------:R-:W-:Y:S02]  /*88c0*/  UIADD3 UR4, UP1, UR8, UR6, URZ ;  /* 0x0000000608047290 */ /* 0x000fe4000ff3e03f */
[----:B------:R-:W-:Y:S01]  /*88d0*/  UISETP.NE.U32.AND UP0, UPT, UR6, URZ, UPT ;  /* 0x0000003f0600728c */ /* 0x000fe2000bf05070 */
[----:B------:R-:W0:Y:S01]  /*88e0*/  S2R R6, SR_TID.X ;  /* 0x0000000000067919 */ /* 0x000e220000002100 */
[----:B------:R-:W-:Y:S02]  /*88f0*/  UIADD3.X UR6, UR9, UR7, URZ, UP1, !UPT ;  /* 0x0000000709067290 */ /* 0x000fe40008ffe43f */
[----:B------:R-:W-:Y:S01]  /*8900*/  UISETP.NE.AND.EX UP0, UPT, UR7, URZ, UPT, UP0 ;  /* 0x0000003f0700728c */ /* 0x000fe2000bf05300 */
[----:B------:R-:W1:Y:S01]  /*8910*/  LDC R0, c[0x0][0xa88] ;  /* 0x0002a200ff007b82 */ /* 0x000e620000000800 */
[----:B------:R-:W-:-:S02]  /*8920*/  IMAD.U32 R4, RZ, RZ, UR4 ;  /* 0x00000004ff047e24 */ /* 0x000fc4000f8e00ff */
[----:B------:R-:W-:Y:S01]  /*8930*/  IMAD.U32 R5, RZ, RZ, UR6 ;  /* 0x00000006ff057e24 */ /* 0x000fe2000f8e00ff */
[----:B------:R-:W-:Y:S01]  /*8940*/  ULDC.64 UR6, c[0x0][0xbe0] ;  /* 0x0002f80000067ab9 */ /* 0x000fe20000000a00 */
[----:B------:R-:W-:Y:S01]  /*8950*/  PLOP3.LUT P1, PT, PT, PT, UP0, 0x80, 0x0 ;  /* 0x000000000000781c */ /* 0x000fe20003f2f008 */
[----:B------:R-:W-:-:S04]  /*8960*/  UISETP.NE.U32.AND UP1, UPT, UR6, URZ, UPT ;  /* 0x0000003f0600728c */ /* 0x000fc8000bf25070 */
[----:B------:R-:W-:-:S06]  /*8970*/  UISETP.NE.AND.EX UP1, UPT, UR7, URZ, UPT, UP1 ;  /* 0x0000003f0700728c */ /* 0x000fcc000bf25310 */
[----:B------:R-:W-:Y:S02]  /*8980*/  PLOP3.LUT P2, PT, PT, PT, UP1, 0x80, 0x0 ;  /* 0x000000000000781c */ /* 0x000fe40003f4f018 */
[----:B------:R2:W5:Y:S03]  /*8990*/  @P1 LDG.E R3, desc[UR46][R4.64] ;  /* 0x0000002e04031981 */ /* 0x000566000c1e1900 */
[----:B------:R-:W-:-:S04]  /*89a0*/  @UP1 UIADD3 UR6, UP2, UR8, UR6, URZ ;  /* 0x0000000608061290 */ /* 0x000fc8000ff5e03f */
[----:B------:R-:W-:Y:S01]  /*89b0*/  @UP1 UIADD3.X UR7, UR9, UR7, URZ, UP2, !UPT ;  /* 0x0000000709071290 */ /* 0x000fe200097fe43f */
[----:B0-----:R-:W-:Y:S02]  /*89c0*/  VIADD R8, R6, 0xffffff80 ;  /* 0xffffff8006087836 */ /* 0x001fe40000000000 */
[----:B------:R-:W-:-:S03]  /*89d0*/  IMAD.U32 R6, RZ, RZ, UR6 ;  /* 0x00000006ff067e24 */ /* 0x000fc6000f8e00ff */
[----:B------:R-:W-:-:S05]  /*89e0*/  IMAD.U32 R7, RZ, RZ, UR7 ;  /* 0x00000007ff077e24 */ /* 0x000fca000f8e00ff */
[----:B-1----:R2:W5:Y:S01]  /*89f0*/  @P2 LDG.E R0, desc[UR46][R6.64] ;  /* 0x0000002e06002981 */ /* 0x002562000c1e1900 */
[----:B------:R-:W-:Y:S01]  /*8a00*/  ISETP.GT.AND P0, PT, R8, 0xbf, PT ;  /* 0x000000bf0800780c */ /* 0x000fe20003f04270 */
[----:B------:R-:W-:-:S12]  /*8a10*/  @P2 BRA `(.L_x_10628) ;  /* 0x0000000000102947 */ /* 0x000fd80003800000 */
[----:B------:R-:W-:Y:S05]  /*8a20*/  @!P1 BRA `(.L_x_10628) ;  /* 0x00000000000c9947 */ /* 0x000fea0003800000 */
[----:B--2---:R-:W2:Y:S04]  /*8a30*/  LDG.E R7, desc[UR46][R4.64] ;  /* 0x0000002e04077981 */ /* 0x004ea8000c1e1900 */
[----:B-----5:R-:W2:Y:S02]  /*8a40*/  LDG.E R0, desc[UR46][R4.64+0x4] ;  /* 0x0000042e04007981 */ /* 0x020ea4000c1e1900 */
[----:B--2---:R-:W-:-:S07]  /*8a50*/  IMAD.IADD R0, R0, 0x1, -R7 ;  /* 0x0000000100007824 */ /* 0x004fce00078e0a07 */
.L_x_10628:
[----:B------:R0:W5:Y:S01]  /*8a60*/  LDL R11, [R1] ;  /* 0x00000000010b7983 */ /* 0x0001620000100800 */
[----:B------:R-:W-:Y:S01]  /*8a70*/  USHF.R.S32.HI UR7, URZ, 0x1f, UR43 ;  /* 0x0000001f3f077899 */ /* 0x000fe2000801142b */
[----:B------:R-:W-:Y:S01]  /*8a80*/  BSSY B1, `(.L_x_10629) ;  /* 0x000001e000017945 */ /* 0x000fe20003800000 */
[----:B------:R-:W-:Y:S01]  /*8a90*/  USEL UR41, UR41, URZ, !UP0 ;  /* 0x0000003f29297287 */ /* 0x000fe2000c000000 */
[----:B------:R-:W-:Y:S01]  /*8aa0*/  SHF.R.S32.HI R10, RZ, 0x1f, R157 ;  /* 0x0000001fff0a7819 */ /* 0x000fe2000001149d */
[----:B------:R-:W-:Y:S01]  /*8ab0*/  USEL UR42, UR42, URZ, !UP0 ;  /* 0x0000003f2a2a7287 */ /* 0x000fe2000c000000 */
[----:B-----5:R-:W-:Y:S01]  /*8ac0*/  SHF.R.S32.HI R8, RZ, 0x1f, R3 ;  /* 0x0000001fff087819 */ /* 0x020fe20000011403 */
[----:B------:R-:W-:Y:S10]  /*8ad0*/  @P0 BRA `(.L_x_10630) ;  /* 0x0000000000600947 */ /* 0x000ff40003800000 */
[----:B--2---:R-:W1:Y:S02]  /*8ae0*/  S2R R4, SR_TID.X ;  /* 0x0000000000047919 */ /* 0x004e640000002100 */
[----:B-1----:R-:W-:-:S04]  /*8af0*/  IMAD R4, R11, 0xc0, R4 ;  /* 0x000000c00b047824 */ /* 0x002fc800078e0204 */
[----:B------:R-:W-:-:S05]  /*8b00*/  VIADD R5, R4, 0xffffff80 ;  /* 0xffffff8004057836 */ /* 0x000fca0000000000 */
[----:B------:R-:W-:-:S13]  /*8b10*/  ISETP.GE.AND P0, PT, R5, R0, PT ;  /* 0x000000000500720c */ /* 0x000fda0003f06270 */
        /* <DEDUP_REMOVED lines=20> */
.L_x_10630:
[----:B------:R-:W-:Y:S05]  /*8c60*/  BSYNC B1 ;  /* 0x0000000000017941 */ /* 0x000fea0003800000 */
.L_x_10629:
[----:B------:R-:W-:Y:S01]  /*8c70*/  ULDC.64 UR8, c[0x0][0xaa0] ;  /* 0x0002a80000087ab9 */ /* 0x000fe20000000a00 */
[----:B--2---:R-:W-:Y:S01]  /*8c80*/  IMAD.MOV.U32 R4, RZ, RZ, R157 ;  /* 0x000000ffff047224 */ /* 0x004fe200078e009d */
[----:B------:R-:W-:Y:S01]  /*8c90*/  ULDC UR6, c[0x0][0xa8c] ;  /* 0x0002a30000067ab9 */ /* 0x000fe20000000800 */
[----:B-1----:R-:W-:Y:S01]  /*8ca0*/  IMAD.MOV.U32 R5, RZ, RZ, R10 ;  /* 0x000000ffff057224 */ /* 0x002fe200078e000a */
[----:B------:R-:W-:Y:S01]  /*8cb0*/  ISETP.GE.AND P0, PT, R157, UR6, PT ;  /* 0x000000069d007c0c */ /* 0x000fe2000bf06270 */
[----:B------:R-:W-:Y:S01]  /*8cc0*/  IMAD R6, R8, UR8, RZ ;  /* 0x0000000808067c24 */ /* 0x000fe2000f8e02ff */
[----:B------:R-:W-:Y:S01]  /*8cd0*/  SHF.R.S32.HI R9, RZ, 0x1f, R152 ;  /* 0x0000001fff097819 */ /* 0x000fe20000011498 */
[C---:B------:R-:W-:Y:S01]  /*8ce0*/  IMAD.WIDE.U32 R4, R3.reuse, UR8, R4 ;  /* 0x0000000803047c25 */ /* 0x040fe2000f8e0004 */
[----:B------:R-:W-:Y:S03]  /*8cf0*/  BSSY B1, `(.L_x_10631) ;  /* 0x0000025000017945 */ /* 0x000fe60003800000 */
[----:B------:R-:W-:Y:S01]  /*8d00*/  IMAD R3, R3, UR9, R6 ;  /* 0x0000000903037c24 */ /* 0x000fe2000f8e0206 */
[----:B------:R-:W-:Y:S01]  /*8d10*/  ULDC.64 UR8, c[0x0][0xae0] ;  /* 0x0002b80000087ab9 */ /* 0x000fe20000000a00 */
[----:B------:R-:W-:Y:S01]  /*8d20*/  VIADD R6, R152, 0x30 ;  /* 0x0000003098067836 */ /* 0x000fe20000000000 */
[----:B------:R-:W-:Y:S01]  /*8d30*/  UIMAD UR4, UR7, UR8, URZ ;  /* 0x00000008070472a4 */ /* 0x000fe2000f8e023f */
[----:B------:R-:W-:-:S02]  /*8d40*/  IMAD.IADD R5, R5, 0x1, R3 ;  /* 0x0000000105057824 */ /* 0x000fc400078e0203 */
[----:B------:R-:W-:Y:S01]  /*8d50*/  IMAD R3, R11, -0xc0, R0 ;  /* 0xffffff400b037824 */ /* 0x000fe200078e0200 */
[----:B------:R-:W-:Y:S01]  /*8d60*/  UIMAD UR4, UR43, UR9, UR4 ;  /* 0x000000092b0472a4 */ /* 0x000fe2000f8e0204 */
[----:B------:R-:W-:Y:S01]  /*8d70*/  IMAD.U32 R7, RZ, RZ, UR8 ;  /* 0x00000008ff077e24 */ /* 0x000fe2000f8e00ff */
[----:B------:R-:W-:Y:S01]  /*8d80*/  ULDC.64 UR6, c[0x0][0xae8] ;  /* 0x0002ba0000067ab9 */ /* 0x000fe20000000a00 */
[----:B------:R-:W-:Y:S01]  /*8d90*/  VIADD R0, R152, 0x60 ;  /* 0x0000006098007836 */ /* 0x000fe20000000000 */
[-C--:B------:R-:W-:Y:S01]  /*8da0*/  ISETP.GE.OR P3, PT, R6, R3.reuse, P0 ;  /* 0x000000030600720c */ /* 0x080fe20000766670 */
[----:B------:R-:W-:Y:S02]  /*8db0*/  VIADD R6, R152, 0x90 ;  /* 0x0000009098067836 */ /* 0x000fe40000000000 */
[----:B------:R-:W-:Y:S01]  /*8dc0*/  IMAD.WIDE.U32 R4, R7, UR43, R4 ;  /* 0x0000002b07047c25 */ /* 0x000fe2000f8e0004 */
[-C--:B------:R-:W-:Y:S02]  /*8dd0*/  ISETP.GE.OR P1, PT, R0, R3.reuse, P0 ;  /* 0x000000030000720c */ /* 0x080fe40000726670 */
[-C--:B------:R-:W-:Y:S01]  /*8de0*/  ISETP.GE.OR P2, PT, R6, R3.reuse, P0 ;  /* 0x000000030600720c */ /* 0x080fe20000746670 */
[----:B------:R-:W-:Y:S01]  /*8df0*/  VIADD R5, R5, UR4 ;  /* 0x0000000405057c36 */ /* 0x000fe20008000000 */
[----:B------:R-:W-:Y:S01]  /*8e00*/  ISETP.GE.OR P0, PT, R152, R3, P0 ;  /* 0x000000039800720c */ /* 0x000fe20000706670 */
[----:B------:R-:W-:-:S02]  /*8e10*/  UIMAD UR4, UR42, UR6, URZ ;  /* 0x000000062a0472a4 */ /* 0x000fc4000f8e023f */
[----:B------:R-:W-:Y:S02]  /*8e20*/  IMAD.U32 R7, RZ, RZ, UR6 ;  /* 0x00000006ff077e24 */ /* 0x000fe4000f8e00ff */
[----:B------:R-:W-:Y:S01]  /*8e30*/  IMAD.MOV.U32 R8, RZ, RZ, R152 ;  /* 0x000000ffff087224 */ /* 0x000fe200078e0098 */
[----:B------:R-:W-:Y:S02]  /*8e40*/  UIMAD UR4, UR41, UR7, UR4 ;  /* 0x00000007290472a4 */ /* 0x000fe4000f8e0204 */
[----:B------:R-:W-:-:S04]  /*8e50*/  IMAD.WIDE.U32 R6, R7, UR41, R4 ;  /* 0x0000002907067c25 */ /* 0x000fc8000f8e0004 */
[----:B------:R-:W-:-:S04]  /*8e60*/  IMAD.WIDE R8, R11, 0xc0, R8 ;  /* 0x000000c00b087825 */ /* 0x000fc800078e0208 */
        /* <DEDUP_REMOVED lines=12> */
[----:B------:R1:W-:Y:S04]  /*8f30*/  STG.E.128 desc[UR46][R12.64], RZ ;  /* 0x000000ff0c007986 */ /* 0x0003e8000c101d2e */
.L_x_10632:
[----:B------:R-:W-:Y:S05]  /*8f40*/  BSYNC B1 ;  /* 0x0000000000017941 */ /* 0x000fea0003800000 */
.L_x_10631:
        /* <DEDUP_REMOVED lines=11> */
[----:B-1----:R-:W-:Y:S01]  /*9000*/  LEA R12, P0, R4, UR6, 0x1 ;  /* 0x00000006040c7c11 */ /* 0x002fe2000f8008ff */
[----:B------:R-:W-:-:S05]  /*9010*/  IMAD.IADD R3, R5, 0x1, R3 ;  /* 0x0000000105037824 */ /* 0x000fca00078e0203 */
[----:B------:R-:W-:-:S05]  /*9020*/  LEA.HI.X R13, R4, UR7, R3, 0x1, P0 ;  /* 0x00000007040d7c11 */ /* 0x000fca00080f0c03 */
[----:B------:R2:W-:Y:S02]  /*9030*/  STG.E.128 desc[UR46][R12.64], RZ ;  /* 0x000000ff0c007986 */ /* 0x0005e4000c101d2e */
.L_x_10634:
[----:B------:R-:W-:Y:S05]  /*9040*/  BSYNC B1 ;  /* 0x0000000000017941 */ /* 0x000fea0003800000 */
.L_x_10633:
        /* <DEDUP_REMOVED lines=11> */
[----:B-12---:R-:W-:Y:S01]  /*9100*/  LEA R12, P0, R4, UR6, 0x1 ;  /* 0x00000006040c7c11 */ /* 0x006fe2000f8008ff */
[----:B------:R-:W-:-:S05]  /*9110*/  IMAD.IADD R3, R5, 0x1, R3 ;  /* 0x0000000105037824 */ /* 0x000fca00078e0203 */
[----:B------:R-:W-:-:S05]  /*9120*/  LEA.HI.X R13, R4, UR7, R3, 0x1, P0 ;  /* 0x00000007040d7c11 */ /* 0x000fca00080f0c03 */
[----:B------:R3:W-:Y:S02]  /*9130*/  STG.E.128 desc[UR46][R12.64], RZ ;  /* 0x000000ff0c007986 */ /* 0x0007e4000c101d2e */
.L_x_10636:
[----:B------:R-:W-:Y:S05]  /*9140*/  BSYNC B1 ;  /* 0x0000000000017941 */ /* 0x000fea0003800000 */
.L_x_10635:
        /* <DEDUP_REMOVED lines=13> */
[----:B------:R4:W-:Y:S02]  /*9220*/  STG.E.128 desc[UR46][R6.64], RZ ;  /* 0x000000ff06007986 */ /* 0x0009e4000c101d2e */
.L_x_10627:
[----:B------:R-:W-:Y:S05]  /*9230*/  BSYNC B0 ;  /* 0x0000000000007941 */ /* 0x000fea0003800000 */
.L_x_10618:
[----:B------:R-:W-:Y:S02]  /*9240*/  ULDC UR4, c[0x0][0xc14] ;  /* 0x0003050000047ab9 */ /* 0x000fe40000000800 */
[----:B------:R-:W-:-:S13]  /*9250*/  ISETP.GE.AND P0, PT, R27, UR4, PT ;  /* 0x000000041b007c0c */ /* 0x000fda000bf06270 */
[----:B------:R-:W-:Y:S05]  /*9260*/  @!P0 BRA `(.L_x_10637) ;  /* 0xffffff7c00388947 */ /* 0x000fea000383ffff */
[----:B------:R-:W-:Y:S05]  /*9270*/  EXIT ;  /* 0x000000000000794d */ /* 0x000fea0003800000 */
.L_x_10594:
        /* <DEDUP_REMOVED lines=61> */
.L_x_10642:
        /* <DEDUP_REMOVED lines=13> */
.L_x_10641:
[----:B------:R-:W-:Y:S05]  /*9720*/  BSYNC B0 ;  /* 0x0000000000007941 */ /* 0x000fea0003800000 */
.L_x_10640:
        /* <DEDUP_REMOVED lines=25> */
.L_x_10638:
        /* <DEDUP_REMOVED lines=15> */
.L_x_10643:
        /* <DEDUP_REMOVED lines=28> */
.L_x_10639:
[----:B------:R-:W-:Y:S02]  /*9b70*/  IMAD.MOV.U32 R17, RZ, RZ, RZ ;  /* 0x000000ffff117224 */ /* 0x000fe400078e00ff */
[----:B------:R-:W-:Y:S02]  /*9b80*/  IMAD.U32 R16, RZ, RZ, UR6 ;  /* 0x00000006ff107e24 */ /* 0x000fe4000f8e00ff */
[----:B------:R-:W-:-:S07]  /*9b90*/  IMAD.MOV.U32 R18, RZ, RZ, RZ ;  /* 0x000000ffff127224 */ /* 0x000fce00078e00ff */
.L_x_10644:
        /* <DEDUP_REMOVED lines=16> */
.L_x_10708:
        /* <DEDUP_REMOVED lines=50> */
.L_x_10646:
        /* <DEDUP_REMOVED lines=25> */
.L_x_10648:
        /* <DEDUP_REMOVED lines=22> */
.L_x_10650:
        /* <DEDUP_REMOVED lines=18> */
[----:B-12---:R-:W-:Y:S05]  /*a3d0*/  CALL.ABS.NOINC R2 ;  /* 0x0000000002007343 */ /* 0x006fea0003c00000 */
.L_x_10652:
        /* <DEDUP_REMOVED lines=16> */
.L_x_10651:
        /* <DEDUP_REMOVED lines=28> */
.L_x_10653:
        /* <DEDUP_REMOVED lines=17> */
.L_x_10724:
[----:B------:R-:W-:Y:S01]  /*a7b0*/  UMOV UR4, 0xffffffff ;  /* 0xffffffff00047882 */ /* 0x000fe20000000000 */
[----:B------:R-:W-:Y:S01]  /*a7c0*/  SHF.R.S32.HI R8, RZ, 0x1f, R6 ;  /* 0x0000001fff087819 */ /* 0x000fe20000011406 */
[----:B------:R-:W-:Y:S01]  /*a7d0*/  VIADD R10, R29, 0xffffffff ;  /* 0xffffffff1d0a7836 */ /* 0x000fe20000000000 */
[----:B------:R-:W-:Y:S06]  /*a7e0*/  BRA.DIV UR4, `(.L_x_10655) ;  /* 0x0000002a04bc7947 */ /* 0x000fec000b800000 */
[----:B------:R-:W-:-:S13]  /*a7f0*/  ELECT P6, URZ, PT ;  /* 0x00000000003f782f */ /* 0x000fda00038c0000 */
.L_x_10727:
        /* <DEDUP_REMOVED lines=23> */
.L_x_10657:
[----:B------:R-:W-:Y:S01]  /*a970*/  IMAD R5, R22, 0x8, R26 ;  /* 0x0000000816057824 */ /* 0x000fe200078e021a */
[----:B------:R-:W-:-:S04]  /*a980*/  SHF.L.U32 R4, R24, 0x1f, RZ ;  /* 0x0000001f18047819 */ /* 0x000fc800000006ff */
[----:B------:R-:W2:Y:S02]  /*a990*/  SYNCS.PHASECHK.TRANS64.TRYWAIT P0, [R5+URZ+0x30840], R4 ;  /* 0x03084004050075a7 */ /* 0x000ea4000800017f */
[----:B--2---:R-:W-:Y:S05]  /*a9a0*/  @!P0 BRA `(.L_x_10658) ;  /* 0x00000028006c8947 */ /* 0x004fea0003800000 */
.L_x_10728:
        /* <DEDUP_REMOVED lines=9> */
.L_x_10659:
        /* <DEDUP_REMOVED lines=8> */
[----:B------:R-:W-:Y:S01]  /*aac0*/  UMOV UR10, URZ ;  /* 0x0000003f000a7c82 */ /* 0x000fe20008000000 */
[----:B------:R-:W-:Y:S02]  /*aad0*/  R2UR UR12, R0 ;  /* 0x00000000000c72ca */ /* 0x000fe400000e0000 */
[----:B-----5:R-:W-:-:S03]  /*aae0*/  R2UR UR13, R7 ;  /* 0x00000000070d72ca */ /* 0x020fc600000e0000 */
[----:B------:R-:W-:-:S04]  /*aaf0*/  UIADD3 UR9, UR9, 0x30830, URZ ;  /* 0x0003083009097890 */ /* 0x000fc8000fffe03f */
[----:B------:R-:W-:Y:S02]  /*ab00*/  UIMAD UR11, UR11, 0xc0, UR4 ;  /* 0x000000c00b0b78a4 */ /* 0x000fe4000f8e0204 */
[----:B------:R-:W-:Y:S01]  /*ab10*/  UIADD3 UR8, UR8, 0x12400, URZ ;  /* 0x0001240008087890 */ /* 0x000fe2000fffe03f */
[----:B------:R-:W-:-:S08]  /*ab20*/  UMOV UR4, 0x0 ;  /* 0x0000000000047882 */ /* 0x000fd00000000000 */
[----:B------:R2:W-:Y:S02]  /*ab30*/  UTMALDG.4D [UR8], [UR6], desc[UR4] ;  /* 0x00000408060075b4 */ /* 0x0005e40008019000 */
[----:B--2---:R-:W-:Y:S01]  /*ab40*/  NOP ;  /* 0x0000000000007918 */ /* 0x004fe20000000000 */
.L_x_10656:
        /* <DEDUP_REMOVED lines=13> */
[----:B------:R-:W-:Y:S01]  /*ac20*/  UIADD3 UR8, UR9, 0xc400, URZ ;  /* 0x0000c40009087890 */ /* 0x000fe2000fffe03f */
[----:B------:R-:W-:Y:S01]  /*ac30*/  @P0 IMAD.MOV.U32 R5, RZ, RZ, 0x6000 ;  /* 0x00006000ff050424 */ /* 0x000fe200078e00ff */
[----:B------:R-:W-:Y:S01]  /*ac40*/  BAR.SYNC.DEFER_BLOCKING 0x8, 0x1a0 ;  /* 0x0206800000007b1d */ /* 0x000fe20000010000 */
[----:B------:R-:W-:-:S05]  /*ac50*/  UIADD3 UR9, UR9, 0x30800, URZ ;  /* 0x0003080009097890 */ /* 0x000fca000fffe03f */
[----:B------:R3:W-:Y:S04]  /*ac60*/  @P0 SYNCS.ARRIVE.TRANS64 RZ, [R26+URZ+0x30800], R5 ;  /* 0x030800051aff09a7 */ /* 0x0007e8000800003f */
        /* <DEDUP_REMOVED lines=8> */
[----:B--2-4-:R-:W-:Y:S05]  /*acf0*/  @!P0 BRA `(.L_x_10661) ;  /* 0x0000002400ac8947 */ /* 0x014fea0003800000 */
.L_x_10729:
[----:B------:R-:W-:Y:S05]  /*ad00*/  BSYNC B0 ;  /* 0x0000000000007941 */ /* 0x000fea0003800000 */
.L_x_10660:
[----:B------:R-:W3:Y:S01]  /*ad10*/  LDL.LU R4, [R1+0x8] ;  /* 0x0000080001047983 */ /* 0x000ee20000300800 */
[----:B------:R-:W-:Y:S01]  /*ad20*/  BSSY B0, `(.L_x_10662) ;  /* 0x0000129000007945 */ /* 0x000fe20003800000 */
[----:B---3--:R-:W-:-:S13]  /*ad30*/  ISETP.GE.AND P0, PT, R4, 0xc1, PT ;  /* 0x000000c10400780c */ /* 0x008fda0003f06270 */
        /* <DEDUP_REMOVED lines=39> */
.L_x_10668:
[----:B0-----:R-:W-:Y:S01]  /*afb0*/  IMAD R3, R12, 0x8, R26 ;  /* 0x000000080c037824 */ /* 0x001fe200078e021a */
[----:B------:R-:W-:-:S04]  /*afc0*/  SHF.L.U32 R2, R13, 0x1f, RZ ;  /* 0x0000001f0d027819 */ /* 0x000fc800000006ff */
[----:B------:R-:W0:Y:S02]  /*afd0*/  SYNCS.PHASECHK.TRANS64.TRYWAIT P0, [R3+URZ+0x30840], R2 ;  /* 0x03084002030075a7 */ /* 0x000e24000800017f */
[----:B0-----:R-:W-:Y:S05]  /*afe0*/  @!P0 BRA `(.L_x_10669) ;  /* 0x0000002400048947 */ /* 0x001fea0003800000 */
.L_x_10730:
[----:B--2---:R-:W2:Y:S02]  /*aff0*/  S2R R5, SR_TID.X ;  /* 0x0000000000057919 */ /* 0x004ea40000002100 */
        /* <DEDUP_REMOVED lines=8> */
.L_x_10670:
[----:B0-2---:R-:W-:Y:S01]  /*b080*/  IMAD R2, R12, 0x6000, R26 ;  /* 0x000060000c027824 */ /* 0x005fe200078e021a */
        /* <DEDUP_REMOVED lines=8> */
[----:B------:R-:W-:Y:S01]  /*b110*/  R2UR UR12, R0 ;  /* 0x00000000000c72ca */ /* 0x000fe200000e0000 */
[----:B------:R-:W-:Y:S01]  /*b120*/  UMOV UR5, 0x14f00000 ;  /* 0x14f0000000057882 */ /* 0x000fe20000000000 */
[----:B-----5:R-:W-:Y:S01]  /*b130*/  R2UR UR13, R4 ;  /* 0x00000000040d72ca */ /* 0x020fe200000e0000 */
[----:B------:R-:W-:Y:S01]  /*b140*/  UMOV UR10, URZ ;  /* 0x0000003f000a7c82 */ /* 0x000fe20008000000 */
[----:B------:R-:W-:Y:S01]  /*b150*/  SHF.L.U32 R5, R24, 0x1f, RZ ;  /* 0x0000001f18057819 */ /* 0x000fe200000006ff */
[----:B------:R-:W-:-:S04]  /*b160*/  UIADD3 UR9, UR9, 0x30830, URZ ;  /* 0x0003083009097890 */ /* 0x000fc8000fffe03f */
[----:B------:R-:W-:Y:S02]  /*b170*/  UIMAD UR11, UR11, 0xc0, UR4 ;  /* 0x000000c00b0b78a4 */ /* 0x000fe4000f8e0204 */
[----:B------:R-:W-:Y:S01]  /*b180*/  UIADD3 UR8, UR8, 0x12400, URZ ;  /* 0x0001240008087890 */ /* 0x000fe2000fffe03f */
[----:B------:R-:W-:-:S08]  /*b190*/  UMOV UR4, 0x0 ;  /* 0x0000000000047882 */ /* 0x000fd00000000000 */
[----:B------:R0:W-:Y:S01]  /*b1a0*/  UTMALDG.4D [UR8], [UR6], desc[UR4] ;  /* 0x00000408060075b4 */ /* 0x0001e20008019000 */
[----:B------:R-:W2:Y:S02]  /*b1b0*/  SYNCS.PHASECHK.TRANS64.TRYWAIT P0, [R2+URZ+0x60], R5 ;  /* 0x00006005020075a7 */ /* 0x000ea4000800017f */
[----:B0-2---:R-:W-:Y:S05]  /*b1c0*/  @!P0 BRA `(.L_x_10671) ;  /* 0x0000002000a08947 */ /* 0x005fea0003800000 */
.L_x_10731:
[----:B------:R-:W-:Y:S05]  /*b1d0*/  @P1 BRA `(.L_x_10672) ;  /* 0x0000000000181947 */ /* 0x000fea0003800000 */
[----:B------:R-:W-:Y:S01]  /*b1e0*/  ISETP.NE.AND P0, PT, R27, RZ, PT ;  /* 0x000000ff1b00720c */ /* 0x000fe20003f05270 */
[----:B0-----:R-:W-:Y:S02]  /*b1f0*/  IMAD R2, R22, 0x8, R26 ;  /* 0x0000000816027824 */ /* 0x001fe400078e021a */
[----:B------:R-:W-:-:S04]  /*b200*/  IMAD.MOV.U32 R3, RZ, RZ, 0x6000 ;  /* 0x00006000ff037424 */ /* 0x000fc800078e00ff */
[----:B------:R2:W-:Y:S06]  /*b210*/  SYNCS.ARRIVE.TRANS64 RZ, [R2+URZ+0x30850], R3 ;  /* 0x0308500302ff79a7 */ /* 0x0005ec000800003f */
[----:B------:R-:W-:Y:S05]  /*b220*/  @!P0 BRA `(.L_x_10672) ;  /* 0x0000000000048947 */ /* 0x000fea0003800000 */
[----:B------:R-:W-:Y:S01]  /*b230*/  BPT.TRAP 0x1 ;  /* 0x000000040000795c */ /* 0x000fe20000300000 */
.L_x_10672:
[C-C-:B0-2---:R-:W-:Y:S01]  /*b240*/  IMAD R2, R22.reuse, 0x8, R26.reuse ;  /* 0x0000000816027824 */ /* 0x145fe200078e021a */
[----:B------:R-:W-:Y:S01]  /*b250*/  R2UR UR11, R25 ;  /* 0x00000000190b72ca */ /* 0x000fe200000e0000 */
        /* <DEDUP_REMOVED lines=9> */
[----:B------:R-:W-:Y:S01]  /*b2f0*/  R2UR UR12, R0 ;  /* 0x00000000000c72ca */ /* 0x000fe200000e0000 */
[----:B------:R-:W-:-:S02]  /*b300*/  IMAD.MOV.U32 R7, RZ, RZ, R4 ;  /* 0x000000ffff077224 */ /* 0x000fc400078e0004 */
[----:B------:R-:W-:Y:S02]  /*b310*/  IMAD.MOV.U32 R25, RZ, RZ, R9 ;  /* 0x000000ffff197224 */ /* 0x000fe400078e0009 */
[----:B------:R-:W-:Y:S02]  /*b320*/  UIMAD UR11, UR11, 0xc0, UR4 ;  /* 0x000000c00b0b78a4 */ /* 0x000fe4000f8e0204 */
[----:B------:R-:W-:Y:S02]  /*b330*/  UIADD3 UR9, UR9, 0x30850, URZ ;  /* 0x0003085009097890 */ /* 0x000fe4000fffe03f */
[----:B------:R-:W-:Y:S01]  /*b340*/  UIADD3 UR8, UR8, 0x400, URZ ;  /* 0x0000040008087890 */ /* 0x000fe2000fffe03f */
[----:B------:R-:W-:-:S08]  /*b350*/  UMOV UR4, 0x0 ;  /* 0x0000000000047882 */ /* 0x000fd00000000000 */
[----:B------:R0:W-:Y:S02]  /*b360*/  UTMALDG.4D [UR8], [UR6], desc[UR4] ;  /* 0x00000408060075b4 */ /* 0x0001e40008019000 */
[----:B0-----:R-:W-:Y:S01]  /*b370*/  NOP ;  /* 0x0000000000007918 */ /* 0x001fe20000000000 */
.L_x_10667:
[----:B------:R-:W-:Y:S05]  /*b380*/  BSYNC B2 ;  /* 0x0000000000027941 */ /* 0x000fea0003800000 */
.L_x_10666:
[----:B------:R-:W-:Y:S02]  /*b390*/  VIADD R9, R29, 0xfffffffd ;  /* 0xfffffffd1d097836 */ /* 0x000fe40000000000 */
[----:B------:R-:W-:Y:S02]  /*b3a0*/  IMAD.MOV.U32 R22, RZ, RZ, R12 ;  /* 0x000000ffff167224 */ /* 0x000fe400078e000c */
[----:B------:R-:W-:-:S07]  /*b3b0*/  IMAD.MOV.U32 R24, RZ, RZ, R13 ;  /* 0x000000ffff187224 */ /* 0x000fce00078e000d */
.L_x_10665:
[----:B------:R-:W-:Y:S05]  /*b3c0*/  BSYNC B1 ;  /* 0x0000000000017941 */ /* 0x000fea0003800000 */
.L_x_10664:
[----:B------:R-:W-:-:S05]  /*b3d0*/  IMAD.MOV R11, RZ, RZ, -R11 ;  /* 0x000000ffff0b7224 */ /* 0x000fca00078e0a0b */
[----:B------:R-:W-:-:S13]  /*b3e0*/  ISETP.NE.AND P0, PT, R10, R11, PT ;  /* 0x0000000b0a00720c */ /* 0x000fda0003f05270 */
[----:B------:R-:W-:Y:S05]  /*b3f0*/  @!P0 BRA `(.L_x_10663) ;  /* 0x0000000800ec8947 */ /* 0x000fea0003800000 */
[----:B------:R-:W-:-:S07]  /*b400*/  IMAD.MOV.U32 R4, RZ, RZ, R7 ;  /* 0x000000ffff047224 */ /* 0x000fce00078e0007 */
.L_x_10687:
        /* <DEDUP_REMOVED lines=9> */
[----:B0-----:R-:W-:Y:S01]  /*b4a0*/  IMAD.MOV.U32 R12, RZ, RZ, R9 ;  /* 0x000000ffff0c7224 */ /* 0x001fe200078e0009 */
[----:B------:R-:W-:-:S04]  /*b4b0*/  ISETP.NE.U32.AND P0, PT, RZ, UR4, PT ;  /* 0x00000004ff007c0c */ /* 0x000fc8000bf05070 */
[----:B------:R-:W-:-:S13]  /*b4c0*/  ISETP.NE.AND.EX P0, PT, RZ, UR5, PT, P0 ;  /* 0x00000005ff007c0c */ /* 0x000fda000bf05300 */
[----:B------:R-:W-:Y:S05]  /*b4d0*/  @!P0 BRA `(.L_x_10675) ;  /* 0x0000000000488947 */ /* 0x000fea0003800000 */
[----:B------:R-:W0:Y:S01]  /*b4e0*/  LDC R12, c[0x0][0x41c] ;  /* 0x00010700ff0c7b82 */ /* 0x000e220000000800 */
[----:B------:R-:W-:Y:S01]  /*b4f0*/  IMAD.MOV.U32 R13, RZ, RZ, R9 ;  /* 0x000000ffff0d7224 */ /* 0x000fe200078e0009 */
[----:B------:R-:W-:Y:S02]  /*b500*/  ULDC.64 UR6, c[0x0][0x408] ;  /* 0x0001020000067ab9 */ /* 0x000fe40000000a00 */
[----:B--2---:R-:W-:-:S04]  /*b510*/  IMAD R5, R8, UR6, RZ ;  /* 0x0000000608057c24 */ /* 0x004fc8000f8e02ff */
        /* <DEDUP_REMOVED lines=14> */
.L_x_10675:
[----:B------:R-:W-:Y:S01]  /*b600*/  IMAD R3, R10, 0x8, R26 ;  /* 0x000000080a037824 */ /* 0x000fe200078e021a */
[----:B------:R-:W-:-:S04]  /*b610*/  SHF.L.U32 R2, R11, 0x1f, RZ ;  /* 0x0000001f0b027819 */ /* 0x000fc800000006ff */
[----:B------:R-:W3:Y:S02]  /*b620*/  SYNCS.PHASECHK.TRANS64.TRYWAIT P0, [R3+URZ+0x30840], R2 ;  /* 0x03084002030075a7 */ /* 0x000ee4000800017f */
[----:B---3--:R-:W-:Y:S05]  /*b630*/  @!P0 BRA `(.L_x_10676) ;  /* 0x0000001c00988947 */ /* 0x008fea0003800000 */
.L_x_10732:
        /* <DEDUP_REMOVED lines=9> */
.L_x_10677:
[----:B0--3--:R-:W-:Y:S01]  /*b6d0*/  IMAD R2, R10, 0x6000, R26 ;  /* 0x000060000a027824 */ /* 0x009fe200078e021a */
        /* <DEDUP_REMOVED lines=20> */
.L_x_10733:
[----:B------:R-:W-:Y:S05]  /*b820*/  @P0 BRA `(.L_x_10679) ;  /* 0x0000000000140947 */ /* 0x000fea0003800000 */
[----:B------:R-:W-:Y:S01]  /*b830*/  ISETP.NE.AND P1, PT, R27, RZ, PT ;  /* 0x000000ff1b00720c */ /* 0x000fe20003f25270 */
[----:B------:R-:W-:-:S04]  /*b840*/  IMAD.MOV.U32 R2, RZ, RZ, 0x6000 ;  /* 0x00006000ff027424 */ /* 0x000fc800078e00ff */
[----:B------:R2:W-:Y:S08]  /*b850*/  SYNCS.ARRIVE.TRANS64 RZ, [R3+URZ+0x50], R2 ;  /* 0x0000500203ff79a7 */ /* 0x0005f0000800003f */
[----:B------:R-:W-:Y:S05]  /*b860*/  @!P1 BRA `(.L_x_10679) ;  /* 0x0000000000049947 */ /* 0x000fea0003800000 */
[----:B------:R-:W-:Y:S01]  /*b870*/  BPT.TRAP 0x1 ;  /* 0x000000040000795c */ /* 0x000fe20000300000 */
.L_x_10679:
        /* <DEDUP_REMOVED lines=10> */
[----:B------:R-:W-:Y:S01]  /*b920*/  IMAD.MOV.U32 R25, RZ, RZ, R12 ;  /* 0x000000ffff197224 */ /* 0x000fe200078e000c */
[----:B------:R-:W-:Y:S01]  /*b930*/  R2UR UR12, R0 ;  /* 0x00000000000c72ca */ /* 0x000fe200000e0000 */
[----:B------:R-:W-:-:S04]  /*b940*/  IMAD.MOV.U32 R7, RZ, RZ, R4 ;  /* 0x000000ffff077224 */ /* 0x000fc800078e0004 */
[----:B------:R-:W-:Y:S02]  /*b950*/  UIADD3 UR9, UR9, 0x50, URZ ;  /* 0x0000005009097890 */ /* 0x000fe4000fffe03f */
[----:B------:R-:W-:Y:S02]  /*b960*/  UIADD3 UR8, UR8, 0x400, URZ ;  /* 0x0000040008087890 */ /* 0x000fe4000fffe03f */
[----:B------:R-:W-:-:S03]  /*b970*/  UIMAD UR11, UR11, 0xc0, UR4 ;  /* 0x000000c00b0b78a4 */ /* 0x000fc6000f8e0204 */
[----:B------:R-:W-:-:S06]  /*b980*/  UMOV UR4, 0x0 ;  /* 0x0000000000047882 */ /* 0x000fcc0000000000 */
[----:B------:R3:W-:Y:S02]  /*b990*/  UTMALDG.4D [UR8], [UR6], desc[UR4] ;  /* 0x00000408060075b4 */ /* 0x0007e40008019000 */
[----:B---3--:R-:W-:Y:S01]  /*b9a0*/  NOP ;  /* 0x0000000000007918 */ /* 0x008fe20000000000 */
.L_x_10674:
[----:B------:R-:W-:Y:S05]  /*b9b0*/  BSYNC B1 ;  /* 0x0000000000017941 */ /* 0x000fea0003800000 */
.L_x_10673:
        /* <DEDUP_REMOVED lines=30> */
.L_x_10682:
[----:B--2---:R-:W-:Y:S01]  /*bba0*/  IMAD R2, R22, 0x8, R26 ;  /* 0x0000000816027824 */ /* 0x004fe200078e021a */
[----:B------:R-:W-:-:S04]  /*bbb0*/  SHF.L.U32 R3, R24, 0x1f, RZ ;  /* 0x0000001f18037819 */ /* 0x000fc800000006ff */
[----:B------:R-:W2:Y:S02]  /*bbc0*/  SYNCS.PHASECHK.TRANS64.TRYWAIT P0, [R2+URZ+0x30840], R3 ;  /* 0x03084003020075a7 */ /* 0x000ea4000800017f */
[----:B--2---:R-:W-:Y:S05]  /*bbd0*/  @!P0 BRA `(.L_x_10683) ;  /* 0x0000001800588947 */ /* 0x004fea0003800000 */
.L_x_10734:
        /* <DEDUP_REMOVED lines=9> */
.L_x_10684:
        /* <DEDUP_REMOVED lines=8> */
[----:B------:R-:W-:Y:S01]  /*bcf0*/  UIADD3.X UR7, URZ, UR39, URZ, UP0, !UPT ;  /* 0x000000273f077290 */ /* 0x000fe200087fe43f */
[----:B-----5:R-:W-:Y:S01]  /*bd00*/  R2UR UR13, R4 ;  /* 0x00000000040d72ca */ /* 0x020fe200000e0000 */
[----:B------:R-:W-:Y:S01]  /*bd10*/  UMOV UR5, 0x14f00000 ;  /* 0x14f0000000057882 */ /* 0x000fe20000000000 */
[----:B------:R-:W-:Y:S01]  /*bd20*/  R2UR UR9, R2 ;  /* 0x00000000020972ca */ /* 0x000fe200000e0000 */
[----:B------:R-:W-:Y:S01]  /*bd30*/  IMAD R2, R10, 0x8, R3 ;  /* 0x000000080a027824 */ /* 0x000fe200078e0203 */
[----:B------:R-:W-:Y:S01]  /*bd40*/  SHF.L.U32 R11, R11, 0x1f, RZ ;  /* 0x0000001f0b0b7819 */ /* 0x000fe200000006ff */
[----:B------:R-:W-:-:S02]  /*bd50*/  UMOV UR10, URZ ;  /* 0x0000003f000a7c82 */ /* 0x000fc40008000000 */
[----:B------:R-:W-:Y:S02]  /*bd60*/  UIMAD UR11, UR11, 0xc0, UR4 ;  /* 0x000000c00b0b78a4 */ /* 0x000fe4000f8e0204 */
[----:B------:R-:W-:Y:S01]  /*bd70*/  UIADD3 UR8, UR8, 0x12400, URZ ;  /* 0x0001240008087890 */ /* 0x000fe2000fffe03f */
[----:B------:R-:W-:-:S05]  /*bd80*/  UMOV UR4, 0x0 ;  /* 0x0000000000047882 */ /* 0x000fca0000000000 */
[----:B------:R-:W-:-:S09]  /*bd90*/  UIADD3 UR9, UR9, 0x30, URZ ;  /* 0x0000003009097890 */ /* 0x000fd2000fffe03f */
[----:B------:R0:W-:Y:S01]  /*bda0*/  UTMALDG.4D [UR8], [UR6], desc[UR4] ;  /* 0x00000408060075b4 */ /* 0x0001e20008019000 */
[----:B------:R-:W2:Y:S02]  /*bdb0*/  SYNCS.PHASECHK.TRANS64.TRYWAIT P1, [R2+URZ+0x60], R11 ;  /* 0x0000600b020075a7 */ /* 0x000ea4000802017f */
[----:B0-2---:R-:W-:Y:S05]  /*bdc0*/  @!P1 BRA `(.L_x_10685) ;  /* 0x0000001400f09947 */ /* 0x005fea0003800000 */
.L_x_10735:
[----:B------:R-:W-:Y:S05]  /*bdd0*/  @P0 BRA `(.L_x_10686) ;  /* 0x0000000000140947 */ /* 0x000fea0003800000 */
[----:B------:R-:W-:Y:S01]  /*bde0*/  ISETP.NE.AND P1, PT, R27, RZ, PT ;  /* 0x000000ff1b00720c */ /* 0x000fe20003f25270 */
[----:B------:R-:W-:-:S04]  /*bdf0*/  IMAD.MOV.U32 R3, RZ, RZ, 0x6000 ;  /* 0x00006000ff037424 */ /* 0x000fc800078e00ff */
[----:B------:R2:W-:Y:S08]  /*be00*/  SYNCS.ARRIVE.TRANS64 RZ, [R2+URZ+0x50], R3 ;  /* 0x0000500302ff79a7 */ /* 0x0005f0000800003f */
[----:B------:R-:W-:Y:S05]  /*be10*/  @!P1 BRA `(.L_x_10686) ;  /* 0x0000000000049947 */ /* 0x000fea0003800000 */
[----:B------:R-:W-:Y:S01]  /*be20*/  BPT.TRAP 0x1 ;  /* 0x000000040000795c */ /* 0x000fe20000300000 */
.L_x_10686:
        /* <DEDUP_REMOVED lines=19> */
.L_x_10681:
[----:B------:R-:W-:Y:S05]  /*bf60*/  BSYNC B1 ;  /* 0x0000000000017941 */ /* 0x000fea0003800000 */
.L_x_10680:
[C---:B------:R-:W-:Y:S01]  /*bf70*/  ISETP.GT.AND P0, PT, R9.reuse, 0x1, PT ;  /* 0x000000010900780c */ /* 0x040fe20003f04270 */
[----:B0-2---:R-:W-:-:S04]  /*bf80*/  VIADD R2, R9, 0xfffffffe ;  /* 0xfffffffe09027836 */ /* 0x005fc80000000000 */
[----:B------:R-:W-:-:S08]  /*bf90*/  IMAD.MOV.U32 R9, RZ, RZ, R2 ;  /* 0x000000ffff097224 */ /* 0x000fd000078e0002 */
[----:B------:R-:W-:Y:S05]  /*bfa0*/  @P0 BRA `(.L_x_10687) ;  /* 0xfffffff400180947 */ /* 0x000fea000383ffff */
.L_x_10663:
[----:B------:R-:W-:Y:S05]  /*bfb0*/  BSYNC B0 ;  /* 0x0000000000007941 */ /* 0x000fea0003800000 */
.L_x_10662:
[----:B------:R-:W-:Y:S01]  /*bfc0*/  ISETP.NE.AND P0, PT, R27, RZ, PT ;  /* 0x000000ff1b00720c */ /* 0x000fe20003f05270 */
[----:B------:R-:W-:-:S12]  /*bfd0*/  BSSY B0, `(.L_x_10688) ;  /* 0x000000e000007945 */ /* 0x000fd80003800000 */
[----:B------:R-:W-:Y:S05]  /*bfe0*/  @P0 BRA `(.L_x_10689) ;  /* 0x0000000000300947 */ /* 0x000fea0003800000 */
[----:B------:R-:W3:Y:S01]  /*bff0*/  S2R R9, SR_LANEID ;  /* 0x0000000000097919 */ /* 0x000ee20000000000 */
[----:B------:R-:W-:Y:S01]  /*c000*/  VOTEU.ANY UR4, UPT, PT ;  /* 0x0000000000047886 */ /* 0x000fe200038e0100 */
[----:B------:R-:W4:Y:S01]  /*c010*/  LDC.64 R2, c[0x0][0xc38] ;  /* 0x00030e00ff027b82 */ /* 0x000f220000000a00 */
[----:B------:R-:W3:Y:S08]  /*c020*/  FLO.U32 R4, UR4 ;  /* 0x0000000400047d00 */ /* 0x000ef000080e0000 */
[----:B--2---:R-:W4:Y:S01]  /*c030*/  POPC R5, UR4 ;  /* 0x0000000400057d09 */ /* 0x004f220008000000 */
[----:B---3--:R-:W-:-:S13]  /*c040*/  ISETP.EQ.U32.AND P0, PT, R4, R9, PT ;  /* 0x000000090400720c */ /* 0x008fda0003f02070 */
[----:B----4-:R-:W2:Y:S01]  /*c050*/  @P0 ATOMG.E.ADD.STRONG.GPU PT, R3, desc[UR46][R2.64], R5 ;  /* 0x00000005020309a8 */ /* 0x010ea200081ee1ee */
[----:B------:R-:W3:Y:S02]  /*c060*/  S2R R6, SR_LTMASK ;  /* 0x0000000000067919 */ /* 0x000ee40000003900 */
[----:B---3--:R-:W-:-:S04]  /*c070*/  LOP3.LUT R6, R6, UR4, RZ, 0xc0, !PT ;  /* 0x0000000406067c12 */ /* 0x008fc8000f8ec0ff */
[----:B------:R-:W3:Y:S01]  /*c080*/  POPC R9, R6 ;  /* 0x0000000600097309 */ /* 0x000ee20000000000 */
[----:B--2---:R-:W3:Y:S02]  /*c090*/  SHFL.IDX PT, R4, R3, R4, 0x1f ;  /* 0x00001f0403047589 */ /* 0x004ee400000e0000 */
[----:B---3--:R-:W-:-:S07]  /*c0a0*/  IADD3 R16, R4, UR37, R9 ;  /* 0x0000002504107c10 */ /* 0x008fce000fffe009 */
.L_x_10689:
[----:B------:R-:W-:Y:S05]  /*c0b0*/  BSYNC B0 ;  /* 0x0000000000007941 */ /* 0x000fea0003800000 */
.L_x_10688:
[----:B------:R-:W-:Y:S04]  /*c0c0*/  BSSY B0, `(.L_x_10690) ;  /* 0x0000020000007945 */ /* 0x000fe80003800000 */
[----:B------:R-:W-:Y:S05]  /*c0d0*/  @!P6 BRA `(.L_x_10691) ;  /* 0x000000000078e947 */ /* 0x000fea0003800000 */
[----:B------:R-:W-:Y:S01]  /*c0e0*/  IMAD R3, R22, 0x8, R26 ;  /* 0x0000000816037824 */ /* 0x000fe200078e021a */
[----:B------:R-:W-:-:S04]  /*c0f0*/  SHF.L.U32 R2, R24, 0x1f, RZ ;  /* 0x0000001f18027819 */ /* 0x000fc800000006ff */
[----:B------:R-:W3:Y:S02]  /*c100*/  SYNCS.PHASECHK.TRANS64.TRYWAIT P0, [R3+URZ+0x30860], R2 ;  /* 0x03086002030075a7 */ /* 0x000ee4000800017f */
[----:B---3--:R-:W-:Y:S05]  /*c110*/  @!P0 BRA `(.L_x_10692) ;  /* 0x0000001400308947 */ /* 0x008fea0003800000 */
.L_x_10736:
[----:B------:R-:W4:Y:S02]  /*c120*/  S2R R4, SR_TID.X ;  /* 0x0000000000047919 */ /* 0x000f240000002100 */
[----:B----4-:R-:W-:-:S04]  /*c130*/  LOP3.LUT R4, R4, 0x7f, RZ, 0xc0, !PT ;  /* 0x0000007f04047812 */ /* 0x010fc800078ec0ff */
[----:B------:R-:W-:-:S13]  /*c140*/  ISETP.NE.AND P0, PT, R4, RZ, PT ;  /* 0x000000ff0400720c */ /* 0x000fda0003f05270 */
[----:B------:R-:W-:Y:S05]  /*c150*/  @P0 BRA `(.L_x_10693) ;  /* 0x0000000000140947 */ /* 0x000fea0003800000 */
[----:B------:R-:W-:Y:S01]  /*c160*/  ISETP.NE.AND P1, PT, R27, RZ, PT ;  /* 0x000000ff1b00720c */ /* 0x000fe20003f25270 */
[----:B---3--:R-:W-:-:S04]  /*c170*/  IMAD.MOV.U32 R2, RZ, RZ, 0x6000 ;  /* 0x00006000ff027424 */ /* 0x008fc800078e00ff */
[----:B------:R4:W-:Y:S08]  /*c180*/  SYNCS.ARRIVE.TRANS64 RZ, [R3+URZ+0x30850], R2 ;  /* 0x0308500203ff79a7 */ /* 0x0009f0000800003f */
[----:B------:R-:W-:Y:S05]  /*c190*/  @!P1 BRA `(.L_x_10693) ;  /* 0x0000000000049947 */ /* 0x000fea0003800000 */
[----:B------:R-:W-:Y:S01]  /*c1a0*/  BPT.TRAP 0x1 ;  /* 0x000000040000795c */ /* 0x000fe20000300000 */
.L_x_10693:
[----:B--2---:R-:W-:Y:S01]  /*c1b0*/  IMAD R26, R22, 0x6000, R26 ;  /* 0x00006000161a7824 */ /* 0x004fe200078e021a */
        /* <DEDUP_REMOVED lines=9> */
[----:B------:R-:W-:-:S05]  /*c250*/  R2UR UR13, R7 ;  /* 0x00000000070d72ca */ /* 0x000fca00000e0000 */
[----:B------:R-:W-:Y:S02]  /*c260*/  UIMAD UR11, UR11, 0xc0, UR4 ;  /* 0x000000c00b0b78a4 */ /* 0x000fe4000f8e0204 */
[----:B------:R-:W-:Y:S02]  /*c270*/  UIADD3 UR9, UR9, 0x30850, URZ ;  /* 0x0003085009097890 */ /* 0x000fe4000fffe03f */
[----:B------:R-:W-:Y:S01]  /*c280*/  UIADD3 UR8, UR8, 0x400, URZ ;  /* 0x0000040008087890 */ /* 0x000fe2000fffe03f */
[----:B------:R-:W-:-:S08]  /*c290*/  UMOV UR4, 0x0 ;  /* 0x0000000000047882 */ /* 0x000fd00000000000 */
[----:B------:R2:W-:Y:S02]  /*c2a0*/  UTMALDG.4D [UR8], [UR6], desc[UR4] ;  /* 0x00000408060075b4 */ /* 0x0005e40008019000 */
[----:B--2---:R-:W-:Y:S01]  /*c2b0*/  NOP ;  /* 0x0000000000007918 */ /* 0x004fe20000000000 */
.L_x_10691:
[----:B------:R-:W-:Y:S05]  /*c2c0*/  BSYNC B0 ;  /* 0x0000000000007941 */ /* 0x000fea0003800000 */
.L_x_10690:
[----:B------:R-:W-:-:S05]  /*c2d0*/  VIADD R22, R22, 0x1 ;  /* 0x0000000116167836 */ /* 0x000fca0000000000 */
[----:B------:R-:W-:-:S04]  /*c2e0*/  ISETP.NE.AND P0, PT, R22, 0x2, PT ;  /* 0x000000021600780c */ /* 0x000fc80003f05270 */
[----:B---34-:R-:W-:Y:S02]  /*c2f0*/  SEL R3, RZ, 0x1, P0 ;  /* 0x00000001ff037807 */ /* 0x018fe40000000000 */
[----:B------:R-:W-:Y:S02]  /*c300*/  SEL R22, R22, RZ, P0 ;  /* 0x000000ff16167207 */ /* 0x000fe40000000000 */
[----:B------:R-:W-:-:S07]  /*c310*/  LOP3.LUT R24, R24, R3, RZ, 0x3c, !PT ;  /* 0x0000000318187212 */ /* 0x000fce00078e3cff */
.L_x_10649:
[----:B------:R-:W-:Y:S05]  /*c320*/  BSYNC B6 ;  /* 0x0000000000067941 */ /* 0x000fea0003800000 */
.L_x_10647:
[----:B------:R-:W-:-:S03]  /*c330*/  UMOV UR4, 0xffffffff ;  /* 0xffffffff00047882 */ /* 0x000fc60000000000 */
[----:B------:R-:W-:Y:S05]  /*c340*/  BRA.DIV UR4, `(.L_x_10694) ;  /* 0x0000001204b87947 */ /* 0x000fea000b800000 */
[----:B--2---:R2:W3:Y:S04]  /*c350*/  SHFL.IDX PT, R5, R16, RZ, 0x1f ;  /* 0x00001fff10057589 */ /* 0x0044e800000e0000 */
[----:B------:R2:W4:Y:S02]  /*c360*/  SHFL.IDX PT, R0, R16, 0x1, 0x1f ;  /* 0x00201f0010007f89 */ /* 0x00052400000e0000 */
.L_x_10740:
        /* <DEDUP_REMOVED lines=8> */
[----:B------:R-:W0:Y:S02]  /*c3f0*/  LDC.64 R2, c[0x0][0xc58] ;  /* 0x00031600ff027b82 */ /* 0x000e240000000a00 */
[----:B0-----:R-:W-:-:S06]  /*c400*/  IMAD.WIDE R2, R7, 0x4, R2 ;  /* 0x0000000407027825 */ /* 0x001fcc00078e0202 */
[----:B------:R0:W5:Y:S02]  /*c410*/  LDG.E R2, desc[UR46][R2.64] ;  /* 0x0000002e02027981 */ /* 0x000164000c1e1900 */
.L_x_10696:
[----:B------:R-:W-:Y:S05]  /*c420*/  BSYNC B0 ;  /* 0x0000000000007941 */ /* 0x000fea0003800000 */
.L_x_10695:
        /* <DEDUP_REMOVED lines=23> */
.L_x_10748:
[----:B------:R-:W-:Y:S02]  /*c5a0*/  ULDC UR4, c[0x0][0xc10] ;  /* 0x0003040000047ab9 */ /* 0x000fe40000000800 */
[----:B------:R-:W-:-:S04]  /*c5b0*/  IMAD.U32 R7, RZ, RZ, UR4 ;  /* 0x00000004ff077e24 */ /* 0x000fc8000f8e00ff */
[----:B0-----:R-:W-:-:S04]  /*c5c0*/  IMAD R3, R14, R7, RZ ;  /* 0x000000070e037224 */ /* 0x001fc800078e02ff */
[----:B----4-:R-:W-:-:S05]  /*c5d0*/  IMAD.IADD R6, R0, 0x1, R3 ;  /* 0x0000000100067824 */ /* 0x010fca00078e0203 */
[----:B---3--:R-:W-:-:S13]  /*c5e0*/  ISETP.GT.AND P0, PT, R6, R5, PT ;  /* 0x000000050600720c */ /* 0x008fda0003f04270 */
[----:B------:R-:W-:Y:S05]  /*c5f0*/  @P0 BRA `(.L_x_10698) ;  /* 0x0000000000ac0947 */ /* 0x000fea0003800000 */
[----:B------:R-:W0:Y:S02]  /*c600*/  LDC R4, c[0x0][0xc14] ;  /* 0x00030500ff047b82 */ /* 0x000e240000000800 */
.L_x_10703:
        /* <DEDUP_REMOVED lines=9> */
[----:B------:R-:W0:Y:S02]  /*c6a0*/  LDC.64 R2, c[0x0][0xc58] ;  /* 0x00031600ff027b82 */ /* 0x000e240000000a00 */
[----:B0-----:R-:W-:-:S06]  /*c6b0*/  IMAD.WIDE R2, R7, 0x4, R2 ;  /* 0x0000000407027825 */ /* 0x001fcc00078e0202 */
[----:B------:R0:W5:Y:S02]  /*c6c0*/  LDG.E R2, desc[UR46][R2.64] ;  /* 0x0000002e02027981 */ /* 0x000164000c1e1900 */
.L_x_10701:
[----:B------:R-:W-:Y:S05]  /*c6d0*/  BSYNC B0 ;  /* 0x0000000000007941 */ /* 0x000fea0003800000 */
.L_x_10700:
        /* <DEDUP_REMOVED lines=23> */
.L_x_10756:
[----:B------:R-:W-:Y:S02]  /*c850*/  ULDC UR4, c[0x0][0xc10] ;  /* 0x0003040000047ab9 */ /* 0x000fe40000000800 */
[----:B------:R-:W-:-:S04]  /*c860*/  IMAD.U32 R7, RZ, RZ, UR4 ;  /* 0x00000004ff077e24 */ /* 0x000fc8000f8e00ff */
[----:B---3--:R-:W-:-:S04]  /*c870*/  IMAD R3, R14, R7, RZ ;  /* 0x000000070e037224 */ /* 0x008fc800078e02ff */
[----:B------:R-:W-:-:S05]  /*c880*/  IMAD.IADD R6, R3, 0x1, R6 ;  /* 0x0000000103067824 */ /* 0x000fca00078e0206 */
[----:B------:R-:W-:-:S13]  /*c890*/  ISETP.GT.AND P0, PT, R6, R5, PT ;  /* 0x000000050600720c */ /* 0x000fda0003f04270 */
[----:B------:R-:W-:Y:S05]  /*c8a0*/  @!P0 BRA `(.L_x_10703) ;  /* 0xfffffffc00588947 */ /* 0x000fea000383ffff */
.L_x_10698:
[----:B------:R-:W-:Y:S01]  /*c8b0*/  IMAD.IADD R6, R6, 0x1, -R3 ;  /* 0x0000000106067824 */ /* 0x000fe200078e0a03 */
[----:B------:R-:W-:-:S03]  /*c8c0*/  UMOV UR4, 0xffffffff ;  /* 0xffffffff00047882 */ /* 0x000fc60000000000 */
[----:B------:R-:W-:-:S05]  /*c8d0*/  IMAD R0, R8, R7, R6 ;  /* 0x0000000708007224 */ /* 0x000fca00078e0206 */
[----:B------:R-:W-:Y:S01]  /*c8e0*/  ISETP.GT.AND P6, PT, R0, R5, PT ;  /* 0x000000050000720c */ /* 0x000fe20003fc4270 */
[----:B------:R-:W-:-:S12]  /*c8f0*/  BRA.DIV UR4, `(.L_x_10704) ;  /* 0x0000001604387947 */ /* 0x000fd8000b800000 */
[----:B------:R-:W-:-:S04]  /*c900*/  VOTE.ANY R3, PT, !P6 ;  /* 0x0000000000037806 */ /* 0x000fc800070e0100 */
[----:B------:R-:W3:Y:S02]  /*c910*/  POPC R0, R3 ;  /* 0x0000000300007309 */ /* 0x000ee40000000000 */
[----:B---3--:R3:W4:Y:S02]  /*c920*/  SHFL.IDX PT, R17, R2, R0, 0x1f ;  /* 0x00001f0002117589 */ /* 0x00872400000e0000 */
.L_x_10760:
[----:B------:R-:W-:Y:S01]  /*c930*/  ISETP.NE.AND P0, PT, R3, RZ, PT ;  /* 0x000000ff0300720c */ /* 0x000fe20003f05270 */
[----:B------:R-:W-:-:S12]  /*c940*/  IMAD.MOV.U32 R14, RZ, RZ, RZ ;  /* 0x000000ffff0e7224 */ /* 0x000fd800078e00ff */
[----:B------:R-:W-:Y:S05]  /*c950*/  @!P0 BRA `(.L_x_10705) ;  /* 0x0000000000108947 */ /* 0x000fea0003800000 */
[----:B------:R-:W-:Y:S01]  /*c960*/  UMOV UR4, 0xffffffff ;  /* 0xffffffff00047882 */ /* 0x000fe20000000000 */
[----:B------:R-:W-:Y:S02]  /*c970*/  IADD3 R12, R0, -0x1, RZ ;  /* 0xffffffff000c7810 */ /* 0x000fe40007ffe0ff */
[----:B------:R-:W-:Y:S05]  /*c980*/  BRA.DIV UR4, `(.L_x_10706) ;  /* 0x00000016045c7947 */ /* 0x000fea000b800000 */
[----:B------:R0:W0:Y:S02]  /*c990*/  SHFL.IDX PT, R14, R8, R12, 0x1f ;  /* 0x00001f0c080e7589 */ /* 0x00002400000e0000 */
.L_x_10705:
[----:B0---4-:R-:W-:Y:S01]  /*c9a0*/  IABS R8, R17 ;  /* 0x0000001100087213 */ /* 0x011fe20000000000 */
[----:B--2---:R-:W-:Y:S02]  /*c9b0*/  IMAD R16, R14, R7, R6 ;  /* 0x000000070e107224 */ /* 0x004fe400078e0206 */
[----:B------:R-:W-:Y:S01]  /*c9c0*/  IMAD.IADD R19, R0, 0x1, R19 ;  /* 0x0000000100137824 */ /* 0x000fe200078e0213 */
[----:B------:R-:W0:Y:S01]  /*c9d0*/  I2F.RP R9, R8 ;  /* 0x0000000800097306 */ /* 0x000e220000209400 */
[----:B------:R-:W-:Y:S01]  /*c9e0*/  IMAD.IADD R6, R5, 0x1, -R16 ;  /* 0x0000000105067824 */ /* 0x000fe200078e0a10 */
[----:B------:R-:W-:-:S05]  /*c9f0*/  IABS R5, R17 ;  /* 0x0000001100057213 */ /* 0x000fca0000000000 */
[----:B------:R-:W-:Y:S01]  /*ca00*/  IMAD.MOV R5, RZ, RZ, -R5 ;  /* 0x000000ffff057224 */ /* 0x000fe200078e0a05 */
[----:B0-----:R-:W3:Y:S02]  /*ca10*/  MUFU.RCP R9, R9 ;  /* 0x0000000900097308 */ /* 0x001ee40000001000 */
[----:B---3--:R-:W-:-:S06]  /*ca20*/  VIADD R2, R9, 0xffffffe ;  /* 0x0ffffffe09027836 */ /* 0x008fcc0000000000 */
        /* <DEDUP_REMOVED lines=22> */
.L_x_10699:
[----:B------:R-:W-:Y:S01]  /*cb90*/  UMOV UR4, URZ ;  /* 0x0000003f00047c82 */ /* 0x000fe20008000000 */
[----:B------:R-:W-:Y:S01]  /*cba0*/  UMOV UR5, URZ ;  /* 0x0000003f00057c82 */ /* 0x000fe20008000000 */
[----:B------:R-:W-:Y:S01]  /*cbb0*/  ULDC UR6, c[0x0][0xc14] ;  /* 0x0003050000067ab9 */ /* 0x000fe20000000800 */
[----:B--2---:R-:W-:Y:S02]  /*cbc0*/  IMAD.MOV.U32 R16, RZ, RZ, R5 ;  /* 0x000000ffff107224 */ /* 0x004fe400078e0005 */
[----:B------:R-:W-:Y:S02]  /*cbd0*/  IMAD.U32 R17, RZ, RZ, UR4 ;  /* 0x00000004ff117e24 */ /* 0x000fe4000f8e00ff */
[----:B------:R-:W-:Y:S02]  /*cbe0*/  IMAD.U32 R18, RZ, RZ, UR5 ;  /* 0x00000005ff127e24 */ /* 0x000fe4000f8e00ff */
[----:B------:R-:W-:-:S07]  /*cbf0*/  IMAD.U32 R19, RZ, RZ, UR6 ;  /* 0x00000006ff137e24 */ /* 0x000fce000f8e00ff */
.L_x_10707:
        /* <DEDUP_REMOVED lines=10> */
.L_x_10645:
[----:B0-2---:R-:W2:Y:S01]  /*cca0*/  LDL.LU R0, [R1+0xc] ;  /* 0x00000c0001007983 */ /* 0x005ea20000300800 */
        /* <DEDUP_REMOVED lines=11> */
.L_x_10763:
[----:B------:R-:W-:Y:S05]  /*cd60*/  BSYNC B0 ;  /* 0x0000000000007941 */ /* 0x000fea0003800000 */
.L_x_10709:
[----:B------:R-:W-:-:S03]  /*cd70*/  UMOV UR4, 0xffffffff ;  /* 0xffffffff00047882 */ /* 0x000fc60000000000 */
[----:B------:R-:W-:Y:S05]  /*cd80*/  BRA.DIV UR4, `(.L_x_10711) ;  /* 0x0000001204947947 */ /* 0x000fea000b800000 */
[----:B0-----:R-:W0:Y:S02]  /*cd90*/  S2R R0, SR_TID.X ;  /* 0x0000000000007919 */ /* 0x001e240000002100 */
[----:B0-----:R-:W-:-:S04]  /*cda0*/  SHF.R.U32.HI R0, RZ, 0x5, R0 ;  /* 0x00000005ff007819 */ /* 0x001fc80000011600 */
[----:B------:R-:W-:-:S05]  /*cdb0*/  LOP3.LUT R0, R0, 0x3, RZ, 0xc0, !PT ;  /* 0x0000000300007812 */ /* 0x000fca00078ec0ff */
[----:B------:R0:W2:Y:S02]  /*cdc0*/  SHFL.IDX PT, R14, R0, RZ, 0x1f ;  /* 0x00001fff000e7589 */ /* 0x0000a400000e0000 */
.L_x_10766:
[----:B--2---:R-:W-:Y:S01]  /*cdd0*/  ISETP.NE.AND P0, PT, R14, RZ, PT ;  /* 0x000000ff0e00720c */ /* 0x004fe20003f05270 */
[----:B------:R-:W-:-:S12]  /*cde0*/  BSSY B0, `(.L_x_10712) ;  /* 0x0000024000007945 */ /* 0x000fd80003800000 */
[----:B------:R-:W-:Y:S05]  /*cdf0*/  @P0 BRA `(.L_x_10713) ;  /* 0x0000000000880947 */ /* 0x000fea0003800000 */
[----:B------:R-:W-:-:S03]  /*ce00*/  UMOV UR4, 0xffffffff ;  /* 0xffffffff00047882 */ /* 0x000fc60000000000 */
[----:B------:R-:W-:Y:S05]  /*ce10*/  BRA.DIV UR4, `(.L_x_10714) ;  /* 0x0000001204a47947 */ /* 0x000fea000b800000 */
[----:B------:R-:W-:-:S13]  /*ce20*/  ELECT P6, URZ, PT ;  /* 0x00000000003f782f */ /* 0x000fda00038c0000 */
.L_x_10769:
[----:B------:R-:W-:Y:S05]  /*ce30*/  @!P6 BRA `(.L_x_10713) ;  /* 0x000000000078e947 */ /* 0x000fea0003800000 */
[----:B------:R-:W-:-:S06]  /*ce40*/  ULOP3.LUT UR4, UR36, 0x2, URZ, 0xfc, !UPT ;  /* 0x0000000224047892 */ /* 0x000fcc000f8efc3f */
[----:B0-----:R-:W-:-:S05]  /*ce50*/  IMAD.U32 R0, RZ, RZ, UR4 ;  /* 0x00000004ff007e24 */ /* 0x001fca000f8e00ff */
[----:B------:R-:W-:-:S13]  /*ce60*/  ISETP.NE.AND P2, PT, R0, 0x3, PT ;  /* 0x000000030000780c */ /* 0x000fda0003f45270 */
[----:B------:R-:W-:Y:S05]  /*ce70*/  @!P2 BRA `(.L_x_10715) ;  /* 0x000000000004a947 */ /* 0x000fea0003800000 */
[----:B------:R-:W-:Y:S01]  /*ce80*/  BPT.TRAP 0x1 ;  /* 0x000000040000795c */ /* 0x000fe20000300000 */
.L_x_10715:
        /* <DEDUP_REMOVED lines=12> */
.L_x_10770:
[----:B------:R-:W2:Y:S02]  /*cf50*/  SYNCS.PHASECHK.TRANS64.TRYWAIT P0, [R3+URZ], R0 ;  /* 0x00000000030075a7 */ /* 0x000ea4000800017f */
[----:B--2---:R-:W-:Y:S05]  /*cf60*/  @!P0 BRA `(.L_x_10717) ;  /* 0x0000001000848947 */ /* 0x004fea0003800000 */
.L_x_10771:
[----:B------:R-:W-:Y:S05]  /*cf70*/  @!P2 BRA `(.L_x_10718) ;  /* 0x000000000004a947 */ /* 0x000fea0003800000 */
[----:B------:R-:W-:Y:S01]  /*cf80*/  BPT.TRAP 0x1 ;  /* 0x000000040000795c */ /* 0x000fe20000300000 */
.L_x_10718:
[----:B--2---:R-:W-:-:S04]  /*cf90*/  VIADD R3, R9, 0x30860 ;  /* 0x0003086009037836 */ /* 0x004fc80000000000 */
[----:B------:R-:W-:-:S04]  /*cfa0*/  IMAD R5, R22, 0x8, R3 ;  /* 0x0000000816057824 */ /* 0x000fc800078e0203 */
[----:B------:R-:W2:Y:S02]  /*cfb0*/  SYNCS.PHASECHK.TRANS64.TRYWAIT P0, [R5+URZ], R2 ;  /* 0x00000002050075a7 */ /* 0x000ea4000800017f */
[----:B--2---:R-:W-:Y:S05]  /*cfc0*/  @!P0 BRA `(.L_x_10719) ;  /* 0x0000001000808947 */ /* 0x004fea0003800000 */
.L_x_10772:
[----:B------:R-:W-:-:S07]  /*cfd0*/  IMAD R3, R4, 0x8, R3 ;  /* 0x0000000804037824 */ /* 0x000fce00078e0203 */
.L_x_10720:
[----:B---3--:R3:W4:Y:S02]  /*cfe0*/  SYNCS.PHASECHK.TRANS64.TRYWAIT P0, [R3+URZ], R0 ;  /* 0x00000000030075a7 */ /* 0x008724000800017f */
[----:B----4-:R-:W-:Y:S05]  /*cff0*/  @!P0 NANOSLEEP.SYNCS 0x989680 ;  /* 0x009896800000895d */ /* 0x010fea0003900000 */
[----:B------:R-:W4:Y:S02]  /*d000*/  @!P0 SYNCS.PHASECHK.TRANS64 P0, [R3+URZ], R0 ;  /* 0x00000000030085a7 */ /* 0x000f24000800007f */
[----:B----4-:R-:W-:Y:S05]  /*d010*/  @!P0 BRA `(.L_x_10720) ;  /* 0xfffffffc00f08947 */ /* 0x010fea000383ffff */
.L_x_10713:
[----:B------:R-:W-:Y:S05]  /*d020*/  BSYNC B0 ;  /* 0x0000000000007941 */ /* 0x000fea0003800000 */
.L_x_10712:
[----:B------:R-:W-:Y:S05]  /*d030*/  EXIT ;  /* 0x000000000000794d */ /* 0x000fea0003800000 */
.L_x_10599:
[----:B0-----:R-:W-:-:S04]  /*d040*/  IMAD.U32 R3, RZ, RZ, UR40 ;  /* 0x00000028ff037e24 */ /* 0x001fc8000f8e00ff */
[----:B------:R0:W1:Y:S03]  /*d050*/  SYNCS.PHASECHK.TRANS64.TRYWAIT P1, [R3+URZ+0x30800], R0 ;  /* 0x03080000030075a7 */ /* 0x000066000802017f */
[----:B-1----:R-:W-:Y:S05]  /*d060*/  @!P1 NANOSLEEP.SYNCS 0x989680 ;  /* 0x009896800000995d */ /* 0x002fea0003900000 */
[----:B------:R-:W1:Y:S02]  /*d070*/  @!P1 SYNCS.PHASECHK.TRANS64 P1, [R3+URZ+0x30800], R0 ;  /* 0x03080000030095a7 */ /* 0x000e64000802007f */
[----:B-1----:R-:W-:Y:S05]  /*d080*/  @!P1 BRA `(.L_x_10599) ;  /* 0xfffffffc00ec9947 */ /* 0x002fea000383ffff */
[----:B------:R-:W-:Y:S05]  /*d090*/  BRA `(.L_x_10721) ;  /* 0xffffff4400847947 */ /* 0x000fea000383ffff */
.L_x_10603:
[----:B-1----:R1:W2:Y:S02]  /*d0a0*/  SYNCS.PHASECHK.TRANS64.TRYWAIT P2, [R3+URZ+0x30830], R0 ;  /* 0x03083000030075a7 */ /* 0x0022a4000804017f */
[----:B--2---:R-:W-:Y:S05]  /*d0b0*/  @!P2 NANOSLEEP.SYNCS 0x989680 ;  /* 0x009896800000a95d */ /* 0x004fea0003900000 */
[----:B------:R-:W2:Y:S02]  /*d0c0*/  @!P2 SYNCS.PHASECHK.TRANS64 P2, [R3+URZ+0x30830], R0 ;  /* 0x030830000300a5a7 */ /* 0x000ea4000804007f */
[----:B--2---:R-:W-:Y:S05]  /*d0d0*/  @!P2 BRA `(.L_x_10603) ;  /* 0xfffffffc00f0a947 */ /* 0x004fea000383ffff */
[----:B------:R-:W-:Y:S05]  /*d0e0*/  BRA `(.L_x_10602) ;  /* 0xffffff4400ac7947 */ /* 0x000fea000383ffff */
.L_x_10608:
[----:B--2---:R-:W-:-:S04]  /*d0f0*/  IMAD.U32 R5, RZ, RZ, UR6 ;  /* 0x00000006ff057e24 */ /* 0x004fc8000f8e00ff */
[----:B------:R2:W3:Y:S03]  /*d100*/  SYNCS.PHASECHK.TRANS64.TRYWAIT P2, [R5+URZ+0x30830], R0 ;  /* 0x03083000050075a7 */ /* 0x0004e6000804017f */
[----:B---3--:R-:W-:Y:S05]  /*d110*/  @!P2 NANOSLEEP.SYNCS 0x989680 ;  /* 0x009896800000a95d */ /* 0x008fea0003900000 */
[----:B------:R-:W3:Y:S02]  /*d120*/  @!P2 SYNCS.PHASECHK.TRANS64 P2, [R5+URZ+0x30830], R0 ;  /* 0x030830000500a5a7 */ /* 0x000ee4000804007f */
[----:B---3--:R-:W-:Y:S05]  /*d130*/  @!P2 BRA `(.L_x_10608) ;  /* 0xfffffffc00eca947 */ /* 0x008fea000383ffff */
[----:B------:R-:W-:Y:S05]  /*d140*/  BRA `(.L_x_10605) ;  /* 0xffffff7400047947 */ /* 0x000fea000383ffff */
.L_x_10612:
[----:B-1----:R-:W-:-:S04]  /*d150*/  IMAD.U32 R5, RZ, RZ, UR6 ;  /* 0x00000006ff057e24 */ /* 0x002fc8000f8e00ff */
[----:B------:R1:W2:Y:S03]  /*d160*/  SYNCS.PHASECHK.TRANS64.TRYWAIT P2, [R5+URZ+0x30850], R0 ;  /* 0x03085000050075a7 */ /* 0x0002a6000804017f */
[----:B--2---:R-:W-:Y:S05]  /*d170*/  @!P2 NANOSLEEP.SYNCS 0x989680 ;  /* 0x009896800000a95d */ /* 0x004fea0003900000 */
[----:B------:R-:W2:Y:S02]  /*d180*/  @!P2 SYNCS.PHASECHK.TRANS64 P2, [R5+URZ+0x30850], R0 ;  /* 0x030850000500a5a7 */ /* 0x000ea4000804007f */
[----:B--2---:R-:W-:Y:S05]  /*d190*/  @!P2 BRA `(.L_x_10612) ;  /* 0xfffffffc00eca947 */ /* 0x004fea000383ffff */
[----:B------:R-:W-:Y:S05]  /*d1a0*/  BRA `(.L_x_10609) ;  /* 0xffffff74007c7947 */ /* 0x000fea000383ffff */
.L_x_10617:
[----:B---3--:R-:W-:-:S04]  /*d1b0*/  IMAD.U32 R10, RZ, RZ, UR5 ;  /* 0x00000005ff0a7e24 */ /* 0x008fc8000f8e00ff */
[----:B------:R3:W4:Y:S03]  /*d1c0*/  SYNCS.PHASECHK.TRANS64.TRYWAIT P0, [R10+URZ+0x30850], R3 ;  /* 0x030850030a0075a7 */ /* 0x000726000800017f */
[----:B----4-:R-:W-:Y:S05]  /*d1d0*/  @!P0 NANOSLEEP.SYNCS 0x989680 ;  /* 0x009896800000895d */ /* 0x010fea0003900000 */
[----:B------:R-:W4:Y:S02]  /*d1e0*/  @!P0 SYNCS.PHASECHK.TRANS64 P0, [R10+URZ+0x30850], R3 ;  /* 0x030850030a0085a7 */ /* 0x000f24000800007f */
[----:B----4-:R-:W-:Y:S05]  /*d1f0*/  @!P0 BRA `(.L_x_10617) ;  /* 0xfffffffc00ec8947 */ /* 0x010fea000383ffff */
[----:B------:R-:W-:Y:S05]  /*d200*/  BRA `(.L_x_10616) ;  /* 0xffffff9c00307947 */ /* 0x000fea000383ffff */
.L_x_10654:
        /* <DEDUP_REMOVED lines=11> */
.L_x_10723:
[----:B------:R-:W-:Y:S05]  /*d2c0*/  BSYNC B0 ;  /* 0x0000000000007941 */ /* 0x000fea0003800000 */
.L_x_10722:
[----:B------:R-:W-:Y:S05]  /*d2d0*/  BRA `(.L_x_10724) ;  /* 0xffffffd400347947 */ /* 0x000fea000383ffff */
.L_x_10655:
[----:B------:R-:W-:Y:S01]  /*d2e0*/  BSSY B0, `(.L_x_10725) ;  /* 0x0000006000007945 */ /* 0x000fe20003800000 */
[----:B------:R-:W-:-:S07]  /*d2f0*/  IMAD.MOV.U32 R15, RZ, RZ, -0x1 ;  /* 0xffffffffff0f7424 */ /* 0x000fce00078e00ff */
[----:B-1----:R-:W-:Y:S05]  /*d300*/  WARPSYNC.COLLECTIVE R15, `(.L_x_10726) ;  /* 0x000000000f0c7348 */ /* 0x002fea0003c00000 */
[----:B------:R-:W-:Y:S02]  /*d310*/  ELECT P6, UR62, PT ;  /* 0x00000000003e782f */ /* 0x000fe400038c0000 */
[----:B------:R-:W-:Y:S01]  /*d320*/  MOV R14, UR62 ;  /* 0x0000003e000e7c02 */ /* 0x000fe20008000f00 */
[----:B-1----:R-:W-:Y:S10]  /*d330*/  ENDCOLLECTIVE ;  /* 0x000000000000791b */ /* 0x002ff40003800000 */
.L_x_10726:
[----:B------:R-:W-:Y:S05]  /*d340*/  BSYNC B0 ;  /* 0x0000000000007941 */ /* 0x000fea0003800000 */
.L_x_10725:
[----:B------:R-:W-:Y:S05]  /*d350*/  BRA `(.L_x_10727) ;  /* 0xffffffd400287947 */ /* 0x000fea000383ffff */
.L_x_10658:
[----:B--2---:R2:W3:Y:S02]  /*d360*/  SYNCS.PHASECHK.TRANS64.TRYWAIT P0, [R5+URZ+0x30840], R4 ;  /* 0x03084004050075a7 */ /* 0x0044e4000800017f */
[----:B---3--:R-:W-:Y:S05]  /*d370*/  @!P0 NANOSLEEP.SYNCS 0x989680 ;  /* 0x009896800000895d */ /* 0x008fea0003900000 */
[----:B------:R-:W3:Y:S02]  /*d380*/  @!P0 SYNCS.PHASECHK.TRANS64 P0, [R5+URZ+0x30840], R4 ;  /* 0x03084004050085a7 */ /* 0x000ee4000800007f */
[----:B---3--:R-:W-:Y:S05]  /*d390*/  @!P0 BRA `(.L_x_10658) ;  /* 0xfffffffc00f08947 */ /* 0x008fea000383ffff */
[----:B------:R-:W-:Y:S05]  /*d3a0*/  BRA `(.L_x_10728) ;  /* 0xffffffd400807947 */ /* 0x000fea000383ffff */
.L_x_10661:
[----:B--2---:R2:W3:Y:S02]  /*d3b0*/  SYNCS.PHASECHK.TRANS64.TRYWAIT P0, [R26+URZ+0x30820], R5 ;  /* 0x030820051a0075a7 */ /* 0x0044e4000800017f */
[----:B---3--:R-:W-:Y:S05]  /*d3c0*/  @!P0 NANOSLEEP.SYNCS 0x989680 ;  /* 0x009896800000895d */ /* 0x008fea0003900000 */
[----:B------:R-:W3:Y:S02]  /*d3d0*/  @!P0 SYNCS.PHASECHK.TRANS64 P0, [R26+URZ+0x30820], R5 ;  /* 0x030820051a0085a7 */ /* 0x000ee4000800007f */
[----:B---3--:R-:W-:Y:S05]  /*d3e0*/  @!P0 BRA `(.L_x_10661) ;  /* 0xfffffffc00f08947 */ /* 0x008fea000383ffff */
[----:B------:R-:W-:Y:S05]  /*d3f0*/  BRA `(.L_x_10729) ;  /* 0xffffffd800407947 */ /* 0x000fea000383ffff */
.L_x_10669:
[----:B0-----:R0:W3:Y:S02]  /*d400*/  SYNCS.PHASECHK.TRANS64.TRYWAIT P0, [R3+URZ+0x30840], R2 ;  /* 0x03084002030075a7 */ /* 0x0010e4000800017f */
[----:B---3--:R-:W-:Y:S05]  /*d410*/  @!P0 NANOSLEEP.SYNCS 0x989680 ;  /* 0x009896800000895d */ /* 0x008fea0003900000 */
[----:B------:R-:W3:Y:S02]  /*d420*/  @!P0 SYNCS.PHASECHK.TRANS64 P0, [R3+URZ+0x30840], R2 ;  /* 0x03084002030085a7 */ /* 0x000ee4000800007f */
[----:B---3--:R-:W-:Y:S05]  /*d430*/  @!P0 BRA `(.L_x_10669) ;  /* 0xfffffffc00f08947 */ /* 0x008fea000383ffff */
[----:B------:R-:W-:Y:S05]  /*d440*/  BRA `(.L_x_10730) ;  /* 0xffffffd800e87947 */ /* 0x000fea000383ffff */
.L_x_10671:
[----:B0-----:R0:W2:Y:S02]  /*d450*/  SYNCS.PHASECHK.TRANS64.TRYWAIT P0, [R2+URZ+0x60], R5 ;  /* 0x00006005020075a7 */ /* 0x0010a4000800017f */
[----:B--2---:R-:W-:Y:S05]  /*d460*/  @!P0 NANOSLEEP.SYNCS 0x989680 ;  /* 0x009896800000895d */ /* 0x004fea0003900000 */
[----:B------:R-:W2:Y:S02]  /*d470*/  @!P0 SYNCS.PHASECHK.TRANS64 P0, [R2+URZ+0x60], R5 ;  /* 0x00006005020085a7 */ /* 0x000ea4000800007f */
[----:B--2---:R-:W-:Y:S05]  /*d480*/  @!P0 BRA `(.L_x_10671) ;  /* 0xfffffffc00f08947 */ /* 0x004fea000383ffff */
[----:B------:R-:W-:Y:S05]  /*d490*/  BRA `(.L_x_10731) ;  /* 0xffffffdc004c7947 */ /* 0x000fea000383ffff */
.L_x_10676:
[----:B---3--:R3:W4:Y:S02]  /*d4a0*/  SYNCS.PHASECHK.TRANS64.TRYWAIT P0, [R3+URZ+0x30840], R2 ;  /* 0x03084002030075a7 */ /* 0x008724000800017f */
[----:B----4-:R-:W-:Y:S05]  /*d4b0*/  @!P0 NANOSLEEP.SYNCS 0x989680 ;  /* 0x009896800000895d */ /* 0x010fea0003900000 */
[----:B------:R-:W4:Y:S02]  /*d4c0*/  @!P0 SYNCS.PHASECHK.TRANS64 P0, [R3+URZ+0x30840], R2 ;  /* 0x03084002030085a7 */ /* 0x000f24000800007f */
[----:B----4-:R-:W-:Y:S05]  /*d4d0*/  @!P0 BRA `(.L_x_10676) ;  /* 0xfffffffc00f08947 */ /* 0x010fea000383ffff */
[----:B------:R-:W-:Y:S05]  /*d4e0*/  BRA `(.L_x_10732) ;  /* 0xffffffe000547947 */ /* 0x000fea000383ffff */
.L_x_10678:
[----:B0-----:R0:W2:Y:S02]  /*d4f0*/  SYNCS.PHASECHK.TRANS64.TRYWAIT P1, [R3+URZ+0x60], R24 ;  /* 0x00006018030075a7 */ /* 0x0010a4000802017f */
[----:B--2---:R-:W-:Y:S05]  /*d500*/  @!P1 NANOSLEEP.SYNCS 0x989680 ;  /* 0x009896800000995d */ /* 0x004fea0003900000 */
[----:B------:R-:W2:Y:S02]  /*d510*/  @!P1 SYNCS.PHASECHK.TRANS64 P1, [R3+URZ+0x60], R24 ;  /* 0x00006018030095a7 */ /* 0x000ea4000802007f */
[----:B--2---:R-:W-:Y:S05]  /*d520*/  @!P1 BRA `(.L_x_10678) ;  /* 0xfffffffc00f09947 */ /* 0x004fea000383ffff */
[----:B------:R-:W-:Y:S05]  /*d530*/  BRA `(.L_x_10733) ;  /* 0xffffffe000b87947 */ /* 0x000fea000383ffff */
.L_x_10683:
[----:B--2---:R2:W3:Y:S02]  /*d540*/  SYNCS.PHASECHK.TRANS64.TRYWAIT P0, [R2+URZ+0x30840], R3 ;  /* 0x03084003020075a7 */ /* 0x0044e4000800017f */
[----:B---3--:R-:W-:Y:S05]  /*d550*/  @!P0 NANOSLEEP.SYNCS 0x989680 ;  /* 0x009896800000895d */ /* 0x008fea0003900000 */
[----:B------:R-:W3:Y:S02]  /*d560*/  @!P0 SYNCS.PHASECHK.TRANS64 P0, [R2+URZ+0x30840], R3 ;  /* 0x03084003020085a7 */ /* 0x000ee4000800007f */
[----:B---3--:R-:W-:Y:S05]  /*d570*/  @!P0 BRA `(.L_x_10683) ;  /* 0xfffffffc00f08947 */ /* 0x008fea000383ffff */
[----:B------:R-:W-:Y:S05]  /*d580*/  BRA `(.L_x_10734) ;  /* 0xffffffe400947947 */ /* 0x000fea000383ffff */
.L_x_10685:
[----:B0-----:R0:W2:Y:S02]  /*d590*/  SYNCS.PHASECHK.TRANS64.TRYWAIT P1, [R2+URZ+0x60], R11 ;  /* 0x0000600b020075a7 */ /* 0x0010a4000802017f */
[----:B--2---:R-:W-:Y:S05]  /*d5a0*/  @!P1 NANOSLEEP.SYNCS 0x989680 ;  /* 0x009896800000995d */ /* 0x004fea0003900000 */
[----:B------:R-:W2:Y:S02]  /*d5b0*/  @!P1 SYNCS.PHASECHK.TRANS64 P1, [R2+URZ+0x60], R11 ;  /* 0x0000600b020095a7 */ /* 0x000ea4000802007f */
[----:B--2---:R-:W-:Y:S05]  /*d5c0*/  @!P1 BRA `(.L_x_10685) ;  /* 0xfffffffc00f09947 */ /* 0x004fea000383ffff */
[----:B------:R-:W-:Y:S05]  /*d5d0*/  BRA `(.L_x_10735) ;  /* 0xffffffe400fc7947 */ /* 0x000fea000383ffff */
.L_x_10692:
[----:B---3--:R3:W4:Y:S02]  /*d5e0*/  SYNCS.PHASECHK.TRANS64.TRYWAIT P0, [R3+URZ+0x30860], R2 ;  /* 0x03086002030075a7 */ /* 0x008724000800017f */
[----:B----4-:R-:W-:Y:S05]  /*d5f0*/  @!P0 NANOSLEEP.SYNCS 0x989680 ;  /* 0x009896800000895d */ /* 0x010fea0003900000 */
[----:B------:R-:W4:Y:S02]  /*d600*/  @!P0 SYNCS.PHASECHK.TRANS64 P0, [R3+URZ+0x30860], R2 ;  /* 0x03086002030085a7 */ /* 0x000f24000800007f */
[----:B----4-:R-:W-:Y:S05]  /*d610*/  @!P0 BRA `(.L_x_10692) ;  /* 0xfffffffc00f08947 */ /* 0x010fea000383ffff */
[----:B------:R-:W-:Y:S05]  /*d620*/  BRA `(.L_x_10736) ;  /* 0xffffffe800bc7947 */ /* 0x000fea000383ffff */
.L_x_10694:
[----:B------:R-:W-:Y:S01]  /*d630*/  BSSY B0, `(.L_x_10737) ;  /* 0x0000008000007945 */ /* 0x000fe20003800000 */
[----:B0-----:R-:W-:Y:S02]  /*d640*/  IMAD.MOV.U32 R13, RZ, RZ, R16 ;  /* 0x000000ffff0d7224 */ /* 0x001fe400078e0010 */
[----:B------:R-:W-:Y:S02]  /*d650*/  IMAD.MOV.U32 R12, RZ, RZ, RZ ;  /* 0x000000ffff0c7224 */ /* 0x000fe400078e00ff */
[----:B------:R-:W-:Y:S02]  /*d660*/  IMAD.MOV.U32 R11, RZ, RZ, 0x1f ;  /* 0x0000001fff0b7424 */ /* 0x000fe400078e00ff */
[----:B------:R-:W-:-:S07]  /*d670*/  IMAD.MOV.U32 R15, RZ, RZ, -0x1 ;  /* 0xffffffffff0f7424 */ /* 0x000fce00078e00ff */
[----:B-12---:R-:W-:Y:S05]  /*d680*/  WARPSYNC.COLLECTIVE R15, `(.L_x_10738) ;  /* 0x000000000f087348 */ /* 0x006fea0003c00000 */
[----:B------:R0:W3:Y:S02]  /*d690*/  SHFL.IDX P6, R14, R13, R12, R11 ;  /* 0x0000000c0d0e7389 */ /* 0x0000e400000c000b */
[----:B0123--:R-:W-:Y:S01]  /*d6a0*/  ENDCOLLECTIVE ;  /* 0x000000000000791b */ /* 0x00ffe20003800000 */
.L_x_10738:
[----:B------:R-:W-:Y:S05]  /*d6b0*/  BSYNC B0 ;  /* 0x0000000000007941 */ /* 0x000fea0003800000 */
.L_x_10737:
        /* <DEDUP_REMOVED lines=8> */
.L_x_10739:
[----:B------:R-:W-:Y:S01]  /*d740*/  IMAD.MOV.U32 R0, RZ, RZ, R14 ;  /* 0x000000ffff007224 */ /* 0x000fe200078e000e */
[----:B------:R-:W-:Y:S06]  /*d750*/  BRA `(.L_x_10740) ;  /* 0xffffffec00047947 */ /* 0x000fec000383ffff */
.L_x_10697:
        /* <DEDUP_REMOVED lines=8> */
.L_x_10742:
[----:B------:R-:W-:Y:S05]  /*d7e0*/  BSYNC B0 ;  /* 0x0000000000007941 */ /* 0x000fea0003800000 */
.L_x_10741:
        /* <DEDUP_REMOVED lines=10> */
.L_x_10743:
        /* <DEDUP_REMOVED lines=8> */
.L_x_10744:
        /* <DEDUP_REMOVED lines=8> */
.L_x_10745:
        /* <DEDUP_REMOVED lines=8> */
.L_x_10746:
        /* <DEDUP_REMOVED lines=8> */
.L_x_10747:
[----:B------:R-:W-:Y:S05]  /*da90*/  BRA `(.L_x_10748) ;  /* 0xffffffe800c07947 */ /* 0x000fea000383ffff */
.L_x_10702:
        /* <DEDUP_REMOVED lines=8> */
.L_x_10750:
[----:B------:R-:W-:Y:S05]  /*db20*/  BSYNC B0 ;  /* 0x0000000000007941 */ /* 0x000fea0003800000 */
.L_x_10749:
        /* <DEDUP_REMOVED lines=10> */
.L_x_10751:
        /* <DEDUP_REMOVED lines=8> */
.L_x_10752:
        /* <DEDUP_REMOVED lines=8> */
.L_x_10753:
        /* <DEDUP_REMOVED lines=8> */
.L_x_10754:
        /* <DEDUP_REMOVED lines=8> */
.L_x_10755:
[----:B------:R-:W-:Y:S05]  /*ddd0*/  BRA `(.L_x_10756) ;  /* 0xffffffe8009c7947 */ /* 0x000fea000383ffff */
.L_x_10704:
[----:B------:R-:W-:Y:S01]  /*dde0*/  BSSY B0, `(.L_x_10757) ;  /* 0x0000006000007945 */ /* 0x000fe20003800000 */
[----:B------:R-:W-:Y:S01]  /*ddf0*/  PLOP3.LUT P6, PT, P6, PT, PT, 0x8, 0x0 ;  /* 0x000000000000781c */ /* 0x000fe200037ce170 */
[----:B------:R-:W-:-:S12]  /*de00*/  IMAD.MOV.U32 R15, RZ, RZ, -0x1 ;  /* 0xffffffffff0f7424 */ /* 0x000fd800078e00ff */
[----:B012---:R-:W-:Y:S05]  /*de10*/  WARPSYNC.COLLECTIVE R15, `(.L_x_10758) ;  /* 0x000000000f087348 */ /* 0x007fea0003c00000 */
[----:B------:R-:W-:Y:S01]  /*de20*/  VOTE.ANY R14, PT, P6 ;  /* 0x00000000000e7806 */ /* 0x000fe200030e0100 */
[----:B012---:R-:W-:Y:S06]  /*de30*/  ENDCOLLECTIVE ;  /* 0x000000000000791b */ /* 0x007fec0003800000 */
.L_x_10758:
[----:B------:R-:W-:Y:S05]  /*de40*/  BSYNC B0 ;  /* 0x0000000000007941 */ /* 0x000fea0003800000 */
.L_x_10757:
        /* <DEDUP_REMOVED lines=9> */
.L_x_10759:
[----:B------:R-:W-:Y:S01]  /*dee0*/  IMAD.MOV.U32 R17, RZ, RZ, R14 ;  /* 0x000000ffff117224 */ /* 0x000fe200078e000e */
[----:B------:R-:W-:Y:S06]  /*def0*/  BRA `(.L_x_10760) ;  /* 0xffffffe8008c7947 */ /* 0x000fec000383ffff */
.L_x_10706:
[----:B------:R-:W-:Y:S01]  /*df00*/  BSSY B0, `(.L_x_10761) ;  /* 0x0000007000007945 */ /* 0x000fe20003800000 */
[----:B------:R-:W-:Y:S02]  /*df10*/  IMAD.MOV.U32 R13, RZ, RZ, R8 ;  /* 0x000000ffff0d7224 */ /* 0x000fe400078e0008 */
[----:B------:R-:W-:Y:S02]  /*df20*/  IMAD.MOV.U32 R11, RZ, RZ, 0x1f ;  /* 0x0000001fff0b7424 */ /* 0x000fe400078e00ff */
[----:B------:R-:W-:-:S07]  /*df30*/  IMAD.MOV.U32 R15, RZ, RZ, -0x1 ;  /* 0xffffffffff0f7424 */ /* 0x000fce00078e00ff */
[----:B01234-:R-:W-:Y:S05]  /*df40*/  WARPSYNC.COLLECTIVE R15, `(.L_x_10762) ;  /* 0x000000000f087348 */ /* 0x01ffea0003c00000 */
[----:B------:R0:W0:Y:S02]  /*df50*/  SHFL.IDX P6, R14, R13, R12, R11 ;  /* 0x0000000c0d0e7389 */ /* 0x00002400000c000b */
[----:B01234-:R-:W-:Y:S01]  /*df60*/  ENDCOLLECTIVE ;  /* 0x000000000000791b */ /* 0x01ffe20003800000 */
.L_x_10762:
[----:B------:R-:W-:Y:S05]  /*df70*/  BSYNC B0 ;  /* 0x0000000000007941 */ /* 0x000fea0003800000 */
.L_x_10761:
[----:B------:R-:W-:Y:S05]  /*df80*/  BRA `(.L_x_10705) ;  /* 0xffffffe800847947 */ /* 0x000fea000383ffff */
.L_x_10710:
[----:B0-----:R0:W2:Y:S02]  /*df90*/  SYNCS.PHASECHK.TRANS64.TRYWAIT P0, [R9+URZ+0x30820], R0 ;  /* 0x03082000090075a7 */ /* 0x0010a4000800017f */
[----:B--2---:R-:W-:Y:S05]  /*dfa0*/  @!P0 NANOSLEEP.SYNCS 0x989680 ;  /* 0x009896800000895d */ /* 0x004fea0003900000 */
[----:B------:R-:W2:Y:S02]  /*dfb0*/  @!P0 SYNCS.PHASECHK.TRANS64 P0, [R9+URZ+0x30820], R0 ;  /* 0x03082000090085a7 */ /* 0x000ea4000800007f */
[----:B--2---:R-:W-:Y:S05]  /*dfc0*/  @!P0 BRA `(.L_x_10710) ;  /* 0xfffffffc00f08947 */ /* 0x004fea000383ffff */
[----:B------:R-:W-:Y:S05]  /*dfd0*/  BRA `(.L_x_10763) ;  /* 0xffffffec00607947 */ /* 0x000fea000383ffff */
.L_x_10711:
        /* <DEDUP_REMOVED lines=11> */
.L_x_10765:
[----:B------:R-:W-:Y:S05]  /*e090*/  BSYNC B0 ;  /* 0x0000000000007941 */ /* 0x000fea0003800000 */
.L_x_10764:
[----:B------:R-:W-:Y:S05]  /*e0a0*/  BRA `(.L_x_10766) ;  /* 0xffffffec00487947 */ /* 0x000fea000383ffff */
.L_x_10714:
[----:B------:R-:W-:Y:S01]  /*e0b0*/  BSSY B1, `(.L_x_10767) ;  /* 0x0000006000017945 */ /* 0x000fe20003800000 */
[----:B------:R-:W-:-:S07]  /*e0c0*/  IMAD.MOV.U32 R15, RZ, RZ, -0x1 ;  /* 0xffffffffff0f7424 */ /* 0x000fce00078e00ff */
[----:B01----:R-:W-:Y:S05]  /*e0d0*/  WARPSYNC.COLLECTIVE R15, `(.L_x_10768) ;  /* 0x000000000f0c7348 */ /* 0x003fea0003c00000 */
[----:B------:R-:W-:Y:S02]  /*e0e0*/  ELECT P6, UR62, PT ;  /* 0x00000000003e782f */ /* 0x000fe400038c0000 */
[----:B------:R-:W-:Y:S01]  /*e0f0*/  MOV R14, UR62 ;  /* 0x0000003e000e7c02 */ /* 0x000fe20008000f00 */
[----:B01----:R-:W-:Y:S10]  /*e100*/  ENDCOLLECTIVE ;  /* 0x000000000000791b */ /* 0x003ff40003800000 */
.L_x_10768:
[----:B------:R-:W-:Y:S05]  /*e110*/  BSYNC B1 ;  /* 0x0000000000017941 */ /* 0x000fea0003800000 */
.L_x_10767:
[----:B------:R-:W-:Y:S05]  /*e120*/  BRA `(.L_x_10769) ;  /* 0xffffffec00407947 */ /* 0x000fea000383ffff */
.L_x_10716:
[----:B0-----:R0:W2:Y:S02]  /*e130*/  SYNCS.PHASECHK.TRANS64.TRYWAIT P0, [R7+URZ], R2 ;  /* 0x00000002070075a7 */ /* 0x0010a4000800017f */
[----:B--2---:R-:W-:Y:S05]  /*e140*/  @!P0 NANOSLEEP.SYNCS 0x989680 ;  /* 0x009896800000895d */ /* 0x004fea0003900000 */
[----:B------:R-:W2:Y:S02]  /*e150*/  @!P0 SYNCS.PHASECHK.TRANS64 P0, [R7+URZ], R2 ;  /* 0x00000002070085a7 */ /* 0x000ea4000800007f */
[----:B--2---:R-:W-:Y:S05]  /*e160*/  @!P0 BRA `(.L_x_10716) ;  /* 0xfffffffc00f08947 */ /* 0x004fea000383ffff */
[----:B------:R-:W-:Y:S05]  /*e170*/  BRA `(.L_x_10770) ;  /* 0xffffffec00747947 */ /* 0x000fea000383ffff */
.L_x_10717:
[----:B--2---:R2:W3:Y:S02]  /*e180*/  SYNCS.PHASECHK.TRANS64.TRYWAIT P0, [R3+URZ], R0 ;  /* 0x00000000030075a7 */ /* 0x0044e4000800017f */
[----:B---3--:R-:W-:Y:S05]  /*e190*/  @!P0 NANOSLEEP.SYNCS 0x989680 ;  /* 0x009896800000895d */ /* 0x008fea0003900000 */
[----:B------:R-:W3:Y:S02]  /*e1a0*/  @!P0 SYNCS.PHASECHK.TRANS64 P0, [R3+URZ], R0 ;  /* 0x00000000030085a7 */ /* 0x000ee4000800007f */
[----:B---3--:R-:W-:Y:S05]  /*e1b0*/  @!P0 BRA `(.L_x_10717) ;  /* 0xfffffffc00f08947 */ /* 0x008fea000383ffff */
[----:B------:R-:W-:Y:S05]  /*e1c0*/  BRA `(.L_x_10771) ;  /* 0xffffffec00687947 */ /* 0x000fea000383ffff */
.L_x_10719:
[----:B--2---:R2:W3:Y:S02]  /*e1d0*/  SYNCS.PHASECHK.TRANS64.TRYWAIT P0, [R5+URZ], R2 ;  /* 0x00000002050075a7 */ /* 0x0044e4000800017f */
[----:B---3--:R-:W-:Y:S05]  /*e1e0*/  @!P0 NANOSLEEP.SYNCS 0x989680 ;  /* 0x009896800000895d */ /* 0x008fea0003900000 */
[----:B------:R-:W3:Y:S02]  /*e1f0*/  @!P0 SYNCS.PHASECHK.TRANS64 P0, [R5+URZ], R2 ;  /* 0x00000002050085a7 */ /* 0x000ee4000800007f */
[----:B---3--:R-:W-:Y:S05]  /*e200*/  @!P0 BRA `(.L_x_10719) ;  /* 0xfffffffc00f08947 */ /* 0x008fea000383ffff */
[----:B------:R-:W-:Y:S05]  /*e210*/  BRA `(.L_x_10772) ;  /* 0xffffffec006c7947 */ /* 0x000fea000383ffff */
.L_x_10773:
        /* <DEDUP_REMOVED lines=14> */
.L_x_12789:


//--------------------- .text._ZN7cutlass13device_kernelIN5flash11enable_sm90INS1_16FlashAttnFwdSm90INS1_25CollectiveMainloopFwdSm90ILi2EN4cute5tupleIJNS5_1CILi1EEES8_S8_EEENS6_IJNS7_ILi192EEESA_NS7_ILi64EEEEEELi64ENS_6half_tEfNS_4arch4Sm90ELb0ELb0ELb0ELb1ELb0ELb1ELb0ELb0ELb1ELb0ELb0ELb0EEENS1_21CollectiveEpilogueFwdINS6_IJSA_SB_SA_EEES9_SD_SF_Li384ELb1ELb0ELb0ELb0EEENS1_36VarlenDynamicPersistentTileSchedulerILi192ELi192ELi384ELi32ELb0ELb0ELb1ELb0ELb1ELb1EEEEEEEEEvNT_6ParamsE --------------------------
	.section	.text._ZN7cutlass13device_kernelIN5flash11enable_sm90INS1_16FlashAttnFwdSm90INS1_25CollectiveMainloopFwdSm90ILi2EN4cute5tupleIJNS5_1CILi1EEES8_S8_EEENS6_IJNS7_ILi192EEESA_NS7_ILi64EEEEEELi64ENS_6half_tEfNS_4arch4Sm90ELb0ELb0ELb0ELb1ELb0ELb1ELb0ELb0ELb1ELb0ELb0ELb0EEENS1_21CollectiveEpilogueFwdINS6_IJSA_SB_SA_EEES9_SD_SF_Li384ELb1ELb0ELb0ELb0EEENS1_36VarlenDynamicPersistentTileSchedulerILi192ELi192ELi384ELi32ELb0ELb0ELb1ELb0ELb1ELb1EEEEEEEEEvNT_6ParamsE,"ax",@progbits
	.align	128
.text._ZN7cutlass13device_kernelIN5flash11enable_sm90INS1_16FlashAttnFwdSm90INS1_25CollectiveMainloopFwdSm90ILi2EN4cute5tupleIJNS5_1CILi1EEES8_S8_EEENS6_IJNS7_ILi192EEESA_NS7_ILi64EEEEEELi64ENS_6half_tEfNS_4arch4Sm90ELb0ELb0ELb0ELb1ELb0ELb1ELb0ELb0ELb1ELb0ELb0ELb0EEENS1_21CollectiveEpilogueFwdINS6_IJSA_SB_SA_EEES9_SD_SF_Li384ELb1ELb0ELb0ELb0EEENS1_36VarlenDynamicPersistentTileSchedulerILi192ELi192ELi384ELi32ELb0ELb0ELb1ELb0ELb1ELb1EEEEEEEEEvNT_6ParamsE:
        .type           _ZN7cutlass13device_kernelIN5flash11enable_sm90INS1_16FlashAttnFwdSm90INS1_25CollectiveMainloopFwdSm90ILi2EN4cute5tupleIJNS5_1CILi1EEES8_S8_EEENS6_IJNS7_ILi192EEESA_NS7_ILi64EEEEEELi64ENS_6half_tEfNS_4arch4Sm90ELb0ELb0ELb0ELb1ELb0ELb1ELb0ELb0ELb1ELb0ELb0ELb0EEENS1_21CollectiveEpilogueFwdINS6_IJSA_SB_SA_EEES9_SD_SF_Li384ELb1ELb0ELb0ELb0EEENS1_36VarlenDynamicPersistentTileSchedulerILi192ELi192ELi384ELi32ELb0ELb0ELb1ELb0ELb1ELb1EEEEEEEEEvNT_6ParamsE,@function
        .size           _ZN7cutlass13device_kernelIN5flash11enable_sm90INS1_16FlashAttnFwdSm90INS1_25CollectiveMainloopFwdSm90ILi2EN4cute5tupleIJNS5_1CILi1EEES8_S8_EEENS6_IJNS7_ILi192EEESA_NS7_ILi64EEEEEELi64ENS_6half_tEfNS_4arch4Sm90ELb0ELb0ELb0ELb1ELb0ELb1ELb0ELb0ELb1ELb0ELb0ELb0EEENS1_21CollectiveEpilogueFwdINS6_IJSA_SB_SA_EEES9_SD_SF_Li384ELb1ELb0ELb0ELb0EEENS1_36VarlenDynamicPersistentTileSchedulerILi192ELi192ELi384ELi32ELb0ELb0ELb1ELb0ELb1ELb1EEEEEEEEEvNT_6ParamsE,(.L_x_12790 - _ZN7cutlass13device_kernelIN5flash11enable_sm90INS1_16FlashAttnFwdSm90INS1_25CollectiveMainloopFwdSm90ILi2EN4cute5tupleIJNS5_1CILi1EEES8_S8_EEENS6_IJNS7_ILi192EEESA_NS7_ILi64EEEEEELi64ENS_6half_tEfNS_4arch4Sm90ELb0ELb0ELb0ELb1ELb0ELb1ELb0ELb0ELb1ELb0ELb0ELb0EEENS1_21CollectiveEpilogueFwdINS6_IJSA_SB_SA_EEES9_SD_SF_Li384ELb1ELb0ELb0ELb0EEENS1_36VarlenDynamicPersistentTileSchedulerILi192ELi192ELi384ELi32ELb0ELb0ELb1ELb0ELb1ELb1EEEEEEEEEvNT_6ParamsE)
        .other          _ZN7cutlass13device_kernelIN5flash11enable_sm90INS1_16FlashAttnFwdSm90INS1_25CollectiveMainloopFwdSm90ILi2EN4cute5tupleIJNS5_1CILi1EEES8_S8_EEENS6_IJNS7_ILi192EEESA_NS7_ILi64EEEEEELi64ENS_6half_tEfNS_4arch4Sm90ELb0ELb0ELb0ELb1ELb0ELb1ELb0ELb0ELb1ELb0ELb0ELb0EEENS1_21CollectiveEpilogueFwdINS6_IJSA_SB_SA_EEES9_SD_SF_Li384ELb1ELb0ELb0ELb0EEENS1_36VarlenDynamicPersistentTileSchedulerILi192ELi192ELi384ELi32ELb0ELb0ELb1ELb0ELb1ELb1EEEEEEEEEvNT_6ParamsE,@"STO_CUDA_ENTRY STV_DEFAULT"
_ZN7cutlass13device_kernelIN5flash11enable_sm90INS1_16FlashAttnFwdSm90INS1_25CollectiveMainloopFwdSm90ILi2EN4cute5tupleIJNS5_1CILi1EEES8_S8_EEENS6_IJNS7_ILi192EEESA_NS7_ILi64EEEEEELi64ENS_6half_tEfNS_4arch4Sm90ELb0ELb0ELb0ELb1ELb0ELb1ELb0ELb0ELb1ELb0ELb0ELb0EEENS1_21CollectiveEpilogueFwdINS6_IJSA_SB_SA_EEES9_SD_SF_Li384ELb1ELb0ELb0ELb0EEENS1_36VarlenDynamicPersistentTileSchedulerILi192ELi192ELi384ELi32ELb0ELb0ELb1ELb0ELb1ELb1EEEEEEEEEvNT_6ParamsE:
        /* <DEDUP_REMOVED lines=26> */
.L_x_10775:
[----:B------:R-:W-:Y:S05]  /*01a0*/  BSYNC B0 ;  /* 0x0000000000007941 */ /* 0x000fea0003800000 */
.L_x_10774:
        /* <DEDUP_REMOVED lines=40> */
.L_x_10776:
        /* <DEDUP_REMOVED lines=22> */
.L_x_10777:
        /* <DEDUP_REMOVED lines=18> */
.L_x_10778:
        /* <DEDUP_REMOVED lines=22> */
.L_x_10779:
        /* <DEDUP_REMOVED lines=22> */
.L_x_10780:
        /* <DEDUP_REMOVED lines=9> */
.L_x_10783:
        /* <DEDUP_REMOVED lines=22> */
[----:B----4-:R-:W-:Y:S05]  /*0b60*/  @P0 BRA `(.L_x_10784) ;  /* 0x00000140007c0947 */ /* 0x010fea0003800000 */
[----:B------:R-:W2:Y:S01]  /*0b70*/  LDL.LU R9, [R1+0x1c] ;  /* 0x00001c0001097983 */ /* 0x000ea20000300800 */
[----:B------:R-:W0:Y:S02]  /*0b80*/  S2R R0, SR_TID.X ;  /* 0x0000000000007919 */ /* 0x000e240000002100 */
[----:B0-----:R-:W-:-:S05]  /*0b90*/  VIADD R8, R0, 0xffffff80 ;  /* 0xffffff8000087836 */ /* 0x001fca0000000000 */
[----:B------:R-:W-:-:S04]  /*0ba0*/  SHF.R.S32.HI R0, RZ, 0x1f, R8 ;  /* 0x0000001fff007819 */ /* 0x000fc80000011408 */
[----:B------:R-:W-:-:S04]  /*0bb0*/  LEA.HI R3, R0, R8, RZ, 0x4 ;  /* 0x0000000800037211 */ /* 0x000fc800078f20ff */
[----:B------:R-:W-:-:S05]  /*0bc0*/  LOP3.LUT R4, R3, 0xfffffff0, RZ, 0xc0, !PT ;  /* 0xfffffff003047812 */ /* 0x000fca00078ec0ff */
[----:B------:R-:W-:Y:S01]  /*0bd0*/  IMAD.IADD R4, R8, 0x1, -R4 ;  /* 0x0000000108047824 */ /* 0x000fe200078e0a04 */
[----:B------:R-:W-:-:S04]  /*0be0*/  SHF.R.S32.HI R6, RZ, 0x4, R3 ;  /* 0x00000004ff067819 */ /* 0x000fc80000011403 */
[----:B------:R-:W-:-:S04]  /*0bf0*/  SHF.R.S32.HI R5, RZ, 0x1f, R4 ;  /* 0x0000001fff057819 */ /* 0x000fc80000011404 */
[----:B------:R-:W-:Y:S02]  /*0c00*/  LEA.HI R5, R5, R4, RZ, 0x3 ;  /* 0x0000000405057211 */ /* 0x000fe400078f18ff */
[----:B------:R-:W-:Y:S02]  /*0c10*/  LEA.HI R7, R3, R6, RZ, 0x1 ;  /* 0x0000000603077211 */ /* 0x000fe400078f08ff */
[----:B------:R-:W-:Y:S02]  /*0c20*/  LOP3.LUT R3, R5, 0xfffffff8, RZ, 0xc0, !PT ;  /* 0xfffffff805037812 */ /* 0x000fe400078ec0ff */
[----:B------:R-:W-:Y:S02]  /*0c30*/  LOP3.LUT R7, R7, 0x1ffffffe, RZ, 0xc0, !PT ;  /* 0x1ffffffe07077812 */ /* 0x000fe400078ec0ff */
[----:B------:R-:W-:-:S03]  /*0c40*/  IADD3 R3, R4, -R3, RZ ;  /* 0x8000000304037210 */ /* 0x000fc60007ffe0ff */
[----:B------:R-:W-:Y:S02]  /*0c50*/  IMAD.IADD R7, R6, 0x1, -R7 ;  /* 0x0000000106077824 */ /* 0x000fe400078e0a07 */
[----:B------:R-:W-:Y:S01]  /*0c60*/  IMAD.SHL.U32 R4, R3, 0x40, RZ ;  /* 0x0000004003047824 */ /* 0x000fe200078e00ff */
[----:B------:R-:W-:Y:S01]  /*0c70*/  LEA.HI R6, R0, R8, RZ, 0x5 ;  /* 0x0000000800067211 */ /* 0x000fe200078f28ff */
[----:B------:R-:W-:-:S03]  /*0c80*/  IMAD.SHL.U32 R7, R7, 0x8, RZ ;  /* 0x0000000807077824 */ /* 0x000fc600078e00ff */
[----:B------:R-:W-:Y:S01]  /*0c90*/  LOP3.LUT R4, R4, 0x1c0, RZ, 0xc0, !PT ;  /* 0x000001c004047812 */ /* 0x000fe200078ec0ff */
[----:B------:R-:W-:Y:S01]  /*0ca0*/  IMAD.SHL.U32 R5, R5, 0x40, RZ ;  /* 0x0000004005057824 */ /* 0x000fe200078e00ff */
[----:B------:R-:W-:Y:S02]  /*0cb0*/  SHF.R.S32.HI R10, RZ, 0x5, R6 ;  /* 0x00000005ff0a7819 */ /* 0x000fe40000011406 */
[----:B------:R-:W-:Y:S02]  /*0cc0*/  LOP3.LUT R7, R4, 0x8, R7, 0xf8, !PT ;  /* 0x0000000804077812 */ /* 0x000fe400078ef807 */
[----:B------:R-:W-:Y:S02]  /*0cd0*/  SHF.R.U32.HI R6, RZ, 0x3, R4 ;  /* 0x00000003ff067819 */ /* 0x000fe40000011604 */
[----:B------:R-:W-:Y:S01]  /*0ce0*/  R2P PR, R3, 0x6 ;  /* 0x0000000603007804 */ /* 0x000fe20000000000 */
[----:B------:R-:W-:Y:S01]  /*0cf0*/  IMAD.SHL.U32 R4, R10, 0x400, RZ ;  /* 0x000004000a047824 */ /* 0x000fe200078e00ff */
[----:B------:R-:W-:-:S02]  /*0d00*/  LEA.HI R3, R0, R8, RZ, 0x2 ;  /* 0x0000000800037211 */ /* 0x000fc400078f10ff */
[----:B------:R-:W-:Y:S02]  /*0d10*/  LOP3.LUT R5, R5, 0x7ffffe00, RZ, 0xc0, !PT ;  /* 0x7ffffe0005057812 */ /* 0x000fe400078ec0ff */
[----:B------:R-:W-:Y:S02]  /*0d20*/  LOP3.LUT R6, R7, R6, RZ, 0x3c, !PT ;  /* 0x0000000607067212 */ /* 0x000fe400078e3cff */
[----:B------:R-:W-:Y:S02]  /*0d30*/  LEA.HI R0, R0, R8, RZ, 0x7 ;  /* 0x0000000800007211 */ /* 0x000fe400078f38ff */
[----:B------:R-:W-:Y:S02]  /*0d40*/  SHF.R.S32.HI R18, RZ, 0x2, R3 ;  /* 0x00000002ff127819 */ /* 0x000fe40000011403 */
[----:B------:R-:W-:Y:S02]  /*0d50*/  IADD3 R5, R6, R5, R4 ;  /* 0x0000000506057210 */ /* 0x000fe40007ffe004 */
[----:B------:R-:W-:Y:S01]  /*0d60*/  SHF.R.S32.HI R4, RZ, 0x7, R0 ;  /* 0x00000007ff047819 */ /* 0x000fe20000011400 */
[----:B------:R-:W-:Y:S01]  /*0d70*/  VIADD R6, R18, 0x60 ;  /* 0x0000006012067836 */ /* 0x000fe20000000000 */
[----:B------:R-:W-:-:S02]  /*0d80*/  LOP3.LUT R0, R0, 0xffffff80, RZ, 0xc0, !PT ;  /* 0xffffff8000007812 */ /* 0x000fc400078ec0ff */
[----:B------:R-:W-:-:S03]  /*0d90*/  LOP3.LUT R4, R3, 0xfffffffc, RZ, 0xc0, !PT ;  /* 0xfffffffc03047812 */ /* 0x000fc600078ec0ff */
[C---:B------:R-:W-:Y:S01]  /*0da0*/  IMAD.IADD R7, R8.reuse, 0x1, -R0 ;  /* 0x0000000108077824 */ /* 0x040fe200078e0a00 */
[----:B------:R-:W-:Y:S01]  /*0db0*/  SHF.R.S32.HI R0, RZ, 0x1f, R6 ;  /* 0x0000001fff007819 */ /* 0x000fe20000011406 */
[----:B------:R-:W-:Y:S01]  /*0dc0*/  IMAD.IADD R4, R8, 0x1, -R4 ;  /* 0x0000000108047824 */ /* 0x000fe200078e0a04 */
[----:B------:R-:W-:Y:S02]  /*0dd0*/  SHF.L.U32 R157, R6, 0x6, RZ ;  /* 0x00000006069d7819 */ /* 0x000fe400000006ff */
[----:B------:R-:W-:Y:S01]  /*0de0*/  LEA.HI R0, R0, R6, RZ, 0x3 ;  /* 0x0000000600007211 */ /* 0x000fe200078f18ff */
[----:B------:R-:W-:Y:S01]  /*0df0*/  IMAD.SHL.U32 R16, R4, 0x8, RZ ;  /* 0x0000000804107824 */ /* 0x000fe200078e00ff */
[----:B------:R-:W-:Y:S02]  /*0e00*/  SHF.R.S32.HI R3, RZ, 0x1f, R3 ;  /* 0x0000001fff037819 */ /* 0x000fe40000011403 */
[----:B------:R-:W-:Y:S01]  /*0e10*/  LOP3.LUT R157, R157, 0x1c0, RZ, 0xc0, !PT ;  /* 0x000001c09d9d7812 */ /* 0x000fe200078ec0ff */
[----:B------:R-:W-:Y:S01]  /*0e20*/  IMAD.SHL.U32 R0, R0, 0x40, RZ ;  /* 0x0000004000007824 */ /* 0x000fe200078e00ff */
[----:B------:R-:W-:Y:S01]  /*0e30*/  LEA.HI R3, R3, R18, RZ, 0x3 ;  /* 0x0000001203037211 */ /* 0x000fe200078f18ff */
[----:B------:R-:W-:Y:S01]  /*0e40*/  IMAD R154, R5, 0x2, R2 ;  /* 0x00000002059a7824 */ /* 0x000fe200078e0202 */
[----:B------:R-:W-:-:S02]  /*0e50*/  SHF.R.U32.HI R7, RZ, 0x3, R157 ;  /* 0x00000003ff077819 */ /* 0x000fc4000001169d */
[----:B------:R-:W-:Y:S02]  /*0e60*/  LOP3.LUT R4, R157, 0x38, R16, 0xf8, !PT ;  /* 0x000000389d047812 */ /* 0x000fe400078ef810 */
[----:B------:R-:W-:Y:S01]  /*0e70*/  LOP3.LUT R0, R0, 0xfffffe00, RZ, 0xc0, !PT ;  /* 0xfffffe0000007812 */ /* 0x000fe200078ec0ff */
[----:B------:R-:W-:Y:S01]  /*0e80*/  VIADD R156, R154, 0x1e800 ;  /* 0x0001e8009a9c7836 */ /* 0x000fe20000000000 */
[----:B------:R-:W-:Y:S02]  /*0e90*/  LOP3.LUT R3, R3, 0xfffffff8, RZ, 0xc0, !PT ;  /* 0xfffffff803037812 */ /* 0x000fe400078ec0ff */
[----:B------:R-:W-:Y:S01]  /*0ea0*/  LOP3.LUT R5, R0, R4, R7, 0xf6, !PT ;  /* 0x0000000400057212 */ /* 0x000fe200078ef607 */
[----:B------:R-:W-:Y:S01]  /*0eb0*/  STL [R1+0x50], RZ ;  /* 0x000050ff01007387 */ /* 0x000fe20000100800 */
[----:B------:R-:W-:Y:S01]  /*0ec0*/  SHF.R.S32.HI R6, RZ, 0x1f, R18 ;  /* 0x0000001fff067819 */ /* 0x000fe20000011412 */
[----:B------:R-:W-:Y:S01]  /*0ed0*/  VIADD R6, R154, 0x1e820 ;  /* 0x0001e8209a067836 */ /* 0x000fe20000000000 */
[----:B------:R-:W-:Y:S01]  /*0ee0*/  @P1 IADD3 R6, R156, -0x20, RZ ;  /* 0xffffffe09c061810 */ /* 0x000fe20007ffe0ff */
[----:B------:R-:W-:Y:S01]  /*0ef0*/  IMAD.IADD R3, R18, 0x1, -R3 ;  /* 0x0000000112037824 */ /* 0x000fe200078e0a03 */
[----:B------:R0:W-:Y:S04]  /*0f00*/  STL [R1+0x38], R0 ;  /* 0x0000380001007387 */ /* 0x0001e80000100800 */
[----:B------:R1:W-:Y:S01]  /*0f10*/  STL [R1+0x28], R3 ;  /* 0x0000280301007387 */ /* 0x0003e20000100800 */
[----:B0-----:R-:W-:-:S03]  /*0f20*/  IMAD R0, R5, 0x2, R2 ;  /* 0x0000000205007824 */ /* 0x001fc600078e0202 */
[----:B------:R-:W-:Y:S04]  /*0f30*/  STL [R1+0x3c], R6 ;  /* 0x00003c0601007387 */ /* 0x000fe80000100800 */
[----:B------:R0:W-:Y:S01]  /*0f40*/  STL [R1+0x5c], R0 ;  /* 0x00005c0001007387 */ /* 0x0001e20000100800 */
[C---:B-1----:R-:W-:Y:S01]  /*0f50*/  VIADD R3, R6.reuse, 0x6000 ;  /* 0x0000600006037836 */ /* 0x042fe20000000000 */
[----:B0-----:R-:W-:-:S05]  /*0f60*/  IADD3 R0, R6, 0xc000, RZ ;  /* 0x0000c00006007810 */ /* 0x001fca0007ffe0ff */
[----:B------:R0:W-:Y:S04]  /*0f70*/  STL [R1+0x40], R0 ;  /* 0x0000400001007387 */ /* 0x0001e80000100800 */
[----:B------:R0:W-:Y:S01]  /*0f80*/  STL [R1+0x44], R3 ;  /* 0x0000440301007387 */ /* 0x0001e20000100800 */
[----:B------:R-:W-:-:S04]  /*0f90*/  MOV R155, 0x40 ;  /* 0x00000040009b7802 */ /* 0x000fc80000000f00 */
[----:B------:R-:W-:Y:S02]  /*0fa0*/  SEL R155, R155, 0xffffffc0, !P2 ;  /* 0xffffffc09b9b7807 */ /* 0x000fe40005000000 */
[----:B------:R-:W-:Y:S01]  /*0fb0*/  CS2R R22, SRZ ;  /* 0x0000000000167805 */ /* 0x000fe2000001ff00 */
[----:B------:R-:W-:Y:S02]  /*0fc0*/  IMAD.MOV.U32 R19, RZ, RZ, RZ ;  /* 0x000000ffff137224 */ /* 0x000fe400078e00ff */
[----:B------:R-:W-:Y:S02]  /*0fd0*/  IMAD.MOV.U32 R153, RZ, RZ, RZ ;  /* 0x000000ffff997224 */ /* 0x000fe400078e00ff */
[----:B------:R-:W-:Y:S02]  /*0fe0*/  IMAD.IADD R156, R156, 0x1, R155 ;  /* 0x000000019c9c7824 */ /* 0x000fe400078e029b */
[----:B------:R-:W-:Y:S01]  /*0ff0*/  IMAD.IADD R155, R155, 0x1, R6 ;  /* 0x000000019b9b7824 */ /* 0x000fe200078e0206 */
[----:B0-2---:R-:W-:-:S07]  /*1000*/  LOP3.LUT R152, R9, 0x1, RZ, 0xfc, !PT ;  /* 0x0000000109987812 */ /* 0x005fce00078efcff */
.L_x_10919:
[----:B0----5:R-:W0:Y:S02]  /*1010*/  LDC.64 R4, c[0x0][0xc60] ;  /* 0x00031800ff047b82 */ /* 0x021e240000000a00 */
[----:B0-----:R-:W-:-:S05]  /*1020*/  IMAD.WIDE R4, R35, 0x4, R4 ;  /* 0x0000000423047825 */ /* 0x001fca00078e0204 */
[----:B-12---:R-:W2:Y:S01]  /*1030*/  LDG.E R10, desc[UR56][R4.64] ;  /* 0x00000038040a7981 */ /* 0x006ea2000c1e1900 */
[----:B------:R-:W-:Y:S05]  /*1040*/  YIELD ;  /* 0x0000000000007946 */ /* 0x000fea0003800000 */
[----:B------:R-:W-:Y:S01]  /*1050*/  ULDC.64 UR4, c[0x0][0xa28] ;  /* 0x00028a0000047ab9 */ /* 0x000fe20000000a00 */
[----:B------:R-:W-:Y:S01]  /*1060*/  ULDC.64 UR8, c[0x0][0xa18] ;  /* 0x0002860000087ab9 */ /* 0x000fe20000000a00 */
[----:B------:R-:W-:Y:S01]  /*1070*/  ISETP.NE.U32.AND P1, PT, RZ, UR4, PT ;  /* 0x00000004ff007c0c */ /* 0x000fe2000bf25070 */
[----:B------:R-:W-:Y:S01]  /*1080*/  ULDC.64 UR6, c[0x0][0xa08] ;  /* 0x0002820000067ab9 */ /* 0x000fe20000000a00 */
[----:B------:R-:W-:Y:S01]  /*1090*/  IMAD.MOV.U32 R3, RZ, RZ, RZ ;  /* 0x000000ffff037224 */ /* 0x000fe200078e00ff */
[----:B------:R-:W-:Y:S01]  /*10a0*/  ISETP.NE.U32.AND P0, PT, RZ, UR6, PT ;  /* 0x00000006ff007c0c */ /* 0x000fe2000bf05070 */
[----:B------:R-:W-:Y:S01]  /*10b0*/  IMAD.MOV.U32 R37, RZ, RZ, RZ ;  /* 0x000000ffff257224 */ /* 0x000fe200078e00ff */
[----:B------:R-:W-:-:S02]  /*10c0*/  ISETP.NE.AND.EX P1, PT, RZ, UR5, PT, P1 ;  /* 0x00000005ff007c0c */ /* 0x000fc4000bf25310 */
[----:B------:R-:W-:Y:S02]  /*10d0*/  ISETP.NE.AND.EX P0, PT, RZ, UR7, PT, P0 ;  /* 0x00000007ff007c0c */ /* 0x000fe4000bf05300 */
[----:B--2---:R-:W-:Y:S01]  /*10e0*/  SHF.R.S32.HI R0, RZ, 0x1f, R10 ;  /* 0x0000001fff007819 */ /* 0x004fe2000001140a */
[----:B------:R-:W-:-:S08]  /*10f0*/  IMAD.SHL.U32 R30, R10, 0x4, RZ ;  /* 0x000000040a1e7824 */ /* 0x000fd000078e00ff */
[C---:B---34-:R-:W-:Y:S01]  /*1100*/  @P1 LEA R6, P2, R10.reuse, UR4, 0x2 ;  /* 0x000000040a061c11 */ /* 0x058fe2000f8410ff */
        /* <DEDUP_REMOVED lines=24> */
[----:B------:R-:W-:Y:S01]  /*1290*/  MOV R35, R10 ;  /* 0x0000000a00237202 */ /* 0x000fe20000000f00 */
        /* <DEDUP_REMOVED lines=10> */
.L_x_10785:
        /* <DEDUP_REMOVED lines=10> */
.L_x_10786:
[----:B------:R-:W-:Y:S05]  /*13e0*/  @!P0 BRA `(.L_x_10787) ;  /* 0x00000000000c8947 */ /* 0x000fea0003800000 */
[----:B------:R-:W2:Y:S04]  /*13f0*/  LDG.E R5, desc[UR56][R8.64] ;  /* 0x0000003808057981 */ /* 0x000ea8000c1e1900 */
[----:B------:R-:W2:Y:S02]  /*1400*/  LDG.E R32, desc[UR56][R8.64+0x4] ;  /* 0x0000043808207981 */ /* 0x000ea4000c1e1900 */
[----:B--2---:R-:W-:-:S07]  /*1410*/  IMAD.IADD R32, R32, 0x1, -R5 ;  /* 0x0000000120207824 */ /* 0x004fce00078e0a05 */
.L_x_10787:
        /* <DEDUP_REMOVED lines=23> */
[----:B------:R-:W-:Y:S01]  /*1590*/  IMAD R0, R10, 0xc0, -R8 ;  /* 0x000000c00a007824 */ /* 0x000fe200078e0a08 */
[----:B------:R0:W-:Y:S04]  /*15a0*/  STL [R1+0x54], R10 ;  /* 0x0000540a01007387 */ /* 0x0001e80000100800 */
        /* <DEDUP_REMOVED lines=32> */
.L_x_10790:
[----:B------:R-:W-:Y:S05]  /*17b0*/  BSYNC B6 ;  /* 0x0000000000067941 */ /* 0x000fea0003800000 */
.L_x_10789:
        /* <DEDUP_REMOVED lines=20> */
.L_x_10792:
[----:B------:R-:W-:Y:S05]  /*1900*/  BSYNC B6 ;  /* 0x0000000000067941 */ /* 0x000fea0003800000 */
.L_x_10791:
[----:B------:R-:W-:Y:S01]  /*1910*/  ULDC.64 UR4, c[0x0][0x9f8] ;  /* 0x00027e0000047ab9 */ /* 0x000fe20000000a00 */
[----:B------:R-:W-:Y:S01]  /*1920*/  IMAD.IADD R45, R37, 0x1, R32 ;  /* 0x00000001252d7824 */ /* 0x000fe200078e0220 */
[----:B------:R-:W-:Y:S01]  /*1930*/  ISETP.NE.U32.AND P0, PT, RZ, UR4, PT ;  /* 0x00000004ff007c0c */ /* 0x000fe2000bf05070 */
[----:B------:R-:W2:Y:S01]  /*1940*/  LDL R32, [R1+0x28] ;  /* 0x0000280001207983 */ /* 0x000ea20000100800 */
[----:B------:R-:W0:Y:S01]  /*1950*/  LDC R0, c[0x0][0x428] ;  /* 0x00010a00ff007b82 */ /* 0x000e220000000800 */
[----:B------:R-:W-:Y:S01]  /*1960*/  ULDC.64 UR6, c[0x0][0xa08] ;  /* 0x0002820000067ab9 */ /* 0x000fe20000000a00 */
[----:B------:R-:W-:Y:S01]  /*1970*/  ISETP.NE.AND.EX P0, PT, RZ, UR5, PT, P0 ;  /* 0x00000005ff007c0c */ /* 0x000fe2000bf05300 */
[----:B------:R-:W3:Y:S04]  /*1980*/  LDL.LU R42, [R1] ;  /* 0x00000000012a7983 */ /* 0x000ee80000300800 */
[----:B------:R-:W4:Y:S01]  /*1990*/  LDL R36, [R1+0x38] ;  /* 0x0000380001247983 */ /* 0x000f220000100800 */
[----:B------:R-:W1:Y:S07]  /*19a0*/  LDC.64 R12, c[0x0][0x3e8] ;  /* 0x0000fa00ff0c7b82 */ /* 0x000e6e0000000a00 */
[----:B------:R-:W-:Y:S01]  /*19b0*/  @P0 IADD3 R4, P1, R30, UR4, RZ ;  /* 0x000000041e040c10 */ /* 0x000fe2000ff3e0ff */
[----:B------:R-:W1:Y:S01]  /*19c0*/  S2R R20, SR_TID.X ;  /* 0x0000000000147919 */ /* 0x000e620000002100 */
[----:B------:R-:W2:Y:S02]  /*19d0*/  LDC R75, c[0x0][0x3d4] ;  /* 0x0000f500ff4b7b82 */ /* 0x000ea40000000800 */
[----:B------:R-:W-:Y:S01]  /*19e0*/  @P0 IADD3.X R5, R31, UR5, RZ, P1, !PT ;  /* 0x000000051f050c10 */ /* 0x000fe20008ffe4ff */
[----:B------:R-:W-:-:S04]  /*19f0*/  ULDC.64 UR4, c[0x0][0x2f8] ;  /* 0x0000be0000047ab9 */ /* 0x000fc80000000a00 */
[----:B------:R1:W3:Y:S01]  /*1a00*/  @P0 LDG.E R35, desc[UR56][R4.64] ;  /* 0x0000003804230981 */ /* 0x0002e2000c1e1900 */
[----:B0-----:R-:W-:Y:S01]  /*1a10*/  ISETP.NE.AND P0, PT, R0, 0x1, PT ;  /* 0x000000010000780c */ /* 0x001fe20003f05270 */
[----:B------:R-:W0:Y:S01]  /*1a20*/  LDC.64 R30, c[0x0][0x2f0] ;  /* 0x0000bc00ff1e7b82 */ /* 0x000e220000000a00 */
[----:B------:R-:W-:Y:S02]  /*1a30*/  SHF.R.S32.HI R47, RZ, 0x1f, R45 ;  /* 0x0000001fff2f7819 */ /* 0x000fe4000001142d */
[----:B------:R-:W-:Y:S02]  /*1a40*/  SHF.R.S32.HI R17, RZ, 0x1f, R16 ;  /* 0x0000001fff117819 */ /* 0x000fe40000011410 */
[----:B------:R-:W-:-:S07]  /*1a50*/  SHF.R.S32.HI R40, RZ, 0x1f, R18 ;  /* 0x0000001fff287819 */ /* 0x000fce0000011412 */
[----:B------:R-:W0:Y:S08]  /*1a60*/  @P0 LDC R3, c[0x0][0x42c] ;  /* 0x00010b00ff030b82 */ /* 0x000e300000000800 */
[----:B------:R-:W0:Y:S01]  /*1a70*/  @P0 LDC R7, c[0x0][0x430] ;  /* 0x00010c00ff070b82 */ /* 0x000e220000000800 */
[----:B-1----:R-:W-:Y:S01]  /*1a80*/  SHF.R.U32.HI R38, RZ, 0x7, R20 ;  /* 0x00000007ff267819 */ /* 0x002fe20000011614 */
[-C--:B0-----:R-:W-:Y:S01]  /*1a90*/  IMAD R6, R47, R30.reuse, RZ ;  /* 0x0000001e2f067224 */ /* 0x081fe200078e02ff */
[----:B------:R-:W-:Y:S01]  /*1aa0*/  IADD3 R21, R20, -0x80, RZ ;  /* 0xffffff8014157810 */ /* 0x000fe20007ffe0ff */
[----:B------:R-:W-:Y:S01]  /*1ab0*/  IMAD.WIDE.U32 R4, R45, R30, RZ ;  /* 0x0000001e2d047225 */ /* 0x000fe200078e00ff */
[----:B------:R-:W-:-:S02]  /*1ac0*/  ISETP.NE.AND P6, PT, R38, 0x1, PT ;  /* 0x000000012600780c */ /* 0x000fc40003fc5270 */
[----:B------:R-:W-:-:S04]  /*1ad0*/  SHF.R.S32.HI R20, RZ, 0x1f, R21 ;  /* 0x0000001fff147819 */ /* 0x000fc80000011415 */
[----:B------:R-:W-:Y:S01]  /*1ae0*/  LEA.HI R20, R20, R21, RZ, 0x2 ;  /* 0x0000001514147211 */ /* 0x000fe200078f10ff */
[----:B------:R-:W-:-:S03]  /*1af0*/  @P0 IMAD.HI.U32 R0, R34, R3, RZ ;  /* 0x0000000322000227 */ /* 0x000fc600078e00ff */
[----:B------:R-:W-:Y:S01]  /*1b00*/  LOP3.LUT R20, R20, 0xfffffffc, RZ, 0xc0, !PT ;  /* 0xfffffffc14147812 */ /* 0x000fe200078ec0ff */
[----:B------:R-:W-:-:S04]  /*1b10*/  IMAD R3, R45, R31, R6 ;  /* 0x0000001f2d037224 */ /* 0x000fc800078e0206 */
[----:B------:R-:W-:Y:S01]  /*1b20*/  IMAD.IADD R20, R21, 0x1, -R20 ;  /* 0x0000000115147824 */ /* 0x000fe200078e0a14 */
[----:B------:R-:W-:Y:S01]  /*1b30*/  @P0 SHF.R.U32.HI R34, RZ, R7, R0 ;  /* 0x00000007ff220219 */ /* 0x000fe20000011600 */
[----:B------:R-:W-:Y:S01]  /*1b40*/  IMAD.IADD R5, R5, 0x1, R3 ;  /* 0x0000000105057824 */ /* 0x000fe200078e0203 */
[----:B------:R-:W-:Y:S01]  /*1b50*/  ISETP.NE.U32.AND P0, PT, RZ, UR6, PT ;  /* 0x00000006ff007c0c */ /* 0x000fe2000bf05070 */
[----:B------:R-:W0:Y:S01]  /*1b60*/  LDC.64 R6, c[0x0][0x3d8] ;  /* 0x0000f600ff067b82 */ /* 0x000e220000000a00 */
[----:B------:R-:W-:Y:S01]  /*1b70*/  SHF.R.S32.HI R9, RZ, 0x1f, R34 ;  /* 0x0000001fff097819 */ /* 0x000fe20000011422 */
[----:B------:R-:W-:Y:S01]  /*1b80*/  IMAD.WIDE.U32 R4, R34, UR4, R4 ;  /* 0x0000000422047c25 */ /* 0x000fe2000f8e0004 */
[----:B------:R-:W-:-:S03]  /*1b90*/  ISETP.NE.AND.EX P0, PT, RZ, UR7, PT, P0 ;  /* 0x00000007ff007c0c */ /* 0x000fc6000bf05300 */
[----:B------:R-:W-:Y:S02]  /*1ba0*/  IMAD R3, R9, UR4, RZ ;  /* 0x0000000409037c24 */ /* 0x000fe4000f8e02ff */
[----:B------:R-:W-:Y:S02]  /*1bb0*/  IMAD.SHL.U32 R60, R20, 0x4, RZ ;  /* 0x00000004143c7824 */ /* 0x000fe400078e00ff */
[----:B------:R-:W-:Y:S01]  /*1bc0*/  IMAD R3, R34, UR5, R3 ;  /* 0x0000000522037c24 */ /* 0x000fe2000f8e0203 */
[----:B------:R-:W-:-:S03]  /*1bd0*/  ULDC.64 UR4, c[0x0][0x300] ;  /* 0x0000c00000047ab9 */ /* 0x000fc60000000a00 */
[----:B------:R-:W-:Y:S01]  /*1be0*/  IMAD.IADD R5, R5, 0x1, R3 ;  /* 0x0000000105057824 */ /* 0x000fe200078e0203 */
[----:B------:R-:W-:Y:S02]  /*1bf0*/  SHF.R.S32.HI R61, RZ, 0x1f, R60 ;  /* 0x0000001fff3d7819 */ /* 0x000fe4000001143c */
[----:B------:R-:W-:Y:S01]  /*1c00*/  IADD3 R96, R38, 0x8, RZ ;  /* 0x0000000826607810 */ /* 0x000fe20007ffe0ff */
[----:B------:R-:W-:Y:S02]  /*1c10*/  IMAD R73, R13, 0xc0, RZ ;  /* 0x000000c00d497824 */ /* 0x000fe400078e02ff */
[----:B------:R-:W-:Y:S02]  /*1c20*/  VIADD R78, R16, 0x20 ;  /* 0x00000020104e7836 */ /* 0x000fe40000000000 */
[----:B0-----:R-:W-:Y:S02]  /*1c30*/  IMAD R43, R7, 0xc0, RZ ;  /* 0x000000c0072b7824 */ /* 0x001fe400078e02ff */
[C---:B--2---:R-:W-:Y:S01]  /*1c40*/  IMAD.SHL.U32 R79, R32.reuse, 0x40, RZ ;  /* 0x00000040204f7824 */ /* 0x044fe200078e00ff */
[----:B------:R-:W-:Y:S01]  /*1c50*/  LOP3.LUT P1, RZ, R32, 0x4, RZ, 0xc0, !PT ;  /* 0x0000000420ff7812 */ /* 0x000fe2000782c0ff */
[----:B------:R-:W-:-:S05]  /*1c60*/  VIADD R32, R18, 0x60 ;  /* 0x0000006012207836 */ /* 0x000fca0000000000 */
[----:B------:R-:W-:Y:S02]  /*1c70*/  SHF.R.S32.HI R77, RZ, 0x1f, R32 ;  /* 0x0000001fff4d7819 */ /* 0x000fe40000011420 */
[----:B------:R-:W0:Y:S01]  /*1c80*/  S2R R32, SR_TID.X ;  /* 0x0000000000207919 */ /* 0x000e220000002100 */
[----:B---3--:R-:W-:Y:S02]  /*1c90*/  SHF.R.S32.HI R0, RZ, 0x1f, R35 ;  /* 0x0000001fff007819 */ /* 0x008fe40000011423 */
[----:B------:R-:W-:Y:S02]  /*1ca0*/  SEL R35, R35, RZ, !P0 ;  /* 0x000000ff23237207 */ /* 0x000fe40004000000 */
[----:B------:R-:W-:-:S03]  /*1cb0*/  SEL R10, R0, RZ, !P0 ;  /* 0x000000ff000a7207 */ /* 0x000fc60004000000 */
[----:B------:R-:W-:-:S04]  /*1cc0*/  IMAD.WIDE.U32 R62, R35, UR4, R4 ;  /* 0x00000004233e7c25 */ /* 0x000fc8000f8e0004 */
[----:B------:R-:W-:Y:S02]  /*1cd0*/  IMAD R0, R10, UR4, RZ ;  /* 0x000000040a007c24 */ /* 0x000fe4000f8e02ff */
[----:B------:R-:W-:-:S04]  /*1ce0*/  IMAD.WIDE.U32 R4, R18, R30, R16 ;  /* 0x0000001e12047225 */ /* 0x000fc800078e0010 */
[----:B------:R-:W-:Y:S01]  /*1cf0*/  IMAD R3, R35, UR5, R0 ;  /* 0x0000000523037c24 */ /* 0x000fe2000f8e0200 */
[----:B------:R-:W-:Y:S05]  /*1d00*/  @!P6 WARPSYNC.ALL ;  /* 0x000000000000e948 */ /* 0x000fea0003800000 */
[----:B------:R-:W-:Y:S01]  /*1d10*/  ULDC.64 UR4, c[0x0][0x320] ;  /* 0x0000c80000047ab9 */ /* 0x000fe20000000a00 */
[----:B------:R-:W-:Y:S01]  /*1d20*/  IMAD R0, R40, R30, RZ ;  /* 0x0000001e28007224 */ /* 0x000fe200078e02ff */
[----:B------:R-:W-:Y:S01]  /*1d30*/  @!P6 BAR.SYNC.DEFER_BLOCKING 0x9, 0x100 ;  /* 0x024400000000eb1d */ /* 0x000fe20000010000 */
[----:B------:R-:W-:Y:S01]  /*1d40*/  IMAD R9, R9, UR4, RZ ;  /* 0x0000000409097c24 */ /* 0x000fe2000f8e02ff */
[----:B------:R-:W-:Y:S01]  /*1d50*/  IADD3 R81, P0, R62, R4, RZ ;  /* 0x000000043e517210 */ /* 0x000fe20007f1e0ff */
[----:B------:R-:W-:-:S02]  /*1d60*/  IMAD R11, R18, R31, R0 ;  /* 0x0000001f120b7224 */ /* 0x000fc400078e0200 */
[----:B------:R-:W-:Y:S02]  /*1d70*/  IMAD.IADD R82, R63, 0x1, R3 ;  /* 0x000000013f527824 */ /* 0x000fe400078e0203 */
[C---:B------:R-:W-:Y:S02]  /*1d80*/  IMAD R15, R34.reuse, UR5, R9 ;  /* 0x00000005220f7c24 */ /* 0x040fe4000f8e0209 */
[----:B------:R-:W-:Y:S01]  /*1d90*/  IMAD.WIDE.U32 R8, R34, UR4, R16 ;  /* 0x0000000422087c25 */ /* 0x000fe2000f8e0010 */
[----:B------:R-:W-:Y:S01]  /*1da0*/  ULDC.64 UR4, c[0x0][0x328] ;  /* 0x0000ca0000047ab9 */ /* 0x000fe20000000a00 */
[----:B------:R-:W-:Y:S02]  /*1db0*/  IADD3.X R80, R82, R5, R11, P0, !PT ;  /* 0x0000000552507210 */ /* 0x000fe400007fe40b */
[----:B------:R-:W-:Y:S01]  /*1dc0*/  IMAD R3, R10, UR4, RZ ;  /* 0x000000040a037c24 */ /* 0x000fe2000f8e02ff */
[----:B------:R-:W-:Y:S01]  /*1dd0*/  ISETP.GE.AND P0, PT, R16, R75, PT ;  /* 0x0000004b1000720c */ /* 0x000fe20003f06270 */
[----:B------:R-:W-:-:S02]  /*1de0*/  IMAD R0, R40, R12, RZ ;  /* 0x0000000c28007224 */ /* 0x000fc400078e02ff */
[----:B------:R-:W-:Y:S01]  /*1df0*/  IMAD R41, R35, UR5, R3 ;  /* 0x0000000523297c24 */ /* 0x000fe2000f8e0203 */
[----:B------:R-:W-:Y:S01]  /*1e00*/  SEL R3, R75, RZ, P0 ;  /* 0x000000ff4b037207 */ /* 0x000fe20000000000 */
[----:B------:R-:W-:Y:S02]  /*1e10*/  IMAD R37, R18, R13, R0 ;  /* 0x0000000d12257224 */ /* 0x000fe400078e0200 */
[-C--:B------:R-:W-:Y:S02]  /*1e20*/  IMAD R0, R40, R6.reuse, RZ ;  /* 0x0000000628007224 */ /* 0x080fe400078e02ff */
[----:B------:R-:W-:-:S04]  /*1e30*/  IMAD.WIDE.U32 R10, R18, R6, R16 ;  /* 0x00000006120a7225 */ /* 0x000fc800078e0010 */
[C---:B------:R-:W-:Y:S02]  /*1e40*/  IMAD R21, R18.reuse, R7, R0 ;  /* 0x0000000712157224 */ /* 0x040fe400078e0200 */
[----:B------:R-:W-:-:S04]  /*1e50*/  IMAD.WIDE.U32 R4, R18, R6, R60 ;  /* 0x0000000612047225 */ /* 0x000fc800078e003c */
[----:B------:R-:W-:Y:S01]  /*1e60*/  IMAD.IADD R3, R16, 0x1, R3 ;  /* 0x0000000110037824 */ /* 0x000fe200078e0203 */
[----:B------:R-:W-:Y:S01]  /*1e70*/  IADD3 R11, R21, R11, RZ ;  /* 0x0000000b150b7210 */ /* 0x000fe20007ffe0ff */
[----:B------:R-:W-:Y:S01]  /*1e80*/  IMAD.IADD R5, R5, 0x1, R21 ;  /* 0x0000000105057824 */ /* 0x000fe200078e0215 */
[----:B-----5:R-:W-:Y:S01]  /*1e90*/  SHF.R.S32.HI R21, RZ, 0x1f, R24 ;  /* 0x0000001fff157819 */ /* 0x020fe20000011418 */
[----:B0-----:R-:W-:Y:S01]  /*1ea0*/  VIADD R38, R32, 0xffffff80 ;  /* 0xffffff8020267836 */ /* 0x001fe20000000000 */
[----:B------:R-:W-:Y:S01]  /*1eb0*/  SHF.R.S32.HI R0, RZ, 0x1f, R3 ;  /* 0x0000001fff007819 */ /* 0x000fe20000011403 */
[----:B------:R-:W-:Y:S01]  /*1ec0*/  IMAD.IADD R9, R9, 0x1, R15 ;  /* 0x0000000109097824 */ /* 0x000fe200078e020f */
[----:B------:R-:W-:Y:S02]  /*1ed0*/  LOP3.LUT R42, R42, 0xfffffffb, RZ, 0xc0, !PT ;  /* 0xfffffffb2a2a7812 */ /* 0x000fe400078ec0ff */
[----:B------:R-:W-:Y:S01]  /*1ee0*/  LEA.HI R0, R0, R3, RZ, 0x3 ;  /* 0x0000000300007211 */ /* 0x000fe200078f18ff */
[----:B------:R-:W-:Y:S01]  /*1ef0*/  IMAD R3, R21, R6, RZ ;  /* 0x0000000615037224 */ /* 0x000fe200078e02ff */
[----:B------:R-:W-:-:S02]  /*1f00*/  LOP3.LUT R79, R79, 0x1c0, RZ, 0xc0, !PT ;  /* 0x000001c04f4f7812 */ /* 0x000fc400078ec0ff */
[----:B------:R-:W-:Y:S02]  /*1f10*/  @P1 LOP3.LUT R42, R42, 0x4, RZ, 0xfc, !PT ;  /* 0x000000042a2a1812 */ /* 0x000fe400078efcff */
[----:B------:R-:W-:Y:S01]  /*1f20*/  SHF.R.S32.HI R32, RZ, 0x1f, R38 ;  /* 0x0000001fff207819 */ /* 0x000fe20000011426 */
[----:B------:R-:W-:Y:S01]  /*1f30*/  IMAD R65, R24, R7, R3 ;  /* 0x0000000718417224 */ /* 0x000fe200078e0203 */
[----:B------:R-:W-:Y:S01]  /*1f40*/  SHF.R.U32.HI R76, RZ, 0x3, R79 ;  /* 0x00000003ff4c7819 */ /* 0x000fe2000001164f */
[----:B------:R0:W-:Y:S01]  /*1f50*/  STL [R1], R42 ;  /* 0x0000002a01007387 */ /* 0x0001e20000100800 */
[----:B------:R-:W-:Y:S02]  /*1f60*/  LOP3.LUT R3, R79, 0x18, R16, 0xf8, !PT ;  /* 0x000000184f037812 */ /* 0x000fe400078ef810 */
[----:B------:R-:W-:Y:S01]  /*1f70*/  LEA.HI R32, R32, R38, RZ, 0x5 ;  /* 0x0000002620207211 */ /* 0x000fe200078f28ff */
[----:B------:R-:W-:Y:S01]  /*1f80*/  IMAD.WIDE.U32 R34, R35, UR4, R8 ;  /* 0x0000000423227c25 */ /* 0x000fe2000f8e0008 */
[----:B------:R-:W-:Y:S01]  /*1f90*/  LOP3.LUT R3, R3, R76, RZ, 0x3c, !PT ;  /* 0x0000004c03037212 */ /* 0x000fe200078e3cff */
[----:B------:R-:W-:Y:S01]  /*1fa0*/  ULDC UR4, c[0x0][0x2e4] ;  /* 0x0000b90000047ab9 */ /* 0x000fe20000000800 */
[----:B------:R-:W-:Y:S01]  /*1fb0*/  SHF.R.S32.HI R32, RZ, 0x5, R32 ;  /* 0x00000005ff207819 */ /* 0x000fe20000011420 */
[----:B------:R-:W-:-:S04]  /*1fc0*/  IMAD.WIDE.U32 R14, R18, R12, R16 ;  /* 0x0000000c120e7225 */ /* 0x000fc800078e0010 */
[----:B------:R-:W-:Y:S01]  /*1fd0*/  IMAD.WIDE.U32 R8, R18, R12, R60 ;  /* 0x0000000c12087225 */ /* 0x000fe200078e003c */
[----:B------:R-:W-:-:S03]  /*1fe0*/  SHF.R.S32.HI R68, RZ, 0x3, R0 ;  /* 0x00000003ff447819 */ /* 0x000fc60000011400 */
[-C--:B------:R-:W-:Y:S02]  /*1ff0*/  IMAD R20, R21, R12.reuse, RZ ;  /* 0x0000000c15147224 */ /* 0x080fe400078e02ff */
[----:B------:R-:W-:Y:S01]  /*2000*/  IMAD.IADD R15, R37, 0x1, R15 ;  /* 0x00000001250f7824 */ /* 0x000fe200078e020f */
[----:B------:R-:W-:Y:S01]  /*2010*/  LOP3.LUT R67, R0, 0xfffffff8, RZ, 0xc0, !PT ;  /* 0xfffffff800437812 */ /* 0x000fe200078ec0ff */
[----:B------:R-:W-:Y:S02]  /*2020*/  IMAD.IADD R9, R9, 0x1, R37 ;  /* 0x0000000109097824 */ /* 0x000fe400078e0225 */
[----:B------:R-:W-:Y:S01]  /*2030*/  IMAD R71, R32, 0x200, R3 ;  /* 0x0000020020477824 */ /* 0x000fe200078e0203 */
[----:B------:R-:W-:Y:S01]  /*2040*/  LOP3.LUT R3, R79, 0x38, R0, 0xf8, !PT ;  /* 0x000000384f037812 */ /* 0x000fe200078ef800 */
[C---:B------:R-:W-:Y:S01]  /*2050*/  IMAD R39, R24.reuse, R13, R20 ;  /* 0x0000000d18277224 */ /* 0x040fe200078e0214 */
[----:B------:R-:W-:Y:S01]  /*2060*/  LOP3.LUT R0, R157, 0x38, R0, 0xf8, !PT ;  /* 0x000000389d007812 */ /* 0x000fe200078ef800 */
[----:B------:R-:W-:Y:S01]  /*2070*/  IMAD.WIDE.U32 R20, R24, R12, R14 ;  /* 0x0000000c18147225 */ /* 0x000fe200078e000e */
[----:B------:R-:W-:-:S03]  /*2080*/  SHF.R.U32.HI R38, RZ, 0x3, R157 ;  /* 0x00000003ff267819 */ /* 0x000fc6000001169d */
[----:B------:R-:W-:Y:S01]  /*2090*/  IMAD.WIDE.U32 R14, R24, R12, R8 ;  /* 0x0000000c180e7225 */ /* 0x000fe200078e0008 */
[----:B------:R-:W-:Y:S02]  /*20a0*/  LOP3.LUT R3, R3, R76, RZ, 0x3c, !PT ;  /* 0x0000004c03037212 */ /* 0x000fe400078e3cff */
[----:B------:R-:W-:Y:S01]  /*20b0*/  LOP3.LUT R0, R0, R38, RZ, 0x3c, !PT ;  /* 0x0000002600007212 */ /* 0x000fe200078e3cff */
[----:B------:R-:W-:Y:S01]  /*20c0*/  IMAD.WIDE.U32 R8, R24, R6, R4 ;  /* 0x0000000618087225 */ /* 0x000fe200078e0004 */
[----:B------:R-:W-:-:S03]  /*20d0*/  IADD3 R4, P1, R18, R45, RZ ;  /* 0x0000002d12047210 */ /* 0x000fc60007f3e0ff */
[----:B------:R-:W-:Y:S01]  /*20e0*/  IMAD.WIDE.U32 R10, R24, R6, R10 ;  /* 0x00000006180a7225 */ /* 0x000fe200078e000a */
[----:B------:R-:W-:-:S03]  /*20f0*/  LEA R32, R32, R3, 0x9 ;  /* 0x0000000320207211 */ /* 0x000fc600078e48ff */
[----:B------:R-:W-:Y:S02]  /*2100*/  IMAD R37, R31, 0xc0, RZ ;  /* 0x000000c01f257824 */ /* 0x000fe400078e02ff */
[----:B------:R-:W-:-:S04]  /*2110*/  IMAD.WIDE.U32 R6, R6, 0xc0, RZ ;  /* 0x000000c006067825 */ /* 0x000fc800078e00ff */
[----:B------:R-:W-:-:S04]  /*2120*/  IMAD.WIDE.U32 R30, R30, 0xc0, RZ ;  /* 0x000000c01e1e7825 */ /* 0x000fc800078e00ff */
[----:B------:R-:W-:Y:S01]  /*2130*/  IMAD.WIDE.U32 R12, R12, 0xc0, RZ ;  /* 0x000000c00c0c7825 */ /* 0x000fe200078e00ff */
[----:B------:R-:W-:Y:S02]  /*2140*/  IADD3 R72, R7, R43, RZ ;  /* 0x0000002b07487210 */ /* 0x000fe40007ffe0ff */
[----:B------:R-:W-:Y:S01]  /*2150*/  ISETP.GE.AND P2, PT, R78, UR4, PT ;  /* 0x000000044e007c0c */ /* 0x000fe2000bf46270 */
[----:B------:R-:W-:Y:S01]  /*2160*/  IMAD.X R5, R40, 0x1, R47, P1 ;  /* 0x0000000128057824 */ /* 0x000fe200008e062f */
[----:B------:R-:W-:Y:S01]  /*2170*/  ISETP.GE.AND P1, PT, R16, UR4, PT ;  /* 0x0000000410007c0c */ /* 0x000fe2000bf26270 */
[----:B------:R-:W-:Y:S01]  /*2180*/  IMAD.IADD R69, R65, 0x1, R11 ;  /* 0x0000000141457824 */ /* 0x000fe200078e020b */
[----:B------:R-:W-:Y:S01]  /*2190*/  SHF.R.S32.HI R64, RZ, 0x1f, R67 ;  /* 0x0000001fff407819 */ /* 0x000fe20000011443 */
[----:B----4-:R-:W-:Y:S02]  /*21a0*/  IMAD.IADD R3, R36, 0x1, R0 ;  /* 0x0000000124037824 */ /* 0x010fe400078e0200 */
[----:B------:R-:W-:-:S02]  /*21b0*/  IMAD.SHL.U32 R75, R75, 0x2, RZ ;  /* 0x000000024b4b7824 */ /* 0x000fc400078e00ff */
[----:B------:R-:W-:Y:S02]  /*21c0*/  IMAD.IADD R74, R31, 0x1, R37 ;  /* 0x000000011f4a7824 */ /* 0x000fe400078e0225 */
[----:B------:R-:W-:Y:S02]  /*21d0*/  IMAD.IADD R73, R13, 0x1, R73 ;  /* 0x000000010d497824 */ /* 0x000fe400078e0249 */
[----:B------:R-:W-:Y:S02]  /*21e0*/  IMAD.IADD R70, R39, 0x1, R21 ;  /* 0x0000000127467824 */ /* 0x000fe400078e0215 */
[----:B------:R-:W-:Y:S02]  /*21f0*/  IMAD.IADD R66, R15, 0x1, R39 ;  /* 0x000000010f427824 */ /* 0x000fe400078e0227 */
[----:B------:R-:W-:Y:S02]  /*2200*/  IMAD.IADD R65, R9, 0x1, R65 ;  /* 0x0000000109417824 */ /* 0x000fe400078e0241 */
[----:B0-----:R-:W-:-:S07]  /*2210*/  IMAD.IADD R0, R35, 0x1, R41 ;  /* 0x0000000123007824 */ /* 0x001fce00078e0229 */
.L_x_10842:
[----:B------:R-:W2:Y:S01]  /*2220*/  LDL R49, [R1+0x28] ;  /* 0x0000280001317983 */ /* 0x000ea20000100800 */
[----:B------:R-:W0:Y:S03]  /*2230*/  LDC.64 R84, c[0x0][0x2d8] ;  /* 0x0000b600ff547b82 */ /* 0x000e260000000a00 */
[----:B------:R-:W3:Y:S01]  /*2240*/  LDL.LU R48, [R1] ;  /* 0x0000000001307983 */ /* 0x000ee20000300800 */
[----:B------:R-:W-:Y:S01]  /*2250*/  VIADD R43, R27, 0xffffffff ;  /* 0xffffffff1b2b7836 */ /* 0x000fe20000000000 */
[----:B------:R-:W-:Y:S05]  /*2260*/  YIELD ;  /* 0x0000000000007946 */ /* 0x000fea0003800000 */
[----:B------:R-:W-:Y:S01]  /*2270*/  SHF.R.S32.HI R42, RZ, 0x1f, R43 ;  /* 0x0000001fff2a7819 */ /* 0x000fe2000001142b */
[-C--:B------:R-:W-:Y:S01]  /*2280*/  IMAD R27, R74, R43.reuse, RZ ;  /* 0x0000002b4a1b7224 */ /* 0x080fe200078e02ff */
[----:B------:R-:W1:Y:S01]  /*2290*/  LDC.64 R90, c[0x0][0x2f0] ;  /* 0x0000bc00ff5a7b82 */ /* 0x000e620000000a00 */
[----:B------:R-:W-:Y:S01]  /*22a0*/  IMAD.WIDE.U32 R38, R30, R43, RZ ;  /* 0x0000002b1e267225 */ /* 0x000fe200078e00ff */
[----:B------:R-:W-:Y:S03]  /*22b0*/  BSSY B0, `(.L_x_10793) ;  /* 0x00002ca000007945 */ /* 0x000fe60003800000 */
[----:B------:R-:W-:-:S02]  /*22c0*/  IMAD R27, R42, R30, R27 ;  /* 0x0000001e2a1b7224 */ /* 0x000fc400078e021b */
[----:B------:R-:W-:Y:S01]  /*22d0*/  IMAD.MOV.U32 R88, RZ, RZ, R38 ;  /* 0x000000ffff587224 */ /* 0x000fe200078e0026 */
[----:B------:R-:W4:Y:S01]  /*22e0*/  LDC R92, c[0x0][0x3d4] ;  /* 0x0000f500ff5c7b82 */ /* 0x000f220000000800 */
[----:B------:R-:W-:Y:S01]  /*22f0*/  IMAD.IADD R89, R39, 0x1, R27 ;  /* 0x0000000127597824 */ /* 0x000fe200078e021b */
[----:B------:R-:W-:Y:S01]  /*2300*/  IADD3 R39, P4, R81, R38, RZ ;  /* 0x0000002651277210 */ /* 0x000fe20007f9e0ff */
[----:B------:R-:W-:-:S03]  /*2310*/  IMAD R27, R19, 0x3000, R71 ;  /* 0x00003000131b7824 */ /* 0x000fc600078e0247 */
[----:B------:R-:W-:Y:S01]  /*2320*/  IADD3.X R40, R89, R80, RZ, P4, !PT ;  /* 0x0000005059287210 */ /* 0x000fe200027fe4ff */
[----:B------:R-:W-:Y:S01]  /*2330*/  IMAD R94, R27, 0x2, R26 ;  /* 0x000000021b5e7824 */ /* 0x000fe200078e021a */
[----:B0-----:R-:W-:-:S04]  /*2340*/  LEA R46, P4, R39, R84, 0x1 ;  /* 0x00000054272e7211 */ /* 0x001fc800078808ff */
[----:B------:R-:W-:Y:S02]  /*2350*/  LEA.HI.X R47, R39, R85, R40, 0x1, P4 ;  /* 0x00000055272f7211 */ /* 0x000fe400020f0c28 */
[----:B------:R-:W-:Y:S01]  /*2360*/  ISETP.GT.AND P4, PT, R43, R28, PT ;  /* 0x0000001c2b00720c */ /* 0x000fe20003f84270 */
[----:B-1----:R-:W-:-:S04]  /*2370*/  IMAD.WIDE.U32 R36, R90, 0x60, R88 ;  /* 0x000000605a247825 */ /* 0x002fc800078e0058 */
[----:B------:R-:W-:Y:S01]  /*2380*/  IMAD R41, R91, 0x60, RZ ;  /* 0x000000605b297824 */ /* 0x000fe200078e02ff */
[----:B------:R-:W-:-:S04]  /*2390*/  IADD3 R36, P3, R81, R36, RZ ;  /* 0x0000002451247210 */ /* 0x000fc80007f7e0ff */
[----:B------:R-:W-:Y:S01]  /*23a0*/  IADD3.X R38, R80, R37, R41, P3, !PT ;  /* 0x0000002550267210 */ /* 0x000fe20001ffe429 */
[----:B------:R-:W-:Y:S01]  /*23b0*/  VIADD R37, R27, 0x20 ;  /* 0x000000201b257836 */ /* 0x000fe20000000000 */
[----:B------:R-:W-:-:S04]  /*23c0*/  LEA R44, P3, R36, R84, 0x1 ;  /* 0x00000054242c7211 */ /* 0x000fc800078608ff */
[----:B------:R-:W-:Y:S02]  /*23d0*/  LEA.HI.X R45, R36, R85, R38, 0x1, P3 ;  /* 0x00000055242d7211 */ /* 0x000fe400018f0c26 */
[----:B----4-:R-:W-:Y:S02]  /*23e0*/  ISETP.GE.AND P3, PT, R92, 0x1, PT ;  /* 0x000000015c00780c */ /* 0x010fe40003f66270 */
[----:B--2---:R-:W-:Y:S02]  /*23f0*/  LOP3.LUT P5, RZ, R49, 0x4, RZ, 0xc0, !PT ;  /* 0x0000000431ff7812 */ /* 0x004fe400078ac0ff */
[----:B---3--:R-:W-:-:S04]  /*2400*/  LOP3.LUT R48, R48, 0xfffffffd, RZ, 0xc0, !PT ;  /* 0xfffffffd30307812 */ /* 0x008fc800078ec0ff */
[----:B------:R-:W-:-:S05]  /*2410*/  @P4 LOP3.LUT R48, R48, 0x2, RZ, 0xfc, !PT ;  /* 0x0000000230304812 */ /* 0x000fca00078efcff */
[----:B------:R0:W-:Y:S02]  /*2420*/  STL [R1], R48 ;  /* 0x0000003001007387 */ /* 0x0001e40000100800 */
[----:B------:R-:W-:Y:S02]  /*2430*/  @P5 VIADD R37, R27, 0xffffffe0 ;  /* 0xffffffe01b255836 */ /* 0x000fe40000000000 */
[----:B------:R-:W-:Y:S02]  /*2440*/  IMAD.MOV.U32 R27, RZ, RZ, R43 ;  /* 0x000000ffff1b7224 */ /* 0x000fe400078e002b */
        /* <DEDUP_REMOVED lines=21> */
[----:B0-----:R-:W-:-:S02]  /*25a0*/  CS2R R48, SRZ ;  /* 0x0000000000307805 */ /* 0x001fc4000001ff00 */
[----:B------:R-:W-:Y:S02]  /*25b0*/  CS2R R42, SRZ ;  /* 0x00000000002a7805 */ /* 0x000fe4000001ff00 */
        /* <DEDUP_REMOVED lines=24> */
.L_x_10797:
[----:B------:R-:W-:Y:S05]  /*2740*/  BSYNC B1 ;  /* 0x0000000000017941 */ /* 0x000fea0003800000 */
.L_x_10796:
[----:B0-----:R-:W-:Y:S01]  /*2750*/  VIADD R36, R18, 0x60 ;  /* 0x0000006012247836 */ /* 0x001fe20000000000 */
[----:B------:R-:W-:Y:S01]  /*2760*/  BSSY B1, `(.L_x_10798) ;  /* 0x0000022000017945 */ /* 0x000fe20003800000 */
[----:B-----5:R-:W-:Y:S01]  /*2770*/  MOV R90, R56 ;  /* 0x00000038005a7202 */ /* 0x020fe20000000f00 */
[----:B------:R-:W-:Y:S02]  /*2780*/  IMAD.MOV.U32 R91, RZ, RZ, R57 ;  /* 0x000000ffff5b7224 */ /* 0x000fe400078e0039 */
[----:B------:R-:W-:-:S13]  /*2790*/  ISETP.GE.AND P5, PT, R36, R87, PT ;  /* 0x000000572400720c */ /* 0x000fda0003fa6270 */
[----:B------:R-:W-:Y:S05]  /*27a0*/  @P5 BRA `(.L_x_10799) ;  /* 0x0000000000745947 */ /* 0x000fea0003800000 */
[----:B------:R-:W0:Y:S01]  /*27b0*/  LDC.64 R36, c[0x0][0x3d8] ;  /* 0x0000f600ff247b82 */ /* 0x000e220000000a00 */
        /* <DEDUP_REMOVED lines=28> */
.L_x_10799:
[----:B------:R-:W-:Y:S05]  /*2980*/  BSYNC B1 ;  /* 0x0000000000017941 */ /* 0x000fea0003800000 */
.L_x_10798:
        /* <DEDUP_REMOVED lines=9> */
[----:B------:R-:W-:Y:S02]  /*2a20*/  ISETP.NE.AND P3, PT, R152, 0x3, PT ;  /* 0x000000039800780c */ /* 0x000fe40003f65270 */
        /* <DEDUP_REMOVED lines=17> */
.L_x_10800:
[----:B------:R-:W-:Y:S01]  /*2b40*/  IMAD R83, R19, 0x8, R2 ;  /* 0x0000000813537824 */ /* 0x000fe200078e0202 */
[----:B------:R-:W-:Y:S01]  /*2b50*/  SHF.L.U32 R95, R23, 0x1f, RZ ;  /* 0x0000001f175f7819 */ /* 0x000fe200000006ff */
[----:B------:R-:W-:Y:S03]  /*2b60*/  BSSY B1, `(.L_x_10801) ;  /* 0x0000003000017945 */ /* 0x000fe60003800000 */
[----:B------:R-:W0:Y:S02]  /*2b70*/  SYNCS.PHASECHK.TRANS64.TRYWAIT P6, [R83+URZ+0x30890], R95 ;  /* 0x0308905f530075a7 */ /* 0x000e2400080c017f */
[----:B0-----:R-:W-:Y:S05]  /*2b80*/  @!P6 BRA `(.L_x_10802) ;  /* 0x00000120007ce947 */ /* 0x001fea0003800000 */
.L_x_11020:
[----:B------:R-:W-:Y:S05]  /*2b90*/  BSYNC B1 ;  /* 0x0000000000017941 */ /* 0x000fea0003800000 */
.L_x_10801:
[----:B------:R-:W-:Y:S04]  /*2ba0*/  BSSY B1, `(.L_x_10803) ;  /* 0x0000065000017945 */ /* 0x000fe80003800000 */
[----:B------:R-:W-:Y:S05]  /*2bb0*/  @P4 BRA `(.L_x_10804) ;  /* 0x00000004008c4947 */ /* 0x000fea0003800000 */
[----:B------:R-:W-:Y:S04]  /*2bc0*/  BSSY B2, `(.L_x_10805) ;  /* 0x0000031000027945 */ /* 0x000fe80003800000 */
[----:B------:R-:W-:Y:S05]  /*2bd0*/  @P1 BRA `(.L_x_10806) ;  /* 0x0000000000bc1947 */ /* 0x000fea0003800000 */
        /* <DEDUP_REMOVED lines=45> */
.L_x_10808:
[----:B------:R-:W-:Y:S05]  /*2eb0*/  BSYNC B3 ;  /* 0x0000000000037941 */ /* 0x000fea0003800000 */
.L_x_10807:
[----:B--2---:R1:W-:Y:S02]  /*2ec0*/  STG.E.128 desc[UR56][R46.64], R36 ;  /* 0x000000242e007986 */ /* 0x0043e4000c101d38 */
.L_x_10806:
[----:B------:R-:W-:Y:S05]  /*2ed0*/  BSYNC B2 ;  /* 0x0000000000027941 */ /* 0x000fea0003800000 */
.L_x_10805:
[----:B------:R-:W-:Y:S05]  /*2ee0*/  @P2 BRA `(.L_x_10804) ;  /* 0x0000000000c02947 */ /* 0x000fea0003800000 */
[----:B-1----:R1:W2:Y:S01]  /*2ef0*/  LDS.128 R36, [R86+0x12000] ;  /* 0x0120000056247984 */ /* 0x0022a20000000c00 */
        /* <DEDUP_REMOVED lines=23> */
[----:B------:R-:W-:Y:S01]  /*3070*/  FFMA.FTZ R100, R39, R84, -R100 ;  /* 0x0000005427647223 */ /* 0x000fe20000010864 */
[--C-:B------:R-:W-:Y:S02]  /*3080*/  HADD2.F32 R39, -RZ, R91.reuse.H1_H1 ;  /* 0x3000005bff277230 */ /* 0x100fe40000004100 */
[----:B------:R-:W-:Y:S01]  /*3090*/  FFMA.FTZ R89, R38, R58, R59 ;  /* 0x0000003a26597223 */ /* 0x000fe2000001003b */
[----:B------:R-:W-:Y:S02]  /*30a0*/  HADD2.F32 R91, -RZ, R91.H0_H0 ;  /* 0x2000005bff5b7230 */ /* 0x000fe40000004100 */
[----:B------:R-:W-:Y:S01]  /*30b0*/  FFMA.FTZ R93, R57, R84, R88 ;  /* 0x00000054395d7223 */ /* 0x000fe20000010058 */
[----:B------:R-:W-:Y:S02]  /*30c0*/  HADD2.F32 R36, -RZ, R36.H0_H0 ;  /* 0x20000024ff247230 */ /* 0x000fe40000004100 */
[----:B------:R-:W-:Y:S02]  /*30d0*/  HADD2.F32 R59, -RZ, R90.H1_H1 ;  /* 0x3000005aff3b7230 */ /* 0x000fe40000004100 */
[----:B------:R-:W-:Y:S01]  /*30e0*/  FMUL.FTZ R85, R37, R91 ;  /* 0x0000005b25557220 */ /* 0x000fe20000410000 */
[----:B------:R-:W-:-:S02]  /*30f0*/  HADD2.F32 R38, -RZ, R56.H1_H1 ;  /* 0x30000038ff267230 */ /* 0x000fc40000004100 */
[C---:B------:R-:W-:Y:S01]  /*3100*/  FMUL.FTZ R58, R36.reuse, R91 ;  /* 0x0000005b243a7220 */ /* 0x040fe20000410000 */
[----:B------:R-:W-:Y:S02]  /*3110*/  HADD2.F32 R56, -RZ, R56.H0_H0 ;  /* 0x20000038ff387230 */ /* 0x000fe40000004100 */
[----:B------:R-:W-:Y:S01]  /*3120*/  FFMA.FTZ R85, R36, R39, -R85 ;  /* 0x0000002724557223 */ /* 0x000fe20000010855 */
[----:B------:R-:W-:Y:S02]  /*3130*/  HADD2.F32 R57, -RZ, R90.H0_H0 ;  /* 0x2000005aff397230 */ /* 0x000fe40000004100 */
[----:B------:R-:W-:Y:S01]  /*3140*/  FMUL.FTZ R91, R38, R59 ;  /* 0x0000003b265b7220 */ /* 0x000fe20000410000 */
[----:B------:R-:W-:Y:S01]  /*3150*/  FFMA.FTZ R58, R37, R39, R58 ;  /* 0x00000027253a7223 */ /* 0x000fe2000001003a */
[C---:B------:R-:W-:Y:S01]  /*3160*/  FMUL.FTZ R59, R56.reuse, R59 ;  /* 0x0000003b383b7220 */ /* 0x040fe20000410000 */
[----:B------:R-:W-:Y:S01]  /*3170*/  F2FP.F16.F32.PACK_AB R37, R89, R98 ;  /* 0x000000625925723e */ /* 0x000fe200000000ff */
[-C--:B------:R-:W-:Y:S01]  /*3180*/  FFMA.FTZ R91, R56, R57.reuse, -R91 ;  /* 0x00000039385b7223 */ /* 0x080fe2000001085b */
[----:B------:R-:W-:Y:S01]  /*3190*/  F2FP.F16.F32.PACK_AB R39, R93, R100 ;  /* 0x000000645d27723e */ /* 0x000fe200000000ff */
[----:B------:R-:W-:Y:S01]  /*31a0*/  FFMA.FTZ R38, R38, R57, R59 ;  /* 0x0000003926267223 */ /* 0x000fe2000001003b */
[----:B------:R-:W-:-:S04]  /*31b0*/  F2FP.F16.F32.PACK_AB R36, R58, R85 ;  /* 0x000000553a24723e */ /* 0x000fc800000000ff */
[----:B------:R-:W-:-:S07]  /*31c0*/  F2FP.F16.F32.PACK_AB R38, R38, R91 ;  /* 0x0000005b2626723e */ /* 0x000fce00000000ff */
.L_x_10810:
[----:B------:R-:W-:Y:S05]  /*31d0*/  BSYNC B2 ;  /* 0x0000000000027941 */ /* 0x000fea0003800000 */
.L_x_10809:
[----:B--2---:R2:W-:Y:S02]  /*31e0*/  STG.E.128 desc[UR56][R46.64+0x40], R36 ;  /* 0x000040242e007986 */ /* 0x0045e4000c101d38 */
.L_x_10804:
[----:B------:R-:W-:Y:S05]  /*31f0*/  BSYNC B1 ;  /* 0x0000000000017941 */ /* 0x000fea0003800000 */
.L_x_10803:
[----:B------:R-:W-:Y:S05]  /*3200*/  @P5 BRA `(.L_x_10811) ;  /* 0x0000001c00505947 */ /* 0x000fea0003800000 */
[----:B------:R-:W-:Y:S04]  /*3210*/  BSSY B1, `(.L_x_10812) ;  /* 0x0000031000017945 */ /* 0x000fe80003800000 */
[----:B------:R-:W-:Y:S05]  /*3220*/  @P1 BRA `(.L_x_10813) ;  /* 0x0000000000bc1947 */ /* 0x000fea0003800000 */
[----:B-12---:R1:W2:Y:S01]  /*3230*/  LDS.128 R36, [R94+0x15000] ;  /* 0x015000005e247984 */ /* 0x0062a20000000c00 */
        /* <DEDUP_REMOVED lines=44> */
.L_x_10815:
[----:B------:R-:W-:Y:S05]  /*3500*/  BSYNC B2 ;  /* 0x0000000000027941 */ /* 0x000fea0003800000 */
.L_x_10814:
[----:B--2---:R3:W-:Y:S02]  /*3510*/  STG.E.128 desc[UR56][R44.64], R36 ;  /* 0x000000242c007986 */ /* 0x0047e4000c101d38 */
.L_x_10813:
[----:B------:R-:W-:Y:S05]  /*3520*/  BSYNC B1 ;  /* 0x0000000000017941 */ /* 0x000fea0003800000 */
.L_x_10812:
[----:B------:R-:W-:Y:S05]  /*3530*/  @P2 BRA `(.L_x_10811) ;  /* 0x0000001800842947 */ /* 0x000fea0003800000 */
[----:B-123--:R1:W2:Y:S01]  /*3540*/  LDS.128 R36, [R86+0x15000] ;  /* 0x0150000056247984 */ /* 0x00e2a20000000c00 */
        /* <DEDUP_REMOVED lines=45> */
.L_x_10817:
[----:B------:R-:W-:Y:S05]  /*3820*/  BSYNC B1 ;  /* 0x0000000000017941 */ /* 0x000fea0003800000 */
.L_x_10816:
[----:B--2---:R1:W-:Y:S01]  /*3830*/  STG.E.128 desc[UR56][R44.64+0x40], R36 ;  /* 0x000040242c007986 */ /* 0x0043e2000c101d38 */
[----:B------:R-:W-:Y:S05]  /*3840*/  BRA `(.L_x_10811) ;  /* 0x0000001400c07947 */ /* 0x000fea0003800000 */
.L_x_10795:
[C---:B------:R-:W-:Y:S02]  /*3850*/  ISETP.GE.AND P3, PT, R18.reuse, R87, PT ;  /* 0x000000571200720c */ /* 0x040fe40003f66270 */
[----:B------:R-:W-:Y:S02]  /*3860*/  CS2R R42, SRZ ;  /* 0x00000000002a7805 */ /* 0x000fe4000001ff00 */
[----:B------:R-:W-:Y:S01]  /*3870*/  CS2R R40, SRZ ;  /* 0x0000000000287805 */ /* 0x000fe2000001ff00 */
[----:B0-----:R-:W-:Y:S01]  /*3880*/  VIADD R48, R18, 0x60 ;  /* 0x0000006012307836 */ /* 0x001fe20000000000 */
[----:B------:R-:W-:-:S13]  /*3890*/  ISETP.GE.OR P3, PT, R16, R92, P3 ;  /* 0x0000005c1000720c */ /* 0x000fda0001f66670 */
[----:B------:R-:W0:Y:S01]  /*38a0*/  @!P3 LDC.64 R44, c[0x0][0x3c8] ;  /* 0x0000f200ff2cbb82 */ /* 0x000e220000000a00 */
[----:B------:R-:W-:-:S05]  /*38b0*/  @!P3 IADD3 R38, P4, R10, R54, RZ ;  /* 0x000000360a26b210 */ /* 0x000fca0007f9e0ff */
[----:B------:R-:W-:Y:S01]  /*38c0*/  @!P3 IMAD.X R39, R93, 0x1, R69, P4 ;  /* 0x000000015d27b824 */ /* 0x000fe200020e0645 */
[----:B------:R-:W-:Y:S01]  /*38d0*/  @!P3 IADD3 R36, P4, R20, R52, RZ ;  /* 0x000000341424b210 */ /* 0x000fe20007f9e0ff */
[----:B------:R-:W1:Y:S04]  /*38e0*/  @!P3 LDC.64 R46, c[0x0][0x3e0] ;  /* 0x0000f800ff2ebb82 */ /* 0x000e680000000a00 */
[----:B------:R-:W-:Y:S01]  /*38f0*/  @!P3 IMAD.X R37, R83, 0x1, R70, P4 ;  /* 0x000000015325b824 */ /* 0x000fe200020e0646 */
[----:B0-----:R-:W-:-:S04]  /*3900*/  @!P3 LEA R44, P4, R38, R44, 0x1 ;  /* 0x0000002c262cb211 */ /* 0x001fc800078808ff */
[----:B------:R-:W-:Y:S02]  /*3910*/  @!P3 LEA.HI.X R45, R38, R45, R39, 0x1, P4 ;  /* 0x0000002d262db211 */ /* 0x000fe400020f0c27 */
[----:B------:R-:W-:Y:S02]  /*3920*/  CS2R R38, SRZ ;  /* 0x0000000000267805 */ /* 0x000fe4000001ff00 */
[----:B-1----:R-:W-:-:S04]  /*3930*/  @!P3 LEA R46, P4, R36, R46, 0x1 ;  /* 0x0000002e242eb211 */ /* 0x002fc800078808ff */
[----:B------:R-:W-:Y:S02]  /*3940*/  @!P3 LEA.HI.X R47, R36, R47, R37, 0x1, P4 ;  /* 0x0000002f242fb211 */ /* 0x000fe400020f0c25 */
[----:B------:R-:W-:-:S03]  /*3950*/  CS2R R36, SRZ ;  /* 0x0000000000247805 */ /* 0x000fc6000001ff00 */
[----:B------:R0:W5:Y:S04]  /*3960*/  @!P3 LDG.E.128 R40, desc[UR56][R46.64] ;  /* 0x000000382e28b981 */ /* 0x000168000c1e1d00 */
[----:B------:R1:W5:Y:S01]  /*3970*/  @!P3 LDG.E.128 R36, desc[UR56][R44.64] ;  /* 0x000000382c24b981 */ /* 0x000362000c1e1d00 */
[----:B------:R-:W-:-:S04]  /*3980*/  ISETP.GE.AND P3, PT, R48, R87, PT ;  /* 0x000000573000720c */ /* 0x000fc80003f66270 */
[CC--:B------:R-:W-:Y:S01]  /*3990*/  ISETP.GE.OR P3, PT, R16.reuse, R92.reuse, P3 ;  /* 0x0000005c1000720c */ /* 0x0c0fe20001f66670 */
[----:B------:R-:W-:Y:S01]  /*39a0*/  BSSY B1, `(.L_x_10818) ;  /* 0x000001b000017945 */ /* 0x000fe20003800000 */
[----:B0-----:R-:W-:Y:S02]  /*39b0*/  CS2R R46, SRZ ;  /* 0x00000000002e7805 */ /* 0x001fe4000001ff00 */
[----:B------:R-:W-:Y:S02]  /*39c0*/  CS2R R50, SRZ ;  /* 0x0000000000327805 */ /* 0x000fe4000001ff00 */
[----:B------:R-:W-:Y:S02]  /*39d0*/  CS2R R48, SRZ ;  /* 0x0000000000307805 */ /* 0x000fe4000001ff00 */
[----:B-1----:R-:W-:Y:S02]  /*39e0*/  CS2R R44, SRZ ;  /* 0x00000000002c7805 */ /* 0x002fe4000001ff00 */
[----:B------:R-:W-:-:S03]  /*39f0*/  ISETP.GE.AND P4, PT, R16, R92, PT ;  /* 0x0000005c1000720c */ /* 0x000fc60003f86270 */
[----:B------:R-:W-:Y:S10]  /*3a00*/  @P3 BRA `(.L_x_10819) ;  /* 0x0000000000503947 */ /* 0x000ff40003800000 */
[----:B------:R-:W0:Y:S01]  /*3a10*/  LDC.64 R44, c[0x0][0x3d8] ;  /* 0x0000f600ff2c7b82 */ /* 0x000e220000000a00 */
[----:B------:R-:W-:Y:S01]  /*3a20*/  IMAD.MOV.U32 R55, RZ, RZ, R93 ;  /* 0x000000ffff377224 */ /* 0x000fe200078e005d */
[----:B------:R-:W-:Y:S01]  /*3a30*/  MOV R53, R83 ;  /* 0x0000005300357202 */ /* 0x000fe20000000f00 */
        /* <DEDUP_REMOVED lines=15> */
[----:B------:R-:W5:Y:S04]  /*3b30*/  LDG.E.128 R44, desc[UR56][R44.64] ;  /* 0x000000382c2c7981 */ /* 0x000f68000c1e1d00 */
[----:B------:R-:W5:Y:S03]  /*3b40*/  LDG.E.128 R48, desc[UR56][R48.64] ;  /* 0x0000003830307981 */ /* 0x000f66000c1e1d00 */
.L_x_10819:
[----:B------:R-:W-:Y:S05]  /*3b50*/  BSYNC B1 ;  /* 0x0000000000017941 */ /* 0x000fea0003800000 */
.L_x_10818:
[----:B-----5:R-:W-:Y:S01]  /*3b60*/  IMAD.MOV.U32 R52, RZ, RZ, R46 ;  /* 0x000000ffff347224 */ /* 0x020fe200078e002e */
[----:B------:R-:W-:Y:S01]  /*3b70*/  ISETP.NE.AND P3, PT, R152, 0x3, PT ;  /* 0x000000039800780c */ /* 0x000fe20003f65270 */
[----:B------:R-:W-:Y:S02]  /*3b80*/  IMAD.MOV.U32 R53, RZ, RZ, R47 ;  /* 0x000000ffff357224 */ /* 0x000fe400078e002f */
        /* <DEDUP_REMOVED lines=23> */
[----:B------:R-:W-:Y:S02]  /*3d00*/  PRMT R111, R53, 0x7610, R111 ;  /* 0x00007610356f7816 */ /* 0x000fe4000000006f */
[----:B------:R-:W-:Y:S02]  /*3d10*/  PRMT R109, R109, 0x5410, R54 ;  /* 0x000054106d6d7816 */ /* 0x000fe40000000036 */
[----:B------:R-:W-:Y:S01]  /*3d20*/  PRMT R114, R55, 0x7610, R114 ;  /* 0x0000761037727816 */ /* 0x000fe20000000072 */
[----:B------:R-:W-:Y:S06]  /*3d30*/  @!P3 BRA `(.L_x_10820) ;  /* 0x000000000004b947 */ /* 0x000fec0003800000 */
[----:B------:R-:W-:Y:S01]  /*3d40*/  BPT.TRAP 0x1 ;  /* 0x000000040000795c */ /* 0x000fe20000300000 */
.L_x_10820:
[----:B------:R-:W-:Y:S01]  /*3d50*/  IMAD R83, R19, 0x8, R2 ;  /* 0x0000000813537824 */ /* 0x000fe200078e0202 */
[----:B------:R-:W-:Y:S01]  /*3d60*/  SHF.L.U32 R95, R23, 0x1f, RZ ;  /* 0x0000001f175f7819 */ /* 0x000fe200000006ff */
[----:B------:R-:W0:Y:S01]  /*3d70*/  LDC R98, c[0x0][0x2e4] ;  /* 0x0000b900ff627b82 */ /* 0x000e220000000800 */
[----:B------:R-:W-:Y:S02]  /*3d80*/  BSSY B1, `(.L_x_10821) ;  /* 0x0000004000017945 */ /* 0x000fe40003800000 */
[----:B------:R-:W1:Y:S01]  /*3d90*/  SYNCS.PHASECHK.TRANS64.TRYWAIT P5, [R83+URZ+0x30890], R95 ;  /* 0x0308905f530075a7 */ /* 0x000e6200080a017f */
[----:B0-----:R-:W-:Y:S01]  /*3da0*/  IADD3 R100, -R75, R98, RZ ;  /* 0x000000624b647210 */ /* 0x001fe20007ffe1ff */
[----:B-1----:R-:W-:Y:S06]  /*3db0*/  @!P5 BRA `(.L_x_10822) ;  /* 0x000001100004d947 */ /* 0x002fec0003800000 */
.L_x_11021:
[----:B------:R-:W-:Y:S05]  /*3dc0*/  BSYNC B1 ;  /* 0x0000000000017941 */ /* 0x000fea0003800000 */
.L_x_10821:
[----:B------:R-:W-:Y:S01]  /*3dd0*/  ISETP.GE.OR P5, PT, R18, R87, P1 ;  /* 0x000000571200720c */ /* 0x000fe20000fa6670 */
[----:B------:R-:W-:-:S12]  /*3de0*/  BSSY B1, `(.L_x_10823) ;  /* 0x000007f000017945 */ /* 0x000fd80003800000 */
[----:B------:R-:W-:Y:S05]  /*3df0*/  @P5 BRA `(.L_x_10824) ;  /* 0x0000000400f45947 */ /* 0x000fea0003800000 */
[----:B------:R-:W1:Y:S01]  /*3e00*/  S2R R53, SR_TID.X ;  /* 0x0000000000357919 */ /* 0x000e620000002100 */
[----:B------:R-:W-:Y:S01]  /*3e10*/  SHF.R.S32.HI R52, RZ, 0x1f, R18 ;  /* 0x0000001fff347819 */ /* 0x000fe20000011412 */
[-C--:B------:R-:W-:Y:S01]  /*3e20*/  IMAD.WIDE.U32 R92, R18, R90.reuse, R88 ;  /* 0x0000005a125c7225 */ /* 0x080fe200078e0058 */
[----:B------:R-:W-:Y:S03]  /*3e30*/  BSSY B2, `(.L_x_10825) ;  /* 0x000006d000027945 */ /* 0x000fe60003800000 */
[----:B------:R-:W-:Y:S01]  /*3e40*/  IMAD R52, R52, R90, RZ ;  /* 0x0000005a34347224 */ /* 0x000fe200078e02ff */
[----:B------:R-:W-:-:S03]  /*3e50*/  IADD3 R97, P5, P6, R62, R92, R67 ;  /* 0x0000005c3e617210 */ /* 0x000fc60007ebe043 */
[----:B------:R-:W-:Y:S01]  /*3e60*/  IMAD R99, R18, R91, R52 ;  /* 0x0000005b12637224 */ /* 0x000fe200078e0234 */
[----:B------:R-:W-:-:S03]  /*3e70*/  SEL R52, R75, R100, !P0 ;  /* 0x000000644b347207 */ /* 0x000fc60004000000 */
[----:B------:R-:W-:-:S05]  /*3e80*/  IMAD.IADD R99, R99, 0x1, R93 ;  /* 0x0000000163637824 */ /* 0x000fca00078e025d */
[----:B------:R-:W-:Y:S01]  /*3e90*/  IADD3.X R102, R82, R99, R64, P5, P6 ;  /* 0x0000006352667210 */ /* 0x000fe20002fec440 */
[----:B-1----:R-:W-:Y:S01]  /*3ea0*/  VIADD R55, R53, 0xffffff80 ;  /* 0xffffff8035377836 */ /* 0x002fe20000000000 */
[----:B------:R-:W-:-:S04]  /*3eb0*/  SHF.R.S32.HI R53, RZ, 0x1f, R52 ;  /* 0x0000001fff357819 */ /* 0x000fc80000011434 */
[----:B------:R-:W-:Y:S02]  /*3ec0*/  LEA.HI R53, R53, R52, RZ, 0x4 ;  /* 0x0000003435357211 */ /* 0x000fe400078f20ff */
[----:B------:R-:W-:Y:S02]  /*3ed0*/  SHF.R.S32.HI R54, RZ, 0x1f, R55 ;  /* 0x0000001fff367819 */ /* 0x000fe40000011437 */
[----:B------:R-:W-:Y:S02]  /*3ee0*/  LEA.HI.SX32 R53, R53, R68, 0x1c ;  /* 0x0000004435357211 */ /* 0x000fe400078fe2ff */
[----:B------:R-:W-:-:S03]  /*3ef0*/  LEA.HI R54, R54, R55, RZ, 0x5 ;  /* 0x0000003736367211 */ /* 0x000fc600078f28ff */
[----:B------:R-:W-:Y:S01]  /*3f00*/  IMAD.SHL.U32 R101, R53, 0x8, RZ ;  /* 0x0000000835657824 */ /* 0x000fe200078e00ff */
[----:B------:R-:W-:-:S04]  /*3f10*/  SHF.R.S32.HI R54, RZ, 0x5, R54 ;  /* 0x00000005ff367819 */ /* 0x000fc80000011436 */
[----:B------:R-:W-:-:S04]  /*3f20*/  LOP3.LUT R53, R79, 0x38, R101, 0xf8, !PT ;  /* 0x000000384f357812 */ /* 0x000fc800078ef865 */
[----:B------:R-:W-:-:S05]  /*3f30*/  LOP3.LUT R53, R53, R76, RZ, 0x3c, !PT ;  /* 0x0000004c35357212 */ /* 0x000fca00078e3cff */
[----:B------:R-:W-:Y:S02]  /*3f40*/  IMAD R52, R54, 0x200, R53 ;  /* 0x0000020036347824 */ /* 0x000fe400078e0235 */
[C---:B------:R-:W-:Y:S02]  /*3f50*/  IMAD R53, R19.reuse, 0x3000, R32 ;  /* 0x0000300013357824 */ /* 0x040fe400078e0220 */
[----:B------:R-:W-:Y:S02]  /*3f60*/  IMAD R55, R19, 0x3000, R52 ;  /* 0x0000300013377824 */ /* 0x000fe400078e0234 */
[----:B------:R-:W-:-:S03]  /*3f70*/  IMAD R53, R53, 0x2, R2 ;  /* 0x0000000235357824 */ /* 0x000fc600078e0202 */
[----:B------:R-:W-:-:S03]  /*3f80*/  LEA R56, R55, R2, 0x1 ;  /* 0x0000000237387211 */ /* 0x000fc600078e08ff */
[----:B------:R-:W1:Y:S04]  /*3f90*/  LDS.128 R52, [R53+0x12400] ;  /* 0x0124000035347984 */ /* 0x000e680000000c00 */
[----:B------:R-:W2:Y:S01]  /*3fa0*/  LDS.128 R56, [R56+0x12400] ;  /* 0x0124000038387984 */ /* 0x000ea20000000c00 */
[----:B------:R-:W-:Y:S05]  /*3fb0*/  @P4 BRA `(.L_x_10826) ;  /* 0x0000000400504947 */ /* 0x000fea0003800000 */
[--C-:B------:R-:W-:Y:S01]  /*3fc0*/  SHF.R.U64 R36, R36, 0x10, R37.reuse ;  /* 0x0000001024247819 */ /* 0x100fe20000001225 */
[----:B------:R-:W-:Y:S01]  /*3fd0*/  HADD2.F32 R114, -RZ, R114.H0_H0 ;  /* 0x20000072ff727230 */ /* 0x000fe20000004100 */
[----:B------:R-:W-:Y:S01]  /*3fe0*/  SHF.R.U32.HI R103, RZ, 0x10, R37 ;  /* 0x00000010ff677819 */ /* 0x000fe20000011625 */
[----:B--2---:R-:W-:Y:S01]  /*3ff0*/  HADD2.F32 R112, -RZ, R57.H1_H1 ;  /* 0x30000039ff707230 */ /* 0x004fe20000004100 */
[--C-:B------:R-:W-:Y:S01]  /*4000*/  SHF.R.U64 R37, R40, 0x10, R41.reuse ;  /* 0x0000001028257819 */ /* 0x100fe20000001229 */
[----:B------:R-:W-:Y:S01]  /*4010*/  HADD2.F32 R110, -RZ, R110.H0_H0 ;  /* 0x2000006eff6e7230 */ /* 0x000fe20000004100 */
[----:B------:R-:W-:Y:S01]  /*4020*/  SHF.R.U32.HI R41, RZ, 0x10, R41 ;  /* 0x00000010ff297819 */ /* 0x000fe20000011629 */
[----:B------:R-:W-:Y:S01]  /*4030*/  HADD2.F32 R103, -RZ, R103.H0_H0 ;  /* 0x20000067ff677230 */ /* 0x000fe20000004100 */
[--C-:B------:R-:W-:Y:S02]  /*4040*/  SHF.R.U64 R38, R38, 0x10, R39.reuse ;  /* 0x0000001026267819 */ /* 0x100fe40000001227 */
[----:B------:R-:W-:Y:S01]  /*4050*/  SHF.R.U32.HI R40, RZ, 0x10, R39 ;  /* 0x00000010ff287819 */ /* 0x000fe20000011627 */
[----:B------:R-:W-:Y:S01]  /*4060*/  HADD2.F32 R41, -RZ, R41.H0_H0 ;  /* 0x20000029ff297230 */ /* 0x000fe20000004100 */
[----:B------:R-:W-:-:S02]  /*4070*/  SHF.R.U64 R39, R42, 0x10, R43 ;  /* 0x000000102a277819 */ /* 0x000fc4000000122b */
[----:B------:R-:W-:Y:S01]  /*4080*/  SHF.R.U32.HI R42, RZ, 0x10, R43 ;  /* 0x00000010ff2a7819 */ /* 0x000fe2000001162b */
[----:B------:R-:W-:Y:S02]  /*4090*/  HADD2.F32 R43, -RZ, R57.H0_H0 ;  /* 0x20000039ff2b7230 */ /* 0x000fe40000004100 */
[-C--:B------:R-:W-:Y:S01]  /*40a0*/  FMUL.FTZ R118, R112, R41.reuse ;  /* 0x0000002970767220 */ /* 0x080fe20000410000 */
[--C-:B-1----:R-:W-:Y:S02]  /*40b0*/  HADD2.F32 R57, -RZ, R53.reuse.H0_H0 ;  /* 0x20000035ff397230 */ /* 0x102fe40000004100 */
[----:B------:R-:W-:Y:S02]  /*40c0*/  HADD2.F32 R53, -RZ, R53.H1_H1 ;  /* 0x30000035ff357230 */ /* 0x000fe40000004100 */
[-C--:B------:R-:W-:Y:S01]  /*40d0*/  FMUL.FTZ R116, R43, R114.reuse ;  /* 0x000000722b747220 */ /* 0x080fe20000410000 */
[----:B------:R-:W-:Y:S02]  /*40e0*/  HADD2.F32 R42, -RZ, R42.H0_H0 ;  /* 0x2000002aff2a7230 */ /* 0x000fe40000004100 */
[----:B------:R-:W-:Y:S01]  /*40f0*/  FMUL.FTZ R114, R57, R114 ;  /* 0x0000007239727220 */ /* 0x000fe20000410000 */
[----:B------:R-:W-:Y:S01]  /*4100*/  FMUL.FTZ R113, R53, R41 ;  /* 0x0000002935717220 */ /* 0x000fe20000410000 */
[----:B------:R-:W-:-:S02]  /*4110*/  FFMA.FTZ R41, R57, R110, -R116 ;  /* 0x0000006e39297223 */ /* 0x000fc40000010874 */
[----:B------:R-:W-:Y:S01]  /*4120*/  FFMA.FTZ R43, R43, R110, R114 ;  /* 0x0000006e2b2b7223 */ /* 0x000fe20000010072 */
[-C--:B------:R-:W-:Y:S01]  /*4130*/  FFMA.FTZ R110, R53, R103.reuse, -R118 ;  /* 0x00000067356e7223 */ /* 0x080fe20000010876 */
[--C-:B------:R-:W-:Y:S02]  /*4140*/  HADD2.F32 R53, -RZ, R111.reuse.H1_H1 ;  /* 0x3000006fff357230 */ /* 0x100fe40000004100 */
        /* <DEDUP_REMOVED lines=10> */
[----:B------:R-:W-:Y:S02]  /*41f0*/  HADD2.F32 R118, -RZ, R40.H0_H0 ;  /* 0x20000028ff767230 */ /* 0x000fe40000004100 */
[-C--:B------:R-:W-:Y:S01]  /*4200*/  FMUL.FTZ R120, R59, R42.reuse ;  /* 0x0000002a3b787220 */ /* 0x080fe20000410000 */
[-C--:B------:R-:W-:Y:S01]  /*4210*/  FFMA.FTZ R40, R114, R53.reuse, -R57 ;  /* 0x0000003572287223 */ /* 0x080fe20000010839 */
[----:B------:R-:W-:Y:S01]  /*4220*/  FMUL.FTZ R122, R55, R42 ;  /* 0x0000002a377a7220 */ /* 0x000fe20000410000 */
[----:B------:R-:W-:Y:S01]  /*4230*/  FFMA.FTZ R42, R116, R53, R111 ;  /* 0x00000035742a7223 */ /* 0x000fe2000001006f */
[----:B------:R-:W-:-:S02]  /*4240*/  HADD2.F32 R116, -RZ, R109.H1_H1 ;  /* 0x3000006dff747230 */ /* 0x000fc40000004100 */
[-C--:B------:R-:W-:Y:S01]  /*4250*/  FFMA.FTZ R53, R55, R118.reuse, -R120 ;  /* 0x0000007637357223 */ /* 0x080fe20000010878 */
[----:B------:R-:W-:Y:S02]  /*4260*/  HADD2.F32 R103, -RZ, R37.H0_H0 ;  /* 0x20000025ff677230 */ /* 0x000fe40000004100 */
[----:B------:R-:W-:Y:S01]  /*4270*/  FFMA.FTZ R55, R59, R118, R122 ;  /* 0x000000763b377223 */ /* 0x000fe2000001007a */
        /* <DEDUP_REMOVED lines=8> */
[C---:B------:R-:W-:Y:S01]  /*4300*/  FMUL.FTZ R116, R37.reuse, R116 ;  /* 0x0000007425747220 */ /* 0x040fe20000410000 */
[C---:B------:R-:W-:Y:S02]  /*4310*/  FMUL.FTZ R103, R52.reuse, R103 ;  /* 0x0000006734677220 */ /* 0x040fe40000410000 */
[-C--:B------:R-:W-:Y:S01]  /*4320*/  FFMA.FTZ R36, R37, R114.reuse, -R36 ;  /* 0x0000007225247223 */ /* 0x080fe20000010824 */
[----:B------:R-:W-:Y:S01]  /*4330*/  FFMA.FTZ R37, R57, R114, R116 ;  /* 0x0000007239257223 */ /* 0x000fe20000010074 */
[-C--:B------:R-:W-:Y:S01]  /*4340*/  FFMA.FTZ R57, R52, R59.reuse, -R109 ;  /* 0x0000003b34397223 */ /* 0x080fe2000001086d */
[----:B------:R-:W-:Y:S01]  /*4350*/  FFMA.FTZ R52, R56, R59, R103 ;  /* 0x0000003b38347223 */ /* 0x000fe20000010067 */
[----:B------:R-:W-:-:S02]  /*4360*/  HADD2.F32 R59, -RZ, R108.H0_H0 ;  /* 0x2000006cff3b7230 */ /* 0x000fc40000004100 */
[----:B------:R-:W-:Y:S02]  /*4370*/  HADD2.F32 R108, -RZ, R108.H1_H1 ;  /* 0x3000006cff6c7230 */ /* 0x000fe40000004100 */
[----:B------:R-:W-:Y:S02]  /*4380*/  HADD2.F32 R109, -RZ, R39.H0_H0 ;  /* 0x20000027ff6d7230 */ /* 0x000fe40000004100 */
[----:B------:R-:W-:Y:S02]  /*4390*/  HADD2.F32 R56, -RZ, R58.H0_H0 ;  /* 0x2000003aff387230 */ /* 0x000fe40000004100 */
[----:B------:R-:W-:Y:S02]  /*43a0*/  HADD2.F32 R39, -RZ, R54.H0_H0 ;  /* 0x20000036ff277230 */ /* 0x000fe40000004100 */
[----:B------:R-:W-:Y:S02]  /*43b0*/  HADD2.F32 R58, -RZ, R58.H1_H1 ;  /* 0x3000003aff3a7230 */ /* 0x000fe40000004100 */
[----:B------:R-:W-:-:S02]  /*43c0*/  HADD2.F32 R54, -RZ, R54.H1_H1 ;  /* 0x30000036ff367230 */ /* 0x000fc40000004100 */
[CC--:B------:R-:W-:Y:S01]  /*43d0*/  FMUL.FTZ R111, R39.reuse, R108.reuse ;  /* 0x0000006c276f7220 */ /* 0x0c0fe20000410000 */
[----:B------:R-:W-:Y:S02]  /*43e0*/  HADD2.F32 R103, -RZ, R38.H0_H0 ;  /* 0x20000026ff677230 */ /* 0x000fe40000004100 */
[----:B------:R-:W-:Y:S01]  /*43f0*/  FMUL.FTZ R38, R56, R108 ;  /* 0x0000006c38267220 */ /* 0x000fe20000410000 */
[-C--:B------:R-:W-:Y:S01]  /*4400*/  FMUL.FTZ R113, R58, R109.reuse ;  /* 0x0000006d3a717220 */ /* 0x080fe20000410000 */
[----:B------:R-:W-:Y:S01]  /*4410*/  FMUL.FTZ R109, R54, R109 ;  /* 0x0000006d366d7220 */ /* 0x000fe20000410000 */
[-C--:B------:R-:W-:Y:S01]  /*4420*/  FFMA.FTZ R111, R56, R59.reuse, R111 ;  /* 0x0000003b386f7223 */ /* 0x080fe2000001006f */
[----:B------:R-:W-:Y:S01]  /*4430*/  FFMA.FTZ R38, R39, R59, -R38 ;  /* 0x0000003b27267223 */ /* 0x000fe20000010826 */
[----:B------:R-:W-:Y:S01]  /*4440*/  F2FP.F16.F32.PACK_AB R39, R53, R40 ;  /* 0x000000283527723e */ /* 0x000fe200000000ff */
[-C--:B------:R-:W-:Y:S01]  /*4450*/  FFMA.FTZ R113, R54, R103.reuse, -R113 ;  /* 0x0000006736717223 */ /* 0x080fe20000010871 */
[----:B------:R-:W-:Y:S01]  /*4460*/  FFMA.FTZ R58, R58, R103, R109 ;  /* 0x000000673a3a7223 */ /* 0x000fe2000001006d */
[----:B------:R-:W-:Y:S01]  /*4470*/  F2FP.F16.F32.PACK_AB R40, R57, R36 ;  /* 0x000000243928723e */ /* 0x000fe200000000ff */
[----:B------:R-:W-:Y:S01]  /*4480*/  IMAD.MOV.U32 R53, RZ, RZ, R41 ;  /* 0x000000ffff357224 */ /* 0x000fe200078e0029 */
[----:B------:R-:W-:Y:S01]  /*4490*/  F2FP.F16.F32.PACK_AB R59, R55, R42 ;  /* 0x0000002a373b723e */ /* 0x000fe200000000ff */
[----:B------:R-:W-:Y:S01]  /*44a0*/  IMAD.MOV.U32 R57, RZ, RZ, R43 ;  /* 0x000000ffff397224 */ /* 0x000fe200078e002b */
[----:B------:R-:W-:Y:S01]  /*44b0*/  F2FP.F16.F32.PACK_AB R56, R52, R37 ;  /* 0x000000253438723e */ /* 0x000fe200000000ff */
[----:B------:R-:W-:Y:S01]  /*44c0*/  IMAD.MOV.U32 R52, RZ, RZ, R40 ;  /* 0x000000ffff347224 */ /* 0x000fe200078e0028 */
[----:B------:R-:W-:Y:S01]  /*44d0*/  F2FP.F16.F32.PACK_AB R54, R113, R38 ;  /* 0x000000267136723e */ /* 0x000fe200000000ff */
[----:B------:R-:W-:Y:S01]  /*44e0*/  IMAD.MOV.U32 R55, RZ, RZ, R39 ;  /* 0x000000ffff377224 */ /* 0x000fe200078e0027 */
[----:B------:R-:W-:-:S07]  /*44f0*/  F2FP.F16.F32.PACK_AB R58, R58, R111 ;  /* 0x0000006f3a3a723e */ /* 0x000fce00000000ff */
.L_x_10826:
[----:B------:R-:W-:Y:S05]  /*4500*/  BSYNC B2 ;  /* 0x0000000000027941 */ /* 0x000fea0003800000 */
.L_x_10825:
[----:B------:R-:W-:Y:S02]  /*4510*/  ISETP.GE.AND P5, PT, R101, R98, PT ;  /* 0x000000626500720c */ /* 0x000fe40003fa6270 */
[----:B------:R-:W-:-:S11]  /*4520*/  P2R R37, PR, RZ, 0x1 ;  /* 0x00000001ff257803 */ /* 0x000fd60000000000 */
[--C-:B------:R-:W-:Y:S02]  /*4530*/  @!P5 SHF.R.S32.HI R36, RZ, 0x1f, R101.reuse ;  /* 0x0000001fff24d819 */ /* 0x100fe40000011465 */
[----:B------:R-:W-:-:S04]  /*4540*/  @!P5 IADD3 R92, P0, P6, R62, R92, R101 ;  /* 0x0000005c3e5cd210 */ /* 0x000fc80007e1e065 */
[----:B------:R-:W-:Y:S02]  /*4550*/  @!P5 IADD3.X R99, R82, R99, R36, P0, P6 ;  /* 0x000000635263d210 */ /* 0x000fe400007ec424 */
[-C--:B------:R-:W-:Y:S02]  /*4560*/  LEA R36, P6, R97, R84.reuse, 0x1 ;  /* 0x0000005461247211 */ /* 0x080fe400078c08ff */
[----:B------:R-:W-:Y:S02]  /*4570*/  ISETP.NE.AND P0, PT, R37, RZ, PT ;  /* 0x000000ff2500720c */ /* 0x000fe40003f05270 */
[----:B------:R-:W-:Y:S02]  /*4580*/  LEA.HI.X R37, R97, R85, R102, 0x1, P6 ;  /* 0x0000005561257211 */ /* 0x000fe400030f0c66 */
[----:B------:R-:W-:-:S03]  /*4590*/  @!P5 LEA R38, P6, R92, R84, 0x1 ;  /* 0x000000545c26d211 */ /* 0x000fc600078c08ff */
[----:B-1----:R1:W-:Y:S01]  /*45a0*/  STG.E.128 desc[UR56][R36.64], R52 ;  /* 0x0000003424007986 */ /* 0x0023e2000c101d38 */
[----:B------:R-:W-:-:S05]  /*45b0*/  @!P5 LEA.HI.X R39, R92, R85, R99, 0x1, P6 ;  /* 0x000000555c27d211 */ /* 0x000fca00030f0c63 */
[----:B--2---:R1:W-:Y:S04]  /*45c0*/  @!P5 STG.E.128 desc[UR56][R38.64], R56 ;  /* 0x000000382600d986 */ /* 0x0043e8000c101d38 */
.L_x_10824:
[----:B------:R-:W-:Y:S05]  /*45d0*/  BSYNC B1 ;  /* 0x0000000000017941 */ /* 0x000fea0003800000 */
.L_x_10823:
[----:B-1----:R-:W-:Y:S02]  /*45e0*/  VIADD R37, R18, 0x60 ;  /* 0x0000006012257836 */ /* 0x002fe40000000000 */
[-C--:B------:R-:W-:Y:S02]  /*45f0*/  IMAD R36, R77, R90.reuse, RZ ;  /* 0x0000005a4d247224 */ /* 0x080fe400078e02ff */
[C---:B------:R-:W-:Y:S01]  /*4600*/  IMAD.WIDE.U32 R88, R37.reuse, R90, R88 ;  /* 0x0000005a25587225 */ /* 0x040fe200078e0058 */
[----:B------:R-:W-:-:S03]  /*4610*/  ISETP.GE.OR P5, PT, R37, R87, P1 ;  /* 0x000000572500720c */ /* 0x000fc60000fa6670 */
[----:B------:R-:W-:-:S10]  /*4620*/  IMAD R55, R37, R91, R36 ;  /* 0x0000005b25377224 */ /* 0x000fd400078e0224 */
[----:B------:R-:W-:Y:S05]  /*4630*/  @P5 BRA `(.L_x_10811) ;  /* 0x0000000800445947 */ /* 0x000fea0003800000 */
[----:B------:R-:W2:Y:S01]  /*4640*/  LDL R38, [R1+0x38] ;  /* 0x0000380001267983 */ /* 0x000ea20000100800 */
[----:B------:R-:W-:Y:S01]  /*4650*/  IADD3 R55, R89, R55, RZ ;  /* 0x0000003759377210 */ /* 0x000fe20007ffe0ff */
[----:B------:R-:W-:Y:S01]  /*4660*/  BSSY B1, `(.L_x_10827) ;  /* 0x000006a000017945 */ /* 0x000fe20003800000 */
[----:B------:R-:W-:Y:S02]  /*4670*/  IADD3 R36, P5, P6, R62, R88, R67 ;  /* 0x000000583e247210 */ /* 0x000fe40007ebe043 */
[----:B------:R-:W-:Y:S02]  /*4680*/  SEL R100, R75, R100, !P0 ;  /* 0x000000644b647207 */ /* 0x000fe40004000000 */
[----:B------:R-:W-:Y:S02]  /*4690*/  IADD3.X R37, R82, R55, R64, P5, P6 ;  /* 0x0000003752257210 */ /* 0x000fe40002fec440 */
[----:B------:R-:W-:Y:S02]  /*46a0*/  LEA R52, P5, R36, R84, 0x1 ;  /* 0x0000005424347211 */ /* 0x000fe400078a08ff */
[----:B------:R-:W-:-:S02]  /*46b0*/  SHF.R.U32.HI R39, RZ, 0x3, R157 ;  /* 0x00000003ff277819 */ /* 0x000fc4000001169d */
[----:B------:R-:W-:Y:S02]  /*46c0*/  LEA.HI.X R53, R36, R85, R37, 0x1, P5 ;  /* 0x0000005524357211 */ /* 0x000fe400028f0c25 */
[----:B------:R-:W-:-:S04]  /*46d0*/  SHF.R.S32.HI R37, RZ, 0x1f, R100 ;  /* 0x0000001fff257819 */ /* 0x000fc80000011464 */
[----:B------:R-:W-:-:S04]  /*46e0*/  LEA.HI R37, R37, R100, RZ, 0x4 ;  /* 0x0000006425257211 */ /* 0x000fc800078f20ff */
[----:B------:R-:W-:-:S05]  /*46f0*/  LEA.HI.SX32 R37, R37, R68, 0x1c ;  /* 0x0000004425257211 */ /* 0x000fca00078fe2ff */
[----:B------:R-:W-:Y:S02]  /*4700*/  IMAD.SHL.U32 R57, R37, 0x8, RZ ;  /* 0x0000000825397824 */ /* 0x000fe400078e00ff */
[----:B------:R-:W-:-:S03]  /*4710*/  IMAD R37, R19, 0x3000, R3 ;  /* 0x0000300013257824 */ /* 0x000fc600078e0203 */
[----:B------:R-:W-:Y:S01]  /*4720*/  LOP3.LUT R36, R157, 0x38, R57, 0xf8, !PT ;  /* 0x000000389d247812 */ /* 0x000fe200078ef839 */
[----:B------:R-:W-:-:S03]  /*4730*/  IMAD R37, R37, 0x2, R2 ;  /* 0x0000000225257824 */ /* 0x000fc600078e0202 */
[----:B------:R-:W-:-:S05]  /*4740*/  LOP3.LUT R36, R36, R39, RZ, 0x3c, !PT ;  /* 0x0000002724247212 */ /* 0x000fca00078e3cff */
[----:B--2---:R-:W-:-:S04]  /*4750*/  IMAD.IADD R36, R38, 0x1, R36 ;  /* 0x0000000126247824 */ /* 0x004fc800078e0224 */
[----:B------:R-:W-:-:S04]  /*4760*/  IMAD R39, R19, 0x3000, R36 ;  /* 0x0000300013277824 */ /* 0x000fc800078e0224 */
[----:B------:R-:W-:Y:S02]  /*4770*/  IMAD R40, R39, 0x2, R2 ;  /* 0x0000000227287824 */ /* 0x000fe400078e0202 */
[----:B------:R-:W1:Y:S04]  /*4780*/  LDS.128 R36, [R37+0x12400] ;  /* 0x0124000025247984 */ /* 0x000e680000000c00 */
[----:B------:R-:W2:Y:S01]  /*4790*/  LDS.128 R40, [R40+0x12400] ;  /* 0x0124000028287984 */ /* 0x000ea20000000c00 */
[----:B------:R-:W-:Y:S05]  /*47a0*/  @P4 BRA `(.L_x_10828) ;  /* 0x0000000400544947 */ /* 0x000fea0003800000 */
[--C-:B------:R-:W-:Y:S01]  /*47b0*/  SHF.R.U64 R44, R44, 0x10, R45.reuse ;  /* 0x000000102c2c7819 */ /* 0x100fe2000000122d */
[----:B------:R-:W-:Y:S01]  /*47c0*/  HADD2.F32 R56, -RZ, R107.H1_H1 ;  /* 0x3000006bff387230 */ /* 0x000fe20000004100 */
[----:B------:R-:W-:Y:S01]  /*47d0*/  SHF.R.U32.HI R59, RZ, 0x10, R45 ;  /* 0x00000010ff3b7819 */ /* 0x000fe2000001162d */
[----:B------:R-:W-:Y:S01]  /*47e0*/  HADD2.F32 R54, -RZ, R105.H1_H1 ;  /* 0x30000069ff367230 */ /* 0x000fe20000004100 */
[----:B------:R-:W-:Y:S01]  /*47f0*/  SHF.R.U64 R45, R46, 0x10, R47 ;  /* 0x000000102e2d7819 */ /* 0x000fe2000000122f */
[----:B------:R-:W-:Y:S01]  /*4800*/  HADD2.F32 R107, -RZ, R107.H0_H0 ;  /* 0x2000006bff6b7230 */ /* 0x000fe20000004100 */
[----:B------:R-:W-:Y:S01]  /*4810*/  SHF.R.U64 R46, R50, 0x10, R51 ;  /* 0x00000010322e7819 */ /* 0x000fe20000001233 */
[----:B--2---:R-:W-:Y:S01]  /*4820*/  IMAD.MOV.U32 R50, RZ, RZ, R41 ;  /* 0x000000ffff327224 */ /* 0x004fe200078e0029 */
[----:B------:R-:W-:Y:S01]  /*4830*/  SHF.R.U32.HI R91, RZ, 0x10, R49 ;  /* 0x00000010ff5b7819 */ /* 0x000fe20000011631 */
[----:B-1----:R-:W-:Y:S01]  /*4840*/  IMAD.MOV.U32 R41, RZ, RZ, R39 ;  /* 0x000000ffff297224 */ /* 0x002fe200078e0027 */
[----:B------:R-:W-:Y:S01]  /*4850*/  SHF.R.U32.HI R90, RZ, 0x10, R51 ;  /* 0x00000010ff5a7819 */ /* 0x000fe20000011633 */
[----:B------:R-:W-:Y:S01]  /*4860*/  IMAD.MOV.U32 R51, RZ, RZ, R43 ;  /* 0x000000ffff337224 */ /* 0x000fe200078e002b */
[----:B------:R-:W-:Y:S01]  /*4870*/  SHF.R.U64 R48, R48, 0x10, R49 ;  /* 0x0000001030307819 */ /* 0x000fe20000001231 */
[--C-:B------:R-:W-:Y:S01]  /*4880*/  HADD2.F32 R43, -RZ, R50.reuse.H0_H0 ;  /* 0x20000032ff2b7230 */ /* 0x100fe20000004100 */
[----:B------:R-:W-:Y:S01]  /*4890*/  SHF.R.U32.HI R49, RZ, 0x10, R47 ;  /* 0x00000010ff317819 */ /* 0x000fe2000001162f */
[----:B------:R-:W-:Y:S01]  /*48a0*/  HADD2.F32 R50, -RZ, R50.H1_H1 ;  /* 0x30000032ff327230 */ /* 0x000fe20000004100 */
[----:B------:R-:W-:Y:S01]  /*48b0*/  MOV R47, R40 ;  /* 0x00000028002f7202 */ /* 0x000fe20000000f00 */
[----:B------:R-:W-:-:S02]  /*48c0*/  HADD2.F32 R91, -RZ, R91.H0_H0 ;  /* 0x2000005bff5b7230 */ /* 0x000fc40000004100 */
[-C--:B------:R-:W-:Y:S01]  /*48d0*/  FMUL.FTZ R58, R43, R56.reuse ;  /* 0x000000382b3a7220 */ /* 0x080fe20000410000 */
[--C-:B------:R-:W-:Y:S02]  /*48e0*/  HADD2.F32 R39, -RZ, R37.reuse.H0_H0 ;  /* 0x20000025ff277230 */ /* 0x100fe40000004100 */
[----:B------:R-:W-:Y:S02]  /*48f0*/  HADD2.F32 R40, -RZ, R37.H1_H1 ;  /* 0x30000025ff287230 */ /* 0x000fe40000004100 */
[-C--:B------:R-:W-:Y:S01]  /*4900*/  FMUL.FTZ R93, R50, R91.reuse ;  /* 0x0000005b325d7220 */ /* 0x080fe20000410000 */
[----:B------:R-:W-:Y:S02]  /*4910*/  HADD2.F32 R59, -RZ, R59.H0_H0 ;  /* 0x2000003bff3b7230 */ /* 0x000fe40000004100 */
[C---:B------:R-:W-:Y:S01]  /*4920*/  FMUL.FTZ R56, R39.reuse, R56 ;  /* 0x0000003827387220 */ /* 0x040fe20000410000 */
[----:B------:R-:W-:Y:S01]  /*4930*/  FFMA.FTZ R37, R39, R54, -R58 ;  /* 0x0000003627257223 */ /* 0x000fe2000001083a */
[----:B------:R-:W-:Y:S01]  /*4940*/  FMUL.FTZ R91, R40, R91 ;  /* 0x0000005b285b7220 */ /* 0x000fe20000410000 */
[----:B------:R-:W-:-:S02]  /*4950*/  HADD2.F32 R90, -RZ, R90.H0_H0 ;  /* 0x2000005aff5a7230 */ /* 0x000fc40000004100 */
[----:B------:R-:W-:Y:S01]  /*4960*/  FFMA.FTZ R39, R43, R54, R56 ;  /* 0x000000362b277223 */ /* 0x000fe20000010038 */
[-C--:B------:R-:W-:Y:S01]  /*4970*/  FFMA.FTZ R40, R40, R59.reuse, -R93 ;  /* 0x0000003b28287223 */ /* 0x080fe2000001085d */
[----:B------:R-:W-:Y:S01]  /*4980*/  FFMA.FTZ R50, R50, R59, R91 ;  /* 0x0000003b32327223 */ /* 0x000fe2000001005b */
[----:B------:R-:W-:Y:S02]  /*4990*/  HADD2.F32 R59, -RZ, R106.H1_H1 ;  /* 0x3000006aff3b7230 */ /* 0x000fe40000004100 */
[--C-:B------:R-:W-:Y:S01]  /*49a0*/  HADD2.F32 R56, -RZ, R51.reuse.H0_H0 ;  /* 0x20000033ff387230 */ /* 0x100fe20000004100 */
[----:B------:R-:W-:Y:S01]  /*49b0*/  F2FP.F16.F32.PACK_AB R37, R40, R37 ;  /* 0x000000252825723e */ /* 0x000fe200000000ff */
[----:B------:R-:W-:Y:S02]  /*49c0*/  HADD2.F32 R51, -RZ, R51.H1_H1 ;  /* 0x30000033ff337230 */ /* 0x000fe40000004100 */
[--C-:B------:R-:W-:Y:S02]  /*49d0*/  HADD2.F32 R43, -RZ, R41.reuse.H0_H0 ;  /* 0x20000029ff2b7230 */ /* 0x100fe40000004100 */
[----:B------:R-:W-:Y:S01]  /*49e0*/  FMUL.FTZ R92, R56, R59 ;  /* 0x0000003b385c7220 */ /* 0x000fe20000410000 */
[----:B------:R-:W-:-:S02]  /*49f0*/  HADD2.F32 R54, -RZ, R41.H1_H1 ;  /* 0x30000029ff367230 */ /* 0x000fc40000004100 */
[-C--:B------:R-:W-:Y:S01]  /*4a00*/  FMUL.FTZ R91, R51, R90.reuse ;  /* 0x0000005a335b7220 */ /* 0x080fe20000410000 */
[----:B------:R-:W-:Y:S02]  /*4a10*/  HADD2.F32 R58, -RZ, R104.H1_H1 ;  /* 0x30000068ff3a7230 */ /* 0x000fe40000004100 */
[C---:B------:R-:W-:Y:S01]  /*4a20*/  FMUL.FTZ R59, R43.reuse, R59 ;  /* 0x0000003b2b3b7220 */ /* 0x040fe20000410000 */
[----:B------:R-:W-:Y:S02]  /*4a30*/  HADD2.F32 R49, -RZ, R49.H0_H0 ;  /* 0x20000031ff317230 */ /* 0x000fe40000004100 */
[----:B------:R-:W-:Y:S01]  /*4a40*/  FMUL.FTZ R90, R54, R90 ;  /* 0x0000005a365a7220 */ /* 0x000fe20000410000 */
[----:B------:R-:W-:Y:S02]  /*4a50*/  HADD2.F32 R105, -RZ, R105.H0_H0 ;  /* 0x20000069ff697230 */ /* 0x000fe40000004100 */
[-C--:B------:R-:W-:Y:S01]  /*4a60*/  FFMA.FTZ R41, R43, R58.reuse, -R92 ;  /* 0x0000003a2b297223 */ /* 0x080fe2000001085c */
[----:B------:R-:W-:Y:S01]  /*4a70*/  FFMA.FTZ R43, R56, R58, R59 ;  /* 0x0000003a382b7223 */ /* 0x000fe2000001003b */
[-C--:B------:R-:W-:Y:S01]  /*4a80*/  FFMA.FTZ R54, R54, R49.reuse, -R91 ;  /* 0x0000003136367223 */ /* 0x080fe2000001085b */
[----:B------:R-:W-:Y:S01]  /*4a90*/  FFMA.FTZ R56, R51, R49, R90 ;  /* 0x0000003133387223 */ /* 0x000fe2000001005a */
[----:B------:R-:W-:-:S02]  /*4aa0*/  HADD2.F32 R51, -RZ, R48.H0_H0 ;  /* 0x20000030ff337230 */ /* 0x000fc40000004100 */
[--C-:B------:R-:W-:Y:S01]  /*4ab0*/  HADD2.F32 R49, -RZ, R47.reuse.H0_H0 ;  /* 0x2000002fff317230 */ /* 0x100fe20000004100 */
[----:B------:R-:W-:Y:S01]  /*4ac0*/  F2FP.F16.F32.PACK_AB R54, R54, R41 ;  /* 0x000000293636723e */ /* 0x000fe200000000ff */
[--C-:B------:R-:W-:Y:S01]  /*4ad0*/  HADD2.F32 R48, -RZ, R36.reuse.H0_H0 ;  /* 0x20000024ff307230 */ /* 0x100fe20000004100 */
[----:B------:R-:W-:Y:S01]  /*4ae0*/  F2FP.F16.F32.PACK_AB R41, R50, R39 ;  /* 0x000000273229723e */ /* 0x000fe200000000ff */
[----:B------:R-:W-:Y:S02]  /*4af0*/  HADD2.F32 R47, -RZ, R47.H1_H1 ;  /* 0x3000002fff2f7230 */ /* 0x000fe40000004100 */
[-C--:B------:R-:W-:Y:S01]  /*4b00*/  FMUL.FTZ R59, R49, R107.reuse ;  /* 0x0000006b313b7220 */ /* 0x080fe20000410000 */
[----:B------:R-:W-:Y:S02]  /*4b10*/  HADD2.F32 R36, -RZ, R36.H1_H1 ;  /* 0x30000024ff247230 */ /* 0x000fe40000004100 */
[----:B------:R-:W-:Y:S01]  /*4b20*/  FMUL.FTZ R58, R48, R107 ;  /* 0x0000006b303a7220 */ /* 0x000fe20000410000 */
[----:B------:R-:W-:-:S02]  /*4b30*/  HADD2.F32 R44, -RZ, R44.H0_H0 ;  /* 0x2000002cff2c7230 */ /* 0x000fc40000004100 */
[----:B------:R-:W-:Y:S01]  /*4b40*/  FMUL.FTZ R91, R47, R51 ;  /* 0x000000332f5b7220 */ /* 0x000fe20000410000 */
[----:B------:R-:W-:Y:S01]  /*4b50*/  FFMA.FTZ R59, R48, R105, -R59 ;  /* 0x00000069303b7223 */ /* 0x000fe2000001083b */
[C---:B------:R-:W-:Y:S01]  /*4b60*/  FMUL.FTZ R90, R36.reuse, R51 ;  /* 0x00000033245a7220 */ /* 0x040fe20000410000 */
[----:B------:R-:W-:Y:S01]  /*4b70*/  FFMA.FTZ R58, R49, R105, R58 ;  /* 0x00000069313a7223 */ /* 0x000fe2000001003a */
[-C--:B------:R-:W-:Y:S01]  /*4b80*/  FFMA.FTZ R48, R36, R44.reuse, -R91 ;  /* 0x0000002c24307223 */ /* 0x080fe2000001085b */
[----:B------:R-:W-:Y:S02]  /*4b90*/  HADD2.F32 R49, -RZ, R106.H0_H0 ;  /* 0x2000006aff317230 */ /* 0x000fe40000004100 */
[----:B------:R-:W-:Y:S01]  /*4ba0*/  FFMA.FTZ R91, R47, R44, R90 ;  /* 0x0000002c2f5b7223 */ /* 0x000fe2000001005a */
[----:B------:R-:W-:Y:S01]  /*4bb0*/  HADD2.F32 R44, -RZ, R42.H0_H0 ;  /* 0x2000002aff2c7230 */ /* 0x000fe20000004100 */
[----:B------:R-:W-:Y:S01]  /*4bc0*/  F2FP.F16.F32.PACK_AB R43, R56, R43 ;  /* 0x0000002b382b723e */ /* 0x000fe200000000ff */
[----:B------:R-:W-:-:S02]  /*4bd0*/  HADD2.F32 R51, -RZ, R46.H0_H0 ;  /* 0x2000002eff337230 */ /* 0x000fc40000004100 */
[----:B------:R-:W-:Y:S02]  /*4be0*/  HADD2.F32 R36, -RZ, R38.H0_H0 ;  /* 0x20000026ff247230 */ /* 0x000fe40000004100 */
[-C--:B------:R-:W-:Y:S01]  /*4bf0*/  FMUL.FTZ R93, R44, R49.reuse ;  /* 0x000000312c5d7220 */ /* 0x080fe20000410000 */
        /* <DEDUP_REMOVED lines=8> */
[----:B------:R-:W-:Y:S02]  /*4c80*/  IMAD.MOV.U32 R39, RZ, RZ, R54 ;  /* 0x000000ffff277224 */ /* 0x000fe400078e0036 */
[-C--:B------:R-:W-:Y:S01]  /*4c90*/  FFMA.FTZ R93, R36, R47.reuse, -R93 ;  /* 0x0000002f245d7223 */ /* 0x080fe2000001085d */
[----:B------:R-:W-:Y:S01]  /*4ca0*/  FFMA.FTZ R49, R44, R47, R49 ;  /* 0x0000002f2c317223 */ /* 0x000fe20000010031 */
[-C--:B------:R-:W-:Y:S01]  /*4cb0*/  FFMA.FTZ R38, R38, R45.reuse, -R97 ;  /* 0x0000002d26267223 */ /* 0x080fe20000010861 */
[----:B------:R-:W-:Y:S01]  /*4cc0*/  FFMA.FTZ R42, R42, R45, R51 ;  /* 0x0000002d2a2a7223 */ /* 0x000fe20000010033 */
[----:B------:R-:W-:-:S03]  /*4cd0*/  F2FP.F16.F32.PACK_AB R36, R48, R59 ;  /* 0x0000003b3024723e */ /* 0x000fc600000000ff */
[----:B------:R-:W-:Y:S02]  /*4ce0*/  F2FP.F16.F32.PACK_AB R38, R38, R93 ;  /* 0x0000005d2626723e */ /* 0x000fe400000000ff */
[----:B------:R-:W-:-:S07]  /*4cf0*/  F2FP.F16.F32.PACK_AB R42, R42, R49 ;  /* 0x000000312a2a723e */ /* 0x000fce00000000ff */
.L_x_10828:
[----:B------:R-:W-:Y:S05]  /*4d00*/  BSYNC B1 ;  /* 0x0000000000017941 */ /* 0x000fea0003800000 */
.L_x_10827:
[----:B-1----:R3:W-:Y:S01]  /*4d10*/  STG.E.128 desc[UR56][R52.64], R36 ;  /* 0x0000002434007986 */ /* 0x0027e2000c101d38 */
[----:B------:R-:W-:-:S13]  /*4d20*/  ISETP.GE.AND P4, PT, R57, R98, PT ;  /* 0x000000623900720c */ /* 0x000fda0003f86270 */
[----:B------:R-:W-:Y:S05]  /*4d30*/  @P4 BRA `(.L_x_10811) ;  /* 0x0000000000844947 */ /* 0x000fea0003800000 */
[--C-:B---3--:R-:W-:Y:S02]  /*4d40*/  SHF.R.S32.HI R36, RZ, 0x1f, R57.reuse ;  /* 0x0000001fff247819 */ /* 0x108fe40000011439 */
[----:B------:R-:W-:-:S04]  /*4d50*/  IADD3 R57, P4, P5, R62, R88, R57 ;  /* 0x000000583e397210 */ /* 0x000fc80007d9e039 */
[----:B------:R-:W-:Y:S02]  /*4d60*/  IADD3.X R36, R82, R55, R36, P4, P5 ;  /* 0x0000003752247210 */ /* 0x000fe400027ea424 */
[----:B------:R-:W-:-:S04]  /*4d70*/  LEA R84, P4, R57, R84, 0x1 ;  /* 0x0000005439547211 */ /* 0x000fc800078808ff */
[----:B------:R-:W-:-:S05]  /*4d80*/  LEA.HI.X R85, R57, R85, R36, 0x1, P4 ;  /* 0x0000005539557211 */ /* 0x000fca00020f0c24 */
[----:B--2---:R4:W-:Y:S01]  /*4d90*/  STG.E.128 desc[UR56][R84.64], R40 ;  /* 0x0000002854007986 */ /* 0x0049e2000c101d38 */
[----:B------:R-:W-:Y:S05]  /*4da0*/  BRA `(.L_x_10811) ;  /* 0x0000000000687947 */ /* 0x000fea0003800000 */
.L_x_10794:
[----:B------:R-:W-:-:S13]  /*4db0*/  ISETP.NE.AND P3, PT, R152, 0x3, PT ;  /* 0x000000039800780c */ /* 0x000fda0003f65270 */
[----:B------:R-:W-:Y:S05]  /*4dc0*/  @!P3 BRA `(.L_x_10829) ;  /* 0x000000000004b947 */ /* 0x000fea0003800000 */
[----:B------:R-:W-:Y:S01]  /*4dd0*/  BPT.TRAP 0x1 ;  /* 0x000000040000795c */ /* 0x000fe20000300000 */
.L_x_10829:
[----:B------:R-:W-:Y:S01]  /*4de0*/  IMAD R83, R19, 0x8, R2 ;  /* 0x0000000813537824 */ /* 0x000fe200078e0202 */
[----:B------:R-:W-:Y:S01]  /*4df0*/  SHF.L.U32 R95, R23, 0x1f, RZ ;  /* 0x0000001f175f7819 */ /* 0x000fe200000006ff */
[----:B------:R-:W-:Y:S01]  /*4e00*/  IMAD R87, R27, -0xc0, R29 ;  /* 0xffffff401b577824 */ /* 0x000fe200078e021d */
[----:B------:R-:W-:Y:S02]  /*4e10*/  BSSY B1, `(.L_x_10830) ;  /* 0x0000004000017945 */ /* 0x000fe40003800000 */
[----:B------:R-:W1:Y:S02]  /*4e20*/  SYNCS.PHASECHK.TRANS64.TRYWAIT P4, [R83+URZ+0x30890], R95 ;  /* 0x0308905f530075a7 */ /* 0x000e64000808017f */
[----:B------:R-:W-:Y:S01]  /*4e30*/  VIMNMX R87, R87, 0xc0, PT ;  /* 0x000000c057577848 */ /* 0x000fe20003fe0100 */
[----:B-1----:R-:W-:Y:S06]  /*4e40*/  @!P4 BRA `(.L_x_10831) ;  /* 0x000000fc00f4c947 */ /* 0x002fec0003800000 */
.L_x_11022:
[----:B------:R-:W-:Y:S05]  /*4e50*/  BSYNC B1 ;  /* 0x0000000000017941 */ /* 0x000fea0003800000 */
.L_x_10830:
[----:B------:R-:W-:Y:S01]  /*4e60*/  ISETP.GE.AND P4, PT, R18, R87, PT ;  /* 0x000000571200720c */ /* 0x000fe20003f86270 */
[----:B------:R-:W-:-:S12]  /*4e70*/  BSSY B1, `(.L_x_10832) ;  /* 0x0000006000017945 */ /* 0x000fd80003800000 */
[----:B------:R-:W-:Y:S05]  /*4e80*/  @P4 BRA `(.L_x_10833) ;  /* 0x0000000000104947 */ /* 0x000fea0003800000 */
[----:B------:R-:W2:Y:S04]  /*4e90*/  @!P1 LDS.128 R36, [R94+0x12000] ;  /* 0x012000005e249984 */ /* 0x000ea80000000c00 */
[----:B------:R-:W3:Y:S04]  /*4ea0*/  @!P2 LDS.128 R40, [R86+0x12000] ;  /* 0x012000005628a984 */ /* 0x000ee80000000c00 */
[----:B--2---:R2:W-:Y:S04]  /*4eb0*/  @!P1 STG.E.128 desc[UR56][R46.64], R36 ;  /* 0x000000242e009986 */ /* 0x0045e8000c101d38 */
[----:B---3--:R2:W-:Y:S02]  /*4ec0*/  @!P2 STG.E.128 desc[UR56][R46.64+0x40], R40 ;  /* 0x000040282e00a986 */ /* 0x0085e4000c101d38 */
.L_x_10833:
[----:B------:R-:W-:Y:S05]  /*4ed0*/  BSYNC B1 ;  /* 0x0000000000017941 */ /* 0x000fea0003800000 */
.L_x_10832:
[----:B--2---:R-:W-:-:S05]  /*4ee0*/  VIADD R36, R18, 0x60 ;  /* 0x0000006012247836 */ /* 0x004fca0000000000 */
[----:B------:R-:W-:-:S13]  /*4ef0*/  ISETP.GE.AND P4, PT, R36, R87, PT ;  /* 0x000000572400720c */ /* 0x000fda0003f86270 */
[----:B------:R-:W-:Y:S05]  /*4f00*/  @P4 BRA `(.L_x_10811) ;  /* 0x0000000000104947 */ /* 0x000fea0003800000 */
[----:B------:R-:W2:Y:S04]  /*4f10*/  @!P1 LDS.128 R36, [R94+0x15000] ;  /* 0x015000005e249984 */ /* 0x000ea80000000c00 */
[----:B------:R-:W3:Y:S04]  /*4f20*/  @!P2 LDS.128 R40, [R86+0x15000] ;  /* 0x015000005628a984 */ /* 0x000ee80000000c00 */
[----:B--2---:R2:W-:Y:S04]  /*4f30*/  @!P1 STG.E.128 desc[UR56][R44.64], R36 ;  /* 0x000000242c009986 */ /* 0x0045e8000c101d38 */
[----:B---3--:R2:W-:Y:S02]  /*4f40*/  @!P2 STG.E.128 desc[UR56][R44.64+0x40], R40 ;  /* 0x000040282c00a986 */ /* 0x0085e4000c101d38 */
.L_x_10811:
[----:B------:R-:W-:Y:S05]  /*4f50*/  BSYNC B0 ;  /* 0x0000000000007941 */ /* 0x000fea0003800000 */
.L_x_10793:
[----:B-123--:R-:W1:Y:S01]  /*4f60*/  S2R R36, SR_TID.X ;  /* 0x0000000000247919 */ /* 0x00ee620000002100 */
        /* <DEDUP_REMOVED lines=11> */
[----:B------:R-:W-:-:S04]  /*5020*/  @!P4 IADD3 R36, R83, 0x308a0, RZ ;  /* 0x000308a05324c810 */ /* 0x000fc80007ffe0ff */
[----:B------:R-:W-:-:S04]  /*5030*/  @!P4 PRMT R36, RZ, 0x654, R36 ;  /* 0x00000654ff24c816 */ /* 0x000fc80000000024 */
[----:B------:R1:W-:Y:S01]  /*5040*/  @!P4 SYNCS.ARRIVE.TRANS64.RED.A1T0 RZ, [R36+URZ], RZ ;  /* 0x000000ff24ffc9a7 */ /* 0x0003e2000810043f */
[----:B------:R-:W-:Y:S05]  /*5050*/  @!P3 BRA `(.L_x_10835) ;  /* 0x000000000004b947 */ /* 0x000fea0003800000 */
[----:B------:R-:W-:Y:S01]  /*5060*/  BPT.TRAP 0x1 ;  /* 0x000000040000795c */ /* 0x000fe20000300000 */
.L_x_10835:
[----:B------:R-:W-:Y:S05]  /*5070*/  BSYNC B0 ;  /* 0x0000000000007941 */ /* 0x000fea0003800000 */
.L_x_10834:
[----:B------:R-:W2:Y:S01]  /*5080*/  SYNCS.PHASECHK.TRANS64.TRYWAIT P3, [R83+URZ+0x308b0], R95 ;  /* 0x0308b05f530075a7 */ /* 0x000ea2000806017f */
[----:B------:R-:W-:Y:S01]  /*5090*/  ULDC UR58, c[0x0][0x2e4] ;  /* 0x0000b900003a7ab9 */ /* 0x000fe20000000800 */
[----:B------:R-:W-:Y:S01]  /*50a0*/  ULDC.64 UR38, c[0x0][0x318] ;  /* 0x0000c60000267ab9 */ /* 0x000fe20000000a00 */
[----:B------:R-:W-:Y:S01]  /*50b0*/  ULDC.64 UR36, c[0x0][0x308] ;  /* 0x0000c20000247ab9 */ /* 0x000fe20000000a00 */
[----:B------:R-:W-:Y:S01]  /*50c0*/  BSSY B0, `(.L_x_10836) ;  /* 0x0000003000007945 */ /* 0x000fe20003800000 */
[----:B----4-:R-:W-:-:S03]  /*50d0*/  IMAD.WIDE R40, R27, 0xc0, R4 ;  /* 0x000000c01b287825 */ /* 0x010fc600078e0204 */
[----:B--2---:R-:W-:Y:S05]  /*50e0*/  @!P3 BRA `(.L_x_10837) ;  /* 0x000000fc0060b947 */ /* 0x004fea0003800000 */
.L_x_11023:
[----:B------:R-:W-:Y:S05]  /*50f0*/  BSYNC B0 ;  /* 0x0000000000007941 */ /* 0x000fea0003800000 */
.L_x_10836:
[----:B------:R-:W-:Y:S01]  /*5100*/  ISETP.GE.AND P3, PT, R18, R87, PT ;  /* 0x000000571200720c */ /* 0x000fe20003f66270 */
[----:B------:R-:W-:-:S12]  /*5110*/  BSSY B0, `(.L_x_10838) ;  /* 0x0000010000007945 */ /* 0x000fd80003800000 */
        /* <DEDUP_REMOVED lines=10> */
[----:B------:R-:W1:Y:S04]  /*51c0*/  @!P3 LDS.128 R36, [R94] ;  /* 0x000000005e24b984 */ /* 0x000e680000000c00 */
[----:B-1----:R-:W-:Y:S01]  /*51d0*/  @!P3 STG.E.128 desc[UR56][R42.64], R36 ;  /* 0x000000242a00b986 */ /* 0x002fe2000c101d38 */
[----:B------:R-:W-:-:S13]  /*51e0*/  ISETP.GE.AND P3, PT, R78, UR58, PT ;  /* 0x0000003a4e007c0c */ /* 0x000fda000bf66270 */
[----:B------:R-:W1:Y:S04]  /*51f0*/  @!P3 LDS.128 R36, [R86] ;  /* 0x000000005624b984 */ /* 0x000e680000000c00 */
[----:B-1----:R3:W-:Y:S02]  /*5200*/  @!P3 STG.E.128 desc[UR56][R42.64+0x40], R36 ;  /* 0x000040242a00b986 */ /* 0x0027e4000c101d38 */
.L_x_10839:
[----:B------:R-:W-:Y:S05]  /*5210*/  BSYNC B0 ;  /* 0x0000000000007941 */ /* 0x000fea0003800000 */
.L_x_10838:
[----:B-1-3--:R-:W-:Y:S01]  /*5220*/  VIADD R36, R18, 0x60 ;  /* 0x0000006012247836 */ /* 0x00afe20000000000 */
[----:B------:R-:W-:Y:S04]  /*5230*/  BSSY B0, `(.L_x_10840) ;  /* 0x0000013000007945 */ /* 0x000fe80003800000 */
[----:B------:R-:W-:-:S13]  /*5240*/  ISETP.GE.AND P3, PT, R36, R87, PT ;  /* 0x000000572400720c */ /* 0x000fda0003f66270 */
[----:B------:R-:W-:Y:S05]  /*5250*/  @P3 BRA `(.L_x_10841) ;  /* 0x0000000000403947 */ /* 0x000fea0003800000 */
[----:B------:R-:W-:Y:S01]  /*5260*/  IADD3 R39, P3, R40, 0x60, RZ ;  /* 0x0000006028277810 */ /* 0x000fe20007f7e0ff */
        /* <DEDUP_REMOVED lines=15> */
.L_x_10841:
[----:B------:R-:W-:Y:S05]  /*5360*/  BSYNC B0 ;  /* 0x0000000000007941 */ /* 0x000fea0003800000 */
.L_x_10840:
[----:B-1----:R-:W3:Y:S01]  /*5370*/  LDL R36, [R1] ;  /* 0x0000000001247983 */ /* 0x002ee20000100800 */
[----:B------:R-:W-:Y:S02]  /*5380*/  VIADD R19, R19, 0x1 ;  /* 0x0000000113137836 */ /* 0x000fe40000000000 */
[----:B0-2---:R-:W-:Y:S01]  /*5390*/  @!P4 VIADD R83, R83, 0x308c0 ;  /* 0x000308c05353c836 */ /* 0x005fe20000000000 */
        /* <DEDUP_REMOVED lines=11> */
[----:B---3--:R-:W-:Y:S02]  /*5450*/  LOP3.LUT P5, RZ, R36, 0x2, RZ, 0xc0, !PT ;  /* 0x0000000224ff7812 */ /* 0x008fe400078ac0ff */
        /* <DEDUP_REMOVED lines=8> */
.L_x_10788:
[----:B------:R-:W-:Y:S02]  /*54e0*/  ISETP.GE.AND P2, PT, R126, 0x1, PT ;  /* 0x000000017e00780c */ /* 0x000fe40003f46270 */
[----:B------:R-:W-:Y:S02]  /*54f0*/  CS2R R28, SRZ ;  /* 0x00000000001c7805 */ /* 0x000fe4000001ff00 */
[----:B------:R-:W-:Y:S01]  /*5500*/  PLOP3.LUT P1, PT, PT, PT, PT, 0x80, 0x0 ;  /* 0x000000000000781c */ /* 0x000fe20003f2f070 */
[----:B------:R-:W-:Y:S01]  /*5510*/  IMAD.MOV.U32 R21, RZ, RZ, RZ ;  /* 0x000000ffff157224 */ /* 0x000fe200078e00ff */
        /* <DEDUP_REMOVED lines=13> */
[----:B------:R-:W-:Y:S01]  /*55f0*/  CS2R R14, SRZ ;  /* 0x00000000000e7805 */ /* 0x000fe2000001ff00 */
[----:B------:R-:W-:Y:S02]  /*5600*/  IMAD.MOV.U32 R56, RZ, RZ, RZ ;  /* 0x000000ffff387224 */ /* 0x000fe400078e00ff */
[----:B------:R-:W-:Y:S02]  /*5610*/  IMAD.MOV.U32 R13, RZ, RZ, RZ ;  /* 0x000000ffff0d7224 */ /* 0x000fe400078e00ff */
[----:B------:R-:W-:Y:S01]  /*5620*/  IMAD.MOV.U32 R58, RZ, RZ, RZ ;  /* 0x000000ffff3a7224 */ /* 0x000fe200078e00ff */
[----:B------:R-:W-:Y:S06]  /*5630*/  @P0 BRA `(.L_x_10843) ;  /* 0x00000000000c0947 */ /* 0x000fec0003800000 */
[----:B------:R-:W0:Y:S01]  /*5640*/  FENCE.VIEW.ASYNC.G ;  /* 0x00000000000073c6 */ /* 0x000e220000000100 */
[----:B------:R-:W-:Y:S05]  /*5650*/  WARPSYNC.ALL ;  /* 0x0000000000007948 */ /* 0x000fea0003800000 */
[----:B0-----:R-:W-:Y:S06]  /*5660*/  BAR.ARV 0xc, 0x1a0 ;  /* 0x0306800000007b1d */ /* 0x001fec0000002000 */
.L_x_10843:
[----:B------:R-:W-:Y:S01]  /*5670*/  IMAD.MOV.U32 R12, RZ, RZ, RZ ;  /* 0x000000ffff0c7224 */ /* 0x000fe200078e00ff */
[----:B------:R-:W-:Y:S01]  /*5680*/  MOV R55, RZ ;  /* 0x000000ff00377202 */ /* 0x000fe20000000f00 */
        /* <DEDUP_REMOVED lines=10> */
.L_x_11026:
[----:B------:R-:W1:Y:S01]  /*5730*/  LDL R4, [R1+0x30] ;  /* 0x0000300001047983 */ /* 0x000e620000100800 */
[----:B------:R-:W-:Y:S01]  /*5740*/  VIADD R3, R2, 0x1e800 ;  /* 0x0001e80002037836 */ /* 0x000fe20000000000 */
[----:B------:R-:W-:Y:S04]  /*5750*/  BSSY B6, `(.L_x_10846) ;  /* 0x0000016000067945 */ /* 0x000fe80003800000 */
[----:B------:R-:W-:Y:S01]  /*5760*/  LOP3.LUT P0, RZ, R3, 0x3ff, RZ, 0xc0, !PT ;  /* 0x000003ff03ff7812 */ /* 0x000fe2000780c0ff */
[----:B-1----:R-:W-:-:S05]  /*5770*/  IMAD.HI R0, R4, 0x55555556, RZ ;  /* 0x5555555604007827 */ /* 0x002fca00078e02ff */
[----:B------:R-:W-:-:S05]  /*5780*/  LEA.HI R35, R0, R0, RZ, 0x1 ;  /* 0x0000000000237211 */ /* 0x000fca00078f08ff */
[----:B------:R-:W-:Y:S02]  /*5790*/  IMAD R35, R35, -0x3, R4 ;  /* 0xfffffffd23237824 */ /* 0x000fe400078e0204 */
        /* <DEDUP_REMOVED lines=17> */
.L_x_10847:
[----:B------:R-:W-:Y:S05]  /*58b0*/  BSYNC B6 ;  /* 0x0000000000067941 */ /* 0x000fea0003800000 */
.L_x_10846:
        /* <DEDUP_REMOVED lines=13> */
.L_x_10851:
[----:B--2---:R2:W3:Y:S02]  /*5990*/  SYNCS.PHASECHK.TRANS64.TRYWAIT P0, [R2+URZ+0x30800], R3 ;  /* 0x03080003020075a7 */ /* 0x0044e4000800017f */
[----:B---3--:R-:W-:Y:S05]  /*59a0*/  @!P0 NANOSLEEP.SYNCS 0x989680 ;  /* 0x009896800000895d */ /* 0x008fea0003900000 */
[----:B------:R-:W3:Y:S02]  /*59b0*/  @!P0 SYNCS.PHASECHK.TRANS64 P0, [R2+URZ+0x30800], R3 ;  /* 0x03080003020085a7 */ /* 0x000ee4000800007f */
[----:B---3--:R-:W-:Y:S05]  /*59c0*/  @!P0 BRA `(.L_x_10851) ;  /* 0xfffffffc00f08947 */ /* 0x008fea000383ffff */
.L_x_10850:
[----:B------:R-:W-:Y:S05]  /*59d0*/  BSYNC B0 ;  /* 0x0000000000007941 */ /* 0x000fea0003800000 */
.L_x_10849:
[----:B------:R-:W-:Y:S05]  /*59e0*/  BRA `(.L_x_10852) ;  /* 0x0000002000ec7947 */ /* 0x000fea0003800000 */
.L_x_10848:
[----:B------:R-:W1:Y:S01]  /*59f0*/  S2R R3, SR_TID.X ;  /* 0x0000000000037919 */ /* 0x000e620000002100 */
[----:B-----5:R-:W-:Y:S01]  /*5a00*/  SHF.R.S32.HI R0, RZ, 0x1f, R24 ;  /* 0x0000001fff007819 */ /* 0x020fe20000011418 */
[----:B------:R-:W-:Y:S01]  /*5a10*/  VIADD R4, R2, 0xc400 ;  /* 0x0000c40002047836 */ /* 0x000fe20000000000 */
[----:B------:R-:W-:Y:S01]  /*5a20*/  ULDC.64 UR4, c[0x0][0x3d8] ;  /* 0x0000f60000047ab9 */ /* 0x000fe20000000a00 */
[----:B------:R-:W-:Y:S01]  /*5a30*/  ULDC.64 UR6, c[0x0][0x3e8] ;  /* 0x0000fa0000067ab9 */ /* 0x000fe20000000a00 */
[----:B0-----:R-:W-:Y:S01]  /*5a40*/  SHF.R.S32.HI R14, RZ, 0x1f, R16 ;  /* 0x0000001fff0e7819 */ /* 0x001fe20000011410 */
[----:B------:R-:W-:Y:S01]  /*5a50*/  IMAD R7, R0, UR6, RZ ;  /* 0x0000000600077c24 */ /* 0x000fe2000f8e02ff */
[----:B------:R-:W-:Y:S01]  /*5a60*/  LOP3.LUT P0, RZ, R4, 0x3ff, RZ, 0xc0, !PT ;  /* 0x000003ff04ff7812 */ /* 0x000fe2000780c0ff */
[----:B------:R-:W-:Y:S02]  /*5a70*/  BSSY B6, `(.L_x_10853) ;  /* 0x0000036000067945 */ /* 0x000fe40003800000 */
[----:B------:R-:W-:-:S02]  /*5a80*/  IMAD R31, R24, UR7, R7 ;  /* 0x00000007181f7c24 */ /* 0x000fc4000f8e0207 */
[----:B-1----:R-:W-:Y:S02]  /*5a90*/  VIADD R5, R3, 0xffffff80 ;  /* 0xffffff8003057836 */ /* 0x002fe40000000000 */
[----:B------:R-:W-:-:S03]  /*5aa0*/  IMAD R3, R0, UR4, RZ ;  /* 0x0000000400037c24 */ /* 0x000fc6000f8e02ff */
[----:B------:R-:W-:Y:S01]  /*5ab0*/  SHF.R.S32.HI R6, RZ, 0x1f, R5 ;  /* 0x0000001fff067819 */ /* 0x000fe20000011405 */
[----:B------:R-:W-:-:S03]  /*5ac0*/  IMAD R3, R24, UR5, R3 ;  /* 0x0000000518037c24 */ /* 0x000fc6000f8e0203 */
[----:B------:R-:W-:-:S04]  /*5ad0*/  LEA.HI R6, R6, R5, RZ, 0x2 ;  /* 0x0000000506067211 */ /* 0x000fc800078f10ff */
[----:B------:R-:W-:-:S05]  /*5ae0*/  LOP3.LUT R6, R6, 0xfffffffc, RZ, 0xc0, !PT ;  /* 0xfffffffc06067812 */ /* 0x000fca00078ec0ff */
[----:B------:R-:W-:Y:S02]  /*5af0*/  IMAD.IADD R6, R5, 0x1, -R6 ;  /* 0x0000000105067824 */ /* 0x000fe400078e0a06 */
[----:B------:R-:W-:Y:S01]  /*5b00*/  IMAD.WIDE.U32 R4, R24, UR4, RZ ;  /* 0x0000000418047c25 */ /* 0x000fe2000f8e00ff */
[----:B------:R-:W-:-:S03]  /*5b10*/  ULDC.64 UR4, c[0x0][0x3c8] ;  /* 0x0000f20000047ab9 */ /* 0x000fc60000000a00 */
[----:B------:R-:W-:Y:S01]  /*5b20*/  IMAD.SHL.U32 R26, R6, 0x4, RZ ;  /* 0x00000004061a7824 */ /* 0x000fe200078e00ff */
[----:B------:R-:W-:Y:S01]  /*5b30*/  LEA R28, P2, R4, UR4, 0x1 ;  /* 0x00000004041c7c11 */ /* 0x000fe2000f8408ff */
[----:B------:R-:W-:Y:S01]  /*5b40*/  IMAD.IADD R3, R3, 0x1, R5 ;  /* 0x0000000103037824 */ /* 0x000fe200078e0205 */
[-C--:B------:R-:W-:Y:S01]  /*5b50*/  IADD3 R5, P5, R16, R4.reuse, RZ ;  /* 0x0000000410057210 */ /* 0x080fe20007fbe0ff */
[----:B------:R-:W-:Y:S01]  /*5b60*/  IMAD.WIDE.U32 R6, R24, UR6, RZ ;  /* 0x0000000618067c25 */ /* 0x000fe2000f8e00ff */
[----:B------:R-:W-:Y:S01]  /*5b70*/  IADD3 R9, P1, R26, R4, RZ ;  /* 0x000000041a097210 */ /* 0x000fe20007f3e0ff */
[----:B------:R-:W-:Y:S01]  /*5b80*/  ULDC.64 UR6, c[0x0][0x3e0] ;  /* 0x0000f80000067ab9 */ /* 0x000fe20000000a00 */
[--C-:B------:R-:W-:Y:S01]  /*5b90*/  LEA.HI.X R29, R4, UR5, R3.reuse, 0x1, P2 ;  /* 0x00000005041d7c11 */ /* 0x100fe200090f0c03 */
[----:B------:R-:W-:Y:S01]  /*5ba0*/  IMAD.X R4, R14, 0x1, R3, P5 ;  /* 0x000000010e047824 */ /* 0x000fe200028e0603 */
[----:B------:R-:W-:Y:S02]  /*5bb0*/  SHF.R.S32.HI R12, RZ, 0x1f, R26 ;  /* 0x0000001fff0c7819 */ /* 0x000fe4000001141a */
[----:B------:R-:W-:-:S02]  /*5bc0*/  IADD3 R8, P4, R26, R6, RZ ;  /* 0x000000061a087210 */ /* 0x000fc40007f9e0ff */
[----:B------:R-:W-:Y:S01]  /*5bd0*/  IADD3 R0, P2, R16, R6, RZ ;  /* 0x0000000610007210 */ /* 0x000fe20007f5e0ff */
[----:B------:R-:W-:Y:S01]  /*5be0*/  IMAD.X R10, R12, 0x1, R3, P1 ;  /* 0x000000010c0a7824 */ /* 0x000fe200008e0603 */
[----:B------:R-:W-:Y:S02]  /*5bf0*/  IADD3 R31, R31, R7, RZ ;  /* 0x000000071f1f7210 */ /* 0x000fe40007ffe0ff */
[----:B------:R-:W-:Y:S02]  /*5c00*/  LEA R30, P3, R6, UR6, 0x1 ;  /* 0x00000006061e7c11 */ /* 0x000fe4000f8608ff */
[----:B------:R-:W-:Y:S01]  /*5c10*/  LEA R38, P1, R9, UR4, 0x1 ;  /* 0x0000000409267c11 */ /* 0x000fe2000f8208ff */
[--C-:B------:R-:W-:Y:S01]  /*5c20*/  IMAD.X R7, R12, 0x1, R31.reuse, P4 ;  /* 0x000000010c077824 */ /* 0x100fe200020e061f */
[----:B------:R-:W-:Y:S01]  /*5c30*/  LEA R36, P5, R8, UR6, 0x1 ;  /* 0x0000000608247c11 */ /* 0x000fe2000f8a08ff */
[----:B------:R-:W-:Y:S01]  /*5c40*/  IMAD.X R3, R14, 0x1, R31, P2 ;  /* 0x000000010e037824 */ /* 0x000fe200010e061f */
[----:B------:R-:W-:-:S02]  /*5c50*/  LEA R42, P4, R5, UR4, 0x1 ;  /* 0x00000004052a7c11 */ /* 0x000fc4000f8808ff */
[----:B------:R-:W-:Y:S02]  /*5c60*/  LEA R40, P2, R0, UR6, 0x1 ;  /* 0x0000000600287c11 */ /* 0x000fe4000f8408ff */
[----:B------:R-:W-:Y:S02]  /*5c70*/  LEA.HI.X R39, R9, UR5, R10, 0x1, P1 ;  /* 0x0000000509277c11 */ /* 0x000fe400088f0c0a */
[----:B------:R-:W-:Y:S02]  /*5c80*/  LEA.HI.X R37, R8, UR7, R7, 0x1, P5 ;  /* 0x0000000708257c11 */ /* 0x000fe4000a8f0c07 */
        /* <DEDUP_REMOVED lines=20> */
.L_x_10854:
[----:B------:R-:W-:Y:S05]  /*5dd0*/  BSYNC B6 ;  /* 0x0000000000067941 */ /* 0x000fea0003800000 */
.L_x_10853:
[----:B------:R-:W-:Y:S01]  /*5de0*/  ULDC.U8 UR4, c[0x0][0x3f0] ;  /* 0x0000fc0000047ab9 */ /* 0x000fe20000000000 */
[----:B------:R-:W-:Y:S01]  /*5df0*/  BSSY B0, `(.L_x_10855) ;  /* 0x00001f2000007945 */ /* 0x000fe20003800000 */
[----:B------:R-:W-:-:S13]  /*5e00*/  ISETP.NE.AND P0, PT, RZ, UR4, PT ;  /* 0x00000004ff007c0c */ /* 0x000fda000bf05270 */
[----:B------:R-:W-:Y:S05]  /*5e10*/  @!P0 BRA `(.L_x_10856) ;  /* 0x0000001000048947 */ /* 0x000fea0003800000 */
[----:B------:R-:W2:Y:S04]  /*5e20*/  LDL R32, [R1+0x28] ;  /* 0x0000280001207983 */ /* 0x000ea80000100800 */
[----:B------:R-:W3:Y:S01]  /*5e30*/  LDL R20, [R1+0x50] ;  /* 0x0000500001147983 */ /* 0x000ee20000100800 */
[----:B------:R-:W-:-:S05]  /*5e40*/  IMAD R9, R33, -0xc0, R25 ;  /* 0xffffff4021097824 */ /* 0x000fca00078e0219 */
[----:B------:R-:W-:-:S04]  /*5e50*/  VIMNMX R9, R9, 0xc0, PT ;  /* 0x000000c009097848 */ /* 0x000fc80003fe0100 */
[----:B------:R-:W-:Y:S01]  /*5e60*/  ISETP.GE.AND P0, PT, R18, R9, PT ;  /* 0x000000091200720c */ /* 0x000fe20003f06270 */
[----:B------:R-:W-:Y:S01]  /*5e70*/  BSSY B1, `(.L_x_10857) ;  /* 0x000001b000017945 */ /* 0x000fe20003800000 */
[----:B------:R-:W-:Y:S02]  /*5e80*/  CS2R R6, SRZ ;  /* 0x0000000000067805 */ /* 0x000fe4000001ff00 */
[----:B------:R-:W-:Y:S01]  /*5e90*/  CS2R R24, SRZ ;  /* 0x0000000000187805 */ /* 0x000fe2000001ff00 */
[----:B--2---:R-:W-:Y:S01]  /*5ea0*/  IMAD.SHL.U32 R3, R32, 0x40, RZ ;  /* 0x0000004020037824 */ /* 0x004fe200078e00ff */
[----:B---3--:R-:W-:-:S04]  /*5eb0*/  LEA.HI R0, R20, R20, RZ, 0x1 ;  /* 0x0000001414007211 */ /* 0x008fc800078f08ff */
[----:B------:R-:W-:Y:S02]  /*5ec0*/  LOP3.LUT R3, R3, 0x1c0, RZ, 0xc0, !PT ;  /* 0x000001c003037812 */ /* 0x000fe400078ec0ff */
[----:B------:R-:W-:Y:S02]  /*5ed0*/  LOP3.LUT R0, R0, 0xfffffffe, RZ, 0xc0, !PT ;  /* 0xfffffffe00007812 */ /* 0x000fe400078ec0ff */
[----:B------:R-:W-:Y:S02]  /*5ee0*/  LOP3.LUT R4, R3, 0x18, R16, 0xf8, !PT ;  /* 0x0000001803047812 */ /* 0x000fe400078ef810 */
[----:B------:R-:W-:Y:S01]  /*5ef0*/  SHF.R.U32.HI R3, RZ, 0x3, R3 ;  /* 0x00000003ff037819 */ /* 0x000fe20000011603 */
[----:B------:R-:W-:Y:S01]  /*5f00*/  IMAD.IADD R0, R20, 0x1, -R0 ;  /* 0x0000000114007824 */ /* 0x000fe200078e0a00 */
[----:B------:R-:W-:Y:S02]  /*5f10*/  CS2R R20, SRZ ;  /* 0x0000000000147805 */ /* 0x000fe4000001ff00 */
[----:B------:R-:W-:-:S02]  /*5f20*/  LOP3.LUT R3, R4, R3, RZ, 0x3c, !PT ;  /* 0x0000000304037212 */ /* 0x000fc400078e3cff */
[----:B------:R-:W-:Y:S02]  /*5f30*/  CS2R R4, SRZ ;  /* 0x0000000000047805 */ /* 0x000fe4000001ff00 */
[----:B------:R-:W-:Y:S01]  /*5f40*/  SHF.L.U32 R27, R0, 0x1f, RZ ;  /* 0x0000001f001b7819 */ /* 0x000fe200000006ff */
[----:B------:R-:W-:Y:S06]  /*5f50*/  @P0 BRA `(.L_x_10858) ;  /* 0x0000000000300947 */ /* 0x000fec0003800000 */
[C---:B------:R-:W-:Y:S01]  /*5f60*/  VIADD R0, R26.reuse, 0x10 ;  /* 0x000000101a007836 */ /* 0x040fe20000000000 */
[----:B------:R-:W-:Y:S01]  /*5f70*/  ULDC UR4, c[0x0][0x3d4] ;  /* 0x0000f50000047ab9 */ /* 0x000fe20000000800 */
[----:B------:R-:W-:Y:S02]  /*5f80*/  CS2R R20, SRZ ;  /* 0x0000000000147805 */ /* 0x000fe4000001ff00 */
[----:B------:R-:W-:Y:S02]  /*5f90*/  ISETP.GE.AND P1, PT, R26, UR4, PT ;  /* 0x000000041a007c0c */ /* 0x000fe4000bf26270 */
[----:B------:R-:W-:Y:S02]  /*5fa0*/  CS2R R24, SRZ ;  /* 0x0000000000187805 */ /* 0x000fe4000001ff00 */
[----:B------:R-:W-:Y:S02]  /*5fb0*/  ISETP.GE.AND P2, PT, R0, UR4, PT ;  /* 0x0000000400007c0c */ /* 0x000fe4000bf46270 */
[----:B------:R-:W-:-:S02]  /*5fc0*/  CS2R R4, SRZ ;  /* 0x0000000000047805 */ /* 0x000fc4000001ff00 */
[----:B------:R-:W-:-:S05]  /*5fd0*/  CS2R R6, SRZ ;  /* 0x0000000000067805 */ /* 0x000fca000001ff00 */
[----:B------:R0:W5:Y:S04]  /*5fe0*/  @!P1 LDG.E.64 R20, desc[UR56][R38.64] ;  /* 0x0000003826149981 */ /* 0x000168000c1e1b00 */
[----:B------:R0:W5:Y:S04]  /*5ff0*/  @!P2 LDG.E.64 R24, desc[UR56][R38.64+0x20] ;  /* 0x000020382618a981 */ /* 0x000168000c1e1b00 */
[----:B------:R0:W5:Y:S04]  /*6000*/  @!P1 LDG.E.64 R4, desc[UR56][R36.64] ;  /* 0x0000003824049981 */ /* 0x000168000c1e1b00 */
[----:B------:R0:W5:Y:S02]  /*6010*/  @!P2 LDG.E.64 R6, desc[UR56][R36.64+0x20] ;  /* 0x000020382406a981 */ /* 0x000164000c1e1b00 */
.L_x_10858:
[----:B------:R-:W-:Y:S05]  /*6020*/  BSYNC B1 ;  /* 0x0000000000017941 */ /* 0x000fea0003800000 */
.L_x_10857:
[----:B------:R-:W-:-:S03]  /*6030*/  UMOV UR4, 0xffffffff ;  /* 0xffffffff00047882 */ /* 0x000fc60000000000 */
[----:B------:R-:W-:Y:S05]  /*6040*/  BRA.DIV UR4, `(.L_x_10859) ;  /* 0x000000ee04dc7947 */ /* 0x000fea000b800000 */
.L_x_11029:
[----:B------:R-:W-:-:S03]  /*6050*/  UMOV UR4, 0xffffffff ;  /* 0xffffffff00047882 */ /* 0x000fc60000000000 */
[----:B------:R-:W-:Y:S05]  /*6060*/  BRA.DIV UR4, `(.L_x_10860) ;  /* 0x000000ee04fc7947 */ /* 0x000fea000b800000 */
.L_x_11032:
[----:B------:R-:W-:-:S03]  /*6070*/  UMOV UR4, 0xffffffff ;  /* 0xffffffff00047882 */ /* 0x000fc60000000000 */
[----:B------:R-:W-:Y:S05]  /*6080*/  BRA.DIV UR4, `(.L_x_10861) ;  /* 0x000000f2041c7947 */ /* 0x000fea000b800000 */
.L_x_11035:
[----:B------:R-:W-:-:S03]  /*6090*/  UMOV UR4, 0xffffffff ;  /* 0xffffffff00047882 */ /* 0x000fc60000000000 */
[----:B------:R-:W-:Y:S05]  /*60a0*/  BRA.DIV UR4, `(.L_x_10862) ;  /* 0x000000f2043c7947 */ /* 0x000fea000b800000 */
.L_x_11038:
[----:B------:R-:W1:Y:S01]  /*60b0*/  S2R R0, SR_TID.X ;  /* 0x0000000000007919 */ /* 0x000e620000002100 */
[----:B------:R-:W2:Y:S01]  /*60c0*/  SYNCS.PHASECHK.TRANS64.TRYWAIT P1, [R2+URZ+0x30800], R27 ;  /* 0x0308001b020075a7 */ /* 0x000ea2000802017f */
[----:B------:R-:W-:Y:S01]  /*60d0*/  LOP3.LUT P2, RZ, R32, 0x4, RZ, 0xc0, !PT ;  /* 0x0000000420ff7812 */ /* 0x000fe2000784c0ff */
[--C-:B-----5:R-:W-:Y:S01]  /*60e0*/  IMAD.MOV.U32 R8, RZ, RZ, R21.reuse ;  /* 0x000000ffff087224 */ /* 0x120fe200078e0015 */
[--C-:B0-----:R-:W-:Y:S01]  /*60f0*/  SHF.R.U64 R36, R20, 0x10, R21.reuse ;  /* 0x0000001014247819 */ /* 0x101fe20000001215 */
[----:B------:R-:W-:Y:S01]  /*6100*/  IMAD.MOV.U32 R11, RZ, RZ, R24 ;  /* 0x000000ffff0b7224 */ /* 0x000fe200078e0018 */
[----:B------:R-:W-:Y:S01]  /*6110*/  SHF.R.U32.HI R14, RZ, 0x10, R21 ;  /* 0x00000010ff0e7819 */ /* 0x000fe20000011615 */
[----:B------:R-:W-:Y:S01]  /*6120*/  IMAD.MOV.U32 R12, RZ, RZ, R6 ;  /* 0x000000ffff0c7224 */ /* 0x000fe200078e0006 */
[----:B------:R-:W-:Y:S01]  /*6130*/  MOV R33, R4 ;  /* 0x0000000400217202 */ /* 0x000fe20000000f00 */
[----:B------:R-:W-:Y:S01]  /*6140*/  IMAD.MOV.U32 R13, RZ, RZ, R25 ;  /* 0x000000ffff0d7224 */ /* 0x000fe200078e0019 */
[--C-:B------:R-:W-:Y:S01]  /*6150*/  SHF.R.U64 R37, R4, 0x10, R5.reuse ;  /* 0x0000001004257819 */ /* 0x100fe20000001205 */
[----:B------:R-:W-:Y:S01]  /*6160*/  BSSY B1, `(.L_x_10863) ;  /* 0x000001b000017945 */ /* 0x000fe20003800000 */
[----:B------:R-:W-:-:S02]  /*6170*/  SHF.R.U32.HI R21, RZ, 0x10, R5 ;  /* 0x00000010ff157819 */ /* 0x000fc40000011605 */
[----:B------:R-:W-:Y:S02]  /*6180*/  MOV R34, R20 ;  /* 0x0000001400227202 */ /* 0x000fe40000000f00 */
[--C-:B------:R-:W-:Y:S02]  /*6190*/  SHF.R.U64 R15, R24, 0x10, R25.reuse ;  /* 0x00000010180f7819 */ /* 0x100fe40000001219 */
[----:B------:R-:W-:Y:S02]  /*61a0*/  SHF.R.U32.HI R20, RZ, 0x10, R25 ;  /* 0x00000010ff147819 */ /* 0x000fe40000011619 */
[----:B------:R-:W-:Y:S02]  /*61b0*/  SHF.R.U64 R6, R6, 0x10, R7 ;  /* 0x0000001006067819 */ /* 0x000fe40000001207 */
[----:B------:R-:W-:Y:S02]  /*61c0*/  PRMT R34, R34, 0x5410, R8 ;  /* 0x0000541022227816 */ /* 0x000fe40000000008 */
[----:B------:R-:W-:-:S02]  /*61d0*/  PRMT R12, R12, 0x5410, R11 ;  /* 0x000054100c0c7816 */ /* 0x000fc4000000000b */
[----:B------:R-:W-:Y:S02]  /*61e0*/  PRMT R36, R36, 0x5410, R14 ;  /* 0x0000541024247816 */ /* 0x000fe4000000000e */
[----:B------:R-:W-:Y:S02]  /*61f0*/  PRMT R8, R13, 0x5410, R20 ;  /* 0x000054100d087816 */ /* 0x000fe40000000014 */
[----:B------:R-:W-:Y:S01]  /*6200*/  PRMT R11, R15, 0x7610, R11 ;  /* 0x000076100f0b7816 */ /* 0x000fe2000000000b */
[----:B-1----:R-:W-:Y:S01]  /*6210*/  VIADD R10, R0, 0xffffff80 ;  /* 0xffffff80000a7836 */ /* 0x002fe20000000000 */
[----:B------:R-:W-:-:S04]  /*6220*/  PRMT R37, R37, 0x5410, R21 ;  /* 0x0000541025257816 */ /* 0x000fc80000000015 */
[----:B------:R-:W-:-:S04]  /*6230*/  SHF.R.S32.HI R0, RZ, 0x1f, R10 ;  /* 0x0000001fff007819 */ /* 0x000fc8000001140a */
[----:B------:R-:W-:Y:S01]  /*6240*/  LEA.HI R0, R0, R10, RZ, 0x5 ;  /* 0x0000000a00007211 */ /* 0x000fe200078f28ff */
[----:B------:R-:W-:Y:S02]  /*6250*/  IMAD.MOV.U32 R10, RZ, RZ, R5 ;  /* 0x000000ffff0a7224 */ /* 0x000fe400078e0005 */
[--C-:B------:R-:W-:Y:S01]  /*6260*/  IMAD.MOV.U32 R5, RZ, RZ, R7.reuse ;  /* 0x000000ffff057224 */ /* 0x100fe200078e0007 */
[----:B------:R-:W-:Y:S02]  /*6270*/  SHF.R.S32.HI R0, RZ, 0x5, R0 ;  /* 0x00000005ff007819 */ /* 0x000fe40000011400 */
[--C-:B------:R-:W-:Y:S02]  /*6280*/  PRMT R33, R33, 0x5410, R10.reuse ;  /* 0x0000541021217816 */ /* 0x100fe4000000000a */
[----:B------:R-:W-:Y:S01]  /*6290*/  SHF.R.U32.HI R7, RZ, 0x10, R7 ;  /* 0x00000010ff077819 */ /* 0x000fe20000011607 */
[----:B------:R-:W-:Y:S01]  /*62a0*/  IMAD R3, R0, 0x200, R3 ;  /* 0x0000020000037824 */ /* 0x000fe200078e0203 */
[----:B------:R-:W-:-:S03]  /*62b0*/  PRMT R10, R5, 0x7610, R10 ;  /* 0x00007610050a7816 */ /* 0x000fc6000000000a */
[----:B------:R-:W-:-:S04]  /*62c0*/  IMAD R3, R3, 0x2, R2 ;  /* 0x0000000203037824 */ /* 0x000fc800078e0202 */
[C---:B------:R-:W-:Y:S02]  /*62d0*/  VIADD R4, R3.reuse, 0xc400 ;  /* 0x0000c40003047836 */ /* 0x040fe40000000000 */
[----:B------:R-:W-:-:S03]  /*62e0*/  VIADD R0, R3, 0xc440 ;  /* 0x0000c44003007836 */ /* 0x000fc60000000000 */
[----:B------:R-:W-:Y:S01]  /*62f0*/  @P2 IADD3 R0, R4, -0x40, RZ ;  /* 0xffffffc004002810 */ /* 0x000fe20007ffe0ff */
[----:B--2---:R-:W-:Y:S06]  /*6300*/  @!P1 BRA `(.L_x_10864) ;  /* 0x000000ec00cc9947 */ /* 0x004fec0003800000 */
.L_x_11039:
[----:B------:R-:W-:Y:S05]  /*6310*/  BSYNC B1 ;  /* 0x0000000000017941 */ /* 0x000fea0003800000 */
.L_x_10863:
[----:B------:R-:W-:Y:S01]  /*6320*/  BSSY B1, `(.L_x_10865) ;  /* 0x0000058000017945 */ /* 0x000fe20003800000 */
[----:B------:R-:W-:Y:S02]  /*6330*/  PRMT R11, R11, 0x5410, R6 ;  /* 0x000054100b0b7816 */ /* 0x000fe40000000006 */
[----:B------:R-:W-:Y:S01]  /*6340*/  PRMT R10, R10, 0x5410, R7 ;  /* 0x000054100a0a7816 */ /* 0x000fe20000000007 */
[----:B------:R-:W-:Y:S06]  /*6350*/  @P0 BRA `(.L_x_10866) ;  /* 0x0000000400500947 */ /* 0x000fec0003800000 */
[----:B------:R-:W1:Y:S01]  /*6360*/  LDC R5, c[0x0][0x3d4] ;  /* 0x0000f500ff057b82 */ /* 0x000e620000000800 */
[C---:B------:R-:W-:Y:S01]  /*6370*/  VIADD R4, R26.reuse, 0x10 ;  /* 0x000000101a047836 */ /* 0x040fe20000000000 */
[----:B------:R-:W-:Y:S01]  /*6380*/  BSSY B2, `(.L_x_10867) ;  /* 0x000002a000027945 */ /* 0x000fe20003800000 */
[----:B-1----:R-:W-:-:S03]  /*6390*/  ISETP.GE.AND P0, PT, R26, R5, PT ;  /* 0x000000051a00720c */ /* 0x002fc60003f06270 */
[----:B------:R-:W-:-:S10]  /*63a0*/  ISETP.GE.AND P1, PT, R4, R5, PT ;  /* 0x000000050400720c */ /* 0x000fd40003f26270 */
[----:B------:R-:W-:Y:S05]  /*63b0*/  @P0 BRA `(.L_x_10868) ;  /* 0x0000000000980947 */ /* 0x000fea0003800000 */
[----:B------:R-:W1:Y:S01]  /*63c0*/  LDS.128 R4, [R3+0xc400] ;  /* 0x00c4000003047984 */ /* 0x000e620000000c00 */
[----:B------:R-:W-:Y:S02]  /*63d0*/  HADD2.F32 R25, -RZ, R33.H0_H0 ;  /* 0x20000021ff197230 */ /* 0x000fe40000004100 */
[----:B------:R-:W-:Y:S02]  /*63e0*/  HADD2.F32 R21, -RZ, R34.H0_H0 ;  /* 0x20000022ff157230 */ /* 0x000fe40000004100 */
[----:B------:R-:W-:Y:S02]  /*63f0*/  HADD2.F32 R24, -RZ, R36.H0_H0 ;  /* 0x20000024ff187230 */ /* 0x000fe40000004100 */
[----:B0-----:R-:W-:Y:S02]  /*6400*/  HADD2.F32 R27, -RZ, R37.H0_H0 ;  /* 0x20000025ff1b7230 */ /* 0x001fe40000004100 */
[--C-:B-1----:R-:W-:Y:S02]  /*6410*/  HADD2.F32 R13, -RZ, R4.reuse.H0_H0 ;  /* 0x20000004ff0d7230 */ /* 0x102fe40000004100 */
[----:B------:R-:W-:-:S02]  /*6420*/  HADD2.F32 R4, -RZ, R4.H1_H1 ;  /* 0x30000004ff047230 */ /* 0x000fc40000004100 */
[--C-:B------:R-:W-:Y:S02]  /*6430*/  HADD2.F32 R14, -RZ, R5.reuse.H0_H0 ;  /* 0x20000005ff0e7230 */ /* 0x100fe40000004100 */
[----:B------:R-:W-:Y:S02]  /*6440*/  HADD2.F32 R5, -RZ, R5.H1_H1 ;  /* 0x30000005ff057230 */ /* 0x000fe40000004100 */
[C---:B------:R-:W-:Y:S01]  /*6450*/  FMUL.FTZ R28, R4.reuse, R25 ;  /* 0x00000019041c7220 */ /* 0x040fe20000410000 */
[----:B------:R-:W-:Y:S01]  /*6460*/  FMUL.FTZ R4, R4, R21 ;  /* 0x0000001504047220 */ /* 0x000fe20000410000 */
        /* <DEDUP_REMOVED lines=27> */
.L_x_10868:
[----:B------:R-:W-:Y:S05]  /*6620*/  BSYNC B2 ;  /* 0x0000000000027941 */ /* 0x000fea0003800000 */
.L_x_10867:
[----:B------:R-:W-:Y:S05]  /*6630*/  @P1 BRA `(.L_x_10866) ;  /* 0x0000000000981947 */ /* 0x000fea0003800000 */
[----:B-1----:R-:W1:Y:S01]  /*6640*/  LDS.128 R4, [R0] ;  /* 0x0000000000047984 */ /* 0x002e620000000c00 */
[--C-:B------:R-:W-:Y:S02]  /*6650*/  HADD2.F32 R25, -RZ, R12.reuse.H0_H0 ;  /* 0x2000000cff197230 */ /* 0x100fe40000004100 */
[----:B------:R-:W-:Y:S02]  /*6660*/  HADD2.F32 R21, -RZ, R12.H1_H1 ;  /* 0x3000000cff157230 */ /* 0x000fe40000004100 */
[--C-:B------:R-:W-:Y:S02]  /*6670*/  HADD2.F32 R24, -RZ, R11.reuse.H0_H0 ;  /* 0x2000000bff187230 */ /* 0x100fe40000004100 */
[----:B0-----:R-:W-:Y:S02]  /*6680*/  HADD2.F32 R27, -RZ, R11.H1_H1 ;  /* 0x3000000bff1b7230 */ /* 0x001fe40000004100 */
        /* <DEDUP_REMOVED lines=16> */
[----:B------:R-:W-:Y:S02]  /*6790*/  HADD2.F32 R13, -RZ, R10.H0_H0 ;  /* 0x2000000aff0d7230 */ /* 0x000fe40000004100 */
[----:B------:R-:W-:Y:S02]  /*67a0*/  HADD2.F32 R4, -RZ, R8.H0_H0 ;  /* 0x20000008ff047230 */ /* 0x000fe40000004100 */
        /* <DEDUP_REMOVED lines=15> */
.L_x_10866:
[----:B------:R-:W-:Y:S05]  /*68a0*/  BSYNC B1 ;  /* 0x0000000000017941 */ /* 0x000fea0003800000 */
.L_x_10865:
[----:B-12---:R-:W-:-:S05]  /*68b0*/  VIADD R4, R18, 0x60 ;  /* 0x0000006012047836 */ /* 0x006fca0000000000 */
[----:B------:R-:W-:-:S13]  /*68c0*/  ISETP.GE.AND P0, PT, R4, R9, PT ;  /* 0x000000090400720c */ /* 0x000fda0003f06270 */
[----:B------:R-:W-:Y:S05]  /*68d0*/  @P0 BRA `(.L_x_10869) ;  /* 0x00000014000c0947 */ /* 0x000fea0003800000 */
[----:B------:R-:W1:Y:S01]  /*68e0*/  LDC R5, c[0x0][0x3d4] ;  /* 0x0000f500ff057b82 */ /* 0x000e620000000800 */
[C---:B------:R-:W-:Y:S01]  /*68f0*/  VIADD R4, R26.reuse, 0x10 ;  /* 0x000000101a047836 */ /* 0x040fe20000000000 */
[----:B------:R-:W-:Y:S01]  /*6900*/  BSSY B1, `(.L_x_10870) ;  /* 0x000002a000017945 */ /* 0x000fe20003800000 */
[----:B-1----:R-:W-:-:S03]  /*6910*/  ISETP.GE.AND P0, PT, R26, R5, PT ;  /* 0x000000051a00720c */ /* 0x002fc60003f06270 */
[----:B------:R-:W-:-:S10]  /*6920*/  ISETP.GE.AND P1, PT, R4, R5, PT ;  /* 0x000000050400720c */ /* 0x000fd40003f26270 */
[----:B------:R-:W-:Y:S05]  /*6930*/  @P0 BRA `(.L_x_10871) ;  /* 0x0000000000980947 */ /* 0x000fea0003800000 */
[----:B------:R-:W1:Y:S01]  /*6940*/  LDS.128 R4, [R3+0xf400] ;  /* 0x00f4000003047984 */ /* 0x000e620000000c00 */
[----:B0-----:R-:W-:Y:S02]  /*6950*/  HADD2.F32 R27, -RZ, R33.H0_H0 ;  /* 0x20000021ff1b7230 */ /* 0x001fe40000004100 */
[----:B------:R-:W-:Y:S02]  /*6960*/  HADD2.F32 R21, -RZ, R34.H0_H0 ;  /* 0x20000022ff157230 */ /* 0x000fe40000004100 */
[----:B------:R-:W-:Y:S02]  /*6970*/  HADD2.F32 R29, -RZ, R37.H0_H0 ;  /* 0x20000025ff1d7230 */ /* 0x000fe40000004100 */
[----:B------:R-:W-:Y:S02]  /*6980*/  HADD2.F32 R25, -RZ, R36.H0_H0 ;  /* 0x20000024ff197230 */ /* 0x000fe40000004100 */
[----:B------:R-:W-:Y:S02]  /*6990*/  HADD2.F32 R30, -RZ, R33.H1_H1 ;  /* 0x30000021ff1e7230 */ /* 0x000fe40000004100 */
[----:B------:R-:W-:-:S02]  /*69a0*/  HADD2.F32 R28, -RZ, R34.H1_H1 ;  /* 0x30000022ff1c7230 */ /* 0x000fc40000004100 */
[--C-:B-1----:R-:W-:Y:S02]  /*69b0*/  HADD2.F32 R9, -RZ, R4.reuse.H0_H0 ;  /* 0x20000004ff097230 */ /* 0x102fe40000004100 */
[----:B------:R-:W-:Y:S02]  /*69c0*/  HADD2.F32 R4, -RZ, R4.H1_H1 ;  /* 0x30000004ff047230 */ /* 0x000fe40000004100 */
[--C-:B------:R-:W-:Y:S02]  /*69d0*/  HADD2.F32 R13, -RZ, R5.reuse.H0_H0 ;  /* 0x20000005ff0d7230 */ /* 0x100fe40000004100 */
[----:B------:R-:W-:Y:S02]  /*69e0*/  HADD2.F32 R5, -RZ, R5.H1_H1 ;  /* 0x30000005ff057230 */ /* 0x000fe40000004100 */
[-C--:B------:R-:W-:Y:S01]  /*69f0*/  FMUL.FTZ R20, R27, R4.reuse ;  /* 0x000000041b147220 */ /* 0x080fe20000410000 */
[----:B------:R-:W-:Y:S01]  /*6a00*/  FMUL.FTZ R24, R21, R4 ;  /* 0x0000000415187220 */ /* 0x000fe20000410000 */
[----:B------:R-:W-:-:S02]  /*6a10*/  HADD2.F32 R14, -RZ, R6.H0_H0 ;  /* 0x20000006ff0e7230 */ /* 0x000fc40000004100 */
[----:B------:R-:W-:Y:S01]  /*6a20*/  FMUL.FTZ R26, R29, R5 ;  /* 0x000000051d1a7220 */ /* 0x000fe20000410000 */
[----:B------:R-:W-:Y:S01]  /*6a30*/  FFMA.FTZ R4, R21, R9, -R20 ;  /* 0x0000000915047223 */ /* 0x000fe20000010814 */
[----:B------:R-:W-:Y:S01]  /*6a40*/  FMUL.FTZ R20, R25, R5 ;  /* 0x0000000519147220 */ /* 0x000fe20000410000 */
[--C-:B------:R-:W-:Y:S02]  /*6a50*/  HADD2.F32 R15, -RZ, R7.reuse.H0_H0 ;  /* 0x20000007ff0f7230 */ /* 0x100fe40000004100 */
[----:B------:R-:W-:Y:S01]  /*6a60*/  FFMA.FTZ R9, R27, R9, R24 ;  /* 0x000000091b097223 */ /* 0x000fe20000010018 */
        /* <DEDUP_REMOVED lines=19> */
.L_x_10871:
[----:B------:R-:W-:Y:S05]  /*6ba0*/  BSYNC B1 ;  /* 0x0000000000017941 */ /* 0x000fea0003800000 */
.L_x_10870:
[----:B------:R-:W-:Y:S05]  /*6bb0*/  @P1 BRA `(.L_x_10869) ;  /* 0x0000001000541947 */ /* 0x000fea0003800000 */
[----:B-1----:R-:W1:Y:S01]  /*6bc0*/  LDS.128 R4, [R0+0x3000] ;  /* 0x0030000000047984 */ /* 0x002e620000000c00 */
[--C-:B------:R-:W-:Y:S02]  /*6bd0*/  HADD2.F32 R21, -RZ, R12.reuse.H0_H0 ;  /* 0x2000000cff157230 */ /* 0x100fe40000004100 */
[----:B------:R-:W-:Y:S02]  /*6be0*/  HADD2.F32 R13, -RZ, R12.H1_H1 ;  /* 0x3000000cff0d7230 */ /* 0x000fe40000004100 */
[--C-:B------:R-:W-:Y:S02]  /*6bf0*/  HADD2.F32 R25, -RZ, R11.reuse.H1_H1 ;  /* 0x3000000bff197230 */ /* 0x100fe40000004100 */
[----:B------:R-:W-:Y:S02]  /*6c00*/  HADD2.F32 R15, -RZ, R11.H0_H0 ;  /* 0x2000000bff0f7230 */ /* 0x000fe40000004100 */
[--C-:B-1----:R-:W-:Y:S02]  /*6c10*/  HADD2.F32 R3, -RZ, R4.reuse.H0_H0 ;  /* 0x20000004ff037230 */ /* 0x102fe40000004100 */
        /* <DEDUP_REMOVED lines=16> */
[--C-:B------:R-:W-:Y:S02]  /*6d20*/  HADD2.F32 R21, -RZ, R10.reuse.H0_H0 ;  /* 0x2000000aff157230 */ /* 0x100fe40000004100 */
[----:B------:R-:W-:Y:S01]  /*6d30*/  HADD2.F32 R24, -RZ, R10.H1_H1 ;  /* 0x3000000aff187230 */ /* 0x000fe20000004100 */
[----:B------:R-:W-:Y:S01]  /*6d40*/  F2FP.F16.F32.PACK_AB R5, R14, R5 ;  /* 0x000000050e05723e */ /* 0x000fe200000000ff */
[----:B------:R-:W-:-:S02]  /*6d50*/  HADD2.F32 R15, -RZ, R8.H0_H0 ;  /* 0x20000008ff0f7230 */ /* 0x000fc40000004100 */
        /* <DEDUP_REMOVED lines=13> */
.L_x_10856:
[----:B------:R-:W0:Y:S01]  /*6e30*/  LDC R21, c[0x0][0x3d4] ;  /* 0x0000f500ff157b82 */ /* 0x000e220000000800 */
[----:B------:R-:W-:Y:S01]  /*6e40*/  IMAD R25, R33, -0xc0, R25 ;  /* 0xffffff4021197824 */ /* 0x000fe200078e0219 */
[----:B------:R-:W2:Y:S01]  /*6e50*/  LDL R8, [R1+0x50] ;  /* 0x0000500001087983 */ /* 0x000ea20000100800 */
[----:B------:R-:W-:Y:S02]  /*6e60*/  CS2R R4, SRZ ;  /* 0x0000000000047805 */ /* 0x000fe4000001ff00 */
[----:B------:R-:W-:Y:S02]  /*6e70*/  CS2R R6, SRZ ;  /* 0x0000000000067805 */ /* 0x000fe4000001ff00 */
[----:B------:R-:W-:Y:S02]  /*6e80*/  CS2R R26, SRZ ;  /* 0x00000000001a7805 */ /* 0x000fe4000001ff00 */
[----:B------:R-:W-:Y:S02]  /*6e90*/  VIMNMX R3, R25, 0xc0, PT ;  /* 0x000000c019037848 */ /* 0x000fe40003fe0100 */
[----:B------:R-:W-:-:S02]  /*6ea0*/  CS2R R24, SRZ ;  /* 0x0000000000187805 */ /* 0x000fc4000001ff00 */
[----:B0-----:R-:W-:-:S04]  /*6eb0*/  ISETP.GE.AND P0, PT, R16, R21, PT ;  /* 0x000000151000720c */ /* 0x001fc80003f06270 */
[----:B------:R-:W-:-:S13]  /*6ec0*/  ISETP.GE.OR P1, PT, R18, R3, P0 ;  /* 0x000000031200720c */ /* 0x000fda0000726670 */
[----:B------:R0:W5:Y:S04]  /*6ed0*/  @!P1 LDG.E.128 R4, desc[UR56][R42.64] ;  /* 0x000000382a049981 */ /* 0x000168000c1e1d00 */
[----:B------:R0:W5:Y:S01]  /*6ee0*/  @!P1 LDG.E.128 R24, desc[UR56][R40.64] ;  /* 0x0000003828189981 */ /* 0x000162000c1e1d00 */
[----:B------:R-:W-:Y:S01]  /*6ef0*/  UMOV UR4, 0xffffffff ;  /* 0xffffffff00047882 */ /* 0x000fe20000000000 */
[----:B--2---:R-:W-:Y:S02]  /*6f00*/  LEA.HI R0, R8, R8, RZ, 0x1 ;  /* 0x0000000808007211 */ /* 0x004fe400078f08ff */
[----:B0-----:R-:W-:Y:S05]  /*6f10*/  BRA.DIV UR4, `(.L_x_10872) ;  /* 0x000000e204dc7947 */ /* 0x001fea000b800000 */
.L_x_11042:
[----:B------:R-:W-:Y:S01]  /*6f20*/  UMOV UR4, 0xffffffff ;  /* 0xffffffff00047882 */ /* 0x000fe20000000000 */
[----:B------:R-:W-:Y:S02]  /*6f30*/  LOP3.LUT R0, R0, 0xfffffffe, RZ, 0xc0, !PT ;  /* 0xfffffffe00007812 */ /* 0x000fe400078ec0ff */
[----:B------:R-:W-:Y:S05]  /*6f40*/  BRA.DIV UR4, `(.L_x_10873) ;  /* 0x000000e204f87947 */ /* 0x000fea000b800000 */
.L_x_11045:
[----:B------:R-:W-:Y:S01]  /*6f50*/  UMOV UR4, 0xffffffff ;  /* 0xffffffff00047882 */ /* 0x000fe20000000000 */
[----:B------:R-:W-:Y:S02]  /*6f60*/  IMAD.IADD R0, R8, 0x1, -R0 ;  /* 0x0000000108007824 */ /* 0x000fe400078e0a00 */
[----:B------:R-:W-:Y:S05]  /*6f70*/  BRA.DIV UR4, `(.L_x_10874) ;  /* 0x000000e604147947 */ /* 0x000fea000b800000 */
.L_x_11048:
[----:B------:R-:W-:Y:S01]  /*6f80*/  UMOV UR4, 0xffffffff ;  /* 0xffffffff00047882 */ /* 0x000fe20000000000 */
[----:B------:R-:W-:Y:S02]  /*6f90*/  SHF.L.U32 R9, R0, 0x1f, RZ ;  /* 0x0000001f00097819 */ /* 0x000fe400000006ff */
[----:B------:R-:W-:Y:S05]  /*6fa0*/  BRA.DIV UR4, `(.L_x_10875) ;  /* 0x000000e604307947 */ /* 0x000fea000b800000 */
.L_x_11051:
[----:B------:R-:W0:Y:S01]  /*6fb0*/  SYNCS.PHASECHK.TRANS64.TRYWAIT P1, [R2+URZ+0x30800], R9 ;  /* 0x03080009020075a7 */ /* 0x000e22000802017f */
[C---:B------:R-:W-:Y:S01]  /*6fc0*/  VIADD R0, R18.reuse, 0x60 ;  /* 0x0000006012007836 */ /* 0x040fe20000000000 */
[-C--:B------:R-:W-:Y:S01]  /*6fd0*/  ISETP.GE.OR P2, PT, R18, R3.reuse, P0 ;  /* 0x000000031200720c */ /* 0x080fe20000746670 */
[----:B-----5:R-:W-:Y:S01]  /*6fe0*/  IMAD.MOV.U32 R15, RZ, RZ, R5 ;  /* 0x000000ffff0f7224 */ /* 0x020fe200078e0005 */
[----:B------:R-:W-:Y:S01]  /*6ff0*/  MOV R20, R4 ;  /* 0x0000000400147202 */ /* 0x000fe20000000f00 */
[----:B------:R-:W-:Y:S01]  /*7000*/  IMAD.MOV.U32 R12, RZ, RZ, R6 ;  /* 0x000000ffff0c7224 */ /* 0x000fe200078e0006 */
[----:B------:R-:W-:Y:S01]  /*7010*/  ISETP.GE.OR P0, PT, R0, R3, P0 ;  /* 0x000000030000720c */ /* 0x000fe20000706670 */
[----:B------:R-:W-:Y:S01]  /*7020*/  IMAD.MOV.U32 R0, RZ, RZ, R7 ;  /* 0x000000ffff007224 */ /* 0x000fe200078e0007 */
[--C-:B------:R-:W-:Y:S01]  /*7030*/  SHF.R.U64 R3, R4, 0x10, R5.reuse ;  /* 0x0000001004037819 */ /* 0x100fe20000001205 */
[----:B------:R-:W-:Y:S01]  /*7040*/  IMAD.MOV.U32 R45, RZ, RZ, R24 ;  /* 0x000000ffff2d7224 */ /* 0x000fe200078e0018 */
[----:B------:R-:W-:Y:S01]  /*7050*/  SHF.R.U32.HI R13, RZ, 0x10, R5 ;  /* 0x00000010ff0d7819 */ /* 0x000fe20000011605 */
[----:B------:R-:W-:Y:S01]  /*7060*/  BSSY B1, `(.L_x_10876) ;  /* 0x0000017000017945 */ /* 0x000fe20003800000 */
[----:B------:R-:W-:-:S02]  /*7070*/  SHF.R.U64 R4, R6, 0x10, R7 ;  /* 0x0000001006047819 */ /* 0x000fc40000001207 */
[----:B------:R-:W-:Y:S02]  /*7080*/  SHF.R.U32.HI R5, RZ, 0x10, R7 ;  /* 0x00000010ff057819 */ /* 0x000fe40000011607 */
[--C-:B------:R-:W-:Y:S02]  /*7090*/  PRMT R15, R15, 0x5410, R3.reuse ;  /* 0x000054100f0f7816 */ /* 0x100fe40000000003 */
[----:B------:R-:W-:Y:S01]  /*70a0*/  PRMT R3, R4, 0x7610, R3 ;  /* 0x0000761004037816 */ /* 0x000fe20000000003 */
[----:B------:R-:W-:Y:S01]  /*70b0*/  IMAD.MOV.U32 R4, RZ, RZ, R25 ;  /* 0x000000ffff047224 */ /* 0x000fe200078e0019 */
[----:B------:R-:W-:Y:S01]  /*70c0*/  PRMT R0, R5, 0x5410, R0 ;  /* 0x0000541005007816 */ /* 0x000fe20000000000 */
[----:B------:R-:W-:Y:S01]  /*70d0*/  IMAD.MOV.U32 R5, RZ, RZ, R27 ;  /* 0x000000ffff057224 */ /* 0x000fe200078e001b */
[----:B------:R-:W-:Y:S02]  /*70e0*/  PRMT R20, R20, 0x5410, R20 ;  /* 0x0000541014147816 */ /* 0x000fe40000000014 */
[----:B------:R-:W-:-:S02]  /*70f0*/  PRMT R12, R12, 0x5410, R12 ;  /* 0x000054100c0c7816 */ /* 0x000fc4000000000c */
[--C-:B------:R-:W-:Y:S02]  /*7100*/  SHF.R.U64 R6, R24, 0x10, R25.reuse ;  /* 0x0000001018067819 */ /* 0x100fe40000001219 */
[----:B------:R-:W-:Y:S02]  /*7110*/  SHF.R.U32.HI R7, RZ, 0x10, R25 ;  /* 0x00000010ff077819 */ /* 0x000fe40000011619 */
[----:B------:R-:W-:Y:S02]  /*7120*/  MOV R14, R26 ;  /* 0x0000001a000e7202 */ /* 0x000fe40000000f00 */
[--C-:B------:R-:W-:Y:S02]  /*7130*/  SHF.R.U64 R8, R26, 0x10, R27.reuse ;  /* 0x000000101a087819 */ /* 0x100fe4000000121b */
[----:B------:R-:W-:Y:S02]  /*7140*/  SHF.R.U32.HI R10, RZ, 0x10, R27 ;  /* 0x00000010ff0a7819 */ /* 0x000fe4000001161b */
[----:B------:R-:W-:Y:S01]  /*7150*/  PRMT R20, R4, 0x7610, R20 ;  /* 0x0000761004147816 */ /* 0x000fe20000000014 */
[----:B------:R-:W-:Y:S01]  /*7160*/  IMAD.IADD R4, R16, 0x1, R21 ;  /* 0x0000000110047824 */ /* 0x000fe200078e0215 */
[----:B------:R-:W-:-:S02]  /*7170*/  PRMT R45, R45, 0x5410, R6 ;  /* 0x000054102d2d7816 */ /* 0x000fc40000000006 */
[----:B------:R-:W-:Y:S02]  /*7180*/  PRMT R14, R14, 0x5410, R7 ;  /* 0x000054100e0e7816 */ /* 0x000fe40000000007 */
[----:B------:R-:W-:Y:S02]  /*7190*/  PRMT R3, R3, 0x5410, R5 ;  /* 0x0000541003037816 */ /* 0x000fe40000000005 */
[----:B------:R-:W-:Y:S02]  /*71a0*/  PRMT R13, R13, 0x5410, R8 ;  /* 0x000054100d0d7816 */ /* 0x000fe40000000008 */
[----:B------:R-:W-:Y:S01]  /*71b0*/  PRMT R12, R10, 0x7610, R12 ;  /* 0x000076100a0c7816 */ /* 0x000fe2000000000c */
[----:B0-----:R-:W-:Y:S06]  /*71c0*/  @!P1 BRA `(.L_x_10877) ;  /* 0x000000e000d09947 */ /* 0x001fec0003800000 */
.L_x_11052:
[----:B------:R-:W-:Y:S05]  /*71d0*/  BSYNC B1 ;  /* 0x0000000000017941 */ /* 0x000fea0003800000 */
.L_x_10876:
[----:B------:R-:W-:Y:S01]  /*71e0*/  BSSY B1, `(.L_x_10878) ;  /* 0x000005f000017945 */ /* 0x000fe20003800000 */
[----:B------:R-:W-:-:S03]  /*71f0*/  LOP3.LUT R24, R4, 0x38, RZ, 0xc0, !PT ;  /* 0x0000003804187812 */ /* 0x000fc600078ec0ff */
[----:B------:R-:W-:Y:S05]  /*7200*/  @P2 BRA `(.L_x_10879) ;  /* 0x0000000400702947 */ /* 0x000fea0003800000 */
[----:B------:R-:W2:Y:S01]  /*7210*/  LDL R6, [R1+0x28] ;  /* 0x0000280001067983 */ /* 0x000ea20000100800 */
[----:B------:R-:W1:Y:S02]  /*7220*/  S2R R5, SR_TID.X ;  /* 0x0000000000057919 */ /* 0x000e640000002100 */
[----:B-1----:R-:W-:-:S05]  /*7230*/  VIADD R5, R5, 0xffffff80 ;  /* 0xffffff8005057836 */ /* 0x002fca0000000000 */
[----:B------:R-:W-:-:S04]  /*7240*/  SHF.R.S32.HI R10, RZ, 0x1f, R5 ;  /* 0x0000001fff0a7819 */ /* 0x000fc80000011405 */
[----:B------:R-:W-:-:S04]  /*7250*/  LEA.HI R10, R10, R5, RZ, 0x5 ;  /* 0x000000050a0a7211 */ /* 0x000fc800078f28ff */
[----:B------:R-:W-:Y:S01]  /*7260*/  SHF.R.S32.HI R10, RZ, 0x5, R10 ;  /* 0x00000005ff0a7819 */ /* 0x000fe2000001140a */
[--C-:B------:R-:W-:Y:S02]  /*7270*/  HADD2.F32 R34, -RZ, R45.reuse.H0_H0 ;  /* 0x2000002dff227230 */ /* 0x100fe40000004100 */
[----:B------:R-:W-:Y:S02]  /*7280*/  HADD2.F32 R32, -RZ, R20.H1_H1 ;  /* 0x30000014ff207230 */ /* 0x000fe40000004100 */
[----:B------:R-:W-:Y:S02]  /*7290*/  HADD2.F32 R37, -RZ, R45.H1_H1 ;  /* 0x3000002dff257230 */ /* 0x000fe40000004100 */
[----:B------:R-:W-:Y:S02]  /*72a0*/  HADD2.F32 R33, -RZ, R15.H1_H1 ;  /* 0x3000000fff217230 */ /* 0x000fe40000004100 */
[----:B--2---:R-:W-:-:S05]  /*72b0*/  IMAD.SHL.U32 R4, R6, 0x40, RZ ;  /* 0x0000004006047824 */ /* 0x004fca00078e00ff */
[----:B------:R-:W-:-:S04]  /*72c0*/  LOP3.LUT R7, R4, 0x1c0, RZ, 0xc0, !PT ;  /* 0x000001c004077812 */ /* 0x000fc800078ec0ff */
[--C-:B0-----:R-:W-:Y:S02]  /*72d0*/  SHF.R.U32.HI R9, RZ, 0x3, R7.reuse ;  /* 0x00000003ff097819 */ /* 0x101fe40000011607 */
[----:B------:R-:W-:Y:S02]  /*72e0*/  LOP3.LUT R4, R7, 0x38, R16, 0xf8, !PT ;  /* 0x0000003807047812 */ /* 0x000fe400078ef810 */
[----:B------:R-:W-:Y:S02]  /*72f0*/  LOP3.LUT R8, R9, R24, R7, 0x1e, !PT ;  /* 0x0000001809087212 */ /* 0x000fe400078e1e07 */
[----:B------:R-:W-:-:S03]  /*7300*/  LOP3.LUT R4, R4, R9, RZ, 0x3c, !PT ;  /* 0x0000000904047212 */ /* 0x000fc600078e3cff */
[C---:B------:R-:W-:Y:S02]  /*7310*/  IMAD R9, R10.reuse, 0x200, R8 ;  /* 0x000002000a097824 */ /* 0x040fe400078e0208 */
[----:B------:R-:W-:Y:S02]  /*7320*/  IMAD R5, R10, 0x200, R4 ;  /* 0x000002000a057824 */ /* 0x000fe400078e0204 */
[----:B------:R-:W-:-:S03]  /*7330*/  IMAD R44, R9, 0x2, R2 ;  /* 0x00000002092c7824 */ /* 0x000fc600078e0202 */
[----:B------:R-:W-:Y:S02]  /*7340*/  LEA R42, R5, R2, 0x1 ;  /* 0x00000002052a7211 */ /* 0x000fe400078e08ff */
[----:B------:R-:W0:Y:S04]  /*7350*/  LDS.128 R8, [R44+0xc400] ;  /* 0x00c400002c087984 */ /* 0x000e280000000c00 */
[----:B------:R-:W1:Y:S01]  /*7360*/  LDS.128 R4, [R42+0xc400] ;  /* 0x00c400002a047984 */ /* 0x000e620000000c00 */
[----:B0-----:R-:W-:Y:S02]  /*7370*/  HADD2.F32 R28, -RZ, R8.H0_H0 ;  /* 0x20000008ff1c7230 */ /* 0x001fe40000004100 */
[----:B-1----:R-:W-:-:S03]  /*7380*/  HADD2.F32 R21, -RZ, R4.H0_H0 ;  /* 0x20000004ff157230 */ /* 0x002fc60000004100 */
[C---:B------:R-:W-:Y:S01]  /*7390*/  FMUL.FTZ R36, R28.reuse, R34 ;  /* 0x000000221c247220 */ /* 0x040fe20000410000 */
[-C--:B------:R-:W-:Y:S01]  /*73a0*/  FMUL.FTZ R28, R28, R32.reuse ;  /* 0x000000201c1c7220 */ /* 0x080fe20000410000 */
[----:B------:R-:W-:Y:S02]  /*73b0*/  HADD2.F32 R8, -RZ, R8.H1_H1 ;  /* 0x30000008ff087230 */ /* 0x000fe40000004100 */
[C---:B------:R-:W-:Y:S01]  /*73c0*/  FFMA.FTZ R36, R21.reuse, R32, -R36 ;  /* 0x0000002015247223 */ /* 0x040fe20000010824 */
[----:B------:R-:W-:Y:S02]  /*73d0*/  HADD2.F32 R29, -RZ, R9.H0_H0 ;  /* 0x20000009ff1d7230 */ /* 0x000fe40000004100 */
[----:B------:R-:W-:Y:S01]  /*73e0*/  FFMA.FTZ R34, R21, R34, R28 ;  /* 0x0000002215227223 */ /* 0x000fe2000001001c */
[----:B------:R-:W-:Y:S02]  /*73f0*/  HADD2.F32 R32, -RZ, R20.H0_H0 ;  /* 0x20000014ff207230 */ /* 0x000fe40000004100 */
[----:B------:R-:W-:-:S02]  /*7400*/  HADD2.F32 R28, -RZ, R15.H0_H0 ;  /* 0x2000000fff1c7230 */ /* 0x000fc40000004100 */
[C---:B------:R-:W-:Y:S01]  /*7410*/  FMUL.FTZ R39, R8.reuse, R37 ;  /* 0x0000002508277220 */ /* 0x040fe20000410000 */
[----:B------:R-:W-:Y:S02]  /*7420*/  HADD2.F32 R4, -RZ, R4.H1_H1 ;  /* 0x30000004ff047230 */ /* 0x000fe40000004100 */
[-C--:B------:R-:W-:Y:S01]  /*7430*/  FMUL.FTZ R21, R8, R33.reuse ;  /* 0x0000002108157220 */ /* 0x080fe20000410000 */
[----:B------:R-:W-:Y:S02]  /*7440*/  HADD2.F32 R25, -RZ, R5.H0_H0 ;  /* 0x20000005ff197230 */ /* 0x000fe40000004100 */
[C---:B------:R-:W-:Y:S01]  /*7450*/  FMUL.FTZ R38, R29.reuse, R32 ;  /* 0x000000201d267220 */ /* 0x040fe20000410000 */
[----:B------:R-:W-:Y:S01]  /*7460*/  FMUL.FTZ R29, R29, R28 ;  /* 0x0000001c1d1d7220 */ /* 0x000fe20000410000 */
[C---:B------:R-:W-:Y:S01]  /*7470*/  FFMA.FTZ R39, R4.reuse, R33, -R39 ;  /* 0x0000002104277223 */ /* 0x040fe20000010827 */
[----:B------:R-:W-:Y:S01]  /*7480*/  FFMA.FTZ R37, R4, R37, R21 ;  /* 0x0000002504257223 */ /* 0x000fe20000010015 */
[----:B------:R-:W-:-:S02]  /*7490*/  HADD2.F32 R9, -RZ, R9.H1_H1 ;  /* 0x30000009ff097230 */ /* 0x000fc40000004100 */
[C---:B------:R-:W-:Y:S01]  /*74a0*/  FFMA.FTZ R38, R25.reuse, R28, -R38 ;  /* 0x0000001c19267223 */ /* 0x040fe20000010826 */
[----:B------:R-:W-:Y:S02]  /*74b0*/  HADD2.F32 R8, -RZ, R14.H1_H1 ;  /* 0x3000000eff087230 */ /* 0x000fe40000004100 */
[----:B------:R-:W-:Y:S01]  /*74c0*/  FFMA.FTZ R32, R25, R32, R29 ;  /* 0x0000002019207223 */ /* 0x000fe2000001001d */
[----:B------:R-:W-:Y:S02]  /*74d0*/  HADD2.F32 R4, -RZ, R13.H0_H0 ;  /* 0x2000000dff047230 */ /* 0x000fe40000004100 */
[----:B------:R-:W-:Y:S02]  /*74e0*/  HADD2.F32 R30, -RZ, R10.H0_H0 ;  /* 0x2000000aff1e7230 */ /* 0x000fe40000004100 */
[----:B------:R-:W-:Y:S02]  /*74f0*/  HADD2.F32 R25, -RZ, R14.H0_H0 ;  /* 0x2000000eff197230 */ /* 0x000fe40000004100 */
[----:B------:R-:W-:-:S02]  /*7500*/  HADD2.F32 R21, -RZ, R12.H1_H1 ;  /* 0x3000000cff157230 */ /* 0x000fc40000004100 */
[C---:B------:R-:W-:Y:S01]  /*7510*/  FMUL.FTZ R28, R9.reuse, R8 ;  /* 0x00000008091c7220 */ /* 0x040fe20000410000 */
[----:B------:R-:W-:Y:S02]  /*7520*/  HADD2.F32 R5, -RZ, R5.H1_H1 ;  /* 0x30000005ff057230 */ /* 0x000fe40000004100 */
[----:B------:R-:W-:Y:S01]  /*7530*/  FMUL.FTZ R40, R9, R4 ;  /* 0x0000000409287220 */ /* 0x000fe20000410000 */
[----:B------:R-:W-:Y:S02]  /*7540*/  HADD2.F32 R26, -RZ, R6.H0_H0 ;  /* 0x20000006ff1a7230 */ /* 0x000fe40000004100 */
[C---:B------:R-:W-:Y:S01]  /*7550*/  FMUL.FTZ R43, R30.reuse, R25 ;  /* 0x000000191e2b7220 */ /* 0x040fe20000410000 */
[----:B------:R-:W-:Y:S02]  /*7560*/  HADD2.F32 R10, -RZ, R10.H1_H1 ;  /* 0x3000000aff0a7230 */ /* 0x000fe40000004100 */
[----:B------:R-:W-:Y:S01]  /*7570*/  FMUL.FTZ R30, R30, R21 ;  /* 0x000000151e1e7220 */ /* 0x000fe20000410000 */
[----:B------:R-:W-:-:S02]  /*7580*/  HADD2.F32 R29, -RZ, R13.H1_H1 ;  /* 0x3000000dff1d7230 */ /* 0x000fc40000004100 */
[----:B------:R-:W-:Y:S02]  /*7590*/  HADD2.F32 R9, -RZ, R3.H0_H0 ;  /* 0x20000003ff097230 */ /* 0x000fe40000004100 */
[C---:B------:R-:W-:Y:S01]  /*75a0*/  FFMA.FTZ R33, R5.reuse, R4, -R28 ;  /* 0x0000000405217223 */ /* 0x040fe2000001081c */
[----:B------:R-:W-:Y:S01]  /*75b0*/  FFMA.FTZ R41, R5, R8, R40 ;  /* 0x0000000805297223 */ /* 0x000fe20000010028 */
[----:B------:R-:W-:Y:S01]  /*75c0*/  FFMA.FTZ R43, R26, R21, -R43 ;  /* 0x000000151a2b7223 */ /* 0x000fe2000001082b */
[----:B------:R-:W-:Y:S02]  /*75d0*/  HADD2.F32 R6, -RZ, R6.H1_H1 ;  /* 0x30000006ff067230 */ /* 0x000fe40000004100 */
[----:B------:R-:W-:Y:S01]  /*75e0*/  FMUL.FTZ R5, R10, R29 ;  /* 0x0000001d0a057220 */ /* 0x000fe20000410000 */
[--C-:B------:R-:W-:Y:S02]  /*75f0*/  HADD2.F32 R31, -RZ, R11.reuse.H0_H0 ;  /* 0x2000000bff1f7230 */ /* 0x100fe40000004100 */
[----:B------:R-:W-:Y:S01]  /*7600*/  FFMA.FTZ R30, R26, R25, R30 ;  /* 0x000000191a1e7223 */ /* 0x000fe2000001001e */
[----:B------:R-:W-:Y:S01]  /*7610*/  FMUL.FTZ R21, R10, R9 ;  /* 0x000000090a157220 */ /* 0x000fe20000410000 */
[----:B------:R-:W-:-:S02]  /*7620*/  HADD2.F32 R11, -RZ, R11.H1_H1 ;  /* 0x3000000bff0b7230 */ /* 0x000fc40000004100 */
[----:B------:R-:W-:Y:S02]  /*7630*/  HADD2.F32 R10, -RZ, R3.H1_H1 ;  /* 0x30000003ff0a7230 */ /* 0x000fe40000004100 */
[----:B------:R-:W-:Y:S02]  /*7640*/  HADD2.F32 R26, -RZ, R12.H0_H0 ;  /* 0x2000000cff1a7230 */ /* 0x000fe40000004100 */
[--C-:B------:R-:W-:Y:S02]  /*7650*/  HADD2.F32 R4, -RZ, R0.reuse.H1_H1 ;  /* 0x30000000ff047230 */ /* 0x100fe40000004100 */
[----:B------:R-:W-:Y:S02]  /*7660*/  HADD2.F32 R8, -RZ, R0.H0_H0 ;  /* 0x20000000ff087230 */ /* 0x000fe40000004100 */
[C---:B------:R-:W-:Y:S01]  /*7670*/  FFMA.FTZ R28, R6.reuse, R9, -R5 ;  /* 0x00000009061c7223 */ /* 0x040fe20000010805 */
        /* <DEDUP_REMOVED lines=19> */
[----:B------:R1:W-:Y:S04]  /*77b0*/  STS.128 [R42+0xc400], R4 ;  /* 0x00c400042a007388 */ /* 0x0003e80000000c00 */
[----:B------:R1:W-:Y:S02]  /*77c0*/  STS.128 [R44+0xc400], R8 ;  /* 0x00c400082c007388 */ /* 0x0003e40000000c00 */
.L_x_10879:
[----:B------:R-:W-:Y:S05]  /*77d0*/  BSYNC B1 ;  /* 0x0000000000017941 */ /* 0x000fea0003800000 */
.L_x_10878:
[----:B------:R-:W-:Y:S05]  /*77e0*/  @P0 BRA `(.L_x_10869) ;  /* 0x0000000400480947 */ /* 0x000fea0003800000 */
[----:B-1----:R-:W0:Y:S01]  /*77f0*/  LDL R8, [R1+0x38] ;  /* 0x0000380001087983 */ /* 0x002e220000100800 */
[----:B------:R-:W-:-:S03]  /*7800*/  SHF.R.U32.HI R4, RZ, 0x3, R157 ;  /* 0x00000003ff047819 */ /* 0x000fc6000001169d */
[----:B------:R-:W2:Y:S01]  /*7810*/  LDL R38, [R1+0x5c] ;  /* 0x00005c0001267983 */ /* 0x000ea20000100800 */
[----:B------:R-:W-:Y:S01]  /*7820*/  LOP3.LUT R24, R4, R24, R157, 0x1e, !PT ;  /* 0x0000001804187212 */ /* 0x000fe200078e1e9d */
[--C-:B------:R-:W-:Y:S02]  /*7830*/  HADD2.F32 R32, -RZ, R20.reuse.H1_H1 ;  /* 0x30000014ff207230 */ /* 0x100fe40000004100 */
[--C-:B------:R-:W-:Y:S02]  /*7840*/  HADD2.F32 R34, -RZ, R45.reuse.H0_H0 ;  /* 0x2000002dff227230 */ /* 0x100fe40000004100 */
[----:B------:R-:W-:Y:S02]  /*7850*/  HADD2.F32 R36, -RZ, R45.H1_H1 ;  /* 0x3000002dff247230 */ /* 0x000fe40000004100 */
[----:B------:R-:W-:Y:S02]  /*7860*/  HADD2.F32 R41, -RZ, R15.H0_H0 ;  /* 0x2000000fff297230 */ /* 0x000fe40000004100 */
[----:B------:R-:W-:-:S02]  /*7870*/  HADD2.F32 R43, -RZ, R20.H0_H0 ;  /* 0x20000014ff2b7230 */ /* 0x000fc40000004100 */
[----:B0-----:R-:W-:-:S04]  /*7880*/  IMAD.IADD R9, R8, 0x1, R24 ;  /* 0x0000000108097824 */ /* 0x001fc800078e0218 */
[----:B------:R-:W-:Y:S01]  /*7890*/  IMAD R21, R9, 0x2, R2 ;  /* 0x0000000209157824 */ /* 0x000fe200078e0202 */
[----:B--2---:R-:W-:Y:S04]  /*78a0*/  LDS.128 R4, [R38+0xc400] ;  /* 0x00c4000026047984 */ /* 0x004fe80000000c00 */
[----:B------:R-:W0:Y:S02]  /*78b0*/  LDS.128 R8, [R21+0xc400] ;  /* 0x00c4000015087984 */ /* 0x000e240000000c00 */
[--C-:B0-----:R-:W-:Y:S02]  /*78c0*/  HADD2.F32 R28, -RZ, R8.reuse.H0_H0 ;  /* 0x20000008ff1c7230 */ /* 0x101fe40000004100 */
[----:B------:R-:W-:-:S03]  /*78d0*/  HADD2.F32 R8, -RZ, R8.H1_H1 ;  /* 0x30000008ff087230 */ /* 0x000fc60000004100 */
[-C--:B------:R-:W-:Y:S01]  /*78e0*/  FMUL.FTZ R33, R34, R28.reuse ;  /* 0x0000001c22217220 */ /* 0x080fe20000410000 */
[----:B------:R-:W-:Y:S01]  /*78f0*/  FMUL.FTZ R37, R32, R28 ;  /* 0x0000001c20257220 */ /* 0x000fe20000410000 */
[----:B------:R-:W-:Y:S02]  /*7900*/  HADD2.F32 R28, -RZ, R15.H1_H1 ;  /* 0x3000000fff1c7230 */ /* 0x000fe40000004100 */
[--C-:B------:R-:W-:Y:S02]  /*7910*/  HADD2.F32 R24, -RZ, R4.reuse.H0_H0 ;  /* 0x20000004ff187230 */ /* 0x100fe40000004100 */
[-C--:B------:R-:W-:Y:S01]  /*7920*/  FMUL.FTZ R39, R36, R8.reuse ;  /* 0x0000000824277220 */ /* 0x080fe20000410000 */
[----:B------:R-:W-:Y:S02]  /*7930*/  HADD2.F32 R4, -RZ, R4.H1_H1 ;  /* 0x30000004ff047230 */ /* 0x000fe40000004100 */
[----:B------:R-:W-:Y:S01]  /*7940*/  FMUL.FTZ R15, R28, R8 ;  /* 0x000000081c0f7220 */ /* 0x000fe20000410000 */
[----:B------:R-:W-:-:S02]  /*7950*/  HADD2.F32 R29, -RZ, R9.H0_H0 ;  /* 0x20000009ff1d7230 */ /* 0x000fc40000004100 */
[----:B------:R-:W-:Y:S02]  /*7960*/  HADD2.F32 R9, -RZ, R9.H1_H1 ;  /* 0x30000009ff097230 */ /* 0x000fe40000004100 */
[-C--:B------:R-:W-:Y:S01]  /*7970*/  FFMA.FTZ R8, R28, R4.reuse, -R39 ;  /* 0x000000041c087223 */ /* 0x080fe20000010827 */
[----:B------:R-:W-:Y:S02]  /*7980*/  HADD2.F32 R39, -RZ, R14.H1_H1 ;  /* 0x3000000eff277230 */ /* 0x000fe40000004100 */
[----:B------:R-:W-:Y:S01]  /*7990*/  FFMA.FTZ R20, R36, R4, R15 ;  /* 0x0000000424147223 */ /* 0x000fe2000001000f */
[----:B------:R-:W-:Y:S02]  /*79a0*/  HADD2.F32 R15, -RZ, R13.H0_H0 ;  /* 0x2000000dff0f7230 */ /* 0x000fe40000004100 */
[--C-:B------:R-:W-:Y:S02]  /*79b0*/  HADD2.F32 R25, -RZ, R5.reuse.H0_H0 ;  /* 0x20000005ff197230 */ /* 0x100fe40000004100 */
[----:B------:R-:W-:Y:S01]  /*79c0*/  FFMA.FTZ R37, R34, R24, R37 ;  /* 0x0000001822257223 */ /* 0x000fe20000010025 */
[----:B------:R-:W-:-:S02]  /*79d0*/  HADD2.F32 R5, -RZ, R5.H1_H1 ;  /* 0x30000005ff057230 */ /* 0x000fc40000004100 */
[-C--:B------:R-:W-:Y:S01]  /*79e0*/  FMUL.FTZ R4, R39, R9.reuse ;  /* 0x0000000927047220 */ /* 0x080fe20000410000 */
[----:B------:R-:W-:Y:S02]  /*79f0*/  HADD2.F32 R30, -RZ, R10.H0_H0 ;  /* 0x2000000aff1e7230 */ /* 0x000fe40000004100 */
[----:B------:R-:W-:Y:S02]  /*7a00*/  HADD2.F32 R34, -RZ, R14.H0_H0 ;  /* 0x2000000eff227230 */ /* 0x000fe40000004100 */
[C---:B------:R-:W-:Y:S01]  /*7a10*/  FMUL.FTZ R14, R15.reuse, R9 ;  /* 0x000000090f0e7220 */ /* 0x040fe20000410000 */
[----:B------:R-:W-:Y:S02]  /*7a20*/  HADD2.F32 R10, -RZ, R10.H1_H1 ;  /* 0x3000000aff0a7230 */ /* 0x000fe40000004100 */
[----:B------:R-:W-:Y:S02]  /*7a30*/  HADD2.F32 R36, -RZ, R13.H1_H1 ;  /* 0x3000000dff247230 */ /* 0x000fe40000004100 */
[----:B------:R-:W-:Y:S01]  /*7a40*/  FFMA.FTZ R9, R15, R5, -R4 ;  /* 0x000000050f097223 */ /* 0x000fe20000010804 */
[----:B------:R-:W-:-:S02]  /*7a50*/  HADD2.F32 R26, -RZ, R6.H0_H0 ;  /* 0x20000006ff1a7230 */ /* 0x000fc40000004100 */
[----:B------:R-:W-:Y:S01]  /*7a60*/  FFMA.FTZ R33, R32, R24, -R33 ;  /* 0x0000001820217223 */ /* 0x000fe20000010821 */
[----:B------:R-:W-:Y:S02]  /*7a70*/  HADD2.F32 R4, -RZ, R3.H0_H0 ;  /* 0x20000003ff047230 */ /* 0x000fe40000004100 */
[----:B------:R-:W-:Y:S01]  /*7a80*/  FMUL.FTZ R24, R43, R29 ;  /* 0x0000001d2b187220 */ /* 0x000fe20000410000 */
[----:B------:R-:W-:Y:S02]  /*7a90*/  HADD2.F32 R6, -RZ, R6.H1_H1 ;  /* 0x30000006ff067230 */ /* 0x000fe40000004100 */
[----:B------:R-:W-:Y:S01]  /*7aa0*/  FFMA.FTZ R13, R39, R5, R14 ;  /* 0x00000005270d7223 */ /* 0x000fe2000001000e */
[-C--:B------:R-:W-:Y:S01]  /*7ab0*/  FMUL.FTZ R5, R36, R10.reuse ;  /* 0x0000000a24057220 */ /* 0x080fe20000410000 */
[C---:B------:R-:W-:Y:S01]  /*7ac0*/  FMUL.FTZ R28, R41.reuse, R29 ;  /* 0x0000001d291c7220 */ /* 0x040fe20000410000 */
[--C-:B------:R-:W-:Y:S02]  /*7ad0*/  HADD2.F32 R31, -RZ, R11.reuse.H0_H0 ;  /* 0x2000000bff1f7230 */ /* 0x100fe40000004100 */
[----:B------:R-:W-:Y:S01]  /*7ae0*/  FFMA.FTZ R24, R41, R25, -R24 ;  /* 0x0000001929187223 */ /* 0x000fe20000010818 */
[----:B------:R-:W-:Y:S01]  /*7af0*/  FMUL.FTZ R29, R4, R10 ;  /* 0x0000000a041d7220 */ /* 0x000fe20000410000 */
[----:B------:R-:W-:-:S02]  /*7b00*/  HADD2.F32 R11, -RZ, R11.H1_H1 ;  /* 0x3000000bff0b7230 */ /* 0x000fc40000004100 */
[----:B------:R-:W-:Y:S01]  /*7b10*/  FFMA.FTZ R10, R4, R6, -R5 ;  /* 0x00000006040a7223 */ /* 0x000fe20000010805 */
[----:B------:R-:W-:Y:S02]  /*7b20*/  HADD2.F32 R39, -RZ, R3.H1_H1 ;  /* 0x30000003ff277230 */ /* 0x000fe40000004100 */
[--C-:B------:R-:W-:Y:S02]  /*7b30*/  HADD2.F32 R41, -RZ, R12.reuse.H0_H0 ;  /* 0x2000000cff297230 */ /* 0x100fe40000004100 */
[----:B------:R-:W-:Y:S02]  /*7b40*/  HADD2.F32 R32, -RZ, R12.H1_H1 ;  /* 0x3000000cff207230 */ /* 0x000fe40000004100 */
[--C-:B------:R-:W-:Y:S02]  /*7b50*/  HADD2.F32 R3, -RZ, R0.reuse.H1_H1 ;  /* 0x30000000ff037230 */ /* 0x100fe40000004100 */
[----:B------:R-:W-:Y:S02]  /*7b60*/  HADD2.F32 R5, -RZ, R0.H0_H0 ;  /* 0x20000000ff057230 */ /* 0x000fe40000004100 */
[----:B------:R-:W-:-:S02]  /*7b70*/  HADD2.F32 R27, -RZ, R7.H0_H0 ;  /* 0x20000007ff1b7230 */ /* 0x000fc40000004100 */
[----:B------:R-:W-:Y:S01]  /*7b80*/  FFMA.FTZ R28, R43, R25, R28 ;  /* 0x000000192b1c7223 */ /* 0x000fe2000001001c */
[----:B------:R-:W-:Y:S02]  /*7b90*/  HADD2.F32 R7, -RZ, R7.H1_H1 ;  /* 0x30000007ff077230 */ /* 0x000fe40000004100 */
[----:B------:R-:W-:Y:S01]  /*7ba0*/  FMUL.FTZ R15, R34, R30 ;  /* 0x0000001e220f7220 */ /* 0x000fe20000410000 */
[----:B------:R-:W-:Y:S01]  /*7bb0*/  FFMA.FTZ R0, R36, R6, R29 ;  /* 0x0000000624007223 */ /* 0x000fe2000001001d */
[----:B------:R-:W-:Y:S01]  /*7bc0*/  FMUL.FTZ R4, R39, R31 ;  /* 0x0000001f27047220 */ /* 0x000fe20000410000 */
[----:B------:R-:W-:Y:S01]  /*7bd0*/  FMUL.FTZ R12, R41, R11 ;  /* 0x0000000b290c7220 */ /* 0x000fe20000410000 */
[C---:B------:R-:W-:Y:S01]  /*7be0*/  FMUL.FTZ R25, R32.reuse, R30 ;  /* 0x0000001e20197220 */ /* 0x040fe20000410000 */
        /* <DEDUP_REMOVED lines=16> */
[----:B------:R3:W-:Y:S04]  /*7cf0*/  STS.128 [R38+0xc400], R4 ;  /* 0x00c4000426007388 */ /* 0x0007e80000000c00 */
[----:B------:R3:W-:Y:S02]  /*7d00*/  STS.128 [R21+0xc400], R8 ;  /* 0x00c4000815007388 */ /* 0x0007e40000000c00 */
.L_x_10869:
[----:B------:R-:W-:Y:S05]  /*7d10*/  BSYNC B0 ;  /* 0x0000000000007941 */ /* 0x000fea0003800000 */
.L_x_10855:
[----:B------:R-:W-:Y:S01]  /*7d20*/  @!PT LDS RZ, [RZ] ;  /* 0x00000000fffff984 */ /* 0x000fe20000000800 */
[----:B------:R-:W-:Y:S01]  /*7d30*/  @!PT LDS RZ, [RZ] ;  /* 0x00000000fffff984 */ /* 0x000fe20000000800 */
[----:B------:R-:W-:Y:S01]  /*7d40*/  @!PT LDS RZ, [RZ] ;  /* 0x00000000fffff984 */ /* 0x000fe20000000800 */
[----:B------:R-:W-:Y:S01]  /*7d50*/  @!PT LDS RZ, [RZ] ;  /* 0x00000000fffff984 */ /* 0x000fe20000000800 */
[----:B------:R4:W-:Y:S06]  /*7d60*/  MEMBAR.ALL.CTA ;  /* 0x0000000000007992 */ /* 0x0009ec0000008000 */
[----:B----4-:R-:W4:Y:S01]  /*7d70*/  FENCE.VIEW.ASYNC.S ;  /* 0x00000000000073c6 */ /* 0x010f220000000000 */
[----:B------:R-:W-:Y:S05]  /*7d80*/  WARPSYNC.ALL ;  /* 0x0000000000007948 */ /* 0x000fea0003800000 */
[----:B----4-:R-:W-:Y:S06]  /*7d90*/  BAR.SYNC.DEFER_BLOCKING 0xd, 0x180 ;  /* 0x0346000000007b1d */ /* 0x010fec0000010000 */
.L_x_10852:
[----:B------:R-:W-:-:S13]  /*7da0*/  ISETP.NE.AND P0, PT, R152, 0x3, PT ;  /* 0x000000039800780c */ /* 0x000fda0003f05270 */
[----:B------:R-:W-:Y:S05]  /*7db0*/  @!P0 BRA `(.L_x_10880) ;  /* 0x0000000000048947 */ /* 0x000fea0003800000 */
[----:B------:R-:W-:Y:S01]  /*7dc0*/  BPT.TRAP 0x1 ;  /* 0x000000040000795c */ /* 0x000fe20000300000 */
.L_x_10880:
[----:B-123--:R-:W-:Y:S01]  /*7dd0*/  IMAD R4, R22, 0x8, R2 ;  /* 0x0000000816047824 */ /* 0x00efe200078e0202 */
[----:B------:R-:W-:-:S04]  /*7de0*/  SHF.L.U32 R5, R153, 0x1f, RZ ;  /* 0x0000001f99057819 */ /* 0x000fc800000006ff */
[----:B------:R1:W2:Y:S01]  /*7df0*/  SYNCS.PHASECHK.TRANS64.TRYWAIT P1, [R4+URZ+0x30830], R5 ;  /* 0x03083005040075a7 */ /* 0x0002a2000802017f */
[----:B------:R-:W-:Y:S05]  /*7e00*/  @!P0 BRA `(.L_x_10881) ;  /* 0x0000000000048947 */ /* 0x000fea0003800000 */
[----:B------:R-:W-:Y:S01]  /*7e10*/  BPT.TRAP 0x1 ;  /* 0x000000040000795c */ /* 0x000fe20000300000 */
.L_x_10881:
[----:B------:R-:W-:Y:S01]  /*7e20*/  IADD3 R0, R2, 0x12400, RZ ;  /* 0x0001240002007810 */ /* 0x000fe20007ffe0ff */
[----:B------:R-:W-:-:S03]  /*7e30*/  IMAD R3, R35, 0x2000, R2 ;  /* 0x0000200023037824 */ /* 0x000fc600078e0202 */
[----:B------:R-:W-:Y:S02]  /*7e40*/  SHF.R.U32.HI R0, RZ, 0x4, R0 ;  /* 0x00000004ff007819 */ /* 0x000fe40000011600 */
[----:B------:R3:W-:Y:S02]  /*7e50*/  STL [R1+0x2c], R3 ;  /* 0x00002c0301007387 */ /* 0x0007e40000100800 */
[----:B------:R-:W-:-:S04]  /*7e60*/  LOP3.LUT R0, R0, 0x3fff, RZ, 0xc0, !PT ;  /* 0x00003fff00007812 */ /* 0x000fc800078ec0ff */
[----:B------:R-:W-:Y:S01]  /*7e70*/  LOP3.LUT R0, R0, 0x10000, RZ, 0xfc, !PT ;  /* 0x0001000000007812 */ /* 0x000fe200078efcff */
[----:B---3--:R-:W-:-:S04]  /*7e80*/  VIADD R3, R3, 0xc400 ;  /* 0x0000c40003037836 */ /* 0x008fc80000000000 */
[----:B------:R3:W-:Y:S01]  /*7e90*/  STL [R1+0x34], R0 ;  /* 0x0000340001007387 */ /* 0x0007e20000100800 */
[----:B------:R-:W-:-:S04]  /*7ea0*/  SHF.R.U32.HI R3, RZ, 0x4, R3 ;  /* 0x00000004ff037819 */ /* 0x000fc80000011603 */
[----:B------:R-:W-:Y:S01]  /*7eb0*/  LOP3.LUT R3, R3, 0x3fff, RZ, 0xc0, !PT ;  /* 0x00003fff03037812 */ /* 0x000fe200078ec0ff */
[----:B--2---:R-:W-:Y:S06]  /*7ec0*/  @P1 BRA `(.L_x_10882) ;  /* 0x0000000000081947 */ /* 0x004fec0003800000 */
[----:B------:R-:W2:Y:S02]  /*7ed0*/  SYNCS.PHASECHK.TRANS64.TRYWAIT P1, [R4+URZ+0x30830], R5 ;  /* 0x03083005040075a7 */ /* 0x000ea4000802017f */
[----:B--2---:R-:W-:Y:S05]  /*7ee0*/  @!P1 BRA `(.L_x_10883) ;  /* 0x000000d4009c9947 */ /* 0x004fea0003800000 */
.L_x_10882:
[----:B---3--:R-:W3:Y:S01]  /*7ef0*/  LDL R0, [R1+0x34] ;  /* 0x0000340001007983 */ /* 0x008ee20000100800 */
[----:B------:R-:W-:Y:S01]  /*7f00*/  IMAD.MOV.U32 R7, RZ, RZ, 0x40000040 ;  /* 0x40000040ff077424 */ /* 0x000fe200078e00ff */
[----:B------:R-:W-:Y:S01]  /*7f10*/  LOP3.LUT R12, R3, 0x10000, RZ, 0xfc, !PT ;  /* 0x00010000030c7812 */ /* 0x000fe200078efcff */
[----:B------:R-:W-:Y:S01]  /*7f20*/  IMAD.MOV.U32 R13, RZ, RZ, 0x40000040 ;  /* 0x40000040ff0d7424 */ /* 0x000fe200078e00ff */
[----:B------:R-:W-:Y:S05]  /*7f30*/  WARPSYNC.ALL ;  /* 0x0000000000007948 */ /* 0x000fea0003800000 */
[----:B------:R-:W-:Y:S01]  /*7f40*/  R2UR UR7, R7 ;  /* 0x00000000070772ca */ /* 0x000fe200000e0000 */
[----:B------:R-:W4:Y:S01]  /*7f50*/  LDL R11, [R1+0x54] ;  /* 0x00005400010b7983 */ /* 0x000f220000100800 */
[----:B------:R-:W-:-:S02]  /*7f60*/  R2UR UR4, R12 ;  /* 0x000000000c0472ca */ /* 0x000fc400000e0000 */
[----:B------:R-:W-:Y:S01]  /*7f70*/  R2UR UR5, R13 ;  /* 0x000000000d0572ca */ /* 0x000fe200000e0000 */
[----:B0----5:R-:W-:Y:S01]  /*7f80*/  WARPGROUP.ARRIVE ;  /* 0x00000000000079c5 */ /* 0x021fe20000000000 */
[----:B------:R-:W-:Y:S01]  /*7f90*/  IMAD.MOV.U32 R9, RZ, RZ, 0x40000040 ;  /* 0x40000040ff097424 */ /* 0x000fe200078e00ff */
[----:B------:R-:W-:Y:S01]  /*7fa0*/  IADD3 R20, R12, 0x2, RZ ;  /* 0x000000020c147810 */ /* 0x000fe20007ffe0ff */
[----:B------:R-:W-:Y:S01]  /*7fb0*/  IMAD.MOV.U32 R21, RZ, RZ, 0x40000040 ;  /* 0x40000040ff157424 */ /* 0x000fe200078e00ff */
[----:B------:R-:W-:Y:S01]  /*7fc0*/  P2R R10, PR, RZ, 0x1 ;  /* 0x00000001ff0a7803 */ /* 0x000fe20000000000 */
[----:B---3--:R-:W-:-:S05]  /*7fd0*/  IMAD R6, R22, 0x600, R0 ;  /* 0x0000060016067824 */ /* 0x008fca00078e0200 */
[----:B------:R-:W-:-:S13]  /*7fe0*/  R2UR UR6, R6 ;  /* 0x00000000060672ca */ /* 0x000fda00000e0000 */
[----:B------:R-:W-:Y:S01]  /*7ff0*/  HGMMA.64x192x16.F32 R24, gdesc[UR4], RZ, !UPT, gsb0 ;  /* 0x02e00000041879f0 */ /* 0x000fe2000c0008ff */
[----:B------:R-:W-:Y:S01]  /*8000*/  VIADD R8, R6, 0x2 ;  /* 0x0000000206087836 */ /* 0x000fe20000000000 */
[----:B------:R-:W-:Y:S02]  /*8010*/  R2UR UR7, R9 ;  /* 0x00000000090772ca */ /* 0x000fe400000e0000 */
[----:B------:R-:W-:Y:S02]  /*8020*/  R2UR UR4, R20 ;  /* 0x00000000140472ca */ /* 0x000fe400000e0000 */
[----:B------:R-:W-:Y:S02]  /*8030*/  R2UR UR6, R8 ;  /* 0x00000000080672ca */ /* 0x000fe400000e0000 */
[----:B------:R-:W-:Y:S01]  /*8040*/  R2UR UR5, R21 ;  /* 0x00000000150572ca */ /* 0x000fe200000e0000 */
[----:B------:R-:W-:Y:S01]  /*8050*/  VIADD R8, R6, 0x4 ;  /* 0x0000000406087836 */ /* 0x000fe20000000000 */
[----:B------:R-:W-:Y:S01]  /*8060*/  MOV R15, 0x40000040 ;  /* 0x40000040000f7802 */ /* 0x000fe20000000f00 */
[----:B------:R-:W-:-:S02]  /*8070*/  VIADD R14, R12, 0x4 ;  /* 0x000000040c0e7836 */ /* 0x000fc40000000000 */
[----:B------:R-:W-:Y:S01]  /*8080*/  IMAD.MOV.U32 R9, RZ, RZ, 0x40000040 ;  /* 0x40000040ff097424 */ /* 0x000fe200078e00ff */
[----:B------:R-:W-:Y:S02]  /*8090*/  WARPGROUP.DEPBAR.LE gsb0, 0x0 ;  /* 0x00008000000079c5 */ /* 0x000fe40000010000 */
[----:B------:R-:W-:-:S06]  /*80a0*/  WARPGROUP.ARRIVE ;  /* 0x00000000000079c5 */ /* 0x000fcc0000000000 */
[----:B------:R-:W-:Y:S01]  /*80b0*/  HGMMA.64x192x16.F32 R24, gdesc[UR4], R24, gsb0 ;  /* 0x02e00000041879f0 */ /* 0x000fe20008000818 */
        /* <DEDUP_REMOVED lines=15> */
[----:B------:R-:W0:Y:S01]  /*81b0*/  S2R R0, SR_TID.X ;  /* 0x0000000000007919 */ /* 0x000e220000002100 */
[----:B------:R3:W-:Y:S01]  /*81c0*/  STL.64 [R1+0x8], R12 ;  /* 0x0000080c01007387 */ /* 0x0007e20000100a00 */
[----:B0-----:R-:W-:-:S05]  /*81d0*/  VIADD R0, R0, 0xffffff80 ;  /* 0xffffff8000007836 */ /* 0x001fca0000000000 */
[----:B---3--:R-:W-:-:S04]  /*81e0*/  SHF.R.S32.HI R12, RZ, 0x1f, R0 ;  /* 0x0000001fff0c7819 */ /* 0x008fc80000011400 */
[----:B------:R-:W-:-:S04]  /*81f0*/  LEA.HI R12, R12, R0, RZ, 0x7 ;  /* 0x000000000c0c7211 */ /* 0x000fc800078f38ff */
[----:B------:R-:W-:-:S05]  /*8200*/  LOP3.LUT R12, R12, 0xffffff80, RZ, 0xc0, !PT ;  /* 0xffffff800c0c7812 */ /* 0x000fca00078ec0ff */
[----:B------:R-:W-:-:S05]  /*8210*/  IMAD.IADD R12, R0, 0x1, -R12 ;  /* 0x00000001000c7824 */ /* 0x000fca00078e0a0c */
[----:B------:R-:W-:-:S04]  /*8220*/  SHF.R.S32.HI R0, RZ, 0x1f, R12 ;  /* 0x0000001fff007819 */ /* 0x000fc8000001140c */
[----:B------:R-:W-:-:S04]  /*8230*/  LEA.HI R0, R0, R12, RZ, 0x2 ;  /* 0x0000000c00007211 */ /* 0x000fc800078f10ff */
[----:B------:R-:W-:Y:S01]  /*8240*/  LOP3.LUT R0, R0, 0x7ffffffc, RZ, 0xc0, !PT ;  /* 0x7ffffffc00007812 */ /* 0x000fe200078ec0ff */
[----:B------:R-:W-:Y:S02]  /*8250*/  WARPGROUP.DEPBAR.LE gsb0, 0x0 ;  /* 0x00008000000079c5 */ /* 0x000fe40000010000 */
[----:B------:R-:W-:-:S06]  /*8260*/  WARPGROUP.ARRIVE ;  /* 0x00000000000079c5 */ /* 0x000fcc0000000000 */
[----:B------:R-:W-:Y:S01]  /*8270*/  HGMMA.64x192x16.F32 R24, gdesc[UR4], R24, gsb0 ;  /* 0x02e00000041879f0 */ /* 0x000fe20008000818 */
[----:B------:R-:W-:Y:S01]  /*8280*/  IMAD.IADD R0, R12, 0x1, -R0 ;  /* 0x000000010c007824 */ /* 0x000fe200078e0a00 */
[----:B------:R-:W-:Y:S01]  /*8290*/  ULDC UR4, c[0x0][0x988] ;  /* 0x0002620000047ab9 */ /* 0x000fe20000000800 */
[----:B------:R-:W-:-:S04]  /*82a0*/  IMAD.MOV.U32 R3, RZ, RZ, -0x2 ;  /* 0xfffffffeff037424 */ /* 0x000fc800078e00ff */
[----:B------:R-:W-:-:S04]  /*82b0*/  IMAD R3, R0, R3, 0xc0 ;  /* 0x000000c000037424 */ /* 0x000fc800078e0203 */
[----:B-12---:R-:W-:-:S04]  /*82c0*/  IMAD.IADD R5, R3, 0x1, R126 ;  /* 0x0000000103057824 */ /* 0x006fc800078e027e */
[----:B----4-:R-:W-:-:S05]  /*82d0*/  IMAD R5, R11, -0xc0, R5 ;  /* 0xffffff400b057824 */ /* 0x010fca00078e0205 */
        /* <DEDUP_REMOVED lines=8> */
[----:B------:R-:W-:Y:S02]  /*8360*/  FSEL R24, R24, -INF , P4 ;  /* 0xff80000018187808 */ /* 0x000fe40002000000 */
[----:B------:R-:W-:Y:S02]  /*8370*/  FSEL R25, R25, -INF , P3 ;  /* 0xff80000019197808 */ /* 0x000fe40001800000 */
[----:B------:R-:W-:Y:S02]  /*8380*/  FSEL R28, R28, -INF , P1 ;  /* 0xff8000001c1c7808 */ /* 0x000fe40000800000 */
        /* <DEDUP_REMOVED lines=140> */
[----:B------:R-:W-:Y:S02]  /*8c50*/  FMNMX.FTZ R3, R97, R0, !PT ;  /* 0x0000000061037209 */ /* 0x000fe40007810000 */
        /* <DEDUP_REMOVED lines=29> */
[----:B------:R-:W-:-:S04]  /*8e30*/  FSEL R117, R117, -INF , P6 ;  /* 0xff80000075757808 */ /* 0x000fc80003000000 */
[----:B------:R-:W-:-:S05]  /*8e40*/  FMNMX.FTZ R11, R117, R0, !PT ;  /* 0x00000000750b7209 */ /* 0x000fca0007810000 */
[----:B------:R-:W0:Y:S02]  /*8e50*/  SHFL.BFLY PT, R0, R11, 0x2, 0x1f ;  /* 0x0c401f000b007f89 */ /* 0x000e2400000e0000 */
[----:B0-----:R-:W-:-:S05]  /*8e60*/  FMNMX.FTZ R12, R11, R0, !PT ;  /* 0x000000000b0c7209 */ /* 0x001fca0007810000 */
[----:B------:R-:W0:Y:S01]  /*8e70*/  SHFL.BFLY PT, R3, R12, 0x1, 0x1f ;  /* 0x0c201f000c037f89 */ /* 0x000e2200000e0000 */
[----:B------:R-:W-:Y:S02]  /*8e80*/  P2R R7, PR, RZ, 0x1 ;  /* 0x00000001ff077803 */ /* 0x000fe40000000000 */
[----:B------:R-:W-:Y:S01]  /*8e90*/  ISETP.GT.AND P0, PT, R5, 0xa0, PT ;  /* 0x000000a00500780c */ /* 0x000fe20003f04270 */
[----:B------:R-:W-:Y:S04]  /*8ea0*/  STL.64 [R1+0x20], R20 ;  /* 0x0000201401007387 */ /* 0x000fe80000100a00 */
[----:B------:R-:W-:Y:S01]  /*8eb0*/  STL.64 [R1+0x18], R14 ;  /* 0x0000180e01007387 */ /* 0x000fe20000100a00 */
[----:B------:R-:W-:-:S03]  /*8ec0*/  FSEL R106, R106, -INF , P0 ;  /* 0xff8000006a6a7808 */ /* 0x000fc60000000000 */
[----:B------:R1:W-:Y:S01]  /*8ed0*/  STL.64 [R1+0x10], R8 ;  /* 0x0000100801007387 */ /* 0x0003e20000100a00 */
[----:B------:R-:W-:Y:S02]  /*8ee0*/  ISETP.NE.AND P0, PT, R7, RZ, PT ;  /* 0x000000ff0700720c */ /* 0x000fe40003f05270 */
[----:B0-----:R-:W-:Y:S01]  /*8ef0*/  FMNMX.FTZ R0, R12, R3, !PT ;  /* 0x000000030c007209 */ /* 0x001fe20007810000 */
[----:B------:R-:W-:Y:S01]  /*8f00*/  IMAD.U32 R3, RZ, RZ, UR4 ;  /* 0x00000004ff037e24 */ /* 0x000fe2000f8e00ff */
[----:B-1----:R-:W-:Y:S02]  /*8f10*/  P2R R9, PR, RZ, 0x4 ;  /* 0x00000004ff097803 */ /* 0x002fe40000000000 */
[C---:B------:R-:W-:Y:S01]  /*8f20*/  FSETP.NEU.FTZ.AND P2, PT, R0.reuse, -INF , PT ;  /* 0xff8000000000780b */ /* 0x040fe20003f5d000 */
[----:B------:R-:W-:Y:S01]  /*8f30*/  FMUL.FTZ R6, R0, R3 ;  /* 0x0000000300067220 */ /* 0x000fe20000410000 */
[----:B------:R-:W-:Y:S02]  /*8f40*/  FSEL R107, R107, -INF , P0 ;  /* 0xff8000006b6b7808 */ /* 0x000fe40000000000 */
[----:B------:R-:W-:-:S02]  /*8f50*/  ISETP.NE.AND P0, PT, R10, RZ, PT ;  /* 0x000000ff0a00720c */ /* 0x000fc40003f05270 */
[----:B------:R-:W-:Y:S02]  /*8f60*/  FSEL R6, R6, RZ, P2 ;  /* 0x000000ff06067208 */ /* 0x000fe40001000000 */
[----:B------:R-:W-:-:S03]  /*8f70*/  FMNMX.FTZ R10, R125, R124, !PT ;  /* 0x0000007c7d0a7209 */ /* 0x000fc60007810000 */
[----:B------:R-:W-:Y:S01]  /*8f80*/  FFMA.FTZ R7, R25, R3, -R6 ;  /* 0x0000000319077223 */ /* 0x000fe20000010806 */
        /* <DEDUP_REMOVED lines=8> */
[----:B------:R-:W-:-:S03]  /*9010*/  FFMA.FTZ R12, R33, R3, -R6 ;  /* 0x00000003210c7223 */ /* 0x000fc60000010806 */
[----:B------:R-:W-:-:S04]  /*9020*/  FMNMX.FTZ R10, R46, R27, !PT ;  /* 0x0000001b2e0a7209 */ /* 0x000fc80007810000 */
[----:B------:R-:W-:-:S04]  /*9030*/  FMNMX.FTZ R33, R47, R10, !PT ;  /* 0x0000000a2f217209 */ /* 0x000fc80007810000 */
[----:B------:R-:W-:-:S04]  /*9040*/  FMNMX.FTZ R10, R50, R33, !PT ;  /* 0x00000021320a7209 */ /* 0x000fc80007810000 */
[----:B------:R-:W-:-:S04]  /*9050*/  FMNMX.FTZ R33, R51, R10, !PT ;  /* 0x0000000a33217209 */ /* 0x000fc80007810000 */
[----:B------:R-:W-:-:S04]  /*9060*/  FMNMX.FTZ R10, R54, R33, !PT ;  /* 0x00000021360a7209 */ /* 0x000fc80007810000 */
[----:B------:R-:W-:Y:S02]  /*9070*/  FMNMX.FTZ R35, R55, R10, !PT ;  /* 0x0000000a37237209 */ /* 0x000fe40007810000 */
[----:B------:R-:W-:Y:S02]  /*9080*/  ISETP.NE.AND P2, PT, R9, RZ, PT ;  /* 0x000000ff0900720c */ /* 0x000fe40003f45270 */
[----:B------:R-:W-:Y:S01]  /*9090*/  FMNMX.FTZ R10, R58, R35, !PT ;  /* 0x000000233a0a7209 */ /* 0x000fe20007810000 */
[-CC-:B------:R-:W-:Y:S01]  /*90a0*/  FFMA.FTZ R9, R29, R3.reuse, -R6.reuse ;  /* 0x000000031d097223 */ /* 0x180fe20000010806 */
[-CC-:B------:R-:W-:Y:S01]  /*90b0*/  FFMA.FTZ R29, R45, R3.reuse, -R6.reuse ;  /* 0x000000032d1d7223 */ /* 0x180fe20000010806 */
[-CC-:B------:R-:W-:Y:S01]  /*90c0*/  FFMA.FTZ R45, R68, R3.reuse, -R6.reuse ;  /* 0x00000003442d7223 */ /* 0x180fe20000010806 */
[----:B------:R-:W-:Y:S01]  /*90d0*/  FMNMX.FTZ R35, R59, R10, !PT ;  /* 0x0000000a3b237209 */ /* 0x000fe20007810000 */
[-CC-:B------:R-:W-:Y:S01]  /*90e0*/  FFMA.FTZ R68, R104, R3.reuse, -R6.reuse ;  /* 0x0000000368447223 */ /* 0x180fe20000010806 */
[----:B------:R-:W-:-:S02]  /*90f0*/  FFMA.FTZ R104, R105, R3, -R6 ;  /* 0x0000000369687223 */ /* 0x000fc40000010806 */
[----:B------:R-:W2:Y:S01]  /*9100*/  LDL R105, [R1+0x3c] ;  /* 0x00003c0001697983 */ /* 0x000ea20000100800 */
        /* <DEDUP_REMOVED lines=8> */
[----:B------:R-:W-:Y:S02]  /*9190*/  P2R R8, PR, RZ, 0x2 ;  /* 0x00000002ff087803 */ /* 0x000fe40000000000 */
[----:B------:R-:W-:Y:S02]  /*91a0*/  ISETP.GT.AND P1, PT, R5, 0x99, PT ;  /* 0x000000990500780c */ /* 0x000fe40003f24270 */
[----:B------:R-:W-:Y:S02]  /*91b0*/  FMNMX.FTZ R37, R75, R10, !PT ;  /* 0x0000000a4b257209 */ /* 0x000fe40007810000 */
[----:B------:R-:W-:Y:S02]  /*91c0*/  FSEL R103, R103, -INF , P1 ;  /* 0xff80000067677808 */ /* 0x000fe40000800000 */
[----:B------:R-:W-:-:S02]  /*91d0*/  FMNMX.FTZ R10, R78, R37, !PT ;  /* 0x000000254e0a7209 */ /* 0x000fc40007810000 */
[----:B------:R-:W-:Y:S01]  /*91e0*/  ISETP.NE.AND P1, PT, R8, RZ, PT ;  /* 0x000000ff0800720c */ /* 0x000fe20003f25270 */
[-CC-:B------:R-:W-:Y:S01]  /*91f0*/  FFMA.FTZ R8, R28, R3.reuse, -R6.reuse ;  /* 0x000000031c087223 */ /* 0x180fe20000010806 */
[----:B------:R-:W-:Y:S01]  /*9200*/  FFMA.FTZ R28, R41, R3, -R6 ;  /* 0x00000003291c7223 */ /* 0x000fe20000010806 */
        /* <DEDUP_REMOVED lines=14> */
[----:B------:R-:W-:Y:S01]  /*92f0*/  FMNMX.FTZ R53, R103, R10, !PT ;  /* 0x0000000a67357209 */ /* 0x000fe20007810000 */
[----:B------:R0:W-:Y:S03]  /*9300*/  MUFU.EX2 R27, R57 ;  /* 0x00000039001b7308 */ /* 0x0001e60000000800 */
[----:B------:R-:W-:Y:S02]  /*9310*/  FMNMX.FTZ R10, R106, R53, !PT ;  /* 0x000000356a0a7209 */ /* 0x000fe40007810000 */
[----:B------:R-:W-:Y:S02]  /*9320*/  FSEL R110, R110, -INF , P1 ;  /* 0xff8000006e6e7808 */ /* 0x000fe40000800000 */
[----:B0-----:R-:W-:Y:S02]  /*9330*/  FMNMX.FTZ R57, R107, R10, !PT ;  /* 0x0000000a6b397209 */ /* 0x001fe40007810000 */
[----:B------:R-:W-:-:S02]  /*9340*/  FSEL R111, R111, -INF , P2 ;  /* 0xff8000006f6f7808 */ /* 0x000fc40001000000 */
[----:B------:R-:W-:Y:S02]  /*9350*/  FMNMX.FTZ R10, R110, R57, !PT ;  /* 0x000000396e0a7209 */ /* 0x000fe40007810000 */
[----:B------:R-:W-:Y:S02]  /*9360*/  FSEL R114, R114, -INF , P3 ;  /* 0xff80000072727808 */ /* 0x000fe40001800000 */
[----:B------:R-:W-:Y:S01]  /*9370*/  FMNMX.FTZ R57, R111, R10, !PT ;  /* 0x0000000a6f397209 */ /* 0x000fe20007810000 */
[----:B------:R-:W-:Y:S01]  /*9380*/  FFMA.FTZ R61, R61, R3, -R6 ;  /* 0x000000033d3d7223 */ /* 0x000fe20000010806 */
[----:B------:R-:W-:Y:S02]  /*9390*/  FSEL R115, R115, -INF , P4 ;  /* 0xff80000073737808 */ /* 0x000fe40002000000 */
[----:B------:R-:W-:Y:S01]  /*93a0*/  FMNMX.FTZ R10, R114, R57, !PT ;  /* 0x00000039720a7209 */ /* 0x000fe20007810000 */
[----:B------:R0:W-:Y:S01]  /*93b0*/  MUFU.EX2 R33, R61 ;  /* 0x0000003d00217308 */ /* 0x0001e20000000800 */
[----:B------:R-:W-:-:S02]  /*93c0*/  FSEL R118, R118, -INF , P5 ;  /* 0xff80000076767808 */ /* 0x000fc40002800000 */
[----:B------:R-:W-:Y:S02]  /*93d0*/  FSEL R119, R119, -INF , P6 ;  /* 0xff80000077777808 */ /* 0x000fe40003000000 */
[----:B0-----:R-:W-:-:S04]  /*93e0*/  FMNMX.FTZ R61, R115, R10, !PT ;  /* 0x0000000a733d7209 */ /* 0x001fc80007810000 */
[----:B------:R-:W-:Y:S01]  /*93f0*/  FMNMX.FTZ R10, R118, R61, !PT ;  /* 0x0000003d760a7209 */ /* 0x000fe20007810000 */
[----:B------:R-:W-:-:S03]  /*9400*/  FFMA.FTZ R21, R49, R3, -R6 ;  /* 0x0000000331157223 */ /* 0x000fc60000010806 */
[----:B------:R-:W-:Y:S01]  /*9410*/  FMNMX.FTZ R10, R119, R10, !PT ;  /* 0x0000000a770a7209 */ /* 0x000fe20007810000 */
[----:B------:R-:W-:-:S04]  /*9420*/  FFMA.FTZ R49, R69, R3, -R6 ;  /* 0x0000000345317223 */ /* 0x000fc80000010806 */
[----:B------:R-:W0:Y:S01]  /*9430*/  SHFL.BFLY PT, R69, R10, 0x2, 0x1f ;  /* 0x0c401f000a457f89 */ /* 0x000e2200000e0000 */
[-CC-:B------:R-:W-:Y:S01]  /*9440*/  FFMA.FTZ R15, R40, R3.reuse, -R6.reuse ;  /* 0x00000003280f7223 */ /* 0x180fe20000010806 */
[----:B------:R-:W-:Y:S01]  /*9450*/  FFMA.FTZ R40, R77, R3, -R6 ;  /* 0x000000034d287223 */ /* 0x000fe20000010806 */
[----:B------:R-:W1:Y:S01]  /*9460*/  S2R R128, SR_TID.X ;  /* 0x0000000000807919 */ /* 0x000e620000002100 */
[----:B0-----:R-:W-:-:S05]  /*9470*/  FMNMX.FTZ R77, R10, R69, !PT ;  /* 0x000000450a4d7209 */ /* 0x001fca0007810000 */
        /* <DEDUP_REMOVED lines=22> */
[----:B0-----:R-:W-:Y:S01]  /*95e0*/  FMNMX.FTZ R10, R77, R10, !PT ;  /* 0x0000000a4d0a7209 */ /* 0x001fe20007810000 */
[-CC-:B------:R-:W-:Y:S01]  /*95f0*/  FFMA.FTZ R92, R92, R3.reuse, -R6.reuse ;  /* 0x000000035c5c7223 */ /* 0x180fe20000010806 */
[-CC-:B------:R-:W-:Y:S01]  /*9600*/  FFMA.FTZ R60, R93, R3.reuse, -R6.reuse ;  /* 0x000000035d3c7223 */ /* 0x180fe20000010806 */
[-CC-:B------:R-:W-:Y:S01]  /*9610*/  FFMA.FTZ R61, R96, R3.reuse, -R6.reuse ;  /* 0x00000003603d7223 */ /* 0x180fe20000010806 */
[----:B------:R-:W-:-:S03]  /*9620*/  FFMA.FTZ R64, R97, R3, -R6 ;  /* 0x0000000361407223 */ /* 0x000fc60000010806 */
[----:B------:R0:W-:Y:S01]  /*9630*/  MUFU.EX2 R41, R80 ;  /* 0x0000005000297308 */ /* 0x0001e20000000800 */
[-CC-:B---3--:R-:W-:Y:S01]  /*9640*/  FFMA.FTZ R65, R100, R3.reuse, -R6.reuse ;  /* 0x0000000364417223 */ /* 0x188fe20000010806 */
[-CC-:B------:R-:W-:Y:S01]  /*9650*/  FFMA.FTZ R127, R101, R3.reuse, -R6.reuse ;  /* 0x00000003657f7223 */ /* 0x180fe20000010806 */
[-CC-:B------:R-:W-:Y:S01]  /*9660*/  FFMA.FTZ R69, R108, R3.reuse, -R6.reuse ;  /* 0x000000036c457223 */ /* 0x180fe20000010806 */
[-CC-:B------:R-:W-:Y:S01]  /*9670*/  FFMA.FTZ R72, R109, R3.reuse, -R6.reuse ;  /* 0x000000036d487223 */ /* 0x180fe20000010806 */
[-CC-:B----4-:R-:W-:Y:S01]  /*9680*/  FFMA.FTZ R73, R112, R3.reuse, -R6.reuse ;  /* 0x0000000370497223 */ /* 0x190fe20000010806 */
[-CC-:B------:R-:W-:Y:S01]  /*9690*/  FFMA.FTZ R76, R113, R3.reuse, -R6.reuse ;  /* 0x00000003714c7223 */ /* 0x180fe20000010806 */
[-CC-:B------:R-:W-:Y:S01]  /*96a0*/  FFMA.FTZ R77, R117, R3.reuse, -R6.reuse ;  /* 0x00000003754d7223 */ /* 0x180fe20000010806 */
[-C--:B0-----:R-:W-:Y:S01]  /*96b0*/  FFMA.FTZ R80, R116, R3.reuse, -R6 ;  /* 0x0000000374507223 */ /* 0x081fe20000010806 */
[C---:B------:R-:W-:Y:S01]  /*96c0*/  FMUL.FTZ R6, R10.reuse, R3 ;  /* 0x000000030a067220 */ /* 0x040fe20000410000 */
[----:B------:R-:W-:-:S04]  /*96d0*/  FSETP.NEU.FTZ.AND P1, PT, R10, -INF , PT ;  /* 0xff8000000a00780b */ /* 0x000fc80003f3d000 */
[----:B------:R-:W-:Y:S02]  /*96e0*/  FSEL R6, R6, RZ, P1 ;  /* 0x000000ff06067208 */ /* 0x000fe40000800000 */
[----:B-1----:R-:W-:-:S03]  /*96f0*/  LOP3.LUT R128, R128, 0x7f, RZ, 0xc0, !PT ;  /* 0x0000007f80807812 */ /* 0x002fc600078ec0ff */
[-CC-:B------:R-:W-:Y:S01]  /*9700*/  FFMA.FTZ R81, R125, R3.reuse, -R6.reuse ;  /* 0x000000037d517223 */ /* 0x180fe20000010806 */
[-CC-:B------:R-:W-:Y:S01]  /*9710*/  FFMA.FTZ R84, R124, R3.reuse, -R6.reuse ;  /* 0x000000037c547223 */ /* 0x180fe20000010806 */
[----:B------:R-:W-:Y:S01]  /*9720*/  MUFU.EX2 R5, R5 ;  /* 0x0000000500057308 */ /* 0x000fe20000000800 */
[----:B------:R-:W-:Y:S01]  /*9730*/  ISETP.NE.AND P1, PT, R128, RZ, PT ;  /* 0x000000ff8000720c */ /* 0x000fe20003f25270 */
[----:B------:R-:W-:-:S06]  /*9740*/  FFMA.FTZ R85, R123, R3, -R6 ;  /* 0x000000037b557223 */ /* 0x000fcc0000010806 */
[----:B------:R-:W0:Y:S01]  /*9750*/  MUFU.EX2 R7, R7 ;  /* 0x0000000700077308 */ /* 0x000e220000000800 */
[----:B------:R-:W-:-:S07]  /*9760*/  FFMA.FTZ R89, R121, R3, -R6 ;  /* 0x0000000379597223 */ /* 0x000fce0000010806 */
[----:B------:R-:W-:Y:S08]  /*9770*/  MUFU.EX2 R81, R81 ;  /* 0x0000005100517308 */ /* 0x000ff00000000800 */
[----:B------:R-:W1:Y:S08]  /*9780*/  MUFU.EX2 R84, R84 ;  /* 0x0000005400547308 */ /* 0x000e700000000800 */
[----:B------:R-:W3:Y:S08]  /*9790*/  MUFU.EX2 R8, R8 ;  /* 0x0000000800087308 */ /* 0x000ef00000000800 */
[----:B------:R4:W-:Y:S01]  /*97a0*/  MUFU.EX2 R53, R88 ;  /* 0x0000005800357308 */ /* 0x0009e20000000800 */
[-CC-:B------:R-:W-:Y:S01]  /*97b0*/  FFMA.FTZ R101, R47, R3.reuse, -R6.reuse ;  /* 0x000000032f657223 */ /* 0x180fe20000010806 */
[----:B----4-:R-:W-:-:S06]  /*97c0*/  FFMA.FTZ R88, R122, R3, -R6 ;  /* 0x000000037a587223 */ /* 0x010fcc0000010806 */
[----:B------:R-:W-:Y:S01]  /*97d0*/  MUFU.EX2 R85, R85 ;  /* 0x0000005500557308 */ /* 0x000fe20000000800 */
[----:B------:R-:W-:Y:S01]  /*97e0*/  FFMA.FTZ R47, R58, R3, -R6 ;  /* 0x000000033a2f7223 */ /* 0x000fe20000010806 */
[----:B------:R-:W-:-:S06]  /*97f0*/  @!P1 VIADD R4, R4, 0x30840 ;  /* 0x0003084004049836 */ /* 0x000fcc0000000000 */
[----:B------:R-:W4:Y:S01]  /*9800*/  MUFU.EX2 R9, R9 ;  /* 0x0000000900097308 */ /* 0x000f220000000800 */
[-CC-:B------:R-:W-:Y:S01]  /*9810*/  FFMA.FTZ R58, R67, R3.reuse, -R6.reuse ;  /* 0x00000003433a7223 */ /* 0x180fe20000010806 */
[-CC-:B------:R-:W-:Y:S01]  /*9820*/  FFMA.FTZ R93, R39, R3.reuse, -R6.reuse ;  /* 0x00000003275d7223 */ /* 0x180fe20000010806 */
[-CC-:B------:R-:W-:Y:S01]  /*9830*/  FFMA.FTZ R96, R42, R3.reuse, -R6.reuse ;  /* 0x000000032a607223 */ /* 0x180fe20000010806 */
[----:B------:R-:W-:-:S04]  /*9840*/  FFMA.FTZ R97, R43, R3, -R6 ;  /* 0x000000032b617223 */ /* 0x000fc80000010806 */
[----:B------:R-:W2:Y:S01]  /*9850*/  MUFU.EX2 R88, R88 ;  /* 0x0000005800587308 */ /* 0x000ea20000000800 */
[-CC-:B------:R-:W-:Y:S01]  /*9860*/  FFMA.FTZ R100, R46, R3.reuse, -R6.reuse ;  /* 0x000000032e647223 */ /* 0x180fe20000010806 */
[-CC-:B------:R-:W-:Y:S01]  /*9870*/  FFMA.FTZ R67, R78, R3.reuse, -R6.reuse ;  /* 0x000000034e437223 */ /* 0x180fe20000010806 */
[-CC-:B------:R-:W-:Y:S01]  /*9880*/  FFMA.FTZ R39, R50, R3.reuse, -R6.reuse ;  /* 0x0000000332277223 */ /* 0x180fe20000010806 */
[----:B------:R-:W-:-:S04]  /*9890*/  FFMA.FTZ R42, R51, R3, -R6 ;  /* 0x00000003332a7223 */ /* 0x000fc80000010806 */
[----:B------:R-:W2:Y:S01]  /*98a0*/  MUFU.EX2 R11, R11 ;  /* 0x0000000b000b7308 */ /* 0x000ea20000000800 */
[-CC-:B------:R-:W-:Y:S01]  /*98b0*/  FFMA.FTZ R43, R54, R3.reuse, -R6.reuse ;  /* 0x00000003362b7223 */ /* 0x180fe20000010806 */
[-CC-:B------:R-:W-:Y:S01]  /*98c0*/  FFMA.FTZ R46, R55, R3.reuse, -R6.reuse ;  /* 0x00000003372e7223 */ /* 0x180fe20000010806 */
[----:B------:R-:W-:-:S05]  /*98d0*/  FFMA.FTZ R78, R79, R3, -R6 ;  /* 0x000000034f4e7223 */ /* 0x000fca0000010806 */
[----:B------:R0:W-:Y:S01]  /*98e0*/  MUFU.EX2 R57, R92 ;  /* 0x0000005c00397308 */ /* 0x0001e20000000800 */
[-CC-:B------:R-:W-:Y:S01]  /*98f0*/  FFMA.FTZ R31, R31, R3.reuse, -R6.reuse ;  /* 0x000000031f1f7223 */ /* 0x180fe20000010806 */
[-CC-:B------:R-:W-:Y:S01]  /*9900*/  FFMA.FTZ R50, R59, R3.reuse, -R6.reuse ;  /* 0x000000033b327223 */ /* 0x180fe20000010806 */
[-CC-:B------:R-:W-:Y:S01]  /*9910*/  FFMA.FTZ R51, R62, R3.reuse, -R6.reuse ;  /* 0x000000033e337223 */ /* 0x180fe20000010806 */
[-CC-:B------:R-:W-:Y:S01]  /*9920*/  FFMA.FTZ R54, R63, R3.reuse, -R6.reuse ;  /* 0x000000033f367223 */ /* 0x180fe20000010806 */
[-CC-:B------:R-:W-:Y:S01]  /*9930*/  FFMA.FTZ R55, R66, R3.reuse, -R6.reuse ;  /* 0x0000000342377223 */ /* 0x180fe20000010806 */
[-CC-:B0-----:R-:W-:Y:S02]  /*9940*/  FFMA.FTZ R92, R120, R3.reuse, -R6.reuse ;  /* 0x00000003785c7223 */ /* 0x181fe40000010806 */
[----:B------:R-:W0:Y:S01]  /*9950*/  MUFU.EX2 R89, R89 ;  /* 0x0000005900597308 */ /* 0x000e220000000800 */
[----:B------:R-:W-:Y:S01]  /*9960*/  FADD.FTZ R79, R5, R7 ;  /* 0x00000007054f7221 */ /* 0x000fe20000010000 */
[-C--:B------:R-:W-:Y:S01]  /*9970*/  FFMA.FTZ R59, R70, R3.reuse, -R6 ;  /* 0x00000003463b7223 */ /* 0x080fe20000010806 */
[----:B------:R-:W-:Y:S01]  /*9980*/  @!P1 PRMT R4, RZ, 0x654, R4 ;  /* 0x00000654ff049816 */ /* 0x000fe20000000004 */
[-CC-:B------:R-:W-:Y:S01]  /*9990*/  FFMA.FTZ R62, R71, R3.reuse, -R6.reuse ;  /* 0x00000003473e7223 */ /* 0x180fe20000010806 */
[-CC-:B------:R-:W-:Y:S01]  /*99a0*/  FFMA.FTZ R63, R74, R3.reuse, -R6.reuse ;  /* 0x000000034a3f7223 */ /* 0x180fe20000010806 */
[----:B------:R-:W-:-:S02]  /*99b0*/  FFMA.FTZ R66, R75, R3, -R6 ;  /* 0x000000034b427223 */ /* 0x000fc40000010806 */
        /* <DEDUP_REMOVED lines=22> */
[----:B------:R-:W0:Y:S01]  /*9b20*/  MUFU.EX2 R13, R13 ;  /* 0x0000000d000d7308 */ /* 0x000e220000000800 */
[----:B-1----:R-:W-:Y:S01]  /*9b30*/  FADD.FTZ R6, R81, R84 ;  /* 0x0000005451067221 */ /* 0x002fe20000010000 */
[----:B---3--:R-:W-:Y:S01]  /*9b40*/  FADD.FTZ R82, R8, R79 ;  /* 0x0000004f08527221 */ /* 0x008fe20000010000 */
[----:B------:R1:W-:Y:S03]  /*9b50*/  @!P1 SYNCS.ARRIVE.TRANS64.RED.A1T0 RZ, [R4+URZ], RZ ;  /* 0x000000ff04ff99a7 */ /* 0x0003e6000810043f */
[----:B----4-:R-:W-:-:S02]  /*9b60*/  FADD.FTZ R82, R9, R82 ;  /* 0x0000005209527221 */ /* 0x010fc40000010000 */
[----:B------:R-:W3:Y:S01]  /*9b70*/  MUFU.EX2 R31, R31 ;  /* 0x0000001f001f7308 */ /* 0x000ee20000000800 */
[----:B-1----:R-:W-:Y:S01]  /*9b80*/  F2FP.F16.F32.PACK_AB R4, R7, R5 ;  /* 0x000000050704723e */ /* 0x002fe200000000ff */
[----:B------:R-:W-:-:S06]  /*9b90*/  FADD.FTZ R5, R85, R6 ;  /* 0x0000000655057221 */ /* 0x000fcc0000010000 */
[----:B------:R-:W1:Y:S01]  /*9ba0*/  MUFU.EX2 R14, R14 ;  /* 0x0000000e000e7308 */ /* 0x000e620000000800 */
[----:B--2---:R-:W-:Y:S01]  /*9bb0*/  FADD.FTZ R6, R88, R5 ;  /* 0x0000000558067221 */ /* 0x004fe20000010000 */
[----:B------:R-:W-:-:S06]  /*9bc0*/  FADD.FTZ R5, R11, R82 ;  /* 0x000000520b057221 */ /* 0x000fcc0000010000 */
[----:B------:R-:W2:Y:S01]  /*9bd0*/  MUFU.EX2 R93, R93 ;  /* 0x0000005d005d7308 */ /* 0x000ea20000000800 */
[----:B0-----:R-:W-:Y:S01]  /*9be0*/  FADD.FTZ R7, R89, R6 ;  /* 0x0000000659077221 */ /* 0x001fe20000010000 */
[----:B------:R-:W-:-:S06]  /*9bf0*/  FADD.FTZ R6, R12, R5 ;  /* 0x000000050c067221 */ /* 0x000fcc0000010000 */
[----:B------:R-:W0:Y:S01]  /*9c00*/  MUFU.EX2 R15, R15 ;  /* 0x0000000f000f7308 */ /* 0x000e220000000800 */
[----:B------:R-:W-:Y:S01]  /*9c10*/  FADD.FTZ R82, R92, R7 ;  /* 0x000000075c527221 */ /* 0x000fe20000010000 */
[----:B------:R-:W-:-:S06]  /*9c20*/  FADD.FTZ R5, R13, R6 ;  /* 0x000000060d057221 */ /* 0x000fcc0000010000 */
[----:B------:R-:W4:Y:S08]  /*9c30*/  MUFU.EX2 R96, R96 ;  /* 0x0000006000607308 */ /* 0x000f300000000800 */
[----:B------:R-:W4:Y:S01]  /*9c40*/  MUFU.EX2 R28, R28 ;  /* 0x0000001c001c7308 */ /* 0x000f220000000800 */
[----:B---3--:R-:W-:Y:S01]  /*9c50*/  FADD.FTZ R82, R31, R82 ;  /* 0x000000521f527221 */ /* 0x008fe20000010000 */
[----:B-1----:R-:W-:-:S06]  /*9c60*/  FADD.FTZ R6, R14, R5 ;  /* 0x000000050e067221 */ /* 0x002fcc0000010000 */
[----:B------:R-:W1:Y:S08]  /*9c70*/  MUFU.EX2 R97, R97 ;  /* 0x0000006100617308 */ /* 0x000e700000000800 */
[----:B------:R-:W3:Y:S01]  /*9c80*/  MUFU.EX2 R30, R30 ;  /* 0x0000001e001e7308 */ /* 0x000ee20000000800 */
[----:B--2---:R-:W-:Y:S01]  /*9c90*/  FADD.FTZ R5, R93, R82 ;  /* 0x000000525d057221 */ /* 0x004fe20000010000 */
[----:B0-----:R-:W-:-:S06]  /*9ca0*/  FADD.FTZ R7, R15, R6 ;  /* 0x000000060f077221 */ /* 0x001fcc0000010000 */
[----:B------:R-:W0:Y:S08]  /*9cb0*/  MUFU.EX2 R100, R100 ;  /* 0x0000006400647308 */ /* 0x000e300000000800 */
[----:B------:R-:W2:Y:S01]  /*9cc0*/  MUFU.EX2 R29, R29 ;  /* 0x0000001d001d7308 */ /* 0x000ea20000000800 */
[----:B----4-:R-:W-:Y:S01]  /*9cd0*/  FADD.FTZ R6, R96, R5 ;  /* 0x0000000560067221 */ /* 0x010fe20000010000 */
[----:B------:R-:W-:-:S06]  /*9ce0*/  FADD.FTZ R7, R28, R7 ;  /* 0x000000071c077221 */ /* 0x000fcc0000010000 */
[----:B------:R-:W4:Y:S08]  /*9cf0*/  MUFU.EX2 R101, R101 ;  /* 0x0000006500657308 */ /* 0x000f300000000800 */
[----:B------:R-:W4:Y:S01]  /*9d00*/  MUFU.EX2 R20, R20 ;  /* 0x0000001400147308 */ /* 0x000f220000000800 */
[----:B-1----:R-:W-:Y:S01]  /*9d10*/  FADD.FTZ R5, R97, R6 ;  /* 0x0000000661057221 */ /* 0x002fe20000010000 */
[----:B---3--:R-:W-:-:S06]  /*9d20*/  FADD.FTZ R6, R30, R7 ;  /* 0x000000071e067221 */ /* 0x008fcc0000010000 */
[----:B------:R-:W1:Y:S08]  /*9d30*/  MUFU.EX2 R39, R39 ;  /* 0x0000002700277308 */ /* 0x000e700000000800 */
[----:B------:R-:W3:Y:S01]  /*9d40*/  MUFU.EX2 R21, R21 ;  /* 0x0000001500157308 */ /* 0x000ee20000000800 */
[----:B0-----:R-:W-:Y:S01]  /*9d50*/  FADD.FTZ R82, R100, R5 ;  /* 0x0000000564527221 */ /* 0x001fe20000010000 */
[----:B--2---:R-:W-:-:S06]  /*9d60*/  FADD.FTZ R5, R29, R6 ;  /* 0x000000061d057221 */ /* 0x004fcc0000010000 */
        /* <DEDUP_REMOVED lines=12> */
[----:B------:R-:W0:Y:S01]  /*9e30*/  MUFU.EX2 R47, R47 ;  /* 0x0000002f002f7308 */ /* 0x000e220000000800 */
[----:B------:R-:W-:Y:S01]  /*9e40*/  F2FP.F16.F32.PACK_AB R12, R12, R11 ;  /* 0x0000000b0c0c723e */ /* 0x000fe200000000ff */
[----:B----4-:R-:W-:Y:S01]  /*9e50*/  FADD.FTZ R11, R43, R82 ;  /* 0x000000522b0b7221 */ /* 0x010fe20000010000 */
[----:B------:R-:W-:-:S05]  /*9e60*/  F2FP.F16.F32.PACK_AB R14, R14, R13 ;  /* 0x0000000d0e0e723e */ /* 0x000fca00000000ff */
[----:B------:R-:W2:Y:S01]  /*9e70*/  MUFU.EX2 R50, R50 ;  /* 0x0000003200327308 */ /* 0x000ea20000000800 */
[----:B------:R-:W-:-:S07]  /*9e80*/  FADD.FTZ R13, R25, R86 ;  /* 0x00000056190d7221 */ /* 0x000fce0000010000 */
[----:B------:R-:W4:Y:S01]  /*9e90*/  MUFU.EX2 R32, R32 ;  /* 0x0000002000207308 */ /* 0x000f220000000800 */
[----:B------:R-:W-:Y:S01]  /*9ea0*/  F2FP.F16.F32.PACK_AB R5, R84, R81 ;  /* 0x000000515405723e */ /* 0x000fe200000000ff */
[----:B-1----:R-:W-:-:S06]  /*9eb0*/  FADD.FTZ R82, R46, R11 ;  /* 0x0000000b2e527221 */ /* 0x002fcc0000010000 */
[----:B------:R-:W1:Y:S01]  /*9ec0*/  MUFU.EX2 R51, R51 ;  /* 0x0000003300337308 */ /* 0x000e620000000800 */
[----:B---3--:R-:W-:Y:S01]  /*9ed0*/  FADD.FTZ R84, R26, R13 ;  /* 0x0000000d1a547221 */ /* 0x008fe20000010000 */
[----:B0-----:R-:W-:-:S06]  /*9ee0*/  FADD.FTZ R11, R47, R82 ;  /* 0x000000522f0b7221 */ /* 0x001fcc0000010000 */
[----:B------:R-:W0:Y:S01]  /*9ef0*/  MUFU.EX2 R54, R54 ;  /* 0x0000003600367308 */ /* 0x000e220000000800 */
[----:B------:R-:W-:-:S07]  /*9f00*/  FADD.FTZ R79, R27, R84 ;  /* 0x000000541b4f7221 */ /* 0x000fce0000010000 */
[----:B------:R-:W3:Y:S01]  /*9f10*/  MUFU.EX2 R34, R34 ;  /* 0x0000002200227308 */ /* 0x000ee20000000800 */
[----:B--2---:R-:W-:Y:S01]  /*9f20*/  FADD.FTZ R82, R50, R11 ;  /* 0x0000000b32527221 */ /* 0x004fe20000010000 */
[----:B----4-:R-:W-:-:S06]  /*9f30*/  FADD.FTZ R84, R32, R79 ;  /* 0x0000004f20547221 */ /* 0x010fcc0000010000 */
[----:B------:R-:W2:Y:S01]  /*9f40*/  MUFU.EX2 R55, R55 ;  /* 0x0000003700377308 */ /* 0x000ea20000000800 */
[----:B-1----:R-:W-:Y:S01]  /*9f50*/  FADD.FTZ R11, R51, R82 ;  /* 0x00000052330b7221 */ /* 0x002fe20000010000 */
[----:B------:R-:W-:-:S06]  /*9f60*/  FADD.FTZ R79, R33, R84 ;  /* 0x00000054214f7221 */ /* 0x000fcc0000010000 */
[----:B------:R-:W-:Y:S08]  /*9f70*/  MUFU.EX2 R58, R58 ;  /* 0x0000003a003a7308 */ /* 0x000ff00000000800 */
[----:B------:R-:W1:Y:S01]  /*9f80*/  MUFU.EX2 R45, R45 ;  /* 0x0000002d002d7308 */ /* 0x000e620000000800 */
[----:B0-----:R-:W-:Y:S01]  /*9f90*/  FADD.FTZ R82, R54, R11 ;  /* 0x0000000b36527221 */ /* 0x001fe20000010000 */
[----:B------:R-:W-:-:S06]  /*9fa0*/  F2FP.F16.F32.PACK_AB R6, R9, R8 ;  /* 0x000000080906723e */ /* 0x000fcc00000000ff */
[----:B------:R-:W0:Y:S01]  /*9fb0*/  MUFU.EX2 R59, R59 ;  /* 0x0000003b003b7308 */ /* 0x000e220000000800 */
[----:B------:R-:W-:Y:S01]  /*9fc0*/  F2FP.F16.F32.PACK_AB R7, R88, R85 ;  /* 0x000000555807723e */ /* 0x000fe200000000ff */
[----:B---3--:R-:W-:-:S06]  /*9fd0*/  FADD.FTZ R84, R34, R79 ;  /* 0x0000004f22547221 */ /* 0x008fcc0000010000 */
[----:B------:R-:W3:Y:S01]  /*9fe0*/  MUFU.EX2 R49, R49 ;  /* 0x0000003100317308 */ /* 0x000ee20000000800 */
[----:B--2---:R-:W-:Y:S01]  /*9ff0*/  FADD.FTZ R11, R55, R82 ;  /* 0x00000052370b7221 */ /* 0x004fe20000010000 */
[----:B------:R-:W-:-:S06]  /*a000*/  FADD.FTZ R84, R35, R84 ;  /* 0x0000005423547221 */ /* 0x000fcc0000010000 */
[----:B------:R-:W2:Y:S01]  /*a010*/  MUFU.EX2 R62, R62 ;  /* 0x0000003e003e7308 */ /* 0x000ea20000000800 */
[----:B------:R4:W-:Y:S07]  /*a020*/  STSM.16.M88.4 [R154+0x1e800], R4 ;  /* 0x01e800049a007844 */ /* 0x0009ee0000000200 */
[----:B------:R-:W-:Y:S01]  /*a030*/  MUFU.EX2 R36, R36 ;  /* 0x0000002400247308 */ /* 0x000fe20000000800 */
[----:B------:R-:W-:Y:S01]  /*a040*/  F2FP.F16.F32.PACK_AB R28, R28, R15 ;  /* 0x0000000f1c1c723e */ /* 0x000fe200000000ff */
[----:B-1----:R-:W-:-:S06]  /*a050*/  FADD.FTZ R84, R45, R84 ;  /* 0x000000542d547221 */ /* 0x002fcc0000010000 */
[----:B------:R-:W1:Y:S01]  /*a060*/  MUFU.EX2 R63, R63 ;  /* 0x0000003f003f7308 */ /* 0x000e620000000800 */
[----:B----4-:R-:W-:Y:S01]  /*a070*/  F2FP.F16.F32.PACK_AB R4, R21, R20 ;  /* 0x000000141504723e */ /* 0x010fe200000000ff */
[----:B------:R-:W-:Y:S01]  /*a080*/  FADD.FTZ R20, R58, R11 ;  /* 0x0000000b3a147221 */ /* 0x000fe20000010000 */
[----:B------:R-:W-:Y:S01]  /*a090*/  F2FP.F16.F32.PACK_AB R30, R29, R30 ;  /* 0x0000001e1d1e723e */ /* 0x000fe200000000ff */
[----:B------:R-:W4:Y:S01]  /*a0a0*/  LDL R81, [R1+0x44] ;  /* 0x0000440001517983 */ /* 0x000f220000100800 */
[----:B------:R-:W-:-:S03]  /*a0b0*/  F2FP.F16.F32.PACK_AB R13, R92, R89 ;  /* 0x000000595c0d723e */ /* 0x000fc600000000ff */
[----:B------:R-:W1:Y:S01]  /*a0c0*/  MUFU.EX2 R66, R66 ;  /* 0x0000004200427308 */ /* 0x000e620000000800 */
[----:B------:R-:W-:Y:S01]  /*a0d0*/  F2FP.F16.F32.PACK_AB R15, R93, R31 ;  /* 0x0000001f5d0f723e */ /* 0x000fe200000000ff */
[----:B0-----:R-:W-:Y:S01]  /*a0e0*/  FADD.FTZ R5, R59, R20 ;  /* 0x000000143b057221 */ /* 0x001fe20000010000 */
[----:B------:R-:W-:Y:S02]  /*a0f0*/  F2FP.F16.F32.PACK_AB R29, R97, R96 ;  /* 0x00000060611d723e */ /* 0x000fe400000000ff */
[----:B------:R-:W-:-:S03]  /*a100*/  F2FP.F16.F32.PACK_AB R31, R101, R100 ;  /* 0x00000064651f723e */ /* 0x000fc600000000ff */
[----:B------:R-:W0:Y:S01]  /*a110*/  MUFU.EX2 R38, R38 ;  /* 0x0000002600267308 */ /* 0x000e220000000800 */
[----:B---3--:R-:W-:Y:S01]  /*a120*/  FADD.FTZ R7, R49, R84 ;  /* 0x0000005431077221 */ /* 0x008fe20000010000 */
[----:B------:R-:W-:Y:S01]  /*a130*/  STSM.16.M88.4 [R105], R12 ;  /* 0x0000000c69007844 */ /* 0x000fe20000000200 */
[----:B--2---:R-:W-:-:S03]  /*a140*/  FADD.FTZ R20, R62, R5 ;  /* 0x000000053e147221 */ /* 0x004fc60000010000 */
[----:B------:R2:W-:Y:S01]  /*a150*/  STSM.16.M88.4 [R156], R28 ;  /* 0x0000001c9c007844 */ /* 0x0005e20000000200 */
[----:B-1----:R-:W-:Y:S01]  /*a160*/  FADD.FTZ R11, R63, R20 ;  /* 0x000000143f0b7221 */ /* 0x002fe20000010000 */
[----:B------:R-:W-:Y:S02]  /*a170*/  F2FP.F16.F32.PACK_AB R6, R25, R24 ;  /* 0x000000181906723e */ /* 0x000fe400000000ff */
[----:B------:R-:W-:Y:S01]  /*a180*/  F2FP.F16.F32.PACK_AB R5, R42, R39 ;  /* 0x000000272a05723e */ /* 0x000fe200000000ff */
[----:B------:R-:W-:Y:S01]  /*a190*/  FADD.FTZ R20, R66, R11 ;  /* 0x0000000b42147221 */ /* 0x000fe20000010000 */
[----:B--2---:R-:W-:-:S04]  /*a1a0*/  FADD.FTZ R28, R36, R7 ;  /* 0x00000007241c7221 */ /* 0x004fc80000010000 */
[----:B------:R-:W-:Y:S01]  /*a1b0*/  FADD.FTZ R13, R37, R28 ;  /* 0x0000001c250d7221 */ /* 0x000fe20000010000 */
[----:B------:R-:W-:Y:S02]  /*a1c0*/  F2FP.F16.F32.PACK_AB R7, R46, R43 ;  /* 0x0000002b2e07723e */ /* 0x000fe400000000ff */
[----:B------:R-:W-:Y:S01]  /*a1d0*/  F2FP.F16.F32.PACK_AB R12, R27, R26 ;  /* 0x0000001a1b0c723e */ /* 0x000fe200000000ff */
[----:B0-----:R-:W-:Y:S01]  /*a1e0*/  FADD.FTZ R11, R38, R13 ;  /* 0x0000000d260b7221 */ /* 0x001fe20000010000 */
[----:B------:R-:W-:Y:S02]  /*a1f0*/  F2FP.F16.F32.PACK_AB R14, R33, R32 ;  /* 0x00000020210e723e */ /* 0x000fe400000000ff */
[----:B------:R-:W-:Y:S02]  /*a200*/  F2FP.F16.F32.PACK_AB R13, R50, R47 ;  /* 0x0000002f320d723e */ /* 0x000fe400000000ff */
[----:B------:R-:W-:Y:S01]  /*a210*/  F2FP.F16.F32.PACK_AB R15, R54, R51 ;  /* 0x00000033360f723e */ /* 0x000fe200000000ff */
[----:B------:R-:W-:Y:S04]  /*a220*/  STSM.16.M88.4 [R155], R4 ;  /* 0x000000049b007844 */ /* 0x000fe80000000200 */
[----:B------:R0:W-:Y:S04]  /*a230*/  STSM.16.M88.4 [R154+0x24800], R12 ;  /* 0x0248000c9a007844 */ /* 0x0001e80000000200 */
[----:B0-----:R-:W2:Y:S01]  /*a240*/  LDL R13, [R1+0x40] ;  /* 0x00004000010d7983 */ /* 0x001ea20000100800 */
[----:B------:R-:W0:Y:S08]  /*a250*/  MUFU.EX2 R67, R67 ;  /* 0x0000004300437308 */ /* 0x000e300000000800 */
[----:B------:R-:W1:Y:S08]  /*a260*/  MUFU.EX2 R40, R40 ;  /* 0x0000002800287308 */ /* 0x000e700000000800 */
[----:B------:R-:W3:Y:S08]  /*a270*/  MUFU.EX2 R78, R78 ;  /* 0x0000004e004e7308 */ /* 0x000ef00000000800 */
[----:B------:R-:W3:Y:S01]  /*a280*/  MUFU.EX2 R74, R74 ;  /* 0x0000004a004a7308 */ /* 0x000ee20000000800 */
[----:B0-----:R-:W-:-:S07]  /*a290*/  FADD.FTZ R21, R67, R20 ;  /* 0x0000001443157221 */ /* 0x001fce0000010000 */
[----:B------:R-:W0:Y:S08]  /*a2a0*/  MUFU.EX2 R44, R44 ;  /* 0x0000002c002c7308 */ /* 0x000e300000000800 */
[----:B------:R-:W0:Y:S01]  /*a2b0*/  MUFU.EX2 R75, R75 ;  /* 0x0000004b004b7308 */ /* 0x000e220000000800 */
[----:B-1----:R-:W-:Y:S01]  /*a2c0*/  FADD.FTZ R20, R40, R11 ;  /* 0x0000000b28147221 */ /* 0x002fe20000010000 */
[----:B---3--:R-:W-:-:S06]  /*a2d0*/  FADD.FTZ R21, R78, R21 ;  /* 0x000000154e157221 */ /* 0x008fcc0000010000 */
[----:B------:R-:W1:Y:S08]  /*a2e0*/  MUFU.EX2 R48, R48 ;  /* 0x0000003000307308 */ /* 0x000e700000000800 */
[----:B------:R-:W3:Y:S01]  /*a2f0*/  MUFU.EX2 R70, R70 ;  /* 0x0000004600467308 */ /* 0x000ee20000000800 */
[----:B------:R-:W-:Y:S01]  /*a300*/  FADD.FTZ R11, R41, R20 ;  /* 0x00000014290b7221 */ /* 0x000fe20000010000 */
[----:B------:R-:W-:-:S06]  /*a310*/  FADD.FTZ R20, R74, R21 ;  /* 0x000000154a147221 */ /* 0x000fcc0000010000 */
[----:B------:R-:W3:Y:S08]  /*a320*/  MUFU.EX2 R52, R52 ;  /* 0x0000003400347308 */ /* 0x000ef00000000800 */
[----:B------:R-:W3:Y:S01]  /*a330*/  MUFU.EX2 R71, R71 ;  /* 0x0000004700477308 */ /* 0x000ee20000000800 */
[----:B0-----:R-:W-:Y:S01]  /*a340*/  FADD.FTZ R11, R44, R11 ;  /* 0x0000000b2c0b7221 */ /* 0x001fe20000010000 */
[----:B------:R-:W-:-:S06]  /*a350*/  FADD.FTZ R21, R75, R20 ;  /* 0x000000144b157221 */ /* 0x000fcc0000010000 */
[----:B------:R-:W0:Y:S01]  /*a360*/  MUFU.EX2 R8, R90 ;  /* 0x0000005a00087308 */ /* 0x000e220000000800 */
[----:B-1----:R-:W-:Y:S01]  /*a370*/  FADD.FTZ R11, R48, R11 ;  /* 0x0000000b300b7221 */ /* 0x002fe20000010000 */
[----:B---3--:R-:W-:-:S06]  /*a380*/  FADD.FTZ R20, R70, R21 ;  /* 0x0000001546147221 */ /* 0x008fcc0000010000 */
[----:B------:R-:W1:Y:S08]  /*a390*/  MUFU.EX2 R56, R56 ;  /* 0x0000003800387308 */ /* 0x000e700000000800 */
[----:B------:R-:W3:Y:S01]  /*a3a0*/  MUFU.EX2 R9, R91 ;  /* 0x0000005b00097308 */ /* 0x000ee20000000800 */
[----:B------:R-:W-:Y:S01]  /*a3b0*/  FADD.FTZ R28, R52, R11 ;  /* 0x0000000b341c7221 */ /* 0x000fe20000010000 */
[----:B------:R-:W-:-:S06]  /*a3c0*/  FADD.FTZ R11, R71, R20 ;  /* 0x00000014470b7221 */ /* 0x000fcc0000010000 */
[----:B------:R-:W3:Y:S01]  /*a3d0*/  MUFU.EX2 R94, R94 ;  /* 0x0000005e005e7308 */ /* 0x000ee20000000800 */
[----:B------:R-:W-:Y:S01]  /*a3e0*/  FADD.FTZ R5, R53, R28 ;  /* 0x0000001c35057221 */ /* 0x000fe20000010000 */
[----:B0-----:R-:W-:-:S06]  /*a3f0*/  FADD.FTZ R4, R8, R11 ;  /* 0x0000000b08047221 */ /* 0x001fcc0000010000 */
        /* <DEDUP_REMOVED lines=21> */
[----:B------:R-:W4:Y:S01]  /*a550*/  MUFU.EX2 R106, R106 ;  /* 0x0000006a006a7308 */ /* 0x000f220000000800 */
        /* <DEDUP_REMOVED lines=9> */
[----:B------:R-:W-:Y:S01]  /*a5f0*/  F2FP.F16.F32.PACK_AB R25, R58, R55 ;  /* 0x000000373a19723e */ /* 0x000fe200000000ff */
[----:B----4-:R-:W-:-:S05]  /*a600*/  FADD.FTZ R4, R106, R11 ;  /* 0x0000000b6a047221 */ /* 0x010fca0000010000 */
[----:B------:R-:W4:Y:S01]  /*a610*/  MUFU.EX2 R72, R72 ;  /* 0x0000004800487308 */ /* 0x000f220000000800 */
[----:B------:R-:W-:-:S07]  /*a620*/  F2FP.F16.F32.PACK_AB R58, R60, R57 ;  /* 0x000000393c3a723e */ /* 0x000fce00000000ff */
[----:B------:R-:W4:Y:S01]  /*a630*/  MUFU.EX2 R111, R111 ;  /* 0x0000006f006f7308 */ /* 0x000f220000000800 */
[----:B------:R-:W-:Y:S01]  /*a640*/  F2FP.F16.F32.PACK_AB R57, R9, R8 ;  /* 0x000000080939723e */ /* 0x000fe200000000ff */
[----:B0-----:R-:W-:Y:S01]  /*a650*/  FADD.FTZ R8, R104, R7 ;  /* 0x0000000768087221 */ /* 0x001fe20000010000 */
[----:B------:R-:W-:-:S05]  /*a660*/  FADD.FTZ R7, R107, R4 ;  /* 0x000000046b077221 */ /* 0x000fca0000010000 */
[----:B------:R-:W0:Y:S08]  /*a670*/  MUFU.EX2 R73, R73 ;  /* 0x0000004900497308 */ /* 0x000e300000000800 */
[----:B------:R-:W0:Y:S01]  /*a680*/  MUFU.EX2 R5, R114 ;  /* 0x0000007200057308 */ /* 0x000e220000000800 */
[----:B-1----:R-:W-:Y:S01]  /*a690*/  FADD.FTZ R9, R69, R8 ;  /* 0x0000000845097221 */ /* 0x002fe20000010000 */
[----:B---3--:R-:W-:-:S06]  /*a6a0*/  FADD.FTZ R4, R110, R7 ;  /* 0x000000076e047221 */ /* 0x008fcc0000010000 */
[----:B------:R-:W1:Y:S08]  /*a6b0*/  MUFU.EX2 R76, R76 ;  /* 0x0000004c004c7308 */ /* 0x000e700000000800 */
[----:B------:R-:W3:Y:S08]  /*a6c0*/  MUFU.EX2 R6, R115 ;  /* 0x0000007300067308 */ /* 0x000ef00000000800 */
[----:B------:R-:W-:Y:S08]  /*a6d0*/  MUFU.EX2 R80, R80 ;  /* 0x0000005000507308 */ /* 0x000ff00000000800 */
[----:B------:R-:W2:Y:S08]  /*a6e0*/  MUFU.EX2 R77, R77 ;  /* 0x0000004d004d7308 */ /* 0x000eb00000000800 */
[----:B------:R-:W-:Y:S08]  /*a6f0*/  MUFU.EX2 R118, R118 ;  /* 0x0000007600767308 */ /* 0x000ff00000000800 */
[----:B------:R-:W2:Y:S01]  /*a700*/  MUFU.EX2 R119, R119 ;  /* 0x0000007700777308 */ /* 0x000ea20000000800 */
[----:B----4-:R-:W-:Y:S01]  /*a710*/  FADD.FTZ R8, R72, R9 ;  /* 0x0000000948087221 */ /* 0x010fe20000010000 */
[----:B------:R-:W-:Y:S01]  /*a720*/  FADD.FTZ R4, R111, R4 ;  /* 0x000000046f047221 */ /* 0x000fe20000010000 */
[----:B------:R-:W-:-:S02]  /*a730*/  F2FP.F16.F32.PACK_AB R24, R35, R34 ;  /* 0x000000222318723e */ /* 0x000fc400000000ff */
[----:B------:R-:W-:Y:S01]  /*a740*/  F2FP.F16.F32.PACK_AB R26, R49, R45 ;  /* 0x0000002d311a723e */ /* 0x000fe200000000ff */
[----:B0-----:R-:W-:Y:S01]  /*a750*/  FADD.FTZ R7, R73, R8 ;  /* 0x0000000849077221 */ /* 0x001fe20000010000 */
        /* <DEDUP_REMOVED lines=13> */
[----:B------:R-:W-:Y:S01]  /*a830*/  STSM.16.M88.4 [R81], R24 ;  /* 0x0000001851007844 */ /* 0x000fe20000000200 */
[----:B------:R-:W-:Y:S01]  /*a840*/  F2FP.F16.F32.PACK_AB R64, R64, R61 ;  /* 0x0000003d4040723e */ /* 0x000fe200000000ff */
[----:B-1----:R-:W-:Y:S01]  /*a850*/  FADD.FTZ R11, R76, R7 ;  /* 0x000000074c0b7221 */ /* 0x002fe20000010000 */
[----:B------:R-:W-:Y:S01]  /*a860*/  F2FP.F16.F32.PACK_AB R65, R99, R98 ;  /* 0x000000626341723e */ /* 0x000fe200000000ff */
[----:B---3--:R-:W-:Y:S01]  /*a870*/  FADD.FTZ R9, R6, R9 ;  /* 0x0000000906097221 */ /* 0x008fe20000010000 */
[----:B------:R-:W-:Y:S02]  /*a880*/  F2FP.F16.F32.PACK_AB R67, R103, R102 ;  /* 0x000000666743723e */ /* 0x000fe400000000ff */
[----:B------:R-:W-:Y:S01]  /*a890*/  F2FP.F16.F32.PACK_AB R70, R72, R69 ;  /* 0x000000454846723e */ /* 0x000fe200000000ff */
[----:B------:R-:W-:Y:S01]  /*a8a0*/  STSM.16.M88.4 [R156+0x6000], R36 ;  /* 0x006000249c007844 */ /* 0x000fe20000000200 */
[----:B------:R-:W-:-:S02]  /*a8b0*/  F2FP.F16.F32.PACK_AB R68, R104, R68 ;  /* 0x000000446844723e */ /* 0x000fc400000000ff */
[----:B------:R-:W-:Y:S02]  /*a8c0*/  F2FP.F16.F32.PACK_AB R69, R107, R106 ;  /* 0x0000006a6b45723e */ /* 0x000fe400000000ff */
[----:B------:R-:W-:Y:S02]  /*a8d0*/  F2FP.F16.F32.PACK_AB R71, R111, R110 ;  /* 0x0000006e6f47723e */ /* 0x000fe400000000ff */
[----:B------:R-:W-:Y:S01]  /*a8e0*/  F2FP.F16.F32.PACK_AB R5, R6, R5 ;  /* 0x000000050605723e */ /* 0x000fe200000000ff */
[----:B------:R-:W-:Y:S01]  /*a8f0*/  STSM.16.M88.4 [R155+0x6000], R44 ;  /* 0x0060002c9b007844 */ /* 0x000fe20000000200 */
[----:B------:R-:W-:Y:S02]  /*a900*/  F2FP.F16.F32.PACK_AB R4, R76, R73 ;  /* 0x000000494c04723e */ /* 0x000fe400000000ff */
[----:B--2---:R-:W-:Y:S02]  /*a910*/  F2FP.F16.F32.PACK_AB R6, R77, R80 ;  /* 0x000000504d06723e */ /* 0x004fe400000000ff */
[----:B------:R-:W-:Y:S01]  /*a920*/  F2FP.F16.F32.PACK_AB R7, R119, R118 ;  /* 0x000000767707723e */ /* 0x000fe200000000ff */
[----:B------:R-:W-:Y:S04]  /*a930*/  STSM.16.M88.4 [R154+0x2a800], R56 ;  /* 0x02a800389a007844 */ /* 0x000fe80000000200 */
[----:B------:R-:W-:Y:S04]  /*a940*/  STSM.16.M88.4 [R13], R64 ;  /* 0x000000400d007844 */ /* 0x000fe80000000200 */
[----:B------:R-:W-:Y:S04]  /*a950*/  STSM.16.M88.4 [R156+0xc000], R68 ;  /* 0x00c000449c007844 */ /* 0x000fe80000000200 */
[----:B------:R0:W-:Y:S01]  /*a960*/  STSM.16.M88.4 [R155+0xc000], R4 ;  /* 0x00c000049b007844 */ /* 0x0001e20000000200 */
[----:B------:R1:W-:Y:S06]  /*a970*/  MEMBAR.ALL.CTA ;  /* 0x0000000000007992 */ /* 0x0003ec0000008000 */
[----:B-1----:R-:W1:Y:S01]  /*a980*/  FENCE.VIEW.ASYNC.S ;  /* 0x00000000000073c6 */ /* 0x002e620000000000 */
[----:B------:R-:W-:Y:S01]  /*a990*/  ISETP.GE.AND P2, PT, R126, 0xc1, PT ;  /* 0x000000c17e00780c */ /* 0x000fe20003f46270 */
[----:B------:R-:W-:Y:S01]  /*a9a0*/  FADD.FTZ R80, R80, R11 ;  /* 0x0000000b50507221 */ /* 0x000fe20000010000 */
[----:B------:R-:W-:Y:S01]  /*a9b0*/  MOV R151, RZ ;  /* 0x000000ff00977202 */ /* 0x000fe20000000f00 */
[----:B------:R-:W-:-:S03]  /*a9c0*/  FADD.FTZ R118, R118, R9 ;  /* 0x0000000976767221 */ /* 0x000fc60000010000 */
[-C--:B------:R-:W-:Y:S01]  /*a9d0*/  MOV R145, R151.reuse ;  /* 0x0000009700917202 */ /* 0x080fe20000000f00 */
[----:B------:R-:W-:Y:S01]  /*a9e0*/  FADD.FTZ R11, R119, R118 ;  /* 0x00000076770b7221 */ /* 0x000fe20000010000 */
[--C-:B------:R-:W-:Y:S01]  /*a9f0*/  IMAD.MOV.U32 R150, RZ, RZ, R151.reuse ;  /* 0x000000ffff967224 */ /* 0x100fe200078e0097 */
[-C--:B------:R-:W-:Y:S01]  /*aa00*/  MOV R139, R151.reuse ;  /* 0x00000097008b7202 */ /* 0x080fe20000000f00 */
[--C-:B------:R-:W-:Y:S02]  /*aa10*/  IMAD.MOV.U32 R149, RZ, RZ, R151.reuse ;  /* 0x000000ffff957224 */ /* 0x100fe400078e0097 */
[----:B0-----:R-:W-:Y:S01]  /*aa20*/  FADD.FTZ R4, R77, R80 ;  /* 0x000000504d047221 */ /* 0x001fe20000010000 */
        /* <DEDUP_REMOVED lines=26> */
[----:B------:R-:W-:Y:S01]  /*abd0*/  IMAD.MOV.U32 R120, RZ, RZ, R151 ;  /* 0x000000ffff787224 */ /* 0x000fe200078e0097 */
[----:B-1----:R-:W-:Y:S01]  /*abe0*/  NOP ;  /* 0x0000000000007918 */ /* 0x002fe20000000000 */
[----:B------:R-:W-:Y:S05]  /*abf0*/  @!P2 BRA `(.L_x_10884) ;  /* 0x0000002c00cca947 */ /* 0x000fea0003800000 */
[----:B------:R-:W2:Y:S01]  /*ac00*/  LDL.LU R105, [R1+0x54] ;  /* 0x0000540001697983 */ /* 0x000ea20000300800 */
[----:B------:R-:W-:Y:S01]  /*ac10*/  IMAD.MOV.U32 R5, RZ, RZ, R10 ;  /* 0x000000ffff057224 */ /* 0x000fe200078e000a */
        /* <DEDUP_REMOVED lines=19> */
[----:B--2---:R-:W-:-:S07]  /*ad50*/  VIADD R8, R105, 0xfffffffe ;  /* 0xfffffffe69087836 */ /* 0x004fce0000000000 */
.L_x_10895:
        /* <DEDUP_REMOVED lines=11> */
.L_x_10886:
[----:B------:R-:W-:Y:S01]  /*ae10*/  IMAD R0, R22, 0x8, R2 ;  /* 0x0000000816007824 */ /* 0x000fe200078e0202 */
[----:B------:R-:W-:-:S04]  /*ae20*/  SHF.L.U32 R3, R153, 0x1f, RZ ;  /* 0x0000001f99037819 */ /* 0x000fc800000006ff */
[----:B------:R0:W1:Y:S01]  /*ae30*/  SYNCS.PHASECHK.TRANS64.TRYWAIT P3, [R0+URZ+0x30830], R3 ;  /* 0x03083003000075a7 */ /* 0x000062000806017f */
[----:B------:R-:W-:Y:S05]  /*ae40*/  @!P0 BRA `(.L_x_10887) ;  /* 0x0000000000048947 */ /* 0x000fea0003800000 */
[----:B------:R-:W-:Y:S01]  /*ae50*/  BPT.TRAP 0x1 ;  /* 0x000000040000795c */ /* 0x000fe20000300000 */
.L_x_10887:
[----:B------:R-:W-:Y:S04]  /*ae60*/  BSSY B0, `(.L_x_10885) ;  /* 0x0000004000007945 */ /* 0x000fe80003800000 */
[----:B-1----:R-:W-:Y:S05]  /*ae70*/  @P3 BRA `(.L_x_10888) ;  /* 0x0000000000083947 */ /* 0x002fea0003800000 */
[----:B------:R-:W1:Y:S02]  /*ae80*/  SYNCS.PHASECHK.TRANS64.TRYWAIT P3, [R0+URZ+0x30830], R3 ;  /* 0x03083003000075a7 */ /* 0x000e64000806017f */
[----:B-1----:R-:W-:Y:S05]  /*ae90*/  @!P3 BRA `(.L_x_10889) ;  /* 0x000000a400c4b947 */ /* 0x002fea0003800000 */
.L_x_10888:
[----:B------:R-:W-:Y:S05]  /*aea0*/  BSYNC B0 ;  /* 0x0000000000007941 */ /* 0x000fea0003800000 */
.L_x_10885:
[----:B01----:R-:W2:Y:S04]  /*aeb0*/  LDL R3, [R1+0x34] ;  /* 0x0000340001037983 */ /* 0x003ea80000100800 */
[----:B------:R-:W3:Y:S01]  /*aec0*/  LDL.64 R24, [R1+0x8] ;  /* 0x0000080001187983 */ /* 0x000ee20000100a00 */
[----:B------:R-:W-:Y:S05]  /*aed0*/  WARPSYNC.ALL ;  /* 0x0000000000007948 */ /* 0x000fea0003800000 */
[----:B------:R-:W-:Y:S01]  /*aee0*/  IMAD.MOV.U32 R13, RZ, RZ, 0x40000040 ;  /* 0x40000040ff0d7424 */ /* 0x000fe200078e00ff */
[----:B------:R-:W0:Y:S04]  /*aef0*/  S2R R0, SR_TID.X ;  /* 0x0000000000007919 */ /* 0x000e280000002100 */
[----:B------:R-:W-:-:S02]  /*af00*/  R2UR UR7, R13 ;  /* 0x000000000d0772ca */ /* 0x000fc400000e0000 */
[----:B------:R-:W-:Y:S01]  /*af10*/  R2UR UR19, R13 ;  /* 0x000000000d1372ca */ /* 0x000fe200000e0000 */
[----:B------:R-:W-:-:S05]  /*af20*/  IMAD.MOV.U32 R21, RZ, RZ, 0x40000040 ;  /* 0x40000040ff157424 */ /* 0x000fca00078e00ff */
[----:B------:R-:W-:Y:S02]  /*af30*/  R2UR UR15, R21 ;  /* 0x00000000150f72ca */ /* 0x000fe400000e0000 */
[----:B0-----:R-:W-:-:S05]  /*af40*/  SHF.R.U32.HI R0, RZ, 0x7, R0 ;  /* 0x00000007ff007819 */ /* 0x001fca0000011600 */
[----:B------:R-:W-:Y:S02]  /*af50*/  VIADD R0, R0, 0x8 ;  /* 0x0000000800007836 */ /* 0x000fe40000000000 */
[----:B------:R-:W-:Y:S02]  /*af60*/  IMAD.MOV.U32 R15, RZ, RZ, 0x40000040 ;  /* 0x40000040ff0f7424 */ /* 0x000fe400078e00ff */
[----:B--2---:R-:W-:-:S04]  /*af70*/  IMAD R12, R22, 0x600, R3 ;  /* 0x00000600160c7824 */ /* 0x004fc800078e0203 */
[C---:B------:R-:W-:Y:S01]  /*af80*/  VIADD R14, R12.reuse, 0x2 ;  /* 0x000000020c0e7836 */ /* 0x040fe20000000000 */
[C---:B------:R-:W-:Y:S02]  /*af90*/  R2UR UR6, R12.reuse ;  /* 0x000000000c0672ca */ /* 0x040fe400000e0000 */
[C---:B------:R-:W-:Y:S01]  /*afa0*/  IADD3 R20, R12.reuse, 0x4, RZ ;  /* 0x000000040c147810 */ /* 0x040fe20007ffe0ff */
[----:B------:R-:W-:-:S05]  /*afb0*/  VIADD R12, R12, 0x6 ;  /* 0x000000060c0c7836 */ /* 0x000fca0000000000 */
[----:B------:R-:W-:Y:S02]  /*afc0*/  R2UR UR18, R12 ;  /* 0x000000000c1272ca */ /* 0x000fe400000e0000 */
[----:B------:R-:W2:Y:S01]  /*afd0*/  LDL.64 R12, [R1+0x20] ;  /* 0x00002000010c7983 */ /* 0x000ea20000100a00 */
[----:B------:R-:W-:-:S03]  /*afe0*/  R2UR UR14, R20 ;  /* 0x00000000140e72ca */ /* 0x000fc600000e0000 */
[----:B------:R-:W4:Y:S01]  /*aff0*/  LDL.64 R20, [R1+0x18] ;  /* 0x0000180001147983 */ /* 0x000f220000100a00 */
[----:B---3--:R-:W-:Y:S02]  /*b000*/  R2UR UR4, R24 ;  /* 0x00000000180472ca */ /* 0x008fe400000e0000 */
[----:B------:R-:W-:Y:S01]  /*b010*/  R2UR UR5, R25 ;  /* 0x00000000190572ca */ /* 0x000fe200000e0000 */
[----:B------:R0:W-:Y:S06]  /*b020*/  BAR.SYNC.DEFER_BLOCKING R0, 0x100 ;  /* 0x000400000000751d */ /* 0x0001ec0000010000 */
[----:B------:R-:W-:-:S06]  /*b030*/  WARPGROUP.ARRIVE ;  /* 0x00000000000079c5 */ /* 0x000fcc0000000000 */
[----:B------:R-:W-:Y:S01]  /*b040*/  HGMMA.64x192x16.F32 R24, gdesc[UR4], RZ, !UPT, gsb0 ;  /* 0x02e00000041879f0 */ /* 0x000fe2000c0008ff */
[----:B------:R-:W-:Y:S02]  /*b050*/  R2UR UR10, R14 ;  /* 0x000000000e0a72ca */ /* 0x000fe400000e0000 */
[----:B------:R-:W-:Y:S02]  /*b060*/  R2UR UR11, R15 ;  /* 0x000000000f0b72ca */ /* 0x000fe400000e0000 */
[----:B------:R-:W3:Y:S01]  /*b070*/  LDL.64 R14, [R1+0x10] ;  /* 0x00001000010e7983 */ /* 0x000ee20000100a00 */
[----:B------:R-:W-:Y:S02]  /*b080*/  WARPGROUP.DEPBAR.LE gsb0, 0x0 ;  /* 0x00008000000079c5 */ /* 0x000fe40000010000 */
[----:B------:R-:W-:Y:S01]  /*b090*/  WARPGROUP.ARRIVE ;  /* 0x00000000000079c5 */ /* 0x000fe20000000000 */
[----:B--2---:R-:W-:Y:S02]  /*b0a0*/  R2UR UR8, R12 ;  /* 0x000000000c0872ca */ /* 0x004fe400000e0000 */
[----:B------:R-:W-:-:S13]  /*b0b0*/  R2UR UR9, R13 ;  /* 0x000000000d0972ca */ /* 0x000fda00000e0000 */
[----:B------:R-:W-:Y:S01]  /*b0c0*/  HGMMA.64x192x16.F32 R24, gdesc[UR8], R24, gsb0 ;  /* 0x02e00000081879f0 */ /* 0x000fe20008000818 */
[----:B----4-:R-:W-:Y:S02]  /*b0d0*/  R2UR UR12, R20 ;  /* 0x00000000140c72ca */ /* 0x010fe400000e0000 */
[----:B------:R-:W-:Y:S02]  /*b0e0*/  R2UR UR13, R21 ;  /* 0x00000000150d72ca */ /* 0x000fe400000e0000 */
[----:B---3--:R-:W-:Y:S02]  /*b0f0*/  R2UR UR16, R14 ;  /* 0x000000000e1072ca */ /* 0x008fe400000e0000 */
[----:B------:R-:W-:Y:S01]  /*b100*/  R2UR UR17, R15 ;  /* 0x000000000f1172ca */ /* 0x000fe200000e0000 */
[----:B------:R-:W-:Y:S02]  /*b110*/  WARPGROUP.DEPBAR.LE gsb0, 0x0 ;  /* 0x00008000000079c5 */ /* 0x000fe40000010000 */
[----:B------:R-:W-:-:S10]  /*b120*/  WARPGROUP.ARRIVE ;  /* 0x00000000000079c5 */ /* 0x000fd40000000000 */
[----:B------:R-:W-:Y:S03]  /*b130*/  HGMMA.64x192x16.F32 R24, gdesc[UR12], R24, gsb0 ;  /* 0x02e000000c1879f0 */ /* 0x000fe60008000818 */
[----:B------:R-:W-:Y:S02]  /*b140*/  WARPGROUP.DEPBAR.LE gsb0, 0x0 ;  /* 0x00008000000079c5 */ /* 0x000fe40000010000 */
[----:B------:R-:W-:-:S15]  /*b150*/  WARPGROUP.ARRIVE ;  /* 0x00000000000079c5 */ /* 0x000fde0000000000 */
[----:B------:R-:W-:Y:S03]  /*b160*/  HGMMA.64x192x16.F32 R24, gdesc[UR16], R24, gsb0 ;  /* 0x02e00000101879f0 */ /* 0x000fe60008000818 */
[----:B------:R-:W-:Y:S02]  /*b170*/  WARPGROUP.DEPBAR.LE gsb0, 0x0 ;  /* 0x00008000000079c5 */ /* 0x000fe40000010000 */
[----:B0-----:R-:W-:Y:S05]  /*b180*/  @P2 BRA `(.L_x_10890) ;  /* 0x0000000000302947 */ /* 0x001fea0003800000 */
[----:B------:R-:W-:Y:S05]  /*b190*/  @!P0 BRA `(.L_x_10891) ;  /* 0x0000000000048947 */ /* 0x000fea0003800000 */
[----:B------:R-:W-:Y:S01]  /*b1a0*/  BPT.TRAP 0x1 ;  /* 0x000000040000795c */ /* 0x000fe20000300000 */
.L_x_10891:
[----:B------:R-:W-:Y:S01]  /*b1b0*/  SHF.L.U32 R0, R6, 0x1f, RZ ;  /* 0x0000001f06007819 */ /* 0x000fe200000006ff */
[----:B------:R-:W-:-:S04]  /*b1c0*/  IMAD R3, R7, 0x8, R2 ;  /* 0x0000000807037824 */ /* 0x000fc800078e0202 */
[----:B------:R0:W1:Y:S01]  /*b1d0*/  SYNCS.PHASECHK.TRANS64.TRYWAIT P2, [R3+URZ+0x30850], R0 ;  /* 0x03085000030075a7 */ /* 0x000062000804017f */
[----:B------:R-:W-:Y:S05]  /*b1e0*/  @!P0 BRA `(.L_x_10892) ;  /* 0x0000000000048947 */ /* 0x000fea0003800000 */
[----:B------:R-:W-:Y:S01]  /*b1f0*/  BPT.TRAP 0x1 ;  /* 0x000000040000795c */ /* 0x000fe20000300000 */
.L_x_10892:
[----:B------:R-:W-:Y:S04]  /*b200*/  BSSY B0, `(.L_x_10890) ;  /* 0x0000004000007945 */ /* 0x000fe80003800000 */
[----:B-1----:R-:W-:Y:S05]  /*b210*/  @P2 BRA `(.L_x_10893) ;  /* 0x0000000000082947 */ /* 0x002fea0003800000 */
[----:B------:R-:W1:Y:S02]  /*b220*/  SYNCS.PHASECHK.TRANS64.TRYWAIT P2, [R3+URZ+0x30850], R0 ;  /* 0x03085000030075a7 */ /* 0x000e64000804017f */
[----:B-1----:R-:W-:Y:S05]  /*b230*/  @!P2 BRA `(.L_x_10894) ;  /* 0x000000a000f0a947 */ /* 0x002fea0003800000 */
.L_x_10893:
[----:B------:R-:W-:Y:S05]  /*b240*/  BSYNC B0 ;  /* 0x0000000000007941 */ /* 0x000fea0003800000 */
.L_x_10890:
[----:B01----:R-:W-:Y:S01]  /*b250*/  FMNMX.FTZ R0, R24, R9, !PT ;  /* 0x0000000918007209 */ /* 0x003fe20007810000 */
[----:B------:R-:W2:Y:S01]  /*b260*/  LDL R20, [R1+0x2c] ;  /* 0x00002c0001147983 */ /* 0x000ea20000100800 */
[----:B------:R-:W-:Y:S01]  /*b270*/  FMNMX.FTZ R10, R26, R5, !PT ;  /* 0x000000051a0a7209 */ /* 0x000fe20007810000 */
[----:B------:R-:W-:Y:S05]  /*b280*/  WARPSYNC.ALL ;  /* 0x0000000000007948 */ /* 0x000fea0003800000 */
[----:B------:R-:W-:Y:S01]  /*b290*/  FMNMX.FTZ R0, R25, R0, !PT ;  /* 0x0000000019007209 */ /* 0x000fe20007810000 */
[----:B------:R-:W-:Y:S01]  /*b2a0*/  ULDC UR4, c[0x0][0x988] ;  /* 0x0002620000047ab9 */ /* 0x000fe20000000800 */
[----:B------:R-:W-:Y:S01]  /*b2b0*/  FMNMX.FTZ R10, R27, R10, !PT ;  /* 0x0000000a1b0a7209 */ /* 0x000fe20007810000 */
[----:B------:R-:W-:Y:S01]  /*b2c0*/  IMAD.MOV.U32 R13, RZ, RZ, 0x40000040 ;  /* 0x40000040ff0d7424 */ /* 0x000fe200078e00ff */
[----:B------:R-:W-:Y:S01]  /*b2d0*/  FMNMX.FTZ R0, R28, R0, !PT ;  /* 0x000000001c007209 */ /* 0x000fe20007810000 */
[----:B------:R-:W-:Y:S01]  /*b2e0*/  WARPGROUP.ARRIVE ;  /* 0x00000000000079c5 */ /* 0x000fe20000000000 */
[----:B------:R-:W-:Y:S01]  /*b2f0*/  FMNMX.FTZ R10, R30, R10, !PT ;  /* 0x0000000a1e0a7209 */ /* 0x000fe20007810000 */
        /* <DEDUP_REMOVED lines=91> */
[C---:B------:R-:W-:Y:S01]  /*b8b0*/  R2UR UR7, R13.reuse ;  /* 0x000000000d0772ca */ /* 0x040fe200000e0000 */
[----:B------:R-:W0:Y:S01]  /*b8c0*/  SHFL.BFLY PT, R3, R0, 0x2, 0x1f ;  /* 0x0c401f0000037f89 */ /* 0x000e2200000e0000 */
[----:B------:R-:W-:-:S02]  /*b8d0*/  R2UR UR5, R13 ;  /* 0x000000000d0572ca */ /* 0x000fc400000e0000 */
[C---:B------:R-:W-:Y:S01]  /*b8e0*/  R2UR UR11, R15.reuse ;  /* 0x000000000f0b72ca */ /* 0x040fe200000e0000 */
[----:B------:R-:W1:Y:S01]  /*b8f0*/  SHFL.BFLY PT, R12, R10, 0x2, 0x1f ;  /* 0x0c401f000a0c7f89 */ /* 0x000e6200000e0000 */
[C---:B------:R-:W-:Y:S02]  /*b900*/  R2UR UR15, R15.reuse ;  /* 0x000000000f0f72ca */ /* 0x040fe400000e0000 */
[C---:B------:R-:W-:Y:S02]  /*b910*/  R2UR UR19, R15.reuse ;  /* 0x000000000f1372ca */ /* 0x040fe400000e0000 */
[C---:B------:R-:W-:Y:S02]  /*b920*/  R2UR UR23, R15.reuse ;  /* 0x000000000f1772ca */ /* 0x040fe400000e0000 */
[C---:B------:R-:W-:Y:S02]  /*b930*/  R2UR UR27, R15.reuse ;  /* 0x000000000f1b72ca */ /* 0x040fe400000e0000 */
[----:B------:R-:W-:-:S02]  /*b940*/  R2UR UR31, R15 ;  /* 0x000000000f1f72ca */ /* 0x000fc400000e0000 */
[C---:B------:R-:W-:Y:S02]  /*b950*/  R2UR UR35, R15.reuse ;  /* 0x000000000f2372ca */ /* 0x040fe400000e0000 */
[C---:B------:R-:W-:Y:S02]  /*b960*/  R2UR UR43, R15.reuse ;  /* 0x000000000f2b72ca */ /* 0x040fe400000e0000 */
[C---:B------:R-:W-:Y:S02]  /*b970*/  R2UR UR47, R15.reuse ;  /* 0x000000000f2f72ca */ /* 0x040fe400000e0000 */
[----:B------:R-:W-:Y:S01]  /*b980*/  R2UR UR51, R15 ;  /* 0x000000000f3372ca */ /* 0x000fe200000e0000 */
[----:B------:R-:W-:Y:S01]  /*b990*/  IMAD.MOV.U32 R15, RZ, RZ, 0x40000040 ;  /* 0x40000040ff0f7424 */ /* 0x000fe200078e00ff */
[----:B------:R-:W-:Y:S02]  /*b9a0*/  R2UR UR55, R13 ;  /* 0x000000000d3772ca */ /* 0x000fe400000e0000 */
[----:B0-----:R-:W-:-:S02]  /*b9b0*/  FMNMX.FTZ R0, R0, R3, !PT ;  /* 0x0000000300007209 */ /* 0x001fc40007810000 */
[----:B------:R-:W-:Y:S02]  /*b9c0*/  R2UR UR9, R15 ;  /* 0x000000000f0972ca */ /* 0x000fe400000e0000 */
[----:B-1----:R-:W-:Y:S01]  /*b9d0*/  FMNMX.FTZ R10, R10, R12, !PT ;  /* 0x0000000c0a0a7209 */ /* 0x002fe20007810000 */
[----:B------:R-:W0:Y:S01]  /*b9e0*/  SHFL.BFLY PT, R3, R0, 0x1, 0x1f ;  /* 0x0c201f0000037f89 */ /* 0x000e2200000e0000 */
[----:B------:R-:W-:Y:S02]  /*b9f0*/  MOV R15, 0x40000040 ;  /* 0x40000040000f7802 */ /* 0x000fe40000000f00 */
[----:B------:R-:W-:Y:S01]  /*ba00*/  MOV R13, 0x40000040 ;  /* 0x40000040000d7802 */ /* 0x000fe20000000f00 */
[----:B------:R-:W1:Y:S01]  /*ba10*/  SHFL.BFLY PT, R12, R10, 0x1, 0x1f ;  /* 0x0c201f000a0c7f89 */ /* 0x000e6200000e0000 */
[----:B------:R-:W-:Y:S01]  /*ba20*/  R2UR UR13, R15 ;  /* 0x000000000f0d72ca */ /* 0x000fe200000e0000 */
[----:B------:R-:W-:Y:S01]  /*ba30*/  IMAD.MOV.U32 R15, RZ, RZ, 0x40000040 ;  /* 0x40000040ff0f7424 */ /* 0x000fe200078e00ff */
[----:B------:R-:W-:Y:S01]  /*ba40*/  R2UR UR53, R13 ;  /* 0x000000000d3572ca */ /* 0x000fe200000e0000 */
[----:B------:R-:W-:-:S03]  /*ba50*/  @!P1 IMAD R13, R22, 0x8, R2 ;  /* 0x00000008160d9824 */ /* 0x000fc600078e0202 */
[----:B------:R-:W-:Y:S01]  /*ba60*/  R2UR UR17, R15 ;  /* 0x000000000f1172ca */ /* 0x000fe200000e0000 */
[----:B------:R-:W-:Y:S02]  /*ba70*/  IMAD.MOV.U32 R15, RZ, RZ, 0x40000040 ;  /* 0x40000040ff0f7424 */ /* 0x000fe400078e00ff */
[----:B------:R-:W-:-:S03]  /*ba80*/  @!P1 VIADD R13, R13, 0x30840 ;  /* 0x000308400d0d9836 */ /* 0x000fc60000000000 */
[----:B------:R-:W-:Y:S02]  /*ba90*/  R2UR UR21, R15 ;  /* 0x000000000f1572ca */ /* 0x000fe400000e0000 */
[----:B------:R-:W-:Y:S02]  /*baa0*/  MOV R15, 0x40000040 ;  /* 0x40000040000f7802 */ /* 0x000fe40000000f00 */
[----:B------:R-:W-:Y:S02]  /*bab0*/  @!P1 PRMT R13, RZ, 0x654, R13 ;  /* 0x00000654ff0d9816 */ /* 0x000fe4000000000d */
[----:B------:R-:W-:Y:S01]  /*bac0*/  R2UR UR25, R15 ;  /* 0x000000000f1972ca */ /* 0x000fe200000e0000 */
[----:B------:R-:W-:Y:S01]  /*bad0*/  IMAD.MOV.U32 R15, RZ, RZ, 0x40000040 ;  /* 0x40000040ff0f7424 */ /* 0x000fe200078e00ff */
[----:B0-----:R-:W-:Y:S01]  /*bae0*/  FMNMX.FTZ R0, R0, R3, !PT ;  /* 0x0000000300007209 */ /* 0x001fe20007810000 */
[----:B------:R-:W-:Y:S01]  /*baf0*/  IMAD.U32 R3, RZ, RZ, UR4 ;  /* 0x00000004ff037e24 */ /* 0x000fe2000f8e00ff */
[----:B-1----:R-:W-:-:S02]  /*bb00*/  FMNMX.FTZ R10, R10, R12, !PT ;  /* 0x0000000c0a0a7209 */ /* 0x002fc40007810000 */
[----:B------:R-:W-:Y:S01]  /*bb10*/  R2UR UR29, R15 ;  /* 0x000000000f1d72ca */ /* 0x000fe200000e0000 */
[----:B------:R-:W-:Y:S02]  /*bb20*/  IMAD.MOV.U32 R15, RZ, RZ, 0x40000040 ;  /* 0x40000040ff0f7424 */ /* 0x000fe400078e00ff */
[-C--:B------:R-:W-:Y:S01]  /*bb30*/  FMUL.FTZ R6, R0, R3.reuse ;  /* 0x0000000300067220 */ /* 0x080fe20000410000 */
[-C--:B------:R-:W-:Y:S01]  /*bb40*/  FMUL.FTZ R12, R10, R3.reuse ;  /* 0x000000030a0c7220 */ /* 0x080fe20000410000 */
[----:B------:R-:W-:Y:S01]  /*bb50*/  FADD.FTZ R9, -R0, R9 ;  /* 0x0000000900097221 */ /* 0x000fe20000010100 */
[----:B------:R-:W-:Y:S01]  /*bb60*/  FADD.FTZ R5, -R10, R5 ;  /* 0x000000050a057221 */ /* 0x000fe20000010100 */
[----:B------:R-:W-:Y:S01]  /*bb70*/  R2UR UR33, R15 ;  /* 0x000000000f2172ca */ /* 0x000fe200000e0000 */
        /* <DEDUP_REMOVED lines=48> */
[----:B------:R-:W-:Y:S01]  /*be80*/  IADD3 R12, R2, 0x400, RZ ;  /* 0x00000400020c7810 */ /* 0x000fe20007ffe0ff */
[-C--:B------:R-:W-:Y:S01]  /*be90*/  FFMA.FTZ R24, R24, R3.reuse, -R6 ;  /* 0x0000000318187223 */ /* 0x080fe20000010806 */
[----:B------:R-:W-:Y:S01]  /*bea0*/  MOV R15, 0x40000040 ;  /* 0x40000040000f7802 */ /* 0x000fe20000000f00 */
[-C--:B------:R-:W-:Y:S01]  /*beb0*/  FMUL.FTZ R9, R9, R3.reuse ;  /* 0x0000000309097220 */ /* 0x080fe20000410000 */
[----:B------:R-:W-:Y:S01]  /*bec0*/  SHF.R.U32.HI R12, RZ, 0x4, R12 ;  /* 0x00000004ff0c7819 */ /* 0x000fe2000001160c */
[-CC-:B------:R-:W-:Y:S01]  /*bed0*/  FFMA.FTZ R25, R25, R3.reuse, -R6.reuse ;  /* 0x0000000319197223 */ /* 0x180fe20000010806 */
[----:B------:R-:W-:Y:S01]  /*bee0*/  R2UR UR41, R15 ;  /* 0x000000000f2972ca */ /* 0x000fe200000e0000 */
[----:B------:R-:W-:Y:S01]  /*bef0*/  IMAD.MOV.U32 R15, RZ, RZ, 0x40000040 ;  /* 0x40000040ff0f7424 */ /* 0x000fe200078e00ff */
[----:B------:R-:W-:Y:S01]  /*bf00*/  LOP3.LUT R12, R12, 0x3fff, RZ, 0xc0, !PT ;  /* 0x00003fff0c0c7812 */ /* 0x000fe200078ec0ff */
[----:B------:R-:W-:Y:S01]  /*bf10*/  MUFU.EX2 R9, R9 ;  /* 0x0000000900097308 */ /* 0x000fe20000000800 */
[-CC-:B------:R-:W-:Y:S01]  /*bf20*/  FFMA.FTZ R28, R28, R3.reuse, -R6.reuse ;  /* 0x000000031c1c7223 */ /* 0x180fe20000010806 */
[----:B------:R-:W-:Y:S01]  /*bf30*/  FFMA.FTZ R29, R29, R3, -R6 ;  /* 0x000000031d1d7223 */ /* 0x000fe20000010806 */
[----:B------:R-:W-:Y:S01]  /*bf40*/  R2UR UR45, R15 ;  /* 0x000000000f2d72ca */ /* 0x000fe200000e0000 */
[----:B------:R-:W-:-:S02]  /*bf50*/  IMAD R12, R7, 0x600, R12 ;  /* 0x00000600070c7824 */ /* 0x000fc400078e020c */
[-CC-:B------:R-:W-:Y:S01]  /*bf60*/  FFMA.FTZ R32, R32, R3.reuse, -R6.reuse ;  /* 0x0000000320207223 */ /* 0x180fe20000010806 */
[----:B------:R-:W-:Y:S02]  /*bf70*/  IMAD.MOV.U32 R15, RZ, RZ, 0x40000040 ;  /* 0x40000040ff0f7424 */ /* 0x000fe400078e00ff */
[-CC-:B------:R-:W-:Y:S01]  /*bf80*/  FFMA.FTZ R33, R33, R3.reuse, -R6.reuse ;  /* 0x0000000321217223 */ /* 0x180fe20000010806 */
[C---:B------:R-:W-:Y:S01]  /*bf90*/  VIADD R14, R12.reuse, 0x80 ;  /* 0x000000800c0e7836 */ /* 0x040fe20000000000 */
[----:B------:R-:W-:Y:S01]  /*bfa0*/  R2UR UR6, R12 ;  /* 0x000000000c0672ca */ /* 0x000fe200000e0000 */
[----:B------:R-:W0:Y:S01]  /*bfb0*/  MUFU.EX2 R24, R24 ;  /* 0x0000001800187308 */ /* 0x000e220000000800 */
[----:B------:R-:W-:Y:S01]  /*bfc0*/  R2UR UR49, R15 ;  /* 0x000000000f3172ca */ /* 0x000fe200000e0000 */
[----:B------:R-:W-:Y:S01]  /*bfd0*/  FFMA.FTZ R36, R36, R3, -R6 ;  /* 0x0000000324247223 */ /* 0x000fe20000010806 */
[----:B------:R-:W-:Y:S01]  /*bfe0*/  R2UR UR10, R14 ;  /* 0x000000000e0a72ca */ /* 0x000fe200000e0000 */
[----:B------:R-:W-:-:S02]  /*bff0*/  VIADD R14, R12, 0x100 ;  /* 0x000001000c0e7836 */ /* 0x000fc40000000000 */
[-CC-:B------:R-:W-:Y:S01]  /*c000*/  FFMA.FTZ R37, R37, R3.reuse, -R6.reuse ;  /* 0x0000000325257223 */ /* 0x180fe20000010806 */
[-CC-:B------:R-:W-:Y:S01]  /*c010*/  FFMA.FTZ R40, R40, R3.reuse, -R6.reuse ;  /* 0x0000000328287223 */ /* 0x180fe20000010806 */
[-CC-:B------:R-:W-:Y:S01]  /*c020*/  FFMA.FTZ R41, R41, R3.reuse, -R6.reuse ;  /* 0x0000000329297223 */ /* 0x180fe20000010806 */
[----:B------:R-:W1:Y:S01]  /*c030*/  MUFU.EX2 R25, R25 ;  /* 0x0000001900197308 */ /* 0x000e620000000800 */
[----:B------:R-:W-:Y:S01]  /*c040*/  R2UR UR14, R14 ;  /* 0x000000000e0e72ca */ /* 0x000fe200000e0000 */
[----:B------:R-:W-:Y:S02]  /*c050*/  VIADD R14, R12, 0x180 ;  /* 0x000001800c0e7836 */ /* 0x000fe40000000000 */
[-CC-:B------:R-:W-:Y:S01]  /*c060*/  FFMA.FTZ R44, R44, R3.reuse, -R6.reuse ;  /* 0x000000032c2c7223 */ /* 0x180fe20000010806 */
[-CC-:B------:R-:W-:Y:S01]  /*c070*/  FFMA.FTZ R45, R45, R3.reuse, -R6.reuse ;  /* 0x000000032d2d7223 */ /* 0x180fe20000010806 */
[-CC-:B------:R-:W-:Y:S01]  /*c080*/  FFMA.FTZ R48, R48, R3.reuse, -R6.reuse ;  /* 0x0000000330307223 */ /* 0x180fe20000010806 */
[-CC-:B------:R-:W-:Y:S01]  /*c090*/  FFMA.FTZ R49, R49, R3.reuse, -R6.reuse ;  /* 0x0000000331317223 */ /* 0x180fe20000010806 */
[----:B------:R-:W-:Y:S01]  /*c0a0*/  R2UR UR18, R14 ;  /* 0x000000000e1272ca */ /* 0x000fe200000e0000 */
[-CC-:B------:R-:W-:Y:S01]  /*c0b0*/  FFMA.FTZ R52, R52, R3.reuse, -R6.reuse ;  /* 0x0000000334347223 */ /* 0x180fe20000010806 */
[----:B------:R-:W-:Y:S01]  /*c0c0*/  IADD3 R14, R12, 0x200, RZ ;  /* 0x000002000c0e7810 */ /* 0x000fe20007ffe0ff */
[-CC-:B------:R-:W-:Y:S01]  /*c0d0*/  FFMA.FTZ R53, R53, R3.reuse, -R6.reuse ;  /* 0x0000000335357223 */ /* 0x180fe20000010806 */
[-CC-:B------:R-:W-:Y:S01]  /*c0e0*/  FFMA.FTZ R56, R56, R3.reuse, -R6.reuse ;  /* 0x0000000338387223 */ /* 0x180fe20000010806 */
[----:B------:R-:W-:Y:S01]  /*c0f0*/  FFMA.FTZ R57, R57, R3, -R6 ;  /* 0x0000000339397223 */ /* 0x000fe20000010806 */
[----:B------:R-:W-:Y:S01]  /*c100*/  R2UR UR22, R14 ;  /* 0x000000000e1672ca */ /* 0x000fe200000e0000 */
[----:B------:R-:W-:-:S02]  /*c110*/  VIADD R14, R12, 0x280 ;  /* 0x000002800c0e7836 */ /* 0x000fc40000000000 */
[-CC-:B------:R-:W-:Y:S01]  /*c120*/  FFMA.FTZ R60, R60, R3.reuse, -R6.reuse ;  /* 0x000000033c3c7223 */ /* 0x180fe20000010806 */
[-CC-:B------:R-:W-:Y:S01]  /*c130*/  FFMA.FTZ R21, R61, R3.reuse, -R6.reuse ;  /* 0x000000033d157223 */ /* 0x180fe20000010806 */
[-CC-:B------:R-:W-:Y:S01]  /*c140*/  FFMA.FTZ R64, R64, R3.reuse, -R6.reuse ;  /* 0x0000000340407223 */ /* 0x180fe20000010806 */
[-CC-:B------:R-:W-:Y:S01]  /*c150*/  FFMA.FTZ R65, R65, R3.reuse, -R6.reuse ;  /* 0x0000000341417223 */ /* 0x180fe20000010806 */
[----:B------:R-:W-:Y:S01]  /*c160*/  R2UR UR26, R14 ;  /* 0x000000000e1a72ca */ /* 0x000fe200000e0000 */
[----:B------:R-:W-:Y:S02]  /*c170*/  VIADD R14, R12, 0x300 ;  /* 0x000003000c0e7836 */ /* 0x000fe40000000000 */
[-CC-:B------:R-:W-:Y:S01]  /*c180*/  FFMA.FTZ R68, R68, R3.reuse, -R6.reuse ;  /* 0x0000000344447223 */ /* 0x180fe20000010806 */
        /* <DEDUP_REMOVED lines=22> */
[-CC-:B------:R-:W-:Y:S01]  /*c2f0*/  FFMA.FTZ R100, R100, R3.reuse, -R6.reuse ;  /* 0x0000000364647223 */ /* 0x180fe20000010806 */
[C---:B------:R-:W-:Y:S01]  /*c300*/  IADD3 R14, R12.reuse, 0x500, RZ ;  /* 0x000005000c0e7810 */ /* 0x040fe20007ffe0ff */
[----:B------:R-:W-:Y:S02]  /*c310*/  VIADD R12, R12, 0x580 ;  /* 0x000005800c0c7836 */ /* 0x000fe40000000000 */
[-CC-:B------:R-:W-:Y:S01]  /*c320*/  FFMA.FTZ R101, R101, R3.reuse, -R6.reuse ;  /* 0x0000000365657223 */ /* 0x180fe20000010806 */
[-CC-:B------:R-:W-:Y:S01]  /*c330*/  FFMA.FTZ R104, R104, R3.reuse, -R6.reuse ;  /* 0x0000000368687223 */ /* 0x180fe20000010806 */
[----:B------:R-:W-:Y:S01]  /*c340*/  R2UR UR50, R14 ;  /* 0x000000000e3272ca */ /* 0x000fe200000e0000 */
[----:B------:R-:W-:Y:S01]  /*c350*/  FFMA.FTZ R105, R105, R3, -R6 ;  /* 0x0000000369697223 */ /* 0x000fe20000010806 */
[----:B------:R-:W-:Y:S01]  /*c360*/  R2UR UR54, R12 ;  /* 0x000000000c3672ca */ /* 0x000fe200000e0000 */
[----:B--2---:R-:W-:-:S02]  /*c370*/  VIADD R12, R20, 0x1e800 ;  /* 0x0001e800140c7836 */ /* 0x004fc40000000000 */
[-CC-:B------:R-:W-:Y:S01]  /*c380*/  FFMA.FTZ R108, R108, R3.reuse, -R6.reuse ;  /* 0x000000036c6c7223 */ /* 0x180fe20000010806 */
[-CC-:B------:R-:W-:Y:S01]  /*c390*/  FFMA.FTZ R109, R109, R3.reuse, -R6.reuse ;  /* 0x000000036d6d7223 */ /* 0x180fe20000010806 */
[-CC-:B------:R-:W-:Y:S01]  /*c3a0*/  FFMA.FTZ R112, R112, R3.reuse, -R6.reuse ;  /* 0x0000000370707223 */ /* 0x180fe20000010806 */
[-C--:B------:R-:W-:Y:S01]  /*c3b0*/  FFMA.FTZ R113, R113, R3.reuse, -R6 ;  /* 0x0000000371717223 */ /* 0x080fe20000010806 */
[----:B------:R-:W-:Y:S01]  /*c3c0*/  SHF.R.U32.HI R12, RZ, 0x4, R12 ;  /* 0x00000004ff0c7819 */ /* 0x000fe2000001160c */
[-CC-:B------:R-:W-:Y:S01]  /*c3d0*/  FFMA.FTZ R116, R116, R3.reuse, -R6.reuse ;  /* 0x0000000374747223 */ /* 0x180fe20000010806 */
[-C--:B------:R-:W-:Y:S01]  /*c3e0*/  FFMA.FTZ R117, R117, R3.reuse, -R6 ;  /* 0x0000000375757223 */ /* 0x080fe20000010806 */
[----:B0-----:R-:W-:Y:S01]  /*c3f0*/  FFMA.FTZ R6, R9, R4, R24 ;  /* 0x0000000409067223 */ /* 0x001fe20000010018 */
[----:B------:R-:W-:Y:S01]  /*c400*/  LOP3.LUT R12, R12, 0x3fff, RZ, 0xc0, !PT ;  /* 0x00003fff0c0c7812 */ /* 0x000fe200078ec0ff */
[----:B------:R-:W-:Y:S01]  /*c410*/  FMUL.FTZ R5, R5, R3 ;  /* 0x0000000305057220 */ /* 0x000fe20000410000 */
[C---:B-1----:R-:W-:Y:S01]  /*c420*/  F2FP.F16.F32.PACK_AB R4, R25.reuse, R24 ;  /* 0x000000181904723e */ /* 0x042fe200000000ff */
[----:B------:R-:W-:Y:S01]  /*c430*/  FADD.FTZ R6, R25, R6 ;  /* 0x0000000619067221 */ /* 0x000fe20000010000 */
[----:B------:R-:W-:Y:S01]  /*c440*/  LOP3.LUT R12, R12, 0x10000, RZ, 0xfc, !PT ;  /* 0x000100000c0c7812 */ /* 0x000fe200078efcff */
[----:B------:R-:W0:Y:S01]  /*c450*/  S2R R25, SR_TID.X ;  /* 0x0000000000197919 */ /* 0x000e220000002100 */
[----:B------:R-:W-:Y:S02]  /*c460*/  MUFU.EX2 R20, R5 ;  /* 0x0000000500147308 */ /* 0x000fe40000000800 */
[C---:B------:R-:W-:Y:S01]  /*c470*/  R2UR UR4, R12.reuse ;  /* 0x000000000c0472ca */ /* 0x040fe200000e0000 */
[----:B------:R-:W-:-:S05]  /*c480*/  VIADD R14, R12, 0x2 ;  /* 0x000000020c0e7836 */ /* 0x000fca0000000000 */
[----:B------:R-:W-:Y:S01]  /*c490*/  R2UR UR8, R14 ;  /* 0x000000000e0872ca */ /* 0x000fe200000e0000 */
[----:B------:R-:W-:Y:S01]  /*c4a0*/  VIADD R14, R12, 0x4 ;  /* 0x000000040c0e7836 */ /* 0x000fe20000000000 */
[----:B------:R-:W1:Y:S04]  /*c4b0*/  MUFU.EX2 R5, R26 ;  /* 0x0000001a00057308 */ /* 0x000e680000000800 */
[----:B------:R-:W-:Y:S01]  /*c4c0*/  R2UR UR12, R14 ;  /* 0x000000000e0c72ca */ /* 0x000fe200000e0000 */
[----:B------:R-:W-:Y:S01]  /*c4d0*/  HGMMA.64x64x16.F32 R120, gdesc[UR4].tnspB, R120, gsb0 ;  /* 0x40e00000047879f0 */ /* 0x000fe20008000878 */
[----:B------:R-:W-:Y:S02]  /*c4e0*/  VIADD R14, R12, 0x6 ;  /* 0x000000060c0e7836 */ /* 0x000fe40000000000 */
[----:B------:R-:W2:Y:S03]  /*c4f0*/  MUFU.EX2 R27, R27 ;  /* 0x0000001b001b7308 */ /* 0x000ea60000000800 */
[----:B------:R-:W-:Y:S01]  /*c500*/  R2UR UR16, R14 ;  /* 0x000000000e1072ca */ /* 0x000fe200000e0000 */
[----:B------:R-:W-:-:S04]  /*c510*/  VIADD R14, R12, 0x600 ;  /* 0x000006000c0e7836 */ /* 0x000fc80000000000 */
[----:B------:R-:W3:Y:S01]  /*c520*/  MUFU.EX2 R28, R28 ;  /* 0x0000001c001c7308 */ /* 0x000ee20000000800 */
[----:B------:R-:W-:Y:S01]  /*c530*/  R2UR UR20, R14 ;  /* 0x000000000e1472ca */ /* 0x000fe200000e0000 */
[----:B------:R-:W-:Y:S02]  /*c540*/  VIADD R14, R12, 0x602 ;  /* 0x000006020c0e7836 */ /* 0x000fe40000000000 */
[----:B-1----:R-:W-:Y:S01]  /*c550*/  FFMA.FTZ R11, R20, R11, R5 ;  /* 0x0000000b140b7223 */ /* 0x002fe20000010005 */
[----:B0-----:R-:W-:Y:S02]  /*c560*/  SHF.R.U32.HI R24, RZ, 0x7, R25 ;  /* 0x00000007ff187819 */ /* 0x001fe40000011619 */
[----:B------:R-:W-:Y:S01]  /*c570*/  R2UR UR24, R14 ;  /* 0x000000000e1872ca */ /* 0x000fe200000e0000 */
[----:B------:R-:W-:Y:S01]  /*c580*/  VIADD R14, R12, 0x604 ;  /* 0x000006040c0e7836 */ /* 0x000fe20000000000 */
[----:B------:R-:W-:Y:S01]  /*c590*/  ISETP.GE.U32.AND P2, PT, R25, 0x180, PT ;  /* 0x000001801900780c */ /* 0x000fe20003f46070 */
[----:B------:R-:W0:Y:S01]  /*c5a0*/  MUFU.EX2 R29, R29 ;  /* 0x0000001d001d7308 */ /* 0x000e220000000800 */
[----:B--2---:R-:W-:-:S02]  /*c5b0*/  F2FP.F16.F32.PACK_AB R5, R27, R5 ;  /* 0x000000051b05723e */ /* 0x004fc400000000ff */
[----:B------:R-:W-:Y:S01]  /*c5c0*/  R2UR UR28, R14 ;  /* 0x000000000e1c72ca */ /* 0x000fe200000e0000 */
[----:B------:R-:W-:Y:S02]  /*c5d0*/  VIADD R14, R12, 0x606 ;  /* 0x000006060c0e7836 */ /* 0x000fe40000000000 */
[----:B---3--:R-:W-:Y:S02]  /*c5e0*/  FADD.FTZ R6, R28, R6 ;  /* 0x000000061c067221 */ /* 0x008fe40000010000 */
[----:B------:R-:W-:Y:S01]  /*c5f0*/  MUFU.EX2 R30, R30 ;  /* 0x0000001e001e7308 */ /* 0x000fe20000000800 */
[----:B------:R-:W-:Y:S01]  /*c600*/  R2UR UR32, R14 ;  /* 0x000000000e2072ca */ /* 0x000fe200000e0000 */
[----:B------:R-:W-:-:S05]  /*c610*/  VIADD R14, R12, 0xc00 ;  /* 0x00000c000c0e7836 */ /* 0x000fca0000000000 */
[----:B------:R-:W-:Y:S01]  /*c620*/  R2UR UR40, R14 ;  /* 0x000000000e2872ca */ /* 0x000fe200000e0000 */
[----:B------:R-:W-:Y:S01]  /*c630*/  VIADD R14, R12, 0xc02 ;  /* 0x00000c020c0e7836 */ /* 0x000fe20000000000 */
[----:B------:R-:W1:Y:S01]  /*c640*/  MUFU.EX2 R31, R31 ;  /* 0x0000001f001f7308 */ /* 0x000e620000000800 */
[C---:B0-----:R-:W-:Y:S01]  /*c650*/  FADD.FTZ R61, R29.reuse, R6 ;  /* 0x000000061d3d7221 */ /* 0x041fe20000010000 */
[----:B------:R-:W-:Y:S02]  /*c660*/  F2FP.F16.F32.PACK_AB R6, R29, R28 ;  /* 0x0000001c1d06723e */ /* 0x000fe400000000ff */
[----:B------:R-:W-:Y:S01]  /*c670*/  R2UR UR44, R14 ;  /* 0x000000000e2c72ca */ /* 0x000fe200000e0000 */
[C---:B------:R-:W-:Y:S02]  /*c680*/  VIADD R14, R12.reuse, 0xc04 ;  /* 0x00000c040c0e7836 */ /* 0x040fe40000000000 */
[----:B------:R-:W-:Y:S01]  /*c690*/  VIADD R12, R12, 0xc06 ;  /* 0x00000c060c0c7836 */ /* 0x000fe20000000000 */
[----:B------:R-:W-:Y:S02]  /*c6a0*/  MUFU.EX2 R34, R34 ;  /* 0x0000002200227308 */ /* 0x000fe40000000800 */
[----:B------:R-:W-:-:S02]  /*c6b0*/  R2UR UR48, R14 ;  /* 0x000000000e3072ca */ /* 0x000fc400000e0000 */
[----:B------:R-:W-:Y:S01]  /*c6c0*/  R2UR UR52, R12 ;  /* 0x000000000c3472ca */ /* 0x000fe200000e0000 */
[----:B------:R-:W-:-:S03]  /*c6d0*/  VIADD R12, R24, 0x9 ;  /* 0x00000009180c7836 */ /* 0x000fc60000000000 */
[----:B------:R-:W-:Y:S02]  /*c6e0*/  MUFU.EX2 R36, R36 ;  /* 0x0000002400247308 */ /* 0x000fe40000000800 */
[----:B------:R-:W-:Y:S01]  /*c6f0*/  SEL R12, R12, 0x9, !P2 ;  /* 0x000000090c0c7807 */ /* 0x000fe20005000000 */
[----:B------:R-:W-:Y:S02]  /*c700*/  WARPGROUP.DEPBAR.LE gsb0, 0x0 ;  /* 0x00008000000079c5 */ /* 0x000fe40000010000 */
[----:B------:R-:W-:-:S06]  /*c710*/  WARPGROUP.ARRIVE ;  /* 0x00000000000079c5 */ /* 0x000fcc0000000000 */
[----:B------:R-:W-:Y:S03]  /*c720*/  HGMMA.64x64x16.F32 R120, gdesc[UR8].tnspB, R120, gsb0 ;  /* 0x40e00000087879f0 */ /* 0x000fe60008000878 */
        /* <DEDUP_REMOVED lines=31> */
[----:B------:R0:W-:Y:S06]  /*c920*/  BAR.ARV R12, 0x100 ;  /* 0x0004000c0000751d */ /* 0x0001ec0000002000 */
[----:B------:R2:W-:Y:S01]  /*c930*/  @!P1 SYNCS.ARRIVE.TRANS64.RED.A1T0 RZ, [R13+URZ], RZ ;  /* 0x000000ff0dff99a7 */ /* 0x0005e2000810043f */
[----:B0-----:R-:W-:Y:S01]  /*c940*/  FADD.FTZ R12, R27, R11 ;  /* 0x0000000b1b0c7221 */ /* 0x001fe20000010000 */
[----:B------:R-:W-:Y:S01]  /*c950*/  @!P1 IMAD R11, R7, 0x8, R2 ;  /* 0x00000008070b9824 */ /* 0x000fe200078e0202 */
[----:B-1----:R-:W-:Y:S01]  /*c960*/  F2FP.F16.F32.PACK_AB R7, R31, R30 ;  /* 0x0000001e1f07723e */ /* 0x002fe200000000ff */
[----:B------:R-:W-:Y:S01]  /*c970*/  MUFU.EX2 R35, R35 ;  /* 0x0000002300237308 */ /* 0x000fe20000000800 */
[----:B------:R-:W-:Y:S01]  /*c980*/  FADD.FTZ R12, R30, R12 ;  /* 0x0000000c1e0c7221 */ /* 0x000fe20000010000 */
[----:B------:R-:W-:-:S05]  /*c990*/  @!P1 VIADD R11, R11, 0x30860 ;  /* 0x000308600b0b9836 */ /* 0x000fca0000000000 */
[----:B------:R-:W-:-:S04]  /*c9a0*/  @!P1 PRMT R11, RZ, 0x654, R11 ;  /* 0x00000654ff0b9816 */ /* 0x000fc8000000000b */
[----:B------:R0:W-:Y:S01]  /*c9b0*/  @!P1 SYNCS.ARRIVE.TRANS64.RED.A1T0 RZ, [R11+URZ], RZ ;  /* 0x000000ff0bff99a7 */ /* 0x0001e2000810043f */
[----:B------:R1:W-:Y:S02]  /*c9c0*/  STSM.16.M88.4 [R154+0x1e800], R4 ;  /* 0x01e800049a007844 */ /* 0x0003e40000000200 */
[----:B-1----:R1:W-:Y:S08]  /*c9d0*/  MUFU.EX2 R6, R37 ;  /* 0x0000002500067308 */ /* 0x0023f00000000800 */
[----:B------:R-:W3:Y:S01]  /*c9e0*/  MUFU.EX2 R4, R32 ;  /* 0x0000002000047308 */ /* 0x000ee20000000800 */
[----:B-1----:R-:W4:Y:S07]  /*c9f0*/  LDL R37, [R1+0x3c] ;  /* 0x00003c0001257983 */ /* 0x002f2e0000100800 */
[----:B------:R-:W1:Y:S01]  /*ca00*/  MUFU.EX2 R5, R33 ;  /* 0x0000002100057308 */ /* 0x000e620000000800 */
[----:B------:R-:W-:-:S07]  /*ca10*/  FADD.FTZ R12, R31, R12 ;  /* 0x0000000c1f0c7221 */ /* 0x000fce0000010000 */
[----:B------:R-:W5:Y:S01]  /*ca20*/  MUFU.EX2 R7, R38 ;  /* 0x0000002600077308 */ /* 0x000f620000000800 */
[----:B---3--:R-:W-:Y:S01]  /*ca30*/  FADD.FTZ R61, R4, R61 ;  /* 0x0000003d043d7221 */ /* 0x008fe20000010000 */
[----:B------:R-:W-:-:S06]  /*ca40*/  FADD.FTZ R12, R34, R12 ;  /* 0x0000000c220c7221 */ /* 0x000fcc0000010000 */
[----:B--2---:R-:W2:Y:S01]  /*ca50*/  MUFU.EX2 R13, R40 ;  /* 0x00000028000d7308 */ /* 0x004ea20000000800 */
[----:B-1----:R-:W-:-:S07]  /*ca60*/  FADD.FTZ R61, R5, R61 ;  /* 0x0000003d053d7221 */ /* 0x002fce0000010000 */
[----:B------:R-:W1:Y:S01]  /*ca70*/  MUFU.EX2 R39, R39 ;  /* 0x0000002700277308 */ /* 0x000e620000000800 */
[----:B------:R-:W-:Y:S01]  /*ca80*/  FADD.FTZ R61, R36, R61 ;  /* 0x0000003d243d7221 */ /* 0x000fe20000010000 */
[----:B------:R-:W-:-:S06]  /*ca90*/  FADD.FTZ R12, R35, R12 ;  /* 0x0000000c230c7221 */ /* 0x000fcc0000010000 */
[----:B------:R-:W3:Y:S08]  /*caa0*/  MUFU.EX2 R15, R41 ;  /* 0x00000029000f7308 */ /* 0x000ef00000000800 */
[----:B------:R-:W0:Y:S01]  /*cab0*/  MUFU.EX2 R42, R42 ;  /* 0x0000002a002a7308 */ /* 0x000e220000000800 */
[----:B------:R-:W-:Y:S01]  /*cac0*/  FADD.FTZ R61, R6, R61 ;  /* 0x0000003d063d7221 */ /* 0x000fe20000010000 */
[----:B-----5:R-:W-:-:S06]  /*cad0*/  FADD.FTZ R12, R7, R12 ;  /* 0x0000000c070c7221 */ /* 0x020fcc0000010000 */
[----:B------:R-:W5:Y:S08]  /*cae0*/  MUFU.EX2 R44, R44 ;  /* 0x0000002c002c7308 */ /* 0x000f700000000800 */
[----:B------:R-:W5:Y:S01]  /*caf0*/  MUFU.EX2 R43, R43 ;  /* 0x0000002b002b7308 */ /* 0x000f620000000800 */
[----:B--2---:R-:W-:Y:S01]  /*cb00*/  FADD.FTZ R61, R13, R61 ;  /* 0x0000003d0d3d7221 */ /* 0x004fe20000010000 */
[----:B-1----:R-:W-:-:S06]  /*cb10*/  FADD.FTZ R31, R39, R12 ;  /* 0x0000000c271f7221 */ /* 0x002fcc0000010000 */
[----:B------:R-:W1:Y:S08]  /*cb20*/  MUFU.EX2 R14, R45 ;  /* 0x0000002d000e7308 */ /* 0x000e700000000800 */
[----:B------:R-:W2:Y:S01]  /*cb30*/  MUFU.EX2 R46, R46 ;  /* 0x0000002e002e7308 */ /* 0x000ea20000000800 */
[C---:B---3--:R-:W-:Y:S01]  /*cb40*/  FADD.FTZ R61, R15.reuse, R61 ;  /* 0x0000003d0f3d7221 */ /* 0x048fe20000010000 */
[----:B------:R-:W-:-:S06]  /*cb50*/  F2FP.F16.F32.PACK_AB R12, R15, R13 ;  /* 0x0000000d0f0c723e */ /* 0x000fcc00000000ff */
[----:B------:R-:W3:Y:S01]  /*cb60*/  MUFU.EX2 R48, R48 ;  /* 0x0000003000307308 */ /* 0x000ee20000000800 */
[----:B0-----:R-:W-:-:S07]  /*cb70*/  FADD.FTZ R13, R42, R31 ;  /* 0x0000001f2a0d7221 */ /* 0x001fce0000010000 */
[----:B------:R-:W0:Y:S01]  /*cb80*/  MUFU.EX2 R47, R47 ;  /* 0x0000002f002f7308 */ /* 0x000e220000000800 */
[----:B-----5:R-:W-:Y:S01]  /*cb90*/  FADD.FTZ R15, R44, R61 ;  /* 0x0000003d2c0f7221 */ /* 0x020fe20000010000 */
[----:B------:R-:W-:-:S06]  /*cba0*/  FADD.FTZ R13, R43, R13 ;  /* 0x0000000d2b0d7221 */ /* 0x000fcc0000010000 */
[----:B------:R-:W5:Y:S08]  /*cbb0*/  MUFU.EX2 R24, R49 ;  /* 0x0000003100187308 */ /* 0x000f700000000800 */
[----:B------:R-:W5:Y:S01]  /*cbc0*/  MUFU.EX2 R25, R50 ;  /* 0x0000003200197308 */ /* 0x000f620000000800 */
[----:B-1----:R-:W-:Y:S01]  /*cbd0*/  FADD.FTZ R15, R14, R15 ;  /* 0x0000000f0e0f7221 */ /* 0x002fe20000010000 */
[----:B--2---:R-:W-:-:S06]  /*cbe0*/  FADD.FTZ R13, R46, R13 ;  /* 0x0000000d2e0d7221 */ /* 0x004fcc0000010000 */
[----:B------:R-:W1:Y:S08]  /*cbf0*/  MUFU.EX2 R27, R52 ;  /* 0x00000034001b7308 */ /* 0x000e700000000800 */
[----:B------:R-:W2:Y:S01]  /*cc00*/  MUFU.EX2 R51, R51 ;  /* 0x0000003300337308 */ /* 0x000ea20000000800 */
[----:B---3--:R-:W-:Y:S01]  /*cc10*/  FADD.FTZ R15, R48, R15 ;  /* 0x0000000f300f7221 */ /* 0x008fe20000010000 */
[----:B0-----:R-:W-:-:S06]  /*cc20*/  FADD.FTZ R13, R47, R13 ;  /* 0x0000000d2f0d7221 */ /* 0x001fcc0000010000 */
[----:B------:R-:W0:Y:S08]  /*cc30*/  MUFU.EX2 R26, R53 ;  /* 0x00000035001a7308 */ /* 0x000e300000000800 */
[----:B------:R-:W3:Y:S01]  /*cc40*/  MUFU.EX2 R54, R54 ;  /* 0x0000003600367308 */ /* 0x000ee20000000800 */
        /* <DEDUP_REMOVED lines=8> */
[----:B0-----:R-:W-:Y:S01]  /*ccd0*/  FADD.FTZ R15, R26, R15 ;  /* 0x0000000f1a0f7221 */ /* 0x001fe20000010000 */
[----:B---3--:R-:W-:-:S06]  /*cce0*/  FADD.FTZ R13, R54, R13 ;  /* 0x0000000d360d7221 */ /* 0x008fcc0000010000 */
[----:B------:R-:W0:Y:S08]  /*ccf0*/  MUFU.EX2 R60, R60 ;  /* 0x0000003c003c7308 */ /* 0x000e300000000800 */
[----:B------:R-:W3:Y:S01]  /*cd00*/  MUFU.EX2 R59, R59 ;  /* 0x0000003b003b7308 */ /* 0x000ee20000000800 */
[----:B-----5:R-:W-:Y:S01]  /*cd10*/  FADD.FTZ R15, R29, R15 ;  /* 0x0000000f1d0f7221 */ /* 0x020fe20000010000 */
[----:B------:R-:W-:-:S06]  /*cd20*/  FADD.FTZ R13, R55, R13 ;  /* 0x0000000d370d7221 */ /* 0x000fcc0000010000 */
[----:B------:R-:W5:Y:S01]  /*cd30*/  MUFU.EX2 R62, R62 ;  /* 0x0000003e003e7308 */ /* 0x000f620000000800 */
[----:B-1----:R-:W-:Y:S01]  /*cd40*/  FADD.FTZ R15, R28, R15 ;  /* 0x0000000f1c0f7221 */ /* 0x002fe20000010000 */
[----:B--2---:R-:W-:-:S03]  /*cd50*/  FADD.FTZ R13, R58, R13 ;  /* 0x0000000d3a0d7221 */ /* 0x004fc60000010000 */
[----:B0-----:R-:W-:Y:S01]  /*cd60*/  FADD.FTZ R32, R60, R15 ;  /* 0x0000000f3c207221 */ /* 0x001fe20000010000 */
[----:B------:R-:W-:Y:S01]  /*cd70*/  F2FP.F16.F32.PACK_AB R4, R5, R4 ;  /* 0x000000040504723e */ /* 0x000fe200000000ff */
[----:B---3--:R-:W-:Y:S01]  /*cd80*/  FADD.FTZ R15, R59, R13 ;  /* 0x0000000d3b0f7221 */ /* 0x008fe20000010000 */
[----:B------:R-:W-:Y:S02]  /*cd90*/  F2FP.F16.F32.PACK_AB R5, R35, R34 ;  /* 0x000000222305723e */ /* 0x000fe400000000ff */
[----:B------:R-:W-:Y:S01]  /*cda0*/  F2FP.F16.F32.PACK_AB R6, R6, R36 ;  /* 0x000000240606723e */ /* 0x000fe200000000ff */
[----:B------:R-:W2:Y:S01]  /*cdb0*/  LDL R34, [R1+0x44] ;  /* 0x0000440001227983 */ /* 0x000ea20000100800 */
[----:B------:R-:W-:Y:S02]  /*cdc0*/  F2FP.F16.F32.PACK_AB R7, R39, R7 ;  /* 0x000000072707723e */ /* 0x000fe400000000ff */
[----:B------:R-:W-:Y:S01]  /*cdd0*/  F2FP.F16.F32.PACK_AB R13, R43, R42 ;  /* 0x0000002a2b0d723e */ /* 0x000fe200000000ff */
[----:B-----5:R-:W-:Y:S01]  /*cde0*/  FADD.FTZ R33, R62, R15 ;  /* 0x0000000f3e217221 */ /* 0x020fe20000010000 */
[----:B------:R-:W-:-:S02]  /*cdf0*/  F2FP.F16.F32.PACK_AB R14, R14, R44 ;  /* 0x0000002c0e0e723e */ /* 0x000fc400000000ff */
[----:B------:R-:W-:Y:S02]  /*ce00*/  F2FP.F16.F32.PACK_AB R15, R47, R46 ;  /* 0x0000002e2f0f723e */ /* 0x000fe400000000ff */
[----:B------:R-:W-:Y:S02]  /*ce10*/  F2FP.F16.F32.PACK_AB R26, R26, R27 ;  /* 0x0000001b1a1a723e */ /* 0x000fe400000000ff */
[----:B------:R-:W-:Y:S02]  /*ce20*/  F2FP.F16.F32.PACK_AB R24, R24, R48 ;  /* 0x000000301818723e */ /* 0x000fe400000000ff */
[----:B------:R-:W-:Y:S02]  /*ce30*/  F2FP.F16.F32.PACK_AB R25, R51, R25 ;  /* 0x000000193319723e */ /* 0x000fe400000000ff */
[----:B------:R-:W-:Y:S01]  /*ce40*/  F2FP.F16.F32.PACK_AB R27, R55, R54 ;  /* 0x00000036371b723e */ /* 0x000fe200000000ff */
[----:B----4-:R-:W-:Y:S04]  /*ce50*/  STSM.16.M88.4 [R37], R4 ;  /* 0x0000000425007844 */ /* 0x010fe80000000200 */
[----:B------:R-:W-:Y:S04]  /*ce60*/  STSM.16.M88.4 [R156], R12 ;  /* 0x0000000c9c007844 */ /* 0x000fe80000000200 */
[----:B------:R0:W-:Y:S04]  /*ce70*/  STSM.16.M88.4 [R155], R24 ;  /* 0x000000189b007844 */ /* 0x0001e80000000200 */
[----:B0-----:R-:W3:Y:S01]  /*ce80*/  LDL R25, [R1+0x40] ;  /* 0x0000400001197983 */ /* 0x001ee20000100800 */
[----:B------:R-:W0:Y:S08]  /*ce90*/  MUFU.EX2 R21, R21 ;  /* 0x0000001500157308 */ /* 0x000e300000000800 */
[----:B------:R-:W1:Y:S08]  /*cea0*/  MUFU.EX2 R64, R64 ;  /* 0x0000004000407308 */ /* 0x000e700000000800 */
[----:B------:R-:W4:Y:S08]  /*ceb0*/  MUFU.EX2 R63, R63 ;  /* 0x0000003f003f7308 */ /* 0x000f300000000800 */
[----:B------:R-:W5:Y:S08]  /*cec0*/  MUFU.EX2 R11, R65 ;  /* 0x00000041000b7308 */ /* 0x000f700000000800 */
[----:B------:R-:W5:Y:S01]  /*ced0*/  MUFU.EX2 R66, R66 ;  /* 0x0000004200427308 */ /* 0x000f620000000800 */
[----:B0-----:R-:W-:-:S07]  /*cee0*/  FADD.FTZ R32, R21, R32 ;  /* 0x0000002015207221 */ /* 0x001fce0000010000 */
[----:B------:R-:W0:Y:S08]  /*cef0*/  MUFU.EX2 R68, R68 ;  /* 0x0000004400447308 */ /* 0x000e300000000800 */
[----:B------:R-:W0:Y:S01]  /*cf00*/  MUFU.EX2 R67, R67 ;  /* 0x0000004300437308 */ /* 0x000e220000000800 */
[----:B-1----:R-:W-:Y:S01]  /*cf10*/  FADD.FTZ R32, R64, R32 ;  /* 0x0000002040207221 */ /* 0x002fe20000010000 */
[----:B----4-:R-:W-:-:S06]  /*cf20*/  FADD.FTZ R33, R63, R33 ;  /* 0x000000213f217221 */ /* 0x010fcc0000010000 */
[----:B------:R-:W1:Y:S08]  /*cf30*/  MUFU.EX2 R69, R69 ;  /* 0x0000004500457308 */ /* 0x000e700000000800 */
[----:B------:R-:W4:Y:S01]  /*cf40*/  MUFU.EX2 R70, R70 ;  /* 0x0000004600467308 */ /* 0x000f220000000800 */
[----:B-----5:R-:W-:Y:S01]  /*cf50*/  FADD.FTZ R32, R11, R32 ;  /* 0x000000200b207221 */ /* 0x020fe20000010000 */
[----:B------:R-:W-:-:S06]  /*cf60*/  FADD.FTZ R33, R66, R33 ;  /* 0x0000002142217221 */ /* 0x000fcc0000010000 */
[----:B------:R-:W5:Y:S08]  /*cf70*/  MUFU.EX2 R72, R72 ;  /* 0x0000004800487308 */ /* 0x000f700000000800 */
[----:B------:R-:W5:Y:S01]  /*cf80*/  MUFU.EX2 R71, R71 ;  /* 0x0000004700477308 */ /* 0x000f620000000800 */
[----:B0-----:R-:W-:Y:S01]  /*cf90*/  FADD.FTZ R32, R68, R32 ;  /* 0x0000002044207221 */ /* 0x001fe20000010000 */
[----:B------:R-:W-:-:S06]  /*cfa0*/  FADD.FTZ R33, R67, R33 ;  /* 0x0000002143217221 */ /* 0x000fcc0000010000 */
        /* <DEDUP_REMOVED lines=14> */
[----:B------:R-:W-:Y:S01]  /*d090*/  F2FP.F16.F32.PACK_AB R4, R28, R29 ;  /* 0x0000001d1c04723e */ /* 0x000fe200000000ff */
[----:B-1----:R-:W-:-:S06]  /*d0a0*/  FADD.FTZ R32, R76, R35 ;  /* 0x000000234c207221 */ /* 0x002fcc0000010000 */
[----:B------:R-:W1:Y:S01]  /*d0b0*/  MUFU.EX2 R81, R81 ;  /* 0x0000005100517308 */ /* 0x000e620000000800 */
[----:B----4-:R-:W-:-:S07]  /*d0c0*/  FADD.FTZ R28, R30, R33 ;  /* 0x000000211e1c7221 */ /* 0x010fce0000010000 */
[----:B------:R-:W4:Y:S01]  /*d0d0*/  MUFU.EX2 R82, R82 ;  /* 0x0000005200527308 */ /* 0x000f220000000800 */
[----:B-----5:R-:W-:Y:S01]  /*d0e0*/  FADD.FTZ R13, R77, R32 ;  /* 0x000000204d0d7221 */ /* 0x020fe20000010000 */
[----:B------:R-:W-:-:S06]  /*d0f0*/  FADD.FTZ R28, R75, R28 ;  /* 0x0000001c4b1c7221 */ /* 0x000fcc0000010000 */
[----:B------:R-:W5:Y:S08]  /*d100*/  MUFU.EX2 R84, R84 ;  /* 0x0000005400547308 */ /* 0x000f700000000800 */
[----:B------:R-:W2:Y:S01]  /*d110*/  MUFU.EX2 R83, R83 ;  /* 0x0000005300537308 */ /* 0x000ea20000000800 */
[----:B0-----:R-:W-:Y:S01]  /*d120*/  FADD.FTZ R14, R80, R13 ;  /* 0x0000000d500e7221 */ /* 0x001fe20000010000 */
[----:B------:R-:W-:-:S06]  /*d130*/  F2FP.F16.F32.PACK_AB R12, R11, R64 ;  /* 0x000000400b0c723e */ /* 0x000fcc00000000ff */
[----:B------:R-:W0:Y:S01]  /*d140*/  MUFU.EX2 R85, R85 ;  /* 0x0000005500557308 */ /* 0x000e220000000800 */
[----:B------:R-:W-:-:S07]  /*d150*/  FADD.FTZ R11, R79, R28 ;  /* 0x0000001c4f0b7221 */ /* 0x000fce0000010000 */
[----:B------:R-:W0:Y:S01]  /*d160*/  MUFU.EX2 R86, R86 ;  /* 0x0000005600567308 */ /* 0x000e220000000800 */
[----:B-1----:R-:W-:Y:S01]  /*d170*/  FADD.FTZ R15, R81, R14 ;  /* 0x0000000e510f7221 */ /* 0x002fe20000010000 */
[----:B----4-:R-:W-:-:S06]  /*d180*/  FADD.FTZ R24, R82, R11 ;  /* 0x0000000b52187221 */ /* 0x010fcc0000010000 */
[----:B------:R-:W1:Y:S08]  /*d190*/  MUFU.EX2 R88, R88 ;  /* 0x0000005800587308 */ /* 0x000e700000000800 */
[----:B------:R-:W4:Y:S01]  /*d1a0*/  MUFU.EX2 R87, R87 ;  /* 0x0000005700577308 */ /* 0x000f220000000800 */
[----:B-----5:R-:W-:Y:S01]  /*d1b0*/  FADD.FTZ R26, R84, R15 ;  /* 0x0000000f541a7221 */ /* 0x020fe20000010000 */
[----:B--2---:R-:W-:-:S06]  /*d1c0*/  FADD.FTZ R11, R83, R24 ;  /* 0x00000018530b7221 */ /* 0x004fcc0000010000 */
[----:B------:R-:W2:Y:S01]  /*d1d0*/  MUFU.EX2 R89, R89 ;  /* 0x0000005900597308 */ /* 0x000ea20000000800 */
[----:B------:R-:W-:-:S07]  /*d1e0*/  F2FP.F16.F32.PACK_AB R6, R21, R60 ;  /* 0x0000003c1506723e */ /* 0x000fce00000000ff */
[----:B------:R-:W5:Y:S01]  /*d1f0*/  MUFU.EX2 R90, R90 ;  /* 0x0000005a005a7308 */ /* 0x000f620000000800 */
[----:B0-----:R-:W-:Y:S01]  /*d200*/  FADD.FTZ R21, R85, R26 ;  /* 0x0000001a55157221 */ /* 0x001fe20000010000 */
[----:B------:R-:W-:-:S06]  /*d210*/  FADD.FTZ R24, R86, R11 ;  /* 0x0000000b56187221 */ /* 0x000fcc0000010000 */
[----:B------:R-:W0:Y:S01]  /*d220*/  MUFU.EX2 R92, R92 ;  /* 0x0000005c005c7308 */ /* 0x000e220000000800 */
[----:B------:R-:W-:-:S07]  /*d230*/  F2FP.F16.F32.PACK_AB R5, R59, R58 ;  /* 0x0000003a3b05723e */ /* 0x000fce00000000ff */
[----:B------:R-:W0:Y:S01]  /*d240*/  MUFU.EX2 R31, R91 ;  /* 0x0000005b001f7308 */ /* 0x000e220000000800 */
[----:B------:R-:W-:Y:S01]  /*d250*/  F2FP.F16.F32.PACK_AB R7, R63, R62 ;  /* 0x0000003e3f07723e */ /* 0x000fe200000000ff */
[----:B-1----:R-:W-:-:S06]  /*d260*/  FADD.FTZ R26, R88, R21 ;  /* 0x00000015581a7221 */ /* 0x002fcc0000010000 */
[----:B------:R-:W1:Y:S01]  /*d270*/  MUFU.EX2 R93, R93 ;  /* 0x0000005d005d7308 */ /* 0x000e620000000800 */
[----:B----4-:R-:W-:-:S07]  /*d280*/  FADD.FTZ R11, R87, R24 ;  /* 0x00000018570b7221 */ /* 0x010fce0000010000 */
[----:B------:R-:W4:Y:S01]  /*d290*/  MUFU.EX2 R91, R94 ;  /* 0x0000005e005b7308 */ /* 0x000f220000000800 */
[----:B------:R5:W-:Y:S01]  /*d2a0*/  STSM.16.M88.4 [R154+0x24800], R4 ;  /* 0x024800049a007844 */ /* 0x000be20000000200 */
[----:B--2---:R-:W-:-:S06]  /*d2b0*/  FADD.FTZ R21, R89, R26 ;  /* 0x0000001a59157221 */ /* 0x004fcc0000010000 */
[----:B------:R-:W2:Y:S08]  /*d2c0*/  MUFU.EX2 R96, R96 ;  /* 0x0000006000607308 */ /* 0x000eb00000000800 */
[----:B------:R-:W2:Y:S01]  /*d2d0*/  MUFU.EX2 R95, R95 ;  /* 0x0000005f005f7308 */ /* 0x000ea20000000800 */
[----:B-----5:R-:W-:Y:S01]  /*d2e0*/  FADD.FTZ R4, R90, R11 ;  /* 0x0000000b5a047221 */ /* 0x020fe20000010000 */
[----:B0-----:R-:W-:-:S06]  /*d2f0*/  FADD.FTZ R6, R92, R21 ;  /* 0x000000155c067221 */ /* 0x001fcc0000010000 */
[----:B------:R-:W0:Y:S01]  /*d300*/  MUFU.EX2 R98, R98 ;  /* 0x0000006200627308 */ /* 0x000e220000000800 */
[----:B------:R-:W-:Y:S01]  /*d310*/  FADD.FTZ R4, R31, R4 ;  /* 0x000000041f047221 */ /* 0x000fe20000010000 */
[----:B-1----:R-:W-:-:S06]  /*d320*/  FADD.FTZ R5, R93, R6 ;  /* 0x000000065d057221 */ /* 0x002fcc0000010000 */
[----:B------:R-:W1:Y:S01]  /*d330*/  MUFU.EX2 R97, R97 ;  /* 0x0000006100617308 */ /* 0x000e620000000800 */
[----:B----4-:R-:W-:-:S07]  /*d340*/  FADD.FTZ R4, R91, R4 ;  /* 0x000000045b047221 */ /* 0x010fce0000010000 */
[----:B------:R-:W4:Y:S01]  /*d350*/  MUFU.EX2 R99, R99 ;  /* 0x0000006300637308 */ /* 0x000f220000000800 */
[----:B--2---:R-:W-:Y:S01]  /*d360*/  FADD.FTZ R6, R96, R5 ;  /* 0x0000000560067221 */ /* 0x004fe20000010000 */
[----:B------:R-:W-:-:S06]  /*d370*/  FADD.FTZ R5, R95, R4 ;  /* 0x000000045f057221 */ /* 0x000fcc0000010000 */
[----:B------:R-:W2:Y:S08]  /*d380*/  MUFU.EX2 R100, R100 ;  /* 0x0000006400647308 */ /* 0x000eb00000000800 */
[----:B------:R-:W5:Y:S01]  /*d390*/  MUFU.EX2 R102, R102 ;  /* 0x0000006600667308 */ /* 0x000f620000000800 */
[----:B0-----:R-:W-:-:S07]  /*d3a0*/  FADD.FTZ R4, R98, R5 ;  /* 0x0000000562047221 */ /* 0x001fce0000010000 */
[----:B------:R-:W0:Y:S08]  /*d3b0*/  MUFU.EX2 R101, R101 ;  /* 0x0000006500657308 */ /* 0x000e300000000800 */
[----:B------:R-:W3:Y:S01]  /*d3c0*/  MUFU.EX2 R103, R103 ;  /* 0x0000006700677308 */ /* 0x000ee20000000800 */
[----:B-1----:R-:W-:Y:S01]  /*d3d0*/  FADD.FTZ R7, R97, R6 ;  /* 0x0000000661077221 */ /* 0x002fe20000010000 */
[----:B----4-:R-:W-:-:S06]  /*d3e0*/  FADD.FTZ R5, R99, R4 ;  /* 0x0000000463057221 */ /* 0x010fcc0000010000 */
[----:B------:R-:W1:Y:S08]  /*d3f0*/  MUFU.EX2 R104, R104 ;  /* 0x0000006800687308 */ /* 0x000e700000000800 */
[----:B------:R-:W4:Y:S01]  /*d400*/  MUFU.EX2 R106, R106 ;  /* 0x0000006a006a7308 */ /* 0x000f220000000800 */
[----:B--2---:R-:W-:Y:S01]  /*d410*/  FADD.FTZ R6, R100, R7 ;  /* 0x0000000764067221 */ /* 0x004fe20000010000 */
[----:B-----5:R-:W-:-:S06]  /*d420*/  FADD.FTZ R4, R102, R5 ;  /* 0x0000000566047221 */ /* 0x020fcc0000010000 */
[----:B------:R-:W2:Y:S08]  /*d430*/  MUFU.EX2 R105, R105 ;  /* 0x0000006900697308 */ /* 0x000eb00000000800 */
[----:B------:R-:W5:Y:S01]  /*d440*/  MUFU.EX2 R107, R107 ;  /* 0x0000006b006b7308 */ /* 0x000f620000000800 */
[----:B0-----:R-:W-:Y:S01]  /*d450*/  FADD.FTZ R7, R101, R6 ;  /* 0x0000000665077221 */ /* 0x001fe20000010000 */
[----:B---3--:R-:W-:-:S06]  /*d460*/  FADD.FTZ R5, R103, R4 ;  /* 0x0000000467057221 */ /* 0x008fcc0000010000 */
        /* <DEDUP_REMOVED lines=14> */
[----:B-1----:R-:W-:-:S07]  /*d550*/  FADD.FTZ R7, R109, R6 ;  /* 0x000000066d077221 */ /* 0x002fce0000010000 */
[----:B------:R-:W-:Y:S08]  /*d560*/  MUFU.EX2 R116, R116 ;  /* 0x0000007400747308 */ /* 0x000ff00000000800 */
[----:B------:R-:W1:Y:S08]  /*d570*/  MUFU.EX2 R117, R117 ;  /* 0x0000007500757308 */ /* 0x000e700000000800 */
[----:B------:R-:W-:Y:S08]  /*d580*/  MUFU.EX2 R118, R118 ;  /* 0x0000007600767308 */ /* 0x000ff00000000800 */
[----:B------:R-:W1:Y:S01]  /*d590*/  MUFU.EX2 R119, R119 ;  /* 0x0000007700777308 */ /* 0x000e620000000800 */
[----:B----4-:R-:W-:Y:S01]  /*d5a0*/  FADD.FTZ R5, R111, R4 ;  /* 0x000000046f057221 */ /* 0x010fe20000010000 */
[----:B------:R-:W-:Y:S01]  /*d5b0*/  F2FP.F16.F32.PACK_AB R72, R73, R72 ;  /* 0x000000484948723e */ /* 0x000fe200000000ff */
[----:B--2---:R-:W-:Y:S01]  /*d5c0*/  FADD.FTZ R6, R112, R7 ;  /* 0x0000000770067221 */ /* 0x004fe20000010000 */
        /* <DEDUP_REMOVED lines=15> */
[----:B------:R-:W-:-:S02]  /*d6c0*/  F2FP.F16.F32.PACK_AB R90, R93, R92 ;  /* 0x0000005c5d5a723e */ /* 0x000fc400000000ff */
[----:B------:R-:W-:Y:S02]  /*d6d0*/  F2FP.F16.F32.PACK_AB R91, R95, R91 ;  /* 0x0000005b5f5b723e */ /* 0x000fe400000000ff */
[----:B------:R-:W-:Y:S02]  /*d6e0*/  F2FP.F16.F32.PACK_AB R97, R99, R98 ;  /* 0x000000626361723e */ /* 0x000fe400000000ff */
[----:B------:R-:W-:Y:S01]  /*d6f0*/  F2FP.F16.F32.PACK_AB R104, R105, R104 ;  /* 0x000000686968723e */ /* 0x000fe200000000ff */
[----:B------:R0:W-:Y:S01]  /*d700*/  STSM.16.M88.4 [R34], R12 ;  /* 0x0000000c22007844 */ /* 0x0001e20000000200 */
[----:B------:R-:W-:Y:S01]  /*d710*/  F2FP.F16.F32.PACK_AB R98, R101, R100 ;  /* 0x000000646562723e */ /* 0x000fe200000000ff */
[----:B---3--:R-:W-:Y:S01]  /*d720*/  FADD.FTZ R5, R115, R5 ;  /* 0x0000000573057221 */ /* 0x008fe20000010000 */
[----:B------:R-:W-:Y:S02]  /*d730*/  F2FP.F16.F32.PACK_AB R99, R103, R102 ;  /* 0x000000666763723e */ /* 0x000fe400000000ff */
[----:B------:R-:W-:-:S02]  /*d740*/  F2FP.F16.F32.PACK_AB R105, R107, R106 ;  /* 0x0000006a6b69723e */ /* 0x000fc400000000ff */
[----:B------:R-:W-:Y:S01]  /*d750*/  F2FP.F16.F32.PACK_AB R112, R113, R112 ;  /* 0x000000707170723e */ /* 0x000fe200000000ff */
[----:B------:R0:W-:Y:S01]  /*d760*/  STSM.16.M88.4 [R156+0x6000], R72 ;  /* 0x006000489c007844 */ /* 0x0001e20000000200 */
[----:B------:R-:W-:Y:S02]  /*d770*/  F2FP.F16.F32.PACK_AB R106, R109, R108 ;  /* 0x0000006c6d6a723e */ /* 0x000fe400000000ff */
[----:B------:R-:W-:Y:S02]  /*d780*/  F2FP.F16.F32.PACK_AB R107, R111, R110 ;  /* 0x0000006e6f6b723e */ /* 0x000fe400000000ff */
[----:B------:R-:W-:Y:S01]  /*d790*/  F2FP.F16.F32.PACK_AB R113, R115, R114 ;  /* 0x000000727371723e */ /* 0x000fe200000000ff */
[----:B------:R0:W-:Y:S01]  /*d7a0*/  STSM.16.M88.4 [R155+0x6000], R80 ;  /* 0x006000509b007844 */ /* 0x0001e20000000200 */
[----:B-1----:R-:W-:Y:S02]  /*d7b0*/  F2FP.F16.F32.PACK_AB R114, R117, R116 ;  /* 0x000000747572723e */ /* 0x002fe400000000ff */
[----:B------:R-:W-:Y:S01]  /*d7c0*/  F2FP.F16.F32.PACK_AB R115, R119, R118 ;  /* 0x000000767773723e */ /* 0x000fe200000000ff */
[----:B------:R0:W-:Y:S04]  /*d7d0*/  STSM.16.M88.4 [R154+0x2a800], R88 ;  /* 0x02a800589a007844 */ /* 0x0001e80000000200 */
        /* <DEDUP_REMOVED lines=8> */
[----:B-1----:R-:W1:Y:S01]  /*d860*/  FENCE.VIEW.ASYNC.S ;  /* 0x00000000000073c6 */ /* 0x002e620000000000 */
[----:B------:R-:W-:Y:S01]  /*d870*/  ISETP.GT.AND P2, PT, R8, RZ, PT ;  /* 0x000000ff0800720c */ /* 0x000fe20003f44270 */
        /* <DEDUP_REMOVED lines=20> */
[----:B------:R-:W-:Y:S01]  /*d9c0*/  IADD3 R8, R8, -0x1, RZ ;  /* 0xffffffff08087810 */ /* 0x000fe20007ffe0ff */
        /* <DEDUP_REMOVED lines=20> */
[----:B-1----:R-:W-:Y:S01]  /*db10*/  NOP ;  /* 0x0000000000007918 */ /* 0x002fe20000000000 */
[----:B0-----:R-:W-:Y:S05]  /*db20*/  @P2 BRA `(.L_x_10895) ;  /* 0xffffffd0008c2947 */ /* 0x001fea000383ffff */
.L_x_10884:
[----:B------:R-:W-:Y:S05]  /*db30*/  WARPSYNC.ALL ;  /* 0x0000000000007948 */ /* 0x000fea0003800000 */
[----:B------:R-:W-:Y:S06]  /*db40*/  BAR.ARV 0x8, 0x1a0 ;  /* 0x0206800000007b1d */ /* 0x000fec0000002000 */
[----:B------:R-:W-:Y:S05]  /*db50*/  @!P0 BRA `(.L_x_10896) ;  /* 0x0000000000048947 */ /* 0x000fea0003800000 */
[----:B------:R-:W-:Y:S01]  /*db60*/  BPT.TRAP 0x1 ;  /* 0x000000040000795c */ /* 0x000fe20000300000 */
.L_x_10896:
[----:B------:R-:W-:Y:S01]  /*db70*/  IMAD R12, R22, 0x8, R2 ;  /* 0x00000008160c7824 */ /* 0x000fe200078e0202 */
[----:B------:R-:W-:-:S04]  /*db80*/  SHF.L.U32 R5, R153, 0x1f, RZ ;  /* 0x0000001f99057819 */ /* 0x000fc800000006ff */
[----:B------:R0:W1:Y:S01]  /*db90*/  SYNCS.PHASECHK.TRANS64.TRYWAIT P2, [R12+URZ+0x30850], R5 ;  /* 0x030850050c0075a7 */ /* 0x000062000804017f */
[----:B------:R-:W-:Y:S05]  /*dba0*/  @!P0 BRA `(.L_x_10897) ;  /* 0x0000000000048947 */ /* 0x000fea0003800000 */
[----:B------:R-:W-:Y:S01]  /*dbb0*/  BPT.TRAP 0x1 ;  /* 0x000000040000795c */ /* 0x000fe20000300000 */
.L_x_10897:
[----:B------:R-:W2:Y:S01]  /*dbc0*/  LDL.LU R6, [R1+0x2c] ;  /* 0x00002c0001067983 */ /* 0x000ea20000300800 */
[----:B------:R-:W-:-:S05]  /*dbd0*/  VIADD R2, R2, 0x400 ;  /* 0x0000040002027836 */ /* 0x000fca0000000000 */
[----:B------:R-:W-:-:S04]  /*dbe0*/  SHF.R.U32.HI R2, RZ, 0x4, R2 ;  /* 0x00000004ff027819 */ /* 0x000fc80000011602 */
[----:B------:R-:W-:Y:S02]  /*dbf0*/  LOP3.LUT R9, R2, 0x3fff, RZ, 0xc0, !PT ;  /* 0x00003fff02097812 */ /* 0x000fe400078ec0ff */
[----:B--2---:R-:W-:-:S04]  /*dc00*/  IADD3 R6, R6, 0x1e800, RZ ;  /* 0x0001e80006067810 */ /* 0x004fc80007ffe0ff */
[----:B------:R-:W-:-:S04]  /*dc10*/  SHF.R.U32.HI R6, RZ, 0x4, R6 ;  /* 0x00000004ff067819 */ /* 0x000fc80000011606 */
[----:B------:R-:W-:Y:S01]  /*dc20*/  LOP3.LUT R6, R6, 0x3fff, RZ, 0xc0, !PT ;  /* 0x00003fff06067812 */ /* 0x000fe200078ec0ff */
[----:B-1----:R-:W-:Y:S06]  /*dc30*/  @P2 BRA `(.L_x_10898) ;  /* 0x0000000000082947 */ /* 0x002fec0003800000 */
[----:B------:R-:W1:Y:S02]  /*dc40*/  SYNCS.PHASECHK.TRANS64.TRYWAIT P0, [R12+URZ+0x30850], R5 ;  /* 0x030850050c0075a7 */ /* 0x000e64000800017f */
[----:B-1----:R-:W-:Y:S05]  /*dc50*/  @!P0 BRA `(.L_x_10899) ;  /* 0x00000078007c8947 */ /* 0x002fea0003800000 */
.L_x_10898:
[----:B------:R-:W-:Y:S01]  /*dc60*/  IMAD R8, R22, 0x600, R9 ;  /* 0x0000060016087824 */ /* 0x000fe200078e0209 */
[----:B------:R-:W-:Y:S01]  /*dc70*/  LOP3.LUT R6, R6, 0x10000, RZ, 0xfc, !PT ;  /* 0x0001000006067812 */ /* 0x000fe200078efcff */
[----:B------:R-:W-:Y:S01]  /*dc80*/  IMAD.MOV.U32 R7, RZ, RZ, 0x40000040 ;  /* 0x40000040ff077424 */ /* 0x000fe200078e00ff */
[----:B------:R-:W2:Y:S01]  /*dc90*/  LDL.LU R24, [R1+0x50] ;  /* 0x0000500001187983 */ /* 0x000ea20000300800 */
[----:B------:R-:W-:Y:S01]  /*dca0*/  IMAD.MOV.U32 R9, RZ, RZ, 0x40000040 ;  /* 0x40000040ff097424 */ /* 0x000fe200078e00ff */
        /* <DEDUP_REMOVED lines=9> */
[----:B------:R-:W-:Y:S01]  /*dd40*/  MOV R21, 0x40000040 ;  /* 0x4000004000157802 */ /* 0x000fe20000000f00 */
[----:B------:R-:W-:Y:S01]  /*dd50*/  IMAD.MOV.U32 R7, RZ, RZ, 0x40000040 ;  /* 0x40000040ff077424 */ /* 0x000fe200078e00ff */
[----:B------:R-:W-:Y:S01]  /*dd60*/  SHFL.BFLY PT, R2, R11, 0x2, 0x1f ;  /* 0x0c401f000b027f89 */ /* 0x000fe200000e0000 */
[----:B------:R-:W-:Y:S01]  /*dd70*/  IMAD.MOV.U32 R9, RZ, RZ, 0x40000040 ;  /* 0x40000040ff097424 */ /* 0x000fe200078e00ff */
[----:B------:R-:W-:Y:S01]  /*dd80*/  IADD3 R22, R22, 0x1, RZ ;  /* 0x0000000116167810 */ /* 0x000fe20007ffe0ff */
[----:B------:R-:W-:Y:S01]  /*dd90*/  IMAD.MOV.U32 R27, RZ, RZ, RZ ;  /* 0x000000ffff1b7224 */ /* 0x000fe200078e00ff */
[----:B01----:R-:W0:Y:S01]  /*dda0*/  SHFL.BFLY PT, R5, R4, 0x2, 0x1f ;  /* 0x0c401f0004057f89 */ /* 0x003e2200000e0000 */
[----:B------:R-:W-:Y:S01]  /*ddb0*/  IMAD.MOV.U32 R28, RZ, RZ, -0x800000 ;  /* 0xff800000ff1c7424 */ /* 0x000fe200078e00ff */
[----:B------:R-:W-:-:S03]  /*ddc0*/  ISETP.NE.AND P0, PT, R22, 0x2, PT ;  /* 0x000000021600780c */ /* 0x000fc60003f05270 */
[----:B------:R-:W-:Y:S01]  /*ddd0*/  HGMMA.64x64x16.F32 R120, gdesc[UR4].tnspB, R120, gsb0 ;  /* 0x40e00000047879f0 */ /* 0x000fe20008000878 */
[----:B------:R-:W-:Y:S01]  /*dde0*/  R2UR UR4, R20 ;  /* 0x00000000140472ca */ /* 0x000fe200000e0000 */
[----:B------:R-:W-:Y:S01]  /*ddf0*/  VIADD R20, R6, 0x4 ;  /* 0x0000000406147836 */ /* 0x000fe20000000000 */
[----:B------:R-:W-:Y:S01]  /*de00*/  R2UR UR5, R21 ;  /* 0x00000000150572ca */ /* 0x000fe200000e0000 */
[----:B------:R-:W-:Y:S01]  /*de10*/  IMAD.MOV.U32 R21, RZ, RZ, 0x40000040 ;  /* 0x40000040ff157424 */ /* 0x000fe200078e00ff */
[----:B------:R-:W-:Y:S01]  /*de20*/  R2UR UR6, R14 ;  /* 0x000000000e0672ca */ /* 0x000fe200000e0000 */
[----:B------:R-:W-:Y:S01]  /*de30*/  VIADD R14, R8, 0x100 ;  /* 0x00000100080e7836 */ /* 0x000fe20000000000 */
[----:B------:R-:W-:Y:S01]  /*de40*/  R2UR UR7, R15 ;  /* 0x000000000f0772ca */ /* 0x000fe200000e0000 */
[----:B------:R-:W-:Y:S01]  /*de50*/  IMAD.MOV.U32 R15, RZ, RZ, 0x40000040 ;  /* 0x40000040ff0f7424 */ /* 0x000fe200078e00ff */
[----:B------:R-:W-:Y:S01]  /*de60*/  SEL R22, R22, RZ, P0 ;  /* 0x000000ff16167207 */ /* 0x000fe20000000000 */
[----:B0-----:R-:W-:Y:S01]  /*de70*/  FADD.FTZ R5, R5, R4 ;  /* 0x0000000405057221 */ /* 0x001fe20000010000 */
[----:B------:R-:W-:-:S04]  /*de80*/  SEL R4, RZ, 0x1, P0 ;  /* 0x00000001ff047807 */ /* 0x000fc80000000000 */
[----:B------:R-:W-:Y:S01]  /*de90*/  LOP3.LUT R153, R153, R4, RZ, 0x3c, !PT ;  /* 0x0000000499997212 */ /* 0x000fe200078e3cff */
[----:B------:R-:W-:Y:S01]  /*dea0*/  IMAD.MOV.U32 R4, RZ, RZ, RZ ;  /* 0x000000ffff047224 */ /* 0x000fe200078e00ff */
[----:B------:R-:W-:Y:S02]  /*deb0*/  WARPGROUP.DEPBAR.LE gsb0, 0x0 ;  /* 0x00008000000079c5 */ /* 0x000fe40000010000 */
[----:B------:R-:W-:-:S06]  /*dec0*/  WARPGROUP.ARRIVE ;  /* 0x00000000000079c5 */ /* 0x000fcc0000000000 */
[----:B------:R-:W-:Y:S01]  /*ded0*/  HGMMA.64x64x16.F32 R120, gdesc[UR4].tnspB, R120, gsb0 ;  /* 0x40e00000047879f0 */ /* 0x000fe20008000878 */
[----:B------:R-:W-:Y:S02]  /*dee0*/  R2UR UR4, R20 ;  /* 0x00000000140472ca */ /* 0x000fe400000e0000 */
[----:B------:R-:W-:Y:S01]  /*def0*/  R2UR UR5, R21 ;  /* 0x00000000150572ca */ /* 0x000fe200000e0000 */
[----:B------:R-:W-:Y:S01]  /*df00*/  IMAD.MOV.U32 R21, RZ, RZ, 0x40000040 ;  /* 0x40000040ff157424 */ /* 0x000fe200078e00ff */
[----:B------:R-:W-:Y:S01]  /*df10*/  R2UR UR6, R14 ;  /* 0x000000000e0672ca */ /* 0x000fe200000e0000 */
[----:B------:R-:W-:Y:S01]  /*df20*/  VIADD R14, R8, 0x180 ;  /* 0x00000180080e7836 */ /* 0x000fe20000000000 */
[----:B------:R-:W-:Y:S01]  /*df30*/  R2UR UR7, R15 ;  /* 0x000000000f0772ca */ /* 0x000fe200000e0000 */
[----:B------:R-:W-:Y:S01]  /*df40*/  IMAD.MOV.U32 R15, RZ, RZ, 0x40000040 ;  /* 0x40000040ff0f7424 */ /* 0x000fe200078e00ff */
[----:B------:R-:W-:Y:S01]  /*df50*/  IADD3 R20, R6, 0x6, RZ ;  /* 0x0000000606147810 */ /* 0x000fe20007ffe0ff */
[----:B------:R-:W-:-:S02]  /*df60*/  WARPGROUP.DEPBAR.LE gsb0, 0x0 ;  /* 0x00008000000079c5 */ /* 0x000fc40000010000 */
[----:B------:R-:W-:-:S08]  /*df70*/  WARPGROUP.ARRIVE ;  /* 0x00000000000079c5 */ /* 0x000fd00000000000 */
[----:B------:R-:W-:Y:S01]  /*df80*/  HGMMA.64x64x16.F32 R120, gdesc[UR4].tnspB, R120, gsb0 ;  /* 0x40e00000047879f0 */ /* 0x000fe20008000878 */
[----:B------:R-:W-:Y:S01]  /*df90*/  R2UR UR4, R20 ;  /* 0x00000000140472ca */ /* 0x000fe200000e0000 */
[----:B------:R-:W-:Y:S01]  /*dfa0*/  VIADD R20, R6, 0x600 ;  /* 0x0000060006147836 */ /* 0x000fe20000000000 */
[----:B------:R-:W-:Y:S02]  /*dfb0*/  R2UR UR5, R21 ;  /* 0x00000000150572ca */ /* 0x000fe400000e0000 */
[----:B------:R-:W-:Y:S01]  /*dfc0*/  R2UR UR6, R14 ;  /* 0x000000000e0672ca */ /* 0x000fe200000e0000 */
[----:B------:R-:W-:Y:S01]  /*dfd0*/  VIADD R14, R8, 0x200 ;  /* 0x00000200080e7836 */ /* 0x000fe20000000000 */
[----:B------:R-:W-:Y:S01]  /*dfe0*/  R2UR UR7, R15 ;  /* 0x000000000f0772ca */ /* 0x000fe200000e0000 */
[----:B------:R-:W-:Y:S01]  /*dff0*/  IMAD.MOV.U32 R15, RZ, RZ, 0x40000040 ;  /* 0x40000040ff0f7424 */ /* 0x000fe200078e00ff */
[----:B------:R-:W-:Y:S01]  /*e000*/  MOV R21, 0x40000040 ;  /* 0x4000004000157802 */ /* 0x000fe20000000f00 */
[----:B------:R-:W-:-:S02]  /*e010*/  WARPGROUP.DEPBAR.LE gsb0, 0x0 ;  /* 0x00008000000079c5 */ /* 0x000fc40000010000 */
[----:B------:R-:W-:-:S08]  /*e020*/  WARPGROUP.ARRIVE ;  /* 0x00000000000079c5 */ /* 0x000fd00000000000 */
        /* <DEDUP_REMOVED lines=9> */
[----:B--2---:R-:W-:-:S05]  /*e0c0*/  IADD3 R24, R24, 0x1, RZ ;  /* 0x0000000118187810 */ /* 0x004fca0007ffe0ff */
[----:B------:R-:W-:Y:S01]  /*e0d0*/  STL [R1+0x50], R24 ;  /* 0x0000501801007387 */ /* 0x000fe20000100800 */
        /* <DEDUP_REMOVED lines=33> */
[----:B------:R-:W-:Y:S02]  /*e2f0*/  WARPGROUP.DEPBAR.LE gsb0, 0x0 ;  /* 0x00008000000079c5 */ /* 0x000fe40000010000 */
[----:B------:R-:W-:-:S09]  /*e300*/  WARPGROUP.ARRIVE ;  /* 0x00000000000079c5 */ /* 0x000fd20000000000 */
        /* <DEDUP_REMOVED lines=13> */
[C---:B------:R-:W-:Y:S01]  /*e3e0*/  VIADD R20, R6.reuse, 0xc04 ;  /* 0x00000c0406147836 */ /* 0x040fe20000000000 */
[----:B------:R-:W-:Y:S01]  /*e3f0*/  R2UR UR5, R21 ;  /* 0x00000000150572ca */ /* 0x000fe200000e0000 */
[----:B------:R-:W-:Y:S01]  /*e400*/  VIADD R6, R6, 0xc06 ;  /* 0x00000c0606067836 */ /* 0x000fe20000000000 */
[----:B------:R-:W-:Y:S01]  /*e410*/  R2UR UR6, R14 ;  /* 0x000000000e0672ca */ /* 0x000fe200000e0000 */
[C---:B------:R-:W-:Y:S01]  /*e420*/  VIADD R14, R8.reuse, 0x500 ;  /* 0x00000500080e7836 */ /* 0x040fe20000000000 */
[----:B------:R-:W-:Y:S01]  /*e430*/  R2UR UR7, R15 ;  /* 0x000000000f0772ca */ /* 0x000fe200000e0000 */
[----:B------:R-:W-:Y:S01]  /*e440*/  IMAD.MOV.U32 R15, RZ, RZ, 0x40000040 ;  /* 0x40000040ff0f7424 */ /* 0x000fe200078e00ff */
[----:B------:R-:W-:Y:S01]  /*e450*/  MOV R21, 0x40000040 ;  /* 0x4000004000157802 */ /* 0x000fe20000000f00 */
[----:B------:R-:W-:Y:S01]  /*e460*/  VIADD R8, R8, 0x580 ;  /* 0x0000058008087836 */ /* 0x000fe20000000000 */
[----:B------:R-:W-:-:S02]  /*e470*/  WARPGROUP.DEPBAR.LE gsb0, 0x0 ;  /* 0x00008000000079c5 */ /* 0x000fc40000010000 */
[----:B------:R-:W-:-:S07]  /*e480*/  WARPGROUP.ARRIVE ;  /* 0x00000000000079c5 */ /* 0x000fce0000000000 */
[----:B------:R-:W-:Y:S01]  /*e490*/  HGMMA.64x64x16.F32 R120, gdesc[UR4].tnspB, R120, gsb0 ;  /* 0x40e00000047879f0 */ /* 0x000fe20008000878 */
[----:B------:R-:W-:Y:S02]  /*e4a0*/  R2UR UR4, R20 ;  /* 0x00000000140472ca */ /* 0x000fe400000e0000 */
[----:B------:R-:W-:Y:S01]  /*e4b0*/  R2UR UR5, R21 ;  /* 0x00000000150572ca */ /* 0x000fe200000e0000 */
[----:B------:R-:W-:Y:S01]  /*e4c0*/  IMAD.MOV.U32 R21, RZ, RZ, -0x800000 ;  /* 0xff800000ff157424 */ /* 0x000fe200078e00ff */
[----:B------:R-:W-:Y:S02]  /*e4d0*/  R2UR UR6, R14 ;  /* 0x000000000e0672ca */ /* 0x000fe400000e0000 */
[----:B------:R-:W-:Y:S01]  /*e4e0*/  R2UR UR7, R15 ;  /* 0x000000000f0772ca */ /* 0x000fe200000e0000 */
[----:B------:R-:W-:Y:S02]  /*e4f0*/  WARPGROUP.DEPBAR.LE gsb0, 0x0 ;  /* 0x00008000000079c5 */ /* 0x000fe40000010000 */
[----:B------:R-:W-:-:S10]  /*e500*/  WARPGROUP.ARRIVE ;  /* 0x00000000000079c5 */ /* 0x000fd40000000000 */
[----:B------:R-:W-:Y:S01]  /*e510*/  HGMMA.64x64x16.F32 R120, gdesc[UR4].tnspB, R120, gsb0 ;  /* 0x40e00000047879f0 */ /* 0x000fe20008000878 */
[----:B------:R-:W-:Y:S01]  /*e520*/  R2UR UR4, R6 ;  /* 0x00000000060472ca */ /* 0x000fe200000e0000 */
[----:B------:R-:W-:Y:S01]  /*e530*/  FADD.FTZ R6, R2, R11 ;  /* 0x0000000b02067221 */ /* 0x000fe20000010000 */
[----:B------:R-:W-:Y:S01]  /*e540*/  R2UR UR5, R7 ;  /* 0x00000000070572ca */ /* 0x000fe200000e0000 */
[----:B------:R-:W0:Y:S01]  /*e550*/  SHFL.BFLY PT, R2, R5, 0x1, 0x1f ;  /* 0x0c201f0005027f89 */ /* 0x000e2200000e0000 */
[----:B------:R-:W-:Y:S02]  /*e560*/  R2UR UR6, R8 ;  /* 0x00000000080672ca */ /* 0x000fe400000e0000 */
[----:B------:R-:W-:Y:S01]  /*e570*/  R2UR UR7, R9 ;  /* 0x00000000090772ca */ /* 0x000fe200000e0000 */
[----:B------:R-:W1:Y:S01]  /*e580*/  SHFL.BFLY PT, R7, R6, 0x1, 0x1f ;  /* 0x0c201f0006077f89 */ /* 0x000e6200000e0000 */
[----:B0-----:R-:W-:Y:S01]  /*e590*/  FADD.FTZ R8, R5, R2 ;  /* 0x0000000205087221 */ /* 0x001fe20000010000 */
[----:B-1----:R-:W-:-:S04]  /*e5a0*/  FADD.FTZ R9, R6, R7 ;  /* 0x0000000706097221 */ /* 0x002fc80000010000 */
[----:B------:R-:W-:Y:S01]  /*e5b0*/  FSETP.NE.FTZ.AND P2, PT, R8, RZ, PT ;  /* 0x000000ff0800720b */ /* 0x000fe20003f55000 */
[----:B------:R-:W-:Y:S01]  /*e5c0*/  @!P1 VIADD R6, R12, 0x30860 ;  /* 0x000308600c069836 */ /* 0x000fe20000000000 */
[----:B------:R-:W-:-:S04]  /*e5d0*/  FSETP.NE.FTZ.AND P3, PT, R9, RZ, PT ;  /* 0x000000ff0900720b */ /* 0x000fc80003f75000 */
[----:B------:R-:W-:-:S07]  /*e5e0*/  @!P1 PRMT R6, RZ, 0x654, R6 ;  /* 0x00000654ff069816 */ /* 0x000fce0000000006 */
[----:B------:R-:W0:Y:S01]  /*e5f0*/  @P2 MUFU.LG2 R2, R8 ;  /* 0x0000000800022308 */ /* 0x000e220000000c00 */
[C---:B------:R-:W-:Y:S01]  /*e600*/  @P2 FMUL.FTZ R5, R3.reuse, 0.69314718246459960938 ;  /* 0x3f31721803052820 */ /* 0x040fe20000410000 */
[----:B------:R-:W-:-:S06]  /*e610*/  @P3 FMUL.FTZ R12, R3, 0.69314718246459960938 ;  /* 0x3f317218030c3820 */ /* 0x000fcc0000410000 */
[----:B------:R-:W1:Y:S08]  /*e620*/  @P3 MUFU.LG2 R7, R9 ;  /* 0x0000000900073308 */ /* 0x000e700000000c00 */
[----:B------:R-:W2:Y:S01]  /*e630*/  @P2 MUFU.RCP R27, R8 ;  /* 0x00000008001b2308 */ /* 0x000ea20000001000 */
[----:B0-----:R-:W-:-:S04]  /*e640*/  @P2 FMUL.FTZ R2, R2, 0.69314718246459960938 ;  /* 0x3f31721802022820 */ /* 0x001fc80000410000 */
[----:B------:R-:W-:-:S03]  /*e650*/  @P2 FFMA.FTZ R21, R5, R0, R2 ;  /* 0x0000000005152223 */ /* 0x000fc60000010002 */
[----:B------:R-:W0:Y:S01]  /*e660*/  @P3 MUFU.RCP R4, R9 ;  /* 0x0000000900043308 */ /* 0x000e220000001000 */
[----:B-1----:R-:W-:-:S04]  /*e670*/  @P3 FMUL.FTZ R7, R7, 0.69314718246459960938 ;  /* 0x3f31721807073820 */ /* 0x002fc80000410000 */
[----:B------:R-:W-:Y:S01]  /*e680*/  @P3 FFMA.FTZ R28, R12, R10, R7 ;  /* 0x0000000a0c1c3223 */ /* 0x000fe20000010007 */
        /* <DEDUP_REMOVED lines=38> */
.L_x_10844:
[----:B------:R-:W2:Y:S01]  /*e8f0*/  LDL R63, [R1+0x48] ;  /* 0x00004800013f7983 */ /* 0x000ea20000100800 */
[----:B------:R-:W-:Y:S05]  /*e900*/  WARPSYNC.ALL ;  /* 0x0000000000007948 */ /* 0x000fea0003800000 */
[----:B------:R-:W0:Y:S01]  /*e910*/  S2R R5, SR_TID.X ;  /* 0x0000000000057919 */ /* 0x000e220000002100 */
[----:B------:R-:W1:Y:S01]  /*e920*/  S2UR UR5, SR_CgaCtaId ;  /* 0x00000000000579c3 */ /* 0x000e620000008800 */
[----:B------:R-:W-:Y:S01]  /*e930*/  UMOV UR4, 0x400 ;  /* 0x0000040000047882 */ /* 0x000fe20000000000 */
[----:B------:R-:W-:Y:S01]  /*e940*/  BSSY B0, `(.L_x_10900) ;  /* 0x00001a3000007945 */ /* 0x000fe20003800000 */
[----:B-1----:R-:W-:-:S06]  /*e950*/  ULEA UR4, UR5, UR4, 0x18 ;  /* 0x0000000405047291 */ /* 0x002fcc000f8ec03f */
[----:B------:R-:W-:Y:S01]  /*e960*/  IMAD.U32 R2, RZ, RZ, UR4 ;  /* 0x00000004ff027e24 */ /* 0x000fe2000f8e00ff */
[----:B------:R-:W-:Y:S01]  /*e970*/  BAR.SYNC.DEFER_BLOCKING 0x5, 0x1a0 ;  /* 0x0146800000007b1d */ /* 0x000fe20000010000 */
[----:B0-----:R-:W-:-:S05]  /*e980*/  VIADD R64, R5, 0xffffff80 ;  /* 0xffffff8005407836 */ /* 0x001fca0000000000 */
[----:B------:R-:W-:-:S04]  /*e990*/  SHF.R.S32.HI R4, RZ, 0x1f, R64 ;  /* 0x0000001fff047819 */ /* 0x000fc80000011440 */
[----:B------:R-:W-:-:S04]  /*e9a0*/  LEA.HI R20, R4, R64, RZ, 0x3 ;  /* 0x0000004004147211 */ /* 0x000fc800078f18ff */
[----:B------:R-:W-:Y:S02]  /*e9b0*/  LOP3.LUT R0, R20, 0x1ffffff8, RZ, 0xc0, !PT ;  /* 0x1ffffff814007812 */ /* 0x000fe400078ec0ff */
[----:B------:R-:W-:-:S03]  /*e9c0*/  SHF.R.S32.HI R20, RZ, 0x3, R20 ;  /* 0x00000003ff147819 */ /* 0x000fc60000011414 */
[----:B------:R-:W-:-:S04]  /*e9d0*/  IMAD.IADD R0, R64, 0x1, -R0 ;  /* 0x0000000140007824 */ /* 0x000fc800078e0a00 */
[----:B------:R-:W-:Y:S01]  /*e9e0*/  IMAD.SHL.U32 R0, R0, 0x8, RZ ;  /* 0x0000000800007824 */ /* 0x000fe200078e00ff */
[----:B------:R0:W1:Y:S01]  /*e9f0*/  LDS.128 R32, [R2+0x308d0] ;  /* 0x0308d00002207984 */ /* 0x0000620000000c00 */
[----:B------:R-:W-:Y:S06]  /*ea00*/  BAR.ARV 0x4, 0x1a0 ;  /* 0x0106800000007b1d */ /* 0x000fec0000002000 */
[----:B--2---:R-:W-:Y:S01]  /*ea10*/  SHF.R.S32.HI R3, RZ, 0x1f, R63 ;  /* 0x0000001fff037819 */ /* 0x004fe2000001143f */
[----:B------:R-:W-:-:S03]  /*ea20*/  IMAD.SHL.U32 R62, R63, 0x4, RZ ;  /* 0x000000043f3e7824 */ /* 0x000fc600078e00ff */
[----:B------:R-:W-:Y:S01]  /*ea30*/  SHF.L.U64.HI R60, R63, 0x2, R3 ;  /* 0x000000023f3c7819 */ /* 0x000fe20000010203 */
[----:B01----:R-:W-:Y:S06]  /*ea40*/  @P1 BRA `(.L_x_10901) ;  /* 0x0000001000101947 */ /* 0x003fec0003800000 */
[----:B------:R-:W-:Y:S01]  /*ea50*/  IADD3 R6, R5, -0x80, RZ ;  /* 0xffffff8005067810 */ /* 0x000fe20007ffe0ff */
[----:B------:R-:W-:Y:S05]  /*ea60*/  WARPSYNC.ALL ;  /* 0x0000000000007948 */ /* 0x000fea0003800000 */
[----:B------:R-:W0:Y:S01]  /*ea70*/  S2R R5, SR_SWINHI ;  /* 0x0000000000057919 */ /* 0x000e220000002f00 */
[----:B------:R-:W-:Y:S01]  /*ea80*/  LEA.HI R4, R4, R64, RZ, 0x4 ;  /* 0x0000004004047211 */ /* 0x000fe200078f20ff */
[----:B------:R-:W-:Y:S01]  /*ea90*/  ULDC.64 UR4, c[0x0][0xbd8] ;  /* 0x0002f60000047ab9 */ /* 0x000fe20000000a00 */
[----:B------:R-:W-:Y:S01]  /*eaa0*/  SHF.R.S32.HI R8, RZ, 0x1f, R6 ;  /* 0x0000001fff087819 */ /* 0x000fe20000011406 */
[----:B------:R-:W1:Y:S01]  /*eab0*/  S2R R65, SR_TID.X ;  /* 0x0000000000417919 */ /* 0x000e620000002100 */
[----:B------:R-:W-:-:S02]  /*eac0*/  SHF.R.S32.HI R7, RZ, 0x4, R4 ;  /* 0x00000004ff077819 */ /* 0x000fc40000011404 */
[----:B------:R-:W-:Y:S02]  /*ead0*/  LEA.HI R8, R8, R6, RZ, 0x5 ;  /* 0x0000000608087211 */ /* 0x000fe400078f28ff */
[C---:B------:R-:W-:Y:S02]  /*eae0*/  LEA.HI R6, R4.reuse, R7, RZ, 0x1 ;  /* 0x0000000704067211 */ /* 0x040fe400078f08ff */
[----:B------:R-:W-:Y:S02]  /*eaf0*/  SHF.R.S32.HI R8, RZ, 0x5, R8 ;  /* 0x00000005ff087819 */ /* 0x000fe40000011408 */
[----:B------:R-:W-:Y:S02]  /*eb00*/  LOP3.LUT R4, R4, 0xfffffff0, RZ, 0xc0, !PT ;  /* 0xfffffff004047812 */ /* 0x000fe400078ec0ff */
[----:B------:R-:W-:Y:S01]  /*eb10*/  LOP3.LUT R6, R6, 0x1ffffffe, RZ, 0xc0, !PT ;  /* 0x1ffffffe06067812 */ /* 0x000fe200078ec0ff */
[----:B------:R-:W-:Y:S01]  /*eb20*/  IMAD.SHL.U32 R9, R8, 0x400, RZ ;  /* 0x0000040008097824 */ /* 0x000fe200078e00ff */
[----:B------:R-:W-:Y:S01]  /*eb30*/  F2FP.F16.F32.PACK_AB R12, R12, R55 ;  /* 0x000000370c0c723e */ /* 0x000fe200000000ff */
[----:B------:R-:W-:Y:S01]  /*eb40*/  IMAD.IADD R4, R64, 0x1, -R4 ;  /* 0x0000000140047824 */ /* 0x000fe200078e0a04 */
[----:B------:R-:W-:Y:S01]  /*eb50*/  F2FP.F16.F32.PACK_AB R13, R13, R58 ;  /* 0x0000003a0d0d723e */ /* 0x000fe200000000ff */
[----:B------:R-:W-:Y:S01]  /*eb60*/  IMAD.IADD R6, R7, 0x1, -R6 ;  /* 0x0000000107067824 */ /* 0x000fe200078e0a06 */
[----:B------:R-:W-:Y:S01]  /*eb70*/  F2FP.F16.F32.PACK_AB R14, R14, R53 ;  /* 0x000000350e0e723e */ /* 0x000fe200000000ff */
[----:B------:R-:W-:Y:S01]  /*eb80*/  IMAD R9, R4, 0x40, R9 ;  /* 0x0000004004097824 */ /* 0x000fe200078e0209 */
[----:B------:R-:W-:Y:S01]  /*eb90*/  F2FP.F16.F32.PACK_AB R15, R15, R56 ;  /* 0x000000380f0f723e */ /* 0x000fe200000000ff */
[----:B------:R-:W-:-:S05]  /*eba0*/  IMAD.SHL.U32 R6, R6, 0x8, RZ ;  /* 0x0000000806067824 */ /* 0x000fca00078e00ff */
[----:B------:R-:W-:Y:S02]  /*ebb0*/  IADD3 R9, R6, R9, RZ ;  /* 0x0000000906097210 */ /* 0x000fe40007ffe0ff */
[----:B-----5:R-:W-:Y:S02]  /*ebc0*/  MOV R24, R2 ;  /* 0x0000000200187202 */ /* 0x020fe40000000f00 */
[----:B0-----:R-:W-:Y:S01]  /*ebd0*/  MOV R25, R5 ;  /* 0x0000000500197202 */ /* 0x001fe20000000f00 */
[----:B-1----:R-:W-:Y:S02]  /*ebe0*/  VIADD R66, R65, 0xffffff80 ;  /* 0xffffff8041427836 */ /* 0x002fe40000000000 */
[----:B------:R-:W-:-:S03]  /*ebf0*/  IMAD.WIDE R10, R9, 0x2, R24 ;  /* 0x00000002090a7825 */ /* 0x000fc600078e0218 */
[C---:B------:R-:W-:Y:S01]  /*ec00*/  LOP3.LUT R9, R10.reuse, 0x380, RZ, 0xc0, !PT ;  /* 0x000003800a097812 */ /* 0x040fe200078ec0ff */
[----:B------:R-:W-:Y:S01]  /*ec10*/  BAR.SYNC.DEFER_BLOCKING 0x1, 0x180 ;  /* 0x0046000000007b1d */ /* 0x000fe20000010000 */
[C---:B------:R-:W-:Y:S02]  /*ec20*/  IADD3 R57, P2, R10.reuse, 0x20, RZ ;  /* 0x000000200a397810 */ /* 0x040fe40007f5e0ff */
[C---:B------:R-:W-:Y:S02]  /*ec30*/  IADD3 R61, P0, R10.reuse, 0x60, RZ ;  /* 0x000000600a3d7810 */ /* 0x040fe40007f1e0ff */
[----:B------:R-:W-:Y:S02]  /*ec40*/  IADD3 R59, P1, R10, 0x40, RZ ;  /* 0x000000400a3b7810 */ /* 0x000fe40007f3e0ff */
[----:B------:R-:W-:Y:S01]  /*ec50*/  SHF.R.U64 R9, R9, 0x3, RZ ;  /* 0x0000000309097819 */ /* 0x000fe200000012ff */
[--C-:B------:R-:W-:Y:S01]  /*ec60*/  IMAD.X R5, RZ, RZ, R11.reuse, P0 ;  /* 0x000000ffff057224 */ /* 0x100fe200000e060b */
[----:B------:R-:W-:Y:S01]  /*ec70*/  LOP3.LUT R4, R57, 0x380, RZ, 0xc0, !PT ;  /* 0x0000038039047812 */ /* 0x000fe200078ec0ff */
[----:B------:R-:W-:Y:S01]  /*ec80*/  IMAD.X R7, RZ, RZ, R11, P1 ;  /* 0x000000ffff077224 */ /* 0x000fe200008e060b */
[----:B------:R-:W-:-:S02]  /*ec90*/  LOP3.LUT R6, R59, 0x380, RZ, 0xc0, !PT ;  /* 0x000003803b067812 */ /* 0x000fc400078ec0ff */
[----:B------:R-:W-:Y:S02]  /*eca0*/  LOP3.LUT R32, R61, 0x380, RZ, 0xc0, !PT ;  /* 0x000003803d207812 */ /* 0x000fe400078ec0ff */
[----:B------:R-:W-:Y:S01]  /*ecb0*/  LOP3.LUT R10, R9, R10, RZ, 0x3c, !PT ;  /* 0x0000000a090a7212 */ /* 0x000fe200078e3cff */
[----:B------:R-:W-:Y:S01]  /*ecc0*/  IMAD.X R9, RZ, RZ, R11, P2 ;  /* 0x000000ffff097224 */ /* 0x000fe200010e060b */
[----:B------:R-:W-:Y:S02]  /*ecd0*/  SHF.R.U64 R4, R4, 0x3, RZ ;  /* 0x0000000304047819 */ /* 0x000fe400000012ff */
[----:B------:R-:W-:Y:S02]  /*ece0*/  SHF.R.U64 R6, R6, 0x3, RZ ;  /* 0x0000000306067819 */ /* 0x000fe400000012ff */
[----:B------:R-:W-:Y:S02]  /*ecf0*/  SHF.R.U64 R32, R32, 0x3, RZ ;  /* 0x0000000320207819 */ /* 0x000fe400000012ff */
[----:B------:R-:W-:-:S02]  /*ed00*/  MOV R10, R10 ;  /* 0x0000000a000a7202 */ /* 0x000fc40000000f00 */
[----:B------:R-:W-:Y:S02]  /*ed10*/  LOP3.LUT R8, R4, R57, RZ, 0x3c, !PT ;  /* 0x0000003904087212 */ /* 0x000fe400078e3cff */
[----:B------:R-:W-:Y:S01]  /*ed20*/  LOP3.LUT R6, R6, R59, RZ, 0x3c, !PT ;  /* 0x0000003b06067212 */ /* 0x000fe200078e3cff */
[----:B------:R0:W-:Y:S01]  /*ed30*/  STSM.16.M88.4 [R10], R12 ;  /* 0x0000000c0a007844 */ /* 0x0001e20000000200 */
[----:B------:R-:W-:Y:S02]  /*ed40*/  LOP3.LUT R4, R32, R61, RZ, 0x3c, !PT ;  /* 0x0000003d20047212 */ /* 0x000fe400078e3cff */
[----:B------:R-:W-:Y:S02]  /*ed50*/  MOV R53, R6 ;  /* 0x0000000600357202 */ /* 0x000fe40000000f00 */
[----:B------:R-:W-:Y:S02]  /*ed60*/  MOV R32, R4 ;  /* 0x0000000400207202 */ /* 0x000fe40000000f00 */
[----:B------:R-:W-:-:S02]  /*ed70*/  ISETP.NE.U32.AND P0, PT, RZ, UR4, PT ;  /* 0x00000004ff007c0c */ /* 0x000fc4000bf05070 */
[----:B------:R-:W-:Y:S02]  /*ed80*/  MOV R55, R8 ;  /* 0x0000000800377202 */ /* 0x000fe40000000f00 */
[----:B------:R-:W-:Y:S02]  /*ed90*/  F2FP.F16.F32.PACK_AB R4, R38, R37 ;  /* 0x000000252604723e */ /* 0x000fe400000000ff */
[----:B------:R-:W-:Y:S02]  /*eda0*/  F2FP.F16.F32.PACK_AB R5, R51, R54 ;  /* 0x000000363305723e */ /* 0x000fe400000000ff */
[----:B------:R-:W-:Y:S01]  /*edb0*/  F2FP.F16.F32.PACK_AB R6, R41, R36 ;  /* 0x000000242906723e */ /* 0x000fe200000000ff */
[----:B------:R-:W-:Y:S01]  /*edc0*/  IMAD.MOV.U32 R41, RZ, RZ, RZ ;  /* 0x000000ffff297224 */ /* 0x000fe200078e00ff */
[----:B0-----:R-:W-:Y:S02]  /*edd0*/  F2FP.F16.F32.PACK_AB R10, R39, R30 ;  /* 0x0000001e270a723e */ /* 0x001fe400000000ff */
[----:B------:R-:W-:-:S02]  /*ede0*/  IADD3 R30, P1, R62, UR4, RZ ;  /* 0x000000043e1e7c10 */ /* 0x000fc4000ff3e0ff */
[----:B------:R-:W-:Y:S02]  /*edf0*/  F2FP.F16.F32.PACK_AB R7, R49, R52 ;  /* 0x000000343107723e */ /* 0x000fe400000000ff */
[----:B------:R-:W-:Y:S02]  /*ee00*/  F2FP.F16.F32.PACK_AB R8, R42, R31 ;  /* 0x0000001f2a08723e */ /* 0x000fe400000000ff */
[----:B------:R-:W-:Y:S01]  /*ee10*/  F2FP.F16.F32.PACK_AB R9, R47, R50 ;  /* 0x000000322f09723e */ /* 0x000fe200000000ff */
[----:B------:R0:W-:Y:S01]  /*ee20*/  STSM.16.M88.4 [R55], R4 ;  /* 0x0000000437007844 */ /* 0x0001e20000000200 */
[----:B------:R-:W-:Y:S02]  /*ee30*/  F2FP.F16.F32.PACK_AB R11, R45, R48 ;  /* 0x000000302d0b723e */ /* 0x000fe400000000ff */
[----:B------:R-:W-:Y:S02]  /*ee40*/  F2FP.F16.F32.PACK_AB R12, R40, R29 ;  /* 0x0000001d280c723e */ /* 0x000fe400000000ff */
[----:B------:R-:W-:Y:S01]  /*ee50*/  F2FP.F16.F32.PACK_AB R13, R43, R46 ;  /* 0x0000002e2b0d723e */ /* 0x000fe200000000ff */
[----:B------:R1:W-:Y:S01]  /*ee60*/  STSM.16.M88.4 [R53], R8 ;  /* 0x0000000835007844 */ /* 0x0003e20000000200 */
[----:B------:R-:W-:-:S02]  /*ee70*/  F2FP.F16.F32.PACK_AB R14, R27, R26 ;  /* 0x0000001a1b0e723e */ /* 0x000fc400000000ff */
[----:B------:R-:W-:Y:S02]  /*ee80*/  F2FP.F16.F32.PACK_AB R15, R151, R44 ;  /* 0x0000002c970f723e */ /* 0x000fe400000000ff */
[----:B------:R-:W-:Y:S02]  /*ee90*/  ISETP.NE.AND.EX P0, PT, RZ, UR5, PT, P0 ;  /* 0x00000005ff007c0c */ /* 0x000fe4000bf05300 */
        /* <DEDUP_REMOVED lines=10> */
[----:B------:R1:W5:Y:S01]  /*ef40*/  @P0 LDG.E R41, desc[UR56][R30.64] ;  /* 0x000000381e290981 */ /* 0x000362000c1e1900 */
[----:B------:R-:W-:-:S03]  /*ef50*/  SHF.R.S32.HI R65, RZ, 0x1f, R66 ;  /* 0x0000001fff417819 */ /* 0x000fc60000011442 */
[----:B------:R1:W5:Y:S01]  /*ef60*/  @P1 LDG.E R29, desc[UR56][R26.64] ;  /* 0x000000381a1d1981 */ /* 0x000362000c1e1900 */
[----:B------:R-:W-:-:S04]  /*ef70*/  LEA.HI R65, R65, R66, RZ, 0x7 ;  /* 0x0000004241417211 */ /* 0x000fc800078f38ff */
[----:B------:R-:W-:-:S04]  /*ef80*/  LOP3.LUT R65, R65, 0xffffff80, RZ, 0xc0, !PT ;  /* 0xffffff8041417812 */ /* 0x000fc800078ec0ff */
[----:B------:R-:W-:-:S04]  /*ef90*/  IADD3 R65, R66, -R65, RZ ;  /* 0x8000004142417210 */ /* 0x000fc80007ffe0ff */
[----:B------:R-:W-:-:S04]  /*efa0*/  SHF.R.S32.HI R36, RZ, 0x1f, R65 ;  /* 0x0000001fff247819 */ /* 0x000fc80000011441 */
[----:B0-----:R-:W-:-:S04]  /*efb0*/  LEA.HI R4, R36, R65, RZ, 0x2 ;  /* 0x0000004124047211 */ /* 0x001fc800078f10ff */
[--C-:B------:R-:W-:Y:S02]  /*efc0*/  SHF.R.S32.HI R6, RZ, 0x2, R4.reuse ;  /* 0x00000002ff067819 */ /* 0x100fe40000011404 */
[----:B------:R-:W-:-:S04]  /*efd0*/  SHF.R.S32.HI R5, RZ, 0x1f, R4 ;  /* 0x0000001fff057819 */ /* 0x000fc80000011404 */
[----:B------:R-:W-:Y:S01]  /*efe0*/  LEA.HI R7, R5, R6, RZ, 0x3 ;  /* 0x0000000605077211 */ /* 0x000fe200078f18ff */
[----:B-1----:R-:W-:Y:S06]  /*eff0*/  @P1 BRA `(.L_x_10902) ;  /* 0x0000000000101947 */ /* 0x002fec0003800000 */
[----:B------:R-:W-:Y:S05]  /*f000*/  @!P0 BRA `(.L_x_10902) ;  /* 0x00000000000c8947 */ /* 0x000fea0003800000 */
[----:B------:R-:W2:Y:S04]  /*f010*/  LDG.E R4, desc[UR56][R30.64] ;  /* 0x000000381e047981 */ /* 0x000ea8000c1e1900 */
[----:B-----5:R-:W2:Y:S02]  /*f020*/  LDG.E R29, desc[UR56][R30.64+0x4] ;  /* 0x000004381e1d7981 */ /* 0x020ea4000c1e1900 */
[----:B--2---:R-:W-:-:S07]  /*f030*/  IMAD.IADD R29, R29, 0x1, -R4 ;  /* 0x000000011d1d7824 */ /* 0x004fce00078e0a04 */
.L_x_10902:
[----:B------:R-:W2:Y:S01]  /*f040*/  LDL.LU R45, [R1+0x4c] ;  /* 0x00004c00012d7983 */ /* 0x000ea20000300800 */
[----:B------:R-:W-:Y:S01]  /*f050*/  SHF.R.S32.HI R8, RZ, 0x1f, R66 ;  /* 0x0000001fff087819 */ /* 0x000fe20000011442 */
[----:B------:R-:W-:Y:S02]  /*f060*/  ULDC.64 UR4, c[0x0][0xb70] ;  /* 0x0002dc0000047ab9 */ /* 0x000fe40000000a00 */
[----:B------:R-:W3:Y:S01]  /*f070*/  LDL.LU R44, [R1+0x58] ;  /* 0x00005800012c7983 */ /* 0x000ee20000300800 */
[----:B------:R-:W-:-:S04]  /*f080*/  LEA.HI R8, R8, R66, RZ, 0x7 ;  /* 0x0000004208087211 */ /* 0x000fc800078f38ff */
[----:B------:R-:W-:Y:S02]  /*f090*/  SHF.R.S32.HI R8, RZ, 0x7, R8 ;  /* 0x00000007ff087819 */ /* 0x000fe40000011408 */
[----:B------:R-:W-:Y:S02]  /*f0a0*/  LOP3.LUT R7, R7, 0xfffffff8, RZ, 0xc0, !PT ;  /* 0xfffffff807077812 */ /* 0x000fe400078ec0ff */
[----:B------:R-:W-:Y:S01]  /*f0b0*/  LEA.HI R36, R36, R65, RZ, 0x5 ;  /* 0x0000004124247211 */ /* 0x000fe200078f28ff */
[----:B------:R-:W-:Y:S01]  /*f0c0*/  IMAD.HI R5, R8, 0x55555556, RZ ;  /* 0x5555555608057827 */ /* 0x000fe200078e02ff */
[----:B-----5:R-:W-:Y:S02]  /*f0d0*/  SHF.R.S32.HI R31, RZ, 0x1f, R41 ;  /* 0x0000001fff1f7819 */ /* 0x020fe40000011429 */
[----:B------:R-:W-:Y:S01]  /*f0e0*/  SHF.R.S32.HI R36, RZ, 0x5, R36 ;  /* 0x00000005ff247819 */ /* 0x000fe20000011424 */
[----:B------:R-:W-:Y:S01]  /*f0f0*/  IMAD.IADD R9, R6, 0x1, -R7 ;  /* 0x0000000106097824 */ /* 0x000fe200078e0a07 */
[----:B------:R-:W-:Y:S01]  /*f100*/  LEA.HI R6, R5, R5, RZ, 0x1 ;  /* 0x0000000505067211 */ /* 0x000fe200078f08ff */
[----:B------:R-:W-:-:S02]  /*f110*/  IMAD.MOV.U32 R30, RZ, RZ, R41 ;  /* 0x000000ffff1e7224 */ /* 0x000fc400078e0029 */
[----:B------:R-:W-:Y:S02]  /*f120*/  IMAD R9, R36, 0x10, R9 ;  /* 0x0000001024097824 */ /* 0x000fe400078e0209 */
[----:B------:R-:W-:Y:S01]  /*f130*/  IMAD R6, R6, -0x3, R8 ;  /* 0xfffffffd06067824 */ /* 0x000fe200078e0208 */
[----:B------:R-:W-:Y:S02]  /*f140*/  SEL R42, R3, RZ, !P0 ;  /* 0x000000ff032a7207 */ /* 0x000fe40004000000 */
[----:B------:R-:W-:Y:S01]  /*f150*/  SEL R43, R63, RZ, !P0 ;  /* 0x000000ff3f2b7207 */ /* 0x000fe20004000000 */
[----:B------:R-:W-:Y:S02]  /*f160*/  IMAD R9, R6, 0x40, R9 ;  /* 0x0000004006097824 */ /* 0x000fe400078e0209 */
[----:B------:R-:W-:-:S04]  /*f170*/  IMAD R3, R20, 0x40, R0 ;  /* 0x0000004014037824 */ /* 0x000fc800078e0200 */
[----:B------:R-:W-:Y:S01]  /*f180*/  IMAD.WIDE R24, R3, 0x2, R24 ;  /* 0x0000000203187825 */ /* 0x000fe200078e0218 */
[----:B------:R-:W-:Y:S02]  /*f190*/  LOP3.LUT P0, RZ, R65, 0x3, RZ, 0xc0, !PT ;  /* 0x0000000341ff7812 */ /* 0x000fe4000780c0ff */
[----:B------:R-:W-:-:S05]  /*f1a0*/  IADD3 R10, P3, R24, 0x3000, RZ ;  /* 0x00003000180a7810 */ /* 0x000fca0007f7e0ff */
[----:B------:R-:W-:Y:S01]  /*f1b0*/  IMAD.X R13, RZ, RZ, R25, P3 ;  /* 0x000000ffff0d7224 */ /* 0x000fe200018e0619 */
[--C-:B------:R-:W-:Y:S01]  /*f1c0*/  SHF.R.S32.HI R37, RZ, 0x1f, R0.reuse ;  /* 0x0000001fff257819 */ /* 0x100fe20000011400 */
[----:B------:R-:W-:Y:S01]  /*f1d0*/  IMAD.MOV.U32 R36, RZ, RZ, R0 ;  /* 0x000000ffff247224 */ /* 0x000fe200078e0000 */
[----:B------:R-:W-:Y:S01]  /*f1e0*/  BSSY B1, `(.L_x_10903) ;  /* 0x000005b000017945 */ /* 0x000fe20003800000 */
[----:B--2---:R-:W-:-:S05]  /*f1f0*/  SHF.R.S32.HI R40, RZ, 0x1f, R45 ;  /* 0x0000001fff287819 */ /* 0x004fca000001142d */
[----:B------:R-:W-:-:S04]  /*f200*/  IMAD R4, R40, UR4, RZ ;  /* 0x0000000428047c24 */ /* 0x000fc8000f8e02ff */
[C---:B------:R-:W-:Y:S02]  /*f210*/  IMAD R7, R45.reuse, UR5, R4 ;  /* 0x000000052d077c24 */ /* 0x040fe4000f8e0204 */
[----:B------:R-:W-:Y:S01]  /*f220*/  IMAD.WIDE.U32 R4, R45, UR4, R30 ;  /* 0x000000042d047c25 */ /* 0x000fe2000f8e001e */
[----:B------:R-:W-:-:S04]  /*f230*/  ULDC.64 UR4, c[0x0][0xb78] ;  /* 0x0002de0000047ab9 */ /* 0x000fc80000000a00 */
[----:B------:R-:W-:Y:S01]  /*f240*/  IADD3 R5, R5, R7, RZ ;  /* 0x0000000705057210 */ /* 0x000fe20007ffe0ff */
[----:B---3--:R-:W-:Y:S02]  /*f250*/  IMAD R9, R44, 0xc0, R9 ;  /* 0x000000c02c097824 */ /* 0x008fe400078e0209 */
[----:B------:R-:W-:Y:S02]  /*f260*/  IMAD R6, R42, UR4, RZ ;  /* 0x000000042a067c24 */ /* 0x000fe4000f8e02ff */
[----:B------:R-:W-:Y:S01]  /*f270*/  IMAD.WIDE.U32 R4, R43, UR4, R4 ;  /* 0x000000042b047c25 */ /* 0x000fe2000f8e0004 */
[----:B------:R-:W-:-:S03]  /*f280*/  SHF.R.S32.HI R7, RZ, 0x1f, R9 ;  /* 0x0000001fff077819 */ /* 0x000fc60000011409 */
[----:B------:R-:W-:Y:S01]  /*f290*/  IMAD R8, R43, UR5, R6 ;  /* 0x000000052b087c24 */ /* 0x000fe2000f8e0206 */
[----:B------:R-:W-:Y:S01]  /*f2a0*/  IADD3 R6, P1, R9, R4, RZ ;  /* 0x0000000409067210 */ /* 0x000fe20007f3e0ff */
[----:B------:R-:W-:-:S03]  /*f2b0*/  ULDC.64 UR4, c[0x0][0xb40] ;  /* 0x0002d00000047ab9 */ /* 0x000fc60000000a00 */
[----:B------:R-:W-:Y:S02]  /*f2c0*/  IADD3.X R7, R7, R5, R8, P1, !PT ;  /* 0x0000000507077210 */ /* 0x000fe40000ffe408 */
[----:B------:R-:W-:Y:S01]  /*f2d0*/  LEA R38, P2, R6, UR4, 0x2 ;  /* 0x0000000406267c11 */ /* 0x000fe2000f8410ff */
[----:B------:R-:W-:-:S03]  /*f2e0*/  VIADD R4, R9, 0x8 ;  /* 0x0000000809047836 */ /* 0x000fc60000000000 */
[----:B------:R-:W-:Y:S01]  /*f2f0*/  LEA.HI.X R39, R6, UR5, R7, 0x2, P2 ;  /* 0x0000000506277c11 */ /* 0x000fe200090f1407 */
[----:B------:R-:W-:Y:S01]  /*f300*/  ULDC.64 UR4, c[0x0][0xaa0] ;  /* 0x0002a80000047ab9 */ /* 0x000fe20000000a00 */
[C---:B------:R-:W-:Y:S02]  /*f310*/  IADD3 R11, P2, R24.reuse, 0x1800, RZ ;  /* 0x00001800180b7810 */ /* 0x040fe40007f5e0ff */
[C---:B------:R-:W-:Y:S02]  /*f320*/  IADD3 R6, P4, R24.reuse, 0x4800, RZ ;  /* 0x0000480018067810 */ /* 0x040fe40007f9e0ff */
[-C--:B------:R-:W-:Y:S02]  /*f330*/  ISETP.GE.OR P1, PT, R9, R29.reuse, P0 ;  /* 0x0000001d0900720c */ /* 0x080fe40000726670 */
[----:B------:R-:W-:Y:S02]  /*f340*/  LOP3.LUT R5, R24, 0x380, RZ, 0xc0, !PT ;  /* 0x0000038018057812 */ /* 0x000fe400078ec0ff */
[----:B------:R-:W-:-:S02]  /*f350*/  ISETP.GE.OR P0, PT, R4, R29, P0 ;  /* 0x0000001d0400720c */ /* 0x000fc40000706670 */
[----:B------:R-:W-:Y:S02]  /*f360*/  LOP3.LUT R8, R11, 0x380, RZ, 0xc0, !PT ;  /* 0x000003800b087812 */ /* 0x000fe400078ec0ff */
[----:B------:R-:W-:Y:S02]  /*f370*/  LOP3.LUT R7, R10, 0x380, RZ, 0xc0, !PT ;  /* 0x000003800a077812 */ /* 0x000fe400078ec0ff */
[----:B------:R-:W-:Y:S02]  /*f380*/  LOP3.LUT R3, R6, 0x380, RZ, 0xc0, !PT ;  /* 0x0000038006037812 */ /* 0x000fe400078ec0ff */
[----:B------:R-:W-:Y:S02]  /*f390*/  SHF.R.U64 R5, R5, 0x3, RZ ;  /* 0x0000000305057819 */ /* 0x000fe400000012ff */
[----:B------:R-:W-:Y:S02]  /*f3a0*/  SHF.R.U64 R8, R8, 0x3, RZ ;  /* 0x0000000308087819 */ /* 0x000fe400000012ff */
[----:B------:R-:W-:-:S02]  /*f3b0*/  SHF.R.U64 R7, R7, 0x3, RZ ;  /* 0x0000000307077819 */ /* 0x000fc400000012ff */
[----:B------:R-:W-:Y:S01]  /*f3c0*/  SHF.R.U64 R3, R3, 0x3, RZ ;  /* 0x0000000303037819 */ /* 0x000fe200000012ff */
[--C-:B------:R-:W-:Y:S01]  /*f3d0*/  IMAD.X R9, RZ, RZ, R25.reuse, P2 ;  /* 0x000000ffff097224 */ /* 0x100fe200010e0619 */
[----:B------:R-:W-:Y:S01]  /*f3e0*/  LOP3.LUT R4, R5, R24, RZ, 0x3c, !PT ;  /* 0x0000001805047212 */ /* 0x000fe200078e3cff */
[----:B------:R-:W-:Y:S01]  /*f3f0*/  IMAD.MOV.U32 R5, RZ, RZ, R25 ;  /* 0x000000ffff057224 */ /* 0x000fe200078e0019 */
[----:B------:R-:W-:Y:S02]  /*f400*/  IADD3.X R27, RZ, R25, RZ, P4, !PT ;  /* 0x00000019ff1b7210 */ /* 0x000fe400027fe4ff */
[----:B------:R-:W-:Y:S02]  /*f410*/  LOP3.LUT R8, R8, R11, RZ, 0x3c, !PT ;  /* 0x0000000b08087212 */ /* 0x000fe400078e3cff */
[----:B------:R-:W-:Y:S02]  /*f420*/  LOP3.LUT R12, R7, R10, RZ, 0x3c, !PT ;  /* 0x0000000a070c7212 */ /* 0x000fe400078e3cff */
[----:B------:R-:W-:Y:S01]  /*f430*/  LOP3.LUT R26, R3, R6, RZ, 0x3c, !PT ;  /* 0x00000006031a7212 */ /* 0x000fe200078e3cff */
[----:B------:R0:W-:Y:S01]  /*f440*/  @!P1 STG.E desc[UR56][R38.64], R21 ;  /* 0x0000001526009986 */ /* 0x0001e2000c101938 */
[----:B------:R-:W-:-:S03]  /*f450*/  IMAD R32, R31, UR4, RZ ;  /* 0x000000041f207c24 */ /* 0x000fc6000f8e02ff */
[----:B------:R1:W-:Y:S01]  /*f460*/  @!P0 STG.E desc[UR56][R38.64+0x20], R28 ;  /* 0x0000201c26008986 */ /* 0x0003e2000c101938 */
[C---:B------:R-:W-:Y:S01]  /*f470*/  IMAD.WIDE.U32 R30, R41.reuse, UR4, R36 ;  /* 0x00000004291e7c25 */ /* 0x040fe2000f8e0024 */
[----:B------:R-:W-:Y:S02]  /*f480*/  ULDC UR4, c[0x0][0xa8c] ;  /* 0x0002a30000047ab9 */ /* 0x000fe40000000800 */
        /* <DEDUP_REMOVED lines=10> */
[----:B------:R-:W-:Y:S01]  /*f530*/  IMAD R41, R41, UR5, R32 ;  /* 0x0000000529297c24 */ /* 0x000fe2000f8e0220 */
[----:B------:R-:W-:Y:S01]  /*f540*/  ISETP.GE.AND P0, PT, R0, UR4, PT ;  /* 0x0000000400007c0c */ /* 0x000fe2000bf06270 */
[C---:B------:R-:W-:Y:S01]  /*f550*/  VIADD R0, R20.reuse, 0x30 ;  /* 0x0000003014007836 */ /* 0x040fe20000000000 */
[----:B0-----:R-:W-:Y:S01]  /*f560*/  IADD3 R21, R20, 0x90, RZ ;  /* 0x0000009014157810 */ /* 0x001fe20007ffe0ff */
[----:B------:R-:W-:Y:S01]  /*f570*/  IMAD R32, R44, -0xc0, R29 ;  /* 0xffffff402c207824 */ /* 0x000fe200078e021d */
[----:B------:R-:W-:Y:S01]  /*f580*/  ULDC.64 UR4, c[0x0][0xae0] ;  /* 0x0002b80000047ab9 */ /* 0x000fe20000000a00 */
[----:B------:R-:W-:-:S02]  /*f590*/  VIADD R3, R20, 0x60 ;  /* 0x0000006014037836 */ /* 0x000fc40000000000 */
[----:B-1----:R-:W-:Y:S01]  /*f5a0*/  IMAD R28, R40, UR4, RZ ;  /* 0x00000004281c7c24 */ /* 0x002fe2000f8e02ff */
[-C--:B------:R-:W-:Y:S01]  /*f5b0*/  ISETP.GE.OR P3, PT, R0, R32.reuse, P0 ;  /* 0x000000200000720c */ /* 0x080fe20000766670 */
[----:B------:R-:W-:Y:S01]  /*f5c0*/  IMAD.IADD R31, R31, 0x1, R41 ;  /* 0x000000011f1f7824 */ /* 0x000fe200078e0229 */
[-C--:B------:R-:W-:Y:S02]  /*f5d0*/  ISETP.GE.OR P1, PT, R3, R32.reuse, P0 ;  /* 0x000000200300720c */ /* 0x080fe40000726670 */
[-C--:B------:R-:W-:Y:S02]  /*f5e0*/  ISETP.GE.OR P2, PT, R21, R32.reuse, P0 ;  /* 0x000000201500720c */ /* 0x080fe40000746670 */
[----:B------:R-:W-:Y:S01]  /*f5f0*/  ISETP.GE.OR P0, PT, R20, R32, P0 ;  /* 0x000000201400720c */ /* 0x000fe20000706670 */
[C---:B------:R-:W-:Y:S02]  /*f600*/  IMAD R37, R45.reuse, UR5, R28 ;  /* 0x000000052d257c24 */ /* 0x040fe4000f8e021c */
[----:B------:R-:W-:Y:S01]  /*f610*/  IMAD.WIDE.U32 R28, R45, UR4, R30 ;  /* 0x000000042d1c7c25 */ /* 0x000fe2000f8e001e */
[----:B------:R-:W-:-:S03]  /*f620*/  ULDC.64 UR4, c[0x0][0xae8] ;  /* 0x0002ba0000047ab9 */ /* 0x000fc60000000a00 */
[----:B------:R-:W-:Y:S02]  /*f630*/  VIADD R0, R2, 0x30820 ;  /* 0x0003082002007836 */ /* 0x000fe40000000000 */
[----:B------:R-:W-:Y:S02]  /*f640*/  IMAD.IADD R29, R29, 0x1, R37 ;  /* 0x000000011d1d7824 */ /* 0x000fe400078e0225 */
[----:B------:R-:W-:Y:S01]  /*f650*/  IMAD R3, R42, UR4, RZ ;  /* 0x000000042a037c24 */ /* 0x000fe2000f8e02ff */
[----:B------:R-:W-:Y:S01]  /*f660*/  PRMT R0, RZ, 0x654, R0 ;  /* 0x00000654ff007816 */ /* 0x000fe20000000000 */
[C---:B------:R-:W-:Y:S01]  /*f670*/  IMAD.WIDE.U32 R36, R43.reuse, UR4, R28 ;  /* 0x000000042b247c25 */ /* 0x040fe2000f8e001c */
[----:B------:R-:W-:Y:S02]  /*f680*/  SHF.R.S32.HI R21, RZ, 0x1f, R20 ;  /* 0x0000001fff157819 */ /* 0x000fe40000011414 */
[----:B--2---:R0:W-:Y:S01]  /*f690*/  SYNCS.ARRIVE.TRANS64.RED.A1T0 RZ, [R0+URZ], RZ ;  /* 0x000000ff00ff79a7 */ /* 0x0041e2000810043f */
[----:B------:R-:W-:-:S02]  /*f6a0*/  IMAD R3, R43, UR5, R3 ;  /* 0x000000052b037c24 */ /* 0x000fc4000f8e0203 */
[----:B------:R-:W-:-:S04]  /*f6b0*/  IMAD.WIDE R30, R44, 0xc0, R20 ;  /* 0x000000c02c1e7825 */ /* 0x000fc800078e0214 */
[----:B------:R-:W-:Y:S01]  /*f6c0*/  IMAD.IADD R39, R37, 0x1, R3 ;  /* 0x0000000125277824 */ /* 0x000fe200078e0203 */
[----:B0-----:R-:W-:Y:S06]  /*f6d0*/  @P0 BRA `(.L_x_10904) ;  /* 0x00000000002c0947 */ /* 0x001fec0003800000 */
[----:B------:R-:W-:Y:S01]  /*f6e0*/  ULDC.64 UR4, c[0x0][0xad8] ;  /* 0x0002b60000047ab9 */ /* 0x000fe20000000a00 */
[----:B------:R-:W-:Y:S02]  /*f6f0*/  IMAD.MOV.U32 R20, RZ, RZ, R36 ;  /* 0x000000ffff147224 */ /* 0x000fe400078e0024 */
[----:B------:R-:W-:Y:S02]  /*f700*/  IMAD R3, R31, UR4, RZ ;  /* 0x000000041f037c24 */ /* 0x000fe4000f8e02ff */
[----:B------:R-:W-:Y:S02]  /*f710*/  IMAD.MOV.U32 R21, RZ, RZ, R39 ;  /* 0x000000ffff157224 */ /* 0x000fe400078e0027 */
[C---:B------:R-:W-:Y:S02]  /*f720*/  IMAD R3, R30.reuse, UR5, R3 ;  /* 0x000000051e037c24 */ /* 0x040fe4000f8e0203 */
[----:B------:R-:W-:Y:S01]  /*f730*/  IMAD.WIDE.U32 R20, R30, UR4, R20 ;  /* 0x000000041e147c25 */ /* 0x000fe2000f8e0014 */
[----:B------:R-:W-:-:S02]  /*f740*/  ULDC.64 UR4, c[0x0][0xa80] ;  /* 0x0002a00000047ab9 */ /* 0x000fc40000000a00 */
[----:B------:R-:W-:Y:S02]  /*f750*/  LEA R28, P0, R20, UR4, 0x1 ;  /* 0x00000004141c7c11 */ /* 0x000fe4000f8008ff */
[----:B------:R-:W-:-:S04]  /*f760*/  IADD3 R3, R21, R3, RZ ;  /* 0x0000000315037210 */ /* 0x000fc80007ffe0ff */
[----:B------:R-:W-:-:S05]  /*f770*/  LEA.HI.X R29, R20, UR5, R3, 0x1, P0 ;  /* 0x00000005141d7c11 */ /* 0x000fca00080f0c03 */
[----:B-----5:R0:W-:Y:S02]  /*f780*/  STG.E.128 desc[UR56][R28.64], R4 ;  /* 0x000000041c007986 */ /* 0x0201e4000c101d38 */
.L_x_10904:
[----:B------:R-:W-:Y:S05]  /*f790*/  BSYNC B1 ;  /* 0x0000000000017941 */ /* 0x000fea0003800000 */
.L_x_10903:
[----:B------:R-:W-:Y:S04]  /*f7a0*/  BSSY B1, `(.L_x_10905) ;  /* 0x000000f000017945 */ /* 0x000fe80003800000 */
[----:B------:R-:W-:Y:S05]  /*f7b0*/  @P3 BRA `(.L_x_10906) ;  /* 0x0000000000343947 */ /* 0x000fea0003800000 */
[----:B------:R-:W-:Y:S01]  /*f7c0*/  IADD3 R3, P0, R30, 0x30, RZ ;  /* 0x000000301e037810 */ /* 0x000fe20007f1e0ff */
[----:B------:R-:W-:Y:S01]  /*f7d0*/  ULDC.64 UR4, c[0x0][0xad8] ;  /* 0x0002b60000047ab9 */ /* 0x000fe20000000a00 */
[----:B0----5:R-:W-:Y:S02]  /*f7e0*/  IMAD.MOV.U32 R4, RZ, RZ, R36 ;  /* 0x000000ffff047224 */ /* 0x021fe400078e0024 */
        /* <DEDUP_REMOVED lines=10> */
.L_x_10906:
[----:B------:R-:W-:Y:S05]  /*f890*/  BSYNC B1 ;  /* 0x0000000000017941 */ /* 0x000fea0003800000 */
.L_x_10905:
[----:B------:R-:W-:Y:S04]  /*f8a0*/  BSSY B1, `(.L_x_10907) ;  /* 0x000000f000017945 */ /* 0x000fe80003800000 */
[----:B------:R-:W-:Y:S05]  /*f8b0*/  @P1 BRA `(.L_x_10908) ;  /* 0x0000000000341947 */ /* 0x000fea0003800000 */
[----:B------:R-:W-:Y:S01]  /*f8c0*/  IADD3 R3, P0, R30, 0x60, RZ ;  /* 0x000000601e037810 */ /* 0x000fe20007f1e0ff */
[----:B------:R-:W-:Y:S01]  /*f8d0*/  ULDC.64 UR4, c[0x0][0xad8] ;  /* 0x0002b60000047ab9 */ /* 0x000fe20000000a00 */
[----:B0----5:R-:W-:Y:S01]  /*f8e0*/  MOV R4, R36 ;  /* 0x0000002400047202 */ /* 0x021fe20000000f00 */
        /* <DEDUP_REMOVED lines=9> */
[----:B------:R2:W-:Y:S02]  /*f980*/  STG.E.128 desc[UR56][R6.64], R12 ;  /* 0x0000000c06007986 */ /* 0x0005e4000c101d38 */
.L_x_10908:
[----:B------:R-:W-:Y:S05]  /*f990*/  BSYNC B1 ;  /* 0x0000000000017941 */ /* 0x000fea0003800000 */
.L_x_10907:
        /* <DEDUP_REMOVED lines=10> */
[----:B-12---:R-:W-:Y:S02]  /*fa40*/  LEA R6, P0, R4, UR4, 0x1 ;  /* 0x0000000404067c11 */ /* 0x006fe4000f8008ff */
[----:B------:R-:W-:-:S04]  /*fa50*/  IADD3 R3, R5, R3, RZ ;  /* 0x0000000305037210 */ /* 0x000fc80007ffe0ff */
[----:B------:R-:W-:-:S05]  /*fa60*/  LEA.HI.X R7, R4, UR5, R3, 0x1, P0 ;  /* 0x0000000504077c11 */ /* 0x000fca00080f0c03 */
[----:B------:R3:W-:Y:S01]  /*fa70*/  STG.E.128 desc[UR56][R6.64], R24 ;  /* 0x0000001806007986 */ /* 0x0007e2000c101d38 */
[----:B------:R-:W-:Y:S05]  /*fa80*/  BRA `(.L_x_10909) ;  /* 0x0000000800387947 */ /* 0x000fea0003800000 */
.L_x_10901:
        /* <DEDUP_REMOVED lines=15> */
[----:B------:R-:W-:Y:S01]  /*fb80*/  ISETP.GT.AND P2, PT, R64, 0xbf, PT ;  /* 0x000000bf4000780c */ /* 0x000fe20003f44270 */
[----:B------:R-:W-:-:S12]  /*fb90*/  @P1 BRA `(.L_x_10910) ;  /* 0x0000000000101947 */ /* 0x000fd80003800000 */
[----:B------:R-:W-:Y:S05]  /*fba0*/  @!P0 BRA `(.L_x_10910) ;  /* 0x00000000000c8947 */ /* 0x000fea0003800000 */
[----:B0-----:R-:W2:Y:S04]  /*fbb0*/  LDG.E R7, desc[UR56][R4.64] ;  /* 0x0000003804077981 */ /* 0x001ea8000c1e1900 */
[----:B-----5:R-:W2:Y:S02]  /*fbc0*/  LDG.E R8, desc[UR56][R4.64+0x4] ;  /* 0x0000043804087981 */ /* 0x020ea4000c1e1900 */
[----:B--2---:R-:W-:-:S07]  /*fbd0*/  IMAD.IADD R8, R8, 0x1, -R7 ;  /* 0x0000000108087824 */ /* 0x004fce00078e0a07 */
.L_x_10910:
[----:B-----5:R-:W2:Y:S04]  /*fbe0*/  LDL R24, [R1+0x4c] ;  /* 0x00004c0001187983 */ /* 0x020ea80000100800 */
[----:B------:R1:W5:Y:S01]  /*fbf0*/  LDL R14, [R1+0x58] ;  /* 0x00005800010e7983 */ /* 0x0003620000100800 */
[----:B------:R-:W-:Y:S01]  /*fc00*/  BSSY B1, `(.L_x_10911) ;  /* 0x000001d000017945 */ /* 0x000fe20003800000 */
[----:B------:R-:W-:Y:S02]  /*fc10*/  SHF.R.S32.HI R15, RZ, 0x1f, R0 ;  /* 0x0000001fff0f7819 */ /* 0x000fe40000011400 */
[----:B------:R-:W-:Y:S02]  /*fc20*/  SEL R13, R63, RZ, !P0 ;  /* 0x000000ff3f0d7207 */ /* 0x000fe40004000000 */
[----:B------:R-:W-:-:S02]  /*fc30*/  SEL R12, R3, RZ, !P0 ;  /* 0x000000ff030c7207 */ /* 0x000fc40004000000 */
[----:B------:R-:W-:Y:S02]  /*fc40*/  SHF.R.S32.HI R10, RZ, 0x1f, R9 ;  /* 0x0000001fff0a7819 */ /* 0x000fe40000011409 */
[----:B--2---:R-:W-:Y:S01]  /*fc50*/  SHF.R.S32.HI R11, RZ, 0x1f, R24 ;  /* 0x0000001fff0b7819 */ /* 0x004fe20000011418 */
[----:B-1----:R-:W-:Y:S06]  /*fc60*/  @P2 BRA `(.L_x_10912) ;  /* 0x0000000000582947 */ /* 0x002fec0003800000 */
[----:B0-----:R-:W0:Y:S02]  /*fc70*/  S2R R4, SR_TID.X ;  /* 0x0000000000047919 */ /* 0x001e240000002100 */
[----:B0----5:R-:W-:-:S04]  /*fc80*/  IMAD R3, R14, 0xc0, R4 ;  /* 0x000000c00e037824 */ /* 0x021fc800078e0204 */
        /* <DEDUP_REMOVED lines=20> */
.L_x_10912:
[----:B------:R-:W-:Y:S05]  /*fdd0*/  BSYNC B1 ;  /* 0x0000000000017941 */ /* 0x000fea0003800000 */
.L_x_10911:
[----:B------:R-:W-:Y:S01]  /*fde0*/  ULDC.64 UR4, c[0x0][0xaa0] ;  /* 0x0002a80000047ab9 */ /* 0x000fe20000000a00 */
[----:B0-----:R-:W-:Y:S01]  /*fdf0*/  IMAD.MOV.U32 R4, RZ, RZ, R0 ;  /* 0x000000ffff047224 */ /* 0x001fe200078e0000 */
[----:B------:R-:W-:Y:S01]  /*fe00*/  ULDC.64 UR6, c[0x0][0xae0] ;  /* 0x0002b80000067ab9 */ /* 0x000fe20000000a00 */
[----:B------:R-:W-:Y:S01]  /*fe10*/  IMAD.MOV.U32 R5, RZ, RZ, R15 ;  /* 0x000000ffff057224 */ /* 0x000fe200078e000f */
[----:B------:R-:W-:Y:S01]  /*fe20*/  SHF.R.S32.HI R21, RZ, 0x1f, R20 ;  /* 0x0000001fff157819 */ /* 0x000fe20000011414 */
[----:B-1----:R-:W-:Y:S01]  /*fe30*/  IMAD R6, R10, UR4, RZ ;  /* 0x000000040a067c24 */ /* 0x002fe2000f8e02ff */
[----:B------:R-:W-:Y:S01]  /*fe40*/  BSSY B1, `(.L_x_10913) ;  /* 0x0000024000017945 */ /* 0x000fe20003800000 */
[C---:B------:R-:W-:Y:S01]  /*fe50*/  IMAD.WIDE.U32 R4, R9.reuse, UR4, R4 ;  /* 0x0000000409047c25 */ /* 0x040fe2000f8e0004 */
[----:B------:R-:W-:Y:S02]  /*fe60*/  ULDC UR4, c[0x0][0xa8c] ;  /* 0x0002a30000047ab9 */ /* 0x000fe40000000800 */
[----:B------:R-:W-:Y:S01]  /*fe70*/  ISETP.GE.AND P0, PT, R0, UR4, PT ;  /* 0x0000000400007c0c */ /* 0x000fe2000bf06270 */
[----:B------:R-:W-:Y:S01]  /*fe80*/  IMAD R9, R9, UR5, R6 ;  /* 0x0000000509097c24 */ /* 0x000fe2000f8e0206 */
[----:B------:R-:W-:Y:S01]  /*fe90*/  ULDC.64 UR4, c[0x0][0xae8] ;  /* 0x0002ba0000047ab9 */ /* 0x000fe20000000a00 */
[----:B------:R-:W-:-:S02]  /*fea0*/  VIADD R6, R20, 0x30 ;  /* 0x0000003014067836 */ /* 0x000fc40000000000 */
[----:B-----5:R-:W-:Y:S02]  /*feb0*/  IMAD R7, R14, -0xc0, R8 ;  /* 0xffffff400e077824 */ /* 0x020fe400078e0208 */
[----:B------:R-:W-:Y:S02]  /*fec0*/  IMAD R0, R11, UR6, RZ ;  /* 0x000000060b007c24 */ /* 0x000fe4000f8e02ff */
[----:B------:R-:W-:Y:S01]  /*fed0*/  IMAD.IADD R5, R5, 0x1, R9 ;  /* 0x0000000105057824 */ /* 0x000fe200078e0209 */
[-C--:B------:R-:W-:Y:S01]  /*fee0*/  ISETP.GE.OR P3, PT, R6, R7.reuse, P0 ;  /* 0x000000070600720c */ /* 0x080fe20000766670 */
[----:B------:R-:W-:Y:S01]  /*fef0*/  IMAD R3, R24, UR7, R0 ;  /* 0x0000000718037c24 */ /* 0x000fe2000f8e0200 */
[C---:B------:R-:W-:Y:S01]  /*ff00*/  IADD3 R0, R20.reuse, 0x60, RZ ;  /* 0x0000006014007810 */ /* 0x040fe20007ffe0ff */
[----:B------:R-:W-:Y:S02]  /*ff10*/  VIADD R6, R20, 0x90 ;  /* 0x0000009014067836 */ /* 0x000fe40000000000 */
[----:B------:R-:W-:Y:S01]  /*ff20*/  IMAD.WIDE.U32 R4, R24, UR6, R4 ;  /* 0x0000000618047c25 */ /* 0x000fe2000f8e0004 */
[----:B------:R-:W-:-:S02]  /*ff30*/  ISETP.GE.OR P1, PT, R0, R7, P0 ;  /* 0x000000070000720c */ /* 0x000fc40000726670 */
[-C--:B------:R-:W-:Y:S01]  /*ff40*/  ISETP.GE.OR P2, PT, R6, R7.reuse, P0 ;  /* 0x000000070600720c */ /* 0x080fe20000746670 */
[----:B------:R-:W-:Y:S01]  /*ff50*/  IMAD.IADD R5, R5, 0x1, R3 ;  /* 0x0000000105057824 */ /* 0x000fe200078e0203 */
[----:B------:R-:W-:Y:S01]  /*ff60*/  ISETP.GE.OR P0, PT, R20, R7, P0 ;  /* 0x000000071400720c */ /* 0x000fe20000706670 */
[----:B------:R-:W-:Y:S02]  /*ff70*/  IMAD R0, R12, UR4, RZ ;  /* 0x000000040c007c24 */ /* 0x000fe4000f8e02ff */
[----:B------:R-:W-:-:S04]  /*ff80*/  IMAD.WIDE.U32 R6, R13, UR4, R4 ;  /* 0x000000040d067c25 */ /* 0x000fc8000f8e0004 */
[----:B------:R-:W-:Y:S02]  /*ff90*/  IMAD R3, R13, UR5, R0 ;  /* 0x000000050d037c24 */ /* 0x000fe4000f8e0200 */
[----:B------:R-:W-:-:S04]  /*ffa0*/  IMAD.WIDE R20, R14, 0xc0, R20 ;  /* 0x000000c00e147825 */ /* 0x000fc800078e0214 */
[----:B------:R-:W-:Y:S01]  /*ffb0*/  IMAD.IADD R9, R7, 0x1, R3 ;  /* 0x0000000107097824 */ /* 0x000fe200078e0203 */
[----:B------:R-:W-:Y:S06]  /*ffc0*/  @P0 BRA `(.L_x_10914) ;  /* 0x00000000002c0947 */ /* 0x000fec0003800000 */
        /* <DEDUP_REMOVED lines=10> */
[----:B------:R0:W-:Y:S02]  /*10070*/  STG.E.128 desc[UR56][R10.64], RZ ;  /* 0x000000ff0a007986 */ /* 0x0001e4000c101d38 */
.L_x_10914:
[----:B------:R-:W-:Y:S05]  /*10080*/  BSYNC B1 ;  /* 0x0000000000017941 */ /* 0x000fea0003800000 */
.L_x_10913:
        /* <DEDUP_REMOVED lines=11> */
[----:B0-----:R-:W-:Y:S01]  /*10140*/  LEA R10, P0, R4, UR4, 0x1 ;  /* 0x00000004040a7c11 */ /* 0x001fe2000f8008ff */
[----:B------:R-:W-:-:S05]  /*10150*/  IMAD.IADD R3, R5, 0x1, R3 ;  /* 0x0000000105037824 */ /* 0x000fca00078e0203 */
[----:B------:R-:W-:-:S05]  /*10160*/  LEA.HI.X R11, R4, UR5, R3, 0x1, P0 ;  /* 0x00000005040b7c11 */ /* 0x000fca00080f0c03 */
[----:B------:R1:W-:Y:S02]  /*10170*/  STG.E.128 desc[UR56][R10.64], RZ ;  /* 0x000000ff0a007986 */ /* 0x0003e4000c101d38 */
.L_x_10916:
[----:B------:R-:W-:Y:S05]  /*10180*/  BSYNC B1 ;  /* 0x0000000000017941 */ /* 0x000fea0003800000 */
.L_x_10915:
[----:B------:R-:W-:Y:S04]  /*10190*/  BSSY B1, `(.L_x_10917) ;  /* 0x000000f000017945 */ /* 0x000fe80003800000 */
[----:B------:R-:W-:Y:S05]  /*101a0*/  @P1 BRA `(.L_x_10918) ;  /* 0x0000000000341947 */ /* 0x000fea0003800000 */
[----:B------:R-:W-:Y:S01]  /*101b0*/  IADD3 R3, P0, R20, 0x60, RZ ;  /* 0x0000006014037810 */ /* 0x000fe20007f1e0ff */
[----:B------:R-:W-:Y:S01]  /*101c0*/  ULDC.64 UR4, c[0x0][0xad8] ;  /* 0x0002b60000047ab9 */ /* 0x000fe20000000a00 */
[----:B------:R-:W-:Y:S01]  /*101d0*/  MOV R4, R6 ;  /* 0x0000000600047202 */ /* 0x000fe20000000f00 */
[----:B------:R-:W-:Y:S02]  /*101e0*/  IMAD.MOV.U32 R5, RZ, RZ, R9 ;  /* 0x000000ffff057224 */ /* 0x000fe400078e0009 */
[----:B------:R-:W-:Y:S02]  /*101f0*/  IMAD.X R0, RZ, RZ, R21, P0 ;  /* 0x000000ffff007224 */ /* 0x000fe400000e0615 */
[----:B------:R-:W-:-:S04]  /*10200*/  IMAD.WIDE.U32 R4, R3, UR4, R4 ;  /* 0x0000000403047c25 */ /* 0x000fc8000f8e0004 */
[----:B------:R-:W-:-:S04]  /*10210*/  IMAD R0, R0, UR4, RZ ;  /* 0x0000000400007c24 */ /* 0x000fc8000f8e02ff */
[----:B------:R-:W-:Y:S01]  /*10220*/  IMAD R3, R3, UR5, R0 ;  /* 0x0000000503037c24 */ /* 0x000fe2000f8e0200 */
[----:B------:R-:W-:Y:S02]  /*10230*/  ULDC.64 UR4, c[0x0][0xa80] ;  /* 0x0002a00000047ab9 */ /* 0x000fe40000000a00 */
[----:B01----:R-:W-:Y:S01]  /*10240*/  LEA R10, P0, R4, UR4, 0x1 ;  /* 0x00000004040a7c11 */ /* 0x003fe2000f8008ff */
[----:B------:R-:W-:-:S05]  /*10250*/  IMAD.IADD R3, R5, 0x1, R3 ;  /* 0x0000000105037824 */ /* 0x000fca00078e0203 */
[----:B------:R-:W-:-:S05]  /*10260*/  LEA.HI.X R11, R4, UR5, R3, 0x1, P0 ;  /* 0x00000005040b7c11 */ /* 0x000fca00080f0c03 */
[----:B------:R2:W-:Y:S02]  /*10270*/  STG.E.128 desc[UR56][R10.64], RZ ;  /* 0x000000ff0a007986 */ /* 0x0005e4000c101d38 */
.L_x_10918:
[----:B------:R-:W-:Y:S05]  /*10280*/  BSYNC B1 ;  /* 0x0000000000017941 */ /* 0x000fea0003800000 */
.L_x_10917:
        /* <DEDUP_REMOVED lines=10> */
[----:B------:R-:W-:Y:S02]  /*10330*/  LEA R6, P0, R4, UR4, 0x1 ;  /* 0x0000000404067c11 */ /* 0x000fe4000f8008ff */
[----:B------:R-:W-:-:S04]  /*10340*/  IADD3 R3, R5, R3, RZ ;  /* 0x0000000305037210 */ /* 0x000fc80007ffe0ff */
[----:B------:R-:W-:-:S05]  /*10350*/  LEA.HI.X R7, R4, UR5, R3, 0x1, P0 ;  /* 0x0000000504077c11 */ /* 0x000fca00080f0c03 */
[----:B------:R4:W-:Y:S02]  /*10360*/  STG.E.128 desc[UR56][R6.64], RZ ;  /* 0x000000ff06007986 */ /* 0x0009e4000c101d38 */
.L_x_10909:
[----:B------:R-:W-:Y:S05]  /*10370*/  BSYNC B0 ;  /* 0x0000000000007941 */ /* 0x000fea0003800000 */
.L_x_10900:
[----:B------:R-:W-:Y:S02]  /*10380*/  ULDC UR4, c[0x0][0xc14] ;  /* 0x0003050000047ab9 */ /* 0x000fe40000000800 */
[----:B------:R-:W-:-:S13]  /*10390*/  ISETP.GE.AND P0, PT, R35, UR4, PT ;  /* 0x0000000423007c0c */ /* 0x000fda000bf06270 */
[----:B------:R-:W-:Y:S05]  /*103a0*/  @!P0 BRA `(.L_x_10919) ;  /* 0xffffff0c00188947 */ /* 0x000fea000383ffff */
[----:B------:R-:W-:Y:S05]  /*103b0*/  BRA `(.L_x_10784) ;  /* 0x0000004800687947 */ /* 0x000fea0003800000 */
.L_x_10782:
        /* <DEDUP_REMOVED lines=47> */
[----:B0-----:R-:W-:-:S04]  /*106b0*/  SEL R5, R5, RZ, P0 ;  /* 0x000000ff05057207 */ /* 0x001fc80000000000 */
[----:B------:R-:W-:-:S05]  /*106c0*/  IADD3 R6, R2, R5, RZ ;  /* 0x0000000502067210 */ /* 0x000fca0007ffe0ff */
[----:B------:R-:W0:Y:S01]  /*106d0*/  SHFL.IDX PT, R5, R6, 0x1f, 0x1f ;  /* 0x03e01f0006057f89 */ /* 0x000e2200000e0000 */
[----:B------:R-:W-:-:S04]  /*106e0*/  LOP3.LUT R7, R7, 0xfffffffd, RZ, 0xc0, !PT ;  /* 0xfffffffd07077812 */ /* 0x000fc800078ec0ff */
[----:B------:R-:W-:-:S05]  /*106f0*/  @P0 LOP3.LUT R7, R7, 0x2, RZ, 0xfc, !PT ;  /* 0x0000000207070812 */ /* 0x000fca00078efcff */
[----:B------:R2:W-:Y:S01]  /*10700*/  STL [R1], R7 ;  /* 0x0000000701007387 */ /* 0x0005e20000100800 */
[----:B0-----:R-:W-:-:S05]  /*10710*/  IMAD R5, R5, UR4, RZ ;  /* 0x0000000405057c24 */ /* 0x001fca000f8e02ff */
[----:B-1----:R-:W-:Y:S01]  /*10720*/  ISETP.GT.AND P0, PT, R5, UR6, PT ;  /* 0x0000000605007c0c */ /* 0x002fe2000bf04270 */
        /* <DEDUP_REMOVED lines=8> */
.L_x_10924:
[----:B------:R-:W-:Y:S01]  /*107b0*/  IADD3 R4, R4, 0x1f, RZ ;  /* 0x0000001f04047810 */ /* 0x000fe20007ffe0ff */
        /* <DEDUP_REMOVED lines=12> */
.L_x_10923:
[----:B------:R-:W-:Y:S05]  /*10880*/  BSYNC B0 ;  /* 0x0000000000007941 */ /* 0x000fea0003800000 */
.L_x_10922:
        /* <DEDUP_REMOVED lines=25> */
.L_x_10920:
        /* <DEDUP_REMOVED lines=15> */
.L_x_10925:
        /* <DEDUP_REMOVED lines=28> */
.L_x_10921:
[----:B------:R-:W-:Y:S02]  /*10cd0*/  IMAD.MOV.U32 R17, RZ, RZ, RZ ;  /* 0x000000ffff117224 */ /* 0x000fe400078e00ff */
[----:B------:R-:W-:Y:S02]  /*10ce0*/  IMAD.U32 R16, RZ, RZ, UR6 ;  /* 0x00000006ff107e24 */ /* 0x000fe4000f8e00ff */
[----:B------:R-:W-:-:S07]  /*10cf0*/  IMAD.MOV.U32 R18, RZ, RZ, RZ ;  /* 0x000000ffff127224 */ /* 0x000fce00078e00ff */
.L_x_10926:
        /* <DEDUP_REMOVED lines=12> */
[----:B------:R-:W-:Y:S01]  /*10dc0*/  MOV R24, 0x1 ;  /* 0x0000000100187802 */ /* 0x000fe20000000f00 */
[----:B------:R-:W-:Y:S01]  /*10dd0*/  IMAD.MOV.U32 R22, RZ, RZ, RZ ;  /* 0x000000ffff167224 */ /* 0x000fe200078e00ff */
[----:B------:R-:W-:Y:S01]  /*10de0*/  ULDC.64 UR38, c[0x0][0x198] ;  /* 0x0000660000267ab9 */ /* 0x000fe20000000a00 */
[----:B------:R-:W-:Y:S01]  /*10df0*/  IMAD.MOV.U32 R27, RZ, RZ, 0x1 ;  /* 0x00000001ff1b7424 */ /* 0x000fe200078e00ff */
[----:B------:R-:W-:Y:S01]  /*10e00*/  ULDC UR36, c[0x0][0xc] ;  /* 0x0000030000247ab9 */ /* 0x000fe20000000800 */
[----:B------:R-:W-:-:S07]  /*10e10*/  IMAD.MOV.U32 R26, RZ, RZ, RZ ;  /* 0x000000ffff1a7224 */ /* 0x000fce00078e00ff */
.L_x_11009:
[----:B--2---:R-:W2:Y:S02]  /*10e20*/  LDC.64 R2, c[0x0][0xc60] ;  /* 0x00031800ff027b82 */ /* 0x004ea40000000a00 */
[----:B--2---:R-:W-:-:S05]  /*10e30*/  IMAD.WIDE R2, R19, 0x4, R2 ;  /* 0x0000000413027825 */ /* 0x004fca00078e0202 */
[----:B------:R-:W0:Y:S01]  /*10e40*/  LDG.E R9, desc[UR56][R2.64] ;  /* 0x0000003802097981 */ /* 0x000e22000c1e1900 */
[----:B------:R-:W-:Y:S05]  /*10e50*/  YIELD ;  /* 0x0000000000007946 */ /* 0x000fea0003800000 */
[----:B------:R-:W-:Y:S01]  /*10e60*/  ULDC.64 UR4, c[0x0][0xa28] ;  /* 0x00028a0000047ab9 */ /* 0x000fe20000000a00 */
[----:B------:R-:W-:Y:S01]  /*10e70*/  IMAD.MOV.U32 R6, RZ, RZ, RZ ;  /* 0x000000ffff067224 */ /* 0x000fe200078e00ff */
[----:B------:R-:W-:Y:S01]  /*10e80*/  ISETP.NE.U32.AND P1, PT, RZ, UR4, PT ;  /* 0x00000004ff007c0c */ /* 0x000fe2000bf25070 */
[----:B------:R-:W-:Y:S01]  /*10e90*/  IMAD.MOV.U32 R23, RZ, RZ, RZ ;  /* 0x000000ffff177224 */ /* 0x000fe200078e00ff */
[----:B------:R-:W-:-:S02]  /*10ea0*/  ULDC.64 UR6, c[0x0][0xa10] ;  /* 0x0002840000067ab9 */ /* 0x000fc40000000a00 */
[----:B------:R-:W-:Y:S02]  /*10eb0*/  ISETP.NE.AND.EX P1, PT, RZ, UR5, PT, P1 ;  /* 0x00000005ff007c0c */ /* 0x000fe4000bf25310 */
[----:B0-----:R-:W-:Y:S01]  /*10ec0*/  SHF.R.S32.HI R0, RZ, 0x1f, R9 ;  /* 0x0000001fff007819 */ /* 0x001fe20000011409 */
        /* <DEDUP_REMOVED lines=12> */
[----:B------:R-:W-:Y:S02]  /*10f90*/  ISETP.NE.AND.EX P1, PT, RZ, UR5, PT, P1 ;  /* 0x00000005ff007c0c */ /* 0x000fe4000bf25310 */
[C---:B0-----:R-:W-:Y:S02]  /*10fa0*/  SHF.L.U32 R4, R9.reuse, 0x2, RZ ;  /* 0x0000000209047819 */ /* 0x041fe400000006ff */
[----:B------:R-:W-:-:S03]  /*10fb0*/  SHF.L.U64.HI R0, R9, 0x2, R0 ;  /* 0x0000000209007819 */ /* 0x000fc60000010200 */
[----:B------:R-:W-:Y:S01]  /*10fc0*/  STL [R1+0x8], R4 ;  /* 0x0000080401007387 */ /* 0x000fe20000100800 */
[----:B------:R-:W-:-:S03]  /*10fd0*/  IMAD.MOV.U32 R8, RZ, RZ, RZ ;  /* 0x000000ffff087224 */ /* 0x000fc600078e00ff */
[----:B--2---:R0:W-:Y:S02]  /*10fe0*/  STL [R1+0x18], R6 ;  /* 0x0000180601007387 */ /* 0x0041e40000100800 */
        /* <DEDUP_REMOVED lines=23> */
[----:B--2---:R-:W-:Y:S01]  /*11160*/  IMAD.U32 R0, RZ, RZ, UR4 ;  /* 0x00000004ff007e24 */ /* 0x004fe2000f8e00ff */
[----:B0-----:R-:W-:Y:S11]  /*11170*/  @P1 BRA `(.L_x_10928) ;  /* 0x0000000000101947 */ /* 0x001ff60003800000 */
[----:B------:R-:W-:Y:S05]  /*11180*/  @!P2 BRA `(.L_x_10928) ;  /* 0x00000000000ca947 */ /* 0x000fea0003800000 */
[----:B------:R-:W2:Y:S04]  /*11190*/  LDG.E R7, desc[UR56][R2.64] ;  /* 0x0000003802077981 */ /* 0x000ea8000c1e1900 */
[----:B-----5:R-:W2:Y:S02]  /*111a0*/  LDG.E R10, desc[UR56][R2.64+0x4] ;  /* 0x00000438020a7981 */ /* 0x020ea4000c1e1900 */
[----:B--2---:R-:W-:-:S07]  /*111b0*/  IMAD.IADD R10, R10, 0x1, -R7 ;  /* 0x000000010a0a7824 */ /* 0x004fce00078e0a07 */
.L_x_10928:
[----:B------:R-:W2:Y:S04]  /*111c0*/  @P0 LDG.E R3, desc[UR56][R4.64] ;  /* 0x0000003804030981 */ /* 0x000ea8000c1e1900 */
[----:B------:R-:W2:Y:S02]  /*111d0*/  @P0 LDG.E R2, desc[UR56][R4.64+0x4] ;  /* 0x0000043804020981 */ /* 0x000ea4000c1e1900 */
[----:B--2---:R-:W-:Y:S01]  /*111e0*/  @P0 IMAD.IADD R0, R2, 0x1, -R3 ;  /* 0x0000000102000824 */ /* 0x004fe200078e0a03 */
[----:B-----5:R-:W-:-:S05]  /*111f0*/  IADD3 R3, -R23, R10, RZ ;  /* 0x0000000a17037210 */ /* 0x020fca0007ffe1ff */
        /* <DEDUP_REMOVED lines=12> */
[----:B------:R-:W-:-:S05]  /*112c0*/  IMAD.WIDE.U32 R2, R2, -0x55555555, RZ ;  /* 0xaaaaaaab02027825 */ /* 0x000fca00078e00ff */
[----:B------:R-:W-:-:S05]  /*112d0*/  SHF.R.U32.HI R0, RZ, 0x7, R3 ;  /* 0x00000007ff007819 */ /* 0x000fca0000011603 */
[----:B------:R-:W-:Y:S02]  /*112e0*/  IMAD.MOV.U32 R2, RZ, RZ, R0 ;  /* 0x000000ffff027224 */ /* 0x000fe400078e0000 */
[----:B0-----:R-:W-:-:S04]  /*112f0*/  @P1 VIADD R6, R7, 0xbf ;  /* 0x000000bf07061836 */ /* 0x001fc80000000000 */
[----:B------:R-:W-:-:S05]  /*11300*/  @P1 IMAD.HI R6, R6, 0x2aaaaaab, RZ ;  /* 0x2aaaaaab06061827 */ /* 0x000fca00078e02ff */
[----:B------:R-:W-:-:S04]  /*11310*/  @P1 SHF.R.U32.HI R3, RZ, 0x1f, R6 ;  /* 0x0000001fff031819 */ /* 0x000fc80000011606 */
[----:B------:R-:W-:Y:S02]  /*11320*/  @P1 LEA.HI.SX32 R2, R6, R3, 0x1b ;  /* 0x0000000306021211 */ /* 0x000fe400078fdaff */
[----:B------:R-:W-:-:S06]  /*11330*/  MOV R3, RZ ;  /* 0x000000ff00037202 */ /* 0x000fcc0000000f00 */
        /* <DEDUP_REMOVED lines=10> */
[----:B------:R-:W2:Y:S01]  /*113e0*/  @P1 LDC R7, c[0x0][0x430] ;  /* 0x00010c00ff071b82 */ /* 0x000ea20000000800 */
[----:B0-----:R-:W-:-:S04]  /*113f0*/  @P1 IMAD.HI.U32 R4, R18, R5, RZ ;  /* 0x0000000512041227 */ /* 0x001fc800078e00ff */
[----:B------:R-:W-:Y:S01]  /*11400*/  IMAD.MOV.U32 R5, RZ, RZ, R18 ;  /* 0x000000ffff057224 */ /* 0x000fe200078e0012 */
[----:B--2---:R-:W-:Y:S02]  /*11410*/  @P1 SHF.R.U32.HI R5, RZ, R7, R4 ;  /* 0x00000007ff051219 */ /* 0x004fe40000011604 */
[----:B------:R-:W-:Y:S01]  /*11420*/  SEL R4, R9, RZ, !P0 ;  /* 0x000000ff09047207 */ /* 0x000fe20004000000 */
[----:B------:R-:W-:Y:S06]  /*11430*/  BRA.DIV UR4, `(.L_x_10931) ;  /* 0x0000004204987947 */ /* 0x000fec000b800000 */
.L_x_11055:
[----:B------:R-:W-:-:S03]  /*11440*/  UMOV UR4, 0xffffffff ;  /* 0xffffffff00047882 */ /* 0x000fc60000000000 */
[----:B------:R-:W-:Y:S05]  /*11450*/  BRA.DIV UR4, `(.L_x_10932) ;  /* 0x0000004204c47947 */ /* 0x000fea000b800000 */
[----:B------:R-:W-:-:S13]  /*11460*/  ELECT P6, URZ, PT ;  /* 0x00000000003f782f */ /* 0x000fda00038c0000 */
.L_x_11058:
        /* <DEDUP_REMOVED lines=12> */
.L_x_11059:
[----:B------:R-:W-:Y:S05]  /*11530*/  BSYNC B1 ;  /* 0x0000000000017941 */ /* 0x000fea0003800000 */
.L_x_10933:
[----:B------:R-:W-:Y:S04]  /*11540*/  BSSY B1, `(.L_x_10935) ;  /* 0x0000035000017945 */ /* 0x000fe80003800000 */
[----:B------:R-:W-:Y:S05]  /*11550*/  @!P6 BRA `(.L_x_10936) ;  /* 0x0000000000cce947 */ /* 0x000fea0003800000 */
[----:B0-----:R-:W-:Y:S01]  /*11560*/  IMAD R7, R26, 0x8, R6 ;  /* 0x000000081a077824 */ /* 0x001fe200078e0206 */
[----:B------:R-:W-:-:S04]  /*11570*/  SHF.L.U32 R8, R27, 0x1f, RZ ;  /* 0x0000001f1b087819 */ /* 0x000fc800000006ff */
[----:B------:R-:W0:Y:S02]  /*11580*/  SYNCS.PHASECHK.TRANS64.TRYWAIT P0, [R7+URZ+0x308a0], R8 ;  /* 0x0308a008070075a7 */ /* 0x000e24000800017f */
[----:B0-----:R-:W-:Y:S05]  /*11590*/  @!P0 BRA `(.L_x_10937) ;  /* 0x0000004000a88947 */ /* 0x001fea0003800000 */
.L_x_11060:
[----:B------:R-:W2:Y:S02]  /*115a0*/  S2R R9, SR_TID.X ;  /* 0x0000000000097919 */ /* 0x000ea40000002100 */
[----:B--2---:R-:W-:-:S04]  /*115b0*/  LOP3.LUT R9, R9, 0x7f, RZ, 0xc0, !PT ;  /* 0x0000007f09097812 */ /* 0x004fc800078ec0ff */
[----:B------:R-:W-:-:S13]  /*115c0*/  ISETP.NE.AND P1, PT, R9, RZ, PT ;  /* 0x000000ff0900720c */ /* 0x000fda0003f25270 */
[----:B------:R-:W-:Y:S05]  /*115d0*/  @P1 BRA `(.L_x_10938) ;  /* 0x0000000000141947 */ /* 0x000fea0003800000 */
[----:B------:R-:W-:Y:S02]  /*115e0*/  ISETP.NE.AND P0, PT, R29, RZ, PT ;  /* 0x000000ff1d00720c */ /* 0x000fe40003f05270 */
[----:B------:R-:W-:-:S04]  /*115f0*/  MOV R9, 0x6000 ;  /* 0x0000600000097802 */ /* 0x000fc80000000f00 */
[----:B------:R2:W-:Y:S07]  /*11600*/  SYNCS.ARRIVE.TRANS64 RZ, [R7+URZ+0x30890], R9 ;  /* 0x0308900907ff79a7 */ /* 0x0005ee000800003f */
[----:B------:R-:W-:Y:S05]  /*11610*/  @!P0 BRA `(.L_x_10938) ;  /* 0x0000000000048947 */ /* 0x000fea0003800000 */
[----:B------:R-:W-:Y:S01]  /*11620*/  BPT.TRAP 0x1 ;  /* 0x000000040000795c */ /* 0x000fe20000300000 */
.L_x_10938:
[----:B--2---:R-:W-:Y:S01]  /*11630*/  IMAD R9, R26, 0x6000, R6 ;  /* 0x000060001a097824 */ /* 0x004fe200078e0206 */
[----:B------:R-:W-:Y:S01]  /*11640*/  R2UR UR9, R7 ;  /* 0x00000000070972ca */ /* 0x000fe200000e0000 */
[----:B-----5:R-:W-:Y:S01]  /*11650*/  IMAD R10, R2, 0xc0, R3 ;  /* 0x000000c0020a7824 */ /* 0x020fe200078e0203 */
[----:B------:R-:W-:Y:S01]  /*11660*/  R2UR UR12, R5 ;  /* 0x00000000050c72ca */ /* 0x000fe200000e0000 */
[----:B------:R-:W-:Y:S01]  /*11670*/  UIADD3 UR4, UP0, UR38, 0x570, URZ ;  /* 0x0000057026047890 */ /* 0x000fe2000ff1e03f */
[----:B------:R-:W-:Y:S01]  /*11680*/  R2UR UR8, R9 ;  /* 0x00000000090872ca */ /* 0x000fe200000e0000 */
[----:B------:R-:W-:Y:S01]  /*11690*/  VIADD R10, R10, 0xffffff40 ;  /* 0xffffff400a0a7836 */ /* 0x000fe20000000000 */
[----:B------:R-:W-:Y:S01]  /*116a0*/  R2UR UR13, R4 ;  /* 0x00000000040d72ca */ /* 0x000fe200000e0000 */
[----:B------:R-:W-:Y:S01]  /*116b0*/  UIADD3.X UR5, URZ, UR39, URZ, UP0, !UPT ;  /* 0x000000273f057290 */ /* 0x000fe200087fe43f */
[----:B------:R-:W-:Y:S02]  /*116c0*/  UMOV UR6, 0x0 ;  /* 0x0000000000067882 */ /* 0x000fe40000000000 */
[----:B------:R-:W-:Y:S01]  /*116d0*/  R2UR UR11, R10 ;  /* 0x000000000a0b72ca */ /* 0x000fe200000e0000 */
[----:B------:R-:W-:Y:S01]  /*116e0*/  UMOV UR7, 0x12f00000 ;  /* 0x12f0000000077882 */ /* 0x000fe20000000000 */
[----:B------:R-:W-:Y:S01]  /*116f0*/  UMOV UR10, URZ ;  /* 0x0000003f000a7c82 */ /* 0x000fe20008000000 */
[----:B------:R-:W-:-:S04]  /*11700*/  UIADD3 UR9, UR9, 0x30890, URZ ;  /* 0x0003089009097890 */ /* 0x000fc8000fffe03f */
[----:B------:R-:W-:-:S09]  /*11710*/  UIADD3 UR8, UR8, 0x12400, URZ ;  /* 0x0001240008087890 */ /* 0x000fd2000fffe03f */
[----:B------:R2:W-:Y:S01]  /*11720*/  UTMALDG.4D [UR8], [UR4], desc[UR6] ;  /* 0x00000608040075b4 */ /* 0x0005e20008019000 */
[----:B------:R-:W3:Y:S02]  /*11730*/  SYNCS.PHASECHK.TRANS64.TRYWAIT P0, [R7+URZ+0x308c0], R8 ;  /* 0x0308c008070075a7 */ /* 0x000ee4000800017f */
[----:B--23--:R-:W-:Y:S05]  /*11740*/  @!P0 BRA `(.L_x_10939) ;  /* 0x0000004000508947 */ /* 0x00cfea0003800000 */
.L_x_11061:
[----:B------:R-:W-:Y:S05]  /*11750*/  @P1 BRA `(.L_x_10940) ;  /* 0x0000000000141947 */ /* 0x000fea0003800000 */
[----:B------:R-:W-:Y:S01]  /*11760*/  ISETP.NE.AND P0, PT, R29, RZ, PT ;  /* 0x000000ff1d00720c */ /* 0x000fe20003f05270 */
[----:B0-2---:R-:W-:-:S04]  /*11770*/  IMAD.MOV.U32 R8, RZ, RZ, 0x6000 ;  /* 0x00006000ff087424 */ /* 0x005fc800078e00ff */
[----:B------:R3:W-:Y:S08]  /*11780*/  SYNCS.ARRIVE.TRANS64 RZ, [R7+URZ+0x308b0], R8 ;  /* 0x0308b00807ff79a7 */ /* 0x0007f0000800003f */
[----:B------:R-:W-:Y:S05]  /*11790*/  @!P0 BRA `(.L_x_10940) ;  /* 0x0000000000048947 */ /* 0x000fea0003800000 */
[----:B------:R-:W-:Y:S01]  /*117a0*/  BPT.TRAP 0x1 ;  /* 0x000000040000795c */ /* 0x000fe20000300000 */
.L_x_10940:
        /* <DEDUP_REMOVED lines=10> */
[----:B------:R-:W-:Y:S02]  /*11850*/  UIADD3 UR8, UR8, 0x400, URZ ;  /* 0x0000040008087890 */ /* 0x000fe4000fffe03f */
[----:B------:R-:W-:-:S09]  /*11860*/  UIADD3 UR9, UR9, 0x308b0, URZ ;  /* 0x000308b009097890 */ /* 0x000fd2000fffe03f */
[----:B------:R4:W-:Y:S02]  /*11870*/  UTMALDG.4D [UR8], [UR4], desc[UR6] ;  /* 0x00000608040075b4 */ /* 0x0009e40008019000 */
[----:B----4-:R-:W-:Y:S01]  /*11880*/  NOP ;  /* 0x0000000000007918 */ /* 0x010fe20000000000 */
.L_x_10936:
[----:B------:R-:W-:Y:S05]  /*11890*/  BSYNC B1 ;  /* 0x0000000000017941 */ /* 0x000fea0003800000 */
.L_x_10935:
[----:B------:R-:W-:Y:S01]  /*118a0*/  VIADD R26, R26, 0x1 ;  /* 0x000000011a1a7836 */ /* 0x000fe20000000000 */
[----:B------:R-:W-:Y:S01]  /*118b0*/  PLOP3.LUT P2, PT, PT, PT, PT, 0x8, 0x0 ;  /* 0x000000000000781c */ /* 0x000fe20003f4e170 */
[----:B------:R-:W-:-:S03]  /*118c0*/  VIADD R2, R2, 0xfffffffe ;  /* 0xfffffffe02027836 */ /* 0x000fc60000000000 */
[----:B------:R-:W-:-:S04]  /*118d0*/  ISETP.NE.AND P0, PT, R26, 0x2, PT ;  /* 0x000000021a00780c */ /* 0x000fc80003f05270 */
[----:B------:R-:W-:Y:S02]  /*118e0*/  SEL R26, R26, RZ, P0 ;  /* 0x000000ff1a1a7207 */ /* 0x000fe40000000000 */
[----:B0-23--:R-:W-:Y:S02]  /*118f0*/  SEL R8, RZ, 0x1, P0 ;  /* 0x00000001ff087807 */ /* 0x00dfe40000000000 */
[----:B------:R-:W-:Y:S02]  /*11900*/  ISETP.GE.AND P0, PT, R2, R0, PT ;  /* 0x000000000200720c */ /* 0x000fe40003f06270 */
[----:B------:R-:W-:-:S11]  /*11910*/  LOP3.LUT R27, R27, R8, RZ, 0x3c, !PT ;  /* 0x000000081b1b7212 */ /* 0x000fd600078e3cff */
[----:B------:R-:W-:Y:S05]  /*11920*/  @!P0 BRA `(.L_x_10930) ;  /* 0x0000000000f88947 */ /* 0x000fea0003800000 */
.L_x_10947:
[----:B------:R-:W-:Y:S05]  /*11930*/  YIELD ;  /* 0x0000000000007946 */ /* 0x000fea0003800000 */
[----:B------:R-:W-:Y:S04]  /*11940*/  BSSY B1, `(.L_x_10941) ;  /* 0x0000034000017945 */ /* 0x000fe80003800000 */
[----:B0-23--:R-:W-:Y:S05]  /*11950*/  @!P6 BRA `(.L_x_10942) ;  /* 0x0000000000c8e947 */ /* 0x00dfea0003800000 */
[----:B------:R-:W-:Y:S01]  /*11960*/  IMAD R7, R26, 0x8, R6 ;  /* 0x000000081a077824 */ /* 0x000fe200078e0206 */
[----:B------:R-:W-:-:S04]  /*11970*/  SHF.L.U32 R10, R27, 0x1f, RZ ;  /* 0x0000001f1b0a7819 */ /* 0x000fc800000006ff */
[----:B------:R-:W0:Y:S02]  /*11980*/  SYNCS.PHASECHK.TRANS64.TRYWAIT P0, [R7+URZ+0x308a0], R10 ;  /* 0x0308a00a070075a7 */ /* 0x000e24000800017f */
[----:B0-----:R-:W-:Y:S05]  /*11990*/  @!P0 BRA `(.L_x_10943) ;  /* 0x0000003c00d08947 */ /* 0x001fea0003800000 */
.L_x_11062:
        /* <DEDUP_REMOVED lines=9> */
.L_x_10944:
[----:B--2---:R-:W-:Y:S01]  /*11a30*/  IMAD R8, R26, 0x6000, R6 ;  /* 0x000060001a087824 */ /* 0x004fe200078e0206 */
[----:B------:R-:W-:Y:S01]  /*11a40*/  R2UR UR9, R7 ;  /* 0x00000000070972ca */ /* 0x000fe200000e0000 */
[----:B-----5:R-:W-:Y:S01]  /*11a50*/  IMAD R9, R2, 0xc0, R3 ;  /* 0x000000c002097824 */ /* 0x020fe200078e0203 */
        /* <DEDUP_REMOVED lines=8> */
[----:B------:R-:W-:-:S03]  /*11ae0*/  UMOV UR10, URZ ;  /* 0x0000003f000a7c82 */ /* 0x000fc60008000000 */
[----:B------:R-:W-:-:S04]  /*11af0*/  UIADD3 UR9, UR9, 0x30890, URZ ;  /* 0x0003089009097890 */ /* 0x000fc8000fffe03f */
[----:B------:R-:W-:-:S09]  /*11b00*/  UIADD3 UR8, UR8, 0x12400, URZ ;  /* 0x0001240008087890 */ /* 0x000fd2000fffe03f */
[----:B------:R2:W-:Y:S01]  /*11b10*/  UTMALDG.4D [UR8], [UR4], desc[UR6] ;  /* 0x00000608040075b4 */ /* 0x0005e20008019000 */
[----:B------:R-:W3:Y:S02]  /*11b20*/  SYNCS.PHASECHK.TRANS64.TRYWAIT P1, [R7+URZ+0x308c0], R10 ;  /* 0x0308c00a070075a7 */ /* 0x000ee4000802017f */
[----:B--23--:R-:W-:Y:S05]  /*11b30*/  @!P1 BRA `(.L_x_10945) ;  /* 0x0000003c007c9947 */ /* 0x00cfea0003800000 */
.L_x_11063:
[----:B------:R-:W-:Y:S05]  /*11b40*/  @P0 BRA `(.L_x_10946) ;  /* 0x0000000000140947 */ /* 0x000fea0003800000 */
[----:B------:R-:W-:Y:S01]  /*11b50*/  ISETP.NE.AND P1, PT, R29, RZ, PT ;  /* 0x000000ff1d00720c */ /* 0x000fe20003f25270 */
[----:B0-2---:R-:W-:-:S04]  /*11b60*/  IMAD.MOV.U32 R10, RZ, RZ, 0x6000 ;  /* 0x00006000ff0a7424 */ /* 0x005fc800078e00ff */
[----:B------:R3:W-:Y:S08]  /*11b70*/  SYNCS.ARRIVE.TRANS64 RZ, [R7+URZ+0x308b0], R10 ;  /* 0x0308b00a07ff79a7 */ /* 0x0007f0000800003f */
[----:B------:R-:W-:Y:S05]  /*11b80*/  @!P1 BRA `(.L_x_10946) ;  /* 0x0000000000049947 */ /* 0x000fea0003800000 */
[----:B------:R-:W-:Y:S01]  /*11b90*/  BPT.TRAP 0x1 ;  /* 0x000000040000795c */ /* 0x000fe20000300000 */
.L_x_10946:
        /* <DEDUP_REMOVED lines=14> */
.L_x_10942:
[----:B------:R-:W-:Y:S05]  /*11c80*/  BSYNC B1 ;  /* 0x0000000000017941 */ /* 0x000fea0003800000 */
.L_x_10941:
[----:B------:R-:W-:-:S05]  /*11c90*/  VIADD R26, R26, 0x1 ;  /* 0x000000011a1a7836 */ /* 0x000fca0000000000 */
[----:B------:R-:W-:-:S04]  /*11ca0*/  ISETP.NE.AND P0, PT, R26, 0x2, PT ;  /* 0x000000021a00780c */ /* 0x000fc80003f05270 */
[----:B------:R-:W-:Y:S02]  /*11cb0*/  SEL R8, RZ, 0x1, P0 ;  /* 0x00000001ff087807 */ /* 0x000fe40000000000 */
[----:B------:R-:W-:Y:S02]  /*11cc0*/  SEL R26, R26, RZ, P0 ;  /* 0x000000ff1a1a7207 */ /* 0x000fe40000000000 */
[C---:B------:R-:W-:Y:S01]  /*11cd0*/  ISETP.GT.AND P0, PT, R2.reuse, R0, PT ;  /* 0x000000000200720c */ /* 0x040fe20003f04270 */
[----:B------:R-:W-:Y:S01]  /*11ce0*/  VIADD R2, R2, 0xffffffff ;  /* 0xffffffff02027836 */ /* 0x000fe20000000000 */
[----:B------:R-:W-:-:S11]  /*11cf0*/  LOP3.LUT R27, R27, R8, RZ, 0x3c, !PT ;  /* 0x000000081b1b7212 */ /* 0x000fd600078e3cff */
[----:B------:R-:W-:Y:S05]  /*11d00*/  @P0 BRA `(.L_x_10947) ;  /* 0xfffffffc00080947 */ /* 0x000fea000383ffff */
.L_x_10930:
[----:B------:R-:W-:Y:S05]  /*11d10*/  BSYNC B0 ;  /* 0x0000000000007941 */ /* 0x000fea0003800000 */
.L_x_10929:
[----:B0-23--:R-:W2:Y:S01]  /*11d20*/  LDL R7, [R1+0x14] ;  /* 0x0000140001077983 */ /* 0x00dea20000100800 */
        /* <DEDUP_REMOVED lines=9> */
[----:B-----5:R-:W2:Y:S01]  /*11dc0*/  LDC.64 R2, c[0x0][0xc38] ;  /* 0x00030e00ff027b82 */ /* 0x020ea20000000a00 */
        /* <DEDUP_REMOVED lines=10> */
.L_x_10949:
[----:B-----5:R-:W0:Y:S01]  /*11e70*/  S2R R3, SR_CgaCtaId ;  /* 0x0000000000037919 */ /* 0x020e220000008800 */
        /* <DEDUP_REMOVED lines=20> */
[----:B01----:R-:W-:Y:S05]  /*11fc0*/  CALL.ABS.NOINC R2 ;  /* 0x0000000002007343 */ /* 0x003fea0003c00000 */
.L_x_10951:
        /* <DEDUP_REMOVED lines=19> */
.L_x_10953:
        /* <DEDUP_REMOVED lines=16> */
.L_x_10952:
        /* <DEDUP_REMOVED lines=23> */
[----:B------:R-:W3:Y:S01]  /*12370*/  @P0 LDC R4, c[0x0][0x430] ;  /* 0x00010c00ff040b82 */ /* 0x000ee20000000800 */
[----:B0-----:R-:W-:-:S05]  /*12380*/  @P0 IMAD.HI.U32 R5, R18, R5, RZ ;  /* 0x0000000512050227 */ /* 0x001fca00078e00ff */
[----:B---3--:R-:W-:Y:S02]  /*12390*/  @P0 SHF.R.U32.HI R0, RZ, R4, R5 ;  /* 0x00000004ff000219 */ /* 0x008fe40000011605 */
[----:B------:R-:W-:-:S04]  /*123a0*/  ISETP.NE.U32.AND P0, PT, RZ, UR4, PT ;  /* 0x00000004ff007c0c */ /* 0x000fc8000bf05070 */
[----:B------:R-:W-:-:S04]  /*123b0*/  ISETP.NE.AND.EX P0, PT, RZ, UR5, PT, P0 ;  /* 0x00000005ff007c0c */ /* 0x000fc8000bf05300 */
[----:B--2---:R-:W-:-:S09]  /*123c0*/  SEL R8, R21, RZ, !P0 ;  /* 0x000000ff15087207 */ /* 0x004fd20004000000 */
.L_x_10954:
        /* <DEDUP_REMOVED lines=17> */
.L_x_11066:
[----:B------:R-:W2:Y:S01]  /*124e0*/  LDL R4, [R1+0x4] ;  /* 0x0000040001047983 */ /* 0x000ea20000100800 */
[----:B------:R-:W-:Y:S01]  /*124f0*/  UMOV UR4, 0xffffffff ;  /* 0xffffffff00047882 */ /* 0x000fe20000000000 */
[----:B------:R-:W-:Y:S01]  /*12500*/  SHF.R.S32.HI R11, RZ, 0x1f, R6 ;  /* 0x0000001fff0b7819 */ /* 0x000fe20000011406 */
[----:B--2---:R-:W-:Y:S01]  /*12510*/  VIADD R9, R4, 0xffffffff ;  /* 0xffffffff04097836 */ /* 0x004fe20000000000 */
[----:B------:R-:W-:Y:S06]  /*12520*/  BRA.DIV UR4, `(.L_x_10956) ;  /* 0x0000003604487947 */ /* 0x000fec000b800000 */
[----:B------:R-:W-:-:S13]  /*12530*/  ELECT P6, URZ, PT ;  /* 0x00000000003f782f */ /* 0x000fda00038c0000 */
.L_x_11069:
[----:B------:R-:W-:Y:S05]  /*12540*/  @!P6 BRA `(.L_x_10957) ;  /* 0x0000000000cce947 */ /* 0x000fea0003800000 */
[----:B------:R-:W-:Y:S02]  /*12550*/  ISETP.NE.U32.AND P0, PT, R2, RZ, PT ;  /* 0x000000ff0200720c */ /* 0x000fe40003f05070 */
[----:B------:R-:W-:Y:S02]  /*12560*/  MOV R25, R9 ;  /* 0x0000000900197202 */ /* 0x000fe40000000f00 */
        /* <DEDUP_REMOVED lines=19> */
.L_x_10958:
[----:B------:R-:W-:Y:S01]  /*126a0*/  IMAD R5, R22, 0x8, R28 ;  /* 0x0000000816057824 */ /* 0x000fe200078e021c */
[----:B------:R-:W-:-:S04]  /*126b0*/  SHF.L.U32 R4, R24, 0x1f, RZ ;  /* 0x0000001f18047819 */ /* 0x000fc800000006ff */
[----:B------:R-:W2:Y:S02]  /*126c0*/  SYNCS.PHASECHK.TRANS64.TRYWAIT P0, [R5+URZ+0x30840], R4 ;  /* 0x03084004050075a7 */ /* 0x000ea4000800017f */
[----:B--2---:R-:W-:Y:S05]  /*126d0*/  @!P0 BRA `(.L_x_10959) ;  /* 0x0000003000fc8947 */ /* 0x004fea0003800000 */
.L_x_11070:
        /* <DEDUP_REMOVED lines=9> */
.L_x_10960:
        /* <DEDUP_REMOVED lines=17> */
.L_x_10957:
        /* <DEDUP_REMOVED lines=14> */
[----:B------:R-:W-:Y:S01]  /*12960*/  @P0 MOV R5, 0x6000 ;  /* 0x0000600000050802 */ /* 0x000fe20000000f00 */
        /* <DEDUP_REMOVED lines=12> */
.L_x_11071:
[----:B------:R-:W-:Y:S05]  /*12a30*/  BSYNC B0 ;  /* 0x0000000000007941 */ /* 0x000fea0003800000 */
.L_x_10961:
[----:B------:R-:W3:Y:S01]  /*12a40*/  LDL.LU R4, [R1+0x14] ;  /* 0x0000140001047983 */ /* 0x000ee20000300800 */
[----:B------:R-:W-:Y:S01]  /*12a50*/  BSSY B0, `(.L_x_10963) ;  /* 0x000012b000007945 */ /* 0x000fe20003800000 */
[----:B---3--:R-:W-:-:S13]  /*12a60*/  ISETP.GE.AND P0, PT, R4, 0xc1, PT ;  /* 0x000000c10400780c */ /* 0x008fda0003f06270 */
[----:B------:R-:W-:Y:S05]  /*12a70*/  @!P0 BRA `(.L_x_10964) ;  /* 0x0000001000a08947 */ /* 0x000fea0003800000 */
[----:B------:R-:W0:Y:S01]  /*12a80*/  LDL R8, [R1+0x4] ;  /* 0x0000040001087983 */ /* 0x000e220000100800 */
[----:B------:R-:W-:Y:S01]  /*12a90*/  IMAD.MOV.U32 R4, RZ, RZ, 0x1 ;  /* 0x00000001ff047424 */ /* 0x000fe200078e00ff */
[----:B------:R-:W-:Y:S01]  /*12aa0*/  BSSY B1, `(.L_x_10965) ;  /* 0x0000067000017945 */ /* 0x000fe20003800000 */
[----:B0-----:R-:W-:-:S05]  /*12ab0*/  IMAD.MOV R13, RZ, RZ, -R8 ;  /* 0x000000ffff0d7224 */ /* 0x001fca00078e0a08 */
[----:B------:R-:W-:-:S05]  /*12ac0*/  VIADDMNMX R13, R13, R4, 0xffffffff, !PT ;  /* 0xffffffff0d0d7446 */ /* 0x000fca0007800104 */
[C---:B------:R-:W-:Y:S01]  /*12ad0*/  IMAD.IADD R4, R8.reuse, 0x1, R13 ;  /* 0x0000000108047824 */ /* 0x040fe200078e020d */
[----:B------:R-:W-:-:S04]  /*12ae0*/  IADD3 R8, R8, -0x2, RZ ;  /* 0xfffffffe08087810 */ /* 0x000fc80007ffe0ff */
[----:B------:R-:W-:-:S04]  /*12af0*/  LOP3.LUT R4, R4, 0x1, RZ, 0xc0, !PT ;  /* 0x0000000104047812 */ /* 0x000fc800078ec0ff */
[----:B------:R-:W-:-:S13]  /*12b00*/  ISETP.NE.U32.AND P0, PT, R4, 0x1, PT ;  /* 0x000000010400780c */ /* 0x000fda0003f05070 */
[----:B------:R-:W-:Y:S05]  /*12b10*/  @P0 BRA `(.L_x_10966) ;  /* 0x00000004007c0947 */ /* 0x000fea0003800000 */
[----:B------:R-:W-:Y:S01]  /*12b20*/  VIADD R10, R22, 0x1 ;  /* 0x00000001160a7836 */ /* 0x000fe20000000000 */
[----:B------:R-:W-:Y:S04]  /*12b30*/  BSSY B2, `(.L_x_10967) ;  /* 0x0000059000027945 */ /* 0x000fe80003800000 */
[----:B------:R-:W-:-:S04]  /*12b40*/  ISETP.NE.AND P0, PT, R10, 0x2, PT ;  /* 0x000000020a00780c */ /* 0x000fc80003f05270 */
[----:B--2---:R-:W-:Y:S02]  /*12b50*/  SEL R5, RZ, 0x1, P0 ;  /* 0x00000001ff057807 */ /* 0x004fe40000000000 */
        /* <DEDUP_REMOVED lines=21> */
[----:B------:R-:W-:Y:S02]  /*12cb0*/  LEA.HI.X R3, R4, R3, R15, 0x2, P0 ;  /* 0x0000000304037211 */ /* 0x000fe400000f140f */
[----:B------:R-:W-:-:S05]  /*12cc0*/  IADD3 R4, -R12, RZ, RZ ;  /* 0x000000ff0c047210 */ /* 0x000fca0007ffe1ff */
[----:B------:R-:W-:Y:S02]  /*12cd0*/  IMAD R8, R17, R4, R8 ;  /* 0x0000000411087224 */ /* 0x000fe400078e0208 */
[----:B------:R0:W5:Y:S05]  /*12ce0*/  LDG.E R4, desc[UR56][R2.64] ;  /* 0x0000003802047981 */ /* 0x00016a000c1e1900 */
.L_x_10969:
[----:B0-----:R-:W-:Y:S01]  /*12cf0*/  IMAD R3, R10, 0x8, R28 ;  /* 0x000000080a037824 */ /* 0x001fe200078e021c */
[----:B------:R-:W-:-:S04]  /*12d00*/  SHF.L.U32 R2, R14, 0x1f, RZ ;  /* 0x0000001f0e027819 */ /* 0x000fc800000006ff */
[----:B------:R-:W0:Y:S02]  /*12d10*/  SYNCS.PHASECHK.TRANS64.TRYWAIT P0, [R3+URZ+0x30840], R2 ;  /* 0x03084002030075a7 */ /* 0x000e24000800017f */
[----:B0-----:R-:W-:Y:S05]  /*12d20*/  @!P0 BRA `(.L_x_10970) ;  /* 0x0000002c00908947 */ /* 0x001fea0003800000 */
.L_x_11072:
        /* <DEDUP_REMOVED lines=9> */
.L_x_10971:
        /* <DEDUP_REMOVED lines=21> */
.L_x_11073:
[----:B------:R-:W-:Y:S05]  /*12f10*/  @P1 BRA `(.L_x_10973) ;  /* 0x0000000000181947 */ /* 0x000fea0003800000 */
[----:B------:R-:W-:Y:S01]  /*12f20*/  ISETP.NE.AND P0, PT, R29, RZ, PT ;  /* 0x000000ff1d00720c */ /* 0x000fe20003f05270 */
[----:B------:R-:W-:Y:S01]  /*12f30*/  IMAD.MOV.U32 R3, RZ, RZ, 0x6000 ;  /* 0x00006000ff037424 */ /* 0x000fe200078e00ff */
[----:B0-----:R-:W-:-:S04]  /*12f40*/  LEA R2, R22, R28, 0x3 ;  /* 0x0000001c16027211 */ /* 0x001fc800078e18ff */
[----:B------:R2:W-:Y:S07]  /*12f50*/  SYNCS.ARRIVE.TRANS64 RZ, [R2+URZ+0x30850], R3 ;  /* 0x0308500302ff79a7 */ /* 0x0005ee000800003f */
[----:B------:R-:W-:Y:S05]  /*12f60*/  @!P0 BRA `(.L_x_10973) ;  /* 0x0000000000048947 */ /* 0x000fea0003800000 */
[----:B------:R-:W-:Y:S01]  /*12f70*/  BPT.TRAP 0x1 ;  /* 0x000000040000795c */ /* 0x000fe20000300000 */
.L_x_10973:
        /* <DEDUP_REMOVED lines=20> */
.L_x_10968:
[----:B------:R-:W-:Y:S05]  /*130c0*/  BSYNC B2 ;  /* 0x0000000000027941 */ /* 0x000fea0003800000 */
.L_x_10967:
[----:B------:R-:W2:Y:S01]  /*130d0*/  LDL.LU R2, [R1+0x4] ;  /* 0x0000040001027983 */ /* 0x000ea20000300800 */
[----:B------:R-:W-:Y:S02]  /*130e0*/  IMAD.MOV.U32 R22, RZ, RZ, R10 ;  /* 0x000000ffff167224 */ /* 0x000fe400078e000a */
[----:B------:R-:W-:Y:S01]  /*130f0*/  IMAD.MOV.U32 R24, RZ, RZ, R14 ;  /* 0x000000ffff187224 */ /* 0x000fe200078e000e */
[----:B--2---:R-:W-:-:S07]  /*13100*/  IADD3 R8, R2, -0x3, RZ ;  /* 0xfffffffd02087810 */ /* 0x004fce0007ffe0ff */
.L_x_10966:
[----:B------:R-:W-:Y:S05]  /*13110*/  BSYNC B1 ;  /* 0x0000000000017941 */ /* 0x000fea0003800000 */
.L_x_10965:
[----:B------:R-:W-:-:S05]  /*13120*/  IMAD.MOV R2, RZ, RZ, -R13 ;  /* 0x000000ffff027224 */ /* 0x000fca00078e0a0d */
[----:B------:R-:W-:-:S13]  /*13130*/  ISETP.NE.AND P0, PT, R9, R2, PT ;  /* 0x000000020900720c */ /* 0x000fda0003f05270 */
[----:B------:R-:W-:Y:S05]  /*13140*/  @!P0 BRA `(.L_x_10964) ;  /* 0x0000000800ec8947 */ /* 0x000fea0003800000 */
[----:B------:R-:W-:-:S07]  /*13150*/  IMAD.MOV.U32 R4, RZ, RZ, R7 ;  /* 0x000000ffff047224 */ /* 0x000fce00078e0007 */
.L_x_10988:
[----:B------:R-:W-:Y:S01]  /*13160*/  IADD3 R9, R22, 0x1, RZ ;  /* 0x0000000116097810 */ /* 0x000fe20007ffe0ff */
        /* <DEDUP_REMOVED lines=26> */
[----:B------:R-:W-:Y:S02]  /*13310*/  LEA.HI.X R5, R2, UR5, R3, 0x2, P0 ;  /* 0x0000000502057c11 */ /* 0x000fe400080f1403 */
[----:B------:R-:W-:-:S03]  /*13320*/  IADD3 R3, -R13, RZ, RZ ;  /* 0x000000ff0d037210 */ /* 0x000fc60007ffe1ff */
[----:B------:R0:W5:Y:S02]  /*13330*/  LDG.E R4, desc[UR56][R4.64] ;  /* 0x0000003804047981 */ /* 0x000164000c1e1900 */
[----:B------:R-:W-:-:S07]  /*13340*/  IMAD R12, R12, R3, R8 ;  /* 0x000000030c0c7224 */ /* 0x000fce00078e0208 */
.L_x_10976:
[----:B------:R-:W-:Y:S01]  /*13350*/  IMAD R3, R9, 0x8, R28 ;  /* 0x0000000809037824 */ /* 0x000fe200078e021c */
[----:B------:R-:W-:-:S04]  /*13360*/  SHF.L.U32 R2, R10, 0x1f, RZ ;  /* 0x0000001f0a027819 */ /* 0x000fc800000006ff */
[----:B------:R-:W3:Y:S02]  /*13370*/  SYNCS.PHASECHK.TRANS64.TRYWAIT P0, [R3+URZ+0x30840], R2 ;  /* 0x03084002030075a7 */ /* 0x000ee4000800017f */
[----:B---3--:R-:W-:Y:S05]  /*13380*/  @!P0 BRA `(.L_x_10977) ;  /* 0x0000002800208947 */ /* 0x008fea0003800000 */
.L_x_11074:
        /* <DEDUP_REMOVED lines=9> */
.L_x_10978:
        /* <DEDUP_REMOVED lines=21> */
.L_x_11075:
[----:B------:R-:W-:Y:S05]  /*13570*/  @P0 BRA `(.L_x_10980) ;  /* 0x0000000000140947 */ /* 0x000fea0003800000 */
[----:B------:R-:W-:Y:S02]  /*13580*/  ISETP.NE.AND P1, PT, R29, RZ, PT ;  /* 0x000000ff1d00720c */ /* 0x000fe40003f25270 */
[----:B------:R-:W-:-:S04]  /*13590*/  MOV R2, 0x6000 ;  /* 0x0000600000027802 */ /* 0x000fc80000000f00 */
[----:B------:R2:W-:Y:S07]  /*135a0*/  SYNCS.ARRIVE.TRANS64 RZ, [R3+URZ+0x50], R2 ;  /* 0x0000500203ff79a7 */ /* 0x0005ee000800003f */
[----:B------:R-:W-:Y:S05]  /*135b0*/  @!P1 BRA `(.L_x_10980) ;  /* 0x0000000000049947 */ /* 0x000fea0003800000 */
[----:B------:R-:W-:Y:S01]  /*135c0*/  BPT.TRAP 0x1 ;  /* 0x000000040000795c */ /* 0x000fe20000300000 */
.L_x_10980:
        /* <DEDUP_REMOVED lines=19> */
.L_x_10975:
[----:B------:R-:W-:Y:S05]  /*13700*/  BSYNC B1 ;  /* 0x0000000000017941 */ /* 0x000fea0003800000 */
.L_x_10974:
        /* <DEDUP_REMOVED lines=30> */
.L_x_10983:
[----:B------:R-:W-:Y:S01]  /*138f0*/  IMAD R2, R22, 0x8, R28 ;  /* 0x0000000816027824 */ /* 0x000fe200078e021c */
[----:B------:R-:W-:-:S04]  /*13900*/  SHF.L.U32 R3, R24, 0x1f, RZ ;  /* 0x0000001f18037819 */ /* 0x000fc800000006ff */
[----:B------:R-:W2:Y:S02]  /*13910*/  SYNCS.PHASECHK.TRANS64.TRYWAIT P0, [R2+URZ+0x30840], R3 ;  /* 0x03084003020075a7 */ /* 0x000ea4000800017f */
[----:B--2---:R-:W-:Y:S05]  /*13920*/  @!P0 BRA `(.L_x_10984) ;  /* 0x0000002000e08947 */ /* 0x004fea0003800000 */
.L_x_11076:
[----:B0-----:R-:W0:Y:S02]  /*13930*/  S2R R5, SR_TID.X ;  /* 0x0000000000057919 */ /* 0x001e240000002100 */
[----:B0-----:R-:W-:-:S04]  /*13940*/  LOP3.LUT R5, R5, 0x7f, RZ, 0xc0, !PT ;  /* 0x0000007f05057812 */ /* 0x001fc800078ec0ff */
[----:B------:R-:W-:-:S13]  /*13950*/  ISETP.NE.AND P0, PT, R5, RZ, PT ;  /* 0x000000ff0500720c */ /* 0x000fda0003f05270 */
[----:B------:R-:W-:Y:S05]  /*13960*/  @P0 BRA `(.L_x_10985) ;  /* 0x0000000000140947 */ /* 0x000fea0003800000 */
[----:B------:R-:W-:Y:S02]  /*13970*/  ISETP.NE.AND P1, PT, R29, RZ, PT ;  /* 0x000000ff1d00720c */ /* 0x000fe40003f25270 */
[----:B--2---:R-:W-:-:S04]  /*13980*/  MOV R3, 0x6000 ;  /* 0x0000600000037802 */ /* 0x004fc80000000f00 */
[----:B------:R0:W-:Y:S07]  /*13990*/  SYNCS.ARRIVE.TRANS64 RZ, [R2+URZ+0x30830], R3 ;  /* 0x0308300302ff79a7 */ /* 0x0001ee000800003f */
[----:B------:R-:W-:Y:S05]  /*139a0*/  @!P1 BRA `(.L_x_10985) ;  /* 0x0000000000049947 */ /* 0x000fea0003800000 */
[----:B------:R-:W-:Y:S01]  /*139b0*/  BPT.TRAP 0x1 ;  /* 0x000000040000795c */ /* 0x000fe20000300000 */
.L_x_10985:
[----:B0-2---:R-:W-:Y:S01]  /*139c0*/  IMAD R2, R22, 0x6000, R28 ;  /* 0x0000600016027824 */ /* 0x005fe200078e021c */
[----:B------:R-:W-:Y:S01]  /*139d0*/  R2UR UR11, R13 ;  /* 0x000000000d0b72ca */ /* 0x000fe200000e0000 */
[----:B------:R-:W-:Y:S01]  /*139e0*/  UIADD3 UR6, UP0, UR38, 0x370, URZ ;  /* 0x0000037026067890 */ /* 0x000fe2000ff1e03f */
[----:B------:R-:W-:Y:S01]  /*139f0*/  R2UR UR4, R23 ;  /* 0x00000000170472ca */ /* 0x000fe200000e0000 */
[----:B------:R-:W-:Y:S01]  /*13a00*/  UMOV UR5, 0x14f00000 ;  /* 0x14f0000000057882 */ /* 0x000fe20000000000 */
[----:B------:R-:W-:Y:S01]  /*13a10*/  R2UR UR8, R2 ;  /* 0x00000000020872ca */ /* 0x000fe200000e0000 */
[----:B------:R-:W-:Y:S01]  /*13a20*/  VIADD R2, R28, 0x30800 ;  /* 0x000308001c027836 */ /* 0x000fe20000000000 */
[----:B------:R-:W-:Y:S01]  /*13a30*/  R2UR UR12, R0 ;  /* 0x00000000000c72ca */ /* 0x000fe200000e0000 */
[----:B------:R-:W-:Y:S01]  /*13a40*/  UIADD3.X UR7, URZ, UR39, URZ, UP0, !UPT ;  /* 0x000000273f077290 */ /* 0x000fe200087fe43f */
[----:B-----5:R-:W-:Y:S01]  /*13a50*/  R2UR UR13, R4 ;  /* 0x00000000040d72ca */ /* 0x020fe200000e0000 */
[--C-:B------:R-:W-:Y:S01]  /*13a60*/  IMAD R3, R22, 0x8, R2.reuse ;  /* 0x0000000816037824 */ /* 0x100fe200078e0202 */
[----:B------:R-:W-:Y:S01]  /*13a70*/  UMOV UR10, URZ ;  /* 0x0000003f000a7c82 */ /* 0x000fe20008000000 */
[----:B------:R-:W-:-:S03]  /*13a80*/  IMAD R2, R9, 0x8, R2 ;  /* 0x0000000809027824 */ /* 0x000fc600078e0202 */
[----:B------:R-:W-:Y:S01]  /*13a90*/  R2UR UR9, R3 ;  /* 0x00000000030972ca */ /* 0x000fe200000e0000 */
[----:B------:R-:W-:Y:S01]  /*13aa0*/  UIMAD UR11, UR11, 0xc0, UR4 ;  /* 0x000000c00b0b78a4 */ /* 0x000fe2000f8e0204 */
[----:B------:R-:W-:Y:S01]  /*13ab0*/  SHF.L.U32 R3, R10, 0x1f, RZ ;  /* 0x0000001f0a037819 */ /* 0x000fe200000006ff */
[----:B------:R-:W-:Y:S01]  /*13ac0*/  UIADD3 UR8, UR8, 0x12400, URZ ;  /* 0x0001240008087890 */ /* 0x000fe2000fffe03f */
[----:B------:R-:W-:-:S09]  /*13ad0*/  UMOV UR4, 0x0 ;  /* 0x0000000000047882 */ /* 0x000fd20000000000 */
[----:B------:R-:W-:-:S09]  /*13ae0*/  UIADD3 UR9, UR9, 0x30, URZ ;  /* 0x0000003009097890 */ /* 0x000fd2000fffe03f */
[----:B------:R0:W-:Y:S01]  /*13af0*/  UTMALDG.4D [UR8], [UR6], desc[UR4] ;  /* 0x00000408060075b4 */ /* 0x0001e20008019000 */
[----:B------:R-:W2:Y:S02]  /*13b00*/  SYNCS.PHASECHK.TRANS64.TRYWAIT P1, [R2+URZ+0x60], R3 ;  /* 0x00006003020075a7 */ /* 0x000ea4000802017f */
[----:B0-2---:R-:W-:Y:S05]  /*13b10*/  @!P1 BRA `(.L_x_10986) ;  /* 0x0000002000789947 */ /* 0x005fea0003800000 */
.L_x_11077:
[----:B------:R-:W-:Y:S05]  /*13b20*/  @P0 BRA `(.L_x_10987) ;  /* 0x0000000000140947 */ /* 0x000fea0003800000 */
[----:B------:R-:W-:Y:S01]  /*13b30*/  ISETP.NE.AND P1, PT, R29, RZ, PT ;  /* 0x000000ff1d00720c */ /* 0x000fe20003f25270 */
[----:B0-----:R-:W-:-:S04]  /*13b40*/  IMAD.MOV.U32 R3, RZ, RZ, 0x6000 ;  /* 0x00006000ff037424 */ /* 0x001fc800078e00ff */
[----:B------:R2:W-:Y:S08]  /*13b50*/  SYNCS.ARRIVE.TRANS64 RZ, [R2+URZ+0x50], R3 ;  /* 0x0000500302ff79a7 */ /* 0x0005f0000800003f */
[----:B------:R-:W-:Y:S05]  /*13b60*/  @!P1 BRA `(.L_x_10987) ;  /* 0x0000000000049947 */ /* 0x000fea0003800000 */
[----:B------:R-:W-:Y:S01]  /*13b70*/  BPT.TRAP 0x1 ;  /* 0x000000040000795c */ /* 0x000fe20000300000 */
.L_x_10987:
        /* <DEDUP_REMOVED lines=11> */
[----:B------:R-:W-:-:S02]  /*13c30*/  R2UR UR12, R0 ;  /* 0x00000000000c72ca */ /* 0x000fc400000e0000 */
[----:B------:R-:W-:-:S03]  /*13c40*/  MOV R25, R13 ;  /* 0x0000000d00197202 */ /* 0x000fc60000000f00 */
[----:B------:R-:W-:Y:S02]  /*13c50*/  UIADD3 UR9, UR9, 0x50, URZ ;  /* 0x0000005009097890 */ /* 0x000fe4000fffe03f */
[----:B------:R-:W-:Y:S02]  /*13c60*/  UIADD3 UR8, UR8, 0x400, URZ ;  /* 0x0000040008087890 */ /* 0x000fe4000fffe03f */
[----:B------:R-:W-:-:S03]  /*13c70*/  UIMAD UR11, UR11, 0xc0, UR4 ;  /* 0x000000c00b0b78a4 */ /* 0x000fc6000f8e0204 */
[----:B------:R-:W-:-:S06]  /*13c80*/  UMOV UR4, 0x0 ;  /* 0x0000000000047882 */ /* 0x000fcc0000000000 */
[----:B------:R3:W-:Y:S02]  /*13c90*/  UTMALDG.4D [UR8], [UR6], desc[UR4] ;  /* 0x00000408060075b4 */ /* 0x0007e40008019000 */
[----:B---3--:R-:W-:Y:S01]  /*13ca0*/  NOP ;  /* 0x0000000000007918 */ /* 0x008fe20000000000 */
.L_x_10982:
[----:B------:R-:W-:Y:S05]  /*13cb0*/  BSYNC B1 ;  /* 0x0000000000017941 */ /* 0x000fea0003800000 */
.L_x_10981:
[C---:B------:R-:W-:Y:S01]  /*13cc0*/  ISETP.GT.AND P0, PT, R8.reuse, 0x1, PT ;  /* 0x000000010800780c */ /* 0x040fe20003f04270 */
[----:B0-2---:R-:W-:-:S04]  /*13cd0*/  VIADD R2, R8, 0xfffffffe ;  /* 0xfffffffe08027836 */ /* 0x005fc80000000000 */
[----:B------:R-:W-:-:S08]  /*13ce0*/  IMAD.MOV.U32 R8, RZ, RZ, R2 ;  /* 0x000000ffff087224 */ /* 0x000fd000078e0002 */
[----:B------:R-:W-:Y:S05]  /*13cf0*/  @P0 BRA `(.L_x_10988) ;  /* 0xfffffff400180947 */ /* 0x000fea000383ffff */
.L_x_10964:
[----:B------:R-:W-:Y:S05]  /*13d00*/  BSYNC B0 ;  /* 0x0000000000007941 */ /* 0x000fea0003800000 */
.L_x_10963:
        /* <DEDUP_REMOVED lines=15> */
.L_x_10990:
[----:B------:R-:W-:Y:S05]  /*13e00*/  BSYNC B0 ;  /* 0x0000000000007941 */ /* 0x000fea0003800000 */
.L_x_10989:
[----:B------:R-:W-:Y:S04]  /*13e10*/  BSSY B0, `(.L_x_10991) ;  /* 0x0000020000007945 */ /* 0x000fe80003800000 */
[----:B------:R-:W-:Y:S05]  /*13e20*/  @!P6 BRA `(.L_x_10992) ;  /* 0x000000000078e947 */ /* 0x000fea0003800000 */
[----:B------:R-:W-:Y:S01]  /*13e30*/  IMAD R3, R22, 0x8, R28 ;  /* 0x0000000816037824 */ /* 0x000fe200078e021c */
[----:B------:R-:W-:-:S04]  /*13e40*/  SHF.L.U32 R2, R24, 0x1f, RZ ;  /* 0x0000001f18027819 */ /* 0x000fc800000006ff */
[----:B------:R-:W3:Y:S02]  /*13e50*/  SYNCS.PHASECHK.TRANS64.TRYWAIT P0, [R3+URZ+0x30860], R2 ;  /* 0x03086002030075a7 */ /* 0x000ee4000800017f */
[----:B---3--:R-:W-:Y:S05]  /*13e60*/  @!P0 BRA `(.L_x_10993) ;  /* 0x0000001c00b88947 */ /* 0x008fea0003800000 */
.L_x_11078:
[----:B------:R-:W4:Y:S02]  /*13e70*/  S2R R4, SR_TID.X ;  /* 0x0000000000047919 */ /* 0x000f240000002100 */
[----:B----4-:R-:W-:-:S04]  /*13e80*/  LOP3.LUT R4, R4, 0x7f, RZ, 0xc0, !PT ;  /* 0x0000007f04047812 */ /* 0x010fc800078ec0ff */
[----:B------:R-:W-:-:S13]  /*13e90*/  ISETP.NE.AND P0, PT, R4, RZ, PT ;  /* 0x000000ff0400720c */ /* 0x000fda0003f05270 */
[----:B------:R-:W-:Y:S05]  /*13ea0*/  @P0 BRA `(.L_x_10994) ;  /* 0x0000000000140947 */ /* 0x000fea0003800000 */
[----:B------:R-:W-:Y:S02]  /*13eb0*/  ISETP.NE.AND P1, PT, R29, RZ, PT ;  /* 0x000000ff1d00720c */ /* 0x000fe40003f25270 */
[----:B---3--:R-:W-:-:S04]  /*13ec0*/  MOV R2, 0x6000 ;  /* 0x0000600000027802 */ /* 0x008fc80000000f00 */
[----:B------:R4:W-:Y:S07]  /*13ed0*/  SYNCS.ARRIVE.TRANS64 RZ, [R3+URZ+0x30850], R2 ;  /* 0x0308500203ff79a7 */ /* 0x0009ee000800003f */
[----:B------:R-:W-:Y:S05]  /*13ee0*/  @!P1 BRA `(.L_x_10994) ;  /* 0x0000000000049947 */ /* 0x000fea0003800000 */
[----:B------:R-:W-:Y:S01]  /*13ef0*/  BPT.TRAP 0x1 ;  /* 0x000000040000795c */ /* 0x000fe20000300000 */
.L_x_10994:
        /* <DEDUP_REMOVED lines=17> */
.L_x_10992:
[----:B------:R-:W-:Y:S05]  /*14010*/  BSYNC B0 ;  /* 0x0000000000007941 */ /* 0x000fea0003800000 */
.L_x_10991:
[----:B------:R-:W-:-:S05]  /*14020*/  VIADD R22, R22, 0x1 ;  /* 0x0000000116167836 */ /* 0x000fca0000000000 */
[----:B------:R-:W-:-:S04]  /*14030*/  ISETP.NE.AND P0, PT, R22, 0x2, PT ;  /* 0x000000021600780c */ /* 0x000fc80003f05270 */
[----:B---34-:R-:W-:Y:S02]  /*14040*/  SEL R3, RZ, 0x1, P0 ;  /* 0x00000001ff037807 */ /* 0x018fe40000000000 */
[----:B------:R-:W-:Y:S02]  /*14050*/  SEL R22, R22, RZ, P0 ;  /* 0x000000ff16167207 */ /* 0x000fe40000000000 */
[----:B------:R-:W-:-:S07]  /*14060*/  LOP3.LUT R24, R24, R3, RZ, 0x3c, !PT ;  /* 0x0000000318187212 */ /* 0x000fce00078e3cff */
.L_x_10950:
[----:B------:R-:W-:Y:S05]  /*14070*/  BSYNC B6 ;  /* 0x0000000000067941 */ /* 0x000fea0003800000 */
.L_x_10948:
[----:B------:R-:W-:-:S03]  /*14080*/  UMOV UR4, 0xffffffff ;  /* 0xffffffff00047882 */ /* 0x000fc60000000000 */
[----:B------:R-:W-:Y:S05]  /*14090*/  BRA.DIV UR4, `(.L_x_10995) ;  /* 0x0000001e04407947 */ /* 0x000fea000b800000 */
[----:B--2---:R2:W3:Y:S04]  /*140a0*/  SHFL.IDX PT, R5, R16, RZ, 0x1f ;  /* 0x00001fff10057589 */ /* 0x0044e800000e0000 */
[----:B------:R2:W4:Y:S02]  /*140b0*/  SHFL.IDX PT, R4, R16, 0x1, 0x1f ;  /* 0x00201f0010047f89 */ /* 0x00052400000e0000 */
.L_x_11082:
        /* <DEDUP_REMOVED lines=8> */
[----:B-----5:R-:W0:Y:S02]  /*14140*/  LDC.64 R2, c[0x0][0xc58] ;  /* 0x00031600ff027b82 */ /* 0x020e240000000a00 */
[----:B0-----:R-:W-:-:S06]  /*14150*/  IMAD.WIDE R2, R7, 0x4, R2 ;  /* 0x0000000407027825 */ /* 0x001fcc00078e0202 */
[----:B------:R0:W5:Y:S02]  /*14160*/  LDG.E R2, desc[UR56][R2.64] ;  /* 0x0000003802027981 */ /* 0x000164000c1e1900 */
.L_x_10997:
[----:B------:R-:W-:Y:S05]  /*14170*/  BSYNC B0 ;  /* 0x0000000000007941 */ /* 0x000fea0003800000 */
.L_x_10996:
[----:B------:R-:W-:-:S03]  /*14180*/  UMOV UR4, 0xffffffff ;  /* 0xffffffff00047882 */ /* 0x000fc60000000000 */
[----:B------:R-:W-:Y:S05]  /*14190*/  BRA.DIV UR4, `(.L_x_10998) ;  /* 0x0000001e044c7947 */ /* 0x000fea000b800000 */
[----:B-----5:R-:W0:Y:S01]  /*141a0*/  SHFL.UP PT, R14, R2, 0x1, RZ ;  /* 0x04200000020e7989 */ /* 0x020e2200000e00ff */
        /* <DEDUP_REMOVED lines=20> */
.L_x_11090:
[----:B------:R-:W-:Y:S02]  /*142f0*/  ULDC UR4, c[0x0][0xc10] ;  /* 0x0003040000047ab9 */ /* 0x000fe40000000800 */
[----:B--2---:R-:W-:-:S05]  /*14300*/  MOV R16, UR4 ;  /* 0x0000000400107c02 */ /* 0x004fca0008000f00 */
[----:B0-----:R-:W-:-:S04]  /*14310*/  IMAD R7, R14, R16, RZ ;  /* 0x000000100e077224 */ /* 0x001fc800078e02ff */
[----:B----4-:R-:W-:-:S05]  /*14320*/  IMAD.IADD R4, R4, 0x1, R7 ;  /* 0x0000000104047824 */ /* 0x010fca00078e0207 */
[----:B---3--:R-:W-:-:S13]  /*14330*/  ISETP.GT.AND P0, PT, R4, R5, PT ;  /* 0x000000050400720c */ /* 0x008fda0003f04270 */
[----:B------:R-:W-:Y:S05]  /*14340*/  @P0 BRA `(.L_x_10999) ;  /* 0x0000000000ac0947 */ /* 0x000fea0003800000 */
[----:B------:R-:W0:Y:S02]  /*14350*/  LDC R0, c[0x0][0xc14] ;  /* 0x00030500ff007b82 */ /* 0x000e240000000800 */
.L_x_11004:
        /* <DEDUP_REMOVED lines=12> */
.L_x_11002:
[----:B------:R-:W-:Y:S05]  /*14420*/  BSYNC B0 ;  /* 0x0000000000007941 */ /* 0x000fea0003800000 */
.L_x_11001:
        /* <DEDUP_REMOVED lines=23> */
.L_x_11098:
[----:B------:R-:W-:Y:S02]  /*145a0*/  ULDC UR4, c[0x0][0xc10] ;  /* 0x0003040000047ab9 */ /* 0x000fe40000000800 */
[----:B------:R-:W-:-:S05]  /*145b0*/  MOV R16, UR4 ;  /* 0x0000000400107c02 */ /* 0x000fca0008000f00 */
[----:B--2---:R-:W-:-:S04]  /*145c0*/  IMAD R7, R14, R16, RZ ;  /* 0x000000100e077224 */ /* 0x004fc800078e02ff */
[----:B------:R-:W-:-:S05]  /*145d0*/  IMAD.IADD R4, R7, 0x1, R4 ;  /* 0x0000000107047824 */ /* 0x000fca00078e0204 */
[----:B------:R-:W-:-:S13]  /*145e0*/  ISETP.GT.AND P0, PT, R4, R5, PT ;  /* 0x000000050400720c */ /* 0x000fda0003f04270 */
[----:B------:R-:W-:Y:S05]  /*145f0*/  @!P0 BRA `(.L_x_11004) ;  /* 0xfffffffc00588947 */ /* 0x000fea000383ffff */
.L_x_10999:
        /* <DEDUP_REMOVED lines=8> */
.L_x_11102:
[----:B------:R-:W-:Y:S01]  /*14680*/  ISETP.NE.AND P0, PT, R6, RZ, PT ;  /* 0x000000ff0600720c */ /* 0x000fe20003f05270 */
[----:B------:R-:W-:-:S12]  /*14690*/  IMAD.MOV.U32 R14, RZ, RZ, RZ ;  /* 0x000000ffff0e7224 */ /* 0x000fd800078e00ff */
[----:B------:R-:W-:Y:S05]  /*146a0*/  @!P0 BRA `(.L_x_11006) ;  /* 0x0000000000108947 */ /* 0x000fea0003800000 */
[----:B------:R-:W-:Y:S01]  /*146b0*/  UMOV UR4, 0xffffffff ;  /* 0xffffffff00047882 */ /* 0x000fe20000000000 */
[----:B------:R-:W-:Y:S02]  /*146c0*/  VIADD R12, R4, 0xffffffff ;  /* 0xffffffff040c7836 */ /* 0x000fe40000000000 */
[----:B------:R-:W-:Y:S05]  /*146d0*/  BRA.DIV UR4, `(.L_x_11007) ;  /* 0x0000001e04e47947 */ /* 0x000fea000b800000 */
[----:B------:R4:W0:Y:S02]  /*146e0*/  SHFL.IDX PT, R14, R3, R12, 0x1f ;  /* 0x00001f0c030e7589 */ /* 0x00082400000e0000 */
.L_x_11006:
[----:B---3--:R-:W-:Y:S01]  /*146f0*/  IABS R6, R17 ;  /* 0x0000001100067213 */ /* 0x008fe20000000000 */
[----:B0-----:R-:W-:Y:S01]  /*14700*/  IMAD R16, R14, R16, R7 ;  /* 0x000000100e107224 */ /* 0x001fe200078e0207 */
[----:B------:R-:W-:Y:S02]  /*14710*/  IADD3 R19, R4, R19, RZ ;  /* 0x0000001304137210 */ /* 0x000fe40007ffe0ff */
[----:B------:R-:W0:Y:S01]  /*14720*/  I2F.RP R8, R6 ;  /* 0x0000000600087306 */ /* 0x000e220000209400 */
[----:B------:R-:W-:Y:S01]  /*14730*/  IMAD.IADD R10, R5, 0x1, -R16 ;  /* 0x00000001050a7824 */ /* 0x000fe200078e0a10 */
[----:B------:R-:W-:-:S05]  /*14740*/  IABS R5, R17 ;  /* 0x0000001100057213 */ /* 0x000fca0000000000 */
[----:B------:R-:W-:Y:S01]  /*14750*/  IMAD.MOV R5, RZ, RZ, -R5 ;  /* 0x000000ffff057224 */ /* 0x000fe200078e0a05 */
[----:B0-----:R-:W2:Y:S02]  /*14760*/  MUFU.RCP R8, R8 ;  /* 0x0000000800087308 */ /* 0x001ea40000001000 */
[----:B--2---:R-:W-:-:S06]  /*14770*/  IADD3 R2, R8, 0xffffffe, RZ ;  /* 0x0ffffffe08027810 */ /* 0x004fcc0007ffe0ff */
[----:B----4-:R0:W2:Y:S02]  /*14780*/  F2I.FTZ.U32.TRUNC.NTZ R3, R2 ;  /* 0x0000000200037305 */ /* 0x0100a4000021f000 */
        /* <DEDUP_REMOVED lines=21> */
.L_x_11000:
[----:B------:R-:W-:Y:S01]  /*148e0*/  UMOV UR4, URZ ;  /* 0x0000003f00047c82 */ /* 0x000fe20008000000 */
[----:B------:R-:W-:Y:S01]  /*148f0*/  UMOV UR5, URZ ;  /* 0x0000003f00057c82 */ /* 0x000fe20008000000 */
[----:B------:R-:W-:Y:S01]  /*14900*/  ULDC UR6, c[0x0][0xc14] ;  /* 0x0003050000067ab9 */ /* 0x000fe20000000800 */
[----:B------:R-:W-:Y:S01]  /*14910*/  IMAD.MOV.U32 R16, RZ, RZ, R5 ;  /* 0x000000ffff107224 */ /* 0x000fe200078e0005 */
[----:B------:R-:W-:Y:S01]  /*14920*/  MOV R19, UR6 ;  /* 0x0000000600137c02 */ /* 0x000fe20008000f00 */
[----:B------:R-:W-:Y:S02]  /*14930*/  IMAD.U32 R17, RZ, RZ, UR4 ;  /* 0x00000004ff117e24 */ /* 0x000fe4000f8e00ff */
[----:B------:R-:W-:-:S07]  /*14940*/  IMAD.U32 R18, RZ, RZ, UR5 ;  /* 0x00000005ff127e24 */ /* 0x000fce000f8e00ff */
.L_x_11008:
        /* <DEDUP_REMOVED lines=10> */
.L_x_10927:
        /* <DEDUP_REMOVED lines=12> */
.L_x_11105:
[----:B------:R-:W-:Y:S05]  /*14ab0*/  BSYNC B0 ;  /* 0x0000000000007941 */ /* 0x000fea0003800000 */
.L_x_11010:
[----:B------:R-:W-:-:S03]  /*14ac0*/  UMOV UR4, 0xffffffff ;  /* 0xffffffff00047882 */ /* 0x000fc60000000000 */
[----:B------:R-:W-:Y:S05]  /*14ad0*/  BRA.DIV UR4, `(.L_x_11012) ;  /* 0x0000001e041c7947 */ /* 0x000fea000b800000 */
[----:B0-----:R-:W0:Y:S02]  /*14ae0*/  S2R R0, SR_TID.X ;  /* 0x0000000000007919 */ /* 0x001e240000002100 */
[----:B0-----:R-:W-:-:S04]  /*14af0*/  SHF.R.U32.HI R0, RZ, 0x5, R0 ;  /* 0x00000005ff007819 */ /* 0x001fc80000011600 */
[----:B------:R-:W-:-:S05]  /*14b00*/  LOP3.LUT R0, R0, 0x3, RZ, 0xc0, !PT ;  /* 0x0000000300007812 */ /* 0x000fca00078ec0ff */
[----:B------:R0:W2:Y:S02]  /*14b10*/  SHFL.IDX PT, R14, R0, RZ, 0x1f ;  /* 0x00001fff000e7589 */ /* 0x0000a400000e0000 */
.L_x_11108:
[----:B--2---:R-:W-:-:S13]  /*14b20*/  ISETP.NE.AND P0, PT, R14, RZ, PT ;  /* 0x000000ff0e00720c */ /* 0x004fda0003f05270 */
[----:B------:R-:W-:Y:S05]  /*14b30*/  @P0 BRA `(.L_x_10784) ;  /* 0x0000000000880947 */ /* 0x000fea0003800000 */
[----:B------:R-:W-:-:S03]  /*14b40*/  UMOV UR4, 0xffffffff ;  /* 0xffffffff00047882 */ /* 0x000fc60000000000 */
[----:B------:R-:W-:Y:S05]  /*14b50*/  BRA.DIV UR4, `(.L_x_11013) ;  /* 0x0000001e04307947 */ /* 0x000fea000b800000 */
[----:B------:R-:W-:-:S13]  /*14b60*/  ELECT P6, URZ, PT ;  /* 0x00000000003f782f */ /* 0x000fda00038c0000 */
.L_x_11111:
[----:B------:R-:W-:Y:S05]  /*14b70*/  @!P6 BRA `(.L_x_10784) ;  /* 0x000000000078e947 */ /* 0x000fea0003800000 */
[----:B0-----:R-:W2:Y:S02]  /*14b80*/  LDL.LU R0, [R1+0x1c] ;  /* 0x00001c0001007983 */ /* 0x001ea40000300800 */
[----:B--2---:R-:W-:-:S04]  /*14b90*/  LOP3.LUT R0, R0, 0x2, RZ, 0xfc, !PT ;  /* 0x0000000200007812 */ /* 0x004fc800078efcff */
[----:B------:R-:W-:-:S13]  /*14ba0*/  ISETP.NE.AND P2, PT, R0, 0x3, PT ;  /* 0x000000030000780c */ /* 0x000fda0003f45270 */
[----:B------:R-:W-:Y:S05]  /*14bb0*/  @!P2 BRA `(.L_x_11014) ;  /* 0x000000000004a947 */ /* 0x000fea0003800000 */
[----:B------:R-:W-:Y:S01]  /*14bc0*/  BPT.TRAP 0x1 ;  /* 0x000000040000795c */ /* 0x000fe20000300000 */
.L_x_11014:
[----:B------:R-:W-:Y:S01]  /*14bd0*/  VIADD R3, R9, 0x30840 ;  /* 0x0003084009037836 */ /* 0x000fe20000000000 */
[----:B------:R-:W-:Y:S02]  /*14be0*/  SHF.L.U32 R2, R24, 0x1f, RZ ;  /* 0x0000001f18027819 */ /* 0x000fe400000006ff */
[C---:B------:R-:W-:Y:S01]  /*14bf0*/  IADD3 R0, R22.reuse, 0x1, RZ ;  /* 0x0000000116007810 */ /* 0x040fe20007ffe0ff */
        /* <DEDUP_REMOVED lines=9> */
.L_x_11112:
[----:B------:R-:W2:Y:S02]  /*14c90*/  SYNCS.PHASECHK.TRANS64.TRYWAIT P0, [R3+URZ], R0 ;  /* 0x00000000030075a7 */ /* 0x000ea4000800017f */
[----:B--2---:R-:W-:Y:S05]  /*14ca0*/  @!P0 BRA `(.L_x_11016) ;  /* 0x0000001c00108947 */ /* 0x004fea0003800000 */
.L_x_11113:
[----:B------:R-:W-:Y:S05]  /*14cb0*/  @!P2 BRA `(.L_x_11017) ;  /* 0x000000000004a947 */ /* 0x000fea0003800000 */
[----:B------:R-:W-:Y:S01]  /*14cc0*/  BPT.TRAP 0x1 ;  /* 0x000000040000795c */ /* 0x000fe20000300000 */
.L_x_11017:
[----:B--2---:R-:W-:-:S04]  /*14cd0*/  VIADD R3, R9, 0x30860 ;  /* 0x0003086009037836 */ /* 0x004fc80000000000 */
[----:B------:R-:W-:-:S04]  /*14ce0*/  IMAD R5, R22, 0x8, R3 ;  /* 0x0000000816057824 */ /* 0x000fc800078e0203 */
[----:B------:R-:W2:Y:S02]  /*14cf0*/  SYNCS.PHASECHK.TRANS64.TRYWAIT P0, [R5+URZ], R2 ;  /* 0x00000002050075a7 */ /* 0x000ea4000800017f */
[----:B--2---:R-:W-:Y:S05]  /*14d00*/  @!P0 BRA `(.L_x_11018) ;  /* 0x0000001c000c8947 */ /* 0x004fea0003800000 */
.L_x_11114:
[----:B------:R-:W-:-:S07]  /*14d10*/  IMAD R3, R4, 0x8, R3 ;  /* 0x0000000804037824 */ /* 0x000fce00078e0203 */
.L_x_11019:
[----:B---3--:R3:W4:Y:S02]  /*14d20*/  SYNCS.PHASECHK.TRANS64.TRYWAIT P0, [R3+URZ], R0 ;  /* 0x00000000030075a7 */ /* 0x008724000800017f */
[----:B----4-:R-:W-:Y:S05]  /*14d30*/  @!P0 NANOSLEEP.SYNCS 0x989680 ;  /* 0x009896800000895d */ /* 0x010fea0003900000 */
[----:B------:R-:W4:Y:S02]  /*14d40*/  @!P0 SYNCS.PHASECHK.TRANS64 P0, [R3+URZ], R0 ;  /* 0x00000000030085a7 */ /* 0x000f24000800007f */
[----:B----4-:R-:W-:Y:S05]  /*14d50*/  @!P0 BRA `(.L_x_11019) ;  /* 0xfffffffc00f08947 */ /* 0x010fea000383ffff */
.L_x_10784:
[----:B------:R-:W-:Y:S05]  /*14d60*/  BSYNC B7 ;  /* 0x0000000000077941 */ /* 0x000fea0003800000 */
.L_x_10781:
[----:B------:R-:W-:Y:S05]  /*14d70*/  EXIT ;  /* 0x000000000000794d */ /* 0x000fea0003800000 */
.L_x_10802:
[----:B0-----:R0:W1:Y:S02]  /*14d80*/  SYNCS.PHASECHK.TRANS64.TRYWAIT P6, [R83+URZ+0x30890], R95 ;  /* 0x0308905f530075a7 */ /* 0x00106400080c017f */
[----:B-1----:R-:W-:Y:S05]  /*14d90*/  @!P6 NANOSLEEP.SYNCS 0x989680 ;  /* 0x009896800000e95d */ /* 0x002fea0003900000 */
[----:B------:R-:W1:Y:S02]  /*14da0*/  @!P6 SYNCS.PHASECHK.TRANS64 P6, [R83+URZ+0x30890], R95 ;  /* 0x0308905f5300e5a7 */ /* 0x000e6400080c007f */
[----:B-1----:R-:W-:Y:S05]  /*14db0*/  @!P6 BRA `(.L_x_10802) ;  /* 0xfffffffc00f0e947 */ /* 0x002fea000383ffff */
[----:B------:R-:W-:Y:S05]  /*14dc0*/  BRA `(.L_x_11020) ;  /* 0xfffffedc00707947 */ /* 0x000fea000383ffff */
.L_x_10822:
[----:B0-----:R0:W1:Y:S02]  /*14dd0*/  SYNCS.PHASECHK.TRANS64.TRYWAIT P5, [R83+URZ+0x30890], R95 ;  /* 0x0308905f530075a7 */ /* 0x00106400080a017f */
[----:B-1----:R-:W-:Y:S05]  /*14de0*/  @!P5 NANOSLEEP.SYNCS 0x989680 ;  /* 0x009896800000d95d */ /* 0x002fea0003900000 */
[----:B------:R-:W1:Y:S02]  /*14df0*/  @!P5 SYNCS.PHASECHK.TRANS64 P5, [R83+URZ+0x30890], R95 ;  /* 0x0308905f5300d5a7 */ /* 0x000e6400080a007f */
[----:B-1----:R-:W-:Y:S05]  /*14e00*/  @!P5 BRA `(.L_x_10822) ;  /* 0xfffffffc00f0d947 */ /* 0x002fea000383ffff */
[----:B------:R-:W-:Y:S05]  /*14e10*/  BRA `(.L_x_11021) ;  /* 0xfffffeec00e87947 */ /* 0x000fea000383ffff */
.L_x_10831:
[----:B-1----:R1:W2:Y:S02]  /*14e20*/  SYNCS.PHASECHK.TRANS64.TRYWAIT P4, [R83+URZ+0x30890], R95 ;  /* 0x0308905f530075a7 */ /* 0x0022a4000808017f */
[----:B--2---:R-:W-:Y:S05]  /*14e30*/  @!P4 NANOSLEEP.SYNCS 0x989680 ;  /* 0x009896800000c95d */ /* 0x004fea0003900000 */
[----:B------:R-:W2:Y:S02]  /*14e40*/  @!P4 SYNCS.PHASECHK.TRANS64 P4, [R83+URZ+0x30890], R95 ;  /* 0x0308905f5300c5a7 */ /* 0x000ea4000808007f */
[----:B--2---:R-:W-:Y:S05]  /*14e50*/  @!P4 BRA `(.L_x_10831) ;  /* 0xfffffffc00f0c947 */ /* 0x004fea000383ffff */
[----:B------:R-:W-:Y:S05]  /*14e60*/  BRA `(.L_x_11022) ;  /* 0xfffffefc00f87947 */ /* 0x000fea000383ffff */
.L_x_10837:
[----:B--2---:R2:W3:Y:S02]  /*14e70*/  SYNCS.PHASECHK.TRANS64.TRYWAIT P3, [R83+URZ+0x308b0], R95 ;  /* 0x0308b05f530075a7 */ /* 0x0044e4000806017f */
[----:B---3--:R-:W-:Y:S05]  /*14e80*/  @!P3 NANOSLEEP.SYNCS 0x989680 ;  /* 0x009896800000b95d */ /* 0x008fea0003900000 */
[----:B------:R-:W3:Y:S02]  /*14e90*/  @!P3 SYNCS.PHASECHK.TRANS64 P3, [R83+URZ+0x308b0], R95 ;  /* 0x0308b05f5300b5a7 */ /* 0x000ee4000806007f */
[----:B---3--:R-:W-:Y:S05]  /*14ea0*/  @!P3 BRA `(.L_x_10837) ;  /* 0xfffffffc00f0b947 */ /* 0x008fea000383ffff */
[----:B------:R-:W-:Y:S05]  /*14eb0*/  BRA `(.L_x_11023) ;  /* 0xffffff00008c7947 */ /* 0x000fea000383ffff */
.L_x_10845:
[----:B------:R-:W0:Y:S01]  /*14ec0*/  S2R R0, SR_TID.X ;  /* 0x0000000000007919 */ /* 0x000e220000002100 */
[----:B------:R-:W-:Y:S01]  /*14ed0*/  BSSY B0, `(.L_x_11024) ;  /* 0x000000c000007945 */ /* 0x000fe20003800000 */
[----:B------:R-:W-:Y:S02]  /*14ee0*/  IMAD.MOV.U32 R12, RZ, RZ, RZ ;  /* 0x000000ffff0c7224 */ /* 0x000fe400078e00ff */
[----:B------:R-:W-:Y:S02]  /*14ef0*/  IMAD.MOV.U32 R11, RZ, RZ, 0x1f ;  /* 0x0000001fff0b7424 */ /* 0x000fe400078e00ff */
[----:B------:R-:W-:Y:S01]  /*14f00*/  IMAD.MOV.U32 R15, RZ, RZ, -0x1 ;  /* 0xffffffffff0f7424 */ /* 0x000fe200078e00ff */
[----:B0-----:R-:W-:-:S04]  /*14f10*/  IADD3 R3, R0, -0x80, RZ ;  /* 0xffffff8000037810 */ /* 0x001fc80007ffe0ff */
[----:B------:R-:W-:-:S04]  /*14f20*/  SHF.R.S32.HI R0, RZ, 0x1f, R3 ;  /* 0x0000001fff007819 */ /* 0x000fc80000011403 */
[----:B------:R-:W-:-:S04]  /*14f30*/  LEA.HI R0, R0, R3, RZ, 0x7 ;  /* 0x0000000300007211 */ /* 0x000fc800078f38ff */
[----:B------:R-:W-:-:S05]  /*14f40*/  SHF.R.S32.HI R0, RZ, 0x7, R0 ;  /* 0x00000007ff007819 */ /* 0x000fca0000011400 */
[----:B------:R-:W-:-:S07]  /*14f50*/  IMAD.MOV.U32 R13, RZ, RZ, R0 ;  /* 0x000000ffff0d7224 */ /* 0x000fce00078e0000 */
[----:B-----5:R-:W-:Y:S05]  /*14f60*/  WARPSYNC.COLLECTIVE R15, `(.L_x_11025) ;  /* 0x000000000f087348 */ /* 0x020fea0003c00000 */
[----:B------:R0:W1:Y:S02]  /*14f70*/  SHFL.IDX P6, R14, R13, R12, R11 ;  /* 0x0000000c0d0e7389 */ /* 0x00006400000c000b */
[----:B01---5:R-:W-:Y:S01]  /*14f80*/  ENDCOLLECTIVE ;  /* 0x000000000000791b */ /* 0x023fe20003800000 */
.L_x_11025:
[----:B------:R-:W-:Y:S05]  /*14f90*/  BSYNC B0 ;  /* 0x0000000000007941 */ /* 0x000fea0003800000 */
.L_x_11024:
[----:B------:R0:W-:Y:S01]  /*14fa0*/  STL [R1+0x30], R14 ;  /* 0x0000300e01007387 */ /* 0x0001e20000100800 */
[----:B------:R-:W-:Y:S05]  /*14fb0*/  BRA `(.L_x_11026) ;  /* 0xffffff0400dc7947 */ /* 0x000fea000383ffff */
.L_x_10859:
        /* <DEDUP_REMOVED lines=8> */
.L_x_11028:
[----:B------:R-:W-:Y:S05]  /*15040*/  BSYNC B1 ;  /* 0x0000000000017941 */ /* 0x000fea0003800000 */
.L_x_11027:
[----:B------:R-:W-:Y:S05]  /*15050*/  BRA `(.L_x_11029) ;  /* 0xffffff0c00fc7947 */ /* 0x000fea000383ffff */
.L_x_10860:
        /* <DEDUP_REMOVED lines=8> */
.L_x_11031:
[----:B------:R-:W-:Y:S05]  /*150e0*/  BSYNC B1 ;  /* 0x0000000000017941 */ /* 0x000fea0003800000 */
.L_x_11030:
[----:B------:R-:W-:Y:S05]  /*150f0*/  BRA `(.L_x_11032) ;  /* 0xffffff0c00dc7947 */ /* 0x000fea000383ffff */
.L_x_10861:
        /* <DEDUP_REMOVED lines=8> */
.L_x_11034:
[----:B------:R-:W-:Y:S05]  /*15180*/  BSYNC B1 ;  /* 0x0000000000017941 */ /* 0x000fea0003800000 */
.L_x_11033:
[----:B------:R-:W-:Y:S05]  /*15190*/  BRA `(.L_x_11035) ;  /* 0xffffff0c00bc7947 */ /* 0x000fea000383ffff */
.L_x_10862:
        /* <DEDUP_REMOVED lines=8> */
.L_x_11037:
[----:B------:R-:W-:Y:S05]  /*15220*/  BSYNC B1 ;  /* 0x0000000000017941 */ /* 0x000fea0003800000 */
.L_x_11036:
[----:B------:R-:W-:Y:S05]  /*15230*/  BRA `(.L_x_11038) ;  /* 0xffffff0c009c7947 */ /* 0x000fea000383ffff */
.L_x_10864:
[----:B0-----:R0:W1:Y:S02]  /*15240*/  SYNCS.PHASECHK.TRANS64.TRYWAIT P1, [R2+URZ+0x30800], R27 ;  /* 0x0308001b020075a7 */ /* 0x001064000802017f */
[----:B-1----:R-:W-:Y:S05]  /*15250*/  @!P1 NANOSLEEP.SYNCS 0x989680 ;  /* 0x009896800000995d */ /* 0x002fea0003900000 */
[----:B------:R-:W1:Y:S02]  /*15260*/  @!P1 SYNCS.PHASECHK.TRANS64 P1, [R2+URZ+0x30800], R27 ;  /* 0x0308001b020095a7 */ /* 0x000e64000802007f */
[----:B-1----:R-:W-:Y:S05]  /*15270*/  @!P1 BRA `(.L_x_10864) ;  /* 0xfffffffc00f09947 */ /* 0x002fea000383ffff */
[----:B------:R-:W-:Y:S05]  /*15280*/  BRA `(.L_x_11039) ;  /* 0xffffff1000207947 */ /* 0x000fea000383ffff */
.L_x_10872:
        /* <DEDUP_REMOVED lines=8> */
.L_x_11041:
[----:B------:R-:W-:Y:S05]  /*15310*/  BSYNC B1 ;  /* 0x0000000000017941 */ /* 0x000fea0003800000 */
.L_x_11040:
[----:B------:R-:W-:Y:S05]  /*15320*/  BRA `(.L_x_11042) ;  /* 0xffffff1800fc7947 */ /* 0x000fea000383ffff */
.L_x_10873:
[----:B------:R-:W-:Y:S01]  /*15330*/  BSSY B1, `(.L_x_11043) ;  /* 0x0000008000017945 */ /* 0x000fe20003800000 */
[----:B------:R-:W-:Y:S01]  /*15340*/  MOV R13, R28 ;  /* 0x0000001c000d7202 */ /* 0x000fe20000000f00 */
[----:B------:R-:W-:Y:S02]  /*15350*/  IMAD.MOV.U32 R12, RZ, RZ, RZ ;  /* 0x000000ffff0c7224 */ /* 0x000fe400078e00ff */
[----:B------:R-:W-:Y:S02]  /*15360*/  IMAD.MOV.U32 R11, RZ, RZ, 0x1c1f ;  /* 0x00001c1fff0b7424 */ /* 0x000fe400078e00ff */
[----:B------:R-:W-:-:S07]  /*15370*/  IMAD.MOV.U32 R15, RZ, RZ, -0x1 ;  /* 0xffffffffff0f7424 */ /* 0x000fce00078e00ff */
[----:B-----5:R-:W-:Y:S05]  /*15380*/  WARPSYNC.COLLECTIVE R15, `(.L_x_11044) ;  /* 0x000000000f087348 */ /* 0x020fea0003c00000 */
[----:B------:R0:W1:Y:S02]  /*15390*/  SHFL.IDX P6, R14, R13, R12, R11 ;  /* 0x0000000c0d0e7389 */ /* 0x00006400000c000b */
[----:B01---5:R-:W-:Y:S01]  /*153a0*/  ENDCOLLECTIVE ;  /* 0x000000000000791b */ /* 0x023fe20003800000 */
.L_x_11044:
[----:B------:R-:W-:Y:S05]  /*153b0*/  BSYNC B1 ;  /* 0x0000000000017941 */ /* 0x000fea0003800000 */
.L_x_11043:
[----:B------:R-:W-:Y:S05]  /*153c0*/  BRA `(.L_x_11045) ;  /* 0xffffff1800e07947 */ /* 0x000fea000383ffff */
.L_x_10874:
        /* <DEDUP_REMOVED lines=8> */
.L_x_11047:
[----:B------:R-:W-:Y:S05]  /*15450*/  BSYNC B1 ;  /* 0x0000000000017941 */ /* 0x000fea0003800000 */
.L_x_11046:
[----:B------:R-:W-:Y:S05]  /*15460*/  BRA `(.L_x_11048) ;  /* 0xffffff1800c47947 */ /* 0x000fea000383ffff */
.L_x_10875:
        /* <DEDUP_REMOVED lines=8> */
.L_x_11050:
[----:B------:R-:W-:Y:S05]  /*154f0*/  BSYNC B1 ;  /* 0x0000000000017941 */ /* 0x000fea0003800000 */
.L_x_11049:
[----:B------:R-:W-:Y:S05]  /*15500*/  BRA `(.L_x_11051) ;  /* 0xffffff1800a87947 */ /* 0x000fea000383ffff */
.L_x_10877:
[----:B0-----:R0:W1:Y:S02]  /*15510*/  SYNCS.PHASECHK.TRANS64.TRYWAIT P1, [R2+URZ+0x30800], R9 ;  /* 0x03080009020075a7 */ /* 0x001064000802017f */
[----:B-1----:R-:W-:Y:S05]  /*15520*/  @!P1 NANOSLEEP.SYNCS 0x989680 ;  /* 0x009896800000995d */ /* 0x002fea0003900000 */
[----:B------:R-:W1:Y:S02]  /*15530*/  @!P1 SYNCS.PHASECHK.TRANS64 P1, [R2+URZ+0x30800], R9 ;  /* 0x03080009020095a7 */ /* 0x000e64000802007f */
[----:B-1----:R-:W-:Y:S05]  /*15540*/  @!P1 BRA `(.L_x_10877) ;  /* 0xfffffffc00f09947 */ /* 0x002fea000383ffff */
[----:B------:R-:W-:Y:S05]  /*15550*/  BRA `(.L_x_11052) ;  /* 0xffffff1c001c7947 */ /* 0x000fea000383ffff */
.L_x_10883:
[----:B--2---:R2:W4:Y:S02]  /*15560*/  SYNCS.PHASECHK.TRANS64.TRYWAIT P1, [R4+URZ+0x30830], R5 ;  /* 0x03083005040075a7 */ /* 0x004524000802017f */
[----:B----4-:R-:W-:Y:S05]  /*15570*/  @!P1 NANOSLEEP.SYNCS 0x989680 ;  /* 0x009896800000995d */ /* 0x010fea0003900000 */
[----:B------:R-:W4:Y:S02]  /*15580*/  @!P1 SYNCS.PHASECHK.TRANS64 P1, [R4+URZ+0x30830], R5 ;  /* 0x03083005040095a7 */ /* 0x000f24000802007f */
[----:B----4-:R-:W-:Y:S05]  /*15590*/  @!P1 BRA `(.L_x_10883) ;  /* 0xfffffffc00f09947 */ /* 0x010fea000383ffff */
[----:B------:R-:W-:Y:S05]  /*155a0*/  BRA `(.L_x_10882) ;  /* 0xffffff2800507947 */ /* 0x000fea000383ffff */
.L_x_10889:
[----:B-1----:R1:W2:Y:S02]  /*155b0*/  SYNCS.PHASECHK.TRANS64.TRYWAIT P3, [R0+URZ+0x30830], R3 ;  /* 0x03083003000075a7 */ /* 0x0022a4000806017f */
[----:B--2---:R-:W-:Y:S05]  /*155c0*/  @!P3 NANOSLEEP.SYNCS 0x989680 ;  /* 0x009896800000b95d */ /* 0x004fea0003900000 */
[----:B------:R-:W2:Y:S02]  /*155d0*/  @!P3 SYNCS.PHASECHK.TRANS64 P3, [R0+URZ+0x30830], R3 ;  /* 0x030830030000b5a7 */ /* 0x000ea4000806007f */
[----:B--2---:R-:W-:Y:S05]  /*155e0*/  @!P3 BRA `(.L_x_10889) ;  /* 0xfffffffc00f0b947 */ /* 0x004fea000383ffff */
[----:B------:R-:W-:Y:S05]  /*155f0*/  BRA `(.L_x_10888) ;  /* 0xffffff5800287947 */ /* 0x000fea000383ffff */
.L_x_10894:
[----:B-1----:R1:W2:Y:S02]  /*15600*/  SYNCS.PHASECHK.TRANS64.TRYWAIT P2, [R3+URZ+0x30850], R0 ;  /* 0x03085000030075a7 */ /* 0x0022a4000804017f */
[----:B--2---:R-:W-:Y:S05]  /*15610*/  @!P2 NANOSLEEP.SYNCS 0x989680 ;  /* 0x009896800000a95d */ /* 0x004fea0003900000 */
[----:B------:R-:W2:Y:S02]  /*15620*/  @!P2 SYNCS.PHASECHK.TRANS64 P2, [R3+URZ+0x30850], R0 ;  /* 0x030850000300a5a7 */ /* 0x000ea4000804007f */
[----:B--2---:R-:W-:Y:S05]  /*15630*/  @!P2 BRA `(.L_x_10894) ;  /* 0xfffffffc00f0a947 */ /* 0x004fea000383ffff */
[----:B------:R-:W-:Y:S05]  /*15640*/  BRA `(.L_x_10893) ;  /* 0xffffff5800fc7947 */ /* 0x000fea000383ffff */
.L_x_10899:
[----:B-1----:R1:W2:Y:S02]  /*15650*/  SYNCS.PHASECHK.TRANS64.TRYWAIT P0, [R12+URZ+0x30850], R5 ;  /* 0x030850050c0075a7 */ /* 0x0022a4000800017f */
[----:B--2---:R-:W-:Y:S05]  /*15660*/  @!P0 NANOSLEEP.SYNCS 0x989680 ;  /* 0x009896800000895d */ /* 0x004fea0003900000 */
[----:B------:R-:W2:Y:S02]  /*15670*/  @!P0 SYNCS.PHASECHK.TRANS64 P0, [R12+URZ+0x30850], R5 ;  /* 0x030850050c0085a7 */ /* 0x000ea4000800007f */
[----:B--2---:R-:W-:Y:S05]  /*15680*/  @!P0 BRA `(.L_x_10899) ;  /* 0xfffffffc00f08947 */ /* 0x004fea000383ffff */
[----:B------:R-:W-:Y:S05]  /*15690*/  BRA `(.L_x_10898) ;  /* 0xffffff8400707947 */ /* 0x000fea000383ffff */
.L_x_10931:
        /* <DEDUP_REMOVED lines=8> */
[----:B-1---5:R-:W-:Y:S05]  /*15720*/  WARPSYNC.COLLECTIVE R15, `(.L_x_11054) ;  /* 0x000000000f087348 */ /* 0x022fea0003c00000 */
[----:B------:R0:W2:Y:S02]  /*15730*/  SHFL.IDX P6, R14, R13, R12, R11 ;  /* 0x0000000c0d0e7389 */ /* 0x0000a400000c000b */
[----:B012--5:R-:W-:Y:S01]  /*15740*/  ENDCOLLECTIVE ;  /* 0x000000000000791b */ /* 0x027fe20003800000 */
.L_x_11054:
[----:B------:R-:W-:Y:S05]  /*15750*/  BSYNC B1 ;  /* 0x0000000000017941 */ /* 0x000fea0003800000 */
.L_x_11053:
[----:B------:R-:W-:Y:S05]  /*15760*/  BRA `(.L_x_11055) ;  /* 0xffffffbc00347947 */ /* 0x000fea000383ffff */
.L_x_10932:
[----:B------:R-:W-:Y:S01]  /*15770*/  BSSY B1, `(.L_x_11056) ;  /* 0x0000006000017945 */ /* 0x000fe20003800000 */
[----:B------:R-:W-:-:S07]  /*15780*/  IMAD.MOV.U32 R15, RZ, RZ, -0x1 ;  /* 0xffffffffff0f7424 */ /* 0x000fce00078e00ff */
[----:B-1---5:R-:W-:Y:S05]  /*15790*/  WARPSYNC.COLLECTIVE R15, `(.L_x_11057) ;  /* 0x000000000f0c7348 */ /* 0x022fea0003c00000 */
[----:B------:R-:W-:Y:S02]  /*157a0*/  ELECT P6, UR62, PT ;  /* 0x00000000003e782f */ /* 0x000fe400038c0000 */
[----:B------:R-:W-:Y:S01]  /*157b0*/  MOV R14, UR62 ;  /* 0x0000003e000e7c02 */ /* 0x000fe20008000f00 */
[----:B-1---5:R-:W-:Y:S10]  /*157c0*/  ENDCOLLECTIVE ;  /* 0x000000000000791b */ /* 0x022ff40003800000 */
.L_x_11057:
[----:B------:R-:W-:Y:S05]  /*157d0*/  BSYNC B1 ;  /* 0x0000000000017941 */ /* 0x000fea0003800000 */
.L_x_11056:
[----:B------:R-:W-:Y:S05]  /*157e0*/  BRA `(.L_x_11058) ;  /* 0xffffffbc00207947 */ /* 0x000fea000383ffff */
.L_x_10934:
[----:B0-----:R0:W2:Y:S02]  /*157f0*/  SYNCS.PHASECHK.TRANS64.TRYWAIT P0, [R6+URZ+0x30820], R7 ;  /* 0x03082007060075a7 */ /* 0x0010a4000800017f */
[----:B--2---:R-:W-:Y:S05]  /*15800*/  @!P0 NANOSLEEP.SYNCS 0x989680 ;  /* 0x009896800000895d */ /* 0x004fea0003900000 */
[----:B------:R-:W2:Y:S02]  /*15810*/  @!P0 SYNCS.PHASECHK.TRANS64 P0, [R6+URZ+0x30820], R7 ;  /* 0x03082007060085a7 */ /* 0x000ea4000800007f */
[----:B--2---:R-:W-:Y:S05]  /*15820*/  @!P0 BRA `(.L_x_10934) ;  /* 0xfffffffc00f08947 */ /* 0x004fea000383ffff */
[----:B------:R-:W-:Y:S05]  /*15830*/  BRA `(.L_x_11059) ;  /* 0xffffffbc003c7947 */ /* 0x000fea000383ffff */
.L_x_10937:
[----:B0-----:R0:W2:Y:S02]  /*15840*/  SYNCS.PHASECHK.TRANS64.TRYWAIT P0, [R7+URZ+0x308a0], R8 ;  /* 0x0308a008070075a7 */ /* 0x0010a4000800017f */
[----:B--2---:R-:W-:Y:S05]  /*15850*/  @!P0 NANOSLEEP.SYNCS 0x989680 ;  /* 0x009896800000895d */ /* 0x004fea0003900000 */
[----:B------:R-:W2:Y:S02]  /*15860*/  @!P0 SYNCS.PHASECHK.TRANS64 P0, [R7+URZ+0x308a0], R8 ;  /* 0x0308a008070085a7 */ /* 0x000ea4000800007f */
[----:B--2---:R-:W-:Y:S05]  /*15870*/  @!P0 BRA `(.L_x_10937) ;  /* 0xfffffffc00f08947 */ /* 0x004fea000383ffff */
[----:B------:R-:W-:Y:S05]  /*15880*/  BRA `(.L_x_11060) ;  /* 0xffffffbc00447947 */ /* 0x000fea000383ffff */
.L_x_10939:
[----:B--2---:R2:W3:Y:S02]  /*15890*/  SYNCS.PHASECHK.TRANS64.TRYWAIT P0, [R7+URZ+0x308c0], R8 ;  /* 0x0308c008070075a7 */ /* 0x0044e4000800017f */
[----:B---3--:R-:W-:Y:S05]  /*158a0*/  @!P0 NANOSLEEP.SYNCS 0x989680 ;  /* 0x009896800000895d */ /* 0x008fea0003900000 */
[----:B------:R-:W3:Y:S02]  /*158b0*/  @!P0 SYNCS.PHASECHK.TRANS64 P0, [R7+URZ+0x308c0], R8 ;  /* 0x0308c008070085a7 */ /* 0x000ee4000800007f */
[----:B---3--:R-:W-:Y:S05]  /*158c0*/  @!P0 BRA `(.L_x_10939) ;  /* 0xfffffffc00f08947 */ /* 0x008fea000383ffff */
[----:B------:R-:W-:Y:S05]  /*158d0*/  BRA `(.L_x_11061) ;  /* 0xffffffbc009c7947 */ /* 0x000fea000383ffff */
.L_x_10943:
[----:B0-----:R0:W2:Y:S02]  /*158e0*/  SYNCS.PHASECHK.TRANS64.TRYWAIT P0, [R7+URZ+0x308a0], R10 ;  /* 0x0308a00a070075a7 */ /* 0x0010a4000800017f */
[----:B--2---:R-:W-:Y:S05]  /*158f0*/  @!P0 NANOSLEEP.SYNCS 0x989680 ;  /* 0x009896800000895d */ /* 0x004fea0003900000 */
[----:B------:R-:W2:Y:S02]  /*15900*/  @!P0 SYNCS.PHASECHK.TRANS64 P0, [R7+URZ+0x308a0], R10 ;  /* 0x0308a00a070085a7 */ /* 0x000ea4000800007f */
[----:B--2---:R-:W-:Y:S05]  /*15910*/  @!P0 BRA `(.L_x_10943) ;  /* 0xfffffffc00f08947 */ /* 0x004fea000383ffff */
[----:B------:R-:W-:Y:S05]  /*15920*/  BRA `(.L_x_11062) ;  /* 0xffffffc0001c7947 */ /* 0x000fea000383ffff */
.L_x_10945:
[----:B--2---:R2:W3:Y:S02]  /*15930*/  SYNCS.PHASECHK.TRANS64.TRYWAIT P1, [R7+URZ+0x308c0], R10 ;  /* 0x0308c00a070075a7 */ /* 0x0044e4000802017f */
[----:B---3--:R-:W-:Y:S05]  /*15940*/  @!P1 NANOSLEEP.SYNCS 0x989680 ;  /* 0x009896800000995d */ /* 0x008fea0003900000 */
[----:B------:R-:W3:Y:S02]  /*15950*/  @!P1 SYNCS.PHASECHK.TRANS64 P1, [R7+URZ+0x308c0], R10 ;  /* 0x0308c00a070095a7 */ /* 0x000ee4000802007f */
[----:B---3--:R-:W-:Y:S05]  /*15960*/  @!P1 BRA `(.L_x_10945) ;  /* 0xfffffffc00f09947 */ /* 0x008fea000383ffff */
[----:B------:R-:W-:Y:S05]  /*15970*/  BRA `(.L_x_11063) ;  /* 0xffffffc000707947 */ /* 0x000fea000383ffff */
.L_x_10955:
        /* <DEDUP_REMOVED lines=8> */
[----:B-1----:R-:W-:Y:S05]  /*15a00*/  WARPSYNC.COLLECTIVE R15, `(.L_x_11065) ;  /* 0x000000000f087348 */ /* 0x002fea0003c00000 */
[----:B------:R0:W2:Y:S02]  /*15a10*/  SHFL.IDX P6, R14, R13, R12, R11 ;  /* 0x0000000c0d0e7389 */ /* 0x0000a400000c000b */
[----:B012---:R-:W-:Y:S01]  /*15a20*/  ENDCOLLECTIVE ;  /* 0x000000000000791b */ /* 0x007fe20003800000 */
.L_x_11065:
[----:B------:R-:W-:Y:S05]  /*15a30*/  BSYNC B0 ;  /* 0x0000000000007941 */ /* 0x000fea0003800000 */
.L_x_11064:
[----:B------:R-:W-:Y:S05]  /*15a40*/  BRA `(.L_x_11066) ;  /* 0xffffffc800a47947 */ /* 0x000fea000383ffff */
.L_x_10956:
[----:B------:R-:W-:Y:S01]  /*15a50*/  BSSY B0, `(.L_x_11067) ;  /* 0x0000006000007945 */ /* 0x000fe20003800000 */
[----:B------:R-:W-:-:S07]  /*15a60*/  IMAD.MOV.U32 R15, RZ, RZ, -0x1 ;  /* 0xffffffffff0f7424 */ /* 0x000fce00078e00ff */
[----:B-1----:R-:W-:Y:S05]  /*15a70*/  WARPSYNC.COLLECTIVE R15, `(.L_x_11068) ;  /* 0x000000000f0c7348 */ /* 0x002fea0003c00000 */
[----:B------:R-:W-:Y:S02]  /*15a80*/  ELECT P6, UR62, PT ;  /* 0x00000000003e782f */ /* 0x000fe400038c0000 */
[----:B------:R-:W-:Y:S01]  /*15a90*/  MOV R14, UR62 ;  /* 0x0000003e000e7c02 */ /* 0x000fe20008000f00 */
[----:B-1----:R-:W-:Y:S10]  /*15aa0*/  ENDCOLLECTIVE ;  /* 0x000000000000791b */ /* 0x002ff40003800000 */
.L_x_11068:
[----:B------:R-:W-:Y:S05]  /*15ab0*/  BSYNC B0 ;  /* 0x0000000000007941 */ /* 0x000fea0003800000 */
.L_x_11067:
[----:B------:R-:W-:Y:S05]  /*15ac0*/  BRA `(.L_x_11069) ;  /* 0xffffffc8009c7947 */ /* 0x000fea000383ffff */
.L_x_10959:
[----:B--2---:R2:W3:Y:S02]  /*15ad0*/  SYNCS.PHASECHK.TRANS64.TRYWAIT P0, [R5+URZ+0x30840], R4 ;  /* 0x03084004050075a7 */ /* 0x0044e4000800017f */
[----:B---3--:R-:W-:Y:S05]  /*15ae0*/  @!P0 NANOSLEEP.SYNCS 0x989680 ;  /* 0x009896800000895d */ /* 0x008fea0003900000 */
[----:B------:R-:W3:Y:S02]  /*15af0*/  @!P0 SYNCS.PHASECHK.TRANS64 P0, [R5+URZ+0x30840], R4 ;  /* 0x03084004050085a7 */ /* 0x000ee4000800007f */
[----:B---3--:R-:W-:Y:S05]  /*15b00*/  @!P0 BRA `(.L_x_10959) ;  /* 0xfffffffc00f08947 */ /* 0x008fea000383ffff */
[----:B------:R-:W-:Y:S05]  /*15b10*/  BRA `(.L_x_11070) ;  /* 0xffffffc800f07947 */ /* 0x000fea000383ffff */
.L_x_10962:
[----:B--2---:R2:W3:Y:S02]  /*15b20*/  SYNCS.PHASECHK.TRANS64.TRYWAIT P0, [R28+URZ+0x30820], R5 ;  /* 0x030820051c0075a7 */ /* 0x0044e4000800017f */
[----:B---3--:R-:W-:Y:S05]  /*15b30*/  @!P0 NANOSLEEP.SYNCS 0x989680 ;  /* 0x009896800000895d */ /* 0x008fea0003900000 */
[----:B------:R-:W3:Y:S02]  /*15b40*/  @!P0 SYNCS.PHASECHK.TRANS64 P0, [R28+URZ+0x30820], R5 ;  /* 0x030820051c0085a7 */ /* 0x000ee4000800007f */
[----:B---3--:R-:W-:Y:S05]  /*15b50*/  @!P0 BRA `(.L_x_10962) ;  /* 0xfffffffc00f08947 */ /* 0x008fea000383ffff */
[----:B------:R-:W-:Y:S05]  /*15b60*/  BRA `(.L_x_11071) ;  /* 0xffffffcc00b07947 */ /* 0x000fea000383ffff */
.L_x_10970:
[----:B0-----:R0:W2:Y:S02]  /*15b70*/  SYNCS.PHASECHK.TRANS64.TRYWAIT P0, [R3+URZ+0x30840], R2 ;  /* 0x03084002030075a7 */ /* 0x0010a4000800017f */
[----:B--2---:R-:W-:Y:S05]  /*15b80*/  @!P0 NANOSLEEP.SYNCS 0x989680 ;  /* 0x009896800000895d */ /* 0x004fea0003900000 */
[----:B------:R-:W2:Y:S02]  /*15b90*/  @!P0 SYNCS.PHASECHK.TRANS64 P0, [R3+URZ+0x30840], R2 ;  /* 0x03084002030085a7 */ /* 0x000ea4000800007f */
[----:B--2---:R-:W-:Y:S05]  /*15ba0*/  @!P0 BRA `(.L_x_10970) ;  /* 0xfffffffc00f08947 */ /* 0x004fea000383ffff */
[----:B------:R-:W-:Y:S05]  /*15bb0*/  BRA `(.L_x_11072) ;  /* 0xffffffd0005c7947 */ /* 0x000fea000383ffff */
.L_x_10972:
[----:B0-----:R0:W2:Y:S02]  /*15bc0*/  SYNCS.PHASECHK.TRANS64.TRYWAIT P0, [R2+URZ+0x60], R5 ;  /* 0x00006005020075a7 */ /* 0x0010a4000800017f */
[----:B--2---:R-:W-:Y:S05]  /*15bd0*/  @!P0 NANOSLEEP.SYNCS 0x989680 ;  /* 0x009896800000895d */ /* 0x004fea0003900000 */
[----:B------:R-:W2:Y:S02]  /*15be0*/  @!P0 SYNCS.PHASECHK.TRANS64 P0, [R2+URZ+0x60], R5 ;  /* 0x00006005020085a7 */ /* 0x000ea4000800007f */
[----:B--2---:R-:W-:Y:S05]  /*15bf0*/  @!P0 BRA `(.L_x_10972) ;  /* 0xfffffffc00f08947 */ /* 0x004fea000383ffff */
[----:B------:R-:W-:Y:S05]  /*15c00*/  BRA `(.L_x_11073) ;  /* 0xffffffd000c07947 */ /* 0x000fea000383ffff */
.L_x_10977:
[----:B---3--:R3:W4:Y:S02]  /*15c10*/  SYNCS.PHASECHK.TRANS64.TRYWAIT P0, [R3+URZ+0x30840], R2 ;  /* 0x03084002030075a7 */ /* 0x008724000800017f */
[----:B----4-:R-:W-:Y:S05]  /*15c20*/  @!P0 NANOSLEEP.SYNCS 0x989680 ;  /* 0x009896800000895d */ /* 0x010fea0003900000 */
[----:B------:R-:W4:Y:S02]  /*15c30*/  @!P0 SYNCS.PHASECHK.TRANS64 P0, [R3+URZ+0x30840], R2 ;  /* 0x03084002030085a7 */ /* 0x000f24000800007f */
[----:B----4-:R-:W-:Y:S05]  /*15c40*/  @!P0 BRA `(.L_x_10977) ;  /* 0xfffffffc00f08947 */ /* 0x010fea000383ffff */
[----:B------:R-:W-:Y:S05]  /*15c50*/  BRA `(.L_x_11074) ;  /* 0xffffffd400cc7947 */ /* 0x000fea000383ffff */
.L_x_10979:
[----:B0-----:R0:W2:Y:S02]  /*15c60*/  SYNCS.PHASECHK.TRANS64.TRYWAIT P1, [R3+URZ+0x60], R24 ;  /* 0x00006018030075a7 */ /* 0x0010a4000802017f */
[----:B--2---:R-:W-:Y:S05]  /*15c70*/  @!P1 NANOSLEEP.SYNCS 0x989680 ;  /* 0x009896800000995d */ /* 0x004fea0003900000 */
[----:B------:R-:W2:Y:S02]  /*15c80*/  @!P1 SYNCS.PHASECHK.TRANS64 P1, [R3+URZ+0x60], R24 ;  /* 0x00006018030095a7 */ /* 0x000ea4000802007f */
[----:B--2---:R-:W-:Y:S05]  /*15c90*/  @!P1 BRA `(.L_x_10979) ;  /* 0xfffffffc00f09947 */ /* 0x004fea000383ffff */
[----:B------:R-:W-:Y:S05]  /*15ca0*/  BRA `(.L_x_11075) ;  /* 0xffffffd800307947 */ /* 0x000fea000383ffff */
.L_x_10984:
[----:B--2---:R2:W3:Y:S02]  /*15cb0*/  SYNCS.PHASECHK.TRANS64.TRYWAIT P0, [R2+URZ+0x30840], R3 ;  /* 0x03084003020075a7 */ /* 0x0044e4000800017f */
[----:B---3--:R-:W-:Y:S05]  /*15cc0*/  @!P0 NANOSLEEP.SYNCS 0x989680 ;  /* 0x009896800000895d */ /* 0x008fea0003900000 */
[----:B------:R-:W3:Y:S02]  /*15cd0*/  @!P0 SYNCS.PHASECHK.TRANS64 P0, [R2+URZ+0x30840], R3 ;  /* 0x03084003020085a7 */ /* 0x000ee4000800007f */
[----:B---3--:R-:W-:Y:S05]  /*15ce0*/  @!P0 BRA `(.L_x_10984) ;  /* 0xfffffffc00f08947 */ /* 0x008fea000383ffff */
[----:B------:R-:W-:Y:S05]  /*15cf0*/  BRA `(.L_x_11076) ;  /* 0xffffffdc000c7947 */ /* 0x000fea000383ffff */
.L_x_10986:
[----:B0-----:R0:W2:Y:S02]  /*15d00*/  SYNCS.PHASECHK.TRANS64.TRYWAIT P1, [R2+URZ+0x60], R3 ;  /* 0x00006003020075a7 */ /* 0x0010a4000802017f */
[----:B--2---:R-:W-:Y:S05]  /*15d10*/  @!P1 NANOSLEEP.SYNCS 0x989680 ;  /* 0x009896800000995d */ /* 0x004fea0003900000 */
[----:B------:R-:W2:Y:S02]  /*15d20*/  @!P1 SYNCS.PHASECHK.TRANS64 P1, [R2+URZ+0x60], R3 ;  /* 0x00006003020095a7 */ /* 0x000ea4000802007f */
[----:B--2---:R-:W-:Y:S05]  /*15d30*/  @!P1 BRA `(.L_x_10986) ;  /* 0xfffffffc00f09947 */ /* 0x004fea000383ffff */
[----:B------:R-:W-:Y:S05]  /*15d40*/  BRA `(.L_x_11077) ;  /* 0xffffffdc00747947 */ /* 0x000fea000383ffff */
.L_x_10993:
[----:B---3--:R3:W4:Y:S02]  /*15d50*/  SYNCS.PHASECHK.TRANS64.TRYWAIT P0, [R3+URZ+0x30860], R2 ;  /* 0x03086002030075a7 */ /* 0x008724000800017f */
[----:B----4-:R-:W-:Y:S05]  /*15d60*/  @!P0 NANOSLEEP.SYNCS 0x989680 ;  /* 0x009896800000895d */ /* 0x010fea0003900000 */
[----:B------:R-:W4:Y:S02]  /*15d70*/  @!P0 SYNCS.PHASECHK.TRANS64 P0, [R3+URZ+0x30860], R2 ;  /* 0x03086002030085a7 */ /* 0x000f24000800007f */
[----:B----4-:R-:W-:Y:S05]  /*15d80*/  @!P0 BRA `(.L_x_10993) ;  /* 0xfffffffc00f08947 */ /* 0x010fea000383ffff */
[----:B------:R-:W-:Y:S05]  /*15d90*/  BRA `(.L_x_11078) ;  /* 0xffffffe000347947 */ /* 0x000fea000383ffff */
.L_x_10995:
[----:B------:R-:W-:Y:S01]  /*15da0*/  BSSY B0, `(.L_x_11079) ;  /* 0x0000008000007945 */ /* 0x000fe20003800000 */
[----:B0-----:R-:W-:Y:S01]  /*15db0*/  IMAD.MOV.U32 R13, RZ, RZ, R16 ;  /* 0x000000ffff0d7224 */ /* 0x001fe200078e0010 */
[----:B------:R-:W-:Y:S01]  /*15dc0*/  MOV R15, 0xffffffff ;  /* 0xffffffff000f7802 */ /* 0x000fe20000000f00 */
[----:B------:R-:W-:Y:S02]  /*15dd0*/  IMAD.MOV.U32 R12, RZ, RZ, RZ ;  /* 0x000000ffff0c7224 */ /* 0x000fe400078e00ff */
[----:B------:R-:W-:-:S07]  /*15de0*/  IMAD.MOV.U32 R11, RZ, RZ, 0x1f ;  /* 0x0000001fff0b7424 */ /* 0x000fce00078e00ff */
[----:B-12--5:R-:W-:Y:S05]  /*15df0*/  WARPSYNC.COLLECTIVE R15, `(.L_x_11080) ;  /* 0x000000000f087348 */ /* 0x026fea0003c00000 */
[----:B------:R0:W3:Y:S02]  /*15e00*/  SHFL.IDX P6, R14, R13, R12, R11 ;  /* 0x0000000c0d0e7389 */ /* 0x0000e400000c000b */
[----:B0123-5:R-:W-:Y:S01]  /*15e10*/  ENDCOLLECTIVE ;  /* 0x000000000000791b */ /* 0x02ffe20003800000 */
.L_x_11080:
[----:B------:R-:W-:Y:S05]  /*15e20*/  BSYNC B0 ;  /* 0x0000000000007941 */ /* 0x000fea0003800000 */
.L_x_11079:
        /* <DEDUP_REMOVED lines=8> */
.L_x_11081:
[----:B------:R-:W-:Y:S01]  /*15eb0*/  IMAD.MOV.U32 R4, RZ, RZ, R14 ;  /* 0x000000ffff047224 */ /* 0x000fe200078e000e */
[----:B------:R-:W-:Y:S06]  /*15ec0*/  BRA `(.L_x_11082) ;  /* 0xffffffe0007c7947 */ /* 0x000fec000383ffff */
.L_x_10998:
[----:B------:R-:W-:Y:S01]  /*15ed0*/  BSSY B0, `(.L_x_11083) ;  /* 0x0000008000007945 */ /* 0x000fe20003800000 */
[----:B0----5:R-:W-:Y:S01]  /*15ee0*/  IMAD.MOV.U32 R13, RZ, RZ, R2 ;  /* 0x000000ffff0d7224 */ /* 0x021fe200078e0002 */
[----:B------:R-:W-:Y:S01]  /*15ef0*/  MOV R15, 0xffffffff ;  /* 0xffffffff000f7802 */ /* 0x000fe20000000f00 */
[----:B------:R-:W-:Y:S02]  /*15f00*/  IMAD.MOV.U32 R12, RZ, RZ, 0x1 ;  /* 0x00000001ff0c7424 */ /* 0x000fe400078e00ff */
[----:B------:R-:W-:-:S07]  /*15f10*/  IMAD.MOV.U32 R11, RZ, RZ, RZ ;  /* 0x000000ffff0b7224 */ /* 0x000fce00078e00ff */
[----:B-1234-:R-:W-:Y:S05]  /*15f20*/  WARPSYNC.COLLECTIVE R15, `(.L_x_11084) ;  /* 0x000000000f087348 */ /* 0x01efea0003c00000 */
[----:B------:R0:W0:Y:S02]  /*15f30*/  SHFL.UP P6, R14, R13, R12, R11 ;  /* 0x0400000c0d0e7389 */ /* 0x00002400000c000b */
[----:B01234-:R-:W-:Y:S01]  /*15f40*/  ENDCOLLECTIVE ;  /* 0x000000000000791b */ /* 0x01ffe20003800000 */
.L_x_11084:
[----:B------:R-:W-:Y:S05]  /*15f50*/  BSYNC B0 ;  /* 0x0000000000007941 */ /* 0x000fea0003800000 */
.L_x_11083:
        /* <DEDUP_REMOVED lines=10> */
.L_x_11085:
        /* <DEDUP_REMOVED lines=8> */
.L_x_11086:
        /* <DEDUP_REMOVED lines=8> */
.L_x_11087:
        /* <DEDUP_REMOVED lines=8> */
.L_x_11088:
        /* <DEDUP_REMOVED lines=8> */
.L_x_11089:
[----:B------:R-:W-:Y:S05]  /*16200*/  BRA `(.L_x_11090) ;  /* 0xffffffe000387947 */ /* 0x000fea000383ffff */
.L_x_11003:
        /* <DEDUP_REMOVED lines=8> */
.L_x_11092:
[----:B------:R-:W-:Y:S05]  /*16290*/  BSYNC B0 ;  /* 0x0000000000007941 */ /* 0x000fea0003800000 */
.L_x_11091:
        /* <DEDUP_REMOVED lines=10> */
.L_x_11093:
        /* <DEDUP_REMOVED lines=8> */
.L_x_11094:
        /* <DEDUP_REMOVED lines=8> */
.L_x_11095:
        /* <DEDUP_REMOVED lines=8> */
.L_x_11096:
        /* <DEDUP_REMOVED lines=8> */
.L_x_11097:
[----:B------:R-:W-:Y:S05]  /*16540*/  BRA `(.L_x_11098) ;  /* 0xffffffe000147947 */ /* 0x000fea000383ffff */
.L_x_11005:
[----:B------:R-:W-:Y:S01]  /*16550*/  BSSY B0, `(.L_x_11099) ;  /* 0x0000006000007945 */ /* 0x000fe20003800000 */
[----:B------:R-:W-:Y:S01]  /*16560*/  PLOP3.LUT P6, PT, P6, PT, PT, 0x8, 0x0 ;  /* 0x000000000000781c */ /* 0x000fe200037ce170 */
[----:B------:R-:W-:-:S12]  /*16570*/  IMAD.MOV.U32 R15, RZ, RZ, -0x1 ;  /* 0xffffffffff0f7424 */ /* 0x000fd800078e00ff */
[----:B01----:R-:W-:Y:S05]  /*16580*/  WARPSYNC.COLLECTIVE R15, `(.L_x_11100) ;  /* 0x000000000f087348 */ /* 0x003fea0003c00000 */
[----:B------:R-:W-:Y:S01]  /*16590*/  VOTE.ANY R14, PT, P6 ;  /* 0x00000000000e7806 */ /* 0x000fe200030e0100 */
[----:B01----:R-:W-:Y:S06]  /*165a0*/  ENDCOLLECTIVE ;  /* 0x000000000000791b */ /* 0x003fec0003800000 */
.L_x_11100:
[----:B------:R-:W-:Y:S05]  /*165b0*/  BSYNC B0 ;  /* 0x0000000000007941 */ /* 0x000fea0003800000 */
.L_x_11099:
[----:B------:R-:W-:Y:S01]  /*165c0*/  MOV R6, R14 ;  /* 0x0000000e00067202 */ /* 0x000fe20000000f00 */
[----:B------:R-:W-:Y:S02]  /*165d0*/  IMAD.MOV.U32 R13, RZ, RZ, R2 ;  /* 0x000000ffff0d7224 */ /* 0x000fe400078e0002 */
[----:B------:R-:W-:Y:S01]  /*165e0*/  IMAD.MOV.U32 R11, RZ, RZ, 0x1f ;  /* 0x0000001fff0b7424 */ /* 0x000fe200078e00ff */
[----:B------:R-:W0:Y:S01]  /*165f0*/  POPC R4, R6 ;  /* 0x0000000600047309 */ /* 0x000e220000000000 */
[----:B------:R-:W-:Y:S02]  /*16600*/  IMAD.MOV.U32 R15, RZ, RZ, -0x1 ;  /* 0xffffffffff0f7424 */ /* 0x000fe400078e00ff */
[----:B0-----:R-:W-:-:S07]  /*16610*/  IMAD.MOV.U32 R12, RZ, RZ, R4 ;  /* 0x000000ffff0c7224 */ /* 0x001fce00078e0004 */
[----:B------:R-:W-:Y:S05]  /*16620*/  WARPSYNC.COLLECTIVE R15, `(.L_x_11101) ;  /* 0x000000000f087348 */ /* 0x000fea0003c00000 */
[----:B------:R0:W1:Y:S02]  /*16630*/  SHFL.IDX P6, R14, R13, R12, R11 ;  /* 0x0000000c0d0e7389 */ /* 0x00006400000c000b */
[----:B01----:R-:W-:Y:S01]  /*16640*/  ENDCOLLECTIVE ;  /* 0x000000000000791b */ /* 0x003fe20003800000 */
.L_x_11101:
[----:B------:R-:W-:Y:S01]  /*16650*/  MOV R17, R14 ;  /* 0x0000000e00117202 */ /* 0x000fe20000000f00 */
[----:B------:R-:W-:Y:S06]  /*16660*/  BRA `(.L_x_11102) ;  /* 0xffffffe000047947 */ /* 0x000fec000383ffff */
.L_x_11007:
[----:B------:R-:W-:Y:S01]  /*16670*/  BSSY B0, `(.L_x_11103) ;  /* 0x0000007000007945 */ /* 0x000fe20003800000 */
[----:B------:R-:W-:Y:S02]  /*16680*/  IMAD.MOV.U32 R13, RZ, RZ, R3 ;  /* 0x000000ffff0d7224 */ /* 0x000fe400078e0003 */
[----:B------:R-:W-:Y:S02]  /*16690*/  IMAD.MOV.U32 R11, RZ, RZ, 0x1f ;  /* 0x0000001fff0b7424 */ /* 0x000fe400078e00ff */
[----:B------:R-:W-:-:S07]  /*166a0*/  IMAD.MOV.U32 R15, RZ, RZ, -0x1 ;  /* 0xffffffffff0f7424 */ /* 0x000fce00078e00ff */
[----:B0123--:R-:W-:Y:S05]  /*166b0*/  WARPSYNC.COLLECTIVE R15, `(.L_x_11104) ;  /* 0x000000000f087348 */ /* 0x00ffea0003c00000 */
[----:B------:R4:W0:Y:S02]  /*166c0*/  SHFL.IDX P6, R14, R13, R12, R11 ;  /* 0x0000000c0d0e7389 */ /* 0x00082400000c000b */
[----:B01234-:R-:W-:Y:S01]  /*166d0*/  ENDCOLLECTIVE ;  /* 0x000000000000791b */ /* 0x01ffe20003800000 */
.L_x_11104:
[----:B------:R-:W-:Y:S05]  /*166e0*/  BSYNC B0 ;  /* 0x0000000000007941 */ /* 0x000fea0003800000 */
.L_x_11103:
[----:B------:R-:W-:Y:S05]  /*166f0*/  BRA `(.L_x_11006) ;  /* 0xffffffdc00fc7947 */ /* 0x000fea000383ffff */
.L_x_11011:
[----:B0-----:R0:W2:Y:S02]  /*16700*/  SYNCS.PHASECHK.TRANS64.TRYWAIT P0, [R9+URZ+0x30820], R0 ;  /* 0x03082000090075a7 */ /* 0x0010a4000800017f */
[----:B--2---:R-:W-:Y:S05]  /*16710*/  @!P0 NANOSLEEP.SYNCS 0x989680 ;  /* 0x009896800000895d */ /* 0x004fea0003900000 */
[----:B------:R-:W2:Y:S02]  /*16720*/  @!P0 SYNCS.PHASECHK.TRANS64 P0, [R9+URZ+0x30820], R0 ;  /* 0x03082000090085a7 */ /* 0x000ea4000800007f */
[----:B--2---:R-:W-:Y:S05]  /*16730*/  @!P0 BRA `(.L_x_11011) ;  /* 0xfffffffc00f08947 */ /* 0x004fea000383ffff */
[----:B------:R-:W-:Y:S05]  /*16740*/  BRA `(.L_x_11105) ;  /* 0xffffffe000d87947 */ /* 0x000fea000383ffff */
.L_x_11012:
[----:B------:R-:W2:Y:S01]  /*16750*/  S2R R2, SR_TID.X ;  /* 0x0000000000027919 */ /* 0x000ea20000002100 */
[----:B------:R-:W-:Y:S01]  /*16760*/  BSSY B0, `(.L_x_11106) ;  /* 0x000000a000007945 */ /* 0x000fe20003800000 */
[----:B------:R-:W-:Y:S01]  /*16770*/  MOV R12, RZ ;  /* 0x000000ff000c7202 */ /* 0x000fe20000000f00 */
        /* <DEDUP_REMOVED lines=8> */
.L_x_11107:
[----:B------:R-:W-:Y:S05]  /*16800*/  BSYNC B0 ;  /* 0x0000000000007941 */ /* 0x000fea0003800000 */
.L_x_11106:
[----:B------:R-:W-:Y:S05]  /*16810*/  BRA `(.L_x_11108) ;  /* 0xffffffe000c07947 */ /* 0x000fea000383ffff */
.L_x_11013:
[----:B------:R-:W-:Y:S01]  /*16820*/  BSSY B0, `(.L_x_11109) ;  /* 0x0000006000007945 */ /* 0x000fe20003800000 */
[----:B------:R-:W-:-:S07]  /*16830*/  IMAD.MOV.U32 R15, RZ, RZ, -0x1 ;  /* 0xffffffffff0f7424 */ /* 0x000fce00078e00ff */
[----:B01----:R-:W-:Y:S05]  /*16840*/  WARPSYNC.COLLECTIVE R15, `(.L_x_11110) ;  /* 0x000000000f0c7348 */ /* 0x003fea0003c00000 */
[----:B------:R-:W-:Y:S02]  /*16850*/  ELECT P6, UR62, PT ;  /* 0x00000000003e782f */ /* 0x000fe400038c0000 */
[----:B------:R-:W-:Y:S01]  /*16860*/  MOV R14, UR62 ;  /* 0x0000003e000e7c02 */ /* 0x000fe20008000f00 */
[----:B01----:R-:W-:Y:S10]  /*16870*/  ENDCOLLECTIVE ;  /* 0x000000000000791b */ /* 0x003ff40003800000 */
.L_x_11110:
[----:B------:R-:W-:Y:S05]  /*16880*/  BSYNC B0 ;  /* 0x0000000000007941 */ /* 0x000fea0003800000 */
.L_x_11109:
[----:B------:R-:W-:Y:S05]  /*16890*/  BRA `(.L_x_11111) ;  /* 0xffffffe000b47947 */ /* 0x000fea000383ffff */
.L_x_11015:
[----:B0-----:R0:W2:Y:S02]  /*168a0*/  SYNCS.PHASECHK.TRANS64.TRYWAIT P0, [R7+URZ], R2 ;  /* 0x00000002070075a7 */ /* 0x0010a4000800017f */
[----:B--2---:R-:W-:Y:S05]  /*168b0*/  @!P0 NANOSLEEP.SYNCS 0x989680 ;  /* 0x009896800000895d */ /* 0x004fea0003900000 */
[----:B------:R-:W2:Y:S02]  /*168c0*/  @!P0 SYNCS.PHASECHK.TRANS64 P0, [R7+URZ], R2 ;  /* 0x00000002070085a7 */ /* 0x000ea4000800007f */
[----:B--2---:R-:W-:Y:S05]  /*168d0*/  @!P0 BRA `(.L_x_11015) ;  /* 0xfffffffc00f08947 */ /* 0x004fea000383ffff */
[----:B------:R-:W-:Y:S05]  /*168e0*/  BRA `(.L_x_11112) ;  /* 0xffffffe000e87947 */ /* 0x000fea000383ffff */
.L_x_11016:
[----:B--2---:R2:W3:Y:S02]  /*168f0*/  SYNCS.PHASECHK.TRANS64.TRYWAIT P0, [R3+URZ], R0 ;  /* 0x00000000030075a7 */ /* 0x0044e4000800017f */
[----:B---3--:R-:W-:Y:S05]  /*16900*/  @!P0 NANOSLEEP.SYNCS 0x989680 ;  /* 0x009896800000895d */ /* 0x008fea0003900000 */
[----:B------:R-:W3:Y:S02]  /*16910*/  @!P0 SYNCS.PHASECHK.TRANS64 P0, [R3+URZ], R0 ;  /* 0x00000000030085a7 */ /* 0x000ee4000800007f */
[----:B---3--:R-:W-:Y:S05]  /*16920*/  @!P0 BRA `(.L_x_11016) ;  /* 0xfffffffc00f08947 */ /* 0x008fea000383ffff */
[----:B------:R-:W-:Y:S05]  /*16930*/  BRA `(.L_x_11113) ;  /* 0xffffffe000dc7947 */ /* 0x000fea000383ffff */
.L_x_11018:
[----:B--2---:R2:W3:Y:S02]  /*16940*/  SYNCS.PHASECHK.TRANS64.TRYWAIT P0, [R5+URZ], R2 ;  /* 0x00000002050075a7 */ /* 0x0044e4000800017f */
[----:B---3--:R-:W-:Y:S05]  /*16950*/  @!P0 NANOSLEEP.SYNCS 0x989680 ;  /* 0x009896800000895d */ /* 0x008fea0003900000 */
[----:B------:R-:W3:Y:S02]  /*16960*/  @!P0 SYNCS.PHASECHK.TRANS64 P0, [R5+URZ], R2 ;  /* 0x00000002050085a7 */ /* 0x000ee4000800007f */
[----:B---3--:R-:W-:Y:S05]  /*16970*/  @!P0 BRA `(.L_x_11018) ;  /* 0xfffffffc00f08947 */ /* 0x008fea000383ffff */
[----:B------:R-:W-:Y:S05]  /*16980*/  BRA `(.L_x_11114) ;  /* 0xffffffe000e07947 */ /* 0x000fea000383ffff */
.L_x_11115:
        /* <DEDUP_REMOVED lines=15> */
.L_x_12790:


//--------------------- .text._ZN7cutlass13device_kernelIN5flash11enable_sm90INS1_16FlashAttnFwdSm90INS1_25CollectiveMainloopFwdSm90ILi2EN4cute5tupleIJNS5_1CILi1EEES8_S8_EEENS6_IJNS7_ILi192EEENS7_ILi128EEENS7_ILi64EEEEEELi64ENS_6half_tEfNS_4arch4Sm90ELb0ELb1ELb0ELb0ELb0ELb0ELb0ELb1ELb1ELb0ELb0ELb0EEENS1_21CollectiveEpilogueFwdINS6_IJSA_SC_SB_EEES9_SE_SG_Li384ELb0ELb0ELb0ELb0EEENS1_30DynamicPersistentTileSchedulerILi384ELi32ELb0ELb0ELb1EEEEEEEEEvNT_6ParamsE --------------------------
	.section	.text._ZN7cutlass13device_kernelIN5flash11enable_sm90INS1_16FlashAttnFwdSm90INS1_25CollectiveMainloopFwdSm90ILi2EN4cute5tupleIJNS5_1CILi1EEES8_S8_EEENS6_IJNS7_ILi192EEENS7_ILi128EEENS7_ILi64EEEEEELi64ENS_6half_tEfNS_4arch4Sm90ELb0ELb1ELb0ELb0ELb0ELb0ELb0ELb1ELb1ELb0ELb0ELb0EEENS1_21CollectiveEpilogueFwdINS6_IJSA_SC_SB_EEES9_SE_SG_Li384ELb0ELb0ELb0ELb0EEENS1_30DynamicPersistentTileSchedulerILi384ELi32ELb0ELb0ELb1EEEEEEEEEvNT_6ParamsE,"ax",@progbits
	.align	128
.text._ZN7cutlass13device_kernelIN5flash11enable_sm90INS1_16FlashAttnFwdSm90INS1_25CollectiveMainloopFwdSm90ILi2EN4cute5tupleIJNS5_1CILi1EEES8_S8_EEENS6_IJNS7_ILi192EEENS7_ILi128EEENS7_ILi64EEEEEELi64ENS_6half_tEfNS_4arch4Sm90ELb0ELb1ELb0ELb0ELb0ELb0ELb0ELb1ELb1ELb0ELb0ELb0EEENS1_21CollectiveEpilogueFwdINS6_IJSA_SC_SB_EEES9_SE_SG_Li384ELb0ELb0ELb0ELb0EEENS1_30DynamicPersistentTileSchedulerILi384ELi32ELb0ELb0ELb1EEEEEEEEEvNT_6ParamsE:
        .type           _ZN7cutlass13device_kernelIN5flash11enable_sm90INS1_16FlashAttnFwdSm90INS1_25CollectiveMainloopFwdSm90ILi2EN4cute5tupleIJNS5_1CILi1EEES8_S8_EEENS6_IJNS7_ILi192EEENS7_ILi128EEENS7_ILi64EEEEEELi64ENS_6half_tEfNS_4arch4Sm90ELb0ELb1ELb0ELb0ELb0ELb0ELb0ELb1ELb1ELb0ELb0ELb0EEENS1_21CollectiveEpilogueFwdINS6_IJSA_SC_SB_EEES9_SE_SG_Li384ELb0ELb0ELb0ELb0EEENS1_30DynamicPersistentTileSchedulerILi384ELi32ELb0ELb0ELb1EEEEEEEEEvNT_6ParamsE,@function
        .size           _ZN7cutlass13device_kernelIN5flash11enable_sm90INS1_16FlashAttnFwdSm90INS1_25CollectiveMainloopFwdSm90ILi2EN4cute5tupleIJNS5_1CILi1EEES8_S8_EEENS6_IJNS7_ILi192EEENS7_ILi128EEENS7_ILi64EEEEEELi64ENS_6half_tEfNS_4arch4Sm90ELb0ELb1ELb0ELb0ELb0ELb0ELb0ELb1ELb1ELb0ELb0ELb0EEENS1_21CollectiveEpilogueFwdINS6_IJSA_SC_SB_EEES9_SE_SG_Li384ELb0ELb0ELb0ELb0EEENS1_30DynamicPersistentTileSchedulerILi384ELi32ELb0ELb0ELb1EEEEEEEEEvNT_6ParamsE,(.L_x_12791 - _ZN7cutlass13device_kernelIN5flash11enable_sm90INS1_16FlashAttnFwdSm90INS1_25CollectiveMainloopFwdSm90ILi2EN4cute5tupleIJNS5_1CILi1EEES8_S8_EEENS6_IJNS7_ILi192EEENS7_ILi128EEENS7_ILi64EEEEEELi64ENS_6half_tEfNS_4arch4Sm90ELb0ELb1ELb0ELb0ELb0ELb0ELb0ELb1ELb1ELb0ELb0ELb0EEENS1_21CollectiveEpilogueFwdINS6_IJSA_SC_SB_EEES9_SE_SG_Li384ELb0ELb0ELb0ELb0EEENS1_30DynamicPersistentTileSchedulerILi384ELi32ELb0ELb0ELb1EEEEEEEEEvNT_6ParamsE)
        .other          _ZN7cutlass13device_kernelIN5flash11enable_sm90INS1_16FlashAttnFwdSm90INS1_25CollectiveMainloopFwdSm90ILi2EN4cute5tupleIJNS5_1CILi1EEES8_S8_EEENS6_IJNS7_ILi192EEENS7_ILi128EEENS7_ILi64EEEEEELi64ENS_6half_tEfNS_4arch4Sm90ELb0ELb1ELb0ELb0ELb0ELb0ELb0ELb1ELb1ELb0ELb0ELb0EEENS1_21CollectiveEpilogueFwdINS6_IJSA_SC_SB_EEES9_SE_SG_Li384ELb0ELb0ELb0ELb0EEENS1_30DynamicPersistentTileSchedulerILi384ELi32ELb0ELb0ELb1EEEEEEEEEvNT_6ParamsE,@"STO_CUDA_ENTRY STV_DEFAULT"
_ZN7cutlass13device_kernelIN5flash11enable_sm90INS1_16FlashAttnFwdSm90INS1_25CollectiveMainloopFwdSm90ILi2EN4cute5tupleIJNS5_1CILi1EEES8_S8_EEENS6_IJNS7_ILi192EEENS7_ILi128EEENS7_ILi64EEEEEELi64ENS_6half_tEfNS_4arch4Sm90ELb0ELb1ELb0ELb0ELb0ELb0ELb0ELb1ELb1ELb0ELb0ELb0EEENS1_21CollectiveEpilogueFwdINS6_IJSA_SC_SB_EEES9_SE_SG_Li384ELb0ELb0ELb0ELb0EEENS1_30DynamicPersistentTileSchedulerILi384ELi32ELb0ELb0ELb1EEEEEEEEEvNT_6ParamsE:
        /* <DEDUP_REMOVED lines=23> */
.L_x_11117:
[----:B------:R-:W-:Y:S05]  /*0170*/  BSYNC B0 ;  /* 0x0000000000007941 */ /* 0x000fea0003800000 */
.L_x_11116:
        /* <DEDUP_REMOVED lines=37> */
.L_x_11118:
        /* <DEDUP_REMOVED lines=22> */
.L_x_11119:
        /* <DEDUP_REMOVED lines=18> */
.L_x_11120:
        /* <DEDUP_REMOVED lines=22> */
.L_x_11121:
        /* <DEDUP_REMOVED lines=22> */
.L_x_11122:
        /* <DEDUP_REMOVED lines=8> */
.L_x_11124:
        /* <DEDUP_REMOVED lines=16> */
[----:B------:R-:W-:Y:S02]  /*0a90*/  ULOP3.LUT UR46, UR38, 0x1, URZ, 0xfc, !UPT ;  /* 0x00000001262e7892 */ /* 0x000fe4000f8efc3f */
[----:B------:R-:W-:Y:S01]  /*0aa0*/  SHF.R.S32.HI R3, RZ, 0x1f, R0 ;  /* 0x0000001fff037819 */ /* 0x000fe20000011400 */
[----:B------:R-:W-:Y:S01]  /*0ab0*/  UMOV UR36, URZ ;  /* 0x0000003f00247c82 */ /* 0x000fe20008000000 */
[----:B------:R-:W-:Y:S01]  /*0ac0*/  UMOV UR37, URZ ;  /* 0x0000003f00257c82 */ /* 0x000fe20008000000 */
[----:B------:R-:W-:Y:S01]  /*0ad0*/  UMOV UR39, URZ ;  /* 0x0000003f00277c82 */ /* 0x000fe20008000000 */
[----:B------:R-:W-:Y:S01]  /*0ae0*/  LEA.HI R4, R3, R0, RZ, 0x7 ;  /* 0x0000000003047211 */ /* 0x000fe200078f38ff */
[----:B------:R-:W2:Y:S03]  /*0af0*/  S2UR UR6, SR_SWINHI ;  /* 0x00000000000679c3 */ /* 0x000ea60000002f00 */
[----:B------:R-:W-:-:S02]  /*0b00*/  LOP3.LUT R5, R4, 0xffffff80, RZ, 0xc0, !PT ;  /* 0xffffff8004057812 */ /* 0x000fc400078ec0ff */
[----:B------:R-:W-:-:S03]  /*0b10*/  SHF.R.S32.HI R4, RZ, 0x7, R4 ;  /* 0x00000007ff047819 */ /* 0x000fc60000011404 */
[----:B------:R-:W-:Y:S01]  /*0b20*/  IMAD.IADD R17, R0, 0x1, -R5 ;  /* 0x0000000100117824 */ /* 0x000fe200078e0a05 */
[CC--:B------:R-:W-:Y:S02]  /*0b30*/  LEA.HI R5, R3.reuse, R0.reuse, RZ, 0x4 ;  /* 0x0000000003057211 */ /* 0x0c0fe400078f20ff */
[----:B------:R-:W-:Y:S02]  /*0b40*/  LEA.HI R3, R3, R0, RZ, 0x5 ;  /* 0x0000000003037211 */ /* 0x000fe400078f28ff */
[----:B------:R-:W-:Y:S02]  /*0b50*/  SHF.R.S32.HI R8, RZ, 0x1f, R17 ;  /* 0x0000001fff087819 */ /* 0x000fe40000011411 */
[C---:B------:R-:W-:Y:S01]  /*0b60*/  LOP3.LUT R7, R5.reuse, 0x3fffff0, RZ, 0xc0, !PT ;  /* 0x03fffff005077812 */ /* 0x040fe200078ec0ff */
[----:B-1----:R-:W-:Y:S01]  /*0b70*/  ULEA UR40, UR4, UR40, 0x18 ;  /* 0x0000002804287291 */ /* 0x002fe2000f8ec03f */
[----:B------:R-:W-:Y:S02]  /*0b80*/  SHF.R.S32.HI R6, RZ, 0x4, R5 ;  /* 0x00000004ff067819 */ /* 0x000fe40000011405 */
[----:B------:R-:W-:Y:S01]  /*0b90*/  LEA.HI R9, R8, R17, RZ, 0x2 ;  /* 0x0000001108097211 */ /* 0x000fe200078f10ff */
[----:B------:R-:W-:Y:S01]  /*0ba0*/  IMAD.IADD R7, R0, 0x1, -R7 ;  /* 0x0000000100077824 */ /* 0x000fe200078e0a07 */
[----:B------:R-:W-:-:S02]  /*0bb0*/  LEA.HI R5, R5, R6, RZ, 0x1 ;  /* 0x0000000605057211 */ /* 0x000fc400078f08ff */
[----:B------:R-:W-:Y:S01]  /*0bc0*/  SHF.R.S32.HI R0, RZ, 0x5, R3 ;  /* 0x00000005ff007819 */ /* 0x000fe20000011403 */
[----:B------:R-:W-:Y:S01]  /*0bd0*/  UMOV UR4, UR40 ;  /* 0x0000002800047c82 */ /* 0x000fe20008000000 */
[----:B--2---:R-:W-:Y:S01]  /*0be0*/  UMOV UR5, UR6 ;  /* 0x0000000600057c82 */ /* 0x004fe20008000000 */
[--C-:B------:R-:W-:Y:S01]  /*0bf0*/  SHF.R.S32.HI R3, RZ, 0x2, R9.reuse ;  /* 0x00000002ff037819 */ /* 0x100fe20000011409 */
[----:B------:R-:W-:Y:S01]  /*0c00*/  IMAD.U32 R22, RZ, RZ, UR4 ;  /* 0x00000004ff167e24 */ /* 0x000fe2000f8e00ff */
[----:B------:R-:W-:Y:S01]  /*0c10*/  SHF.R.S32.HI R10, RZ, 0x1f, R9 ;  /* 0x0000001fff0a7819 */ /* 0x000fe20000011409 */
[----:B------:R-:W-:Y:S01]  /*0c20*/  IMAD R12, R0, 0x10, R7 ;  /* 0x00000010000c7824 */ /* 0x000fe200078e0207 */
[----:B------:R-:W-:Y:S01]  /*0c30*/  LOP3.LUT R5, R5, 0x1ffffffe, RZ, 0xc0, !PT ;  /* 0x1ffffffe05057812 */ /* 0x000fe200078ec0ff */
[----:B------:R-:W-:Y:S01]  /*0c40*/  IMAD.HI R0, R4, 0x55555556, RZ ;  /* 0x5555555604007827 */ /* 0x000fe200078e02ff */
[----:B------:R-:W-:Y:S01]  /*0c50*/  LEA.HI R10, R10, R3, RZ, 0x3 ;  /* 0x000000030a0a7211 */ /* 0x000fe200078f18ff */
[----:B------:R-:W-:Y:S01]  /*0c60*/  UMOV UR4, UR7 ;  /* 0x0000000700047c82 */ /* 0x000fe20008000000 */
[----:B------:R-:W-:Y:S01]  /*0c70*/  LEA.HI R8, R8, R17, RZ, 0x5 ;  /* 0x0000001108087211 */ /* 0x000fe200078f28ff */
[----:B------:R-:W-:Y:S01]  /*0c80*/  IMAD.IADD R5, R6, 0x1, -R5 ;  /* 0x0000000106057824 */ /* 0x000fe200078e0a05 */
[----:B------:R-:W-:Y:S01]  /*0c90*/  LOP3.LUT R10, R10, 0xfffffff8, RZ, 0xc0, !PT ;  /* 0xfffffff80a0a7812 */ /* 0x000fe200078ec0ff */
[----:B------:R-:W-:Y:S01]  /*0ca0*/  IMAD.U32 R23, RZ, RZ, UR5 ;  /* 0x00000005ff177e24 */ /* 0x000fe2000f8e00ff */
[----:B------:R-:W-:Y:S01]  /*0cb0*/  SHF.R.S32.HI R8, RZ, 0x5, R8 ;  /* 0x00000005ff087819 */ /* 0x000fe20000011408 */
[----:B------:R-:W-:Y:S01]  /*0cc0*/  IMAD R12, R12, 0x8, R5 ;  /* 0x000000080c0c7824 */ /* 0x000fe200078e0205 */
[----:B------:R-:W-:Y:S01]  /*0cd0*/  LEA.HI R5, R0, R0, RZ, 0x1 ;  /* 0x0000000000057211 */ /* 0x000fe200078f08ff */
[----:B------:R-:W-:Y:S01]  /*0ce0*/  IMAD.IADD R7, R3, 0x1, -R10 ;  /* 0x0000000103077824 */ /* 0x000fe200078e0a0a */
[----:B------:R-:W-:Y:S01]  /*0cf0*/  LOP3.LUT R0, R9, 0x7ffffffc, RZ, 0xc0, !PT ;  /* 0x7ffffffc09007812 */ /* 0x000fe200078ec0ff */
[----:B------:R-:W-:-:S02]  /*0d00*/  IMAD.SHL.U32 R3, R12, 0x8, RZ ;  /* 0x000000080c037824 */ /* 0x000fc400078e00ff */
[----:B------:R-:W-:Y:S02]  /*0d10*/  IMAD R5, R5, -0x3, R4 ;  /* 0xfffffffd05057824 */ /* 0x000fe400078e0204 */
[----:B------:R-:W-:Y:S02]  /*0d20*/  IMAD R8, R8, 0x10, R7 ;  /* 0x0000001008087824 */ /* 0x000fe400078e0207 */
[----:B------:R-:W-:Y:S02]  /*0d30*/  IMAD.IADD R17, R17, 0x1, -R0 ;  /* 0x0000000111117824 */ /* 0x000fe400078e0a00 */
[----:B------:R-:W-:-:S04]  /*0d40*/  IMAD.WIDE R22, R3, 0x2, R22 ;  /* 0x0000000203167825 */ /* 0x000fc800078e0216 */
[----:B------:R-:W-:-:S07]  /*0d50*/  IMAD R18, R5, 0x40, R8 ;  /* 0x0000004005127824 */ /* 0x000fce00078e0208 */
.L_x_11217:
        /* <DEDUP_REMOVED lines=20> */
.L_x_11125:
[----:B------:R-:W-:Y:S01]  /*0ea0*/  ULDC UR6, c[0x0][0xdc4] ;  /* 0x0003710000067ab9 */ /* 0x000fe20000000800 */
[----:B------:R-:W-:Y:S01]  /*0eb0*/  UMOV UR48, UR7 ;  /* 0x0000000700307c82 */ /* 0x000fe20008000000 */
[----:B------:R-:W-:-:S11]  /*0ec0*/  UISETP.NE.AND UP0, UPT, UR6, 0x1, UPT ;  /* 0x000000010600788c */ /* 0x000fd6000bf05270 */
[----:B------:R-:W-:Y:S02]  /*0ed0*/  @UP0 ULDC.64 UR10, c[0x0][0xdc8] ;  /* 0x00037200000a0ab9 */ /* 0x000fe40000000a00 */
[----:B------:R-:W-:-:S04]  /*0ee0*/  UIMAD.WIDE.U32 UR4, UR7, UR10, URZ ;  /* 0x0000000a070472a5 */ /* 0x000fc8000f8e003f */
[----:B------:R-:W-:-:S04]  /*0ef0*/  @UP0 USHF.R.U32.HI UR48, URZ, UR11, UR5 ;  /* 0x0000000b3f300299 */ /* 0x000fc80008011605 */
[----:B------:R-:W-:-:S12]  /*0f00*/  UIMAD UR4, UR48, UR6, URZ ;  /* 0x00000006300472a4 */ /* 0x000fd8000f8e023f */
.L_x_11126:
        /* <DEDUP_REMOVED lines=41> */
.L_x_11128:
[----:B------:R-:W-:-:S11]  /*11a0*/  UISETP.NE.AND UP0, UPT, UR5, 0x1, UPT ;  /* 0x000000010500788c */ /* 0x000fd6000bf05270 */
[----:B------:R-:W-:Y:S02]  /*11b0*/  @UP0 ULDC.64 UR12, c[0x0][0x9e8] ;  /* 0x00027a00000c0ab9 */ /* 0x000fe40000000a00 */
[----:B------:R-:W-:-:S04]  /*11c0*/  UIMAD.WIDE.U32 UR6, UR4, UR12, URZ ;  /* 0x0000000c040672a5 */ /* 0x000fc8000f8e003f */
[----:B------:R-:W-:-:S12]  /*11d0*/  @UP0 USHF.R.U32.HI UR4, URZ, UR13, UR7 ;  /* 0x0000000d3f040299 */ /* 0x000fd80008011607 */
.L_x_11129:
[----:B------:R-:W-:-:S06]  /*11e0*/  UIMAD UR4, UR4, UR5, UR5 ;  /* 0x00000005040472a4 */ /* 0x000fcc000f8e0205 */
[----:B------:R-:W-:-:S07]  /*11f0*/  VIMNMX R0, R0, UR4, PT ;  /* 0x0000000400007c48 */ /* 0x000fce000bfe0100 */
.L_x_11127:
        /* <DEDUP_REMOVED lines=25> */
.L_x_11131:
[----:B------:R-:W-:-:S11]  /*1390*/  UISETP.NE.AND UP0, UPT, UR5, 0x1, UPT ;  /* 0x000000010500788c */ /* 0x000fd6000bf05270 */
[----:B------:R-:W-:Y:S02]  /*13a0*/  @UP0 ULDC.64 UR10, c[0x0][0x9e8] ;  /* 0x00027a00000a0ab9 */ /* 0x000fe40000000a00 */
[----:B------:R-:W-:-:S04]  /*13b0*/  UIMAD.WIDE.U32 UR6, UR4, UR10, URZ ;  /* 0x0000000a040672a5 */ /* 0x000fc8000f8e003f */
[----:B------:R-:W-:-:S12]  /*13c0*/  @UP0 USHF.R.U32.HI UR4, URZ, UR11, UR7 ;  /* 0x0000000b3f040299 */ /* 0x000fd80008011607 */
.L_x_11132:
[----:B------:R-:W-:-:S04]  /*13d0*/  UIMAD UR4, UR4, UR5, URZ ;  /* 0x00000005040472a4 */ /* 0x000fc8000f8e023f */
[----:B------:R-:W-:-:S04]  /*13e0*/  UISETP.LT.AND UP0, UPT, UR8, UR4, UPT ;  /* 0x000000040800728c */ /* 0x000fc8000bf01270 */
[----:B------:R-:W-:-:S12]  /*13f0*/  USEL UR8, UR8, UR4, !UP0 ;  /* 0x0000000408087287 */ /* 0x000fd8000c000000 */
.L_x_11130:
        /* <DEDUP_REMOVED lines=20> */
[----:B------:R-:W-:Y:S01]  /*1540*/  CS2R R6, SRZ ;  /* 0x0000000000067805 */ /* 0x000fe2000001ff00 */
[----:B------:R-:W-:Y:S01]  /*1550*/  IMAD.MOV.U32 R94, RZ, RZ, RZ ;  /* 0x000000ffff5e7224 */ /* 0x000fe200078e00ff */
[----:B------:R-:W-:Y:S01]  /*1560*/  ISETP.GT.AND P1, PT, R88, UR45, PT ;  /* 0x0000002d58007c0c */ /* 0x000fe2000bf24270 */
[----:B------:R-:W-:Y:S01]  /*1570*/  IMAD.MOV.U32 R9, RZ, RZ, RZ ;  /* 0x000000ffff097224 */ /* 0x000fe200078e00ff */
[----:B------:R-:W-:Y:S01]  /*1580*/  CS2R R90, SRZ ;  /* 0x00000000005a7805 */ /* 0x000fe2000001ff00 */
[----:B------:R-:W-:Y:S02]  /*1590*/  IMAD.MOV.U32 R89, RZ, RZ, RZ ;  /* 0x000000ffff597224 */ /* 0x000fe400078e00ff */
[----:B------:R-:W-:-:S08]  /*15a0*/  IMAD.MOV.U32 R0, RZ, RZ, RZ ;  /* 0x000000ffff007224 */ /* 0x000fd000078e00ff */
[----:B------:R-:W-:Y:S05]  /*15b0*/  @!P1 BRA `(.L_x_11133) ;  /* 0x000000b4000c9947 */ /* 0x000fea0003800000 */
[----:B------:R-:W-:-:S05]  /*15c0*/  VIADD R0, R2, 0xffffff80 ;  /* 0xffffff8002007836 */ /* 0x000fca0000000000 */
[----:B------:R-:W-:-:S04]  /*15d0*/  SHF.R.S32.HI R3, RZ, 0x1f, R0 ;  /* 0x0000001fff037819 */ /* 0x000fc80000011400 */
[----:B------:R-:W-:-:S04]  /*15e0*/  LEA.HI R3, R3, R0, RZ, 0x7 ;  /* 0x0000000003037211 */ /* 0x000fc800078f38ff */
[----:B------:R-:W-:-:S06]  /*15f0*/  SHF.R.S32.HI R3, RZ, 0x7, R3 ;  /* 0x00000007ff037819 */ /* 0x000fcc0000011403 */
[----:B------:R-:W1:Y:S02]  /*1600*/  SHFL.IDX PT, R3, R3, RZ, 0x1f ;  /* 0x00001fff03037589 */ /* 0x000e6400000e0000 */
[----:B-1----:R-:W-:-:S13]  /*1610*/  R2UR UR41, R3 ;  /* 0x00000000032972ca */ /* 0x002fda00000e0000 */
[----:B------:R-:W-:Y:S02]  /*1620*/  UIMAD.WIDE UR4, UR41, 0x55555556, URZ ;  /* 0x55555556290478a5 */ /* 0x000fe4000f8e023f */
[----:B------:R-:W-:Y:S02]  /*1630*/  UIADD3 UR4, UR40, 0x8400, URZ ;  /* 0x0000840028047890 */ /* 0x000fe4000fffe03f */
[----:B------:R-:W-:Y:S02]  /*1640*/  ULEA.HI UR5, UR5, UR5, URZ, 0x1 ;  /* 0x0000000505057291 */ /* 0x000fe4000f8f083f */
[----:B------:R-:W-:Y:S02]  /*1650*/  ULOP3.LUT UP0, URZ, UR4, 0x3ff, URZ, 0xc0, !UPT ;  /* 0x000003ff043f7892 */ /* 0x000fe4000f80c03f */
[----:B------:R-:W-:-:S04]  /*1660*/  UIMAD UR5, UR5, -0x3, UR41 ;  /* 0xfffffffd050578a4 */ /* 0x000fc8000f8e0229 */
[----:B------:R-:W-:Y:S01]  /*1670*/  PLOP3.LUT P0, PT, PT, PT, UP0, 0x80, 0x0 ;  /* 0x000000000000781c */ /* 0x000fe20003f0f008 */
[----:B------:R-:W-:-:S04]  /*1680*/  ULEA UR5, UR5, UR4, 0xd ;  /* 0x0000000405057291 */ /* 0x000fc8000f8e683f */
[----:B------:R-:W-:-:S04]  /*1690*/  USHF.R.U32.HI UR5, URZ, 0x4, UR5 ;  /* 0x000000043f057899 */ /* 0x000fc80008011605 */
        /* <DEDUP_REMOVED lines=18> */
.L_x_11134:
        /* <DEDUP_REMOVED lines=9> */
.L_x_11282:
[----:B------:R-:W-:Y:S05]  /*1850*/  @!P0 BRA `(.L_x_11136) ;  /* 0x0000000000048947 */ /* 0x000fea0003800000 */
[----:B------:R-:W-:Y:S01]  /*1860*/  BPT.TRAP 0x1 ;  /* 0x000000040000795c */ /* 0x000fe20000300000 */
.L_x_11136:
[----:B------:R-:W-:Y:S02]  /*1870*/  IMAD.U32 R5, RZ, RZ, UR39 ;  /* 0x00000027ff057e24 */ /* 0x000fe4000f8e00ff */
[----:B-1----:R-:W-:-:S03]  /*1880*/  IMAD.U32 R0, RZ, RZ, UR37 ;  /* 0x00000025ff007e24 */ /* 0x002fc6000f8e00ff */
[----:B------:R-:W-:Y:S02]  /*1890*/  LEA R5, R5, UR40, 0x3 ;  /* 0x0000002805057c11 */ /* 0x000fe4000f8e18ff */
[----:B------:R-:W-:-:S04]  /*18a0*/  SHF.L.U32 R0, R0, 0x1f, RZ ;  /* 0x0000001f00007819 */ /* 0x000fc800000006ff */
[----:B------:R1:W2:Y:S01]  /*18b0*/  SYNCS.PHASECHK.TRANS64.TRYWAIT P2, [R5+URZ+0x16830], R0 ;  /* 0x01683000050075a7 */ /* 0x0002a2000804017f */
[----:B------:R-:W-:Y:S05]  /*18c0*/  @!P0 BRA `(.L_x_11137) ;  /* 0x0000000000048947 */ /* 0x000fea0003800000 */
[----:B------:R-:W-:Y:S01]  /*18d0*/  BPT.TRAP 0x1 ;  /* 0x000000040000795c */ /* 0x000fe20000300000 */
.L_x_11137:
[----:B------:R-:W-:Y:S01]  /*18e0*/  LOP3.LUT P1, RZ, R2, 0x7f, RZ, 0xc0, !PT ;  /* 0x0000007f02ff7812 */ /* 0x000fe2000782c0ff */
[----:B--2---:R-:W-:-:S12]  /*18f0*/  @P2 BRA `(.L_x_11138) ;  /* 0x0000000000082947 */ /* 0x004fd80003800000 */
[----:B------:R-:W2:Y:S02]  /*1900*/  SYNCS.PHASECHK.TRANS64.TRYWAIT P2, [R5+URZ+0x16830], R0 ;  /* 0x01683000050075a7 */ /* 0x000ea4000804017f */
[----:B--2---:R-:W-:Y:S05]  /*1910*/  @!P2 BRA `(.L_x_11139) ;  /* 0x000000ec0020a947 */ /* 0x004fea0003800000 */
.L_x_11138:
        /* <DEDUP_REMOVED lines=10> */
[----:B-12---:R-:W-:Y:S01]  /*19c0*/  @!P1 VIADD R0, R5, 0x16840 ;  /* 0x0001684005009836 */ /* 0x006fe20000000000 */
[----:B------:R-:W-:Y:S01]  /*19d0*/  UMOV UR5, 0x40000040 ;  /* 0x4000004000057882 */ /* 0x000fe20000000000 */
[----:B------:R-:W-:Y:S01]  /*19e0*/  UMOV UR7, 0x40000040 ;  /* 0x4000004000077882 */ /* 0x000fe20000000000 */
[----:B------:R-:W-:Y:S01]  /*19f0*/  ULOP3.LUT UR20, UR4, 0x10000, URZ, 0xfc, !UPT ;  /* 0x0001000004147892 */ /* 0x000fe2000f8efc3f */
[----:B------:R-:W1:Y:S01]  /*1a00*/  LDC R7, c[0x0][0x288] ;  /* 0x0000a200ff077b82 */ /* 0x000e620000000800 */
[----:B------:R-:W-:Y:S01]  /*1a10*/  UIADD3 UR4, UR16, 0x2, URZ ;  /* 0x0000000210047890 */ /* 0x000fe2000fffe03f */
[C---:B------:R-:W-:Y:S01]  /*1a20*/  IMAD R11, R88.reuse, R3, 0x80 ;  /* 0x00000080580b7424 */ /* 0x040fe200078e0203 */
[----:B------:R-:W-:Y:S01]  /*1a30*/  ULEA UR18, UR39, UR20, 0xa ;  /* 0x0000001427127291 */ /* 0x000fe2000f8e503f */
[----:B------:R-:W-:Y:S01]  /*1a40*/  @!P1 PRMT R0, RZ, 0x654, R0 ;  /* 0x00000654ff009816 */ /* 0x000fe20000000000 */
[----:B------:R-:W-:Y:S01]  /*1a50*/  UIADD3 UR8, UR16, 0x4, URZ ;  /* 0x0000000410087890 */ /* 0x000fe2000fffe03f */
[----:B------:R-:W-:Y:S01]  /*1a60*/  LEA R9, R88, 0xffffff80, 0x7 ;  /* 0xffffff8058097811 */ /* 0x000fe200078e38ff */
[----:B------:R-:W-:-:S02]  /*1a70*/  UIADD3 UR6, UR18, 0x2, URZ ;  /* 0x0000000212067890 */ /* 0x000fc4000fffe03f */
[----:B------:R-:W-:Y:S01]  /*1a80*/  UIADD3 UR10, UR18, 0x4, URZ ;  /* 0x00000004120a7890 */ /* 0x000fe2000fffe03f */
[----:B------:R-:W-:Y:S02]  /*1a90*/  UMOV UR9, 0x40000040 ;  /* 0x4000004000097882 */ /* 0x000fe40000000000 */
[----:B------:R-:W-:Y:S01]  /*1aa0*/  HGMMA.64x128x16.F32 R24, gdesc[UR16], RZ, !UPT, gsb0 ;  /* 0x01e00000101879f0 */ /* 0x000fe2000c0008ff */
[----:B------:R-:W-:Y:S01]  /*1ab0*/  UMOV UR11, 0x40000040 ;  /* 0x40000040000b7882 */ /* 0x000fe20000000000 */
[----:B------:R-:W-:Y:S01]  /*1ac0*/  UIADD3 UR12, UR16, 0x6, URZ ;  /* 0x00000006100c7890 */ /* 0x000fe2000fffe03f */
[----:B---3--:R-:W-:Y:S01]  /*1ad0*/  IMAD R6, R4, UR47, R11 ;  /* 0x0000002f04067c24 */ /* 0x008fe2000f8e020b */
[----:B------:R-:W-:Y:S01]  /*1ae0*/  UIADD3 UR14, UR18, 0x6, URZ ;  /* 0x00000006120e7890 */ /* 0x000fe2000fffe03f */
[----:B------:R-:W-:Y:S01]  /*1af0*/  UMOV UR13, 0x40000040 ;  /* 0x40000040000d7882 */ /* 0x000fe20000000000 */
[----:B------:R-:W-:Y:S01]  /*1b00*/  UMOV UR15, 0x40000040 ;  /* 0x40000040000f7882 */ /* 0x000fe20000000000 */
[----:B------:R-:W-:Y:S01]  /*1b10*/  ULDC UR23, c[0x0][0x9dc] ;  /* 0x0002770000177ab9 */ /* 0x000fe20000000800 */
[----:B------:R-:W-:Y:S01]  /*1b20*/  IMAD R8, R17, -0x2, R6 ;  /* 0xfffffffe11087824 */ /* 0x000fe200078e0206 */
[----:B------:R-:W-:-:S02]  /*1b30*/  WARPGROUP.DEPBAR.LE gsb0, 0x0 ;  /* 0x00008000000079c5 */ /* 0x000fc40000010000 */
[----:B------:R-:W-:-:S06]  /*1b40*/  WARPGROUP.ARRIVE ;  /* 0x00000000000079c5 */ /* 0x000fcc0000000000 */
[----:B------:R-:W-:Y:S01]  /*1b50*/  HGMMA.64x128x16.F32 R24, gdesc[UR4], R24, gsb0 ;  /* 0x01e00000041879f0 */ /* 0x000fe20008000818 */
[----:B------:R-:W-:Y:S02]  /*1b60*/  ULDC.64 UR6, c[0x0][0x9e0] ;  /* 0x0002780000067ab9 */ /* 0x000fe40000000a00 */
        /* <DEDUP_REMOVED lines=10> */
[----:B------:R1:W-:Y:S02]  /*1c10*/  @!P1 SYNCS.ARRIVE.TRANS64.RED.A1T0 RZ, [R0+URZ], RZ ;  /* 0x000000ff00ff99a7 */ /* 0x0003e4000810043f */
[----:B-1----:R-:W-:-:S05]  /*1c20*/  IADD3 R0, R6, 0x1, -R7 ;  /* 0x0000000106007810 */ /* 0x002fca0007ffe807 */
        /* <DEDUP_REMOVED lines=20> */
.L_x_11142:
[----:B------:R-:W-:-:S06]  /*1d70*/  UISETP.NE.AND UP1, UPT, UR7, 0x1, UPT ;  /* 0x000000010700788c */ /* 0x000fcc000bf25270 */
[----:B------:R-:W-:-:S05]  /*1d80*/  PLOP3.LUT P2, PT, PT, PT, UP1, 0x80, 0x0 ;  /* 0x000000000000781c */ /* 0x000fca0003f4f018 */
[----:B------:R-:W-:-:S08]  /*1d90*/  @UP1 ULDC.64 UR10, c[0x0][0x9e8] ;  /* 0x00027a00000a1ab9 */ /* 0x000fd00000000a00 */
[----:B------:R-:W-:-:S05]  /*1da0*/  @P2 IMAD.HI.U32 R12, R6, UR10, RZ ;  /* 0x0000000a060c2c27 */ /* 0x000fca000f8e00ff */
[----:B------:R-:W-:-:S07]  /*1db0*/  @P2 SHF.R.U32.HI R6, RZ, UR11, R12 ;  /* 0x0000000bff062c19 */ /* 0x000fce000801160c */
.L_x_11143:
[----:B------:R-:W-:Y:S05]  /*1dc0*/  BSYNC B0 ;  /* 0x0000000000007941 */ /* 0x000fea0003800000 */
.L_x_11141:
[----:B------:R-:W-:-:S04]  /*1dd0*/  IMAD R6, R6, UR7, -R9 ;  /* 0x0000000706067c24 */ /* 0x000fc8000f8e0a09 */
[----:B------:R-:W-:-:S05]  /*1de0*/  IMAD R6, R17, -0x2, R6 ;  /* 0xfffffffe11067824 */ /* 0x000fca00078e0206 */
[----:B------:R-:W-:Y:S02]  /*1df0*/  VIMNMX R5, R5, R6, !PT ;  /* 0x0000000605057248 */ /* 0x000fe40007fe0100 */
[----:B------:R-:W-:-:S07]  /*1e00*/  VIADDMNMX R3, R6, UR7, R3, PT ;  /* 0x0000000706037c46 */ /* 0x000fce000b800103 */
.L_x_11140:
        /* <DEDUP_REMOVED lines=184> */
[----:B------:R-:W-:Y:S02]  /*2990*/  FSEL R85, R85, -INF , !P6 ;  /* 0xff80000055557808 */ /* 0x000fe40007000000 */
[----:B------:R-:W-:Y:S02]  /*29a0*/  PLOP3.LUT P6, PT, PT, PT, UP0, 0x40, 0x0 ;  /* 0x000000000000781c */ /* 0x000fe40003fce808 */
[----:B------:R-:W-:Y:S01]  /*29b0*/  VIADDMNMX R5, R3, R13, R8, PT ;  /* 0x0000000d03057246 */ /* 0x000fe20003800108 */
[----:B------:R-:W-:-:S10]  /*29c0*/  IMAD.IADD R8, R10, 0x1, R3 ;  /* 0x000000010a087824 */ /* 0x000fd400078e0203 */
        /* <DEDUP_REMOVED lines=15> */
.L_x_11146:
[----:B------:R-:W-:-:S06]  /*2ac0*/  UISETP.NE.AND UP1, UPT, UR7, 0x1, UPT ;  /* 0x000000010700788c */ /* 0x000fcc000bf25270 */
[----:B------:R-:W-:-:S05]  /*2ad0*/  PLOP3.LUT P6, PT, PT, PT, UP1, 0x80, 0x0 ;  /* 0x000000000000781c */ /* 0x000fca0003fcf018 */
[----:B------:R-:W-:-:S08]  /*2ae0*/  @UP1 ULDC.64 UR10, c[0x0][0x9e8] ;  /* 0x00027a00000a1ab9 */ /* 0x000fd00000000a00 */
[----:B------:R-:W-:Y:S01]  /*2af0*/  @P6 IMAD.HI.U32 R10, R6, UR10, RZ ;  /* 0x0000000a060a6c27 */ /* 0x000fe2000f8e00ff */
[----:B------:R-:W-:-:S13]  /*2b00*/  PLOP3.LUT P6, PT, PT, PT, UP1, 0x80, 0x0 ;  /* 0x000000000000781c */ /* 0x000fda0003fcf018 */
[----:B------:R-:W-:-:S07]  /*2b10*/  @P6 SHF.R.U32.HI R6, RZ, UR11, R10 ;  /* 0x0000000bff066c19 */ /* 0x000fce000801160a */
.L_x_11147:
[----:B------:R-:W-:Y:S05]  /*2b20*/  BSYNC B0 ;  /* 0x0000000000007941 */ /* 0x000fea0003800000 */
.L_x_11145:
[----:B------:R-:W-:-:S04]  /*2b30*/  IMAD R6, R6, UR7, -R9 ;  /* 0x0000000706067c24 */ /* 0x000fc8000f8e0a09 */
[----:B------:R-:W-:-:S05]  /*2b40*/  IMAD R6, R17, -0x2, R6 ;  /* 0xfffffffe11067824 */ /* 0x000fca00078e0206 */
[----:B------:R-:W-:Y:S02]  /*2b50*/  VIMNMX R8, R8, R6, !PT ;  /* 0x0000000608087248 */ /* 0x000fe40007fe0100 */
[----:B------:R-:W-:-:S07]  /*2b60*/  VIADDMNMX R5, R6, UR7, R5, PT ;  /* 0x0000000706057c46 */ /* 0x000fce000b800105 */
.L_x_11144:
        /* <DEDUP_REMOVED lines=157> */
[----:B------:R-:W-:Y:S01]  /*3540*/  LOP3.LUT P6, RZ, R19, 0x8000000, RZ, 0xc0, !PT ;  /* 0x0800000013ff7812 */ /* 0x000fe200078cc0ff */
[--C-:B------:R-:W-:Y:S01]  /*3550*/  FFMA.FTZ R148, R15, UR10, -R10.reuse ;  /* 0x0000000a0f947c23 */ /* 0x100fe2000801080a */
[----:B------:R-:W-:Y:S01]  /*3560*/  ISETP.LT.OR P2, PT, R5, 0x1, P2 ;  /* 0x000000010500780c */ /* 0x000fe20001741670 */
[--C-:B------:R-:W-:Y:S01]  /*3570*/  FFMA.FTZ R11, R25, UR10, -R10.reuse ;  /* 0x0000000a190b7c23 */ /* 0x100fe2000801080a */
[----:B------:R-:W-:Y:S01]  /*3580*/  ISETP.GT.AND P6, PT, R8, 0x79, !P6 ;  /* 0x000000790800780c */ /* 0x000fe200077c4270 */
[--C-:B------:R-:W-:Y:S01]  /*3590*/  FFMA.FTZ R150, R28, UR10, -R10.reuse ;  /* 0x0000000a1c967c23 */ /* 0x100fe2000801080a */
[----:B------:R-:W-:Y:S01]  /*35a0*/  FSEL R26, R26, -INF , !P2 ;  /* 0xff8000001a1a7808 */ /* 0x000fe20005000000 */
[----:B------:R-:W-:Y:S01]  /*35b0*/  MUFU.EX2 R148, R148 ;  /* 0x0000009400947308 */ /* 0x000fe20000000800 */
[----:B------:R-:W-:Y:S01]  /*35c0*/  LOP3.LUT P2, RZ, R19, 0x4000000, RZ, 0xc0, !PT ;  /* 0x0400000013ff7812 */ /* 0x000fe2000784c0ff */
[--C-:B------:R-:W-:Y:S01]  /*35d0*/  FFMA.FTZ R13, R29, UR10, -R10.reuse ;  /* 0x0000000a1d0d7c23 */ /* 0x100fe2000801080a */
[----:B------:R-:W-:Y:S01]  /*35e0*/  FMNMX.FTZ R9, R26, R27, !PT ;  /* 0x0000001b1a097209 */ /* 0x000fe20007810000 */
[--C-:B------:R-:W-:Y:S01]  /*35f0*/  FFMA.FTZ R144, R32, UR10, -R10.reuse ;  /* 0x0000000a20907c23 */ /* 0x100fe2000801080a */
[----:B------:R-:W-:Y:S01]  /*3600*/  ISETP.GT.AND P2, PT, R8, 0x69, !P2 ;  /* 0x000000690800780c */ /* 0x000fe20005744270 */
[--C-:B------:R-:W-:Y:S01]  /*3610*/  FFMA.FTZ R15, R33, UR10, -R10.reuse ;  /* 0x0000000a210f7c23 */ /* 0x100fe2000801080a */
[----:B------:R-:W-:Y:S01]  /*3620*/  FMNMX.FTZ R12, R30, R9, !PT ;  /* 0x000000091e0c7209 */ /* 0x000fe20007810000 */
[----:B------:R-:W1:Y:S01]  /*3630*/  MUFU.EX2 R11, R11 ;  /* 0x0000000b000b7308 */ /* 0x000e620000000800 */
[----:B------:R-:W-:Y:S01]  /*3640*/  ISETP.LT.OR P2, PT, R5, 0x6a, P2 ;  /* 0x0000006a0500780c */ /* 0x000fe20001741670 */
[--C-:B------:R-:W-:Y:S01]  /*3650*/  FFMA.FTZ R146, R36, UR10, -R10.reuse ;  /* 0x0000000a24927c23 */ /* 0x100fe2000801080a */
[----:B------:R-:W-:Y:S01]  /*3660*/  FMNMX.FTZ R9, R31, R12, !PT ;  /* 0x0000000c1f097209 */ /* 0x000fe20007810000 */
[--C-:B------:R-:W-:Y:S01]  /*3670*/  FFMA.FTZ R21, R37, UR10, -R10.reuse ;  /* 0x0000000a25157c23 */ /* 0x100fe2000801080a */
[----:B------:R-:W-:Y:S01]  /*3680*/  FSEL R79, R79, -INF , !P2 ;  /* 0xff8000004f4f7808 */ /* 0x000fe20005000000 */
        /* <DEDUP_REMOVED lines=24> */
[--C-:B------:R-:W-:Y:S01]  /*3810*/  FFMA.FTZ R128, R64, UR10, -R10.reuse ;  /* 0x0000000a40807c23 */ /* 0x100fe2000801080a */
[----:B------:R-:W-:Y:S01]  /*3820*/  FMNMX.FTZ R12, R46, R9, !PT ;  /* 0x000000092e0c7209 */ /* 0x000fe20007810000 */
[----:B------:R-:W5:Y:S01]  /*3830*/  MUFU.EX2 R15, R15 ;  /* 0x0000000f000f7308 */ /* 0x000f620000000800 */
        /* <DEDUP_REMOVED lines=12> */
[----:B------:R-:W-:-:S02]  /*3900*/  FFMA.FTZ R65, R85, UR10, -R10 ;  /* 0x0000000a55417c23 */ /* 0x000fc4000801080a */
[----:B------:R-:W-:Y:S01]  /*3910*/  FMNMX.FTZ R12, R54, R9, !PT ;  /* 0x00000009360c7209 */ /* 0x000fe20007810000 */
[----:B------:R-:W5:Y:S03]  /*3920*/  MUFU.EX2 R21, R21 ;  /* 0x0000001500157308 */ /* 0x000f660000000800 */
[----:B------:R-:W-:-:S04]  /*3930*/  FMNMX.FTZ R9, R55, R12, !PT ;  /* 0x0000000c37097209 */ /* 0x000fc80007810000 */
[----:B------:R-:W-:Y:S01]  /*3940*/  FMNMX.FTZ R12, R58, R9, !PT ;  /* 0x000000093a0c7209 */ /* 0x000fe20007810000 */
[----:B------:R-:W5:Y:S03]  /*3950*/  MUFU.EX2 R140, R140 ;  /* 0x0000008c008c7308 */ /* 0x000f660000000800 */
[----:B------:R-:W-:-:S04]  /*3960*/  FMNMX.FTZ R9, R59, R12, !PT ;  /* 0x0000000c3b097209 */ /* 0x000fc80007810000 */
[----:B------:R-:W-:Y:S01]  /*3970*/  FMNMX.FTZ R12, R62, R9, !PT ;  /* 0x000000093e0c7209 */ /* 0x000fe20007810000 */
[----:B------:R1:W-:Y:S03]  /*3980*/  MUFU.EX2 R5, R57 ;  /* 0x0000003900057308 */ /* 0x0003e60000000800 */
[----:B------:R-:W-:-:S04]  /*3990*/  FMNMX.FTZ R9, R63, R12, !PT ;  /* 0x0000000c3f097209 */ /* 0x000fc80007810000 */
[----:B------:R-:W-:Y:S01]  /*39a0*/  FMNMX.FTZ R12, R66, R9, !PT ;  /* 0x00000009420c7209 */ /* 0x000fe20007810000 */
[----:B------:R-:W-:Y:S01]  /*39b0*/  MUFU.EX2 R25, R25 ;  /* 0x0000001900197308 */ /* 0x000fe20000000800 */
[----:B-1----:R-:W-:Y:S02]  /*39c0*/  FFMA.FTZ R57, R77, UR10, -R10 ;  /* 0x0000000a4d397c23 */ /* 0x002fe4000801080a */
        /* <DEDUP_REMOVED lines=28> */
[----:B------:R-:W-:Y:S02]  /*3b90*/  FMUL.FTZ R28, R9, UR10 ;  /* 0x0000000a091c7c20 */ /* 0x000fe40008410000 */
[----:B------:R-:W-:Y:S03]  /*3ba0*/  MUFU.EX2 R49, R49 ;  /* 0x0000003100317308 */ /* 0x000fe60000000800 */
[----:B------:R-:W-:Y:S02]  /*3bb0*/  FSEL R28, R28, RZ, P2 ;  /* 0x000000ff1c1c7208 */ /* 0x000fe40001000000 */
[----:B------:R-:W-:-:S03]  /*3bc0*/  PLOP3.LUT P2, PT, PT, PT, UP0, 0x40, 0x0 ;  /* 0x000000000000781c */ /* 0x000fc60003f4e808 */
[----:B------:R-:W-:Y:S01]  /*3bd0*/  MUFU.EX2 R124, R124 ;  /* 0x0000007c007c7308 */ /* 0x000fe20000000800 */
[--C-:B------:R-:W-:Y:S01]  /*3be0*/  FFMA.FTZ R8, R27, UR10, -R28.reuse ;  /* 0x0000000a1b087c23 */ /* 0x100fe2000801081c */
[----:B------:R-:W-:Y:S01]  /*3bf0*/  FADD.FTZ R27, R148, R11 ;  /* 0x0000000b941b7221 */ /* 0x000fe20000010000 */
[--C-:B------:R-:W-:Y:S01]  /*3c00*/  FFMA.FTZ R149, R26, UR10, -R28.reuse ;  /* 0x0000000a1a957c23 */ /* 0x100fe2000801081c */
[--C-:B------:R-:W-:Y:S01]  /*3c10*/  FFMA.FTZ R151, R30, UR10, -R28.reuse ;  /* 0x0000000a1e977c23 */ /* 0x100fe2000801081c */
[--C-:B------:R-:W-:Y:S01]  /*3c20*/  FFMA.FTZ R10, R31, UR10, -R28.reuse ;  /* 0x0000000a1f0a7c23 */ /* 0x100fe2000801081c */
[----:B--2---:R-:W-:Y:S01]  /*3c30*/  FADD.FTZ R32, R150, R27 ;  /* 0x0000001b96207221 */ /* 0x004fe20000010000 */
[--C-:B------:R-:W-:Y:S01]  /*3c40*/  FFMA.FTZ R145, R34, UR10, -R28.reuse ;  /* 0x0000000a22917c23 */ /* 0x100fe2000801081c */
[----:B------:R-:W-:Y:S01]  /*3c50*/  MUFU.EX2 R8, R8 ;  /* 0x0000000800087308 */ /* 0x000fe20000000800 */
[----:B------:R-:W-:Y:S01]  /*3c60*/  FFMA.FTZ R12, R35, UR10, -R28 ;  /* 0x0000000a230c7c23 */ /* 0x000fe2000801081c */
[----:B---3--:R-:W-:Y:S01]  /*3c70*/  FADD.FTZ R27, R13, R32 ;  /* 0x000000200d1b7221 */ /* 0x008fe20000010000 */
[--C-:B------:R-:W-:Y:S01]  /*3c80*/  FFMA.FTZ R147, R38, UR10, -R28.reuse ;  /* 0x0000000a26937c23 */ /* 0x100fe2000801081c */
[--C-:B------:R-:W-:Y:S01]  /*3c90*/  FFMA.FTZ R14, R39, UR10, -R28.reuse ;  /* 0x0000000a270e7c23 */ /* 0x100fe2000801081c */
[--C-:B------:R-:W-:Y:S01]  /*3ca0*/  FFMA.FTZ R141, R42, UR10, -R28.reuse ;  /* 0x0000000a2a8d7c23 */ /* 0x100fe2000801081c */
[----:B----4-:R-:W-:Y:S01]  /*3cb0*/  FADD.FTZ R32, R144, R27 ;  /* 0x0000001b90207221 */ /* 0x010fe20000010000 */
[--C-:B------:R-:W-:Y:S01]  /*3cc0*/  FFMA.FTZ R20, R43, UR10, -R28.reuse ;  /* 0x0000000a2b147c23 */ /* 0x100fe2000801081c */
[----:B------:R-:W1:Y:S01]  /*3cd0*/  MUFU.EX2 R149, R149 ;  /* 0x0000009500957308 */ /* 0x000e620000000800 */
[----:B------:R-:W-:Y:S01]  /*3ce0*/  FFMA.FTZ R143, R46, UR10, -R28 ;  /* 0x0000000a2e8f7c23 */ /* 0x000fe2000801081c */
[----:B-----5:R-:W-:Y:S01]  /*3cf0*/  FADD.FTZ R27, R15, R32 ;  /* 0x000000200f1b7221 */ /* 0x020fe20000010000 */
[--C-:B------:R-:W-:Y:S01]  /*3d00*/  FFMA.FTZ R24, R47, UR10, -R28.reuse ;  /* 0x0000000a2f187c23 */ /* 0x100fe2000801081c */
[--C-:B------:R-:W-:Y:S01]  /*3d10*/  FFMA.FTZ R137, R50, UR10, -R28.reuse ;  /* 0x0000000a32897c23 */ /* 0x100fe2000801081c */
[--C-:B------:R-:W-:Y:S01]  /*3d20*/  FFMA.FTZ R26, R51, UR10, -R28.reuse ;  /* 0x0000000a331a7c23 */ /* 0x100fe2000801081c */
[----:B------:R-:W-:Y:S01]  /*3d30*/  FADD.FTZ R34, R146, R27 ;  /* 0x0000001b92227221 */ /* 0x000fe20000010000 */
[--C-:B------:R-:W-:Y:S01]  /*3d40*/  FFMA.FTZ R139, R54, UR10, -R28.reuse ;  /* 0x0000000a368b7c23 */ /* 0x100fe2000801081c */
[----:B------:R-:W2:Y:S01]  /*3d50*/  MUFU.EX2 R151, R151 ;  /* 0x0000009700977308 */ /* 0x000ea20000000800 */
[----:B------:R-:W-:Y:S01]  /*3d60*/  FFMA.FTZ R30, R55, UR10, -R28 ;  /* 0x0000000a371e7c23 */ /* 0x000fe2000801081c */
[----:B------:R-:W-:Y:S01]  /*3d70*/  FADD.FTZ R27, R21, R34 ;  /* 0x00000022151b7221 */ /* 0x000fe20000010000 */
[--C-:B------:R-:W-:Y:S01]  /*3d80*/  FFMA.FTZ R133, R58, UR10, -R28.reuse ;  /* 0x0000000a3a857c23 */ /* 0x100fe2000801081c */
[--C-:B------:R-:W-:Y:S01]  /*3d90*/  FFMA.FTZ R32, R59, UR10, -R28.reuse ;  /* 0x0000000a3b207c23 */ /* 0x100fe2000801081c */
[----:B------:R-:W-:Y:S01]  /*3da0*/  FFMA.FTZ R135, R62, UR10, -R28 ;  /* 0x0000000a3e877c23 */ /* 0x000fe2000801081c */
[----:B------:R-:W-:Y:S01]  /*3db0*/  FADD.FTZ R34, R140, R27 ;  /* 0x0000001b8c227221 */ /* 0x000fe20000010000 */
[----:B------:R-:W-:Y:S01]  /*3dc0*/  F2FP.F16.F32.PACK_AB R148, R11, R148 ;  /* 0x000000940b94723e */ /* 0x000fe200000000ff */
[----:B------:R-:W3:Y:S01]  /*3dd0*/  MUFU.EX2 R10, R10 ;  /* 0x0000000a000a7308 */ /* 0x000ee20000000800 */
[----:B-1----:R-:W-:Y:S01]  /*3de0*/  FADD.FTZ R36, R149, R8 ;  /* 0x0000000895247221 */ /* 0x002fe20000010000 */
[----:B------:R-:W-:Y:S01]  /*3df0*/  FADD.FTZ R31, R25, R34 ;  /* 0x00000022191f7221 */ /* 0x000fe20000010000 */
[--C-:B------:R-:W-:Y:S01]  /*3e00*/  FFMA.FTZ R34, R63, UR10, -R28.reuse ;  /* 0x0000000a3f227c23 */ /* 0x100fe2000801081c */
[--C-:B------:R-:W-:Y:S01]  /*3e10*/  FFMA.FTZ R129, R66, UR10, -R28.reuse ;  /* 0x0000000a42817c23 */ /* 0x100fe2000801081c */
[----:B------:R-:W-:Y:S01]  /*3e20*/  F2FP.F16.F32.PACK_AB R150, R13, R150 ;  /* 0x000000960d96723e */ /* 0x000fe200000000ff */
        /* <DEDUP_REMOVED lines=11> */
[----:B---3--:R-:W-:Y:S01]  /*3ee0*/  FADD.FTZ R36, R10, R27 ;  /* 0x0000001b0a247221 */ /* 0x008fe20000010000 */
[----:B------:R-:W-:Y:S01]  /*3ef0*/  FADD.FTZ R31, R33, R38 ;  /* 0x00000026211f7221 */ /* 0x000fe20000010000 */
[--C-:B------:R-:W-:Y:S01]  /*3f00*/  FFMA.FTZ R78, R78, UR10, -R28.reuse ;  /* 0x0000000a4e4e7c23 */ /* 0x100fe2000801081c */
[--C-:B------:R-:W-:Y:S01]  /*3f10*/  FFMA.FTZ R79, R79, UR10, -R28.reuse ;  /* 0x0000000a4f4f7c23 */ /* 0x100fe2000801081c */
[--C-:B------:R-:W-:Y:S01]  /*3f20*/  FFMA.FTZ R82, R82, UR10, -R28.reuse ;  /* 0x0000000a52527c23 */ /* 0x100fe2000801081c */
[----:B------:R-:W-:Y:S01]  /*3f30*/  FADD.FTZ R38, R138, R31 ;  /* 0x0000001f8a267221 */ /* 0x000fe20000010000 */
[----:B------:R-:W-:Y:S01]  /*3f40*/  FFMA.FTZ R83, R83, UR10, -R28 ;  /* 0x0000000a53537c23 */ /* 0x000fe2000801081c */
[----:B------:R-:W3:Y:S01]  /*3f50*/  MUFU.EX2 R147, R147 ;  /* 0x0000009300937308 */ /* 0x000ee20000000800 */
[----:B-1----:R-:W-:Y:S01]  /*3f60*/  FADD.FTZ R27, R145, R36 ;  /* 0x00000024911b7221 */ /* 0x002fe20000010000 */
[----:B------:R-:W-:Y:S01]  /*3f70*/  FADD.FTZ R31, R37, R38 ;  /* 0x00000026251f7221 */ /* 0x000fe20000010000 */
[--C-:B------:R-:W-:Y:S01]  /*3f80*/  FFMA.FTZ R86, R86, UR10, -R28.reuse ;  /* 0x0000000a56567c23 */ /* 0x100fe2000801081c */
[----:B------:R-:W-:Y:S01]  /*3f90*/  FFMA.FTZ R28, R87, UR10, -R28 ;  /* 0x0000000a571c7c23 */ /* 0x000fe2000801081c */
[----:B------:R-:W-:Y:S01]  /*3fa0*/  F2FP.F16.F32.PACK_AB R149, R8, R149 ;  /* 0x000000950895723e */ /* 0x000fe200000000ff */
[----:B------:R-:W-:Y:S01]  /*3fb0*/  FADD.FTZ R38, R132, R31 ;  /* 0x0000001f84267221 */ /* 0x000fe20000010000 */
[C---:B------:R-:W-:Y:S01]  /*3fc0*/  F2FP.F16.F32.PACK_AB R132, R5.reuse, R132 ;  /* 0x000000840584723e */ /* 0x040fe200000000ff */
        /* <DEDUP_REMOVED lines=8> */
[----:B---3--:R-:W-:Y:S01]  /*4050*/  FADD.FTZ R27, R147, R36 ;  /* 0x00000024931b7221 */ /* 0x008fe20000010000 */
[----:B------:R-:W-:Y:S01]  /*4060*/  FADD.FTZ R31, R41, R40 ;  /* 0x00000028291f7221 */ /* 0x000fe20000010000 */
[----:B------:R-:W-:Y:S02]  /*4070*/  F2FP.F16.F32.PACK_AB R142, R29, R142 ;  /* 0x0000008e1d8e723e */ /* 0x000fe400000000ff */
[----:B------:R-:W-:Y:S01]  /*4080*/  F2FP.F16.F32.PACK_AB R136, R33, R136 ;  /* 0x000000882188723e */ /* 0x000fe200000000ff */
[----:B------:R-:W-:Y:S01]  /*4090*/  FADD.FTZ R40, R128, R31 ;  /* 0x0000001f80287221 */ /* 0x000fe20000010000 */
[----:B------:R-:W-:Y:S01]  /*40a0*/  F2FP.F16.F32.PACK_AB R138, R37, R138 ;  /* 0x0000008a258a723e */ /* 0x000fe200000000ff */
[----:B------:R-:W3:Y:S01]  /*40b0*/  MUFU.EX2 R20, R20 ;  /* 0x0000001400147308 */ /* 0x000ee20000000800 */
        /* <DEDUP_REMOVED lines=26> */
[----:B------:R-:W-:-:S04]  /*4260*/  FADD.FTZ R13, R49, R40 ;  /* 0x00000028310d7221 */ /* 0x000fc80000010000 */
[----:B------:R-:W-:Y:S02]  /*4270*/  FADD.FTZ R40, R124, R13 ;  /* 0x0000000d7c287221 */ /* 0x000fe40000010000 */
        /* <DEDUP_REMOVED lines=55> */
[----:B------:R-:W-:Y:S01]  /*45f0*/  F2FP.F16.F32.PACK_AB R121, R83, R82 ;  /* 0x000000525379723e */ /* 0x000fe200000000ff */
[----:B------:R-:W-:Y:S02]  /*4600*/  VIADD R8, R88, 0xfffffffe ;  /* 0xfffffffe58087836 */ /* 0x000fe40000000000 */
[----:B-1----:R-:W-:-:S04]  /*4610*/  FADD.FTZ R4, R86, R11 ;  /* 0x0000000b56047221 */ /* 0x002fc80000010000 */
        /* <DEDUP_REMOVED lines=13> */
.L_x_11149:
[----:B------:R-:W-:-:S11]  /*46f0*/  UISETP.NE.AND UP1, UPT, UR7, 0x1, UPT ;  /* 0x000000010700788c */ /* 0x000fd6000bf25270 */
[----:B------:R-:W-:Y:S02]  /*4700*/  @UP1 ULDC.64 UR18, c[0x0][0x9e8] ;  /* 0x00027a0000121ab9 */ /* 0x000fe40000000a00 */
[----:B------:R-:W-:-:S04]  /*4710*/  UIMAD.WIDE.U32 UR14, UR11, UR18, URZ ;  /* 0x000000120b0e72a5 */ /* 0x000fc8000f8e003f */
[----:B------:R-:W-:-:S12]  /*4720*/  @UP1 USHF.R.U32.HI UR11, URZ, UR19, UR15 ;  /* 0x000000133f0b1299 */ /* 0x000fd8000801160f */
.L_x_11150:
[----:B------:R-:W-:-:S04]  /*4730*/  UIMAD UR7, UR11, UR7, UR7 ;  /* 0x000000070b0772a4 */ /* 0x000fc8000f8e0207 */
[----:B------:R-:W-:-:S04]  /*4740*/  UISETP.LT.AND UP1, UPT, UR6, UR7, UPT ;  /* 0x000000070600728c */ /* 0x000fc8000bf21270 */
[----:B------:R-:W-:-:S12]  /*4750*/  USEL UR6, UR6, UR7, UP1 ;  /* 0x0000000706067287 */ /* 0x000fd80008800000 */
.L_x_11148:
        /* <DEDUP_REMOVED lines=21> */
[----:B------:R-:W-:-:S13]  /*48b0*/  ISETP.GE.AND P2, PT, R8, UR28, PT ;  /* 0x0000001c08007c0c */ /* 0x000fda000bf46270 */
[----:B------:R-:W-:Y:S05]  /*48c0*/  @!P2 BRA `(.L_x_11151) ;  /* 0x0000002c0058a947 */ /* 0x000fea0003800000 */
[----:B------:R-:W-:Y:S01]  /*48d0*/  IMAD.IADD R10, R0, 0x1, R7 ;  /* 0x00000001000a7824 */ /* 0x000fe200078e0207 */
[----:B------:R-:W-:Y:S01]  /*48e0*/  ULDC UR22, c[0x0][0x9e4] ;  /* 0x0002790000167ab9 */ /* 0x000fe20000000800 */
[----:B------:R-:W-:Y:S01]  /*48f0*/  IMAD.MOV.U32 R119, RZ, RZ, RZ ;  /* 0x000000ffff777224 */ /* 0x000fe200078e00ff */
[----:B------:R-:W-:Y:S01]  /*4900*/  ULDC UR23, c[0x0][0x9dc] ;  /* 0x0002770000177ab9 */ /* 0x000fe20000000800 */
[----:B------:R-:W-:Y:S01]  /*4910*/  ULDC UR25, c[0x0][0x288] ;  /* 0x0000a20000197ab9 */ /* 0x000fe20000000800 */
[----:B------:R-:W-:Y:S01]  /*4920*/  ULDC UR21, c[0x0][0x988] ;  /* 0x0002620000157ab9 */ /* 0x000fe20000000800 */
[----:B------:R-:W-:-:S05]  /*4930*/  ULDC UR24, c[0x0][0x9e0] ;  /* 0x0002780000187ab9 */ /* 0x000fca0000000800 */
.L_x_11168:
        /* <DEDUP_REMOVED lines=9> */
.L_x_11153:
[----:B------:R-:W-:Y:S01]  /*49d0*/  ULEA UR6, UR27, UR40, 0x3 ;  /* 0x000000281b067291 */ /* 0x000fe2000f8e183f */
[----:B------:R-:W-:-:S05]  /*49e0*/  IMAD.U32 R11, RZ, RZ, UR26 ;  /* 0x0000001aff0b7e24 */ /* 0x000fca000f8e00ff */
[----:B------:R-:W-:-:S04]  /*49f0*/  SHF.L.U32 R11, R11, 0x1f, RZ ;  /* 0x0000001f0b0b7819 */ /* 0x000fc800000006ff */
[----:B------:R1:W2:Y:S01]  /*4a00*/  SYNCS.PHASECHK.TRANS64.TRYWAIT P2, [UR6+0x16830], R11 ;  /* 0x0168300bff0075a7 */ /* 0x0002a20008040146 */
[----:B------:R-:W-:Y:S05]  /*4a10*/  @!P0 BRA `(.L_x_11154) ;  /* 0x0000000000048947 */ /* 0x000fea0003800000 */
[----:B------:R-:W-:Y:S01]  /*4a20*/  BPT.TRAP 0x1 ;  /* 0x000000040000795c */ /* 0x000fe20000300000 */
.L_x_11154:
[----:B--2---:R-:W-:Y:S05]  /*4a30*/  @P2 BRA `(.L_x_11152) ;  /* 0x0000000000082947 */ /* 0x004fea0003800000 */
[----:B------:R-:W2:Y:S02]  /*4a40*/  SYNCS.PHASECHK.TRANS64.TRYWAIT P2, [UR6+0x16830], R11 ;  /* 0x0168300bff0075a7 */ /* 0x000ea40008040146 */
[----:B--2---:R-:W-:Y:S05]  /*4a50*/  @!P2 BRA `(.L_x_11155) ;  /* 0x000000b800e4a947 */ /* 0x004fea0003800000 */
.L_x_11152:
        /* <DEDUP_REMOVED lines=25> */
.L_x_11157:
[----:B------:R-:W-:Y:S01]  /*4bf0*/  ULEA UR6, UR39, UR40, 0x3 ;  /* 0x0000002827067291 */ /* 0x000fe2000f8e183f */
[----:B------:R-:W-:-:S05]  /*4c00*/  IMAD.U32 R11, RZ, RZ, UR37 ;  /* 0x00000025ff0b7e24 */ /* 0x000fca000f8e00ff */
[----:B------:R-:W-:-:S04]  /*4c10*/  SHF.L.U32 R11, R11, 0x1f, RZ ;  /* 0x0000001f0b0b7819 */ /* 0x000fc800000006ff */
[----:B------:R1:W2:Y:S01]  /*4c20*/  SYNCS.PHASECHK.TRANS64.TRYWAIT P2, [UR6+0x16850], R11 ;  /* 0x0168500bff0075a7 */ /* 0x0002a20008040146 */
[----:B------:R-:W-:Y:S05]  /*4c30*/  @!P0 BRA `(.L_x_11158) ;  /* 0x0000000000048947 */ /* 0x000fea0003800000 */
[----:B------:R-:W-:Y:S01]  /*4c40*/  BPT.TRAP 0x1 ;  /* 0x000000040000795c */ /* 0x000fe20000300000 */
.L_x_11158:
[----:B--2---:R-:W-:Y:S05]  /*4c50*/  @P2 BRA `(.L_x_11156) ;  /* 0x0000000000082947 */ /* 0x004fea0003800000 */
[----:B------:R-:W2:Y:S02]  /*4c60*/  SYNCS.PHASECHK.TRANS64.TRYWAIT P2, [UR6+0x16850], R11 ;  /* 0x0168500bff0075a7 */ /* 0x000ea40008040146 */
[----:B--2---:R-:W-:Y:S05]  /*4c70*/  @!P2 BRA `(.L_x_11159) ;  /* 0x000000b80074a947 */ /* 0x004fea0003800000 */
.L_x_11156:
[----:B------:R-:W-:Y:S01]  /*4c80*/  UIADD3 UR6, UR40, 0x400, URZ ;  /* 0x0000040028067890 */ /* 0x000fe2000fffe03f */
[----:B------:R-:W-:Y:S01]  /*4c90*/  WARPGROUP.ARRIVE ;  /* 0x00000000000079c5 */ /* 0x000fe20000000000 */
[----:B------:R-:W-:Y:S01]  /*4ca0*/  UMOV UR7, 0x40000040 ;  /* 0x4000004000077882 */ /* 0x000fe20000000000 */
[----:B------:R-:W3:Y:S01]  /*4cb0*/  LDC R15, c[0x0][0x2e0] ;  /* 0x0000b800ff0f7b82 */ /* 0x000ee20000000800 */
[----:B------:R-:W-:Y:S01]  /*4cc0*/  USHF.R.U32.HI UR6, URZ, 0x4, UR6 ;  /* 0x000000043f067899 */ /* 0x000fe20008011606 */
[----:B-12---:R-:W-:Y:S01]  /*4cd0*/  IMAD.SHL.U32 R11, R8, 0x80, RZ ;  /* 0x00000080080b7824 */ /* 0x006fe200078e00ff */
[----:B------:R-:W-:Y:S01]  /*4ce0*/  ISETP.GE.U32.AND P2, PT, R2, 0x180, PT ;  /* 0x000001800200780c */ /* 0x000fe20003f46070 */
[----:B------:R-:W-:Y:S01]  /*4cf0*/  IMAD.U32 R13, RZ, RZ, UR27 ;  /* 0x0000001bff0d7e24 */ /* 0x000fe2000f8e00ff */
[----:B------:R-:W-:Y:S01]  /*4d00*/  ULOP3.LUT UR6, UR6, 0x3fff, URZ, 0xc0, !UPT ;  /* 0x00003fff06067892 */ /* 0x000fe2000f8ec03f */
[----:B------:R-:W-:Y:S01]  /*4d10*/  VIADD R12, R16, 0x9 ;  /* 0x00000009100c7836 */ /* 0x000fe20000000000 */
[----:B------:R-:W-:-:S02]  /*4d20*/  IADD3 R14, -R11, 0x1, RZ ;  /* 0x000000010b0e7810 */ /* 0x000fc40007ffe1ff */
[----:B------:R-:W-:Y:S01]  /*4d30*/  ULEA UR10, UR39, UR6, 0xa ;  /* 0x00000006270a7291 */ /* 0x000fe2000f8e503f */
[----:B------:R-:W-:Y:S02]  /*4d40*/  @!P1 LEA R13, R13, UR40, 0x3 ;  /* 0x000000280d0d9c11 */ /* 0x000fe4000f8e18ff */
[----:B------:R-:W-:Y:S02]  /*4d50*/  SEL R20, R12, 0x9, !P2 ;  /* 0x000000090c147807 */ /* 0x000fe40005000000 */
[----:B------:R-:W-:Y:S01]  /*4d60*/  PLOP3.LUT P2, PT, PT, PT, UP0, 0x40, 0x0 ;  /* 0x000000000000781c */ /* 0x000fe20003f4e808 */
[----:B------:R-:W-:Y:S01]  /*4d70*/  @!P1 VIADD R13, R13, 0x16840 ;  /* 0x000168400d0d9836 */ /* 0x000fe20000000000 */
[----:B------:R-:W-:Y:S02]  /*4d80*/  UMOV UR6, UR10 ;  /* 0x0000000a00067c82 */ /* 0x000fe40008000000 */
[----:B------:R-:W-:Y:S01]  /*4d90*/  HGMMA.64x64x16.F32 R88, R148, gdesc[UR4].tnspB, R88, gsb0 ;  /* 0x40e0000494587df0 */ /* 0x000fe20008000858 */
[----:B------:R-:W-:Y:S01]  /*4da0*/  UIADD3 UR6, UR10, 0x80, URZ ;  /* 0x000000800a067890 */ /* 0x000fe2000fffe03f */
[----:B------:R-:W-:Y:S01]  /*4db0*/  @!P1 PRMT R13, RZ, 0x654, R13 ;  /* 0x00000654ff0d9816 */ /* 0x000fe2000000000d */
[----:B------:R-:W-:Y:S01]  /*4dc0*/  UMOV UR7, 0x40000040 ;  /* 0x4000004000077882 */ /* 0x000fe20000000000 */
[----:B---3--:R-:W-:-:S04]  /*4dd0*/  IMAD R14, R15, UR47, R14 ;  /* 0x0000002f0f0e7c24 */ /* 0x008fc8000f8e020e */
[----:B------:R-:W-:-:S04]  /*4de0*/  VIADD R14, R14, -UR25 ;  /* 0x800000190e0e7c36 */ /* 0x000fc80008000000 */
[----:B------:R-:W-:-:S04]  /*4df0*/  IMAD R14, R17, -0x2, R14 ;  /* 0xfffffffe110e7824 */ /* 0x000fc800078e020e */
[----:B------:R-:W-:-:S04]  /*4e00*/  VIADD R15, R14, UR24 ;  /* 0x000000180e0f7c36 */ /* 0x000fc80008000000 */
[----:B------:R-:W-:Y:S01]  /*4e10*/  IMAD.IADD R12, R0, 0x1, R15 ;  /* 0x00000001000c7824 */ /* 0x000fe200078e020f */
[----:B------:R-:W-:Y:S02]  /*4e20*/  WARPGROUP.DEPBAR.LE gsb0, 0x0 ;  /* 0x00008000000079c5 */ /* 0x000fe40000010000 */
[----:B------:R-:W-:-:S06]  /*4e30*/  WARPGROUP.ARRIVE ;  /* 0x00000000000079c5 */ /* 0x000fcc0000000000 */
[----:B------:R-:W-:Y:S01]  /*4e40*/  HGMMA.64x64x16.F32 R88, R144, gdesc[UR4].tnspB, R88, gsb0 ;  /* 0x40e0000490587df0 */ /* 0x000fe20008000858 */
[----:B------:R-:W-:Y:S01]  /*4e50*/  UIADD3 UR6, UR10, 0x100, URZ ;  /* 0x000001000a067890 */ /* 0x000fe2000fffe03f */
[----:B------:R-:W-:Y:S01]  /*4e60*/  UMOV UR7, 0x40000040 ;  /* 0x4000004000077882 */ /* 0x000fe20000000000 */
        /* <DEDUP_REMOVED lines=28> */
[----:B------:R-:W-:-:S06]  /*5030*/  ULOP3.LUT UR6, URZ, UR23, URZ, 0x33, !UPT ;  /* 0x000000173f067292 */ /* 0x000fcc000f8e333f */
[----:B------:R-:W-:Y:S01]  /*5040*/  VIADD R14, R14, UR6 ;  /* 0x000000060e0e7c36 */ /* 0x000fe20008000000 */
        /* <DEDUP_REMOVED lines=16> */
.L_x_11162:
[----:B------:R-:W-:Y:S02]  /*5150*/  IMAD.U32 R121, RZ, RZ, UR22 ;  /* 0x00000016ff797e24 */ /* 0x000fe4000f8e00ff */
[----:B------:R-:W-:-:S03]  /*5160*/  IMAD.MOV.U32 R20, RZ, RZ, R10 ;  /* 0x000000ffff147224 */ /* 0x000fc600078e000a */
[----:B------:R-:W-:-:S13]  /*5170*/  ISETP.NE.AND P2, PT, R121, 0x1, PT ;  /* 0x000000017900780c */ /* 0x000fda0003f45270 */
[----:B------:R-:W1:Y:S01]  /*5180*/  @P2 LDC.64 R122, c[0x0][0x9e8] ;  /* 0x00027a00ff7a2b82 */ /* 0x000e620000000a00 */
[----:B------:R-:W-:-:S04]  /*5190*/  @P2 IMAD.IADD R21, R0, 0x1, R7 ;  /* 0x0000000100152824 */ /* 0x000fc800078e0207 */
[----:B-1----:R-:W-:-:S05]  /*51a0*/  @P2 IMAD.HI.U32 R120, R21, R122, RZ ;  /* 0x0000007a15782227 */ /* 0x002fca00078e00ff */
[----:B------:R-:W-:-:S07]  /*51b0*/  @P2 SHF.R.U32.HI R20, RZ, R123, R120 ;  /* 0x0000007bff142219 */ /* 0x000fce0000011678 */
.L_x_11163:
[----:B------:R-:W-:Y:S05]  /*51c0*/  BSYNC B0 ;  /* 0x0000000000007941 */ /* 0x000fea0003800000 */
.L_x_11161:
[----:B------:R-:W-:-:S04]  /*51d0*/  IMAD R20, R20, R121, -R11 ;  /* 0x0000007914147224 */ /* 0x000fc800078e0a0b */
[----:B------:R-:W-:-:S05]  /*51e0*/  IMAD R20, R17, -0x2, R20 ;  /* 0xfffffffe11147824 */ /* 0x000fca00078e0214 */
[----:B------:R-:W-:Y:S02]  /*51f0*/  VIADDMNMX R12, R20, R121, R12, PT ;  /* 0x00000079140c7246 */ /* 0x000fe4000380010c */
[----:B------:R-:W-:-:S07]  /*5200*/  VIMNMX R13, R13, R20, !PT ;  /* 0x000000140d0d7248 */ /* 0x000fce0007fe0100 */
.L_x_11160:
        /* <DEDUP_REMOVED lines=113> */
.L_x_11166:
[----:B------:R-:W-:-:S05]  /*5920*/  IMAD.U32 R20, RZ, RZ, UR22 ;  /* 0x00000016ff147e24 */ /* 0x000fca000f8e00ff */
[----:B------:R-:W-:-:S13]  /*5930*/  ISETP.NE.AND P3, PT, R20, 0x1, PT ;  /* 0x000000011400780c */ /* 0x000fda0003f65270 */
[----:B------:R-:W1:Y:S02]  /*5940*/  @P3 LDC.64 R12, c[0x0][0x9e8] ;  /* 0x00027a00ff0c3b82 */ /* 0x000e640000000a00 */
[----:B-1----:R-:W-:-:S05]  /*5950*/  @P3 IMAD.HI.U32 R12, R123, R12, RZ ;  /* 0x0000000c7b0c3227 */ /* 0x002fca00078e00ff */
[----:B------:R-:W-:-:S07]  /*5960*/  @P3 SHF.R.U32.HI R123, RZ, R13, R12 ;  /* 0x0000000dff7b3219 */ /* 0x000fce000001160c */
.L_x_11167:
[----:B------:R-:W-:Y:S05]  /*5970*/  BSYNC B0 ;  /* 0x0000000000007941 */ /* 0x000fea0003800000 */
.L_x_11165:
[----:B------:R-:W-:-:S04]  /*5980*/  IMAD R12, R123, R20, -R11 ;  /* 0x000000147b0c7224 */ /* 0x000fc800078e0a0b */
[----:B------:R-:W-:-:S05]  /*5990*/  IMAD R12, R17, -0x2, R12 ;  /* 0xfffffffe110c7824 */ /* 0x000fca00078e020c */
[----:B------:R-:W-:Y:S02]  /*59a0*/  VIADDMNMX R15, R12, R20, R15, PT ;  /* 0x000000140c0f7246 */ /* 0x000fe4000380010f */
[----:B------:R-:W-:-:S07]  /*59b0*/  VIMNMX R14, R14, R12, !PT ;  /* 0x0000000c0e0e7248 */ /* 0x000fce0007fe0100 */
.L_x_11164:
[----:B------:R-:W-:Y:S01]  /*59c0*/  FMNMX.FTZ R12, R121, R6, !PT ;  /* 0x00000006790c7209 */ /* 0x000fe20007810000 */
[----:B------:R-:W-:Y:S01]  /*59d0*/  UMOV UR10, UR21 ;  /* 0x00000015000a7c82 */ /* 0x000fe20008000000 */
        /* <DEDUP_REMOVED lines=101> */
[----:B------:R-:W-:Y:S02]  /*6030*/  FMNMX.FTZ R20, R26, R9, !PT ;  /* 0x000000091a147209 */ /* 0x000fe40007810000 */
[----:B------:R-:W-:Y:S01]  /*6040*/  ISETP.LT.OR P5, PT, R15, 0x51, P5 ;  /* 0x000000510f00780c */ /* 0x000fe20002fa1670 */
        /* <DEDUP_REMOVED lines=45> */
[----:B------:R-:W-:Y:S01]  /*6320*/  FMNMX.FTZ R20, R50, R37, !PT ;  /* 0x0000002532147209 */ /* 0x000fe20007810000 */
[----:B------:R-:W-:Y:S01]  /*6330*/  FFMA.FTZ R37, R45, UR10, -R12 ;  /* 0x0000000a2d257c23 */ /* 0x000fe2000801080c */
[----:B------:R-:W-:Y:S01]  /*6340*/  ISETP.LT.OR P4, PT, R15, 0x61, P4 ;  /* 0x000000610f00780c */ /* 0x000fe20002781670 */
[----:B------:R-:W-:Y:S01]  /*6350*/  MUFU.EX2 R13, R13 ;  /* 0x0000000d000d7308 */ /* 0x000fe20000000800 */
[----:B------:R-:W-:Y:S02]  /*6360*/  FMNMX.FTZ R41, R51, R20, !PT ;  /* 0x0000001433297209 */ /* 0x000fe40007810000 */
[----:B------:R-:W-:Y:S02]  /*6370*/  ISETP.GT.AND P5, PT, R14, 0x68, P2 ;  /* 0x000000680e00780c */ /* 0x000fe400017a4270 */
[----:B------:R-:W-:-:S02]  /*6380*/  FMNMX.FTZ R20, R54, R41, !PT ;  /* 0x0000002936147209 */ /* 0x000fc40007810000 */
        /* <DEDUP_REMOVED lines=12> */
[----:B------:R-:W-:Y:S01]  /*6450*/  MUFU.EX2 R144, R144 ;  /* 0x0000009000907308 */ /* 0x000fe20000000800 */
[----:B------:R-:W-:Y:S02]  /*6460*/  FMNMX.FTZ R45, R63, R20, !PT ;  /* 0x000000143f2d7209 */ /* 0x000fe40007810000 */
[----:B------:R-:W-:Y:S02]  /*6470*/  ISETP.LT.OR P4, PT, R15, 0x6a, P4 ;  /* 0x0000006a0f00780c */ /* 0x000fe40002781670 */
[----:B------:R-:W-:Y:S01]  /*6480*/  FMNMX.FTZ R20, R66, R45, !PT ;  /* 0x0000002d42147209 */ /* 0x000fe20007810000 */
[----:B------:R-:W-:Y:S01]  /*6490*/  FFMA.FTZ R45, R53, UR10, -R12 ;  /* 0x0000000a352d7c23 */ /* 0x000fe2000801080c */
[----:B------:R-:W-:Y:S01]  /*64a0*/  ISETP.GT.AND P3, PT, R14, 0x70, P2 ;  /* 0x000000700e00780c */ /* 0x000fe20001764270 */
[----:B------:R-:W-:Y:S01]  /*64b0*/  MUFU.EX2 R25, R25 ;  /* 0x0000001900197308 */ /* 0x000fe20000000800 */
[----:B------:R-:W-:-:S02]  /*64c0*/  FMNMX.FTZ R49, R67, R20, !PT ;  /* 0x0000001443317209 */ /* 0x000fc40007810000 */
[----:B------:R-:W-:Y:S02]  /*64d0*/  FSEL R78, R78, -INF , !P5 ;  /* 0xff8000004e4e7808 */ /* 0x000fe40006800000 */
[----:B------:R-:W-:Y:S02]  /*64e0*/  FMNMX.FTZ R20, R70, R49, !PT ;  /* 0x0000003146147209 */ /* 0x000fe40007810000 */
[----:B------:R-:W-:Y:S01]  /*64f0*/  FSEL R79, R79, -INF , !P4 ;  /* 0xff8000004f4f7808 */ /* 0x000fe20006000000 */
[----:B------:R-:W-:Y:S01]  /*6500*/  MUFU.EX2 R146, R146 ;  /* 0x0000009200927308 */ /* 0x000fe20000000800 */
[----:B------:R-:W-:Y:S02]  /*6510*/  FMNMX.FTZ R49, R71, R20, !PT ;  /* 0x0000001447317209 */ /* 0x000fe40007810000 */
[----:B------:R-:W-:Y:S02]  /*6520*/  ISETP.GT.AND P5, PT, R14, 0x71, P2 ;  /* 0x000000710e00780c */ /* 0x000fe400017a4270 */
[----:B------:R-:W-:Y:S01]  /*6530*/  FMNMX.FTZ R20, R74, R49, !PT ;  /* 0x000000314a147209 */ /* 0x000fe20007810000 */
[--C-:B------:R-:W-:Y:S01]  /*6540*/  FFMA.FTZ R49, R57, UR10, -R12.reuse ;  /* 0x0000000a39317c23 */ /* 0x100fe2000801080c */
[C---:B------:R-:W-:Y:S01]  /*6550*/  ISETP.GT.AND P4, PT, R14.reuse, 0x78, P2 ;  /* 0x000000780e00780c */ /* 0x040fe20001784270 */
[--C-:B------:R-:W-:Y:S01]  /*6560*/  FFMA.FTZ R57, R69, UR10, -R12.reuse ;  /* 0x0000000a45397c23 */ /* 0x100fe2000801080c */
[----:B------:R-:W-:Y:S01]  /*6570*/  FMNMX.FTZ R53, R75, R20, !PT ;  /* 0x000000144b357209 */ /* 0x000fe20007810000 */
[----:B------:R-:W-:Y:S01]  /*6580*/  FFMA.FTZ R69, R81, UR10, -R12 ;  /* 0x0000000a51457c23 */ /* 0x000fe2000801080c */
[----:B------:R-:W-:Y:S01]  /*6590*/  ISETP.GT.AND P2, PT, R14, 0x79, P2 ;  /* 0x000000790e00780c */ /* 0x000fe20001744270 */
[----:B------:R-:W-:Y:S01]  /*65a0*/  MUFU.EX2 R29, R29 ;  /* 0x0000001d001d7308 */ /* 0x000fe20000000800 */
[----:B------:R-:W-:-:S02]  /*65b0*/  ISETP.LT.OR P3, PT, R15, 0x71, P3 ;  /* 0x000000710f00780c */ /* 0x000fc40001f61670 */
[----:B------:R-:W-:Y:S02]  /*65c0*/  FMNMX.FTZ R14, R78, R53, !PT ;  /* 0x000000354e0e7209 */ /* 0x000fe40007810000 */
[----:B------:R-:W-:Y:S02]  /*65d0*/  ISETP.LT.OR P5, PT, R15, 0x72, P5 ;  /* 0x000000720f00780c */ /* 0x000fe40002fa1670 */
[----:B------:R-:W-:Y:S01]  /*65e0*/  FSEL R82, R82, -INF , !P3 ;  /* 0xff80000052527808 */ /* 0x000fe20005800000 */
[----:B------:R-:W-:Y:S01]  /*65f0*/  MUFU.EX2 R140, R140 ;  /* 0x0000008c008c7308 */ /* 0x000fe20000000800 */
[----:B------:R-:W-:Y:S02]  /*6600*/  FMNMX.FTZ R53, R79, R14, !PT ;  /* 0x0000000e4f357209 */ /* 0x000fe40007810000 */
[----:B------:R-:W-:Y:S02]  /*6610*/  ISETP.LT.OR P4, PT, R15, 0x79, P4 ;  /* 0x000000790f00780c */ /* 0x000fe40002781670 */
[----:B------:R-:W-:-:S02]  /*6620*/  FSEL R83, R83, -INF , !P5 ;  /* 0xff80000053537808 */ /* 0x000fc40006800000 */
[----:B------:R-:W-:Y:S01]  /*6630*/  FMNMX.FTZ R14, R82, R53, !PT ;  /* 0x00000035520e7209 */ /* 0x000fe20007810000 */
[----:B------:R-:W-:Y:S01]  /*6640*/  MUFU.EX2 R33, R33 ;  /* 0x0000002100217308 */ /* 0x000fe20000000800 */
[----:B------:R-:W-:Y:S01]  /*6650*/  ISETP.LT.OR P2, PT, R15, 0x7a, P2 ;  /* 0x0000007a0f00780c */ /* 0x000fe20001741670 */
[--C-:B------:R-:W-:Y:S01]  /*6660*/  FFMA.FTZ R15, R61, UR10, -R12.reuse ;  /* 0x0000000a3d0f7c23 */ /* 0x100fe2000801080c */
[----:B------:R-:W-:Y:S01]  /*6670*/  FSEL R86, R86, -INF , !P4 ;  /* 0xff80000056567808 */ /* 0x000fe20006000000 */
[--C-:B------:R-:W-:Y:S01]  /*6680*/  FFMA.FTZ R61, R73, UR10, -R12.reuse ;  /* 0x0000000a493d7c23 */ /* 0x100fe2000801080c */
[----:B------:R-:W-:Y:S02]  /*6690*/  FMNMX.FTZ R53, R83, R14, !PT ;  /* 0x0000000e53357209 */ /* 0x000fe40007810000 */
[----:B------:R-:W-:Y:S01]  /*66a0*/  FSEL R87, R87, -INF , !P2 ;  /* 0xff80000057577808 */ /* 0x000fe20005000000 */
[----:B------:R-:W-:Y:S01]  /*66b0*/  MUFU.EX2 R142, R142 ;  /* 0x0000008e008e7308 */ /* 0x000fe20000000800 */
[----:B------:R-:W-:Y:S01]  /*66c0*/  FMNMX.FTZ R14, R86, R53, !PT ;  /* 0x00000035560e7209 */ /* 0x000fe20007810000 */
[----:B------:R-:W-:-:S03]  /*66d0*/  FFMA.FTZ R53, R65, UR10, -R12 ;  /* 0x0000000a41357c23 */ /* 0x000fc6000801080c */
[----:B------:R-:W-:-:S03]  /*66e0*/  FMNMX.FTZ R14, R87, R14, !PT ;  /* 0x0000000e570e7209 */ /* 0x000fc60007810000 */
[----:B------:R-:W-:Y:S02]  /*66f0*/  MUFU.EX2 R37, R37 ;  /* 0x0000002500257308 */ /* 0x000fe40000000800 */
[----:B------:R-:W1:Y:S06]  /*6700*/  SHFL.BFLY PT, R65, R14, 0x2, 0x1f ;  /* 0x0c401f000e417f89 */ /* 0x000e6c00000e0000 */
[----:B------:R-:W-:Y:S08]  /*6710*/  MUFU.EX2 R136, R136 ;  /* 0x0000008800887308 */ /* 0x000ff00000000800 */
[----:B------:R-:W-:Y:S08]  /*6720*/  MUFU.EX2 R41, R41 ;  /* 0x0000002900297308 */ /* 0x000ff00000000800 */
[----:B------:R-:W-:Y:S01]  /*6730*/  MUFU.EX2 R138, R138 ;  /* 0x0000008a008a7308 */ /* 0x000fe20000000800 */
[----:B-1----:R-:W-:Y:S01]  /*6740*/  FMNMX.FTZ R20, R14, R65, !PT ;  /* 0x000000410e147209 */ /* 0x002fe20007810000 */
[----:B------:R-:W-:Y:S01]  /*6750*/  FFMA.FTZ R65, R77, UR10, -R12 ;  /* 0x0000000a4d417c23 */ /* 0x000fe2000801080c */
[----:B------:R-:W-:-:S03]  /*6760*/  FSEL R77, R11, RZ, P6 ;  /* 0x000000ff0b4d7208 */ /* 0x000fc60003000000 */
[----:B------:R-:W1:Y:S02]  /*6770*/  SHFL.BFLY PT, R73, R20, 0x1, 0x1f ;  /* 0x0c201f0014497f89 */ /* 0x000e6400000e0000 */
[----:B------:R-:W-:Y:S01]  /*6780*/  MUFU.EX2 R45, R45 ;  /* 0x0000002d002d7308 */ /* 0x000fe20000000800 */
[----:B------:R-:W-:-:S07]  /*6790*/  FADD.FTZ R6, -R77, R6 ;  /* 0x000000064d067221 */ /* 0x000fce0000010100 */
[----:B------:R-:W-:Y:S08]  /*67a0*/  MUFU.EX2 R132, R132 ;  /* 0x0000008400847308 */ /* 0x000ff00000000800 */
[----:B------:R-:W-:Y:S01]  /*67b0*/  MUFU.EX2 R49, R49 ;  /* 0x0000003100317308 */ /* 0x000fe20000000800 */
[----:B-1----:R-:W-:Y:S01]  /*67c0*/  FMNMX.FTZ R12, R20, R73, !PT ;  /* 0x00000049140c7209 */ /* 0x002fe20007810000 */
[----:B------:R-:W-:-:S06]  /*67d0*/  FMUL.FTZ R73, R6, UR10 ;  /* 0x0000000a06497c20 */ /* 0x000fcc0008410000 */
[----:B------:R-:W-:Y:S01]  /*67e0*/  MUFU.EX2 R134, R134 ;  /* 0x0000008600867308 */ /* 0x000fe20000000800 */
[C---:B------:R-:W-:Y:S01]  /*67f0*/  FSETP.NEU.FTZ.AND P2, PT, R12.reuse, -INF , PT ;  /* 0xff8000000c00780b */ /* 0x040fe20003f5d000 */
[----:B------:R-:W-:-:S06]  /*6800*/  FMUL.FTZ R32, R12, UR10 ;  /* 0x0000000a0c207c20 */ /* 0x000fcc0008410000 */
[----:B------:R-:W1:Y:S01]  /*6810*/  MUFU.EX2 R73, R73 ;  /* 0x0000004900497308 */ /* 0x000e620000000800 */
[----:B------:R-:W-:-:S05]  /*6820*/  FSEL R32, R32, RZ, P2 ;  /* 0x000000ff20207208 */ /* 0x000fca0001000000 */
        /* <DEDUP_REMOVED lines=10> */
[----:B------:R-:W-:Y:S01]  /*68d0*/  FFMA.FTZ R26, R43, UR10, -R32 ;  /* 0x0000000a2b1a7c23 */ /* 0x000fe20008010820 */
[----:B-1----:R-:W-:Y:S01]  /*68e0*/  FFMA.FTZ R34, R73, R5, R148 ;  /* 0x0000000549227223 */ /* 0x002fe20000010094 */
[--C-:B------:R-:W-:Y:S01]  /*68f0*/  FFMA.FTZ R143, R46, UR10, -R32.reuse ;  /* 0x0000000a2e8f7c23 */ /* 0x100fe20008010820 */
[--C-:B------:R-:W-:Y:S01]  /*6900*/  FFMA.FTZ R28, R47, UR10, -R32.reuse ;  /* 0x0000000a2f1c7c23 */ /* 0x100fe20008010820 */
[----:B------:R-:W-:Y:S01]  /*6910*/  FFMA.FTZ R137, R50, UR10, -R32 ;  /* 0x0000000a32897c23 */ /* 0x000fe20008010820 */
[----:B------:R-:W-:Y:S01]  /*6920*/  FADD.FTZ R5, R13, R34 ;  /* 0x000000220d057221 */ /* 0x000fe20000010000 */
        /* <DEDUP_REMOVED lines=10> */
[----:B------:R-:W-:Y:S01]  /*69d0*/  F2FP.F16.F32.PACK_AB R148, R13, R148 ;  /* 0x000000940d94723e */ /* 0x000fe200000000ff */
        /* <DEDUP_REMOVED lines=15> */
[----:B------:R1:W2:Y:S01]  /*6ad0*/  MUFU.EX2 R9, R5 ;  /* 0x0000000500097308 */ /* 0x0002a20000000800 */
[----:B------:R-:W-:Y:S01]  /*6ae0*/  FADD.FTZ R36, R140, R27 ;  /* 0x0000001b8c247221 */ /* 0x000fe20000010000 */
[----:B------:R-:W-:Y:S01]  /*6af0*/  FFMA.FTZ R86, R86, UR10, -R32 ;  /* 0x0000000a56567c23 */ /* 0x000fe20008010820 */
[----:B------:R-:W-:Y:S01]  /*6b00*/  IMAD.U32 R31, RZ, RZ, UR39 ;  /* 0x00000027ff1f7e24 */ /* 0x000fe2000f8e00ff */
[----:B------:R-:W-:Y:S01]  /*6b10*/  ISETP.GT.AND P2, PT, R8, UR28, PT ;  /* 0x0000001c08007c0c */ /* 0x000fe2000bf44270 */
[----:B------:R-:W-:Y:S01]  /*6b20*/  FADD.FTZ R27, R33, R36 ;  /* 0x00000024211b7221 */ /* 0x000fe20000010000 */
[----:B------:R-:W-:Y:S01]  /*6b30*/  FFMA.FTZ R36, R59, UR10, -R32 ;  /* 0x0000000a3b247c23 */ /* 0x000fe20008010820 */
[----:B------:R-:W-:Y:S01]  /*6b40*/  UMOV UR39, UR27 ;  /* 0x0000001b00277c82 */ /* 0x000fe20008000000 */
[----:B------:R-:W3:Y:S01]  /*6b50*/  MUFU.EX2 R145, R145 ;  /* 0x0000009100917308 */ /* 0x000ee20000000800 */
[----:B------:R-:W-:Y:S01]  /*6b60*/  FADD.FTZ R38, R142, R27 ;  /* 0x0000001b8e267221 */ /* 0x000fe20000010000 */
[----:B------:R-:W-:Y:S01]  /*6b70*/  @!P1 LEA R31, R31, UR40, 0x3 ;  /* 0x000000281f1f9c11 */ /* 0x000fe2000f8e18ff */
[----:B------:R-:W-:Y:S01]  /*6b80*/  FMUL.FTZ R88, R88, R73 ;  /* 0x0000004958587220 */ /* 0x000fe20000410000 */
[----:B------:R-:W-:Y:S01]  /*6b90*/  F2FP.F16.F32.PACK_AB R150, R21, R150 ;  /* 0x000000961596723e */ /* 0x000fe200000000ff */
[----:B-1----:R-:W-:Y:S01]  /*6ba0*/  FADD.FTZ R5, R37, R38 ;  /* 0x0000002625057221 */ /* 0x002fe20000010000 */
[----:B------:R-:W-:Y:S01]  /*6bb0*/  F2FP.F16.F32.PACK_AB R144, R25, R144 ;  /* 0x000000901990723e */ /* 0x000fe200000000ff */
[----:B------:R-:W-:Y:S01]  /*6bc0*/  @!P1 VIADD R31, R31, 0x16860 ;  /* 0x000168601f1f9836 */ /* 0x000fe20000000000 */
[----:B------:R-:W1:Y:S01]  /*6bd0*/  MUFU.EX2 R20, R20 ;  /* 0x0000001400147308 */ /* 0x000e620000000800 */
[----:B--2---:R-:W-:Y:S01]  /*6be0*/  FFMA.FTZ R38, R9, R4, R6 ;  /* 0x0000000409267223 */ /* 0x004fe20000010006 */
[----:B------:R-:W-:Y:S01]  /*6bf0*/  FADD.FTZ R42, R136, R5 ;  /* 0x00000005882a7221 */ /* 0x000fe20000010000 */
[----:B------:R-:W-:Y:S01]  /*6c00*/  FFMA.FTZ R4, R63, UR10, -R32 ;  /* 0x0000000a3f047c23 */ /* 0x000fe20008010820 */
[----:B------:R-:W-:Y:S01]  /*6c10*/  @!P1 PRMT R31, RZ, 0x654, R31 ;  /* 0x00000654ff1f9816 */ /* 0x000fe2000000001f */
[----:B------:R-:W-:Y:S01]  /*6c20*/  FADD.FTZ R40, R149, R38 ;  /* 0x0000002695287221 */ /* 0x000fe20000010000 */
[----:B------:R-:W-:Y:S01]  /*6c30*/  FADD.FTZ R27, R41, R42 ;  /* 0x0000002a291b7221 */ /* 0x000fe20000010000 */
[----:B------:R-:W-:Y:S01]  /*6c40*/  FFMA.FTZ R38, R67, UR10, -R32 ;  /* 0x0000000a43267c23 */ /* 0x000fe20008010820 */
[----:B------:R-:W2:Y:S01]  /*6c50*/  MUFU.EX2 R147, R147 ;  /* 0x0000009300937308 */ /* 0x000ea20000000800 */
[----:B------:R-:W-:Y:S01]  /*6c60*/  FADD.FTZ R5, R151, R40 ;  /* 0x0000002897057221 */ /* 0x000fe20000010000 */
[----:B------:R-:W-:Y:S01]  /*6c70*/  FADD.FTZ R40, R138, R27 ;  /* 0x0000001b8a287221 */ /* 0x000fe20000010000 */
[----:B------:R4:W-:Y:S01]  /*6c80*/  @!P1 SYNCS.ARRIVE.TRANS64.RED.A1T0 RZ, [R31+URZ], RZ ;  /* 0x000000ff1fff99a7 */ /* 0x0009e2000810043f */
[----:B------:R-:W-:Y:S01]  /*6c90*/  F2FP.F16.F32.PACK_AB R149, R149, R6 ;  /* 0x000000069595723e */ /* 0x000fe200000000ff */
[----:B------:R-:W-:Y:S01]  /*6ca0*/  FADD.FTZ R42, R14, R5 ;  /* 0x000000050e2a7221 */ /* 0x000fe20000010000 */
[----:B------:R-:W-:Y:S01]  /*6cb0*/  FADD.FTZ R27, R45, R40 ;  /* 0x000000282d1b7221 */ /* 0x000fe20000010000 */
[----:B------:R-:W-:Y:S01]  /*6cc0*/  FFMA.FTZ R40, R71, UR10, -R32 ;  /* 0x0000000a47287c23 */ /* 0x000fe20008010820 */
[----:B------:R-:W5:Y:S01]  /*6cd0*/  MUFU.EX2 R24, R24 ;  /* 0x0000001800187308 */ /* 0x000f620000000800 */
[----:B---3--:R-:W-:Y:S01]  /*6ce0*/  FADD.FTZ R5, R145, R42 ;  /* 0x0000002a91057221 */ /* 0x008fe20000010000 */
[----:B------:R-:W-:Y:S01]  /*6cf0*/  FADD.FTZ R44, R132, R27 ;  /* 0x0000001b842c7221 */ /* 0x000fe20000010000 */
[----:B------:R-:W-:Y:S01]  /*6d00*/  FFMA.FTZ R32, R87, UR10, -R32 ;  /* 0x0000000a57207c23 */ /* 0x000fe20008010820 */
[-C--:B------:R-:W-:Y:S01]  /*6d10*/  FMUL.FTZ R90, R90, R9.reuse ;  /* 0x000000095a5a7220 */ /* 0x080fe20000410000 */
[----:B-1----:R-:W-:Y:S01]  /*6d20*/  FADD.FTZ R42, R20, R5 ;  /* 0x00000005142a7221 */ /* 0x002fe20000010000 */
[----:B------:R-:W-:Y:S01]  /*6d30*/  FADD.FTZ R27, R49, R44 ;  /* 0x0000002c311b7221 */ /* 0x000fe20000010000 */
[-C--:B------:R-:W-:Y:S01]  /*6d40*/  FMUL.FTZ R91, R91, R9.reuse ;  /* 0x000000095b5b7220 */ /* 0x080fe20000410000 */
[----:B------:R-:W1:Y:S01]  /*6d50*/  MUFU.EX2 R141, R141 ;  /* 0x0000008d008d7308 */ /* 0x000e620000000800 */
        /* <DEDUP_REMOVED lines=8> */
[----:B-----5:R-:W-:Y:S01]  /*6de0*/  FADD.FTZ R42, R24, R5 ;  /* 0x00000005182a7221 */ /* 0x020fe20000010000 */
        /* <DEDUP_REMOVED lines=10> */
[----:B------:R-:W-:Y:S01]  /*6e90*/  FMUL.FTZ R119, R119, R9 ;  /* 0x0000000977777220 */ /* 0x000fe20000410000 */
[----:B------:R-:W-:Y:S01]  /*6ea0*/  F2FP.F16.F32.PACK_AB R146, R29, R146 ;  /* 0x000000921d92723e */ /* 0x000fe200000000ff */
[-C--:B------:R-:W-:Y:S01]  /*6eb0*/  FMUL.FTZ R89, R89, R73.reuse ;  /* 0x0000004959597220 */ /* 0x080fe20000410000 */
[----:B------:R-:W-:Y:S01]  /*6ec0*/  F2FP.F16.F32.PACK_AB R140, R33, R140 ;  /* 0x0000008c218c723e */ /* 0x000fe200000000ff */
        /* <DEDUP_REMOVED lines=12> */
[----:B------:R-:W-:Y:S01]  /*6f90*/  F2FP.F16.F32.PACK_AB R134, R15, R134 ;  /* 0x000000860f86723e */ /* 0x000fe200000000ff */
        /* <DEDUP_REMOVED lines=13> */
[----:B------:R-:W-:Y:S01]  /*7070*/  FMUL.FTZ R117, R117, R73 ;  /* 0x0000004975757220 */ /* 0x000fe20000410000 */
[----:B------:R-:W-:Y:S01]  /*7080*/  F2FP.F16.F32.PACK_AB R151, R14, R151 ;  /* 0x000000970e97723e */ /* 0x000fe200000000ff */
[----:B------:R-:W-:Y:S01]  /*7090*/  VIADD R8, R8, 0xffffffff ;  /* 0xffffffff08087836 */ /* 0x000fe20000000000 */
[----:B------:R-:W-:Y:S01]  /*70a0*/  F2FP.F16.F32.PACK_AB R145, R20, R145 ;  /* 0x000000911491723e */ /* 0x000fe200000000ff */
[----:B------:R-:W-:Y:S01]  /*70b0*/  IMAD.MOV.U32 R6, RZ, RZ, R11 ;  /* 0x000000ffff067224 */ /* 0x000fe200078e000b */
[----:B------:R-:W-:Y:S01]  /*70c0*/  F2FP.F16.F32.PACK_AB R147, R24, R147 ;  /* 0x000000931893723e */ /* 0x000fe200000000ff */
[----:B------:R-:W2:Y:S01]  /*70d0*/  MUFU.EX2 R130, R130 ;  /* 0x0000008200827308 */ /* 0x000ea20000000800 */
[C---:B---3--:R-:W-:Y:S01]  /*70e0*/  FADD.FTZ R27, R53.reuse, R44 ;  /* 0x0000002c351b7221 */ /* 0x048fe20000010000 */
[----:B------:R-:W-:Y:S01]  /*70f0*/  F2FP.F16.F32.PACK_AB R128, R53, R128 ;  /* 0x000000803580723e */ /* 0x000fe200000000ff */
[----:B------:R-:W-:Y:S01]  /*7100*/  IMAD.MOV.U32 R9, RZ, RZ, R12 ;  /* 0x000000ffff097224 */ /* 0x000fe200078e000c */
[----:B------:R-:W-:-:S04]  /*7110*/  F2FP.F16.F32.PACK_AB R141, R26, R141 ;  /* 0x0000008d1a8d723e */ /* 0x000fc800000000ff */
        /* <DEDUP_REMOVED lines=71> */
[----:B--2---:R-:W-:Y:S01]  /*7590*/  FADD.FTZ R42, R123, R42 ;  /* 0x0000002a7b2a7221 */ /* 0x004fe20000010000 */
[C---:B---3--:R-:W-:Y:S01]  /*75a0*/  FADD.FTZ R5, R77.reuse, R44 ;  /* 0x0000002c4d057221 */ /* 0x048fe20000010000 */
[----:B------:R-:W-:Y:S02]  /*75b0*/  F2FP.F16.F32.PACK_AB R122, R77, R122 ;  /* 0x0000007a4d7a723e */ /* 0x000fe400000000ff */
[C---:B-1----:R-:W-:Y:S01]  /*75c0*/  FADD.FTZ R4, R32.reuse, R42 ;  /* 0x0000002a20047221 */ /* 0x042fe20000010000 */
[----:B------:R-:W-:Y:S01]  /*75d0*/  F2FP.F16.F32.PACK_AB R123, R32, R123 ;  /* 0x0000007b207b723e */ /* 0x000fe200000000ff */
[----:B----4-:R-:W-:Y:S06]  /*75e0*/  @P2 BRA `(.L_x_11168) ;  /* 0xffffffd000d42947 */ /* 0x010fec000383ffff */
[----:B------:R-:W-:Y:S01]  /*75f0*/  IMAD.MOV.U32 R9, RZ, RZ, R12 ;  /* 0x000000ffff097224 */ /* 0x000fe200078e000c */
[----:B------:R-:W-:Y:S01]  /*7600*/  UMOV UR39, UR27 ;  /* 0x0000001b00277c82 */ /* 0x000fe20008000000 */
[----:B------:R-:W-:Y:S01]  /*7610*/  IMAD.MOV.U32 R6, RZ, RZ, R11 ;  /* 0x000000ffff067224 */ /* 0x000fe200078e000b */
[----:B------:R-:W-:-:S06]  /*7620*/  UMOV UR37, UR26 ;  /* 0x0000001a00257c82 */ /* 0x000fcc0008000000 */
.L_x_11151:
        /* <DEDUP_REMOVED lines=15> */
.L_x_11170:
[----:B------:R-:W-:-:S11]  /*7720*/  UISETP.NE.AND UP0, UPT, UR11, 0x1, UPT ;  /* 0x000000010b00788c */ /* 0x000fd6000bf05270 */
[----:B------:R-:W-:Y:S02]  /*7730*/  @UP0 ULDC.64 UR14, c[0x0][0x9e8] ;  /* 0x00027a00000e0ab9 */ /* 0x000fe40000000a00 */
[----:B------:R-:W-:-:S04]  /*7740*/  UIMAD.WIDE.U32 UR6, UR49, UR14, URZ ;  /* 0x0000000e310672a5 */ /* 0x000fc8000f8e003f */
[----:B------:R-:W-:-:S12]  /*7750*/  @UP0 USHF.R.U32.HI UR49, URZ, UR15, UR7 ;  /* 0x0000000f3f310299 */ /* 0x000fd80008011607 */
.L_x_11171:
[----:B------:R-:W-:-:S04]  /*7760*/  UIMAD UR49, UR49, UR11, URZ ;  /* 0x0000000b313172a4 */ /* 0x000fc8000f8e023f */
[----:B------:R-:W-:-:S04]  /*7770*/  UISETP.LT.AND UP0, UPT, UR23, UR49, UPT ;  /* 0x000000311700728c */ /* 0x000fc8000bf01270 */
[----:B------:R-:W-:-:S12]  /*7780*/  USEL UR23, UR23, UR49, !UP0 ;  /* 0x0000003117177287 */ /* 0x000fd8000c000000 */
.L_x_11169:
        /* <DEDUP_REMOVED lines=13> */
.L_x_11181:
        /* <DEDUP_REMOVED lines=9> */
.L_x_11174:
[----:B------:R-:W-:Y:S01]  /*78f0*/  ULEA UR6, UR39, UR40, 0x3 ;  /* 0x0000002827067291 */ /* 0x000fe2000f8e183f */
[----:B------:R-:W-:-:S05]  /*7900*/  IMAD.U32 R6, RZ, RZ, UR37 ;  /* 0x00000025ff067e24 */ /* 0x000fca000f8e00ff */
[----:B------:R-:W-:-:S04]  /*7910*/  SHF.L.U32 R6, R6, 0x1f, RZ ;  /* 0x0000001f06067819 */ /* 0x000fc800000006ff */
[----:B------:R1:W2:Y:S01]  /*7920*/  SYNCS.PHASECHK.TRANS64.TRYWAIT P2, [UR6+0x16830], R6 ;  /* 0x01683006ff0075a7 */ /* 0x0002a20008040146 */
[----:B------:R-:W-:Y:S05]  /*7930*/  @!P0 BRA `(.L_x_11175) ;  /* 0x0000000000048947 */ /* 0x000fea0003800000 */
[----:B------:R-:W-:Y:S01]  /*7940*/  BPT.TRAP 0x1 ;  /* 0x000000040000795c */ /* 0x000fe20000300000 */
.L_x_11175:
[----:B--2---:R-:W-:Y:S05]  /*7950*/  @P2 BRA `(.L_x_11173) ;  /* 0x0000000000082947 */ /* 0x004fea0003800000 */
[----:B------:R-:W2:Y:S02]  /*7960*/  SYNCS.PHASECHK.TRANS64.TRYWAIT P2, [UR6+0x16830], R6 ;  /* 0x01683006ff0075a7 */ /* 0x000ea40008040146 */
[----:B--2---:R-:W-:Y:S05]  /*7970*/  @!P2 BRA `(.L_x_11176) ;  /* 0x0000008c004ca947 */ /* 0x004fea0003800000 */
.L_x_11173:
        /* <DEDUP_REMOVED lines=25> */
.L_x_11178:
[----:B------:R-:W-:Y:S01]  /*7b10*/  ULEA UR6, UR23, UR40, 0x3 ;  /* 0x0000002817067291 */ /* 0x000fe2000f8e183f */
[----:B------:R-:W-:-:S05]  /*7b20*/  IMAD.U32 R6, RZ, RZ, UR24 ;  /* 0x00000018ff067e24 */ /* 0x000fca000f8e00ff */
[----:B------:R-:W-:-:S04]  /*7b30*/  SHF.L.U32 R6, R6, 0x1f, RZ ;  /* 0x0000001f06067819 */ /* 0x000fc800000006ff */
[----:B------:R1:W2:Y:S01]  /*7b40*/  SYNCS.PHASECHK.TRANS64.TRYWAIT P2, [UR6+0x16850], R6 ;  /* 0x01685006ff0075a7 */ /* 0x0002a20008040146 */
[----:B------:R-:W-:Y:S05]  /*7b50*/  @!P0 BRA `(.L_x_11179) ;  /* 0x0000000000048947 */ /* 0x000fea0003800000 */
[----:B------:R-:W-:Y:S01]  /*7b60*/  BPT.TRAP 0x1 ;  /* 0x000000040000795c */ /* 0x000fe20000300000 */
.L_x_11179:
[----:B--2---:R-:W-:Y:S05]  /*7b70*/  @P2 BRA `(.L_x_11177) ;  /* 0x0000000000082947 */ /* 0x004fea0003800000 */
[----:B------:R-:W2:Y:S02]  /*7b80*/  SYNCS.PHASECHK.TRANS64.TRYWAIT P2, [UR6+0x16850], R6 ;  /* 0x01685006ff0075a7 */ /* 0x000ea40008040146 */
[----:B--2---:R-:W-:Y:S05]  /*7b90*/  @!P2 BRA `(.L_x_11180) ;  /* 0x0000008800dca947 */ /* 0x004fea0003800000 */
.L_x_11177:
[----:B------:R-:W-:Y:S01]  /*7ba0*/  UIADD3 UR6, UR40, 0x400, URZ ;  /* 0x0000040028067890 */ /* 0x000fe2000fffe03f */
[----:B------:R-:W-:Y:S01]  /*7bb0*/  WARPGROUP.ARRIVE ;  /* 0x00000000000079c5 */ /* 0x000fe20000000000 */
[----:B------:R-:W-:Y:S01]  /*7bc0*/  UMOV UR7, 0x40000040 ;  /* 0x4000004000077882 */ /* 0x000fe20000000000 */
[----:B-12---:R-:W-:Y:S01]  /*7bd0*/  FMNMX.FTZ R6, R24, R11, !PT ;  /* 0x0000000b18067209 */ /* 0x006fe20007810000 */
[----:B------:R-:W-:Y:S01]  /*7be0*/  USHF.R.U32.HI UR6, URZ, 0x4, UR6 ;  /* 0x000000043f067899 */ /* 0x000fe20008011606 */
[----:B------:R-:W-:Y:S01]  /*7bf0*/  FMNMX.FTZ R14, R26, R10, !PT ;  /* 0x0000000a1a0e7209 */ /* 0x000fe20007810000 */
[----:B------:R-:W-:Y:S01]  /*7c00*/  UMOV UR10, UR22 ;  /* 0x00000016000a7c82 */ /* 0x000fe20008000000 */
[----:B------:R-:W-:Y:S01]  /*7c10*/  FMNMX.FTZ R9, R25, R6, !PT ;  /* 0x0000000619097209 */ /* 0x000fe20007810000 */
[----:B------:R-:W-:Y:S01]  /*7c20*/  ULOP3.LUT UR6, UR6, 0x3fff, URZ, 0xc0, !UPT ;  /* 0x00003fff06067892 */ /* 0x000fe2000f8ec03f */
[----:B------:R-:W-:Y:S01]  /*7c30*/  ISETP.GE.U32.AND P2, PT, R2, 0x180, PT ;  /* 0x000001800200780c */ /* 0x000fe20003f46070 */
[----:B------:R-:W-:Y:S01]  /*7c40*/  UMOV UR24, UR37 ;  /* 0x0000002500187c82 */ /* 0x000fe20008000000 */
[----:B------:R-:W-:Y:S01]  /*7c50*/  FMNMX.FTZ R6, R28, R9, !PT ;  /* 0x000000091c067209 */ /* 0x000fe20007810000 */
[----:B------:R-:W-:-:S03]  /*7c60*/  ULEA UR11, UR23, UR6, 0xa ;  /* 0x00000006170b7291 */ /* 0x000fc6000f8e503f */
[----:B------:R-:W-:-:S04]  /*7c70*/  FMNMX.FTZ R9, R29, R6, !PT ;  /* 0x000000061d097209 */ /* 0x000fc80007810000 */
[----:B------:R-:W-:Y:S01]  /*7c80*/  UMOV UR6, UR11 ;  /* 0x0000000b00067c82 */ /* 0x000fe20008000000 */
[----:B------:R-:W-:Y:S01]  /*7c90*/  FMNMX.FTZ R6, R32, R9, !PT ;  /* 0x0000000920067209 */ /* 0x000fe20007810000 */
[----:B------:R-:W-:Y:S01]  /*7ca0*/  HGMMA.64x64x16.F32 R88, R148, gdesc[UR4].tnspB, R88, gsb0 ;  /* 0x40e0000494587df0 */ /* 0x000fe20008000858 */
        /* <DEDUP_REMOVED lines=33> */
[----:B------:R-:W-:-:S05]  /*7ec0*/  FMNMX.FTZ R9, R85, R6, !PT ;  /* 0x0000000655097209 */ /* 0x000fca0007810000 */
        /* <DEDUP_REMOVED lines=12> */
[----:B-1----:R-:W-:Y:S02]  /*7f90*/  FMNMX.FTZ R6, R13, R6, !PT ;  /* 0x000000060d067209 */ /* 0x002fe40007810000 */
[----:B------:R-:W-:Y:S01]  /*7fa0*/  FMNMX.FTZ R14, R42, R9, !PT ;  /* 0x000000092a0e7209 */ /* 0x000fe20007810000 */
[----:B------:R-:W-:Y:S01]  /*7fb0*/  HGMMA.64x64x16.F32 R88, R140, gdesc[UR4].tnspB, R88, gsb0 ;  /* 0x40e000048c587df0 */ /* 0x000fe20008000858 */
[----:B------:R-:W-:Y:S01]  /*7fc0*/  UIADD3 UR6, UR11, 0x180, URZ ;  /* 0x000001800b067890 */ /* 0x000fe2000fffe03f */
[----:B------:R-:W-:Y:S01]  /*7fd0*/  FADD.FTZ R11, -R6, R11 ;  /* 0x0000000b060b7221 */ /* 0x000fe20000010100 */
[----:B------:R-:W-:Y:S01]  /*7fe0*/  UMOV UR7, 0x40000040 ;  /* 0x4000004000077882 */ /* 0x000fe20000000000 */
[----:B------:R-:W-:-:S02]  /*7ff0*/  FMNMX.FTZ R9, R43, R14, !PT ;  /* 0x0000000e2b097209 */ /* 0x000fc40007810000 */
[----:B------:R-:W-:Y:S01]  /*8000*/  FMUL.FTZ R12, R11, UR10 ;  /* 0x0000000a0b0c7c20 */ /* 0x000fe20008410000 */
[----:B------:R-:W-:Y:S01]  /*8010*/  FMUL.FTZ R11, R6, UR10 ;  /* 0x0000000a060b7c20 */ /* 0x000fe20008410000 */
[----:B------:R-:W-:-:S03]  /*8020*/  FMNMX.FTZ R14, R46, R9, !PT ;  /* 0x000000092e0e7209 */ /* 0x000fc60007810000 */
        /* <DEDUP_REMOVED lines=20> */
[----:B------:R1:W2:Y:S01]  /*8170*/  MUFU.EX2 R13, R24 ;  /* 0x00000018000d7308 */ /* 0x0002a20000000800 */
[----:B------:R-:W-:Y:S01]  /*8180*/  FMNMX.FTZ R14, R58, R9, !PT ;  /* 0x000000093a0e7209 */ /* 0x000fe20007810000 */
[--C-:B------:R-:W-:Y:S01]  /*8190*/  FFMA.FTZ R41, R57, UR10, -R11.reuse ;  /* 0x0000000a39297c23 */ /* 0x100fe2000801080b */
[--C-:B------:R-:W-:Y:S01]  /*81a0*/  FFMA.FTZ R53, R65, UR10, -R11.reuse ;  /* 0x0000000a41357c23 */ /* 0x100fe2000801080b */
[--C-:B------:R-:W-:Y:S01]  /*81b0*/  FFMA.FTZ R20, R68, UR10, -R11.reuse ;  /* 0x0000000a44147c23 */ /* 0x100fe2000801080b */
[----:B------:R-:W-:Y:S01]  /*81c0*/  FMNMX.FTZ R9, R59, R14, !PT ;  /* 0x0000000e3b097209 */ /* 0x000fe20007810000 */
[--C-:B------:R-:W-:Y:S01]  /*81d0*/  FFMA.FTZ R57, R69, UR10, -R11.reuse ;  /* 0x0000000a45397c23 */ /* 0x100fe2000801080b */
[--C-:B------:R-:W-:Y:S01]  /*81e0*/  FFMA.FTZ R65, R77, UR10, -R11.reuse ;  /* 0x0000000a4d417c23 */ /* 0x100fe2000801080b */
[----:B------:R-:W3:Y:S01]  /*81f0*/  MUFU.EX2 R148, R148 ;  /* 0x0000009400947308 */ /* 0x000ee20000000800 */
[----:B------:R-:W-:Y:S01]  /*8200*/  FMNMX.FTZ R14, R62, R9, !PT ;  /* 0x000000093e0e7209 */ /* 0x000fe20007810000 */
[--C-:B-1----:R-:W-:Y:S01]  /*8210*/  FFMA.FTZ R24, R72, UR10, -R11.reuse ;  /* 0x0000000a48187c23 */ /* 0x102fe2000801080b */
[--C-:B------:R-:W-:Y:S01]  /*8220*/  FFMA.FTZ R32, R80, UR10, -R11.reuse ;  /* 0x0000000a50207c23 */ /* 0x100fe2000801080b */
[--C-:B------:R-:W-:Y:S01]  /*8230*/  FFMA.FTZ R69, R81, UR10, -R11.reuse ;  /* 0x0000000a51457c23 */ /* 0x100fe2000801080b */
[----:B------:R-:W-:Y:S01]  /*8240*/  FMNMX.FTZ R9, R63, R14, !PT ;  /* 0x0000000e3f097209 */ /* 0x000fe20007810000 */
[----:B------:R-:W-:-:S02]  /*8250*/  FFMA.FTZ R84, R84, UR10, -R11 ;  /* 0x0000000a54547c23 */ /* 0x000fc4000801080b */
[----:B------:R-:W1:Y:S01]  /*8260*/  MUFU.EX2 R150, R150 ;  /* 0x0000009600967308 */ /* 0x000e620000000800 */
[----:B------:R-:W-:Y:S01]  /*8270*/  FMNMX.FTZ R14, R66, R9, !PT ;  /* 0x00000009420e7209 */ /* 0x000fe20007810000 */
[----:B--2---:R-:W-:-:S03]  /*8280*/  FFMA.FTZ R5, R12, R5, R13 ;  /* 0x000000050c057223 */ /* 0x004fc6000001000d */
[----:B------:R-:W-:-:S03]  /*8290*/  FMNMX.FTZ R9, R67, R14, !PT ;  /* 0x0000000e43097209 */ /* 0x000fc60007810000 */
[----:B------:R-:W-:Y:S01]  /*82a0*/  MUFU.EX2 R21, R21 ;  /* 0x0000001500157308 */ /* 0x000fe20000000800 */
[----:B------:R-:W-:Y:S01]  /*82b0*/  FMNMX.FTZ R14, R70, R9, !PT ;  /* 0x00000009460e7209 */ /* 0x000fe20007810000 */
[C---:B---3--:R-:W-:Y:S01]  /*82c0*/  FADD.FTZ R5, R148.reuse, R5 ;  /* 0x0000000594057221 */ /* 0x048fe20000010000 */
[----:B------:R-:W-:Y:S02]  /*82d0*/  F2FP.F16.F32.PACK_AB R148, R148, R13 ;  /* 0x0000000d9494723e */ /* 0x000fe400000000ff */
        /* <DEDUP_REMOVED lines=10> */
[--C-:B------:R-:W-:Y:S01]  /*8380*/  FFMA.FTZ R140, R40, UR10, -R11.reuse ;  /* 0x0000000a288c7c23 */ /* 0x100fe2000801080b */
[----:B------:R-:W-:Y:S01]  /*8390*/  MUFU.EX2 R146, R146 ;  /* 0x0000009200927308 */ /* 0x000fe20000000800 */
[----:B------:R-:W-:Y:S01]  /*83a0*/  FFMA.FTZ R142, R44, UR10, -R11 ;  /* 0x0000000a2c8e7c23 */ /* 0x000fe2000801080b */
[----:B------:R-:W-:Y:S01]  /*83b0*/  FMNMX.FTZ R9, R83, R14, !PT ;  /* 0x0000000e53097209 */ /* 0x000fe20007810000 */
[----:B------:R-:W-:Y:S01]  /*83c0*/  HGMMA.64x64x16.F32 R88, R136, gdesc[UR4].tnspB, R88, gsb0 ;  /* 0x40e0000488587df0 */ /* 0x000fe20008000858 */
[----:B------:R-:W-:Y:S01]  /*83d0*/  UIADD3 UR6, UR11, 0x200, URZ ;  /* 0x000002000b067890 */ /* 0x000fe2000fffe03f */
[----:B------:R-:W-:Y:S01]  /*83e0*/  UMOV UR7, 0x40000040 ;  /* 0x4000004000077882 */ /* 0x000fe20000000000 */
[----:B------:R-:W-:-:S02]  /*83f0*/  FMNMX.FTZ R14, R86, R9, !PT ;  /* 0x00000009560e7209 */ /* 0x000fc40007810000 */
[----:B------:R-:W-:Y:S02]  /*8400*/  MUFU.EX2 R29, R29 ;  /* 0x0000001d001d7308 */ /* 0x000fe40000000800 */
[----:B------:R-:W-:Y:S01]  /*8410*/  FMNMX.FTZ R9, R87, R14, !PT ;  /* 0x0000000e57097209 */ /* 0x000fe20007810000 */
[----:B------:R-:W-:-:S04]  /*8420*/  FFMA.FTZ R14, R64, UR10, -R11 ;  /* 0x0000000a400e7c23 */ /* 0x000fc8000801080b */
[----:B------:R-:W2:Y:S01]  /*8430*/  SHFL.BFLY PT, R28, R9, 0x2, 0x1f ;  /* 0x0c401f00091c7f89 */ /* 0x000ea200000e0000 */
[----:B------:R-:W-:Y:S08]  /*8440*/  MUFU.EX2 R140, R140 ;  /* 0x0000008c008c7308 */ /* 0x000ff00000000800 */
[----:B------:R-:W-:Y:S08]  /*8450*/  MUFU.EX2 R33, R33 ;  /* 0x0000002100217308 */ /* 0x000ff00000000800 */
[----:B------:R-:W-:Y:S01]  /*8460*/  MUFU.EX2 R142, R142 ;  /* 0x0000008e008e7308 */ /* 0x000fe20000000800 */
[----:B--2---:R-:W-:-:S07]  /*8470*/  FMNMX.FTZ R36, R9, R28, !PT ;  /* 0x0000001c09247209 */ /* 0x004fce0007810000 */
[----:B------:R-:W-:Y:S01]  /*8480*/  MUFU.EX2 R25, R25 ;  /* 0x0000001900197308 */ /* 0x000fe20000000800 */
[----:B------:R-:W-:Y:S01]  /*8490*/  FFMA.FTZ R28, R76, UR10, -R11 ;  /* 0x0000000a4c1c7c23 */ /* 0x000fe2000801080b */
[----:B------:R-:W2:Y:S06]  /*84a0*/  SHFL.BFLY PT, R9, R36, 0x1, 0x1f ;  /* 0x0c201f0024097f89 */ /* 0x000eac00000e0000 */
[----:B------:R-:W-:Y:S08]  /*84b0*/  MUFU.EX2 R37, R37 ;  /* 0x0000002500257308 */ /* 0x000ff00000000800 */
[----:B------:R-:W-:Y:S08]  /*84c0*/  MUFU.EX2 R45, R45 ;  /* 0x0000002d002d7308 */ /* 0x000ff00000000800 */
[----:B------:R-:W-:Y:S01]  /*84d0*/  MUFU.EX2 R41, R41 ;  /* 0x0000002900297308 */ /* 0x000fe20000000800 */
[----:B--2---:R-:W-:-:S07]  /*84e0*/  FMNMX.FTZ R9, R36, R9, !PT ;  /* 0x0000000924097209 */ /* 0x004fce0007810000 */
[----:B------:R-:W-:Y:S01]  /*84f0*/  MUFU.EX2 R49, R49 ;  /* 0x0000003100317308 */ /* 0x000fe20000000800 */
[C---:B------:R-:W-:Y:S01]  /*8500*/  FMUL.FTZ R40, R9.reuse, UR10 ;  /* 0x0000000a09287c20 */ /* 0x040fe20008410000 */
[----:B------:R-:W-:-:S03]  /*8510*/  FADD.FTZ R10, -R9, R10 ;  /* 0x0000000a090a7221 */ /* 0x000fc60000010100 */
[--C-:B------:R-:W-:Y:S01]  /*8520*/  FFMA.FTZ R149, R27, UR10, -R40.reuse ;  /* 0x0000000a1b957c23 */ /* 0x100fe20008010828 */
[----:B------:R-:W-:Y:S02]  /*8530*/  IMAD.U32 R27, RZ, RZ, UR39 ;  /* 0x00000027ff1b7e24 */ /* 0x000fe4000f8e00ff */
[----:B------:R-:W-:Y:S01]  /*8540*/  FMUL.FTZ R73, R10, UR10 ;  /* 0x0000000a0a497c20 */ /* 0x000fe20008410000 */
[----:B------:R-:W-:Y:S02]  /*8550*/  WARPGROUP.DEPBAR.LE gsb0, 0x0 ;  /* 0x00008000000079c5 */ /* 0x000fe40000010000 */
[----:B------:R-:W-:Y:S01]  /*8560*/  WARPGROUP.ARRIVE ;  /* 0x00000000000079c5 */ /* 0x000fe20000000000 */
[--C-:B------:R-:W-:Y:S01]  /*8570*/  FFMA.FTZ R10, R26, UR10, -R40.reuse ;  /* 0x0000000a1a0a7c23 */ /* 0x100fe20008010828 */
[----:B------:R-:W-:Y:S01]  /*8580*/  @!P1 LEA R27, R27, UR40, 0x3 ;  /* 0x000000281b1b9c11 */ /* 0x000fe2000f8e18ff */
[--C-:B------:R-:W-:Y:S01]  /*8590*/  FFMA.FTZ R26, R31, UR10, -R40.reuse ;  /* 0x0000000a1f1a7c23 */ /* 0x100fe20008010828 */
[----:B------:R-:W-:Y:S01]  /*85a0*/  MUFU.EX2 R73, R73 ;  /* 0x0000004900497308 */ /* 0x000fe20000000800 */
[----:B------:R-:W-:Y:S01]  /*85b0*/  VIADD R31, R16, 0x9 ;  /* 0x00000009101f7836 */ /* 0x000fe20000000000 */
[----:B------:R-:W-:Y:S01]  /*85c0*/  HGMMA.64x64x16.F32 R88, R132, gdesc[UR4].tnspB, R88, gsb0 ;  /* 0x40e0000484587df0 */ /* 0x000fe20008000858 */
[----:B------:R-:W-:Y:S01]  /*85d0*/  UIADD3 UR6, UR11, 0x280, URZ ;  /* 0x000002800b067890 */ /* 0x000fe2000fffe03f */
[--C-:B------:R-:W-:Y:S01]  /*85e0*/  FFMA.FTZ R151, R30, UR10, -R40.reuse ;  /* 0x0000000a1e977c23 */ /* 0x100fe20008010828 */
[----:B------:R-:W-:Y:S01]  /*85f0*/  UMOV UR7, 0x40000040 ;  /* 0x4000004000077882 */ /* 0x000fe20000000000 */
[----:B------:R-:W-:Y:S01]  /*8600*/  @!P1 VIADD R27, R27, 0x16840 ;  /* 0x000168401b1b9836 */ /* 0x000fe20000000000 */
[----:B------:R-:W-:Y:S01]  /*8610*/  SEL R31, R31, 0x9, !P2 ;  /* 0x000000091f1f7807 */ /* 0x000fe20005000000 */
[----:B------:R-:W2:Y:S01]  /*8620*/  MUFU.EX2 R10, R10 ;  /* 0x0000000a000a7308 */ /* 0x000ea20000000800 */
[--C-:B------:R-:W-:Y:S01]  /*8630*/  FFMA.FTZ R145, R34, UR10, -R40.reuse ;  /* 0x0000000a22917c23 */ /* 0x100fe20008010828 */
[--C-:B------:R-:W-:Y:S01]  /*8640*/  FFMA.FTZ R30, R35, UR10, -R40.reuse ;  /* 0x0000000a231e7c23 */ /* 0x100fe20008010828 */
[----:B------:R-:W-:Y:S01]  /*8650*/  @!P1 PRMT R27, RZ, 0x654, R27 ;  /* 0x00000654ff1b9816 */ /* 0x000fe2000000001b */
[--C-:B------:R-:W-:Y:S01]  /*8660*/  FFMA.FTZ R147, R38, UR10, -R40.reuse ;  /* 0x0000000a26937c23 */ /* 0x100fe20008010828 */
[--C-:B------:R-:W-:Y:S01]  /*8670*/  FFMA.FTZ R137, R50, UR10, -R40.reuse ;  /* 0x0000000a32897c23 */ /* 0x100fe20008010828 */
[--C-:B------:R-:W-:Y:S01]  /*8680*/  FFMA.FTZ R34, R39, UR10, -R40.reuse ;  /* 0x0000000a27227c23 */ /* 0x100fe20008010828 */
[----:B------:R-:W-:Y:S01]  /*8690*/  FFMA.FTZ R138, R52, UR10, -R11 ;  /* 0x0000000a348a7c23 */ /* 0x000fe2000801080b */
[----:B------:R-:W3:Y:S01]  /*86a0*/  MUFU.EX2 R149, R149 ;  /* 0x0000009500957308 */ /* 0x000ee20000000800 */
[----:B-1----:R-:W-:Y:S01]  /*86b0*/  FADD.FTZ R52, R150, R5 ;  /* 0x0000000596347221 */ /* 0x002fe20000010000 */
[--C-:B------:R-:W-:Y:S01]  /*86c0*/  FFMA.FTZ R141, R42, UR10, -R40.reuse ;  /* 0x0000000a2a8d7c23 */ /* 0x100fe20008010828 */
[--C-:B------:R-:W-:Y:S01]  /*86d0*/  FFMA.FTZ R38, R43, UR10, -R40.reuse ;  /* 0x0000000a2b267c23 */ /* 0x100fe20008010828 */
[--C-:B------:R-:W-:Y:S01]  /*86e0*/  FFMA.FTZ R143, R46, UR10, -R40.reuse ;  /* 0x0000000a2e8f7c23 */ /* 0x100fe20008010828 */
[--C-:B------:R-:W-:Y:S01]  /*86f0*/  FFMA.FTZ R139, R54, UR10, -R40.reuse ;  /* 0x0000000a368b7c23 */ /* 0x100fe20008010828 */
[----:B------:R-:W-:Y:S01]  /*8700*/  FFMA.FTZ R42, R47, UR10, -R40 ;  /* 0x0000000a2f2a7c23 */ /* 0x000fe20008010828 */
[----:B------:R-:W-:Y:S01]  /*8710*/  FFMA.FTZ R136, R48, UR10, -R11 ;  /* 0x0000000a30887c23 */ /* 0x000fe2000801080b */
[----:B------:R-:W1:Y:S01]  /*8720*/  MUFU.EX2 R151, R151 ;  /* 0x0000009700977308 */ /* 0x000e620000000800 */
[----:B--2---:R-:W-:Y:S01]  /*8730*/  FFMA.FTZ R4, R73, R4, R10 ;  /* 0x0000000449047223 */ /* 0x004fe2000001000a */
[--C-:B------:R-:W-:Y:S01]  /*8740*/  FFMA.FTZ R44, R51, UR10, -R40.reuse ;  /* 0x0000000a332c7c23 */ /* 0x100fe20008010828 */
[--C-:B------:R-:W-:Y:S01]  /*8750*/  FFMA.FTZ R46, R55, UR10, -R40.reuse ;  /* 0x0000000a372e7c23 */ /* 0x100fe20008010828 */
[--C-:B------:R-:W-:Y:S01]  /*8760*/  FFMA.FTZ R48, R59, UR10, -R40.reuse ;  /* 0x0000000a3b307c23 */ /* 0x100fe20008010828 */
[--C-:B------:R-:W-:Y:S01]  /*8770*/  FFMA.FTZ R75, R75, UR10, -R40.reuse ;  /* 0x0000000a4b4b7c23 */ /* 0x100fe20008010828 */
[--C-:B------:R-:W-:Y:S01]  /*8780*/  FFMA.FTZ R78, R78, UR10, -R40.reuse ;  /* 0x0000000a4e4e7c23 */ /* 0x100fe20008010828 */
[----:B------:R-:W-:Y:S01]  /*8790*/  FFMA.FTZ R79, R79, UR10, -R40 ;  /* 0x0000000a4f4f7c23 */ /* 0x000fe20008010828 */
[----:B------:R-:W2:Y:S01]  /*87a0*/  MUFU.EX2 R26, R26 ;  /* 0x0000001a001a7308 */ /* 0x000ea20000000800 */
[----:B---3--:R-:W-:Y:S01]  /*87b0*/  FADD.FTZ R50, R149, R4 ;  /* 0x0000000495327221 */ /* 0x008fe20000010000 */
[--C-:B------:R-:W-:Y:S01]  /*87c0*/  FFMA.FTZ R4, R63, UR10, -R40.reuse ;  /* 0x0000000a3f047c23 */ /* 0x100fe20008010828 */
[----:B------:R-:W-:Y:S01]  /*87d0*/  F2FP.F16.F32.PACK_AB R149, R149, R10 ;  /* 0x0000000a9595723e */ /* 0x000fe200000000ff */
[--C-:B------:R-:W-:Y:S01]  /*87e0*/  FFMA.FTZ R82, R82, UR10, -R40.reuse ;  /* 0x0000000a52527c23 */ /* 0x100fe20008010828 */
[--C-:B------:R-:W-:Y:S01]  /*87f0*/  FFMA.FTZ R83, R83, UR10, -R40.reuse ;  /* 0x0000000a53537c23 */ /* 0x100fe20008010828 */
[----:B------:R-:W-:Y:S01]  /*8800*/  FFMA.FTZ R86, R86, UR10, -R40 ;  /* 0x0000000a56567c23 */ /* 0x000fe20008010828 */
[C---:B------:R-:W-:Y:S01]  /*8810*/  ISETP.GT.AND P2, PT, R8.reuse, UR21, PT ;  /* 0x0000001508007c0c */ /* 0x040fe2000bf44270 */
[----:B------:R-:W3:Y:S01]  /*8820*/  MUFU.EX2 R145, R145 ;  /* 0x0000009100917308 */ /* 0x000ee20000000800 */
[----:B-1----:R-:W-:Y:S01]  /*8830*/  FADD.FTZ R5, R151, R50 ;  /* 0x0000003297057221 */ /* 0x002fe20000010000 */
[----:B------:R-:W-:Y:S01]  /*8840*/  F2FP.F16.F32.PACK_AB R150, R21, R150 ;  /* 0x000000961596723e */ /* 0x000fe200000000ff */
[----:B------:R-:W-:-:S05]  /*8850*/  VIADD R8, R8, 0xffffffff ;  /* 0xffffffff08087836 */ /* 0x000fca0000000000 */
[----:B------:R-:W1:Y:S01]  /*8860*/  MUFU.EX2 R30, R30 ;  /* 0x0000001e001e7308 */ /* 0x000e620000000800 */
[C---:B--2---:R-:W-:Y:S01]  /*8870*/  FADD.FTZ R50, R26.reuse, R5 ;  /* 0x000000051a327221 */ /* 0x044fe20000010000 */
[----:B------:R-:W-:-:S06]  /*8880*/  F2FP.F16.F32.PACK_AB R151, R26, R151 ;  /* 0x000000971a97723e */ /* 0x000fcc00000000ff */
[----:B------:R-:W2:Y:S01]  /*8890*/  MUFU.EX2 R147, R147 ;  /* 0x0000009300937308 */ /* 0x000ea20000000800 */
[----:B---3--:R-:W-:Y:S01]  /*88a0*/  FADD.FTZ R5, R145, R50 ;  /* 0x0000003291057221 */ /* 0x008fe20000010000 */
[----:B------:R-:W-:-:S06]  /*88b0*/  FFMA.FTZ R50, R67, UR10, -R40 ;  /* 0x0000000a43327c23 */ /* 0x000fcc0008010828 */
[----:B------:R-:W3:Y:S01]  /*88c0*/  MUFU.EX2 R34, R34 ;  /* 0x0000002200227308 */ /* 0x000ee20000000800 */
[C---:B-1----:R-:W-:Y:S01]  /*88d0*/  FADD.FTZ R54, R30.reuse, R5 ;  /* 0x000000051e367221 */ /* 0x042fe20000010000 */
[----:B------:R-:W-:-:S06]  /*88e0*/  F2FP.F16.F32.PACK_AB R145, R30, R145 ;  /* 0x000000911e91723e */ /* 0x000fcc00000000ff */
[----:B------:R-:W1:Y:S01]  /*88f0*/  MUFU.EX2 R141, R141 ;  /* 0x0000008d008d7308 */ /* 0x000e620000000800 */
[----:B--2---:R-:W-:Y:S01]  /*8900*/  FADD.FTZ R5, R147, R54 ;  /* 0x0000003693057221 */ /* 0x004fe20000010000 */
[----:B------:R-:W-:Y:S02]  /*8910*/  WARPGROUP.DEPBAR.LE gsb0, 0x0 ;  /* 0x00008000000079c5 */ /* 0x000fe40000010000 */
[----:B------:R-:W-:-:S04]  /*8920*/  WARPGROUP.ARRIVE ;  /* 0x00000000000079c5 */ /* 0x000fc80000000000 */
[----:B------:R-:W2:Y:S01]  /*8930*/  MUFU.EX2 R38, R38 ;  /* 0x0000002600267308 */ /* 0x000ea20000000800 */
[----:B------:R-:W-:Y:S01]  /*8940*/  FFMA.FTZ R132, R56, UR10, -R11 ;  /* 0x0000000a38847c23 */ /* 0x000fe2000801080b */
[----:B---3--:R-:W-:Y:S01]  /*8950*/  FADD.FTZ R54, R34, R5 ;  /* 0x0000000522367221 */ /* 0x008fe20000010000 */
[----:B------:R-:W-:Y:S01]  /*8960*/  FFMA.FTZ R133, R58, UR10, -R40 ;  /* 0x0000000a3a857c23 */ /* 0x000fe20008010828 */
[--C-:B------:R-:W-:Y:S01]  /*8970*/  FFMA.FTZ R134, R60, UR10, -R11.reuse ;  /* 0x0000000a3c867c23 */ /* 0x100fe2000801080b */
[----:B------:R-:W-:Y:S01]  /*8980*/  HGMMA.64x64x16.F32 R88, R128, gdesc[UR4].tnspB, R88, gsb0 ;  /* 0x40e0000480587df0 */ /* 0x000fe20008000858 */
[----:B------:R-:W-:Y:S01]  /*8990*/  UIADD3 UR6, UR11, 0x300, URZ ;  /* 0x000003000b067890 */ /* 0x000fe2000fffe03f */
[----:B-1----:R-:W-:Y:S01]  /*89a0*/  FADD.FTZ R5, R141, R54 ;  /* 0x000000368d057221 */ /* 0x002fe20000010000 */
[----:B------:R-:W-:Y:S01]  /*89b0*/  UMOV UR7, 0x40000040 ;  /* 0x4000004000077882 */ /* 0x000fe20000000000 */
[----:B------:R-:W1:Y:S01]  /*89c0*/  MUFU.EX2 R143, R143 ;  /* 0x0000008f008f7308 */ /* 0x000e620000000800 */
[----:B------:R-:W-:Y:S01]  /*89d0*/  FFMA.FTZ R135, R62, UR10, -R40 ;  /* 0x0000000a3e877c23 */ /* 0x000fe20008010828 */
[----:B------:R-:W-:Y:S01]  /*89e0*/  FFMA.FTZ R11, R85, UR10, -R11 ;  /* 0x0000000a550b7c23 */ /* 0x000fe2000801080b */
[----:B------:R-:W-:-:S05]  /*89f0*/  F2FP.F16.F32.PACK_AB R147, R34, R147 ;  /* 0x000000932293723e */ /* 0x000fca00000000ff */
[----:B------:R-:W3:Y:S01]  /*8a00*/  MUFU.EX2 R42, R42 ;  /* 0x0000002a002a7308 */ /* 0x000ee20000000800 */
[C---:B--2---:R-:W-:Y:S01]  /*8a10*/  FADD.FTZ R54, R38.reuse, R5 ;  /* 0x0000000526367221 */ /* 0x044fe20000010000 */
[----:B------:R-:W-:-:S06]  /*8a20*/  F2FP.F16.F32.PACK_AB R141, R38, R141 ;  /* 0x0000008d268d723e */ /* 0x000fcc00000000ff */
[----:B------:R-:W-:Y:S01]  /*8a30*/  MUFU.EX2 R136, R136 ;  /* 0x0000008800887308 */ /* 0x000fe20000000800 */
[----:B-1----:R-:W-:-:S07]  /*8a40*/  FADD.FTZ R5, R143, R54 ;  /* 0x000000368f057221 */ /* 0x002fce0000010000 */
[----:B------:R-:W1:Y:S01]  /*8a50*/  MUFU.EX2 R137, R137 ;  /* 0x0000008900897308 */ /* 0x000e620000000800 */
[C---:B---3--:R-:W-:Y:S01]  /*8a60*/  FADD.FTZ R54, R42.reuse, R5 ;  /* 0x000000052a367221 */ /* 0x048fe20000010000 */
[----:B------:R-:W-:-:S06]  /*8a70*/  F2FP.F16.F32.PACK_AB R143, R42, R143 ;  /* 0x0000008f2a8f723e */ /* 0x000fcc00000000ff */
[----:B------:R-:W2:Y:S08]  /*8a80*/  MUFU.EX2 R44, R44 ;  /* 0x0000002c002c7308 */ /* 0x000eb00000000800 */
[----:B------:R-:W-:Y:S01]  /*8a90*/  MUFU.EX2 R138, R138 ;  /* 0x0000008a008a7308 */ /* 0x000fe20000000800 */
[----:B-1----:R-:W-:-:S07]  /*8aa0*/  FADD.FTZ R5, R137, R54 ;  /* 0x0000003689057221 */ /* 0x002fce0000010000 */
[----:B------:R-:W1:Y:S01]  /*8ab0*/  MUFU.EX2 R139, R139 ;  /* 0x0000008b008b7308 */ /* 0x000e620000000800 */
[C---:B--2---:R-:W-:Y:S01]  /*8ac0*/  FADD.FTZ R54, R44.reuse, R5 ;  /* 0x000000052c367221 */ /* 0x044fe20000010000 */
[----:B------:R-:W-:-:S06]  /*8ad0*/  F2FP.F16.F32.PACK_AB R137, R44, R137 ;  /* 0x000000892c89723e */ /* 0x000fcc00000000ff */
[----:B------:R-:W2:Y:S08]  /*8ae0*/  MUFU.EX2 R46, R46 ;  /* 0x0000002e002e7308 */ /* 0x000eb00000000800 */
[----:B------:R-:W-:Y:S01]  /*8af0*/  MUFU.EX2 R132, R132 ;  /* 0x0000008400847308 */ /* 0x000fe20000000800 */
[----:B-1----:R-:W-:-:S07]  /*8b00*/  FADD.FTZ R5, R139, R54 ;  /* 0x000000368b057221 */ /* 0x002fce0000010000 */
[----:B------:R-:W1:Y:S01]  /*8b10*/  MUFU.EX2 R133, R133 ;  /* 0x0000008500857308 */ /* 0x000e620000000800 */
[----:B--2---:R-:W-:Y:S01]  /*8b20*/  FADD.FTZ R26, R46, R5 ;  /* 0x000000052e1a7221 */ /* 0x004fe20000010000 */
[----:B------:R-:W-:Y:S02]  /*8b30*/  WARPGROUP.DEPBAR.LE gsb0, 0x0 ;  /* 0x00008000000079c5 */ /* 0x000fe40000010000 */
[----:B------:R-:W-:Y:S01]  /*8b40*/  WARPGROUP.ARRIVE ;  /* 0x00000000000079c5 */ /* 0x000fe20000000000 */
[--C-:B------:R-:W-:Y:S01]  /*8b50*/  FFMA.FTZ R129, R66, UR10, -R40.reuse ;  /* 0x0000000a42817c23 */ /* 0x100fe20008010828 */
[----:B------:R-:W-:Y:S01]  /*8b60*/  FFMA.FTZ R131, R70, UR10, -R40 ;  /* 0x0000000a46837c23 */ /* 0x000fe20008010828 */
[----:B------:R-:W-:Y:S01]  /*8b70*/  F2FP.F16.F32.PACK_AB R139, R46, R139 ;  /* 0x0000008b2e8b723e */ /* 0x000fe200000000ff */
[----:B------:R-:W2:Y:S02]  /*8b80*/  MUFU.EX2 R48, R48 ;  /* 0x0000003000307308 */ /* 0x000ea40000000800 */
[----:B------:R-:W-:Y:S01]  /*8b90*/  HGMMA.64x64x16.F32 R88, R124, gdesc[UR4].tnspB, R88, gsb0 ;  /* 0x40e000047c587df0 */ /* 0x000fe20008000858 */
[----:B------:R-:W-:Y:S01]  /*8ba0*/  UIADD3 UR6, UR11, 0x380, URZ ;  /* 0x000003800b067890 */ /* 0x000fe2000fffe03f */
[----:B------:R-:W-:-:S04]  /*8bb0*/  UMOV UR7, 0x40000040 ;  /* 0x4000004000077882 */ /* 0x000fc80000000000 */
        /* <DEDUP_REMOVED lines=18> */
[----:B------:R-:W-:Y:S01]  /*8ce0*/  F2FP.F16.F32.PACK_AB R129, R50, R129 ;  /* 0x000000813281723e */ /* 0x000fe200000000ff */
[----:B------:R-:W-:Y:S02]  /*8cf0*/  WARPGROUP.DEPBAR.LE gsb0, 0x0 ;  /* 0x00008000000079c5 */ /* 0x000fe40000010000 */
[----:B------:R-:W-:Y:S01]  /*8d00*/  WARPGROUP.ARRIVE ;  /* 0x00000000000079c5 */ /* 0x000fe20000000000 */
[----:B------:R-:W-:Y:S02]  /*8d10*/  FFMA.FTZ R125, R74, UR10, -R40 ;  /* 0x0000000a4a7d7c23 */ /* 0x000fe40008010828 */
[----:B------:R-:W2:Y:S03]  /*8d20*/  MUFU.EX2 R57, R57 ;  /* 0x0000003900397308 */ /* 0x000ea60000000800 */
[----:B------:R-:W-:Y:S01]  /*8d30*/  HGMMA.64x64x16.F32 R88, R120, gdesc[UR4].tnspB, R88, gsb0 ;  /* 0x40e0000478587df0 */ /* 0x000fe20008000858 */
[----:B-1----:R-:W-:-:S04]  /*8d40*/  FADD.FTZ R5, R131, R26 ;  /* 0x0000001a83057221 */ /* 0x002fc80000010000 */
[----:B------:R-:W-:Y:S08]  /*8d50*/  MUFU.EX2 R24, R24 ;  /* 0x0000001800187308 */ /* 0x000ff00000000800 */
[----:B------:R-:W-:Y:S01]  /*8d60*/  MUFU.EX2 R125, R125 ;  /* 0x0000007d007d7308 */ /* 0x000fe20000000800 */
[----:B--2---:R-:W-:-:S07]  /*8d70*/  F2FP.F16.F32.PACK_AB R130, R57, R20 ;  /* 0x000000143982723e */ /* 0x004fce00000000ff */
[----:B------:R-:W1:Y:S08]  /*8d80*/  MUFU.EX2 R61, R61 ;  /* 0x0000003d003d7308 */ /* 0x000e700000000800 */
[----:B------:R-:W-:Y:S08]  /*8d90*/  MUFU.EX2 R28, R28 ;  /* 0x0000001c001c7308 */ /* 0x000ff00000000800 */
[----:B------:R-:W-:Y:S01]  /*8da0*/  MUFU.EX2 R78, R78 ;  /* 0x0000004e004e7308 */ /* 0x000fe20000000800 */
[----:B-1----:R-:W-:-:S07]  /*8db0*/  F2FP.F16.F32.PACK_AB R124, R61, R24 ;  /* 0x000000183d7c723e */ /* 0x002fce00000000ff */
[----:B------:R-:W1:Y:S08]  /*8dc0*/  MUFU.EX2 R65, R65 ;  /* 0x0000004100417308 */ /* 0x000e700000000800 */
[----:B------:R-:W2:Y:S08]  /*8dd0*/  MUFU.EX2 R79, R79 ;  /* 0x0000004f004f7308 */ /* 0x000eb00000000800 */
[----:B------:R-:W-:Y:S01]  /*8de0*/  MUFU.EX2 R32, R32 ;  /* 0x0000002000207308 */ /* 0x000fe20000000800 */
[----:B-1----:R-:W-:-:S07]  /*8df0*/  F2FP.F16.F32.PACK_AB R126, R65, R28 ;  /* 0x0000001c417e723e */ /* 0x002fce00000000ff */
[----:B------:R-:W-:Y:S01]  /*8e00*/  MUFU.EX2 R82, R82 ;  /* 0x0000005200527308 */ /* 0x000fe20000000800 */
[----:B--2---:R-:W-:-:S07]  /*8e10*/  F2FP.F16.F32.PACK_AB R127, R79, R78 ;  /* 0x0000004e4f7f723e */ /* 0x004fce00000000ff */
[----:B------:R-:W1:Y:S01]  /*8e20*/  MUFU.EX2 R69, R69 ;  /* 0x0000004500457308 */ /* 0x000e620000000800 */
[----:B------:R-:W-:Y:S02]  /*8e30*/  WARPGROUP.DEPBAR.LE gsb0, 0x0 ;  /* 0x00008000000079c5 */ /* 0x000fe40000010000 */
[----:B------:R2:W-:Y:S06]  /*8e40*/  BAR.ARV R31, 0x100 ;  /* 0x0004001f0000751d */ /* 0x0005ec0000002000 */
[----:B------:R3:W-:Y:S01]  /*8e50*/  @!P1 SYNCS.ARRIVE.TRANS64.RED.A1T0 RZ, [R27+URZ], RZ ;  /* 0x000000ff1bff99a7 */ /* 0x0007e2000810043f */
[----:B------:R-:W4:Y:S01]  /*8e60*/  MUFU.EX2 R83, R83 ;  /* 0x0000005300537308 */ /* 0x000f220000000800 */
[-C--:B------:R-:W-:Y:S01]  /*8e70*/  FMUL.FTZ R88, R88, R12.reuse ;  /* 0x0000000c58587220 */ /* 0x080fe20000410000 */
[-C--:B------:R-:W-:Y:S01]  /*8e80*/  FMUL.FTZ R89, R89, R12.reuse ;  /* 0x0000000c59597220 */ /* 0x080fe20000410000 */
[-C--:B------:R-:W-:Y:S01]  /*8e90*/  FMUL.FTZ R92, R92, R12.reuse ;  /* 0x0000000c5c5c7220 */ /* 0x080fe20000410000 */
[-C--:B------:R-:W-:Y:S01]  /*8ea0*/  FMUL.FTZ R93, R93, R12.reuse ;  /* 0x0000000c5d5d7220 */ /* 0x080fe20000410000 */
[----:B------:R-:W-:Y:S01]  /*8eb0*/  FMUL.FTZ R96, R96, R12 ;  /* 0x0000000c60607220 */ /* 0x000fe20000410000 */
[----:B-1----:R-:W-:Y:S01]  /*8ec0*/  F2FP.F16.F32.PACK_AB R120, R69, R32 ;  /* 0x000000204578723e */ /* 0x002fe200000000ff */
[----:B---3--:R-:W-:Y:S01]  /*8ed0*/  IMAD.U32 R27, RZ, RZ, UR23 ;  /* 0x00000017ff1b7e24 */ /* 0x008fe2000f8e00ff */
        /* <DEDUP_REMOVED lines=9> */
[----:B------:R-:W-:Y:S01]  /*8f70*/  @!P1 VIADD R27, R27, 0x16860 ;  /* 0x000168601b1b9836 */ /* 0x000fe20000000000 */
[----:B----4-:R-:W-:Y:S01]  /*8f80*/  F2FP.F16.F32.PACK_AB R121, R83, R82 ;  /* 0x000000525379723e */ /* 0x010fe200000000ff */
[-C--:B------:R-:W-:Y:S01]  /*8f90*/  FMUL.FTZ R108, R108, R12.reuse ;  /* 0x0000000c6c6c7220 */ /* 0x080fe20000410000 */
[-C--:B------:R-:W-:Y:S01]  /*8fa0*/  FMUL.FTZ R109, R109, R12.reuse ;  /* 0x0000000c6d6d7220 */ /* 0x080fe20000410000 */
[-C--:B------:R-:W-:Y:S01]  /*8fb0*/  FMUL.FTZ R112, R112, R12.reuse ;  /* 0x0000000c70707220 */ /* 0x080fe20000410000 */
[----:B--2---:R-:W-:Y:S01]  /*8fc0*/  @!P1 PRMT R31, RZ, 0x654, R27 ;  /* 0x00000654ff1f9816 */ /* 0x004fe2000000001b */
[----:B------:R-:W-:Y:S01]  /*8fd0*/  FADD.FTZ R27, R21, R52 ;  /* 0x00000034151b7221 */ /* 0x000fe20000010000 */
[----:B------:R-:W1:Y:S01]  /*8fe0*/  MUFU.EX2 R11, R11 ;  /* 0x0000000b000b7308 */ /* 0x000e620000000800 */
[----:B------:R-:W-:Y:S01]  /*8ff0*/  FMUL.FTZ R113, R113, R12 ;  /* 0x0000000c71717220 */ /* 0x000fe20000410000 */
[----:B------:R2:W-:Y:S01]  /*9000*/  @!P1 SYNCS.ARRIVE.TRANS64.RED.A1T0 RZ, [R31+URZ], RZ ;  /* 0x000000ff1fff99a7 */ /* 0x0005e2000810043f */
[----:B------:R-:W-:Y:S01]  /*9010*/  FADD.FTZ R52, R144, R27 ;  /* 0x0000001b90347221 */ /* 0x000fe20000010000 */
[----:B------:R-:W-:Y:S01]  /*9020*/  F2FP.F16.F32.PACK_AB R144, R15, R144 ;  /* 0x000000900f90723e */ /* 0x000fe200000000ff */
[-C--:B------:R-:W-:Y:S01]  /*9030*/  FMUL.FTZ R116, R116, R12.reuse ;  /* 0x0000000c74747220 */ /* 0x080fe20000410000 */
[----:B------:R-:W-:Y:S01]  /*9040*/  FMUL.FTZ R117, R117, R12 ;  /* 0x0000000c75757220 */ /* 0x000fe20000410000 */
[----:B------:R-:W-:Y:S01]  /*9050*/  FADD.FTZ R27, R15, R52 ;  /* 0x000000340f1b7221 */ /* 0x000fe20000010000 */
[--C-:B------:R-:W-:Y:S01]  /*9060*/  FFMA.FTZ R52, R71, UR10, -R40.reuse ;  /* 0x0000000a47347c23 */ /* 0x100fe20008010828 */
[----:B------:R-:W-:Y:S01]  /*9070*/  FFMA.FTZ R40, R87, UR10, -R40 ;  /* 0x0000000a57287c23 */ /* 0x000fe20008010828 */
[-C--:B------:R-:W-:Y:S01]  /*9080*/  FMUL.FTZ R90, R90, R73.reuse ;  /* 0x000000495a5a7220 */ /* 0x080fe20000410000 */
[----:B------:R-:W-:Y:S01]  /*9090*/  FADD.FTZ R56, R146, R27 ;  /* 0x0000001b92387221 */ /* 0x000fe20000010000 */
[----:B------:R-:W-:Y:S01]  /*90a0*/  F2FP.F16.F32.PACK_AB R146, R29, R146 ;  /* 0x000000921d92723e */ /* 0x000fe200000000ff */
[----:B------:R-:W-:Y:S01]  /*90b0*/  MUFU.EX2 R123, R40 ;  /* 0x00000028007b7308 */ /* 0x000fe20000000800 */
[-C--:B------:R-:W-:Y:S01]  /*90c0*/  FMUL.FTZ R91, R91, R73.reuse ;  /* 0x000000495b5b7220 */ /* 0x080fe20000410000 */
[----:B------:R-:W-:Y:S01]  /*90d0*/  FADD.FTZ R27, R29, R56 ;  /* 0x000000381d1b7221 */ /* 0x000fe20000010000 */
[-C--:B------:R-:W-:Y:S01]  /*90e0*/  FMUL.FTZ R94, R94, R73.reuse ;  /* 0x000000495e5e7220 */ /* 0x080fe20000410000 */
[----:B-1----:R-:W-:Y:S01]  /*90f0*/  F2FP.F16.F32.PACK_AB R122, R11, R36 ;  /* 0x000000240b7a723e */ /* 0x002fe200000000ff */
[-C--:B------:R-:W-:Y:S01]  /*9100*/  FMUL.FTZ R95, R95, R73.reuse ;  /* 0x000000495f5f7220 */ /* 0x080fe20000410000 */
[----:B------:R-:W-:Y:S01]  /*9110*/  FADD.FTZ R56, R140, R27 ;  /* 0x0000001b8c387221 */ /* 0x000fe20000010000 */
[C---:B------:R-:W-:Y:S01]  /*9120*/  F2FP.F16.F32.PACK_AB R140, R33.reuse, R140 ;  /* 0x0000008c218c723e */ /* 0x040fe200000000ff */
[----:B------:R-:W1:Y:S01]  /*9130*/  MUFU.EX2 R52, R52 ;  /* 0x0000003400347308 */ /* 0x000e620000000800 */
        /* <DEDUP_REMOVED lines=15> */
[----:B------:R-:W-:Y:S01]  /*9230*/  FMUL.FTZ R115, R115, R73 ;  /* 0x0000004973737220 */ /* 0x000fe20000410000 */
[C---:B-1----:R-:W-:Y:S01]  /*9240*/  FADD.FTZ R26, R52.reuse, R5 ;  /* 0x00000005341a7221 */ /* 0x042fe20000010000 */
[----:B------:R-:W-:Y:S01]  /*9250*/  FADD.FTZ R13, R37, R56 ;  /* 0x00000038250d7221 */ /* 0x000fe20000010000 */
[----:B------:R-:W-:Y:S01]  /*9260*/  F2FP.F16.F32.PACK_AB R131, R52, R131 ;  /* 0x000000833483723e */ /* 0x000fe200000000ff */
[-C--:B------:R-:W-:Y:S01]  /*9270*/  FMUL.FTZ R118, R118, R73.reuse ;  /* 0x0000004976767220 */ /* 0x080fe20000410000 */
[----:B------:R-:W-:Y:S01]  /*9280*/  FADD.FTZ R5, R125, R26 ;  /* 0x0000001a7d057221 */ /* 0x000fe20000010000 */
[----:B------:R-:W-:Y:S01]  /*9290*/  FADD.FTZ R10, R138, R13 ;  /* 0x0000000d8a0a7221 */ /* 0x000fe20000010000 */
[----:B------:R-:W-:Y:S01]  /*92a0*/  F2FP.F16.F32.PACK_AB R138, R45, R138 ;  /* 0x0000008a2d8a723e */ /* 0x000fe200000000ff */
[----:B------:R-:W-:-:S02]  /*92b0*/  FMUL.FTZ R119, R119, R73 ;  /* 0x0000004977777220 */ /* 0x000fc40000410000 */
[----:B------:R-:W-:Y:S02]  /*92c0*/  FADD.FTZ R13, R45, R10 ;  /* 0x0000000a2d0d7221 */ /* 0x000fe40000010000 */
[----:B------:R-:W1:Y:S02]  /*92d0*/  MUFU.EX2 R10, R75 ;  /* 0x0000004b000a7308 */ /* 0x000e640000000800 */
[----:B------:R-:W-:Y:S01]  /*92e0*/  FADD.FTZ R30, R132, R13 ;  /* 0x0000000d841e7221 */ /* 0x000fe20000010000 */
[----:B------:R-:W-:-:S03]  /*92f0*/  F2FP.F16.F32.PACK_AB R132, R41, R132 ;  /* 0x000000842984723e */ /* 0x000fc600000000ff */
[----:B------:R-:W-:-:S04]  /*9300*/  FADD.FTZ R13, R41, R30 ;  /* 0x0000001e290d7221 */ /* 0x000fc80000010000 */
[----:B------:R-:W-:Y:S01]  /*9310*/  FADD.FTZ R30, R134, R13 ;  /* 0x0000000d861e7221 */ /* 0x000fe20000010000 */
[----:B------:R-:W-:-:S03]  /*9320*/  F2FP.F16.F32.PACK_AB R134, R49, R134 ;  /* 0x000000863186723e */ /* 0x000fc600000000ff */
[----:B------:R-:W-:Y:S01]  /*9330*/  FADD.FTZ R13, R49, R30 ;  /* 0x0000001e310d7221 */ /* 0x000fe20000010000 */
[----:B-1----:R-:W-:-:S03]  /*9340*/  FADD.FTZ R5, R10, R5 ;  /* 0x000000050a057221 */ /* 0x002fc60000010000 */
[----:B------:R-:W-:Y:S01]  /*9350*/  FADD.FTZ R30, R14, R13 ;  /* 0x0000000d0e1e7221 */ /* 0x000fe20000010000 */
[----:B------:R-:W-:Y:S01]  /*9360*/  F2FP.F16.F32.PACK_AB R125, R10, R125 ;  /* 0x0000007d0a7d723e */ /* 0x000fe200000000ff */
[----:B------:R-:W-:Y:S02]  /*9370*/  FADD.FTZ R5, R78, R5 ;  /* 0x000000054e057221 */ /* 0x000fe40000010000 */
[----:B------:R-:W-:Y:S02]  /*9380*/  FADD.FTZ R13, R53, R30 ;  /* 0x0000001e350d7221 */ /* 0x000fe40000010000 */
[----:B------:R-:W-:Y:S02]  /*9390*/  FADD.FTZ R5, R79, R5 ;  /* 0x000000054f057221 */ /* 0x000fe40000010000 */
[----:B------:R-:W-:Y:S02]  /*93a0*/  FADD.FTZ R30, R20, R13 ;  /* 0x0000000d141e7221 */ /* 0x000fe40000010000 */
[----:B------:R-:W-:-:S02]  /*93b0*/  FADD.FTZ R5, R82, R5 ;  /* 0x0000000552057221 */ /* 0x000fc40000010000 */
[----:B------:R-:W-:Y:S02]  /*93c0*/  FADD.FTZ R13, R57, R30 ;  /* 0x0000001e390d7221 */ /* 0x000fe40000010000 */
[----:B------:R-:W-:Y:S02]  /*93d0*/  FADD.FTZ R5, R83, R5 ;  /* 0x0000000553057221 */ /* 0x000fe40000010000 */
[----:B------:R-:W-:Y:S02]  /*93e0*/  FADD.FTZ R30, R24, R13 ;  /* 0x0000000d181e7221 */ /* 0x000fe40000010000 */
[----:B------:R-:W-:Y:S02]  /*93f0*/  FADD.FTZ R10, R86, R5 ;  /* 0x00000005560a7221 */ /* 0x000fe40000010000 */
[----:B------:R-:W-:-:S04]  /*9400*/  FADD.FTZ R13, R61, R30 ;  /* 0x0000001e3d0d7221 */ /* 0x000fc80000010000 */
[----:B------:R-:W-:-:S04]  /*9410*/  FADD.FTZ R4, R28, R13 ;  /* 0x0000000d1c047221 */ /* 0x000fc80000010000 */
[----:B------:R-:W-:-:S04]  /*9420*/  FADD.FTZ R13, R65, R4 ;  /* 0x00000004410d7221 */ /* 0x000fc80000010000 */
[----:B------:R-:W-:-:S04]  /*9430*/  FADD.FTZ R4, R32, R13 ;  /* 0x0000000d20047221 */ /* 0x000fc80000010000 */
[----:B------:R-:W-:-:S04]  /*9440*/  FADD.FTZ R13, R69, R4 ;  /* 0x00000004450d7221 */ /* 0x000fc80000010000 */
[----:B------:R-:W-:-:S04]  /*9450*/  FADD.FTZ R4, R36, R13 ;  /* 0x0000000d24047221 */ /* 0x000fc80000010000 */
[----:B------:R-:W-:Y:S01]  /*9460*/  FADD.FTZ R5, R11, R4 ;  /* 0x000000040b057221 */ /* 0x000fe20000010000 */
[C---:B------:R-:W-:Y:S01]  /*9470*/  FADD.FTZ R4, R123.reuse, R10 ;  /* 0x0000000a7b047221 */ /* 0x040fe20000010000 */
[----:B------:R-:W-:Y:S01]  /*9480*/  F2FP.F16.F32.PACK_AB R123, R123, R86 ;  /* 0x000000567b7b723e */ /* 0x000fe200000000ff */
[----:B------:R-:W-:Y:S02]  /*9490*/  IMAD.MOV.U32 R10, RZ, RZ, R9 ;  /* 0x000000ffff0a7224 */ /* 0x000fe400078e0009 */
[----:B------:R-:W-:Y:S01]  /*94a0*/  IMAD.MOV.U32 R11, RZ, RZ, R6 ;  /* 0x000000ffff0b7224 */ /* 0x000fe200078e0006 */
[----:B--2---:R-:W-:Y:S06]  /*94b0*/  @P2 BRA `(.L_x_11181) ;  /* 0xffffffe000e82947 */ /* 0x004fec000383ffff */
.L_x_11172:
        /* <DEDUP_REMOVED lines=12> */
.L_x_11199:
        /* <DEDUP_REMOVED lines=9> */
.L_x_11184:
[----:B------:R-:W-:Y:S01]  /*9610*/  ULEA UR6, UR39, UR40, 0x3 ;  /* 0x0000002827067291 */ /* 0x000fe2000f8e183f */
[----:B------:R-:W-:-:S05]  /*9620*/  IMAD.U32 R6, RZ, RZ, UR37 ;  /* 0x00000025ff067e24 */ /* 0x000fca000f8e00ff */
[----:B------:R-:W-:-:S04]  /*9630*/  SHF.L.U32 R6, R6, 0x1f, RZ ;  /* 0x0000001f06067819 */ /* 0x000fc800000006ff */
[----:B------:R1:W2:Y:S01]  /*9640*/  SYNCS.PHASECHK.TRANS64.TRYWAIT P2, [UR6+0x16830], R6 ;  /* 0x01683006ff0075a7 */ /* 0x0002a20008040146 */
[----:B------:R-:W-:Y:S05]  /*9650*/  @!P0 BRA `(.L_x_11185) ;  /* 0x0000000000048947 */ /* 0x000fea0003800000 */
[----:B------:R-:W-:Y:S01]  /*9660*/  BPT.TRAP 0x1 ;  /* 0x000000040000795c */ /* 0x000fe20000300000 */
.L_x_11185:
[----:B--2---:R-:W-:Y:S05]  /*9670*/  @P2 BRA `(.L_x_11183) ;  /* 0x0000000000082947 */ /* 0x004fea0003800000 */
[----:B------:R-:W2:Y:S02]  /*9680*/  SYNCS.PHASECHK.TRANS64.TRYWAIT P2, [UR6+0x16830], R6 ;  /* 0x01683006ff0075a7 */ /* 0x000ea40008040146 */
[----:B--2---:R-:W-:Y:S05]  /*9690*/  @!P2 BRA `(.L_x_11186) ;  /* 0x000000700034a947 */ /* 0x004fea0003800000 */
.L_x_11183:
        /* <DEDUP_REMOVED lines=25> */
.L_x_11188:
[----:B------:R-:W-:Y:S01]  /*9830*/  ULEA UR6, UR26, UR40, 0x3 ;  /* 0x000000281a067291 */ /* 0x000fe2000f8e183f */
[----:B------:R-:W-:-:S05]  /*9840*/  IMAD.U32 R6, RZ, RZ, UR27 ;  /* 0x0000001bff067e24 */ /* 0x000fca000f8e00ff */
[----:B------:R-:W-:-:S04]  /*9850*/  SHF.L.U32 R6, R6, 0x1f, RZ ;  /* 0x0000001f06067819 */ /* 0x000fc800000006ff */
[----:B------:R1:W2:Y:S01]  /*9860*/  SYNCS.PHASECHK.TRANS64.TRYWAIT P2, [UR6+0x16850], R6 ;  /* 0x01685006ff0075a7 */ /* 0x0002a20008040146 */
[----:B------:R-:W-:Y:S05]  /*9870*/  @!P0 BRA `(.L_x_11189) ;  /* 0x0000000000048947 */ /* 0x000fea0003800000 */
[----:B------:R-:W-:Y:S01]  /*9880*/  BPT.TRAP 0x1 ;  /* 0x000000040000795c */ /* 0x000fe20000300000 */
.L_x_11189:
[----:B--2---:R-:W-:Y:S05]  /*9890*/  @P2 BRA `(.L_x_11187) ;  /* 0x0000000000082947 */ /* 0x004fea0003800000 */
[----:B------:R-:W2:Y:S02]  /*98a0*/  SYNCS.PHASECHK.TRANS64.TRYWAIT P2, [UR6+0x16850], R6 ;  /* 0x01685006ff0075a7 */ /* 0x000ea40008040146 */
[----:B--2---:R-:W-:Y:S05]  /*98b0*/  @!P2 BRA `(.L_x_11190) ;  /* 0x0000006c00c4a947 */ /* 0x004fea0003800000 */
.L_x_11187:
[----:B------:R-:W-:Y:S01]  /*98c0*/  UIADD3 UR6, UR40, 0x400, URZ ;  /* 0x0000040028067890 */ /* 0x000fe2000fffe03f */
[----:B------:R-:W-:Y:S01]  /*98d0*/  WARPGROUP.ARRIVE ;  /* 0x00000000000079c5 */ /* 0x000fe20000000000 */
[----:B------:R-:W-:Y:S01]  /*98e0*/  UMOV UR7, 0x40000040 ;  /* 0x4000004000077882 */ /* 0x000fe20000000000 */
[----:B------:R-:W3:Y:S01]  /*98f0*/  LDC R20, c[0x0][0x2e0] ;  /* 0x0000b800ff147b82 */ /* 0x000ee20000000800 */
[----:B------:R-:W-:Y:S01]  /*9900*/  USHF.R.U32.HI UR6, URZ, 0x4, UR6 ;  /* 0x000000043f067899 */ /* 0x000fe20008011606 */
[----:B------:R-:W-:Y:S01]  /*9910*/  IMAD.U32 R14, RZ, RZ, UR39 ;  /* 0x00000027ff0e7e24 */ /* 0x000fe2000f8e00ff */
[----:B------:R-:W-:Y:S01]  /*9920*/  ISETP.GE.U32.AND P2, PT, R2, 0x180, PT ;  /* 0x000001800200780c */ /* 0x000fe20003f46070 */
[----:B-12---:R-:W-:Y:S01]  /*9930*/  IMAD.SHL.U32 R6, R8, 0x80, RZ ;  /* 0x0000008008067824 */ /* 0x006fe200078e00ff */
[----:B------:R-:W-:Y:S01]  /*9940*/  ULOP3.LUT UR6, UR6, 0x3fff, URZ, 0xc0, !UPT ;  /* 0x00003fff06067892 */ /* 0x000fe2000f8ec03f */
[----:B------:R-:W-:Y:S01]  /*9950*/  VIADD R13, R16, 0x9 ;  /* 0x00000009100d7836 */ /* 0x000fe20000000000 */
[----:B------:R-:W-:-:S02]  /*9960*/  @!P1 LEA R14, R14, UR40, 0x3 ;  /* 0x000000280e0e9c11 */ /* 0x000fc4000f8e18ff */
[----:B------:R-:W-:Y:S01]  /*9970*/  ULEA UR10, UR26, UR6, 0xa ;  /* 0x000000061a0a7291 */ /* 0x000fe2000f8e503f */
[----:B------:R-:W-:Y:S02]  /*9980*/  IADD3 R9, -R6, 0x1, RZ ;  /* 0x0000000106097810 */ /* 0x000fe40007ffe1ff */
[----:B------:R-:W-:-:S04]  /*9990*/  @!P1 VIADD R14, R14, 0x16840 ;  /* 0x000168400e0e9836 */ /* 0x000fc80000000000 */
[----:B------:R-:W-:Y:S01]  /*99a0*/  UMOV UR6, UR10 ;  /* 0x0000000a00067c82 */ /* 0x000fe20008000000 */
[----:B------:R-:W-:Y:S01]  /*99b0*/  @!P1 PRMT R14, RZ, 0x654, R14 ;  /* 0x00000654ff0e9816 */ /* 0x000fe2000000000e */
[----:B------:R-:W-:Y:S01]  /*99c0*/  HGMMA.64x64x16.F32 R88, R148, gdesc[UR4].tnspB, R88, gsb0 ;  /* 0x40e0000494587df0 */ /* 0x000fe20008000858 */
[----:B------:R-:W-:Y:S01]  /*99d0*/  UIADD3 UR6, UR10, 0x80, URZ ;  /* 0x000000800a067890 */ /* 0x000fe2000fffe03f */
[----:B------:R-:W-:Y:S01]  /*99e0*/  UMOV UR7, 0x40000040 ;  /* 0x4000004000077882 */ /* 0x000fe20000000000 */
[----:B---3--:R-:W-:Y:S01]  /*99f0*/  IMAD R9, R20, UR47, R9 ;  /* 0x0000002f14097c24 */ /* 0x008fe2000f8e0209 */
[----:B------:R-:W-:Y:S01]  /*9a00*/  SEL R20, R13, 0x9, !P2 ;  /* 0x000000090d147807 */ /* 0x000fe20005000000 */
        /* <DEDUP_REMOVED lines=33> */
[----:B------:R-:W-:Y:S02]  /*9c20*/  ULOP3.LUT UR6, URZ, UR25, URZ, 0x33, !UPT ;  /* 0x000000193f067292 */ /* 0x000fe4000f8e333f */
[----:B------:R-:W-:Y:S02]  /*9c30*/  WARPGROUP.DEPBAR.LE gsb0, 0x0 ;  /* 0x00008000000079c5 */ /* 0x000fe40000010000 */
[----:B------:R1:W-:Y:S06]  /*9c40*/  BAR.ARV R20, 0x100 ;  /* 0x000400140000751d */ /* 0x0003ec0000002000 */
[----:B------:R2:W-:Y:S02]  /*9c50*/  @!P1 SYNCS.ARRIVE.TRANS64.RED.A1T0 RZ, [R14+URZ], RZ ;  /* 0x000000ff0eff99a7 */ /* 0x0005e4000810043f */
[----:B--2---:R-:W-:-:S04]  /*9c60*/  VIADD R14, R9, -UR24 ;  /* 0x80000018090e7c36 */ /* 0x004fc80008000000 */
[----:B------:R-:W-:-:S04]  /*9c70*/  IMAD R14, R17, -0x2, R14 ;  /* 0xfffffffe110e7824 */ /* 0x000fc800078e020e */
[C---:B------:R-:W-:Y:S02]  /*9c80*/  VIADD R9, R14.reuse, UR23 ;  /* 0x000000170e097c36 */ /* 0x040fe40008000000 */
[----:B------:R-:W-:Y:S02]  /*9c90*/  VIADD R13, R14, UR6 ;  /* 0x000000060e0d7c36 */ /* 0x000fe40008000000 */
[C---:B------:R-:W-:Y:S02]  /*9ca0*/  IMAD.IADD R14, R0.reuse, 0x1, R9 ;  /* 0x00000001000e7824 */ /* 0x040fe400078e0209 */
        /* <DEDUP_REMOVED lines=13> */
.L_x_11193:
[----:B------:R-:W-:-:S05]  /*9d80*/  IMAD.U32 R121, RZ, RZ, UR22 ;  /* 0x00000016ff797e24 */ /* 0x000fca000f8e00ff */
[----:B------:R-:W-:-:S13]  /*9d90*/  ISETP.NE.AND P2, PT, R121, 0x1, PT ;  /* 0x000000017900780c */ /* 0x000fda0003f45270 */
[----:B------:R-:W1:Y:S01]  /*9da0*/  @P2 LDC.64 R122, c[0x0][0x9e8] ;  /* 0x00027a00ff7a2b82 */ /* 0x000e620000000a00 */
[----:B------:R-:W-:-:S04]  /*9db0*/  @P2 IMAD.IADD R21, R0, 0x1, R7 ;  /* 0x0000000100152824 */ /* 0x000fc800078e0207 */
[----:B-1----:R-:W-:-:S04]  /*9dc0*/  @P2 IMAD.HI.U32 R122, R21, R122, RZ ;  /* 0x0000007a157a2227 */ /* 0x002fc800078e00ff */
[----:B------:R-:W-:Y:S01]  /*9dd0*/  IMAD.MOV.U32 R21, RZ, RZ, R10 ;  /* 0x000000ffff157224 */ /* 0x000fe200078e000a */
[----:B------:R-:W-:-:S07]  /*9de0*/  @P2 SHF.R.U32.HI R21, RZ, R123, R122 ;  /* 0x0000007bff152219 */ /* 0x000fce000001167a */
.L_x_11194:
[----:B------:R-:W-:Y:S05]  /*9df0*/  BSYNC B0 ;  /* 0x0000000000007941 */ /* 0x000fea0003800000 */
.L_x_11192:
[----:B------:R-:W-:-:S04]  /*9e00*/  IMAD R20, R21, R121, -R6 ;  /* 0x0000007915147224 */ /* 0x000fc800078e0a06 */
[----:B------:R-:W-:-:S05]  /*9e10*/  IMAD R20, R17, -0x2, R20 ;  /* 0xfffffffe11147824 */ /* 0x000fca00078e0214 */
[----:B------:R-:W-:Y:S02]  /*9e20*/  VIADDMNMX R14, R20, R121, R14, PT ;  /* 0x00000079140e7246 */ /* 0x000fe4000380010e */
[----:B------:R-:W-:-:S07]  /*9e30*/  VIMNMX R15, R15, R20, !PT ;  /* 0x000000140f0f7248 */ /* 0x000fce0007fe0100 */
.L_x_11191:
        /* <DEDUP_REMOVED lines=112> */
.L_x_11197:
[----:B------:R-:W-:-:S05]  /*a540*/  IMAD.U32 R20, RZ, RZ, UR22 ;  /* 0x00000016ff147e24 */ /* 0x000fca000f8e00ff */
[----:B------:R-:W-:-:S13]  /*a550*/  ISETP.NE.AND P3, PT, R20, 0x1, PT ;  /* 0x000000011400780c */ /* 0x000fda0003f65270 */
[----:B------:R-:W1:Y:S02]  /*a560*/  @P3 LDC.64 R14, c[0x0][0x9e8] ;  /* 0x00027a00ff0e3b82 */ /* 0x000e640000000a00 */
[----:B-1----:R-:W-:-:S05]  /*a570*/  @P3 IMAD.HI.U32 R14, R123, R14, RZ ;  /* 0x0000000e7b0e3227 */ /* 0x002fca00078e00ff */
[----:B------:R-:W-:-:S07]  /*a580*/  @P3 SHF.R.U32.HI R123, RZ, R15, R14 ;  /* 0x0000000fff7b3219 */ /* 0x000fce000001160e */
.L_x_11198:
[----:B------:R-:W-:Y:S05]  /*a590*/  BSYNC B0 ;  /* 0x0000000000007941 */ /* 0x000fea0003800000 */
.L_x_11196:
[----:B------:R-:W-:-:S04]  /*a5a0*/  IMAD R6, R123, R20, -R6 ;  /* 0x000000147b067224 */ /* 0x000fc800078e0a06 */
[----:B------:R-:W-:-:S05]  /*a5b0*/  IMAD R6, R17, -0x2, R6 ;  /* 0xfffffffe11067824 */ /* 0x000fca00078e0206 */
[----:B------:R-:W-:Y:S02]  /*a5c0*/  VIADDMNMX R9, R6, R20, R9, PT ;  /* 0x0000001406097246 */ /* 0x000fe40003800109 */
[----:B------:R-:W-:-:S07]  /*a5d0*/  VIMNMX R13, R13, R6, !PT ;  /* 0x000000060d0d7248 */ /* 0x000fce0007fe0100 */
.L_x_11195:
        /* <DEDUP_REMOVED lines=89> */
[C---:B------:R-:W-:Y:S01]  /*ab70*/  FMUL.FTZ R14, R6.reuse, UR10 ;  /* 0x0000000a060e7c20 */ /* 0x040fe20008410000 */
[----:B------:R-:W-:Y:S02]  /*ab80*/  ISETP.GT.AND P4, PT, R13, 0x59, P2 ;  /* 0x000000590d00780c */ /* 0x000fe40001784270 */
[----:B------:R-:W-:-:S02]  /*ab90*/  FSEL R24, R6, RZ, P6 ;  /* 0x000000ff06187208 */ /* 0x000fc40003000000 */
[----:B------:R-:W-:Y:S02]  /*aba0*/  FSEL R14, R14, RZ, P6 ;  /* 0x000000ff0e0e7208 */ /* 0x000fe40003000000 */
[----:B------:R-:W-:Y:S01]  /*abb0*/  ISETP.LT.OR P4, PT, R9, 0x5a, P4 ;  /* 0x0000005a0900780c */ /* 0x000fe20002781670 */
[----:B------:R-:W-:Y:S02]  /*abc0*/  FADD.FTZ R24, -R24, R11 ;  /* 0x0000000b18187221 */ /* 0x000fe40000010100 */
[--C-:B------:R-:W-:Y:S01]  /*abd0*/  FFMA.FTZ R15, R25, UR10, -R14.reuse ;  /* 0x0000000a190f7c23 */ /* 0x100fe2000801080e */
[----:B------:R-:W-:Y:S01]  /*abe0*/  FSEL R25, R26, -INF , !P3 ;  /* 0xff8000001a197808 */ /* 0x000fe20005800000 */
[--C-:B------:R-:W-:Y:S01]  /*abf0*/  FFMA.FTZ R150, R21, UR10, -R14.reuse ;  /* 0x0000000a15967c23 */ /* 0x100fe2000801080e */
[--C-:B------:R-:W-:Y:S01]  /*ac00*/  FFMA.FTZ R21, R29, UR10, -R14.reuse ;  /* 0x0000000a1d157c23 */ /* 0x100fe2000801080e */
[--C-:B------:R-:W-:Y:S01]  /*ac10*/  FFMA.FTZ R29, R33, UR10, -R14.reuse ;  /* 0x0000000a211d7c23 */ /* 0x100fe2000801080e */
[----:B------:R-:W-:Y:S01]  /*ac20*/  FMNMX.FTZ R20, R25, R12, !PT ;  /* 0x0000000c19147209 */ /* 0x000fe20007810000 */
[--C-:B------:R-:W-:Y:S01]  /*ac30*/  FFMA.FTZ R148, R121, UR10, -R14.reuse ;  /* 0x0000000a79947c23 */ /* 0x100fe2000801080e */
[----:B------:R-:W-:Y:S01]  /*ac40*/  ISETP.GT.AND P3, PT, R13, 0x30, P2 ;  /* 0x000000300d00780c */ /* 0x000fe20001764270 */
[----:B------:R-:W-:Y:S01]  /*ac50*/  FMUL.FTZ R11, R24, UR10 ;  /* 0x0000000a180b7c20 */ /* 0x000fe20008410000 */
[----:B------:R-:W-:Y:S01]  /*ac60*/  FMNMX.FTZ R33, R27, R20, !PT ;  /* 0x000000141b217209 */ /* 0x000fe20007810000 */
[----:B------:R-:W-:Y:S01]  /*ac70*/  MUFU.EX2 R15, R15 ;  /* 0x0000000f000f7308 */ /* 0x000fe20000000800 */
[----:B------:R-:W-:Y:S01]  /*ac80*/  ISETP.LT.OR P3, PT, R9, 0x31, P3 ;  /* 0x000000310900780c */ /* 0x000fe20001f61670 */
        /* <DEDUP_REMOVED lines=19> */
[----:B------:R-:W-:Y:S01]  /*adc0*/  ISETP.GT.AND P3, PT, R13, 0x40, P2 ;  /* 0x000000400d00780c */ /* 0x000fe20001764270 */
        /* <DEDUP_REMOVED lines=11> */
[----:B------:R-:W-:Y:S01]  /*ae80*/  ISETP.GT.AND P3, PT, R13, 0x48, P2 ;  /* 0x000000480d00780c */ /* 0x000fe20001764270 */
[--C-:B------:R-:W-:Y:S01]  /*ae90*/  FFMA.FTZ R124, R72, UR10, -R14.reuse ;  /* 0x0000000a487c7c23 */ /* 0x100fe2000801080e */
[----:B------:R-:W-:Y:S01]  /*aea0*/  FMNMX.FTZ R20, R46, R41, !PT ;  /* 0x000000292e147209 */ /* 0x000fe20007810000 */
[--C-:B------:R-:W-:Y:S01]  /*aeb0*/  FFMA.FTZ R126, R76, UR10, -R14.reuse ;  /* 0x0000000a4c7e7c23 */ /* 0x100fe2000801080e */
[----:B------:R-:W-:Y:S01]  /*aec0*/  ISETP.LT.OR P3, PT, R9, 0x49, P3 ;  /* 0x000000490900780c */ /* 0x000fe20001f61670 */
[--C-:B------:R-:W-:Y:S01]  /*aed0*/  FFMA.FTZ R120, R80, UR10, -R14.reuse ;  /* 0x0000000a50787c23 */ /* 0x100fe2000801080e */
[----:B------:R-:W-:Y:S01]  /*aee0*/  FMNMX.FTZ R41, R47, R20, !PT ;  /* 0x000000142f297209 */ /* 0x000fe20007810000 */
[----:B------:R-:W4:Y:S01]  /*aef0*/  MUFU.EX2 R144, R144 ;  /* 0x0000009000907308 */ /* 0x000f220000000800 */
[----:B------:R-:W-:Y:S01]  /*af00*/  FSEL R62, R62, -INF , !P3 ;  /* 0xff8000003e3e7808 */ /* 0x000fe20005800000 */
[--C-:B------:R-:W-:Y:S01]  /*af10*/  FFMA.FTZ R122, R84, UR10, -R14.reuse ;  /* 0x0000000a547a7c23 */ /* 0x100fe2000801080e */
[----:B------:R-:W-:Y:S01]  /*af20*/  FMNMX.FTZ R20, R50, R41, !PT ;  /* 0x0000002932147209 */ /* 0x000fe20007810000 */
[--C-:B------:R-:W-:Y:S01]  /*af30*/  FFMA.FTZ R41, R45, UR10, -R14.reuse ;  /* 0x0000000a2d297c23 */ /* 0x100fe2000801080e */
[----:B------:R-:W-:Y:S01]  /*af40*/  ISETP.GT.AND P3, PT, R13, 0x50, P2 ;  /* 0x000000500d00780c */ /* 0x000fe20001764270 */
[-C--:B-1----:R-:W-:Y:S01]  /*af50*/  FMUL.FTZ R88, R88, R11.reuse ;  /* 0x0000000b58587220 */ /* 0x082fe20000410000 */
[----:B------:R-:W-:Y:S01]  /*af60*/  FMNMX.FTZ R45, R51, R20, !PT ;  /* 0x00000014332d7209 */ /* 0x000fe20007810000 */
[----:B------:R-:W1:Y:S01]  /*af70*/  MUFU.EX2 R29, R29 ;  /* 0x0000001d001d7308 */ /* 0x000e620000000800 */
[----:B------:R-:W-:Y:S01]  /*af80*/  ISETP.LT.OR P3, PT, R9, 0x51, P3 ;  /* 0x000000510900780c */ /* 0x000fe20001f61670 */
[----:B------:R-:W-:Y:S01]  /*af90*/  FMUL.FTZ R89, R89, R11 ;  /* 0x0000000b59597220 */ /* 0x000fe20000410000 */
[----:B------:R-:W-:Y:S01]  /*afa0*/  FMNMX.FTZ R20, R54, R45, !PT ;  /* 0x0000002d36147209 */ /* 0x000fe20007810000 */
[-C--:B------:R-:W-:Y:S01]  /*afb0*/  FMUL.FTZ R92, R92, R11.reuse ;  /* 0x0000000b5c5c7220 */ /* 0x080fe20000410000 */
[----:B------:R-:W-:Y:S01]  /*afc0*/  FSEL R66, R66, -INF , !P3 ;  /* 0xff80000042427808 */ /* 0x000fe20005800000 */
[-C--:B------:R-:W-:Y:S01]  /*afd0*/  FMUL.FTZ R93, R93, R11.reuse ;  /* 0x0000000b5d5d7220 */ /* 0x080fe20000410000 */
[----:B------:R-:W-:Y:S01]  /*afe0*/  FMNMX.FTZ R45, R55, R20, !PT ;  /* 0x00000014372d7209 */ /* 0x000fe20007810000 */
[----:B------:R-:W5:Y:S01]  /*aff0*/  MUFU.EX2 R146, R146 ;  /* 0x0000009200927308 */ /* 0x000f620000000800 */
[----:B------:R-:W-:Y:S01]  /*b000*/  ISETP.GT.AND P3, PT, R13, 0x58, P2 ;  /* 0x000000580d00780c */ /* 0x000fe20001764270 */
[----:B------:R-:W-:Y:S01]  /*b010*/  FMUL.FTZ R96, R96, R11 ;  /* 0x0000000b60607220 */ /* 0x000fe20000410000 */
[----:B------:R-:W-:Y:S01]  /*b020*/  FMNMX.FTZ R20, R58, R45, !PT ;  /* 0x0000002d3a147209 */ /* 0x000fe20007810000 */
[--C-:B------:R-:W-:Y:S01]  /*b030*/  FFMA.FTZ R45, R49, UR10, -R14.reuse ;  /* 0x0000000a312d7c23 */ /* 0x100fe2000801080e */
[----:B------:R-:W-:Y:S01]  /*b040*/  ISETP.LT.OR P3, PT, R9, 0x59, P3 ;  /* 0x000000590900780c */ /* 0x000fe20001f61670 */
[-C--:B------:R-:W-:Y:S01]  /*b050*/  FMUL.FTZ R97, R97, R11.reuse ;  /* 0x0000000b61617220 */ /* 0x080fe20000410000 */
[----:B------:R-:W-:Y:S01]  /*b060*/  FMNMX.FTZ R49, R59, R20, !PT ;  /* 0x000000143b317209 */ /* 0x000fe20007810000 */
[----:B------:R-:W5:Y:S01]  /*b070*/  MUFU.EX2 R33, R33 ;  /* 0x0000002100217308 */ /* 0x000f620000000800 */
[----:B------:R-:W-:Y:S01]  /*b080*/  FSEL R70, R70, -INF , !P3 ;  /* 0xff80000046467808 */ /* 0x000fe20005800000 */
[----:B------:R-:W-:Y:S01]  /*b090*/  FMUL.FTZ R100, R100, R11 ;  /* 0x0000000b64647220 */ /* 0x000fe20000410000 */
[----:B------:R-:W-:Y:S01]  /*b0a0*/  FMNMX.FTZ R20, R62, R49, !PT ;  /* 0x000000313e147209 */ /* 0x000fe20007810000 */
[-C--:B------:R-:W-:Y:S01]  /*b0b0*/  FMUL.FTZ R101, R101, R11.reuse ;  /* 0x0000000b65657220 */ /* 0x080fe20000410000 */
[----:B------:R-:W-:Y:S01]  /*b0c0*/  ISETP.GT.AND P3, PT, R13, 0x60, P2 ;  /* 0x000000600d00780c */ /* 0x000fe20001764270 */
[-C--:B------:R-:W-:Y:S01]  /*b0d0*/  FMUL.FTZ R104, R104, R11.reuse ;  /* 0x0000000b68687220 */ /* 0x080fe20000410000 */
[----:B------:R-:W-:Y:S01]  /*b0e0*/  FMNMX.FTZ R49, R63, R20, !PT ;  /* 0x000000143f317209 */ /* 0x000fe20007810000 */
[----:B------:R-:W5:Y:S01]  /*b0f0*/  MUFU.EX2 R140, R140 ;  /* 0x0000008c008c7308 */ /* 0x000f620000000800 */
[----:B------:R-:W-:Y:S01]  /*b100*/  ISETP.LT.OR P3, PT, R9, 0x61, P3 ;  /* 0x000000610900780c */ /* 0x000fe20001f61670 */
[----:B------:R-:W-:Y:S01]  /*b110*/  FMUL.FTZ R105, R105, R11 ;  /* 0x0000000b69697220 */ /* 0x000fe20000410000 */
[----:B------:R-:W-:Y:S01]  /*b120*/  FMNMX.FTZ R20, R66, R49, !PT ;  /* 0x0000003142147209 */ /* 0x000fe20007810000 */
[----:B------:R-:W-:Y:S01]  /*b130*/  FFMA.FTZ R49, R53, UR10, -R14 ;  /* 0x0000000a35317c23 */ /* 0x000fe2000801080e */
[----:B------:R-:W-:Y:S01]  /*b140*/  FSEL R71, R71, -INF , !P4 ;  /* 0xff80000047477808 */ /* 0x000fe20006000000 */
[-C--:B------:R-:W-:Y:S01]  /*b150*/  FMUL.FTZ R108, R108, R11.reuse ;  /* 0x0000000b6c6c7220 */ /* 0x080fe20000410000 */
[----:B------:R-:W-:Y:S01]  /*b160*/  FMNMX.FTZ R53, R67, R20, !PT ;  /* 0x0000001443357209 */ /* 0x000fe20007810000 */
[----:B------:R-:W5:Y:S01]  /*b170*/  MUFU.EX2 R37, R37 ;  /* 0x0000002500257308 */ /* 0x000f620000000800 */
[----:B------:R-:W-:Y:S01]  /*b180*/  ISETP.GT.AND P4, PT, R13, 0x61, P2 ;  /* 0x000000610d00780c */ /* 0x000fe20001784270 */
[-C--:B------:R-:W-:Y:S01]  /*b190*/  FMUL.FTZ R109, R109, R11.reuse ;  /* 0x0000000b6d6d7220 */ /* 0x080fe20000410000 */
[----:B------:R-:W-:Y:S01]  /*b1a0*/  FSEL R74, R74, -INF , !P3 ;  /* 0xff8000004a4a7808 */ /* 0x000fe20005800000 */
[-C--:B------:R-:W-:Y:S01]  /*b1b0*/  FMUL.FTZ R112, R112, R11.reuse ;  /* 0x0000000b70707220 */ /* 0x080fe20000410000 */
[----:B------:R-:W-:Y:S01]  /*b1c0*/  ISETP.GT.AND P3, PT, R13, 0x68, P2 ;  /* 0x000000680d00780c */ /* 0x000fe20001764270 */
[----:B------:R-:W-:Y:S01]  /*b1d0*/  FMUL.FTZ R113, R113, R11 ;  /* 0x0000000b71717220 */ /* 0x000fe20000410000 */
[----:B------:R-:W-:Y:S01]  /*b1e0*/  FMNMX.FTZ R20, R70, R53, !PT ;  /* 0x0000003546147209 */ /* 0x000fe20007810000 */
[----:B------:R-:W5:Y:S01]  /*b1f0*/  MUFU.EX2 R142, R142 ;  /* 0x0000008e008e7308 */ /* 0x000f620000000800 */
[C---:B------:R-:W-:Y:S01]  /*b200*/  ISETP.LT.OR P4, PT, R9.reuse, 0x62, P4 ;  /* 0x000000620900780c */ /* 0x040fe20002781670 */
[-C--:B------:R-:W-:Y:S01]  /*b210*/  FMUL.FTZ R116, R116, R11.reuse ;  /* 0x0000000b74747220 */ /* 0x080fe20000410000 */
[----:B------:R-:W-:Y:S01]  /*b220*/  ISETP.LT.OR P3, PT, R9, 0x69, P3 ;  /* 0x000000690900780c */ /* 0x000fe20001f61670 */
[----:B------:R-:W-:Y:S01]  /*b230*/  FMUL.FTZ R117, R117, R11 ;  /* 0x0000000b75757220 */ /* 0x000fe20000410000 */
[----:B------:R-:W-:-:S02]  /*b240*/  FMNMX.FTZ R53, R71, R20, !PT ;  /* 0x0000001447357209 */ /* 0x000fc40007810000 */
[----:B------:R-:W-:Y:S01]  /*b250*/  FSEL R75, R75, -INF , !P4 ;  /* 0xff8000004b4b7808 */ /* 0x000fe20006000000 */
[----:B------:R-:W5:Y:S01]  /*b260*/  MUFU.EX2 R41, R41 ;  /* 0x0000002900297308 */ /* 0x000f620000000800 */
[----:B------:R-:W-:Y:S02]  /*b270*/  ISETP.GT.AND P4, PT, R13, 0x69, P2 ;  /* 0x000000690d00780c */ /* 0x000fe40001784270 */
[----:B------:R-:W-:Y:S02]  /*b280*/  FSEL R78, R78, -INF , !P3 ;  /* 0xff8000004e4e7808 */ /* 0x000fe40005800000 */
        /* <DEDUP_REMOVED lines=10> */
[----:B------:R-:W-:Y:S01]  /*b330*/  FMNMX.FTZ R20, R78, R57, !PT ;  /* 0x000000394e147209 */ /* 0x000fe20007810000 */
[--C-:B------:R-:W-:Y:S01]  /*b340*/  FFMA.FTZ R57, R65, UR10, -R14.reuse ;  /* 0x0000000a41397c23 */ /* 0x100fe2000801080e */
[----:B------:R-:W-:Y:S01]  /*b350*/  FSEL R82, R82, -INF , !P3 ;  /* 0xff80000052527808 */ /* 0x000fe20005800000 */
[--C-:B------:R-:W-:Y:S01]  /*b360*/  FFMA.FTZ R65, R73, UR10, -R14.reuse ;  /* 0x0000000a49417c23 */ /* 0x100fe2000801080e */
[----:B------:R-:W-:Y:S01]  /*b370*/  ISETP.GT.AND P3, PT, R13, 0x78, P2 ;  /* 0x000000780d00780c */ /* 0x000fe20001764270 */
        /* <DEDUP_REMOVED lines=8> */
[----:B------:R-:W-:Y:S01]  /*b400*/  FMNMX.FTZ R20, R82, R13, !PT ;  /* 0x0000000d52147209 */ /* 0x000fe20007810000 */
[--C-:B------:R-:W-:Y:S01]  /*b410*/  FFMA.FTZ R13, R61, UR10, -R14.reuse ;  /* 0x0000000a3d0d7c23 */ /* 0x100fe2000801080e */
[----:B------:R-:W-:Y:S01]  /*b420*/  ISETP.LT.OR P2, PT, R9, 0x7a, P2 ;  /* 0x0000007a0900780c */ /* 0x000fe20001741670 */
[--C-:B------:R-:W-:Y:S01]  /*b430*/  FFMA.FTZ R61, R69, UR10, -R14.reuse ;  /* 0x0000000a453d7c23 */ /* 0x100fe2000801080e */
[----:B------:R-:W-:Y:S01]  /*b440*/  FSEL R86, R86, -INF , !P3 ;  /* 0xff80000056567808 */ /* 0x000fe20005800000 */
[--C-:B------:R-:W-:Y:S01]  /*b450*/  FFMA.FTZ R69, R77, UR10, -R14.reuse ;  /* 0x0000000a4d457c23 */ /* 0x100fe2000801080e */
[----:B------:R-:W-:Y:S01]  /*b460*/  FMNMX.FTZ R9, R83, R20, !PT ;  /* 0x0000001453097209 */ /* 0x000fe20007810000 */
[----:B------:R-:W-:Y:S01]  /*b470*/  FFMA.FTZ R77, R85, UR10, -R14 ;  /* 0x0000000a554d7c23 */ /* 0x000fe2000801080e */
[----:B------:R-:W-:Y:S01]  /*b480*/  FSEL R87, R87, -INF , !P2 ;  /* 0xff80000057577808 */ /* 0x000fe20005000000 */
[----:B------:R-:W-:Y:S01]  /*b490*/  MUFU.EX2 R132, R132 ;  /* 0x0000008400847308 */ /* 0x000fe20000000800 */
[----:B------:R-:W-:-:S04]  /*b4a0*/  FMNMX.FTZ R20, R86, R9, !PT ;  /* 0x0000000956147209 */ /* 0x000fc80007810000 */
[----:B------:R-:W-:-:S03]  /*b4b0*/  FMNMX.FTZ R20, R87, R20, !PT ;  /* 0x0000001457147209 */ /* 0x000fc60007810000 */
[----:B------:R-:W-:Y:S02]  /*b4c0*/  MUFU.EX2 R53, R53 ;  /* 0x0000003500357308 */ /* 0x000fe40000000800 */
[----:B------:R-:W2:Y:S06]  /*b4d0*/  SHFL.BFLY PT, R9, R20, 0x2, 0x1f ;  /* 0x0c401f0014097f89 */ /* 0x000eac00000e0000 */
[----:B------:R-:W-:Y:S08]  /*b4e0*/  MUFU.EX2 R134, R134 ;  /* 0x0000008600867308 */ /* 0x000ff00000000800 */
[----:B------:R-:W-:Y:S08]  /*b4f0*/  MUFU.EX2 R13, R13 ;  /* 0x0000000d000d7308 */ /* 0x000ff00000000800 */
[----:B------:R-:W-:Y:S01]  /*b500*/  MUFU.EX2 R128, R128 ;  /* 0x0000008000807308 */ /* 0x000fe20000000800 */
[----:B--2---:R-:W-:-:S05]  /*b510*/  FMNMX.FTZ R9, R20, R9, !PT ;  /* 0x0000000914097209 */ /* 0x004fca0007810000 */
[----:B------:R-:W2:Y:S02]  /*b520*/  SHFL.BFLY PT, R20, R9, 0x1, 0x1f ;  /* 0x0c201f0009147f89 */ /* 0x000ea400000e0000 */
[----:B------:R-:W-:Y:S08]  /*b530*/  MUFU.EX2 R57, R57 ;  /* 0x0000003900397308 */ /* 0x000ff00000000800 */
[----:B------:R-:W-:Y:S08]  /*b540*/  MUFU.EX2 R130, R130 ;  /* 0x0000008200827308 */ /* 0x000ff00000000800 */
[----:B------:R-:W-:Y:S01]  /*b550*/  MUFU.EX2 R61, R61 ;  /* 0x0000003d003d7308 */ /* 0x000fe20000000800 */
[----:B--2---:R-:W-:-:S07]  /*b560*/  FMNMX.FTZ R9, R9, R20, !PT ;  /* 0x0000001409097209 */ /* 0x004fce0007810000 */
[----:B------:R-:W-:Y:S01]  /*b570*/  MUFU.EX2 R124, R124 ;  /* 0x0000007c007c7308 */ /* 0x000fe20000000800 */
[C---:B------:R-:W-:Y:S01]  /*b580*/  FSETP.NEU.FTZ.AND P2, PT, R9.reuse, -INF , PT ;  /* 0xff8000000900780b */ /* 0x040fe20003f5d000 */
[----:B------:R-:W-:-:S06]  /*b590*/  FMUL.FTZ R36, R9, UR10 ;  /* 0x0000000a09247c20 */ /* 0x000fcc0008410000 */
[----:B------:R-:W-:Y:S01]  /*b5a0*/  MUFU.EX2 R65, R65 ;  /* 0x0000004100417308 */ /* 0x000fe20000000800 */
[----:B------:R-:W-:-:S05]  /*b5b0*/  FSEL R36, R36, RZ, P2 ;  /* 0x000000ff24247208 */ /* 0x000fca0001000000 */
[----:B------:R-:W-:Y:S01]  /*b5c0*/  FFMA.FTZ R145, R34, UR10, -R36 ;  /* 0x0000000a22917c23 */ /* 0x000fe20008010824 */
[----:B------:R-:W-:Y:S01]  /*b5d0*/  FFMA.FTZ R34, R11, R5, R148 ;  /* 0x000000050b227223 */ /* 0x000fe20000010094 */
[--C-:B------:R-:W-:Y:S01]  /*b5e0*/  FFMA.FTZ R14, R25, UR10, -R36.reuse ;  /* 0x0000000a190e7c23 */ /* 0x100fe20008010824 */
[--C-:B------:R-:W-:Y:S01]  /*b5f0*/  FFMA.FTZ R149, R27, UR10, -R36.reuse ;  /* 0x0000000a1b957c23 */ /* 0x100fe20008010824 */
[----:B------:R-:W-:Y:S01]  /*b600*/  FFMA.FTZ R151, R30, UR10, -R36 ;  /* 0x0000000a1e977c23 */ /* 0x000fe20008010824 */
[----:B------:R-:W-:Y:S01]  /*b610*/  FADD.FTZ R5, R15, R34 ;  /* 0x000000220f057221 */ /* 0x000fe20000010000 */
[--C-:B------:R-:W-:Y:S01]  /*b620*/  FFMA.FTZ R20, R31, UR10, -R36.reuse ;  /* 0x0000000a1f147c23 */ /* 0x100fe20008010824 */
[--C-:B------:R-:W-:Y:S01]  /*b630*/  FFMA.FTZ R147, R38, UR10, -R36.reuse ;  /* 0x0000000a26937c23 */ /* 0x100fe20008010824 */
[----:B------:R-:W-:Y:S01]  /*b640*/  MUFU.EX2 R14, R14 ;  /* 0x0000000e000e7308 */ /* 0x000fe20000000800 */
[----:B------:R-:W-:Y:S01]  /*b650*/  FADD.FTZ R34, R150, R5 ;  /* 0x0000000596227221 */ /* 0x000fe20000010000 */
[----:B------:R-:W-:Y:S01]  /*b660*/  FSEL R5, R9, RZ, P2 ;  /* 0x000000ff09057208 */ /* 0x000fe20001000000 */
[--C-:B------:R-:W-:Y:S01]  /*b670*/  FFMA.FTZ R24, R35, UR10, -R36.reuse ;  /* 0x0000000a23187c23 */ /* 0x100fe20008010824 */
[----:B------:R-:W-:Y:S01]  /*b680*/  FFMA.FTZ R26, R39, UR10, -R36 ;  /* 0x0000000a271a7c23 */ /* 0x000fe20008010824 */
[----:B---3--:R-:W-:Y:S01]  /*b690*/  FADD.FTZ R25, R21, R34 ;  /* 0x0000002215197221 */ /* 0x008fe20000010000 */
[----:B------:R-:W-:Y:S01]  /*b6a0*/  FFMA.FTZ R141, R42, UR10, -R36 ;  /* 0x0000000a2a8d7c23 */ /* 0x000fe20008010824 */
[----:B------:R-:W-:Y:S01]  /*b6b0*/  FADD.FTZ R5, -R5, R12 ;  /* 0x0000000c05057221 */ /* 0x000fe20000010100 */
[----:B------:R-:W-:Y:S01]  /*b6c0*/  MUFU.EX2 R149, R149 ;  /* 0x0000009500957308 */ /* 0x000fe20000000800 */
[----:B----4-:R-:W-:Y:S01]  /*b6d0*/  FADD.FTZ R34, R144, R25 ;  /* 0x0000001990227221 */ /* 0x010fe20000010000 */
[--C-:B------:R-:W-:Y:S01]  /*b6e0*/  FFMA.FTZ R28, R43, UR10, -R36.reuse ;  /* 0x0000000a2b1c7c23 */ /* 0x100fe20008010824 */
[----:B------:R-:W-:Y:S01]  /*b6f0*/  FMUL.FTZ R5, R5, UR10 ;  /* 0x0000000a05057c20 */ /* 0x000fe20008410000 */
[----:B------:R-:W-:Y:S01]  /*b700*/  FFMA.FTZ R143, R46, UR10, -R36 ;  /* 0x0000000a2e8f7c23 */ /* 0x000fe20008010824 */
[----:B-1----:R-:W-:Y:S01]  /*b710*/  FADD.FTZ R25, R29, R34 ;  /* 0x000000221d197221 */ /* 0x002fe20000010000 */
[--C-:B------:R-:W-:Y:S01]  /*b720*/  FFMA.FTZ R30, R47, UR10, -R36.reuse ;  /* 0x0000000a2f1e7c23 */ /* 0x100fe20008010824 */
[--C-:B------:R-:W-:Y:S01]  /*b730*/  FFMA.FTZ R137, R50, UR10, -R36.reuse ;  /* 0x0000000a32897c23 */ /* 0x100fe20008010824 */
[----:B------:R-:W-:Y:S01]  /*b740*/  MUFU.EX2 R151, R151 ;  /* 0x0000009700977308 */ /* 0x000fe20000000800 */
[----:B-----5:R-:W-:Y:S01]  /*b750*/  FADD.FTZ R34, R146, R25 ;  /* 0x0000001992227221 */ /* 0x020fe20000010000 */
        /* <DEDUP_REMOVED lines=8> */
[----:B------:R-:W-:Y:S01]  /*b7e0*/  F2FP.F16.F32.PACK_AB R148, R15, R148 ;  /* 0x000000940f94723e */ /* 0x000fe200000000ff */
[--C-:B------:R-:W-:Y:S01]  /*b7f0*/  FFMA.FTZ R129, R66, UR10, -R36.reuse ;  /* 0x0000000a42817c23 */ /* 0x100fe20008010824 */
[----:B------:R-:W-:Y:S01]  /*b800*/  FFMA.FTZ R131, R70, UR10, -R36 ;  /* 0x0000000a46837c23 */ /* 0x000fe20008010824 */
[----:B------:R-:W-:Y:S01]  /*b810*/  FADD.FTZ R27, R37, R34 ;  /* 0x00000022251b7221 */ /* 0x000fe20000010000 */
[--C-:B------:R-:W-:Y:S01]  /*b820*/  FFMA.FTZ R34, R59, UR10, -R36.reuse ;  /* 0x0000000a3b227c23 */ /* 0x100fe20008010824 */
[--C-:B------:R-:W-:Y:S01]  /*b830*/  FFMA.FTZ R125, R74, UR10, -R36.reuse ;  /* 0x0000000a4a7d7c23 */ /* 0x100fe20008010824 */
[----:B------:R-:W3:Y:S01]  /*b840*/  MUFU.EX2 R20, R20 ;  /* 0x0000001400147308 */ /* 0x000ee20000000800 */
[----:B------:R-:W-:Y:S01]  /*b850*/  FADD.FTZ R38, R142, R27 ;  /* 0x0000001b8e267221 */ /* 0x000fe20000010000 */
[--C-:B------:R-:W-:Y:S01]  /*b860*/  FFMA.FTZ R75, R75, UR10, -R36.reuse ;  /* 0x0000000a4b4b7c23 */ /* 0x100fe20008010824 */
[--C-:B------:R-:W-:Y:S01]  /*b870*/  FFMA.FTZ R78, R78, UR10, -R36.reuse ;  /* 0x0000000a4e4e7c23 */ /* 0x100fe20008010824 */
[----:B------:R-:W-:Y:S01]  /*b880*/  FFMA.FTZ R79, R79, UR10, -R36 ;  /* 0x0000000a4f4f7c23 */ /* 0x000fe20008010824 */
[----:B-1----:R-:W-:Y:S01]  /*b890*/  FADD.FTZ R5, R41, R38 ;  /* 0x0000002629057221 */ /* 0x002fe20000010000 */
[--C-:B------:R-:W-:Y:S01]  /*b8a0*/  FFMA.FTZ R82, R82, UR10, -R36.reuse ;  /* 0x0000000a52527c23 */ /* 0x100fe20008010824 */
[----:B------:R-:W-:Y:S01]  /*b8b0*/  FFMA.FTZ R83, R83, UR10, -R36 ;  /* 0x0000000a53537c23 */ /* 0x000fe20008010824 */
[----:B------:R-:W1:Y:S01]  /*b8c0*/  MUFU.EX2 R145, R145 ;  /* 0x0000009100917308 */ /* 0x000e620000000800 */
[----:B--2---:R-:W-:Y:S01]  /*b8d0*/  FFMA.FTZ R38, R25, R4, R14 ;  /* 0x0000000419267223 */ /* 0x004fe2000001000e */
[----:B------:R-:W-:Y:S01]  /*b8e0*/  FADD.FTZ R42, R136, R5 ;  /* 0x00000005882a7221 */ /* 0x000fe20000010000 */
[--C-:B------:R-:W-:Y:S01]  /*b8f0*/  FFMA.FTZ R4, R63, UR10, -R36.reuse ;  /* 0x0000000a3f047c23 */ /* 0x100fe20008010824 */
[----:B------:R-:W-:Y:S01]  /*b900*/  FFMA.FTZ R86, R86, UR10, -R36 ;  /* 0x0000000a56567c23 */ /* 0x000fe20008010824 */
[----:B------:R-:W-:Y:S01]  /*b910*/  FADD.FTZ R40, R149, R38 ;  /* 0x0000002695287221 */ /* 0x000fe20000010000 */
[----:B------:R-:W-:Y:S01]  /*b920*/  FADD.FTZ R27, R45, R42 ;  /* 0x0000002a2d1b7221 */ /* 0x000fe20000010000 */
[----:B------:R-:W-:Y:S01]  /*b930*/  FFMA.FTZ R38, R67, UR10, -R36 ;  /* 0x0000000a43267c23 */ /* 0x000fe20008010824 */
[----:B------:R-:W2:Y:S01]  /*b940*/  MUFU.EX2 R24, R24 ;  /* 0x0000001800187308 */ /* 0x000ea20000000800 */
[----:B------:R-:W-:Y:S01]  /*b950*/  FADD.FTZ R5, R151, R40 ;  /* 0x0000002897057221 */ /* 0x000fe20000010000 */
[----:B------:R-:W-:Y:S01]  /*b960*/  FADD.FTZ R40, R138, R27 ;  /* 0x0000001b8a287221 */ /* 0x000fe20000010000 */
[----:B------:R-:W-:Y:S01]  /*b970*/  IMAD.U32 R31, RZ, RZ, UR26 ;  /* 0x0000001aff1f7e24 */ /* 0x000fe2000f8e00ff */
[----:B------:R-:W-:Y:S01]  /*b980*/  ISETP.GT.AND P2, PT, R8, UR45, PT ;  /* 0x0000002d08007c0c */ /* 0x000fe2000bf44270 */
[----:B---3--:R-:W-:Y:S01]  /*b990*/  FADD.FTZ R42, R20, R5 ;  /* 0x00000005142a7221 */ /* 0x008fe20000010000 */
[----:B------:R-:W-:Y:S01]  /*b9a0*/  FADD.FTZ R27, R49, R40 ;  /* 0x00000028311b7221 */ /* 0x000fe20000010000 */
[----:B------:R-:W-:Y:S01]  /*b9b0*/  FFMA.FTZ R40, R71, UR10, -R36 ;  /* 0x0000000a47287c23 */ /* 0x000fe20008010824 */
[----:B------:R-:W3:Y:S01]  /*b9c0*/  MUFU.EX2 R147, R147 ;  /* 0x0000009300937308 */ /* 0x000ee20000000800 */
[----:B-1----:R-:W-:Y:S01]  /*b9d0*/  FADD.FTZ R5, R145, R42 ;  /* 0x0000002a91057221 */ /* 0x002fe20000010000 */
[----:B------:R-:W-:Y:S01]  /*b9e0*/  FADD.FTZ R44, R132, R27 ;  /* 0x0000001b842c7221 */ /* 0x000fe20000010000 */
[----:B------:R-:W-:Y:S01]  /*b9f0*/  FFMA.FTZ R36, R87, UR10, -R36 ;  /* 0x0000000a57247c23 */ /* 0x000fe20008010824 */
[----:B------:R-:W-:Y:S01]  /*ba00*/  @!P1 LEA R31, R31, UR40, 0x3 ;  /* 0x000000281f1f9c11 */ /* 0x000fe2000f8e18ff */
[----:B------:R-:W-:Y:S01]  /*ba10*/  UMOV UR26, UR39 ;  /* 0x00000027001a7c82 */ /* 0x000fe20008000000 */
[----:B------:R-:W-:Y:S01]  /*ba20*/  FADD.FTZ R27, R53, R44 ;  /* 0x0000002c351b7221 */ /* 0x000fe20000010000 */
[----:B------:R-:W-:Y:S01]  /*ba30*/  F2FP.F16.F32.PACK_AB R150, R21, R150 ;  /* 0x000000961596723e */ /* 0x000fe200000000ff */
[----:B------:R-:W1:Y:S01]  /*ba40*/  MUFU.EX2 R26, R26 ;  /* 0x0000001a001a7308 */ /* 0x000e620000000800 */
[----:B--2---:R-:W-:Y:S01]  /*ba50*/  FADD.FTZ R42, R24, R5 ;  /* 0x00000005182a7221 */ /* 0x004fe20000010000 */
[----:B------:R-:W-:Y:S01]  /*ba60*/  FADD.FTZ R44, R134, R27 ;  /* 0x0000001b862c7221 */ /* 0x000fe20000010000 */
[----:B------:R-:W-:Y:S01]  /*ba70*/  F2FP.F16.F32.PACK_AB R134, R13, R134 ;  /* 0x000000860d86723e */ /* 0x000fe200000000ff */
[----:B------:R-:W-:Y:S01]  /*ba80*/  @!P1 VIADD R31, R31, 0x16860 ;  /* 0x000168601f1f9836 */ /* 0x000fe20000000000 */
[----:B------:R-:W-:Y:S01]  /*ba90*/  F2FP.F16.F32.PACK_AB R144, R29, R144 ;  /* 0x000000901d90723e */ /* 0x000fe200000000ff */
[----:B------:R-:W-:Y:S01]  /*baa0*/  FADD.FTZ R27, R13, R44 ;  /* 0x0000002c0d1b7221 */ /* 0x000fe20000010000 */
[----:B------:R-:W-:Y:S01]  /*bab0*/  F2FP.F16.F32.PACK_AB R146, R33, R146 ;  /* 0x000000922192723e */ /* 0x000fe200000000ff */
[----:B------:R-:W2:Y:S01]  /*bac0*/  MUFU.EX2 R141, R141 ;  /* 0x0000008d008d7308 */ /* 0x000ea20000000800 */
[----:B---3--:R-:W-:Y:S01]  /*bad0*/  FADD.FTZ R5, R147, R42 ;  /* 0x0000002a93057221 */ /* 0x008fe20000010000 */
[----:B------:R-:W-:Y:S01]  /*bae0*/  FADD.FTZ R44, R128, R27 ;  /* 0x0000001b802c7221 */ /* 0x000fe20000010000 */
[----:B------:R-:W-:Y:S01]  /*baf0*/  @!P1 PRMT R31, RZ, 0x654, R31 ;  /* 0x00000654ff1f9816 */ /* 0x000fe2000000001f */
[----:B------:R-:W-:Y:S01]  /*bb00*/  VIADD R8, R8, 0xffffffff ;  /* 0xffffffff08087836 */ /* 0x000fe20000000000 */
[----:B------:R-:W-:Y:S01]  /*bb10*/  F2FP.F16.F32.PACK_AB R140, R37, R140 ;  /* 0x0000008c258c723e */ /* 0x000fe200000000ff */
[----:B------:R-:W-:Y:S01]  /*bb20*/  FADD.FTZ R27, R57, R44 ;  /* 0x0000002c391b7221 */ /* 0x000fe20000010000 */
[----:B------:R3:W-:Y:S01]  /*bb30*/  @!P1 SYNCS.ARRIVE.TRANS64.RED.A1T0 RZ, [R31+URZ], RZ ;  /* 0x000000ff1fff99a7 */ /* 0x0007e2000810043f */
[----:B------:R-:W4:Y:S01]  /*bb40*/  MUFU.EX2 R28, R28 ;  /* 0x0000001c001c7308 */ /* 0x000f220000000800 */
[----:B-1----:R-:W-:Y:S01]  /*bb50*/  FADD.FTZ R42, R26, R5 ;  /* 0x000000051a2a7221 */ /* 0x002fe20000010000 */
[----:B------:R-:W-:Y:S01]  /*bb60*/  FADD.FTZ R44, R130, R27 ;  /* 0x0000001b822c7221 */ /* 0x000fe20000010000 */
[----:B------:R-:W-:Y:S01]  /*bb70*/  F2FP.F16.F32.PACK_AB R142, R41, R142 ;  /* 0x0000008e298e723e */ /* 0x000fe200000000ff */
[-C--:B------:R-:W-:Y:S01]  /*bb80*/  FMUL.FTZ R90, R90, R25.reuse ;  /* 0x000000195a5a7220 */ /* 0x080fe20000410000 */
[----:B------:R-:W-:Y:S01]  /*bb90*/  F2FP.F16.F32.PACK_AB R136, R45, R136 ;  /* 0x000000882d88723e */ /* 0x000fe200000000ff */
[----:B------:R-:W-:Y:S01]  /*bba0*/  FADD.FTZ R15, R61, R44 ;  /* 0x0000002c3d0f7221 */ /* 0x000fe20000010000 */
[----:B------:R-:W-:Y:S01]  /*bbb0*/  F2FP.F16.F32.PACK_AB R138, R49, R138 ;  /* 0x0000008a318a723e */ /* 0x000fe200000000ff */
[----:B------:R-:W1:Y:S01]  /*bbc0*/  MUFU.EX2 R143, R143 ;  /* 0x0000008f008f7308 */ /* 0x000e620000000800 */
[----:B--2---:R-:W-:Y:S01]  /*bbd0*/  FADD.FTZ R5, R141, R42 ;  /* 0x0000002a8d057221 */ /* 0x004fe20000010000 */
[----:B------:R-:W-:Y:S01]  /*bbe0*/  FADD.FTZ R44, R124, R15 ;  /* 0x0000000f7c2c7221 */ /* 0x000fe20000010000 */
[----:B------:R-:W-:Y:S01]  /*bbf0*/  F2FP.F16.F32.PACK_AB R132, R53, R132 ;  /* 0x000000843584723e */ /* 0x000fe200000000ff */
[-C--:B------:R-:W-:Y:S01]  /*bc00*/  FMUL.FTZ R91, R91, R25.reuse ;  /* 0x000000195b5b7220 */ /* 0x080fe20000410000 */
[----:B------:R-:W-:Y:S01]  /*bc10*/  F2FP.F16.F32.PACK_AB R128, R57, R128 ;  /* 0x000000803980723e */ /* 0x000fe200000000ff */
[----:B------:R-:W-:Y:S01]  /*bc20*/  FADD.FTZ R15, R65, R44 ;  /* 0x0000002c410f7221 */ /* 0x000fe20000010000 */
[----:B------:R-:W-:Y:S01]  /*bc30*/  F2FP.F16.F32.PACK_AB R130, R61, R130 ;  /* 0x000000823d82723e */ /* 0x000fe200000000ff */
[----:B------:R-:W2:Y:S01]  /*bc40*/  MUFU.EX2 R30, R30 ;  /* 0x0000001e001e7308 */ /* 0x000ea20000000800 */
[----:B----4-:R-:W-:Y:S01]  /*bc50*/  FADD.FTZ R42, R28, R5 ;  /* 0x000000051c2a7221 */ /* 0x010fe20000010000 */
[----:B------:R-:W-:Y:S01]  /*bc60*/  F2FP.F16.F32.PACK_AB R124, R65, R124 ;  /* 0x0000007c417c723e */ /* 0x000fe200000000ff */
[-C--:B------:R-:W-:Y:S01]  /*bc70*/  FMUL.FTZ R94, R94, R25.reuse ;  /* 0x000000195e5e7220 */ /* 0x080fe20000410000 */
[----:B------:R-:W-:Y:S01]  /*bc80*/  F2FP.F16.F32.PACK_AB R149, R149, R14 ;  /* 0x0000000e9595723e */ /* 0x000fe200000000ff */
[----:B------:R-:W-:Y:S01]  /*bc90*/  FMUL.FTZ R95, R95, R25 ;  /* 0x000000195f5f7220 */ /* 0x000fe20000410000 */
[----:B------:R-:W-:Y:S01]  /*bca0*/  F2FP.F16.F32.PACK_AB R151, R20, R151 ;  /* 0x000000971497723e */ /* 0x000fe200000000ff */
[----:B------:R-:W-:Y:S01]  /*bcb0*/  FMUL.FTZ R98, R98, R25 ;  /* 0x0000001962627220 */ /* 0x000fe20000410000 */
[----:B------:R-:W4:Y:S01]  /*bcc0*/  MUFU.EX2 R137, R137 ;  /* 0x0000008900897308 */ /* 0x000f220000000800 */
[----:B-1----:R-:W-:Y:S01]  /*bcd0*/  FADD.FTZ R5, R143, R42 ;  /* 0x0000002a8f057221 */ /* 0x002fe20000010000 */
[----:B------:R-:W-:Y:S01]  /*bce0*/  F2FP.F16.F32.PACK_AB R145, R24, R145 ;  /* 0x000000911891723e */ /* 0x000fe200000000ff */
[----:B------:R-:W-:Y:S01]  /*bcf0*/  FMUL.FTZ R99, R99, R25 ;  /* 0x0000001963637220 */ /* 0x000fe20000410000 */
[----:B------:R-:W-:Y:S01]  /*bd00*/  F2FP.F16.F32.PACK_AB R147, R26, R147 ;  /* 0x000000931a93723e */ /* 0x000fe200000000ff */
[----:B------:R-:W-:Y:S01]  /*bd10*/  FMUL.FTZ R102, R102, R25 ;  /* 0x0000001966667220 */ /* 0x000fe20000410000 */
[----:B------:R-:W-:Y:S01]  /*bd20*/  F2FP.F16.F32.PACK_AB R141, R28, R141 ;  /* 0x0000008d1c8d723e */ /* 0x000fe200000000ff */
[----:B------:R-:W-:Y:S01]  /*bd30*/  FMUL.FTZ R103, R103, R25 ;  /* 0x0000001967677220 */ /* 0x000fe20000410000 */
        /* <DEDUP_REMOVED lines=12> */
[----:B------:R-:W-:Y:S01]  /*be00*/  FMUL.FTZ R119, R119, R25 ;  /* 0x0000001977777220 */ /* 0x000fe20000410000 */
[----:B------:R-:W-:-:S03]  /*be10*/  IMAD.MOV.U32 R11, RZ, RZ, R6 ;  /* 0x000000ffff0b7224 */ /* 0x000fc600078e0006 */
[----:B------:R-:W4:Y:S01]  /*be20*/  MUFU.EX2 R12, R55 ;  /* 0x00000037000c7308 */ /* 0x000f220000000800 */
[C---:B-1----:R-:W-:Y:S01]  /*be30*/  FADD.FTZ R42, R32.reuse, R5 ;  /* 0x00000005202a7221 */ /* 0x042fe20000010000 */
[----:B------:R-:W-:-:S06]  /*be40*/  F2FP.F16.F32.PACK_AB R137, R32, R137 ;  /* 0x000000892089723e */ /* 0x000fcc00000000ff */
[----:B------:R-:W1:Y:S01]  /*be50*/  MUFU.EX2 R126, R126 ;  /* 0x0000007e007e7308 */ /* 0x000e620000000800 */
[----:B--2---:R-:W-:-:S07]  /*be60*/  FADD.FTZ R5, R139, R42 ;  /* 0x0000002a8b057221 */ /* 0x004fce0000010000 */
[----:B------:R-:W2:Y:S01]  /*be70*/  MUFU.EX2 R133, R133 ;  /* 0x0000008500857308 */ /* 0x000ea20000000800 */
[C---:B----4-:R-:W-:Y:S01]  /*be80*/  FADD.FTZ R42, R12.reuse, R5 ;  /* 0x000000050c2a7221 */ /* 0x050fe20000010000 */
[----:B------:R-:W-:Y:S01]  /*be90*/  F2FP.F16.F32.PACK_AB R139, R12, R139 ;  /* 0x0000008b0c8b723e */ /* 0x000fe200000000ff */
[----:B------:R-:W-:-:S05]  /*bea0*/  IMAD.MOV.U32 R12, RZ, RZ, R9 ;  /* 0x000000ffff0c7224 */ /* 0x000fca00078e0009 */
[----:B------:R-:W4:Y:S01]  /*beb0*/  MUFU.EX2 R69, R69 ;  /* 0x0000004500457308 */ /* 0x000f220000000800 */
[----:B-1----:R-:W-:-:S07]  /*bec0*/  FADD.FTZ R44, R126, R15 ;  /* 0x0000000f7e2c7221 */ /* 0x002fce0000010000 */
[----:B------:R-:W1:Y:S01]  /*bed0*/  MUFU.EX2 R34, R34 ;  /* 0x0000002200227308 */ /* 0x000e620000000800 */
[----:B--2---:R-:W-:-:S07]  /*bee0*/  FADD.FTZ R5, R133, R42 ;  /* 0x0000002a85057221 */ /* 0x004fce0000010000 */
[----:B------:R-:W2:Y:S01]  /*bef0*/  MUFU.EX2 R120, R120 ;  /* 0x0000007800787308 */ /* 0x000ea20000000800 */
[C---:B----4-:R-:W-:Y:S01]  /*bf00*/  FADD.FTZ R15, R69.reuse, R44 ;  /* 0x0000002c450f7221 */ /* 0x050fe20000010000 */
[----:B------:R-:W-:-:S06]  /*bf10*/  F2FP.F16.F32.PACK_AB R126, R69, R126 ;  /* 0x0000007e457e723e */ /* 0x000fcc00000000ff */
[----:B------:R-:W4:Y:S01]  /*bf20*/  MUFU.EX2 R135, R135 ;  /* 0x0000008700877308 */ /* 0x000f220000000800 */
[C---:B-1----:R-:W-:Y:S01]  /*bf30*/  FADD.FTZ R42, R34.reuse, R5 ;  /* 0x00000005222a7221 */ /* 0x042fe20000010000 */
[----:B------:R-:W-:-:S06]  /*bf40*/  F2FP.F16.F32.PACK_AB R133, R34, R133 ;  /* 0x000000852285723e */ /* 0x000fcc00000000ff */
[----:B------:R-:W1:Y:S01]  /*bf50*/  MUFU.EX2 R73, R73 ;  /* 0x0000004900497308 */ /* 0x000e620000000800 */
[----:B--2---:R-:W-:-:S07]  /*bf60*/  FADD.FTZ R44, R120, R15 ;  /* 0x0000000f782c7221 */ /* 0x004fce0000010000 */
[----:B------:R-:W2:Y:S01]  /*bf70*/  MUFU.EX2 R4, R4 ;  /* 0x0000000400047308 */ /* 0x000ea20000000800 */
[----:B----4-:R-:W-:-:S07]  /*bf80*/  FADD.FTZ R5, R135, R42 ;  /* 0x0000002a87057221 */ /* 0x010fce0000010000 */
[----:B------:R-:W4:Y:S01]  /*bf90*/  MUFU.EX2 R122, R122 ;  /* 0x0000007a007a7308 */ /* 0x000f220000000800 */
[C---:B-1----:R-:W-:Y:S01]  /*bfa0*/  FADD.FTZ R13, R73.reuse, R44 ;  /* 0x0000002c490d7221 */ /* 0x042fe20000010000 */
[----:B------:R-:W-:-:S06]  /*bfb0*/  F2FP.F16.F32.PACK_AB R120, R73, R120 ;  /* 0x000000784978723e */ /* 0x000fcc00000000ff */
[----:B------:R-:W1:Y:S01]  /*bfc0*/  MUFU.EX2 R129, R129 ;  /* 0x0000008100817308 */ /* 0x000e620000000800 */
[C---:B--2---:R-:W-:Y:S01]  /*bfd0*/  FADD.FTZ R42, R4.reuse, R5 ;  /* 0x00000005042a7221 */ /* 0x044fe20000010000 */
[----:B------:R-:W-:-:S06]  /*bfe0*/  F2FP.F16.F32.PACK_AB R135, R4, R135 ;  /* 0x000000870487723e */ /* 0x000fcc00000000ff */
[----:B------:R-:W2:Y:S01]  /*bff0*/  MUFU.EX2 R38, R38 ;  /* 0x0000002600267308 */ /* 0x000ea20000000800 */
[----:B----4-:R-:W-:-:S07]  /*c000*/  FADD.FTZ R44, R122, R13 ;  /* 0x0000000d7a2c7221 */ /* 0x010fce0000010000 */
[----:B------:R-:W4:Y:S01]  /*c010*/  MUFU.EX2 R131, R131 ;  /* 0x0000008300837308 */ /* 0x000f220000000800 */
[----:B-1----:R-:W-:-:S07]  /*c020*/  FADD.FTZ R13, R129, R42 ;  /* 0x0000002a810d7221 */ /* 0x002fce0000010000 */
[----:B------:R-:W1:Y:S01]  /*c030*/  MUFU.EX2 R40, R40 ;  /* 0x0000002800287308 */ /* 0x000e620000000800 */
[C---:B--2---:R-:W-:Y:S01]  /*c040*/  FADD.FTZ R42, R38.reuse, R13 ;  /* 0x0000000d262a7221 */ /* 0x044fe20000010000 */
[----:B------:R-:W-:-:S06]  /*c050*/  F2FP.F16.F32.PACK_AB R129, R38, R129 ;  /* 0x000000812681723e */ /* 0x000fcc00000000ff */
[----:B------:R-:W2:Y:S01]  /*c060*/  MUFU.EX2 R125, R125 ;  /* 0x0000007d007d7308 */ /* 0x000ea20000000800 */
[----:B----4-:R-:W-:-:S07]  /*c070*/  FADD.FTZ R13, R131, R42 ;  /* 0x0000002a830d7221 */ /* 0x010fce0000010000 */
[----:B------:R-:W4:Y:S01]  /*c080*/  MUFU.EX2 R75, R75 ;  /* 0x0000004b004b7308 */ /* 0x000f220000000800 */
[C---:B-1----:R-:W-:Y:S01]  /*c090*/  FADD.FTZ R42, R40.reuse, R13 ;  /* 0x0000000d282a7221 */ /* 0x042fe20000010000 */
[----:B------:R-:W-:-:S06]  /*c0a0*/  F2FP.F16.F32.PACK_AB R131, R40, R131 ;  /* 0x000000832883723e */ /* 0x000fcc00000000ff */
[----:B------:R-:W1:Y:S01]  /*c0b0*/  MUFU.EX2 R127, R78 ;  /* 0x0000004e007f7308 */ /* 0x000e620000000800 */
[----:B--2---:R-:W-:-:S07]  /*c0c0*/  FADD.FTZ R42, R125, R42 ;  /* 0x0000002a7d2a7221 */ /* 0x004fce0000010000 */
[----:B------:R-:W2:Y:S01]  /*c0d0*/  MUFU.EX2 R79, R79 ;  /* 0x0000004f004f7308 */ /* 0x000ea20000000800 */
[C---:B----4-:R-:W-:Y:S01]  /*c0e0*/  FADD.FTZ R42, R75.reuse, R42 ;  /* 0x0000002a4b2a7221 */ /* 0x050fe20000010000 */
[----:B------:R-:W-:-:S06]  /*c0f0*/  F2FP.F16.F32.PACK_AB R125, R75, R125 ;  /* 0x0000007d4b7d723e */ /* 0x000fcc00000000ff */
        /* <DEDUP_REMOVED lines=11> */
[----:B--2---:R-:W-:Y:S01]  /*c1b0*/  FADD.FTZ R42, R123, R42 ;  /* 0x0000002a7b2a7221 */ /* 0x004fe20000010000 */
[C---:B----4-:R-:W-:Y:S01]  /*c1c0*/  FADD.FTZ R5, R77.reuse, R44 ;  /* 0x0000002c4d057221 */ /* 0x050fe20000010000 */
[----:B------:R-:W-:Y:S02]  /*c1d0*/  F2FP.F16.F32.PACK_AB R122, R77, R122 ;  /* 0x0000007a4d7a723e */ /* 0x000fe400000000ff */
[C---:B-1----:R-:W-:Y:S01]  /*c1e0*/  FADD.FTZ R4, R36.reuse, R42 ;  /* 0x0000002a24047221 */ /* 0x042fe20000010000 */
[----:B------:R-:W-:Y:S01]  /*c1f0*/  F2FP.F16.F32.PACK_AB R123, R36, R123 ;  /* 0x0000007b247b723e */ /* 0x000fe200000000ff */
[----:B---3--:R-:W-:Y:S06]  /*c200*/  @P2 BRA `(.L_x_11199) ;  /* 0xffffffd000dc2947 */ /* 0x008fec000383ffff */
.L_x_11182:
[----:B------:R-:W-:Y:S06]  /*c210*/  BAR.ARV 0x8, 0x1a0 ;  /* 0x0206800000007b1d */ /* 0x000fec0000002000 */
[----:B------:R-:W-:Y:S05]  /*c220*/  @!P0 BRA `(.L_x_11200) ;  /* 0x0000000000048947 */ /* 0x000fea0003800000 */
[----:B------:R-:W-:Y:S01]  /*c230*/  BPT.TRAP 0x1 ;  /* 0x000000040000795c */ /* 0x000fe20000300000 */
.L_x_11200:
[----:B------:R-:W-:Y:S01]  /*c240*/  ULEA UR5, UR39, UR40, 0x3 ;  /* 0x0000002827057291 */ /* 0x000fe2000f8e183f */
[----:B------:R-:W-:-:S05]  /*c250*/  IMAD.U32 R0, RZ, RZ, UR37 ;  /* 0x00000025ff007e24 */ /* 0x000fca000f8e00ff */
[----:B------:R-:W-:-:S04]  /*c260*/  SHF.L.U32 R0, R0, 0x1f, RZ ;  /* 0x0000001f00007819 */ /* 0x000fc800000006ff */
[----:B------:R1:W2:Y:S01]  /*c270*/  SYNCS.PHASECHK.TRANS64.TRYWAIT P2, [UR5+0x16850], R0 ;  /* 0x01685000ff0075a7 */ /* 0x0002a20008040145 */
[----:B------:R-:W-:Y:S05]  /*c280*/  @!P0 BRA `(.L_x_11201) ;  /* 0x0000000000048947 */ /* 0x000fea0003800000 */
[----:B------:R-:W-:Y:S01]  /*c290*/  BPT.TRAP 0x1 ;  /* 0x000000040000795c */ /* 0x000fe20000300000 */
.L_x_11201:
[----:B--2---:R-:W-:Y:S05]  /*c2a0*/  @P2 BRA `(.L_x_11202) ;  /* 0x0000000000082947 */ /* 0x004fea0003800000 */
[----:B------:R-:W2:Y:S02]  /*c2b0*/  SYNCS.PHASECHK.TRANS64.TRYWAIT P0, [UR5+0x16850], R0 ;  /* 0x01685000ff0075a7 */ /* 0x000ea40008000145 */
[----:B--2---:R-:W-:Y:S05]  /*c2c0*/  @!P0 BRA `(.L_x_11203) ;  /* 0x0000004400588947 */ /* 0x004fea0003800000 */
.L_x_11202:
        /* <DEDUP_REMOVED lines=9> */
[----:B------:R-:W-:Y:S02]  /*c360*/  IMAD.U32 R13, RZ, RZ, UR10 ;  /* 0x0000000aff0d7e24 */ /* 0x000fe4000f8e00ff */
[----:B------:R-:W-:Y:S01]  /*c370*/  IMAD.MOV.U32 R15, RZ, RZ, -0x800000 ;  /* 0xff800000ff0f7424 */ /* 0x000fe200078e00ff */
[----:B------:R-:W-:-:S02]  /*c380*/  ULEA UR4, UR39, UR4, 0xa ;  /* 0x0000000427047291 */ /* 0x000fc4000f8e503f */
[----:B------:R-:W-:-:S04]  /*c390*/  UIADD3 UR39, UR39, 0x1, URZ ;  /* 0x0000000127277890 */ /* 0x000fc8000fffe03f */
[----:B------:R-:W-:Y:S01]  /*c3a0*/  UISETP.NE.AND UP0, UPT, UR39, 0x2, UPT ;  /* 0x000000022700788c */ /* 0x000fe2000bf05270 */
[----:B------:R-:W-:Y:S02]  /*c3b0*/  UMOV UR6, UR4 ;  /* 0x0000000400067c82 */ /* 0x000fe40008000000 */
[----:B------:R-:W-:Y:S01]  /*c3c0*/  HGMMA.64x64x16.F32 R88, R148, gdesc[UR4].tnspB, R88, gsb0 ;  /* 0x40e0000494587df0 */ /* 0x000fe20008000858 */
[----:B------:R-:W-:Y:S01]  /*c3d0*/  UIADD3 UR6, UR4, 0x80, URZ ;  /* 0x0000008004067890 */ /* 0x000fe2000fffe03f */
[----:B------:R-:W-:Y:S01]  /*c3e0*/  UMOV UR7, 0x40000040 ;  /* 0x4000004000077882 */ /* 0x000fe20000000000 */
[----:B------:R-:W-:Y:S01]  /*c3f0*/  USEL UR39, UR39, URZ, UP0 ;  /* 0x0000003f27277287 */ /* 0x000fe20008000000 */
[----:B-1----:R-:W-:Y:S01]  /*c400*/  FADD.FTZ R0, R0, R5 ;  /* 0x0000000500007221 */ /* 0x002fe20000010000 */
[----:B------:R-:W-:Y:S02]  /*c410*/  IMAD.U32 R5, RZ, RZ, UR10 ;  /* 0x0000000aff057e24 */ /* 0x000fe4000f8e00ff */
[----:B--2---:R-:W-:Y:S01]  /*c420*/  FADD.FTZ R7, R3, R4 ;  /* 0x0000000403077221 */ /* 0x004fe20000010000 */
[----:B------:R-:W-:Y:S01]  /*c430*/  IMAD.MOV.U32 R4, RZ, RZ, RZ ;  /* 0x000000ffff047224 */ /* 0x000fe200078e00ff */
[----:B------:R-:W1:Y:S04]  /*c440*/  SHFL.BFLY PT, R3, R0, 0x1, 0x1f ;  /* 0x0c201f0000037f89 */ /* 0x000e6800000e0000 */
[----:B------:R-:W2:Y:S01]  /*c450*/  SHFL.BFLY PT, R8, R7, 0x1, 0x1f ;  /* 0x0c201f0007087f89 */ /* 0x000ea200000e0000 */
[----:B-1----:R-:W-:Y:S01]  /*c460*/  FADD.FTZ R11, R0, R3 ;  /* 0x00000003000b7221 */ /* 0x002fe20000010000 */
[----:B------:R-:W-:-:S02]  /*c470*/  IMAD.MOV.U32 R3, RZ, RZ, -0x800000 ;  /* 0xff800000ff037424 */ /* 0x000fc400078e00ff */
[----:B--2---:R-:W-:Y:S02]  /*c480*/  FADD.FTZ R12, R7, R8 ;  /* 0x00000008070c7221 */ /* 0x004fe40000010000 */
[----:B------:R-:W-:Y:S01]  /*c490*/  FSETP.NE.FTZ.AND P0, PT, R11, RZ, PT ;  /* 0x000000ff0b00720b */ /* 0x000fe20003f15000 */
[----:B------:R-:W-:Y:S02]  /*c4a0*/  IMAD.U32 R7, RZ, RZ, UR5 ;  /* 0x00000005ff077e24 */ /* 0x000fe4000f8e00ff */
[----:B------:R-:W-:Y:S02]  /*c4b0*/  FSETP.NE.FTZ.AND P2, PT, R12, RZ, PT ;  /* 0x000000ff0c00720b */ /* 0x000fe40003f55000 */
[----:B------:R-:W-:-:S05]  /*c4c0*/  @!P1 VIADD R7, R7, 0x16860 ;  /* 0x0001686007079836 */ /* 0x000fca0000000000 */
[----:B------:R-:W-:-:S03]  /*c4d0*/  @!P1 PRMT R7, RZ, 0x654, R7 ;  /* 0x00000654ff079816 */ /* 0x000fc60000000007 */
[----:B------:R-:W1:Y:S01]  /*c4e0*/  @P0 MUFU.LG2 R8, R11 ;  /* 0x0000000b00080308 */ /* 0x000e620000000c00 */
[----:B------:R-:W-:-:S07]  /*c4f0*/  @P0 FMUL.FTZ R5, R5, 0.69314718246459960938 ;  /* 0x3f31721805050820 */ /* 0x000fce0000410000 */
[----:B------:R-:W2:Y:S08]  /*c500*/  @P2 MUFU.LG2 R0, R12 ;  /* 0x0000000c00002308 */ /* 0x000eb00000000c00 */
[----:B------:R3:W4:Y:S01]  /*c510*/  @P0 MUFU.RCP R4, R11 ;  /* 0x0000000b00040308 */ /* 0x0007220000001000 */
[----:B-1----:R-:W-:-:S04]  /*c520*/  @P0 FMUL.FTZ R8, R8, 0.69314718246459960938 ;  /* 0x3f31721808080820 */ /* 0x002fc80000410000 */
[----:B------:R-:W-:Y:S01]  /*c530*/  @P0 FFMA.FTZ R15, R5, R6, R8 ;  /* 0x00000006050f0223 */ /* 0x000fe20000010008 */
[----:B------:R-:W-:Y:S02]  /*c540*/  PLOP3.LUT P0, PT, PT, PT, PT, 0x8, 0x0 ;  /* 0x000000000000781c */ /* 0x000fe40003f0e170 */
[----:B------:R-:W1:Y:S01]  /*c550*/  @P2 MUFU.RCP R10, R12 ;  /* 0x0000000c000a2308 */ /* 0x000e620000001000 */
[----:B------:R-:W-:Y:S02]  /*c560*/  WARPGROUP.DEPBAR.LE gsb0, 0x0 ;  /* 0x00008000000079c5 */ /* 0x000fe40000010000 */
[----:B------:R-:W-:Y:S01]  /*c570*/  WARPGROUP.ARRIVE ;  /* 0x00000000000079c5 */ /* 0x000fe20000000000 */
[----:B---3--:R-:W-:Y:S01]  /*c580*/  @P2 FMUL.FTZ R11, R13, 0.69314718246459960938 ;  /* 0x3f3172180d0b2820 */ /* 0x008fe20000410000 */
[----:B--2---:R-:W-:-:S04]  /*c590*/  @P2 FMUL.FTZ R0, R0, 0.69314718246459960938 ;  /* 0x3f31721800002820 */ /* 0x004fc80000410000 */
[----:B------:R-:W-:Y:S01]  /*c5a0*/  HGMMA.64x64x16.F32 R88, R144, gdesc[UR4].tnspB, R88, gsb0 ;  /* 0x40e0000490587df0 */ /* 0x000fe20008000858 */
[----:B------:R-:W-:Y:S01]  /*c5b0*/  UIADD3 UR6, UR4, 0x100, URZ ;  /* 0x0000010004067890 */ /* 0x000fe2000fffe03f */
[----:B------:R-:W-:Y:S01]  /*c5c0*/  @P2 FFMA.FTZ R3, R11, R9, R0 ;  /* 0x000000090b032223 */ /* 0x000fe20000010000 */
        /* <DEDUP_REMOVED lines=21> */
[----:B------:R-:W-:Y:S01]  /*c720*/  UIADD3 UR4, UR4, 0x380, URZ ;  /* 0x0000038004047890 */ /* 0x000fe2000fffe03f */
[----:B------:R-:W-:Y:S02]  /*c730*/  WARPGROUP.DEPBAR.LE gsb0, 0x0 ;  /* 0x00008000000079c5 */ /* 0x000fe40000010000 */
[----:B------:R-:W-:-:S06]  /*c740*/  WARPGROUP.ARRIVE ;  /* 0x00000000000079c5 */ /* 0x000fcc0000000000 */
[----:B------:R-:W-:Y:S01]  /*c750*/  HGMMA.64x64x16.F32 R88, R124, gdesc[UR4].tnspB, R88, gsb0 ;  /* 0x40e000047c587df0 */ /* 0x000fe20008000858 */
[----:B------:R-:W-:Y:S01]  /*c760*/  UMOV UR6, UR4 ;  /* 0x0000000400067c82 */ /* 0x000fe20008000000 */
[----:B------:R-:W-:Y:S01]  /*c770*/  UMOV UR7, 0x40000040 ;  /* 0x4000004000077882 */ /* 0x000fe20000000000 */
[----:B------:R-:W-:-:S04]  /*c780*/  USEL UR4, URZ, 0x1, UP0 ;  /* 0x000000013f047887 */ /* 0x000fc80008000000 */
[----:B------:R-:W-:Y:S01]  /*c790*/  ULOP3.LUT UR37, UR37, UR4, URZ, 0x3c, !UPT ;  /* 0x0000000425257292 */ /* 0x000fe2000f8e3c3f */
[----:B------:R-:W-:Y:S02]  /*c7a0*/  WARPGROUP.DEPBAR.LE gsb0, 0x0 ;  /* 0x00008000000079c5 */ /* 0x000fe40000010000 */
[----:B------:R-:W-:-:S06]  /*c7b0*/  WARPGROUP.ARRIVE ;  /* 0x00000000000079c5 */ /* 0x000fcc0000000000 */
[----:B------:R-:W-:Y:S03]  /*c7c0*/  HGMMA.64x64x16.F32 R88, R120, gdesc[UR4].tnspB, R88, gsb0 ;  /* 0x40e0000478587df0 */ /* 0x000fe60008000858 */
[----:B------:R-:W-:Y:S02]  /*c7d0*/  WARPGROUP.DEPBAR.LE gsb0, 0x0 ;  /* 0x00008000000079c5 */ /* 0x000fe40000010000 */
[----:B------:R2:W-:Y:S01]  /*c7e0*/  @!P1 SYNCS.ARRIVE.TRANS64.RED.A1T0 RZ, [R7+URZ], RZ ;  /* 0x000000ff07ff99a7 */ /* 0x0005e2000810043f */
        /* <DEDUP_REMOVED lines=32> */
.L_x_11133:
        /* <DEDUP_REMOVED lines=9> */
[----:B------:R-:W-:Y:S01]  /*ca80*/  SHF.R.S32.HI R11, RZ, 0x1f, R8 ;  /* 0x0000001fff0b7819 */ /* 0x000fe20000011408 */
[----:B------:R-:W-:Y:S01]  /*ca90*/  BAR.SYNC.DEFER_BLOCKING 0x1, 0x180 ;  /* 0x0046000000007b1d */ /* 0x000fe20000010000 */
[----:B------:R-:W-:Y:S01]  /*caa0*/  IADD3 R13, P3, R22, 0x20, RZ ;  /* 0x00000020160d7810 */ /* 0x000fe20007f7e0ff */
[----:B------:R-:W-:Y:S01]  /*cab0*/  USHF.R.S32.HI UR5, URZ, 0x1f, UR43 ;  /* 0x0000001f3f057899 */ /* 0x000fe2000801142b */
[-C--:B------:R-:W-:Y:S01]  /*cac0*/  LEA.HI R4, R11, R8.reuse, RZ, 0x7 ;  /* 0x000000080b047211 */ /* 0x080fe200078f38ff */
[----:B------:R-:W-:Y:S01]  /*cad0*/  VIADD R25, R18, UR42 ;  /* 0x0000002a12197c36 */ /* 0x000fe20008000000 */
[----:B------:R-:W-:Y:S01]  /*cae0*/  LOP3.LUT R12, R13, 0x380, RZ, 0xc0, !PT ;  /* 0x000003800d0c7812 */ /* 0x000fe200078ec0ff */
[----:B------:R-:W-:Y:S01]  /*caf0*/  ULDC.64 UR8, c[0x0][0xb70] ;  /* 0x0002dc0000087ab9 */ /* 0x000fe20000000a00 */
[----:B------:R-:W-:Y:S01]  /*cb00*/  LOP3.LUT R21, R4, 0xffffff80, RZ, 0xc0, !PT ;  /* 0xffffff8004157812 */ /* 0x000fe200078ec0ff */
[----:B------:R-:W-:Y:S01]  /*cb10*/  UIMAD UR5, UR5, UR8, URZ ;  /* 0x00000008050572a4 */ /* 0x000fe2000f8e023f */
[----:B------:R-:W-:Y:S01]  /*cb20*/  SHF.R.U64 R12, R12, 0x3, RZ ;  /* 0x000000030c0c7819 */ /* 0x000fe200000012ff */
[----:B------:R-:W-:Y:S01]  /*cb30*/  UIMAD.WIDE.U32 UR6, UR43, UR8, URZ ;  /* 0x000000082b0672a5 */ /* 0x000fe2000f8e003f */
[----:B------:R-:W-:Y:S01]  /*cb40*/  LEA.HI R24, R11, R8, RZ, 0x5 ;  /* 0x000000080b187211 */ /* 0x000fe200078f28ff */
[----:B------:R-:W-:Y:S01]  /*cb50*/  IMAD.IADD R21, R8, 0x1, -R21 ;  /* 0x0000000108157824 */ /* 0x000fe200078e0a15 */
[C---:B------:R-:W-:Y:S01]  /*cb60*/  LOP3.LUT R5, R22.reuse, 0x380, RZ, 0xc0, !PT ;  /* 0x0000038016057812 */ /* 0x040fe200078ec0ff */
[----:B------:R-:W-:Y:S01]  /*cb70*/  UIMAD UR5, UR43, UR9, UR5 ;  /* 0x000000092b0572a4 */ /* 0x000fe2000f8e0205 */
[----:B------:R-:W-:Y:S01]  /*cb80*/  IADD3 R11, P2, R22, 0x40, RZ ;  /* 0x00000040160b7810 */ /* 0x000fe20007f5e0ff */
[----:B------:R-:W-:Y:S01]  /*cb90*/  USHF.R.S32.HI UR8, URZ, 0x1f, UR44 ;  /* 0x0000001f3f087899 */ /* 0x000fe2000801142c */
[----:B------:R-:W-:Y:S01]  /*cba0*/  LOP3.LUT P0, RZ, R21, 0x3, RZ, 0xc0, !PT ;  /* 0x0000000315ff7812 */ /* 0x000fe2000780c0ff */
[----:B------:R-:W-:Y:S01]  /*cbb0*/  UIADD3 UR5, UR7, UR5, URZ ;  /* 0x0000000507057290 */ /* 0x000fe2000fffe03f */
[----:B------:R-:W1:Y:S01]  /*cbc0*/  LDC.64 R20, c[0x0][0xb78] ;  /* 0x0002de00ff147b82 */ /* 0x000e620000000a00 */
[----:B------:R-:W-:-:S02]  /*cbd0*/  LOP3.LUT R12, R12, R13, RZ, 0x3c, !PT ;  /* 0x0000000d0c0c7212 */ /* 0x000fc400078e3cff */
[----:B------:R-:W-:Y:S02]  /*cbe0*/  IADD3 R13, P1, R22, 0x60, RZ ;  /* 0x00000060160d7810 */ /* 0x000fe40007f3e0ff */
[----:B------:R-:W-:Y:S02]  /*cbf0*/  SHF.R.U64 R5, R5, 0x3, RZ ;  /* 0x0000000305057819 */ /* 0x000fe400000012ff */
[----:B------:R-:W-:Y:S02]  /*cc00*/  LOP3.LUT R10, R11, 0x380, RZ, 0xc0, !PT ;  /* 0x000003800b0a7812 */ /* 0x000fe400078ec0ff */
[----:B------:R-:W-:Y:S02]  /*cc10*/  LOP3.LUT R8, R13, 0x380, RZ, 0xc0, !PT ;  /* 0x000003800d087812 */ /* 0x000fe400078ec0ff */
[----:B------:R-:W-:Y:S01]  /*cc20*/  LOP3.LUT R4, R5, R22, RZ, 0x3c, !PT ;  /* 0x0000001605047212 */ /* 0x000fe200078e3cff */
[----:B------:R-:W-:Y:S01]  /*cc30*/  IMAD.MOV.U32 R5, RZ, RZ, R23 ;  /* 0x000000ffff057224 */ /* 0x000fe200078e0017 */
[----:B------:R-:W-:-:S02]  /*cc40*/  SHF.R.U64 R10, R10, 0x3, RZ ;  /* 0x000000030a0a7819 */ /* 0x000fc400000012ff */
[----:B------:R-:W-:Y:S02]  /*cc50*/  SHF.R.U64 R8, R8, 0x3, RZ ;  /* 0x0000000308087819 */ /* 0x000fe400000012ff */
[----:B------:R-:W-:Y:S01]  /*cc60*/  LOP3.LUT R10, R10, R11, RZ, 0x3c, !PT ;  /* 0x0000000b0a0a7212 */ /* 0x000fe200078e3cff */
[--C-:B------:R-:W-:Y:S01]  /*cc70*/  IMAD.X R11, RZ, RZ, R23.reuse, P2 ;  /* 0x000000ffff0b7224 */ /* 0x100fe200010e0617 */
[----:B------:R-:W-:Y:S01]  /*cc80*/  F2FP.F16.F32.PACK_AB R6, R6, R9 ;  /* 0x000000090606723e */ /* 0x000fe200000000ff */
[----:B------:R-:W-:Y:S01]  /*cc90*/  IMAD.X R9, RZ, RZ, R23, P1 ;  /* 0x000000ffff097224 */ /* 0x000fe200008e0617 */
[----:B------:R-:W-:Y:S02]  /*cca0*/  MOV R14, R4 ;  /* 0x00000004000e7202 */ /* 0x000fe40000000f00 */
[----:B------:R-:W-:Y:S01]  /*ccb0*/  F2FP.F16.F32.PACK_AB R4, R89, R0 ;  /* 0x000000005904723e */ /* 0x000fe200000000ff */
[----:B-1----:R-:W-:Y:S01]  /*ccc0*/  IMAD R0, R20, UR8, RZ ;  /* 0x0000000814007c24 */ /* 0x002fe2000f8e02ff */
[----:B------:R-:W-:-:S02]  /*ccd0*/  F2FP.F16.F32.PACK_AB R5, R91, R90 ;  /* 0x0000005a5b05723e */ /* 0x000fc400000000ff */
[----:B------:R-:W-:Y:S01]  /*cce0*/  F2FP.F16.F32.PACK_AB R7, R7, R94 ;  /* 0x0000005e0707723e */ /* 0x000fe200000000ff */
[----:B------:R-:W-:Y:S01]  /*ccf0*/  IMAD R0, R21, UR44, R0 ;  /* 0x0000002c15007c24 */ /* 0x000fe2000f8e0200 */
[----:B------:R-:W-:Y:S01]  /*cd00*/  LOP3.LUT R8, R8, R13, RZ, 0x3c, !PT ;  /* 0x0000000d08087212 */ /* 0x000fe200078e3cff */
[----:B------:R-:W-:Y:S01]  /*cd10*/  IMAD.X R13, RZ, RZ, R23, P3 ;  /* 0x000000ffff0d7224 */ /* 0x000fe200018e0617 */
[----:B------:R-:W-:Y:S01]  /*cd20*/  MOV R11, R10 ;  /* 0x0000000a000b7202 */ /* 0x000fe20000000f00 */
[----:B------:R1:W-:Y:S01]  /*cd30*/  STSM.16.M88.4 [R14], R4 ;  /* 0x000000040e007844 */ /* 0x0003e20000000200 */
[----:B------:R-:W-:Y:S01]  /*cd40*/  MOV R10, R8 ;  /* 0x00000008000a7202 */ /* 0x000fe20000000f00 */
[----:B------:R-:W-:Y:S01]  /*cd50*/  IMAD.U32 R9, RZ, RZ, UR7 ;  /* 0x00000007ff097e24 */ /* 0x000fe2000f8e00ff */
[----:B------:R-:W-:Y:S01]  /*cd60*/  F2FP.F16.F32.PACK_AB R104, R105, R104 ;  /* 0x000000686968723e */ /* 0x000fe200000000ff */
[----:B------:R-:W-:Y:S01]  /*cd70*/  IMAD.U32 R8, RZ, RZ, UR6 ;  /* 0x00000006ff087e24 */ /* 0x000fe2000f8e00ff */
[----:B------:R-:W-:Y:S01]  /*cd80*/  MOV R12, R12 ;  /* 0x0000000c000c7202 */ /* 0x000fe20000000f00 */
[----:B------:R-:W-:Y:S01]  /*cd90*/  IMAD.U32 R9, RZ, RZ, UR5 ;  /* 0x00000005ff097e24 */ /* 0x000fe2000f8e00ff */
[----:B------:R-:W-:Y:S01]  /*cda0*/  F2FP.F16.F32.PACK_AB R105, R107, R106 ;  /* 0x0000006a6b69723e */ /* 0x000fe200000000ff */
[----:B------:R-:W-:Y:S01]  /*cdb0*/  VIADD R13, R25, 0x8 ;  /* 0x00000008190d7836 */ /* 0x000fe20000000000 */
[----:B------:R-:W-:Y:S01]  /*cdc0*/  F2FP.F16.F32.PACK_AB R112, R113, R112 ;  /* 0x000000707170723e */ /* 0x000fe200000000ff */
[----:B------:R-:W-:Y:S01]  /*cdd0*/  IMAD.WIDE.U32 R8, R20, UR44, R8 ;  /* 0x0000002c14087c25 */ /* 0x000fe2000f8e0008 */
[----:B------:R-:W-:Y:S01]  /*cde0*/  F2FP.F16.F32.PACK_AB R106, R109, R108 ;  /* 0x0000006c6d6a723e */ /* 0x000fe200000000ff */
[----:B------:R-:W-:Y:S01]  /*cdf0*/  ULDC UR5, c[0x0][0xa88] ;  /* 0x0002a20000057ab9 */ /* 0x000fe20000000800 */
[----:B------:R-:W-:Y:S01]  /*ce00*/  F2FP.F16.F32.PACK_AB R107, R111, R110 ;  /* 0x0000006e6f6b723e */ /* 0x000fe200000000ff */
[----:B------:R-:W-:Y:S01]  /*ce10*/  ULDC.64 UR6, c[0x0][0xb40] ;  /* 0x0002d00000067ab9 */ /* 0x000fe20000000a00 */
[----:B------:R-:W-:-:S02]  /*ce20*/  F2FP.F16.F32.PACK_AB R113, R115, R114 ;  /* 0x000000727371723e */ /* 0x000fc400000000ff */
[----:B-1----:R-:W-:Y:S02]  /*ce30*/  F2FP.F16.F32.PACK_AB R4, R97, R96 ;  /* 0x000000606104723e */ /* 0x002fe400000000ff */
[----:B------:R-:W-:Y:S02]  /*ce40*/  F2FP.F16.F32.PACK_AB R5, R99, R98 ;  /* 0x000000626305723e */ /* 0x000fe400000000ff */
[----:B------:R-:W-:Y:S02]  /*ce50*/  F2FP.F16.F32.PACK_AB R6, R101, R100 ;  /* 0x000000646506723e */ /* 0x000fe400000000ff */
[----:B------:R-:W-:Y:S02]  /*ce60*/  F2FP.F16.F32.PACK_AB R7, R103, R102 ;  /* 0x000000666707723e */ /* 0x000fe400000000ff */
[----:B------:R-:W-:Y:S02]  /*ce70*/  F2FP.F16.F32.PACK_AB R114, R117, R116 ;  /* 0x000000747572723e */ /* 0x000fe400000000ff */
[----:B------:R-:W-:Y:S01]  /*ce80*/  F2FP.F16.F32.PACK_AB R115, R119, R118 ;  /* 0x000000767773723e */ /* 0x000fe200000000ff */
[----:B------:R1:W-:Y:S01]  /*ce90*/  STSM.16.M88.4 [R12], R4 ;  /* 0x000000040c007844 */ /* 0x0003e20000000200 */
[----:B------:R-:W-:-:S02]  /*cea0*/  ISETP.GE.OR P1, PT, R13, UR5, P0 ;  /* 0x000000050d007c0c */ /* 0x000fc40008726670 */
[----:B------:R-:W-:Y:S01]  /*ceb0*/  SHF.R.S32.HI R13, RZ, 0x1f, R25 ;  /* 0x0000001fff0d7819 */ /* 0x000fe20000011419 */
[----:B------:R-:W-:Y:S01]  /*cec0*/  STSM.16.M88.4 [R11], R104 ;  /* 0x000000680b007844 */ /* 0x000fe20000000200 */
[----:B------:R-:W-:Y:S02]  /*ced0*/  SHF.R.S32.HI R24, RZ, 0x5, R24 ;  /* 0x00000005ff187819 */ /* 0x000fe40000011418 */
[C---:B------:R-:W-:Y:S01]  /*cee0*/  ISETP.GE.OR P0, PT, R25.reuse, UR5, P0 ;  /* 0x0000000519007c0c */ /* 0x040fe20008706670 */
[----:B------:R-:W-:Y:S01]  /*cef0*/  STSM.16.M88.4 [R10], R112 ;  /* 0x000000700a007844 */ /* 0x000fe20000000200 */
[----:B------:R-:W-:Y:S01]  /*cf00*/  @!PT LDS RZ, [RZ] ;  /* 0x00000000fffff984 */ /* 0x000fe20000000800 */
[----:B------:R-:W-:Y:S01]  /*cf10*/  @!PT LDS RZ, [RZ] ;  /* 0x00000000fffff984 */ /* 0x000fe20000000800 */
[----:B------:R-:W-:Y:S01]  /*cf20*/  @!PT LDS RZ, [RZ] ;  /* 0x00000000fffff984 */ /* 0x000fe20000000800 */
[----:B------:R-:W-:Y:S01]  /*cf30*/  @!PT LDS RZ, [RZ] ;  /* 0x00000000fffff984 */ /* 0x000fe20000000800 */
[----:B------:R2:W-:Y:S06]  /*cf40*/  MEMBAR.ALL.CTA ;  /* 0x0000000000007992 */ /* 0x0005ec0000008000 */
[----:B--2---:R-:W2:Y:S02]  /*cf50*/  FENCE.VIEW.ASYNC.S ;  /* 0x00000000000073c6 */ /* 0x004ea40000000000 */
[----:B--2---:R-:W-:Y:S06]  /*cf60*/  BAR.ARV 0x1, 0x1a0 ;  /* 0x0046800000007b1d */ /* 0x004fec0000002000 */
[----:B-1----:R-:W-:-:S04]  /*cf70*/  IADD3 R5, P2, R25, R8, RZ ;  /* 0x0000000819057210 */ /* 0x002fc80007f5e0ff */
[----:B------:R-:W-:Y:S02]  /*cf80*/  IADD3.X R8, R13, R9, R0, P2, !PT ;  /* 0x000000090d087210 */ /* 0x000fe400017fe400 */
[----:B------:R-:W1:Y:S01]  /*cf90*/  SHFL.IDX PT, R0, R24, RZ, 0x1f ;  /* 0x00001fff18007589 */ /* 0x000e6200000e0000 */
[----:B------:R-:W-:-:S04]  /*cfa0*/  LEA R4, P2, R5, UR6, 0x2 ;  /* 0x0000000605047c11 */ /* 0x000fc8000f8410ff */
        /* <DEDUP_REMOVED lines=11> */
[----:B------:R-:W-:Y:S01]  /*d060*/  UIADD3 UR6, UP0, UR6, 0x9f0, URZ ;  /* 0x000009f006067890 */ /* 0x000fe2000ff1e03f */
[----:B------:R-:W-:Y:S01]  /*d070*/  UMOV UR45, URZ ;  /* 0x0000003f002d7c82 */ /* 0x000fe20008000000 */
[----:B------:R-:W-:Y:S02]  /*d080*/  UIADD3 UR5, UR40, 0x16820, URZ ;  /* 0x0001682028057890 */ /* 0x000fe4000fffe03f */
[----:B------:R-:W-:Y:S02]  /*d090*/  UIADD3.X UR7, URZ, UR7, URZ, UP0, !UPT ;  /* 0x000000073f077290 */ /* 0x000fe400087fe43f */
[----:B------:R-:W-:-:S07]  /*d0a0*/  UPRMT UR5, URZ, 0x654, UR5 ;  /* 0x000006543f057896 */ /* 0x000fce0008000005 */
[----:B------:R1:W-:Y:S01]  /*d0b0*/  UTMASTG.5D [UR40], [UR6] ;  /* 0x00000028060073b5 */ /* 0x0003e20008020000 */
[----:B------:R0:W-:Y:S01]  /*d0c0*/  UTMACMDFLUSH ;  /* 0x00000000000079b7 */ /* 0x0001e20000000000 */
[----:B------:R-:W-:-:S04]  /*d0d0*/  DEPBAR.LE SB0, 0x0 ;  /* 0x000080000000791a */ /* 0x000fc80000000000 */
[----:B-1----:R-:W-:Y:S01]  /*d0e0*/  SYNCS.ARRIVE.TRANS64.RED.A1T0 RZ, [UR5], RZ ;  /* 0x000000ffffff79a7 */ /* 0x002fe20008100405 */
.L_x_11207:
[----:B------:R-:W-:Y:S05]  /*d0f0*/  BSYNC B0 ;  /* 0x0000000000007941 */ /* 0x000fea0003800000 */
.L_x_11206:
[----:B------:R-:W-:Y:S05]  /*d100*/  BRA `(.L_x_11205) ;  /* 0x0000000400e47947 */ /* 0x000fea0003800000 */
.L_x_11204:
        /* <DEDUP_REMOVED lines=10> */
[----:B------:R-:W3:Y:S02]  /*d1b0*/  LDC.64 R24, c[0x0][0xa88] ;  /* 0x0002a200ff187b82 */ /* 0x000ee40000000a00 */
[----:B------:R-:W-:-:S05]  /*d1c0*/  IMAD.SHL.U32 R8, R3, 0x8, RZ ;  /* 0x0000000803087824 */ /* 0x000fca00078e00ff */
[----:B------:R-:W-:Y:S01]  /*d1d0*/  SHF.R.S32.HI R9, RZ, 0x1f, R8 ;  /* 0x0000001fff097819 */ /* 0x000fe20000011408 */
[----:B------:R-:W4:Y:S01]  /*d1e0*/  LDC.64 R14, c[0x0][0xae8] ;  /* 0x0002ba00ff0e7b82 */ /* 0x000f220000000a00 */
        /* <DEDUP_REMOVED lines=23> */
.L_x_11209:
[----:B------:R-:W-:Y:S05]  /*d360*/  BSYNC B0 ;  /* 0x0000000000007941 */ /* 0x000fea0003800000 */
.L_x_11208:
[----:B------:R-:W-:Y:S01]  /*d370*/  ULOP3.LUT UR48, URZ, UR48, URZ, 0x33, !UPT ;  /* 0x000000303f307292 */ /* 0x000fe2000f8e333f */
[----:B-1----:R-:W-:Y:S01]  /*d380*/  IMAD R3, R13, UR43, R10 ;  /* 0x0000002b0d037c24 */ /* 0x002fe2000f8e020a */
[----:B------:R-:W-:Y:S01]  /*d390*/  SHF.R.S32.HI R4, RZ, 0x3, R26 ;  /* 0x00000003ff047819 */ /* 0x000fe2000001141a */
[----:B------:R-:W-:Y:S01]  /*d3a0*/  IMAD.WIDE.U32 R6, R12, UR43, R8 ;  /* 0x0000002b0c067c25 */ /* 0x000fe2000f8e0008 */
[----:B---3--:R-:W-:Y:S01]  /*d3b0*/  ISETP.GE.AND P0, PT, R8, R25, PT ;  /* 0x000000190800720c */ /* 0x008fe20003f06270 */
[----:B------:R-:W-:Y:S02]  /*d3c0*/  BSSY B0, `(.L_x_11210) ;  /* 0x000001d000007945 */ /* 0x000fe40003800000 */
[----:B--2---:R-:W-:Y:S02]  /*d3d0*/  VIADD R11, R11, UR48 ;  /* 0x000000300b0b7c36 */ /* 0x004fe40008000000 */
[----:B------:R-:W-:Y:S02]  /*d3e0*/  IMAD.IADD R7, R7, 0x1, R3 ;  /* 0x0000000107077824 */ /* 0x000fe400078e0203 */
[----:B------:R-:W-:-:S02]  /*d3f0*/  IMAD R8, R11, -0xc0, R24 ;  /* 0xffffff400b087824 */ /* 0x000fc400078e0218 */
[C---:B------:R-:W-:Y:S02]  /*d400*/  VIADD R0, R4.reuse, 0x30 ;  /* 0x0000003004007836 */ /* 0x040fe40000000000 */
[C---:B------:R-:W-:Y:S02]  /*d410*/  VIADD R3, R4.reuse, 0x60 ;  /* 0x0000006004037836 */ /* 0x040fe40000000000 */
[----:B------:R-:W-:Y:S01]  /*d420*/  VIADD R5, R4, 0x90 ;  /* 0x0000009004057836 */ /* 0x000fe20000000000 */
[-C--:B------:R-:W-:Y:S01]  /*d430*/  ISETP.GE.OR P3, PT, R0, R8.reuse, P0 ;  /* 0x000000080000720c */ /* 0x080fe20000766670 */
[----:B----4-:R-:W-:Y:S01]  /*d440*/  IMAD R0, R14, UR6, RZ ;  /* 0x000000060e007c24 */ /* 0x010fe2000f8e02ff */
[-C--:B------:R-:W-:Y:S02]  /*d450*/  ISETP.GE.OR P1, PT, R3, R8.reuse, P0 ;  /* 0x000000080300720c */ /* 0x080fe40000726670 */
[-C--:B------:R-:W-:Y:S01]  /*d460*/  ISETP.GE.OR P2, PT, R5, R8.reuse, P0 ;  /* 0x000000080500720c */ /* 0x080fe20000746670 */
[----:B------:R-:W-:Y:S01]  /*d470*/  IMAD R3, R15, UR44, R0 ;  /* 0x0000002c0f037c24 */ /* 0x000fe2000f8e0200 */
[----:B------:R-:W-:Y:S01]  /*d480*/  ISETP.GE.OR P0, PT, R4, R8, P0 ;  /* 0x000000080400720c */ /* 0x000fe20000706670 */
[----:B------:R-:W-:Y:S01]  /*d490*/  IMAD.WIDE.U32 R8, R14, UR44, R6 ;  /* 0x0000002c0e087c25 */ /* 0x000fe2000f8e0006 */
[----:B------:R-:W-:-:S03]  /*d4a0*/  SHF.R.S32.HI R5, RZ, 0x1f, R4 ;  /* 0x0000001fff057819 */ /* 0x000fc60000011404 */
[----:B------:R-:W-:-:S04]  /*d4b0*/  IMAD.WIDE R6, R11, 0xc0, R4 ;  /* 0x000000c00b067825 */ /* 0x000fc800078e0204 */
[----:B------:R-:W-:-:S04]  /*d4c0*/  IMAD.IADD R11, R9, 0x1, R3 ;  /* 0x00000001090b7824 */ /* 0x000fc800078e0203 */
[----:B------:R-:W-:Y:S05]  /*d4d0*/  @P0 BRA `(.L_x_11211) ;  /* 0x00000000002c0947 */ /* 0x000fea0003800000 */
        /* <DEDUP_REMOVED lines=11> */
.L_x_11211:
[----:B------:R-:W-:Y:S05]  /*d590*/  BSYNC B0 ;  /* 0x0000000000007941 */ /* 0x000fea0003800000 */
.L_x_11210:
        /* <DEDUP_REMOVED lines=15> */
.L_x_11213:
[----:B------:R-:W-:Y:S05]  /*d690*/  BSYNC B0 ;  /* 0x0000000000007941 */ /* 0x000fea0003800000 */
.L_x_11212:
        /* <DEDUP_REMOVED lines=15> */
.L_x_11215:
[----:B------:R-:W-:Y:S05]  /*d790*/  BSYNC B0 ;  /* 0x0000000000007941 */ /* 0x000fea0003800000 */
.L_x_11214:
        /* <DEDUP_REMOVED lines=15> */
.L_x_11216:
[----:B------:R-:W-:Y:S05]  /*d890*/  BSYNC B0 ;  /* 0x0000000000007941 */ /* 0x000fea0003800000 */
.L_x_11205:
[----:B------:R-:W5:Y:S02]  /*d8a0*/  LDC R0, c[0x0][0xda8] ;  /* 0x00036a00ff007b82 */ /* 0x000f640000000800 */
[----:B-----5:R-:W-:-:S13]  /*d8b0*/  ISETP.LE.AND P0, PT, R0, UR4, PT ;  /* 0x0000000400007c0c */ /* 0x020fda000bf03270 */
[----:B------:R-:W-:Y:S05]  /*d8c0*/  @!P0 BRA `(.L_x_11217) ;  /* 0xffffff3400248947 */ /* 0x000fea000383ffff */
[----:B------:R-:W-:Y:S05]  /*d8d0*/  EXIT ;  /* 0x000000000000794d */ /* 0x000fea0003800000 */
.L_x_11123:
        /* <DEDUP_REMOVED lines=20> */
.L_x_11272:
        /* <DEDUP_REMOVED lines=21> */
.L_x_11219:
[----:B------:R-:W-:Y:S01]  /*db70*/  ULDC UR9, c[0x0][0xdc4] ;  /* 0x0003710000097ab9 */ /* 0x000fe20000000800 */
[----:B------:R-:W-:Y:S01]  /*db80*/  UMOV UR7, UR8 ;  /* 0x0000000800077c82 */ /* 0x000fe20008000000 */
[----:B------:R-:W-:-:S11]  /*db90*/  UISETP.NE.AND UP0, UPT, UR9, 0x1, UPT ;  /* 0x000000010900788c */ /* 0x000fd6000bf05270 */
[----:B------:R-:W-:Y:S02]  /*dba0*/  @UP0 ULDC.64 UR10, c[0x0][0xdc8] ;  /* 0x00037200000a0ab9 */ /* 0x000fe40000000a00 */
[----:B------:R-:W-:-:S04]  /*dbb0*/  UIMAD.WIDE.U32 UR4, UR8, UR10, URZ ;  /* 0x0000000a080472a5 */ /* 0x000fc8000f8e003f */
[----:B------:R-:W-:-:S04]  /*dbc0*/  @UP0 USHF.R.U32.HI UR7, URZ, UR11, UR5 ;  /* 0x0000000b3f070299 */ /* 0x000fc80008011605 */
[----:B------:R-:W-:-:S12]  /*dbd0*/  UIMAD UR4, UR7, UR9, URZ ;  /* 0x00000009070472a4 */ /* 0x000fd8000f8e023f */
.L_x_11220:
        /* <DEDUP_REMOVED lines=40> */
.L_x_11222:
[----:B------:R-:W-:-:S11]  /*de60*/  UISETP.NE.AND UP0, UPT, UR5, 0x1, UPT ;  /* 0x000000010500788c */ /* 0x000fd6000bf05270 */
[----:B------:R-:W-:Y:S02]  /*de70*/  @UP0 ULDC.64 UR14, c[0x0][0x9e8] ;  /* 0x00027a00000e0ab9 */ /* 0x000fe40000000a00 */
[----:B------:R-:W-:-:S04]  /*de80*/  UIMAD.WIDE.U32 UR6, UR8, UR14, URZ ;  /* 0x0000000e080672a5 */ /* 0x000fc8000f8e003f */
[----:B------:R-:W-:-:S12]  /*de90*/  @UP0 USHF.R.U32.HI UR8, URZ, UR15, UR7 ;  /* 0x0000000f3f080299 */ /* 0x000fd80008011607 */
.L_x_11223:
[----:B------:R-:W-:-:S04]  /*dea0*/  UIMAD UR8, UR8, UR5, UR5 ;  /* 0x00000005080872a4 */ /* 0x000fc8000f8e0205 */
[----:B------:R-:W-:-:S04]  /*deb0*/  UISETP.LT.AND UP0, UPT, UR4, UR8, UPT ;  /* 0x000000080400728c */ /* 0x000fc8000bf01270 */
[----:B------:R-:W-:-:S12]  /*dec0*/  USEL UR4, UR4, UR8, UP0 ;  /* 0x0000000804047287 */ /* 0x000fd80008000000 */
.L_x_11221:
        /* <DEDUP_REMOVED lines=25> */
.L_x_11225:
[----:B------:R-:W-:-:S11]  /*e060*/  UISETP.NE.AND UP0, UPT, UR5, 0x1, UPT ;  /* 0x000000010500788c */ /* 0x000fd6000bf05270 */
[----:B------:R-:W-:Y:S02]  /*e070*/  @UP0 ULDC.64 UR10, c[0x0][0x9e8] ;  /* 0x00027a00000a0ab9 */ /* 0x000fe40000000a00 */
[----:B------:R-:W-:-:S04]  /*e080*/  UIMAD.WIDE.U32 UR6, UR4, UR10, URZ ;  /* 0x0000000a040672a5 */ /* 0x000fc8000f8e003f */
[----:B------:R-:W-:-:S12]  /*e090*/  @UP0 USHF.R.U32.HI UR4, URZ, UR11, UR7 ;  /* 0x0000000b3f040299 */ /* 0x000fd80008011607 */
.L_x_11226:
[----:B------:R-:W-:-:S04]  /*e0a0*/  UIMAD UR4, UR4, UR5, URZ ;  /* 0x00000005040472a4 */ /* 0x000fc8000f8e023f */
[----:B------:R-:W-:-:S04]  /*e0b0*/  UISETP.LT.AND UP0, UPT, UR8, UR4, UPT ;  /* 0x000000040800728c */ /* 0x000fc8000bf01270 */
[----:B------:R-:W-:-:S12]  /*e0c0*/  USEL UR8, UR8, UR4, !UP0 ;  /* 0x0000000408087287 */ /* 0x000fd8000c000000 */
.L_x_11224:
        /* <DEDUP_REMOVED lines=25> */
.L_x_11228:
        /* <DEDUP_REMOVED lines=23> */
.L_x_11230:
        /* <DEDUP_REMOVED lines=20> */
.L_x_11232:
        /* <DEDUP_REMOVED lines=15> */
.L_x_11231:
        /* <DEDUP_REMOVED lines=12> */
[----:B------:R-:W-:-:S04]  /*e6c0*/  IMAD.U32 R7, RZ, RZ, UR45 ;  /* 0x0000002dff077e24 */ /* 0x000fc8000f8e00ff */
[----:B------:R-:W-:-:S06]  /*e6d0*/  VIADD R7, R7, 0xffffffff ;  /* 0xffffffff07077836 */ /* 0x000fcc0000000000 */
[----:B------:R-:W-:-:S05]  /*e6e0*/  VOTEU.ALL UP1, P1 ;  /* 0x00000000003f7886 */ /* 0x000fca0000820000 */
[----:B------:R-:W-:Y:S01]  /*e6f0*/  @!UP1 UIADD3 UR4, UP0, UR48, 0x270, URZ ;  /* 0x0000027030049890 */ /* 0x000fe2000ff1e03f */
[----:B-1----:R-:W-:Y:S02]  /*e700*/  ISETP.NE.AND P2, PT, R2, 0x1, PT ;  /* 0x000000010200780c */ /* 0x002fe40003f45270 */
[----:B------:R-:W1:Y:S01]  /*e710*/  LDC.64 R2, c[0x0][0x3f8] ;  /* 0x0000fe00ff027b82 */ /* 0x000e620000000a00 */
[----:B------:R-:W-:-:S09]  /*e720*/  @!UP1 UIADD3.X UR5, URZ, UR49, URZ, UP0, !UPT ;  /* 0x000000313f059290 */ /* 0x000fd200087fe43f */
[----:B------:R4:W-:Y:S01]  /*e730*/  @!UP1 UTMAPF.L2.4D [UR40], [UR4] ;  /* 0x00000028040095b8 */ /* 0x0009e20008018000 */
[----:B------:R-:W2:Y:S08]  /*e740*/  @P2 LDC R6, c[0x0][0x42c] ;  /* 0x00010b00ff062b82 */ /* 0x000eb00000000800 */
[----:B------:R-:W5:Y:S01]  /*e750*/  @P2 LDC R9, c[0x0][0x430] ;  /* 0x00010c00ff092b82 */ /* 0x000f620000000800 */
[----:B-1----:R-:W-:-:S04]  /*e760*/  ISETP.NE.U32.AND P0, PT, R2, RZ, PT ;  /* 0x000000ff0200720c */ /* 0x002fc80003f05070 */
[----:B------:R-:W-:Y:S01]  /*e770*/  ISETP.NE.AND.EX P0, PT, R3, RZ, PT, P0 ;  /* 0x000000ff0300720c */ /* 0x000fe20003f05300 */
[----:B--2---:R-:W-:-:S04]  /*e780*/  @P2 IMAD.HI.U32 R4, R6, UR42, RZ ;  /* 0x0000002a06042c27 */ /* 0x004fc8000f8e00ff */
[----:B------:R-:W-:Y:S01]  /*e790*/  IMAD.U32 R6, RZ, RZ, UR42 ;  /* 0x0000002aff067e24 */ /* 0x000fe2000f8e00ff */
[----:B-----5:R-:W-:Y:S02]  /*e7a0*/  @P2 SHF.R.U32.HI R6, RZ, R9, R4 ;  /* 0x00000009ff062219 */ /* 0x020fe40000011604 */
[----:B---3--:R-:W-:Y:S01]  /*e7b0*/  SEL R9, R0, RZ, !P0 ;  /* 0x000000ff00097207 */ /* 0x008fe20004000000 */
[----:B----4-:R-:W-:Y:S06]  /*e7c0*/  BRA.DIV UR6, `(.L_x_11233) ;  /* 0x0000002206307947 */ /* 0x010fec000b800000 */
.L_x_11284:
[----:B------:R-:W-:Y:S01]  /*e7d0*/  UMOV UR4, 0xffffffff ;  /* 0xffffffff00047882 */ /* 0x000fe20000000000 */
[----:B------:R-:W-:Y:S02]  /*e7e0*/  SHF.R.S32.HI R8, RZ, 0x1f, R0 ;  /* 0x0000001fff087819 */ /* 0x000fe40000011400 */
[----:B------:R-:W-:Y:S05]  /*e7f0*/  BRA.DIV UR4, `(.L_x_11234) ;  /* 0x0000002204447947 */ /* 0x000fea000b800000 */
[----:B------:R-:W-:-:S13]  /*e800*/  ELECT P6, URZ, PT ;  /* 0x00000000003f782f */ /* 0x000fda00038c0000 */
.L_x_11287:
        /* <DEDUP_REMOVED lines=23> */
.L_x_11236:
[----:B------:R-:W2:Y:S01]  /*e980*/  SYNCS.PHASECHK.TRANS64.TRYWAIT P2, [R13+URZ+0x16840], R12 ;  /* 0x0168400c0d0075a7 */ /* 0x000ea2000804017f */
[----:B------:R-:W-:Y:S01]  /*e990*/  ISETP.NE.AND P3, PT, R17, RZ, PT ;  /* 0x000000ff1100720c */ /* 0x000fe20003f65270 */
[----:B--2---:R-:W-:-:S12]  /*e9a0*/  @!P2 BRA `(.L_x_11237) ;  /* 0x0000001c00f8a947 */ /* 0x004fd80003800000 */
.L_x_11288:
[----:B------:R-:W-:Y:S05]  /*e9b0*/  @P3 BRA `(.L_x_11238) ;  /* 0x0000000000143947 */ /* 0x000fea0003800000 */
[----:B------:R-:W-:Y:S01]  /*e9c0*/  ISETP.NE.AND P2, PT, R23, RZ, PT ;  /* 0x000000ff1700720c */ /* 0x000fe20003f45270 */
[----:B-1----:R-:W-:-:S04]  /*e9d0*/  IMAD.MOV.U32 R4, RZ, RZ, 0x4000 ;  /* 0x00004000ff047424 */ /* 0x002fc800078e00ff */
[----:B------:R3:W-:Y:S08]  /*e9e0*/  SYNCS.ARRIVE.TRANS64 RZ, [R13+URZ+0x16830], R4 ;  /* 0x016830040dff79a7 */ /* 0x0007f0000800003f */
[----:B------:R-:W-:Y:S05]  /*e9f0*/  @!P2 BRA `(.L_x_11238) ;  /* 0x000000000004a947 */ /* 0x000fea0003800000 */
[----:B------:R-:W-:Y:S01]  /*ea00*/  BPT.TRAP 0x1 ;  /* 0x000000040000795c */ /* 0x000fe20000300000 */
.L_x_11238:
        /* <DEDUP_REMOVED lines=10> */
[----:B------:R-:W-:Y:S02]  /*eab0*/  ULEA UR8, UR8, UR39, 0xe ;  /* 0x0000002708087291 */ /* 0x000fe4000f8e703f */
[----:B------:R-:W-:Y:S02]  /*eac0*/  USHF.L.U32 UR11, UR11, 0x7, URZ ;  /* 0x000000070b0b7899 */ /* 0x000fe4000800063f */
[----:B------:R-:W-:Y:S02]  /*ead0*/  UIADD3 UR9, UR9, 0x16830, URZ ;  /* 0x0001683009097890 */ /* 0x000fe4000fffe03f */
[----:B------:R-:W-:-:S09]  /*eae0*/  UIADD3 UR8, UR8, 0xe400, URZ ;  /* 0x0000e40008087890 */ /* 0x000fd2000fffe03f */
[----:B------:R4:W-:Y:S02]  /*eaf0*/  UTMALDG.4D [UR8], [UR4], desc[UR6] ;  /* 0x00000608040075b4 */ /* 0x0009e40008019000 */
[----:B----4-:R-:W-:Y:S01]  /*eb00*/  NOP ;  /* 0x0000000000007918 */ /* 0x010fe20000000000 */
.L_x_11235:
        /* <DEDUP_REMOVED lines=11> */
[----:B------:R-:W-:Y:S01]  /*ebc0*/  UIADD3.X UR7, URZ, UR49, URZ, UP0, !UPT ;  /* 0x000000313f077290 */ /* 0x000fe200087fe43f */
[----:B------:R-:W-:Y:S01]  /*ebd0*/  UMOV UR11, UR41 ;  /* 0x00000029000b7c82 */ /* 0x000fe20008000000 */
[----:B------:R-:W-:Y:S01]  /*ebe0*/  UMOV UR12, UR42 ;  /* 0x0000002a000c7c82 */ /* 0x000fe20008000000 */
[----:B------:R-:W-:Y:S01]  /*ebf0*/  UMOV UR13, UR43 ;  /* 0x0000002b000d7c82 */ /* 0x000fe20008000000 */
[----:B------:R-:W-:Y:S01]  /*ec00*/  UMOV UR5, 0x12f00000 ;  /* 0x12f0000000057882 */ /* 0x000fe20000000000 */
[----:B------:R-:W-:Y:S01]  /*ec10*/  UMOV UR10, URZ ;  /* 0x0000003f000a7c82 */ /* 0x000fe20008000000 */
[----:B------:R1:W-:Y:S02]  /*ec20*/  @P2 SYNCS.ARRIVE.TRANS64 RZ, [UR39+0x16800], R4 ;  /* 0x01680004ffff29a7 */ /* 0x0003e40008000027 */
[----:B-1----:R-:W-:Y:S01]  /*ec30*/  IMAD.U32 R4, RZ, RZ, UR4 ;  /* 0x00000004ff047e24 */ /* 0x002fe2000f8e00ff */
[----:B------:R-:W-:-:S02]  /*ec40*/  UMOV UR4, 0x0 ;  /* 0x0000000000047882 */ /* 0x000fc40000000000 */
[----:B------:R1:W-:Y:S02]  /*ec50*/  UTMALDG.4D [UR8], [UR6], desc[UR4] ;  /* 0x00000408060075b4 */ /* 0x0003e40008019000 */
[----:B------:R-:W-:-:S04]  /*ec60*/  SHF.L.U32 R4, R4, 0x1f, RZ ;  /* 0x0000001f04047819 */ /* 0x000fc800000006ff */
[----:B------:R-:W3:Y:S02]  /*ec70*/  SYNCS.PHASECHK.TRANS64.TRYWAIT P2, [UR39+0x16820], R4 ;  /* 0x01682004ff0075a7 */ /* 0x000ee40008040167 */
[----:B-1-3--:R-:W-:Y:S05]  /*ec80*/  @!P2 BRA `(.L_x_11239) ;  /* 0x0000001c0054a947 */ /* 0x00afea0003800000 */
.L_x_11289:
        /* <DEDUP_REMOVED lines=40> */
.L_x_11244:
[----:B-1----:R-:W-:Y:S02]  /*ef10*/  LEA R3, R12, UR39, 0x3 ;  /* 0x000000270c037c11 */ /* 0x002fe4000f8e18ff */
[----:B------:R-:W-:Y:S02]  /*ef20*/  SHF.L.U32 R2, R13, 0x1f, RZ ;  /* 0x0000001f0d027819 */ /* 0x000fe400000006ff */
[----:B------:R-:W-:Y:S02]  /*ef30*/  ISETP.NE.AND P2, PT, R17, RZ, PT ;  /* 0x000000ff1100720c */ /* 0x000fe40003f45270 */
[----:B------:R-:W1:Y:S02]  /*ef40*/  SYNCS.PHASECHK.TRANS64.TRYWAIT P3, [R3+URZ+0x16840], R2 ;  /* 0x01684002030075a7 */ /* 0x000e64000806017f */
[----:B-1----:R-:W-:Y:S09]  /*ef50*/  @!P3 BRA `(.L_x_11245) ;  /* 0x0000001800b8b947 */ /* 0x002ff20003800000 */
.L_x_11290:
[----:B------:R-:W-:Y:S05]  /*ef60*/  @P2 BRA `(.L_x_11246) ;  /* 0x0000000000142947 */ /* 0x000fea0003800000 */
[----:B------:R-:W-:Y:S01]  /*ef70*/  ISETP.NE.AND P3, PT, R23, RZ, PT ;  /* 0x000000ff1700720c */ /* 0x000fe20003f65270 */
[----:B-1----:R-:W-:-:S04]  /*ef80*/  IMAD.MOV.U32 R2, RZ, RZ, 0x4000 ;  /* 0x00004000ff027424 */ /* 0x002fc800078e00ff */
[----:B------:R2:W-:Y:S08]  /*ef90*/  SYNCS.ARRIVE.TRANS64 RZ, [R3+URZ+0x16830], R2 ;  /* 0x0168300203ff79a7 */ /* 0x0005f0000800003f */
[----:B------:R-:W-:Y:S05]  /*efa0*/  @!P3 BRA `(.L_x_11246) ;  /* 0x000000000004b947 */ /* 0x000fea0003800000 */
[----:B------:R-:W-:Y:S01]  /*efb0*/  BPT.TRAP 0x1 ;  /* 0x000000040000795c */ /* 0x000fe20000300000 */
.L_x_11246:
[----:B------:R-:W-:Y:S01]  /*efc0*/  R2UR UR8, R12 ;  /* 0x000000000c0872ca */ /* 0x000fe200000e0000 */
[----:B------:R-:W-:Y:S01]  /*efd0*/  UIADD3 UR6, UP0, UR48, 0x370, URZ ;  /* 0x0000037030067890 */ /* 0x000fe2000ff1e03f */
[----:B------:R-:W-:Y:S01]  /*efe0*/  R2UR UR9, R3 ;  /* 0x00000000030972ca */ /* 0x000fe200000e0000 */
[----:B------:R-:W-:Y:S01]  /*eff0*/  UIADD3 UR4, UR39, 0x16800, URZ ;  /* 0x0001680027047890 */ /* 0x000fe2000fffe03f */
[----:B------:R-:W-:Y:S01]  /*f000*/  R2UR UR11, R11 ;  /* 0x000000000b0b72ca */ /* 0x000fe200000e0000 */
[----:B------:R-:W-:Y:S01]  /*f010*/  UIADD3.X UR7, URZ, UR49, URZ, UP0, !UPT ;  /* 0x000000313f077290 */ /* 0x000fe200087fe43f */
[----:B------:R-:W-:Y:S01]  /*f020*/  R2UR UR12, R6 ;  /* 0x00000000060c72ca */ /* 0x000fe200000e0000 */
[----:B------:R-:W-:Y:S01]  /*f030*/  UMOV UR14, 0x0 ;  /* 0x00000000000e7882 */ /* 0x000fe20000000000 */
[----:B-----5:R-:W-:Y:S01]  /*f040*/  R2UR UR13, R4 ;  /* 0x00000000040d72ca */ /* 0x020fe200000e0000 */
[----:B------:R-:W-:Y:S01]  /*f050*/  UMOV UR15, 0x14f00000 ;  /* 0x14f00000000f7882 */ /* 0x000fe20000000000 */
[----:B-12---:R-:W-:Y:S01]  /*f060*/  SHF.L.U32 R3, R18, 0x1f, RZ ;  /* 0x0000001f12037819 */ /* 0x006fe200000006ff */
[----:B------:R-:W-:Y:S01]  /*f070*/  UMOV UR10, URZ ;  /* 0x0000003f000a7c82 */ /* 0x000fe20008000000 */
[----:B------:R-:W-:Y:S01]  /*f080*/  LEA R2, R19, UR4, 0x3 ;  /* 0x0000000413027c11 */ /* 0x000fe2000f8e18ff */
[----:B------:R-:W-:-:S02]  /*f090*/  ULEA UR8, UR8, UR39, 0xe ;  /* 0x0000002708087291 */ /* 0x000fc4000f8e703f */
[----:B------:R-:W-:Y:S02]  /*f0a0*/  UIADD3 UR9, UR9, 0x16830, URZ ;  /* 0x0001683009097890 */ /* 0x000fe4000fffe03f */
[----:B------:R-:W-:Y:S02]  /*f0b0*/  USHF.L.U32 UR11, UR11, 0x7, URZ ;  /* 0x000000070b0b7899 */ /* 0x000fe4000800063f */
[----:B------:R-:W-:-:S09]  /*f0c0*/  UIADD3 UR8, UR8, 0xe400, URZ ;  /* 0x0000e40008087890 */ /* 0x000fd2000fffe03f */
[----:B------:R1:W-:Y:S01]  /*f0d0*/  UTMALDG.4D [UR8], [UR6], desc[UR14] ;  /* 0x00000e08060075b4 */ /* 0x0003e20008019000 */
[----:B------:R-:W2:Y:S02]  /*f0e0*/  SYNCS.PHASECHK.TRANS64.TRYWAIT P3, [R2+URZ+0x60], R3 ;  /* 0x00006003020075a7 */ /* 0x000ea4000806017f */
[----:B-12---:R-:W-:Y:S05]  /*f0f0*/  @!P3 BRA `(.L_x_11247) ;  /* 0x000000180064b947 */ /* 0x006fea0003800000 */
.L_x_11291:
[----:B------:R-:W-:Y:S05]  /*f100*/  @P2 BRA `(.L_x_11248) ;  /* 0x0000000000182947 */ /* 0x000fea0003800000 */
[----:B------:R-:W-:Y:S01]  /*f110*/  ISETP.NE.AND P2, PT, R23, RZ, PT ;  /* 0x000000ff1700720c */ /* 0x000fe20003f45270 */
[----:B-1----:R-:W-:Y:S01]  /*f120*/  IMAD.MOV.U32 R3, RZ, RZ, 0x4000 ;  /* 0x00004000ff037424 */ /* 0x002fe200078e00ff */
[----:B------:R-:W-:-:S04]  /*f130*/  LEA R2, R19, UR39, 0x3 ;  /* 0x0000002713027c11 */ /* 0x000fc8000f8e18ff */
[----:B------:R2:W-:Y:S07]  /*f140*/  SYNCS.ARRIVE.TRANS64 RZ, [R2+URZ+0x16850], R3 ;  /* 0x0168500302ff79a7 */ /* 0x0005ee000800003f */
[----:B------:R-:W-:Y:S05]  /*f150*/  @!P2 BRA `(.L_x_11248) ;  /* 0x000000000004a947 */ /* 0x000fea0003800000 */
[----:B------:R-:W-:Y:S01]  /*f160*/  BPT.TRAP 0x1 ;  /* 0x000000040000795c */ /* 0x000fe20000300000 */
.L_x_11248:
        /* <DEDUP_REMOVED lines=9> */
[----:B------:R-:W-:Y:S02]  /*f200*/  IMAD.MOV.U32 R9, RZ, RZ, R4 ;  /* 0x000000ffff097224 */ /* 0x000fe400078e0004 */
[----:B------:R-:W-:-:S02]  /*f210*/  IMAD.MOV.U32 R7, RZ, RZ, R11 ;  /* 0x000000ffff077224 */ /* 0x000fc400078e000b */
[----:B------:R-:W-:Y:S02]  /*f220*/  ULEA UR8, UR9, UR39, 0xe ;  /* 0x0000002709087291 */ /* 0x000fe4000f8e703f */
[----:B------:R-:W-:Y:S02]  /*f230*/  ULEA UR9, UR9, UR39, 0x3 ;  /* 0x0000002709097291 */ /* 0x000fe4000f8e183f */
[----:B------:R-:W-:Y:S02]  /*f240*/  USHF.L.U32 UR11, UR11, 0x7, URZ ;  /* 0x000000070b0b7899 */ /* 0x000fe4000800063f */
[----:B------:R-:W-:Y:S02]  /*f250*/  UIADD3 UR8, UR8, 0x400, URZ ;  /* 0x0000040008087890 */ /* 0x000fe4000fffe03f */
[----:B------:R-:W-:-:S09]  /*f260*/  UIADD3 UR9, UR9, 0x16850, URZ ;  /* 0x0001685009097890 */ /* 0x000fd2000fffe03f */
[----:B------:R3:W-:Y:S02]  /*f270*/  UTMALDG.4D [UR8], [UR4], desc[UR6] ;  /* 0x00000608040075b4 */ /* 0x0007e40008019000 */
[----:B---3--:R-:W-:Y:S01]  /*f280*/  NOP ;  /* 0x0000000000007918 */ /* 0x008fe20000000000 */
.L_x_11243:
[----:B------:R-:W-:Y:S05]  /*f290*/  BSYNC B0 ;  /* 0x0000000000007941 */ /* 0x000fea0003800000 */
.L_x_11242:
[----:B------:R-:W-:Y:S01]  /*f2a0*/  UIADD3 UR4, UR45, -0x3, URZ ;  /* 0xfffffffd2d047890 */ /* 0x000fe2000fffe03f */
[----:B------:R-:W-:Y:S02]  /*f2b0*/  IMAD.MOV.U32 R19, RZ, RZ, R12 ;  /* 0x000000ffff137224 */ /* 0x000fe400078e000c */
[----:B------:R-:W-:-:S03]  /*f2c0*/  IMAD.MOV.U32 R18, RZ, RZ, R13 ;  /* 0x000000ffff127224 */ /* 0x000fc600078e000d */
[----:B------:R-:W-:-:S07]  /*f2d0*/  IMAD.U32 R11, RZ, RZ, UR4 ;  /* 0x00000004ff0b7e24 */ /* 0x000fce000f8e00ff */
.L_x_11241:
[----:B------:R-:W-:Y:S01]  /*f2e0*/  ULOP3.LUT UR4, URZ, UR45, URZ, 0x33, !UPT ;  /* 0x0000002d3f047292 */ /* 0x000fe2000f8e333f */
[----:B------:R-:W-:Y:S01]  /*f2f0*/  VIADD R10, R10, 0xfffffffe ;  /* 0xfffffffe0a0a7836 */ /* 0x000fe20000000000 */
[----:B------:R-:W-:Y:S04]  /*f300*/  BSSY B0, `(.L_x_11240) ;  /* 0x00000af000007945 */ /* 0x000fe80003800000 */
[----:B------:R-:W-:-:S13]  /*f310*/  ISETP.NE.AND P2, PT, R10, UR4, PT ;  /* 0x000000040a007c0c */ /* 0x000fda000bf45270 */
[----:B------:R-:W-:Y:S05]  /*f320*/  @!P2 BRA `(.L_x_11249) ;  /* 0x0000000800b0a947 */ /* 0x000fea0003800000 */
[----:B-12---:R-:W-:-:S07]  /*f330*/  IMAD.MOV.U32 R2, RZ, RZ, R9 ;  /* 0x000000ffff027224 */ /* 0x006fce00078e0009 */
.L_x_11264:
        /* <DEDUP_REMOVED lines=28> */
.L_x_11252:
[----:B------:R-:W-:Y:S02]  /*f500*/  LEA R4, R10, UR39, 0x3 ;  /* 0x000000270a047c11 */ /* 0x000fe4000f8e18ff */
[----:B-1----:R-:W-:Y:S02]  /*f510*/  SHF.L.U32 R3, R12, 0x1f, RZ ;  /* 0x0000001f0c037819 */ /* 0x002fe400000006ff */
[----:B------:R-:W-:Y:S02]  /*f520*/  ISETP.NE.AND P2, PT, R17, RZ, PT ;  /* 0x000000ff1100720c */ /* 0x000fe40003f45270 */
[----:B------:R-:W1:Y:S02]  /*f530*/  SYNCS.PHASECHK.TRANS64.TRYWAIT P3, [R4+URZ+0x16840], R3 ;  /* 0x01684003040075a7 */ /* 0x000e64000806017f */
[----:B-1----:R-:W-:Y:S09]  /*f540*/  @!P3 BRA `(.L_x_11253) ;  /* 0x000000140064b947 */ /* 0x002ff20003800000 */
.L_x_11292:
[----:B------:R-:W-:Y:S05]  /*f550*/  @P2 BRA `(.L_x_11254) ;  /* 0x0000000000142947 */ /* 0x000fea0003800000 */
[----:B------:R-:W-:Y:S01]  /*f560*/  ISETP.NE.AND P3, PT, R23, RZ, PT ;  /* 0x000000ff1700720c */ /* 0x000fe20003f65270 */
[----:B-1----:R-:W-:-:S04]  /*f570*/  IMAD.MOV.U32 R3, RZ, RZ, 0x4000 ;  /* 0x00004000ff037424 */ /* 0x002fc800078e00ff */
[----:B------:R2:W-:Y:S08]  /*f580*/  SYNCS.ARRIVE.TRANS64 RZ, [R4+URZ+0x16830], R3 ;  /* 0x0168300304ff79a7 */ /* 0x0005f0000800003f */
[----:B------:R-:W-:Y:S05]  /*f590*/  @!P3 BRA `(.L_x_11254) ;  /* 0x000000000004b947 */ /* 0x000fea0003800000 */
[----:B------:R-:W-:Y:S01]  /*f5a0*/  BPT.TRAP 0x1 ;  /* 0x000000040000795c */ /* 0x000fe20000300000 */
.L_x_11254:
        /* <DEDUP_REMOVED lines=10> */
[----:B------:R-:W-:Y:S01]  /*f650*/  SHF.L.U32 R18, R18, 0x1f, RZ ;  /* 0x0000001f12127819 */ /* 0x000fe200000006ff */
[----:B------:R-:W-:Y:S01]  /*f660*/  UMOV UR10, URZ ;  /* 0x0000003f000a7c82 */ /* 0x000fe20008000000 */
[----:B-12---:R-:W-:Y:S01]  /*f670*/  LEA R3, R19, UR4, 0x3 ;  /* 0x0000000413037c11 */ /* 0x006fe2000f8e18ff */
[----:B------:R-:W-:-:S02]  /*f680*/  ULEA UR8, UR8, UR39, 0xe ;  /* 0x0000002708087291 */ /* 0x000fc4000f8e703f */
[----:B------:R-:W-:Y:S02]  /*f690*/  UIADD3 UR9, UR9, 0x16830, URZ ;  /* 0x0001683009097890 */ /* 0x000fe4000fffe03f */
[----:B------:R-:W-:Y:S02]  /*f6a0*/  USHF.L.U32 UR11, UR11, 0x7, URZ ;  /* 0x000000070b0b7899 */ /* 0x000fe4000800063f */
[----:B------:R-:W-:-:S09]  /*f6b0*/  UIADD3 UR8, UR8, 0xe400, URZ ;  /* 0x0000e40008087890 */ /* 0x000fd2000fffe03f */
[----:B------:R1:W-:Y:S01]  /*f6c0*/  UTMALDG.4D [UR8], [UR6], desc[UR14] ;  /* 0x00000e08060075b4 */ /* 0x0003e20008019000 */
[----:B------:R-:W2:Y:S02]  /*f6d0*/  SYNCS.PHASECHK.TRANS64.TRYWAIT P3, [R3+URZ+0x60], R18 ;  /* 0x00006012030075a7 */ /* 0x000ea4000806017f */
[----:B-12---:R-:W-:Y:S05]  /*f6e0*/  @!P3 BRA `(.L_x_11255) ;  /* 0x000000140010b947 */ /* 0x006fea0003800000 */
.L_x_11293:
[----:B------:R-:W-:Y:S05]  /*f6f0*/  @P2 BRA `(.L_x_11256) ;  /* 0x0000000000142947 */ /* 0x000fea0003800000 */
[----:B------:R-:W-:Y:S01]  /*f700*/  ISETP.NE.AND P2, PT, R23, RZ, PT ;  /* 0x000000ff1700720c */ /* 0x000fe20003f45270 */
[----:B------:R-:W-:-:S04]  /*f710*/  IMAD.MOV.U32 R4, RZ, RZ, 0x4000 ;  /* 0x00004000ff047424 */ /* 0x000fc800078e00ff */
[----:B------:R2:W-:Y:S08]  /*f720*/  SYNCS.ARRIVE.TRANS64 RZ, [R3+URZ+0x50], R4 ;  /* 0x0000500403ff79a7 */ /* 0x0005f0000800003f */
[----:B------:R-:W-:Y:S05]  /*f730*/  @!P2 BRA `(.L_x_11256) ;  /* 0x000000000004a947 */ /* 0x000fea0003800000 */
[----:B------:R-:W-:Y:S01]  /*f740*/  BPT.TRAP 0x1 ;  /* 0x000000040000795c */ /* 0x000fe20000300000 */
.L_x_11256:
        /* <DEDUP_REMOVED lines=12> */
[----:B------:R-:W-:Y:S02]  /*f810*/  ULEA UR8, UR8, UR39, 0xe ;  /* 0x0000002708087291 */ /* 0x000fe4000f8e703f */
[----:B------:R-:W-:Y:S02]  /*f820*/  USHF.L.U32 UR11, UR11, 0x7, URZ ;  /* 0x000000070b0b7899 */ /* 0x000fe4000800063f */
[----:B------:R-:W-:Y:S02]  /*f830*/  UIADD3 UR9, UR9, 0x50, URZ ;  /* 0x0000005009097890 */ /* 0x000fe4000fffe03f */
[----:B------:R-:W-:-:S09]  /*f840*/  UIADD3 UR8, UR8, 0x400, URZ ;  /* 0x0000040008087890 */ /* 0x000fd2000fffe03f */
[----:B------:R3:W-:Y:S02]  /*f850*/  UTMALDG.4D [UR8], [UR4], desc[UR6] ;  /* 0x00000608040075b4 */ /* 0x0007e40008019000 */
[----:B---3--:R-:W-:Y:S01]  /*f860*/  NOP ;  /* 0x0000000000007918 */ /* 0x008fe20000000000 */
.L_x_11251:
[----:B------:R-:W-:Y:S05]  /*f870*/  BSYNC B1 ;  /* 0x0000000000017941 */ /* 0x000fea0003800000 */
.L_x_11250:
        /* <DEDUP_REMOVED lines=28> */
.L_x_11259:
[----:B-1----:R-:W-:Y:S02]  /*fa40*/  LEA R3, R19, UR39, 0x3 ;  /* 0x0000002713037c11 */ /* 0x002fe4000f8e18ff */
[----:B------:R-:W-:Y:S02]  /*fa50*/  SHF.L.U32 R4, R18, 0x1f, RZ ;  /* 0x0000001f12047819 */ /* 0x000fe400000006ff */
[----:B------:R-:W-:Y:S02]  /*fa60*/  ISETP.NE.AND P2, PT, R17, RZ, PT ;  /* 0x000000ff1100720c */ /* 0x000fe40003f45270 */
[----:B------:R-:W1:Y:S02]  /*fa70*/  SYNCS.PHASECHK.TRANS64.TRYWAIT P3, [R3+URZ+0x16840], R4 ;  /* 0x01684004030075a7 */ /* 0x000e64000806017f */
[----:B-1----:R-:W-:Y:S09]  /*fa80*/  @!P3 BRA `(.L_x_11260) ;  /* 0x00000010003cb947 */ /* 0x002ff20003800000 */
.L_x_11294:
[----:B------:R-:W-:Y:S05]  /*fa90*/  @P2 BRA `(.L_x_11261) ;  /* 0x0000000000142947 */ /* 0x000fea0003800000 */
[----:B------:R-:W-:Y:S01]  /*faa0*/  ISETP.NE.AND P3, PT, R23, RZ, PT ;  /* 0x000000ff1700720c */ /* 0x000fe20003f65270 */
[----:B-1----:R-:W-:-:S04]  /*fab0*/  IMAD.MOV.U32 R4, RZ, RZ, 0x4000 ;  /* 0x00004000ff047424 */ /* 0x002fc800078e00ff */
[----:B------:R2:W-:Y:S08]  /*fac0*/  SYNCS.ARRIVE.TRANS64 RZ, [R3+URZ+0x16830], R4 ;  /* 0x0168300403ff79a7 */ /* 0x0005f0000800003f */
[----:B------:R-:W-:Y:S05]  /*fad0*/  @!P3 BRA `(.L_x_11261) ;  /* 0x000000000004b947 */ /* 0x000fea0003800000 */
[----:B------:R-:W-:Y:S01]  /*fae0*/  BPT.TRAP 0x1 ;  /* 0x000000040000795c */ /* 0x000fe20000300000 */
.L_x_11261:
[----:B------:R-:W-:Y:S01]  /*faf0*/  R2UR UR9, R19 ;  /* 0x00000000130972ca */ /* 0x000fe200000e0000 */
[----:B------:R-:W-:Y:S01]  /*fb00*/  UIADD3 UR4, UR39, 0x16800, URZ ;  /* 0x0001680027047890 */ /* 0x000fe2000fffe03f */
[----:B------:R-:W-:Y:S01]  /*fb10*/  R2UR UR11, R14 ;  /* 0x000000000e0b72ca */ /* 0x000fe200000e0000 */
[----:B------:R-:W-:Y:S01]  /*fb20*/  UIADD3 UR6, UP0, UR48, 0x370, URZ ;  /* 0x0000037030067890 */ /* 0x000fe2000ff1e03f */
[----:B------:R-:W-:Y:S01]  /*fb30*/  R2UR UR12, R6 ;  /* 0x00000000060c72ca */ /* 0x000fe200000e0000 */
[----:B------:R-:W-:Y:S01]  /*fb40*/  UMOV UR14, 0x0 ;  /* 0x00000000000e7882 */ /* 0x000fe20000000000 */
[----:B-----5:R-:W-:Y:S01]  /*fb50*/  R2UR UR13, R2 ;  /* 0x00000000020d72ca */ /* 0x020fe200000e0000 */
[----:B------:R-:W-:Y:S01]  /*fb60*/  UIADD3.X UR7, URZ, UR49, URZ, UP0, !UPT ;  /* 0x000000313f077290 */ /* 0x000fe200087fe43f */
[----:B------:R-:W-:Y:S01]  /*fb70*/  SHF.L.U32 R12, R12, 0x1f, RZ ;  /* 0x0000001f0c0c7819 */ /* 0x000fe200000006ff */
[----:B------:R-:W-:Y:S01]  /*fb80*/  UMOV UR15, 0x14f00000 ;  /* 0x14f00000000f7882 */ /* 0x000fe20000000000 */
[----:B-12---:R-:W-:Y:S01]  /*fb90*/  LEA R3, R10, UR4, 0x3 ;  /* 0x000000040a037c11 */ /* 0x006fe2000f8e18ff */
[----:B------:R-:W-:-:S02]  /*fba0*/  UMOV UR10, URZ ;  /* 0x0000003f000a7c82 */ /* 0x000fc40008000000 */
[----:B------:R-:W-:Y:S02]  /*fbb0*/  ULEA UR8, UR9, UR39, 0xe ;  /* 0x0000002709087291 */ /* 0x000fe4000f8e703f */
[----:B------:R-:W-:Y:S02]  /*fbc0*/  ULEA UR9, UR9, UR4, 0x3 ;  /* 0x0000000409097291 */ /* 0x000fe4000f8e183f */
[----:B------:R-:W-:Y:S02]  /*fbd0*/  USHF.L.U32 UR11, UR11, 0x7, URZ ;  /* 0x000000070b0b7899 */ /* 0x000fe4000800063f */
[----:B------:R-:W-:Y:S02]  /*fbe0*/  UIADD3 UR8, UR8, 0xe400, URZ ;  /* 0x0000e40008087890 */ /* 0x000fe4000fffe03f */
[----:B------:R-:W-:-:S09]  /*fbf0*/  UIADD3 UR9, UR9, 0x30, URZ ;  /* 0x0000003009097890 */ /* 0x000fd2000fffe03f */
[----:B------:R1:W-:Y:S01]  /*fc00*/  UTMALDG.4D [UR8], [UR6], desc[UR14] ;  /* 0x00000e08060075b4 */ /* 0x0003e20008019000 */
[----:B------:R-:W2:Y:S02]  /*fc10*/  SYNCS.PHASECHK.TRANS64.TRYWAIT P3, [R3+URZ+0x60], R12 ;  /* 0x0000600c030075a7 */ /* 0x000ea4000806017f */
[----:B-12---:R-:W-:Y:S05]  /*fc20*/  @!P3 BRA `(.L_x_11262) ;  /* 0x0000000c00e8b947 */ /* 0x006fea0003800000 */
.L_x_11295:
[----:B------:R-:W-:Y:S05]  /*fc30*/  @P2 BRA `(.L_x_11263) ;  /* 0x0000000000142947 */ /* 0x000fea0003800000 */
[----:B------:R-:W-:Y:S01]  /*fc40*/  ISETP.NE.AND P2, PT, R23, RZ, PT ;  /* 0x000000ff1700720c */ /* 0x000fe20003f45270 */
[----:B------:R-:W-:-:S04]  /*fc50*/  IMAD.MOV.U32 R4, RZ, RZ, 0x4000 ;  /* 0x00004000ff047424 */ /* 0x000fc800078e00ff */
[----:B------:R2:W-:Y:S08]  /*fc60*/  SYNCS.ARRIVE.TRANS64 RZ, [R3+URZ+0x50], R4 ;  /* 0x0000500403ff79a7 */ /* 0x0005f0000800003f */
[----:B------:R-:W-:Y:S05]  /*fc70*/  @!P2 BRA `(.L_x_11263) ;  /* 0x000000000004a947 */ /* 0x000fea0003800000 */
[----:B------:R-:W-:Y:S01]  /*fc80*/  BPT.TRAP 0x1 ;  /* 0x000000040000795c */ /* 0x000fe20000300000 */
.L_x_11263:
        /* <DEDUP_REMOVED lines=18> */
.L_x_11258:
[----:B------:R-:W-:Y:S05]  /*fdb0*/  BSYNC B1 ;  /* 0x0000000000017941 */ /* 0x000fea0003800000 */
.L_x_11257:
[----:B------:R-:W-:Y:S01]  /*fdc0*/  ISETP.GT.AND P2, PT, R13, UR44, PT ;  /* 0x0000002c0d007c0c */ /* 0x000fe2000bf44270 */
[----:B------:R-:W-:-:S12]  /*fdd0*/  VIADD R11, R11, 0xfffffffe ;  /* 0xfffffffe0b0b7836 */ /* 0x000fd80000000000 */
[----:B------:R-:W-:Y:S05]  /*fde0*/  @P2 BRA `(.L_x_11264) ;  /* 0xfffffff400542947 */ /* 0x000fea000383ffff */
.L_x_11249:
[----:B------:R-:W-:Y:S05]  /*fdf0*/  BSYNC B0 ;  /* 0x0000000000007941 */ /* 0x000fea0003800000 */
.L_x_11240:
        /* <DEDUP_REMOVED lines=14> */
.L_x_11266:
[----:B------:R-:W-:Y:S05]  /*fee0*/  BSYNC B0 ;  /* 0x0000000000007941 */ /* 0x000fea0003800000 */
.L_x_11265:
[----:B------:R-:W-:Y:S04]  /*fef0*/  BSSY B0, `(.L_x_11267) ;  /* 0x000001d000007945 */ /* 0x000fe80003800000 */
[----:B------:R-:W-:Y:S05]  /*ff00*/  @!P6 BRA `(.L_x_11268) ;  /* 0x00000000006ce947 */ /* 0x000fea0003800000 */
[----:B-12---:R-:W-:Y:S02]  /*ff10*/  LEA R3, R19, UR39, 0x3 ;  /* 0x0000002713037c11 */ /* 0x006fe4000f8e18ff */
[----:B------:R-:W-:Y:S02]  /*ff20*/  SHF.L.U32 R0, R18, 0x1f, RZ ;  /* 0x0000001f12007819 */ /* 0x000fe400000006ff */
[----:B------:R-:W-:Y:S02]  /*ff30*/  ISETP.NE.AND P1, PT, R17, RZ, PT ;  /* 0x000000ff1100720c */ /* 0x000fe40003f25270 */
[----:B------:R-:W1:Y:S02]  /*ff40*/  SYNCS.PHASECHK.TRANS64.TRYWAIT P0, [R3+URZ+0x16860], R0 ;  /* 0x01686000030075a7 */ /* 0x000e64000800017f */
[----:B-1----:R-:W-:Y:S09]  /*ff50*/  @!P0 BRA `(.L_x_11269) ;  /* 0x0000000c00308947 */ /* 0x002ff20003800000 */
.L_x_11296:
[----:B------:R-:W-:Y:S05]  /*ff60*/  @P1 BRA `(.L_x_11270) ;  /* 0x0000000000141947 */ /* 0x000fea0003800000 */
[----:B------:R-:W-:Y:S01]  /*ff70*/  ISETP.NE.AND P0, PT, R23, RZ, PT ;  /* 0x000000ff1700720c */ /* 0x000fe20003f05270 */
[----:B-1----:R-:W-:-:S04]  /*ff80*/  IMAD.MOV.U32 R0, RZ, RZ, 0x4000 ;  /* 0x00004000ff007424 */ /* 0x002fc800078e00ff */
[----:B------:R2:W-:Y:S08]  /*ff90*/  SYNCS.ARRIVE.TRANS64 RZ, [R3+URZ+0x16850], R0 ;  /* 0x0168500003ff79a7 */ /* 0x0005f0000800003f */
[----:B------:R-:W-:Y:S05]  /*ffa0*/  @!P0 BRA `(.L_x_11270) ;  /* 0x0000000000048947 */ /* 0x000fea0003800000 */
[----:B------:R-:W-:Y:S01]  /*ffb0*/  BPT.TRAP 0x1 ;  /* 0x000000040000795c */ /* 0x000fe20000300000 */
.L_x_11270:
        /* <DEDUP_REMOVED lines=10> */
[----:B------:R-:W-:Y:S02]  /*10060*/  ULEA UR8, UR8, UR39, 0xe ;  /* 0x0000002708087291 */ /* 0x000fe4000f8e703f */
[----:B------:R-:W-:Y:S02]  /*10070*/  USHF.L.U32 UR11, UR11, 0x7, URZ ;  /* 0x000000070b0b7899 */ /* 0x000fe4000800063f */
[----:B------:R-:W-:Y:S02]  /*10080*/  UIADD3 UR9, UR9, 0x16850, URZ ;  /* 0x0001685009097890 */ /* 0x000fe4000fffe03f */
[----:B------:R-:W-:-:S09]  /*10090*/  UIADD3 UR8, UR8, 0x400, URZ ;  /* 0x0000040008087890 */ /* 0x000fd2000fffe03f */
[----:B------:R3:W-:Y:S02]  /*100a0*/  UTMALDG.4D [UR8], [UR4], desc[UR6] ;  /* 0x00000608040075b4 */ /* 0x0007e40008019000 */
[----:B---3--:R-:W-:Y:S01]  /*100b0*/  NOP ;  /* 0x0000000000007918 */ /* 0x008fe20000000000 */
.L_x_11268:
[----:B------:R-:W-:Y:S05]  /*100c0*/  BSYNC B0 ;  /* 0x0000000000007941 */ /* 0x000fea0003800000 */
.L_x_11267:
[----:B------:R-:W-:Y:S02]  /*100d0*/  VIADD R19, R19, 0x1 ;  /* 0x0000000113137836 */ /* 0x000fe40000000000 */
[----:B--2---:R-:W-:-:S03]  /*100e0*/  IMAD.MOV.U32 R13, RZ, RZ, R22 ;  /* 0x000000ffff0d7224 */ /* 0x004fc600078e0016 */
[----:B------:R-:W-:-:S04]  /*100f0*/  ISETP.NE.AND P0, PT, R19, 0x2, PT ;  /* 0x000000021300780c */ /* 0x000fc80003f05270 */
[----:B-1----:R-:W-:Y:S02]  /*10100*/  SEL R3, RZ, 0x1, P0 ;  /* 0x00000001ff037807 */ /* 0x002fe40000000000 */
[----:B------:R-:W-:Y:S02]  /*10110*/  SEL R19, R19, RZ, P0 ;  /* 0x000000ff13137207 */ /* 0x000fe40000000000 */
[----:B------:R-:W-:-:S07]  /*10120*/  LOP3.LUT R18, R18, R3, RZ, 0x3c, !PT ;  /* 0x0000000312127212 */ /* 0x000fce00078e3cff */
.L_x_11229:
[----:B------:R-:W-:Y:S05]  /*10130*/  BSYNC B6 ;  /* 0x0000000000067941 */ /* 0x000fea0003800000 */
.L_x_11227:
[----:B------:R-:W-:-:S03]  /*10140*/  UMOV UR4, 0xffffffff ;  /* 0xffffffff00047882 */ /* 0x000fc60000000000 */
[----:B------:R-:W-:Y:S05]  /*10150*/  BRA.DIV UR4, `(.L_x_11271) ;  /* 0x0000000a04c47947 */ /* 0x000fea000b800000 */
[----:B------:R1:W2:Y:S02]  /*10160*/  SHFL.IDX PT, R14, R13, RZ, 0x1f ;  /* 0x00001fff0d0e7589 */ /* 0x0002a400000e0000 */
.L_x_11299:
        /* <DEDUP_REMOVED lines=12> */
.L_x_11218:
        /* <DEDUP_REMOVED lines=11> */
.L_x_11300:
        /* <DEDUP_REMOVED lines=11> */
.L_x_11276:
        /* <DEDUP_REMOVED lines=12> */
.L_x_11301:
[----:B------:R-:W3:Y:S02]  /*10450*/  SYNCS.PHASECHK.TRANS64.TRYWAIT P0, [R3+URZ], R2 ;  /* 0x00000002030075a7 */ /* 0x000ee4000800017f */
[----:B---3--:R-:W-:Y:S05]  /*10460*/  @!P0 BRA `(.L_x_11278) ;  /* 0x00000008004c8947 */ /* 0x008fea0003800000 */
.L_x_11302:
[----:B------:R-:W-:Y:S05]  /*10470*/  @!P2 BRA `(.L_x_11279) ;  /* 0x000000000004a947 */ /* 0x000fea0003800000 */
[----:B------:R-:W-:Y:S01]  /*10480*/  BPT.TRAP 0x1 ;  /* 0x000000040000795c */ /* 0x000fe20000300000 */
.L_x_11279:
[----:B------:R-:W-:-:S04]  /*10490*/  VIADD R0, R9, 0x16860 ;  /* 0x0001686009007836 */ /* 0x000fc80000000000 */
[----:B------:R-:W-:-:S04]  /*104a0*/  IMAD R19, R19, 0x8, R0 ;  /* 0x0000000813137824 */ /* 0x000fc800078e0200 */
[----:B------:R-:W4:Y:S02]  /*104b0*/  SYNCS.PHASECHK.TRANS64.TRYWAIT P0, [R19+URZ], R4 ;  /* 0x00000004130075a7 */ /* 0x000f24000800017f */
[----:B----4-:R-:W-:Y:S05]  /*104c0*/  @!P0 BRA `(.L_x_11280) ;  /* 0x0000000800488947 */ /* 0x010fea0003800000 */
.L_x_11303:
[----:B------:R-:W-:-:S07]  /*104d0*/  IMAD R7, R7, 0x8, R0 ;  /* 0x0000000807077824 */ /* 0x000fce00078e0200 */
.L_x_11281:
[----:B------:R1:W1:Y:S02]  /*104e0*/  SYNCS.PHASECHK.TRANS64.TRYWAIT P0, [R7+URZ], R2 ;  /* 0x00000002070075a7 */ /* 0x000264000800017f */
[----:B-1----:R-:W-:Y:S05]  /*104f0*/  @!P0 NANOSLEEP.SYNCS 0x989680 ;  /* 0x009896800000895d */ /* 0x002fea0003900000 */
[----:B------:R-:W1:Y:S02]  /*10500*/  @!P0 SYNCS.PHASECHK.TRANS64 P0, [R7+URZ], R2 ;  /* 0x00000002070085a7 */ /* 0x000e64000800007f */
[----:B-1----:R-:W-:Y:S05]  /*10510*/  @!P0 BRA `(.L_x_11281) ;  /* 0xfffffffc00f08947 */ /* 0x002fea000383ffff */
.L_x_11275:
[----:B------:R-:W-:Y:S05]  /*10520*/  BSYNC B0 ;  /* 0x0000000000007941 */ /* 0x000fea0003800000 */
.L_x_11274:
[----:B------:R-:W-:Y:S05]  /*10530*/  EXIT ;  /* 0x000000000000794d */ /* 0x000fea0003800000 */
.L_x_11135:
[----:B-1----:R-:W-:-:S04]  /*10540*/  IMAD.U32 R3, RZ, RZ, UR40 ;  /* 0x00000028ff037e24 */ /* 0x002fc8000f8e00ff */
[----:B------:R1:W2:Y:S03]  /*10550*/  SYNCS.PHASECHK.TRANS64.TRYWAIT P1, [R3+URZ+0x16800], R0 ;  /* 0x01680000030075a7 */ /* 0x0002a6000802017f */
[----:B--2---:R-:W-:Y:S05]  /*10560*/  @!P1 NANOSLEEP.SYNCS 0x989680 ;  /* 0x009896800000995d */ /* 0x004fea0003900000 */
[----:B------:R-:W2:Y:S02]  /*10570*/  @!P1 SYNCS.PHASECHK.TRANS64 P1, [R3+URZ+0x16800], R0 ;  /* 0x01680000030095a7 */ /* 0x000ea4000802007f */
[----:B--2---:R-:W-:Y:S05]  /*10580*/  @!P1 BRA `(.L_x_11135) ;  /* 0xfffffffc00ec9947 */ /* 0x004fea000383ffff */
[----:B------:R-:W-:Y:S05]  /*10590*/  BRA `(.L_x_11282) ;  /* 0xffffff1000ac7947 */ /* 0x000fea000383ffff */
.L_x_11139:
[----:B--2---:R2:W3:Y:S02]  /*105a0*/  SYNCS.PHASECHK.TRANS64.TRYWAIT P2, [R5+URZ+0x16830], R0 ;  /* 0x01683000050075a7 */ /* 0x0044e4000804017f */
[----:B---3--:R-:W-:Y:S05]  /*105b0*/  @!P2 NANOSLEEP.SYNCS 0x989680 ;  /* 0x009896800000a95d */ /* 0x008fea0003900000 */
[----:B------:R-:W3:Y:S02]  /*105c0*/  @!P2 SYNCS.PHASECHK.TRANS64 P2, [R5+URZ+0x16830], R0 ;  /* 0x016830000500a5a7 */ /* 0x000ee4000804007f */
[----:B---3--:R-:W-:Y:S05]  /*105d0*/  @!P2 BRA `(.L_x_11139) ;  /* 0xfffffffc00f0a947 */ /* 0x008fea000383ffff */
[----:B------:R-:W-:Y:S05]  /*105e0*/  BRA `(.L_x_11138) ;  /* 0xffffff1000cc7947 */ /* 0x000fea000383ffff */
.L_x_11155:
[----:B--2---:R-:W-:-:S04]  /*105f0*/  IMAD.U32 R12, RZ, RZ, UR6 ;  /* 0x00000006ff0c7e24 */ /* 0x004fc8000f8e00ff */
[----:B------:R2:W3:Y:S03]  /*10600*/  SYNCS.PHASECHK.TRANS64.TRYWAIT P2, [R12+URZ+0x16830], R11 ;  /* 0x0168300b0c0075a7 */ /* 0x0004e6000804017f */
[----:B---3--:R-:W-:Y:S05]  /*10610*/  @!P2 NANOSLEEP.SYNCS 0x989680 ;  /* 0x009896800000a95d */ /* 0x008fea0003900000 */
[----:B------:R-:W3:Y:S02]  /*10620*/  @!P2 SYNCS.PHASECHK.TRANS64 P2, [R12+URZ+0x16830], R11 ;  /* 0x0168300b0c00a5a7 */ /* 0x000ee4000804007f */
[----:B---3--:R-:W-:Y:S05]  /*10630*/  @!P2 BRA `(.L_x_11155) ;  /* 0xfffffffc00eca947 */ /* 0x008fea000383ffff */
[----:B------:R-:W-:Y:S05]  /*10640*/  BRA `(.L_x_11152) ;  /* 0xffffff4400047947 */ /* 0x000fea000383ffff */
.L_x_11159:
[----:B--2---:R-:W-:-:S04]  /*10650*/  IMAD.U32 R12, RZ, RZ, UR6 ;  /* 0x00000006ff0c7e24 */ /* 0x004fc8000f8e00ff */
[----:B------:R2:W3:Y:S03]  /*10660*/  SYNCS.PHASECHK.TRANS64.TRYWAIT P2, [R12+URZ+0x16850], R11 ;  /* 0x0168500b0c0075a7 */ /* 0x0004e6000804017f */
[----:B---3--:R-:W-:Y:S05]  /*10670*/  @!P2 NANOSLEEP.SYNCS 0x989680 ;  /* 0x009896800000a95d */ /* 0x008fea0003900000 */
[----:B------:R-:W3:Y:S02]  /*10680*/  @!P2 SYNCS.PHASECHK.TRANS64 P2, [R12+URZ+0x16850], R11 ;  /* 0x0168500b0c00a5a7 */ /* 0x000ee4000804007f */
[----:B---3--:R-:W-:Y:S05]  /*10690*/  @!P2 BRA `(.L_x_11159) ;  /* 0xfffffffc00eca947 */ /* 0x008fea000383ffff */
[----:B------:R-:W-:Y:S05]  /*106a0*/  BRA `(.L_x_11156) ;  /* 0xffffff4400747947 */ /* 0x000fea000383ffff */
.L_x_11176:
[----:B--2---:R-:W-:-:S04]  /*106b0*/  IMAD.U32 R9, RZ, RZ, UR6 ;  /* 0x00000006ff097e24 */ /* 0x004fc8000f8e00ff */
[----:B------:R2:W3:Y:S03]  /*106c0*/  SYNCS.PHASECHK.TRANS64.TRYWAIT P2, [R9+URZ+0x16830], R6 ;  /* 0x01683006090075a7 */ /* 0x0004e6000804017f */
[----:B---3--:R-:W-:Y:S05]  /*106d0*/  @!P2 NANOSLEEP.SYNCS 0x989680 ;  /* 0x009896800000a95d */ /* 0x008fea0003900000 */
[----:B------:R-:W3:Y:S02]  /*106e0*/  @!P2 SYNCS.PHASECHK.TRANS64 P2, [R9+URZ+0x16830], R6 ;  /* 0x016830060900a5a7 */ /* 0x000ee4000804007f */
[----:B---3--:R-:W-:Y:S05]  /*106f0*/  @!P2 BRA `(.L_x_11176) ;  /* 0xfffffffc00eca947 */ /* 0x008fea000383ffff */
[----:B------:R-:W-:Y:S05]  /*10700*/  BRA `(.L_x_11173) ;  /* 0xffffff70009c7947 */ /* 0x000fea000383ffff */
.L_x_11180:
[----:B--2---:R-:W-:-:S04]  /*10710*/  IMAD.U32 R9, RZ, RZ, UR6 ;  /* 0x00000006ff097e24 */ /* 0x004fc8000f8e00ff */
[----:B------:R2:W3:Y:S03]  /*10720*/  SYNCS.PHASECHK.TRANS64.TRYWAIT P2, [R9+URZ+0x16850], R6 ;  /* 0x01685006090075a7 */ /* 0x0004e6000804017f */
[----:B---3--:R-:W-:Y:S05]  /*10730*/  @!P2 NANOSLEEP.SYNCS 0x989680 ;  /* 0x009896800000a95d */ /* 0x008fea0003900000 */
[----:B------:R-:W3:Y:S02]  /*10740*/  @!P2 SYNCS.PHASECHK.TRANS64 P2, [R9+URZ+0x16850], R6 ;  /* 0x016850060900a5a7 */ /* 0x000ee4000804007f */
[----:B---3--:R-:W-:Y:S05]  /*10750*/  @!P2 BRA `(.L_x_11180) ;  /* 0xfffffffc00eca947 */ /* 0x008fea000383ffff */
[----:B------:R-:W-:Y:S05]  /*10760*/  BRA `(.L_x_11177) ;  /* 0xffffff74000c7947 */ /* 0x000fea000383ffff */
.L_x_11186:
[----:B--2---:R-:W-:-:S04]  /*10770*/  IMAD.U32 R9, RZ, RZ, UR6 ;  /* 0x00000006ff097e24 */ /* 0x004fc8000f8e00ff */
[----:B------:R2:W3:Y:S03]  /*10780*/  SYNCS.PHASECHK.TRANS64.TRYWAIT P2, [R9+URZ+0x16830], R6 ;  /* 0x01683006090075a7 */ /* 0x0004e6000804017f */
[----:B---3--:R-:W-:Y:S05]  /*10790*/  @!P2 NANOSLEEP.SYNCS 0x989680 ;  /* 0x009896800000a95d */ /* 0x008fea0003900000 */
[----:B------:R-:W3:Y:S02]  /*107a0*/  @!P2 SYNCS.PHASECHK.TRANS64 P2, [R9+URZ+0x16830], R6 ;  /* 0x016830060900a5a7 */ /* 0x000ee4000804007f */
[----:B---3--:R-:W-:Y:S05]  /*107b0*/  @!P2 BRA `(.L_x_11186) ;  /* 0xfffffffc00eca947 */ /* 0x008fea000383ffff */
[----:B------:R-:W-:Y:S05]  /*107c0*/  BRA `(.L_x_11183) ;  /* 0xffffff8c00b47947 */ /* 0x000fea000383ffff */
.L_x_11190:
[----:B--2---:R-:W-:-:S04]  /*107d0*/  IMAD.U32 R9, RZ, RZ, UR6 ;  /* 0x00000006ff097e24 */ /* 0x004fc8000f8e00ff */
[----:B------:R2:W3:Y:S03]  /*107e0*/  SYNCS.PHASECHK.TRANS64.TRYWAIT P2, [R9+URZ+0x16850], R6 ;  /* 0x01685006090075a7 */ /* 0x0004e6000804017f */
[----:B---3--:R-:W-:Y:S05]  /*107f0*/  @!P2 NANOSLEEP.SYNCS 0x989680 ;  /* 0x009896800000a95d */ /* 0x008fea0003900000 */
[----:B------:R-:W3:Y:S02]  /*10800*/  @!P2 SYNCS.PHASECHK.TRANS64 P2, [R9+URZ+0x16850], R6 ;  /* 0x016850060900a5a7 */ /* 0x000ee4000804007f */
[----:B---3--:R-:W-:Y:S05]  /*10810*/  @!P2 BRA `(.L_x_11190) ;  /* 0xfffffffc00eca947 */ /* 0x008fea000383ffff */
[----:B------:R-:W-:Y:S05]  /*10820*/  BRA `(.L_x_11187) ;  /* 0xffffff9000247947 */ /* 0x000fea000383ffff */
.L_x_11203:
[----:B--2---:R-:W-:-:S04]  /*10830*/  IMAD.U32 R3, RZ, RZ, UR5 ;  /* 0x00000005ff037e24 */ /* 0x004fc8000f8e00ff */
[----:B------:R2:W3:Y:S03]  /*10840*/  SYNCS.PHASECHK.TRANS64.TRYWAIT P0, [R3+URZ+0x16850], R0 ;  /* 0x01685000030075a7 */ /* 0x0004e6000800017f */
[----:B---3--:R-:W-:Y:S05]  /*10850*/  @!P0 NANOSLEEP.SYNCS 0x989680 ;  /* 0x009896800000895d */ /* 0x008fea0003900000 */
[----:B------:R-:W3:Y:S02]  /*10860*/  @!P0 SYNCS.PHASECHK.TRANS64 P0, [R3+URZ+0x16850], R0 ;  /* 0x01685000030085a7 */ /* 0x000ee4000800007f */
[----:B---3--:R-:W-:Y:S05]  /*10870*/  @!P0 BRA `(.L_x_11203) ;  /* 0xfffffffc00ec8947 */ /* 0x008fea000383ffff */
[----:B------:R-:W-:Y:S05]  /*10880*/  BRA `(.L_x_11202) ;  /* 0xffffffb800907947 */ /* 0x000fea000383ffff */
.L_x_11233:
[----:B------:R-:W-:Y:S02]  /*10890*/  IMAD.MOV.U32 R13, RZ, RZ, R16 ;  /* 0x000000ffff0d7224 */ /* 0x000fe400078e0010 */
[----:B------:R-:W-:Y:S02]  /*108a0*/  IMAD.MOV.U32 R12, RZ, RZ, RZ ;  /* 0x000000ffff0c7224 */ /* 0x000fe400078e00ff */
[----:B------:R-:W-:Y:S02]  /*108b0*/  IMAD.MOV.U32 R11, RZ, RZ, 0x1f ;  /* 0x0000001fff0b7424 */ /* 0x000fe400078e00ff */
[----:B------:R-:W-:-:S07]  /*108c0*/  IMAD.MOV.U32 R15, RZ, RZ, -0x1 ;  /* 0xffffffffff0f7424 */ /* 0x000fce00078e00ff */
[----:B------:R-:W-:Y:S05]  /*108d0*/  WARPSYNC.COLLECTIVE R15, `(.L_x_11283) ;  /* 0x000000000f087348 */ /* 0x000fea0003c00000 */
[----:B------:R1:W2:Y:S02]  /*108e0*/  SHFL.IDX P6, R14, R13, R12, R11 ;  /* 0x0000000c0d0e7389 */ /* 0x0002a400000c000b */
[----:B-12---:R-:W-:Y:S01]  /*108f0*/  ENDCOLLECTIVE ;  /* 0x000000000000791b */ /* 0x006fe20003800000 */
.L_x_11283:
[----:B------:R-:W-:Y:S05]  /*10900*/  BRA `(.L_x_11284) ;  /* 0xffffffdc00b07947 */ /* 0x000fea000383ffff */
.L_x_11234:
[----:B------:R-:W-:Y:S01]  /*10910*/  BSSY B0, `(.L_x_11285) ;  /* 0x0000006000007945 */ /* 0x000fe20003800000 */
[----:B------:R-:W-:-:S07]  /*10920*/  IMAD.MOV.U32 R15, RZ, RZ, -0x1 ;  /* 0xffffffffff0f7424 */ /* 0x000fce00078e00ff */
[----:B------:R-:W-:Y:S05]  /*10930*/  WARPSYNC.COLLECTIVE R15, `(.L_x_11286) ;  /* 0x000000000f0c7348 */ /* 0x000fea0003c00000 */
[----:B------:R-:W-:Y:S02]  /*10940*/  ELECT P6, UR62, PT ;  /* 0x00000000003e782f */ /* 0x000fe400038c0000 */
[----:B------:R-:W-:Y:S01]  /*10950*/  MOV R14, UR62 ;  /* 0x0000003e000e7c02 */ /* 0x000fe20008000f00 */
[----:B------:R-:W-:Y:S10]  /*10960*/  ENDCOLLECTIVE ;  /* 0x000000000000791b */ /* 0x000ff40003800000 */
.L_x_11286:
[----:B------:R-:W-:Y:S05]  /*10970*/  BSYNC B0 ;  /* 0x0000000000007941 */ /* 0x000fea0003800000 */
.L_x_11285:
[----:B------:R-:W-:Y:S05]  /*10980*/  BRA `(.L_x_11287) ;  /* 0xffffffdc00a07947 */ /* 0x000fea000383ffff */
.L_x_11237:
[----:B--2---:R2:W3:Y:S02]  /*10990*/  SYNCS.PHASECHK.TRANS64.TRYWAIT P2, [R13+URZ+0x16840], R12 ;  /* 0x0168400c0d0075a7 */ /* 0x0044e4000804017f */
[----:B---3--:R-:W-:Y:S05]  /*109a0*/  @!P2 NANOSLEEP.SYNCS 0x989680 ;  /* 0x009896800000a95d */ /* 0x008fea0003900000 */
[----:B------:R-:W3:Y:S02]  /*109b0*/  @!P2 SYNCS.PHASECHK.TRANS64 P2, [R13+URZ+0x16840], R12 ;  /* 0x0168400c0d00a5a7 */ /* 0x000ee4000804007f */
[----:B---3--:R-:W-:Y:S05]  /*109c0*/  @!P2 BRA `(.L_x_11237) ;  /* 0xfffffffc00f0a947 */ /* 0x008fea000383ffff */
[----:B------:R-:W-:Y:S05]  /*109d0*/  BRA `(.L_x_11288) ;  /* 0xffffffdc00f47947 */ /* 0x000fea000383ffff */
.L_x_11239:
[----:B-1----:R-:W-:-:S04]  /*109e0*/  IMAD.U32 R5, RZ, RZ, UR39 ;  /* 0x00000027ff057e24 */ /* 0x002fc8000f8e00ff */
[----:B------:R1:W3:Y:S03]  /*109f0*/  SYNCS.PHASECHK.TRANS64.TRYWAIT P2, [R5+URZ+0x16820], R4 ;  /* 0x01682004050075a7 */ /* 0x0002e6000804017f */
[----:B---3--:R-:W-:Y:S05]  /*10a00*/  @!P2 NANOSLEEP.SYNCS 0x989680 ;  /* 0x009896800000a95d */ /* 0x008fea0003900000 */
[----:B------:R-:W3:Y:S02]  /*10a10*/  @!P2 SYNCS.PHASECHK.TRANS64 P2, [R5+URZ+0x16820], R4 ;  /* 0x016820040500a5a7 */ /* 0x000ee4000804007f */
[----:B---3--:R-:W-:Y:S05]  /*10a20*/  @!P2 BRA `(.L_x_11239) ;  /* 0xfffffffc00eca947 */ /* 0x008fea000383ffff */
[----:B------:R-:W-:Y:S05]  /*10a30*/  BRA `(.L_x_11289) ;  /* 0xffffffe000947947 */ /* 0x000fea000383ffff */
.L_x_11245:
[----:B-1----:R1:W2:Y:S02]  /*10a40*/  SYNCS.PHASECHK.TRANS64.TRYWAIT P3, [R3+URZ+0x16840], R2 ;  /* 0x01684002030075a7 */ /* 0x0022a4000806017f */
[----:B--2---:R-:W-:Y:S05]  /*10a50*/  @!P3 NANOSLEEP.SYNCS 0x989680 ;  /* 0x009896800000b95d */ /* 0x004fea0003900000 */
[----:B------:R-:W2:Y:S02]  /*10a60*/  @!P3 SYNCS.PHASECHK.TRANS64 P3, [R3+URZ+0x16840], R2 ;  /* 0x016840020300b5a7 */ /* 0x000ea4000806007f */
[----:B--2---:R-:W-:Y:S05]  /*10a70*/  @!P3 BRA `(.L_x_11245) ;  /* 0xfffffffc00f0b947 */ /* 0x004fea000383ffff */
[----:B------:R-:W-:Y:S05]  /*10a80*/  BRA `(.L_x_11290) ;  /* 0xffffffe400347947 */ /* 0x000fea000383ffff */
.L_x_11247:
[----:B-1----:R1:W2:Y:S02]  /*10a90*/  SYNCS.PHASECHK.TRANS64.TRYWAIT P3, [R2+URZ+0x60], R3 ;  /* 0x00006003020075a7 */ /* 0x0022a4000806017f */
[----:B--2---:R-:W-:Y:S05]  /*10aa0*/  @!P3 NANOSLEEP.SYNCS 0x989680 ;  /* 0x009896800000b95d */ /* 0x004fea0003900000 */
[----:B------:R-:W2:Y:S02]  /*10ab0*/  @!P3 SYNCS.PHASECHK.TRANS64 P3, [R2+URZ+0x60], R3 ;  /* 0x000060030200b5a7 */ /* 0x000ea4000806007f */
[----:B--2---:R-:W-:Y:S05]  /*10ac0*/  @!P3 BRA `(.L_x_11247) ;  /* 0xfffffffc00f0b947 */ /* 0x004fea000383ffff */
[----:B------:R-:W-:Y:S05]  /*10ad0*/  BRA `(.L_x_11291) ;  /* 0xffffffe400887947 */ /* 0x000fea000383ffff */
.L_x_11253:
[----:B-1----:R1:W2:Y:S02]  /*10ae0*/  SYNCS.PHASECHK.TRANS64.TRYWAIT P3, [R4+URZ+0x16840], R3 ;  /* 0x01684003040075a7 */ /* 0x0022a4000806017f */
[----:B--2---:R-:W-:Y:S05]  /*10af0*/  @!P3 NANOSLEEP.SYNCS 0x989680 ;  /* 0x009896800000b95d */ /* 0x004fea0003900000 */
[----:B------:R-:W2:Y:S02]  /*10b00*/  @!P3 SYNCS.PHASECHK.TRANS64 P3, [R4+URZ+0x16840], R3 ;  /* 0x016840030400b5a7 */ /* 0x000ea4000806007f */
[----:B--2---:R-:W-:Y:S05]  /*10b10*/  @!P3 BRA `(.L_x_11253) ;  /* 0xfffffffc00f0b947 */ /* 0x004fea000383ffff */
[----:B------:R-:W-:Y:S05]  /*10b20*/  BRA `(.L_x_11292) ;  /* 0xffffffe800887947 */ /* 0x000fea000383ffff */
.L_x_11255:
[----:B-1----:R1:W2:Y:S02]  /*10b30*/  SYNCS.PHASECHK.TRANS64.TRYWAIT P3, [R3+URZ+0x60], R18 ;  /* 0x00006012030075a7 */ /* 0x0022a4000806017f */
[----:B--2---:R-:W-:Y:S05]  /*10b40*/  @!P3 NANOSLEEP.SYNCS 0x989680 ;  /* 0x009896800000b95d */ /* 0x004fea0003900000 */
[----:B------:R-:W2:Y:S02]  /*10b50*/  @!P3 SYNCS.PHASECHK.TRANS64 P3, [R3+URZ+0x60], R18 ;  /* 0x000060120300b5a7 */ /* 0x000ea4000806007f */
[----:B--2---:R-:W-:Y:S05]  /*10b60*/  @!P3 BRA `(.L_x_11255) ;  /* 0xfffffffc00f0b947 */ /* 0x004fea000383ffff */
[----:B------:R-:W-:Y:S05]  /*10b70*/  BRA `(.L_x_11293) ;  /* 0xffffffe800dc7947 */ /* 0x000fea000383ffff */
.L_x_11260:
[----:B-1----:R1:W2:Y:S02]  /*10b80*/  SYNCS.PHASECHK.TRANS64.TRYWAIT P3, [R3+URZ+0x16840], R4 ;  /* 0x01684004030075a7 */ /* 0x0022a4000806017f */
[----:B--2---:R-:W-:Y:S05]  /*10b90*/  @!P3 NANOSLEEP.SYNCS 0x989680 ;  /* 0x009896800000b95d */ /* 0x004fea0003900000 */
[----:B------:R-:W2:Y:S02]  /*10ba0*/  @!P3 SYNCS.PHASECHK.TRANS64 P3, [R3+URZ+0x16840], R4 ;  /* 0x016840040300b5a7 */ /* 0x000ea4000806007f */
[----:B--2---:R-:W-:Y:S05]  /*10bb0*/  @!P3 BRA `(.L_x_11260) ;  /* 0xfffffffc00f0b947 */ /* 0x004fea000383ffff */
[----:B------:R-:W-:Y:S05]  /*10bc0*/  BRA `(.L_x_11294) ;  /* 0xffffffec00b07947 */ /* 0x000fea000383ffff */
.L_x_11262:
[----:B-1----:R1:W2:Y:S02]  /*10bd0*/  SYNCS.PHASECHK.TRANS64.TRYWAIT P3, [R3+URZ+0x60], R12 ;  /* 0x0000600c030075a7 */ /* 0x0022a4000806017f */
[----:B--2---:R-:W-:Y:S05]  /*10be0*/  @!P3 NANOSLEEP.SYNCS 0x989680 ;  /* 0x009896800000b95d */ /* 0x004fea0003900000 */
[----:B------:R-:W2:Y:S02]  /*10bf0*/  @!P3 SYNCS.PHASECHK.TRANS64 P3, [R3+URZ+0x60], R12 ;  /* 0x0000600c0300b5a7 */ /* 0x000ea4000806007f */
[----:B--2---:R-:W-:Y:S05]  /*10c00*/  @!P3 BRA `(.L_x_11262) ;  /* 0xfffffffc00f0b947 */ /* 0x004fea000383ffff */
[----:B------:R-:W-:Y:S05]  /*10c10*/  BRA `(.L_x_11295) ;  /* 0xfffffff000047947 */ /* 0x000fea000383ffff */
.L_x_11269:
[----:B-1----:R1:W2:Y:S02]  /*10c20*/  SYNCS.PHASECHK.TRANS64.TRYWAIT P0, [R3+URZ+0x16860], R0 ;  /* 0x01686000030075a7 */ /* 0x0022a4000800017f */
[----:B--2---:R-:W-:Y:S05]  /*10c30*/  @!P0 NANOSLEEP.SYNCS 0x989680 ;  /* 0x009896800000895d */ /* 0x004fea0003900000 */
[----:B------:R-:W2:Y:S02]  /*10c40*/  @!P0 SYNCS.PHASECHK.TRANS64 P0, [R3+URZ+0x16860], R0 ;  /* 0x01686000030085a7 */ /* 0x000ea4000800007f */
[----:B--2---:R-:W-:Y:S05]  /*10c50*/  @!P0 BRA `(.L_x_11269) ;  /* 0xfffffffc00f08947 */ /* 0x004fea000383ffff */
[----:B------:R-:W-:Y:S05]  /*10c60*/  BRA `(.L_x_11296) ;  /* 0xfffffff000bc7947 */ /* 0x000fea000383ffff */
.L_x_11271:
[----:B------:R-:W-:Y:S01]  /*10c70*/  BSSY B0, `(.L_x_11297) ;  /* 0x0000007000007945 */ /* 0x000fe20003800000 */
[----:B------:R-:W-:Y:S02]  /*10c80*/  IMAD.MOV.U32 R12, RZ, RZ, RZ ;  /* 0x000000ffff0c7224 */ /* 0x000fe400078e00ff */
[----:B------:R-:W-:Y:S02]  /*10c90*/  IMAD.MOV.U32 R11, RZ, RZ, 0x1f ;  /* 0x0000001fff0b7424 */ /* 0x000fe400078e00ff */
[----:B------:R-:W-:-:S07]  /*10ca0*/  IMAD.MOV.U32 R15, RZ, RZ, -0x1 ;  /* 0xffffffffff0f7424 */ /* 0x000fce00078e00ff */
[----:B------:R-:W-:Y:S05]  /*10cb0*/  WARPSYNC.COLLECTIVE R15, `(.L_x_11298) ;  /* 0x000000000f087348 */ /* 0x000fea0003c00000 */
[----:B------:R1:W2:Y:S02]  /*10cc0*/  SHFL.IDX P6, R14, R13, R12, R11 ;  /* 0x0000000c0d0e7389 */ /* 0x0002a400000c000b */
[----:B-12---:R-:W-:Y:S01]  /*10cd0*/  ENDCOLLECTIVE ;  /* 0x000000000000791b */ /* 0x006fe20003800000 */
.L_x_11298:
[----:B------:R-:W-:Y:S05]  /*10ce0*/  BSYNC B0 ;  /* 0x0000000000007941 */ /* 0x000fea0003800000 */
.L_x_11297:
[----:B------:R-:W-:Y:S05]  /*10cf0*/  BRA `(.L_x_11299) ;  /* 0xfffffff4001c7947 */ /* 0x000fea000383ffff */
.L_x_11273:
[----:B--2---:R2:W3:Y:S02]  /*10d00*/  SYNCS.PHASECHK.TRANS64.TRYWAIT P0, [R9+URZ+0x16820], R0 ;  /* 0x01682000090075a7 */ /* 0x0044e4000800017f */
[----:B---3--:R-:W-:Y:S05]  /*10d10*/  @!P0 NANOSLEEP.SYNCS 0x989680 ;  /* 0x009896800000895d */ /* 0x008fea0003900000 */
[----:B------:R-:W3:Y:S02]  /*10d20*/  @!P0 SYNCS.PHASECHK.TRANS64 P0, [R9+URZ+0x16820], R0 ;  /* 0x01682000090085a7 */ /* 0x000ee4000800007f */
[----:B---3--:R-:W-:Y:S05]  /*10d30*/  @!P0 BRA `(.L_x_11273) ;  /* 0xfffffffc00f08947 */ /* 0x008fea000383ffff */
[----:B------:R-:W-:Y:S05]  /*10d40*/  BRA `(.L_x_11300) ;  /* 0xfffffff400647947 */ /* 0x000fea000383ffff */
.L_x_11277:
[----:B--2---:R2:W3:Y:S02]  /*10d50*/  SYNCS.PHASECHK.TRANS64.TRYWAIT P0, [R5+URZ], R4 ;  /* 0x00000004050075a7 */ /* 0x0044e4000800017f */
[----:B---3--:R-:W-:Y:S05]  /*10d60*/  @!P0 NANOSLEEP.SYNCS 0x989680 ;  /* 0x009896800000895d */ /* 0x008fea0003900000 */
[----:B------:R-:W3:Y:S02]  /*10d70*/  @!P0 SYNCS.PHASECHK.TRANS64 P0, [R5+URZ], R4 ;  /* 0x00000004050085a7 */ /* 0x000ee4000800007f */
[----:B---3--:R-:W-:Y:S05]  /*10d80*/  @!P0 BRA `(.L_x_11277) ;  /* 0xfffffffc00f08947 */ /* 0x008fea000383ffff */
[----:B------:R-:W-:Y:S05]  /*10d90*/  BRA `(.L_x_11301) ;  /* 0xfffffff400ac7947 */ /* 0x000fea000383ffff */
.L_x_11278:
[----:B---3--:R3:W4:Y:S02]  /*10da0*/  SYNCS.PHASECHK.TRANS64.TRYWAIT P0, [R3+URZ], R2 ;  /* 0x00000002030075a7 */ /* 0x008724000800017f */
[----:B----4-:R-:W-:Y:S05]  /*10db0*/  @!P0 NANOSLEEP.SYNCS 0x989680 ;  /* 0x009896800000895d */ /* 0x010fea0003900000 */
[----:B------:R-:W4:Y:S02]  /*10dc0*/  @!P0 SYNCS.PHASECHK.TRANS64 P0, [R3+URZ], R2 ;  /* 0x00000002030085a7 */ /* 0x000f24000800007f */
[----:B----4-:R-:W-:Y:S05]  /*10dd0*/  @!P0 BRA `(.L_x_11278) ;  /* 0xfffffffc00f08947 */ /* 0x010fea000383ffff */
[----:B------:R-:W-:Y:S05]  /*10de0*/  BRA `(.L_x_11302) ;  /* 0xfffffff400a07947 */ /* 0x000fea000383ffff */
.L_x_11280:
[----:B----4-:R4:W1:Y:S02]  /*10df0*/  SYNCS.PHASECHK.TRANS64.TRYWAIT P0, [R19+URZ], R4 ;  /* 0x00000004130075a7 */ /* 0x010864000800017f */
[----:B-1----:R-:W-:Y:S05]  /*10e00*/  @!P0 NANOSLEEP.SYNCS 0x989680 ;  /* 0x009896800000895d */ /* 0x002fea0003900000 */
[----:B------:R-:W1:Y:S02]  /*10e10*/  @!P0 SYNCS.PHASECHK.TRANS64 P0, [R19+URZ], R4 ;  /* 0x00000004130085a7 */ /* 0x000e64000800007f */
[----:B-1----:R-:W-:Y:S05]  /*10e20*/  @!P0 BRA `(.L_x_11280) ;  /* 0xfffffffc00f08947 */ /* 0x002fea000383ffff */
[----:B------:R-:W-:Y:S05]  /*10e30*/  BRA `(.L_x_11303) ;  /* 0xfffffff400a47947 */ /* 0x000fea000383ffff */
.L_x_11304:
        /* <DEDUP_REMOVED lines=12> */
.L_x_12791:


//--------------------- .text._ZN7cutlass13device_kernelIN5flash11enable_sm90INS1_16FlashAttnFwdSm90INS1_25CollectiveMainloopFwdSm90ILi2EN4cute5tupleIJNS5_1CILi1EEES8_S8_EEENS6_IJNS7_ILi192EEENS7_ILi128EEENS7_ILi64EEEEEELi64ENS_6half_tEfNS_4arch4Sm90ELb0ELb1ELb0ELb1ELb0ELb0ELb0ELb1ELb1ELb0ELb0ELb0EEENS1_21CollectiveEpilogueFwdINS6_IJSA_SC_SB_EEES9_SE_SG_Li384ELb1ELb0ELb0ELb0EEENS1_36VarlenDynamicPersistentTileSchedulerILi192ELi128ELi384ELi32ELb0ELb0ELb1ELb1ELb0ELb1EEEEEEEEEvNT_6ParamsE --------------------------
	.section	.text._ZN7cutlass13device_kernelIN5flash11enable_sm90INS1_16FlashAttnFwdSm90INS1_25CollectiveMainloopFwdSm90ILi2EN4cute5tupleIJNS5_1CILi1EEES8_S8_EEENS6_IJNS7_ILi192EEENS7_ILi128EEENS7_ILi64EEEEEELi64ENS_6half_tEfNS_4arch4Sm90ELb0ELb1ELb0ELb1ELb0ELb0ELb0ELb1ELb1ELb0ELb0ELb0EEENS1_21CollectiveEpilogueFwdINS6_IJSA_SC_SB_EEES9_SE_SG_Li384ELb1ELb0ELb0ELb0EEENS1_36VarlenDynamicPersistentTileSchedulerILi192ELi128ELi384ELi32ELb0ELb0ELb1ELb1ELb0ELb1EEEEEEEEEvNT_6ParamsE,"ax",@progbits
	.align	128
.text._ZN7cutlass13device_kernelIN5flash11enable_sm90INS1_16FlashAttnFwdSm90INS1_25CollectiveMainloopFwdSm90ILi2EN4cute5tupleIJNS5_1CILi1EEES8_S8_EEENS6_IJNS7_ILi192EEENS7_ILi128EEENS7_ILi64EEEEEELi64ENS_6half_tEfNS_4arch4Sm90ELb0ELb1ELb0ELb1ELb0ELb0ELb0ELb1ELb1ELb0ELb0ELb0EEENS1_21CollectiveEpilogueFwdINS6_IJSA_SC_SB_EEES9_SE_SG_Li384ELb1ELb0ELb0ELb0EEENS1_36VarlenDynamicPersistentTileSchedulerILi192ELi128ELi384ELi32ELb0ELb0ELb1ELb1ELb0ELb1EEEEEEEEEvNT_6ParamsE:
        .type           _ZN7cutlass13device_kernelIN5flash11enable_sm90INS1_16FlashAttnFwdSm90INS1_25CollectiveMainloopFwdSm90ILi2EN4cute5tupleIJNS5_1CILi1EEES8_S8_EEENS6_IJNS7_ILi192EEENS7_ILi128EEENS7_ILi64EEEEEELi64ENS_6half_tEfNS_4arch4Sm90ELb0ELb1ELb0ELb1ELb0ELb0ELb0ELb1ELb1ELb0ELb0ELb0EEENS1_21CollectiveEpilogueFwdINS6_IJSA_SC_SB_EEES9_SE_SG_Li384ELb1ELb0ELb0ELb0EEENS1_36VarlenDynamicPersistentTileSchedulerILi192ELi128ELi384ELi32ELb0ELb0ELb1ELb1ELb0ELb1EEEEEEEEEvNT_6ParamsE,@function
        .size           _ZN7cutlass13device_kernelIN5flash11enable_sm90INS1_16FlashAttnFwdSm90INS1_25CollectiveMainloopFwdSm90ILi2EN4cute5tupleIJNS5_1CILi1EEES8_S8_EEENS6_IJNS7_ILi192EEENS7_ILi128EEENS7_ILi64EEEEEELi64ENS_6half_tEfNS_4arch4Sm90ELb0ELb1ELb0ELb1ELb0ELb0ELb0ELb1ELb1ELb0ELb0ELb0EEENS1_21CollectiveEpilogueFwdINS6_IJSA_SC_SB_EEES9_SE_SG_Li384ELb1ELb0ELb0ELb0EEENS1_36VarlenDynamicPersistentTileSchedulerILi192ELi128ELi384ELi32ELb0ELb0ELb1ELb1ELb0ELb1EEEEEEEEEvNT_6ParamsE,(.L_x_12792 - _ZN7cutlass13device_kernelIN5flash11enable_sm90INS1_16FlashAttnFwdSm90INS1_25CollectiveMainloopFwdSm90ILi2EN4cute5tupleIJNS5_1CILi1EEES8_S8_EEENS6_IJNS7_ILi192EEENS7_ILi128EEENS7_ILi64EEEEEELi64ENS_6half_tEfNS_4arch4Sm90ELb0ELb1ELb0ELb1ELb0ELb0ELb0ELb1ELb1ELb0ELb0ELb0EEENS1_21CollectiveEpilogueFwdINS6_IJSA_SC_SB_EEES9_SE_SG_Li384ELb1ELb0ELb0ELb0EEENS1_36VarlenDynamicPersistentTileSchedulerILi192ELi128ELi384ELi32ELb0ELb0ELb1ELb1ELb0ELb1EEEEEEEEEvNT_6ParamsE)
        .other          _ZN7cutlass13device_kernelIN5flash11enable_sm90INS1_16FlashAttnFwdSm90INS1_25CollectiveMainloopFwdSm90ILi2EN4cute5tupleIJNS5_1CILi1EEES8_S8_EEENS6_IJNS7_ILi192EEENS7_ILi128EEENS7_ILi64EEEEEELi64ENS_6half_tEfNS_4arch4Sm90ELb0ELb1ELb0ELb1ELb0ELb0ELb0ELb1ELb1ELb0ELb0ELb0EEENS1_21CollectiveEpilogueFwdINS6_IJSA_SC_SB_EEES9_SE_SG_Li384ELb1ELb0ELb0ELb0EEENS1_36VarlenDynamicPersistentTileSchedulerILi192ELi128ELi384ELi32ELb0ELb0ELb1ELb1ELb0ELb1EEEEEEEEEvNT_6ParamsE,@"STO_CUDA_ENTRY STV_DEFAULT"
_ZN7cutlass13device_kernelIN5flash11enable_sm90INS1_16FlashAttnFwdSm90INS1_25CollectiveMainloopFwdSm90ILi2EN4cute5tupleIJNS5_1CILi1EEES8_S8_EEENS6_IJNS7_ILi192EEENS7_ILi128EEENS7_ILi64EEEEEELi64ENS_6half_tEfNS_4arch4Sm90ELb0ELb1ELb0ELb1ELb0ELb0ELb0ELb1ELb1ELb0ELb0ELb0EEENS1_21CollectiveEpilogueFwdINS6_IJSA_SC_SB_EEES9_SE_SG_Li384ELb1ELb0ELb0ELb0EEENS1_36VarlenDynamicPersistentTileSchedulerILi192ELi128ELi384ELi32ELb0ELb0ELb1ELb1ELb0ELb1EEEEEEEEEvNT_6ParamsE:
        /* <DEDUP_REMOVED lines=21> */
.L_x_11306:
[----:B------:R-:W-:Y:S05]  /*0150*/  BSYNC B0 ;  /* 0x0000000000007941 */ /* 0x000fea0003800000 */
.L_x_11305:
        /* <DEDUP_REMOVED lines=41> */
.L_x_11307:
        /* <DEDUP_REMOVED lines=22> */
.L_x_11308:
        /* <DEDUP_REMOVED lines=18> */
.L_x_11309:
        /* <DEDUP_REMOVED lines=22> */
.L_x_11310:
        /* <DEDUP_REMOVED lines=22> */
.L_x_11311:
[----:B------:R-:W-:Y:S01]  /*0930*/  PLOP3.LUT P0, PT, PT, PT, UP0, 0x80, 0x0 ;  /* 0x000000000000781c */ /* 0x000fe20003f0f008 */
[----:B------:R-:W-:Y:S01]  /*0940*/  UMOV UR36, 0x1 ;  /* 0x0000000100247882 */ /* 0x000fe20000000000 */
[----:B------:R-:W-:Y:S01]  /*0950*/  NOP ;  /* 0x0000000000007918 */ /* 0x000fe20000000000 */
[----:B------:R-:W-:Y:S01]  /*0960*/  USEL UR36, UR36, 0x2, !UP0 ;  /* 0x0000000224247887 */ /* 0x000fe2000c000000 */
[----:B------:R-:W-:Y:S01]  /*0970*/  ULDC.64 UR46, c[0x0][0x208] ;  /* 0x00008200002e7ab9 */ /* 0x000fe20000000a00 */
[----:B012-4-:R-:W-:Y:S08]  /*0980*/  BAR.SYNC.DEFER_BLOCKING 0x0 ;  /* 0x0000000000007b1d */ /* 0x017ff00000010000 */
[----:B------:R-:W-:Y:S05]  /*0990*/  @!P0 BRA `(.L_x_11312) ;  /* 0x000000d800ec8947 */ /* 0x000fea0003800000 */
.L_x_11313:
        /* <DEDUP_REMOVED lines=29> */
[----:B------:R-:W-:Y:S01]  /*0b70*/  SHF.R.S32.HI R13, RZ, 0x7, R2 ;  /* 0x00000007ff0d7819 */ /* 0x000fe20000011402 */
[----:B------:R-:W-:Y:S02]  /*0b80*/  IMAD.SHL.U32 R5, R4, 0x20, RZ ;  /* 0x0000002004057824 */ /* 0x000fe400078e00ff */
[----:B------:R-:W-:Y:S01]  /*0b90*/  IMAD.IADD R11, R12, 0x1, -R3 ;  /* 0x000000010c0b7824 */ /* 0x000fe200078e0a03 */
[----:B------:R-:W-:Y:S02]  /*0ba0*/  LEA.HI R3, R0, R12, RZ, 0x4 ;  /* 0x0000000c00037211 */ /* 0x000fe400078f20ff */
[----:B------:R-:W-:Y:S02]  /*0bb0*/  LOP3.LUT R5, R5, 0xfffffc00, RZ, 0xc0, !PT ;  /* 0xfffffc0005057812 */ /* 0x000fe400078ec0ff */
[----:B------:R-:W-:-:S02]  /*0bc0*/  SHF.R.S32.HI R7, RZ, 0x1f, R11 ;  /* 0x0000001fff077819 */ /* 0x000fc4000001140b */
[----:B------:R-:W-:Y:S02]  /*0bd0*/  SHF.R.S32.HI R4, RZ, 0x4, R3 ;  /* 0x00000004ff047819 */ /* 0x000fe40000011403 */
[----:B------:R-:W-:Y:S02]  /*0be0*/  LEA.HI R8, R7, R11, RZ, 0x2 ;  /* 0x0000000b07087211 */ /* 0x000fe400078f10ff */
[C---:B------:R-:W-:Y:S02]  /*0bf0*/  LOP3.LUT R2, R3.reuse, 0x3fffff0, RZ, 0xc0, !PT ;  /* 0x03fffff003027812 */ /* 0x040fe400078ec0ff */
[--C-:B------:R-:W-:Y:S02]  /*0c00*/  SHF.R.S32.HI R9, RZ, 0x2, R8.reuse ;  /* 0x00000002ff097819 */ /* 0x100fe40000011408 */
[----:B------:R-:W-:Y:S01]  /*0c10*/  SHF.R.S32.HI R6, RZ, 0x1f, R8 ;  /* 0x0000001fff067819 */ /* 0x000fe20000011408 */
[----:B------:R-:W-:Y:S01]  /*0c20*/  IMAD.IADD R2, R12, 0x1, -R2 ;  /* 0x000000010c027824 */ /* 0x000fe200078e0a02 */
[----:B------:R-:W-:-:S02]  /*0c30*/  LEA.HI R3, R3, R4, RZ, 0x1 ;  /* 0x0000000403037211 */ /* 0x000fc400078f08ff */
[----:B------:R-:W-:Y:S01]  /*0c40*/  LEA.HI R10, R6, R9, RZ, 0x3 ;  /* 0x00000009060a7211 */ /* 0x000fe200078f18ff */
[----:B------:R-:W-:Y:S01]  /*0c50*/  IMAD.HI R6, R13, 0x55555556, RZ ;  /* 0x555555560d067827 */ /* 0x000fe200078e02ff */
[----:B------:R-:W-:Y:S02]  /*0c60*/  LEA.HI R7, R7, R11, RZ, 0x5 ;  /* 0x0000000b07077211 */ /* 0x000fe400078f28ff */
[----:B------:R-:W-:Y:S01]  /*0c70*/  LOP3.LUT R10, R10, 0xfffffff8, RZ, 0xc0, !PT ;  /* 0xfffffff80a0a7812 */ /* 0x000fe200078ec0ff */
[----:B------:R-:W-:Y:S01]  /*0c80*/  IMAD R2, R2, 0x40, R5 ;  /* 0x0000004002027824 */ /* 0x000fe200078e0205 */
[----:B------:R-:W-:Y:S02]  /*0c90*/  LOP3.LUT R3, R3, 0x1ffffffe, RZ, 0xc0, !PT ;  /* 0x1ffffffe03037812 */ /* 0x000fe400078ec0ff */
[----:B------:R-:W-:Y:S01]  /*0ca0*/  LEA.HI R6, R6, R6, RZ, 0x1 ;  /* 0x0000000606067211 */ /* 0x000fe200078f08ff */
[----:B------:R-:W-:Y:S01]  /*0cb0*/  IMAD.IADD R10, R9, 0x1, -R10 ;  /* 0x00000001090a7824 */ /* 0x000fe200078e0a0a */
[----:B------:R-:W-:Y:S01]  /*0cc0*/  SHF.R.S32.HI R7, RZ, 0x5, R7 ;  /* 0x00000005ff077819 */ /* 0x000fe20000011407 */
[----:B------:R-:W-:Y:S01]  /*0cd0*/  IMAD.IADD R3, R4, 0x1, -R3 ;  /* 0x0000000104037824 */ /* 0x000fe200078e0a03 */
[----:B------:R-:W-:Y:S01]  /*0ce0*/  LEA.HI R0, R0, R12, RZ, 0x3 ;  /* 0x0000000c00007211 */ /* 0x000fe200078f18ff */
[----:B------:R-:W-:Y:S01]  /*0cf0*/  IMAD R6, R6, -0x3, R13 ;  /* 0xfffffffd06067824 */ /* 0x000fe200078e020d */
[----:B------:R-:W-:Y:S01]  /*0d00*/  LOP3.LUT R16, R8, 0x7ffffffc, RZ, 0xc0, !PT ;  /* 0x7ffffffc08107812 */ /* 0x000fe200078ec0ff */
[----:B------:R-:W-:Y:S01]  /*0d10*/  IMAD R7, R7, 0x10, R10 ;  /* 0x0000001007077824 */ /* 0x000fe200078e020a */
[----:B------:R-:W-:Y:S01]  /*0d20*/  SHF.R.S32.HI R156, RZ, 0x3, R0 ;  /* 0x00000003ff9c7819 */ /* 0x000fe20000011400 */
[----:B------:R-:W-:Y:S01]  /*0d30*/  IMAD R4, R3, 0x8, R2 ;  /* 0x0000000803047824 */ /* 0x000fe200078e0202 */
[----:B------:R-:W-:Y:S01]  /*0d40*/  LOP3.LUT R2, R0, 0x1ffffff8, RZ, 0xc0, !PT ;  /* 0x1ffffff800027812 */ /* 0x000fe200078ec0ff */
[----:B------:R-:W-:-:S02]  /*0d50*/  IMAD R3, R6, 0x40, R7 ;  /* 0x0000004006037824 */ /* 0x000fc400078e0207 */
[----:B------:R-:W-:Y:S01]  /*0d60*/  IMAD.IADD R16, R11, 0x1, -R16 ;  /* 0x000000010b107824 */ /* 0x000fe200078e0a10 */
[----:B------:R0:W-:Y:S01]  /*0d70*/  STL [R1+0x8], R4 ;  /* 0x0000080401007387 */ /* 0x0001e20000100800 */
[----:B------:R-:W-:-:S03]  /*0d80*/  IMAD.IADD R2, R12, 0x1, -R2 ;  /* 0x000000010c027824 */ /* 0x000fc600078e0a02 */
[----:B------:R0:W-:Y:S01]  /*0d90*/  STL [R1+0x4], R3 ;  /* 0x0000040301007387 */ /* 0x0001e20000100800 */
[----:B------:R-:W-:-:S07]  /*0da0*/  IMAD.SHL.U32 R19, R2, 0x8, RZ ;  /* 0x0000000802137824 */ /* 0x000fce00078e00ff */
.L_x_11413:
[----:B------:R-:W-:Y:S01]  /*0db0*/  ULDC.64 UR8, c[0x0][0xa28] ;  /* 0x00028a0000087ab9 */ /* 0x000fe20000000a00 */
[----:B-1----:R-:W1:Y:S01]  /*0dc0*/  LDC R18, c[0x0][0x288] ;  /* 0x0000a200ff127b82 */ /* 0x002e620000000800 */
[----:B------:R-:W-:Y:S01]  /*0dd0*/  UISETP.NE.U32.AND UP0, UPT, UR8, URZ, UPT ;  /* 0x0000003f0800728c */ /* 0x000fe2000bf05070 */
[----:B----45:R-:W-:-:S03]  /*0de0*/  IMAD.MOV.U32 R6, RZ, RZ, RZ ;  /* 0x000000ffff067224 */ /* 0x030fc600078e00ff */
[----:B------:R-:W-:-:S03]  /*0df0*/  UISETP.NE.AND.EX UP0, UPT, UR9, URZ, UPT, UP0 ;  /* 0x0000003f0900728c */ /* 0x000fc6000bf05300 */
[----:B------:R-:W-:Y:S01]  /*0e00*/  ULDC.64 UR8, c[0x0][0xa18] ;  /* 0x0002860000087ab9 */ /* 0x000fe20000000a00 */
[----:B0-23--:R-:W2:Y:S01]  /*0e10*/  LDC.64 R8, c[0x0][0x3f8] ;  /* 0x0000fe00ff087b82 */ /* 0x00dea20000000a00 */
[----:B------:R-:W-:Y:S01]  /*0e20*/  UISETP.NE.U32.AND UP1, UPT, UR8, URZ, UPT ;  /* 0x0000003f0800728c */ /* 0x000fe2000bf25070 */
[----:B------:R-:W-:-:S03]  /*0e30*/  PLOP3.LUT P0, PT, PT, PT, UP0, 0x80, 0x0 ;  /* 0x000000000000781c */ /* 0x000fc60003f0f008 */
[----:B------:R-:W-:-:S03]  /*0e40*/  UISETP.NE.AND.EX UP1, UPT, UR9, URZ, UPT, UP1 ;  /* 0x0000003f0900728c */ /* 0x000fc6000bf25310 */
[----:B------:R-:W-:Y:S01]  /*0e50*/  @UP0 ULDC.64 UR8, c[0x0][0xa28] ;  /* 0x00028a0000080ab9 */ /* 0x000fe20000000a00 */
[----:B------:R-:W3:Y:S01]  /*0e60*/  LDC R0, c[0x0][0x404] ;  /* 0x00010100ff007b82 */ /* 0x000ee20000000800 */
[----:B------:R-:W-:Y:S01]  /*0e70*/  @UP0 UIMAD.WIDE UR8, UR5, 0x4, UR8 ;  /* 0x00000004050808a5 */ /* 0x000fe2000f8e0208 */
[----:B------:R-:W-:-:S05]  /*0e80*/  PLOP3.LUT P2, PT, PT, PT, UP1, 0x80, 0x0 ;  /* 0x000000000000781c */ /* 0x000fca0003f4f018 */
[----:B------:R-:W-:Y:S01]  /*0e90*/  @UP1 ULDC.64 UR10, c[0x0][0xa18] ;  /* 0x00028600000a1ab9 */ /* 0x000fe20000000a00 */
[----:B------:R-:W-:Y:S01]  /*0ea0*/  IMAD.U32 R2, RZ, RZ, UR8 ;  /* 0x00000008ff027e24 */ /* 0x000fe2000f8e00ff */
[----:B------:R-:W4:Y:S01]  /*0eb0*/  LDC R17, c[0x0][0x2e0] ;  /* 0x0000b800ff117b82 */ /* 0x000f220000000800 */
[----:B0-----:R-:W-:Y:S01]  /*0ec0*/  IMAD.U32 R3, RZ, RZ, UR9 ;  /* 0x00000009ff037e24 */ /* 0x001fe2000f8e00ff */
[----:B------:R-:W-:-:S04]  /*0ed0*/  @UP1 UIMAD.WIDE UR8, UR5, 0x4, UR10 ;  /* 0x00000004050818a5 */ /* 0x000fc8000f8e020a */
[----:B------:R0:W5:Y:S02]  /*0ee0*/  @P0 LDG.E R6, desc[UR46][R2.64] ;  /* 0x0000002e02060981 */ /* 0x000164000c1e1900 */
[----:B------:R-:W-:Y:S02]  /*0ef0*/  IMAD.U32 R4, RZ, RZ, UR8 ;  /* 0x00000008ff047e24 */ /* 0x000fe4000f8e00ff */
[----:B------:R-:W-:Y:S01]  /*0f00*/  IMAD.U32 R5, RZ, RZ, UR9 ;  /* 0x00000009ff057e24 */ /* 0x000fe2000f8e00ff */
[----:B------:R-:W-:-:S04]  /*0f10*/  ULDC.64 UR8, c[0x0][0xa20] ;  /* 0x0002880000087ab9 */ /* 0x000fc80000000a00 */
[----:B-1----:R0:W5:Y:S01]  /*0f20*/  @P2 LDG.E R18, desc[UR46][R4.64] ;  /* 0x0000002e04122981 */ /* 0x002162000c1e1900 */
[----:B--2---:R-:W-:Y:S01]  /*0f30*/  ISETP.NE.U32.AND P0, PT, R8, RZ, PT ;  /* 0x000000ff0800720c */ /* 0x004fe20003f05070 */
[----:B------:R-:W-:Y:S01]  /*0f40*/  UMOV UR41, UR6 ;  /* 0x0000000600297c82 */ /* 0x000fe20008000000 */
[----:B------:R-:W-:Y:S02]  /*0f50*/  ISETP.NE.U32.AND P1, PT, RZ, UR8, PT ;  /* 0x00000008ff007c0c */ /* 0x000fe4000bf25070 */
[----:B------:R-:W-:Y:S02]  /*0f60*/  ISETP.NE.AND.EX P0, PT, R9, RZ, PT, P0 ;  /* 0x000000ff0900720c */ /* 0x000fe40003f05300 */
[----:B------:R-:W-:Y:S02]  /*0f70*/  ISETP.NE.AND.EX P1, PT, RZ, UR9, PT, P1 ;  /* 0x00000009ff007c0c */ /* 0x000fe4000bf25310 */
[----:B---3--:R-:W-:Y:S01]  /*0f80*/  SEL R0, R0, 0x1, P0 ;  /* 0x0000000100007807 */ /* 0x008fe20000000000 */
[----:B0-----:R-:W-:Y:S10]  /*0f90*/  @P2 BRA `(.L_x_11314) ;  /* 0x00000000002c2947 */ /* 0x001ff40003800000 */
        /* <DEDUP_REMOVED lines=11> */
.L_x_11314:
[----:B------:R-:W-:Y:S01]  /*1050*/  UMOV UR42, UR5 ;  /* 0x00000005002a7c82 */ /* 0x000fe20008000000 */
[----:B----4-:R-:W-:Y:S02]  /*1060*/  IMAD R17, R0, R17, RZ ;  /* 0x0000001100117224 */ /* 0x010fe400078e02ff */
        /* <DEDUP_REMOVED lines=8> */
.L_x_11315:
        /* <DEDUP_REMOVED lines=11> */
.L_x_11316:
[----:B------:R-:W1:Y:S01]  /*11a0*/  LDC.64 R8, c[0x0][0x9e0] ;  /* 0x00027800ff087b82 */ /* 0x000e620000000a00 */
[----:B0-----:R-:W-:Y:S02]  /*11b0*/  IMAD R3, R153, 0xc0, RZ ;  /* 0x000000c099037824 */ /* 0x001fe400078e02ff */
[----:B-----5:R-:W-:-:S03]  /*11c0*/  IMAD.IADD R17, R17, 0x1, -R6 ;  /* 0x0000000111117824 */ /* 0x020fc600078e0a06 */
[----:B------:R-:W-:-:S05]  /*11d0*/  IADD3 R0, -R18, 0xc0, R3 ;  /* 0x000000c012007810 */ /* 0x000fca0007ffe103 */
[----:B------:R-:W-:Y:S01]  /*11e0*/  IMAD.IADD R3, R17, 0x1, R0 ;  /* 0x0000000111037824 */ /* 0x000fe200078e0200 */
        /* <DEDUP_REMOVED lines=13> */
.L_x_11318:
[----:B------:R-:W-:-:S13]  /*12c0*/  ISETP.NE.AND P0, PT, R9, 0x1, PT ;  /* 0x000000010900780c */ /* 0x000fda0003f05270 */
[----:B------:R-:W0:Y:S02]  /*12d0*/  @P0 LDC.64 R4, c[0x0][0x9e8] ;  /* 0x00027a00ff040b82 */ /* 0x000e240000000a00 */
[----:B0-----:R-:W-:-:S05]  /*12e0*/  @P0 IMAD.HI.U32 R4, R2, R4, RZ ;  /* 0x0000000402040227 */ /* 0x001fca00078e00ff */
[----:B------:R-:W-:-:S07]  /*12f0*/  @P0 SHF.R.U32.HI R2, RZ, R5, R4 ;  /* 0x00000005ff020219 */ /* 0x000fce0000011604 */
.L_x_11319:
[----:B------:R-:W-:-:S05]  /*1300*/  IMAD R3, R2, R9, R9 ;  /* 0x0000000902037224 */ /* 0x000fca00078e0209 */
[----:B------:R-:W-:-:S07]  /*1310*/  VIMNMX R0, R0, R3, PT ;  /* 0x0000000300007248 */ /* 0x000fce0003fe0100 */
.L_x_11317:
        /* <DEDUP_REMOVED lines=24> */
.L_x_11321:
[----:B------:R-:W-:-:S13]  /*14a0*/  ISETP.NE.AND P0, PT, R9, 0x1, PT ;  /* 0x000000010900780c */ /* 0x000fda0003f05270 */
[----:B------:R-:W0:Y:S02]  /*14b0*/  @P0 LDC.64 R2, c[0x0][0x9e8] ;  /* 0x00027a00ff020b82 */ /* 0x000e240000000a00 */
[----:B0-----:R-:W-:-:S05]  /*14c0*/  @P0 IMAD.HI.U32 R0, R4, R2, RZ ;  /* 0x0000000204000227 */ /* 0x001fca00078e00ff */
[----:B------:R-:W-:-:S07]  /*14d0*/  @P0 SHF.R.U32.HI R4, RZ, R3, R0 ;  /* 0x00000003ff040219 */ /* 0x000fce0000011600 */
.L_x_11322:
[----:B------:R-:W-:-:S05]  /*14e0*/  IMAD R4, R4, R9, RZ ;  /* 0x0000000904047224 */ /* 0x000fca00078e02ff */
[----:B------:R-:W-:-:S13]  /*14f0*/  R2UR UR5, R4 ;  /* 0x00000000040572ca */ /* 0x000fda00000e0000 */
[----:B------:R-:W-:-:S04]  /*1500*/  UISETP.LT.AND UP0, UPT, UR4, UR5, UPT ;  /* 0x000000050400728c */ /* 0x000fc8000bf01270 */
[----:B------:R-:W-:-:S12]  /*1510*/  USEL UR4, UR4, UR5, !UP0 ;  /* 0x0000000504047287 */ /* 0x000fd8000c000000 */
.L_x_11320:
        /* <DEDUP_REMOVED lines=10> */
[----:B------:R-:W-:Y:S01]  /*15c0*/  CS2R R14, SRZ ;  /* 0x00000000000e7805 */ /* 0x000fe2000001ff00 */
[----:B------:R-:W-:Y:S01]  /*15d0*/  IMAD.MOV.U32 R110, RZ, RZ, RZ ;  /* 0x000000ffff6e7224 */ /* 0x000fe200078e00ff */
[----:B------:R-:W-:Y:S01]  /*15e0*/  UISETP.LT.AND UP0, UPT, URZ, UR5, UPT ;  /* 0x000000053f00728c */ /* 0x000fe2000bf01270 */
[----:B------:R-:W-:Y:S01]  /*15f0*/  CS2R R12, SRZ ;  /* 0x00000000000c7805 */ /* 0x000fe2000001ff00 */
[----:B------:R-:W-:Y:S01]  /*1600*/  IMAD.MOV.U32 R106, RZ, RZ, RZ ;  /* 0x000000ffff6a7224 */ /* 0x000fe200078e00ff */
[----:B------:R-:W-:Y:S01]  /*1610*/  CS2R R102, SRZ ;  /* 0x0000000000667805 */ /* 0x000fe2000001ff00 */
[----:B------:R-:W-:Y:S01]  /*1620*/  USEL UR43, URZ, UR5, !UP0 ;  /* 0x000000053f2b7287 */ /* 0x000fe2000c000000 */
[----:B------:R-:W-:Y:S01]  /*1630*/  IMAD.MOV.U32 R27, RZ, RZ, RZ ;  /* 0x000000ffff1b7224 */ /* 0x000fe200078e00ff */
[----:B------:R-:W-:Y:S02]  /*1640*/  CS2R R100, SRZ ;  /* 0x0000000000647805 */ /* 0x000fe4000001ff00 */
[----:B------:R-:W-:-:S02]  /*1650*/  CS2R R98, SRZ ;  /* 0x0000000000627805 */ /* 0x000fc4000001ff00 */
[----:B------:R-:W-:Y:S02]  /*1660*/  CS2R R96, SRZ ;  /* 0x0000000000607805 */ /* 0x000fe4000001ff00 */
[----:B------:R-:W-:Y:S02]  /*1670*/  CS2R R94, SRZ ;  /* 0x00000000005e7805 */ /* 0x000fe4000001ff00 */
[----:B------:R-:W-:Y:S02]  /*1680*/  ISETP.GT.AND P1, PT, R88, UR43, PT ;  /* 0x0000002b58007c0c */ /* 0x000fe4000bf24270 */
[----:B------:R-:W-:Y:S02]  /*1690*/  CS2R R92, SRZ ;  /* 0x00000000005c7805 */ /* 0x000fe4000001ff00 */
[----:B------:R-:W-:Y:S01]  /*16a0*/  CS2R R90, SRZ ;  /* 0x00000000005a7805 */ /* 0x000fe2000001ff00 */
[----:B------:R-:W-:-:S08]  /*16b0*/  IMAD.MOV.U32 R89, RZ, RZ, RZ ;  /* 0x000000ffff597224 */ /* 0x000fd000078e00ff */
[----:B------:R-:W-:Y:S05]  /*16c0*/  @!P1 BRA `(.L_x_11323) ;  /* 0x000000b400489947 */ /* 0x000fea0003800000 */
[----:B------:R-:W0:Y:S01]  /*16d0*/  S2R R0, SR_TID.X ;  /* 0x0000000000007919 */ /* 0x000e220000002100 */
[----:B------:R-:W1:Y:S01]  /*16e0*/  S2UR UR6, SR_CgaCtaId ;  /* 0x00000000000679c3 */ /* 0x000e620000008800 */
[----:B------:R-:W-:Y:S02]  /*16f0*/  UMOV UR45, 0x400 ;  /* 0x00000400002d7882 */ /* 0x000fe40000000000 */
[----:B-1----:R-:W-:Y:S01]  /*1700*/  ULEA UR45, UR6, UR45, 0x18 ;  /* 0x0000002d062d7291 */ /* 0x002fe2000f8ec03f */
[----:B0-----:R-:W-:-:S05]  /*1710*/  VIADD R4, R0, 0xffffff80 ;  /* 0xffffff8000047836 */ /* 0x001fca0000000000 */
[----:B------:R-:W-:-:S04]  /*1720*/  SHF.R.S32.HI R0, RZ, 0x1f, R4 ;  /* 0x0000001fff007819 */ /* 0x000fc80000011404 */
[----:B------:R-:W-:-:S04]  /*1730*/  LEA.HI R0, R0, R4, RZ, 0x7 ;  /* 0x0000000400007211 */ /* 0x000fc800078f38ff */
[----:B------:R-:W-:-:S06]  /*1740*/  SHF.R.S32.HI R0, RZ, 0x7, R0 ;  /* 0x00000007ff007819 */ /* 0x000fcc0000011400 */
[----:B------:R-:W0:Y:S02]  /*1750*/  SHFL.IDX PT, R0, R0, RZ, 0x1f ;  /* 0x00001fff00007589 */ /* 0x000e2400000e0000 */
[----:B0-----:R-:W-:-:S13]  /*1760*/  R2UR UR44, R0 ;  /* 0x00000000002c72ca */ /* 0x001fda00000e0000 */
        /* <DEDUP_REMOVED lines=26> */
.L_x_11324:
        /* <DEDUP_REMOVED lines=9> */
.L_x_11507:
[----:B------:R-:W-:Y:S05]  /*19a0*/  @!P0 BRA `(.L_x_11326) ;  /* 0x0000000000048947 */ /* 0x000fea0003800000 */
[----:B------:R-:W-:Y:S01]  /*19b0*/  BPT.TRAP 0x1 ;  /* 0x000000040000795c */ /* 0x000fe20000300000 */
.L_x_11326:
[----:B------:R-:W-:Y:S02]  /*19c0*/  IMAD.U32 R5, RZ, RZ, UR39 ;  /* 0x00000027ff057e24 */ /* 0x000fe4000f8e00ff */
[----:B0-----:R-:W-:-:S03]  /*19d0*/  IMAD.U32 R0, RZ, RZ, UR38 ;  /* 0x00000026ff007e24 */ /* 0x001fc6000f8e00ff */
[----:B------:R-:W-:Y:S02]  /*19e0*/  LEA R5, R5, UR45, 0x3 ;  /* 0x0000002d05057c11 */ /* 0x000fe4000f8e18ff */
[----:B------:R-:W-:-:S04]  /*19f0*/  SHF.L.U32 R0, R0, 0x1f, RZ ;  /* 0x0000001f00007819 */ /* 0x000fc800000006ff */
[----:B------:R0:W1:Y:S01]  /*1a00*/  SYNCS.PHASECHK.TRANS64.TRYWAIT P2, [R5+URZ+0x16830], R0 ;  /* 0x01683000050075a7 */ /* 0x000062000804017f */
[----:B------:R-:W-:Y:S05]  /*1a10*/  @!P0 BRA `(.L_x_11327) ;  /* 0x0000000000048947 */ /* 0x000fea0003800000 */
[----:B------:R-:W-:Y:S01]  /*1a20*/  BPT.TRAP 0x1 ;  /* 0x000000040000795c */ /* 0x000fe20000300000 */
.L_x_11327:
[----:B------:R-:W2:Y:S02]  /*1a30*/  S2R R2, SR_TID.X ;  /* 0x0000000000027919 */ /* 0x000ea40000002100 */
[----:B--2---:R-:W-:Y:S01]  /*1a40*/  LOP3.LUT P1, RZ, R2, 0x7f, RZ, 0xc0, !PT ;  /* 0x0000007f02ff7812 */ /* 0x004fe2000782c0ff */
[----:B-1----:R-:W-:-:S12]  /*1a50*/  @P2 BRA `(.L_x_11328) ;  /* 0x0000000000082947 */ /* 0x002fd80003800000 */
[----:B------:R-:W1:Y:S02]  /*1a60*/  SYNCS.PHASECHK.TRANS64.TRYWAIT P2, [R5+URZ+0x16830], R0 ;  /* 0x01683000050075a7 */ /* 0x000e64000804017f */
[----:B-1----:R-:W-:Y:S05]  /*1a70*/  @!P2 BRA `(.L_x_11329) ;  /* 0x000001100038a947 */ /* 0x002fea0003800000 */
.L_x_11328:
[----:B------:R-:W-:Y:S05]  /*1a80*/  WARPSYNC.ALL ;  /* 0x0000000000007948 */ /* 0x000fea0003800000 */
[----:B------:R-:W-:Y:S01]  /*1a90*/  UIADD3 UR4, UR45, 0xe400, URZ ;  /* 0x0000e4002d047890 */ /* 0x000fe2000fffe03f */
[----:B------:R-:W2:Y:S01]  /*1aa0*/  LDL R2, [R1+0x4] ;  /* 0x0000040001027983 */ /* 0x000ea20000100800 */
[----:B------:R-:W-:Y:S01]  /*1ab0*/  ULOP3.LUT UR16, UR48, 0x10000, URZ, 0xfc, !UPT ;  /* 0x0001000030107892 */ /* 0x000fe2000f8efc3f */
[----:B------:R-:W-:Y:S01]  /*1ac0*/  WARPGROUP.ARRIVE ;  /* 0x00000000000079c5 */ /* 0x000fe20000000000 */
        /* <DEDUP_REMOVED lines=11> */
[----:B01----:R-:W-:Y:S01]  /*1b80*/  @!P1 VIADD R0, R5, 0x16840 ;  /* 0x0001684005009836 */ /* 0x003fe20000000000 */
[----:B------:R-:W-:Y:S01]  /*1b90*/  ULEA UR18, UR39, UR20, 0xa ;  /* 0x0000001427127291 */ /* 0x000fe2000f8e503f */
[--C-:B------:R-:W-:Y:S01]  /*1ba0*/  IMAD R7, R16, -0x2, R3.reuse ;  /* 0xfffffffe10077824 */ /* 0x100fe200078e0203 */
[----:B------:R-:W-:Y:S01]  /*1bb0*/  UIADD3 UR8, UR16, 0x4, URZ ;  /* 0x0000000410087890 */ /* 0x000fe2000fffe03f */
[----:B------:R-:W-:Y:S01]  /*1bc0*/  IADD3 R5, -R18, 0x1, R3 ;  /* 0x0000000112057810 */ /* 0x000fe20007ffe103 */
[----:B------:R-:W-:Y:S01]  /*1bd0*/  UIADD3 UR6, UR18, 0x2, URZ ;  /* 0x0000000212067890 */ /* 0x000fe2000fffe03f */
[----:B------:R-:W-:Y:S01]  /*1be0*/  @!P1 PRMT R0, RZ, 0x654, R0 ;  /* 0x00000654ff009816 */ /* 0x000fe20000000000 */
        /* <DEDUP_REMOVED lines=10> */
[----:B------:R-:W-:Y:S01]  /*1c90*/  ULDC UR23, c[0x0][0x9dc] ;  /* 0x0002770000177ab9 */ /* 0x000fe20000000800 */
[----:B------:R-:W-:-:S02]  /*1ca0*/  WARPGROUP.DEPBAR.LE gsb0, 0x0 ;  /* 0x00008000000079c5 */ /* 0x000fc40000010000 */
[----:B------:R-:W-:-:S06]  /*1cb0*/  WARPGROUP.ARRIVE ;  /* 0x00000000000079c5 */ /* 0x000fcc0000000000 */
[----:B------:R-:W-:Y:S01]  /*1cc0*/  HGMMA.64x128x16.F32 R24, gdesc[UR4], R24, gsb0 ;  /* 0x01e00000041879f0 */ /* 0x000fe20008000818 */
[----:B------:R-:W-:Y:S02]  /*1cd0*/  ULDC.64 UR6, c[0x0][0x9e0] ;  /* 0x0002780000067ab9 */ /* 0x000fe40000000a00 */
[----:B------:R-:W-:Y:S01]  /*1ce0*/  UISETP.GE.AND UP0, UPT, UR7, 0x1, UPT ;  /* 0x000000010700788c */ /* 0x000fe2000bf06270 */
[----:B------:R-:W-:-:S05]  /*1cf0*/  VIADD R9, R5, UR6 ;  /* 0x0000000605097c36 */ /* 0x000fca0008000000 */
[----:B------:R-:W-:Y:S01]  /*1d00*/  PLOP3.LUT P2, PT, PT, PT, UP0, 0x40, 0x0 ;  /* 0x000000000000781c */ /* 0x000fe20003f4e808 */
[----:B------:R-:W-:Y:S02]  /*1d10*/  WARPGROUP.DEPBAR.LE gsb0, 0x0 ;  /* 0x00008000000079c5 */ /* 0x000fe40000010000 */
[----:B------:R-:W-:Y:S01]  /*1d20*/  WARPGROUP.ARRIVE ;  /* 0x00000000000079c5 */ /* 0x000fe20000000000 */
[----:B--2---:R-:W-:-:S05]  /*1d30*/  IMAD R4, R153, 0xc0, R2 ;  /* 0x000000c099047824 */ /* 0x004fca00078e0202 */
        /* <DEDUP_REMOVED lines=23> */
.L_x_11332:
[----:B------:R-:W-:-:S06]  /*1eb0*/  UISETP.NE.AND UP1, UPT, UR7, 0x1, UPT ;  /* 0x000000010700788c */ /* 0x000fcc000bf25270 */
[----:B------:R-:W-:-:S05]  /*1ec0*/  PLOP3.LUT P2, PT, PT, PT, UP1, 0x80, 0x0 ;  /* 0x000000000000781c */ /* 0x000fca0003f4f018 */
[----:B------:R-:W-:-:S08]  /*1ed0*/  @UP1 ULDC.64 UR10, c[0x0][0x9e8] ;  /* 0x00027a00000a1ab9 */ /* 0x000fd00000000a00 */
[----:B------:R-:W-:-:S05]  /*1ee0*/  @P2 IMAD.HI.U32 R10, R3, UR10, RZ ;  /* 0x0000000a030a2c27 */ /* 0x000fca000f8e00ff */
[----:B------:R-:W-:-:S07]  /*1ef0*/  @P2 SHF.R.U32.HI R3, RZ, UR11, R10 ;  /* 0x0000000bff032c19 */ /* 0x000fce000801160a */
.L_x_11333:
[----:B------:R-:W-:Y:S05]  /*1f00*/  BSYNC B0 ;  /* 0x0000000000007941 */ /* 0x000fea0003800000 */
.L_x_11331:
[----:B------:R-:W-:-:S04]  /*1f10*/  IMAD R3, R3, UR7, -R8 ;  /* 0x0000000703037c24 */ /* 0x000fc8000f8e0a08 */
[----:B------:R-:W-:-:S05]  /*1f20*/  IMAD R3, R16, -0x2, R3 ;  /* 0xfffffffe10037824 */ /* 0x000fca00078e0203 */
[----:B------:R-:W-:Y:S02]  /*1f30*/  VIMNMX R2, R2, R3, !PT ;  /* 0x0000000302027248 */ /* 0x000fe40007fe0100 */
[----:B------:R-:W-:-:S07]  /*1f40*/  VIADDMNMX R0, R3, UR7, R0, PT ;  /* 0x0000000703007c46 */ /* 0x000fce000b800100 */
.L_x_11330:
        /* <DEDUP_REMOVED lines=179> */
[----:B------:R-:W-:Y:S02]  /*2a80*/  ISETP.GE.AND P6, PT, R6, 0x7a, PT ;  /* 0x0000007a0600780c */ /* 0x000fe40003fc6270 */
[----:B------:R-:W-:-:S11]  /*2a90*/  IADD3 R6, R5, 0x8, R4 ;  /* 0x0000000805067810 */ /* 0x000fd60007ffe004 */
[----:B------:R-:W-:Y:S02]  /*2aa0*/  @P6 LOP3.LUT R22, R22, 0x8000000, RZ, 0xfc, !PT ;  /* 0x0800000016166812 */ /* 0x000fe400078efcff */
[----:B------:R-:W-:-:S04]  /*2ab0*/  ISETP.GT.AND P6, PT, R2, 0x79, !P6 ;  /* 0x000000790200780c */ /* 0x000fc800077c4270 */
        /* <DEDUP_REMOVED lines=20> */
.L_x_11336:
[----:B------:R-:W-:-:S06]  /*2c00*/  UISETP.NE.AND UP1, UPT, UR7, 0x1, UPT ;  /* 0x000000010700788c */ /* 0x000fcc000bf25270 */
[----:B------:R-:W-:-:S05]  /*2c10*/  PLOP3.LUT P6, PT, PT, PT, UP1, 0x80, 0x0 ;  /* 0x000000000000781c */ /* 0x000fca0003fcf018 */
[----:B------:R-:W-:-:S08]  /*2c20*/  @UP1 ULDC.64 UR10, c[0x0][0x9e8] ;  /* 0x00027a00000a1ab9 */ /* 0x000fd00000000a00 */
[----:B------:R-:W-:Y:S01]  /*2c30*/  @P6 IMAD.HI.U32 R2, R5, UR10, RZ ;  /* 0x0000000a05026c27 */ /* 0x000fe2000f8e00ff */
[----:B------:R-:W-:-:S13]  /*2c40*/  PLOP3.LUT P6, PT, PT, PT, UP1, 0x80, 0x0 ;  /* 0x000000000000781c */ /* 0x000fda0003fcf018 */
[----:B------:R-:W-:-:S07]  /*2c50*/  @P6 SHF.R.U32.HI R5, RZ, UR11, R2 ;  /* 0x0000000bff056c19 */ /* 0x000fce0008011602 */
.L_x_11337:
[----:B------:R-:W-:Y:S05]  /*2c60*/  BSYNC B0 ;  /* 0x0000000000007941 */ /* 0x000fea0003800000 */
.L_x_11335:
[----:B------:R-:W-:-:S04]  /*2c70*/  IMAD R5, R5, UR7, -R8 ;  /* 0x0000000705057c24 */ /* 0x000fc8000f8e0a08 */
[----:B------:R-:W-:-:S05]  /*2c80*/  IMAD R5, R16, -0x2, R5 ;  /* 0xfffffffe10057824 */ /* 0x000fca00078e0205 */
[----:B------:R-:W-:Y:S02]  /*2c90*/  VIMNMX R6, R6, R5, !PT ;  /* 0x0000000506067248 */ /* 0x000fe40007fe0100 */
[----:B------:R-:W-:-:S07]  /*2ca0*/  VIADDMNMX R0, R5, UR7, R0, PT ;  /* 0x0000000705007c46 */ /* 0x000fce000b800100 */
.L_x_11334:
        /* <DEDUP_REMOVED lines=174> */
[----:B------:R-:W0:Y:S01]  /*3790*/  MUFU.EX2 R3, R3 ;  /* 0x0000000300037308 */ /* 0x000e220000000800 */
[----:B------:R-:W-:Y:S01]  /*37a0*/  FMNMX.FTZ R10, R34, R7, !PT ;  /* 0x00000007220a7209 */ /* 0x000fe20007810000 */
[--C-:B------:R-:W-:Y:S01]  /*37b0*/  FFMA.FTZ R45, R45, UR22, -R8.reuse ;  /* 0x000000162d2d7c23 */ /* 0x100fe20008010808 */
[----:B------:R-:W-:Y:S01]  /*37c0*/  ISETP.LT.OR P6, PT, R0, 0x7a, P6 ;  /* 0x0000007a0000780c */ /* 0x000fe200037c1670 */
[--C-:B------:R-:W-:Y:S01]  /*37d0*/  FFMA.FTZ R49, R49, UR22, -R8.reuse ;  /* 0x0000001631317c23 */ /* 0x100fe20008010808 */
[----:B------:R-:W-:Y:S01]  /*37e0*/  FMNMX.FTZ R9, R35, R10, !PT ;  /* 0x0000000a23097209 */ /* 0x000fe20007810000 */
[--C-:B------:R-:W-:Y:S01]  /*37f0*/  FFMA.FTZ R146, R36, UR22, -R8.reuse ;  /* 0x0000001624927c23 */ /* 0x100fe20008010808 */
[----:B------:R-:W-:Y:S01]  /*3800*/  FSEL R87, R87, -INF , !P6 ;  /* 0xff80000057577808 */ /* 0x000fe20007000000 */
[----:B------:R-:W1:Y:S01]  /*3810*/  MUFU.EX2 R150, R150 ;  /* 0x0000009600967308 */ /* 0x000e620000000800 */
[----:B------:R-:W-:Y:S01]  /*3820*/  FMNMX.FTZ R10, R38, R9, !PT ;  /* 0x00000009260a7209 */ /* 0x000fe20007810000 */
[--C-:B------:R-:W-:Y:S01]  /*3830*/  FFMA.FTZ R140, R40, UR22, -R8.reuse ;  /* 0x00000016288c7c23 */ /* 0x100fe20008010808 */
[--C-:B------:R-:W-:Y:S01]  /*3840*/  FFMA.FTZ R142, R44, UR22, -R8.reuse ;  /* 0x000000162c8e7c23 */ /* 0x100fe20008010808 */
[--C-:B------:R-:W-:Y:S01]  /*3850*/  FFMA.FTZ R136, R48, UR22, -R8.reuse ;  /* 0x0000001630887c23 */ /* 0x100fe20008010808 */
[----:B------:R-:W-:Y:S01]  /*3860*/  FMNMX.FTZ R9, R39, R10, !PT ;  /* 0x0000000a27097209 */ /* 0x000fe20007810000 */
[--C-:B------:R-:W-:Y:S01]  /*3870*/  FFMA.FTZ R138, R52, UR22, -R8.reuse ;  /* 0x00000016348a7c23 */ /* 0x100fe20008010808 */
[--C-:B------:R-:W-:Y:S01]  /*3880*/  FFMA.FTZ R132, R56, UR22, -R8.reuse ;  /* 0x0000001638847c23 */ /* 0x100fe20008010808 */
[----:B------:R-:W2:Y:S01]  /*3890*/  MUFU.EX2 R5, R5 ;  /* 0x0000000500057308 */ /* 0x000ea20000000800 */
        /* <DEDUP_REMOVED lines=9> */
[--C-:B------:R-:W-:Y:S01]  /*3930*/  FFMA.FTZ R126, R76, UR22, -R8.reuse ;  /* 0x000000164c7e7c23 */ /* 0x100fe20008010808 */
[--C-:B------:R-:W-:Y:S01]  /*3940*/  FFMA.FTZ R120, R80, UR22, -R8.reuse ;  /* 0x0000001650787c23 */ /* 0x100fe20008010808 */
[----:B------:R-:W-:Y:S01]  /*3950*/  FFMA.FTZ R122, R84, UR22, -R8 ;  /* 0x00000016547a7c23 */ /* 0x000fe20008010808 */
[----:B------:R-:W-:-:S03]  /*3960*/  FMNMX.FTZ R11, R47, R10, !PT ;  /* 0x0000000a2f0b7209 */ /* 0x000fc60007810000 */
[----:B------:R4:W5:Y:S01]  /*3970*/  MUFU.EX2 R7, R33 ;  /* 0x0000002100077308 */ /* 0x0009620000000800 */
[----:B------:R-:W-:-:S04]  /*3980*/  FMNMX.FTZ R10, R50, R11, !PT ;  /* 0x0000000b320a7209 */ /* 0x000fc80007810000 */
[----:B------:R-:W-:-:S03]  /*3990*/  FMNMX.FTZ R13, R51, R10, !PT ;  /* 0x0000000a330d7209 */ /* 0x000fc60007810000 */
[----:B------:R-:W-:Y:S01]  /*39a0*/  MUFU.EX2 R11, R41 ;  /* 0x00000029000b7308 */ /* 0x000fe20000000800 */
[----:B------:R-:W-:Y:S01]  /*39b0*/  FMNMX.FTZ R10, R54, R13, !PT ;  /* 0x0000000d360a7209 */ /* 0x000fe20007810000 */
[----:B----4-:R-:W-:-:S03]  /*39c0*/  FFMA.FTZ R33, R65, UR22, -R8 ;  /* 0x0000001641217c23 */ /* 0x010fc60008010808 */
[----:B------:R-:W-:-:S03]  /*39d0*/  FMNMX.FTZ R13, R55, R10, !PT ;  /* 0x0000000a370d7209 */ /* 0x000fc60007810000 */
[----:B------:R4:W-:Y:S01]  /*39e0*/  MUFU.EX2 R9, R37 ;  /* 0x0000002500097308 */ /* 0x0009e20000000800 */
[----:B------:R-:W-:-:S04]  /*39f0*/  FMNMX.FTZ R10, R58, R13, !PT ;  /* 0x0000000d3a0a7209 */ /* 0x000fc80007810000 */
[----:B------:R-:W-:-:S03]  /*3a00*/  FMNMX.FTZ R15, R59, R10, !PT ;  /* 0x0000000a3b0f7209 */ /* 0x000fc60007810000 */
[----:B------:R0:W-:Y:S01]  /*3a10*/  MUFU.EX2 R13, R45 ;  /* 0x0000002d000d7308 */ /* 0x0001e20000000800 */
[----:B------:R-:W-:Y:S01]  /*3a20*/  FMNMX.FTZ R10, R62, R15, !PT ;  /* 0x0000000f3e0a7209 */ /* 0x000fe20007810000 */
[----:B----4-:R-:W-:-:S03]  /*3a30*/  FFMA.FTZ R37, R69, UR22, -R8 ;  /* 0x0000001645257c23 */ /* 0x010fc60008010808 */
[----:B------:R-:W-:-:S03]  /*3a40*/  FMNMX.FTZ R15, R63, R10, !PT ;  /* 0x0000000a3f0f7209 */ /* 0x000fc60007810000 */
[----:B------:R-:W4:Y:S01]  /*3a50*/  MUFU.EX2 R146, R146 ;  /* 0x0000009200927308 */ /* 0x000f220000000800 */
[----:B------:R-:W-:Y:S01]  /*3a60*/  FMNMX.FTZ R10, R66, R15, !PT ;  /* 0x0000000f420a7209 */ /* 0x000fe20007810000 */
[----:B0-----:R-:W-:-:S03]  /*3a70*/  FFMA.FTZ R45, R77, UR22, -R8 ;  /* 0x000000164d2d7c23 */ /* 0x001fc60008010808 */
[----:B------:R-:W-:-:S03]  /*3a80*/  FMNMX.FTZ R21, R67, R10, !PT ;  /* 0x0000000a43157209 */ /* 0x000fc60007810000 */
[----:B------:R0:W-:Y:S01]  /*3a90*/  MUFU.EX2 R15, R49 ;  /* 0x00000031000f7308 */ /* 0x0001e20000000800 */
[----:B------:R-:W-:-:S04]  /*3aa0*/  FMNMX.FTZ R10, R70, R21, !PT ;  /* 0x00000015460a7209 */ /* 0x000fc80007810000 */
        /* <DEDUP_REMOVED lines=21> */
[----:B------:R-:W-:-:S04]  /*3c00*/  FFMA.FTZ R41, R73, UR22, -R8 ;  /* 0x0000001649297c23 */ /* 0x000fc80008010808 */
[----:B0-----:R-:W0:Y:S02]  /*3c10*/  SHFL.BFLY PT, R53, R6, 0x1, 0x1f ;  /* 0x0c201f0006357f89 */ /* 0x001e2400000e0000 */
[----:B------:R-:W-:Y:S08]  /*3c20*/  MUFU.EX2 R29, R29 ;  /* 0x0000001d001d7308 */ /* 0x000ff00000000800 */
[----:B------:R-:W-:Y:S08]  /*3c30*/  MUFU.EX2 R128, R128 ;  /* 0x0000008000807308 */ /* 0x000ff00000000800 */
[----:B------:R-:W-:Y:S01]  /*3c40*/  MUFU.EX2 R33, R33 ;  /* 0x0000002100217308 */ /* 0x000fe20000000800 */
[----:B0-----:R-:W-:Y:S01]  /*3c50*/  FMNMX.FTZ R0, R6, R53, !PT ;  /* 0x0000003506007209 */ /* 0x001fe20007810000 */
        /* <DEDUP_REMOVED lines=8> */
[----:B------:R-:W-:Y:S01]  /*3ce0*/  FADD.FTZ R27, R148, R3 ;  /* 0x00000003941b7221 */ /* 0x000fe20000010000 */
[--C-:B------:R-:W-:Y:S01]  /*3cf0*/  FFMA.FTZ R149, R26, UR22, -R6.reuse ;  /* 0x000000161a957c23 */ /* 0x100fe20008010806 */
[--C-:B------:R-:W-:Y:S01]  /*3d00*/  FFMA.FTZ R151, R30, UR22, -R6.reuse ;  /* 0x000000161e977c23 */ /* 0x100fe20008010806 */
[--C-:B------:R-:W-:Y:S01]  /*3d10*/  FFMA.FTZ R10, R31, UR22, -R6.reuse ;  /* 0x000000161f0a7c23 */ /* 0x100fe20008010806 */
[----:B------:R-:W-:Y:S01]  /*3d20*/  FADD.FTZ R30, R150, R27 ;  /* 0x0000001b961e7221 */ /* 0x000fe20000010000 */
[----:B------:R-:W-:Y:S01]  /*3d30*/  MUFU.EX2 R8, R8 ;  /* 0x0000000800087308 */ /* 0x000fe20000000800 */
[--C-:B------:R-:W-:Y:S01]  /*3d40*/  FFMA.FTZ R145, R34, UR22, -R6.reuse ;  /* 0x0000001622917c23 */ /* 0x100fe20008010806 */
[----:B------:R-:W-:Y:S01]  /*3d50*/  FFMA.FTZ R12, R35, UR22, -R6 ;  /* 0x00000016230c7c23 */ /* 0x000fe20008010806 */
[----:B--2---:R-:W-:Y:S01]  /*3d60*/  FADD.FTZ R27, R5, R30 ;  /* 0x0000001e051b7221 */ /* 0x004fe20000010000 */
[--C-:B------:R-:W-:Y:S01]  /*3d70*/  FFMA.FTZ R147, R38, UR22, -R6.reuse ;  /* 0x0000001626937c23 */ /* 0x100fe20008010806 */
[--C-:B------:R-:W-:Y:S01]  /*3d80*/  FFMA.FTZ R14, R39, UR22, -R6.reuse ;  /* 0x00000016270e7c23 */ /* 0x100fe20008010806 */
[--C-:B------:R-:W-:Y:S01]  /*3d90*/  FFMA.FTZ R141, R42, UR22, -R6.reuse ;  /* 0x000000162a8d7c23 */ /* 0x100fe20008010806 */
[----:B---3--:R-:W-:Y:S01]  /*3da0*/  FADD.FTZ R30, R144, R27 ;  /* 0x0000001b901e7221 */ /* 0x008fe20000010000 */
[----:B------:R-:W0:Y:S01]  /*3db0*/  MUFU.EX2 R149, R149 ;  /* 0x0000009500957308 */ /* 0x000e220000000800 */
[--C-:B------:R-:W-:Y:S01]  /*3dc0*/  FFMA.FTZ R20, R43, UR22, -R6.reuse ;  /* 0x000000162b147c23 */ /* 0x100fe20008010806 */
[----:B------:R-:W-:Y:S01]  /*3dd0*/  FFMA.FTZ R143, R46, UR22, -R6 ;  /* 0x000000162e8f7c23 */ /* 0x000fe20008010806 */
[----:B-----5:R-:W-:Y:S01]  /*3de0*/  FADD.FTZ R27, R7, R30 ;  /* 0x0000001e071b7221 */ /* 0x020fe20000010000 */
[--C-:B------:R-:W-:Y:S01]  /*3df0*/  FFMA.FTZ R24, R47, UR22, -R6.reuse ;  /* 0x000000162f187c23 */ /* 0x100fe20008010806 */
[--C-:B------:R-:W-:Y:S01]  /*3e00*/  FFMA.FTZ R137, R50, UR22, -R6.reuse ;  /* 0x0000001632897c23 */ /* 0x100fe20008010806 */
[--C-:B------:R-:W-:Y:S01]  /*3e10*/  FFMA.FTZ R26, R51, UR22, -R6.reuse ;  /* 0x00000016331a7c23 */ /* 0x100fe20008010806 */
[----:B----4-:R-:W-:Y:S01]  /*3e20*/  FADD.FTZ R32, R146, R27 ;  /* 0x0000001b92207221 */ /* 0x010fe20000010000 */
[----:B------:R-:W1:Y:S01]  /*3e30*/  MUFU.EX2 R151, R151 ;  /* 0x0000009700977308 */ /* 0x000e620000000800 */
[--C-:B------:R-:W-:Y:S01]  /*3e40*/  FFMA.FTZ R139, R54, UR22, -R6.reuse ;  /* 0x00000016368b7c23 */ /* 0x100fe20008010806 */
[----:B------:R-:W-:Y:S01]  /*3e50*/  FFMA.FTZ R28, R55, UR22, -R6 ;  /* 0x00000016371c7c23 */ /* 0x000fe20008010806 */
[----:B------:R-:W-:Y:S01]  /*3e60*/  FADD.FTZ R27, R9, R32 ;  /* 0x00000020091b7221 */ /* 0x000fe20000010000 */
[--C-:B------:R-:W-:Y:S01]  /*3e70*/  FFMA.FTZ R133, R58, UR22, -R6.reuse ;  /* 0x000000163a857c23 */ /* 0x100fe20008010806 */
[--C-:B------:R-:W-:Y:S01]  /*3e80*/  FFMA.FTZ R30, R59, UR22, -R6.reuse ;  /* 0x000000163b1e7c23 */ /* 0x100fe20008010806 */
[----:B------:R-:W-:Y:S01]  /*3e90*/  FFMA.FTZ R135, R62, UR22, -R6 ;  /* 0x000000163e877c23 */ /* 0x000fe20008010806 */
[----:B------:R-:W-:Y:S01]  /*3ea0*/  FADD.FTZ R32, R140, R27 ;  /* 0x0000001b8c207221 */ /* 0x000fe20000010000 */
[----:B------:R-:W2:Y:S01]  /*3eb0*/  MUFU.EX2 R10, R10 ;  /* 0x0000000a000a7308 */ /* 0x000ea20000000800 */
[----:B0-----:R-:W-:Y:S01]  /*3ec0*/  FADD.FTZ R34, R149, R8 ;  /* 0x0000000895227221 */ /* 0x001fe20000010000 */
[----:B------:R-:W-:Y:S01]  /*3ed0*/  FFMA.FTZ R129, R66, UR22, -R6 ;  /* 0x0000001642817c23 */ /* 0x000fe20008010806 */
[----:B------:R-:W-:Y:S01]  /*3ee0*/  FADD.FTZ R31, R11, R32 ;  /* 0x000000200b1f7221 */ /* 0x000fe20000010000 */
[--C-:B------:R-:W-:Y:S01]  /*3ef0*/  FFMA.FTZ R32, R63, UR22, -R6.reuse ;  /* 0x000000163f207c23 */ /* 0x100fe20008010806 */
[--C-:B------:R-:W-:Y:S01]  /*3f00*/  FFMA.FTZ R131, R70, UR22, -R6.reuse ;  /* 0x0000001646837c23 */ /* 0x100fe20008010806 */
[----:B------:R-:W-:Y:S01]  /*3f10*/  FFMA.FTZ R74, R74, UR22, -R6 ;  /* 0x000000164a4a7c23 */ /* 0x000fe20008010806 */
[----:B------:R-:W-:Y:S01]  /*3f20*/  FADD.FTZ R36, R142, R31 ;  /* 0x0000001f8e247221 */ /* 0x000fe20000010000 */
[----:B------:R-:W0:Y:S01]  /*3f30*/  MUFU.EX2 R145, R145 ;  /* 0x0000009100917308 */ /* 0x000e220000000800 */
[----:B-1----:R-:W-:Y:S01]  /*3f40*/  FADD.FTZ R27, R151, R34 ;  /* 0x00000022971b7221 */ /* 0x002fe20000010000 */
[----:B------:R-:W-:Y:S01]  /*3f50*/  FFMA.FTZ R75, R75, UR22, -R6 ;  /* 0x000000164b4b7c23 */ /* 0x000fe20008010806 */
[----:B------:R-:W-:Y:S01]  /*3f60*/  FADD.FTZ R31, R13, R36 ;  /* 0x000000240d1f7221 */ /* 0x000fe20000010000 */
[--C-:B------:R-:W-:Y:S01]  /*3f70*/  FFMA.FTZ R78, R78, UR22, -R6.reuse ;  /* 0x000000164e4e7c23 */ /* 0x100fe20008010806 */
[--C-:B------:R-:W-:Y:S01]  /*3f80*/  FFMA.FTZ R79, R79, UR22, -R6.reuse ;  /* 0x000000164f4f7c23 */ /* 0x100fe20008010806 */
[--C-:B------:R-:W-:Y:S01]  /*3f90*/  FFMA.FTZ R82, R82, UR22, -R6.reuse ;  /* 0x0000001652527c23 */ /* 0x100fe20008010806 */
[--C-:B------:R-:W-:Y:S01]  /*3fa0*/  FFMA.FTZ R83, R83, UR22, -R6.reuse ;  /* 0x0000001653537c23 */ /* 0x100fe20008010806 */
[----:B------:R-:W1:Y:S01]  /*3fb0*/  MUFU.EX2 R12, R12 ;  /* 0x0000000c000c7308 */ /* 0x000e620000000800 */
[----:B--2---:R-:W-:Y:S01]  /*3fc0*/  FADD.FTZ R34, R10, R27 ;  /* 0x0000001b0a227221 */ /* 0x004fe20000010000 */
[--C-:B------:R-:W-:Y:S01]  /*3fd0*/  FFMA.FTZ R86, R86, UR22, -R6.reuse ;  /* 0x0000001656567c23 */ /* 0x100fe20008010806 */
[----:B------:R-:W-:Y:S01]  /*3fe0*/  FFMA.FTZ R87, R87, UR22, -R6 ;  /* 0x0000001657577c23 */ /* 0x000fe20008010806 */
[----:B------:R-:W-:-:S02]  /*3ff0*/  F2FP.F16.F32.PACK_AB R148, R3, R148 ;  /* 0x000000940394723e */ /* 0x000fc400000000ff */
[----:B------:R-:W-:Y:S02]  /*4000*/  F2FP.F16.F32.PACK_AB R150, R5, R150 ;  /* 0x000000960596723e */ /* 0x000fe400000000ff */
[----:B------:R-:W2:Y:S01]  /*4010*/  MUFU.EX2 R147, R147 ;  /* 0x0000009300937308 */ /* 0x000ea20000000800 */
[----:B0-----:R-:W-:Y:S01]  /*4020*/  FADD.FTZ R27, R145, R34 ;  /* 0x00000022911b7221 */ /* 0x001fe20000010000 */
[----:B------:R-:W-:Y:S01]  /*4030*/  FADD.FTZ R34, R136, R31 ;  /* 0x0000001f88227221 */ /* 0x000fe20000010000 */
[----:B------:R-:W-:Y:S02]  /*4040*/  F2FP.F16.F32.PACK_AB R149, R8, R149 ;  /* 0x000000950895723e */ /* 0x000fe400000000ff */
[----:B------:R-:W-:Y:S01]  /*4050*/  F2FP.F16.F32.PACK_AB R144, R7, R144 ;  /* 0x000000900790723e */ /* 0x000fe200000000ff */
[----:B------:R-:W-:Y:S01]  /*4060*/  FADD.FTZ R31, R15, R34 ;  /* 0x000000220f1f7221 */ /* 0x000fe20000010000 */
[----:B------:R-:W-:Y:S01]  /*4070*/  FFMA.FTZ R34, R67, UR22, -R6 ;  /* 0x0000001643227c23 */ /* 0x000fe20008010806 */
[----:B------:R-:W0:Y:S01]  /*4080*/  MUFU.EX2 R14, R14 ;  /* 0x0000000e000e7308 */ /* 0x000e220000000800 */
[----:B-1----:R-:W-:Y:S01]  /*4090*/  FADD.FTZ R36, R12, R27 ;  /* 0x0000001b0c247221 */ /* 0x002fe20000010000 */
[----:B------:R-:W-:-:S02]  /*40a0*/  F2FP.F16.F32.PACK_AB R146, R9, R146 ;  /* 0x000000920992723e */ /* 0x000fc400000000ff */
[----:B------:R-:W-:Y:S02]  /*40b0*/  F2FP.F16.F32.PACK_AB R140, R11, R140 ;  /* 0x0000008c0b8c723e */ /* 0x000fe400000000ff */
[----:B------:R-:W-:Y:S02]  /*40c0*/  F2FP.F16.F32.PACK_AB R142, R13, R142 ;  /* 0x0000008e0d8e723e */ /* 0x000fe400000000ff */
[----:B------:R-:W1:Y:S01]  /*40d0*/  MUFU.EX2 R141, R141 ;  /* 0x0000008d008d7308 */ /* 0x000e620000000800 */
[----:B--2---:R-:W-:Y:S01]  /*40e0*/  FADD.FTZ R27, R147, R36 ;  /* 0x00000024931b7221 */ /* 0x004fe20000010000 */
[----:B------:R-:W-:Y:S01]  /*40f0*/  FADD.FTZ R36, R138, R31 ;  /* 0x0000001f8a247221 */ /* 0x000fe20000010000 */
[----:B------:R-:W-:Y:S02]  /*4100*/  F2FP.F16.F32.PACK_AB R136, R15, R136 ;  /* 0x000000880f88723e */ /* 0x000fe400000000ff */
[C---:B------:R-:W-:Y:S01]  /*4110*/  F2FP.F16.F32.PACK_AB R138, R21.reuse, R138 ;  /* 0x0000008a158a723e */ /* 0x040fe200000000ff */
        /* <DEDUP_REMOVED lines=8> */
[----:B------:R-:W-:Y:S01]  /*41a0*/  F2FP.F16.F32.PACK_AB R145, R12, R145 ;  /* 0x000000910c91723e */ /* 0x000fe200000000ff */
[----:B------:R-:W0:Y:S01]  /*41b0*/  MUFU.EX2 R143, R143 ;  /* 0x0000008f008f7308 */ /* 0x000e220000000800 */
[----:B-1----:R-:W-:Y:S01]  /*41c0*/  FADD.FTZ R27, R141, R38 ;  /* 0x000000268d1b7221 */ /* 0x002fe20000010000 */
[----:B------:R-:W-:Y:S01]  /*41d0*/  FADD.FTZ R40, R134, R31 ;  /* 0x0000001f86287221 */ /* 0x000fe20000010000 */
[C---:B------:R-:W-:Y:S02]  /*41e0*/  F2FP.F16.F32.PACK_AB R134, R29.reuse, R134 ;  /* 0x000000861d86723e */ /* 0x040fe400000000ff */
[----:B------:R-:W-:Y:S01]  /*41f0*/  F2FP.F16.F32.PACK_AB R147, R14, R147 ;  /* 0x000000930e93723e */ /* 0x000fe200000000ff */
[----:B------:R-:W-:Y:S01]  /*4200*/  FADD.FTZ R31, R29, R40 ;  /* 0x000000281d1f7221 */ /* 0x000fe20000010000 */
[----:B------:R-:W-:Y:S01]  /*4210*/  IMAD.IADD R40, R17, 0x1, -R18 ;  /* 0x0000000111287824 */ /* 0x000fe200078e0a12 */
[----:B------:R-:W1:Y:S01]  /*4220*/  MUFU.EX2 R24, R24 ;  /* 0x0000001800187308 */ /* 0x000e620000000800 */
[C---:B--2---:R-:W-:Y:S01]  /*4230*/  FADD.FTZ R38, R20.reuse, R27 ;  /* 0x0000001b14267221 */ /* 0x044fe20000010000 */
[----:B------:R-:W-:Y:S01]  /*4240*/  F2FP.F16.F32.PACK_AB R141, R20, R141 ;  /* 0x0000008d148d723e */ /* 0x000fe200000000ff */
[----:B------:R-:W-:-:S05]  /*4250*/  IMAD R40, R153, 0xc0, R40 ;  /* 0x000000c099287824 */ /* 0x000fca00078e0228 */
[----:B------:R-:W2:Y:S01]  /*4260*/  MUFU.EX2 R137, R137 ;  /* 0x0000008900897308 */ /* 0x000ea20000000800 */
[----:B0-----:R-:W-:Y:S01]  /*4270*/  FADD.FTZ R27, R143, R38 ;  /* 0x000000268f1b7221 */ /* 0x001fe20000010000 */
[----:B------:R-:W-:-:S06]  /*4280*/  R2UR UR10, R40 ;  /* 0x00000000280a72ca */ /* 0x000fcc00000e0000 */
[----:B------:R-:W0:Y:S01]  /*4290*/  MUFU.EX2 R26, R26 ;  /* 0x0000001a001a7308 */ /* 0x000e220000000800 */
[C---:B-1----:R-:W-:Y:S01]  /*42a0*/  FADD.FTZ R38, R24.reuse, R27 ;  /* 0x0000001b18267221 */ /* 0x042fe20000010000 */
[----:B------:R-:W-:-:S05]  /*42b0*/  F2FP.F16.F32.PACK_AB R143, R24, R143 ;  /* 0x0000008f188f723e */ /* 0x000fca00000000ff */
[----:B------:R-:W-:Y:S01]  /*42c0*/  UIADD3 UR6, UR10, UR6, URZ ;  /* 0x000000060a067290 */ /* 0x000fe2000fffe03f */
[----:B------:R-:W1:Y:S01]  /*42d0*/  MUFU.EX2 R139, R139 ;  /* 0x0000008b008b7308 */ /* 0x000e620000000800 */
[----:B--2---:R-:W-:Y:S01]  /*42e0*/  FADD.FTZ R27, R137, R38 ;  /* 0x00000026891b7221 */ /* 0x004fe20000010000 */
[----:B------:R-:W-:Y:S01]  /*42f0*/  FADD.FTZ R38, R128, R31 ;  /* 0x0000001f80267221 */ /* 0x000fe20000010000 */
[----:B------:R-:W-:-:S05]  /*4300*/  F2FP.F16.F32.PACK_AB R128, R33, R128 ;  /* 0x000000802180723e */ /* 0x000fca00000000ff */
        /* <DEDUP_REMOVED lines=66> */
[----:B------:R-:W-:Y:S02]  /*4730*/  VIADD R3, R88, 0xfffffffe ;  /* 0xfffffffe58037836 */ /* 0x000fe40000000000 */
[C---:B-1----:R-:W-:Y:S01]  /*4740*/  FADD.FTZ R6, R53.reuse, R6 ;  /* 0x0000000635067221 */ /* 0x042fe20000010000 */
[----:B------:R-:W-:Y:S01]  /*4750*/  F2FP.F16.F32.PACK_AB R122, R53, R122 ;  /* 0x0000007a357a723e */ /* 0x000fe200000000ff */
        /* <DEDUP_REMOVED lines=14> */
.L_x_11339:
[----:B------:R-:W-:-:S11]  /*4840*/  UISETP.NE.AND UP1, UPT, UR7, 0x1, UPT ;  /* 0x000000010700788c */ /* 0x000fd6000bf25270 */
[----:B------:R-:W-:Y:S02]  /*4850*/  @UP1 ULDC.64 UR18, c[0x0][0x9e8] ;  /* 0x00027a0000121ab9 */ /* 0x000fe40000000a00 */
[----:B------:R-:W-:-:S04]  /*4860*/  UIMAD.WIDE.U32 UR10, UR14, UR18, URZ ;  /* 0x000000120e0a72a5 */ /* 0x000fc8000f8e003f */
[----:B------:R-:W-:-:S12]  /*4870*/  @UP1 USHF.R.U32.HI UR14, URZ, UR19, UR11 ;  /* 0x000000133f0e1299 */ /* 0x000fd8000801160b */
.L_x_11340:
[----:B------:R-:W-:-:S04]  /*4880*/  UIMAD UR7, UR14, UR7, UR7 ;  /* 0x000000070e0772a4 */ /* 0x000fc8000f8e0207 */
[----:B------:R-:W-:-:S04]  /*4890*/  UISETP.LT.AND UP1, UPT, UR6, UR7, UPT ;  /* 0x000000070600728c */ /* 0x000fc8000bf21270 */
[----:B------:R-:W-:-:S12]  /*48a0*/  USEL UR6, UR6, UR7, UP1 ;  /* 0x0000000706067287 */ /* 0x000fd80008800000 */
.L_x_11338:
        /* <DEDUP_REMOVED lines=23> */
[----:B------:R-:W-:Y:S01]  /*4a20*/  IADD3 R7, R4, R17, -R18 ;  /* 0x0000001104077210 */ /* 0x000fe20007ffe812 */
        /* <DEDUP_REMOVED lines=8> */
.L_x_11358:
        /* <DEDUP_REMOVED lines=9> */
.L_x_11343:
[----:B------:R-:W-:Y:S01]  /*4b40*/  ULEA UR6, UR26, UR45, 0x3 ;  /* 0x0000002d1a067291 */ /* 0x000fe2000f8e183f */
[----:B------:R-:W-:-:S05]  /*4b50*/  IMAD.U32 R8, RZ, RZ, UR25 ;  /* 0x00000019ff087e24 */ /* 0x000fca000f8e00ff */
[----:B------:R-:W-:-:S04]  /*4b60*/  SHF.L.U32 R8, R8, 0x1f, RZ ;  /* 0x0000001f08087819 */ /* 0x000fc800000006ff */
[----:B------:R0:W1:Y:S01]  /*4b70*/  SYNCS.PHASECHK.TRANS64.TRYWAIT P2, [UR6+0x16830], R8 ;  /* 0x01683008ff0075a7 */ /* 0x0000620008040146 */
[----:B------:R-:W-:Y:S05]  /*4b80*/  @!P0 BRA `(.L_x_11344) ;  /* 0x0000000000048947 */ /* 0x000fea0003800000 */
[----:B------:R-:W-:Y:S01]  /*4b90*/  BPT.TRAP 0x1 ;  /* 0x000000040000795c */ /* 0x000fe20000300000 */
.L_x_11344:
[----:B-1----:R-:W-:Y:S05]  /*4ba0*/  @P2 BRA `(.L_x_11342) ;  /* 0x0000000000082947 */ /* 0x002fea0003800000 */
[----:B------:R-:W1:Y:S02]  /*4bb0*/  SYNCS.PHASECHK.TRANS64.TRYWAIT P2, [UR6+0x16830], R8 ;  /* 0x01683008ff0075a7 */ /* 0x000e640008040146 */
[----:B-1----:R-:W-:Y:S05]  /*4bc0*/  @!P2 BRA `(.L_x_11345) ;  /* 0x000000dc00f8a947 */ /* 0x002fea0003800000 */
.L_x_11342:
[----:B------:R-:W2:Y:S01]  /*4bd0*/  S2R R10, SR_TID.X ;  /* 0x00000000000a7919 */ /* 0x000ea20000002100 */
        /* <DEDUP_REMOVED lines=9> */
[----:B01----:R-:W-:-:S05]  /*4c70*/  VIADD R8, R10, 0x8 ;  /* 0x000000080a087836 */ /* 0x003fca0000000000 */
        /* <DEDUP_REMOVED lines=16> */
.L_x_11347:
[----:B------:R-:W-:Y:S01]  /*4d80*/  ULEA UR6, UR39, UR45, 0x3 ;  /* 0x0000002d27067291 */ /* 0x000fe2000f8e183f */
[----:B------:R-:W-:-:S05]  /*4d90*/  IMAD.U32 R8, RZ, RZ, UR38 ;  /* 0x00000026ff087e24 */ /* 0x000fca000f8e00ff */
[----:B------:R-:W-:-:S04]  /*4da0*/  SHF.L.U32 R8, R8, 0x1f, RZ ;  /* 0x0000001f08087819 */ /* 0x000fc800000006ff */
[----:B------:R0:W1:Y:S01]  /*4db0*/  SYNCS.PHASECHK.TRANS64.TRYWAIT P2, [UR6+0x16850], R8 ;  /* 0x01685008ff0075a7 */ /* 0x0000620008040146 */
[----:B------:R-:W-:Y:S05]  /*4dc0*/  @!P0 BRA `(.L_x_11348) ;  /* 0x0000000000048947 */ /* 0x000fea0003800000 */
[----:B------:R-:W-:Y:S01]  /*4dd0*/  BPT.TRAP 0x1 ;  /* 0x000000040000795c */ /* 0x000fe20000300000 */
.L_x_11348:
[----:B-1----:R-:W-:Y:S05]  /*4de0*/  @P2 BRA `(.L_x_11346) ;  /* 0x0000000000082947 */ /* 0x002fea0003800000 */
[----:B------:R-:W1:Y:S02]  /*4df0*/  SYNCS.PHASECHK.TRANS64.TRYWAIT P2, [UR6+0x16850], R8 ;  /* 0x01685008ff0075a7 */ /* 0x000e640008040146 */
[----:B-1----:R-:W-:Y:S05]  /*4e00*/  @!P2 BRA `(.L_x_11349) ;  /* 0x000000dc0080a947 */ /* 0x002fea0003800000 */
.L_x_11346:
[----:B------:R-:W-:Y:S01]  /*4e10*/  UIADD3 UR6, UR45, 0x400, URZ ;  /* 0x000004002d067890 */ /* 0x000fe2000fffe03f */
[----:B------:R-:W-:Y:S01]  /*4e20*/  WARPGROUP.ARRIVE ;  /* 0x00000000000079c5 */ /* 0x000fe20000000000 */
[----:B------:R-:W-:-:S05]  /*4e30*/  UMOV UR7, 0x40000040 ;  /* 0x4000004000077882 */ /* 0x000fca0000000000 */
[----:B------:R-:W2:Y:S01]  /*4e40*/  S2R R14, SR_TID.X ;  /* 0x00000000000e7919 */ /* 0x000ea20000002100 */
[----:B------:R-:W-:Y:S01]  /*4e50*/  USHF.R.U32.HI UR6, URZ, 0x4, UR6 ;  /* 0x000000043f067899 */ /* 0x000fe20008011606 */
[----:B------:R-:W-:Y:S02]  /*4e60*/  IMAD.U32 R12, RZ, RZ, UR26 ;  /* 0x0000001aff0c7e24 */ /* 0x000fe4000f8e00ff */
[----:B01----:R-:W-:Y:S01]  /*4e70*/  IMAD.SHL.U32 R8, R3, 0x80, RZ ;  /* 0x0000008003087824 */ /* 0x003fe200078e00ff */
[----:B------:R-:W-:Y:S02]  /*4e80*/  ULOP3.LUT UR6, UR6, 0x3fff, URZ, 0xc0, !UPT ;  /* 0x00003fff06067892 */ /* 0x000fe4000f8ec03f */
[----:B------:R-:W-:Y:S02]  /*4e90*/  @!P1 LEA R12, R12, UR45, 0x3 ;  /* 0x0000002d0c0c9c11 */ /* 0x000fe4000f8e18ff */
[----:B------:R-:W-:Y:S01]  /*4ea0*/  ULEA UR10, UR39, UR6, 0xa ;  /* 0x00000006270a7291 */ /* 0x000fe2000f8e503f */
[----:B------:R-:W-:-:S02]  /*4eb0*/  IADD3 R15, R17, 0x1, -R8 ;  /* 0x00000001110f7810 */ /* 0x000fc40007ffe808 */
[----:B------:R-:W-:-:S03]  /*4ec0*/  @!P1 VIADD R12, R12, 0x16840 ;  /* 0x000168400c0c9836 */ /* 0x000fc60000000000 */
[----:B------:R-:W-:Y:S01]  /*4ed0*/  IMAD.IADD R15, R15, 0x1, -R18 ;  /* 0x000000010f0f7824 */ /* 0x000fe200078e0a12 */
[----:B------:R-:W-:Y:S01]  /*4ee0*/  UMOV UR6, UR10 ;  /* 0x0000000a00067c82 */ /* 0x000fe20008000000 */
[----:B------:R-:W-:Y:S01]  /*4ef0*/  @!P1 PRMT R12, RZ, 0x654, R12 ;  /* 0x00000654ff0c9816 */ /* 0x000fe2000000000c */
[----:B------:R-:W-:Y:S01]  /*4f00*/  HGMMA.64x64x16.F32 R88, R148, gdesc[UR4].tnspB, R88, gsb0 ;  /* 0x40e0000494587df0 */ /* 0x000fe20008000858 */
[----:B------:R-:W-:Y:S01]  /*4f10*/  UIADD3 UR6, UR10, 0x80, URZ ;  /* 0x000000800a067890 */ /* 0x000fe2000fffe03f */
[----:B------:R-:W-:Y:S01]  /*4f20*/  IMAD R15, R16, -0x2, R15 ;  /* 0xfffffffe100f7824 */ /* 0x000fe200078e020f */
[----:B------:R-:W-:Y:S01]  /*4f30*/  UMOV UR7, 0x40000040 ;  /* 0x4000004000077882 */ /* 0x000fe20000000000 */
[----:B--2---:R-:W-:Y:S02]  /*4f40*/  SHF.R.U32.HI R10, RZ, 0x7, R14 ;  /* 0x00000007ff0a7819 */ /* 0x004fe4000001160e */
[----:B------:R-:W-:-:S03]  /*4f50*/  ISETP.GE.U32.AND P2, PT, R14, 0x180, PT ;  /* 0x000001800e00780c */ /* 0x000fc60003f46070 */
[----:B------:R-:W-:-:S05]  /*4f60*/  VIADD R10, R10, 0x9 ;  /* 0x000000090a0a7836 */ /* 0x000fca0000000000 */
[----:B------:R-:W-:Y:S02]  /*4f70*/  SEL R14, R10, 0x9, !P2 ;  /* 0x000000090a0e7807 */ /* 0x000fe40005000000 */
[----:B------:R-:W-:Y:S01]  /*4f80*/  PLOP3.LUT P2, PT, PT, PT, UP0, 0x40, 0x0 ;  /* 0x000000000000781c */ /* 0x000fe20003f4e808 */
        /* <DEDUP_REMOVED lines=41> */
[----:B0-----:R-:W-:Y:S06]  /*5220*/  @P2 BRA `(.L_x_11350) ;  /* 0x0000000000582947 */ /* 0x001fec0003800000 */
        /* <DEDUP_REMOVED lines=11> */
.L_x_11352:
[----:B------:R-:W-:Y:S02]  /*52e0*/  IMAD.U32 R120, RZ, RZ, UR24 ;  /* 0x00000018ff787e24 */ /* 0x000fe4000f8e00ff */
[----:B------:R-:W-:-:S03]  /*52f0*/  IMAD.MOV.U32 R21, RZ, RZ, R7 ;  /* 0x000000ffff157224 */ /* 0x000fc600078e0007 */
[----:B------:R-:W-:-:S13]  /*5300*/  ISETP.NE.AND P2, PT, R120, 0x1, PT ;  /* 0x000000017800780c */ /* 0x000fda0003f45270 */
[----:B------:R-:W0:Y:S02]  /*5310*/  @P2 LDC.64 R14, c[0x0][0x9e8] ;  /* 0x00027a00ff0e2b82 */ /* 0x000e240000000a00 */
[----:B0-----:R-:W-:-:S05]  /*5320*/  @P2 IMAD.HI.U32 R14, R7, R14, RZ ;  /* 0x0000000e070e2227 */ /* 0x001fca00078e00ff */
[----:B------:R-:W-:-:S07]  /*5330*/  @P2 SHF.R.U32.HI R21, RZ, R15, R14 ;  /* 0x0000000fff152219 */ /* 0x000fce000001160e */
.L_x_11353:
[----:B------:R-:W-:Y:S05]  /*5340*/  BSYNC B0 ;  /* 0x0000000000007941 */ /* 0x000fea0003800000 */
.L_x_11351:
[----:B------:R-:W-:-:S04]  /*5350*/  IMAD R15, R21, R120, -R8 ;  /* 0x00000078150f7224 */ /* 0x000fc800078e0a08 */
[----:B------:R-:W-:-:S05]  /*5360*/  IMAD R15, R16, -0x2, R15 ;  /* 0xfffffffe100f7824 */ /* 0x000fca00078e020f */
[----:B------:R-:W-:Y:S02]  /*5370*/  VIADDMNMX R12, R15, R120, R12, PT ;  /* 0x000000780f0c7246 */ /* 0x000fe4000380010c */
[----:B------:R-:W-:-:S07]  /*5380*/  VIMNMX R10, R10, R15, !PT ;  /* 0x0000000f0a0a7248 */ /* 0x000fce0007fe0100 */
.L_x_11350:
[----:B------:R-:W-:Y:S02]  /*5390*/  ISETP.GT.AND P2, PT, R3, -0x1, PT ;  /* 0xffffffff0300780c */ /* 0x000fe40003f44270 */
[----:B------:R-:W-:Y:S02]  /*53a0*/  IADD3 R123, R123, 0x8, R4 ;  /* 0x000000087b7b7810 */ /* 0x000fe40007ffe004 */
[C---:B------:R-:W-:Y:S02]  /*53b0*/  ISETP.GT.AND P5, PT, R10.reuse, RZ, P2 ;  /* 0x000000ff0a00720c */ /* 0x040fe400017a4270 */
[----:B------:R-:W-:Y:S02]  /*53c0*/  ISETP.GT.AND P4, PT, R10, 0x1, P2 ;  /* 0x000000010a00780c */ /* 0x000fe40001784270 */
        /* <DEDUP_REMOVED lines=108> */
.L_x_11356:
[----:B------:R-:W-:Y:S02]  /*5a90*/  IMAD.U32 R12, RZ, RZ, UR24 ;  /* 0x00000018ff0c7e24 */ /* 0x000fe4000f8e00ff */
[----:B------:R-:W-:-:S03]  /*5aa0*/  IMAD.MOV.U32 R125, RZ, RZ, R9 ;  /* 0x000000ffff7d7224 */ /* 0x000fc600078e0009 */
[----:B------:R-:W-:-:S13]  /*5ab0*/  ISETP.NE.AND P3, PT, R12, 0x1, PT ;  /* 0x000000010c00780c */ /* 0x000fda0003f65270 */
[----:B------:R-:W0:Y:S02]  /*5ac0*/  @P3 LDC.64 R14, c[0x0][0x9e8] ;  /* 0x00027a00ff0e3b82 */ /* 0x000e240000000a00 */
[----:B0-----:R-:W-:-:S05]  /*5ad0*/  @P3 IMAD.HI.U32 R14, R9, R14, RZ ;  /* 0x0000000e090e3227 */ /* 0x001fca00078e00ff */
[----:B------:R-:W-:-:S07]  /*5ae0*/  @P3 SHF.R.U32.HI R125, RZ, R15, R14 ;  /* 0x0000000fff7d3219 */ /* 0x000fce000001160e */
.L_x_11357:
[----:B------:R-:W-:Y:S05]  /*5af0*/  BSYNC B0 ;  /* 0x0000000000007941 */ /* 0x000fea0003800000 */
.L_x_11355:
[----:B------:R-:W-:-:S04]  /*5b00*/  IMAD R15, R125, R12, -R8 ;  /* 0x0000000c7d0f7224 */ /* 0x000fc800078e0a08 */
[----:B------:R-:W-:-:S05]  /*5b10*/  IMAD R8, R16, -0x2, R15 ;  /* 0xfffffffe10087824 */ /* 0x000fca00078e020f */
[----:B------:R-:W-:Y:S02]  /*5b20*/  VIADDMNMX R123, R8, R12, R123, PT ;  /* 0x0000000c087b7246 */ /* 0x000fe4000380017b */
[----:B------:R-:W-:-:S07]  /*5b30*/  VIMNMX R121, R121, R8, !PT ;  /* 0x0000000879797248 */ /* 0x000fce0007fe0100 */
.L_x_11354:
        /* <DEDUP_REMOVED lines=20> */
[C---:B------:R-:W-:Y:S02]  /*5c80*/  ISETP.GT.AND P5, PT, R121.reuse, RZ, P2 ;  /* 0x000000ff7900720c */ /* 0x040fe400017a4270 */
[----:B------:R-:W-:Y:S02]  /*5c90*/  FMNMX.FTZ R8, R44, R15, !PT ;  /* 0x0000000f2c087209 */ /* 0x000fe40007810000 */
        /* <DEDUP_REMOVED lines=42> */
[C---:B------:R-:W-:Y:S02]  /*5f40*/  ISETP.GT.AND P3, PT, R121.reuse, 0x29, P2 ;  /* 0x000000297900780c */ /* 0x040fe40001764270 */
[----:B------:R-:W-:Y:S01]  /*5f50*/  FSEL R46, R46, -INF , !P4 ;  /* 0xff8000002e2e7808 */ /* 0x000fe20006000000 */
[----:B------:R-:W0:Y:S01]  /*5f60*/  SHFL.BFLY PT, R15, R10, 0x2, 0x1f ;  /* 0x0c401f000a0f7f89 */ /* 0x000e2200000e0000 */
[----:B------:R-:W-:-:S04]  /*5f70*/  ISETP.GT.AND P4, PT, R121, 0x30, P2 ;  /* 0x000000307900780c */ /* 0x000fc80001784270 */
[----:B------:R-:W-:-:S04]  /*5f80*/  ISETP.LT.OR P4, PT, R123, 0x31, P4 ;  /* 0x000000317b00780c */ /* 0x000fc80002781670 */
[----:B------:R-:W-:Y:S02]  /*5f90*/  FSEL R50, R50, -INF , !P4 ;  /* 0xff80000032327808 */ /* 0x000fe40006000000 */
[----:B------:R-:W-:-:S04]  /*5fa0*/  ISETP.GT.AND P4, PT, R121, 0x39, P2 ;  /* 0x000000397900780c */ /* 0x000fc80001784270 */
[----:B------:R-:W-:-:S04]  /*5fb0*/  ISETP.LT.OR P4, PT, R123, 0x3a, P4 ;  /* 0x0000003a7b00780c */ /* 0x000fc80002781670 */
[----:B------:R-:W-:Y:S02]  /*5fc0*/  FSEL R55, R55, -INF , !P4 ;  /* 0xff80000037377808 */ /* 0x000fe40006000000 */
[----:B------:R-:W-:Y:S02]  /*5fd0*/  ISETP.GT.AND P4, PT, R121, 0x48, P2 ;  /* 0x000000487900780c */ /* 0x000fe40001784270 */
[----:B0-----:R-:W-:Y:S02]  /*5fe0*/  FMNMX.FTZ R15, R10, R15, !PT ;  /* 0x0000000f0a0f7209 */ /* 0x001fe40007810000 */
[----:B------:R-:W-:-:S03]  /*5ff0*/  ISETP.LT.OR P4, PT, R123, 0x49, P4 ;  /* 0x000000497b00780c */ /* 0x000fc60002781670 */
[----:B------:R-:W0:Y:S01]  /*6000*/  SHFL.BFLY PT, R8, R15, 0x1, 0x1f ;  /* 0x0c201f000f087f89 */ /* 0x000e2200000e0000 */
[----:B------:R-:W-:Y:S02]  /*6010*/  FSEL R62, R62, -INF , !P4 ;  /* 0xff8000003e3e7808 */ /* 0x000fe40006000000 */
        /* <DEDUP_REMOVED lines=16> */
[--C-:B------:R-:W-:Y:S01]  /*6120*/  FFMA.FTZ R21, R29, UR22, -R10.reuse ;  /* 0x000000161d157c23 */ /* 0x100fe2000801080a */
[----:B------:R-:W-:Y:S01]  /*6130*/  FSEL R29, R26, -INF , !P5 ;  /* 0xff8000001a1d7808 */ /* 0x000fe20006800000 */
[--C-:B------:R-:W-:Y:S01]  /*6140*/  FFMA.FTZ R148, R25, UR22, -R10.reuse ;  /* 0x0000001619947c23 */ /* 0x100fe2000801080a */
[--C-:B------:R-:W-:Y:S01]  /*6150*/  FFMA.FTZ R25, R33, UR22, -R10.reuse ;  /* 0x0000001621197c23 */ /* 0x100fe2000801080a */
[----:B------:R-:W-:Y:S01]  /*6160*/  ISETP.LT.OR P5, PT, R123, 0x2a, P3 ;  /* 0x0000002a7b00780c */ /* 0x000fe20001fa1670 */
[----:B------:R-:W-:Y:S01]  /*6170*/  MUFU.EX2 R15, R15 ;  /* 0x0000000f000f7308 */ /* 0x000fe20000000800 */
        /* <DEDUP_REMOVED lines=35> */
[----:B------:R-:W-:Y:S01]  /*63b0*/  FFMA.FTZ R85, R85, UR22, -R10 ;  /* 0x0000001655557c23 */ /* 0x000fe2000801080a */
[----:B------:R-:W-:Y:S01]  /*63c0*/  FMNMX.FTZ R41, R43, R12, !PT ;  /* 0x0000000c2b297209 */ /* 0x000fe20007810000 */
[----:B------:R-:W-:Y:S01]  /*63d0*/  MUFU.EX2 R148, R148 ;  /* 0x0000009400947308 */ /* 0x000fe20000000800 */
[----:B------:R-:W-:-:S02]  /*63e0*/  ISETP.LT.OR P3, PT, R123, 0x41, P3 ;  /* 0x000000417b00780c */ /* 0x000fc40001f61670 */
[----:B------:R-:W-:Y:S02]  /*63f0*/  FMNMX.FTZ R12, R46, R41, !PT ;  /* 0x000000292e0c7209 */ /* 0x000fe40007810000 */
[----:B------:R-:W-:Y:S02]  /*6400*/  ISETP.LT.OR P5, PT, R123, 0x42, P5 ;  /* 0x000000427b00780c */ /* 0x000fe40002fa1670 */
[----:B------:R-:W-:Y:S01]  /*6410*/  FMNMX.FTZ R41, R47, R12, !PT ;  /* 0x0000000c2f297209 */ /* 0x000fe20007810000 */
[----:B------:R-:W-:Y:S01]  /*6420*/  MUFU.EX2 R150, R150 ;  /* 0x0000009600967308 */ /* 0x000fe20000000800 */
[----:B------:R-:W-:Y:S02]  /*6430*/  FSEL R58, R58, -INF , !P3 ;  /* 0xff8000003a3a7808 */ /* 0x000fe40005800000 */
[----:B------:R-:W-:Y:S01]  /*6440*/  FMNMX.FTZ R12, R50, R41, !PT ;  /* 0x00000029320c7209 */ /* 0x000fe20007810000 */
[----:B------:R-:W-:Y:S01]  /*6450*/  FFMA.FTZ R41, R45, UR22, -R10 ;  /* 0x000000162d297c23 */ /* 0x000fe2000801080a */
[----:B------:R-:W-:-:S02]  /*6460*/  ISETP.GT.AND P3, PT, R121, 0x49, P2 ;  /* 0x000000497900780c */ /* 0x000fc40001764270 */
[----:B------:R-:W-:Y:S01]  /*6470*/  FMNMX.FTZ R45, R51, R12, !PT ;  /* 0x0000000c332d7209 */ /* 0x000fe20007810000 */
[----:B------:R-:W-:Y:S01]  /*6480*/  MUFU.EX2 R21, R21 ;  /* 0x0000001500157308 */ /* 0x000fe20000000800 */
[----:B------:R-:W-:Y:S02]  /*6490*/  FSEL R59, R59, -INF , !P5 ;  /* 0xff8000003b3b7808 */ /* 0x000fe40006800000 */
[----:B------:R-:W-:Y:S02]  /*64a0*/  FMNMX.FTZ R12, R54, R45, !PT ;  /* 0x0000002d360c7209 */ /* 0x000fe40007810000 */
[----:B------:R-:W-:Y:S02]  /*64b0*/  ISETP.GT.AND P5, PT, R121, 0x50, P2 ;  /* 0x000000507900780c */ /* 0x000fe400017a4270 */
[----:B------:R-:W-:Y:S01]  /*64c0*/  FMNMX.FTZ R45, R55, R12, !PT ;  /* 0x0000000c372d7209 */ /* 0x000fe20007810000 */
[----:B------:R-:W-:Y:S01]  /*64d0*/  MUFU.EX2 R144, R144 ;  /* 0x0000009000907308 */ /* 0x000fe20000000800 */
[----:B------:R-:W-:-:S02]  /*64e0*/  ISETP.LT.OR P3, PT, R123, 0x4a, P3 ;  /* 0x0000004a7b00780c */ /* 0x000fc40001f61670 */
[----:B------:R-:W-:Y:S01]  /*64f0*/  FMNMX.FTZ R12, R58, R45, !PT ;  /* 0x0000002d3a0c7209 */ /* 0x000fe20007810000 */
[----:B------:R-:W-:Y:S01]  /*6500*/  FFMA.FTZ R45, R49, UR22, -R10 ;  /* 0x00000016312d7c23 */ /* 0x000fe2000801080a */
[----:B------:R-:W-:Y:S02]  /*6510*/  FSEL R63, R63, -INF , !P3 ;  /* 0xff8000003f3f7808 */ /* 0x000fe40005800000 */
[----:B------:R-:W-:Y:S01]  /*6520*/  FMNMX.FTZ R49, R59, R12, !PT ;  /* 0x0000000c3b317209 */ /* 0x000fe20007810000 */
[----:B------:R-:W-:Y:S01]  /*6530*/  MUFU.EX2 R25, R25 ;  /* 0x0000001900197308 */ /* 0x000fe20000000800 */
[----:B------:R-:W-:Y:S02]  /*6540*/  ISETP.LT.OR P5, PT, R123, 0x51, P5 ;  /* 0x000000517b00780c */ /* 0x000fe40002fa1670 */
[----:B------:R-:W-:Y:S02]  /*6550*/  FMNMX.FTZ R12, R62, R49, !PT ;  /* 0x000000313e0c7209 */ /* 0x000fe40007810000 */
[----:B------:R-:W-:-:S02]  /*6560*/  ISETP.GT.AND P3, PT, R121, 0x58, P2 ;  /* 0x000000587900780c */ /* 0x000fc40001764270 */
[----:B------:R-:W-:Y:S01]  /*6570*/  FSEL R66, R66, -INF , !P5 ;  /* 0xff80000042427808 */ /* 0x000fe20006800000 */
[----:B------:R-:W-:Y:S01]  /*6580*/  MUFU.EX2 R146, R146 ;  /* 0x0000009200927308 */ /* 0x000fe20000000800 */
[----:B------:R-:W-:Y:S02]  /*6590*/  FMNMX.FTZ R49, R63, R12, !PT ;  /* 0x0000000c3f317209 */ /* 0x000fe40007810000 */
[----:B------:R-:W-:Y:S02]  /*65a0*/  ISETP.GT.AND P5, PT, R121, 0x59, P2 ;  /* 0x000000597900780c */ /* 0x000fe400017a4270 */
[----:B------:R-:W-:Y:S02]  /*65b0*/  ISETP.LT.OR P3, PT, R123, 0x59, P3 ;  /* 0x000000597b00780c */ /* 0x000fe40001f61670 */
[----:B------:R-:W-:Y:S01]  /*65c0*/  FMNMX.FTZ R12, R66, R49, !PT ;  /* 0x00000031420c7209 */ /* 0x000fe20007810000 */
[----:B------:R-:W-:Y:S01]  /*65d0*/  FFMA.FTZ R49, R53, UR22, -R10 ;  /* 0x0000001635317c23 */ /* 0x000fe2000801080a */
[----:B------:R-:W-:Y:S01]  /*65e0*/  ISETP.LT.OR P5, PT, R123, 0x5a, P5 ;  /* 0x0000005a7b00780c */ /* 0x000fe20002fa1670 */
[----:B------:R-:W-:Y:S01]  /*65f0*/  MUFU.EX2 R33, R33 ;  /* 0x0000002100217308 */ /* 0x000fe20000000800 */
[----:B------:R-:W-:-:S02]  /*6600*/  FSEL R70, R70, -INF , !P3 ;  /* 0xff80000046467808 */ /* 0x000fc40005800000 */
[----:B------:R-:W-:Y:S02]  /*6610*/  FMNMX.FTZ R53, R67, R12, !PT ;  /* 0x0000000c43357209 */ /* 0x000fe40007810000 */
[----:B------:R-:W-:Y:S02]  /*6620*/  ISETP.GT.AND P3, PT, R121, 0x61, P2 ;  /* 0x000000617900780c */ /* 0x000fe40001764270 */
[----:B------:R-:W-:Y:S01]  /*6630*/  FSEL R71, R71, -INF , !P5 ;  /* 0xff80000047477808 */ /* 0x000fe20006800000 */
[----:B------:R-:W-:Y:S01]  /*6640*/  MUFU.EX2 R140, R140 ;  /* 0x0000008c008c7308 */ /* 0x000fe20000000800 */
[----:B------:R-:W-:Y:S02]  /*6650*/  FMNMX.FTZ R12, R70, R53, !PT ;  /* 0x00000035460c7209 */ /* 0x000fe40007810000 */
[----:B------:R-:W-:Y:S02]  /*6660*/  ISETP.GT.AND P5, PT, R121, 0x68, P2 ;  /* 0x000000687900780c */ /* 0x000fe400017a4270 */
[----:B------:R-:W-:-:S02]  /*6670*/  ISETP.LT.OR P3, PT, R123, 0x62, P3 ;  /* 0x000000627b00780c */ /* 0x000fc40001f61670 */
[----:B------:R-:W-:Y:S01]  /*6680*/  FMNMX.FTZ R53, R71, R12, !PT ;  /* 0x0000000c47357209 */ /* 0x000fe20007810000 */
[----:B------:R-:W-:Y:S01]  /*6690*/  MUFU.EX2 R37, R37 ;  /* 0x0000002500257308 */ /* 0x000fe20000000800 */
[----:B------:R-:W-:Y:S02]  /*66a0*/  FSEL R75, R75, -INF , !P3 ;  /* 0xff8000004b4b7808 */ /* 0x000fe40005800000 */
[----:B------:R-:W-:Y:S02]  /*66b0*/  ISETP.LT.OR P5, PT, R123, 0x69, P5 ;  /* 0x000000697b00780c */ /* 0x000fe40002fa1670 */
[----:B------:R-:W-:Y:S01]  /*66c0*/  FMNMX.FTZ R12, R74, R53, !PT ;  /* 0x000000354a0c7209 */ /* 0x000fe20007810000 */
[----:B------:R-:W-:Y:S01]  /*66d0*/  FFMA.FTZ R53, R57, UR22, -R10 ;  /* 0x0000001639357c23 */ /* 0x000fe2000801080a */
[----:B------:R-:W-:Y:S01]  /*66e0*/  ISETP.GT.AND P3, PT, R121, 0x70, P2 ;  /* 0x000000707900780c */ /* 0x000fe20001764270 */
[----:B------:R-:W-:Y:S01]  /*66f0*/  MUFU.EX2 R142, R142 ;  /* 0x0000008e008e7308 */ /* 0x000fe20000000800 */
[----:B------:R-:W-:-:S02]  /*6700*/  FSEL R78, R78, -INF , !P5 ;  /* 0xff8000004e4e7808 */ /* 0x000fc40006800000 */
[----:B------:R-:W-:Y:S02]  /*6710*/  FMNMX.FTZ R57, R75, R12, !PT ;  /* 0x0000000c4b397209 */ /* 0x000fe40007810000 */
        /* <DEDUP_REMOVED lines=10> */
[----:B------:R-:W-:Y:S01]  /*67c0*/  FMNMX.FTZ R12, R82, R57, !PT ;  /* 0x00000039520c7209 */ /* 0x000fe20007810000 */
[----:B------:R-:W-:Y:S01]  /*67d0*/  FFMA.FTZ R57, R61, UR22, -R10 ;  /* 0x000000163d397c23 */ /* 0x000fe2000801080a */
[----:B------:R-:W-:Y:S01]  /*67e0*/  ISETP.LT.OR P2, PT, R123, 0x7a, P2 ;  /* 0x0000007a7b00780c */ /* 0x000fe20001741670 */
[----:B------:R-:W-:Y:S01]  /*67f0*/  MUFU.EX2 R45, R45 ;  /* 0x0000002d002d7308 */ /* 0x000fe20000000800 */
[----:B------:R-:W-:-:S02]  /*6800*/  FSEL R86, R86, -INF , !P4 ;  /* 0xff80000056567808 */ /* 0x000fc40006000000 */
[----:B------:R-:W-:Y:S02]  /*6810*/  FMNMX.FTZ R61, R83, R12, !PT ;  /* 0x0000000c533d7209 */ /* 0x000fe40007810000 */
[----:B------:R-:W-:Y:S02]  /*6820*/  FSEL R87, R87, -INF , !P2 ;  /* 0xff80000057577808 */ /* 0x000fe40005000000 */
[----:B------:R-:W-:Y:S01]  /*6830*/  FMNMX.FTZ R12, R86, R61, !PT ;  /* 0x0000003d560c7209 */ /* 0x000fe20007810000 */
[--C-:B------:R-:W-:Y:S01]  /*6840*/  FFMA.FTZ R61, R65, UR22, -R10.reuse ;  /* 0x00000016413d7c23 */ /* 0x100fe2000801080a */
[--C-:B------:R-:W-:Y:S01]  /*6850*/  FFMA.FTZ R65, R69, UR22, -R10.reuse ;  /* 0x0000001645417c23 */ /* 0x100fe2000801080a */
[--C-:B------:R-:W-:Y:S01]  /*6860*/  FFMA.FTZ R69, R73, UR22, -R10.reuse ;  /* 0x0000001649457c23 */ /* 0x100fe2000801080a */
[----:B------:R-:W-:Y:S01]  /*6870*/  FMNMX.FTZ R12, R87, R12, !PT ;  /* 0x0000000c570c7209 */ /* 0x000fe20007810000 */
[--C-:B------:R-:W-:Y:S01]  /*6880*/  FFMA.FTZ R73, R77, UR22, -R10.reuse ;  /* 0x000000164d497c23 */ /* 0x100fe2000801080a */
[----:B------:R-:W-:Y:S01]  /*6890*/  FFMA.FTZ R77, R81, UR22, -R10 ;  /* 0x00000016514d7c23 */ /* 0x000fe2000801080a */
[----:B------:R-:W-:Y:S01]  /*68a0*/  FSEL R81, R8, RZ, P6 ;  /* 0x000000ff08517208 */ /* 0x000fe20003000000 */
[----:B------:R-:W-:Y:S01]  /*68b0*/  MUFU.EX2 R138, R138 ;  /* 0x0000008a008a7308 */ /* 0x000fe20000000800 */
[----:B------:R-:W0:Y:S03]  /*68c0*/  SHFL.BFLY PT, R121, R12, 0x2, 0x1f ;  /* 0x0c401f000c797f89 */ /* 0x000e2600000e0000 */
[----:B------:R-:W-:-:S04]  /*68d0*/  FADD.FTZ R2, -R81, R2 ;  /* 0x0000000251027221 */ /* 0x000fc80000010100 */
[----:B------:R-:W-:Y:S01]  /*68e0*/  FMUL.FTZ R2, R2, UR22 ;  /* 0x0000001602027c20 */ /* 0x000fe20008410000 */
[----:B------:R-:W-:Y:S08]  /*68f0*/  MUFU.EX2 R49, R49 ;  /* 0x0000003100317308 */ /* 0x000ff00000000800 */
[----:B------:R-:W1:Y:S01]  /*6900*/  MUFU.EX2 R2, R2 ;  /* 0x0000000200027308 */ /* 0x000e620000000800 */
[----:B0-----:R-:W-:-:S07]  /*6910*/  FMNMX.FTZ R121, R12, R121, !PT ;  /* 0x000000790c797209 */ /* 0x001fce0007810000 */
[----:B------:R-:W-:Y:S01]  /*6920*/  MUFU.EX2 R132, R132 ;  /* 0x0000008400847308 */ /* 0x000fe20000000800 */
[----:B------:R-:W0:Y:S07]  /*6930*/  SHFL.BFLY PT, R12, R121, 0x1, 0x1f ;  /* 0x0c201f00790c7f89 */ /* 0x000e2e00000e0000 */
[----:B------:R-:W-:Y:S01]  /*6940*/  MUFU.EX2 R53, R53 ;  /* 0x0000003500357308 */ /* 0x000fe20000000800 */
[-C--:B-1----:R-:W-:Y:S01]  /*6950*/  FMUL.FTZ R88, R88, R2.reuse ;  /* 0x0000000258587220 */ /* 0x082fe20000410000 */
        /* <DEDUP_REMOVED lines=16> */
[----:B------:R-:W-:Y:S01]  /*6a60*/  FMUL.FTZ R117, R117, R2 ;  /* 0x0000000275757220 */ /* 0x000fe20000410000 */
[----:B0-----:R-:W-:-:S04]  /*6a70*/  FMNMX.FTZ R10, R121, R12, !PT ;  /* 0x0000000c790a7209 */ /* 0x001fc80007810000 */
[C---:B------:R-:W-:Y:S01]  /*6a80*/  FSETP.NEU.FTZ.AND P2, PT, R10.reuse, -INF , PT ;  /* 0xff8000000a00780b */ /* 0x040fe20003f5d000 */
[----:B------:R-:W-:Y:S01]  /*6a90*/  FMUL.FTZ R40, R10, UR22 ;  /* 0x000000160a287c20 */ /* 0x000fe20008410000 */
[----:B------:R-:W-:Y:S04]  /*6aa0*/  MUFU.EX2 R128, R128 ;  /* 0x0000008000807308 */ /* 0x000fe80000000800 */
[----:B------:R-:W-:-:S04]  /*6ab0*/  FSEL R40, R40, RZ, P2 ;  /* 0x000000ff28287208 */ /* 0x000fc80001000000 */
[----:B------:R-:W-:Y:S01]  /*6ac0*/  MUFU.EX2 R61, R61 ;  /* 0x0000003d003d7308 */ /* 0x000fe20000000800 */
        /* <DEDUP_REMOVED lines=17> */
[----:B------:R-:W-:Y:S01]  /*6be0*/  FADD.FTZ R6, R144, R29 ;  /* 0x0000001d90067221 */ /* 0x000fe20000010000 */
[--C-:B------:R-:W-:Y:S01]  /*6bf0*/  FFMA.FTZ R26, R43, UR22, -R40.reuse ;  /* 0x000000162b1a7c23 */ /* 0x100fe20008010828 */
[----:B------:R-:W-:Y:S01]  /*6c00*/  FMUL.FTZ R0, R27, UR22 ;  /* 0x000000161b007c20 */ /* 0x000fe20008410000 */
[----:B------:R-:W-:Y:S01]  /*6c10*/  FFMA.FTZ R143, R46, UR22, -R40 ;  /* 0x000000162e8f7c23 */ /* 0x000fe20008010828 */
[----:B------:R-:W-:Y:S01]  /*6c20*/  FADD.FTZ R29, R25, R6 ;  /* 0x00000006191d7221 */ /* 0x000fe20000010000 */
        /* <DEDUP_REMOVED lines=10> */
[----:B------:R-:W0:Y:S01]  /*6cd0*/  MUFU.EX2 R0, R0 ;  /* 0x0000000000007308 */ /* 0x000e220000000800 */
[----:B------:R-:W-:Y:S01]  /*6ce0*/  FADD.FTZ R6, R140, R27 ;  /* 0x0000001b8c067221 */ /* 0x000fe20000010000 */
[--C-:B------:R-:W-:Y:S01]  /*6cf0*/  FFMA.FTZ R135, R62, UR22, -R40.reuse ;  /* 0x000000163e877c23 */ /* 0x100fe20008010828 */
[----:B------:R-:W-:Y:S01]  /*6d00*/  F2FP.F16.F32.PACK_AB R148, R148, R15 ;  /* 0x0000000f9494723e */ /* 0x000fe200000000ff */
        /* <DEDUP_REMOVED lines=13> */
[----:B0-----:R-:W-:Y:S01]  /*6de0*/  FFMA.FTZ R5, R0, R5, R149 ;  /* 0x0000000500057223 */ /* 0x001fe20000010095 */
[----:B------:R-:W-:Y:S01]  /*6df0*/  FADD.FTZ R38, R136, R27 ;  /* 0x0000001b88267221 */ /* 0x000fe20000010000 */
[--C-:B------:R-:W-:Y:S01]  /*6e00*/  FFMA.FTZ R83, R83, UR22, -R40.reuse ;  /* 0x0000001653537c23 */ /* 0x100fe20008010828 */
[----:B------:R-:W-:Y:S01]  /*6e10*/  FFMA.FTZ R86, R86, UR22, -R40 ;  /* 0x0000001656567c23 */ /* 0x000fe20008010828 */
[----:B------:R-:W-:Y:S01]  /*6e20*/  FADD.FTZ R6, R12, R5 ;  /* 0x000000050c067221 */ /* 0x000fe20000010000 */
[----:B------:R-:W-:Y:S01]  /*6e30*/  FADD.FTZ R27, R45, R38 ;  /* 0x000000262d1b7221 */ /* 0x000fe20000010000 */
[----:B------:R-:W-:Y:S01]  /*6e40*/  FFMA.FTZ R38, R67, UR22, -R40 ;  /* 0x0000001643267c23 */ /* 0x000fe20008010828 */
[----:B------:R-:W0:Y:S01]  /*6e50*/  MUFU.EX2 R20, R20 ;  /* 0x0000001400147308 */ /* 0x000e220000000800 */
[----:B------:R-:W-:Y:S01]  /*6e60*/  FADD.FTZ R5, R151, R6 ;  /* 0x0000000697057221 */ /* 0x000fe20000010000 */
[----:B------:R-:W-:Y:S01]  /*6e70*/  FADD.FTZ R42, R138, R27 ;  /* 0x0000001b8a2a7221 */ /* 0x000fe20000010000 */
[----:B------:R-:W-:Y:S01]  /*6e80*/  IMAD.U32 R29, RZ, RZ, UR39 ;  /* 0x00000027ff1d7e24 */ /* 0x000fe2000f8e00ff */
[----:B------:R-:W-:Y:S01]  /*6e90*/  ISETP.GT.AND P2, PT, R3, UR27, PT ;  /* 0x0000001b03007c0c */ /* 0x000fe2000bf44270 */
[----:B-1----:R-:W-:Y:S01]  /*6ea0*/  FADD.FTZ R6, R14, R5 ;  /* 0x000000050e067221 */ /* 0x002fe20000010000 */
[----:B------:R-:W-:Y:S01]  /*6eb0*/  FADD.FTZ R27, R49, R42 ;  /* 0x0000002a311b7221 */ /* 0x000fe20000010000 */
[----:B------:R-:W-:Y:S01]  /*6ec0*/  FFMA.FTZ R42, R71, UR22, -R40 ;  /* 0x00000016472a7c23 */ /* 0x000fe20008010828 */
[----:B------:R-:W1:Y:S01]  /*6ed0*/  MUFU.EX2 R147, R147 ;  /* 0x0000009300937308 */ /* 0x000e620000000800 */
[----:B--2---:R-:W-:Y:S01]  /*6ee0*/  FADD.FTZ R5, R145, R6 ;  /* 0x0000000691057221 */ /* 0x004fe20000010000 */
[----:B------:R-:W-:Y:S01]  /*6ef0*/  FADD.FTZ R44, R132, R27 ;  /* 0x0000001b842c7221 */ /* 0x000fe20000010000 */
[----:B------:R-:W-:Y:S01]  /*6f00*/  FFMA.FTZ R40, R87, UR22, -R40 ;  /* 0x0000001657287c23 */ /* 0x000fe20008010828 */
[----:B------:R-:W-:Y:S01]  /*6f10*/  @!P1 LEA R29, R29, UR45, 0x3 ;  /* 0x0000002d1d1d9c11 */ /* 0x000fe2000f8e18ff */
[----:B------:R-:W-:Y:S01]  /*6f20*/  UMOV UR39, UR26 ;  /* 0x0000001a00277c82 */ /* 0x000fe20008000000 */
[----:B------:R-:W-:Y:S01]  /*6f30*/  FADD.FTZ R27, R53, R44 ;  /* 0x0000002c351b7221 */ /* 0x000fe20000010000 */
[----:B------:R-:W-:Y:S01]  /*6f40*/  FMUL.FTZ R90, R90, R0 ;  /* 0x000000005a5a7220 */ /* 0x000fe20000410000 */
[----:B------:R-:W2:Y:S01]  /*6f50*/  MUFU.EX2 R24, R24 ;  /* 0x0000001800187308 */ /* 0x000ea20000000800 */
[----:B0-----:R-:W-:Y:S01]  /*6f60*/  FADD.FTZ R6, R20, R5 ;  /* 0x0000000514067221 */ /* 0x001fe20000010000 */
[----:B------:R-:W-:Y:S01]  /*6f70*/  FADD.FTZ R44, R134, R27 ;  /* 0x0000001b862c7221 */ /* 0x000fe20000010000 */
[----:B------:R-:W-:-:S02]  /*6f80*/  @!P1 VIADD R29, R29, 0x16860 ;  /* 0x000168601d1d9836 */ /* 0x000fc40000000000 */
[-C--:B------:R-:W-:Y:S01]  /*6f90*/  FMUL.FTZ R91, R91, R0.reuse ;  /* 0x000000005b5b7220 */ /* 0x080fe20000410000 */
[-C--:B------:R-:W-:Y:S01]  /*6fa0*/  FMUL.FTZ R94, R94, R0.reuse ;  /* 0x000000005e5e7220 */ /* 0x080fe20000410000 */
[----:B------:R-:W-:Y:S01]  /*6fb0*/  FADD.FTZ R27, R57, R44 ;  /* 0x0000002c391b7221 */ /* 0x000fe20000010000 */
[-C--:B------:R-:W-:Y:S01]  /*6fc0*/  FMUL.FTZ R95, R95, R0.reuse ;  /* 0x000000005f5f7220 */ /* 0x080fe20000410000 */
[----:B------:R-:W0:Y:S01]  /*6fd0*/  MUFU.EX2 R141, R141 ;  /* 0x0000008d008d7308 */ /* 0x000e220000000800 */
[----:B-1----:R-:W-:Y:S01]  /*6fe0*/  FADD.FTZ R5, R147, R6 ;  /* 0x0000000693057221 */ /* 0x002fe20000010000 */
[----:B------:R-:W-:Y:S01]  /*6ff0*/  FADD.FTZ R44, R128, R27 ;  /* 0x0000001b802c7221 */ /* 0x000fe20000010000 */
[----:B------:R-:W-:Y:S01]  /*7000*/  @!P1 PRMT R29, RZ, 0x654, R29 ;  /* 0x00000654ff1d9816 */ /* 0x000fe2000000001d */
[-C--:B------:R-:W-:Y:S01]  /*7010*/  FMUL.FTZ R98, R98, R0.reuse ;  /* 0x0000000062627220 */ /* 0x080fe20000410000 */
[-C--:B------:R-:W-:Y:S01]  /*7020*/  FMUL.FTZ R99, R99, R0.reuse ;  /* 0x0000000063637220 */ /* 0x080fe20000410000 */
[----:B------:R-:W-:Y:S01]  /*7030*/  FADD.FTZ R27, R61, R44 ;  /* 0x0000002c3d1b7221 */ /* 0x000fe20000010000 */
[----:B------:R1:W-:Y:S01]  /*7040*/  @!P1 SYNCS.ARRIVE.TRANS64.RED.A1T0 RZ, [R29+URZ], RZ ;  /* 0x000000ff1dff99a7 */ /* 0x0003e2000810043f */
        /* <DEDUP_REMOVED lines=13> */
[----:B------:R-:W-:Y:S01]  /*7120*/  FMUL.FTZ R119, R119, R0 ;  /* 0x0000000077777220 */ /* 0x000fe20000410000 */
[----:B------:R-:W-:Y:S01]  /*7130*/  F2FP.F16.F32.PACK_AB R150, R21, R150 ;  /* 0x000000961596723e */ /* 0x000fe200000000ff */
[----:B------:R-:W-:Y:S01]  /*7140*/  VIADD R3, R3, 0xffffffff ;  /* 0xffffffff03037836 */ /* 0x000fe20000000000 */
[----:B------:R-:W0:Y:S01]  /*7150*/  MUFU.EX2 R28, R28 ;  /* 0x0000001c001c7308 */ /* 0x000e220000000800 */
[----:B---3--:R-:W-:Y:S01]  /*7160*/  FADD.FTZ R6, R26, R5 ;  /* 0x000000051a067221 */ /* 0x008fe20000010000 */
[----:B------:R-:W-:Y:S01]  /*7170*/  F2FP.F16.F32.PACK_AB R144, R25, R144 ;  /* 0x000000901990723e */ /* 0x000fe200000000ff */
[----:B------:R-:W-:Y:S01]  /*7180*/  IMAD.MOV.U32 R2, RZ, RZ, R8 ;  /* 0x000000ffff027224 */ /* 0x000fe200078e0008 */
[----:B------:R-:W-:Y:S01]  /*7190*/  F2FP.F16.F32.PACK_AB R146, R33, R146 ;  /* 0x000000922192723e */ /* 0x000fe200000000ff */
[----:B------:R-:W-:Y:S01]  /*71a0*/  IMAD.MOV.U32 R0, RZ, RZ, R10 ;  /* 0x000000ffff007224 */ /* 0x000fe200078e000a */
[----:B------:R-:W-:-:S02]  /*71b0*/  F2FP.F16.F32.PACK_AB R140, R37, R140 ;  /* 0x0000008c258c723e */ /* 0x000fc400000000ff */
[----:B------:R-:W3:Y:S01]  /*71c0*/  MUFU.EX2 R130, R130 ;  /* 0x0000008200827308 */ /* 0x000ee20000000800 */
[----:B--2---:R-:W-:Y:S01]  /*71d0*/  FADD.FTZ R5, R143, R6 ;  /* 0x000000068f057221 */ /* 0x004fe20000010000 */
[----:B------:R-:W-:Y:S02]  /*71e0*/  F2FP.F16.F32.PACK_AB R142, R41, R142 ;  /* 0x0000008e298e723e */ /* 0x000fe400000000ff */
[----:B------:R-:W-:Y:S02]  /*71f0*/  F2FP.F16.F32.PACK_AB R136, R45, R136 ;  /* 0x000000882d88723e */ /* 0x000fe400000000ff */
[----:B------:R-:W-:Y:S02]  /*7200*/  F2FP.F16.F32.PACK_AB R138, R49, R138 ;  /* 0x0000008a318a723e */ /* 0x000fe400000000ff */
[----:B------:R-:W2:Y:S01]  /*7210*/  MUFU.EX2 R137, R137 ;  /* 0x0000008900897308 */ /* 0x000ea20000000800 */
[----:B0-----:R-:W-:Y:S01]  /*7220*/  FADD.FTZ R6, R28, R5 ;  /* 0x000000051c067221 */ /* 0x001fe20000010000 */
[----:B------:R-:W-:-:S02]  /*7230*/  F2FP.F16.F32.PACK_AB R132, R53, R132 ;  /* 0x000000843584723e */ /* 0x000fc400000000ff */
[----:B------:R-:W-:Y:S02]  /*7240*/  F2FP.F16.F32.PACK_AB R134, R57, R134 ;  /* 0x000000863986723e */ /* 0x000fe400000000ff */
[----:B------:R-:W-:Y:S02]  /*7250*/  F2FP.F16.F32.PACK_AB R128, R61, R128 ;  /* 0x000000803d80723e */ /* 0x000fe400000000ff */
[----:B------:R-:W0:Y:S01]  /*7260*/  MUFU.EX2 R65, R65 ;  /* 0x0000004100417308 */ /* 0x000e220000000800 */
[----:B---3--:R-:W-:Y:S01]  /*7270*/  FADD.FTZ R44, R130, R27 ;  /* 0x0000001b822c7221 */ /* 0x008fe20000010000 */
[----:B------:R-:W-:Y:S02]  /*7280*/  F2FP.F16.F32.PACK_AB R149, R12, R149 ;  /* 0x000000950c95723e */ /* 0x000fe400000000ff */
[----:B------:R-:W-:Y:S02]  /*7290*/  F2FP.F16.F32.PACK_AB R151, R14, R151 ;  /* 0x000000970e97723e */ /* 0x000fe400000000ff */
[----:B------:R-:W-:-:S02]  /*72a0*/  F2FP.F16.F32.PACK_AB R145, R20, R145 ;  /* 0x000000911491723e */ /* 0x000fc400000000ff */
[----:B------:R-:W3:Y:S01]  /*72b0*/  MUFU.EX2 R30, R30 ;  /* 0x0000001e001e7308 */ /* 0x000ee20000000800 */
[----:B--2---:R-:W-:Y:S01]  /*72c0*/  FADD.FTZ R5, R137, R6 ;  /* 0x0000000689057221 */ /* 0x004fe20000010000 */
[----:B------:R-:W-:Y:S02]  /*72d0*/  F2FP.F16.F32.PACK_AB R147, R24, R147 ;  /* 0x000000931893723e */ /* 0x000fe400000000ff */
[----:B------:R-:W-:Y:S02]  /*72e0*/  F2FP.F16.F32.PACK_AB R141, R26, R141 ;  /* 0x0000008d1a8d723e */ /* 0x000fe400000000ff */
[----:B------:R-:W-:Y:S02]  /*72f0*/  F2FP.F16.F32.PACK_AB R143, R28, R143 ;  /* 0x0000008f1c8f723e */ /* 0x000fe400000000ff */
[----:B------:R-:W2:Y:S01]  /*7300*/  MUFU.EX2 R124, R124 ;  /* 0x0000007c007c7308 */ /* 0x000ea20000000800 */
[C---:B0-----:R-:W-:Y:S01]  /*7310*/  FADD.FTZ R15, R65.reuse, R44 ;  /* 0x0000002c410f7221 */ /* 0x041fe20000010000 */
[----:B------:R-:W-:-:S06]  /*7320*/  F2FP.F16.F32.PACK_AB R130, R65, R130 ;  /* 0x000000824182723e */ /* 0x000fcc00000000ff */
[----:B------:R-:W0:Y:S01]  /*7330*/  MUFU.EX2 R139, R139 ;  /* 0x0000008b008b7308 */ /* 0x000e220000000800 */
[C---:B---3--:R-:W-:Y:S01]  /*7340*/  FADD.FTZ R6, R30.reuse, R5 ;  /* 0x000000051e067221 */ /* 0x048fe20000010000 */
[----:B------:R-:W-:-:S06]  /*7350*/  F2FP.F16.F32.PACK_AB R137, R30, R137 ;  /* 0x000000891e89723e */ /* 0x000fcc00000000ff */
[----:B------:R-:W3:Y:S01]  /*7360*/  MUFU.EX2 R69, R69 ;  /* 0x0000004500457308 */ /* 0x000ee20000000800 */
[----:B--2---:R-:W-:-:S07]  /*7370*/  FADD.FTZ R44, R124, R15 ;  /* 0x0000000f7c2c7221 */ /* 0x004fce0000010000 */
[----:B------:R-:W2:Y:S01]  /*7380*/  MUFU.EX2 R32, R32 ;  /* 0x0000002000207308 */ /* 0x000ea20000000800 */
[----:B0-----:R-:W-:-:S07]  /*7390*/  FADD.FTZ R5, R139, R6 ;  /* 0x000000068b057221 */ /* 0x001fce0000010000 */
[----:B------:R-:W0:Y:S01]  /*73a0*/  MUFU.EX2 R126, R126 ;  /* 0x0000007e007e7308 */ /* 0x000e220000000800 */
[C---:B---3--:R-:W-:Y:S01]  /*73b0*/  FADD.FTZ R15, R69.reuse, R44 ;  /* 0x0000002c450f7221 */ /* 0x048fe20000010000 */
[----:B------:R-:W-:-:S06]  /*73c0*/  F2FP.F16.F32.PACK_AB R124, R69, R124 ;  /* 0x0000007c457c723e */ /* 0x000fcc00000000ff */
[----:B------:R-:W3:Y:S01]  /*73d0*/  MUFU.EX2 R133, R133 ;  /* 0x0000008500857308 */ /* 0x000ee20000000800 */
[C---:B--2---:R-:W-:Y:S01]  /*73e0*/  FADD.FTZ R6, R32.reuse, R5 ;  /* 0x0000000520067221 */ /* 0x044fe20000010000 */
[----:B------:R-:W-:-:S06]  /*73f0*/  F2FP.F16.F32.PACK_AB R139, R32, R139 ;  /* 0x0000008b208b723e */ /* 0x000fcc00000000ff */
[----:B------:R-:W2:Y:S01]  /*7400*/  MUFU.EX2 R73, R73 ;  /* 0x0000004900497308 */ /* 0x000ea20000000800 */
[----:B0-----:R-:W-:-:S07]  /*7410*/  FADD.FTZ R44, R126, R15 ;  /* 0x0000000f7e2c7221 */ /* 0x001fce0000010000 */
[----:B------:R-:W0:Y:S01]  /*7420*/  MUFU.EX2 R34, R34 ;  /* 0x0000002200227308 */ /* 0x000e220000000800 */
[----:B---3--:R-:W-:-:S07]  /*7430*/  FADD.FTZ R5, R133, R6 ;  /* 0x0000000685057221 */ /* 0x008fce0000010000 */
[----:B------:R-:W3:Y:S01]  /*7440*/  MUFU.EX2 R120, R120 ;  /* 0x0000007800787308 */ /* 0x000ee20000000800 */
[C---:B--2---:R-:W-:Y:S01]  /*7450*/  FADD.FTZ R15, R73.reuse, R44 ;  /* 0x0000002c490f7221 */ /* 0x044fe20000010000 */
[----:B------:R-:W-:-:S06]  /*7460*/  F2FP.F16.F32.PACK_AB R126, R73, R126 ;  /* 0x0000007e497e723e */ /* 0x000fcc00000000ff */
[----:B------:R-:W2:Y:S01]  /*7470*/  MUFU.EX2 R135, R135 ;  /* 0x0000008700877308 */ /* 0x000ea20000000800 */
[C---:B0-----:R-:W-:Y:S01]  /*7480*/  FADD.FTZ R6, R34.reuse, R5 ;  /* 0x0000000522067221 */ /* 0x041fe20000010000 */
[----:B------:R-:W-:-:S06]  /*7490*/  F2FP.F16.F32.PACK_AB R133, R34, R133 ;  /* 0x000000852285723e */ /* 0x000fcc00000000ff */
[----:B------:R-:W0:Y:S01]  /*74a0*/  MUFU.EX2 R77, R77 ;  /* 0x0000004d004d7308 */ /* 0x000e220000000800 */
[----:B---3--:R-:W-:-:S07]  /*74b0*/  FADD.FTZ R44, R120, R15 ;  /* 0x0000000f782c7221 */ /* 0x008fce0000010000 */
[----:B------:R-:W3:Y:S01]  /*74c0*/  MUFU.EX2 R36, R36 ;  /* 0x0000002400247308 */ /* 0x000ee20000000800 */
[----:B--2---:R-:W-:-:S07]  /*74d0*/  FADD.FTZ R5, R135, R6 ;  /* 0x0000000687057221 */ /* 0x004fce0000010000 */
        /* <DEDUP_REMOVED lines=34> */
[----:B---3--:R-:W-:Y:S01]  /*7700*/  FADD.FTZ R44, R123, R44 ;  /* 0x0000002c7b2c7221 */ /* 0x008fe20000010000 */
[C---:B--2---:R-:W-:Y:S01]  /*7710*/  FADD.FTZ R6, R81.reuse, R6 ;  /* 0x0000000651067221 */ /* 0x044fe20000010000 */
[----:B------:R-:W-:Y:S02]  /*7720*/  F2FP.F16.F32.PACK_AB R122, R81, R122 ;  /* 0x0000007a517a723e */ /* 0x000fe400000000ff */
[C---:B0-----:R-:W-:Y:S01]  /*7730*/  FADD.FTZ R5, R40.reuse, R44 ;  /* 0x0000002c28057221 */ /* 0x041fe20000010000 */
[----:B------:R-:W-:Y:S01]  /*7740*/  F2FP.F16.F32.PACK_AB R123, R40, R123 ;  /* 0x0000007b287b723e */ /* 0x000fe200000000ff */
[----:B-1----:R-:W-:Y:S06]  /*7750*/  @P2 BRA `(.L_x_11358) ;  /* 0xffffffd000d42947 */ /* 0x002fec000383ffff */
[----:B------:R-:W-:Y:S01]  /*7760*/  IMAD.MOV.U32 R0, RZ, RZ, R10 ;  /* 0x000000ffff007224 */ /* 0x000fe200078e000a */
[----:B------:R-:W-:Y:S01]  /*7770*/  UMOV UR39, UR26 ;  /* 0x0000001a00277c82 */ /* 0x000fe20008000000 */
[----:B------:R-:W-:Y:S01]  /*7780*/  IMAD.MOV.U32 R2, RZ, RZ, R8 ;  /* 0x000000ffff027224 */ /* 0x000fe200078e0008 */
[----:B------:R-:W-:-:S06]  /*7790*/  UMOV UR38, UR25 ;  /* 0x0000001900267c82 */ /* 0x000fcc0008000000 */
.L_x_11341:
        /* <DEDUP_REMOVED lines=18> */
.L_x_11360:
[----:B------:R-:W-:-:S11]  /*78c0*/  UISETP.NE.AND UP0, UPT, UR11, 0x1, UPT ;  /* 0x000000010b00788c */ /* 0x000fd6000bf05270 */
[----:B------:R-:W-:Y:S02]  /*78d0*/  @UP0 ULDC.64 UR14, c[0x0][0x9e8] ;  /* 0x00027a00000e0ab9 */ /* 0x000fe40000000a00 */
[----:B------:R-:W-:-:S04]  /*78e0*/  UIMAD.WIDE.U32 UR6, UR10, UR14, URZ ;  /* 0x0000000e0a0672a5 */ /* 0x000fc8000f8e003f */
[----:B------:R-:W-:-:S12]  /*78f0*/  @UP0 USHF.R.U32.HI UR10, URZ, UR15, UR7 ;  /* 0x0000000f3f0a0299 */ /* 0x000fd80008011607 */
.L_x_11361:
[----:B------:R-:W-:-:S04]  /*7900*/  UIMAD UR10, UR10, UR11, URZ ;  /* 0x0000000b0a0a72a4 */ /* 0x000fc8000f8e023f */
[----:B------:R-:W-:-:S04]  /*7910*/  UISETP.LT.AND UP0, UPT, UR23, UR10, UPT ;  /* 0x0000000a1700728c */ /* 0x000fc8000bf01270 */
[----:B------:R-:W-:-:S12]  /*7920*/  USEL UR23, UR23, UR10, !UP0 ;  /* 0x0000000a17177287 */ /* 0x000fd8000c000000 */
.L_x_11359:
        /* <DEDUP_REMOVED lines=13> */
.L_x_11371:
        /* <DEDUP_REMOVED lines=9> */
.L_x_11364:
[----:B------:R-:W-:Y:S01]  /*7a90*/  ULEA UR6, UR39, UR45, 0x3 ;  /* 0x0000002d27067291 */ /* 0x000fe2000f8e183f */
[----:B------:R-:W-:-:S05]  /*7aa0*/  IMAD.U32 R0, RZ, RZ, UR38 ;  /* 0x00000026ff007e24 */ /* 0x000fca000f8e00ff */
[----:B------:R-:W-:-:S04]  /*7ab0*/  SHF.L.U32 R0, R0, 0x1f, RZ ;  /* 0x0000001f00007819 */ /* 0x000fc800000006ff */
[----:B------:R0:W1:Y:S01]  /*7ac0*/  SYNCS.PHASECHK.TRANS64.TRYWAIT P2, [UR6+0x16830], R0 ;  /* 0x01683000ff0075a7 */ /* 0x0000620008040146 */
[----:B------:R-:W-:Y:S05]  /*7ad0*/  @!P0 BRA `(.L_x_11365) ;  /* 0x0000000000048947 */ /* 0x000fea0003800000 */
[----:B------:R-:W-:Y:S01]  /*7ae0*/  BPT.TRAP 0x1 ;  /* 0x000000040000795c */ /* 0x000fe20000300000 */
.L_x_11365:
[----:B-1----:R-:W-:Y:S05]  /*7af0*/  @P2 BRA `(.L_x_11363) ;  /* 0x0000000000082947 */ /* 0x002fea0003800000 */
[----:B------:R-:W1:Y:S02]  /*7b00*/  SYNCS.PHASECHK.TRANS64.TRYWAIT P2, [UR6+0x16830], R0 ;  /* 0x01683000ff0075a7 */ /* 0x000e640008040146 */
[----:B-1----:R-:W-:Y:S05]  /*7b10*/  @!P2 BRA `(.L_x_11366) ;  /* 0x000000b00054a947 */ /* 0x002fea0003800000 */
.L_x_11363:
        /* <DEDUP_REMOVED lines=27> */
.L_x_11368:
[----:B------:R-:W-:Y:S01]  /*7cd0*/  ULEA UR6, UR23, UR45, 0x3 ;  /* 0x0000002d17067291 */ /* 0x000fe2000f8e183f */
[----:B------:R-:W-:-:S05]  /*7ce0*/  IMAD.U32 R0, RZ, RZ, UR24 ;  /* 0x00000018ff007e24 */ /* 0x000fca000f8e00ff */
[----:B------:R-:W-:-:S04]  /*7cf0*/  SHF.L.U32 R0, R0, 0x1f, RZ ;  /* 0x0000001f00007819 */ /* 0x000fc800000006ff */
[----:B------:R0:W1:Y:S01]  /*7d00*/  SYNCS.PHASECHK.TRANS64.TRYWAIT P2, [UR6+0x16850], R0 ;  /* 0x01685000ff0075a7 */ /* 0x0000620008040146 */
[----:B------:R-:W-:Y:S05]  /*7d10*/  @!P0 BRA `(.L_x_11369) ;  /* 0x0000000000048947 */ /* 0x000fea0003800000 */
[----:B------:R-:W-:Y:S01]  /*7d20*/  BPT.TRAP 0x1 ;  /* 0x000000040000795c */ /* 0x000fe20000300000 */
.L_x_11369:
[----:B-1----:R-:W-:Y:S05]  /*7d30*/  @P2 BRA `(.L_x_11367) ;  /* 0x0000000000082947 */ /* 0x002fea0003800000 */
[----:B------:R-:W1:Y:S02]  /*7d40*/  SYNCS.PHASECHK.TRANS64.TRYWAIT P2, [UR6+0x16850], R0 ;  /* 0x01685000ff0075a7 */ /* 0x000e640008040146 */
[----:B-1----:R-:W-:Y:S05]  /*7d50*/  @!P2 BRA `(.L_x_11370) ;  /* 0x000000ac00dca947 */ /* 0x002fea0003800000 */
.L_x_11367:
[----:B------:R-:W-:Y:S01]  /*7d60*/  UIADD3 UR6, UR45, 0x400, URZ ;  /* 0x000004002d067890 */ /* 0x000fe2000fffe03f */
[----:B------:R-:W-:Y:S01]  /*7d70*/  WARPGROUP.ARRIVE ;  /* 0x00000000000079c5 */ /* 0x000fe20000000000 */
[----:B------:R-:W-:Y:S01]  /*7d80*/  UMOV UR7, 0x40000040 ;  /* 0x4000004000077882 */ /* 0x000fe20000000000 */
[----:B01----:R-:W-:Y:S01]  /*7d90*/  FMNMX.FTZ R0, R24, R9, !PT ;  /* 0x0000000918007209 */ /* 0x003fe20007810000 */
[----:B------:R-:W-:-:S03]  /*7da0*/  USHF.R.U32.HI UR6, URZ, 0x4, UR6 ;  /* 0x000000043f067899 */ /* 0x000fc60008011606 */
[----:B------:R-:W0:Y:S01]  /*7db0*/  S2R R153, SR_TID.X ;  /* 0x0000000000997919 */ /* 0x000e220000002100 */
[----:B------:R-:W-:Y:S01]  /*7dc0*/  UMOV UR24, UR38 ;  /* 0x0000002600187c82 */ /* 0x000fe20008000000 */
[----:B------:R-:W-:Y:S01]  /*7dd0*/  FMNMX.FTZ R11, R25, R0, !PT ;  /* 0x00000000190b7209 */ /* 0x000fe20007810000 */
[----:B------:R-:W-:-:S03]  /*7de0*/  ULOP3.LUT UR6, UR6, 0x3fff, URZ, 0xc0, !UPT ;  /* 0x00003fff06067892 */ /* 0x000fc6000f8ec03f */
        /* <DEDUP_REMOVED lines=54> */
[----:B0-----:R-:W-:Y:S02]  /*8150*/  FMNMX.FTZ R2, R11, R2, !PT ;  /* 0x000000020b027209 */ /* 0x001fe40007810000 */
        /* <DEDUP_REMOVED lines=30> */
[----:B0-----:R-:W-:Y:S01]  /*8340*/  FMNMX.FTZ R33, R55, R0, !PT ;  /* 0x0000000037217209 */ /* 0x001fe20007810000 */
        /* <DEDUP_REMOVED lines=13> */
[----:B------:R0:W-:Y:S01]  /*8420*/  MUFU.EX2 R33, R49 ;  /* 0x0000003100217308 */ /* 0x0001e20000000800 */
[----:B------:R-:W-:-:S04]  /*8430*/  FMNMX.FTZ R0, R66, R37, !PT ;  /* 0x0000002542007209 */ /* 0x000fc80007810000 */
[----:B------:R-:W-:-:S03]  /*8440*/  FMNMX.FTZ R37, R67, R0, !PT ;  /* 0x0000000043257209 */ /* 0x000fc60007810000 */
[----:B------:R-:W1:Y:S01]  /*8450*/  MUFU.EX2 R148, R148 ;  /* 0x0000009400947308 */ /* 0x000e620000000800 */
[----:B------:R-:W-:Y:S01]  /*8460*/  FMNMX.FTZ R0, R70, R37, !PT ;  /* 0x0000002546007209 */ /* 0x000fe20007810000 */
[--C-:B0-----:R-:W-:Y:S01]  /*8470*/  FFMA.FTZ R49, R65, UR22, -R8.reuse ;  /* 0x0000001641317c23 */ /* 0x101fe20008010808 */
[----:B------:R-:W-:Y:S02]  /*8480*/  FFMA.FTZ R65, R81, UR22, -R8 ;  /* 0x0000001651417c23 */ /* 0x000fe40008010808 */
[----:B------:R-:W-:-:S03]  /*8490*/  FMNMX.FTZ R37, R71, R0, !PT ;  /* 0x0000000047257209 */ /* 0x000fc60007810000 */
[----:B------:R-:W0:Y:S01]  /*84a0*/  MUFU.EX2 R11, R11 ;  /* 0x0000000b000b7308 */ /* 0x000e220000000800 */
[----:B------:R-:W-:-:S04]  /*84b0*/  FMNMX.FTZ R0, R74, R37, !PT ;  /* 0x000000254a007209 */ /* 0x000fc80007810000 */
[----:B------:R-:W-:-:S03]  /*84c0*/  FMNMX.FTZ R37, R75, R0, !PT ;  /* 0x000000004b257209 */ /* 0x000fc60007810000 */
[----:B------:R-:W-:Y:S01]  /*84d0*/  MUFU.EX2 R150, R150 ;  /* 0x0000009600967308 */ /* 0x000fe20000000800 */
[----:B------:R-:W-:Y:S01]  /*84e0*/  FMNMX.FTZ R0, R78, R37, !PT ;  /* 0x000000254e007209 */ /* 0x000fe20007810000 */
[----:B-1----:R-:W-:Y:S01]  /*84f0*/  FFMA.FTZ R6, R9, R6, R148 ;  /* 0x0000000609067223 */ /* 0x002fe20000010094 */
[----:B------:R-:W-:Y:S02]  /*8500*/  WARPGROUP.DEPBAR.LE gsb0, 0x0 ;  /* 0x00008000000079c5 */ /* 0x000fe40000010000 */
[----:B------:R-:W-:Y:S01]  /*8510*/  WARPGROUP.ARRIVE ;  /* 0x00000000000079c5 */ /* 0x000fe20000000000 */
[----:B------:R-:W-:Y:S01]  /*8520*/  FMNMX.FTZ R45, R79, R0, !PT ;  /* 0x000000004f2d7209 */ /* 0x000fe20007810000 */
[--C-:B------:R-:W-:Y:S01]  /*8530*/  FFMA.FTZ R140, R40, UR22, -R8.reuse ;  /* 0x00000016288c7c23 */ /* 0x100fe20008010808 */
[----:B------:R1:W-:Y:S01]  /*8540*/  MUFU.EX2 R37, R57 ;  /* 0x0000003900257308 */ /* 0x0003e20000000800 */
[----:B------:R-:W-:Y:S01]  /*8550*/  FFMA.FTZ R142, R44, UR22, -R8 ;  /* 0x000000162c8e7c23 */ /* 0x000fe20008010808 */
[----:B------:R-:W-:Y:S01]  /*8560*/  FMNMX.FTZ R0, R82, R45, !PT ;  /* 0x0000002d52007209 */ /* 0x000fe20007810000 */
[----:B------:R-:W-:Y:S01]  /*8570*/  HGMMA.64x64x16.F32 R88, R136, gdesc[UR4].tnspB, R88, gsb0 ;  /* 0x40e0000488587df0 */ /* 0x000fe20008000858 */
[----:B------:R-:W-:Y:S01]  /*8580*/  UIADD3 UR6, UR10, 0x200, URZ ;  /* 0x000002000a067890 */ /* 0x000fe2000fffe03f */
[----:B0-----:R-:W-:Y:S01]  /*8590*/  F2FP.F16.F32.PACK_AB R148, R11, R148 ;  /* 0x000000940b94723e */ /* 0x001fe200000000ff */
[----:B------:R-:W-:Y:S01]  /*85a0*/  UMOV UR7, 0x40000040 ;  /* 0x4000004000077882 */ /* 0x000fe20000000000 */
[----:B------:R-:W-:Y:S01]  /*85b0*/  FMNMX.FTZ R45, R83, R0, !PT ;  /* 0x00000000532d7209 */ /* 0x000fe20007810000 */
[----:B------:R-:W-:Y:S03]  /*85c0*/  MUFU.EX2 R15, R15 ;  /* 0x0000000f000f7308 */ /* 0x000fe60000000800 */
[----:B------:R-:W-:-:S04]  /*85d0*/  FMNMX.FTZ R0, R86, R45, !PT ;  /* 0x0000002d56007209 */ /* 0x000fc80007810000 */
[----:B------:R-:W-:Y:S01]  /*85e0*/  FMNMX.FTZ R0, R87, R0, !PT ;  /* 0x0000000057007209 */ /* 0x000fe20007810000 */
[----:B------:R0:W-:Y:S04]  /*85f0*/  MUFU.EX2 R45, R61 ;  /* 0x0000003d002d7308 */ /* 0x0001e80000000800 */
[----:B-1----:R-:W1:Y:S04]  /*8600*/  SHFL.BFLY PT, R57, R0, 0x2, 0x1f ;  /* 0x0c401f0000397f89 */ /* 0x002e6800000e0000 */
[----:B------:R-:W-:Y:S01]  /*8610*/  MUFU.EX2 R144, R144 ;  /* 0x0000009000907308 */ /* 0x000fe20000000800 */
[----:B0-----:R-:W-:-:S07]  /*8620*/  FFMA.FTZ R61, R77, UR22, -R8 ;  /* 0x000000164d3d7c23 */ /* 0x001fce0008010808 */
[----:B------:R-:W-:Y:S08]  /*8630*/  MUFU.EX2 R146, R146 ;  /* 0x0000009200927308 */ /* 0x000ff00000000800 */
[----:B------:R-:W-:Y:S01]  /*8640*/  MUFU.EX2 R25, R25 ;  /* 0x0000001900197308 */ /* 0x000fe20000000800 */
[----:B-1----:R-:W-:Y:S01]  /*8650*/  FMNMX.FTZ R28, R0, R57, !PT ;  /* 0x00000039001c7209 */ /* 0x002fe20007810000 */
[----:B------:R-:W-:-:S06]  /*8660*/  FFMA.FTZ R57, R73, UR22, -R8 ;  /* 0x0000001649397c23 */ /* 0x000fcc0008010808 */
[----:B------:R-:W-:Y:S01]  /*8670*/  MUFU.EX2 R140, R140 ;  /* 0x0000008c008c7308 */ /* 0x000fe20000000800 */
[----:B------:R-:W0:Y:S07]  /*8680*/  SHFL.BFLY PT, R69, R28, 0x1, 0x1f ;  /* 0x0c201f001c457f89 */ /* 0x000e2e00000e0000 */
[----:B------:R-:W-:Y:S08]  /*8690*/  MUFU.EX2 R29, R29 ;  /* 0x0000001d001d7308 */ /* 0x000ff00000000800 */
[----:B------:R-:W-:Y:S08]  /*86a0*/  MUFU.EX2 R142, R142 ;  /* 0x0000008e008e7308 */ /* 0x000ff00000000800 */
[----:B------:R-:W-:Y:S01]  /*86b0*/  MUFU.EX2 R41, R41 ;  /* 0x0000002900297308 */ /* 0x000fe20000000800 */
[----:B0-----:R-:W-:-:S05]  /*86c0*/  FMNMX.FTZ R0, R28, R69, !PT ;  /* 0x000000451c007209 */ /* 0x001fca0007810000 */
[----:B------:R-:W-:Y:S02]  /*86d0*/  FMUL.FTZ R32, R0, UR22 ;  /* 0x0000001600207c20 */ /* 0x000fe40008410000 */
[----:B------:R-:W-:Y:S01]  /*86e0*/  MUFU.EX2 R10, R10 ;  /* 0x0000000a000a7308 */ /* 0x000fe20000000800 */
[----:B------:R-:W-:Y:S02]  /*86f0*/  WARPGROUP.DEPBAR.LE gsb0, 0x0 ;  /* 0x00008000000079c5 */ /* 0x000fe40000010000 */
[----:B------:R-:W-:Y:S01]  /*8700*/  WARPGROUP.ARRIVE ;  /* 0x00000000000079c5 */ /* 0x000fe20000000000 */
[--C-:B------:R-:W-:Y:S01]  /*8710*/  FFMA.FTZ R136, R48, UR22, -R8.reuse ;  /* 0x0000001630887c23 */ /* 0x100fe20008010808 */
[----:B------:R-:W-:Y:S01]  /*8720*/  FFMA.FTZ R138, R52, UR22, -R8 ;  /* 0x00000016348a7c23 */ /* 0x000fe20008010808 */
[--C-:B------:R-:W-:Y:S01]  /*8730*/  FFMA.FTZ R149, R26, UR22, -R32.reuse ;  /* 0x000000161a957c23 */ /* 0x100fe20008010820 */
[--C-:B------:R-:W-:Y:S01]  /*8740*/  FFMA.FTZ R26, R27, UR22, -R32.reuse ;  /* 0x000000161b1a7c23 */ /* 0x100fe20008010820 */
[----:B------:R-:W-:Y:S01]  /*8750*/  IMAD.U32 R27, RZ, RZ, UR39 ;  /* 0x00000027ff1b7e24 */ /* 0x000fe2000f8e00ff */
[----:B------:R-:W-:Y:S01]  /*8760*/  HGMMA.64x64x16.F32 R88, R132, gdesc[UR4].tnspB, R88, gsb0 ;  /* 0x40e0000484587df0 */ /* 0x000fe20008000858 */
[----:B------:R-:W-:Y:S01]  /*8770*/  UIADD3 UR6, UR10, 0x280, URZ ;  /* 0x000002800a067890 */ /* 0x000fe2000fffe03f */
[--C-:B------:R-:W-:Y:S01]  /*8780*/  FFMA.FTZ R151, R30, UR22, -R32.reuse ;  /* 0x000000161e977c23 */ /* 0x100fe20008010820 */
[----:B------:R-:W-:Y:S01]  /*8790*/  UMOV UR7, 0x40000040 ;  /* 0x4000004000077882 */ /* 0x000fe20000000000 */
        /* <DEDUP_REMOVED lines=8> */
[----:B------:R-:W-:Y:S01]  /*8820*/  MUFU.EX2 R26, R26 ;  /* 0x0000001a001a7308 */ /* 0x000fe20000000800 */
[----:B------:R-:W-:Y:S01]  /*8830*/  SEL R31, R31, 0x9, !P2 ;  /* 0x000000091f1f7807 */ /* 0x000fe20005000000 */
[--C-:B------:R-:W-:Y:S01]  /*8840*/  FFMA.FTZ R36, R39, UR22, -R32.reuse ;  /* 0x0000001627247c23 */ /* 0x100fe20008010820 */
[----:B------:R-:W-:Y:S01]  /*8850*/  @!P1 PRMT R27, RZ, 0x654, R27 ;  /* 0x00000654ff1b9816 */ /* 0x000fe2000000001b */
        /* <DEDUP_REMOVED lines=16> */
[----:B------:R-:W-:Y:S01]  /*8960*/  IMAD.U32 R35, RZ, RZ, UR23 ;  /* 0x00000017ff237e24 */ /* 0x000fe2000f8e00ff */
[C---:B------:R-:W-:Y:S01]  /*8970*/  ISETP.GT.AND P2, PT, R3.reuse, UR21, PT ;  /* 0x0000001503007c0c */ /* 0x040fe2000bf44270 */
[----:B------:R-:W-:Y:S01]  /*8980*/  UMOV UR23, UR39 ;  /* 0x0000002700177c82 */ /* 0x000fe20008000000 */
[----:B------:R-:W-:Y:S01]  /*8990*/  VIADD R3, R3, 0xffffffff ;  /* 0xffffffff03037836 */ /* 0x000fe20000000000 */
[----:B------:R-:W-:Y:S01]  /*89a0*/  MUFU.EX2 R145, R145 ;  /* 0x0000009100917308 */ /* 0x000fe20000000800 */
[----:B------:R-:W-:-:S07]  /*89b0*/  @!P1 LEA R35, R35, UR45, 0x3 ;  /* 0x0000002d23239c11 */ /* 0x000fce000f8e18ff */
        /* <DEDUP_REMOVED lines=8> */
[----:B------:R-:W-:Y:S01]  /*8a40*/  FFMA.FTZ R134, R60, UR22, -R8 ;  /* 0x000000163c867c23 */ /* 0x000fe20008010808 */
[----:B------:R-:W-:Y:S02]  /*8a50*/  FADD.FTZ R8, -R0, R7 ;  /* 0x0000000700087221 */ /* 0x000fe40000010100 */
[----:B------:R-:W-:Y:S01]  /*8a60*/  MUFU.EX2 R143, R143 ;  /* 0x0000008f008f7308 */ /* 0x000fe20000000800 */
[--C-:B------:R-:W-:Y:S01]  /*8a70*/  FFMA.FTZ R133, R58, UR22, -R32.reuse ;  /* 0x000000163a857c23 */ /* 0x100fe20008010820 */
[----:B------:R-:W-:Y:S01]  /*8a80*/  HGMMA.64x64x16.F32 R88, R128, gdesc[UR4].tnspB, R88, gsb0 ;  /* 0x40e0000480587df0 */ /* 0x000fe20008000858 */
[----:B------:R-:W-:Y:S01]  /*8a90*/  UIADD3 UR6, UR10, 0x300, URZ ;  /* 0x000003000a067890 */ /* 0x000fe2000fffe03f */
[----:B------:R-:W-:Y:S01]  /*8aa0*/  FMUL.FTZ R8, R8, UR22 ;  /* 0x0000001608087c20 */ /* 0x000fe20008410000 */
[----:B------:R-:W-:Y:S01]  /*8ab0*/  UMOV UR7, 0x40000040 ;  /* 0x4000004000077882 */ /* 0x000fe20000000000 */
[----:B------:R-:W-:-:S02]  /*8ac0*/  FFMA.FTZ R135, R62, UR22, -R32 ;  /* 0x000000163e877c23 */ /* 0x000fc40008010820 */
[----:B------:R-:W-:Y:S08]  /*8ad0*/  MUFU.EX2 R40, R40 ;  /* 0x0000002800287308 */ /* 0x000ff00000000800 */
[----:B------:R-:W0:Y:S08]  /*8ae0*/  MUFU.EX2 R8, R8 ;  /* 0x0000000800087308 */ /* 0x000e300000000800 */
[----:B------:R-:W-:Y:S08]  /*8af0*/  MUFU.EX2 R136, R136 ;  /* 0x0000008800887308 */ /* 0x000ff00000000800 */
[----:B------:R-:W1:Y:S01]  /*8b00*/  MUFU.EX2 R137, R137 ;  /* 0x0000008900897308 */ /* 0x000e620000000800 */
[----:B0-----:R-:W-:Y:S01]  /*8b10*/  FFMA.FTZ R5, R8, R5, R149 ;  /* 0x0000000508057223 */ /* 0x001fe20000010095 */
[----:B------:R-:W-:-:S03]  /*8b20*/  F2FP.F16.F32.PACK_AB R149, R26, R149 ;  /* 0x000000951a95723e */ /* 0x000fc600000000ff */
[----:B------:R-:W-:-:S03]  /*8b30*/  FADD.FTZ R48, R26, R5 ;  /* 0x000000051a307221 */ /* 0x000fc60000010000 */
[----:B------:R-:W0:Y:S01]  /*8b40*/  MUFU.EX2 R42, R42 ;  /* 0x0000002a002a7308 */ /* 0x000e220000000800 */
[----:B------:R-:W-:Y:S01]  /*8b50*/  FADD.FTZ R5, R151, R48 ;  /* 0x0000003097057221 */ /* 0x000fe20000010000 */
[----:B------:R-:W-:-:S03]  /*8b60*/  F2FP.F16.F32.PACK_AB R151, R30, R151 ;  /* 0x000000971e97723e */ /* 0x000fc600000000ff */
[----:B------:R-:W-:-:S03]  /*8b70*/  FADD.FTZ R48, R30, R5 ;  /* 0x000000051e307221 */ /* 0x000fc60000010000 */
[----:B------:R-:W-:Y:S01]  /*8b80*/  MUFU.EX2 R138, R138 ;  /* 0x0000008a008a7308 */ /* 0x000fe20000000800 */
[----:B------:R-:W-:Y:S01]  /*8b90*/  FADD.FTZ R5, R145, R48 ;  /* 0x0000003091057221 */ /* 0x000fe20000010000 */
[----:B------:R-:W-:Y:S01]  /*8ba0*/  FFMA.FTZ R48, R67, UR22, -R32 ;  /* 0x0000001643307c23 */ /* 0x000fe20008010820 */
[C---:B------:R-:W-:Y:S02]  /*8bb0*/  F2FP.F16.F32.PACK_AB R145, R34.reuse, R145 ;  /* 0x000000912291723e */ /* 0x040fe400000000ff */
[----:B------:R-:W-:-:S03]  /*8bc0*/  FADD.FTZ R52, R34, R5 ;  /* 0x0000000522347221 */ /* 0x000fc60000010000 */
[----:B------:R-:W2:Y:S01]  /*8bd0*/  MUFU.EX2 R139, R139 ;  /* 0x0000008b008b7308 */ /* 0x000ea20000000800 */
[----:B------:R-:W-:Y:S01]  /*8be0*/  FADD.FTZ R5, R147, R52 ;  /* 0x0000003493057221 */ /* 0x000fe20000010000 */
[----:B------:R-:W-:-:S03]  /*8bf0*/  F2FP.F16.F32.PACK_AB R147, R36, R147 ;  /* 0x000000932493723e */ /* 0x000fc600000000ff */
[----:B------:R-:W-:-:S03]  /*8c00*/  FADD.FTZ R52, R36, R5 ;  /* 0x0000000524347221 */ /* 0x000fc60000010000 */
[----:B------:R-:W3:Y:S01]  /*8c10*/  MUFU.EX2 R44, R44 ;  /* 0x0000002c002c7308 */ /* 0x000ee20000000800 */
[----:B------:R-:W-:Y:S01]  /*8c20*/  FADD.FTZ R5, R141, R52 ;  /* 0x000000348d057221 */ /* 0x000fe20000010000 */
[----:B------:R-:W-:-:S03]  /*8c30*/  F2FP.F16.F32.PACK_AB R141, R38, R141 ;  /* 0x0000008d268d723e */ /* 0x000fc600000000ff */
[----:B------:R-:W-:-:S03]  /*8c40*/  FADD.FTZ R52, R38, R5 ;  /* 0x0000000526347221 */ /* 0x000fc60000010000 */
[----:B------:R-:W-:Y:S01]  /*8c50*/  MUFU.EX2 R132, R132 ;  /* 0x0000008400847308 */ /* 0x000fe20000000800 */
[----:B------:R-:W-:Y:S01]  /*8c60*/  FADD.FTZ R5, R143, R52 ;  /* 0x000000348f057221 */ /* 0x000fe20000010000 */
[----:B------:R-:W-:-:S03]  /*8c70*/  F2FP.F16.F32.PACK_AB R143, R40, R143 ;  /* 0x0000008f288f723e */ /* 0x000fc600000000ff */
[----:B------:R-:W-:Y:S01]  /*8c80*/  FADD.FTZ R52, R40, R5 ;  /* 0x0000000528347221 */ /* 0x000fe20000010000 */
[----:B------:R-:W-:Y:S02]  /*8c90*/  WARPGROUP.DEPBAR.LE gsb0, 0x0 ;  /* 0x00008000000079c5 */ /* 0x000fe40000010000 */
[----:B------:R-:W-:Y:S01]  /*8ca0*/  WARPGROUP.ARRIVE ;  /* 0x00000000000079c5 */ /* 0x000fe20000000000 */
[----:B------:R-:W4:Y:S01]  /*8cb0*/  MUFU.EX2 R133, R133 ;  /* 0x0000008500857308 */ /* 0x000f220000000800 */
[----:B-1----:R-:W-:Y:S01]  /*8cc0*/  FADD.FTZ R5, R137, R52 ;  /* 0x0000003489057221 */ /* 0x002fe20000010000 */
[--C-:B------:R-:W-:Y:S01]  /*8cd0*/  FFMA.FTZ R129, R66, UR22, -R32.reuse ;  /* 0x0000001642817c23 */ /* 0x100fe20008010820 */
[----:B------:R-:W-:Y:S01]  /*8ce0*/  FFMA.FTZ R131, R70, UR22, -R32 ;  /* 0x0000001646837c23 */ /* 0x000fe20008010820 */
[C---:B0-----:R-:W-:Y:S01]  /*8cf0*/  F2FP.F16.F32.PACK_AB R137, R42.reuse, R137 ;  /* 0x000000892a89723e */ /* 0x041fe200000000ff */
[----:B------:R-:W-:Y:S01]  /*8d00*/  HGMMA.64x64x16.F32 R88, R124, gdesc[UR4].tnspB, R88, gsb0 ;  /* 0x40e000047c587df0 */ /* 0x000fe20008000858 */
[----:B------:R-:W-:Y:S01]  /*8d10*/  UIADD3 UR6, UR10, 0x380, URZ ;  /* 0x000003800a067890 */ /* 0x000fe2000fffe03f */
[----:B------:R-:W-:Y:S01]  /*8d20*/  FADD.FTZ R52, R42, R5 ;  /* 0x000000052a347221 */ /* 0x000fe20000010000 */
[----:B------:R-:W-:Y:S01]  /*8d30*/  UMOV UR7, 0x40000040 ;  /* 0x4000004000077882 */ /* 0x000fe20000000000 */
[----:B------:R-:W0:Y:S02]  /*8d40*/  MUFU.EX2 R46, R46 ;  /* 0x0000002e002e7308 */ /* 0x000e240000000800 */
[----:B--2---:R-:W-:Y:S01]  /*8d50*/  FADD.FTZ R5, R139, R52 ;  /* 0x000000348b057221 */ /* 0x004fe20000010000 */
[----:B---3--:R-:W-:-:S03]  /*8d60*/  F2FP.F16.F32.PACK_AB R139, R44, R139 ;  /* 0x0000008b2c8b723e */ /* 0x008fc600000000ff */
[----:B------:R-:W-:Y:S02]  /*8d70*/  FADD.FTZ R30, R44, R5 ;  /* 0x000000052c1e7221 */ /* 0x000fe40000010000 */
[----:B------:R-:W-:Y:S02]  /*8d80*/  MUFU.EX2 R134, R134 ;  /* 0x0000008600867308 */ /* 0x000fe40000000800 */
[----:B----4-:R-:W-:-:S06]  /*8d90*/  FADD.FTZ R5, R133, R30 ;  /* 0x0000001e85057221 */ /* 0x010fcc0000010000 */
[----:B------:R-:W1:Y:S01]  /*8da0*/  MUFU.EX2 R135, R135 ;  /* 0x0000008700877308 */ /* 0x000e620000000800 */
[C---:B0-----:R-:W-:Y:S01]  /*8db0*/  FADD.FTZ R30, R46.reuse, R5 ;  /* 0x000000052e1e7221 */ /* 0x041fe20000010000 */
[----:B------:R-:W-:-:S06]  /*8dc0*/  F2FP.F16.F32.PACK_AB R133, R46, R133 ;  /* 0x000000852e85723e */ /* 0x000fcc00000000ff */
[----:B------:R-:W-:Y:S08]  /*8dd0*/  MUFU.EX2 R129, R129 ;  /* 0x0000008100817308 */ /* 0x000ff00000000800 */
[----:B------:R-:W0:Y:S01]  /*8de0*/  MUFU.EX2 R49, R49 ;  /* 0x0000003100317308 */ /* 0x000e220000000800 */
[----:B-1----:R-:W-:-:S07]  /*8df0*/  FADD.FTZ R5, R135, R30 ;  /* 0x0000001e87057221 */ /* 0x002fce0000010000 */
[----:B------:R-:W-:Y:S08]  /*8e00*/  MUFU.EX2 R48, R48 ;  /* 0x0000003000307308 */ /* 0x000ff00000000800 */
[----:B------:R-:W-:Y:S01]  /*8e10*/  MUFU.EX2 R12, R12 ;  /* 0x0000000c000c7308 */ /* 0x000fe20000000800 */
[----:B0-----:R-:W-:-:S07]  /*8e20*/  F2FP.F16.F32.PACK_AB R128, R49, R10 ;  /* 0x0000000a3180723e */ /* 0x001fce00000000ff */
[----:B------:R-:W-:Y:S08]  /*8e30*/  MUFU.EX2 R131, R131 ;  /* 0x0000008300837308 */ /* 0x000ff00000000800 */
[----:B------:R-:W0:Y:S08]  /*8e40*/  MUFU.EX2 R53, R53 ;  /* 0x0000003500357308 */ /* 0x000e300000000800 */
[----:B------:R-:W-:Y:S01]  /*8e50*/  MUFU.EX2 R14, R14 ;  /* 0x0000000e000e7308 */ /* 0x000fe20000000800 */
[----:B------:R-:W-:-:S02]  /*8e60*/  WARPGROUP.DEPBAR.LE gsb0, 0x0 ;  /* 0x00008000000079c5 */ /* 0x000fc40000010000 */
[----:B------:R-:W-:Y:S01]  /*8e70*/  WARPGROUP.ARRIVE ;  /* 0x00000000000079c5 */ /* 0x000fe20000000000 */
[--C-:B------:R-:W-:Y:S01]  /*8e80*/  FFMA.FTZ R125, R74, UR22, -R32.reuse ;  /* 0x000000164a7d7c23 */ /* 0x100fe20008010820 */
[----:B------:R-:W-:-:S03]  /*8e90*/  FFMA.FTZ R127, R78, UR22, -R32 ;  /* 0x000000164e7f7c23 */ /* 0x000fc60008010820 */
[----:B------:R-:W1:Y:S01]  /*8ea0*/  MUFU.EX2 R57, R57 ;  /* 0x0000003900397308 */ /* 0x000e620000000800 */
[----:B0-----:R-:W-:Y:S01]  /*8eb0*/  F2FP.F16.F32.PACK_AB R130, R53, R12 ;  /* 0x0000000c3582723e */ /* 0x001fe200000000ff */
[----:B------:R-:W-:Y:S06]  /*8ec0*/  HGMMA.64x64x16.F32 R88, R120, gdesc[UR4].tnspB, R88, gsb0 ;  /* 0x40e0000478587df0 */ /* 0x000fec0008000858 */
[----:B------:R-:W-:Y:S08]  /*8ed0*/  MUFU.EX2 R125, R125 ;  /* 0x0000007d007d7308 */ /* 0x000ff00000000800 */
[----:B------:R-:W-:Y:S01]  /*8ee0*/  MUFU.EX2 R20, R20 ;  /* 0x0000001400147308 */ /* 0x000fe20000000800 */
[----:B-1----:R-:W-:-:S07]  /*8ef0*/  F2FP.F16.F32.PACK_AB R124, R57, R14 ;  /* 0x0000000e397c723e */ /* 0x002fce00000000ff */
[----:B------:R-:W-:Y:S08]  /*8f00*/  MUFU.EX2 R127, R127 ;  /* 0x0000007f007f7308 */ /* 0x000ff00000000800 */
[----:B------:R-:W0:Y:S08]  /*8f10*/  MUFU.EX2 R61, R61 ;  /* 0x0000003d003d7308 */ /* 0x000e300000000800 */
[----:B------:R-:W-:Y:S08]  /*8f20*/  MUFU.EX2 R79, R79 ;  /* 0x0000004f004f7308 */ /* 0x000ff00000000800 */
[----:B------:R-:W-:Y:S01]  /*8f30*/  MUFU.EX2 R24, R24 ;  /* 0x0000001800187308 */ /* 0x000fe20000000800 */
[----:B0-----:R-:W-:-:S07]  /*8f40*/  F2FP.F16.F32.PACK_AB R126, R61, R20 ;  /* 0x000000143d7e723e */ /* 0x001fce00000000ff */
[----:B------:R-:W-:Y:S08]  /*8f50*/  MUFU.EX2 R65, R65 ;  /* 0x0000004100417308 */ /* 0x000ff00000000800 */
[----:B------:R-:W-:Y:S08]  /*8f60*/  MUFU.EX2 R83, R83 ;  /* 0x0000005300537308 */ /* 0x000ff00000000800 */
[----:B------:R-:W-:Y:S01]  /*8f70*/  MUFU.EX2 R28, R84 ;  /* 0x00000054001c7308 */ /* 0x000fe20000000800 */
[----:B------:R-:W-:-:S02]  /*8f80*/  WARPGROUP.DEPBAR.LE gsb0, 0x0 ;  /* 0x00008000000079c5 */ /* 0x000fc40000010000 */
[----:B------:R0:W-:Y:S06]  /*8f90*/  BAR.ARV R31, 0x100 ;  /* 0x0004001f0000751d */ /* 0x0001ec0000002000 */
[----:B------:R1:W-:Y:S01]  /*8fa0*/  @!P1 SYNCS.ARRIVE.TRANS64.RED.A1T0 RZ, [R27+URZ], RZ ;  /* 0x000000ff1bff99a7 */ /* 0x0003e2000810043f */
[----:B------:R-:W-:Y:S01]  /*8fb0*/  MUFU.EX2 R121, R82 ;  /* 0x0000005200797308 */ /* 0x000fe20000000800 */
[----:B0-----:R-:W-:Y:S02]  /*8fc0*/  @!P1 VIADD R31, R35, 0x16860 ;  /* 0x00016860231f9836 */ /* 0x001fe40000000000 */
[-C--:B------:R-:W-:Y:S01]  /*8fd0*/  FMUL.FTZ R88, R88, R9.reuse ;  /* 0x0000000958587220 */ /* 0x080fe20000410000 */
[-C--:B------:R-:W-:Y:S01]  /*8fe0*/  FMUL.FTZ R89, R89, R9.reuse ;  /* 0x0000000959597220 */ /* 0x080fe20000410000 */
[-C--:B------:R-:W-:Y:S01]  /*8ff0*/  FMUL.FTZ R92, R92, R9.reuse ;  /* 0x000000095c5c7220 */ /* 0x080fe20000410000 */
[-C--:B------:R-:W-:Y:S01]  /*9000*/  FMUL.FTZ R93, R93, R9.reuse ;  /* 0x000000095d5d7220 */ /* 0x080fe20000410000 */
[----:B------:R-:W-:Y:S01]  /*9010*/  @!P1 PRMT R31, RZ, 0x654, R31 ;  /* 0x00000654ff1f9816 */ /* 0x000fe2000000001f */
[----:B-1----:R-:W-:Y:S01]  /*9020*/  FADD.FTZ R27, R11, R6 ;  /* 0x000000060b1b7221 */ /* 0x002fe20000010000 */
[----:B------:R-:W-:Y:S01]  /*9030*/  FFMA.FTZ R6, R63, UR22, -R32 ;  /* 0x000000163f067c23 */ /* 0x000fe20008010820 */
[----:B------:R-:W-:Y:S01]  /*9040*/  MUFU.EX2 R123, R86 ;  /* 0x00000056007b7308 */ /* 0x000fe20000000800 */
[----:B------:R0:W-:Y:S01]  /*9050*/  @!P1 SYNCS.ARRIVE.TRANS64.RED.A1T0 RZ, [R31+URZ], RZ ;  /* 0x000000ff1fff99a7 */ /* 0x0001e2000810043f */
[----:B------:R-:W-:Y:S01]  /*9060*/  FADD.FTZ R50, R150, R27 ;  /* 0x0000001b96327221 */ /* 0x000fe20000010000 */
[-C--:B------:R-:W-:Y:S01]  /*9070*/  FMUL.FTZ R96, R96, R9.reuse ;  /* 0x0000000960607220 */ /* 0x080fe20000410000 */
[-C--:B------:R-:W-:Y:S01]  /*9080*/  FMUL.FTZ R97, R97, R9.reuse ;  /* 0x0000000961617220 */ /* 0x080fe20000410000 */
[-C--:B------:R-:W-:Y:S01]  /*9090*/  FMUL.FTZ R100, R100, R9.reuse ;  /* 0x0000000964647220 */ /* 0x080fe20000410000 */
[----:B------:R-:W-:Y:S01]  /*90a0*/  FADD.FTZ R27, R15, R50 ;  /* 0x000000320f1b7221 */ /* 0x000fe20000010000 */
[-C--:B------:R-:W-:Y:S01]  /*90b0*/  FMUL.FTZ R101, R101, R9.reuse ;  /* 0x0000000965657220 */ /* 0x080fe20000410000 */
[----:B------:R-:W1:Y:S01]  /*90c0*/  MUFU.EX2 R6, R6 ;  /* 0x0000000600067308 */ /* 0x000e620000000800 */
        /* <DEDUP_REMOVED lines=8> */
[----:B------:R-:W2:Y:S01]  /*9150*/  MUFU.EX2 R7, R85 ;  /* 0x0000005500077308 */ /* 0x000ea20000000800 */
[----:B------:R-:W-:Y:S01]  /*9160*/  FADD.FTZ R54, R146, R27 ;  /* 0x0000001b92367221 */ /* 0x000fe20000010000 */
[-C--:B------:R-:W-:Y:S01]  /*9170*/  FMUL.FTZ R112, R112, R9.reuse ;  /* 0x0000000970707220 */ /* 0x080fe20000410000 */
[-C--:B------:R-:W-:Y:S01]  /*9180*/  FMUL.FTZ R113, R113, R9.reuse ;  /* 0x0000000971717220 */ /* 0x080fe20000410000 */
[-C--:B------:R-:W-:Y:S01]  /*9190*/  FMUL.FTZ R116, R116, R9.reuse ;  /* 0x0000000974747220 */ /* 0x080fe20000410000 */
[----:B------:R-:W-:Y:S01]  /*91a0*/  FADD.FTZ R27, R25, R54 ;  /* 0x00000036191b7221 */ /* 0x000fe20000010000 */
[----:B------:R-:W-:Y:S01]  /*91b0*/  FMUL.FTZ R117, R117, R9 ;  /* 0x0000000975757220 */ /* 0x000fe20000410000 */
[----:B------:R-:W-:Y:S01]  /*91c0*/  F2FP.F16.F32.PACK_AB R150, R15, R150 ;  /* 0x000000960f96723e */ /* 0x000fe200000000ff */
[----:B------:R-:W3:Y:S01]  /*91d0*/  MUFU.EX2 R50, R50 ;  /* 0x0000003200327308 */ /* 0x000ee20000000800 */
[----:B------:R-:W-:Y:S01]  /*91e0*/  FADD.FTZ R54, R140, R27 ;  /* 0x0000001b8c367221 */ /* 0x000fe20000010000 */
[C---:B-1----:R-:W-:Y:S01]  /*91f0*/  FADD.FTZ R30, R6.reuse, R5 ;  /* 0x00000005061e7221 */ /* 0x042fe20000010000 */
[----:B------:R-:W-:Y:S01]  /*9200*/  F2FP.F16.F32.PACK_AB R135, R6, R135 ;  /* 0x000000870687723e */ /* 0x000fe200000000ff */
[----:B------:R-:W-:Y:S01]  /*9210*/  FMUL.FTZ R90, R90, R8 ;  /* 0x000000085a5a7220 */ /* 0x000fe20000410000 */
[----:B------:R-:W-:Y:S01]  /*9220*/  FADD.FTZ R27, R29, R54 ;  /* 0x000000361d1b7221 */ /* 0x000fe20000010000 */
[----:B------:R-:W-:Y:S01]  /*9230*/  FADD.FTZ R5, R129, R30 ;  /* 0x0000001e81057221 */ /* 0x000fe20000010000 */
[----:B------:R-:W-:Y:S01]  /*9240*/  F2FP.F16.F32.PACK_AB R144, R13, R144 ;  /* 0x000000900d90723e */ /* 0x000fe200000000ff */
[----:B------:R-:W-:Y:S01]  /*9250*/  MUFU.EX2 R32, R32 ;  /* 0x0000002000207308 */ /* 0x000fe20000000800 */
[----:B------:R-:W-:Y:S01]  /*9260*/  FADD.FTZ R54, R142, R27 ;  /* 0x0000001b8e367221 */ /* 0x000fe20000010000 */
[----:B------:R-:W-:Y:S01]  /*9270*/  FADD.FTZ R30, R48, R5 ;  /* 0x00000005301e7221 */ /* 0x000fe20000010000 */
[----:B--2---:R-:W-:Y:S01]  /*9280*/  F2FP.F16.F32.PACK_AB R122, R7, R28 ;  /* 0x0000001c077a723e */ /* 0x004fe200000000ff */
[----:B------:R-:W-:Y:S01]  /*9290*/  FMUL.FTZ R91, R91, R8 ;  /* 0x000000085b5b7220 */ /* 0x000fe20000410000 */
[----:B------:R-:W-:Y:S01]  /*92a0*/  FADD.FTZ R27, R21, R54 ;  /* 0x00000036151b7221 */ /* 0x000fe20000010000 */
[----:B------:R-:W-:Y:S01]  /*92b0*/  FADD.FTZ R5, R131, R30 ;  /* 0x0000001e83057221 */ /* 0x000fe20000010000 */
[----:B------:R-:W-:Y:S01]  /*92c0*/  F2FP.F16.F32.PACK_AB R146, R25, R146 ;  /* 0x000000921992723e */ /* 0x000fe200000000ff */
[----:B------:R-:W-:Y:S01]  /*92d0*/  FMUL.FTZ R94, R94, R8 ;  /* 0x000000085e5e7220 */ /* 0x000fe20000410000 */
[----:B------:R-:W-:Y:S01]  /*92e0*/  FADD.FTZ R54, R136, R27 ;  /* 0x0000001b88367221 */ /* 0x000fe20000010000 */
[----:B---3--:R-:W-:Y:S01]  /*92f0*/  FADD.FTZ R30, R50, R5 ;  /* 0x00000005321e7221 */ /* 0x008fe20000010000 */
        /* <DEDUP_REMOVED lines=8> */
[----:B------:R-:W-:Y:S01]  /*9380*/  FMUL.FTZ R99, R99, R8 ;  /* 0x0000000863637220 */ /* 0x000fe20000410000 */
[C---:B------:R-:W-:Y:S01]  /*9390*/  F2FP.F16.F32.PACK_AB R138, R41.reuse, R138 ;  /* 0x0000008a298a723e */ /* 0x040fe200000000ff */
[----:B------:R-:W-:Y:S01]  /*93a0*/  FADD.FTZ R11, R41, R26 ;  /* 0x0000001a290b7221 */ /* 0x000fe20000010000 */
[----:B------:R-:W-:Y:S01]  /*93b0*/  F2FP.F16.F32.PACK_AB R129, R48, R129 ;  /* 0x000000813081723e */ /* 0x000fe200000000ff */
[----:B------:R-:W1:Y:S01]  /*93c0*/  MUFU.EX2 R26, R75 ;  /* 0x0000004b001a7308 */ /* 0x000e620000000800 */
[----:B------:R-:W-:Y:S01]  /*93d0*/  F2FP.F16.F32.PACK_AB R131, R50, R131 ;  /* 0x000000833283723e */ /* 0x000fe200000000ff */
[----:B------:R-:W-:Y:S01]  /*93e0*/  FADD.FTZ R34, R132, R11 ;  /* 0x0000000b84227221 */ /* 0x000fe20000010000 */
[----:B------:R-:W-:Y:S01]  /*93f0*/  F2FP.F16.F32.PACK_AB R132, R37, R132 ;  /* 0x000000842584723e */ /* 0x000fe200000000ff */
[----:B------:R-:W-:Y:S01]  /*9400*/  FMUL.FTZ R102, R102, R8 ;  /* 0x0000000866667220 */ /* 0x000fe20000410000 */
[----:B------:R-:W-:Y:S01]  /*9410*/  F2FP.F16.F32.PACK_AB R120, R65, R24 ;  /* 0x000000184178723e */ /* 0x000fe200000000ff */
        /* <DEDUP_REMOVED lines=21> */
[----:B------:R-:W-:-:S02]  /*9570*/  IMAD.MOV.U32 R9, RZ, RZ, R2 ;  /* 0x000000ffff097224 */ /* 0x000fc400078e0002 */
[----:B------:R-:W-:Y:S01]  /*9580*/  FADD.FTZ R6, R121, R6 ;  /* 0x0000000679067221 */ /* 0x000fe20000010000 */
[----:B------:R-:W-:Y:S01]  /*9590*/  FADD.FTZ R11, R53, R34 ;  /* 0x00000022350b7221 */ /* 0x000fe20000010000 */
[C---:B------:R-:W-:Y:S02]  /*95a0*/  F2FP.F16.F32.PACK_AB R121, R83.reuse, R121 ;  /* 0x000000795379723e */ /* 0x040fe400000000ff */
[----:B------:R-:W-:Y:S01]  /*95b0*/  FADD.FTZ R6, R83, R6 ;  /* 0x0000000653067221 */ /* 0x000fe20000010000 */
[----:B------:R-:W-:-:S04]  /*95c0*/  FADD.FTZ R34, R14, R11 ;  /* 0x0000000b0e227221 */ /* 0x000fc80000010000 */
[----:B------:R-:W-:-:S04]  /*95d0*/  FADD.FTZ R11, R57, R34 ;  /* 0x00000022390b7221 */ /* 0x000fc80000010000 */
[----:B------:R-:W-:-:S04]  /*95e0*/  FADD.FTZ R10, R20, R11 ;  /* 0x0000000b140a7221 */ /* 0x000fc80000010000 */
[----:B------:R-:W-:-:S04]  /*95f0*/  FADD.FTZ R5, R61, R10 ;  /* 0x0000000a3d057221 */ /* 0x000fc80000010000 */
[----:B------:R-:W-:-:S04]  /*9600*/  FADD.FTZ R10, R24, R5 ;  /* 0x00000005180a7221 */ /* 0x000fc80000010000 */
[----:B------:R-:W-:-:S04]  /*9610*/  FADD.FTZ R5, R65, R10 ;  /* 0x0000000a41057221 */ /* 0x000fc80000010000 */
[----:B------:R-:W-:Y:S01]  /*9620*/  FADD.FTZ R10, R28, R5 ;  /* 0x000000051c0a7221 */ /* 0x000fe20000010000 */
[----:B------:R-:W-:Y:S01]  /*9630*/  FADD.FTZ R5, R123, R6 ;  /* 0x000000067b057221 */ /* 0x000fe20000010000 */
[C---:B------:R-:W-:Y:S02]  /*9640*/  F2FP.F16.F32.PACK_AB R123, R32.reuse, R123 ;  /* 0x0000007b207b723e */ /* 0x040fe400000000ff */
[----:B------:R-:W-:Y:S01]  /*9650*/  FADD.FTZ R6, R7, R10 ;  /* 0x0000000a07067221 */ /* 0x000fe20000010000 */
[----:B------:R-:W-:Y:S01]  /*9660*/  FADD.FTZ R5, R32, R5 ;  /* 0x0000000520057221 */ /* 0x000fe20000010000 */
[----:B------:R-:W-:Y:S01]  /*9670*/  IMAD.MOV.U32 R7, RZ, RZ, R0 ;  /* 0x000000ffff077224 */ /* 0x000fe200078e0000 */
[----:B0-----:R-:W-:Y:S06]  /*9680*/  @P2 BRA `(.L_x_11371) ;  /* 0xffffffe000dc2947 */ /* 0x001fec000383ffff */
.L_x_11362:
[----:B------:R-:W-:-:S13]  /*9690*/  ISETP.GE.AND P2, PT, R3, UR43, PT ;  /* 0x0000002b03007c0c */ /* 0x000fda000bf46270 */
[----:B------:R-:W-:Y:S05]  /*96a0*/  @!P2 BRA `(.L_x_11372) ;  /* 0x0000002c0058a947 */ /* 0x000fea0003800000 */
[----:B------:R-:W-:Y:S01]  /*96b0*/  IMAD.IADD R11, R17, 0x1, -R18 ;  /* 0x00000001110b7824 */ /* 0x000fe200078e0a12 */
[----:B------:R-:W-:Y:S01]  /*96c0*/  UMOV UR26, UR38 ;  /* 0x00000026001a7c82 */ /* 0x000fe20008000000 */
[----:B------:R-:W-:Y:S01]  /*96d0*/  IMAD.MOV.U32 R7, RZ, RZ, R0 ;  /* 0x000000ffff077224 */ /* 0x000fe200078e0000 */
[----:B------:R-:W-:Y:S01]  /*96e0*/  UMOV UR21, UR39 ;  /* 0x0000002700157c82 */ /* 0x000fe20008000000 */
[----:B------:R-:W-:Y:S01]  /*96f0*/  IMAD.IADD R9, R4, 0x1, R11 ;  /* 0x0000000104097824 */ /* 0x000fe200078e020b */
[----:B------:R-:W-:Y:S01]  /*9700*/  IADD3 R11, R11, 0x8, R4 ;  /* 0x000000080b0b7810 */ /* 0x000fe20007ffe004 */
[----:B------:R-:W-:Y:S01]  /*9710*/  IMAD.MOV.U32 R8, RZ, RZ, R2 ;  /* 0x000000ffff087224 */ /* 0x000fe200078e0002 */
[----:B------:R-:W-:Y:S01]  /*9720*/  ULDC UR24, c[0x0][0x9e4] ;  /* 0x0002790000187ab9 */ /* 0x000fe20000000800 */
[----:B------:R-:W-:Y:S01]  /*9730*/  ULDC UR23, c[0x0][0x9dc] ;  /* 0x0002770000177ab9 */ /* 0x000fe20000000800 */
[----:B------:R-:W-:Y:S01]  /*9740*/  LOP3.LUT R13, RZ, R9, RZ, 0x33, !PT ;  /* 0x00000009ff0d7212 */ /* 0x000fe200078e33ff */
[----:B------:R-:W-:Y:S01]  /*9750*/  ULDC UR22, c[0x0][0x988] ;  /* 0x0002620000167ab9 */ /* 0x000fe20000000800 */
[----:B------:R-:W-:Y:S01]  /*9760*/  LOP3.LUT R15, RZ, R11, RZ, 0x33, !PT ;  /* 0x0000000bff0f7212 */ /* 0x000fe200078e33ff */
[----:B------:R-:W-:-:S06]  /*9770*/  ULDC UR25, c[0x0][0x9e0] ;  /* 0x0002780000197ab9 */ /* 0x000fcc0000000800 */
.L_x_11389:
        /* <DEDUP_REMOVED lines=9> */
.L_x_11374:
[----:B------:R-:W-:Y:S01]  /*9810*/  ULEA UR6, UR39, UR45, 0x3 ;  /* 0x0000002d27067291 */ /* 0x000fe2000f8e183f */
[----:B------:R-:W-:-:S05]  /*9820*/  IMAD.U32 R0, RZ, RZ, UR38 ;  /* 0x00000026ff007e24 */ /* 0x000fca000f8e00ff */
[----:B------:R-:W-:-:S04]  /*9830*/  SHF.L.U32 R0, R0, 0x1f, RZ ;  /* 0x0000001f00007819 */ /* 0x000fc800000006ff */
[----:B------:R0:W1:Y:S01]  /*9840*/  SYNCS.PHASECHK.TRANS64.TRYWAIT P2, [UR6+0x16830], R0 ;  /* 0x01683000ff0075a7 */ /* 0x0000620008040146 */
[----:B------:R-:W-:Y:S05]  /*9850*/  @!P0 BRA `(.L_x_11375) ;  /* 0x0000000000048947 */ /* 0x000fea0003800000 */
[----:B------:R-:W-:Y:S01]  /*9860*/  BPT.TRAP 0x1 ;  /* 0x000000040000795c */ /* 0x000fe20000300000 */
.L_x_11375:
[----:B-1----:R-:W-:Y:S05]  /*9870*/  @P2 BRA `(.L_x_11373) ;  /* 0x0000000000082947 */ /* 0x002fea0003800000 */
[----:B------:R-:W1:Y:S02]  /*9880*/  SYNCS.PHASECHK.TRANS64.TRYWAIT P2, [UR6+0x16830], R0 ;  /* 0x01683000ff0075a7 */ /* 0x000e640008040146 */
[----:B-1----:R-:W-:Y:S05]  /*9890*/  @!P2 BRA `(.L_x_11376) ;  /* 0x000000940024a947 */ /* 0x002fea0003800000 */
.L_x_11373:
        /* <DEDUP_REMOVED lines=27> */
.L_x_11378:
[----:B------:R-:W-:Y:S01]  /*9a50*/  ULEA UR6, UR21, UR45, 0x3 ;  /* 0x0000002d15067291 */ /* 0x000fe2000f8e183f */
[----:B------:R-:W-:-:S05]  /*9a60*/  IMAD.U32 R0, RZ, RZ, UR26 ;  /* 0x0000001aff007e24 */ /* 0x000fca000f8e00ff */
[----:B------:R-:W-:-:S04]  /*9a70*/  SHF.L.U32 R0, R0, 0x1f, RZ ;  /* 0x0000001f00007819 */ /* 0x000fc800000006ff */
[----:B------:R0:W1:Y:S01]  /*9a80*/  SYNCS.PHASECHK.TRANS64.TRYWAIT P2, [UR6+0x16850], R0 ;  /* 0x01685000ff0075a7 */ /* 0x0000620008040146 */
[----:B------:R-:W-:Y:S05]  /*9a90*/  @!P0 BRA `(.L_x_11379) ;  /* 0x0000000000048947 */ /* 0x000fea0003800000 */
[----:B------:R-:W-:Y:S01]  /*9aa0*/  BPT.TRAP 0x1 ;  /* 0x000000040000795c */ /* 0x000fe20000300000 */
.L_x_11379:
[----:B-1----:R-:W-:Y:S05]  /*9ab0*/  @P2 BRA `(.L_x_11377) ;  /* 0x0000000000082947 */ /* 0x002fea0003800000 */
[----:B------:R-:W1:Y:S02]  /*9ac0*/  SYNCS.PHASECHK.TRANS64.TRYWAIT P2, [UR6+0x16850], R0 ;  /* 0x01685000ff0075a7 */ /* 0x000e640008040146 */
[----:B-1----:R-:W-:Y:S05]  /*9ad0*/  @!P2 BRA `(.L_x_11380) ;  /* 0x0000009000aca947 */ /* 0x002fea0003800000 */
.L_x_11377:
[----:B------:R-:W-:Y:S01]  /*9ae0*/  UIADD3 UR6, UR45, 0x400, URZ ;  /* 0x000004002d067890 */ /* 0x000fe2000fffe03f */
[----:B------:R-:W-:Y:S01]  /*9af0*/  WARPGROUP.ARRIVE ;  /* 0x00000000000079c5 */ /* 0x000fe20000000000 */
[----:B------:R-:W-:-:S05]  /*9b00*/  UMOV UR7, 0x40000040 ;  /* 0x4000004000077882 */ /* 0x000fca0000000000 */
[----:B------:R-:W2:Y:S01]  /*9b10*/  S2R R12, SR_TID.X ;  /* 0x00000000000c7919 */ /* 0x000ea20000002100 */
[----:B------:R-:W-:Y:S01]  /*9b20*/  USHF.R.U32.HI UR6, URZ, 0x4, UR6 ;  /* 0x000000043f067899 */ /* 0x000fe20008011606 */
[----:B01----:R-:W-:Y:S02]  /*9b30*/  IMAD.SHL.U32 R0, R3, 0x80, RZ ;  /* 0x0000008003007824 */ /* 0x003fe400078e00ff */
[----:B------:R-:W-:Y:S01]  /*9b40*/  IMAD.U32 R10, RZ, RZ, UR39 ;  /* 0x00000027ff0a7e24 */ /* 0x000fe2000f8e00ff */
[----:B------:R-:W-:Y:S02]  /*9b50*/  ULOP3.LUT UR6, UR6, 0x3fff, URZ, 0xc0, !UPT ;  /* 0x00003fff06067892 */ /* 0x000fe4000f8ec03f */
[----:B------:R-:W-:Y:S02]  /*9b60*/  IADD3 R21, R17, 0x1, -R0 ;  /* 0x0000000111157810 */ /* 0x000fe40007ffe800 */
[----:B------:R-:W-:Y:S01]  /*9b70*/  ULEA UR10, UR21, UR6, 0xa ;  /* 0x00000006150a7291 */ /* 0x000fe2000f8e503f */
[----:B------:R-:W-:-:S02]  /*9b80*/  @!P1 LEA R10, R10, UR45, 0x3 ;  /* 0x0000002d0a0a9c11 */ /* 0x000fc4000f8e18ff */
[----:B------:R-:W-:-:S03]  /*9b90*/  IMAD.IADD R21, R21, 0x1, -R18 ;  /* 0x0000000115157824 */ /* 0x000fc600078e0a12 */
[----:B------:R-:W-:Y:S01]  /*9ba0*/  @!P1 VIADD R10, R10, 0x16840 ;  /* 0x000168400a0a9836 */ /* 0x000fe20000000000 */
[----:B------:R-:W-:Y:S01]  /*9bb0*/  UMOV UR6, UR10 ;  /* 0x0000000a00067c82 */ /* 0x000fe20008000000 */
[----:B------:R-:W-:Y:S01]  /*9bc0*/  IMAD R21, R16, -0x2, R21 ;  /* 0xfffffffe10157824 */ /* 0x000fe200078e0215 */
[----:B------:R-:W-:Y:S01]  /*9bd0*/  HGMMA.64x64x16.F32 R88, R148, gdesc[UR4].tnspB, R88, gsb0 ;  /* 0x40e0000494587df0 */ /* 0x000fe20008000858 */
[----:B------:R-:W-:Y:S01]  /*9be0*/  UIADD3 UR6, UR10, 0x80, URZ ;  /* 0x000000800a067890 */ /* 0x000fe2000fffe03f */
[----:B------:R-:W-:Y:S01]  /*9bf0*/  @!P1 PRMT R10, RZ, 0x654, R10 ;  /* 0x00000654ff0a9816 */ /* 0x000fe2000000000a */
[----:B------:R-:W-:Y:S01]  /*9c00*/  UMOV UR7, 0x40000040 ;  /* 0x4000004000077882 */ /* 0x000fe20000000000 */
[----:B--2---:R-:W-:Y:S02]  /*9c10*/  SHF.R.U32.HI R2, RZ, 0x7, R12 ;  /* 0x00000007ff027819 */ /* 0x004fe4000001160c */
[----:B------:R-:W-:-:S03]  /*9c20*/  ISETP.GE.U32.AND P2, PT, R12, 0x180, PT ;  /* 0x000001800c00780c */ /* 0x000fc60003f46070 */
[----:B------:R-:W-:-:S05]  /*9c30*/  VIADD R2, R2, 0x9 ;  /* 0x0000000902027836 */ /* 0x000fca0000000000 */
        /* <DEDUP_REMOVED lines=36> */
[C---:B------:R-:W-:Y:S01]  /*9e80*/  VIADD R123, R21.reuse, UR25 ;  /* 0x00000019157b7c36 */ /* 0x040fe20008000000 */
[----:B------:R0:W-:Y:S06]  /*9e90*/  BAR.ARV R12, 0x100 ;  /* 0x0004000c0000751d */ /* 0x0001ec0000002000 */
[----:B------:R-:W-:Y:S01]  /*9ea0*/  VIADD R21, R21, UR6 ;  /* 0x0000000615157c36 */ /* 0x000fe20008000000 */
[----:B------:R1:W-:Y:S01]  /*9eb0*/  @!P1 SYNCS.ARRIVE.TRANS64.RED.A1T0 RZ, [R10+URZ], RZ ;  /* 0x000000ff0aff99a7 */ /* 0x0003e2000810043f */
[----:B------:R-:W-:-:S02]  /*9ec0*/  IMAD.IADD R2, R4, 0x1, R123 ;  /* 0x0000000104027824 */ /* 0x000fc400078e027b */
[----:B-1----:R-:W-:Y:S01]  /*9ed0*/  IMAD.IADD R10, R4, 0x1, R21 ;  /* 0x00000001040a7824 */ /* 0x002fe200078e0215 */
[----:B0-----:R-:W-:Y:S06]  /*9ee0*/  @!P5 BRA `(.L_x_11381) ;  /* 0x000000000058d947 */ /* 0x001fec0003800000 */
        /* <DEDUP_REMOVED lines=11> */
.L_x_11383:
[----:B------:R-:W-:Y:S02]  /*9fa0*/  IMAD.U32 R14, RZ, RZ, UR24 ;  /* 0x00000018ff0e7e24 */ /* 0x000fe4000f8e00ff */
[----:B------:R-:W-:-:S03]  /*9fb0*/  IMAD.MOV.U32 R125, RZ, RZ, R9 ;  /* 0x000000ffff7d7224 */ /* 0x000fc600078e0009 */
[----:B------:R-:W-:-:S13]  /*9fc0*/  ISETP.NE.AND P2, PT, R14, 0x1, PT ;  /* 0x000000010e00780c */ /* 0x000fda0003f45270 */
[----:B------:R-:W0:Y:S02]  /*9fd0*/  @P2 LDC.64 R120, c[0x0][0x9e8] ;  /* 0x00027a00ff782b82 */ /* 0x000e240000000a00 */
[----:B0-----:R-:W-:-:S05]  /*9fe0*/  @P2 IMAD.HI.U32 R120, R9, R120, RZ ;  /* 0x0000007809782227 */ /* 0x001fca00078e00ff */
[----:B------:R-:W-:-:S07]  /*9ff0*/  @P2 SHF.R.U32.HI R125, RZ, R121, R120 ;  /* 0x00000079ff7d2219 */ /* 0x000fce0000011678 */
.L_x_11384:
[----:B------:R-:W-:Y:S05]  /*a000*/  BSYNC B0 ;  /* 0x0000000000007941 */ /* 0x000fea0003800000 */
.L_x_11382:
[----:B------:R-:W-:-:S04]  /*a010*/  IMAD R121, R125, R14, -R0 ;  /* 0x0000000e7d797224 */ /* 0x000fc800078e0a00 */
[----:B------:R-:W-:-:S05]  /*a020*/  IMAD R121, R16, -0x2, R121 ;  /* 0xfffffffe10797824 */ /* 0x000fca00078e0279 */
[----:B------:R-:W-:Y:S02]  /*a030*/  VIADDMNMX R2, R121, R14, R2, PT ;  /* 0x0000000e79027246 */ /* 0x000fe40003800102 */
[----:B------:R-:W-:-:S07]  /*a040*/  VIMNMX R10, R10, R121, !PT ;  /* 0x000000790a0a7248 */ /* 0x000fce0007fe0100 */
.L_x_11381:
[----:B------:R-:W-:Y:S02]  /*a050*/  ISETP.GT.AND P2, PT, R3, -0x1, PT ;  /* 0xffffffff0300780c */ /* 0x000fe40003f44270 */
[----:B------:R-:W-:Y:S02]  /*a060*/  IADD3 R12, R21, 0x8, R4 ;  /* 0x00000008150c7810 */ /* 0x000fe40007ffe004 */
        /* <DEDUP_REMOVED lines=109> */
.L_x_11387:
[----:B------:R-:W-:Y:S02]  /*a740*/  IMAD.U32 R14, RZ, RZ, UR24 ;  /* 0x00000018ff0e7e24 */ /* 0x000fe4000f8e00ff */
[----:B------:R-:W-:-:S03]  /*a750*/  IMAD.MOV.U32 R123, RZ, RZ, R11 ;  /* 0x000000ffff7b7224 */ /* 0x000fc600078e000b */
[----:B------:R-:W-:-:S13]  /*a760*/  ISETP.NE.AND P3, PT, R14, 0x1, PT ;  /* 0x000000010e00780c */ /* 0x000fda0003f65270 */
[----:B------:R-:W0:Y:S02]  /*a770*/  @P3 LDC.64 R20, c[0x0][0x9e8] ;  /* 0x00027a00ff143b82 */ /* 0x000e240000000a00 */
[----:B0-----:R-:W-:-:S05]  /*a780*/  @P3 IMAD.HI.U32 R20, R11, R20, RZ ;  /* 0x000000140b143227 */ /* 0x001fca00078e00ff */
[----:B------:R-:W-:-:S07]  /*a790*/  @P3 SHF.R.U32.HI R123, RZ, R21, R20 ;  /* 0x00000015ff7b3219 */ /* 0x000fce0000011614 */
.L_x_11388:
[----:B------:R-:W-:Y:S05]  /*a7a0*/  BSYNC B0 ;  /* 0x0000000000007941 */ /* 0x000fea0003800000 */
.L_x_11386:
[----:B------:R-:W-:-:S04]  /*a7b0*/  IMAD R21, R123, R14, -R0 ;  /* 0x0000000e7b157224 */ /* 0x000fc800078e0a00 */
[----:B------:R-:W-:-:S05]  /*a7c0*/  IMAD R21, R16, -0x2, R21 ;  /* 0xfffffffe10157824 */ /* 0x000fca00078e0215 */
[----:B------:R-:W-:Y:S02]  /*a7d0*/  VIADDMNMX R10, R21, R14, R10, PT ;  /* 0x0000000e150a7246 */ /* 0x000fe4000380010a */
[----:B------:R-:W-:-:S07]  /*a7e0*/  VIMNMX R12, R12, R21, !PT ;  /* 0x000000150c0c7248 */ /* 0x000fce0007fe0100 */
.L_x_11385:
        /* <DEDUP_REMOVED lines=32> */
[----:B------:R-:W-:Y:S02]  /*a9f0*/  ISETP.LT.OR P6, PT, R10, 0x9, P6 ;  /* 0x000000090a00780c */ /* 0x000fe400037c1670 */
[----:B------:R-:W-:Y:S02]  /*aa00*/  FMNMX.FTZ R0, R56, R21, !PT ;  /* 0x0000001538007209 */ /* 0x000fe40007810000 */
[----:B------:R-:W-:Y:S02]  /*aa10*/  ISETP.GT.AND P4, PT, R12, 0x10, P2 ;  /* 0x000000100c00780c */ /* 0x000fe40001784270 */
[----:B------:R-:W-:Y:S02]  /*aa20*/  FMNMX.FTZ R21, R57, R0, !PT ;  /* 0x0000000039157209 */ /* 0x000fe40007810000 */
[----:B------:R-:W-:-:S02]  /*aa30*/  FSEL R43, R43, -INF , !P3 ;  /* 0xff8000002b2b7808 */ /* 0x000fc40005800000 */
[----:B------:R-:W-:Y:S02]  /*aa40*/  FMNMX.FTZ R0, R60, R21, !PT ;  /* 0x000000153c007209 */ /* 0x000fe40007810000 */
[----:B------:R-:W-:Y:S02]  /*aa50*/  ISETP.GT.AND P3, PT, R12, RZ, P2 ;  /* 0x000000ff0c00720c */ /* 0x000fe40001764270 */
[----:B------:R-:W-:Y:S02]  /*aa60*/  FMNMX.FTZ R21, R61, R0, !PT ;  /* 0x000000003d157209 */ /* 0x000fe40007810000 */
[----:B------:R-:W-:Y:S02]  /*aa70*/  FSEL R30, R30, -INF , !P6 ;  /* 0xff8000001e1e7808 */ /* 0x000fe40007000000 */
        /* <DEDUP_REMOVED lines=13> */
[----:B------:R-:W-:-:S02]  /*ab50*/  FMNMX.FTZ R14, R26, R7, !PT ;  /* 0x000000071a0e7209 */ /* 0x000fc40007810000 */
[----:B------:R-:W-:Y:S02]  /*ab60*/  FMNMX.FTZ R21, R77, R0, !PT ;  /* 0x000000004d157209 */ /* 0x000fe40007810000 */
[----:B------:R-:W-:Y:S02]  /*ab70*/  FSEL R38, R38, -INF , !P4 ;  /* 0xff80000026267808 */ /* 0x000fe40006000000 */
[----:B------:R-:W-:Y:S02]  /*ab80*/  FMNMX.FTZ R0, R80, R21, !PT ;  /* 0x0000001550007209 */ /* 0x000fe40007810000 */
[----:B------:R-:W-:Y:S02]  /*ab90*/  ISETP.GT.AND P4, PT, R12, 0x20, P2 ;  /* 0x000000200c00780c */ /* 0x000fe40001784270 */
[----:B------:R-:W-:Y:S02]  /*aba0*/  FMNMX.FTZ R21, R81, R0, !PT ;  /* 0x0000000051157209 */ /* 0x000fe40007810000 */
[----:B------:R-:W-:-:S02]  /*abb0*/  ISETP.LT.OR P4, PT, R10, 0x21, P4 ;  /* 0x000000210a00780c */ /* 0x000fc40002781670 */
[----:B------:R-:W-:Y:S02]  /*abc0*/  FMNMX.FTZ R0, R84, R21, !PT ;  /* 0x0000001554007209 */ /* 0x000fe40007810000 */
[----:B------:R-:W-:Y:S02]  /*abd0*/  FSEL R42, R42, -INF , !P4 ;  /* 0xff8000002a2a7808 */ /* 0x000fe40006000000 */
[----:B------:R-:W-:Y:S02]  /*abe0*/  FMNMX.FTZ R0, R85, R0, !PT ;  /* 0x0000000055007209 */ /* 0x000fe40007810000 */
[C---:B------:R-:W-:Y:S02]  /*abf0*/  ISETP.GT.AND P4, PT, R12.reuse, 0x28, P2 ;  /* 0x000000280c00780c */ /* 0x040fe40001784270 */
[----:B------:R-:W-:Y:S01]  /*ac00*/  ISETP.GT.AND P3, PT, R12, 0x30, P2 ;  /* 0x000000300c00780c */ /* 0x000fe20001764270 */
[----:B------:R-:W0:Y:S01]  /*ac10*/  SHFL.BFLY PT, R21, R0, 0x2, 0x1f ;  /* 0x0c401f0000157f89 */ /* 0x000e2200000e0000 */
[----:B------:R-:W-:-:S02]  /*ac20*/  ISETP.LT.OR P4, PT, R10, 0x29, P4 ;  /* 0x000000290a00780c */ /* 0x000fc40002781670 */
[----:B------:R-:W-:Y:S02]  /*ac30*/  ISETP.LT.OR P3, PT, R10, 0x31, P3 ;  /* 0x000000310a00780c */ /* 0x000fe40001f61670 */
[----:B------:R-:W-:Y:S02]  /*ac40*/  FSEL R46, R46, -INF , !P4 ;  /* 0xff8000002e2e7808 */ /* 0x000fe40006000000 */
[----:B------:R-:W-:Y:S02]  /*ac50*/  ISETP.GT.AND P4, PT, R12, 0x29, P2 ;  /* 0x000000290c00780c */ /* 0x000fe40001784270 */
[----:B------:R-:W-:Y:S02]  /*ac60*/  FSEL R50, R50, -INF , !P3 ;  /* 0xff80000032327808 */ /* 0x000fe40005800000 */
[----:B------:R-:W-:Y:S02]  /*ac70*/  ISETP.LT.OR P4, PT, R10, 0x2a, P4 ;  /* 0x0000002a0a00780c */ /* 0x000fe40002781670 */
[----:B------:R-:W-:-:S02]  /*ac80*/  ISETP.GT.AND P3, PT, R12, 0x38, P2 ;  /* 0x000000380c00780c */ /* 0x000fc40001764270 */
[----:B------:R-:W-:Y:S02]  /*ac90*/  FSEL R47, R47, -INF , !P4 ;  /* 0xff8000002f2f7808 */ /* 0x000fe40006000000 */
[----:B------:R-:W-:Y:S02]  /*aca0*/  ISETP.GT.AND P4, PT, R12, 0x31, P2 ;  /* 0x000000310c00780c */ /* 0x000fe40001784270 */
[C---:B------:R-:W-:Y:S02]  /*acb0*/  ISETP.LT.OR P3, PT, R10.reuse, 0x39, P3 ;  /* 0x000000390a00780c */ /* 0x040fe40001f61670 */
[----:B------:R-:W-:Y:S02]  /*acc0*/  ISETP.LT.OR P4, PT, R10, 0x32, P4 ;  /* 0x000000320a00780c */ /* 0x000fe40002781670 */
[----:B------:R-:W-:Y:S02]  /*acd0*/  FSEL R54, R54, -INF , !P3 ;  /* 0xff80000036367808 */ /* 0x000fe40005800000 */
[----:B0-----:R-:W-:-:S02]  /*ace0*/  FMNMX.FTZ R21, R0, R21, !PT ;  /* 0x0000001500157209 */ /* 0x001fc40007810000 */
[----:B------:R-:W-:Y:S02]  /*acf0*/  FSEL R51, R51, -INF , !P4 ;  /* 0xff80000033337808 */ /* 0x000fe40006000000 */
[C---:B------:R-:W-:Y:S01]  /*ad00*/  ISETP.GT.AND P4, PT, R12.reuse, 0x39, P2 ;  /* 0x000000390c00780c */ /* 0x040fe20001784270 */
[----:B------:R-:W0:Y:S01]  /*ad10*/  SHFL.BFLY PT, R2, R21, 0x1, 0x1f ;  /* 0x0c201f0015027f89 */ /* 0x000e2200000e0000 */
[----:B------:R-:W-:Y:S02]  /*ad20*/  ISETP.GT.AND P3, PT, R12, 0x40, P2 ;  /* 0x000000400c00780c */ /* 0x000fe40001764270 */
[C---:B------:R-:W-:Y:S02]  /*ad30*/  ISETP.LT.OR P4, PT, R10.reuse, 0x3a, P4 ;  /* 0x0000003a0a00780c */ /* 0x040fe40002781670 */
[----:B------:R-:W-:Y:S02]  /*ad40*/  ISETP.LT.OR P3, PT, R10, 0x41, P3 ;  /* 0x000000410a00780c */ /* 0x000fe40001f61670 */
[----:B------:R-:W-:-:S02]  /*ad50*/  FSEL R55, R55, -INF , !P4 ;  /* 0xff80000037377808 */ /* 0x000fc40006000000 */
[----:B------:R-:W-:Y:S02]  /*ad60*/  ISETP.GT.AND P4, PT, R12, 0x41, P2 ;  /* 0x000000410c00780c */ /* 0x000fe40001784270 */
[----:B------:R-:W-:Y:S02]  /*ad70*/  FSEL R58, R58, -INF , !P3 ;  /* 0xff8000003a3a7808 */ /* 0x000fe40005800000 */
[----:B------:R-:W-:Y:S02]  /*ad80*/  ISETP.GT.AND P3, PT, R12, 0x48, P2 ;  /* 0x000000480c00780c */ /* 0x000fe40001764270 */
[C---:B------:R-:W-:Y:S02]  /*ad90*/  ISETP.LT.OR P4, PT, R10.reuse, 0x42, P4 ;  /* 0x000000420a00780c */ /* 0x040fe40002781670 */
[----:B------:R-:W-:Y:S02]  /*ada0*/  ISETP.LT.OR P3, PT, R10, 0x49, P3 ;  /* 0x000000490a00780c */ /* 0x000fe40001f61670 */
[----:B------:R-:W-:-:S02]  /*adb0*/  FSEL R59, R59, -INF , !P4 ;  /* 0xff8000003b3b7808 */ /* 0x000fc40006000000 */
[----:B------:R-:W-:Y:S02]  /*adc0*/  ISETP.GT.AND P4, PT, R12, 0x49, P2 ;  /* 0x000000490c00780c */ /* 0x000fe40001784270 */
[----:B------:R-:W-:Y:S02]  /*add0*/  FSEL R62, R62, -INF , !P3 ;  /* 0xff8000003e3e7808 */ /* 0x000fe40005800000 */
[----:B0-----:R-:W-:Y:S02]  /*ade0*/  FMNMX.FTZ R2, R21, R2, !PT ;  /* 0x0000000215027209 */ /* 0x001fe40007810000 */
[----:B------:R-:W-:Y:S02]  /*adf0*/  ISETP.GT.AND P3, PT, R12, 0x50, P2 ;  /* 0x000000500c00780c */ /* 0x000fe40001764270 */
[C---:B------:R-:W-:Y:S01]  /*ae00*/  FSETP.NEU.FTZ.AND P6, PT, R2.reuse, -INF , PT ;  /* 0xff8000000200780b */ /* 0x040fe20003fdd000 */
[----:B------:R-:W-:Y:S01]  /*ae10*/  FMUL.FTZ R0, R2, UR22 ;  /* 0x0000001602007c20 */ /* 0x000fe20008410000 */
[----:B------:R-:W-:-:S02]  /*ae20*/  ISETP.LT.OR P4, PT, R10, 0x4a, P4 ;  /* 0x0000004a0a00780c */ /* 0x000fc40002781670 */
[----:B------:R-:W-:Y:S02]  /*ae30*/  ISETP.LT.OR P3, PT, R10, 0x51, P3 ;  /* 0x000000510a00780c */ /* 0x000fe40001f61670 */
[----:B------:R-:W-:Y:S02]  /*ae40*/  FSEL R0, R0, RZ, P6 ;  /* 0x000000ff00007208 */ /* 0x000fe40003000000 */
[----:B------:R-:W-:Y:S02]  /*ae50*/  FSEL R63, R63, -INF , !P4 ;  /* 0xff8000003f3f7808 */ /* 0x000fe40006000000 */
[----:B------:R-:W-:Y:S01]  /*ae60*/  ISETP.GT.AND P4, PT, R12, 0x51, P2 ;  /* 0x000000510c00780c */ /* 0x000fe20001784270 */
        /* <DEDUP_REMOVED lines=41> */
[----:B------:R-:W-:Y:S01]  /*b100*/  ISETP.LT.OR P3, PT, R10, 0x61, P3 ;  /* 0x000000610a00780c */ /* 0x000fe20001f61670 */
[----:B------:R-:W-:Y:S01]  /*b110*/  FFMA.FTZ R85, R85, UR22, -R0 ;  /* 0x0000001655557c23 */ /* 0x000fe20008010800 */
[----:B------:R-:W-:Y:S01]  /*b120*/  FMNMX.FTZ R41, R47, R14, !PT ;  /* 0x0000000e2f297209 */ /* 0x000fe20007810000 */
[----:B------:R-:W-:Y:S01]  /*b130*/  MUFU.EX2 R148, R148 ;  /* 0x0000009400947308 */ /* 0x000fe20000000800 */
[----:B------:R-:W-:-:S02]  /*b140*/  FSEL R71, R71, -INF , !P4 ;  /* 0xff80000047477808 */ /* 0x000fc40006000000 */
[----:B------:R-:W-:Y:S01]  /*b150*/  FMNMX.FTZ R14, R50, R41, !PT ;  /* 0x00000029320e7209 */ /* 0x000fe20007810000 */
[----:B------:R-:W-:Y:S01]  /*b160*/  FFMA.FTZ R41, R45, UR22, -R0 ;  /* 0x000000162d297c23 */ /* 0x000fe20008010800 */
[----:B------:R-:W-:Y:S02]  /*b170*/  ISETP.GT.AND P4, PT, R12, 0x61, P2 ;  /* 0x000000610c00780c */ /* 0x000fe40001784270 */
[----:B------:R-:W-:Y:S01]  /*b180*/  FMNMX.FTZ R45, R51, R14, !PT ;  /* 0x0000000e332d7209 */ /* 0x000fe20007810000 */
[----:B------:R-:W-:Y:S01]  /*b190*/  MUFU.EX2 R150, R150 ;  /* 0x0000009600967308 */ /* 0x000fe20000000800 */
[----:B------:R-:W-:Y:S02]  /*b1a0*/  FSEL R74, R74, -INF , !P3 ;  /* 0xff8000004a4a7808 */ /* 0x000fe40005800000 */
[----:B------:R-:W-:Y:S02]  /*b1b0*/  FMNMX.FTZ R14, R54, R45, !PT ;  /* 0x0000002d360e7209 */ /* 0x000fe40007810000 */
[----:B------:R-:W-:-:S02]  /*b1c0*/  ISETP.GT.AND P3, PT, R12, 0x68, P2 ;  /* 0x000000680c00780c */ /* 0x000fc40001764270 */
[----:B------:R-:W-:Y:S01]  /*b1d0*/  FMNMX.FTZ R45, R55, R14, !PT ;  /* 0x0000000e372d7209 */ /* 0x000fe20007810000 */
[----:B------:R-:W-:Y:S01]  /*b1e0*/  MUFU.EX2 R25, R25 ;  /* 0x0000001900197308 */ /* 0x000fe20000000800 */
[----:B------:R-:W-:Y:S02]  /*b1f0*/  ISETP.LT.OR P4, PT, R10, 0x62, P4 ;  /* 0x000000620a00780c */ /* 0x000fe40002781670 */
[----:B------:R-:W-:Y:S01]  /*b200*/  FMNMX.FTZ R14, R58, R45, !PT ;  /* 0x0000002d3a0e7209 */ /* 0x000fe20007810000 */
[----:B------:R-:W-:Y:S01]  /*b210*/  FFMA.FTZ R45, R49, UR22, -R0 ;  /* 0x00000016312d7c23 */ /* 0x000fe20008010800 */
        /* <DEDUP_REMOVED lines=14> */
[----:B------:R-:W-:Y:S02]  /*b300*/  ISETP.LT.OR P4, PT, R10, 0x6a, P4 ;  /* 0x0000006a0a00780c */ /* 0x000fe40002781670 */
[----:B------:R-:W-:Y:S02]  /*b310*/  FMNMX.FTZ R14, R70, R53, !PT ;  /* 0x00000035460e7209 */ /* 0x000fe40007810000 */
[----:B------:R-:W-:Y:S02]  /*b320*/  ISETP.LT.OR P3, PT, R10, 0x71, P3 ;  /* 0x000000710a00780c */ /* 0x000fe40001f61670 */
        /* <DEDUP_REMOVED lines=18> */
[----:B------:R-:W-:Y:S01]  /*b450*/  FMNMX.FTZ R12, R82, R57, !PT ;  /* 0x00000039520c7209 */ /* 0x000fe20007810000 */
[----:B------:R-:W-:Y:S01]  /*b460*/  FFMA.FTZ R57, R61, UR22, -R0 ;  /* 0x000000163d397c23 */ /* 0x000fe20008010800 */
[----:B------:R-:W-:-:S02]  /*b470*/  ISETP.LT.OR P2, PT, R10, 0x7a, P2 ;  /* 0x0000007a0a00780c */ /* 0x000fc40001741670 */
[----:B------:R-:W-:Y:S02]  /*b480*/  FSEL R86, R86, -INF , !P3 ;  /* 0xff80000056567808 */ /* 0x000fe40005800000 */
[----:B------:R-:W-:Y:S01]  /*b490*/  FMNMX.FTZ R61, R83, R12, !PT ;  /* 0x0000000c533d7209 */ /* 0x000fe20007810000 */
[----:B------:R-:W-:Y:S01]  /*b4a0*/  MUFU.EX2 R41, R41 ;  /* 0x0000002900297308 */ /* 0x000fe20000000800 */
        /* <DEDUP_REMOVED lines=94> */
[----:B------:R-:W-:Y:S01]  /*ba90*/  FFMA.FTZ R86, R86, UR22, -R40 ;  /* 0x0000001656567c23 */ /* 0x000fe20008010828 */
[----:B------:R-:W-:-:S02]  /*baa0*/  IMAD.U32 R27, RZ, RZ, UR21 ;  /* 0x00000015ff1b7e24 */ /* 0x000fc4000f8e00ff */
[----:B------:R-:W-:Y:S01]  /*bab0*/  FADD.FTZ R6, R12, R5 ;  /* 0x000000050c067221 */ /* 0x000fe20000010000 */
[----:B------:R-:W-:Y:S01]  /*bac0*/  FADD.FTZ R7, R45, R38 ;  /* 0x000000262d077221 */ /* 0x000fe20000010000 */
[----:B------:R-:W-:Y:S01]  /*bad0*/  FFMA.FTZ R38, R67, UR22, -R40 ;  /* 0x0000001643267c23 */ /* 0x000fe20008010828 */
[----:B------:R-:W0:Y:S01]  /*bae0*/  MUFU.EX2 R20, R20 ;  /* 0x0000001400147308 */ /* 0x000e220000000800 */
[----:B------:R-:W-:Y:S01]  /*baf0*/  FADD.FTZ R5, R151, R6 ;  /* 0x0000000697057221 */ /* 0x000fe20000010000 */
[----:B------:R-:W-:Y:S01]  /*bb00*/  FADD.FTZ R42, R138, R7 ;  /* 0x000000078a2a7221 */ /* 0x000fe20000010000 */
[----:B------:R-:W-:Y:S01]  /*bb10*/  @!P1 LEA R27, R27, UR45, 0x3 ;  /* 0x0000002d1b1b9c11 */ /* 0x000fe2000f8e18ff */
[----:B------:R-:W-:Y:S01]  /*bb20*/  UMOV UR21, UR39 ;  /* 0x0000002700157c82 */ /* 0x000fe20008000000 */
[----:B-1----:R-:W-:Y:S01]  /*bb30*/  FADD.FTZ R6, R14, R5 ;  /* 0x000000050e067221 */ /* 0x002fe20000010000 */
[----:B------:R-:W-:Y:S01]  /*bb40*/  FADD.FTZ R7, R49, R42 ;  /* 0x0000002a31077221 */ /* 0x000fe20000010000 */
[----:B------:R-:W-:Y:S01]  /*bb50*/  FFMA.FTZ R42, R71, UR22, -R40 ;  /* 0x00000016472a7c23 */ /* 0x000fe20008010828 */
[----:B------:R-:W1:Y:S01]  /*bb60*/  MUFU.EX2 R147, R147 ;  /* 0x0000009300937308 */ /* 0x000e620000000800 */
[----:B--2---:R-:W-:Y:S01]  /*bb70*/  FADD.FTZ R5, R145, R6 ;  /* 0x0000000691057221 */ /* 0x004fe20000010000 */
[----:B------:R-:W-:Y:S01]  /*bb80*/  FADD.FTZ R44, R132, R7 ;  /* 0x00000007842c7221 */ /* 0x000fe20000010000 */
[----:B------:R-:W-:Y:S01]  /*bb90*/  FFMA.FTZ R40, R87, UR22, -R40 ;  /* 0x0000001657287c23 */ /* 0x000fe20008010828 */
[----:B------:R-:W-:Y:S01]  /*bba0*/  ISETP.GT.AND P2, PT, R3, UR43, PT ;  /* 0x0000002b03007c0c */ /* 0x000fe2000bf44270 */
[----:B------:R-:W-:-:S02]  /*bbb0*/  @!P1 VIADD R27, R27, 0x16860 ;  /* 0x000168601b1b9836 */ /* 0x000fc40000000000 */
[----:B------:R-:W-:Y:S01]  /*bbc0*/  FADD.FTZ R7, R53, R44 ;  /* 0x0000002c35077221 */ /* 0x000fe20000010000 */
[----:B------:R-:W-:Y:S01]  /*bbd0*/  F2FP.F16.F32.PACK_AB R148, R148, R21 ;  /* 0x000000159494723e */ /* 0x000fe200000000ff */
[----:B------:R-:W2:Y:S01]  /*bbe0*/  MUFU.EX2 R24, R24 ;  /* 0x0000001800187308 */ /* 0x000ea20000000800 */
[----:B0-----:R-:W-:Y:S01]  /*bbf0*/  FADD.FTZ R6, R20, R5 ;  /* 0x0000000514067221 */ /* 0x001fe20000010000 */
[----:B------:R-:W-:Y:S01]  /*bc00*/  FADD.FTZ R44, R134, R7 ;  /* 0x00000007862c7221 */ /* 0x000fe20000010000 */
[----:B------:R-:W-:Y:S01]  /*bc10*/  @!P1 PRMT R27, RZ, 0x654, R27 ;  /* 0x00000654ff1b9816 */ /* 0x000fe2000000001b */
[----:B------:R-:W-:Y:S01]  /*bc20*/  VIADD R3, R3, 0xffffffff ;  /* 0xffffffff03037836 */ /* 0x000fe20000000000 */
[----:B------:R-:W-:Y:S01]  /*bc30*/  F2FP.F16.F32.PACK_AB R150, R25, R150 ;  /* 0x000000961996723e */ /* 0x000fe200000000ff */
[----:B------:R-:W-:Y:S01]  /*bc40*/  FADD.FTZ R7, R57, R44 ;  /* 0x0000002c39077221 */ /* 0x000fe20000010000 */
[----:B------:R0:W-:Y:S01]  /*bc50*/  @!P1 SYNCS.ARRIVE.TRANS64.RED.A1T0 RZ, [R27+URZ], RZ ;  /* 0x000000ff1bff99a7 */ /* 0x0001e2000810043f */
[----:B------:R-:W3:Y:S01]  /*bc60*/  MUFU.EX2 R141, R141 ;  /* 0x0000008d008d7308 */ /* 0x000ee20000000800 */
        /* <DEDUP_REMOVED lines=8> */
[----:B--2---:R-:W-:Y:S01]  /*bcf0*/  FADD.FTZ R6, R24, R5 ;  /* 0x0000000518067221 */ /* 0x004fe20000010000 */
[----:B------:R-:W-:Y:S01]  /*bd00*/  F2FP.F16.F32.PACK_AB R142, R41, R142 ;  /* 0x0000008e298e723e */ /* 0x000fe200000000ff */
[----:B------:R-:W-:Y:S01]  /*bd10*/  FMUL.FTZ R95, R95, R10 ;  /* 0x0000000a5f5f7220 */ /* 0x000fe20000410000 */
[----:B------:R-:W-:Y:S01]  /*bd20*/  F2FP.F16.F32.PACK_AB R136, R45, R136 ;  /* 0x000000882d88723e */ /* 0x000fe200000000ff */
[----:B------:R-:W-:Y:S01]  /*bd30*/  FMUL.FTZ R98, R98, R10 ;  /* 0x0000000a62627220 */ /* 0x000fe20000410000 */
[----:B------:R-:W-:Y:S01]  /*bd40*/  F2FP.F16.F32.PACK_AB R138, R49, R138 ;  /* 0x0000008a318a723e */ /* 0x000fe200000000ff */
[----:B------:R-:W-:Y:S01]  /*bd50*/  FMUL.FTZ R99, R99, R10 ;  /* 0x0000000a63637220 */ /* 0x000fe20000410000 */
[----:B------:R-:W2:Y:S01]  /*bd60*/  MUFU.EX2 R128, R128 ;  /* 0x0000008000807308 */ /* 0x000ea20000000800 */
[----:B---3--:R-:W-:Y:S01]  /*bd70*/  FADD.FTZ R5, R141, R6 ;  /* 0x000000068d057221 */ /* 0x008fe20000010000 */
[----:B------:R-:W-:Y:S01]  /*bd80*/  F2FP.F16.F32.PACK_AB R132, R53, R132 ;  /* 0x000000843584723e */ /* 0x000fe200000000ff */
[----:B------:R-:W-:Y:S01]  /*bd90*/  FMUL.FTZ R102, R102, R10 ;  /* 0x0000000a66667220 */ /* 0x000fe20000410000 */
[----:B------:R-:W-:Y:S01]  /*bda0*/  F2FP.F16.F32.PACK_AB R134, R57, R134 ;  /* 0x000000863986723e */ /* 0x000fe200000000ff */
[-C--:B------:R-:W-:Y:S01]  /*bdb0*/  FMUL.FTZ R103, R103, R10.reuse ;  /* 0x0000000a67677220 */ /* 0x080fe20000410000 */
[----:B------:R-:W-:Y:S01]  /*bdc0*/  F2FP.F16.F32.PACK_AB R149, R12, R149 ;  /* 0x000000950c95723e */ /* 0x000fe200000000ff */
[-C--:B------:R-:W-:Y:S01]  /*bdd0*/  FMUL.FTZ R106, R106, R10.reuse ;  /* 0x0000000a6a6a7220 */ /* 0x080fe20000410000 */
[----:B------:R-:W3:Y:S01]  /*bde0*/  MUFU.EX2 R143, R143 ;  /* 0x0000008f008f7308 */ /* 0x000ee20000000800 */
[----:B-1----:R-:W-:Y:S01]  /*bdf0*/  FADD.FTZ R6, R26, R5 ;  /* 0x000000051a067221 */ /* 0x002fe20000010000 */
[----:B------:R-:W-:Y:S01]  /*be00*/  F2FP.F16.F32.PACK_AB R151, R14, R151 ;  /* 0x000000970e97723e */ /* 0x000fe200000000ff */
[-C--:B------:R-:W-:Y:S01]  /*be10*/  FMUL.FTZ R107, R107, R10.reuse ;  /* 0x0000000a6b6b7220 */ /* 0x080fe20000410000 */
[----:B------:R-:W-:Y:S01]  /*be20*/  F2FP.F16.F32.PACK_AB R145, R20, R145 ;  /* 0x000000911491723e */ /* 0x000fe200000000ff */
[-C--:B------:R-:W-:Y:S01]  /*be30*/  FMUL.FTZ R110, R110, R10.reuse ;  /* 0x0000000a6e6e7220 */ /* 0x080fe20000410000 */
[----:B------:R-:W-:Y:S01]  /*be40*/  F2FP.F16.F32.PACK_AB R147, R24, R147 ;  /* 0x000000931893723e */ /* 0x000fe200000000ff */
[-C--:B------:R-:W-:Y:S01]  /*be50*/  FMUL.FTZ R111, R111, R10.reuse ;  /* 0x0000000a6f6f7220 */ /* 0x080fe20000410000 */
[----:B------:R-:W1:Y:S01]  /*be60*/  MUFU.EX2 R61, R61 ;  /* 0x0000003d003d7308 */ /* 0x000e620000000800 */
[----:B--2---:R-:W-:Y:S01]  /*be70*/  FADD.FTZ R44, R128, R7 ;  /* 0x00000007802c7221 */ /* 0x004fe20000010000 */
[----:B------:R-:W-:Y:S01]  /*be80*/  F2FP.F16.F32.PACK_AB R141, R26, R141 ;  /* 0x0000008d1a8d723e */ /* 0x000fe200000000ff */
[-C--:B------:R-:W-:Y:S01]  /*be90*/  FMUL.FTZ R114, R114, R10.reuse ;  /* 0x0000000a72727220 */ /* 0x080fe20000410000 */
[-C--:B------:R-:W-:Y:S01]  /*bea0*/  FMUL.FTZ R115, R115, R10.reuse ;  /* 0x0000000a73737220 */ /* 0x080fe20000410000 */
[-C--:B------:R-:W-:Y:S01]  /*beb0*/  FMUL.FTZ R118, R118, R10.reuse ;  /* 0x0000000a76767220 */ /* 0x080fe20000410000 */
[----:B------:R-:W-:Y:S01]  /*bec0*/  FMUL.FTZ R119, R119, R10 ;  /* 0x0000000a77777220 */ /* 0x000fe20000410000 */
[----:B------:R-:W-:Y:S01]  /*bed0*/  IMAD.MOV.U32 R8, RZ, RZ, R2 ;  /* 0x000000ffff087224 */ /* 0x000fe200078e0002 */
        /* <DEDUP_REMOVED lines=75> */
[----:B------:R-:W-:-:S06]  /*c390*/  IMAD.MOV.U32 R7, RZ, RZ, R0 ;  /* 0x000000ffff077224 */ /* 0x000fcc00078e0000 */
[----:B------:R-:W2:Y:S01]  /*c3a0*/  MUFU.EX2 R40, R40 ;  /* 0x0000002800287308 */ /* 0x000ea20000000800 */
[----:B---3--:R-:W-:Y:S01]  /*c3b0*/  FADD.FTZ R44, R123, R44 ;  /* 0x0000002c7b2c7221 */ /* 0x008fe20000010000 */
[C---:B-1----:R-:W-:Y:S01]  /*c3c0*/  FADD.FTZ R6, R81.reuse, R6 ;  /* 0x0000000651067221 */ /* 0x042fe20000010000 */
[----:B------:R-:W-:Y:S02]  /*c3d0*/  F2FP.F16.F32.PACK_AB R122, R81, R122 ;  /* 0x0000007a517a723e */ /* 0x000fe400000000ff */
[C---:B--2---:R-:W-:Y:S01]  /*c3e0*/  FADD.FTZ R5, R40.reuse, R44 ;  /* 0x0000002c28057221 */ /* 0x044fe20000010000 */
[----:B------:R-:W-:Y:S01]  /*c3f0*/  F2FP.F16.F32.PACK_AB R123, R40, R123 ;  /* 0x0000007b287b723e */ /* 0x000fe200000000ff */
[----:B0-----:R-:W-:Y:S06]  /*c400*/  @P2 BRA `(.L_x_11389) ;  /* 0xffffffd000dc2947 */ /* 0x001fec000383ffff */
.L_x_11372:
[----:B------:R-:W-:Y:S06]  /*c410*/  BAR.ARV 0x8, 0x1a0 ;  /* 0x0206800000007b1d */ /* 0x000fec0000002000 */
[----:B------:R-:W-:Y:S05]  /*c420*/  @!P0 BRA `(.L_x_11390) ;  /* 0x0000000000048947 */ /* 0x000fea0003800000 */
[----:B------:R-:W-:Y:S01]  /*c430*/  BPT.TRAP 0x1 ;  /* 0x000000040000795c */ /* 0x000fe20000300000 */
.L_x_11390:
[----:B------:R-:W-:Y:S01]  /*c440*/  ULEA UR5, UR39, UR45, 0x3 ;  /* 0x0000002d27057291 */ /* 0x000fe2000f8e183f */
[----:B------:R-:W-:-:S05]  /*c450*/  IMAD.U32 R3, RZ, RZ, UR38 ;  /* 0x00000026ff037e24 */ /* 0x000fca000f8e00ff */
[----:B------:R-:W-:-:S04]  /*c460*/  SHF.L.U32 R3, R3, 0x1f, RZ ;  /* 0x0000001f03037819 */ /* 0x000fc800000006ff */
[----:B------:R0:W1:Y:S01]  /*c470*/  SYNCS.PHASECHK.TRANS64.TRYWAIT P2, [UR5+0x16850], R3 ;  /* 0x01685003ff0075a7 */ /* 0x0000620008040145 */
[----:B------:R-:W-:Y:S05]  /*c480*/  @!P0 BRA `(.L_x_11391) ;  /* 0x0000000000048947 */ /* 0x000fea0003800000 */
[----:B------:R-:W-:Y:S01]  /*c490*/  BPT.TRAP 0x1 ;  /* 0x000000040000795c */ /* 0x000fe20000300000 */
.L_x_11391:
[----:B-1----:R-:W-:Y:S05]  /*c4a0*/  @P2 BRA `(.L_x_11392) ;  /* 0x0000000000082947 */ /* 0x002fea0003800000 */
[----:B------:R-:W1:Y:S02]  /*c4b0*/  SYNCS.PHASECHK.TRANS64.TRYWAIT P0, [UR5+0x16850], R3 ;  /* 0x01685003ff0075a7 */ /* 0x000e640008000145 */
[----:B-1----:R-:W-:Y:S05]  /*c4c0*/  @!P0 BRA `(.L_x_11393) ;  /* 0x0000006800488947 */ /* 0x002fea0003800000 */
.L_x_11392:
        /* <DEDUP_REMOVED lines=21> */
[----:B0-----:R-:W-:-:S02]  /*c620*/  FADD.FTZ R3, R3, R6 ;  /* 0x0000000603037221 */ /* 0x001fc40000010000 */
[----:B------:R-:W0:Y:S04]  /*c630*/  SHFL.BFLY PT, R8, R7, 0x1, 0x1f ;  /* 0x0c201f0007087f89 */ /* 0x000e2800000e0000 */
[----:B------:R-:W1:Y:S01]  /*c640*/  SHFL.BFLY PT, R4, R3, 0x1, 0x1f ;  /* 0x0c201f0003047f89 */ /* 0x000e6200000e0000 */
[----:B0-----:R-:W-:Y:S01]  /*c650*/  FADD.FTZ R10, R7, R8 ;  /* 0x00000008070a7221 */ /* 0x001fe20000010000 */
[----:B------:R-:W-:Y:S02]  /*c660*/  IMAD.MOV.U32 R7, RZ, RZ, RZ ;  /* 0x000000ffff077224 */ /* 0x000fe400078e00ff */
[----:B-1----:R-:W-:Y:S02]  /*c670*/  FADD.FTZ R9, R3, R4 ;  /* 0x0000000403097221 */ /* 0x002fe40000010000 */
[----:B------:R-:W-:Y:S01]  /*c680*/  FSETP.NE.FTZ.AND P2, PT, R10, RZ, PT ;  /* 0x000000ff0a00720b */ /* 0x000fe20003f55000 */
[----:B------:R-:W-:-:S02]  /*c690*/  IMAD.MOV.U32 R4, RZ, RZ, RZ ;  /* 0x000000ffff047224 */ /* 0x000fc400078e00ff */
        /* <DEDUP_REMOVED lines=9> */
[----:B------:R-:W-:-:S02]  /*c730*/  WARPGROUP.DEPBAR.LE gsb0, 0x0 ;  /* 0x00008000000079c5 */ /* 0x000fc40000010000 */
[----:B------:R-:W-:Y:S01]  /*c740*/  WARPGROUP.ARRIVE ;  /* 0x00000000000079c5 */ /* 0x000fe20000000000 */
[----:B------:R-:W-:Y:S02]  /*c750*/  @!P1 VIADD R8, R11, 0x16860 ;  /* 0x000168600b089836 */ /* 0x000fe40000000000 */
[----:B------:R-:W-:Y:S01]  /*c760*/  @P2 FFMA.FTZ R3, R12, R0, R9 ;  /* 0x000000000c032223 */ /* 0x000fe20000010009 */
[----:B-1----:R-:W-:Y:S02]  /*c770*/  @P0 FMUL.FTZ R6, R6, 0.69314718246459960938 ;  /* 0x3f31721806060820 */ /* 0x002fe40000410000 */
[----:B------:R-:W-:Y:S01]  /*c780*/  HGMMA.64x64x16.F32 R88, R144, gdesc[UR4].tnspB, R88, gsb0 ;  /* 0x40e0000490587df0 */ /* 0x000fe20008000858 */
[----:B------:R-:W-:Y:S01]  /*c790*/  UIADD3 UR6, UR4, 0x100, URZ ;  /* 0x0000010004067890 */ /* 0x000fe2000fffe03f */
[----:B------:R-:W-:Y:S01]  /*c7a0*/  @!P1 PRMT R8, RZ, 0x654, R8 ;  /* 0x00000654ff089816 */ /* 0x000fe20000000008 */
[----:B------:R-:W-:Y:S01]  /*c7b0*/  UMOV UR7, 0x40000040 ;  /* 0x4000004000077882 */ /* 0x000fe20000000000 */
[----:B------:R-:W-:Y:S01]  /*c7c0*/  @P0 FFMA.FTZ R20, R5, R2, R6 ;  /* 0x0000000205140223 */ /* 0x000fe20000010006 */
[----:B------:R-:W-:Y:S01]  /*c7d0*/  PLOP3.LUT P0, PT, PT, PT, PT, 0x8, 0x0 ;  /* 0x000000000000781c */ /* 0x000fe20003f0e170 */
[----:B------:R-:W-:-:S02]  /*c7e0*/  WARPGROUP.DEPBAR.LE gsb0, 0x0 ;  /* 0x00008000000079c5 */ /* 0x000fc40000010000 */
        /* <DEDUP_REMOVED lines=64> */
.L_x_11323:
        /* <DEDUP_REMOVED lines=10> */
[----:B------:R-:W2:Y:S01]  /*cc90*/  LDL R4, [R1+0x8] ;  /* 0x0000080001047983 */ /* 0x000ea20000100800 */
[----:B------:R-:W-:Y:S01]  /*cca0*/  ULDC.64 UR8, c[0x0][0xbd8] ;  /* 0x0002f60000087ab9 */ /* 0x000fe20000000a00 */
[----:B------:R-:W-:Y:S01]  /*ccb0*/  F2FP.F16.F32.PACK_AB R112, R113, R112 ;  /* 0x000000707170723e */ /* 0x000fe200000000ff */
[----:B------:R-:W-:Y:S01]  /*ccc0*/  UISETP.NE.U32.AND UP0, UPT, UR8, URZ, UPT ;  /* 0x0000003f0800728c */ /* 0x000fe2000bf05070 */
[----:B------:R-:W0:Y:S01]  /*ccd0*/  S2R R5, SR_SWINHI ;  /* 0x0000000000057919 */ /* 0x000e220000002f00 */
[----:B------:R-:W-:Y:S02]  /*cce0*/  F2FP.F16.F32.PACK_AB R12, R12, R27 ;  /* 0x0000001b0c0c723e */ /* 0x000fe400000000ff */
[----:B------:R-:W-:Y:S01]  /*ccf0*/  UISETP.NE.AND.EX UP0, UPT, UR9, URZ, UPT, UP0 ;  /* 0x0000003f0900728c */ /* 0x000fe2000bf05300 */
[----:B------:R-:W-:Y:S02]  /*cd00*/  F2FP.F16.F32.PACK_AB R13, R13, R106 ;  /* 0x0000006a0d0d723e */ /* 0x000fe400000000ff */
[----:B------:R-:W-:Y:S01]  /*cd10*/  ULDC.64 UR8, c[0x0][0xbd8] ;  /* 0x0002f60000087ab9 */ /* 0x000fe20000000a00 */
[----:B------:R-:W-:Y:S01]  /*cd20*/  F2FP.F16.F32.PACK_AB R14, R14, R21 ;  /* 0x000000150e0e723e */ /* 0x000fe200000000ff */
[----:B------:R-:W-:Y:S01]  /*cd30*/  UIMAD.WIDE UR8, UR42, 0x4, UR8 ;  /* 0x000000042a0878a5 */ /* 0x000fe2000f8e0208 */
[----:B------:R-:W-:-:S02]  /*cd40*/  F2FP.F16.F32.PACK_AB R15, R15, R110 ;  /* 0x0000006e0f0f723e */ /* 0x000fc400000000ff */
[----:B------:R-:W-:Y:S02]  /*cd50*/  F2FP.F16.F32.PACK_AB R113, R115, R114 ;  /* 0x000000727371723e */ /* 0x000fe400000000ff */
[----:B------:R-:W-:Y:S01]  /*cd60*/  F2FP.F16.F32.PACK_AB R114, R117, R116 ;  /* 0x000000747572723e */ /* 0x000fe200000000ff */
[----:B------:R-:W-:Y:S01]  /*cd70*/  IMAD.U32 R26, RZ, RZ, UR8 ;  /* 0x00000008ff1a7e24 */ /* 0x000fe2000f8e00ff */
[----:B------:R-:W-:Y:S01]  /*cd80*/  F2FP.F16.F32.PACK_AB R115, R119, R118 ;  /* 0x000000767773723e */ /* 0x000fe200000000ff */
[----:B------:R-:W-:Y:S01]  /*cd90*/  IMAD.U32 R27, RZ, RZ, UR9 ;  /* 0x00000009ff1b7e24 */ /* 0x000fe2000f8e00ff */
[----:B------:R-:W-:Y:S01]  /*cda0*/  ULDC.64 UR8, c[0x0][0xbe0] ;  /* 0x0002f80000087ab9 */ /* 0x000fe20000000a00 */
[----:B------:R-:W-:Y:S02]  /*cdb0*/  MOV R24, R0 ;  /* 0x0000000000187202 */ /* 0x000fe40000000f00 */
[----:B0-----:R-:W-:Y:S01]  /*cdc0*/  MOV R25, R5 ;  /* 0x0000000500197202 */ /* 0x001fe20000000f00 */
[----:B------:R-:W-:-:S04]  /*cdd0*/  UISETP.NE.U32.AND UP1, UPT, UR8, URZ, UPT ;  /* 0x0000003f0800728c */ /* 0x000fc8000bf25070 */
[----:B------:R-:W-:-:S11]  /*cde0*/  UISETP.NE.AND.EX UP1, UPT, UR9, URZ, UPT, UP1 ;  /* 0x0000003f0900728c */ /* 0x000fd6000bf25310 */
[----:B------:R-:W-:Y:S02]  /*cdf0*/  @UP1 ULDC.64 UR8, c[0x0][0xbe0] ;  /* 0x0002f80000081ab9 */ /* 0x000fe40000000a00 */
[----:B------:R-:W-:Y:S01]  /*ce00*/  @UP1 UIMAD.WIDE UR8, UR42, 0x4, UR8 ;  /* 0x000000042a0818a5 */ /* 0x000fe2000f8e0208 */
        /* <DEDUP_REMOVED lines=33> */
[----:B------:R-:W-:-:S03]  /*d020*/  PLOP3.LUT P0, PT, PT, PT, UP0, 0x80, 0x0 ;  /* 0x000000000000781c */ /* 0x000fc60003f0f008 */
[----:B------:R0:W-:Y:S04]  /*d030*/  STSM.16.M88.4 [R29], R4 ;  /* 0x000000041d007844 */ /* 0x0001e80000000200 */
[----:B------:R1:W-:Y:S04]  /*d040*/  STSM.16.M88.4 [R28], R12 ;  /* 0x0000000c1c007844 */ /* 0x0003e80000000200 */
[----:B------:R1:W-:Y:S01]  /*d050*/  STSM.16.M88.4 [R18], R112 ;  /* 0x0000007012007844 */ /* 0x0003e20000000200 */
[----:B------:R-:W-:Y:S08]  /*d060*/  BAR.SYNC.DEFER_BLOCKING 0x1, 0x180 ;  /* 0x0046000000007b1d */ /* 0x000ff00000010000 */
[----:B------:R-:W2:Y:S01]  /*d070*/  LDC R2, c[0x0][0xa88] ;  /* 0x0002a200ff027b82 */ /* 0x000ea20000000800 */
[----:B------:R-:W-:Y:S01]  /*d080*/  PLOP3.LUT P1, PT, PT, PT, UP1, 0x80, 0x0 ;  /* 0x000000000000781c */ /* 0x000fe20003f2f018 */
[----:B0-----:R-:W-:-:S02]  /*d090*/  IMAD.U32 R4, RZ, RZ, UR8 ;  /* 0x00000008ff047e24 */ /* 0x001fc4000f8e00ff */
[----:B------:R-:W-:Y:S01]  /*d0a0*/  IMAD.U32 R5, RZ, RZ, UR9 ;  /* 0x00000009ff057e24 */ /* 0x000fe2000f8e00ff */
[----:B------:R-:W3:Y:S01]  /*d0b0*/  @P0 LDG.E R17, desc[UR46][R26.64] ;  /* 0x0000002e1a110981 */ /* 0x000ee2000c1e1900 */
[----:B------:R-:W-:-:S08]  /*d0c0*/  UMOV UR4, URZ ;  /* 0x0000003f00047c82 */ /* 0x000fd00008000000 */
[----:B--2---:R1:W5:Y:S01]  /*d0d0*/  @P1 LDG.E R2, desc[UR46][R4.64] ;  /* 0x0000002e04021981 */ /* 0x004362000c1e1900 */
[----:B---3--:R-:W-:Y:S01]  /*d0e0*/  @P0 R2UR UR4, R17 ;  /* 0x00000000110402ca */ /* 0x008fe200000e0000 */
[----:B-1----:R-:W-:-:S14]  /*d0f0*/  @P1 BRA `(.L_x_11396) ;  /* 0x0000000000101947 */ /* 0x002fdc0003800000 */
[----:B------:R-:W-:Y:S05]  /*d100*/  @!P0 BRA `(.L_x_11396) ;  /* 0x00000000000c8947 */ /* 0x000fea0003800000 */
[----:B------:R-:W2:Y:S04]  /*d110*/  LDG.E R5, desc[UR46][R26.64] ;  /* 0x0000002e1a057981 */ /* 0x000ea8000c1e1900 */
[----:B-----5:R-:W2:Y:S02]  /*d120*/  LDG.E R2, desc[UR46][R26.64+0x4] ;  /* 0x0000042e1a027981 */ /* 0x020ea4000c1e1900 */
[----:B--2---:R-:W-:-:S07]  /*d130*/  IMAD.IADD R2, R2, 0x1, -R5 ;  /* 0x0000000102027824 */ /* 0x004fce00078e0a05 */
.L_x_11396:
[----:B------:R-:W2:Y:S01]  /*d140*/  LDL R5, [R1+0x4] ;  /* 0x0000040001057983 */ /* 0x000ea20000100800 */
[----:B------:R-:W-:Y:S01]  /*d150*/  USHF.R.S32.HI UR13, URZ, 0x1f, UR41 ;  /* 0x0000001f3f0d7899 */ /* 0x000fe20008011429 */
[----:B------:R-:W-:Y:S01]  /*d160*/  ULDC.64 UR14, c[0x0][0xb70] ;  /* 0x0002dc00000e7ab9 */ /* 0x000fe20000000a00 */
[----:B------:R-:W0:Y:S01]  /*d170*/  S2R R4, SR_TID.X ;  /* 0x0000000000047919 */ /* 0x000e220000002100 */
[----:B------:R-:W-:Y:S02]  /*d180*/  USHF.R.S32.HI UR7, URZ, 0x1f, UR42 ;  /* 0x0000001f3f077899 */ /* 0x000fe4000801142a */
[----:B------:R-:W-:Y:S02]  /*d190*/  USHF.R.S32.HI UR11, URZ, 0x1f, UR4 ;  /* 0x0000001f3f0b7899 */ /* 0x000fe40008011404 */
[----:B------:R-:W-:Y:S01]  /*d1a0*/  UIMAD UR12, UR13, UR14, URZ ;  /* 0x0000000e0d0c72a4 */ /* 0x000fe2000f8e023f */
        /* <DEDUP_REMOVED lines=9> */
[----:B------:R-:W-:-:S06]  /*d240*/  UIMAD UR7, UR10, UR15, UR7 ;  /* 0x0000000f0a0772a4 */ /* 0x000fcc000f8e0207 */
[----:B------:R-:W-:Y:S02]  /*d250*/  IMAD.U32 R7, RZ, RZ, UR7 ;  /* 0x00000007ff077e24 */ /* 0x000fe4000f8e00ff */
[----:B0-----:R-:W-:-:S05]  /*d260*/  VIADD R6, R4, 0xffffff80 ;  /* 0xffffff8004067836 */ /* 0x001fca0000000000 */
[----:B------:R-:W-:-:S04]  /*d270*/  SHF.R.S32.HI R8, RZ, 0x1f, R6 ;  /* 0x0000001fff087819 */ /* 0x000fc80000011406 */
[----:B------:R-:W-:-:S04]  /*d280*/  LEA.HI R8, R8, R6, RZ, 0x7 ;  /* 0x0000000608087211 */ /* 0x000fc800078f38ff */
[----:B------:R-:W-:-:S05]  /*d290*/  LOP3.LUT R8, R8, 0xffffff80, RZ, 0xc0, !PT ;  /* 0xffffff8008087812 */ /* 0x000fca00078ec0ff */
[----:B------:R-:W-:-:S05]  /*d2a0*/  IMAD.IADD R8, R6, 0x1, -R8 ;  /* 0x0000000106087824 */ /* 0x000fca00078e0a08 */
[----:B------:R-:W-:Y:S01]  /*d2b0*/  LOP3.LUT P0, RZ, R8, 0x3, RZ, 0xc0, !PT ;  /* 0x0000000308ff7812 */ /* 0x000fe2000780c0ff */
[--C-:B------:R-:W-:Y:S01]  /*d2c0*/  IMAD.MOV.U32 R28, RZ, RZ, R19.reuse ;  /* 0x000000ffff1c7224 */ /* 0x100fe200078e0013 */
[----:B------:R-:W-:Y:S01]  /*d2d0*/  SHF.R.S32.HI R29, RZ, 0x1f, R19 ;  /* 0x0000001fff1d7819 */ /* 0x000fe20000011413 */
[C---:B------:R-:W-:Y:S02]  /*d2e0*/  VIADD R17, R156.reuse, 0x60 ;  /* 0x000000609c117836 */ /* 0x040fe40000000000 */
[----:B------:R-:W-:Y:S02]  /*d2f0*/  VIADD R18, R156, 0x90 ;  /* 0x000000909c127836 */ /* 0x000fe40000000000 */
[----:B------:R-:W-:Y:S01]  /*d300*/  VIADD R0, R0, 0x16820 ;  /* 0x0001682000007836 */ /* 0x000fe20000000000 */
[----:B------:R-:W-:-:S04]  /*d310*/  SHF.R.S32.HI R157, RZ, 0x1f, R156 ;  /* 0x0000001fff9d7819 */ /* 0x000fc8000001149c */
[----:B------:R-:W-:Y:S01]  /*d320*/  PRMT R0, RZ, 0x654, R0 ;  /* 0x00000654ff007816 */ /* 0x000fe20000000000 */
        /* <DEDUP_REMOVED lines=9> */
[----:B------:R-:W-:Y:S02]  /*d3c0*/  IADD3 R11, P3, R24, 0x3000, RZ ;  /* 0x00003000180b7810 */ /* 0x000fe40007f7e0ff */
[C---:B------:R-:W-:Y:S02]  /*d3d0*/  LEA R30, P2, R6.reuse, UR8, 0x2 ;  /* 0x00000008061e7c11 */ /* 0x040fe4000f8410ff */
[----:B-----5:R-:W-:Y:S01]  /*d3e0*/  ISETP.GE.OR P1, PT, R9, R2, P0 ;  /* 0x000000020900720c */ /* 0x020fe20000726670 */
[----:B------:R-:W-:Y:S01]  /*d3f0*/  IMAD.X R9, RZ, RZ, R25, P3 ;  /* 0x000000ffff097224 */ /* 0x000fe200018e0619 */
[----:B------:R-:W-:Y:S01]  /*d400*/  LEA.HI.X R31, R6, UR9, R7, 0x2, P2 ;  /* 0x00000009061f7c11 */ /* 0x000fe200090f1407 */
[----:B------:R-:W-:Y:S01]  /*d410*/  ULDC.64 UR8, c[0x0][0xaa0] ;  /* 0x0002a80000087ab9 */ /* 0x000fe20000000a00 */
[----:B------:R-:W-:-:S02]  /*d420*/  IADD3 R15, P2, R24, 0x1800, RZ ;  /* 0x00001800180f7810 */ /* 0x000fc40007f5e0ff */
[C---:B------:R-:W-:Y:S02]  /*d430*/  IADD3 R7, P4, R24.reuse, 0x4800, RZ ;  /* 0x0000480018077810 */ /* 0x040fe40007f9e0ff */
[----:B------:R-:W-:Y:S01]  /*d440*/  ISETP.GE.OR P0, PT, R5, R2, P0 ;  /* 0x000000020500720c */ /* 0x000fe20000706670 */
[----:B------:R-:W-:Y:S01]  /*d450*/  IMAD.X R13, RZ, RZ, R25, P2 ;  /* 0x000000ffff0d7224 */ /* 0x000fe200010e0619 */
[----:B------:R-:W-:Y:S02]  /*d460*/  LOP3.LUT R5, R24, 0x380, RZ, 0xc0, !PT ;  /* 0x0000038018057812 */ /* 0x000fe400078ec0ff */
[----:B------:R-:W-:Y:S01]  /*d470*/  LOP3.LUT R8, R15, 0x380, RZ, 0xc0, !PT ;  /* 0x000003800f087812 */ /* 0x000fe200078ec0ff */
[----:B------:R0:W-:Y:S01]  /*d480*/  @!P1 STG.E desc[UR46][R30.64], R20 ;  /* 0x000000141e009986 */ /* 0x0001e2000c10192e */
[----:B------:R-:W-:Y:S02]  /*d490*/  LOP3.LUT R6, R11, 0x380, RZ, 0xc0, !PT ;  /* 0x000003800b067812 */ /* 0x000fe400078ec0ff */
[----:B------:R-:W-:-:S02]  /*d4a0*/  LOP3.LUT R4, R7, 0x380, RZ, 0xc0, !PT ;  /* 0x0000038007047812 */ /* 0x000fc400078ec0ff */
[----:B------:R-:W-:Y:S02]  /*d4b0*/  SHF.R.U64 R5, R5, 0x3, RZ ;  /* 0x0000000305057819 */ /* 0x000fe400000012ff */
[----:B------:R-:W-:Y:S01]  /*d4c0*/  SHF.R.U64 R8, R8, 0x3, RZ ;  /* 0x0000000308087819 */ /* 0x000fe200000012ff */
[----:B------:R-:W-:Y:S01]  /*d4d0*/  IMAD.U32 R21, RZ, RZ, UR8 ;  /* 0x00000008ff157e24 */ /* 0x000fe2000f8e00ff */
[----:B------:R-:W-:Y:S01]  /*d4e0*/  SHF.R.U64 R6, R6, 0x3, RZ ;  /* 0x0000000306067819 */ /* 0x000fe200000012ff */
[----:B------:R-:W-:Y:S01]  /*d4f0*/  UIMAD UR7, UR11, UR8, URZ ;  /* 0x000000080b0772a4 */ /* 0x000fe2000f8e023f */
[----:B------:R-:W-:Y:S01]  /*d500*/  SHF.R.U64 R4, R4, 0x3, RZ ;  /* 0x0000000304047819 */ /* 0x000fe200000012ff */
[----:B------:R1:W-:Y:S01]  /*d510*/  @!P0 STG.E desc[UR46][R30.64+0x20], R3 ;  /* 0x000020031e008986 */ /* 0x0003e2000c10192e */
[----:B------:R-:W-:Y:S01]  /*d520*/  LOP3.LUT R24, R5, R24, RZ, 0x3c, !PT ;  /* 0x0000001805187212 */ /* 0x000fe200078e3cff */
[----:B------:R-:W-:Y:S01]  /*d530*/  IMAD.X R5, RZ, RZ, R25, P4 ;  /* 0x000000ffff057224 */ /* 0x000fe200020e0619 */
[----:B------:R-:W-:-:S02]  /*d540*/  LOP3.LUT R12, R8, R15, RZ, 0x3c, !PT ;  /* 0x0000000f080c7212 */ /* 0x000fc400078e3cff */
[----:B------:R-:W-:Y:S02]  /*d550*/  LOP3.LUT R8, R6, R11, RZ, 0x3c, !PT ;  /* 0x0000000b06087212 */ /* 0x000fe400078e3cff */
[----:B------:R-:W-:Y:S01]  /*d560*/  LOP3.LUT R4, R4, R7, RZ, 0x3c, !PT ;  /* 0x0000000704047212 */ /* 0x000fe200078e3cff */
[----:B0-----:R-:W-:Y:S01]  /*d570*/  IMAD.WIDE.U32 R20, R21, UR4, R28 ;  /* 0x0000000415147c25 */ /* 0x001fe2000f8e001c */
[----:B------:R-:W-:Y:S01]  /*d580*/  UIMAD UR7, UR4, UR9, UR7 ;  /* 0x00000009040772a4 */ /* 0x000fe2000f8e0207 */
[----:B------:R-:W5:Y:S02]  /*d590*/  LD.E.128 R24, desc[UR46][R24.64] ;  /* 0x0000002e18187980 */ /* 0x000f64000c101d00 */
[----:B------:R-:W-:Y:S01]  /*d5a0*/  ULDC UR4, c[0x0][0xa8c] ;  /* 0x0002a30000047ab9 */ /* 0x000fe20000000800 */
[----:B-1----:R-:W-:Y:S01]  /*d5b0*/  VIADD R3, R156, 0x30 ;  /* 0x000000309c037836 */ /* 0x002fe20000000000 */
[----:B------:R-:W5:Y:S01]  /*d5c0*/  LD.E.128 R12, desc[UR46][R12.64] ;  /* 0x0000002e0c0c7980 */ /* 0x000f62000c101d00 */
[----:B------:R-:W-:Y:S01]  /*d5d0*/  IMAD R28, R23, -0xc0, R2 ;  /* 0xffffff40171c7824 */ /* 0x000fe200078e0202 */
[----:B------:R-:W-:Y:S01]  /*d5e0*/  ISETP.GE.AND P0, PT, R19, UR4, PT ;  /* 0x0000000413007c0c */ /* 0x000fe2000bf06270 */
[----:B------:R-:W-:Y:S01]  /*d5f0*/  ULDC.64 UR8, c[0x0][0xae0] ;  /* 0x0002b80000087ab9 */ /* 0x000fe20000000a00 */
[----:B------:R-:W5:Y:S04]  /*d600*/  LD.E.128 R8, desc[UR46][R8.64] ;  /* 0x0000002e08087980 */ /* 0x000f68000c101d00 */
[----:B------:R-:W5:Y:S01]  /*d610*/  LD.E.128 R4, desc[UR46][R4.64] ;  /* 0x0000002e04047980 */ /* 0x000f62000c101d00 */
[----:B------:R-:W-:Y:S01]  /*d620*/  UIMAD UR4, UR13, UR8, URZ ;  /* 0x000000080d0472a4 */ /* 0x000fe2000f8e023f */
[-C--:B------:R-:W-:Y:S01]  /*d630*/  ISETP.GE.OR P3, PT, R3, R28.reuse, P0 ;  /* 0x0000001c0300720c */ /* 0x080fe20000766670 */
[----:B------:R-:W-:Y:S01]  /*d640*/  VIADD R21, R21, UR7 ;  /* 0x0000000715157c36 */ /* 0x000fe20008000000 */
        /* <DEDUP_REMOVED lines=8> */
[----:B------:R-:W-:-:S02]  /*d6d0*/  ISETP.GE.OR P1, PT, R17, R28, P0 ;  /* 0x0000001c1100720c */ /* 0x000fc40000726670 */
[----:B------:R-:W-:Y:S01]  /*d6e0*/  IMAD.WIDE.U32 R2, R3, UR41, R20 ;  /* 0x0000002903027c25 */ /* 0x000fe2000f8e0014 */
[-C--:B------:R-:W-:Y:S01]  /*d6f0*/  ISETP.GE.OR P2, PT, R18, R28.reuse, P0 ;  /* 0x0000001c1200720c */ /* 0x080fe20000746670 */
[----:B------:R-:W-:Y:S01]  /*d700*/  ULDC.64 UR8, c[0x0][0xae8] ;  /* 0x0002ba0000087ab9 */ /* 0x000fe20000000a00 */
[----:B------:R-:W-:Y:S01]  /*d710*/  ISETP.GE.OR P0, PT, R156, R28, P0 ;  /* 0x0000001c9c00720c */ /* 0x000fe20000706670 */
[----:B------:R-:W-:Y:S01]  /*d720*/  VIADD R3, R3, UR4 ;  /* 0x0000000403037c36 */ /* 0x000fe20008000000 */
[----:B------:R-:W-:Y:S02]  /*d730*/  UIMAD UR4, UR16, UR8, URZ ;  /* 0x00000008100472a4 */ /* 0x000fe4000f8e023f */
[----:B------:R-:W-:Y:S02]  /*d740*/  IMAD.U32 R31, RZ, RZ, UR8 ;  /* 0x00000008ff1f7e24 */ /* 0x000fe4000f8e00ff */
[----:B------:R-:W-:Y:S01]  /*d750*/  IMAD.WIDE R28, R23, 0xc0, R156 ;  /* 0x000000c0171c7825 */ /* 0x000fe200078e029c */
[----:B------:R-:W-:-:S03]  /*d760*/  UIMAD UR4, UR10, UR9, UR4 ;  /* 0x000000090a0472a4 */ /* 0x000fc6000f8e0204 */
[----:B------:R-:W-:-:S04]  /*d770*/  IMAD.WIDE.U32 R30, R31, UR10, R2 ;  /* 0x0000000a1f1e7c25 */ /* 0x000fc8000f8e0002 */
[----:B------:R-:W-:Y:S01]  /*d780*/  VIADD R23, R31, UR4 ;  /* 0x000000041f177c36 */ /* 0x000fe20008000000 */
[----:B0-----:R0:W-:Y:S01]  /*d790*/  SYNCS.ARRIVE.TRANS64.RED.A1T0 RZ, [R0+URZ], RZ ;  /* 0x000000ff00ff79a7 */ /* 0x0011e2000810043f */
        /* <DEDUP_REMOVED lines=12> */
.L_x_11398:
[----:B------:R-:W-:Y:S05]  /*d860*/  BSYNC B1 ;  /* 0x0000000000017941 */ /* 0x000fea0003800000 */
.L_x_11397:
[----:B------:R-:W-:Y:S04]  /*d870*/  BSSY B1, `(.L_x_11399) ;  /* 0x000000f000017945 */ /* 0x000fe80003800000 */
[----:B------:R-:W-:Y:S05]  /*d880*/  @P3 BRA `(.L_x_11400) ;  /* 0x0000000000343947 */ /* 0x000fea0003800000 */
[----:B------:R-:W-:Y:S01]  /*d890*/  IADD3 R17, P0, R28, 0x30, RZ ;  /* 0x000000301c117810 */ /* 0x000fe20007f1e0ff */
[----:B------:R-:W-:Y:S01]  /*d8a0*/  ULDC.64 UR8, c[0x0][0xad8] ;  /* 0x0002b60000087ab9 */ /* 0x000fe20000000a00 */
[----:B------:R-:W-:Y:S02]  /*d8b0*/  IMAD.MOV.U32 R2, RZ, RZ, R30 ;  /* 0x000000ffff027224 */ /* 0x000fe400078e001e */
[----:B------:R-:W-:Y:S02]  /*d8c0*/  IMAD.MOV.U32 R3, RZ, RZ, R23 ;  /* 0x000000ffff037224 */ /* 0x000fe400078e0017 */
[----:B0-----:R-:W-:Y:S02]  /*d8d0*/  IMAD.X R0, RZ, RZ, R29, P0 ;  /* 0x000000ffff007224 */ /* 0x001fe400000e061d */
[----:B------:R-:W-:-:S04]  /*d8e0*/  IMAD.WIDE.U32 R2, R17, UR8, R2 ;  /* 0x0000000811027c25 */ /* 0x000fc8000f8e0002 */
[----:B------:R-:W-:-:S04]  /*d8f0*/  IMAD R0, R0, UR8, RZ ;  /* 0x0000000800007c24 */ /* 0x000fc8000f8e02ff */
[----:B------:R-:W-:Y:S01]  /*d900*/  IMAD R17, R17, UR9, R0 ;  /* 0x0000000911117c24 */ /* 0x000fe2000f8e0200 */
[----:B------:R-:W-:Y:S02]  /*d910*/  ULDC.64 UR8, c[0x0][0xa80] ;  /* 0x0002a00000087ab9 */ /* 0x000fe40000000a00 */
[----:B-1----:R-:W-:Y:S01]  /*d920*/  LEA R20, P0, R2, UR8, 0x1 ;  /* 0x0000000802147c11 */ /* 0x002fe2000f8008ff */
[----:B------:R-:W-:-:S05]  /*d930*/  IMAD.IADD R3, R3, 0x1, R17 ;  /* 0x0000000103037824 */ /* 0x000fca00078e0211 */
[----:B------:R-:W-:-:S05]  /*d940*/  LEA.HI.X R21, R2, UR9, R3, 0x1, P0 ;  /* 0x0000000902157c11 */ /* 0x000fca00080f0c03 */
[----:B-----5:R2:W-:Y:S02]  /*d950*/  STG.E.128 desc[UR46][R20.64], R12 ;  /* 0x0000000c14007986 */ /* 0x0205e4000c101d2e */
.L_x_11400:
[----:B------:R-:W-:Y:S05]  /*d960*/  BSYNC B1 ;  /* 0x0000000000017941 */ /* 0x000fea0003800000 */
.L_x_11399:
[----:B------:R-:W-:Y:S04]  /*d970*/  BSSY B1, `(.L_x_11401) ;  /* 0x000000f000017945 */ /* 0x000fe80003800000 */
[----:B------:R-:W-:Y:S05]  /*d980*/  @P1 BRA `(.L_x_11402) ;  /* 0x0000000000341947 */ /* 0x000fea0003800000 */
[----:B--2--5:R-:W-:Y:S01]  /*d990*/  IADD3 R13, P0, R28, 0x60, RZ ;  /* 0x000000601c0d7810 */ /* 0x024fe20007f1e0ff */
        /* <DEDUP_REMOVED lines=12> */
.L_x_11402:
[----:B------:R-:W-:Y:S05]  /*da60*/  BSYNC B1 ;  /* 0x0000000000017941 */ /* 0x000fea0003800000 */
.L_x_11401:
[----:B------:R-:W-:Y:S05]  /*da70*/  @P2 BRA `(.L_x_11403) ;  /* 0x00000008009c2947 */ /* 0x000fea0003800000 */
[----:B---3-5:R-:W-:Y:S01]  /*da80*/  IADD3 R9, P0, R28, 0x90, RZ ;  /* 0x000000901c097810 */ /* 0x028fe20007f1e0ff */
        /* <DEDUP_REMOVED lines=13> */
.L_x_11395:
[----:B------:R-:W-:Y:S01]  /*db60*/  ULDC.64 UR8, c[0x0][0xbd8] ;  /* 0x0002f60000087ab9 */ /* 0x000fe20000000a00 */
[----:B------:R-:W-:Y:S01]  /*db70*/  IMAD.MOV.U32 R7, RZ, RZ, RZ ;  /* 0x000000ffff077224 */ /* 0x000fe200078e00ff */
[----:B------:R-:W-:Y:S01]  /*db80*/  UISETP.NE.U32.AND UP0, UPT, UR8, URZ, UPT ;  /* 0x0000003f0800728c */ /* 0x000fe2000bf05070 */
[----:B------:R-:W0:Y:S03]  /*db90*/  S2R R4, SR_TID.X ;  /* 0x0000000000047919 */ /* 0x000e260000002100 */
[----:B------:R-:W-:-:S03]  /*dba0*/  UISETP.NE.AND.EX UP0, UPT, UR9, URZ, UPT, UP0 ;  /* 0x0000003f0900728c */ /* 0x000fc6000bf05300 */
[----:B------:R-:W-:Y:S02]  /*dbb0*/  ULDC.64 UR8, c[0x0][0xbd8] ;  /* 0x0002f60000087ab9 */ /* 0x000fe40000000a00 */
[----:B------:R-:W-:Y:S01]  /*dbc0*/  UIMAD.WIDE UR8, UR42, 0x4, UR8 ;  /* 0x000000042a0878a5 */ /* 0x000fe2000f8e0208 */
[----:B------:R-:W1:Y:S01]  /*dbd0*/  LDC R0, c[0x0][0xa88] ;  /* 0x0002a200ff007b82 */ /* 0x000e620000000800 */
[----:B------:R-:W-:-:S04]  /*dbe0*/  PLOP3.LUT P1, PT, PT, PT, UP0, 0x80, 0x0 ;  /* 0x000000000000781c */ /* 0x000fc80003f2f008 */
[----:B------:R-:W-:Y:S02]  /*dbf0*/  IMAD.U32 R2, RZ, RZ, UR8 ;  /* 0x00000008ff027e24 */ /* 0x000fe4000f8e00ff */
[----:B------:R-:W-:Y:S01]  /*dc00*/  IMAD.U32 R3, RZ, RZ, UR9 ;  /* 0x00000009ff037e24 */ /* 0x000fe2000f8e00ff */
[----:B------:R-:W-:Y:S02]  /*dc10*/  ULDC.64 UR8, c[0x0][0xbe0] ;  /* 0x0002f80000087ab9 */ /* 0x000fe40000000a00 */
[----:B------:R-:W-:-:S04]  /*dc20*/  UISETP.NE.U32.AND UP1, UPT, UR8, URZ, UPT ;  /* 0x0000003f0800728c */ /* 0x000fc8000bf25070 */
[----:B------:R-:W-:Y:S01]  /*dc30*/  UISETP.NE.AND.EX UP1, UPT, UR9, URZ, UPT, UP1 ;  /* 0x0000003f0900728c */ /* 0x000fe2000bf25310 */
[----:B------:R2:W5:Y:S05]  /*dc40*/  @P1 LDG.E R7, desc[UR46][R2.64] ;  /* 0x0000002e02071981 */ /* 0x00056a000c1e1900 */
[----:B------:R-:W-:Y:S01]  /*dc50*/  PLOP3.LUT P2, PT, PT, PT, UP1, 0x80, 0x0 ;  /* 0x000000000000781c */ /* 0x000fe20003f4f018 */
[----:B0-----:R-:W-:-:S04]  /*dc60*/  VIADD R6, R4, 0xffffff80 ;  /* 0xffffff8004067836 */ /* 0x001fc80000000000 */
[----:B------:R-:W-:Y:S02]  /*dc70*/  @UP1 ULDC.64 UR8, c[0x0][0xbe0] ;  /* 0x0002f80000081ab9 */ /* 0x000fe40000000a00 */
[----:B------:R-:W-:-:S06]  /*dc80*/  @UP1 UIMAD.WIDE UR8, UR42, 0x4, UR8 ;  /* 0x000000042a0818a5 */ /* 0x000fcc000f8e0208 */
[----:B------:R-:W-:Y:S02]  /*dc90*/  IMAD.U32 R4, RZ, RZ, UR8 ;  /* 0x00000008ff047e24 */ /* 0x000fe4000f8e00ff */
[----:B------:R-:W-:-:S05]  /*dca0*/  IMAD.U32 R5, RZ, RZ, UR9 ;  /* 0x00000009ff057e24 */ /* 0x000fca000f8e00ff */
[----:B-1----:R2:W5:Y:S01]  /*dcb0*/  @P2 LDG.E R0, desc[UR46][R4.64] ;  /* 0x0000002e04002981 */ /* 0x002562000c1e1900 */
[----:B------:R-:W-:Y:S01]  /*dcc0*/  USHF.R.S32.HI UR8, URZ, 0x1f, UR41 ;  /* 0x0000001f3f087899 */ /* 0x000fe20008011429 */
[----:B------:R-:W-:Y:S01]  /*dcd0*/  ISETP.GT.AND P0, PT, R6, 0xbf, PT ;  /* 0x000000bf0600780c */ /* 0x000fe20003f04270 */
[----:B------:R-:W-:-:S12]  /*dce0*/  @P2 BRA `(.L_x_11404) ;  /* 0x0000000000102947 */ /* 0x000fd80003800000 */
[----:B------:R-:W-:Y:S05]  /*dcf0*/  @!P1 BRA `(.L_x_11404) ;  /* 0x00000000000c9947 */ /* 0x000fea0003800000 */
[----:B--2---:R-:W2:Y:S04]  /*dd00*/  LDG.E R5, desc[UR46][R2.64] ;  /* 0x0000002e02057981 */ /* 0x004ea8000c1e1900 */
[----:B-----5:R-:W2:Y:S02]  /*dd10*/  LDG.E R0, desc[UR46][R2.64+0x4] ;  /* 0x0000042e02007981 */ /* 0x020ea4000c1e1900 */
[----:B--2---:R-:W-:-:S07]  /*dd20*/  IMAD.IADD R0, R0, 0x1, -R5 ;  /* 0x0000000100007824 */ /* 0x004fce00078e0a05 */
.L_x_11404:
[----:B------:R-:W-:Y:S01]  /*dd30*/  USHF.R.S32.HI UR4, URZ, 0x1f, UR42 ;  /* 0x0000001f3f047899 */ /* 0x000fe2000801142a */
[----:B------:R-:W-:Y:S01]  /*dd40*/  BSSY B1, `(.L_x_11405) ;  /* 0x000001e000017945 */ /* 0x000fe20003800000 */
[----:B------:R-:W-:Y:S01]  /*dd50*/  USEL UR10, UR42, URZ, !UP0 ;  /* 0x0000003f2a0a7287 */ /* 0x000fe2000c000000 */
[----:B------:R-:W-:Y:S01]  /*dd60*/  SHF.R.S32.HI R8, RZ, 0x1f, R19 ;  /* 0x0000001fff087819 */ /* 0x000fe20000011413 */
[----:B------:R-:W-:Y:S01]  /*dd70*/  USEL UR9, UR4, URZ, !UP0 ;  /* 0x0000003f04097287 */ /* 0x000fe2000c000000 */
[----:B-----5:R-:W-:Y:S01]  /*dd80*/  SHF.R.S32.HI R6, RZ, 0x1f, R7 ;  /* 0x0000001fff067819 */ /* 0x020fe20000011407 */
[----:B------:R-:W-:Y:S10]  /*dd90*/  @P0 BRA `(.L_x_11406) ;  /* 0x0000000000600947 */ /* 0x000ff40003800000 */
[----:B--2---:R-:W0:Y:S02]  /*dda0*/  S2R R2, SR_TID.X ;  /* 0x0000000000027919 */ /* 0x004e240000002100 */
[----:B0-----:R-:W-:-:S04]  /*ddb0*/  IMAD R2, R23, 0xc0, R2 ;  /* 0x000000c017027824 */ /* 0x001fc800078e0202 */
        /* <DEDUP_REMOVED lines=22> */
.L_x_11406:
[----:B------:R-:W-:Y:S05]  /*df20*/  BSYNC B1 ;  /* 0x0000000000017941 */ /* 0x000fea0003800000 */
.L_x_11405:
[----:B------:R-:W-:Y:S01]  /*df30*/  ULDC.64 UR12, c[0x0][0xaa0] ;  /* 0x0002a800000c7ab9 */ /* 0x000fe20000000a00 */
[----:B--2---:R-:W-:Y:S01]  /*df40*/  IMAD.MOV.U32 R2, RZ, RZ, R19 ;  /* 0x000000ffff027224 */ /* 0x004fe200078e0013 */
[----:B------:R-:W-:Y:S01]  /*df50*/  ULDC UR7, c[0x0][0xa8c] ;  /* 0x0002a30000077ab9 */ /* 0x000fe20000000800 */
[----:B0-----:R-:W-:Y:S01]  /*df60*/  IMAD.MOV.U32 R3, RZ, RZ, R8 ;  /* 0x000000ffff037224 */ /* 0x001fe200078e0008 */
[----:B------:R-:W-:Y:S01]  /*df70*/  ISETP.GE.AND P0, PT, R19, UR7, PT ;  /* 0x0000000713007c0c */ /* 0x000fe2000bf06270 */
[----:B------:R-:W-:Y:S01]  /*df80*/  IMAD R4, R6, UR12, RZ ;  /* 0x0000000c06047c24 */ /* 0x000fe2000f8e02ff */
[----:B------:R-:W-:Y:S01]  /*df90*/  BSSY B1, `(.L_x_11407) ;  /* 0x0000027000017945 */ /* 0x000fe20003800000 */
[----:B------:R-:W-:-:S04]  /*dfa0*/  IMAD.WIDE.U32 R2, R7, UR12, R2 ;  /* 0x0000000c07027c25 */ /* 0x000fc8000f8e0002 */
[----:B------:R-:W-:Y:S01]  /*dfb0*/  IMAD R7, R7, UR13, R4 ;  /* 0x0000000d07077c24 */ /* 0x000fe2000f8e0204 */
[----:B------:R-:W-:Y:S01]  /*dfc0*/  ULDC.64 UR12, c[0x0][0xae0] ;  /* 0x0002b800000c7ab9 */ /* 0x000fe20000000a00 */
[----:B------:R-:W-:Y:S01]  /*dfd0*/  VIADD R4, R156, 0x30 ;  /* 0x000000309c047836 */ /* 0x000fe20000000000 */
[----:B------:R-:W-:Y:S01]  /*dfe0*/  UIMAD UR4, UR8, UR12, URZ ;  /* 0x0000000c080472a4 */ /* 0x000fe2000f8e023f */
[----:B------:R-:W-:Y:S02]  /*dff0*/  IMAD R5, R23, -0xc0, R0 ;  /* 0xffffff4017057824 */ /* 0x000fe400078e0200 */
[----:B------:R-:W-:Y:S01]  /*e000*/  IMAD.IADD R3, R3, 0x1, R7 ;  /* 0x0000000103037824 */ /* 0x000fe200078e0207 */
[----:B------:R-:W-:Y:S01]  /*e010*/  UIMAD UR4, UR41, UR13, UR4 ;  /* 0x0000000d290472a4 */ /* 0x000fe2000f8e0204 */
[----:B------:R-:W-:Y:S01]  /*e020*/  IMAD.U32 R7, RZ, RZ, UR12 ;  /* 0x0000000cff077e24 */ /* 0x000fe2000f8e00ff */
[----:B------:R-:W-:Y:S01]  /*e030*/  ISETP.GE.OR P3, PT, R4, R5, P0 ;  /* 0x000000050400720c */ /* 0x000fe20000766670 */
[C---:B------:R-:W-:Y:S01]  /*e040*/  VIADD R0, R156.reuse, 0x60 ;  /* 0x000000609c007836 */ /* 0x040fe20000000000 */
[----:B------:R-:W-:Y:S01]  /*e050*/  ULDC.64 UR12, c[0x0][0xae8] ;  /* 0x0002ba00000c7ab9 */ /* 0x000fe20000000a00 */
[----:B------:R-:W-:-:S02]  /*e060*/  VIADD R4, R156, 0x90 ;  /* 0x000000909c047836 */ /* 0x000fc40000000000 */
[----:B------:R-:W-:Y:S01]  /*e070*/  IMAD.WIDE.U32 R2, R7, UR41, R2 ;  /* 0x0000002907027c25 */ /* 0x000fe2000f8e0002 */
[-C--:B------:R-:W-:Y:S02]  /*e080*/  ISETP.GE.OR P1, PT, R0, R5.reuse, P0 ;  /* 0x000000050000720c */ /* 0x080fe40000726670 */
[-C--:B------:R-:W-:Y:S01]  /*e090*/  ISETP.GE.OR P2, PT, R4, R5.reuse, P0 ;  /* 0x000000050400720c */ /* 0x080fe20000746670 */
[----:B------:R-:W-:Y:S01]  /*e0a0*/  VIADD R3, R3, UR4 ;  /* 0x0000000403037c36 */ /* 0x000fe20008000000 */
[----:B------:R-:W-:Y:S01]  /*e0b0*/  ISETP.GE.OR P0, PT, R156, R5, P0 ;  /* 0x000000059c00720c */ /* 0x000fe20000706670 */
[----:B------:R-:W-:Y:S02]  /*e0c0*/  UIMAD UR4, UR9, UR12, URZ ;  /* 0x0000000c090472a4 */ /* 0x000fe4000f8e023f */
[----:B------:R-:W-:Y:S01]  /*e0d0*/  IMAD.U32 R9, RZ, RZ, UR12 ;  /* 0x0000000cff097e24 */ /* 0x000fe2000f8e00ff */
[--C-:B------:R-:W-:Y:S01]  /*e0e0*/  SHF.R.S32.HI R7, RZ, 0x1f, R156.reuse ;  /* 0x0000001fff077819 */ /* 0x100fe2000001149c */
[----:B------:R-:W-:Y:S01]  /*e0f0*/  IMAD.MOV.U32 R6, RZ, RZ, R156 ;  /* 0x000000ffff067224 */ /* 0x000fe200078e009c */
[----:B------:R-:W-:-:S02]  /*e100*/  UIMAD UR4, UR10, UR13, UR4 ;  /* 0x0000000d0a0472a4 */ /* 0x000fc4000f8e0204 */
        /* <DEDUP_REMOVED lines=15> */
.L_x_11408:
[----:B------:R-:W-:Y:S05]  /*e200*/  BSYNC B1 ;  /* 0x0000000000017941 */ /* 0x000fea0003800000 */
.L_x_11407:
[----:B------:R-:W-:Y:S04]  /*e210*/  BSSY B1, `(.L_x_11409) ;  /* 0x000000f000017945 */ /* 0x000fe80003800000 */
[----:B------:R-:W-:Y:S05]  /*e220*/  @P3 BRA `(.L_x_11410) ;  /* 0x0000000000343947 */ /* 0x000fea0003800000 */
[----:B0-----:R-:W-:Y:S01]  /*e230*/  IADD3 R9, P0, R6, 0x30, RZ ;  /* 0x0000003006097810 */ /* 0x001fe20007f1e0ff */
        /* <DEDUP_REMOVED lines=12> */
.L_x_11410:
[----:B------:R-:W-:Y:S05]  /*e300*/  BSYNC B1 ;  /* 0x0000000000017941 */ /* 0x000fea0003800000 */
.L_x_11409:
[----:B------:R-:W-:Y:S04]  /*e310*/  BSSY B1, `(.L_x_11411) ;  /* 0x000000f000017945 */ /* 0x000fe80003800000 */
[----:B------:R-:W-:Y:S05]  /*e320*/  @P1 BRA `(.L_x_11412) ;  /* 0x0000000000341947 */ /* 0x000fea0003800000 */
[----:B01----:R-:W-:Y:S01]  /*e330*/  IADD3 R9, P0, R6, 0x60, RZ ;  /* 0x0000006006097810 */ /* 0x003fe20007f1e0ff */
        /* <DEDUP_REMOVED lines=12> */
.L_x_11412:
[----:B------:R-:W-:Y:S05]  /*e400*/  BSYNC B1 ;  /* 0x0000000000017941 */ /* 0x000fea0003800000 */
.L_x_11411:
        /* <DEDUP_REMOVED lines=14> */
.L_x_11403:
[----:B------:R-:W-:Y:S05]  /*e4f0*/  BSYNC B0 ;  /* 0x0000000000007941 */ /* 0x000fea0003800000 */
.L_x_11394:
[----:B------:R-:W-:Y:S02]  /*e500*/  ULDC UR4, c[0x0][0xc14] ;  /* 0x0003050000047ab9 */ /* 0x000fe40000000800 */
[----:B------:R-:W-:-:S06]  /*e510*/  UISETP.GE.AND UP0, UPT, UR5, UR4, UPT ;  /* 0x000000040500728c */ /* 0x000fcc000bf06270 */
[----:B------:R-:W-:-:S13]  /*e520*/  PLOP3.LUT P0, PT, PT, PT, UP0, 0x80, 0x0 ;  /* 0x000000000000781c */ /* 0x000fda0003f0f008 */
[----:B------:R-:W-:Y:S05]  /*e530*/  @!P0 BRA `(.L_x_11413) ;  /* 0xffffff28001c8947 */ /* 0x000fea000383ffff */
[----:B------:R-:W-:Y:S05]  /*e540*/  EXIT ;  /* 0x000000000000794d */ /* 0x000fea0003800000 */
.L_x_11312:
        /* <DEDUP_REMOVED lines=61> */
.L_x_11418:
        /* <DEDUP_REMOVED lines=13> */
.L_x_11417:
[----:B------:R-:W-:Y:S05]  /*e9f0*/  BSYNC B0 ;  /* 0x0000000000007941 */ /* 0x000fea0003800000 */
.L_x_11416:
        /* <DEDUP_REMOVED lines=26> */
.L_x_11414:
        /* <DEDUP_REMOVED lines=20> */
.L_x_11419:
        /* <DEDUP_REMOVED lines=59> */
.L_x_11415:
[----:B------:R-:W-:Y:S02]  /*f090*/  IMAD.MOV.U32 R17, RZ, RZ, RZ ;  /* 0x000000ffff117224 */ /* 0x000fe400078e00ff */
[----:B------:R-:W-:Y:S02]  /*f0a0*/  IMAD.U32 R16, RZ, RZ, UR6 ;  /* 0x00000006ff107e24 */ /* 0x000fe4000f8e00ff */
[----:B------:R-:W-:-:S07]  /*f0b0*/  IMAD.MOV.U32 R18, RZ, RZ, RZ ;  /* 0x000000ffff127224 */ /* 0x000fce00078e00ff */
.L_x_11420:
        /* <DEDUP_REMOVED lines=16> */
.L_x_11494:
        /* <DEDUP_REMOVED lines=40> */
.L_x_11422:
        /* <DEDUP_REMOVED lines=13> */
.L_x_11423:
[----:B------:R-:W-:Y:S05]  /*f510*/  @!P0 BRA `(.L_x_11424) ;  /* 0x00000000000c8947 */ /* 0x000fea0003800000 */
[----:B------:R-:W2:Y:S04]  /*f520*/  LDG.E R4, desc[UR46][R2.64] ;  /* 0x0000002e02047981 */ /* 0x000ea8000c1e1900 */
[----:B------:R-:W2:Y:S02]  /*f530*/  LDG.E R7, desc[UR46][R2.64+0x4] ;  /* 0x0000042e02077981 */ /* 0x000ea4000c1e1900 */
[----:B--2---:R-:W-:-:S07]  /*f540*/  IMAD.IADD R7, R7, 0x1, -R4 ;  /* 0x0000000107077824 */ /* 0x004fce00078e0a04 */
.L_x_11424:
        /* <DEDUP_REMOVED lines=19> */
.L_x_11427:
[----:B------:R-:W-:-:S13]  /*f680*/  ISETP.NE.AND P1, PT, R3, 0x1, PT ;  /* 0x000000010300780c */ /* 0x000fda0003f25270 */
[----:B------:R-:W0:Y:S02]  /*f690*/  @P1 LDC.64 R4, c[0x0][0x9e8] ;  /* 0x00027a00ff041b82 */ /* 0x000e240000000a00 */
[----:B0-----:R-:W-:-:S05]  /*f6a0*/  @P1 IMAD.HI.U32 R4, R7, R4, RZ ;  /* 0x0000000407041227 */ /* 0x001fca00078e00ff */
[----:B------:R-:W-:-:S07]  /*f6b0*/  @P1 SHF.R.U32.HI R7, RZ, R5, R4 ;  /* 0x00000005ff071219 */ /* 0x000fce0000011604 */
.L_x_11428:
[----:B------:R-:W-:Y:S05]  /*f6c0*/  BSYNC B0 ;  /* 0x0000000000007941 */ /* 0x000fea0003800000 */
.L_x_11426:
[----:B------:R-:W-:-:S05]  /*f6d0*/  IMAD R7, R7, R3, R3 ;  /* 0x0000000307077224 */ /* 0x000fca00078e0203 */
[----:B------:R-:W-:-:S07]  /*f6e0*/  VIMNMX R2, R2, R7, PT ;  /* 0x0000000702027248 */ /* 0x000fce0003fe0100 */
.L_x_11425:
        /* <DEDUP_REMOVED lines=24> */
.L_x_11431:
[----:B------:R-:W-:-:S13]  /*f870*/  ISETP.NE.AND P0, PT, R3, 0x1, PT ;  /* 0x000000010300780c */ /* 0x000fda0003f05270 */
[----:B------:R-:W0:Y:S02]  /*f880*/  @P0 LDC.64 R4, c[0x0][0x9e8] ;  /* 0x00027a00ff040b82 */ /* 0x000e240000000a00 */
[----:B0-----:R-:W-:-:S05]  /*f890*/  @P0 IMAD.HI.U32 R4, R7, R4, RZ ;  /* 0x0000000407040227 */ /* 0x001fca00078e00ff */
[----:B------:R-:W-:-:S07]  /*f8a0*/  @P0 SHF.R.U32.HI R7, RZ, R5, R4 ;  /* 0x00000005ff070219 */ /* 0x000fce0000011604 */
.L_x_11432:
[----:B------:R-:W-:Y:S05]  /*f8b0*/  BSYNC B0 ;  /* 0x0000000000007941 */ /* 0x000fea0003800000 */
.L_x_11430:
[----:B------:R-:W-:-:S05]  /*f8c0*/  IMAD R3, R7, R3, RZ ;  /* 0x0000000307037224 */ /* 0x000fca00078e02ff */
[----:B------:R-:W-:-:S07]  /*f8d0*/  VIMNMX R0, R0, R3, !PT ;  /* 0x0000000300007248 */ /* 0x000fce0007fe0100 */
.L_x_11429:
        /* <DEDUP_REMOVED lines=22> */
.L_x_11434:
        /* <DEDUP_REMOVED lines=22> */
.L_x_11436:
        /* <DEDUP_REMOVED lines=19> */
.L_x_11438:
        /* <DEDUP_REMOVED lines=16> */
.L_x_11437:
        /* <DEDUP_REMOVED lines=26> */
.L_x_11439:
        /* <DEDUP_REMOVED lines=18> */
.L_x_11510:
[----:B------:R-:W-:Y:S01]  /*10090*/  UMOV UR4, 0xffffffff ;  /* 0xffffffff00047882 */ /* 0x000fe20000000000 */
[----:B------:R-:W-:Y:S02]  /*100a0*/  SHF.R.S32.HI R9, RZ, 0x1f, R6 ;  /* 0x0000001fff097819 */ /* 0x000fe40000011406 */
[----:B------:R-:W-:Y:S05]  /*100b0*/  BRA.DIV UR4, `(.L_x_11441) ;  /* 0x0000002e04987947 */ /* 0x000fea000b800000 */
[----:B------:R-:W-:-:S13]  /*100c0*/  ELECT P6, URZ, PT ;  /* 0x00000000003f782f */ /* 0x000fda00038c0000 */
.L_x_11513:
        /* <DEDUP_REMOVED lines=22> */
.L_x_11443:
[----:B------:R-:W-:Y:S01]  /*10230*/  IMAD R5, R22, 0x8, R25 ;  /* 0x0000000816057824 */ /* 0x000fe200078e0219 */
[----:B------:R-:W-:-:S04]  /*10240*/  SHF.L.U32 R4, R24, 0x1f, RZ ;  /* 0x0000001f18047819 */ /* 0x000fc800000006ff */
[----:B------:R-:W1:Y:S02]  /*10250*/  SYNCS.PHASECHK.TRANS64.TRYWAIT P0, [R5+URZ+0x16840], R4 ;  /* 0x01684004050075a7 */ /* 0x000e64000800017f */
[----:B-1----:R-:W-:Y:S05]  /*10260*/  @!P0 BRA `(.L_x_11444) ;  /* 0x0000002c004c8947 */ /* 0x002fea0003800000 */
.L_x_11514:
        /* <DEDUP_REMOVED lines=9> */
.L_x_11445:
[----:B-12---:R-:W-:Y:S01]  /*10300*/  IMAD R4, R22, 0x4000, R25 ;  /* 0x0000400016047824 */ /* 0x006fe200078e0219 */
        /* <DEDUP_REMOVED lines=11> */
[----:B------:R-:W-:Y:S02]  /*103c0*/  ULEA UR11, UR11, UR4, 0x7 ;  /* 0x000000040b0b7291 */ /* 0x000fe4000f8e383f */
[----:B------:R-:W-:Y:S01]  /*103d0*/  UIADD3 UR8, UR8, 0xe400, URZ ;  /* 0x0000e40008087890 */ /* 0x000fe2000fffe03f */
[----:B------:R-:W-:-:S08]  /*103e0*/  UMOV UR4, 0x0 ;  /* 0x0000000000047882 */ /* 0x000fd00000000000 */
[----:B------:R1:W-:Y:S02]  /*103f0*/  UTMALDG.4D [UR8], [UR6], desc[UR4] ;  /* 0x00000408060075b4 */ /* 0x0003e40008019000 */
[----:B-1----:R-:W-:Y:S01]  /*10400*/  NOP ;  /* 0x0000000000007918 */ /* 0x002fe20000000000 */
.L_x_11442:
[----:B------:R-:W-:Y:S05]  /*10410*/  WARPSYNC.ALL ;  /* 0x0000000000007948 */ /* 0x000fea0003800000 */
[----:B------:R-:W-:Y:S01]  /*10420*/  BAR.SYNC.DEFER_BLOCKING 0x8, 0x1a0 ;  /* 0x0206800000007b1d */ /* 0x000fe20000010000 */
[----:B------:R-:W-:Y:S02]  /*10430*/  ELECT P0, URZ, PT ;  /* 0x00000000003f782f */ /* 0x000fe40003800000 */
[----:B------:R-:W-:Y:S01]  /*10440*/  R2UR UR9, R25 ;  /* 0x00000000190972ca */ /* 0x000fe200000e0000 */
[----:B------:R-:W-:Y:S01]  /*10450*/  VIADD R29, R29, 0x1 ;  /* 0x000000011d1d7836 */ /* 0x000fe20000000000 */
[----:B------:R-:W-:-:S09]  /*10460*/  UIADD3 UR4, UP0, UR38, 0x270, URZ ;  /* 0x0000027026047890 */ /* 0x000fd2000ff1e03f */
[----:B------:R-:W-:Y:S01]  /*10470*/  @P0 R2UR UR13, R10 ;  /* 0x000000000a0d02ca */ /* 0x000fe200000e0000 */
[----:B------:R-:W-:Y:S01]  /*10480*/  UMOV UR6, 0x0 ;  /* 0x0000000000067882 */ /* 0x000fe20000000000 */
[----:B------:R-:W-:Y:S01]  /*10490*/  @P0 R2UR UR12, R18 ;  /* 0x00000000120c02ca */ /* 0x000fe200000e0000 */
[----:B------:R-:W-:Y:S01]  /*104a0*/  UIADD3.X UR5, URZ, UR39, URZ, UP0, !UPT ;  /* 0x000000273f057290 */ /* 0x000fe200087fe43f */
[----:B------:R-:W-:Y:S01]  /*104b0*/  @P0 R2UR UR11, R17 ;  /* 0x00000000110b02ca */ /* 0x000fe200000e0000 */
[----:B------:R-:W-:Y:S01]  /*104c0*/  UMOV UR7, 0x12f00000 ;  /* 0x12f0000000077882 */ /* 0x000fe20000000000 */
[----:B------:R-:W-:Y:S01]  /*104d0*/  UMOV UR10, URZ ;  /* 0x0000003f000a7c82 */ /* 0x000fe20008000000 */
[----:B------:R-:W-:Y:S01]  /*104e0*/  BSSY B0, `(.L_x_11446) ;  /* 0x000000c000007945 */ /* 0x000fe20003800000 */
[----:B------:R-:W-:Y:S01]  /*104f0*/  @P0 IMAD.MOV.U32 R4, RZ, RZ, 0x6000 ;  /* 0x00006000ff040424 */ /* 0x000fe200078e00ff */
[----:B------:R-:W-:Y:S02]  /*10500*/  UIADD3 UR8, UR9, 0x8400, URZ ;  /* 0x0000840009087890 */ /* 0x000fe4000fffe03f */
[----:B------:R-:W-:Y:S01]  /*10510*/  UIADD3 UR9, UR9, 0x16800, URZ ;  /* 0x0001680009097890 */ /* 0x000fe2000fffe03f */
[----:B------:R1:W-:Y:S08]  /*10520*/  @P0 SYNCS.ARRIVE.TRANS64 RZ, [R25+URZ+0x16800], R4 ;  /* 0x0168000419ff09a7 */ /* 0x0003f0000800003f */
[----:B------:R2:W-:Y:S01]  /*10530*/  UTMALDG.4D [UR8], [UR4], desc[UR6] ;  /* 0x00000608040075b4 */ /* 0x0005e20008019000 */
[----:B-1----:R-:W-:-:S04]  /*10540*/  LEA.HI R4, R29, R29, RZ, 0x1 ;  /* 0x0000001d1d047211 */ /* 0x002fc800078f08ff */
[----:B------:R-:W-:-:S05]  /*10550*/  LOP3.LUT R4, R4, 0xfffffffe, RZ, 0xc0, !PT ;  /* 0xfffffffe04047812 */ /* 0x000fca00078ec0ff */
[----:B------:R-:W-:-:S05]  /*10560*/  IMAD.IADD R4, R29, 0x1, -R4 ;  /* 0x000000011d047824 */ /* 0x000fca00078e0a04 */
[----:B------:R-:W-:-:S04]  /*10570*/  SHF.L.U32 R4, R4, 0x1f, RZ ;  /* 0x0000001f04047819 */ /* 0x000fc800000006ff */
[----:B------:R-:W1:Y:S02]  /*10580*/  SYNCS.PHASECHK.TRANS64.TRYWAIT P0, [R25+URZ+0x16820], R4 ;  /* 0x01682004190075a7 */ /* 0x000e64000800017f */
[----:B-12---:R-:W-:Y:S05]  /*10590*/  @!P0 BRA `(.L_x_11447) ;  /* 0x0000002800948947 */ /* 0x006fea0003800000 */
.L_x_11515:
[----:B------:R-:W-:Y:S05]  /*105a0*/  BSYNC B0 ;  /* 0x0000000000007941 */ /* 0x000fea0003800000 */
.L_x_11446:
        /* <DEDUP_REMOVED lines=41> */
.L_x_11454:
[----:B0-----:R-:W-:Y:S01]  /*10840*/  IMAD R3, R12, 0x8, R25 ;  /* 0x000000080c037824 */ /* 0x001fe200078e0219 */
[----:B------:R-:W-:-:S04]  /*10850*/  SHF.L.U32 R2, R13, 0x1f, RZ ;  /* 0x0000001f0d027819 */ /* 0x000fc800000006ff */
[----:B------:R-:W0:Y:S02]  /*10860*/  SYNCS.PHASECHK.TRANS64.TRYWAIT P0, [R3+URZ+0x16840], R2 ;  /* 0x01684002030075a7 */ /* 0x000e24000800017f */
[----:B0-----:R-:W-:Y:S05]  /*10870*/  @!P0 BRA `(.L_x_11455) ;  /* 0x0000002400f08947 */ /* 0x001fea0003800000 */
.L_x_11516:
        /* <DEDUP_REMOVED lines=9> */
.L_x_11456:
[----:B01----:R-:W-:Y:S01]  /*10910*/  IMAD R2, R12, 0x4000, R25 ;  /* 0x000040000c027824 */ /* 0x003fe200078e0219 */
        /* <DEDUP_REMOVED lines=14> */
[----:B------:R-:W-:Y:S02]  /*10a00*/  ULEA UR11, UR11, UR4, 0x7 ;  /* 0x000000040b0b7291 */ /* 0x000fe4000f8e383f */
[----:B------:R-:W-:Y:S01]  /*10a10*/  UIADD3 UR8, UR8, 0xe400, URZ ;  /* 0x0000e40008087890 */ /* 0x000fe2000fffe03f */
[----:B------:R-:W-:-:S08]  /*10a20*/  UMOV UR4, 0x0 ;  /* 0x0000000000047882 */ /* 0x000fd00000000000 */
[----:B------:R0:W-:Y:S01]  /*10a30*/  UTMALDG.4D [UR8], [UR6], desc[UR4] ;  /* 0x00000408060075b4 */ /* 0x0001e20008019000 */
[----:B------:R-:W1:Y:S02]  /*10a40*/  SYNCS.PHASECHK.TRANS64.TRYWAIT P0, [R2+URZ+0x60], R5 ;  /* 0x00006005020075a7 */ /* 0x000e64000800017f */
[----:B01----:R-:W-:Y:S05]  /*10a50*/  @!P0 BRA `(.L_x_11457) ;  /* 0x00000024008c8947 */ /* 0x003fea0003800000 */
.L_x_11517:
[----:B------:R-:W-:Y:S05]  /*10a60*/  @P1 BRA `(.L_x_11458) ;  /* 0x0000000000181947 */ /* 0x000fea0003800000 */
[----:B------:R-:W-:Y:S01]  /*10a70*/  ISETP.NE.AND P0, PT, R27, RZ, PT ;  /* 0x000000ff1b00720c */ /* 0x000fe20003f05270 */
[----:B0-----:R-:W-:Y:S02]  /*10a80*/  IMAD R2, R22, 0x8, R25 ;  /* 0x0000000816027824 */ /* 0x001fe400078e0219 */
[----:B------:R-:W-:-:S04]  /*10a90*/  IMAD.MOV.U32 R3, RZ, RZ, 0x4000 ;  /* 0x00004000ff037424 */ /* 0x000fc800078e00ff */
[----:B------:R1:W-:Y:S06]  /*10aa0*/  SYNCS.ARRIVE.TRANS64 RZ, [R2+URZ+0x16850], R3 ;  /* 0x0168500302ff79a7 */ /* 0x0003ec000800003f */
[----:B------:R-:W-:Y:S05]  /*10ab0*/  @!P0 BRA `(.L_x_11458) ;  /* 0x0000000000048947 */ /* 0x000fea0003800000 */
[----:B------:R-:W-:Y:S01]  /*10ac0*/  BPT.TRAP 0x1 ;  /* 0x000000040000795c */ /* 0x000fe20000300000 */
.L_x_11458:
[C-C-:B01----:R-:W-:Y:S01]  /*10ad0*/  IMAD R2, R22.reuse, 0x8, R25.reuse ;  /* 0x0000000816027824 */ /* 0x143fe200078e0219 */
        /* <DEDUP_REMOVED lines=13> */
[----:B------:R-:W-:Y:S02]  /*10bb0*/  ULEA UR11, UR11, UR4, 0x7 ;  /* 0x000000040b0b7291 */ /* 0x000fe4000f8e383f */
[----:B------:R-:W-:Y:S02]  /*10bc0*/  UIADD3 UR9, UR9, 0x16850, URZ ;  /* 0x0001685009097890 */ /* 0x000fe4000fffe03f */
[----:B------:R-:W-:Y:S01]  /*10bd0*/  UIADD3 UR8, UR8, 0x400, URZ ;  /* 0x0000040008087890 */ /* 0x000fe2000fffe03f */
[----:B------:R-:W-:-:S08]  /*10be0*/  UMOV UR4, 0x0 ;  /* 0x0000000000047882 */ /* 0x000fd00000000000 */
[----:B------:R0:W-:Y:S02]  /*10bf0*/  UTMALDG.4D [UR8], [UR6], desc[UR4] ;  /* 0x00000408060075b4 */ /* 0x0001e40008019000 */
[----:B0-----:R-:W-:Y:S01]  /*10c00*/  NOP ;  /* 0x0000000000007918 */ /* 0x001fe20000000000 */
.L_x_11453:
[----:B------:R-:W-:Y:S05]  /*10c10*/  BSYNC B2 ;  /* 0x0000000000027941 */ /* 0x000fea0003800000 */
.L_x_11452:
[----:B------:R-:W-:Y:S02]  /*10c20*/  IMAD.MOV.U32 R22, RZ, RZ, R12 ;  /* 0x000000ffff167224 */ /* 0x000fe400078e000c */
[----:B------:R-:W-:Y:S02]  /*10c30*/  IMAD.MOV.U32 R24, RZ, RZ, R13 ;  /* 0x000000ffff187224 */ /* 0x000fe400078e000d */
[----:B------:R-:W-:-:S07]  /*10c40*/  VIADD R10, R28, 0xfffffffd ;  /* 0xfffffffd1c0a7836 */ /* 0x000fce0000000000 */
.L_x_11451:
[----:B------:R-:W-:Y:S05]  /*10c50*/  BSYNC B1 ;  /* 0x0000000000017941 */ /* 0x000fea0003800000 */
.L_x_11450:
[----:B------:R-:W-:Y:S01]  /*10c60*/  VIADD R11, R11, 0xfffffffe ;  /* 0xfffffffe0b0b7836 */ /* 0x000fe20000000000 */
[----:B------:R-:W-:-:S04]  /*10c70*/  LOP3.LUT R28, RZ, R28, RZ, 0x33, !PT ;  /* 0x0000001cff1c7212 */ /* 0x000fc800078e33ff */
[----:B------:R-:W-:-:S13]  /*10c80*/  ISETP.NE.AND P0, PT, R11, R28, PT ;  /* 0x0000001c0b00720c */ /* 0x000fda0003f05270 */
[----:B------:R-:W-:Y:S05]  /*10c90*/  @!P0 BRA `(.L_x_11449) ;  /* 0x0000000800ec8947 */ /* 0x000fea0003800000 */
[----:B------:R-:W-:-:S07]  /*10ca0*/  IMAD.MOV.U32 R4, RZ, RZ, R8 ;  /* 0x000000ffff047224 */ /* 0x000fce00078e0008 */
.L_x_11473:
        /* <DEDUP_REMOVED lines=31> */
.L_x_11461:
[----:B------:R-:W-:Y:S01]  /*10ea0*/  IMAD R3, R11, 0x8, R25 ;  /* 0x000000080b037824 */ /* 0x000fe200078e0219 */
[----:B------:R-:W-:-:S04]  /*10eb0*/  SHF.L.U32 R2, R12, 0x1f, RZ ;  /* 0x0000001f0c027819 */ /* 0x000fc800000006ff */
[----:B------:R-:W1:Y:S02]  /*10ec0*/  SYNCS.PHASECHK.TRANS64.TRYWAIT P0, [R3+URZ+0x16840], R2 ;  /* 0x01684002030075a7 */ /* 0x000e64000800017f */
[----:B-1----:R-:W-:Y:S05]  /*10ed0*/  @!P0 BRA `(.L_x_11462) ;  /* 0x0000002000808947 */ /* 0x002fea0003800000 */
.L_x_11518:
        /* <DEDUP_REMOVED lines=9> */
.L_x_11463:
        /* <DEDUP_REMOVED lines=21> */
.L_x_11519:
[----:B------:R-:W-:Y:S05]  /*110c0*/  @P0 BRA `(.L_x_11465) ;  /* 0x0000000000140947 */ /* 0x000fea0003800000 */
[----:B------:R-:W-:Y:S01]  /*110d0*/  ISETP.NE.AND P1, PT, R27, RZ, PT ;  /* 0x000000ff1b00720c */ /* 0x000fe20003f25270 */
[----:B------:R-:W-:-:S04]  /*110e0*/  IMAD.MOV.U32 R2, RZ, RZ, 0x4000 ;  /* 0x00004000ff027424 */ /* 0x000fc800078e00ff */
[----:B------:R1:W-:Y:S08]  /*110f0*/  SYNCS.ARRIVE.TRANS64 RZ, [R3+URZ+0x50], R2 ;  /* 0x0000500203ff79a7 */ /* 0x0003f0000800003f */
[----:B------:R-:W-:Y:S05]  /*11100*/  @!P1 BRA `(.L_x_11465) ;  /* 0x0000000000049947 */ /* 0x000fea0003800000 */
[----:B------:R-:W-:Y:S01]  /*11110*/  BPT.TRAP 0x1 ;  /* 0x000000040000795c */ /* 0x000fe20000300000 */
.L_x_11465:
        /* <DEDUP_REMOVED lines=15> */
[----:B------:R-:W-:-:S03]  /*11210*/  ULEA UR11, UR11, UR4, 0x7 ;  /* 0x000000040b0b7291 */ /* 0x000fc6000f8e383f */
[----:B------:R-:W-:-:S06]  /*11220*/  UMOV UR4, 0x0 ;  /* 0x0000000000047882 */ /* 0x000fcc0000000000 */
[----:B------:R2:W-:Y:S02]  /*11230*/  UTMALDG.4D [UR8], [UR6], desc[UR4] ;  /* 0x00000408060075b4 */ /* 0x0005e40008019000 */
[----:B--2---:R-:W-:Y:S01]  /*11240*/  NOP ;  /* 0x0000000000007918 */ /* 0x004fe20000000000 */
.L_x_11460:
[----:B------:R-:W-:Y:S05]  /*11250*/  BSYNC B1 ;  /* 0x0000000000017941 */ /* 0x000fea0003800000 */
.L_x_11459:
        /* <DEDUP_REMOVED lines=31> */
.L_x_11468:
[----:B------:R-:W-:Y:S01]  /*11450*/  IMAD R2, R22, 0x8, R25 ;  /* 0x0000000816027824 */ /* 0x000fe200078e0219 */
[----:B------:R-:W-:-:S04]  /*11460*/  SHF.L.U32 R3, R24, 0x1f, RZ ;  /* 0x0000001f18037819 */ /* 0x000fc800000006ff */
[----:B------:R-:W1:Y:S02]  /*11470*/  SYNCS.PHASECHK.TRANS64.TRYWAIT P0, [R2+URZ+0x16840], R3 ;  /* 0x01684003020075a7 */ /* 0x000e64000800017f */
[----:B-1----:R-:W-:Y:S05]  /*11480*/  @!P0 BRA `(.L_x_11469) ;  /* 0x0000001c003c8947 */ /* 0x002fea0003800000 */
.L_x_11520:
        /* <DEDUP_REMOVED lines=9> */
.L_x_11470:
[----:B01----:R-:W-:Y:S01]  /*11520*/  IMAD R2, R22, 0x4000, R25 ;  /* 0x0000400016027824 */ /* 0x003fe200078e0219 */
        /* <DEDUP_REMOVED lines=13> */
[----:B------:R-:W-:Y:S01]  /*11600*/  ULEA UR11, UR11, UR4, 0x7 ;  /* 0x000000040b0b7291 */ /* 0x000fe2000f8e383f */
[----:B------:R-:W-:Y:S01]  /*11610*/  SHF.L.U32 R3, R12, 0x1f, RZ ;  /* 0x0000001f0c037819 */ /* 0x000fe200000006ff */
[----:B------:R-:W-:Y:S01]  /*11620*/  UIADD3 UR8, UR8, 0xe400, URZ ;  /* 0x0000e40008087890 */ /* 0x000fe2000fffe03f */
[----:B------:R-:W-:-:S09]  /*11630*/  UMOV UR4, 0x0 ;  /* 0x0000000000047882 */ /* 0x000fd20000000000 */
[----:B------:R-:W-:-:S09]  /*11640*/  UIADD3 UR9, UR9, 0x30, URZ ;  /* 0x0000003009097890 */ /* 0x000fd2000fffe03f */
[----:B------:R0:W-:Y:S01]  /*11650*/  UTMALDG.4D [UR8], [UR6], desc[UR4] ;  /* 0x00000408060075b4 */ /* 0x0001e20008019000 */
[----:B------:R-:W1:Y:S02]  /*11660*/  SYNCS.PHASECHK.TRANS64.TRYWAIT P1, [R2+URZ+0x60], R3 ;  /* 0x00006003020075a7 */ /* 0x000e64000802017f */
[----:B01----:R-:W-:Y:S05]  /*11670*/  @!P1 BRA `(.L_x_11471) ;  /* 0x0000001800d49947 */ /* 0x003fea0003800000 */
.L_x_11521:
[----:B------:R-:W-:Y:S05]  /*11680*/  @P0 BRA `(.L_x_11472) ;  /* 0x0000000000140947 */ /* 0x000fea0003800000 */
[----:B------:R-:W-:Y:S01]  /*11690*/  ISETP.NE.AND P1, PT, R27, RZ, PT ;  /* 0x000000ff1b00720c */ /* 0x000fe20003f25270 */
[----:B0-----:R-:W-:-:S04]  /*116a0*/  IMAD.MOV.U32 R3, RZ, RZ, 0x4000 ;  /* 0x00004000ff037424 */ /* 0x001fc800078e00ff */
[----:B------:R1:W-:Y:S08]  /*116b0*/  SYNCS.ARRIVE.TRANS64 RZ, [R2+URZ+0x50], R3 ;  /* 0x0000500302ff79a7 */ /* 0x0003f0000800003f */
[----:B------:R-:W-:Y:S05]  /*116c0*/  @!P1 BRA `(.L_x_11472) ;  /* 0x0000000000049947 */ /* 0x000fea0003800000 */
[----:B------:R-:W-:Y:S01]  /*116d0*/  BPT.TRAP 0x1 ;  /* 0x000000040000795c */ /* 0x000fe20000300000 */
.L_x_11472:
        /* <DEDUP_REMOVED lines=19> */
.L_x_11467:
[----:B------:R-:W-:Y:S05]  /*11810*/  BSYNC B1 ;  /* 0x0000000000017941 */ /* 0x000fea0003800000 */
.L_x_11466:
[----:B------:R-:W-:Y:S01]  /*11820*/  ISETP.GT.AND P0, PT, R13, R26, PT ;  /* 0x0000001a0d00720c */ /* 0x000fe20003f04270 */
[----:B------:R-:W-:-:S12]  /*11830*/  VIADD R10, R10, 0xfffffffe ;  /* 0xfffffffe0a0a7836 */ /* 0x000fd80000000000 */
[----:B------:R-:W-:Y:S05]  /*11840*/  @P0 BRA `(.L_x_11473) ;  /* 0xfffffff400180947 */ /* 0x000fea000383ffff */
.L_x_11449:
[----:B------:R-:W-:Y:S05]  /*11850*/  BSYNC B0 ;  /* 0x0000000000007941 */ /* 0x000fea0003800000 */
.L_x_11448:
        /* <DEDUP_REMOVED lines=15> */
.L_x_11475:
[----:B------:R-:W-:Y:S05]  /*11950*/  BSYNC B0 ;  /* 0x0000000000007941 */ /* 0x000fea0003800000 */
.L_x_11474:
[----:B------:R-:W-:Y:S04]  /*11960*/  BSSY B0, `(.L_x_11476) ;  /* 0x0000020000007945 */ /* 0x000fe80003800000 */
[----:B------:R-:W-:Y:S05]  /*11970*/  @!P6 BRA `(.L_x_11477) ;  /* 0x000000000078e947 */ /* 0x000fea0003800000 */
[----:B01----:R-:W-:Y:S01]  /*11980*/  IMAD R3, R22, 0x8, R25 ;  /* 0x0000000816037824 */ /* 0x003fe200078e0219 */
[----:B------:R-:W-:-:S04]  /*11990*/  SHF.L.U32 R2, R24, 0x1f, RZ ;  /* 0x0000001f18027819 */ /* 0x000fc800000006ff */
[----:B------:R-:W0:Y:S02]  /*119a0*/  SYNCS.PHASECHK.TRANS64.TRYWAIT P0, [R3+URZ+0x16860], R2 ;  /* 0x01686002030075a7 */ /* 0x000e24000800017f */
[----:B0-----:R-:W-:Y:S05]  /*119b0*/  @!P0 BRA `(.L_x_11478) ;  /* 0x0000001800188947 */ /* 0x001fea0003800000 */
.L_x_11522:
        /* <DEDUP_REMOVED lines=9> */
.L_x_11479:
        /* <DEDUP_REMOVED lines=11> */
[----:B------:R-:W-:Y:S02]  /*11b00*/  ULEA UR11, UR11, UR4, 0x7 ;  /* 0x000000040b0b7291 */ /* 0x000fe4000f8e383f */
[----:B------:R-:W-:Y:S02]  /*11b10*/  UIADD3 UR9, UR9, 0x16850, URZ ;  /* 0x0001685009097890 */ /* 0x000fe4000fffe03f */
[----:B------:R-:W-:Y:S01]  /*11b20*/  UIADD3 UR8, UR8, 0x400, URZ ;  /* 0x0000040008087890 */ /* 0x000fe2000fffe03f */
[----:B------:R-:W-:-:S08]  /*11b30*/  UMOV UR4, 0x0 ;  /* 0x0000000000047882 */ /* 0x000fd00000000000 */
[----:B------:R2:W-:Y:S02]  /*11b40*/  UTMALDG.4D [UR8], [UR6], desc[UR4] ;  /* 0x00000408060075b4 */ /* 0x0005e40008019000 */
[----:B--2---:R-:W-:Y:S01]  /*11b50*/  NOP ;  /* 0x0000000000007918 */ /* 0x004fe20000000000 */
.L_x_11477:
[----:B------:R-:W-:Y:S05]  /*11b60*/  BSYNC B0 ;  /* 0x0000000000007941 */ /* 0x000fea0003800000 */
.L_x_11476:
[----:B------:R-:W-:-:S05]  /*11b70*/  VIADD R22, R22, 0x1 ;  /* 0x0000000116167836 */ /* 0x000fca0000000000 */
[----:B------:R-:W-:-:S04]  /*11b80*/  ISETP.NE.AND P0, PT, R22, 0x2, PT ;  /* 0x000000021600780c */ /* 0x000fc80003f05270 */
[----:B01----:R-:W-:Y:S02]  /*11b90*/  SEL R3, RZ, 0x1, P0 ;  /* 0x00000001ff037807 */ /* 0x003fe40000000000 */
[----:B------:R-:W-:Y:S02]  /*11ba0*/  SEL R22, R22, RZ, P0 ;  /* 0x000000ff16167207 */ /* 0x000fe40000000000 */
[----:B------:R-:W-:-:S07]  /*11bb0*/  LOP3.LUT R24, R24, R3, RZ, 0x3c, !PT ;  /* 0x0000000318187212 */ /* 0x000fce00078e3cff */
.L_x_11435:
[----:B------:R-:W-:Y:S05]  /*11bc0*/  BSYNC B6 ;  /* 0x0000000000067941 */ /* 0x000fea0003800000 */
.L_x_11433:
[----:B------:R-:W-:-:S03]  /*11bd0*/  UMOV UR4, 0xffffffff ;  /* 0xffffffff00047882 */ /* 0x000fc60000000000 */
[----:B------:R-:W-:Y:S05]  /*11be0*/  BRA.DIV UR4, `(.L_x_11480) ;  /* 0x0000001604a07947 */ /* 0x000fea000b800000 */
[----:B------:R0:W1:Y:S04]  /*11bf0*/  SHFL.IDX PT, R5, R16, RZ, 0x1f ;  /* 0x00001fff10057589 */ /* 0x00006800000e0000 */
[----:B------:R0:W2:Y:S02]  /*11c00*/  SHFL.IDX PT, R4, R16, 0x1, 0x1f ;  /* 0x00201f0010047f89 */ /* 0x0000a400000e0000 */
.L_x_11526:
        /* <DEDUP_REMOVED lines=11> */
.L_x_11482:
[----:B------:R-:W-:Y:S05]  /*11cc0*/  BSYNC B0 ;  /* 0x0000000000007941 */ /* 0x000fea0003800000 */
.L_x_11481:
        /* <DEDUP_REMOVED lines=23> */
.L_x_11534:
[----:B------:R-:W-:Y:S02]  /*11e40*/  ULDC UR4, c[0x0][0xc10] ;  /* 0x0003040000047ab9 */ /* 0x000fe40000000800 */
[----:B------:R-:W-:-:S04]  /*11e50*/  IMAD.U32 R6, RZ, RZ, UR4 ;  /* 0x00000004ff067e24 */ /* 0x000fc8000f8e00ff */
[----:B----4-:R-:W-:-:S04]  /*11e60*/  IMAD R7, R14, R6, RZ ;  /* 0x000000060e077224 */ /* 0x010fc800078e02ff */
[----:B--2---:R-:W-:-:S05]  /*11e70*/  IMAD.IADD R4, R4, 0x1, R7 ;  /* 0x0000000104047824 */ /* 0x004fca00078e0207 */
[----:B-1----:R-:W-:-:S13]  /*11e80*/  ISETP.GT.AND P0, PT, R4, R5, PT ;  /* 0x000000050400720c */ /* 0x002fda0003f04270 */
[----:B------:R-:W-:Y:S05]  /*11e90*/  @P0 BRA `(.L_x_11484) ;  /* 0x0000000000ac0947 */ /* 0x000fea0003800000 */
[----:B------:R-:W1:Y:S02]  /*11ea0*/  LDC R0, c[0x0][0xc14] ;  /* 0x00030500ff007b82 */ /* 0x000e640000000800 */
.L_x_11489:
        /* <DEDUP_REMOVED lines=12> */
.L_x_11487:
[----:B------:R-:W-:Y:S05]  /*11f70*/  BSYNC B0 ;  /* 0x0000000000007941 */ /* 0x000fea0003800000 */
.L_x_11486:
        /* <DEDUP_REMOVED lines=23> */
.L_x_11542:
[----:B------:R-:W-:Y:S02]  /*120f0*/  ULDC UR4, c[0x0][0xc10] ;  /* 0x0003040000047ab9 */ /* 0x000fe40000000800 */
[----:B------:R-:W-:-:S04]  /*12100*/  IMAD.U32 R6, RZ, RZ, UR4 ;  /* 0x00000004ff067e24 */ /* 0x000fc8000f8e00ff */
[----:B--2---:R-:W-:-:S04]  /*12110*/  IMAD R7, R14, R6, RZ ;  /* 0x000000060e077224 */ /* 0x004fc800078e02ff */
[----:B------:R-:W-:-:S05]  /*12120*/  IMAD.IADD R4, R7, 0x1, R4 ;  /* 0x0000000107047824 */ /* 0x000fca00078e0204 */
[----:B------:R-:W-:-:S13]  /*12130*/  ISETP.GT.AND P0, PT, R4, R5, PT ;  /* 0x000000050400720c */ /* 0x000fda0003f04270 */
[----:B------:R-:W-:Y:S05]  /*12140*/  @!P0 BRA `(.L_x_11489) ;  /* 0xfffffffc00588947 */ /* 0x000fea000383ffff */
.L_x_11484:
        /* <DEDUP_REMOVED lines=8> */
.L_x_11546:
[----:B------:R-:W-:Y:S01]  /*121d0*/  ISETP.NE.AND P0, PT, R3, RZ, PT ;  /* 0x000000ff0300720c */ /* 0x000fe20003f05270 */
[----:B------:R-:W-:-:S12]  /*121e0*/  IMAD.MOV.U32 R14, RZ, RZ, RZ ;  /* 0x000000ffff0e7224 */ /* 0x000fd800078e00ff */
[----:B------:R-:W-:Y:S05]  /*121f0*/  @!P0 BRA `(.L_x_11491) ;  /* 0x0000000000108947 */ /* 0x000fea0003800000 */
[----:B------:R-:W-:Y:S01]  /*12200*/  UMOV UR4, 0xffffffff ;  /* 0xffffffff00047882 */ /* 0x000fe20000000000 */
[----:B------:R-:W-:Y:S02]  /*12210*/  VIADD R12, R4, 0xffffffff ;  /* 0xffffffff040c7836 */ /* 0x000fe40000000000 */
[----:B------:R-:W-:Y:S05]  /*12220*/  BRA.DIV UR4, `(.L_x_11492) ;  /* 0x0000001a04447947 */ /* 0x000fea000b800000 */
[----:B------:R0:W0:Y:S02]  /*12230*/  SHFL.IDX PT, R14, R8, R12, 0x1f ;  /* 0x00001f0c080e7589 */ /* 0x00002400000e0000 */
.L_x_11491:
        /* <DEDUP_REMOVED lines=66> */
.L_x_11485:
[----:B------:R-:W-:Y:S01]  /*12660*/  UMOV UR4, URZ ;  /* 0x0000003f00047c82 */ /* 0x000fe20008000000 */
[----:B------:R-:W-:Y:S01]  /*12670*/  UMOV UR5, URZ ;  /* 0x0000003f00057c82 */ /* 0x000fe20008000000 */
[----:B------:R-:W-:Y:S01]  /*12680*/  ULDC UR6, c[0x0][0xc14] ;  /* 0x0003050000067ab9 */ /* 0x000fe20000000800 */
[----:B0-----:R-:W-:Y:S02]  /*12690*/  IMAD.MOV.U32 R16, RZ, RZ, R5 ;  /* 0x000000ffff107224 */ /* 0x001fe400078e0005 */
[----:B------:R-:W-:Y:S02]  /*126a0*/  IMAD.U32 R17, RZ, RZ, UR4 ;  /* 0x00000004ff117e24 */ /* 0x000fe4000f8e00ff */
[----:B------:R-:W-:Y:S02]  /*126b0*/  IMAD.U32 R18, RZ, RZ, UR5 ;  /* 0x00000005ff127e24 */ /* 0x000fe4000f8e00ff */
[----:B------:R-:W-:-:S07]  /*126c0*/  IMAD.U32 R19, RZ, RZ, UR6 ;  /* 0x00000006ff137e24 */ /* 0x000fce000f8e00ff */
.L_x_11493:
        /* <DEDUP_REMOVED lines=10> */
.L_x_11421:
        /* <DEDUP_REMOVED lines=11> */
.L_x_11549:
[----:B------:R-:W-:Y:S05]  /*12820*/  BSYNC B0 ;  /* 0x0000000000007941 */ /* 0x000fea0003800000 */
.L_x_11495:
[----:B------:R-:W-:-:S03]  /*12830*/  UMOV UR4, 0xffffffff ;  /* 0xffffffff00047882 */ /* 0x000fc60000000000 */
[----:B------:R-:W-:Y:S05]  /*12840*/  BRA.DIV UR4, `(.L_x_11497) ;  /* 0x0000001204f47947 */ /* 0x000fea000b800000 */
[----:B0-----:R-:W0:Y:S02]  /*12850*/  S2R R0, SR_TID.X ;  /* 0x0000000000007919 */ /* 0x001e240000002100 */
[----:B0-----:R-:W-:-:S04]  /*12860*/  SHF.R.U32.HI R0, RZ, 0x5, R0 ;  /* 0x00000005ff007819 */ /* 0x001fc80000011600 */
[----:B------:R-:W-:-:S05]  /*12870*/  LOP3.LUT R0, R0, 0x3, RZ, 0xc0, !PT ;  /* 0x0000000300007812 */ /* 0x000fca00078ec0ff */
[----:B------:R0:W1:Y:S02]  /*12880*/  SHFL.IDX PT, R14, R0, RZ, 0x1f ;  /* 0x00001fff000e7589 */ /* 0x00006400000e0000 */
.L_x_11552:
[----:B-1----:R-:W-:Y:S01]  /*12890*/  ISETP.NE.AND P0, PT, R14, RZ, PT ;  /* 0x000000ff0e00720c */ /* 0x002fe20003f05270 */
[----:B------:R-:W-:-:S12]  /*128a0*/  BSSY B0, `(.L_x_11498) ;  /* 0x0000024000007945 */ /* 0x000fd80003800000 */
[----:B------:R-:W-:Y:S05]  /*128b0*/  @P0 BRA `(.L_x_11499) ;  /* 0x0000000000880947 */ /* 0x000fea0003800000 */
[----:B------:R-:W-:-:S03]  /*128c0*/  UMOV UR4, 0xffffffff ;  /* 0xffffffff00047882 */ /* 0x000fc60000000000 */
[----:B------:R-:W-:Y:S05]  /*128d0*/  BRA.DIV UR4, `(.L_x_11500) ;  /* 0x0000001604047947 */ /* 0x000fea000b800000 */
[----:B------:R-:W-:-:S13]  /*128e0*/  ELECT P6, URZ, PT ;  /* 0x00000000003f782f */ /* 0x000fda00038c0000 */
.L_x_11555:
[----:B------:R-:W-:Y:S05]  /*128f0*/  @!P6 BRA `(.L_x_11499) ;  /* 0x000000000078e947 */ /* 0x000fea0003800000 */
[----:B------:R-:W-:-:S06]  /*12900*/  ULOP3.LUT UR4, UR36, 0x2, URZ, 0xfc, !UPT ;  /* 0x0000000224047892 */ /* 0x000fcc000f8efc3f */
[----:B0-----:R-:W-:-:S05]  /*12910*/  IMAD.U32 R0, RZ, RZ, UR4 ;  /* 0x00000004ff007e24 */ /* 0x001fca000f8e00ff */
[----:B------:R-:W-:-:S13]  /*12920*/  ISETP.NE.AND P2, PT, R0, 0x3, PT ;  /* 0x000000030000780c */ /* 0x000fda0003f45270 */
[----:B------:R-:W-:Y:S05]  /*12930*/  @!P2 BRA `(.L_x_11501) ;  /* 0x000000000004a947 */ /* 0x000fea0003800000 */
[----:B------:R-:W-:Y:S01]  /*12940*/  BPT.TRAP 0x1 ;  /* 0x000000040000795c */ /* 0x000fe20000300000 */
.L_x_11501:
        /* <DEDUP_REMOVED lines=12> */
.L_x_11556:
[----:B------:R-:W1:Y:S02]  /*12a10*/  SYNCS.PHASECHK.TRANS64.TRYWAIT P0, [R3+URZ], R0 ;  /* 0x00000000030075a7 */ /* 0x000e64000800017f */
[----:B-1----:R-:W-:Y:S05]  /*12a20*/  @!P0 BRA `(.L_x_11503) ;  /* 0x0000001000e48947 */ /* 0x002fea0003800000 */
.L_x_11557:
[----:B------:R-:W-:Y:S05]  /*12a30*/  @!P2 BRA `(.L_x_11504) ;  /* 0x000000000004a947 */ /* 0x000fea0003800000 */
[----:B------:R-:W-:Y:S01]  /*12a40*/  BPT.TRAP 0x1 ;  /* 0x000000040000795c */ /* 0x000fe20000300000 */
.L_x_11504:
[----:B-1----:R-:W-:-:S04]  /*12a50*/  VIADD R3, R9, 0x16860 ;  /* 0x0001686009037836 */ /* 0x002fc80000000000 */
[----:B------:R-:W-:-:S04]  /*12a60*/  IMAD R5, R22, 0x8, R3 ;  /* 0x0000000816057824 */ /* 0x000fc800078e0203 */
[----:B------:R-:W1:Y:S02]  /*12a70*/  SYNCS.PHASECHK.TRANS64.TRYWAIT P0, [R5+URZ], R2 ;  /* 0x00000002050075a7 */ /* 0x000e64000800017f */
[----:B-1----:R-:W-:Y:S05]  /*12a80*/  @!P0 BRA `(.L_x_11505) ;  /* 0x0000001000e08947 */ /* 0x002fea0003800000 */
.L_x_11558:
[----:B------:R-:W-:-:S07]  /*12a90*/  IMAD R3, R4, 0x8, R3 ;  /* 0x0000000804037824 */ /* 0x000fce00078e0203 */
.L_x_11506:
[----:B--2---:R2:W4:Y:S02]  /*12aa0*/  SYNCS.PHASECHK.TRANS64.TRYWAIT P0, [R3+URZ], R0 ;  /* 0x00000000030075a7 */ /* 0x004524000800017f */
[----:B----4-:R-:W-:Y:S05]  /*12ab0*/  @!P0 NANOSLEEP.SYNCS 0x989680 ;  /* 0x009896800000895d */ /* 0x010fea0003900000 */
[----:B------:R-:W4:Y:S02]  /*12ac0*/  @!P0 SYNCS.PHASECHK.TRANS64 P0, [R3+URZ], R0 ;  /* 0x00000000030085a7 */ /* 0x000f24000800007f */
[----:B----4-:R-:W-:Y:S05]  /*12ad0*/  @!P0 BRA `(.L_x_11506) ;  /* 0xfffffffc00f08947 */ /* 0x010fea000383ffff */
.L_x_11499:
[----:B------:R-:W-:Y:S05]  /*12ae0*/  BSYNC B0 ;  /* 0x0000000000007941 */ /* 0x000fea0003800000 */
.L_x_11498:
[----:B------:R-:W-:Y:S05]  /*12af0*/  EXIT ;  /* 0x000000000000794d */ /* 0x000fea0003800000 */
.L_x_11325:
[----:B0-----:R-:W-:-:S04]  /*12b00*/  IMAD.U32 R3, RZ, RZ, UR45 ;  /* 0x0000002dff037e24 */ /* 0x001fc8000f8e00ff */
[----:B------:R0:W1:Y:S03]  /*12b10*/  SYNCS.PHASECHK.TRANS64.TRYWAIT P1, [R3+URZ+0x16800], R0 ;  /* 0x01680000030075a7 */ /* 0x000066000802017f */
[----:B-1----:R-:W-:Y:S05]  /*12b20*/  @!P1 NANOSLEEP.SYNCS 0x989680 ;  /* 0x009896800000995d */ /* 0x002fea0003900000 */
[----:B------:R-:W1:Y:S02]  /*12b30*/  @!P1 SYNCS.PHASECHK.TRANS64 P1, [R3+URZ+0x16800], R0 ;  /* 0x01680000030095a7 */ /* 0x000e64000802007f */
[----:B-1----:R-:W-:Y:S05]  /*12b40*/  @!P1 BRA `(.L_x_11325) ;  /* 0xfffffffc00ec9947 */ /* 0x002fea000383ffff */
[----:B------:R-:W-:Y:S05]  /*12b50*/  BRA `(.L_x_11507) ;  /* 0xfffffeec00907947 */ /* 0x000fea000383ffff */
.L_x_11329:
[----:B-1----:R1:W2:Y:S02]  /*12b60*/  SYNCS.PHASECHK.TRANS64.TRYWAIT P2, [R5+URZ+0x16830], R0 ;  /* 0x01683000050075a7 */ /* 0x0022a4000804017f */
[----:B--2---:R-:W-:Y:S05]  /*12b70*/  @!P2 NANOSLEEP.SYNCS 0x989680 ;  /* 0x009896800000a95d */ /* 0x004fea0003900000 */
[----:B------:R-:W2:Y:S02]  /*12b80*/  @!P2 SYNCS.PHASECHK.TRANS64 P2, [R5+URZ+0x16830], R0 ;  /* 0x016830000500a5a7 */ /* 0x000ea4000804007f */
[----:B--2---:R-:W-:Y:S05]  /*12b90*/  @!P2 BRA `(.L_x_11329) ;  /* 0xfffffffc00f0a947 */ /* 0x004fea000383ffff */
[----:B------:R-:W-:Y:S05]  /*12ba0*/  BRA `(.L_x_11328) ;  /* 0xfffffeec00b47947 */ /* 0x000fea000383ffff */
.L_x_11345:
[----:B-1----:R-:W-:-:S04]  /*12bb0*/  IMAD.U32 R15, RZ, RZ, UR6 ;  /* 0x00000006ff0f7e24 */ /* 0x002fc8000f8e00ff */
[----:B------:R1:W2:Y:S03]  /*12bc0*/  SYNCS.PHASECHK.TRANS64.TRYWAIT P2, [R15+URZ+0x16830], R8 ;  /* 0x016830080f0075a7 */ /* 0x0002a6000804017f */
[----:B--2---:R-:W-:Y:S05]  /*12bd0*/  @!P2 NANOSLEEP.SYNCS 0x989680 ;  /* 0x009896800000a95d */ /* 0x004fea0003900000 */
[----:B------:R-:W2:Y:S02]  /*12be0*/  @!P2 SYNCS.PHASECHK.TRANS64 P2, [R15+URZ+0x16830], R8 ;  /* 0x016830080f00a5a7 */ /* 0x000ea4000804007f */
[----:B--2---:R-:W-:Y:S05]  /*12bf0*/  @!P2 BRA `(.L_x_11345) ;  /* 0xfffffffc00eca947 */ /* 0x004fea000383ffff */
[----:B------:R-:W-:Y:S05]  /*12c00*/  BRA `(.L_x_11342) ;  /* 0xffffff1c00f07947 */ /* 0x000fea000383ffff */
.L_x_11349:
[----:B-1----:R-:W-:-:S04]  /*12c10*/  IMAD.U32 R15, RZ, RZ, UR6 ;  /* 0x00000006ff0f7e24 */ /* 0x002fc8000f8e00ff */
[----:B------:R1:W2:Y:S03]  /*12c20*/  SYNCS.PHASECHK.TRANS64.TRYWAIT P2, [R15+URZ+0x16850], R8 ;  /* 0x016850080f0075a7 */ /* 0x0002a6000804017f */
[----:B--2---:R-:W-:Y:S05]  /*12c30*/  @!P2 NANOSLEEP.SYNCS 0x989680 ;  /* 0x009896800000a95d */ /* 0x004fea0003900000 */
[----:B------:R-:W2:Y:S02]  /*12c40*/  @!P2 SYNCS.PHASECHK.TRANS64 P2, [R15+URZ+0x16850], R8 ;  /* 0x016850080f00a5a7 */ /* 0x000ea4000804007f */
[----:B--2---:R-:W-:Y:S05]  /*12c50*/  @!P2 BRA `(.L_x_11349) ;  /* 0xfffffffc00eca947 */ /* 0x004fea000383ffff */
[----:B------:R-:W-:Y:S05]  /*12c60*/  BRA `(.L_x_11346) ;  /* 0xffffff2000687947 */ /* 0x000fea000383ffff */
.L_x_11366:
[----:B-1----:R-:W-:-:S04]  /*12c70*/  IMAD.U32 R11, RZ, RZ, UR6 ;  /* 0x00000006ff0b7e24 */ /* 0x002fc8000f8e00ff */
[----:B------:R1:W2:Y:S03]  /*12c80*/  SYNCS.PHASECHK.TRANS64.TRYWAIT P2, [R11+URZ+0x16830], R0 ;  /* 0x016830000b0075a7 */ /* 0x0002a6000804017f */
[----:B--2---:R-:W-:Y:S05]  /*12c90*/  @!P2 NANOSLEEP.SYNCS 0x989680 ;  /* 0x009896800000a95d */ /* 0x004fea0003900000 */
[----:B------:R-:W2:Y:S02]  /*12ca0*/  @!P2 SYNCS.PHASECHK.TRANS64 P2, [R11+URZ+0x16830], R0 ;  /* 0x016830000b00a5a7 */ /* 0x000ea4000804007f */
[----:B--2---:R-:W-:Y:S05]  /*12cb0*/  @!P2 BRA `(.L_x_11366) ;  /* 0xfffffffc00eca947 */ /* 0x004fea000383ffff */
[----:B------:R-:W-:Y:S05]  /*12cc0*/  BRA `(.L_x_11363) ;  /* 0xffffff4c00947947 */ /* 0x000fea000383ffff */
.L_x_11370:
[----:B-1----:R-:W-:-:S04]  /*12cd0*/  IMAD.U32 R11, RZ, RZ, UR6 ;  /* 0x00000006ff0b7e24 */ /* 0x002fc8000f8e00ff */
[----:B------:R1:W2:Y:S03]  /*12ce0*/  SYNCS.PHASECHK.TRANS64.TRYWAIT P2, [R11+URZ+0x16850], R0 ;  /* 0x016850000b0075a7 */ /* 0x0002a6000804017f */
[----:B--2---:R-:W-:Y:S05]  /*12cf0*/  @!P2 NANOSLEEP.SYNCS 0x989680 ;  /* 0x009896800000a95d */ /* 0x004fea0003900000 */
[----:B------:R-:W2:Y:S02]  /*12d00*/  @!P2 SYNCS.PHASECHK.TRANS64 P2, [R11+URZ+0x16850], R0 ;  /* 0x016850000b00a5a7 */ /* 0x000ea4000804007f */
[----:B--2---:R-:W-:Y:S05]  /*12d10*/  @!P2 BRA `(.L_x_11370) ;  /* 0xfffffffc00eca947 */ /* 0x004fea000383ffff */
[----:B------:R-:W-:Y:S05]  /*12d20*/  BRA `(.L_x_11367) ;  /* 0xffffff50000c7947 */ /* 0x000fea000383ffff */
.L_x_11376:
[----:B-1----:R-:W-:-:S04]  /*12d30*/  IMAD.U32 R21, RZ, RZ, UR6 ;  /* 0x00000006ff157e24 */ /* 0x002fc8000f8e00ff */
[----:B------:R1:W2:Y:S03]  /*12d40*/  SYNCS.PHASECHK.TRANS64.TRYWAIT P2, [R21+URZ+0x16830], R0 ;  /* 0x01683000150075a7 */ /* 0x0002a6000804017f */
[----:B--2---:R-:W-:Y:S05]  /*12d50*/  @!P2 NANOSLEEP.SYNCS 0x989680 ;  /* 0x009896800000a95d */ /* 0x004fea0003900000 */
[----:B------:R-:W2:Y:S02]  /*12d60*/  @!P2 SYNCS.PHASECHK.TRANS64 P2, [R21+URZ+0x16830], R0 ;  /* 0x016830001500a5a7 */ /* 0x000ea4000804007f */
[----:B--2---:R-:W-:Y:S05]  /*12d70*/  @!P2 BRA `(.L_x_11376) ;  /* 0xfffffffc00eca947 */ /* 0x004fea000383ffff */
[----:B------:R-:W-:Y:S05]  /*12d80*/  BRA `(.L_x_11373) ;  /* 0xffffff6800c47947 */ /* 0x000fea000383ffff */
.L_x_11380:
[----:B-1----:R-:W-:-:S04]  /*12d90*/  IMAD.U32 R21, RZ, RZ, UR6 ;  /* 0x00000006ff157e24 */ /* 0x002fc8000f8e00ff */
[----:B------:R1:W2:Y:S03]  /*12da0*/  SYNCS.PHASECHK.TRANS64.TRYWAIT P2, [R21+URZ+0x16850], R0 ;  /* 0x01685000150075a7 */ /* 0x0002a6000804017f */
[----:B--2---:R-:W-:Y:S05]  /*12db0*/  @!P2 NANOSLEEP.SYNCS 0x989680 ;  /* 0x009896800000a95d */ /* 0x004fea0003900000 */
[----:B------:R-:W2:Y:S02]  /*12dc0*/  @!P2 SYNCS.PHASECHK.TRANS64 P2, [R21+URZ+0x16850], R0 ;  /* 0x016850001500a5a7 */ /* 0x000ea4000804007f */
[----:B--2---:R-:W-:Y:S05]  /*12dd0*/  @!P2 BRA `(.L_x_11380) ;  /* 0xfffffffc00eca947 */ /* 0x004fea000383ffff */
[----:B------:R-:W-:Y:S05]  /*12de0*/  BRA `(.L_x_11377) ;  /* 0xffffff6c003c7947 */ /* 0x000fea000383ffff */
.L_x_11393:
[----:B-1----:R-:W-:-:S04]  /*12df0*/  IMAD.U32 R4, RZ, RZ, UR5 ;  /* 0x00000005ff047e24 */ /* 0x002fc8000f8e00ff */
[----:B------:R1:W2:Y:S03]  /*12e00*/  SYNCS.PHASECHK.TRANS64.TRYWAIT P0, [R4+URZ+0x16850], R3 ;  /* 0x01685003040075a7 */ /* 0x0002a6000800017f */
[----:B--2---:R-:W-:Y:S05]  /*12e10*/  @!P0 NANOSLEEP.SYNCS 0x989680 ;  /* 0x009896800000895d */ /* 0x004fea0003900000 */
[----:B------:R-:W2:Y:S02]  /*12e20*/  @!P0 SYNCS.PHASECHK.TRANS64 P0, [R4+URZ+0x16850], R3 ;  /* 0x01685003040085a7 */ /* 0x000ea4000800007f */
[----:B--2---:R-:W-:Y:S05]  /*12e30*/  @!P0 BRA `(.L_x_11393) ;  /* 0xfffffffc00ec8947 */ /* 0x004fea000383ffff */
[----:B------:R-:W-:Y:S05]  /*12e40*/  BRA `(.L_x_11392) ;  /* 0xffffff9400a07947 */ /* 0x000fea000383ffff */
.L_x_11440:
        /* <DEDUP_REMOVED lines=11> */
.L_x_11509:
[----:B------:R-:W-:Y:S05]  /*12f00*/  BSYNC B0 ;  /* 0x0000000000007941 */ /* 0x000fea0003800000 */
.L_x_11508:
[----:B------:R-:W-:Y:S05]  /*12f10*/  BRA `(.L_x_11510) ;  /* 0xffffffd0005c7947 */ /* 0x000fea000383ffff */
.L_x_11441:
[----:B------:R-:W-:Y:S01]  /*12f20*/  BSSY B0, `(.L_x_11511) ;  /* 0x0000006000007945 */ /* 0x000fe20003800000 */
[----:B------:R-:W-:-:S07]  /*12f30*/  IMAD.MOV.U32 R15, RZ, RZ, -0x1 ;  /* 0xffffffffff0f7424 */ /* 0x000fce00078e00ff */
[----:B------:R-:W-:Y:S05]  /*12f40*/  WARPSYNC.COLLECTIVE R15, `(.L_x_11512) ;  /* 0x000000000f0c7348 */ /* 0x000fea0003c00000 */
[----:B------:R-:W-:Y:S02]  /*12f50*/  ELECT P6, UR62, PT ;  /* 0x00000000003e782f */ /* 0x000fe400038c0000 */
[----:B------:R-:W-:Y:S01]  /*12f60*/  MOV R14, UR62 ;  /* 0x0000003e000e7c02 */ /* 0x000fe20008000f00 */
[----:B------:R-:W-:Y:S10]  /*12f70*/  ENDCOLLECTIVE ;  /* 0x000000000000791b */ /* 0x000ff40003800000 */
.L_x_11512:
[----:B------:R-:W-:Y:S05]  /*12f80*/  BSYNC B0 ;  /* 0x0000000000007941 */ /* 0x000fea0003800000 */
.L_x_11511:
[----:B------:R-:W-:Y:S05]  /*12f90*/  BRA `(.L_x_11513) ;  /* 0xffffffd0004c7947 */ /* 0x000fea000383ffff */
.L_x_11444:
[----:B-1----:R1:W2:Y:S02]  /*12fa0*/  SYNCS.PHASECHK.TRANS64.TRYWAIT P0, [R5+URZ+0x16840], R4 ;  /* 0x01684004050075a7 */ /* 0x0022a4000800017f */
[----:B--2---:R-:W-:Y:S05]  /*12fb0*/  @!P0 NANOSLEEP.SYNCS 0x989680 ;  /* 0x009896800000895d */ /* 0x004fea0003900000 */
[----:B------:R-:W2:Y:S02]  /*12fc0*/  @!P0 SYNCS.PHASECHK.TRANS64 P0, [R5+URZ+0x16840], R4 ;  /* 0x01684004050085a7 */ /* 0x000ea4000800007f */
[----:B--2---:R-:W-:Y:S05]  /*12fd0*/  @!P0 BRA `(.L_x_11444) ;  /* 0xfffffffc00f08947 */ /* 0x004fea000383ffff */
[----:B------:R-:W-:Y:S05]  /*12fe0*/  BRA `(.L_x_11514) ;  /* 0xffffffd000a07947 */ /* 0x000fea000383ffff */
.L_x_11447:
[----:B-1----:R1:W2:Y:S02]  /*12ff0*/  SYNCS.PHASECHK.TRANS64.TRYWAIT P0, [R25+URZ+0x16820], R4 ;  /* 0x01682004190075a7 */ /* 0x0022a4000800017f */
[----:B--2---:R-:W-:Y:S05]  /*13000*/  @!P0 NANOSLEEP.SYNCS 0x989680 ;  /* 0x009896800000895d */ /* 0x004fea0003900000 */
[----:B------:R-:W2:Y:S02]  /*13010*/  @!P0 SYNCS.PHASECHK.TRANS64 P0, [R25+URZ+0x16820], R4 ;  /* 0x01682004190085a7 */ /* 0x000ea4000800007f */
[----:B--2---:R-:W-:Y:S05]  /*13020*/  @!P0 BRA `(.L_x_11447) ;  /* 0xfffffffc00f08947 */ /* 0x004fea000383ffff */
[----:B------:R-:W-:Y:S05]  /*13030*/  BRA `(.L_x_11515) ;  /* 0xffffffd400587947 */ /* 0x000fea000383ffff */
.L_x_11455:
[----:B0-----:R0:W1:Y:S02]  /*13040*/  SYNCS.PHASECHK.TRANS64.TRYWAIT P0, [R3+URZ+0x16840], R2 ;  /* 0x01684002030075a7 */ /* 0x001064000800017f */
[----:B-1----:R-:W-:Y:S05]  /*13050*/  @!P0 NANOSLEEP.SYNCS 0x989680 ;  /* 0x009896800000895d */ /* 0x002fea0003900000 */
[----:B------:R-:W1:Y:S02]  /*13060*/  @!P0 SYNCS.PHASECHK.TRANS64 P0, [R3+URZ+0x16840], R2 ;  /* 0x01684002030085a7 */ /* 0x000e64000800007f */
[----:B-1----:R-:W-:Y:S05]  /*13070*/  @!P0 BRA `(.L_x_11455) ;  /* 0xfffffffc00f08947 */ /* 0x002fea000383ffff */
[----:B------:R-:W-:Y:S05]  /*13080*/  BRA `(.L_x_11516) ;  /* 0xffffffd400fc7947 */ /* 0x000fea000383ffff */
.L_x_11457:
[----:B0-----:R0:W1:Y:S02]  /*13090*/  SYNCS.PHASECHK.TRANS64.TRYWAIT P0, [R2+URZ+0x60], R5 ;  /* 0x00006005020075a7 */ /* 0x001064000800017f */
[----:B-1----:R-:W-:Y:S05]  /*130a0*/  @!P0 NANOSLEEP.SYNCS 0x989680 ;  /* 0x009896800000895d */ /* 0x002fea0003900000 */
[----:B------:R-:W1:Y:S02]  /*130b0*/  @!P0 SYNCS.PHASECHK.TRANS64 P0, [R2+URZ+0x60], R5 ;  /* 0x00006005020085a7 */ /* 0x000e64000800007f */
[----:B-1----:R-:W-:Y:S05]  /*130c0*/  @!P0 BRA `(.L_x_11457) ;  /* 0xfffffffc00f08947 */ /* 0x002fea000383ffff */
[----:B------:R-:W-:Y:S05]  /*130d0*/  BRA `(.L_x_11517) ;  /* 0xffffffd800607947 */ /* 0x000fea000383ffff */
.L_x_11462:
[----:B-1----:R1:W2:Y:S02]  /*130e0*/  SYNCS.PHASECHK.TRANS64.TRYWAIT P0, [R3+URZ+0x16840], R2 ;  /* 0x01684002030075a7 */ /* 0x0022a4000800017f */
[----:B--2---:R-:W-:Y:S05]  /*130f0*/  @!P0 NANOSLEEP.SYNCS 0x989680 ;  /* 0x009896800000895d */ /* 0x004fea0003900000 */
[----:B------:R-:W2:Y:S02]  /*13100*/  @!P0 SYNCS.PHASECHK.TRANS64 P0, [R3+URZ+0x16840], R2 ;  /* 0x01684002030085a7 */ /* 0x000ea4000800007f */
[----:B--2---:R-:W-:Y:S05]  /*13110*/  @!P0 BRA `(.L_x_11462) ;  /* 0xfffffffc00f08947 */ /* 0x004fea000383ffff */
[----:B------:R-:W-:Y:S05]  /*13120*/  BRA `(.L_x_11518) ;  /* 0xffffffdc006c7947 */ /* 0x000fea000383ffff */
.L_x_11464:
[----:B0-----:R0:W1:Y:S02]  /*13130*/  SYNCS.PHASECHK.TRANS64.TRYWAIT P1, [R3+URZ+0x60], R24 ;  /* 0x00006018030075a7 */ /* 0x001064000802017f */
[----:B-1----:R-:W-:Y:S05]  /*13140*/  @!P1 NANOSLEEP.SYNCS 0x989680 ;  /* 0x009896800000995d */ /* 0x002fea0003900000 */
[----:B------:R-:W1:Y:S02]  /*13150*/  @!P1 SYNCS.PHASECHK.TRANS64 P1, [R3+URZ+0x60], R24 ;  /* 0x00006018030095a7 */ /* 0x000e64000802007f */
[----:B-1----:R-:W-:Y:S05]  /*13160*/  @!P1 BRA `(.L_x_11464) ;  /* 0xfffffffc00f09947 */ /* 0x002fea000383ffff */
[----:B------:R-:W-:Y:S05]  /*13170*/  BRA `(.L_x_11519) ;  /* 0xffffffdc00d07947 */ /* 0x000fea000383ffff */
.L_x_11469:
[----:B-1----:R1:W2:Y:S02]  /*13180*/  SYNCS.PHASECHK.TRANS64.TRYWAIT P0, [R2+URZ+0x16840], R3 ;  /* 0x01684003020075a7 */ /* 0x0022a4000800017f */
[----:B--2---:R-:W-:Y:S05]  /*13190*/  @!P0 NANOSLEEP.SYNCS 0x989680 ;  /* 0x009896800000895d */ /* 0x004fea0003900000 */
[----:B------:R-:W2:Y:S02]  /*131a0*/  @!P0 SYNCS.PHASECHK.TRANS64 P0, [R2+URZ+0x16840], R3 ;  /* 0x01684003020085a7 */ /* 0x000ea4000800007f */
[----:B--2---:R-:W-:Y:S05]  /*131b0*/  @!P0 BRA `(.L_x_11469) ;  /* 0xfffffffc00f08947 */ /* 0x004fea000383ffff */
[----:B------:R-:W-:Y:S05]  /*131c0*/  BRA `(.L_x_11520) ;  /* 0xffffffe000b07947 */ /* 0x000fea000383ffff */
.L_x_11471:
[----:B0-----:R0:W1:Y:S02]  /*131d0*/  SYNCS.PHASECHK.TRANS64.TRYWAIT P1, [R2+URZ+0x60], R3 ;  /* 0x00006003020075a7 */ /* 0x001064000802017f */
[----:B-1----:R-:W-:Y:S05]  /*131e0*/  @!P1 NANOSLEEP.SYNCS 0x989680 ;  /* 0x009896800000995d */ /* 0x002fea0003900000 */
[----:B------:R-:W1:Y:S02]  /*131f0*/  @!P1 SYNCS.PHASECHK.TRANS64 P1, [R2+URZ+0x60], R3 ;  /* 0x00006003020095a7 */ /* 0x000e64000802007f */
[----:B-1----:R-:W-:Y:S05]  /*13200*/  @!P1 BRA `(.L_x_11471) ;  /* 0xfffffffc00f09947 */ /* 0x002fea000383ffff */
[----:B------:R-:W-:Y:S05]  /*13210*/  BRA `(.L_x_11521) ;  /* 0xffffffe400187947 */ /* 0x000fea000383ffff */
.L_x_11478:
[----:B0-----:R0:W1:Y:S02]  /*13220*/  SYNCS.PHASECHK.TRANS64.TRYWAIT P0, [R3+URZ+0x16860], R2 ;  /* 0x01686002030075a7 */ /* 0x001064000800017f */
[----:B-1----:R-:W-:Y:S05]  /*13230*/  @!P0 NANOSLEEP.SYNCS 0x989680 ;  /* 0x009896800000895d */ /* 0x002fea0003900000 */
[----:B------:R-:W1:Y:S02]  /*13240*/  @!P0 SYNCS.PHASECHK.TRANS64 P0, [R3+URZ+0x16860], R2 ;  /* 0x01686002030085a7 */ /* 0x000e64000800007f */
[----:B-1----:R-:W-:Y:S05]  /*13250*/  @!P0 BRA `(.L_x_11478) ;  /* 0xfffffffc00f08947 */ /* 0x002fea000383ffff */
[----:B------:R-:W-:Y:S05]  /*13260*/  BRA `(.L_x_11522) ;  /* 0xffffffe400d47947 */ /* 0x000fea000383ffff */
.L_x_11480:
        /* <DEDUP_REMOVED lines=8> */
.L_x_11524:
[----:B------:R-:W-:Y:S05]  /*132f0*/  BSYNC B0 ;  /* 0x0000000000007941 */ /* 0x000fea0003800000 */
.L_x_11523:
        /* <DEDUP_REMOVED lines=8> */
.L_x_11525:
[----:B------:R-:W-:Y:S01]  /*13380*/  IMAD.MOV.U32 R4, RZ, RZ, R14 ;  /* 0x000000ffff047224 */ /* 0x000fe200078e000e */
[----:B------:R-:W-:Y:S06]  /*13390*/  BRA `(.L_x_11526) ;  /* 0xffffffe8001c7947 */ /* 0x000fec000383ffff */
.L_x_11483:
        /* <DEDUP_REMOVED lines=8> */
.L_x_11528:
[----:B------:R-:W-:Y:S05]  /*13420*/  BSYNC B0 ;  /* 0x0000000000007941 */ /* 0x000fea0003800000 */
.L_x_11527:
        /* <DEDUP_REMOVED lines=10> */
.L_x_11529:
        /* <DEDUP_REMOVED lines=8> */
.L_x_11530:
        /* <DEDUP_REMOVED lines=8> */
.L_x_11531:
        /* <DEDUP_REMOVED lines=8> */
.L_x_11532:
        /* <DEDUP_REMOVED lines=8> */
.L_x_11533:
[----:B------:R-:W-:Y:S05]  /*136d0*/  BRA `(.L_x_11534) ;  /* 0xffffffe400d87947 */ /* 0x000fea000383ffff */
.L_x_11488:
        /* <DEDUP_REMOVED lines=8> */
.L_x_11536:
[----:B------:R-:W-:Y:S05]  /*13760*/  BSYNC B0 ;  /* 0x0000000000007941 */ /* 0x000fea0003800000 */
.L_x_11535:
        /* <DEDUP_REMOVED lines=10> */
.L_x_11537:
        /* <DEDUP_REMOVED lines=8> */
.L_x_11538:
        /* <DEDUP_REMOVED lines=8> */
.L_x_11539:
        /* <DEDUP_REMOVED lines=8> */
.L_x_11540:
        /* <DEDUP_REMOVED lines=8> */
.L_x_11541:
[----:B------:R-:W-:Y:S05]  /*13a10*/  BRA `(.L_x_11542) ;  /* 0xffffffe400b47947 */ /* 0x000fea000383ffff */
.L_x_11490:
[----:B------:R-:W-:Y:S01]  /*13a20*/  BSSY B0, `(.L_x_11543) ;  /* 0x0000006000007945 */ /* 0x000fe20003800000 */
[----:B------:R-:W-:Y:S01]  /*13a30*/  PLOP3.LUT P6, PT, P6, PT, PT, 0x8, 0x0 ;  /* 0x000000000000781c */ /* 0x000fe200037ce170 */
[----:B------:R-:W-:-:S12]  /*13a40*/  IMAD.MOV.U32 R15, RZ, RZ, -0x1 ;  /* 0xffffffffff0f7424 */ /* 0x000fd800078e00ff */
[----:B01-3--:R-:W-:Y:S05]  /*13a50*/  WARPSYNC.COLLECTIVE R15, `(.L_x_11544) ;  /* 0x000000000f087348 */ /* 0x00bfea0003c00000 */
[----:B------:R-:W-:Y:S01]  /*13a60*/  VOTE.ANY R14, PT, P6 ;  /* 0x00000000000e7806 */ /* 0x000fe200030e0100 */
[----:B01-3--:R-:W-:Y:S06]  /*13a70*/  ENDCOLLECTIVE ;  /* 0x000000000000791b */ /* 0x00bfec0003800000 */
.L_x_11544:
[----:B------:R-:W-:Y:S05]  /*13a80*/  BSYNC B0 ;  /* 0x0000000000007941 */ /* 0x000fea0003800000 */
.L_x_11543:
        /* <DEDUP_REMOVED lines=9> */
.L_x_11545:
[----:B------:R-:W-:Y:S01]  /*13b20*/  IMAD.MOV.U32 R17, RZ, RZ, R14 ;  /* 0x000000ffff117224 */ /* 0x000fe200078e000e */
[----:B------:R-:W-:Y:S06]  /*13b30*/  BRA `(.L_x_11546) ;  /* 0xffffffe400a47947 */ /* 0x000fec000383ffff */
.L_x_11492:
[----:B------:R-:W-:Y:S01]  /*13b40*/  BSSY B0, `(.L_x_11547) ;  /* 0x0000007000007945 */ /* 0x000fe20003800000 */
[----:B------:R-:W-:Y:S02]  /*13b50*/  IMAD.MOV.U32 R13, RZ, RZ, R8 ;  /* 0x000000ffff0d7224 */ /* 0x000fe400078e0008 */
[----:B------:R-:W-:Y:S02]  /*13b60*/  IMAD.MOV.U32 R11, RZ, RZ, 0x1f ;  /* 0x0000001fff0b7424 */ /* 0x000fe400078e00ff */
[----:B------:R-:W-:-:S07]  /*13b70*/  IMAD.MOV.U32 R15, RZ, RZ, -0x1 ;  /* 0xffffffffff0f7424 */ /* 0x000fce00078e00ff */
[----:B01234-:R-:W-:Y:S05]  /*13b80*/  WARPSYNC.COLLECTIVE R15, `(.L_x_11548) ;  /* 0x000000000f087348 */ /* 0x01ffea0003c00000 */
[----:B------:R0:W0:Y:S02]  /*13b90*/  SHFL.IDX P6, R14, R13, R12, R11 ;  /* 0x0000000c0d0e7389 */ /* 0x00002400000c000b */
[----:B01234-:R-:W-:Y:S01]  /*13ba0*/  ENDCOLLECTIVE ;  /* 0x000000000000791b */ /* 0x01ffe20003800000 */
.L_x_11548:
[----:B------:R-:W-:Y:S05]  /*13bb0*/  BSYNC B0 ;  /* 0x0000000000007941 */ /* 0x000fea0003800000 */
.L_x_11547:
[----:B------:R-:W-:Y:S05]  /*13bc0*/  BRA `(.L_x_11491) ;  /* 0xffffffe4009c7947 */ /* 0x000fea000383ffff */
.L_x_11496:
[----:B0-----:R0:W1:Y:S02]  /*13bd0*/  SYNCS.PHASECHK.TRANS64.TRYWAIT P0, [R9+URZ+0x16820], R0 ;  /* 0x01682000090075a7 */ /* 0x001064000800017f */
[----:B-1----:R-:W-:Y:S05]  /*13be0*/  @!P0 NANOSLEEP.SYNCS 0x989680 ;  /* 0x009896800000895d */ /* 0x002fea0003900000 */
[----:B------:R-:W1:Y:S02]  /*13bf0*/  @!P0 SYNCS.PHASECHK.TRANS64 P0, [R9+URZ+0x16820], R0 ;  /* 0x01682000090085a7 */ /* 0x000e64000800007f */
[----:B-1----:R-:W-:Y:S05]  /*13c00*/  @!P0 BRA `(.L_x_11496) ;  /* 0xfffffffc00f08947 */ /* 0x002fea000383ffff */
[----:B------:R-:W-:Y:S05]  /*13c10*/  BRA `(.L_x_11549) ;  /* 0xffffffec00007947 */ /* 0x000fea000383ffff */
.L_x_11497:
        /* <DEDUP_REMOVED lines=11> */
.L_x_11551:
[----:B------:R-:W-:Y:S05]  /*13cd0*/  BSYNC B0 ;  /* 0x0000000000007941 */ /* 0x000fea0003800000 */
.L_x_11550:
[----:B------:R-:W-:Y:S05]  /*13ce0*/  BRA `(.L_x_11552) ;  /* 0xffffffe800e87947 */ /* 0x000fea000383ffff */
.L_x_11500:
[----:B------:R-:W-:Y:S01]  /*13cf0*/  BSSY B1, `(.L_x_11553) ;  /* 0x0000006000017945 */ /* 0x000fe20003800000 */
[----:B------:R-:W-:-:S07]  /*13d00*/  IMAD.MOV.U32 R15, RZ, RZ, -0x1 ;  /* 0xffffffffff0f7424 */ /* 0x000fce00078e00ff */
[----:B0--3--:R-:W-:Y:S05]  /*13d10*/  WARPSYNC.COLLECTIVE R15, `(.L_x_11554) ;  /* 0x000000000f0c7348 */ /* 0x009fea0003c00000 */
[----:B------:R-:W-:Y:S02]  /*13d20*/  ELECT P6, UR62, PT ;  /* 0x00000000003e782f */ /* 0x000fe400038c0000 */
[----:B------:R-:W-:Y:S01]  /*13d30*/  MOV R14, UR62 ;  /* 0x0000003e000e7c02 */ /* 0x000fe20008000f00 */
[----:B0--3--:R-:W-:Y:S10]  /*13d40*/  ENDCOLLECTIVE ;  /* 0x000000000000791b */ /* 0x009ff40003800000 */
.L_x_11554:
[----:B------:R-:W-:Y:S05]  /*13d50*/  BSYNC B1 ;  /* 0x0000000000017941 */ /* 0x000fea0003800000 */
.L_x_11553:
[----:B------:R-:W-:Y:S05]  /*13d60*/  BRA `(.L_x_11555) ;  /* 0xffffffe800e07947 */ /* 0x000fea000383ffff */
.L_x_11502:
[----:B0-----:R0:W1:Y:S02]  /*13d70*/  SYNCS.PHASECHK.TRANS64.TRYWAIT P0, [R7+URZ], R2 ;  /* 0x00000002070075a7 */ /* 0x001064000800017f */
[----:B-1----:R-:W-:Y:S05]  /*13d80*/  @!P0 NANOSLEEP.SYNCS 0x989680 ;  /* 0x009896800000895d */ /* 0x002fea0003900000 */
[----:B------:R-:W1:Y:S02]  /*13d90*/  @!P0 SYNCS.PHASECHK.TRANS64 P0, [R7+URZ], R2 ;  /* 0x00000002070085a7 */ /* 0x000e64000800007f */
[----:B-1----:R-:W-:Y:S05]  /*13da0*/  @!P0 BRA `(.L_x_11502) ;  /* 0xfffffffc00f08947 */ /* 0x002fea000383ffff */
[----:B------:R-:W-:Y:S05]  /*13db0*/  BRA `(.L_x_11556) ;  /* 0xffffffec00147947 */ /* 0x000fea000383ffff */
.L_x_11503:
[----:B-1----:R1:W2:Y:S02]  /*13dc0*/  SYNCS.PHASECHK.TRANS64.TRYWAIT P0, [R3+URZ], R0 ;  /* 0x00000000030075a7 */ /* 0x0022a4000800017f */
[----:B--2---:R-:W-:Y:S05]  /*13dd0*/  @!P0 NANOSLEEP.SYNCS 0x989680 ;  /* 0x009896800000895d */ /* 0x004fea0003900000 */
[----:B------:R-:W2:Y:S02]  /*13de0*/  @!P0 SYNCS.PHASECHK.TRANS64 P0, [R3+URZ], R0 ;  /* 0x00000000030085a7 */ /* 0x000ea4000800007f */
[----:B--2---:R-:W-:Y:S05]  /*13df0*/  @!P0 BRA `(.L_x_11503) ;  /* 0xfffffffc00f08947 */ /* 0x004fea000383ffff */
[----:B------:R-:W-:Y:S05]  /*13e00*/  BRA `(.L_x_11557) ;  /* 0xffffffec00087947 */ /* 0x000fea000383ffff */
.L_x_11505:
[----:B-1----:R1:W2:Y:S02]  /*13e10*/  SYNCS.PHASECHK.TRANS64.TRYWAIT P0, [R5+URZ], R2 ;  /* 0x00000002050075a7 */ /* 0x0022a4000800017f */
[----:B--2---:R-:W-:Y:S05]  /*13e20*/  @!P0 NANOSLEEP.SYNCS 0x989680 ;  /* 0x009896800000895d */ /* 0x004fea0003900000 */
[----:B------:R-:W2:Y:S02]  /*13e30*/  @!P0 SYNCS.PHASECHK.TRANS64 P0, [R5+URZ], R2 ;  /* 0x00000002050085a7 */ /* 0x000ea4000800007f */
[----:B--2---:R-:W-:Y:S05]  /*13e40*/  @!P0 BRA `(.L_x_11505) ;  /* 0xfffffffc00f08947 */ /* 0x004fea000383ffff */
[----:B------:R-:W-:Y:S05]  /*13e50*/  BRA `(.L_x_11558) ;  /* 0xffffffec000c7947 */ /* 0x000fea000383ffff */
.L_x_11559:
        /* <DEDUP_REMOVED lines=10> */
.L_x_12792:


//--------------------- .text._ZN7cutlass13device_kernelIN5flash11enable_sm90INS1_16FlashAttnFwdSm90INS1_25CollectiveMainloopFwdSm90ILi2EN4cute5tupleIJNS5_1CILi1EEES8_S8_EEENS6_IJNS7_ILi192EEENS7_ILi128EEENS7_ILi64EEEEEELi64ENS_6half_tEfNS_4arch4Sm90ELb0ELb1ELb0ELb1ELb0ELb1ELb0ELb1ELb1ELb0ELb0ELb0EEENS1_21CollectiveEpilogueFwdINS6_IJSA_SC_SB_EEES9_SE_SG_Li384ELb1ELb0ELb0ELb0EEENS1_36VarlenDynamicPersistentTileSchedulerILi192ELi128ELi384ELi32ELb0ELb0ELb1ELb1ELb0ELb1EEEEEEEEEvNT_6ParamsE --------------------------
	.section	.text._ZN7cutlass13device_kernelIN5flash11enable_sm90INS1_16FlashAttnFwdSm90INS1_25CollectiveMainloopFwdSm90ILi2EN4cute5tupleIJNS5_1CILi1EEES8_S8_EEENS6_IJNS7_ILi192EEENS7_ILi128EEENS7_ILi64EEEEEELi64ENS_6half_tEfNS_4arch4Sm90ELb0ELb1ELb0ELb1ELb0ELb1ELb0ELb1ELb1ELb0ELb0ELb0EEENS1_21CollectiveEpilogueFwdINS6_IJSA_SC_SB_EEES9_SE_SG_Li384ELb1ELb0ELb0ELb0EEENS1_36VarlenDynamicPersistentTileSchedulerILi192ELi128ELi384ELi32ELb0ELb0ELb1ELb1ELb0ELb1EEEEEEEEEvNT_6ParamsE,"ax",@progbits
	.align	128
.text._ZN7cutlass13device_kernelIN5flash11enable_sm90INS1_16FlashAttnFwdSm90INS1_25CollectiveMainloopFwdSm90ILi2EN4cute5tupleIJNS5_1CILi1EEES8_S8_EEENS6_IJNS7_ILi192EEENS7_ILi128EEENS7_ILi64EEEEEELi64ENS_6half_tEfNS_4arch4Sm90ELb0ELb1ELb0ELb1ELb0ELb1ELb0ELb1ELb1ELb0ELb0ELb0EEENS1_21CollectiveEpilogueFwdINS6_IJSA_SC_SB_EEES9_SE_SG_Li384ELb1ELb0ELb0ELb0EEENS1_36VarlenDynamicPersistentTileSchedulerILi192ELi128ELi384ELi32ELb0ELb0ELb1ELb1ELb0ELb1EEEEEEEEEvNT_6ParamsE:
        .type           _ZN7cutlass13device_kernelIN5flash11enable_sm90INS1_16FlashAttnFwdSm90INS1_25CollectiveMainloopFwdSm90ILi2EN4cute5tupleIJNS5_1CILi1EEES8_S8_EEENS6_IJNS7_ILi192EEENS7_ILi128EEENS7_ILi64EEEEEELi64ENS_6half_tEfNS_4arch4Sm90ELb0ELb1ELb0ELb1ELb0ELb1ELb0ELb1ELb1ELb0ELb0ELb0EEENS1_21CollectiveEpilogueFwdINS6_IJSA_SC_SB_EEES9_SE_SG_Li384ELb1ELb0ELb0ELb0EEENS1_36VarlenDynamicPersistentTileSchedulerILi192ELi128ELi384ELi32ELb0ELb0ELb1ELb1ELb0ELb1EEEEEEEEEvNT_6ParamsE,@function
        .size           _ZN7cutlass13device_kernelIN5flash11enable_sm90INS1_16FlashAttnFwdSm90INS1_25CollectiveMainloopFwdSm90ILi2EN4cute5tupleIJNS5_1CILi1EEES8_S8_EEENS6_IJNS7_ILi192EEENS7_ILi128EEENS7_ILi64EEEEEELi64ENS_6half_tEfNS_4arch4Sm90ELb0ELb1ELb0ELb1ELb0ELb1ELb0ELb1ELb1ELb0ELb0ELb0EEENS1_21CollectiveEpilogueFwdINS6_IJSA_SC_SB_EEES9_SE_SG_Li384ELb1ELb0ELb0ELb0EEENS1_36VarlenDynamicPersistentTileSchedulerILi192ELi128ELi384ELi32ELb0ELb0ELb1ELb1ELb0ELb1EEEEEEEEEvNT_6ParamsE,(.L_x_12793 - _ZN7cutlass13device_kernelIN5flash11enable_sm90INS1_16FlashAttnFwdSm90INS1_25CollectiveMainloopFwdSm90ILi2EN4cute5tupleIJNS5_1CILi1EEES8_S8_EEENS6_IJNS7_ILi192EEENS7_ILi128EEENS7_ILi64EEEEEELi64ENS_6half_tEfNS_4arch4Sm90ELb0ELb1ELb0ELb1ELb0ELb1ELb0ELb1ELb1ELb0ELb0ELb0EEENS1_21CollectiveEpilogueFwdINS6_IJSA_SC_SB_EEES9_SE_SG_Li384ELb1ELb0ELb0ELb0EEENS1_36VarlenDynamicPersistentTileSchedulerILi192ELi128ELi384ELi32ELb0ELb0ELb1ELb1ELb0ELb1EEEEEEEEEvNT_6ParamsE)
        .other          _ZN7cutlass13device_kernelIN5flash11enable_sm90INS1_16FlashAttnFwdSm90INS1_25CollectiveMainloopFwdSm90ILi2EN4cute5tupleIJNS5_1CILi1EEES8_S8_EEENS6_IJNS7_ILi192EEENS7_ILi128EEENS7_ILi64EEEEEELi64ENS_6half_tEfNS_4arch4Sm90ELb0ELb1ELb0ELb1ELb0ELb1ELb0ELb1ELb1ELb0ELb0ELb0EEENS1_21CollectiveEpilogueFwdINS6_IJSA_SC_SB_EEES9_SE_SG_Li384ELb1ELb0ELb0ELb0EEENS1_36VarlenDynamicPersistentTileSchedulerILi192ELi128ELi384ELi32ELb0ELb0ELb1ELb1ELb0ELb1EEEEEEEEEvNT_6ParamsE,@"STO_CUDA_ENTRY STV_DEFAULT"
_ZN7cutlass13device_kernelIN5flash11enable_sm90INS1_16FlashAttnFwdSm90INS1_25CollectiveMainloopFwdSm90ILi2EN4cute5tupleIJNS5_1CILi1EEES8_S8_EEENS6_IJNS7_ILi192EEENS7_ILi128EEENS7_ILi64EEEEEELi64ENS_6half_tEfNS_4arch4Sm90ELb0ELb1ELb0ELb1ELb0ELb1ELb0ELb1ELb1ELb0ELb0ELb0EEENS1_21CollectiveEpilogueFwdINS6_IJSA_SC_SB_EEES9_SE_SG_Li384ELb1ELb0ELb0ELb0EEENS1_36VarlenDynamicPersistentTileSchedulerILi192ELi128ELi384ELi32ELb0ELb0ELb1ELb1ELb0ELb1EEEEEEEEEvNT_6ParamsE:
        /* <DEDUP_REMOVED lines=27> */
.L_x_11561:
[----:B------:R-:W-:Y:S05]  /*01b0*/  BSYNC B0 ;  /* 0x0000000000007941 */ /* 0x000fea0003800000 */
.L_x_11560:
        /* <DEDUP_REMOVED lines=41> */
.L_x_11562:
        /* <DEDUP_REMOVED lines=22> */
.L_x_11563:
        /* <DEDUP_REMOVED lines=18> */
.L_x_11564:
        /* <DEDUP_REMOVED lines=22> */
.L_x_11565:
        /* <DEDUP_REMOVED lines=22> */
.L_x_11566:
        /* <DEDUP_REMOVED lines=8> */
.L_x_11569:
[----:B------:R-:W-:-:S08]  /*0a10*/  NOP ;  /* 0x0000000000007918 */ /* 0x000fd00000000000 */
[----:B------:R-:W0:Y:S02]  /*0a20*/  USETMAXREG.TRY_ALLOC.CTAPOOL UP0, 0xa0 ;  /* 0x000000a0000079c8 */ /* 0x000e240008000600 */
[----:B0-----:R-:W-:-:S13]  /*0a30*/  PLOP3.LUT P0, PT, PT, PT, UP0, 0x80, 0x0 ;  /* 0x000000000000781c */ /* 0x001fda0003f0f008 */
[----:B------:R-:W-:Y:S05]  /*0a40*/  @!P0 BRA `(.L_x_11569) ;  /* 0xfffffffc00f08947 */ /* 0x000fea000383ffff */
[----:B------:R-:W0:Y:S01]  /*0a50*/  S2R R0, SR_TID.X ;  /* 0x0000000000007919 */ /* 0x000e220000002100 */
[----:B------:R-:W1:Y:S01]  /*0a60*/  S2UR UR5, SR_CgaCtaId ;  /* 0x00000000000579c3 */ /* 0x000e620000008800 */
[----:B------:R-:W-:Y:S01]  /*0a70*/  UMOV UR4, 0x400 ;  /* 0x0000040000047882 */ /* 0x000fe20000000000 */
[----:B------:R-:W-:-:S06]  /*0a80*/  LOP3.LUT R22, R22, 0xefffffff, RZ, 0xc0, !PT ;  /* 0xefffffff16167812 */ /* 0x000fcc00078ec0ff */
[----:B------:R-:W-:Y:S06]  /*0a90*/  BAR.ARV 0x8, 0x1a0 ;  /* 0x0206800000007b1d */ /* 0x000fec0000002000 */
[----:B-1----:R-:W-:-:S06]  /*0aa0*/  ULEA UR4, UR5, UR4, 0x18 ;  /* 0x0000000405047291 */ /* 0x002fcc000f8ec03f */
[----:B------:R-:W-:Y:S01]  /*0ab0*/  IMAD.U32 R2, RZ, RZ, UR4 ;  /* 0x00000004ff027e24 */ /* 0x000fe2000f8e00ff */
[----:B0-----:R-:W-:Y:S01]  /*0ac0*/  SHF.R.U32.HI R0, RZ, 0x7, R0 ;  /* 0x00000007ff007819 */ /* 0x001fe20000011600 */
[----:B------:R-:W-:-:S03]  /*0ad0*/  ULDC UR4, c[0x0][0xc14] ;  /* 0x0003050000047ab9 */ /* 0x000fc60000000800 */
[----:B------:R-:W-:-:S13]  /*0ae0*/  ISETP.NE.AND P0, PT, R0, 0x1, PT ;  /* 0x000000010000780c */ /* 0x000fda0003f05270 */
[----:B------:R-:W-:Y:S01]  /*0af0*/  @P0 LOP3.LUT R22, R22, 0x10000000, RZ, 0xfc, !PT ;  /* 0x1000000016160812 */ /* 0x000fe200078efcff */
[----:B------:R-:W-:Y:S08]  /*0b00*/  @!P0 BAR.ARV 0x9, 0x100 ;  /* 0x0244000000008b1d */ /* 0x000ff00000002000 */
[----:B------:R-:W-:Y:S06]  /*0b10*/  BAR.SYNC.DEFER_BLOCKING 0x5, 0x1a0 ;  /* 0x0146800000007b1d */ /* 0x000fec0000010000 */
[----:B------:R-:W0:Y:S02]  /*0b20*/  LDS.128 R12, [R2+0x168d0] ;  /* 0x0168d000020c7984 */ /* 0x000e240000000c00 */
[----:B------:R-:W-:Y:S06]  /*0b30*/  BAR.ARV 0x4, 0x1a0 ;  /* 0x0106800000007b1d */ /* 0x000fec0000002000 */
[----:B0-----:R-:W-:-:S13]  /*0b40*/  ISETP.GE.AND P0, PT, R15, UR4, PT ;  /* 0x000000040f007c0c */ /* 0x001fda000bf06270 */
[----:B------:R-:W-:Y:S05]  /*0b50*/  @P0 BRA `(.L_x_11570) ;  /* 0x000001b000500947 */ /* 0x000fea0003800000 */
[----:B------:R-:W0:Y:S01]  /*0b60*/  S2R R0, SR_TID.X ;  /* 0x0000000000007919 */ /* 0x000e220000002100 */
[----:B------:R-:W-:Y:S01]  /*0b70*/  CS2R R18, SRZ ;  /* 0x0000000000127805 */ /* 0x000fe2000001ff00 */
[----:B------:R-:W-:Y:S01]  /*0b80*/  IMAD.MOV.U32 R16, RZ, RZ, RZ ;  /* 0x000000ffff107224 */ /* 0x000fe200078e00ff */
[----:B------:R-:W-:Y:S01]  /*0b90*/  ULOP3.LUT UR37, UR36, 0x1, URZ, 0xfc, !UPT ;  /* 0x0000000124257892 */ /* 0x000fe2000f8efc3f */
[----:B------:R1:W-:Y:S01]  /*0ba0*/  STL [R1+0x4], R13 ;  /* 0x0000040d01007387 */ /* 0x0003e20000100800 */
[----:B0-----:R-:W-:-:S05]  /*0bb0*/  VIADD R10, R0, 0xffffff80 ;  /* 0xffffff80000a7836 */ /* 0x001fca0000000000 */
[----:B------:R-:W-:-:S04]  /*0bc0*/  SHF.R.S32.HI R0, RZ, 0x1f, R10 ;  /* 0x0000001fff007819 */ /* 0x000fc8000001140a */
[CC--:B------:R-:W-:Y:S02]  /*0bd0*/  LEA.HI R4, R0.reuse, R10.reuse, RZ, 0x2 ;  /* 0x0000000a00047211 */ /* 0x0c0fe400078f10ff */
[-C--:B------:R-:W-:Y:S02]  /*0be0*/  LEA.HI R3, R0, R10.reuse, RZ, 0x7 ;  /* 0x0000000a00037211 */ /* 0x080fe400078f38ff */
[--C-:B------:R-:W-:Y:S02]  /*0bf0*/  SHF.R.S32.HI R17, RZ, 0x2, R4.reuse ;  /* 0x00000002ff117819 */ /* 0x100fe40000011404 */
[----:B------:R-:W-:Y:S02]  /*0c00*/  LOP3.LUT R5, R3, 0xffffff80, RZ, 0xc0, !PT ;  /* 0xffffff8003057812 */ /* 0x000fe400078ec0ff */
[----:B------:R-:W-:Y:S01]  /*0c10*/  LOP3.LUT R3, R4, 0xfffffffc, RZ, 0xc0, !PT ;  /* 0xfffffffc04037812 */ /* 0x000fe200078ec0ff */
[----:B------:R-:W-:Y:S01]  /*0c20*/  VIADD R9, R17, 0x60 ;  /* 0x0000006011097836 */ /* 0x000fe20000000000 */
[----:B------:R-:W-:Y:S01]  /*0c30*/  SHF.R.S32.HI R4, RZ, 0x1f, R4 ;  /* 0x0000001fff047819 */ /* 0x000fe20000011404 */
[----:B------:R-:W-:Y:S01]  /*0c40*/  IMAD.IADD R5, R10, 0x1, -R5 ;  /* 0x000000010a057824 */ /* 0x000fe200078e0a05 */
[----:B------:R-:W-:Y:S01]  /*0c50*/  LEA.HI R0, R0, R10, RZ, 0x5 ;  /* 0x0000000a00007211 */ /* 0x000fe200078f28ff */
[----:B------:R-:W-:Y:S01]  /*0c60*/  IMAD.SHL.U32 R7, R9, 0x40, RZ ;  /* 0x0000004009077824 */ /* 0x000fe200078e00ff */
[----:B------:R-:W-:Y:S01]  /*0c70*/  SHF.R.S32.HI R8, RZ, 0x1f, R9 ;  /* 0x0000001fff087819 */ /* 0x000fe20000011409 */
[----:B------:R-:W-:Y:S01]  /*0c80*/  IMAD.IADD R11, R10, 0x1, -R3 ;  /* 0x000000010a0b7824 */ /* 0x000fe200078e0a03 */
[----:B------:R-:W-:-:S02]  /*0c90*/  SHF.R.S32.HI R6, RZ, 0x1f, R5 ;  /* 0x0000001fff067819 */ /* 0x000fc40000011405 */
[----:B------:R-:W-:Y:S01]  /*0ca0*/  LEA.HI R9, R8, R9, RZ, 0x3 ;  /* 0x0000000908097211 */ /* 0x000fe200078f18ff */
[----:B------:R-:W-:Y:S01]  /*0cb0*/  IMAD.SHL.U32 R3, R11, 0x8, RZ ;  /* 0x000000080b037824 */ /* 0x000fe200078e00ff */
[----:B------:R-:W-:Y:S02]  /*0cc0*/  LOP3.LUT R8, R7, 0x1c0, RZ, 0xc0, !PT ;  /* 0x000001c007087812 */ /* 0x000fe400078ec0ff */
[----:B------:R-:W-:Y:S01]  /*0cd0*/  LEA.HI R6, R6, R5, RZ, 0x2 ;  /* 0x0000000506067211 */ /* 0x000fe200078f10ff */
[----:B------:R-:W-:Y:S01]  /*0ce0*/  IMAD.SHL.U32 R9, R9, 0x40, RZ ;  /* 0x0000004009097824 */ /* 0x000fe200078e00ff */
[----:B------:R-:W-:Y:S02]  /*0cf0*/  LOP3.LUT R3, R8, 0x38, R3, 0xf8, !PT ;  /* 0x0000003808037812 */ /* 0x000fe400078ef803 */
[----:B------:R-:W-:Y:S02]  /*0d00*/  SHF.R.U32.HI R8, RZ, 0x3, R8 ;  /* 0x00000003ff087819 */ /* 0x000fe40000011608 */
[----:B------:R-:W-:-:S02]  /*0d10*/  LOP3.LUT R11, R9, 0xfffffe00, RZ, 0xc0, !PT ;  /* 0xfffffe00090b7812 */ /* 0x000fc400078ec0ff */
[----:B------:R-:W-:Y:S02]  /*0d20*/  LEA.HI R4, R4, R17, RZ, 0x3 ;  /* 0x0000001104047211 */ /* 0x000fe400078f18ff */
[----:B------:R-:W-:Y:S01]  /*0d30*/  LOP3.LUT R6, R6, 0x7ffffffc, RZ, 0xc0, !PT ;  /* 0x7ffffffc06067812 */ /* 0x000fe200078ec0ff */
[----:B------:R1:W-:Y:S01]  /*0d40*/  STL [R1+0x2c], R11 ;  /* 0x00002c0b01007387 */ /* 0x0003e20000100800 */
[----:B------:R-:W-:Y:S02]  /*0d50*/  LOP3.LUT R3, R11, R3, R8, 0xf6, !PT ;  /* 0x000000030b037212 */ /* 0x000fe400078ef608 */
[----:B------:R-:W-:Y:S01]  /*0d60*/  LOP3.LUT R4, R4, 0xfffffff8, RZ, 0xc0, !PT ;  /* 0xfffffff804047812 */ /* 0x000fe200078ec0ff */
[----:B------:R-:W-:Y:S01]  /*0d70*/  IMAD.IADD R155, R5, 0x1, -R6 ;  /* 0x00000001059b7824 */ /* 0x000fe200078e0a06 */
[----:B------:R-:W-:Y:S01]  /*0d80*/  SHF.R.S32.HI R5, RZ, 0x5, R0 ;  /* 0x00000005ff057819 */ /* 0x000fe20000011400 */
[----:B------:R-:W-:Y:S01]  /*0d90*/  IMAD R0, R3, 0x2, R2 ;  /* 0x0000000203007824 */ /* 0x000fe200078e0202 */
[----:B------:R1:W-:Y:S01]  /*0da0*/  STL [R1+0x8], R14 ;  /* 0x0000080e01007387 */ /* 0x0003e20000100800 */
[----:B------:R-:W-:-:S03]  /*0db0*/  IMAD.IADD R4, R17, 0x1, -R4 ;  /* 0x0000000111047824 */ /* 0x000fc600078e0a04 */
[----:B------:R1:W-:Y:S04]  /*0dc0*/  STL [R1+0xc], R15 ;  /* 0x00000c0f01007387 */ /* 0x0003e80000100800 */
[----:B------:R1:W-:Y:S04]  /*0dd0*/  STL [R1+0x38], RZ ;  /* 0x000038ff01007387 */ /* 0x0003e80000100800 */
[----:B------:R1:W-:Y:S04]  /*0de0*/  STL [R1+0x10], RZ ;  /* 0x000010ff01007387 */ /* 0x0003e80000100800 */
[----:B------:R1:W-:Y:S04]  /*0df0*/  STL [R1+0x40], R0 ;  /* 0x0000400001007387 */ /* 0x0003e80000100800 */
[----:B------:R1:W-:Y:S02]  /*0e00*/  STL [R1+0x28], R4 ;  /* 0x0000280401007387 */ /* 0x0003e40000100800 */
.L_x_11784:
[----:B------:R-:W2:Y:S01]  /*0e10*/  LDL R34, [R1+0xc] ;  /* 0x00000c0001227983 */ /* 0x000ea20000100800 */
[----:B------:R-:W-:Y:S05]  /*0e20*/  YIELD ;  /* 0x0000000000007946 */ /* 0x000fea0003800000 */
[----:B------:R-:W-:Y:S01]  /*0e30*/  ULDC.64 UR4, c[0x0][0xa28] ;  /* 0x00028a0000047ab9 */ /* 0x000fe20000000a00 */
[----:B01-345:R-:W2:Y:S01]  /*0e40*/  LDC.64 R6, c[0x0][0xa08] ;  /* 0x00028200ff067b82 */ /* 0x03bea20000000a00 */
[----:B------:R-:W-:Y:S01]  /*0e50*/  ISETP.NE.U32.AND P1, PT, RZ, UR4, PT ;  /* 0x00000004ff007c0c */ /* 0x000fe2000bf25070 */
[----:B-1----:R-:W-:Y:S02]  /*0e60*/  IMAD.MOV.U32 R0, RZ, RZ, RZ ;  /* 0x000000ffff007224 */ /* 0x002fe400078e00ff */
        /* <DEDUP_REMOVED lines=41> */
.L_x_11571:
        /* <DEDUP_REMOVED lines=13> */
.L_x_11572:
[----:B------:R-:W-:Y:S05]  /*11d0*/  @!P0 BRA `(.L_x_11573) ;  /* 0x00000000000c8947 */ /* 0x000fea0003800000 */
[----:B-1----:R-:W3:Y:S04]  /*11e0*/  LDG.E R4, desc[UR38][R10.64] ;  /* 0x000000260a047981 */ /* 0x002ee8000c1e1900 */
[----:B------:R-:W3:Y:S02]  /*11f0*/  LDG.E R31, desc[UR38][R10.64+0x4] ;  /* 0x000004260a1f7981 */ /* 0x000ee4000c1e1900 */
[----:B---3--:R-:W-:-:S07]  /*1200*/  IMAD.IADD R31, R31, 0x1, -R4 ;  /* 0x000000011f1f7824 */ /* 0x008fce00078e0a04 */
.L_x_11573:
        /* <DEDUP_REMOVED lines=17> */
[----:B---3--:R-:W-:Y:S02]  /*1320*/  @P0 IMAD.IADD R30, R8, 0x1, -R3 ;  /* 0x00000001081e0824 */ /* 0x008fe400078e0a03 */
[----:B------:R-:W-:Y:S02]  /*1330*/  IMAD R3, R13, 0xc0, RZ ;  /* 0x000000c00d037824 */ /* 0x000fe400078e02ff */
[----:B------:R-:W-:-:S03]  /*1340*/  IMAD.IADD R12, R9, 0x1, R30 ;  /* 0x00000001090c7824 */ /* 0x000fc600078e021e */
[----:B------:R-:W-:Y:S01]  /*1350*/  IADD3 R29, -R14, 0xc0, R3 ;  /* 0x000000c00e1d7810 */ /* 0x000fe20007ffe103 */
[C---:B------:R-:W-:Y:S01]  /*1360*/  VIADD R0, R12.reuse, 0x7f ;  /* 0x0000007f0c007836 */ /* 0x040fe20000000000 */
[----:B------:R4:W-:Y:S03]  /*1370*/  STL [R1+0x1c], R12 ;  /* 0x00001c0c01007387 */ /* 0x0009e60000100800 */
[----:B------:R-:W-:Y:S01]  /*1380*/  IMAD.IADD R29, R12, 0x1, R29 ;  /* 0x000000010c1d7824 */ /* 0x000fe200078e021d */
        /* <DEDUP_REMOVED lines=16> */
.L_x_11576:
[----:B------:R-:W-:-:S13]  /*1490*/  ISETP.NE.AND P0, PT, R11, 0x1, PT ;  /* 0x000000010b00780c */ /* 0x000fda0003f05270 */
[----:B------:R-:W1:Y:S02]  /*14a0*/  @P0 LDC.64 R4, c[0x0][0x9e8] ;  /* 0x00027a00ff040b82 */ /* 0x000e640000000a00 */
[----:B-1----:R-:W-:-:S05]  /*14b0*/  @P0 IMAD.HI.U32 R4, R3, R4, RZ ;  /* 0x0000000403040227 */ /* 0x002fca00078e00ff */
[----:B------:R-:W-:-:S07]  /*14c0*/  @P0 SHF.R.U32.HI R3, RZ, R5, R4 ;  /* 0x00000005ff030219 */ /* 0x000fce0000011604 */
.L_x_11577:
[----:B------:R-:W-:Y:S05]  /*14d0*/  BSYNC B0 ;  /* 0x0000000000007941 */ /* 0x000fea0003800000 */
.L_x_11575:
[----:B------:R-:W-:-:S05]  /*14e0*/  IMAD R3, R3, R11, R11 ;  /* 0x0000000b03037224 */ /* 0x000fca00078e020b */
[----:B------:R-:W-:-:S07]  /*14f0*/  VIMNMX R0, R0, R3, PT ;  /* 0x0000000300007248 */ /* 0x000fce0003fe0100 */
.L_x_11574:
        /* <DEDUP_REMOVED lines=15> */
.L_x_11580:
[----:B------:R-:W-:Y:S01]  /*15f0*/  ISETP.NE.AND P0, PT, R11, 0x1, PT ;  /* 0x000000010b00780c */ /* 0x000fe20003f05270 */
[----:B------:R-:W-:-:S12]  /*1600*/  IMAD.MOV.U32 R4, RZ, RZ, R27 ;  /* 0x000000ffff047224 */ /* 0x000fd800078e001b */
[----:B------:R-:W1:Y:S02]  /*1610*/  @P0 LDC.64 R6, c[0x0][0x9e8] ;  /* 0x00027a00ff060b82 */ /* 0x000e640000000a00 */
[----:B-1----:R-:W-:-:S05]  /*1620*/  @P0 IMAD.HI.U32 R6, R27, R6, RZ ;  /* 0x000000061b060227 */ /* 0x002fca00078e00ff */
[----:B------:R-:W-:-:S07]  /*1630*/  @P0 SHF.R.U32.HI R4, RZ, R7, R6 ;  /* 0x00000007ff040219 */ /* 0x000fce0000011606 */
.L_x_11581:
[----:B------:R-:W-:Y:S05]  /*1640*/  BSYNC B0 ;  /* 0x0000000000007941 */ /* 0x000fea0003800000 */
.L_x_11579:
[----:B------:R-:W-:-:S05]  /*1650*/  IMAD R4, R4, R11, RZ ;  /* 0x0000000b04047224 */ /* 0x000fca00078e02ff */
[----:B------:R-:W-:-:S07]  /*1660*/  VIMNMX R3, R3, R4, !PT ;  /* 0x0000000403037248 */ /* 0x000fce0007fe0100 */
.L_x_11578:
        /* <DEDUP_REMOVED lines=43> */
.L_x_11584:
[----:B------:R-:W-:Y:S05]  /*1920*/  BSYNC B6 ;  /* 0x0000000000067941 */ /* 0x000fea0003800000 */
.L_x_11583:
        /* <DEDUP_REMOVED lines=20> */
.L_x_11586:
[----:B------:R-:W-:Y:S05]  /*1a70*/  BSYNC B6 ;  /* 0x0000000000067941 */ /* 0x000fea0003800000 */
.L_x_11585:
[----:B------:R-:W-:Y:S01]  /*1a80*/  ULDC.64 UR4, c[0x0][0x9f8] ;  /* 0x00027e0000047ab9 */ /* 0x000fe20000000a00 */
[----:B------:R-:W-:Y:S01]  /*1a90*/  IMAD.MOV.U32 R3, RZ, RZ, R34 ;  /* 0x000000ffff037224 */ /* 0x000fe200078e0022 */
[----:B------:R-:W-:Y:S01]  /*1aa0*/  ISETP.NE.U32.AND P0, PT, RZ, UR4, PT ;  /* 0x00000004ff007c0c */ /* 0x000fe2000bf05070 */
[----:B------:R-:W1:Y:S01]  /*1ab0*/  S2R R20, SR_TID.X ;  /* 0x0000000000147919 */ /* 0x000e620000002100 */
[----:B------:R-:W3:Y:S08]  /*1ac0*/  LDC R0, c[0x0][0x428] ;  /* 0x00010a00ff007b82 */ /* 0x000ef00000000800 */
[----:B------:R-:W4:Y:S01]  /*1ad0*/  LDC.64 R4, c[0x0][0x2f0] ;  /* 0x0000bc00ff047b82 */ /* 0x000f220000000a00 */
[----:B------:R-:W-:Y:S01]  /*1ae0*/  ISETP.NE.AND.EX P0, PT, RZ, UR5, PT, P0 ;  /* 0x00000005ff007c0c */ /* 0x000fe2000bf05300 */
[----:B--2---:R-:W-:Y:S01]  /*1af0*/  IMAD.MOV.U32 R13, RZ, RZ, R33 ;  /* 0x000000ffff0d7224 */ /* 0x004fe200078e0021 */
[----:B------:R-:W-:Y:S01]  /*1b00*/  ULDC.64 UR6, c[0x0][0xa08] ;  /* 0x0002820000067ab9 */ /* 0x000fe20000000a00 */
[----:B------:R-:W-:Y:S01]  /*1b10*/  ULDC.64 UR4, c[0x0][0x2f8] ;  /* 0x0000be0000047ab9 */ /* 0x000fe20000000a00 */
[----:B------:R-:W-:Y:S01]  /*1b20*/  SHF.R.S32.HI R84, RZ, 0x1f, R17 ;  /* 0x0000001fff547819 */ /* 0x000fe20000011411 */
[----:B------:R-:W2:Y:S02]  /*1b30*/  LDL R40, [R1+0x28] ;  /* 0x0000280001287983 */ /* 0x000ea40000100800 */
[----:B------:R-:W0:Y:S08]  /*1b40*/  LDC R39, c[0x0][0x3d4] ;  /* 0x0000f500ff277b82 */ /* 0x000e300000000800 */
[----:B------:R-:W1:Y:S02]  /*1b50*/  @P0 LDC.64 R6, c[0x0][0x9f8] ;  /* 0x00027e00ff060b82 */ /* 0x000e640000000a00 */
[----:B-1----:R-:W-:-:S05]  /*1b60*/  @P0 IMAD.WIDE R6, R34, 0x4, R6 ;  /* 0x0000000422060825 */ /* 0x002fca00078e0206 */
[----:B------:R4:W2:Y:S01]  /*1b70*/  @P0 LDG.E R3, desc[UR38][R6.64] ;  /* 0x0000002606030981 */ /* 0x0008a2000c1e1900 */
[----:B---3--:R-:W-:Y:S01]  /*1b80*/  ISETP.NE.AND P0, PT, R0, 0x1, PT ;  /* 0x000000010000780c */ /* 0x008fe20003f05270 */
[----:B------:R-:W-:Y:S02]  /*1b90*/  VIADD R21, R20, 0xffffff80 ;  /* 0xffffff8014157836 */ /* 0x000fe40000000000 */
[----:B------:R-:W-:-:S03]  /*1ba0*/  IMAD.IADD R34, R32, 0x1, R31 ;  /* 0x0000000120227824 */ /* 0x000fc600078e021f */
[----:B------:R-:W-:Y:S02]  /*1bb0*/  SHF.R.S32.HI R20, RZ, 0x1f, R21 ;  /* 0x0000001fff147819 */ /* 0x000fe40000011415 */
[----:B------:R-:W-:Y:S01]  /*1bc0*/  SHF.R.S32.HI R41, RZ, 0x1f, R34 ;  /* 0x0000001fff297819 */ /* 0x000fe20000011422 */
[----:B----4-:R-:W-:Y:S01]  /*1bd0*/  IMAD.WIDE.U32 R6, R34, R4, RZ ;  /* 0x0000000422067225 */ /* 0x010fe200078e00ff */
[----:B------:R-:W-:-:S03]  /*1be0*/  LEA.HI R20, R20, R21, RZ, 0x2 ;  /* 0x0000001514147211 */ /* 0x000fc600078f10ff */
[----:B------:R-:W1:Y:S01]  /*1bf0*/  @P0 LDC R0, c[0x0][0x42c] ;  /* 0x00010b00ff000b82 */ /* 0x000e620000000800 */
[----:B------:R-:W-:Y:S01]  /*1c00*/  LOP3.LUT R20, R20, 0xfffffffc, RZ, 0xc0, !PT ;  /* 0xfffffffc14147812 */ /* 0x000fe200078ec0ff */
[----:B------:R-:W-:-:S04]  /*1c10*/  IMAD R8, R41, R4, RZ ;  /* 0x0000000429087224 */ /* 0x000fc800078e02ff */
[----:B------:R-:W-:Y:S02]  /*1c20*/  IMAD.IADD R20, R21, 0x1, -R20 ;  /* 0x0000000115147824 */ /* 0x000fe400078e0a14 */
[----:B------:R-:W3:Y:S01]  /*1c30*/  @P0 LDC R9, c[0x0][0x430] ;  /* 0x00010c00ff090b82 */ /* 0x000ee20000000800 */
[----:B------:R-:W4:Y:S01]  /*1c40*/  S2R R21, SR_TID.X ;  /* 0x0000000000157919 */ /* 0x000f220000002100 */
[C---:B------:R-:W-:Y:S02]  /*1c50*/  IMAD.SHL.U32 R64, R20.reuse, 0x8, RZ ;  /* 0x0000000814407824 */ /* 0x040fe400078e00ff */
[----:B------:R-:W-:-:S03]  /*1c60*/  IMAD.SHL.U32 R60, R20, 0x4, RZ ;  /* 0x00000004143c7824 */ /* 0x000fc600078e00ff */
[----:B------:R-:W-:-:S03]  /*1c70*/  SHF.R.S32.HI R65, RZ, 0x1f, R64 ;  /* 0x0000001fff417819 */ /* 0x000fc60000011440 */
[----:B------:R-:W-:-:S04]  /*1c80*/  IMAD.WIDE.U32 R10, R17, R4, R64 ;  /* 0x00000004110a7225 */ /* 0x000fc800078e0040 */
[----:B-1----:R-:W-:-:S05]  /*1c90*/  @P0 IMAD.HI.U32 R0, R33, R0, RZ ;  /* 0x0000000021000227 */ /* 0x002fca00078e00ff */
[----:B---3--:R-:W-:Y:S01]  /*1ca0*/  @P0 SHF.R.U32.HI R13, RZ, R9, R0 ;  /* 0x00000009ff0d0219 */ /* 0x008fe20000011600 */
[----:B------:R-:W-:Y:S01]  /*1cb0*/  IMAD R9, R34, R5, R8 ;  /* 0x0000000522097224 */ /* 0x000fe200078e0208 */
[----:B------:R-:W-:Y:S02]  /*1cc0*/  ISETP.NE.U32.AND P0, PT, RZ, UR6, PT ;  /* 0x00000006ff007c0c */ /* 0x000fe4000bf05070 */
[----:B------:R-:W-:Y:S01]  /*1cd0*/  SHF.R.S32.HI R12, RZ, 0x1f, R13 ;  /* 0x0000001fff0c7819 */ /* 0x000fe2000001140d */
[----:B------:R-:W-:Y:S01]  /*1ce0*/  IMAD.IADD R7, R7, 0x1, R9 ;  /* 0x0000000107077824 */ /* 0x000fe200078e0209 */
[----:B------:R-:W-:-:S03]  /*1cf0*/  ISETP.NE.AND.EX P0, PT, RZ, UR7, PT, P0 ;  /* 0x00000007ff007c0c */ /* 0x000fc6000bf05300 */
[----:B------:R-:W-:Y:S01]  /*1d00*/  IMAD R8, R12, UR4, RZ ;  /* 0x000000040c087c24 */ /* 0x000fe2000f8e02ff */
[----:B----4-:R-:W-:Y:S01]  /*1d10*/  SHF.R.U32.HI R36, RZ, 0x7, R21 ;  /* 0x00000007ff247819 */ /* 0x010fe20000011615 */
[----:B------:R-:W-:-:S03]  /*1d20*/  IMAD.WIDE.U32 R6, R13, UR4, R6 ;  /* 0x000000040d067c25 */ /* 0x000fc6000f8e0006 */
[----:B------:R-:W-:Y:S01]  /*1d30*/  ISETP.NE.AND P6, PT, R36, 0x1, PT ;  /* 0x000000012400780c */ /* 0x000fe20003fc5270 */
[----:B------:R-:W-:Y:S01]  /*1d40*/  IMAD R9, R13, UR5, R8 ;  /* 0x000000050d097c24 */ /* 0x000fe2000f8e0208 */
[----:B------:R-:W-:-:S03]  /*1d50*/  ULDC.64 UR4, c[0x0][0x300] ;  /* 0x0000c00000047ab9 */ /* 0x000fc60000000a00 */
[----:B------:R-:W-:Y:S02]  /*1d60*/  IMAD.IADD R7, R7, 0x1, R9 ;  /* 0x0000000107077824 */ /* 0x000fe400078e0209 */
[----:B------:R-:W1:Y:S01]  /*1d70*/  LDC.64 R8, c[0x0][0x3d8] ;  /* 0x0000f600ff087b82 */ /* 0x000e620000000a00 */
[----:B------:R-:W-:Y:S02]  /*1d80*/  SHF.R.S32.HI R61, RZ, 0x1f, R60 ;  /* 0x0000001fff3d7819 */ /* 0x000fe4000001143c */
[----:B------:R-:W-:Y:S02]  /*1d90*/  SHF.L.U64.HI R80, R4, 0x7, R5 ;  /* 0x0000000704507819 */ /* 0x000fe40000010205 */
[----:B--2---:R-:W-:Y:S02]  /*1da0*/  SEL R59, R3, RZ, !P0 ;  /* 0x000000ff033b7207 */ /* 0x004fe40004000000 */
[----:B------:R-:W-:-:S03]  /*1db0*/  SHF.R.S32.HI R0, RZ, 0x1f, R3 ;  /* 0x0000001fff007819 */ /* 0x000fc60000011403 */
[----:B------:R-:W-:Y:S01]  /*1dc0*/  IMAD.WIDE.U32 R62, R59, UR4, R6 ;  /* 0x000000043b3e7c25 */ /* 0x000fe2000f8e0006 */
[----:B------:R-:W-:Y:S01]  /*1dd0*/  SEL R15, R0, RZ, !P0 ;  /* 0x000000ff000f7207 */ /* 0x000fe20004000000 */
[----:B------:R-:W0:Y:S01]  /*1de0*/  LDC.64 R6, c[0x0][0x3e8] ;  /* 0x0000fa00ff067b82 */ /* 0x000e220000000a00 */
[----:B------:R-:W-:-:S03]  /*1df0*/  IADD3 R82, P0, R62, R10, RZ ;  /* 0x0000000a3e527210 */ /* 0x000fc60007f1e0ff */
[----:B------:R-:W-:-:S04]  /*1e00*/  IMAD R0, R15, UR4, RZ ;  /* 0x000000040f007c24 */ /* 0x000fc8000f8e02ff */
[----:B------:R-:W-:Y:S01]  /*1e10*/  IMAD R83, R59, UR5, R0 ;  /* 0x000000053b537c24 */ /* 0x000fe2000f8e0200 */
[----:B------:R-:W-:Y:S05]  /*1e20*/  @!P6 WARPSYNC.ALL ;  /* 0x000000000000e948 */ /* 0x000fea0003800000 */
[----:B------:R-:W-:Y:S01]  /*1e30*/  ULDC.64 UR4, c[0x0][0x320] ;  /* 0x0000c80000047ab9 */ /* 0x000fe20000000a00 */
[----:B------:R-:W-:Y:S02]  /*1e40*/  IMAD R0, R84, R4, RZ ;  /* 0x0000000454007224 */ /* 0x000fe400078e02ff */
[----:B------:R-:W-:Y:S02]  /*1e50*/  IMAD R12, R12, UR4, RZ ;  /* 0x000000040c0c7c24 */ /* 0x000fe4000f8e02ff */
[----:B------:R-:W-:-:S02]  /*1e60*/  IMAD R0, R17, R5, R0 ;  /* 0x0000000511007224 */ /* 0x000fc400078e0200 */
[C---:B------:R-:W-:Y:S02]  /*1e70*/  IMAD R3, R13.reuse, UR5, R12 ;  /* 0x000000050d037c24 */ /* 0x040fe4000f8e020c */
[----:B------:R-:W-:Y:S01]  /*1e80*/  IMAD.WIDE.U32 R12, R13, UR4, R64 ;  /* 0x000000040d0c7c25 */ /* 0x000fe2000f8e0040 */
[----:B------:R-:W-:-:S03]  /*1e90*/  ULDC.64 UR4, c[0x0][0x328] ;  /* 0x0000ca0000047ab9 */ /* 0x000fc60000000a00 */
[----:B------:R-:W-:Y:S02]  /*1ea0*/  IMAD.IADD R83, R63, 0x1, R83 ;  /* 0x000000013f537824 */ /* 0x000fe400078e0253 */
[----:B------:R-:W-:Y:S02]  /*1eb0*/  IMAD.IADD R13, R13, 0x1, R3 ;  /* 0x000000010d0d7824 */ /* 0x000fe400078e0203 */
[----:B------:R-:W-:Y:S01]  /*1ec0*/  IMAD R3, R15, UR4, RZ ;  /* 0x000000040f037c24 */ /* 0x000fe2000f8e02ff */
[----:B------:R-:W-:Y:S01]  /*1ed0*/  IADD3.X R81, R83, R11, R0, P0, !PT ;  /* 0x0000000b53517210 */ /* 0x000fe200007fe400 */
[----:B0-----:R-:W-:Y:S01]  /*1ee0*/  IMAD R14, R84, R6, RZ ;  /* 0x00000006540e7224 */ /* 0x001fe200078e02ff */
[----:B------:R-:W-:Y:S01]  /*1ef0*/  ISETP.GE.AND P0, PT, R64, R39, PT ;  /* 0x000000274000720c */ /* 0x000fe20003f06270 */
[C---:B------:R-:W-:Y:S02]  /*1f00*/  IMAD R37, R59.reuse, UR5, R3 ;  /* 0x000000053b257c24 */ /* 0x040fe4000f8e0203 */
[----:B------:R-:W-:Y:S01]  /*1f10*/  IMAD.WIDE.U32 R58, R59, UR4, R12 ;  /* 0x000000043b3a7c25 */ /* 0x000fe2000f8e000c */
[----:B------:R-:W-:Y:S01]  /*1f20*/  SEL R3, R39, RZ, P0 ;  /* 0x000000ff27037207 */ /* 0x000fe20000000000 */
[----:B------:R-:W-:-:S02]  /*1f30*/  ULDC UR4, c[0x0][0x2e4] ;  /* 0x0000b90000047ab9 */ /* 0x000fc40000000800 */
[C---:B------:R-:W-:Y:S02]  /*1f40*/  IMAD R33, R17.reuse, R7, R14 ;  /* 0x0000000711217224 */ /* 0x040fe400078e020e */
[----:B------:R-:W-:-:S04]  /*1f50*/  IMAD.WIDE.U32 R12, R17, R6, R60 ;  /* 0x00000006110c7225 */ /* 0x000fc800078e003c */
[----:B------:R-:W-:-:S04]  /*1f60*/  IMAD.WIDE.U32 R20, R17, R6, R64 ;  /* 0x0000000611147225 */ /* 0x000fc800078e0040 */
[-C--:B-1----:R-:W-:Y:S02]  /*1f70*/  IMAD R0, R84, R8.reuse, RZ ;  /* 0x0000000854007224 */ /* 0x082fe400078e02ff */
[----:B------:R-:W-:Y:S02]  /*1f80*/  IMAD.IADD R13, R13, 0x1, R33 ;  /* 0x000000010d0d7824 */ /* 0x000fe400078e0221 */
[----:B------:R-:W-:Y:S02]  /*1f90*/  IMAD.IADD R3, R64, 0x1, R3 ;  /* 0x0000000140037824 */ /* 0x000fe400078e0203 */
[----:B------:R-:W-:Y:S01]  /*1fa0*/  IMAD.IADD R33, R33, 0x1, R21 ;  /* 0x0000000121217824 */ /* 0x000fe200078e0215 */
[----:B-----5:R-:W-:Y:S01]  /*1fb0*/  SHF.R.S32.HI R21, RZ, 0x1f, R23 ;  /* 0x0000001fff157819 */ /* 0x020fe20000011417 */
[C---:B------:R-:W-:Y:S02]  /*1fc0*/  IMAD R31, R17.reuse, R9, R0 ;  /* 0x00000009111f7224 */ /* 0x040fe400078e0200 */
[----:B------:R-:W-:Y:S01]  /*1fd0*/  IMAD.WIDE.U32 R14, R17, R8, R64 ;  /* 0x00000008110e7225 */ /* 0x000fe200078e0040 */
[----:B------:R-:W-:-:S03]  /*1fe0*/  SHF.R.S32.HI R0, RZ, 0x1f, R3 ;  /* 0x0000001fff007819 */ /* 0x000fc60000011403 */
[----:B------:R-:W-:Y:S02]  /*1ff0*/  IMAD.MOV.U32 R32, RZ, RZ, R20 ;  /* 0x000000ffff207224 */ /* 0x000fe400078e0014 */
[----:B------:R-:W-:Y:S02]  /*2000*/  IMAD R20, R21, R8, RZ ;  /* 0x0000000815147224 */ /* 0x000fe400078e02ff */
[----:B------:R-:W-:Y:S01]  /*2010*/  IMAD.IADD R15, R31, 0x1, R15 ;  /* 0x000000011f0f7824 */ /* 0x000fe200078e020f */
[----:B------:R-:W-:Y:S01]  /*2020*/  LEA.HI R3, R0, R3, RZ, 0x3 ;  /* 0x0000000300037211 */ /* 0x000fe200078f18ff */
[----:B------:R-:W-:Y:S02]  /*2030*/  IMAD R5, R23, R9, R20 ;  /* 0x0000000917057224 */ /* 0x000fe400078e0214 */
[----:B------:R-:W-:Y:S02]  /*2040*/  IMAD R0, R21, R6, RZ ;  /* 0x0000000615007224 */ /* 0x000fe400078e02ff */
[----:B------:R-:W-:-:S04]  /*2050*/  IMAD.WIDE.U32 R20, R23, R8, R14 ;  /* 0x0000000817147225 */ /* 0x000fc800078e000e */
[----:B------:R-:W-:-:S04]  /*2060*/  IMAD.WIDE.U32 R14, R23, R6, R12 ;  /* 0x00000006170e7225 */ /* 0x000fc800078e000c */
[----:B------:R-:W-:Y:S02]  /*2070*/  IMAD.WIDE.U32 R12, R23, R6, R32 ;  /* 0x00000006170c7225 */ /* 0x000fe400078e0020 */
[----:B------:R-:W2:Y:S02]  /*2080*/  LDL R32, [R1+0x2c] ;  /* 0x00002c0001207983 */ /* 0x000ea40000100800 */
[----:B------:R-:W-:Y:S02]  /*2090*/  VIADD R72, R36, 0x8 ;  /* 0x0000000824487836 */ /* 0x000fe40000000000 */
[----:B------:R-:W0:Y:S01]  /*20a0*/  S2R R36, SR_TID.X ;  /* 0x0000000000247919 */ /* 0x000e220000002100 */
[----:B------:R-:W-:Y:S02]  /*20b0*/  VIADD R38, R17, 0x60 ;  /* 0x0000006011267836 */ /* 0x000fe40000000000 */
[----:B------:R-:W-:Y:S02]  /*20c0*/  IMAD.SHL.U32 R74, R40, 0x40, RZ ;  /* 0x00000040284a7824 */ /* 0x000fe400078e00ff */
[----:B------:R-:W-:Y:S01]  /*20d0*/  IMAD.SHL.U32 R70, R38, 0x40, RZ ;  /* 0x0000004026467824 */ /* 0x000fe200078e00ff */
[----:B------:R-:W-:-:S02]  /*20e0*/  SHF.R.S32.HI R73, RZ, 0x1f, R38 ;  /* 0x0000001fff497819 */ /* 0x000fc40000011426 */
[----:B------:R-:W-:Y:S01]  /*20f0*/  LOP3.LUT R74, R74, 0x1c0, RZ, 0xc0, !PT ;  /* 0x000001c04a4a7812 */ /* 0x000fe200078ec0ff */
[----:B------:R-:W-:Y:S01]  /*2100*/  IMAD R35, R23, R7, R0 ;  /* 0x0000000717237224 */ /* 0x000fe200078e0200 */
[----:B------:R-:W-:Y:S02]  /*2110*/  LOP3.LUT P1, RZ, R40, 0x4, RZ, 0xc0, !PT ;  /* 0x0000000428ff7812 */ /* 0x000fe4000782c0ff */
[----:B------:R-:W-:Y:S02]  /*2120*/  SHF.R.U32.HI R71, RZ, 0x3, R74 ;  /* 0x00000003ff477819 */ /* 0x000fe4000001164a */
[----:B------:R-:W-:Y:S01]  /*2130*/  LOP3.LUT R0, R74, 0x18, R64, 0xf8, !PT ;  /* 0x000000184a007812 */ /* 0x000fe200078ef840 */
[----:B------:R-:W-:-:S03]  /*2140*/  IMAD.WIDE.U32 R10, R17, R8, R60 ;  /* 0x00000008110a7225 */ /* 0x000fc600078e003c */
[----:B------:R-:W-:Y:S01]  /*2150*/  LOP3.LUT R0, R0, R71, RZ, 0x3c, !PT ;  /* 0x0000004700007212 */ /* 0x000fe200078e3cff */
[----:B0-----:R-:W-:-:S05]  /*2160*/  VIADD R38, R36, 0xffffff80 ;  /* 0xffffff8024267836 */ /* 0x001fca0000000000 */
[----:B------:R-:W-:-:S04]  /*2170*/  SHF.R.S32.HI R36, RZ, 0x1f, R38 ;  /* 0x0000001fff247819 */ /* 0x000fc80000011426 */
[----:B------:R-:W-:-:S04]  /*2180*/  LEA.HI R36, R36, R38, RZ, 0x5 ;  /* 0x0000002624247211 */ /* 0x000fc800078f28ff */
[----:B------:R-:W-:Y:S02]  /*2190*/  SHF.R.S32.HI R36, RZ, 0x5, R36 ;  /* 0x00000005ff247819 */ /* 0x000fe40000011424 */
[----:B------:R-:W-:Y:S01]  /*21a0*/  LOP3.LUT R70, R70, 0x1c0, RZ, 0xc0, !PT ;  /* 0x000001c046467812 */ /* 0x000fe200078ec0ff */
[----:B------:R-:W-:Y:S01]  /*21b0*/  IMAD.IADD R11, R11, 0x1, R31 ;  /* 0x000000010b0b7824 */ /* 0x000fe200078e021f */
[----:B------:R-:W-:Y:S01]  /*21c0*/  LOP3.LUT R22, R22, 0xfffffffb, RZ, 0xc0, !PT ;  /* 0xfffffffb16167812 */ /* 0x000fe200078ec0ff */
[----:B------:R-:W-:Y:S01]  /*21d0*/  IMAD R67, R36, 0x200, R0 ;  /* 0x0000020024437824 */ /* 0x000fe200078e0200 */
[--C-:B------:R-:W-:Y:S02]  /*21e0*/  LOP3.LUT R0, R74, 0x38, R3.reuse, 0xf8, !PT ;  /* 0x000000384a007812 */ /* 0x100fe400078ef803 */
[----:B------:R-:W-:Y:S02]  /*21f0*/  SHF.R.S32.HI R66, RZ, 0x3, R3 ;  /* 0x00000003ff427819 */ /* 0x000fe40000011403 */
[----:B------:R-:W-:-:S02]  /*2200*/  LOP3.LUT R31, R3, 0xfffffff8, RZ, 0xc0, !PT ;  /* 0xfffffff8031f7812 */ /* 0x000fc400078ec0ff */
[----:B------:R-:W-:Y:S02]  /*2210*/  SHF.R.U32.HI R98, RZ, 0x3, R70 ;  /* 0x00000003ff627819 */ /* 0x000fe40000011646 */
[----:B------:R-:W-:Y:S01]  /*2220*/  LOP3.LUT R3, R70, 0x38, R3, 0xf8, !PT ;  /* 0x0000003846037812 */ /* 0x000fe200078ef803 */
[----:B------:R-:W-:Y:S01]  /*2230*/  IMAD.WIDE.U32 R56, R23, R8, R10 ;  /* 0x0000000817387225 */ /* 0x000fe200078e000a */
[----:B------:R-:W-:Y:S02]  /*2240*/  @P1 LOP3.LUT R22, R22, 0x4, RZ, 0xfc, !PT ;  /* 0x0000000416161812 */ /* 0x000fe400078efcff */
[----:B------:R-:W-:Y:S01]  /*2250*/  IADD3 R10, P1, R17, R34, RZ ;  /* 0x00000022110a7210 */ /* 0x000fe20007f3e0ff */
[----:B------:R-:W-:Y:S01]  /*2260*/  VIADD R69, R64, 0x20 ;  /* 0x0000002040457836 */ /* 0x000fe20000000000 */
[----:B------:R-:W-:Y:S02]  /*2270*/  LOP3.LUT R0, R0, R71, RZ, 0x3c, !PT ;  /* 0x0000004700007212 */ /* 0x000fe400078e3cff */
[----:B------:R-:W-:Y:S01]  /*2280*/  LOP3.LUT R3, R3, R98, RZ, 0x3c, !PT ;  /* 0x0000006203037212 */ /* 0x000fe200078e3cff */
[----:B------:R-:W-:Y:S01]  /*2290*/  IMAD.SHL.U32 R79, R4, 0x80, RZ ;  /* 0x00000080044f7824 */ /* 0x000fe200078e00ff */
[C---:B------:R-:W-:Y:S01]  /*22a0*/  SHF.L.U64.HI R78, R8.reuse, 0x7, R9 ;  /* 0x00000007084e7819 */ /* 0x040fe20000010209 */
[----:B------:R-:W-:Y:S01]  /*22b0*/  IMAD.SHL.U32 R77, R8, 0x80, RZ ;  /* 0x00000080084d7824 */ /* 0x000fe200078e00ff */
[C---:B------:R-:W-:Y:S01]  /*22c0*/  SHF.L.U64.HI R76, R6.reuse, 0x7, R7 ;  /* 0x00000007064c7819 */ /* 0x040fe20000010207 */
[----:B------:R-:W-:Y:S01]  /*22d0*/  IMAD.SHL.U32 R75, R6, 0x80, RZ ;  /* 0x00000080064b7824 */ /* 0x000fe200078e00ff */
[----:B------:R-:W-:Y:S01]  /*22e0*/  ISETP.GE.AND P2, PT, R69, UR4, PT ;  /* 0x0000000445007c0c */ /* 0x000fe2000bf46270 */
[----:B------:R-:W-:Y:S01]  /*22f0*/  IMAD.X R11, R84, 0x1, R41, P1 ;  /* 0x00000001540b7824 */ /* 0x000fe200008e0629 */
[----:B------:R-:W-:Y:S01]  /*2300*/  ISETP.GE.AND P1, PT, R64, UR4, PT ;  /* 0x0000000440007c0c */ /* 0x000fe2000bf26270 */
[----:B------:R-:W-:-:S02]  /*2310*/  IMAD.IADD R9, R57, 0x1, R5 ;  /* 0x0000000139097824 */ /* 0x000fc400078e0205 */
[----:B------:R-:W-:Y:S01]  /*2320*/  IMAD.IADD R8, R5, 0x1, R21 ;  /* 0x0000000105087824 */ /* 0x000fe200078e0215 */
[----:B------:R-:W-:Y:S01]  /*2330*/  SHF.R.S32.HI R5, RZ, 0x1f, R31 ;  /* 0x0000001fff057819 */ /* 0x000fe2000001141f */
[----:B------:R-:W-:Y:S02]  /*2340*/  IMAD R4, R36, 0x200, R0 ;  /* 0x0000020024047824 */ /* 0x000fe400078e0200 */
[----:B------:R-:W-:Y:S02]  /*2350*/  IMAD.SHL.U32 R68, R39, 0x2, RZ ;  /* 0x0000000227447824 */ /* 0x000fe400078e00ff */
[----:B------:R-:W-:Y:S02]  /*2360*/  IMAD.IADD R7, R15, 0x1, R35 ;  /* 0x000000010f077824 */ /* 0x000fe400078e0223 */
[----:B------:R-:W-:Y:S02]  /*2370*/  IMAD.IADD R6, R35, 0x1, R13 ;  /* 0x0000000123067824 */ /* 0x000fe400078e020d */
[----:B------:R-:W-:Y:S01]  /*2380*/  IMAD.IADD R0, R59, 0x1, R37 ;  /* 0x000000013b007824 */ /* 0x000fe200078e0225 */
[----:B------:R-:W-:Y:S01]  /*2390*/  @!P6 BAR.SYNC.DEFER_BLOCKING 0x9, 0x100 ;  /* 0x024400000000eb1d */ /* 0x000fe20000010000 */
[----:B--2---:R-:W-:-:S07]  /*23a0*/  IMAD.IADD R3, R32, 0x1, R3 ;  /* 0x0000000120037824 */ /* 0x004fce00078e0203 */
.L_x_11636:
[----:B------:R-:W2:Y:S01]  /*23b0*/  LDL R36, [R1+0x28] ;  /* 0x0000280001247983 */ /* 0x000ea20000100800 */
[----:B0-----:R-:W0:Y:S01]  /*23c0*/  LDC.64 R92, c[0x0][0x2f0] ;  /* 0x0000bc00ff5c7b82 */ /* 0x001e220000000a00 */
[----:B------:R-:W-:Y:S01]  /*23d0*/  VIADD R37, R25, 0xffffffff ;  /* 0xffffffff19257836 */ /* 0x000fe20000000000 */
[----:B------:R-:W-:Y:S01]  /*23e0*/  LOP3.LUT R22, R22, 0xfffffffd, RZ, 0xc0, !PT ;  /* 0xfffffffd16167812 */ /* 0x000fe200078ec0ff */
[----:B------:R-:W-:Y:S01]  /*23f0*/  IMAD R89, R18, 0x2000, R67 ;  /* 0x0000200012597824 */ /* 0x000fe200078e0243 */
[----:B------:R-:W-:Y:S05]  /*2400*/  YIELD ;  /* 0x0000000000007946 */ /* 0x000fea0003800000 */
[----:B------:R-:W-:Y:S01]  /*2410*/  SHF.R.S32.HI R85, RZ, 0x1f, R37 ;  /* 0x0000001fff557819 */ /* 0x000fe20000011425 */
[----:B------:R-:W1:Y:S01]  /*2420*/  LDC.64 R86, c[0x0][0x2d8] ;  /* 0x0000b600ff567b82 */ /* 0x000e620000000a00 */
[-C--:B------:R-:W-:Y:S01]  /*2430*/  IMAD R32, R80, R37.reuse, RZ ;  /* 0x0000002550207224 */ /* 0x080fe200078e02ff */
[----:B------:R-:W-:Y:S01]  /*2440*/  BSSY B0, `(.L_x_11587) ;  /* 0x00002cd000007945 */ /* 0x000fe20003800000 */
[----:B------:R-:W-:-:S04]  /*2450*/  IMAD.WIDE.U32 R90, R79, R37, RZ ;  /* 0x000000254f5a7225 */ /* 0x000fc800078e00ff */
[----:B------:R-:W-:Y:S01]  /*2460*/  IMAD R25, R85, R79, R32 ;  /* 0x0000004f55197224 */ /* 0x000fe200078e0220 */
[----:B------:R-:W3:Y:S01]  /*2470*/  LDC R94, c[0x0][0x3d4] ;  /* 0x0000f500ff5e7b82 */ /* 0x000ee20000000800 */
[----:B------:R-:W-:Y:S02]  /*2480*/  IADD3 R34, P3, R82, R90, RZ ;  /* 0x0000005a52227210 */ /* 0x000fe40007f7e0ff */
[----:B------:R-:W-:Y:S02]  /*2490*/  IMAD.IADD R91, R91, 0x1, R25 ;  /* 0x000000015b5b7824 */ /* 0x000fe400078e0219 */
[----:B0-----:R-:W-:Y:S02]  /*24a0*/  IMAD R35, R93, 0x60, RZ ;  /* 0x000000605d237824 */ /* 0x001fe400078e02ff */
[----:B------:R-:W-:-:S03]  /*24b0*/  IMAD.WIDE.U32 R32, R92, 0x60, R90 ;  /* 0x000000605c207825 */ /* 0x000fc600078e005a */
[----:B------:R-:W-:-:S04]  /*24c0*/  IADD3 R25, P4, R82, R32, RZ ;  /* 0x0000002052197210 */ /* 0x000fc80007f9e0ff */
[----:B------:R-:W-:Y:S01]  /*24d0*/  IADD3.X R32, R81, R33, R35, P4, !PT ;  /* 0x0000002151207210 */ /* 0x000fe200027fe423 */
[----:B------:R-:W-:Y:S01]  /*24e0*/  IMAD.X R33, R91, 0x1, R81, P3 ;  /* 0x000000015b217824 */ /* 0x000fe200018e0651 */
[CC--:B-1----:R-:W-:Y:S02]  /*24f0*/  LEA R42, P3, R34.reuse, R86.reuse, 0x1 ;  /* 0x00000056222a7211 */ /* 0x0c2fe400078608ff */
[----:B------:R-:W-:Y:S02]  /*2500*/  LEA R40, P4, R25, R86, 0x1 ;  /* 0x0000005619287211 */ /* 0x000fe400078808ff */
[-C--:B------:R-:W-:Y:S01]  /*2510*/  LEA.HI.X R43, R34, R87.reuse, R33, 0x1, P3 ;  /* 0x00000057222b7211 */ /* 0x080fe200018f0c21 */
[----:B------:R-:W-:Y:S01]  /*2520*/  VIADD R33, R89, 0x20 ;  /* 0x0000002059217836 */ /* 0x000fe20000000000 */
[----:B---3--:R-:W-:Y:S02]  /*2530*/  ISETP.GE.AND P3, PT, R94, 0x1, PT ;  /* 0x000000015e00780c */ /* 0x008fe40003f66270 */
[----:B------:R-:W-:Y:S01]  /*2540*/  LEA.HI.X R41, R25, R87, R32, 0x1, P4 ;  /* 0x0000005719297211 */ /* 0x000fe200020f0c20 */
[----:B------:R-:W-:Y:S01]  /*2550*/  IMAD.MOV.U32 R25, RZ, RZ, R37 ;  /* 0x000000ffff197224 */ /* 0x000fe200078e0025 */
[----:B------:R-:W-:-:S13]  /*2560*/  ISETP.GT.AND P4, PT, R37, R26, PT ;  /* 0x0000001a2500720c */ /* 0x000fda0003f84270 */
[----:B------:R-:W-:Y:S02]  /*2570*/  @P4 LOP3.LUT R22, R22, 0x2, RZ, 0xfc, !PT ;  /* 0x0000000216164812 */ /* 0x000fe400078efcff */
[----:B--2---:R-:W-:-:S13]  /*2580*/  LOP3.LUT P5, RZ, R36, 0x4, RZ, 0xc0, !PT ;  /* 0x0000000424ff7812 */ /* 0x004fda00078ac0ff */
[C---:B------:R-:W-:Y:S02]  /*2590*/  @P5 VIADD R33, R89.reuse, 0xffffffe0 ;  /* 0xffffffe059215836 */ /* 0x040fe40000000000 */
[--C-:B------:R-:W-:Y:S02]  /*25a0*/  IMAD R89, R89, 0x2, R24.reuse ;  /* 0x0000000259597824 */ /* 0x100fe400078e0218 */
[----:B------:R-:W-:Y:S01]  /*25b0*/  IMAD R88, R33, 0x2, R24 ;  /* 0x0000000221587824 */ /* 0x000fe200078e0218 */
[----:B------:R-:W-:Y:S06]  /*25c0*/  @!P3 BRA `(.L_x_11588) ;  /* 0x000000280060b947 */ /* 0x000fec0003800000 */
[----:B------:R-:W-:Y:S01]  /*25d0*/  ULDC.U8 UR4, c[0x0][0x3f0] ;  /* 0x0000fc0000047ab9 */ /* 0x000fe20000000000 */
[-C--:B------:R-:W-:Y:S01]  /*25e0*/  IMAD R32, R78, R37.reuse, RZ ;  /* 0x000000254e207224 */ /* 0x080fe200078e02ff */
[----:B------:R-:W-:Y:S01]  /*25f0*/  ISETP.NE.AND P3, PT, RZ, UR4, PT ;  /* 0x00000004ff007c0c */ /* 0x000fe2000bf65270 */
[----:B------:R-:W-:Y:S02]  /*2600*/  IMAD R34, R76, R37, RZ ;  /* 0x000000254c227224 */ /* 0x000fe400078e02ff */
        /* <DEDUP_REMOVED lines=41> */
.L_x_11591:
[----:B------:R-:W-:Y:S05]  /*28a0*/  BSYNC B1 ;  /* 0x0000000000017941 */ /* 0x000fea0003800000 */
.L_x_11590:
[----:B0-----:R-:W-:Y:S01]  /*28b0*/  VIADD R32, R17, 0x60 ;  /* 0x0000006011207836 */ /* 0x001fe20000000000 */
[----:B------:R-:W-:Y:S01]  /*28c0*/  BSSY B1, `(.L_x_11592) ;  /* 0x0000022000017945 */ /* 0x000fe20003800000 */
[----:B-----5:R-:W-:Y:S02]  /*28d0*/  IMAD.MOV.U32 R92, RZ, RZ, R52 ;  /* 0x000000ffff5c7224 */ /* 0x020fe400078e0034 */
[----:B------:R-:W-:Y:S01]  /*28e0*/  IMAD.MOV.U32 R93, RZ, RZ, R53 ;  /* 0x000000ffff5d7224 */ /* 0x000fe200078e0035 */
        /* <DEDUP_REMOVED lines=31> */
.L_x_11593:
[----:B------:R-:W-:Y:S05]  /*2ae0*/  BSYNC B1 ;  /* 0x0000000000017941 */ /* 0x000fea0003800000 */
.L_x_11592:
[----:B0-----:R-:W-:Y:S01]  /*2af0*/  IMAD.MOV.U32 R32, RZ, RZ, R86 ;  /* 0x000000ffff207224 */ /* 0x001fe200078e0056 */
        /* <DEDUP_REMOVED lines=9> */
[----:B------:R-:W-:-:S02]  /*2b90*/  PLOP3.LUT P3, PT, PT, PT, UP0, 0x80, 0x0 ;  /* 0x000000000000781c */ /* 0x000fc40003f6f008 */
[----:B------:R-:W-:Y:S01]  /*2ba0*/  PRMT R93, R32, 0x7610, R93 ;  /* 0x00007610205d7816 */ /* 0x000fe2000000005d */
[----:B-----5:R-:W-:Y:S01]  /*2bb0*/  IMAD.MOV.U32 R32, RZ, RZ, R36 ;  /* 0x000000ffff207224 */ /* 0x020fe200078e0024 */
[----:B------:R-:W-:Y:S01]  /*2bc0*/  PRMT R92, R92, 0x5410, R33 ;  /* 0x000054105c5c7816 */ /* 0x000fe20000000021 */
        /* <DEDUP_REMOVED lines=10> */
[----:B------:R-:W-:-:S04]  /*2c70*/  PRMT R49, R32, 0x5410, R33 ;  /* 0x0000541020317816 */ /* 0x000fc80000000021 */
[----:B------:R-:W-:Y:S01]  /*2c80*/  PRMT R51, R34, 0x5410, R35 ;  /* 0x0000541022337816 */ /* 0x000fe20000000023 */
[----:B------:R-:W-:Y:S06]  /*2c90*/  @!P3 BRA `(.L_x_11594) ;  /* 0x000000000004b947 */ /* 0x000fec0003800000 */
[----:B------:R-:W-:Y:S01]  /*2ca0*/  BPT.TRAP 0x1 ;  /* 0x000000040000795c */ /* 0x000fe20000300000 */
.L_x_11594:
[----:B------:R-:W2:Y:S01]  /*2cb0*/  LDL R32, [R1+0x10] ;  /* 0x0000100001207983 */ /* 0x000ea20000100800 */
[----:B------:R-:W-:Y:S01]  /*2cc0*/  IMAD R85, R18, 0x8, R2 ;  /* 0x0000000812557824 */ /* 0x000fe200078e0202 */
[----:B------:R-:W-:Y:S01]  /*2cd0*/  BSSY B1, `(.L_x_11595) ;  /* 0x0000004000017945 */ /* 0x000fe20003800000 */
[----:B--2---:R-:W-:-:S04]  /*2ce0*/  SHF.L.U32 R97, R32, 0x1f, RZ ;  /* 0x0000001f20617819 */ /* 0x004fc800000006ff */
[----:B------:R-:W0:Y:S02]  /*2cf0*/  SYNCS.PHASECHK.TRANS64.TRYWAIT P6, [R85+URZ+0x16890], R97 ;  /* 0x01689061550075a7 */ /* 0x000e2400080c017f */
[----:B0-----:R-:W-:Y:S05]  /*2d00*/  @!P6 BRA `(.L_x_11596) ;  /* 0x0000018c00ece947 */ /* 0x001fea0003800000 */
.L_x_11903:
[----:B------:R-:W-:Y:S05]  /*2d10*/  BSYNC B1 ;  /* 0x0000000000017941 */ /* 0x000fea0003800000 */
.L_x_11595:
        /* <DEDUP_REMOVED lines=49> */
.L_x_11602:
[----:B------:R-:W-:Y:S05]  /*3030*/  BSYNC B3 ;  /* 0x0000000000037941 */ /* 0x000fea0003800000 */
.L_x_11601:
[----:B--2---:R1:W-:Y:S02]  /*3040*/  STG.E.128 desc[UR38][R42.64], R32 ;  /* 0x000000202a007986 */ /* 0x0043e4000c101d26 */
.L_x_11600:
[----:B------:R-:W-:Y:S05]  /*3050*/  BSYNC B2 ;  /* 0x0000000000027941 */ /* 0x000fea0003800000 */
.L_x_11599:
        /* <DEDUP_REMOVED lines=47> */
.L_x_11604:
[----:B------:R-:W-:Y:S05]  /*3350*/  BSYNC B2 ;  /* 0x0000000000027941 */ /* 0x000fea0003800000 */
.L_x_11603:
[----:B--2---:R2:W-:Y:S02]  /*3360*/  STG.E.128 desc[UR38][R42.64+0x40], R32 ;  /* 0x000040202a007986 */ /* 0x0045e4000c101d26 */
.L_x_11598:
[----:B------:R-:W-:Y:S05]  /*3370*/  BSYNC B1 ;  /* 0x0000000000017941 */ /* 0x000fea0003800000 */
.L_x_11597:
        /* <DEDUP_REMOVED lines=48> */
.L_x_11609:
[----:B------:R-:W-:Y:S05]  /*3680*/  BSYNC B2 ;  /* 0x0000000000027941 */ /* 0x000fea0003800000 */
.L_x_11608:
[----:B--2---:R3:W-:Y:S02]  /*3690*/  STG.E.128 desc[UR38][R40.64], R32 ;  /* 0x0000002028007986 */ /* 0x0047e4000c101d26 */
.L_x_11607:
[----:B------:R-:W-:Y:S05]  /*36a0*/  BSYNC B1 ;  /* 0x0000000000017941 */ /* 0x000fea0003800000 */
.L_x_11606:
[----:B------:R-:W-:Y:S05]  /*36b0*/  @P2 BRA `(.L_x_11605) ;  /* 0x0000001800942947 */ /* 0x000fea0003800000 */
        /* <DEDUP_REMOVED lines=46> */
.L_x_11611:
[----:B------:R-:W-:Y:S05]  /*39a0*/  BSYNC B1 ;  /* 0x0000000000017941 */ /* 0x000fea0003800000 */
.L_x_11610:
[----:B--2---:R4:W-:Y:S01]  /*39b0*/  STG.E.128 desc[UR38][R40.64+0x40], R32 ;  /* 0x0000402028007986 */ /* 0x0049e2000c101d26 */
[----:B------:R-:W-:Y:S05]  /*39c0*/  BRA `(.L_x_11605) ;  /* 0x0000001400d07947 */ /* 0x000fea0003800000 */
.L_x_11589:
[C---:B------:R-:W-:Y:S02]  /*39d0*/  ISETP.GE.AND P3, PT, R17.reuse, R96, PT ;  /* 0x000000601100720c */ /* 0x040fe40003f66270 */
[----:B------:R-:W-:Y:S02]  /*39e0*/  CS2R R38, SRZ ;  /* 0x0000000000267805 */ /* 0x000fe4000001ff00 */
[----:B------:R-:W-:Y:S01]  /*39f0*/  CS2R R36, SRZ ;  /* 0x0000000000247805 */ /* 0x000fe2000001ff00 */
[----:B------:R-:W-:Y:S01]  /*3a00*/  VIADD R44, R17, 0x60 ;  /* 0x00000060112c7836 */ /* 0x000fe20000000000 */
        /* <DEDUP_REMOVED lines=26> */
[----:B------:R-:W-:Y:S01]  /*3bb0*/  ULDC.64 UR4, c[0x0][0x3c8] ;  /* 0x0000f20000047ab9 */ /* 0x000fe20000000a00 */
[----:B------:R-:W-:Y:S02]  /*3bc0*/  IMAD.MOV.U32 R49, RZ, RZ, R85 ;  /* 0x000000ffff317224 */ /* 0x000fe400078e0055 */
        /* <DEDUP_REMOVED lines=16> */
.L_x_11613:
[----:B------:R-:W-:Y:S05]  /*3cd0*/  BSYNC B1 ;  /* 0x0000000000017941 */ /* 0x000fea0003800000 */
.L_x_11612:
[----:B-----5:R-:W-:Y:S01]  /*3ce0*/  IMAD.MOV.U32 R48, RZ, RZ, R42 ;  /* 0x000000ffff307224 */ /* 0x020fe200078e002a */
[----:B------:R-:W-:Y:S01]  /*3cf0*/  UISETP.NE.AND UP0, UPT, UR37, 0x3, UPT ;  /* 0x000000032500788c */ /* 0x000fe2000bf05270 */
[----:B------:R-:W-:Y:S02]  /*3d00*/  IMAD.MOV.U32 R49, RZ, RZ, R43 ;  /* 0x000000ffff317224 */ /* 0x000fe400078e002b */
        /* <DEDUP_REMOVED lines=28> */
[----:B------:R-:W-:Y:S01]  /*3ed0*/  PRMT R115, R51, 0x7610, R115 ;  /* 0x0000761033737816 */ /* 0x000fe20000000073 */
[----:B------:R-:W-:Y:S06]  /*3ee0*/  @!P3 BRA `(.L_x_11614) ;  /* 0x000000000004b947 */ /* 0x000fec0003800000 */
[----:B------:R-:W-:Y:S01]  /*3ef0*/  BPT.TRAP 0x1 ;  /* 0x000000040000795c */ /* 0x000fe20000300000 */
.L_x_11614:
[----:B------:R-:W2:Y:S01]  /*3f00*/  LDL R48, [R1+0x10] ;  /* 0x0000100001307983 */ /* 0x000ea20000100800 */
[----:B------:R-:W-:Y:S01]  /*3f10*/  IMAD R85, R18, 0x8, R2 ;  /* 0x0000000812557824 */ /* 0x000fe200078e0202 */
[----:B------:R-:W0:Y:S01]  /*3f20*/  LDC R99, c[0x0][0x2e4] ;  /* 0x0000b900ff637b82 */ /* 0x000e220000000800 */
[----:B------:R-:W-:Y:S01]  /*3f30*/  BSSY B1, `(.L_x_11615) ;  /* 0x0000005000017945 */ /* 0x000fe20003800000 */
[----:B0-----:R-:W-:Y:S01]  /*3f40*/  IMAD.IADD R101, R99, 0x1, -R68 ;  /* 0x0000000163657824 */ /* 0x001fe200078e0a44 */
[----:B--2---:R-:W-:-:S04]  /*3f50*/  SHF.L.U32 R97, R48, 0x1f, RZ ;  /* 0x0000001f30617819 */ /* 0x004fc800000006ff */
[----:B------:R-:W0:Y:S02]  /*3f60*/  SYNCS.PHASECHK.TRANS64.TRYWAIT P5, [R85+URZ+0x16890], R97 ;  /* 0x01689061550075a7 */ /* 0x000e2400080a017f */
[----:B0-----:R-:W-:Y:S05]  /*3f70*/  @!P5 BRA `(.L_x_11616) ;  /* 0x0000017c0064d947 */ /* 0x001fea0003800000 */
.L_x_11904:
[----:B------:R-:W-:Y:S05]  /*3f80*/  BSYNC B1 ;  /* 0x0000000000017941 */ /* 0x000fea0003800000 */
.L_x_11615:
[----:B------:R-:W-:Y:S01]  /*3f90*/  ISETP.GE.OR P5, PT, R17, R96, P1 ;  /* 0x000000601100720c */ /* 0x000fe20000fa6670 */
[----:B------:R-:W-:-:S12]  /*3fa0*/  BSSY B1, `(.L_x_11617) ;  /* 0x000007c000017945 */ /* 0x000fd80003800000 */
[----:B------:R-:W-:Y:S05]  /*3fb0*/  @P5 BRA `(.L_x_11618) ;  /* 0x0000000400e85947 */ /* 0x000fea0003800000 */
[----:B------:R-:W1:Y:S01]  /*3fc0*/  S2R R50, SR_TID.X ;  /* 0x0000000000327919 */ /* 0x000e620000002100 */
[-C--:B------:R-:W-:Y:S01]  /*3fd0*/  IMAD R48, R84, R92.reuse, RZ ;  /* 0x0000005c54307224 */ /* 0x080fe200078e02ff */
[----:B------:R-:W-:Y:S01]  /*3fe0*/  BSSY B2, `(.L_x_11619) ;  /* 0x000006b000027945 */ /* 0x000fe20003800000 */
[----:B------:R-:W-:-:S04]  /*3ff0*/  IMAD.WIDE.U32 R94, R17, R92, R90 ;  /* 0x0000005c115e7225 */ /* 0x000fc800078e005a */
[----:B------:R-:W-:Y:S01]  /*4000*/  IMAD R49, R17, R93, R48 ;  /* 0x0000005d11317224 */ /* 0x000fe200078e0230 */
[----:B------:R-:W-:Y:S02]  /*4010*/  SEL R48, R68, R101, !P0 ;  /* 0x0000006544307207 */ /* 0x000fe40004000000 */
[----:B------:R-:W-:Y:S01]  /*4020*/  IADD3 R100, P5, P6, R62, R94, R31 ;  /* 0x0000005e3e647210 */ /* 0x000fe20007ebe01f */
[----:B------:R-:W-:Y:S01]  /*4030*/  IMAD.IADD R108, R49, 0x1, R95 ;  /* 0x00000001316c7824 */ /* 0x000fe200078e025f */
[----:B------:R-:W-:-:S04]  /*4040*/  SHF.R.S32.HI R49, RZ, 0x1f, R48 ;  /* 0x0000001fff317819 */ /* 0x000fc80000011430 */
[----:B------:R-:W-:Y:S02]  /*4050*/  LEA.HI R49, R49, R48, RZ, 0x4 ;  /* 0x0000003031317211 */ /* 0x000fe400078f20ff */
[----:B------:R-:W-:Y:S02]  /*4060*/  IADD3.X R102, R83, R108, R5, P5, P6 ;  /* 0x0000006c53667210 */ /* 0x000fe40002fec405 */
[----:B------:R-:W-:-:S05]  /*4070*/  LEA.HI.SX32 R49, R49, R66, 0x1c ;  /* 0x0000004231317211 */ /* 0x000fca00078fe2ff */
[----:B------:R-:W-:Y:S02]  /*4080*/  IMAD.SHL.U32 R107, R49, 0x8, RZ ;  /* 0x00000008316b7824 */ /* 0x000fe400078e00ff */
[----:B------:R-:W-:-:S03]  /*4090*/  IMAD R49, R18, 0x2000, R4 ;  /* 0x0000200012317824 */ /* 0x000fc600078e0204 */
[----:B------:R-:W-:Y:S01]  /*40a0*/  LOP3.LUT R48, R74, 0x38, R107, 0xf8, !PT ;  /* 0x000000384a307812 */ /* 0x000fe200078ef86b */
[----:B------:R-:W-:Y:S02]  /*40b0*/  IMAD R49, R49, 0x2, R2 ;  /* 0x0000000231317824 */ /* 0x000fe400078e0202 */
[----:B-1----:R-:W-:Y:S01]  /*40c0*/  VIADD R51, R50, 0xffffff80 ;  /* 0xffffff8032337836 */ /* 0x002fe20000000000 */
[----:B------:R-:W-:-:S04]  /*40d0*/  LOP3.LUT R48, R48, R71, RZ, 0x3c, !PT ;  /* 0x0000004730307212 */ /* 0x000fc800078e3cff */
[----:B------:R-:W-:-:S04]  /*40e0*/  SHF.R.S32.HI R50, RZ, 0x1f, R51 ;  /* 0x0000001fff327819 */ /* 0x000fc80000011433 */
[----:B------:R-:W-:-:S04]  /*40f0*/  LEA.HI R50, R50, R51, RZ, 0x5 ;  /* 0x0000003332327211 */ /* 0x000fc800078f28ff */
[----:B------:R-:W-:-:S05]  /*4100*/  SHF.R.S32.HI R50, RZ, 0x5, R50 ;  /* 0x00000005ff327819 */ /* 0x000fca0000011432 */
[----:B------:R-:W-:-:S04]  /*4110*/  IMAD R51, R50, 0x200, R48 ;  /* 0x0000020032337824 */ /* 0x000fc800078e0230 */
[----:B------:R-:W-:-:S04]  /*4120*/  IMAD R51, R18, 0x2000, R51 ;  /* 0x0000200012337824 */ /* 0x000fc800078e0233 */
[----:B------:R-:W-:Y:S02]  /*4130*/  IMAD R52, R51, 0x2, R2 ;  /* 0x0000000233347824 */ /* 0x000fe400078e0202 */
[----:B------:R-:W1:Y:S04]  /*4140*/  LDS.128 R48, [R49+0xe400] ;  /* 0x00e4000031307984 */ /* 0x000e680000000c00 */
[----:B------:R-:W2:Y:S01]  /*4150*/  LDS.128 R52, [R52+0xe400] ;  /* 0x00e4000034347984 */ /* 0x000ea20000000c00 */
[----:B------:R-:W-:Y:S05]  /*4160*/  @P4 BRA `(.L_x_11620) ;  /* 0x0000000400484947 */ /* 0x000fea0003800000 */
[----:B------:R-:W-:Y:S01]  /*4170*/  SHF.R.U32.HI R118, RZ, 0x10, R37 ;  /* 0x00000010ff767819 */ /* 0x000fe20000011625 */
[----:B------:R-:W-:Y:S01]  /*4180*/  HADD2.F32 R115, -RZ, R115.H0_H0 ;  /* 0x20000073ff737230 */ /* 0x000fe20000004100 */
[--C-:B------:R-:W-:Y:S01]  /*4190*/  SHF.R.U64 R32, R32, 0x10, R33.reuse ;  /* 0x0000001020207819 */ /* 0x100fe20000001221 */
[----:B------:R-:W-:Y:S01]  /*41a0*/  HADD2.F32 R114, -RZ, R114.H0_H0 ;  /* 0x20000072ff727230 */ /* 0x000fe20000004100 */
        /* <DEDUP_REMOVED lines=11> */
[----:B------:R-:W-:Y:S02]  /*4260*/  HADD2.F32 R49, -RZ, R49.H1_H1 ;  /* 0x30000031ff317230 */ /* 0x000fe40000004100 */
[-C--:B------:R-:W-:Y:S01]  /*4270*/  FMUL.FTZ R110, R38, R115.reuse ;  /* 0x00000073266e7220 */ /* 0x080fe20000410000 */
[----:B------:R-:W-:Y:S01]  /*4280*/  FMUL.FTZ R115, R35, R115 ;  /* 0x0000007323737220 */ /* 0x000fe20000410000 */
[-C--:B------:R-:W-:Y:S01]  /*4290*/  FMUL.FTZ R120, R39, R118.reuse ;  /* 0x0000007627787220 */ /* 0x080fe20000410000 */
[----:B------:R-:W-:Y:S02]  /*42a0*/  HADD2.F32 R53, -RZ, R55.H0_H0 ;  /* 0x20000037ff357230 */ /* 0x000fe40000004100 */
[----:B------:R-:W-:Y:S01]  /*42b0*/  FMUL.FTZ R118, R49, R118 ;  /* 0x0000007631767220 */ /* 0x000fe20000410000 */
[----:B------:R-:W-:Y:S01]  /*42c0*/  FFMA.FTZ R35, R35, R114, -R110 ;  /* 0x0000007223237223 */ /* 0x000fe2000001086e */
[----:B------:R-:W-:Y:S01]  /*42d0*/  FFMA.FTZ R110, R49, R116, -R120 ;  /* 0x00000074316e7223 */ /* 0x000fe20000010878 */
[----:B------:R-:W-:-:S02]  /*42e0*/  HADD2.F32 R49, -RZ, R51.H0_H0 ;  /* 0x20000033ff317230 */ /* 0x000fc40000004100 */
[----:B------:R-:W-:Y:S01]  /*42f0*/  FFMA.FTZ R39, R39, R116, R118 ;  /* 0x0000007427277223 */ /* 0x000fe20000010076 */
[----:B------:R-:W-:Y:S02]  /*4300*/  HADD2.F32 R118, -RZ, R113.H0_H0 ;  /* 0x20000071ff767230 */ /* 0x000fe40000004100 */
[----:B------:R-:W-:Y:S01]  /*4310*/  FFMA.FTZ R38, R38, R114, R115 ;  /* 0x0000007226267223 */ /* 0x000fe20000010073 */
[----:B------:R-:W-:Y:S01]  /*4320*/  HADD2.F32 R55, -RZ, R55.H1_H1 ;  /* 0x30000037ff377230 */ /* 0x000fe20000004100 */
[----:B------:R-:W-:Y:S01]  /*4330*/  F2FP.F16.F32.PACK_AB R35, R110, R35 ;  /* 0x000000236e23723e */ /* 0x000fe200000000ff */
[----:B------:R-:W-:Y:S02]  /*4340*/  HADD2.F32 R112, -RZ, R112.H0_H0 ;  /* 0x20000070ff707230 */ /* 0x000fe40000004100 */
[-C--:B------:R-:W-:Y:S01]  /*4350*/  FMUL.FTZ R120, R53, R118.reuse ;  /* 0x0000007635787220 */ /* 0x080fe20000410000 */
[----:B------:R-:W-:Y:S02]  /*4360*/  HADD2.F32 R114, -RZ, R113.H1_H1 ;  /* 0x30000071ff727230 */ /* 0x000fe40000004100 */
[----:B------:R-:W-:Y:S01]  /*4370*/  FMUL.FTZ R118, R49, R118 ;  /* 0x0000007631767220 */ /* 0x000fe20000410000 */
[----:B------:R-:W-:-:S02]  /*4380*/  HADD2.F32 R51, -RZ, R51.H1_H1 ;  /* 0x30000033ff337230 */ /* 0x000fc40000004100 */
[----:B------:R-:W-:Y:S01]  /*4390*/  FMUL.FTZ R122, R55, R112 ;  /* 0x00000070377a7220 */ /* 0x000fe20000410000 */
[----:B------:R-:W-:Y:S02]  /*43a0*/  HADD2.F32 R116, -RZ, R37.H0_H0 ;  /* 0x20000025ff747230 */ /* 0x000fe40000004100 */
[-C--:B------:R-:W-:Y:S01]  /*43b0*/  FFMA.FTZ R37, R49, R114.reuse, -R120 ;  /* 0x0000007231257223 */ /* 0x080fe20000010878 */
[----:B------:R-:W-:Y:S01]  /*43c0*/  FFMA.FTZ R49, R53, R114, R118 ;  /* 0x0000007235317223 */ /* 0x000fe20000010076 */
[C---:B------:R-:W-:Y:S01]  /*43d0*/  FMUL.FTZ R124, R51.reuse, R112 ;  /* 0x00000070337c7220 */ /* 0x040fe20000410000 */
[--C-:B------:R-:W-:Y:S02]  /*43e0*/  HADD2.F32 R53, -RZ, R111.reuse.H1_H1 ;  /* 0x3000006fff357230 */ /* 0x100fe40000004100 */
[-C--:B------:R-:W-:Y:S01]  /*43f0*/  FFMA.FTZ R112, R51, R116.reuse, -R122 ;  /* 0x0000007433707223 */ /* 0x080fe2000001087a */
[----:B------:R-:W-:Y:S02]  /*4400*/  HADD2.F32 R113, -RZ, R36.H0_H0 ;  /* 0x20000024ff717230 */ /* 0x000fe40000004100 */
[----:B------:R-:W-:Y:S01]  /*4410*/  FFMA.FTZ R114, R55, R116, R124 ;  /* 0x0000007437727223 */ /* 0x000fe2000001007c */
[----:B------:R-:W-:-:S02]  /*4420*/  HADD2.F32 R111, -RZ, R111.H0_H0 ;  /* 0x2000006fff6f7230 */ /* 0x000fc40000004100 */
        /* <DEDUP_REMOVED lines=15> */
[----:B------:R-:W-:Y:S02]  /*4520*/  HADD2.F32 R53, -RZ, R34.H0_H0 ;  /* 0x20000022ff357230 */ /* 0x000fe40000004100 */
[----:B------:R-:W-:-:S02]  /*4530*/  HADD2.F32 R48, -RZ, R54.H0_H0 ;  /* 0x20000036ff307230 */ /* 0x000fc40000004100 */
[----:B------:R-:W-:Y:S01]  /*4540*/  HADD2.F32 R109, -RZ, R109.H1_H1 ;  /* 0x3000006dff6d7230 */ /* 0x000fe20000004100 */
[----:B------:R-:W-:Y:S01]  /*4550*/  F2FP.F16.F32.PACK_AB R52, R113, R36 ;  /* 0x000000247134723e */ /* 0x000fe200000000ff */
        /* <DEDUP_REMOVED lines=10> */
[----:B------:R-:W-:Y:S01]  /*4600*/  FFMA.FTZ R50, R50, R33, -R115 ;  /* 0x0000002132327223 */ /* 0x000fe20000010873 */
[----:B------:R-:W-:Y:S01]  /*4610*/  F2FP.F16.F32.PACK_AB R51, R112, R37 ;  /* 0x000000257033723e */ /* 0x000fe200000000ff */
[----:B------:R-:W-:Y:S01]  /*4620*/  FFMA.FTZ R54, R54, R33, R53 ;  /* 0x0000002136367223 */ /* 0x000fe20000010035 */
[----:B------:R-:W-:Y:S01]  /*4630*/  F2FP.F16.F32.PACK_AB R53, R39, R38 ;  /* 0x000000262735723e */ /* 0x000fe200000000ff */
[----:B------:R-:W-:Y:S01]  /*4640*/  IMAD.MOV.U32 R49, RZ, RZ, R35 ;  /* 0x000000ffff317224 */ /* 0x000fe200078e0023 */
[----:B------:R-:W-:Y:S01]  /*4650*/  F2FP.F16.F32.PACK_AB R50, R50, R55 ;  /* 0x000000373232723e */ /* 0x000fe200000000ff */
[----:B------:R-:W-:Y:S01]  /*4660*/  IMAD.MOV.U32 R55, RZ, RZ, R114 ;  /* 0x000000ffff377224 */ /* 0x000fe200078e0072 */
[----:B------:R-:W-:-:S02]  /*4670*/  F2FP.F16.F32.PACK_AB R48, R111, R32 ;  /* 0x000000206f30723e */ /* 0x000fc400000000ff */
[----:B------:R-:W-:-:S07]  /*4680*/  F2FP.F16.F32.PACK_AB R54, R54, R109 ;  /* 0x0000006d3636723e */ /* 0x000fce00000000ff */
.L_x_11620:
[----:B------:R-:W-:Y:S05]  /*4690*/  BSYNC B2 ;  /* 0x0000000000027941 */ /* 0x000fea0003800000 */
.L_x_11619:
[----:B------:R-:W-:Y:S02]  /*46a0*/  ISETP.GE.AND P5, PT, R107, R99, PT ;  /* 0x000000636b00720c */ /* 0x000fe40003fa6270 */
[----:B------:R-:W-:-:S11]  /*46b0*/  P2R R33, PR, RZ, 0x1 ;  /* 0x00000001ff217803 */ /* 0x000fd60000000000 */
[--C-:B------:R-:W-:Y:S02]  /*46c0*/  @!P5 SHF.R.S32.HI R32, RZ, 0x1f, R107.reuse ;  /* 0x0000001fff20d819 */ /* 0x100fe4000001146b */
[----:B------:R-:W-:-:S04]  /*46d0*/  @!P5 IADD3 R94, P0, P6, R62, R94, R107 ;  /* 0x0000005e3e5ed210 */ /* 0x000fc80007e1e06b */
[----:B------:R-:W-:Y:S02]  /*46e0*/  @!P5 IADD3.X R108, R83, R108, R32, P0, P6 ;  /* 0x0000006c536cd210 */ /* 0x000fe400007ec420 */
[CC--:B------:R-:W-:Y:S02]  /*46f0*/  LEA R32, P6, R100.reuse, R86.reuse, 0x1 ;  /* 0x0000005664207211 */ /* 0x0c0fe400078c08ff */
[----:B------:R-:W-:Y:S02]  /*4700*/  ISETP.NE.AND P0, PT, R33, RZ, PT ;  /* 0x000000ff2100720c */ /* 0x000fe40003f05270 */
[----:B------:R-:W-:Y:S02]  /*4710*/  LEA.HI.X R33, R100, R87, R102, 0x1, P6 ;  /* 0x0000005764217211 */ /* 0x000fe400030f0c66 */
[----:B------:R-:W-:-:S03]  /*4720*/  @!P5 LEA R34, P6, R94, R86, 0x1 ;  /* 0x000000565e22d211 */ /* 0x000fc600078c08ff */
[----:B-1----:R1:W-:Y:S01]  /*4730*/  STG.E.128 desc[UR38][R32.64], R48 ;  /* 0x0000003020007986 */ /* 0x0023e2000c101d26 */
[----:B------:R-:W-:-:S05]  /*4740*/  @!P5 LEA.HI.X R35, R94, R87, R108, 0x1, P6 ;  /* 0x000000575e23d211 */ /* 0x000fca00030f0c6c */
[----:B--2---:R1:W-:Y:S04]  /*4750*/  @!P5 STG.E.128 desc[UR38][R34.64], R52 ;  /* 0x000000342200d986 */ /* 0x0043e8000c101d26 */
.L_x_11618:
[----:B------:R-:W-:Y:S05]  /*4760*/  BSYNC B1 ;  /* 0x0000000000017941 */ /* 0x000fea0003800000 */
.L_x_11617:
[----:B-1----:R-:W-:Y:S02]  /*4770*/  VIADD R33, R17, 0x60 ;  /* 0x0000006011217836 */ /* 0x002fe40000000000 */
[-C--:B------:R-:W-:Y:S02]  /*4780*/  IMAD R32, R73, R92.reuse, RZ ;  /* 0x0000005c49207224 */ /* 0x080fe400078e02ff */
[C---:B------:R-:W-:Y:S01]  /*4790*/  IMAD.WIDE.U32 R90, R33.reuse, R92, R90 ;  /* 0x0000005c215a7225 */ /* 0x040fe200078e005a */
[----:B------:R-:W-:-:S03]  /*47a0*/  ISETP.GE.OR P5, PT, R33, R96, P1 ;  /* 0x000000602100720c */ /* 0x000fc60000fa6670 */
[----:B------:R-:W-:-:S10]  /*47b0*/  IMAD R93, R33, R93, R32 ;  /* 0x0000005d215d7224 */ /* 0x000fd400078e0220 */
[----:B------:R-:W-:Y:S05]  /*47c0*/  @P5 BRA `(.L_x_11605) ;  /* 0x0000000800505947 */ /* 0x000fea0003800000 */
[----:B------:R-:W2:Y:S01]  /*47d0*/  LDL R34, [R1+0x2c] ;  /* 0x00002c0001227983 */ /* 0x000ea20000100800 */
[----:B------:R-:W-:Y:S01]  /*47e0*/  IMAD.IADD R50, R91, 0x1, R93 ;  /* 0x000000015b327824 */ /* 0x000fe200078e025d */
[----:B------:R-:W-:Y:S01]  /*47f0*/  IADD3 R32, P5, P6, R62, R90, R31 ;  /* 0x0000005a3e207210 */ /* 0x000fe20007ebe01f */
[----:B------:R-:W-:Y:S01]  /*4800*/  BSSY B1, `(.L_x_11621) ;  /* 0x000006a000017945 */ /* 0x000fe20003800000 */
[----:B------:R-:W-:Y:S02]  /*4810*/  SEL R101, R68, R101, !P0 ;  /* 0x0000006544657207 */ /* 0x000fe40004000000 */
[----:B------:R-:W-:Y:S02]  /*4820*/  IADD3.X R33, R83, R50, R5, P5, P6 ;  /* 0x0000003253217210 */ /* 0x000fe40002fec405 */
[----:B------:R-:W-:-:S04]  /*4830*/  LEA R48, P5, R32, R86, 0x1 ;  /* 0x0000005620307211 */ /* 0x000fc800078a08ff */
[----:B------:R-:W-:Y:S02]  /*4840*/  LEA.HI.X R49, R32, R87, R33, 0x1, P5 ;  /* 0x0000005720317211 */ /* 0x000fe400028f0c21 */
[----:B------:R-:W-:-:S04]  /*4850*/  SHF.R.S32.HI R32, RZ, 0x1f, R101 ;  /* 0x0000001fff207819 */ /* 0x000fc80000011465 */
[----:B------:R-:W-:-:S04]  /*4860*/  LEA.HI R101, R32, R101, RZ, 0x4 ;  /* 0x0000006520657211 */ /* 0x000fc800078f20ff */
[----:B------:R-:W-:-:S05]  /*4870*/  LEA.HI.SX32 R51, R101, R66, 0x1c ;  /* 0x0000004265337211 */ /* 0x000fca00078fe2ff */
[----:B------:R-:W-:-:S05]  /*4880*/  IMAD.SHL.U32 R51, R51, 0x8, RZ ;  /* 0x0000000833337824 */ /* 0x000fca00078e00ff */
[----:B------:R-:W-:-:S04]  /*4890*/  LOP3.LUT R33, R70, 0x38, R51, 0xf8, !PT ;  /* 0x0000003846217812 */ /* 0x000fc800078ef833 */
[----:B------:R-:W-:-:S05]  /*48a0*/  LOP3.LUT R33, R33, R98, RZ, 0x3c, !PT ;  /* 0x0000006221217212 */ /* 0x000fca00078e3cff */
[----:B--2---:R-:W-:Y:S02]  /*48b0*/  IMAD.IADD R35, R34, 0x1, R33 ;  /* 0x0000000122237824 */ /* 0x004fe400078e0221 */
[C---:B------:R-:W-:Y:S02]  /*48c0*/  IMAD R33, R18.reuse, 0x2000, R3 ;  /* 0x0000200012217824 */ /* 0x040fe400078e0203 */
        /* <DEDUP_REMOVED lines=35> */
[--C-:B------:R-:W-:Y:S02]  /*4b00*/  HADD2.F32 R46, -RZ, R45.reuse.H0_H0 ;  /* 0x2000002dff2e7230 */ /* 0x100fe40000004100 */
[----:B------:R-:W-:Y:S01]  /*4b10*/  HADD2.F32 R45, -RZ, R45.H1_H1 ;  /* 0x3000002dff2d7230 */ /* 0x000fe20000004100 */
[----:B------:R-:W-:Y:S01]  /*4b20*/  F2FP.F16.F32.PACK_AB R35, R35, R32 ;  /* 0x000000202323723e */ /* 0x000fe200000000ff */
[----:B------:R-:W-:-:S02]  /*4b30*/  HADD2.F32 R39, -RZ, R37.H0_H0 ;  /* 0x20000025ff277230 */ /* 0x000fc40000004100 */
[----:B------:R-:W-:Y:S02]  /*4b40*/  HADD2.F32 R92, -RZ, R55.H0_H0 ;  /* 0x20000037ff5c7230 */ /* 0x000fe40000004100 */
[----:B------:R-:W-:Y:S02]  /*4b50*/  HADD2.F32 R53, -RZ, R105.H1_H1 ;  /* 0x30000069ff357230 */ /* 0x000fe40000004100 */
[----:B------:R-:W-:Y:S02]  /*4b60*/  HADD2.F32 R37, -RZ, R37.H1_H1 ;  /* 0x30000025ff257230 */ /* 0x000fe40000004100 */
[----:B------:R-:W-:Y:S01]  /*4b70*/  FMUL.FTZ R100, R45, R92 ;  /* 0x0000005c2d647220 */ /* 0x000fe20000410000 */
[----:B------:R-:W-:Y:S02]  /*4b80*/  HADD2.F32 R54, -RZ, R93.H0_H0 ;  /* 0x2000005dff367230 */ /* 0x000fe40000004100 */
[----:B------:R-:W-:Y:S01]  /*4b90*/  FMUL.FTZ R94, R46, R53 ;  /* 0x000000352e5e7220 */ /* 0x000fe20000410000 */
[----:B------:R-:W-:-:S02]  /*4ba0*/  HADD2.F32 R47, -RZ, R103.H1_H1 ;  /* 0x30000067ff2f7230 */ /* 0x000fc40000004100 */
[----:B------:R-:W-:Y:S01]  /*4bb0*/  FMUL.FTZ R92, R37, R92 ;  /* 0x0000005c255c7220 */ /* 0x000fe20000410000 */
[----:B------:R-:W-:Y:S01]  /*4bc0*/  FMUL.FTZ R53, R39, R53 ;  /* 0x0000003527357220 */ /* 0x000fe20000410000 */
[-C--:B------:R-:W-:Y:S01]  /*4bd0*/  FFMA.FTZ R93, R37, R54.reuse, -R100 ;  /* 0x00000036255d7223 */ /* 0x080fe20000010864 */
[----:B------:R-:W-:Y:S02]  /*4be0*/  HADD2.F32 R44, -RZ, R44.H0_H0 ;  /* 0x2000002cff2c7230 */ /* 0x000fe40000004100 */
[-C--:B------:R-:W-:Y:S01]  /*4bf0*/  FFMA.FTZ R94, R39, R47.reuse, -R94 ;  /* 0x0000002f275e7223 */ /* 0x080fe2000001085e */
[----:B------:R-:W-:Y:S01]  /*4c00*/  FFMA.FTZ R100, R45, R54, R92 ;  /* 0x000000362d647223 */ /* 0x000fe2000001005c */
[----:B------:R-:W-:Y:S02]  /*4c10*/  HADD2.F32 R54, -RZ, R105.H0_H0 ;  /* 0x20000069ff367230 */ /* 0x000fe40000004100 */
[----:B------:R-:W-:Y:S01]  /*4c20*/  FFMA.FTZ R55, R46, R47, R53 ;  /* 0x0000002f2e377223 */ /* 0x000fe20000010035 */
        /* <DEDUP_REMOVED lines=10> */
[C---:B------:R-:W-:Y:S01]  /*4cd0*/  FMUL.FTZ R44, R42.reuse, R44 ;  /* 0x0000002c2a2c7220 */ /* 0x040fe20000410000 */
[-C--:B------:R-:W-:Y:S01]  /*4ce0*/  FFMA.FTZ R54, R39, R46.reuse, R54 ;  /* 0x0000002e27367223 */ /* 0x080fe20000010036 */
[----:B------:R-:W-:Y:S01]  /*4cf0*/  FFMA.FTZ R92, R37, R46, -R92 ;  /* 0x0000002e255c7223 */ /* 0x000fe2000001085c */
[-C--:B------:R-:W-:Y:S01]  /*4d00*/  FFMA.FTZ R45, R42, R52.reuse, -R45 ;  /* 0x000000342a2d7223 */ /* 0x080fe2000001082d */
[----:B------:R-:W-:Y:S01]  /*4d10*/  FFMA.FTZ R47, R43, R52, R44 ;  /* 0x000000342b2f7223 */ /* 0x000fe2000001002c */
[----:B------:R-:W-:-:S02]  /*4d20*/  HADD2.F32 R42, -RZ, R104.H0_H0 ;  /* 0x20000068ff2a7230 */ /* 0x000fc40000004100 */
[----:B------:R-:W-:Y:S01]  /*4d30*/  HADD2.F32 R39, -RZ, R38.H0_H0 ;  /* 0x20000026ff277230 */ /* 0x000fe20000004100 */
[----:B------:R-:W-:Y:S01]  /*4d40*/  F2FP.F16.F32.PACK_AB R32, R45, R92 ;  /* 0x0000005c2d20723e */ /* 0x000fe200000000ff */
[----:B------:R-:W-:Y:S02]  /*4d50*/  HADD2.F32 R104, -RZ, R104.H1_H1 ;  /* 0x30000068ff687230 */ /* 0x000fe40000004100 */
[----:B------:R-:W-:Y:S02]  /*4d60*/  HADD2.F32 R43, -RZ, R41.H0_H0 ;  /* 0x20000029ff2b7230 */ /* 0x000fe40000004100 */
[----:B------:R-:W-:Y:S02]  /*4d70*/  HADD2.F32 R37, -RZ, R34.H0_H0 ;  /* 0x20000022ff257230 */ /* 0x000fe40000004100 */
[----:B------:R-:W-:Y:S02]  /*4d80*/  HADD2.F32 R38, -RZ, R38.H1_H1 ;  /* 0x30000026ff267230 */ /* 0x000fe40000004100 */
[----:B------:R-:W-:-:S02]  /*4d90*/  HADD2.F32 R34, -RZ, R34.H1_H1 ;  /* 0x30000022ff227230 */ /* 0x000fc40000004100 */
        /* <DEDUP_REMOVED lines=16> */
.L_x_11622:
[----:B------:R-:W-:Y:S05]  /*4ea0*/  BSYNC B1 ;  /* 0x0000000000017941 */ /* 0x000fea0003800000 */
.L_x_11621:
        /* <DEDUP_REMOVED lines=10> */
.L_x_11588:
[----:B------:R-:W-:-:S06]  /*4f50*/  UISETP.NE.AND UP0, UPT, UR37, 0x3, UPT ;  /* 0x000000032500788c */ /* 0x000fcc000bf05270 */
[----:B------:R-:W-:-:S13]  /*4f60*/  PLOP3.LUT P3, PT, PT, PT, UP0, 0x80, 0x0 ;  /* 0x000000000000781c */ /* 0x000fda0003f6f008 */
[----:B------:R-:W-:Y:S05]  /*4f70*/  @!P3 BRA `(.L_x_11623) ;  /* 0x000000000004b947 */ /* 0x000fea0003800000 */
[----:B------:R-:W-:Y:S01]  /*4f80*/  BPT.TRAP 0x1 ;  /* 0x000000040000795c */ /* 0x000fe20000300000 */
.L_x_11623:
        /* <DEDUP_REMOVED lines=8> */
.L_x_11905:
[----:B------:R-:W-:Y:S05]  /*5010*/  BSYNC B1 ;  /* 0x0000000000017941 */ /* 0x000fea0003800000 */
.L_x_11624:
[----:B------:R-:W-:Y:S01]  /*5020*/  ISETP.GE.AND P4, PT, R17, R96, PT ;  /* 0x000000601100720c */ /* 0x000fe20003f86270 */
[----:B------:R-:W-:-:S12]  /*5030*/  BSSY B1, `(.L_x_11626) ;  /* 0x0000006000017945 */ /* 0x000fd80003800000 */
[----:B------:R-:W-:Y:S05]  /*5040*/  @P4 BRA `(.L_x_11627) ;  /* 0x0000000000104947 */ /* 0x000fea0003800000 */
[----:B------:R-:W1:Y:S04]  /*5050*/  @!P1 LDS.128 R32, [R89+0xe000] ;  /* 0x00e0000059209984 */ /* 0x000e680000000c00 */
[----:B------:R-:W2:Y:S04]  /*5060*/  @!P2 LDS.128 R36, [R88+0xe000] ;  /* 0x00e000005824a984 */ /* 0x000ea80000000c00 */
[----:B-1----:R1:W-:Y:S04]  /*5070*/  @!P1 STG.E.128 desc[UR38][R42.64], R32 ;  /* 0x000000202a009986 */ /* 0x0023e8000c101d26 */
[----:B--2---:R1:W-:Y:S02]  /*5080*/  @!P2 STG.E.128 desc[UR38][R42.64+0x40], R36 ;  /* 0x000040242a00a986 */ /* 0x0043e4000c101d26 */
.L_x_11627:
[----:B------:R-:W-:Y:S05]  /*5090*/  BSYNC B1 ;  /* 0x0000000000017941 */ /* 0x000fea0003800000 */
.L_x_11626:
[----:B-1----:R-:W-:-:S05]  /*50a0*/  VIADD R32, R17, 0x60 ;  /* 0x0000006011207836 */ /* 0x002fca0000000000 */
[----:B------:R-:W-:-:S13]  /*50b0*/  ISETP.GE.AND P4, PT, R32, R96, PT ;  /* 0x000000602000720c */ /* 0x000fda0003f86270 */
[----:B------:R-:W-:Y:S05]  /*50c0*/  @P4 BRA `(.L_x_11605) ;  /* 0x0000000000104947 */ /* 0x000fea0003800000 */
[----:B------:R-:W1:Y:S04]  /*50d0*/  @!P1 LDS.128 R32, [R89+0x11000] ;  /* 0x0110000059209984 */ /* 0x000e680000000c00 */
[----:B------:R-:W2:Y:S04]  /*50e0*/  @!P2 LDS.128 R36, [R88+0x11000] ;  /* 0x011000005824a984 */ /* 0x000ea80000000c00 */
[----:B-1----:R1:W-:Y:S04]  /*50f0*/  @!P1 STG.E.128 desc[UR38][R40.64], R32 ;  /* 0x0000002028009986 */ /* 0x0023e8000c101d26 */
[----:B--2---:R1:W-:Y:S02]  /*5100*/  @!P2 STG.E.128 desc[UR38][R40.64+0x40], R36 ;  /* 0x000040242800a986 */ /* 0x0043e4000c101d26 */
.L_x_11605:
[----:B------:R-:W-:Y:S05]  /*5110*/  BSYNC B0 ;  /* 0x0000000000007941 */ /* 0x000fea0003800000 */
.L_x_11587:
        /* <DEDUP_REMOVED lines=17> */
.L_x_11629:
[----:B------:R-:W-:Y:S05]  /*5230*/  BSYNC B0 ;  /* 0x0000000000007941 */ /* 0x000fea0003800000 */
.L_x_11628:
[----:B------:R-:W2:Y:S01]  /*5240*/  SYNCS.PHASECHK.TRANS64.TRYWAIT P3, [R85+URZ+0x168b0], R97 ;  /* 0x0168b061550075a7 */ /* 0x000ea2000806017f */
[----:B------:R-:W-:Y:S01]  /*5250*/  ULDC UR40, c[0x0][0x2e4] ;  /* 0x0000b90000287ab9 */ /* 0x000fe20000000800 */
[----:B------:R-:W-:Y:S01]  /*5260*/  ULDC.64 UR44, c[0x0][0x318] ;  /* 0x0000c600002c7ab9 */ /* 0x000fe20000000a00 */
[----:B------:R-:W-:Y:S01]  /*5270*/  ULDC.64 UR42, c[0x0][0x308] ;  /* 0x0000c200002a7ab9 */ /* 0x000fe20000000a00 */
[----:B------:R-:W-:Y:S01]  /*5280*/  BSSY B0, `(.L_x_11630) ;  /* 0x0000003000007945 */ /* 0x000fe20003800000 */
[----:B------:R-:W-:-:S03]  /*5290*/  IMAD.WIDE R36, R25, 0x80, R10 ;  /* 0x0000008019247825 */ /* 0x000fc600078e020a */
[----:B--2---:R-:W-:Y:S05]  /*52a0*/  @!P3 BRA `(.L_x_11631) ;  /* 0x0000016800c0b947 */ /* 0x004fea0003800000 */
.L_x_11906:
[----:B------:R-:W-:Y:S05]  /*52b0*/  BSYNC B0 ;  /* 0x0000000000007941 */ /* 0x000fea0003800000 */
.L_x_11630:
        /* <DEDUP_REMOVED lines=17> */
.L_x_11633:
[----:B------:R-:W-:Y:S05]  /*53d0*/  BSYNC B0 ;  /* 0x0000000000007941 */ /* 0x000fea0003800000 */
.L_x_11632:
[----:B-1-3--:R-:W-:Y:S01]  /*53e0*/  VIADD R32, R17, 0x60 ;  /* 0x0000006011207836 */ /* 0x00afe20000000000 */
[----:B------:R-:W-:Y:S04]  /*53f0*/  BSSY B0, `(.L_x_11634) ;  /* 0x0000013000007945 */ /* 0x000fe80003800000 */
[----:B------:R-:W-:-:S13]  /*5400*/  ISETP.GE.AND P3, PT, R32, R96, PT ;  /* 0x000000602000720c */ /* 0x000fda0003f66270 */
[----:B------:R-:W-:Y:S05]  /*5410*/  @P3 BRA `(.L_x_11635) ;  /* 0x0000000000403947 */ /* 0x000fea0003800000 */
[----:B------:R-:W-:Y:S01]  /*5420*/  IADD3 R35, P3, R36, 0x60, RZ ;  /* 0x0000006024237810 */ /* 0x000fe20007f7e0ff */
        /* <DEDUP_REMOVED lines=15> */
.L_x_11635:
[----:B------:R-:W-:Y:S05]  /*5520*/  BSYNC B0 ;  /* 0x0000000000007941 */ /* 0x000fea0003800000 */
.L_x_11634:
[----:B-1----:R-:W3:Y:S01]  /*5530*/  LDL.LU R33, [R1+0x10] ;  /* 0x0000100001217983 */ /* 0x002ee20000300800 */
[----:B------:R-:W-:Y:S01]  /*5540*/  VIADD R18, R18, 0x1 ;  /* 0x0000000112127836 */ /* 0x000fe20000000000 */
[----:B------:R-:W-:Y:S01]  /*5550*/  LOP3.LUT P5, RZ, R22, 0x2, RZ, 0xc0, !PT ;  /* 0x0000000216ff7812 */ /* 0x000fe200078ac0ff */
        /* <DEDUP_REMOVED lines=13> */
[----:B---3--:R-:W-:-:S05]  /*5630*/  LOP3.LUT R33, R33, R32, RZ, 0x3c, !PT ;  /* 0x0000002021217212 */ /* 0x008fca00078e3cff */
[----:B------:R0:W-:Y:S01]  /*5640*/  STL [R1+0x10], R33 ;  /* 0x0000102101007387 */ /* 0x0001e20000100800 */
[----:B------:R-:W-:Y:S05]  /*5650*/  @P5 BRA `(.L_x_11636) ;  /* 0xffffffcc00545947 */ /* 0x000fea000383ffff */
[----:B0-----:R-:W0:Y:S01]  /*5660*/  S2R R33, SR_TID.X ;  /* 0x0000000000217919 */ /* 0x001e220000002100 */
[----:B------:R-:W-:Y:S02]  /*5670*/  PLOP3.LUT P0, PT, PT, PT, PT, 0x8, 0x0 ;  /* 0x000000000000781c */ /* 0x000fe40003f0e170 */
[----:B0-----:R-:W-:-:S04]  /*5680*/  SHF.R.U32.HI R33, RZ, 0x7, R33 ;  /* 0x00000007ff217819 */ /* 0x001fc80000011621 */
[----:B------:R-:W-:-:S13]  /*5690*/  ISETP.NE.AND P5, PT, R33, 0x1, PT ;  /* 0x000000012100780c */ /* 0x000fda0003fa5270 */
[----:B------:R-:W-:Y:S06]  /*56a0*/  @!P5 BAR.ARV 0x9, 0x100 ;  /* 0x024400000000db1d */ /* 0x000fec0000002000 */
.L_x_11582:
[----:B------:R-:W1:Y:S02]  /*56b0*/  LDC.64 R4, c[0x0][0x9e0] ;  /* 0x00027800ff047b82 */ /* 0x000e640000000a00 */
[----:B-1----:R-:W-:Y:S01]  /*56c0*/  ISETP.GE.AND P1, PT, R5, 0x1, PT ;  /* 0x000000010500780c */ /* 0x002fe20003f26270 */
[----:B------:R-:W-:-:S12]  /*56d0*/  @P0 BRA `(.L_x_11637) ;  /* 0x00000000000c0947 */ /* 0x000fd80003800000 */
[----:B------:R-:W1:Y:S01]  /*56e0*/  FENCE.VIEW.ASYNC.G ;  /* 0x00000000000073c6 */ /* 0x000e620000000100 */
[----:B------:R-:W-:Y:S05]  /*56f0*/  WARPSYNC.ALL ;  /* 0x0000000000007948 */ /* 0x000fea0003800000 */
[----:B-1----:R-:W-:Y:S06]  /*5700*/  BAR.ARV 0xc, 0x1a0 ;  /* 0x0306800000007b1d */ /* 0x002fec0000002000 */
.L_x_11637:
        /* <DEDUP_REMOVED lines=13> */
.L_x_11640:
[----:B------:R-:W-:-:S13]  /*57e0*/  ISETP.NE.AND P0, PT, R5, 0x1, PT ;  /* 0x000000010500780c */ /* 0x000fda0003f05270 */
[----:B------:R-:W1:Y:S02]  /*57f0*/  @P0 LDC.64 R6, c[0x0][0x9e8] ;  /* 0x00027a00ff060b82 */ /* 0x000e640000000a00 */
[----:B-1----:R-:W-:-:S05]  /*5800*/  @P0 IMAD.HI.U32 R4, R3, R6, RZ ;  /* 0x0000000603040227 */ /* 0x002fca00078e00ff */
[----:B------:R-:W-:-:S07]  /*5810*/  @P0 SHF.R.U32.HI R3, RZ, R7, R4 ;  /* 0x00000007ff030219 */ /* 0x000fce0000011604 */
.L_x_11641:
[----:B------:R-:W-:Y:S05]  /*5820*/  BSYNC B0 ;  /* 0x0000000000007941 */ /* 0x000fea0003800000 */
.L_x_11639:
[----:B------:R-:W-:-:S05]  /*5830*/  IMAD R3, R3, R5, R5 ;  /* 0x0000000503037224 */ /* 0x000fca00078e0205 */
[----:B------:R-:W-:-:S07]  /*5840*/  VIMNMX R0, R0, R3, PT ;  /* 0x0000000300007248 */ /* 0x000fce0003fe0100 */
.L_x_11638:
        /* <DEDUP_REMOVED lines=18> */
.L_x_11644:
[----:B------:R-:W-:-:S13]  /*5970*/  ISETP.NE.AND P0, PT, R5, 0x1, PT ;  /* 0x000000010500780c */ /* 0x000fda0003f05270 */
[----:B------:R-:W1:Y:S02]  /*5980*/  @P0 LDC.64 R6, c[0x0][0x9e8] ;  /* 0x00027a00ff060b82 */ /* 0x000e640000000a00 */
[----:B-1----:R-:W-:-:S05]  /*5990*/  @P0 IMAD.HI.U32 R6, R27, R6, RZ ;  /* 0x000000061b060227 */ /* 0x002fca00078e00ff */
[----:B------:R-:W-:-:S07]  /*59a0*/  @P0 SHF.R.U32.HI R27, RZ, R7, R6 ;  /* 0x00000007ff1b0219 */ /* 0x000fce0000011606 */
.L_x_11645:
[----:B------:R-:W-:Y:S05]  /*59b0*/  BSYNC B0 ;  /* 0x0000000000007941 */ /* 0x000fea0003800000 */
.L_x_11643:
[----:B------:R-:W-:-:S05]  /*59c0*/  IMAD R27, R27, R5, RZ ;  /* 0x000000051b1b7224 */ /* 0x000fca00078e02ff */
[----:B------:R-:W-:-:S07]  /*59d0*/  VIMNMX R0, R0, R27, !PT ;  /* 0x0000001b00007248 */ /* 0x000fce0007fe0100 */
.L_x_11642:
[----:B------:R-:W-:Y:S01]  /*59e0*/  SHF.R.S32.HI R3, RZ, 0x1f, R0 ;  /* 0x0000001fff037819 */ /* 0x000fe20000011400 */
[----:B------:R-:W-:Y:S01]  /*59f0*/  IMAD.MOV.U32 R21, RZ, RZ, RZ ;  /* 0x000000ffff157224 */ /* 0x000fe200078e00ff */
[----:B------:R-:W-:Y:S02]  /*5a00*/  PLOP3.LUT P0, PT, PT, PT, PT, 0x80, 0x0 ;  /* 0x000000000000781c */ /* 0x000fe40003f0f070 */
[----:B------:R-:W-:Y:S02]  /*5a10*/  CS2R R28, SRZ ;  /* 0x00000000001c7805 */ /* 0x000fe4000001ff00 */
[----:B------:R-:W-:Y:S02]  /*5a20*/  LEA.HI R3, R3, R0, RZ, 0x7 ;  /* 0x0000000003037211 */ /* 0x000fe400078f38ff */
[----:B0-----:R-:W-:Y:S01]  /*5a30*/  CS2R R14, SRZ ;  /* 0x00000000000e7805 */ /* 0x001fe2000001ff00 */
[----:B------:R-:W-:Y:S01]  /*5a40*/  IMAD.MOV.U32 R118, RZ, RZ, RZ ;  /* 0x000000ffff767224 */ /* 0x000fe200078e00ff */
        /* <DEDUP_REMOVED lines=20> */
[----:B0-----:R-:W-:Y:S06]  /*5b90*/  @!P1 BRA `(.L_x_11646) ;  /* 0x000000f000589947 */ /* 0x001fec0003800000 */
        /* <DEDUP_REMOVED lines=9> */
.L_x_11909:
[----:B------:R-:W1:Y:S01]  /*5c30*/  LDL R3, [R1+0xc] ;  /* 0x00000c0001037983 */ /* 0x000e620000100800 */
[----:B------:R-:W-:Y:S01]  /*5c40*/  LOP3.LUT R22, R22, 0xfffffffe, RZ, 0xc0, !PT ;  /* 0xfffffffe16167812 */ /* 0x000fe200078ec0ff */
[----:B------:R-:W-:Y:S01]  /*5c50*/  BSSY B6, `(.L_x_11648) ;  /* 0x000001b000067945 */ /* 0x000fe20003800000 */
[----:B-1----:R-:W-:-:S05]  /*5c60*/  IMAD.HI R0, R3, 0x55555556, RZ ;  /* 0x5555555603007827 */ /* 0x002fca00078e02ff */
[----:B------:R-:W-:-:S05]  /*5c70*/  LEA.HI R0, R0, R0, RZ, 0x1 ;  /* 0x0000000000007211 */ /* 0x000fca00078f08ff */
[----:B------:R-:W-:Y:S02]  /*5c80*/  IMAD R0, R0, -0x3, R3 ;  /* 0xfffffffd00007824 */ /* 0x000fe400078e0203 */
[----:B------:R-:W-:-:S04]  /*5c90*/  VIADD R3, R2, 0x8400 ;  /* 0x0000840002037836 */ /* 0x000fc80000000000 */
[----:B------:R-:W-:Y:S01]  /*5ca0*/  IMAD R0, R0, 0x2000, R3 ;  /* 0x0000200000007824 */ /* 0x000fe200078e0203 */
[----:B------:R-:W-:-:S04]  /*5cb0*/  LOP3.LUT P0, RZ, R3, 0x3ff, RZ, 0xc0, !PT ;  /* 0x000003ff03ff7812 */ /* 0x000fc8000780c0ff */
[----:B------:R-:W-:-:S04]  /*5cc0*/  SHF.R.U32.HI R0, RZ, 0x4, R0 ;  /* 0x00000004ff007819 */ /* 0x000fc80000011600 */
[----:B------:R-:W-:-:S05]  /*5cd0*/  LOP3.LUT R25, R0, 0x3fff, RZ, 0xc0, !PT ;  /* 0x00003fff00197812 */ /* 0x000fca00078ec0ff */
[----:B------:R-:W-:Y:S01]  /*5ce0*/  @P0 LOP3.LUT R22, R22, 0x1, RZ, 0xfc, !PT ;  /* 0x0000000116160812 */ /* 0x000fe200078efcff */
[----:B------:R-:W-:Y:S06]  /*5cf0*/  @!P0 BRA `(.L_x_11649) ;  /* 0x0000000000408947 */ /* 0x000fec0003800000 */
        /* <DEDUP_REMOVED lines=16> */
.L_x_11649:
[----:B------:R-:W-:Y:S05]  /*5e00*/  BSYNC B6 ;  /* 0x0000000000067941 */ /* 0x000fea0003800000 */
.L_x_11648:
[----:B------:R-:W-:Y:S02]  /*5e10*/  ULDC UR4, c[0x0][0x3d4] ;  /* 0x0000f50000047ab9 */ /* 0x000fe40000000800 */
[----:B------:R-:W-:-:S13]  /*5e20*/  ISETP.LT.AND P0, PT, RZ, UR4, PT ;  /* 0x00000004ff007c0c */ /* 0x000fda000bf01270 */
[----:B------:R-:W-:Y:S05]  /*5e30*/  @P0 BRA `(.L_x_11650) ;  /* 0x0000000000400947 */ /* 0x000fea0003800000 */
[----:B------:R-:W3:Y:S02]  /*5e40*/  LDL R20, [R1+0x38] ;  /* 0x0000380001147983 */ /* 0x000ee40000100800 */
[----:B---3--:R-:W-:-:S04]  /*5e50*/  LEA.HI R0, R20, R20, RZ, 0x1 ;  /* 0x0000001414007211 */ /* 0x008fc800078f08ff */
        /* <DEDUP_REMOVED lines=8> */
.L_x_11653:
[----:B---3--:R3:W4:Y:S02]  /*5ee0*/  SYNCS.PHASECHK.TRANS64.TRYWAIT P0, [R2+URZ+0x16800], R3 ;  /* 0x01680003020075a7 */ /* 0x008724000800017f */
[----:B----4-:R-:W-:Y:S05]  /*5ef0*/  @!P0 NANOSLEEP.SYNCS 0x989680 ;  /* 0x009896800000895d */ /* 0x010fea0003900000 */
[----:B------:R-:W4:Y:S02]  /*5f00*/  @!P0 SYNCS.PHASECHK.TRANS64 P0, [R2+URZ+0x16800], R3 ;  /* 0x01680003020085a7 */ /* 0x000f24000800007f */
[----:B----4-:R-:W-:Y:S05]  /*5f10*/  @!P0 BRA `(.L_x_11653) ;  /* 0xfffffffc00f08947 */ /* 0x010fea000383ffff */
.L_x_11652:
[----:B------:R-:W-:Y:S05]  /*5f20*/  BSYNC B0 ;  /* 0x0000000000007941 */ /* 0x000fea0003800000 */
.L_x_11651:
[----:B------:R-:W-:Y:S05]  /*5f30*/  BRA `(.L_x_11654) ;  /* 0x00000030001c7947 */ /* 0x000fea0003800000 */
.L_x_11650:
[----:B------:R-:W1:Y:S01]  /*5f40*/  S2R R0, SR_TID.X ;  /* 0x0000000000007919 */ /* 0x000e620000002100 */
[----:B------:R-:W-:Y:S01]  /*5f50*/  SHF.R.S32.HI R10, RZ, 0x1f, R17 ;  /* 0x0000001fff0a7819 */ /* 0x000fe20000011411 */
[----:B------:R-:W-:Y:S01]  /*5f60*/  ULDC.64 UR4, c[0x0][0x3d8] ;  /* 0x0000f60000047ab9 */ /* 0x000fe20000000a00 */
[----:B------:R-:W-:Y:S01]  /*5f70*/  ULDC.64 UR6, c[0x0][0x3e8] ;  /* 0x0000fa0000067ab9 */ /* 0x000fe20000000a00 */
[----:B------:R-:W-:Y:S01]  /*5f80*/  LOP3.LUT P4, RZ, R22, 0x1, RZ, 0xc0, !PT ;  /* 0x0000000116ff7812 */ /* 0x000fe2000788c0ff */
[----:B-----5:R-:W-:Y:S01]  /*5f90*/  IMAD.WIDE.U32 R44, R23, UR4, RZ ;  /* 0x00000004172c7c25 */ /* 0x020fe2000f8e00ff */
[----:B------:R-:W-:Y:S03]  /*5fa0*/  BSSY B6, `(.L_x_11655) ;  /* 0x0000033000067945 */ /* 0x000fe60003800000 */
[C---:B------:R-:W-:Y:S02]  /*5fb0*/  IMAD R6, R10.reuse, UR4, RZ ;  /* 0x000000040a067c24 */ /* 0x040fe4000f8e02ff */
[----:B------:R-:W-:-:S02]  /*5fc0*/  IMAD R10, R10, UR6, RZ ;  /* 0x000000060a0a7c24 */ /* 0x000fc4000f8e02ff */
[----:B------:R-:W-:Y:S02]  /*5fd0*/  IMAD R37, R17, UR5, R6 ;  /* 0x0000000511257c24 */ /* 0x000fe4000f8e0206 */
[----:B------:R-:W-:-:S04]  /*5fe0*/  IMAD.WIDE.U32 R42, R23, UR6, RZ ;  /* 0x00000006172a7c25 */ /* 0x000fc8000f8e00ff */
[----:B------:R-:W-:Y:S02]  /*5ff0*/  IMAD R47, R17, UR7, R10 ;  /* 0x00000007112f7c24 */ /* 0x000fe4000f8e020a */
[----:B-1----:R-:W-:-:S05]  /*6000*/  VIADD R0, R0, 0xffffff80 ;  /* 0xffffff8000007836 */ /* 0x002fca0000000000 */
[----:B------:R-:W-:-:S04]  /*6010*/  SHF.R.S32.HI R38, RZ, 0x1f, R0 ;  /* 0x0000001fff267819 */ /* 0x000fc80000011400 */
[----:B------:R-:W-:-:S04]  /*6020*/  LEA.HI R38, R38, R0, RZ, 0x2 ;  /* 0x0000000026267211 */ /* 0x000fc800078f10ff */
[----:B------:R-:W-:-:S05]  /*6030*/  LOP3.LUT R38, R38, 0xfffffffc, RZ, 0xc0, !PT ;  /* 0xfffffffc26267812 */ /* 0x000fca00078ec0ff */
[----:B------:R-:W-:Y:S01]  /*6040*/  IMAD.IADD R38, R0, 0x1, -R38 ;  /* 0x0000000100267824 */ /* 0x000fe200078e0a26 */
[----:B------:R-:W-:-:S03]  /*6050*/  SHF.R.S32.HI R0, RZ, 0x1f, R23 ;  /* 0x0000001fff007819 */ /* 0x000fc60000011417 */
[C---:B------:R-:W-:Y:S02]  /*6060*/  IMAD.SHL.U32 R28, R38.reuse, 0x4, RZ ;  /* 0x00000004261c7824 */ /* 0x040fe400078e00ff */
[----:B------:R-:W-:Y:S02]  /*6070*/  IMAD.SHL.U32 R40, R38, 0x8, RZ ;  /* 0x0000000826287824 */ /* 0x000fe400078e00ff */
[C---:B------:R-:W-:Y:S01]  /*6080*/  IMAD R4, R0.reuse, UR4, RZ ;  /* 0x0000000400047c24 */ /* 0x040fe2000f8e02ff */
[----:B------:R-:W-:Y:S01]  /*6090*/  SHF.R.S32.HI R29, RZ, 0x1f, R28 ;  /* 0x0000001fff1d7819 */ /* 0x000fe2000001141c */
[----:B------:R-:W-:Y:S01]  /*60a0*/  IMAD R0, R0, UR6, RZ ;  /* 0x0000000600007c24 */ /* 0x000fe2000f8e02ff */
[----:B------:R-:W-:Y:S01]  /*60b0*/  SHF.R.S32.HI R41, RZ, 0x1f, R40 ;  /* 0x0000001fff297819 */ /* 0x000fe20000011428 */
[----:B------:R-:W-:Y:S02]  /*60c0*/  IMAD R27, R23, UR5, R4 ;  /* 0x00000005171b7c24 */ /* 0x000fe4000f8e0204 */
[----:B------:R-:W-:-:S04]  /*60d0*/  IMAD.WIDE.U32 R4, R17, UR4, R28 ;  /* 0x0000000411047c25 */ /* 0x000fc8000f8e001c */
[----:B------:R-:W-:Y:S01]  /*60e0*/  IMAD R3, R23, UR7, R0 ;  /* 0x0000000717037c24 */ /* 0x000fe2000f8e0200 */
[----:B--2---:R-:W-:Y:S01]  /*60f0*/  IADD3 R34, P0, R4, R44, RZ ;  /* 0x0000002c04227210 */ /* 0x004fe20007f1e0ff */
[----:B------:R-:W-:-:S04]  /*6100*/  IMAD.WIDE.U32 R6, R17, UR6, R28 ;  /* 0x0000000611067c25 */ /* 0x000fc8000f8e001c */
[----:B------:R-:W-:Y:S01]  /*6110*/  IMAD.WIDE.U32 R8, R17, UR4, R40 ;  /* 0x0000000411087c25 */ /* 0x000fe2000f8e0028 */
[----:B------:R-:W-:-:S03]  /*6120*/  IADD3 R32, P1, R6, R42, RZ ;  /* 0x0000002a06207210 */ /* 0x000fc60007f3e0ff */
[----:B------:R-:W-:Y:S01]  /*6130*/  IMAD.WIDE.U32 R10, R17, UR6, R40 ;  /* 0x00000006110a7c25 */ /* 0x000fe2000f8e0028 */
[----:B------:R-:W-:-:S03]  /*6140*/  IADD3 R31, P2, R8, R44, RZ ;  /* 0x0000002c081f7210 */ /* 0x000fc60007f5e0ff */
[----:B------:R-:W-:Y:S01]  /*6150*/  IMAD.IADD R27, R27, 0x1, R45 ;  /* 0x000000011b1b7824 */ /* 0x000fe200078e022d */
[----:B------:R-:W-:Y:S01]  /*6160*/  IADD3 R39, P3, R10, R42, RZ ;  /* 0x0000002a0a277210 */ /* 0x000fe20007f7e0ff */
[----:B------:R-:W-:-:S03]  /*6170*/  IMAD.IADD R23, R3, 0x1, R43 ;  /* 0x0000000103177824 */ /* 0x000fc600078e022b */
[----:B------:R-:W-:Y:S02]  /*6180*/  IADD3.X R35, R27, R5, R37, P0, !PT ;  /* 0x000000051b237210 */ /* 0x000fe400007fe425 */
[----:B------:R-:W-:Y:S02]  /*6190*/  IADD3.X R33, R23, R7, R47, P1, !PT ;  /* 0x0000000717217210 */ /* 0x000fe40000ffe42f */
[----:B------:R-:W-:Y:S02]  /*61a0*/  IADD3.X R37, R27, R37, R9, P2, !PT ;  /* 0x000000251b257210 */ /* 0x000fe400017fe409 */
[----:B------:R-:W-:Y:S01]  /*61b0*/  IADD3.X R47, R23, R47, R11, P3, !PT ;  /* 0x0000002f172f7210 */ /* 0x000fe20001ffe40b */
        /* <DEDUP_REMOVED lines=17> */
.L_x_11656:
[----:B------:R-:W-:Y:S05]  /*62d0*/  BSYNC B6 ;  /* 0x0000000000067941 */ /* 0x000fea0003800000 */
.L_x_11655:
[----:B------:R-:W2:Y:S01]  /*62e0*/  LDL R36, [R1+0x4] ;  /* 0x0000040001247983 */ /* 0x000ea20000100800 */
[----:B------:R-:W1:Y:S01]  /*62f0*/  LDC.64 R10, c[0x0][0x3d8] ;  /* 0x0000f600ff0a7b82 */ /* 0x000e620000000a00 */
[----:B------:R-:W-:Y:S02]  /*6300*/  ULDC.U8 UR4, c[0x0][0x3f0] ;  /* 0x0000fc0000047ab9 */ /* 0x000fe40000000000 */
[----:B------:R-:W3:Y:S05]  /*6310*/  LDL R30, [R1+0x20] ;  /* 0x00002000011e7983 */ /* 0x000eea0000100800 */
[----:B------:R-:W4:Y:S01]  /*6320*/  LDC.64 R12, c[0x0][0x3e8] ;  /* 0x0000fa00ff0c7b82 */ /* 0x000f220000000a00 */
[----:B------:R-:W-:Y:S01]  /*6330*/  ISETP.NE.AND P0, PT, RZ, UR4, PT ;  /* 0x00000004ff007c0c */ /* 0x000fe2000bf05270 */
[----:B------:R-:W-:Y:S01]  /*6340*/  BSSY B0, `(.L_x_11657) ;  /* 0x00002be000007945 */ /* 0x000fe20003800000 */
[----:B--2---:R-:W-:Y:S01]  /*6350*/  SHF.R.S32.HI R3, RZ, 0x1f, R36 ;  /* 0x0000001fff037819 */ /* 0x004fe20000011424 */
[----:B-1----:R-:W-:-:S04]  /*6360*/  IMAD.WIDE.U32 R8, R36, R10, RZ ;  /* 0x0000000a24087225 */ /* 0x002fc800078e00ff */
[C---:B------:R-:W-:Y:S02]  /*6370*/  IMAD R0, R3.reuse, R10, RZ ;  /* 0x0000000a03007224 */ /* 0x040fe400078e02ff */
[-C--:B----4-:R-:W-:Y:S02]  /*6380*/  IMAD R4, R3, R12.reuse, RZ ;  /* 0x0000000c03047224 */ /* 0x090fe400078e02ff */
[----:B------:R-:W-:-:S04]  /*6390*/  IMAD.WIDE.U32 R20, R36, R12, RZ ;  /* 0x0000000c24147225 */ /* 0x000fc800078e00ff */
[C---:B------:R-:W-:Y:S02]  /*63a0*/  IMAD R3, R36.reuse, R11, R0 ;  /* 0x0000000b24037224 */ /* 0x040fe400078e0200 */
[C---:B------:R-:W-:Y:S02]  /*63b0*/  IMAD R5, R36.reuse, R13, R4 ;  /* 0x0000000d24057224 */ /* 0x040fe400078e0204 */
[----:B------:R-:W-:Y:S02]  /*63c0*/  IMAD.IADD R3, R9, 0x1, R3 ;  /* 0x0000000109037824 */ /* 0x000fe400078e0203 */
[----:B------:R-:W-:Y:S02]  /*63d0*/  IMAD.IADD R53, R21, 0x1, R5 ;  /* 0x0000000115357824 */ /* 0x000fe400078e0205 */
[----:B---3--:R-:W-:Y:S02]  /*63e0*/  IMAD R0, R36, -0xc0, R30 ;  /* 0xffffff4024007824 */ /* 0x008fe400078e021e */
[----:B------:R-:W-:-:S04]  /*63f0*/  IMAD.WIDE.U32 R6, R8, 0xc0, RZ ;  /* 0x000000c008067825 */ /* 0x000fc800078e00ff */
[----:B------:R-:W-:-:S04]  /*6400*/  IMAD.WIDE.U32 R4, R20, 0xc0, RZ ;  /* 0x000000c014047825 */ /* 0x000fc800078e00ff */
[----:B------:R-:W-:Y:S02]  /*6410*/  IMAD R51, R3, 0xc0, RZ ;  /* 0x000000c003337824 */ /* 0x000fe400078e02ff */
[----:B------:R-:W-:Y:S01]  /*6420*/  IMAD R53, R53, 0xc0, RZ ;  /* 0x000000c035357824 */ /* 0x000fe200078e02ff */
[----:B0-----:R-:W-:Y:S01]  /*6430*/  VIMNMX R14, R0, 0xc0, PT ;  /* 0x000000c0000e7848 */ /* 0x001fe20003fe0100 */
[----:B------:R-:W-:Y:S02]  /*6440*/  IMAD.IADD R55, R7, 0x1, R51 ;  /* 0x0000000107377824 */ /* 0x000fe400078e0233 */
[----:B------:R-:W-:Y:S01]  /*6450*/  IMAD.IADD R57, R5, 0x1, R53 ;  /* 0x0000000105397824 */ /* 0x000fe200078e0235 */
[----:B------:R-:W-:Y:S06]  /*6460*/  @!P0 BRA `(.L_x_11658) ;  /* 0x00000014008c8947 */ /* 0x000fec0003800000 */
[----:B------:R-:W0:Y:S01]  /*6470*/  LDC R0, c[0x0][0x428] ;  /* 0x00010a00ff007b82 */ /* 0x000e220000000800 */
[C---:B------:R-:W-:Y:S01]  /*6480*/  ISETP.GE.AND P0, PT, R17.reuse, R14, PT ;  /* 0x0000000e1100720c */ /* 0x040fe20003f06270 */
[----:B------:R-:W-:Y:S01]  /*6490*/  BSSY B1, `(.L_x_11659) ;  /* 0x000002a000017945 */ /* 0x000fe20003800000 */
[----:B------:R-:W-:Y:S01]  /*64a0*/  IMAD.MOV.U32 R15, RZ, RZ, R27 ;  /* 0x000000ffff0f7224 */ /* 0x000fe200078e001b */
[----:B------:R-:W-:Y:S01]  /*64b0*/  CS2R R46, SRZ ;  /* 0x00000000002e7805 */ /* 0x000fe2000001ff00 */
[----:B------:R-:W-:Y:S02]  /*64c0*/  IMAD.MOV.U32 R48, RZ, RZ, R42 ;  /* 0x000000ffff307224 */ /* 0x000fe400078e002a */
[----:B------:R-:W-:Y:S01]  /*64d0*/  IMAD.MOV.U32 R49, RZ, RZ, R23 ;  /* 0x000000ffff317224 */ /* 0x000fe200078e0017 */
[----:B0-----:R-:W-:Y:S01]  /*64e0*/  ISETP.NE.AND P2, PT, R0, 0x1, PT ;  /* 0x000000010000780c */ /* 0x001fe20003f45270 */
[----:B------:R-:W-:Y:S02]  /*64f0*/  IMAD R0, R36, 0xc0, R17 ;  /* 0x000000c024007824 */ /* 0x000fe400078e0211 */
[----:B------:R-:W-:-:S02]  /*6500*/  VIADD R36, R17, 0x60 ;  /* 0x0000006011247836 */ /* 0x000fc40000000000 */
[----:B------:R-:W-:Y:S01]  /*6510*/  IMAD R3, R38, 0x60, R0 ;  /* 0x0000006026037824 */ /* 0x000fe200078e0200 */
[----:B------:R-:W-:Y:S02]  /*6520*/  CS2R R38, SRZ ;  /* 0x0000000000267805 */ /* 0x000fe4000001ff00 */
[----:B------:R-:W-:Y:S01]  /*6530*/  ISETP.GE.AND P1, PT, R36, R14, PT ;  /* 0x0000000e2400720c */ /* 0x000fe20003f26270 */
[----:B------:R-:W-:Y:S01]  /*6540*/  IMAD.MOV.U32 R14, RZ, RZ, R44 ;  /* 0x000000ffff0e7224 */ /* 0x000fe200078e002c */
[----:B------:R-:W-:Y:S02]  /*6550*/  CS2R R44, SRZ ;  /* 0x00000000002c7805 */ /* 0x000fe4000001ff00 */
[----:B------:R-:W-:Y:S01]  /*6560*/  CS2R R36, SRZ ;  /* 0x0000000000247805 */ /* 0x000fe2000001ff00 */
[----:B------:R-:W0:Y:S08]  /*6570*/  @P2 LDC R30, c[0x0][0x42c] ;  /* 0x00010b00ff1e2b82 */ /* 0x000e300000000800 */
[----:B------:R-:W1:Y:S01]  /*6580*/  @P2 LDC R31, c[0x0][0x430] ;  /* 0x00010c00ff1f2b82 */ /* 0x000e620000000800 */
[----:B0-----:R-:W-:-:S05]  /*6590*/  @P2 IMAD.HI.U32 R0, R3, R30, RZ ;  /* 0x0000001e03002227 */ /* 0x001fca00078e00ff */
[----:B-1----:R-:W-:Y:S02]  /*65a0*/  @P2 SHF.R.U32.HI R3, RZ, R31, R0 ;  /* 0x0000001fff032219 */ /* 0x002fe40000011600 */
[----:B------:R-:W-:Y:S01]  /*65b0*/  CS2R R30, SRZ ;  /* 0x00000000001e7805 */ /* 0x000fe2000001ff00 */
[----:B------:R-:W-:Y:S06]  /*65c0*/  @P0 BRA `(.L_x_11660) ;  /* 0x0000000000580947 */ /* 0x000fec0003800000 */
[----:B------:R-:W-:Y:S01]  /*65d0*/  VIADD R0, R28, 0x10 ;  /* 0x000000101c007836 */ /* 0x000fe20000000000 */
[----:B------:R-:W-:Y:S01]  /*65e0*/  ULDC UR4, c[0x0][0x3d4] ;  /* 0x0000f50000047ab9 */ /* 0x000fe20000000800 */
[----:B------:R-:W-:Y:S01]  /*65f0*/  IMAD.WIDE.U32 R8, R8, 0xc0, R34 ;  /* 0x000000c008087825 */ /* 0x000fe200078e0022 */
[----:B------:R-:W-:Y:S01]  /*6600*/  ISETP.GE.AND P4, PT, R28, UR4, PT ;  /* 0x000000041c007c0c */ /* 0x000fe2000bf86270 */
[----:B------:R-:W-:Y:S01]  /*6610*/  ULDC.64 UR6, c[0x0][0x3c8] ;  /* 0x0000f20000067ab9 */ /* 0x000fe20000000a00 */
[----:B------:R-:W-:Y:S01]  /*6620*/  ISETP.GE.AND P5, PT, R0, UR4, PT ;  /* 0x0000000400007c0c */ /* 0x000fe2000bfa6270 */
[----:B------:R-:W-:Y:S01]  /*6630*/  IMAD.WIDE.U32 R20, R20, 0xc0, R32 ;  /* 0x000000c014147825 */ /* 0x000fe200078e0020 */
[----:B------:R-:W-:Y:S01]  /*6640*/  ULDC.64 UR8, c[0x0][0x3e0] ;  /* 0x0000f80000087ab9 */ /* 0x000fe20000000a00 */
[----:B------:R-:W-:Y:S02]  /*6650*/  LEA R42, P2, R8, UR6, 0x1 ;  /* 0x00000006082a7c11 */ /* 0x000fe4000f8408ff */
[----:B------:R-:W-:Y:S01]  /*6660*/  CS2R R46, SRZ ;  /* 0x00000000002e7805 */ /* 0x000fe2000001ff00 */
[----:B------:R-:W-:Y:S01]  /*6670*/  IMAD.IADD R23, R51, 0x1, R9 ;  /* 0x0000000133177824 */ /* 0x000fe200078e0209 */
[----:B------:R-:W-:Y:S01]  /*6680*/  LEA R50, P3, R20, UR8, 0x1 ;  /* 0x0000000814327c11 */ /* 0x000fe2000f8608ff */
[----:B------:R-:W-:Y:S01]  /*6690*/  IMAD.IADD R9, R53, 0x1, R21 ;  /* 0x0000000135097824 */ /* 0x000fe200078e0215 */
[----:B------:R-:W-:-:S02]  /*66a0*/  CS2R R38, SRZ ;  /* 0x0000000000267805 */ /* 0x000fc4000001ff00 */
[----:B------:R-:W-:Y:S02]  /*66b0*/  CS2R R44, SRZ ;  /* 0x00000000002c7805 */ /* 0x000fe4000001ff00 */
[----:B------:R-:W-:Y:S02]  /*66c0*/  CS2R R36, SRZ ;  /* 0x0000000000247805 */ /* 0x000fe4000001ff00 */
[----:B------:R-:W-:Y:S02]  /*66d0*/  LEA.HI.X R43, R8, UR7, R23, 0x1, P2 ;  /* 0x00000007082b7c11 */ /* 0x000fe400090f0c17 */
[----:B------:R-:W-:-:S03]  /*66e0*/  LEA.HI.X R51, R20, UR9, R9, 0x1, P3 ;  /* 0x0000000914337c11 */ /* 0x000fc600098f0c09 */
[----:B------:R0:W5:Y:S04]  /*66f0*/  @!P4 LDG.E.64 R46, desc[UR38][R42.64] ;  /* 0x000000262a2ec981 */ /* 0x000168000c1e1b00 */
[----:B------:R0:W5:Y:S04]  /*6700*/  @!P5 LDG.E.64 R38, desc[UR38][R42.64+0x20] ;  /* 0x000020262a26d981 */ /* 0x000168000c1e1b00 */
[----:B------:R0:W5:Y:S04]  /*6710*/  @!P4 LDG.E.64 R44, desc[UR38][R50.64] ;  /* 0x00000026322cc981 */ /* 0x000168000c1e1b00 */
[----:B------:R0:W5:Y:S02]  /*6720*/  @!P5 LDG.E.64 R36, desc[UR38][R50.64+0x20] ;  /* 0x000020263224d981 */ /* 0x000164000c1e1b00 */
.L_x_11660:
[----:B------:R-:W-:Y:S05]  /*6730*/  BSYNC B1 ;  /* 0x0000000000017941 */ /* 0x000fea0003800000 */
.L_x_11659:
[----:B------:R-:W-:Y:S01]  /*6740*/  BSSY B1, `(.L_x_11661) ;  /* 0x0000023000017945 */ /* 0x000fe20003800000 */
[----:B------:R-:W-:Y:S02]  /*6750*/  CS2R R20, SRZ ;  /* 0x0000000000147805 */ /* 0x000fe4000001ff00 */
[----:B0-----:R-:W-:Y:S02]  /*6760*/  CS2R R42, SRZ ;  /* 0x00000000002a7805 */ /* 0x001fe4000001ff00 */
[----:B------:R-:W-:Y:S02]  /*6770*/  SHF.R.S32.HI R23, RZ, 0x1f, R3 ;  /* 0x0000001fff177819 */ /* 0x000fe40000011403 */
[----:B------:R-:W-:Y:S01]  /*6780*/  CS2R R8, SRZ ;  /* 0x0000000000087805 */ /* 0x000fe2000001ff00 */
[----:B------:R-:W-:Y:S06]  /*6790*/  @P1 BRA `(.L_x_11662) ;  /* 0x0000000000741947 */ /* 0x000fec0003800000 */
[----:B------:R-:W-:Y:S01]  /*67a0*/  IMAD.MOV.U32 R7, RZ, RZ, R55 ;  /* 0x000000ffff077224 */ /* 0x000fe200078e0037 */
[----:B------:R-:W-:Y:S01]  /*67b0*/  ULDC UR4, c[0x0][0x3d4] ;  /* 0x0000f50000047ab9 */ /* 0x000fe20000000800 */
[----:B------:R-:W-:Y:S01]  /*67c0*/  IMAD.MOV.U32 R8, RZ, RZ, R4 ;  /* 0x000000ffff087224 */ /* 0x000fe200078e0004 */
[----:B------:R-:W-:Y:S01]  /*67d0*/  ULDC.64 UR6, c[0x0][0x3c8] ;  /* 0x0000f20000067ab9 */ /* 0x000fe20000000a00 */
[----:B------:R-:W-:Y:S01]  /*67e0*/  IMAD.MOV.U32 R9, RZ, RZ, R57 ;  /* 0x000000ffff097224 */ /* 0x000fe200078e0039 */
[----:B------:R-:W-:Y:S01]  /*67f0*/  ISETP.GE.AND P5, PT, R28, UR4, PT ;  /* 0x000000041c007c0c */ /* 0x000fe2000bfa6270 */
[----:B------:R-:W-:Y:S01]  /*6800*/  IMAD.WIDE.U32 R4, R10, 0x60, R6 ;  /* 0x000000600a047825 */ /* 0x000fe200078e0006 */
[----:B------:R-:W-:Y:S02]  /*6810*/  CS2R R42, SRZ ;  /* 0x00000000002a7805 */ /* 0x000fe4000001ff00 */
[----:B------:R-:W-:Y:S01]  /*6820*/  CS2R R30, SRZ ;  /* 0x00000000001e7805 */ /* 0x000fe2000001ff00 */
[----:B------:R-:W-:Y:S01]  /*6830*/  IMAD.WIDE.U32 R6, R12, 0x60, R8 ;  /* 0x000000600c067825 */ /* 0x000fe200078e0008 */
[----:B------:R-:W-:-:S03]  /*6840*/  IADD3 R8, P3, R34, R4, RZ ;  /* 0x0000000422087210 */ /* 0x000fc60007f7e0ff */
[----:B------:R-:W-:Y:S01]  /*6850*/  VIADD R20, R28, 0x10 ;  /* 0x000000101c147836 */ /* 0x000fe20000000000 */
[----:B------:R-:W-:Y:S01]  /*6860*/  IADD3 R0, P4, R32, R6, RZ ;  /* 0x0000000620007210 */ /* 0x000fe20007f9e0ff */
[----:B------:R-:W-:Y:S02]  /*6870*/  IMAD R9, R11, 0x60, RZ ;  /* 0x000000600b097824 */ /* 0x000fe400078e02ff */
[----:B------:R-:W-:Y:S01]  /*6880*/  IMAD R21, R13, 0x60, RZ ;  /* 0x000000600d157824 */ /* 0x000fe200078e02ff */
[----:B------:R-:W-:Y:S01]  /*6890*/  ISETP.GE.AND P2, PT, R20, UR4, PT ;  /* 0x0000000414007c0c */ /* 0x000fe2000bf46270 */
[----:B------:R-:W-:Y:S01]  /*68a0*/  ULDC.64 UR4, c[0x0][0x3e0] ;  /* 0x0000f80000047ab9 */ /* 0x000fe20000000a00 */
[----:B------:R-:W-:Y:S02]  /*68b0*/  IADD3.X R5, R35, R9, R5, P3, !PT ;  /* 0x0000000923057210 */ /* 0x000fe40001ffe405 */
[----:B------:R-:W-:Y:S02]  /*68c0*/  LEA R4, P3, R8, UR6, 0x1 ;  /* 0x0000000608047c11 */ /* 0x000fe4000f8608ff */
[----:B------:R-:W-:-:S02]  /*68d0*/  IADD3.X R7, R33, R21, R7, P4, !PT ;  /* 0x0000001521077210 */ /* 0x000fc400027fe407 */
[----:B------:R-:W-:Y:S02]  /*68e0*/  CS2R R20, SRZ ;  /* 0x0000000000147805 */ /* 0x000fe4000001ff00 */
[----:B------:R-:W-:Y:S02]  /*68f0*/  LEA R6, P4, R0, UR4, 0x1 ;  /* 0x0000000400067c11 */ /* 0x000fe4000f8808ff */
[----:B------:R-:W-:Y:S02]  /*6900*/  LEA.HI.X R5, R8, UR7, R5, 0x1, P3 ;  /* 0x0000000708057c11 */ /* 0x000fe400098f0c05 */
[----:B------:R-:W-:Y:S02]  /*6910*/  CS2R R8, SRZ ;  /* 0x0000000000087805 */ /* 0x000fe4000001ff00 */
[----:B------:R-:W-:Y:S01]  /*6920*/  LEA.HI.X R7, R0, UR5, R7, 0x1, P4 ;  /* 0x0000000500077c11 */ /* 0x000fe2000a0f0c07 */
[----:B------:R0:W5:Y:S04]  /*6930*/  @!P5 LDG.E.64 R42, desc[UR38][R4.64] ;  /* 0x00000026042ad981 */ /* 0x000168000c1e1b00 */
[----:B------:R0:W5:Y:S04]  /*6940*/  @!P2 LDG.E.64 R8, desc[UR38][R4.64+0x20] ;  /* 0x000020260408a981 */ /* 0x000168000c1e1b00 */
[----:B------:R0:W5:Y:S04]  /*6950*/  @!P5 LDG.E.64 R30, desc[UR38][R6.64] ;  /* 0x00000026061ed981 */ /* 0x000168000c1e1b00 */
[----:B------:R0:W5:Y:S02]  /*6960*/  @!P2 LDG.E.64 R20, desc[UR38][R6.64+0x20] ;  /* 0x000020260614a981 */ /* 0x000164000c1e1b00 */
.L_x_11662:
[----:B------:R-:W-:Y:S05]  /*6970*/  BSYNC B1 ;  /* 0x0000000000017941 */ /* 0x000fea0003800000 */
.L_x_11661:
[----:B------:R-:W2:Y:S04]  /*6980*/  LDL R32, [R1+0x28] ;  /* 0x0000280001207983 */ /* 0x000ea80000100800 */
[----:B------:R-:W3:Y:S01]  /*6990*/  LDL R27, [R1+0x38] ;  /* 0x00003800011b7983 */ /* 0x000ee20000100800 */
[C---:B------:R-:W-:Y:S01]  /*69a0*/  IMAD.WIDE.U32 R14, R3.reuse, R10, R14 ;  /* 0x0000000a030e7225 */ /* 0x040fe200078e000e */
[----:B------:R-:W-:Y:S01]  /*69b0*/  ULDC.64 UR4, c[0x0][0x3c8] ;  /* 0x0000f20000047ab9 */ /* 0x000fe20000000a00 */
[----:B------:R-:W-:Y:S02]  /*69c0*/  ULDC.64 UR6, c[0x0][0x3e0] ;  /* 0x0000f80000067ab9 */ /* 0x000fe40000000a00 */
[----:B------:R-:W-:-:S04]  /*69d0*/  IMAD.WIDE.U32 R48, R3, R12, R48 ;  /* 0x0000000c03307225 */ /* 0x000fc800078e0030 */
[C---:B------:R-:W-:Y:S02]  /*69e0*/  IMAD R10, R23.reuse, R10, RZ ;  /* 0x0000000a170a7224 */ /* 0x040fe400078e02ff */
[----:B------:R-:W-:Y:S02]  /*69f0*/  IMAD R12, R23, R12, RZ ;  /* 0x0000000c170c7224 */ /* 0x000fe400078e02ff */
[C---:B0-----:R-:W-:Y:S02]  /*6a00*/  IMAD R5, R3.reuse, R11, R10 ;  /* 0x0000000b03057224 */ /* 0x041fe400078e020a */
[----:B------:R-:W-:Y:S02]  /*6a10*/  IMAD R3, R3, R13, R12 ;  /* 0x0000000d03037224 */ /* 0x000fe400078e020c */
[----:B------:R-:W-:Y:S02]  /*6a20*/  IMAD.IADD R5, R15, 0x1, R5 ;  /* 0x000000010f057824 */ /* 0x000fe400078e0205 */
[----:B------:R-:W-:-:S02]  /*6a30*/  IMAD.IADD R3, R49, 0x1, R3 ;  /* 0x0000000131037824 */ /* 0x000fc400078e0203 */
[----:B--2---:R-:W-:Y:S01]  /*6a40*/  IMAD.SHL.U32 R4, R32, 0x40, RZ ;  /* 0x0000004020047824 */ /* 0x004fe200078e00ff */
[----:B---3--:R-:W-:-:S04]  /*6a50*/  LEA.HI R0, R27, R27, RZ, 0x1 ;  /* 0x0000001b1b007211 */ /* 0x008fc800078f08ff */
[----:B------:R-:W-:Y:S02]  /*6a60*/  LOP3.LUT R7, R4, 0x1c0, RZ, 0xc0, !PT ;  /* 0x000001c004077812 */ /* 0x000fe400078ec0ff */
[----:B------:R-:W-:Y:S02]  /*6a70*/  LOP3.LUT R6, R0, 0xfffffffe, RZ, 0xc0, !PT ;  /* 0xfffffffe00067812 */ /* 0x000fe400078ec0ff */
[----:B------:R-:W-:Y:S02]  /*6a80*/  LEA R4, P2, R14, UR4, 0x1 ;  /* 0x000000040e047c11 */ /* 0x000fe4000f8408ff */
[----:B------:R-:W-:Y:S01]  /*6a90*/  LEA R0, P3, R48, UR6, 0x1 ;  /* 0x0000000630007c11 */ /* 0x000fe2000f8608ff */
[----:B------:R-:W-:Y:S01]  /*6aa0*/  IMAD.IADD R6, R27, 0x1, -R6 ;  /* 0x000000011b067824 */ /* 0x000fe200078e0a06 */
[----:B------:R-:W-:Y:S01]  /*6ab0*/  LOP3.LUT R40, R7, 0x18, R40, 0xf8, !PT ;  /* 0x0000001807287812 */ /* 0x000fe200078ef828 */
[----:B------:R-:W-:Y:S01]  /*6ac0*/  UMOV UR4, 0xffffffff ;  /* 0xffffffff00047882 */ /* 0x000fe20000000000 */
[----:B------:R-:W-:-:S02]  /*6ad0*/  SHF.R.U32.HI R7, RZ, 0x3, R7 ;  /* 0x00000003ff077819 */ /* 0x000fc40000011607 */
[----:B------:R-:W-:Y:S02]  /*6ae0*/  LEA.HI.X R5, R14, UR5, R5, 0x1, P2 ;  /* 0x000000050e057c11 */ /* 0x000fe400090f0c05 */
[----:B------:R-:W-:Y:S02]  /*6af0*/  LEA.HI.X R3, R48, UR7, R3, 0x1, P3 ;  /* 0x0000000730037c11 */ /* 0x000fe400098f0c03 */
[----:B------:R-:W-:Y:S02]  /*6b00*/  LOP3.LUT R40, R40, R7, RZ, 0x3c, !PT ;  /* 0x0000000728287212 */ /* 0x000fe400078e3cff */
[----:B------:R-:W-:Y:S01]  /*6b10*/  SHF.L.U32 R7, R6, 0x1f, RZ ;  /* 0x0000001f06077819 */ /* 0x000fe200000006ff */
[----:B------:R-:W-:Y:S06]  /*6b20*/  BRA.DIV UR4, `(.L_x_11663) ;  /* 0x0000015204e07947 */ /* 0x000fec000b800000 */
.L_x_11912:
[----:B------:R-:W-:-:S03]  /*6b30*/  UMOV UR4, 0xffffffff ;  /* 0xffffffff00047882 */ /* 0x000fc60000000000 */
[----:B------:R-:W-:Y:S05]  /*6b40*/  BRA.DIV UR4, `(.L_x_11664) ;  /* 0x0000015604007947 */ /* 0x000fea000b800000 */
.L_x_11915:
[----:B------:R-:W-:-:S03]  /*6b50*/  UMOV UR4, 0xffffffff ;  /* 0xffffffff00047882 */ /* 0x000fc60000000000 */
[----:B------:R-:W-:Y:S05]  /*6b60*/  BRA.DIV UR4, `(.L_x_11665) ;  /* 0x0000015604207947 */ /* 0x000fea000b800000 */
.L_x_11918:
[----:B------:R-:W-:-:S03]  /*6b70*/  UMOV UR4, 0xffffffff ;  /* 0xffffffff00047882 */ /* 0x000fc60000000000 */
[----:B------:R-:W-:Y:S05]  /*6b80*/  BRA.DIV UR4, `(.L_x_11666) ;  /* 0x0000015604407947 */ /* 0x000fea000b800000 */
.L_x_11921:
[----:B------:R-:W-:-:S03]  /*6b90*/  UMOV UR4, 0xffffffff ;  /* 0xffffffff00047882 */ /* 0x000fc60000000000 */
[----:B------:R-:W-:Y:S05]  /*6ba0*/  BRA.DIV UR4, `(.L_x_11667) ;  /* 0x0000015604607947 */ /* 0x000fea000b800000 */
.L_x_11924:
[----:B------:R-:W-:-:S03]  /*6bb0*/  UMOV UR4, 0xffffffff ;  /* 0xffffffff00047882 */ /* 0x000fc60000000000 */
[----:B------:R-:W-:Y:S05]  /*6bc0*/  BRA.DIV UR4, `(.L_x_11668) ;  /* 0x0000015604807947 */ /* 0x000fea000b800000 */
.L_x_11927:
[----:B------:R-:W-:-:S03]  /*6bd0*/  UMOV UR4, 0xffffffff ;  /* 0xffffffff00047882 */ /* 0x000fc60000000000 */
[----:B------:R-:W-:Y:S05]  /*6be0*/  BRA.DIV UR4, `(.L_x_11669) ;  /* 0x0000015604a07947 */ /* 0x000fea000b800000 */
.L_x_11930:
[----:B------:R-:W-:-:S03]  /*6bf0*/  UMOV UR4, 0xffffffff ;  /* 0xffffffff00047882 */ /* 0x000fc60000000000 */
[----:B------:R-:W-:Y:S05]  /*6c00*/  BRA.DIV UR4, `(.L_x_11670) ;  /* 0x0000015604c07947 */ /* 0x000fea000b800000 */
.L_x_11933:
[----:B------:R-:W0:Y:S01]  /*6c10*/  S2R R6, SR_TID.X ;  /* 0x0000000000067919 */ /* 0x000e220000002100 */
[----:B------:R-:W1:Y:S01]  /*6c20*/  SYNCS.PHASECHK.TRANS64.TRYWAIT P2, [R2+URZ+0x16800], R7 ;  /* 0x01680007020075a7 */ /* 0x000e62000804017f */
[----:B-----5:R-:W-:Y:S01]  /*6c30*/  IMAD.MOV.U32 R3, RZ, RZ, R45 ;  /* 0x000000ffff037224 */ /* 0x020fe200078e002d */
[----:B------:R-:W-:Y:S01]  /*6c40*/  LOP3.LUT P3, RZ, R32, 0x4, RZ, 0xc0, !PT ;  /* 0x0000000420ff7812 */ /* 0x000fe2000786c0ff */
        /* <DEDUP_REMOVED lines=14> */
[----:B------:R-:W-:-:S04]  /*6d30*/  PRMT R27, R0, 0x7610, R27 ;  /* 0x00007610001b7816 */ /* 0x000fc8000000001b */
[----:B------:R-:W-:Y:S01]  /*6d40*/  PRMT R50, R50, 0x5410, R5 ;  /* 0x0000541032327816 */ /* 0x000fe20000000005 */
[----:B------:R-:W-:Y:S02]  /*6d50*/  IMAD.MOV.U32 R5, RZ, RZ, R21 ;  /* 0x000000ffff057224 */ /* 0x000fe400078e0015 */
[----:B0-----:R-:W-:-:S05]  /*6d60*/  VIADD R10, R6, 0xffffff80 ;  /* 0xffffff80060a7836 */ /* 0x001fca0000000000 */
[----:B------:R-:W-:-:S04]  /*6d70*/  SHF.R.S32.HI R6, RZ, 0x1f, R10 ;  /* 0x0000001fff067819 */ /* 0x000fc8000001140a */
[----:B------:R-:W-:Y:S01]  /*6d80*/  LEA.HI R6, R6, R10, RZ, 0x5 ;  /* 0x0000000a06067211 */ /* 0x000fe200078f28ff */
[----:B------:R-:W-:-:S03]  /*6d90*/  IMAD.MOV.U32 R10, RZ, RZ, R31 ;  /* 0x000000ffff0a7224 */ /* 0x000fc600078e001f */
[----:B------:R-:W-:Y:S02]  /*6da0*/  SHF.R.S32.HI R6, RZ, 0x5, R6 ;  /* 0x00000005ff067819 */ /* 0x000fe40000011406 */
[----:B------:R-:W-:-:S03]  /*6db0*/  PRMT R12, R12, 0x5410, R10 ;  /* 0x000054100c0c7816 */ /* 0x000fc6000000000a */
[----:B------:R-:W-:Y:S01]  /*6dc0*/  IMAD R3, R6, 0x200, R40 ;  /* 0x0000020006037824 */ /* 0x000fe200078e0228 */
[----:B------:R-:W-:Y:S01]  /*6dd0*/  PRMT R12, R11, 0x7610, R12 ;  /* 0x000076100b0c7816 */ /* 0x000fe2000000000c */
[----:B------:R-:W-:Y:S02]  /*6de0*/  IMAD.MOV.U32 R6, RZ, RZ, R30 ;  /* 0x000000ffff067224 */ /* 0x000fe400078e001e */
[----:B------:R-:W-:-:S03]  /*6df0*/  IMAD R3, R3, 0x2, R2 ;  /* 0x0000000203037824 */ /* 0x000fc600078e0202 */
[----:B------:R-:W-:Y:S01]  /*6e00*/  PRMT R51, R6, 0x7610, R51 ;  /* 0x0000761006337816 */ /* 0x000fe20000000033 */
[C---:B------:R-:W-:Y:S02]  /*6e10*/  VIADD R4, R3.reuse, 0x8400 ;  /* 0x0000840003047836 */ /* 0x040fe40000000000 */
[----:B------:R-:W-:Y:S02]  /*6e20*/  VIADD R0, R3, 0x8440 ;  /* 0x0000844003007836 */ /* 0x000fe40000000000 */
[----:B------:R-:W-:Y:S02]  /*6e30*/  @P3 VIADD R0, R4, 0xffffffc0 ;  /* 0xffffffc004003836 */ /* 0x000fe40000000000 */
[----:B------:R-:W-:Y:S02]  /*6e40*/  IMAD.MOV.U32 R4, RZ, RZ, R20 ;  /* 0x000000ffff047224 */ /* 0x000fe400078e0014 */
[----:B------:R-:W-:-:S03]  /*6e50*/  IMAD.MOV.U32 R6, RZ, RZ, R42 ;  /* 0x000000ffff067224 */ /* 0x000fc600078e002a */
[----:B------:R-:W-:Y:S01]  /*6e60*/  PRMT R10, R4, 0x5410, R5 ;  /* 0x00005410040a7816 */ /* 0x000fe20000000005 */
[----:B------:R-:W-:Y:S01]  /*6e70*/  IMAD.MOV.U32 R4, RZ, RZ, R8 ;  /* 0x000000ffff047224 */ /* 0x000fe200078e0008 */
[----:B------:R-:W-:Y:S01]  /*6e80*/  PRMT R51, R51, 0x5410, R6 ;  /* 0x0000541033337816 */ /* 0x000fe20000000006 */
[----:B------:R-:W-:Y:S01]  /*6e90*/  IMAD.MOV.U32 R5, RZ, RZ, R9 ;  /* 0x000000ffff057224 */ /* 0x000fe200078e0009 */
[----:B-1----:R-:W-:Y:S06]  /*6ea0*/  @!P2 BRA `(.L_x_11672) ;  /* 0x000001540040a947 */ /* 0x002fec0003800000 */
.L_x_11934:
[----:B------:R-:W-:Y:S05]  /*6eb0*/  BSYNC B1 ;  /* 0x0000000000017941 */ /* 0x000fea0003800000 */
.L_x_11671:
[----:B------:R-:W-:Y:S01]  /*6ec0*/  BSSY B1, `(.L_x_11673) ;  /* 0x000005f000017945 */ /* 0x000fe20003800000 */
[----:B------:R-:W-:-:S03]  /*6ed0*/  PRMT R11, R4, 0x5410, R5 ;  /* 0x00005410040b7816 */ /* 0x000fc60000000005 */
[----:B------:R-:W-:Y:S05]  /*6ee0*/  @P0 BRA `(.L_x_11674) ;  /* 0x0000000400700947 */ /* 0x000fea0003800000 */
[----:B------:R-:W1:Y:S01]  /*6ef0*/  LDC R5, c[0x0][0x3d4] ;  /* 0x0000f500ff057b82 */ /* 0x000e620000000800 */
[C---:B------:R-:W-:Y:S01]  /*6f00*/  VIADD R4, R28.reuse, 0x10 ;  /* 0x000000101c047836 */ /* 0x040fe20000000000 */
[----:B------:R-:W-:Y:S01]  /*6f10*/  BSSY B2, `(.L_x_11675) ;  /* 0x000002e000027945 */ /* 0x000fe20003800000 */
[----:B-1----:R-:W-:-:S03]  /*6f20*/  ISETP.GE.AND P0, PT, R28, R5, PT ;  /* 0x000000051c00720c */ /* 0x002fc60003f06270 */
[----:B------:R-:W-:-:S10]  /*6f30*/  ISETP.GE.AND P2, PT, R4, R5, PT ;  /* 0x000000050400720c */ /* 0x000fd40003f46270 */
[----:B------:R-:W-:Y:S05]  /*6f40*/  @P0 BRA `(.L_x_11676) ;  /* 0x0000000000a80947 */ /* 0x000fea0003800000 */
[----:B0-----:R-:W0:Y:S01]  /*6f50*/  LDS.128 R4, [R3+0x8400] ;  /* 0x0084000003047984 */ /* 0x001e220000000c00 */
        /* <DEDUP_REMOVED lines=18> */
[----:B------:R-:W-:Y:S01]  /*7080*/  FFMA.FTZ R35, R15, R34, R23 ;  /* 0x000000220f237223 */ /* 0x000fe20000010017 */
[-C--:B------:R-:W-:Y:S01]  /*7090*/  FMUL.FTZ R32, R4, R27.reuse ;  /* 0x0000001b04207220 */ /* 0x080fe20000410000 */
[C---:B------:R-:W-:Y:S01]  /*70a0*/  FFMA.FTZ R40, R7.reuse, R27, -R40 ;  /* 0x0000001b07287223 */ /* 0x040fe20000010828 */
[----:B------:R-:W-:Y:S02]  /*70b0*/  HADD2.F32 R6, -RZ, R5.H0_H0 ;  /* 0x20000005ff067230 */ /* 0x000fe40000004100 */
[----:B------:R-:W-:Y:S02]  /*70c0*/  HADD2.F32 R27, -RZ, R48.H0_H0 ;  /* 0x20000030ff1b7230 */ /* 0x000fe40000004100 */
[----:B------:R-:W-:Y:S01]  /*70d0*/  FFMA.FTZ R33, R7, R33, R32 ;  /* 0x0000002107217223 */ /* 0x000fe20000010020 */
[----:B------:R-:W-:Y:S02]  /*70e0*/  HADD2.F32 R15, -RZ, R49.H1_H1 ;  /* 0x30000031ff0f7230 */ /* 0x000fe40000004100 */
        /* <DEDUP_REMOVED lines=8> */
[-C--:B------:R-:W-:Y:S02]  /*7170*/  FMUL.FTZ R14, R5, R4.reuse ;  /* 0x00000004050e7220 */ /* 0x080fe40000410000 */
[C---:B------:R-:W-:Y:S01]  /*7180*/  FFMA.FTZ R5, R6.reuse, R4, -R7 ;  /* 0x0000000406057223 */ /* 0x040fe20000010807 */
[----:B------:R-:W-:Y:S01]  /*7190*/  F2FP.F16.F32.PACK_AB R7, R35, R44 ;  /* 0x0000002c2307723e */ /* 0x000fe200000000ff */
[----:B------:R-:W-:Y:S01]  /*71a0*/  FFMA.FTZ R14, R6, R23, R14 ;  /* 0x00000017060e7223 */ /* 0x000fe2000001000e */
[----:B------:R-:W-:-:S02]  /*71b0*/  F2FP.F16.F32.PACK_AB R6, R13, R32 ;  /* 0x000000200d06723e */ /* 0x000fc400000000ff */
[----:B------:R-:W-:Y:S02]  /*71c0*/  F2FP.F16.F32.PACK_AB R4, R33, R40 ;  /* 0x000000282104723e */ /* 0x000fe400000000ff */
[----:B------:R-:W-:-:S05]  /*71d0*/  F2FP.F16.F32.PACK_AB R5, R14, R5 ;  /* 0x000000050e05723e */ /* 0x000fca00000000ff */
[----:B------:R1:W-:Y:S02]  /*71e0*/  STS.128 [R3+0x8400], R4 ;  /* 0x0084000403007388 */ /* 0x0003e40000000c00 */
.L_x_11676:
[----:B------:R-:W-:Y:S05]  /*71f0*/  BSYNC B2 ;  /* 0x0000000000027941 */ /* 0x000fea0003800000 */
.L_x_11675:
[----:B------:R-:W-:Y:S05]  /*7200*/  @P2 BRA `(.L_x_11674) ;  /* 0x0000000000a82947 */ /* 0x000fea0003800000 */
[----:B01----:R-:W0:Y:S01]  /*7210*/  LDS.128 R4, [R0] ;  /* 0x0000000000047984 */ /* 0x003e220000000c00 */
        /* <DEDUP_REMOVED lines=40> */
[----:B------:R2:W-:Y:S02]  /*74a0*/  STS.128 [R0], R4 ;  /* 0x0000000400007388 */ /* 0x0005e40000000c00 */
.L_x_11674:
[----:B------:R-:W-:Y:S05]  /*74b0*/  BSYNC B1 ;  /* 0x0000000000017941 */ /* 0x000fea0003800000 */
.L_x_11673:
[----:B------:R-:W-:Y:S05]  /*74c0*/  @P1 BRA `(.L_x_11677) ;  /* 0x0000001800941947 */ /* 0x000fea0003800000 */
[----:B-12---:R-:W1:Y:S01]  /*74d0*/  LDC R5, c[0x0][0x3d4] ;  /* 0x0000f500ff057b82 */ /* 0x006e620000000800 */
[C---:B------:R-:W-:Y:S01]  /*74e0*/  VIADD R4, R28.reuse, 0x10 ;  /* 0x000000101c047836 */ /* 0x040fe20000000000 */
[----:B------:R-:W-:Y:S01]  /*74f0*/  BSSY B1, `(.L_x_11678) ;  /* 0x000002e000017945 */ /* 0x000fe20003800000 */
[----:B-1----:R-:W-:-:S03]  /*7500*/  ISETP.GE.AND P0, PT, R28, R5, PT ;  /* 0x000000051c00720c */ /* 0x002fc60003f06270 */
[----:B------:R-:W-:-:S10]  /*7510*/  ISETP.GE.AND P1, PT, R4, R5, PT ;  /* 0x000000050400720c */ /* 0x000fd40003f26270 */
[----:B------:R-:W-:Y:S05]  /*7520*/  @P0 BRA `(.L_x_11679) ;  /* 0x0000000000a80947 */ /* 0x000fea0003800000 */
[----:B0-----:R-:W0:Y:S01]  /*7530*/  LDS.128 R4, [R3+0xb400] ;  /* 0x00b4000003047984 */ /* 0x001e220000000c00 */
[--C-:B------:R-:W-:Y:S01]  /*7540*/  SHF.R.U64 R33, R30, 0x10, R31.reuse ;  /* 0x000000101e217819 */ /* 0x100fe2000000121f */
[--C-:B------:R-:W-:Y:S01]  /*7550*/  HADD2.F32 R27, -RZ, R51.reuse.H1_H1 ;  /* 0x30000033ff1b7230 */ /* 0x100fe20000004100 */
[----:B------:R-:W-:Y:S01]  /*7560*/  SHF.R.U32.HI R30, RZ, 0x10, R31 ;  /* 0x00000010ff1e7819 */ /* 0x000fe2000001161f */
[----:B------:R-:W-:Y:S01]  /*7570*/  HADD2.F32 R29, -RZ, R51.H0_H0 ;  /* 0x20000033ff1d7230 */ /* 0x000fe20000004100 */
[--C-:B------:R-:W-:Y:S02]  /*7580*/  SHF.R.U32.HI R28, RZ, 0x10, R43.reuse ;  /* 0x00000010ff1c7819 */ /* 0x100fe4000001162b */
[----:B------:R-:W-:Y:S01]  /*7590*/  SHF.R.U64 R35, R42, 0x10, R43 ;  /* 0x000000102a237819 */ /* 0x000fe2000000122b */
[----:B------:R-:W-:Y:S02]  /*75a0*/  HADD2.F32 R30, -RZ, R30.H0_H0 ;  /* 0x2000001eff1e7230 */ /* 0x000fe40000004100 */
[----:B------:R-:W-:-:S02]  /*75b0*/  HADD2.F32 R28, -RZ, R28.H0_H0 ;  /* 0x2000001cff1c7230 */ /* 0x000fc40000004100 */
[--C-:B0-----:R-:W-:Y:S02]  /*75c0*/  HADD2.F32 R23, -RZ, R7.reuse.H1_H1 ;  /* 0x30000007ff177230 */ /* 0x101fe40000004100 */
[----:B------:R-:W-:Y:S02]  /*75d0*/  HADD2.F32 R15, -RZ, R7.H0_H0 ;  /* 0x20000007ff0f7230 */ /* 0x000fe40000004100 */
[--C-:B------:R-:W-:Y:S02]  /*75e0*/  HADD2.F32 R7, -RZ, R4.reuse.H0_H0 ;  /* 0x20000004ff077230 */ /* 0x100fe40000004100 */
[C---:B------:R-:W-:Y:S01]  /*75f0*/  FMUL.FTZ R34, R23.reuse, R30 ;  /* 0x0000001e17227220 */ /* 0x040fe20000410000 */
[----:B------:R-:W-:Y:S01]  /*7600*/  FMUL.FTZ R23, R23, R28 ;  /* 0x0000001c17177220 */ /* 0x000fe20000410000 */
[----:B------:R-:W-:Y:S02]  /*7610*/  HADD2.F32 R4, -RZ, R4.H1_H1 ;  /* 0x30000004ff047230 */ /* 0x000fe40000004100 */
[----:B------:R-:W-:-:S02]  /*7620*/  HADD2.F32 R13, -RZ, R6.H0_H0 ;  /* 0x20000006ff0d7230 */ /* 0x000fc40000004100 */
[C---:B------:R-:W-:Y:S01]  /*7630*/  FFMA.FTZ R31, R15.reuse, R30, R23 ;  /* 0x0000001e0f1f7223 */ /* 0x040fe20000010017 */
[----:B------:R-:W-:Y:S02]  /*7640*/  HADD2.F32 R14, -RZ, R6.H1_H1 ;  /* 0x30000006ff0e7230 */ /* 0x000fe40000004100 */
[----:B------:R-:W-:Y:S01]  /*7650*/  FFMA.FTZ R34, R15, R28, -R34 ;  /* 0x0000001c0f227223 */ /* 0x000fe20000010822 */
[--C-:B------:R-:W-:Y:S02]  /*7660*/  HADD2.F32 R23, -RZ, R12.reuse.H1_H1 ;  /* 0x3000000cff177230 */ /* 0x100fe40000004100 */
[C---:B------:R-:W-:Y:S01]  /*7670*/  FMUL.FTZ R32, R4.reuse, R29 ;  /* 0x0000001d04207220 */ /* 0x040fe20000410000 */
[----:B------:R-:W-:Y:S02]  /*7680*/  HADD2.F32 R6, -RZ, R5.H0_H0 ;  /* 0x20000005ff067230 */ /* 0x000fe40000004100 */
[----:B------:R-:W-:Y:S01]  /*7690*/  FMUL.FTZ R28, R4, R27 ;  /* 0x0000001b041c7220 */ /* 0x000fe20000410000 */
[----:B------:R-:W-:-:S02]  /*76a0*/  HADD2.F32 R12, -RZ, R12.H0_H0 ;  /* 0x2000000cff0c7230 */ /* 0x000fc40000004100 */
        /* <DEDUP_REMOVED lines=18> */
.L_x_11679:
[----:B------:R-:W-:Y:S05]  /*77d0*/  BSYNC B1 ;  /* 0x0000000000017941 */ /* 0x000fea0003800000 */
.L_x_11678:
[----:B------:R-:W-:Y:S05]  /*77e0*/  @P1 BRA `(.L_x_11677) ;  /* 0x0000001400cc1947 */ /* 0x000fea0003800000 */
[----:B01----:R-:W0:Y:S01]  /*77f0*/  LDS.128 R4, [R0+0x3000] ;  /* 0x0030000000047984 */ /* 0x003e220000000c00 */
        /* <DEDUP_REMOVED lines=42> */
.L_x_11658:
[----:B------:R-:W0:Y:S01]  /*7aa0*/  LDC R21, c[0x0][0x3d4] ;  /* 0x0000f500ff157b82 */ /* 0x000e220000000800 */
[----:B------:R-:W-:Y:S01]  /*7ab0*/  VIADD R0, R17, 0x60 ;  /* 0x0000006011007836 */ /* 0x000fe20000000000 */
[----:B------:R-:W2:Y:S01]  /*7ac0*/  LDL R52, [R1+0x4] ;  /* 0x0000040001347983 */ /* 0x000ea20000100800 */
[----:B------:R-:W-:Y:S01]  /*7ad0*/  ULDC.64 UR4, c[0x0][0x3c8] ;  /* 0x0000f20000047ab9 */ /* 0x000fe20000000a00 */
[----:B------:R-:W-:Y:S02]  /*7ae0*/  ULDC.64 UR6, c[0x0][0x3e0] ;  /* 0x0000f80000067ab9 */ /* 0x000fe40000000a00 */
[----:B------:R-:W3:Y:S01]  /*7af0*/  LDL R50, [R1+0x38] ;  /* 0x0000380001327983 */ /* 0x000ee20000100800 */
[----:B0-----:R-:W-:-:S04]  /*7b00*/  ISETP.GE.AND P0, PT, R40, R21, PT ;  /* 0x000000152800720c */ /* 0x001fc80003f06270 */
[-C--:B------:R-:W-:Y:S02]  /*7b10*/  ISETP.GE.OR P1, PT, R0, R14.reuse, P0 ;  /* 0x0000000e0000720c */ /* 0x080fe40000726670 */
[----:B------:R-:W-:-:S11]  /*7b20*/  ISETP.GE.OR P0, PT, R17, R14, P0 ;  /* 0x0000000e1100720c */ /* 0x000fd60000706670 */
[----:B------:R-:W0:Y:S08]  /*7b30*/  @!P1 LDC.64 R28, c[0x0][0x3c8] ;  /* 0x0000f200ff1c9b82 */ /* 0x000e300000000a00 */
[----:B------:R-:W1:Y:S01]  /*7b40*/  @!P1 LDC.64 R48, c[0x0][0x3e0] ;  /* 0x0000f800ff309b82 */ /* 0x000e620000000a00 */
[----:B------:R-:W-:Y:S02]  /*7b50*/  @!P1 IMAD.MOV.U32 R7, RZ, RZ, R55 ;  /* 0x000000ffff079224 */ /* 0x000fe400078e0037 */
[----:B------:R-:W-:-:S02]  /*7b60*/  @!P1 IMAD.MOV.U32 R8, RZ, RZ, R4 ;  /* 0x000000ffff089224 */ /* 0x000fc400078e0004 */
[----:B------:R-:W-:Y:S01]  /*7b70*/  @!P1 IMAD.MOV.U32 R9, RZ, RZ, R57 ;  /* 0x000000ffff099224 */ /* 0x000fe200078e0039 */
[----:B------:R-:W-:Y:S02]  /*7b80*/  @!P0 IADD3 R14, P3, R31, R6, RZ ;  /* 0x000000061f0e8210 */ /* 0x000fe40007f7e0ff */
[----:B------:R-:W-:Y:S01]  /*7b90*/  @!P0 IADD3 R15, P2, R39, R4, RZ ;  /* 0x00000004270f8210 */ /* 0x000fe20007f5e0ff */
[----:B------:R-:W-:-:S04]  /*7ba0*/  @!P1 IMAD.WIDE.U32 R4, R10, 0x60, R6 ;  /* 0x000000600a049825 */ /* 0x000fc800078e0006 */
[----:B------:R-:W-:Y:S01]  /*7bb0*/  @!P1 IMAD.WIDE.U32 R6, R12, 0x60, R8 ;  /* 0x000000600c069825 */ /* 0x000fe200078e0008 */
[----:B------:R-:W-:-:S03]  /*7bc0*/  @!P1 IADD3 R3, P4, R31, R4, RZ ;  /* 0x000000041f039210 */ /* 0x000fc60007f9e0ff */
[----:B------:R-:W-:Y:S02]  /*7bd0*/  @!P1 IMAD R20, R11, 0x60, RZ ;  /* 0x000000600b149824 */ /* 0x000fe400078e02ff */
[----:B------:R-:W-:Y:S01]  /*7be0*/  @!P0 IMAD.X R9, R55, 0x1, R37, P3 ;  /* 0x0000000137098824 */ /* 0x000fe200018e0625 */
[C---:B------:R-:W-:Y:S01]  /*7bf0*/  @!P0 LEA R8, P3, R14.reuse, UR4, 0x1 ;  /* 0x000000040e088c11 */ /* 0x040fe2000f8608ff */
[----:B------:R-:W-:Y:S01]  /*7c00*/  @!P1 IMAD R30, R13, 0x60, RZ ;  /* 0x000000600d1e9824 */ /* 0x000fe200078e02ff */
[----:B------:R-:W-:Y:S02]  /*7c10*/  @!P1 IADD3 R0, P5, R39, R6, RZ ;  /* 0x0000000627009210 */ /* 0x000fe40007fbe0ff */
[----:B------:R-:W-:Y:S02]  /*7c20*/  @!P0 LEA.HI.X R9, R14, UR5, R9, 0x1, P3 ;  /* 0x000000050e098c11 */ /* 0x000fe400098f0c09 */
[----:B------:R-:W-:Y:S02]  /*7c30*/  @!P1 IADD3.X R4, R37, R20, R5, P4, !PT ;  /* 0x0000001425049210 */ /* 0x000fe400027fe405 */
[----:B------:R-:W-:-:S02]  /*7c40*/  @!P1 IADD3.X R6, R47, R30, R7, P5, !PT ;  /* 0x0000001e2f069210 */ /* 0x000fc40002ffe407 */
[----:B0-----:R-:W-:Y:S02]  /*7c50*/  @!P1 LEA R46, P3, R3, R28, 0x1 ;  /* 0x0000001c032e9211 */ /* 0x001fe400078608ff */
[C---:B-1----:R-:W-:Y:S01]  /*7c60*/  @!P1 LEA R48, P4, R0.reuse, R48, 0x1 ;  /* 0x0000003000309211 */ /* 0x042fe200078808ff */
[----:B------:R-:W-:Y:S01]  /*7c70*/  @!P0 IMAD.X R20, R57, 0x1, R47, P2 ;  /* 0x0000000139148824 */ /* 0x000fe200010e062f */
[----:B------:R-:W-:Y:S02]  /*7c80*/  @!P1 LEA.HI.X R47, R3, R29, R4, 0x1, P3 ;  /* 0x0000001d032f9211 */ /* 0x000fe400018f0c04 */
[----:B------:R-:W-:Y:S02]  /*7c90*/  CS2R R28, SRZ ;  /* 0x00000000001c7805 */ /* 0x000fe4000001ff00 */
[----:B------:R-:W-:Y:S02]  /*7ca0*/  @!P1 LEA.HI.X R49, R0, R49, R6, 0x1, P4 ;  /* 0x0000003100319211 */ /* 0x000fe400020f0c06 */
[----:B------:R-:W-:-:S02]  /*7cb0*/  CS2R R30, SRZ ;  /* 0x00000000001e7805 */ /* 0x000fc4000001ff00 */
[----:B------:R-:W-:Y:S02]  /*7cc0*/  CS2R R4, SRZ ;  /* 0x0000000000047805 */ /* 0x000fe4000001ff00 */
[----:B------:R-:W-:Y:S01]  /*7cd0*/  CS2R R6, SRZ ;  /* 0x0000000000067805 */ /* 0x000fe2000001ff00 */
[----:B------:R-:W0:Y:S01]  /*7ce0*/  LDC R0, c[0x0][0x428] ;  /* 0x00010a00ff007b82 */ /* 0x000e220000000800 */
[----:B------:R-:W5:Y:S04]  /*7cf0*/  @!P1 LDG.E.128 R28, desc[UR38][R46.64] ;  /* 0x000000262e1c9981 */ /* 0x000f68000c1e1d00 */
[----:B------:R-:W5:Y:S01]  /*7d00*/  @!P1 LDG.E.128 R4, desc[UR38][R48.64] ;  /* 0x0000002630049981 */ /* 0x000f62000c1e1d00 */
[----:B------:R-:W1:Y:S01]  /*7d10*/  S2R R51, SR_TID.X ;  /* 0x0000000000337919 */ /* 0x000e620000002100 */
[----:B------:R-:W-:-:S04]  /*7d20*/  @!P0 LEA R14, P2, R15, UR6, 0x1 ;  /* 0x000000060f0e8c11 */ /* 0x000fc8000f8408ff */
[----:B------:R-:W-:Y:S02]  /*7d30*/  @!P0 LEA.HI.X R15, R15, UR7, R20, 0x1, P2 ;  /* 0x000000070f0f8c11 */ /* 0x000fe400090f0c14 */
[----:B0-----:R-:W-:Y:S02]  /*7d40*/  ISETP.NE.AND P2, PT, R0, 0x1, PT ;  /* 0x000000010000780c */ /* 0x001fe40003f45270 */
[----:B------:R-:W-:Y:S02]  /*7d50*/  CS2R R36, SRZ ;  /* 0x0000000000247805 */ /* 0x000fe4000001ff00 */
[----:B------:R-:W-:-:S06]  /*7d60*/  CS2R R38, SRZ ;  /* 0x0000000000267805 */ /* 0x000fcc000001ff00 */
[----:B------:R0:W5:Y:S03]  /*7d70*/  @!P0 LDG.E.128 R36, desc[UR38][R8.64] ;  /* 0x0000002608248981 */ /* 0x000166000c1e1d00 */
[----:B------:R-:W4:Y:S01]  /*7d80*/  @P2 LDC R0, c[0x0][0x42c] ;  /* 0x00010b00ff002b82 */ /* 0x000f220000000800 */
[----:B-1----:R-:W-:-:S07]  /*7d90*/  VIADD R53, R51, 0xffffff80 ;  /* 0xffffff8033357836 */ /* 0x002fce0000000000 */
[----:B0-----:R-:W0:Y:S01]  /*7da0*/  @P2 LDC R9, c[0x0][0x430] ;  /* 0x00010c00ff092b82 */ /* 0x001e220000000800 */
[----:B------:R-:W-:-:S04]  /*7db0*/  SHF.R.S32.HI R51, RZ, 0x1f, R53 ;  /* 0x0000001fff337819 */ /* 0x000fc80000011435 */
[----:B------:R-:W-:-:S04]  /*7dc0*/  LEA.HI R51, R51, R53, RZ, 0x2 ;  /* 0x0000003533337211 */ /* 0x000fc800078f10ff */
[----:B------:R-:W-:-:S05]  /*7dd0*/  LOP3.LUT R51, R51, 0xfffffffc, RZ, 0xc0, !PT ;  /* 0xfffffffc33337812 */ /* 0x000fca00078ec0ff */
[----:B------:R-:W-:Y:S01]  /*7de0*/  IMAD.IADD R51, R53, 0x1, -R51 ;  /* 0x0000000135337824 */ /* 0x000fe200078e0a33 */
[----:B------:R-:W-:Y:S02]  /*7df0*/  CS2R R32, SRZ ;  /* 0x0000000000207805 */ /* 0x000fe4000001ff00 */
[----:B------:R-:W-:Y:S01]  /*7e00*/  CS2R R34, SRZ ;  /* 0x0000000000227805 */ /* 0x000fe2000001ff00 */
[----:B------:R-:W-:-:S05]  /*7e10*/  IMAD.MOV.U32 R43, RZ, RZ, R23 ;  /* 0x000000ffff2b7224 */ /* 0x000fca00078e0017 */
[----:B------:R1:W5:Y:S02]  /*7e20*/  @!P0 LDG.E.128 R32, desc[UR38][R14.64] ;  /* 0x000000260e208981 */ /* 0x000364000c1e1d00 */
[----:B-1----:R-:W-:Y:S02]  /*7e30*/  IMAD.MOV.U32 R14, RZ, RZ, R44 ;  /* 0x000000ffff0e7224 */ /* 0x002fe400078e002c */
[----:B------:R-:W-:Y:S02]  /*7e40*/  IMAD.MOV.U32 R15, RZ, RZ, R27 ;  /* 0x000000ffff0f7224 */ /* 0x000fe400078e001b */
[----:B--2---:R-:W-:-:S04]  /*7e50*/  IMAD R3, R52, 0xc0, R17 ;  /* 0x000000c034037824 */ /* 0x004fc800078e0211 */
[----:B------:R-:W-:-:S04]  /*7e60*/  IMAD R3, R51, 0x60, R3 ;  /* 0x0000006033037824 */ /* 0x000fc800078e0203 */
[----:B----4-:R-:W-:-:S05]  /*7e70*/  @P2 IMAD.HI.U32 R0, R3, R0, RZ ;  /* 0x0000000003002227 */ /* 0x010fca00078e00ff */
[----:B0-----:R-:W-:-:S04]  /*7e80*/  @P2 SHF.R.U32.HI R3, RZ, R9, R0 ;  /* 0x00000009ff032219 */ /* 0x001fc80000011600 */
[----:B------:R-:W-:Y:S01]  /*7e90*/  SHF.R.S32.HI R9, RZ, 0x1f, R3 ;  /* 0x0000001fff097819 */ /* 0x000fe20000011403 */
[----:B------:R-:W-:-:S04]  /*7ea0*/  IMAD.WIDE.U32 R14, R3, R10, R14 ;  /* 0x0000000a030e7225 */ /* 0x000fc800078e000e */
[C---:B------:R-:W-:Y:S02]  /*7eb0*/  IMAD R0, R9.reuse, R10, RZ ;  /* 0x0000000a09007224 */ /* 0x040fe400078e02ff */
[-C--:B------:R-:W-:Y:S02]  /*7ec0*/  IMAD R8, R9, R12.reuse, RZ ;  /* 0x0000000c09087224 */ /* 0x080fe400078e02ff */
[----:B------:R-:W-:-:S04]  /*7ed0*/  IMAD.WIDE.U32 R42, R3, R12, R42 ;  /* 0x0000000c032a7225 */ /* 0x000fc800078e002a */
[C---:B------:R-:W-:Y:S02]  /*7ee0*/  IMAD R9, R3.reuse, R11, R0 ;  /* 0x0000000b03097224 */ /* 0x040fe400078e0200 */
[----:B------:R-:W-:Y:S01]  /*7ef0*/  IMAD R3, R3, R13, R8 ;  /* 0x0000000d03037224 */ /* 0x000fe200078e0208 */
[----:B------:R-:W-:Y:S01]  /*7f00*/  LEA R8, P2, R14, UR4, 0x1 ;  /* 0x000000040e087c11 */ /* 0x000fe2000f8408ff */
[----:B------:R-:W-:Y:S01]  /*7f10*/  IMAD.IADD R9, R15, 0x1, R9 ;  /* 0x000000010f097824 */ /* 0x000fe200078e0209 */
[----:B------:R-:W-:Y:S01]  /*7f20*/  LEA R0, P3, R42, UR6, 0x1 ;  /* 0x000000062a007c11 */ /* 0x000fe2000f8608ff */
[----:B------:R-:W-:Y:S01]  /*7f30*/  IMAD.IADD R3, R43, 0x1, R3 ;  /* 0x000000012b037824 */ /* 0x000fe200078e0203 */
[----:B------:R-:W-:Y:S02]  /*7f40*/  UMOV UR4, 0xffffffff ;  /* 0xffffffff00047882 */ /* 0x000fe40000000000 */
[----:B------:R-:W-:Y:S02]  /*7f50*/  LEA.HI.X R9, R14, UR5, R9, 0x1, P2 ;  /* 0x000000050e097c11 */ /* 0x000fe400090f0c09 */
[----:B------:R-:W-:-:S02]  /*7f60*/  LEA.HI.X R3, R42, UR7, R3, 0x1, P3 ;  /* 0x000000072a037c11 */ /* 0x000fc400098f0c03 */
[----:B---3--:R-:W-:Y:S01]  /*7f70*/  LEA.HI R10, R50, R50, RZ, 0x1 ;  /* 0x00000032320a7211 */ /* 0x008fe200078f08ff */
[----:B------:R-:W-:Y:S06]  /*7f80*/  BRA.DIV UR4, `(.L_x_11680) ;  /* 0x00000146041c7947 */ /* 0x000fec000b800000 */
.L_x_11937:
[----:B------:R-:W-:-:S03]  /*7f90*/  UMOV UR4, 0xffffffff ;  /* 0xffffffff00047882 */ /* 0x000fc60000000000 */
[----:B------:R-:W-:Y:S05]  /*7fa0*/  BRA.DIV UR4, `(.L_x_11681) ;  /* 0x00000146043c7947 */ /* 0x000fea000b800000 */
.L_x_11940:
[----:B------:R-:W-:-:S03]  /*7fb0*/  UMOV UR4, 0xffffffff ;  /* 0xffffffff00047882 */ /* 0x000fc60000000000 */
[----:B------:R-:W-:Y:S05]  /*7fc0*/  BRA.DIV UR4, `(.L_x_11682) ;  /* 0x00000146045c7947 */ /* 0x000fea000b800000 */
.L_x_11943:
[----:B------:R-:W-:-:S03]  /*7fd0*/  UMOV UR4, 0xffffffff ;  /* 0xffffffff00047882 */ /* 0x000fc60000000000 */
[----:B------:R-:W-:Y:S05]  /*7fe0*/  BRA.DIV UR4, `(.L_x_11683) ;  /* 0x00000146047c7947 */ /* 0x000fea000b800000 */
.L_x_11946:
[----:B------:R-:W-:-:S03]  /*7ff0*/  UMOV UR4, 0xffffffff ;  /* 0xffffffff00047882 */ /* 0x000fc60000000000 */
[----:B------:R-:W-:Y:S05]  /*8000*/  BRA.DIV UR4, `(.L_x_11684) ;  /* 0x00000146049c7947 */ /* 0x000fea000b800000 */
.L_x_11949:
[----:B------:R-:W-:Y:S01]  /*8010*/  UMOV UR4, 0xffffffff ;  /* 0xffffffff00047882 */ /* 0x000fe20000000000 */
[----:B------:R-:W-:Y:S02]  /*8020*/  LOP3.LUT R10, R10, 0xfffffffe, RZ, 0xc0, !PT ;  /* 0xfffffffe0a0a7812 */ /* 0x000fe400078ec0ff */
[----:B------:R-:W-:Y:S05]  /*8030*/  BRA.DIV UR4, `(.L_x_11685) ;  /* 0x0000014604b87947 */ /* 0x000fea000b800000 */
.L_x_11952:
[----:B------:R-:W-:Y:S01]  /*8040*/  UMOV UR4, 0xffffffff ;  /* 0xffffffff00047882 */ /* 0x000fe20000000000 */
[----:B------:R-:W-:Y:S02]  /*8050*/  IMAD.IADD R9, R50, 0x1, -R10 ;  /* 0x0000000132097824 */ /* 0x000fe400078e0a0a */
[----:B------:R-:W-:Y:S05]  /*8060*/  BRA.DIV UR4, `(.L_x_11686) ;  /* 0x0000014604d47947 */ /* 0x000fea000b800000 */
.L_x_11955:
[----:B------:R-:W-:Y:S01]  /*8070*/  UMOV UR4, 0xffffffff ;  /* 0xffffffff00047882 */ /* 0x000fe20000000000 */
[----:B------:R-:W-:Y:S02]  /*8080*/  SHF.L.U32 R9, R9, 0x1f, RZ ;  /* 0x0000001f09097819 */ /* 0x000fe400000006ff */
[----:B------:R-:W-:Y:S05]  /*8090*/  BRA.DIV UR4, `(.L_x_11687) ;  /* 0x0000014604f07947 */ /* 0x000fea000b800000 */
.L_x_11958:
[----:B------:R-:W0:Y:S01]  /*80a0*/  SYNCS.PHASECHK.TRANS64.TRYWAIT P2, [R2+URZ+0x16800], R9 ;  /* 0x01680009020075a7 */ /* 0x000e22000804017f */
[----:B-----5:R-:W-:Y:S01]  /*80b0*/  IMAD.MOV.U32 R3, RZ, RZ, R37 ;  /* 0x000000ffff037224 */ /* 0x020fe200078e0025 */
[----:B------:R-:W-:Y:S01]  /*80c0*/  BSSY B1, `(.L_x_11688) ;  /* 0x000001c000017945 */ /* 0x000fe20003800000 */
[----:B------:R-:W-:Y:S02]  /*80d0*/  IMAD.MOV.U32 R0, RZ, RZ, R36 ;  /* 0x000000ffff007224 */ /* 0x000fe400078e0024 */
        /* <DEDUP_REMOVED lines=22> */
[----:B------:R-:W-:Y:S01]  /*8240*/  IMAD.IADD R21, R40, 0x1, R21 ;  /* 0x0000000128157824 */ /* 0x000fe200078e0215 */
[----:B------:R-:W-:-:S02]  /*8250*/  PRMT R3, R3, 0x5410, R8 ;  /* 0x0000541003037816 */ /* 0x000fc40000000008 */
[----:B------:R-:W-:Y:S01]  /*8260*/  PRMT R20, R10, 0x7610, R20 ;  /* 0x000076100a147816 */ /* 0x000fe20000000014 */
[----:B0-----:R-:W-:Y:S06]  /*8270*/  @!P2 BRA `(.L_x_11689) ;  /* 0x0000014400a0a947 */ /* 0x001fec0003800000 */
.L_x_11959:
[----:B------:R-:W-:Y:S05]  /*8280*/  BSYNC B1 ;  /* 0x0000000000017941 */ /* 0x000fea0003800000 */
.L_x_11688:
[----:B------:R-:W-:Y:S01]  /*8290*/  BSSY B1, `(.L_x_11690) ;  /* 0x0000069000017945 */ /* 0x000fe20003800000 */
[----:B------:R-:W-:Y:S01]  /*82a0*/  IMAD.MOV.U32 R23, RZ, RZ, R6 ;  /* 0x000000ffff177224 */ /* 0x000fe200078e0006 */
[----:B------:R-:W-:Y:S01]  /*82b0*/  LOP3.LUT R21, R21, 0x38, RZ, 0xc0, !PT ;  /* 0x0000003815157812 */ /* 0x000fe200078ec0ff */
[----:B------:R-:W-:Y:S01]  /*82c0*/  IMAD.MOV.U32 R27, RZ, RZ, R7 ;  /* 0x000000ffff1b7224 */ /* 0x000fe200078e0007 */
[----:B------:R-:W-:Y:S06]  /*82d0*/  @P0 BRA `(.L_x_11691) ;  /* 0x0000000400900947 */ /* 0x000fec0003800000 */
[----:B------:R-:W2:Y:S01]  /*82e0*/  LDL R8, [R1+0x28] ;  /* 0x0000280001087983 */ /* 0x000ea20000100800 */
[----:B------:R-:W1:Y:S02]  /*82f0*/  S2R R10, SR_TID.X ;  /* 0x00000000000a7919 */ /* 0x000e640000002100 */
[----:B-1----:R-:W-:-:S05]  /*8300*/  VIADD R10, R10, 0xffffff80 ;  /* 0xffffff800a0a7836 */ /* 0x002fca0000000000 */
[----:B------:R-:W-:-:S04]  /*8310*/  SHF.R.S32.HI R13, RZ, 0x1f, R10 ;  /* 0x0000001fff0d7819 */ /* 0x000fc8000001140a */
[----:B------:R-:W-:-:S04]  /*8320*/  LEA.HI R13, R13, R10, RZ, 0x5 ;  /* 0x0000000a0d0d7211 */ /* 0x000fc800078f28ff */
[----:B------:R-:W-:Y:S01]  /*8330*/  SHF.R.S32.HI R13, RZ, 0x5, R13 ;  /* 0x00000005ff0d7819 */ /* 0x000fe2000001140d */
[--C-:B------:R-:W-:Y:S01]  /*8340*/  HADD2.F32 R41, -RZ, R43.reuse.H1_H1 ;  /* 0x3000002bff297230 */ /* 0x100fe20000004100 */
[----:B------:R-:W-:Y:S01]  /*8350*/  SHF.R.U64 R55, R36, 0x10, R37 ;  /* 0x0000001024377819 */ /* 0x000fe20000001225 */
[----:B------:R-:W-:Y:S01]  /*8360*/  HADD2.F32 R43, -RZ, R43.H0_H0 ;  /* 0x2000002bff2b7230 */ /* 0x000fe20000004100 */
[--C-:B------:R-:W-:Y:S02]  /*8370*/  SHF.R.U32.HI R42, RZ, 0x10, R33.reuse ;  /* 0x00000010ff2a7819 */ /* 0x100fe40000011621 */
[----:B------:R-:W-:Y:S02]  /*8380*/  SHF.R.U64 R53, R32, 0x10, R33 ;  /* 0x0000001020357819 */ /* 0x000fe40000001221 */
[----:B------:R-:W-:Y:S01]  /*8390*/  SHF.R.U32.HI R44, RZ, 0x10, R37 ;  /* 0x00000010ff2c7819 */ /* 0x000fe20000011625 */
[----:B------:R-:W-:Y:S01]  /*83a0*/  HADD2.F32 R42, -RZ, R42.H0_H0 ;  /* 0x2000002aff2a7230 */ /* 0x000fe20000004100 */
[----:B------:R-:W-:-:S02]  /*83b0*/  SHF.R.U64 R54, R38, 0x10, R39 ;  /* 0x0000001026367819 */ /* 0x000fc40000001227 */
[--C-:B------:R-:W-:Y:S02]  /*83c0*/  SHF.R.U32.HI R48, RZ, 0x10, R35.reuse ;  /* 0x00000010ff307819 */ /* 0x100fe40000011623 */
[----:B------:R-:W-:Y:S02]  /*83d0*/  SHF.R.U64 R51, R34, 0x10, R35 ;  /* 0x0000001022337819 */ /* 0x000fe40000001223 */
[----:B------:R-:W-:Y:S01]  /*83e0*/  SHF.R.U32.HI R50, RZ, 0x10, R39 ;  /* 0x00000010ff327819 */ /* 0x000fe20000011627 */
[----:B--2---:R-:W-:-:S05]  /*83f0*/  IMAD.SHL.U32 R8, R8, 0x40, RZ ;  /* 0x0000004008087824 */ /* 0x004fca00078e00ff */
[----:B------:R-:W-:-:S04]  /*8400*/  LOP3.LUT R8, R8, 0x1c0, RZ, 0xc0, !PT ;  /* 0x000001c008087812 */ /* 0x000fc800078ec0ff */
[----:B------:R-:W-:Y:S02]  /*8410*/  LOP3.LUT R40, R8, 0x38, R40, 0xf8, !PT ;  /* 0x0000003808287812 */ /* 0x000fe400078ef828 */
[----:B------:R-:W-:-:S04]  /*8420*/  SHF.R.U32.HI R11, RZ, 0x3, R8 ;  /* 0x00000003ff0b7819 */ /* 0x000fc80000011608 */
[----:B------:R-:W-:Y:S02]  /*8430*/  LOP3.LUT R40, R40, R11, RZ, 0x3c, !PT ;  /* 0x0000000b28287212 */ /* 0x000fe400078e3cff */
[----:B------:R-:W-:-:S03]  /*8440*/  LOP3.LUT R12, R11, R21, R8, 0x1e, !PT ;  /* 0x000000150b0c7212 */ /* 0x000fc600078e1e08 */
[C---:B0-----:R-:W-:Y:S02]  /*8450*/  IMAD R9, R13.reuse, 0x200, R40 ;  /* 0x000002000d097824 */ /* 0x041fe400078e0228 */
[----:B------:R-:W-:-:S04]  /*8460*/  IMAD R13, R13, 0x200, R12 ;  /* 0x000002000d0d7824 */ /* 0x000fc800078e020c */
[--C-:B------:R-:W-:Y:S02]  /*8470*/  IMAD R49, R13, 0x2, R2.reuse ;  /* 0x000000020d317824 */ /* 0x100fe400078e0202 */
[----:B------:R-:W-:-:S03]  /*8480*/  IMAD R40, R9, 0x2, R2 ;  /* 0x0000000209287824 */ /* 0x000fc600078e0202 */
[----:B------:R-:W0:Y:S04]  /*8490*/  LDS.128 R12, [R49+0x8400] ;  /* 0x00840000310c7984 */ /* 0x000e280000000c00 */
[----:B------:R-:W1:Y:S01]  /*84a0*/  LDS.128 R8, [R40+0x8400] ;  /* 0x0084000028087984 */ /* 0x000e620000000c00 */
[--C-:B0-----:R-:W-:Y:S02]  /*84b0*/  HADD2.F32 R36, -RZ, R13.reuse.H0_H0 ;  /* 0x2000000dff247230 */ /* 0x101fe40000004100 */
[----:B------:R-:W-:Y:S02]  /*84c0*/  HADD2.F32 R37, -RZ, R13.H1_H1 ;  /* 0x3000000dff257230 */ /* 0x000fe40000004100 */
[----:B-1----:R-:W-:Y:S02]  /*84d0*/  HADD2.F32 R32, -RZ, R9.H0_H0 ;  /* 0x20000009ff207230 */ /* 0x002fe40000004100 */
[C---:B------:R-:W-:Y:S01]  /*84e0*/  FMUL.FTZ R45, R36.reuse, R43 ;  /* 0x0000002b242d7220 */ /* 0x040fe20000410000 */
[----:B------:R-:W-:Y:S01]  /*84f0*/  FMUL.FTZ R47, R36, R41 ;  /* 0x00000029242f7220 */ /* 0x000fe20000410000 */
[----:B------:R-:W-:-:S02]  /*8500*/  HADD2.F32 R36, -RZ, R44.H0_H0 ;  /* 0x2000002cff247230 */ /* 0x000fc40000004100 */
[C---:B------:R-:W-:Y:S01]  /*8510*/  FFMA.FTZ R46, R32.reuse, R41, -R45 ;  /* 0x00000029202e7223 */ /* 0x040fe2000001082d */
[----:B------:R-:W-:Y:S02]  /*8520*/  HADD2.F32 R33, -RZ, R9.H1_H1 ;  /* 0x30000009ff217230 */ /* 0x000fe40000004100 */
[C---:B------:R-:W-:Y:S01]  /*8530*/  FMUL.FTZ R44, R37.reuse, R42 ;  /* 0x0000002a252c7220 */ /* 0x040fe20000410000 */
[----:B------:R-:W-:Y:S02]  /*8540*/  HADD2.F32 R38, -RZ, R15.H0_H0 ;  /* 0x2000000fff267230 */ /* 0x000fe40000004100 */
[----:B------:R-:W-:Y:S02]  /*8550*/  HADD2.F32 R45, -RZ, R52.H1_H1 ;  /* 0x30000034ff2d7230 */ /* 0x000fe40000004100 */
[----:B------:R-:W-:Y:S02]  /*8560*/  HADD2.F32 R41, -RZ, R57.H1_H1 ;  /* 0x30000039ff297230 */ /* 0x000fe40000004100 */
[----:B------:R-:W-:Y:S01]  /*8570*/  FFMA.FTZ R47, R32, R43, R47 ;  /* 0x0000002b202f7223 */ /* 0x000fe2000001002f */
[----:B------:R-:W-:Y:S01]  /*8580*/  FMUL.FTZ R32, R37, R36 ;  /* 0x0000002425207220 */ /* 0x000fe20000410000 */
[----:B------:R-:W-:-:S02]  /*8590*/  HADD2.F32 R34, -RZ, R11.H0_H0 ;  /* 0x2000000bff227230 */ /* 0x000fc40000004100 */
[----:B------:R-:W-:Y:S01]  /*85a0*/  FFMA.FTZ R43, R33, R36, -R44 ;  /* 0x00000024212b7223 */ /* 0x000fe2000001082c */
[C---:B------:R-:W-:Y:S01]  /*85b0*/  FMUL.FTZ R37, R38.reuse, R45 ;  /* 0x0000002d26257220 */ /* 0x040fe20000410000 */
[----:B------:R-:W-:Y:S02]  /*85c0*/  HADD2.F32 R39, -RZ, R15.H1_H1 ;  /* 0x3000000fff277230 */ /* 0x000fe40000004100 */
[-C--:B------:R-:W-:Y:S01]  /*85d0*/  FMUL.FTZ R38, R38, R41.reuse ;  /* 0x0000002926267220 */ /* 0x080fe20000410000 */
[----:B------:R-:W-:Y:S02]  /*85e0*/  HADD2.F32 R44, -RZ, R48.H0_H0 ;  /* 0x20000030ff2c7230 */ /* 0x000fe40000004100 */
[C---:B------:R-:W-:Y:S01]  /*85f0*/  FFMA.FTZ R41, R34.reuse, R41, -R37 ;  /* 0x0000002922297223 */ /* 0x040fe20000010825 */
[----:B------:R-:W-:Y:S02]  /*8600*/  HADD2.F32 R35, -RZ, R11.H1_H1 ;  /* 0x3000000bff237230 */ /* 0x000fe40000004100 */
[----:B------:R-:W-:Y:S01]  /*8610*/  FFMA.FTZ R45, R34, R45, R38 ;  /* 0x0000002d222d7223 */ /* 0x000fe20000010026 */
[----:B------:R-:W-:-:S02]  /*8620*/  HADD2.F32 R36, -RZ, R50.H0_H0 ;  /* 0x20000032ff247230 */ /* 0x000fc40000004100 */
[----:B------:R-:W-:Y:S01]  /*8630*/  FMUL.FTZ R34, R39, R44 ;  /* 0x0000002c27227220 */ /* 0x000fe20000410000 */
[----:B------:R-:W-:Y:S02]  /*8640*/  HADD2.F32 R13, -RZ, R12.H0_H0 ;  /* 0x2000000cff0d7230 */ /* 0x000fe40000004100 */
[----:B------:R-:W-:Y:S01]  /*8650*/  FFMA.FTZ R48, R33, R42, R32 ;  /* 0x0000002a21307223 */ /* 0x000fe20000010020 */
[----:B------:R-:W-:Y:S02]  /*8660*/  HADD2.F32 R38, -RZ, R52.H0_H0 ;  /* 0x20000034ff267230 */ /* 0x000fe40000004100 */
[----:B------:R-:W-:Y:S02]  /*8670*/  HADD2.F32 R32, -RZ, R56.H1_H1 ;  /* 0x30000038ff207230 */ /* 0x000fe40000004100 */
[-C--:B------:R-:W-:Y:S01]  /*8680*/  FMUL.FTZ R52, R39, R36.reuse ;  /* 0x0000002427347220 */ /* 0x080fe20000410000 */
[----:B------:R-:W-:Y:S02]  /*8690*/  HADD2.F32 R9, -RZ, R8.H0_H0 ;  /* 0x20000008ff097230 */ /* 0x000fe40000004100 */
[----:B------:R-:W-:Y:S01]  /*86a0*/  FFMA.FTZ R50, R35, R36, -R34 ;  /* 0x0000002423327223 */ /* 0x000fe20000010822 */
[----:B------:R-:W-:-:S02]  /*86b0*/  HADD2.F32 R15, -RZ, R14.H0_H0 ;  /* 0x2000000eff0f7230 */ /* 0x000fc40000004100 */
[C---:B------:R-:W-:Y:S01]  /*86c0*/  FMUL.FTZ R42, R13.reuse, R38 ;  /* 0x000000260d2a7220 */ /* 0x040fe20000410000 */
[----:B------:R-:W-:Y:S02]  /*86d0*/  HADD2.F32 R36, -RZ, R56.H0_H0 ;  /* 0x20000038ff247230 */ /* 0x000fe40000004100 */
[----:B------:R-:W-:Y:S02]  /*86e0*/  HADD2.F32 R34, -RZ, R57.H0_H0 ;  /* 0x20000039ff227230 */ /* 0x000fe40000004100 */
[----:B------:R-:W-:Y:S01]  /*86f0*/  FMUL.FTZ R13, R13, R32 ;  /* 0x000000200d0d7220 */ /* 0x000fe20000410000 */
[----:B------:R-:W-:Y:S01]  /*8700*/  FFMA.FTZ R52, R35, R44, R52 ;  /* 0x0000002c23347223 */ /* 0x000fe20000010034 */
[----:B------:R-:W-:Y:S01]  /*8710*/  FFMA.FTZ R42, R9, R32, -R42 ;  /* 0x00000020092a7223 */ /* 0x000fe2000001082a */
[----:B------:R-:W-:Y:S02]  /*8720*/  HADD2.F32 R11, -RZ, R10.H0_H0 ;  /* 0x2000000aff0b7230 */ /* 0x000fe40000004100 */
[C---:B------:R-:W-:Y:S01]  /*8730*/  FMUL.FTZ R44, R15.reuse, R36 ;  /* 0x000000240f2c7220 */ /* 0x040fe20000410000 */
[----:B------:R-:W-:Y:S01]  /*8740*/  FMUL.FTZ R32, R15, R34 ;  /* 0x000000220f207220 */ /* 0x000fe20000410000 */
[----:B------:R-:W-:-:S02]  /*8750*/  HADD2.F32 R12, -RZ, R12.H1_H1 ;  /* 0x3000000cff0c7230 */ /* 0x000fc40000004100 */
[----:B------:R-:W-:Y:S01]  /*8760*/  FFMA.FTZ R38, R9, R38, R13 ;  /* 0x0000002609267223 */ /* 0x000fe2000001000d */
[----:B------:R-:W-:Y:S02]  /*8770*/  HADD2.F32 R14, -RZ, R14.H1_H1 ;  /* 0x3000000eff0e7230 */ /* 0x000fe40000004100 */
[----:B------:R-:W-:Y:S02]  /*8780*/  HADD2.F32 R15, -RZ, R53.H0_H0 ;  /* 0x20000035ff0f7230 */ /* 0x000fe40000004100 */
[----:B------:R-:W-:Y:S02]  /*8790*/  HADD2.F32 R33, -RZ, R51.H0_H0 ;  /* 0x20000033ff217230 */ /* 0x000fe40000004100 */
[----:B------:R-:W-:Y:S02]  /*87a0*/  HADD2.F32 R9, -RZ, R55.H0_H0 ;  /* 0x20000037ff097230 */ /* 0x000fe40000004100 */
[----:B------:R-:W-:Y:S02]  /*87b0*/  HADD2.F32 R13, -RZ, R54.H0_H0 ;  /* 0x20000036ff0d7230 */ /* 0x000fe40000004100 */
[----:B------:R-:W-:Y:S01]  /*87c0*/  FFMA.FTZ R44, R11, R34, -R44 ;  /* 0x000000220b2c7223 */ /* 0x000fe2000001082c */
[----:B------:R-:W-:-:S02]  /*87d0*/  HADD2.F32 R8, -RZ, R8.H1_H1 ;  /* 0x30000008ff087230 */ /* 0x000fc40000004100 */
        /* <DEDUP_REMOVED lines=20> */
.L_x_11691:
[----:B------:R-:W-:Y:S05]  /*8920*/  BSYNC B1 ;  /* 0x0000000000017941 */ /* 0x000fea0003800000 */
.L_x_11690:
[----:B------:R-:W-:Y:S01]  /*8930*/  PRMT R43, R23, 0x5410, R27 ;  /* 0x00005410172b7816 */ /* 0x000fe2000000001b */
[----:B------:R-:W-:Y:S06]  /*8940*/  @P1 BRA `(.L_x_11677) ;  /* 0x0000000400741947 */ /* 0x000fec0003800000 */
[----:B-1----:R-:W2:Y:S01]  /*8950*/  LDL R12, [R1+0x2c] ;  /* 0x00002c00010c7983 */ /* 0x002ea20000100800 */
[----:B------:R-:W-:-:S03]  /*8960*/  VIADD R8, R17, 0x60 ;  /* 0x0000006011087836 */ /* 0x000fc60000000000 */
[----:B------:R-:W3:Y:S01]  /*8970*/  LDL R44, [R1+0x40] ;  /* 0x00004000012c7983 */ /* 0x000ee20000100800 */
[----:B------:R-:W-:-:S05]  /*8980*/  IMAD.SHL.U32 R8, R8, 0x40, RZ ;  /* 0x0000004008087824 */ /* 0x000fca00078e00ff */
[----:B------:R-:W-:-:S04]  /*8990*/  LOP3.LUT R8, R8, 0x1c0, RZ, 0xc0, !PT ;  /* 0x000001c008087812 */ /* 0x000fc800078ec0ff */
[----:B0-----:R-:W-:-:S04]  /*89a0*/  SHF.R.U32.HI R9, RZ, 0x3, R8 ;  /* 0x00000003ff097819 */ /* 0x001fc80000011608 */
[----:B------:R-:W-:Y:S02]  /*89b0*/  LOP3.LUT R21, R9, R21, R8, 0x1e, !PT ;  /* 0x0000001509157212 */ /* 0x000fe400078e1e08 */
[--C-:B------:R-:W-:Y:S02]  /*89c0*/  SHF.R.U64 R42, R28, 0x10, R29.reuse ;  /* 0x000000101c2a7819 */ /* 0x100fe4000000121d */
[----:B------:R-:W-:Y:S01]  /*89d0*/  SHF.R.U32.HI R33, RZ, 0x10, R29 ;  /* 0x00000010ff217819 */ /* 0x000fe2000001161d */
[--C-:B------:R-:W-:Y:S01]  /*89e0*/  HADD2.F32 R29, -RZ, R20.reuse.H1_H1 ;  /* 0x30000014ff1d7230 */ /* 0x100fe20000004100 */
[----:B------:R-:W-:Y:S01]  /*89f0*/  SHF.R.U64 R41, R30, 0x10, R31 ;  /* 0x000000101e297819 */ /* 0x000fe2000000121f */
[----:B------:R-:W-:Y:S01]  /*8a00*/  HADD2.F32 R30, -RZ, R20.H0_H0 ;  /* 0x20000014ff1e7230 */ /* 0x000fe20000004100 */
[--C-:B------:R-:W-:Y:S02]  /*8a10*/  SHF.R.U64 R39, R4, 0x10, R5.reuse ;  /* 0x0000001004277819 */ /* 0x100fe40000001205 */
[----:B------:R-:W-:-:S05]  /*8a20*/  SHF.R.U32.HI R32, RZ, 0x10, R5 ;  /* 0x00000010ff207819 */ /* 0x000fca0000011605 */
[----:B------:R-:W-:Y:S01]  /*8a30*/  HADD2.F32 R32, -RZ, R32.H0_H0 ;  /* 0x20000020ff207230 */ /* 0x000fe20000004100 */
[----:B------:R-:W-:Y:S02]  /*8a40*/  SHF.R.U32.HI R40, RZ, 0x10, R31 ;  /* 0x00000010ff287819 */ /* 0x000fe4000001161f */
[--C-:B------:R-:W-:Y:S02]  /*8a50*/  SHF.R.U32.HI R35, RZ, 0x10, R7.reuse ;  /* 0x00000010ff237819 */ /* 0x100fe40000011607 */
[----:B------:R-:W-:Y:S01]  /*8a60*/  SHF.R.U64 R37, R6, 0x10, R7 ;  /* 0x0000001006257819 */ /* 0x000fe20000001207 */
[----:B--2---:R-:W-:-:S04]  /*8a70*/  IMAD.IADD R21, R12, 0x1, R21 ;  /* 0x000000010c157824 */ /* 0x004fc800078e0215 */
[----:B------:R-:W-:Y:S01]  /*8a80*/  IMAD R21, R21, 0x2, R2 ;  /* 0x0000000215157824 */ /* 0x000fe200078e0202 */
[----:B---3--:R-:W0:Y:S04]  /*8a90*/  LDS.128 R8, [R44+0x8400] ;  /* 0x008400002c087984 */ /* 0x008e280000000c00 */
[----:B------:R-:W1:Y:S01]  /*8aa0*/  LDS.128 R12, [R21+0x8400] ;  /* 0x00840000150c7984 */ /* 0x000e620000000c00 */
[----:B0-----:R-:W-:Y:S02]  /*8ab0*/  HADD2.F32 R5, -RZ, R9.H0_H0 ;  /* 0x20000009ff057230 */ /* 0x001fe40000004100 */
[--C-:B-1----:R-:W-:Y:S02]  /*8ac0*/  HADD2.F32 R20, -RZ, R13.reuse.H0_H0 ;  /* 0x2000000dff147230 */ /* 0x102fe40000004100 */
[----:B------:R-:W-:-:S03]  /*8ad0*/  HADD2.F32 R23, -RZ, R13.H1_H1 ;  /* 0x3000000dff177230 */ /* 0x000fc60000004100 */
[C---:B------:R-:W-:Y:S01]  /*8ae0*/  FMUL.FTZ R34, R20.reuse, R30 ;  /* 0x0000001e14227220 */ /* 0x040fe20000410000 */
[-C--:B------:R-:W-:Y:S01]  /*8af0*/  FMUL.FTZ R36, R20, R29.reuse ;  /* 0x0000001d14247220 */ /* 0x080fe20000410000 */
[----:B------:R-:W-:Y:S02]  /*8b00*/  HADD2.F32 R20, -RZ, R33.H0_H0 ;  /* 0x20000021ff147230 */ /* 0x000fe40000004100 */
[----:B------:R-:W-:Y:S01]  /*8b10*/  FFMA.FTZ R34, R5, R29, -R34 ;  /* 0x0000001d05227223 */ /* 0x000fe20000010822 */
[----:B------:R-:W-:Y:S02]  /*8b20*/  HADD2.F32 R13, -RZ, R12.H0_H0 ;  /* 0x2000000cff0d7230 */ /* 0x000fe40000004100 */
[----:B------:R-:W-:Y:S02]  /*8b30*/  HADD2.F32 R29, -RZ, R3.H1_H1 ;  /* 0x30000003ff1d7230 */ /* 0x000fe40000004100 */
[----:B------:R-:W-:Y:S01]  /*8b40*/  FMUL.FTZ R38, R23, R32 ;  /* 0x0000002017267220 */ /* 0x000fe20000410000 */
[----:B------:R-:W-:-:S02]  /*8b50*/  HADD2.F32 R9, -RZ, R9.H1_H1 ;  /* 0x30000009ff097230 */ /* 0x000fc40000004100 */
[----:B------:R-:W-:Y:S01]  /*8b60*/  FFMA.FTZ R36, R5, R30, R36 ;  /* 0x0000001e05247223 */ /* 0x000fe20000010024 */
[----:B------:R-:W-:Y:S02]  /*8b70*/  HADD2.F32 R3, -RZ, R3.H0_H0 ;  /* 0x20000003ff037230 */ /* 0x000fe40000004100 */
[-C--:B------:R-:W-:Y:S01]  /*8b80*/  FMUL.FTZ R30, R23, R20.reuse ;  /* 0x00000014171e7220 */ /* 0x080fe20000410000 */
[----:B------:R-:W-:Y:S02]  /*8b90*/  HADD2.F32 R4, -RZ, R8.H0_H0 ;  /* 0x20000008ff047230 */ /* 0x000fe40000004100 */
[----:B------:R-:W-:Y:S01]  /*8ba0*/  FMUL.FTZ R23, R13, R29 ;  /* 0x0000001d0d177220 */ /* 0x000fe20000410000 */
[----:B------:R-:W-:Y:S01]  /*8bb0*/  FFMA.FTZ R31, R9, R20, -R38 ;  /* 0x00000014091f7223 */ /* 0x000fe20000010826 */
[-C--:B------:R-:W-:Y:S01]  /*8bc0*/  FMUL.FTZ R20, R13, R3.reuse ;  /* 0x000000030d147220 */ /* 0x080fe20000410000 */
[----:B------:R-:W-:Y:S01]  /*8bd0*/  FFMA.FTZ R13, R9, R32, R30 ;  /* 0x00000020090d7223 */ /* 0x000fe2000001001e */
[----:B------:R-:W-:Y:S01]  /*8be0*/  FFMA.FTZ R23, R4, R3, -R23 ;  /* 0x0000000304177223 */ /* 0x000fe20000010817 */
[----:B------:R-:W-:-:S02]  /*8bf0*/  HADD2.F32 R27, -RZ, R14.H0_H0 ;  /* 0x2000000eff1b7230 */ /* 0x000fc40000004100 */
[----:B------:R-:W-:Y:S02]  /*8c00*/  HADD2.F32 R28, -RZ, R15.H0_H0 ;  /* 0x2000000fff1c7230 */ /* 0x000fe40000004100 */
[--C-:B------:R-:W-:Y:S02]  /*8c10*/  HADD2.F32 R5, -RZ, R43.reuse.H0_H0 ;  /* 0x2000002bff057230 */ /* 0x100fe40000004100 */
[--C-:B------:R-:W-:Y:S02]  /*8c20*/  HADD2.F32 R3, -RZ, R0.reuse.H1_H1 ;  /* 0x30000000ff037230 */ /* 0x100fe40000004100 */
[----:B------:R-:W-:Y:S02]  /*8c30*/  HADD2.F32 R9, -RZ, R43.H1_H1 ;  /* 0x3000002bff097230 */ /* 0x000fe40000004100 */
[----:B------:R-:W-:Y:S02]  /*8c40*/  HADD2.F32 R0, -RZ, R0.H0_H0 ;  /* 0x20000000ff007230 */ /* 0x000fe40000004100 */
[----:B------:R-:W-:Y:S01]  /*8c50*/  FFMA.FTZ R29, R4, R29, R20 ;  /* 0x0000001d041d7223 */ /* 0x000fe20000010014 */
[----:B------:R-:W-:-:S02]  /*8c60*/  HADD2.F32 R6, -RZ, R10.H0_H0 ;  /* 0x2000000aff067230 */ /* 0x000fc40000004100 */
[C---:B------:R-:W-:Y:S01]  /*8c70*/  FMUL.FTZ R33, R27.reuse, R5 ;  /* 0x000000051b217220 */ /* 0x040fe20000410000 */
[----:B------:R-:W-:Y:S02]  /*8c80*/  HADD2.F32 R7, -RZ, R11.H0_H0 ;  /* 0x2000000bff077230 */ /* 0x000fe40000004100 */
[C---:B------:R-:W-:Y:S01]  /*8c90*/  FMUL.FTZ R30, R28.reuse, R9 ;  /* 0x000000091c1e7220 */ /* 0x040fe20000410000 */
[----:B------:R-:W-:Y:S02]  /*8ca0*/  HADD2.F32 R15, -RZ, R15.H1_H1 ;  /* 0x3000000fff0f7230 */ /* 0x000fe40000004100 */
[----:B------:R-:W-:Y:S01]  /*8cb0*/  FMUL.FTZ R27, R27, R3 ;  /* 0x000000031b1b7220 */ /* 0x000fe20000410000 */
[----:B------:R-:W-:Y:S02]  /*8cc0*/  HADD2.F32 R20, -RZ, R35.H0_H0 ;  /* 0x20000023ff147230 */ /* 0x000fe40000004100 */
[----:B------:R-:W-:Y:S01]  /*8cd0*/  FMUL.FTZ R28, R28, R0 ;  /* 0x000000001c1c7220 */ /* 0x000fe20000410000 */
[----:B------:R-:W-:-:S02]  /*8ce0*/  HADD2.F32 R4, -RZ, R40.H0_H0 ;  /* 0x20000028ff047230 */ /* 0x000fc40000004100 */
[C---:B------:R-:W-:Y:S01]  /*8cf0*/  FFMA.FTZ R33, R6.reuse, R3, -R33 ;  /* 0x0000000306217223 */ /* 0x040fe20000010821 */
[----:B------:R-:W-:Y:S02]  /*8d00*/  HADD2.F32 R11, -RZ, R11.H1_H1 ;  /* 0x3000000bff0b7230 */ /* 0x000fe40000004100 */
[----:B------:R-:W-:Y:S01]  /*8d10*/  FFMA.FTZ R27, R6, R5, R27 ;  /* 0x00000005061b7223 */ /* 0x000fe2000001001b */
[C---:B------:R-:W-:Y:S01]  /*8d20*/  FFMA.FTZ R30, R7.reuse, R0, -R30 ;  /* 0x00000000071e7223 */ /* 0x040fe2000001081e */
[----:B------:R-:W-:Y:S01]  /*8d30*/  FFMA.FTZ R28, R7, R9, R28 ;  /* 0x00000009071c7223 */ /* 0x000fe2000001001c */
[----:B------:R-:W-:Y:S02]  /*8d40*/  HADD2.F32 R12, -RZ, R12.H1_H1 ;  /* 0x3000000cff0c7230 */ /* 0x000fe40000004100 */
[C---:B------:R-:W-:Y:S01]  /*8d50*/  FMUL.FTZ R6, R15.reuse, R20 ;  /* 0x000000140f067220 */ /* 0x040fe20000410000 */
[----:B------:R-:W-:Y:S02]  /*8d60*/  HADD2.F32 R14, -RZ, R14.H1_H1 ;  /* 0x3000000eff0e7230 */ /* 0x000fe40000004100 */
[----:B------:R-:W-:Y:S01]  /*8d70*/  FMUL.FTZ R0, R15, R4 ;  /* 0x000000040f007220 */ /* 0x000fe20000410000 */
[----:B------:R-:W-:-:S02]  /*8d80*/  HADD2.F32 R7, -RZ, R39.H0_H0 ;  /* 0x20000027ff077230 */ /* 0x000fc40000004100 */
[----:B------:R-:W-:Y:S02]  /*8d90*/  HADD2.F32 R9, -RZ, R37.H0_H0 ;  /* 0x20000025ff097230 */ /* 0x000fe40000004100 */
[----:B------:R-:W-:Y:S02]  /*8da0*/  HADD2.F32 R3, -RZ, R42.H0_H0 ;  /* 0x2000002aff037230 */ /* 0x000fe40000004100 */
[----:B------:R-:W-:Y:S02]  /*8db0*/  HADD2.F32 R5, -RZ, R41.H0_H0 ;  /* 0x20000029ff057230 */ /* 0x000fe40000004100 */
[C---:B------:R-:W-:Y:S01]  /*8dc0*/  FFMA.FTZ R35, R11.reuse, R4, -R6 ;  /* 0x000000040b237223 */ /* 0x040fe20000010806 */
[----:B------:R-:W-:Y:S02]  /*8dd0*/  HADD2.F32 R8, -RZ, R8.H1_H1 ;  /* 0x30000008ff087230 */ /* 0x000fe40000004100 */
        /* <DEDUP_REMOVED lines=20> */
.L_x_11677:
[----:B------:R-:W-:Y:S05]  /*8f20*/  BSYNC B0 ;  /* 0x0000000000007941 */ /* 0x000fea0003800000 */
.L_x_11657:
        /* <DEDUP_REMOVED lines=8> */
.L_x_11654:
[----:B--23--:R-:W-:-:S05]  /*8fb0*/  IMAD.U32 R0, RZ, RZ, UR37 ;  /* 0x00000025ff007e24 */ /* 0x00cfca000f8e00ff */
[----:B------:R-:W-:-:S13]  /*8fc0*/  ISETP.NE.AND P0, PT, R0, 0x3, PT ;  /* 0x000000030000780c */ /* 0x000fda0003f05270 */
[----:B------:R-:W-:Y:S05]  /*8fd0*/  @!P0 BRA `(.L_x_11692) ;  /* 0x0000000000048947 */ /* 0x000fea0003800000 */
[----:B------:R-:W-:Y:S01]  /*8fe0*/  BPT.TRAP 0x1 ;  /* 0x000000040000795c */ /* 0x000fe20000300000 */
.L_x_11692:
[----:B01--4-:R-:W-:Y:S01]  /*8ff0*/  IMAD R7, R16, 0x8, R2 ;  /* 0x0000000810077824 */ /* 0x013fe200078e0202 */
[----:B------:R-:W-:-:S04]  /*9000*/  SHF.L.U32 R0, R19, 0x1f, RZ ;  /* 0x0000001f13007819 */ /* 0x000fc800000006ff */
[----:B------:R0:W1:Y:S01]  /*9010*/  SYNCS.PHASECHK.TRANS64.TRYWAIT P2, [R7+URZ+0x16830], R0 ;  /* 0x01683000070075a7 */ /* 0x000062000804017f */
[----:B------:R-:W-:Y:S05]  /*9020*/  @!P0 BRA `(.L_x_11693) ;  /* 0x0000000000048947 */ /* 0x000fea0003800000 */
[----:B------:R-:W-:Y:S01]  /*9030*/  BPT.TRAP 0x1 ;  /* 0x000000040000795c */ /* 0x000fe20000300000 */
.L_x_11693:
[----:B------:R-:W2:Y:S01]  /*9040*/  S2R R3, SR_TID.X ;  /* 0x0000000000037919 */ /* 0x000ea20000002100 */
[----:B------:R-:W-:Y:S01]  /*9050*/  LOP3.LUT R26, R26, 0xffffff80, RZ, 0xc0, !PT ;  /* 0xffffff801a1a7812 */ /* 0x000fe200078ec0ff */
[----:B------:R-:W3:Y:S01]  /*9060*/  S2R R8, SR_TID.X ;  /* 0x0000000000087919 */ /* 0x000ee20000002100 */
[----:B--2---:R-:W-:-:S04]  /*9070*/  VIADD R3, R3, 0xffffff80 ;  /* 0xffffff8003037836 */ /* 0x004fc80000000000 */
[----:B------:R-:W-:Y:S01]  /*9080*/  IMAD.IADD R26, R3, 0x1, -R26 ;  /* 0x00000001031a7824 */ /* 0x000fe200078e0a1a */
[----:B---3--:R-:W-:-:S04]  /*9090*/  LOP3.LUT R8, R8, 0x7f, RZ, 0xc0, !PT ;  /* 0x0000007f08087812 */ /* 0x008fc800078ec0ff */
[----:B------:R-:W-:Y:S02]  /*90a0*/  SHF.R.S32.HI R5, RZ, 0x1f, R26 ;  /* 0x0000001fff057819 */ /* 0x000fe4000001141a */
[----:B------:R-:W-:Y:S02]  /*90b0*/  ISETP.NE.AND P1, PT, R8, RZ, PT ;  /* 0x000000ff0800720c */ /* 0x000fe40003f25270 */
[CC--:B------:R-:W-:Y:S02]  /*90c0*/  LEA.HI R3, R5.reuse, R26.reuse, RZ, 0x2 ;  /* 0x0000001a05037211 */ /* 0x0c0fe400078f10ff */
[----:B------:R-:W-:Y:S02]  /*90d0*/  LEA.HI R5, R5, R26, RZ, 0x5 ;  /* 0x0000001a05057211 */ /* 0x000fe400078f28ff */
[--C-:B------:R-:W-:Y:S02]  /*90e0*/  SHF.R.S32.HI R4, RZ, 0x2, R3.reuse ;  /* 0x00000002ff047819 */ /* 0x100fe40000011403 */
[----:B------:R-:W-:-:S02]  /*90f0*/  SHF.R.S32.HI R3, RZ, 0x1f, R3 ;  /* 0x0000001fff037819 */ /* 0x000fc40000011403 */
[----:B------:R-:W-:Y:S02]  /*9100*/  SHF.R.S32.HI R5, RZ, 0x5, R5 ;  /* 0x00000005ff057819 */ /* 0x000fe40000011405 */
[----:B------:R-:W-:Y:S01]  /*9110*/  LEA.HI R6, R3, R4, RZ, 0x3 ;  /* 0x0000000403067211 */ /* 0x000fe200078f18ff */
[----:B------:R-:W-:-:S03]  /*9120*/  IMAD.HI R3, R24, 0x55555556, RZ ;  /* 0x5555555618037827 */ /* 0x000fc600078e02ff */
[----:B------:R-:W-:Y:S02]  /*9130*/  LOP3.LUT R9, R6, 0xfffffff8, RZ, 0xc0, !PT ;  /* 0xfffffff806097812 */ /* 0x000fe400078ec0ff */
[----:B------:R-:W-:-:S03]  /*9140*/  LEA.HI R3, R3, R3, RZ, 0x1 ;  /* 0x0000000303037211 */ /* 0x000fc600078f08ff */
[----:B------:R-:W-:Y:S02]  /*9150*/  IMAD.IADD R4, R4, 0x1, -R9 ;  /* 0x0000000104047824 */ /* 0x000fe400078e0a09 */
[----:B------:R-:W-:Y:S02]  /*9160*/  IMAD R3, R3, -0x3, R24 ;  /* 0xfffffffd03037824 */ /* 0x000fe400078e0218 */
[----:B------:R-:W-:Y:S01]  /*9170*/  IMAD R4, R5, 0x10, R4 ;  /* 0x0000001005047824 */ /* 0x000fe200078e0204 */
[----:B-1----:R-:W-:Y:S06]  /*9180*/  @P2 BRA `(.L_x_11694) ;  /* 0x0000000000082947 */ /* 0x002fec0003800000 */
[----:B------:R-:W1:Y:S02]  /*9190*/  SYNCS.PHASECHK.TRANS64.TRYWAIT P2, [R7+URZ+0x16830], R0 ;  /* 0x01683000070075a7 */ /* 0x000e64000804017f */
[----:B-1----:R-:W-:Y:S05]  /*91a0*/  @!P2 BRA `(.L_x_11695) ;  /* 0x0000013400e8a947 */ /* 0x002fea0003800000 */
.L_x_11694:
[----:B------:R-:W-:Y:S05]  /*91b0*/  WARPSYNC.ALL ;  /* 0x0000000000007948 */ /* 0x000fea0003800000 */
[----:B------:R-:W-:Y:S02]  /*91c0*/  IMAD R6, R3, 0x40, R4 ;  /* 0x0000004003067824 */ /* 0x000fe400078e0204 */
[----:B01----:R-:W-:Y:S01]  /*91d0*/  VIADD R0, R2, 0xe400 ;  /* 0x0000e40002007836 */ /* 0x003fe20000000000 */
[----:B------:R-:W-:-:S04]  /*91e0*/  LOP3.LUT R8, R25, 0x10000, RZ, 0xfc, !PT ;  /* 0x0001000019087812 */ /* 0x000fc800078efcff */
[----:B------:R-:W-:-:S04]  /*91f0*/  SHF.R.U32.HI R0, RZ, 0x4, R0 ;  /* 0x00000004ff007819 */ /* 0x000fc80000011600 */
[----:B------:R-:W-:-:S04]  /*9200*/  LOP3.LUT R0, R0, 0x3fff, RZ, 0xc0, !PT ;  /* 0x00003fff00007812 */ /* 0x000fc800078ec0ff */
[----:B------:R-:W-:Y:S01]  /*9210*/  LOP3.LUT R3, R0, 0x10000, RZ, 0xfc, !PT ;  /* 0x0001000000037812 */ /* 0x000fe200078efcff */
[----:B------:R-:W-:Y:S02]  /*9220*/  IMAD.MOV.U32 R9, RZ, RZ, 0x40000040 ;  /* 0x40000040ff097424 */ /* 0x000fe400078e00ff */
[----:B------:R-:W-:Y:S02]  /*9230*/  IMAD.MOV.U32 R5, RZ, RZ, 0x40000040 ;  /* 0x40000040ff057424 */ /* 0x000fe400078e00ff */
[----:B------:R-:W-:Y:S01]  /*9240*/  IMAD R4, R16, 0x400, R3 ;  /* 0x0000040010047824 */ /* 0x000fe200078e0203 */
[C---:B------:R-:W-:Y:S01]  /*9250*/  R2UR UR4, R8.reuse ;  /* 0x00000000080472ca */ /* 0x040fe200000e0000 */
[----:B------:R-:W-:Y:S01]  /*9260*/  WARPGROUP.ARRIVE ;  /* 0x00000000000079c5 */ /* 0x000fe20000000000 */
[----:B------:R-:W-:Y:S01]  /*9270*/  R2UR UR5, R9 ;  /* 0x00000000090572ca */ /* 0x000fe200000e0000 */
[----:B------:R-:W-:Y:S01]  /*9280*/  VIADD R156, R8, 0x2 ;  /* 0x00000002089c7836 */ /* 0x000fe20000000000 */
[C---:B------:R-:W-:Y:S01]  /*9290*/  R2UR UR6, R4.reuse ;  /* 0x00000000040672ca */ /* 0x040fe200000e0000 */
[----:B------:R-:W-:Y:S01]  /*92a0*/  IMAD.MOV.U32 R157, RZ, RZ, 0x40000040 ;  /* 0x40000040ff9d7424 */ /* 0x000fe200078e00ff */
[----:B------:R-:W-:Y:S01]  /*92b0*/  R2UR UR7, R5 ;  /* 0x00000000050772ca */ /* 0x000fe200000e0000 */
[----:B------:R-:W-:Y:S01]  /*92c0*/  IMAD.MOV.U32 R11, RZ, RZ, 0x40000040 ;  /* 0x40000040ff0b7424 */ /* 0x000fe200078e00ff */
[----:B------:R0:W-:Y:S01]  /*92d0*/  STL [R1+0x14], R3 ;  /* 0x0000140301007387 */ /* 0x0001e20000100800 */
[----:B------:R-:W-:-:S03]  /*92e0*/  VIADD R10, R4, 0x2 ;  /* 0x00000002040a7836 */ /* 0x000fc60000000000 */
[----:B------:R-:W2:Y:S04]  /*92f0*/  LDL R91, [R1+0x1c] ;  /* 0x00001c00015b7983 */ /* 0x000ea80000100800 */
[----:B------:R-:W3:Y:S03]  /*9300*/  LDL R92, [R1+0x20] ;  /* 0x00002000015c7983 */ /* 0x000ee60000100800 */
[----:B------:R-:W-:Y:S01]  /*9310*/  HGMMA.64x128x16.F32 R24, gdesc[UR4], RZ, !UPT, gsb0 ;  /* 0x01e00000041879f0 */ /* 0x000fe2000c0008ff */
[----:B------:R-:W-:Y:S01]  /*9320*/  R2UR UR4, R156 ;  /* 0x000000009c0472ca */ /* 0x000fe200000e0000 */
[----:B------:R-:W4:Y:S01]  /*9330*/  LDL R89, [R1+0x4] ;  /* 0x0000040001597983 */ /* 0x000f220000100800 */
[----:B------:R-:W-:-:S02]  /*9340*/  R2UR UR5, R157 ;  /* 0x000000009d0572ca */ /* 0x000fc400000e0000 */
[----:B------:R-:W-:Y:S02]  /*9350*/  R2UR UR6, R10 ;  /* 0x000000000a0672ca */ /* 0x000fe400000e0000 */
[----:B------:R-:W-:Y:S01]  /*9360*/  R2UR UR7, R11 ;  /* 0x000000000b0772ca */ /* 0x000fe200000e0000 */
[----:B------:R-:W-:Y:S02]  /*9370*/  VIADD R14, R8, 0x4 ;  /* 0x00000004080e7836 */ /* 0x000fe40000000000 */
[----:B------:R-:W-:Y:S02]  /*9380*/  VIADD R10, R4, 0x4 ;  /* 0x00000004040a7836 */ /* 0x000fe40000000000 */
[----:B------:R-:W-:Y:S02]  /*9390*/  IMAD.MOV.U32 R15, RZ, RZ, 0x40000040 ;  /* 0x40000040ff0f7424 */ /* 0x000fe400078e00ff */
[----:B------:R-:W-:Y:S01]  /*93a0*/  IMAD.MOV.U32 R11, RZ, RZ, 0x40000040 ;  /* 0x40000040ff0b7424 */ /* 0x000fe200078e00ff */
[----:B------:R-:W-:-:S02]  /*93b0*/  WARPGROUP.DEPBAR.LE gsb0, 0x0 ;  /* 0x00008000000079c5 */ /* 0x000fc40000010000 */
        /* <DEDUP_REMOVED lines=8> */
[----:B------:R-:W-:Y:S02]  /*9440*/  IMAD.MOV.U32 R11, RZ, RZ, 0x40000040 ;  /* 0x40000040ff0b7424 */ /* 0x000fe400078e00ff */
[----:B------:R-:W-:Y:S01]  /*9450*/  IMAD.MOV.U32 R5, RZ, RZ, 0x40000040 ;  /* 0x40000040ff057424 */ /* 0x000fe200078e00ff */
[----:B------:R-:W-:Y:S02]  /*9460*/  WARPGROUP.DEPBAR.LE gsb0, 0x0 ;  /* 0x00008000000079c5 */ /* 0x000fe40000010000 */
[----:B------:R-:W-:-:S06]  /*9470*/  WARPGROUP.ARRIVE ;  /* 0x00000000000079c5 */ /* 0x000fcc0000000000 */
[----:B------:R-:W-:Y:S01]  /*9480*/  HGMMA.64x128x16.F32 R24, gdesc[UR4], R24, gsb0 ;  /* 0x01e00000041879f0 */ /* 0x000fe20008000818 */
[----:B------:R-:W-:Y:S02]  /*9490*/  R2UR UR4, R10 ;  /* 0x000000000a0472ca */ /* 0x000fe400000e0000 */
[----:B------:R-:W-:Y:S02]  /*94a0*/  R2UR UR5, R11 ;  /* 0x000000000b0572ca */ /* 0x000fe400000e0000 */
[----:B------:R-:W-:Y:S02]  /*94b0*/  R2UR UR6, R4 ;  /* 0x00000000040672ca */ /* 0x000fe400000e0000 */
[----:B------:R-:W-:Y:S01]  /*94c0*/  R2UR UR7, R5 ;  /* 0x00000000050772ca */ /* 0x000fe200000e0000 */
[----:B0-----:R-:W-:Y:S02]  /*94d0*/  IMAD.MOV.U32 R3, RZ, RZ, -0x80 ;  /* 0xffffff80ff037424 */ /* 0x001fe400078e00ff */
[----:B------:R-:W-:-:S02]  /*94e0*/  @!P1 VIADD R0, R7, 0x16840 ;  /* 0x0001684007009836 */ /* 0x000fc40000000000 */
[----:B------:R-:W-:-:S03]  /*94f0*/  IMAD R7, R88, R3, 0x80 ;  /* 0x0000008058077424 */ /* 0x000fc600078e0203 */
[----:B------:R-:W-:Y:S01]  /*9500*/  @!P1 PRMT R0, RZ, 0x654, R0 ;  /* 0x00000654ff009816 */ /* 0x000fe20000000000 */
[----:B--2---:R-:W-:Y:S01]  /*9510*/  IMAD.IADD R4, R91, 0x1, R7 ;  /* 0x000000015b047824 */ /* 0x004fe200078e0207 */
[----:B------:R-:W-:Y:S02]  /*9520*/  WARPGROUP.DEPBAR.LE gsb0, 0x0 ;  /* 0x00008000000079c5 */ /* 0x000fe40000010000 */
[----:B------:R-:W-:-:S06]  /*9530*/  WARPGROUP.ARRIVE ;  /* 0x00000000000079c5 */ /* 0x000fcc0000000000 */
[----:B------:R-:W-:Y:S01]  /*9540*/  HGMMA.64x128x16.F32 R24, gdesc[UR4], R24, gsb0 ;  /* 0x01e00000041879f0 */ /* 0x000fe20008000818 */
[----:B------:R-:W-:Y:S01]  /*9550*/  ULDC.64 UR4, c[0x0][0x9e0] ;  /* 0x0002780000047ab9 */ /* 0x000fe20000000a00 */
[----:B------:R-:W-:Y:S01]  /*9560*/  ULDC UR6, c[0x0][0x9dc] ;  /* 0x0002770000067ab9 */ /* 0x000fe20000000800 */
[----:B------:R-:W-:Y:S01]  /*9570*/  UISETP.GE.AND UP0, UPT, UR5, 0x1, UPT ;  /* 0x000000010500788c */ /* 0x000fe2000bf06270 */
[----:B------:R-:W-:-:S05]  /*9580*/  IMAD.U32 R12, RZ, RZ, UR6 ;  /* 0x00000006ff0c7e24 */ /* 0x000fca000f8e00ff */
[----:B------:R-:W-:Y:S02]  /*9590*/  PLOP3.LUT P2, PT, PT, PT, UP0, 0x40, 0x0 ;  /* 0x000000000000781c */ /* 0x000fe40003f4e808 */
[----:B------:R-:W-:Y:S01]  /*95a0*/  LOP3.LUT R3, RZ, R12, RZ, 0x33, !PT ;  /* 0x0000000cff037212 */ /* 0x000fe200078e33ff */
[----:B----4-:R-:W-:Y:S02]  /*95b0*/  IMAD R5, R89, 0xc0, R6 ;  /* 0x000000c059057824 */ /* 0x010fe400078e0206 */
[--C-:B------:R-:W-:Y:S01]  /*95c0*/  IMAD R13, R155, -0x2, R4.reuse ;  /* 0xfffffffe9b0d7824 */ /* 0x100fe200078e0204 */
[----:B------:R-:W-:Y:S01]  /*95d0*/  LEA R6, R88, 0xffffff80, 0x7 ;  /* 0xffffff8058067811 */ /* 0x000fe200078e38ff */
[----:B------:R-:W-:Y:S02]  /*95e0*/  WARPGROUP.DEPBAR.LE gsb0, 0x0 ;  /* 0x00008000000079c5 */ /* 0x000fe40000010000 */
[----:B------:R3:W-:Y:S02]  /*95f0*/  @!P1 SYNCS.ARRIVE.TRANS64.RED.A1T0 RZ, [R0+URZ], RZ ;  /* 0x000000ff00ff99a7 */ /* 0x0007e4000810043f */
[----:B---3--:R-:W-:-:S05]  /*9600*/  IADD3 R0, -R92, 0x1, R4 ;  /* 0x000000015c007810 */ /* 0x008fca0007ffe104 */
[----:B------:R-:W-:-:S04]  /*9610*/  IMAD R0, R155, -0x2, R0 ;  /* 0xfffffffe9b007824 */ /* 0x000fc800078e0200 */
[C---:B------:R-:W-:Y:S02]  /*9620*/  VIADD R20, R0.reuse, UR4 ;  /* 0x0000000400147c36 */ /* 0x040fe40008000000 */
[----:B------:R-:W-:-:S03]  /*9630*/  IMAD.IADD R90, R0, 0x1, R3 ;  /* 0x00000001005a7824 */ /* 0x000fc600078e0203 */
[----:B------:R-:W-:Y:S01]  /*9640*/  VIADDMNMX R0, R5, R20, R13, PT ;  /* 0x0000001405007246 */ /* 0x000fe2000380010d */
[----:B------:R-:W-:Y:S01]  /*9650*/  IMAD.IADD R3, R90, 0x1, R5 ;  /* 0x000000015a037824 */ /* 0x000fe200078e0205 */
        /* <DEDUP_REMOVED lines=13> */
.L_x_11698:
[----:B------:R-:W-:-:S06]  /*9730*/  UISETP.NE.AND UP1, UPT, UR5, 0x1, UPT ;  /* 0x000000010500788c */ /* 0x000fcc000bf25270 */
[----:B------:R-:W-:-:S05]  /*9740*/  PLOP3.LUT P2, PT, PT, PT, UP1, 0x80, 0x0 ;  /* 0x000000000000781c */ /* 0x000fca0003f4f018 */
[----:B------:R-:W-:-:S08]  /*9750*/  @UP1 ULDC.64 UR6, c[0x0][0x9e8] ;  /* 0x00027a0000061ab9 */ /* 0x000fd00000000a00 */
[----:B------:R-:W-:-:S05]  /*9760*/  @P2 IMAD.HI.U32 R21, R4, UR6, RZ ;  /* 0x0000000604152c27 */ /* 0x000fca000f8e00ff */
[----:B------:R-:W-:-:S07]  /*9770*/  @P2 SHF.R.U32.HI R4, RZ, UR7, R21 ;  /* 0x00000007ff042c19 */ /* 0x000fce0008011615 */
.L_x_11699:
[----:B------:R-:W-:Y:S05]  /*9780*/  BSYNC B0 ;  /* 0x0000000000007941 */ /* 0x000fea0003800000 */
.L_x_11697:
[----:B------:R-:W-:-:S04]  /*9790*/  IMAD R4, R4, UR5, -R6 ;  /* 0x0000000504047c24 */ /* 0x000fc8000f8e0a06 */
[----:B------:R-:W-:-:S05]  /*97a0*/  IMAD R4, R155, -0x2, R4 ;  /* 0xfffffffe9b047824 */ /* 0x000fca00078e0204 */
[----:B------:R-:W-:Y:S02]  /*97b0*/  VIMNMX R3, R3, R4, !PT ;  /* 0x0000000403037248 */ /* 0x000fe40007fe0100 */
[----:B------:R-:W-:-:S07]  /*97c0*/  VIADDMNMX R0, R4, UR5, R0, PT ;  /* 0x0000000504007c46 */ /* 0x000fce000b800100 */
.L_x_11696:
[C---:B------:R-:W-:Y:S02]  /*97d0*/  ISETP.GE.AND P3, PT, R7.reuse, 0x9, PT ;  /* 0x000000090700780c */ /* 0x040fe40003f66270 */
[----:B------:R-:W-:Y:S02]  /*97e0*/  ISETP.GE.AND P2, PT, R7, 0x2, PT ;  /* 0x000000020700780c */ /* 0x000fe40003f46270 */
[----:B------:R-:W-:Y:S02]  /*97f0*/  LOP3.LUT R22, R22, 0xfffffffd, RZ, 0xc0, !PT ;  /* 0xfffffffd16167812 */ /* 0x000fe400078ec0ff */
[----:B------:R-:W-:Y:S02]  /*9800*/  ISETP.GT.AND P4, PT, R3, 0x1, !P2 ;  /* 0x000000010300780c */ /* 0x000fe40005784270 */
[----:B------:R-:W-:Y:S02]  /*9810*/  ISETP.GE.AND P5, PT, R7, 0xa, PT ;  /* 0x0000000a0700780c */ /* 0x000fe40003fa6270 */
[----:B------:R-:W-:-:S02]  /*9820*/  ISETP.LT.OR P4, PT, R0, 0x2, P4 ;  /* 0x000000020000780c */ /* 0x000fc40002781670 */
[----:B------:R-:W-:Y:S02]  /*9830*/  IADD3 R4, R90, 0x8, R5 ;  /* 0x000000085a047810 */ /* 0x000fe40007ffe005 */
[----:B------:R-:W-:Y:S02]  /*9840*/  @P3 LOP3.LUT R22, R22, 0x2, RZ, 0xfc, !PT ;  /* 0x0000000216163812 */ /* 0x000fe400078efcff */
[----:B------:R-:W-:Y:S02]  /*9850*/  ISETP.GT.AND P3, PT, R3, 0x8, !P3 ;  /* 0x000000080300780c */ /* 0x000fe40005f64270 */
[----:B------:R-:W-:Y:S02]  /*9860*/  FSEL R25, R25, -INF , !P4 ;  /* 0xff80000019197808 */ /* 0x000fe40006000000 */
[----:B------:R-:W-:Y:S02]  /*9870*/  ISETP.LT.OR P3, PT, R0, 0x9, P3 ;  /* 0x000000090000780c */ /* 0x000fe40001f61670 */
        /* <DEDUP_REMOVED lines=192> */
.L_x_11702:
[----:B------:R-:W-:-:S06]  /*a480*/  UISETP.NE.AND UP1, UPT, UR5, 0x1, UPT ;  /* 0x000000010500788c */ /* 0x000fcc000bf25270 */
[----:B------:R-:W-:-:S05]  /*a490*/  PLOP3.LUT P6, PT, PT, PT, UP1, 0x80, 0x0 ;  /* 0x000000000000781c */ /* 0x000fca0003fcf018 */
[----:B------:R-:W-:-:S08]  /*a4a0*/  @UP1 ULDC.64 UR6, c[0x0][0x9e8] ;  /* 0x00027a0000061ab9 */ /* 0x000fd00000000a00 */
[----:B------:R-:W-:Y:S01]  /*a4b0*/  @P6 IMAD.HI.U32 R7, R3, UR6, RZ ;  /* 0x0000000603076c27 */ /* 0x000fe2000f8e00ff */
[----:B------:R-:W-:-:S13]  /*a4c0*/  PLOP3.LUT P6, PT, PT, PT, UP1, 0x80, 0x0 ;  /* 0x000000000000781c */ /* 0x000fda0003fcf018 */
[----:B------:R-:W-:-:S07]  /*a4d0*/  @P6 SHF.R.U32.HI R3, RZ, UR7, R7 ;  /* 0x00000007ff036c19 */ /* 0x000fce0008011607 */
.L_x_11703:
[----:B------:R-:W-:Y:S05]  /*a4e0*/  BSYNC B0 ;  /* 0x0000000000007941 */ /* 0x000fea0003800000 */
.L_x_11701:
[----:B------:R-:W-:-:S04]  /*a4f0*/  IMAD R6, R3, UR5, -R6 ;  /* 0x0000000503067c24 */ /* 0x000fc8000f8e0a06 */
[----:B------:R-:W-:-:S05]  /*a500*/  IMAD R3, R155, -0x2, R6 ;  /* 0xfffffffe9b037824 */ /* 0x000fca00078e0206 */
[----:B------:R-:W-:Y:S02]  /*a510*/  VIMNMX R4, R4, R3, !PT ;  /* 0x0000000304047248 */ /* 0x000fe40007fe0100 */
[----:B------:R-:W-:-:S07]  /*a520*/  VIADDMNMX R0, R3, UR5, R0, PT ;  /* 0x0000000503007c46 */ /* 0x000fce000b800100 */
.L_x_11700:
        /* <DEDUP_REMOVED lines=27> */
[----:B------:R-:W-:Y:S02]  /*a6e0*/  ISETP.GT.AND P2, PT, R4, 0x11, !P6 ;  /* 0x000000110400780c */ /* 0x000fe40007744270 */
[----:B------:R-:W-:Y:S02]  /*a6f0*/  LOP3.LUT P6, RZ, R22, 0x8000, RZ, 0xc0, !PT ;  /* 0x0000800016ff7812 */ /* 0x000fe400078cc0ff */
        /* <DEDUP_REMOVED lines=67> */
[----:B------:R-:W-:Y:S01]  /*ab30*/  LOP3.LUT P2, RZ, R22, 0x10000, RZ, 0xc0, !PT ;  /* 0x0001000016ff7812 */ /* 0x000fe2000784c0ff */
[----:B------:R-:W0:Y:S01]  /*ab40*/  SHFL.BFLY PT, R6, R13, 0x1, 0x1f ;  /* 0x0c201f000d067f89 */ /* 0x000e2200000e0000 */
[----:B------:R-:W-:-:S02]  /*ab50*/  ISETP.LT.OR P5, PT, R0, 0x79, P5 ;  /* 0x000000790000780c */ /* 0x000fc40002fa1670 */
[----:B------:R-:W-:Y:S02]  /*ab60*/  ISETP.GT.AND P2, PT, R4, 0x39, !P2 ;  /* 0x000000390400780c */ /* 0x000fe40005744270 */
[----:B------:R-:W-:Y:S02]  /*ab70*/  FSEL R83, R83, -INF , !P4 ;  /* 0xff80000053537808 */ /* 0x000fe40006000000 */
[----:B------:R-:W-:Y:S02]  /*ab80*/  ISETP.LT.OR P2, PT, R0, 0x3a, P2 ;  /* 0x0000003a0000780c */ /* 0x000fe40001741670 */
[----:B------:R-:W-:Y:S02]  /*ab90*/  FSEL R86, R86, -INF , !P5 ;  /* 0xff80000056567808 */ /* 0x000fe40006800000 */
[----:B------:R-:W-:Y:S02]  /*aba0*/  FSEL R55, R55, -INF , !P2 ;  /* 0xff80000037377808 */ /* 0x000fe40005000000 */
[----:B------:R-:W-:-:S02]  /*abb0*/  ISETP.GT.AND P2, PT, R4, 0x40, !P6 ;  /* 0x000000400400780c */ /* 0x000fc40007744270 */
[----:B------:R-:W-:Y:S02]  /*abc0*/  LOP3.LUT P6, RZ, R22, 0x10, RZ, 0xc0, !PT ;  /* 0x0000001016ff7812 */ /* 0x000fe400078cc0ff */
        /* <DEDUP_REMOVED lines=77> */
[----:B-----5:R-:W-:Y:S01]  /*b0a0*/  FMNMX.FTZ R23, R35, R20, !PT ;  /* 0x0000001423177209 */ /* 0x020fe20007810000 */
[--C-:B------:R-:W-:Y:S01]  /*b0b0*/  FFMA.FTZ R136, R48, UR41, -R6.reuse ;  /* 0x0000002930887c23 */ /* 0x100fe20008010806 */
[--C-:B------:R-:W-:Y:S01]  /*b0c0*/  FFMA.FTZ R138, R52, UR41, -R6.reuse ;  /* 0x00000029348a7c23 */ /* 0x100fe20008010806 */
[--C-:B------:R-:W-:Y:S01]  /*b0d0*/  FFMA.FTZ R132, R56, UR41, -R6.reuse ;  /* 0x0000002938847c23 */ /* 0x100fe20008010806 */
[----:B------:R-:W-:Y:S01]  /*b0e0*/  FMNMX.FTZ R20, R38, R23, !PT ;  /* 0x0000001726147209 */ /* 0x000fe20007810000 */
[--C-:B------:R-:W-:Y:S01]  /*b0f0*/  FFMA.FTZ R134, R60, UR41, -R6.reuse ;  /* 0x000000293c867c23 */ /* 0x100fe20008010806 */
[--C-:B------:R-:W-:Y:S01]  /*b100*/  FFMA.FTZ R128, R64, UR41, -R6.reuse ;  /* 0x0000002940807c23 */ /* 0x100fe20008010806 */
[----:B------:R-:W1:Y:S01]  /*b110*/  MUFU.EX2 R148, R148 ;  /* 0x0000009400947308 */ /* 0x000e620000000800 */
[----:B------:R-:W-:Y:S01]  /*b120*/  FMNMX.FTZ R23, R39, R20, !PT ;  /* 0x0000001427177209 */ /* 0x000fe20007810000 */
[--C-:B------:R-:W-:Y:S01]  /*b130*/  FFMA.FTZ R130, R68, UR41, -R6.reuse ;  /* 0x0000002944827c23 */ /* 0x100fe20008010806 */
[--C-:B------:R-:W-:Y:S01]  /*b140*/  FFMA.FTZ R124, R72, UR41, -R6.reuse ;  /* 0x00000029487c7c23 */ /* 0x100fe20008010806 */
[--C-:B------:R-:W-:Y:S01]  /*b150*/  FFMA.FTZ R126, R76, UR41, -R6.reuse ;  /* 0x000000294c7e7c23 */ /* 0x100fe20008010806 */
[----:B------:R-:W-:Y:S01]  /*b160*/  FMNMX.FTZ R20, R42, R23, !PT ;  /* 0x000000172a147209 */ /* 0x000fe20007810000 */
[--C-:B------:R-:W-:Y:S01]  /*b170*/  FFMA.FTZ R120, R80, UR41, -R6.reuse ;  /* 0x0000002950787c23 */ /* 0x100fe20008010806 */
[----:B------:R-:W-:Y:S01]  /*b180*/  FFMA.FTZ R122, R84, UR41, -R6 ;  /* 0x00000029547a7c23 */ /* 0x000fe20008010806 */
[----:B------:R2:W-:Y:S01]  /*b190*/  MUFU.EX2 R23, R37 ;  /* 0x0000002500177308 */ /* 0x0005e20000000800 */
[----:B------:R-:W-:-:S04]  /*b1a0*/  FMNMX.FTZ R25, R43, R20, !PT ;  /* 0x000000142b197209 */ /* 0x000fc80007810000 */
[----:B------:R-:W-:-:S03]  /*b1b0*/  FMNMX.FTZ R20, R46, R25, !PT ;  /* 0x000000192e147209 */ /* 0x000fc60007810000 */
[----:B------:R-:W3:Y:S01]  /*b1c0*/  MUFU.EX2 R150, R150 ;  /* 0x0000009600967308 */ /* 0x000ee20000000800 */
[----:B------:R-:W-:-:S04]  /*b1d0*/  FMNMX.FTZ R25, R47, R20, !PT ;  /* 0x000000142f197209 */ /* 0x000fc80007810000 */
[----:B------:R-:W-:-:S03]  /*b1e0*/  FMNMX.FTZ R20, R50, R25, !PT ;  /* 0x0000001932147209 */ /* 0x000fc60007810000 */
[----:B------:R4:W-:Y:S01]  /*b1f0*/  MUFU.EX2 R25, R41 ;  /* 0x0000002900197308 */ /* 0x0009e20000000800 */
[----:B------:R-:W-:-:S04]  /*b200*/  FMNMX.FTZ R29, R51, R20, !PT ;  /* 0x00000014331d7209 */ /* 0x000fc80007810000 */
[----:B------:R-:W-:-:S03]  /*b210*/  FMNMX.FTZ R20, R54, R29, !PT ;  /* 0x0000001d36147209 */ /* 0x000fc60007810000 */
[----:B------:R-:W3:Y:S01]  /*b220*/  MUFU.EX2 R13, R13 ;  /* 0x0000000d000d7308 */ /* 0x000ee20000000800 */
[----:B------:R-:W-:-:S04]  /*b230*/  FMNMX.FTZ R29, R55, R20, !PT ;  /* 0x00000014371d7209 */ /* 0x000fc80007810000 */
[----:B------:R-:W-:-:S03]  /*b240*/  FMNMX.FTZ R20, R58, R29, !PT ;  /* 0x0000001d3a147209 */ /* 0x000fc60007810000 */
[----:B------:R-:W-:Y:S01]  /*b250*/  MUFU.EX2 R29, R45 ;  /* 0x0000002d001d7308 */ /* 0x000fe20000000800 */
[----:B0-----:R-:W-:-:S04]  /*b260*/  FMNMX.FTZ R33, R59, R20, !PT ;  /* 0x000000143b217209 */ /* 0x001fc80007810000 */
[----:B------:R-:W-:-:S03]  /*b270*/  FMNMX.FTZ R20, R62, R33, !PT ;  /* 0x000000213e147209 */ /* 0x000fc60007810000 */
[----:B------:R-:W0:Y:S01]  /*b280*/  MUFU.EX2 R144, R144 ;  /* 0x0000009000907308 */ /* 0x000e220000000800 */
[----:B------:R-:W-:-:S04]  /*b290*/  FMNMX.FTZ R33, R63, R20, !PT ;  /* 0x000000143f217209 */ /* 0x000fc80007810000 */
[----:B------:R-:W-:-:S03]  /*b2a0*/  FMNMX.FTZ R20, R66, R33, !PT ;  /* 0x0000002142147209 */ /* 0x000fc60007810000 */
[----:B------:R-:W0:Y:S01]  /*b2b0*/  MUFU.EX2 R146, R146 ;  /* 0x0000009200927308 */ /* 0x000e220000000800 */
[----:B--2---:R-:W-:-:S04]  /*b2c0*/  FMNMX.FTZ R37, R67, R20, !PT ;  /* 0x0000001443257209 */ /* 0x004fc80007810000 */
[----:B------:R-:W-:-:S03]  /*b2d0*/  FMNMX.FTZ R20, R70, R37, !PT ;  /* 0x0000002546147209 */ /* 0x000fc60007810000 */
[----:B------:R2:W-:Y:S01]  /*b2e0*/  MUFU.EX2 R33, R49 ;  /* 0x0000003100217308 */ /* 0x0005e20000000800 */
[----:B------:R-:W-:-:S04]  /*b2f0*/  FMNMX.FTZ R37, R71, R20, !PT ;  /* 0x0000001447257209 */ /* 0x000fc80007810000 */
[----:B------:R-:W-:-:S03]  /*b300*/  FMNMX.FTZ R20, R74, R37, !PT ;  /* 0x000000254a147209 */ /* 0x000fc60007810000 */
[----:B------:R1:W-:Y:S01]  /*b310*/  MUFU.EX2 R37, R53 ;  /* 0x0000003500257308 */ /* 0x0003e20000000800 */
[----:B----4-:R-:W-:Y:S01]  /*b320*/  FMNMX.FTZ R41, R75, R20, !PT ;  /* 0x000000144b297209 */ /* 0x010fe20007810000 */
[--C-:B------:R-:W-:Y:S01]  /*b330*/  FFMA.FTZ R20, R57, UR41, -R6.reuse ;  /* 0x0000002939147c23 */ /* 0x100fe20008010806 */
[--C-:B--2---:R-:W-:Y:S01]  /*b340*/  FFMA.FTZ R49, R65, UR41, -R6.reuse ;  /* 0x0000002941317c23 */ /* 0x104fe20008010806 */
[----:B------:R-:W-:Y:S01]  /*b350*/  FFMA.FTZ R65, R81, UR41, -R6 ;  /* 0x0000002951417c23 */ /* 0x000fe20008010806 */
[----:B------:R-:W-:-:S03]  /*b360*/  FMNMX.FTZ R4, R78, R41, !PT ;  /* 0x000000294e047209 */ /* 0x000fc60007810000 */
[----:B------:R-:W2:Y:S01]  /*b370*/  MUFU.EX2 R140, R140 ;  /* 0x0000008c008c7308 */ /* 0x000ea20000000800 */
[----:B------:R-:W-:Y:S01]  /*b380*/  FMNMX.FTZ R41, R79, R4, !PT ;  /* 0x000000044f297209 */ /* 0x000fe20007810000 */
[----:B-1----:R-:W-:-:S03]  /*b390*/  FFMA.FTZ R53, R69, UR41, -R6 ;  /* 0x0000002945357c23 */ /* 0x002fc60008010806 */
[----:B------:R-:W-:-:S03]  /*b3a0*/  FMNMX.FTZ R4, R82, R41, !PT ;  /* 0x0000002952047209 */ /* 0x000fc60007810000 */
[----:B------:R1:W-:Y:S01]  /*b3b0*/  MUFU.EX2 R41, R20 ;  /* 0x0000001400297308 */ /* 0x0003e20000000800 */
[----:B------:R-:W-:-:S04]  /*b3c0*/  FMNMX.FTZ R45, R83, R4, !PT ;  /* 0x00000004532d7209 */ /* 0x000fc80007810000 */
[----:B------:R-:W-:Y:S01]  /*b3d0*/  FMNMX.FTZ R0, R86, R45, !PT ;  /* 0x0000002d56007209 */ /* 0x000fe20007810000 */
[--C-:B------:R-:W-:Y:S01]  /*b3e0*/  FFMA.FTZ R45, R61, UR41, -R6.reuse ;  /* 0x000000293d2d7c23 */ /* 0x100fe20008010806 */
[----:B------:R-:W-:Y:S01]  /*b3f0*/  FFMA.FTZ R61, R77, UR41, -R6 ;  /* 0x000000294d3d7c23 */ /* 0x000fe20008010806 */
[----:B------:R-:W-:Y:S01]  /*b400*/  MUFU.EX2 R142, R142 ;  /* 0x0000008e008e7308 */ /* 0x000fe20000000800 */
[----:B------:R-:W-:-:S05]  /*b410*/  FMNMX.FTZ R0, R87, R0, !PT ;  /* 0x0000000057007209 */ /* 0x000fca0007810000 */
[----:B------:R-:W4:Y:S02]  /*b420*/  SHFL.BFLY PT, R57, R0, 0x2, 0x1f ;  /* 0x0c401f0000397f89 */ /* 0x000f2400000e0000 */
[----:B------:R-:W-:Y:S08]  /*b430*/  MUFU.EX2 R136, R136 ;  /* 0x0000008800887308 */ /* 0x000ff00000000800 */
[----:B------:R-:W-:Y:S08]  /*b440*/  MUFU.EX2 R138, R138 ;  /* 0x0000008a008a7308 */ /* 0x000ff00000000800 */
[----:B------:R-:W-:Y:S01]  /*b450*/  MUFU.EX2 R132, R132 ;  /* 0x0000008400847308 */ /* 0x000fe20000000800 */
[----:B----4-:R-:W-:Y:S01]  /*b460*/  FMNMX.FTZ R4, R0, R57, !PT ;  /* 0x0000003900047209 */ /* 0x010fe20007810000 */
[----:B------:R-:W-:-:S06]  /*b470*/  FFMA.FTZ R57, R73, UR41, -R6 ;  /* 0x0000002949397c23 */ /* 0x000fcc0008010806 */
[----:B------:R-:W-:Y:S01]  /*b480*/  MUFU.EX2 R134, R134 ;  /* 0x0000008600867308 */ /* 0x000fe20000000800 */
[----:B------:R-:W4:Y:S07]  /*b490*/  SHFL.BFLY PT, R69, R4, 0x1, 0x1f ;  /* 0x0c201f0004457f89 */ /* 0x000f2e00000e0000 */
[----:B------:R-:W-:Y:S08]  /*b4a0*/  MUFU.EX2 R45, R45 ;  /* 0x0000002d002d7308 */ /* 0x000ff00000000800 */
[----:B------:R-:W-:Y:S08]  /*b4b0*/  MUFU.EX2 R128, R128 ;  /* 0x0000008000807308 */ /* 0x000ff00000000800 */
[----:B------:R-:W-:Y:S01]  /*b4c0*/  MUFU.EX2 R49, R49 ;  /* 0x0000003100317308 */ /* 0x000fe20000000800 */
[----:B----4-:R-:W-:Y:S01]  /*b4d0*/  FMNMX.FTZ R0, R4, R69, !PT ;  /* 0x0000004504007209 */ /* 0x010fe20007810000 */
[----:B------:R-:W-:-:S03]  /*b4e0*/  FFMA.FTZ R69, R85, UR41, -R6 ;  /* 0x0000002955457c23 */ /* 0x000fc60008010806 */
        /* <DEDUP_REMOVED lines=11> */
[----:B---3--:R-:W-:Y:S01]  /*b5a0*/  FADD.FTZ R36, R150, R27 ;  /* 0x0000001b96247221 */ /* 0x008fe20000010000 */
[--C-:B------:R-:W-:Y:S01]  /*b5b0*/  FFMA.FTZ R147, R38, UR41, -R28.reuse ;  /* 0x0000002926937c23 */ /* 0x100fe2000801081c */
[----:B------:R-:W-:Y:S01]  /*b5c0*/  MUFU.EX2 R4, R4 ;  /* 0x0000000400047308 */ /* 0x000fe20000000800 */
[----:B------:R-:W-:Y:S01]  /*b5d0*/  FFMA.FTZ R145, R34, UR41, -R28 ;  /* 0x0000002922917c23 */ /* 0x000fe2000801081c */
[----:B------:R-:W-:Y:S01]  /*b5e0*/  FADD.FTZ R27, R13, R36 ;  /* 0x000000240d1b7221 */ /* 0x000fe20000010000 */
[--C-:B-1----:R-:W-:Y:S01]  /*b5f0*/  FFMA.FTZ R20, R35, UR41, -R28.reuse ;  /* 0x0000002923147c23 */ /* 0x102fe2000801081c */
[--C-:B------:R-:W-:Y:S01]  /*b600*/  FFMA.FTZ R24, R39, UR41, -R28.reuse ;  /* 0x0000002927187c23 */ /* 0x100fe2000801081c */
[--C-:B------:R-:W-:Y:S01]  /*b610*/  FFMA.FTZ R141, R42, UR41, -R28.reuse ;  /* 0x000000292a8d7c23 */ /* 0x100fe2000801081c */
[----:B0-----:R-:W-:Y:S01]  /*b620*/  FADD.FTZ R38, R144, R27 ;  /* 0x0000001b90267221 */ /* 0x001fe20000010000 */
[--C-:B------:R-:W-:Y:S01]  /*b630*/  FFMA.FTZ R26, R43, UR41, -R28.reuse ;  /* 0x000000292b1a7c23 */ /* 0x100fe2000801081c */
[----:B------:R-:W0:Y:S01]  /*b640*/  MUFU.EX2 R149, R149 ;  /* 0x0000009500957308 */ /* 0x000e220000000800 */
[----:B------:R-:W-:Y:S01]  /*b650*/  FFMA.FTZ R143, R46, UR41, -R28 ;  /* 0x000000292e8f7c23 */ /* 0x000fe2000801081c */
[----:B------:R-:W-:Y:S01]  /*b660*/  FADD.FTZ R27, R21, R38 ;  /* 0x00000026151b7221 */ /* 0x000fe20000010000 */
        /* <DEDUP_REMOVED lines=11> */
[----:B--2---:R-:W-:Y:S01]  /*b720*/  FADD.FTZ R42, R140, R27 ;  /* 0x0000001b8c2a7221 */ /* 0x004fe20000010000 */
[----:B------:R-:W-:Y:S01]  /*b730*/  FFMA.FTZ R38, R63, UR41, -R28 ;  /* 0x000000293f267c23 */ /* 0x000fe2000801081c */
[----:B------:R-:W2:Y:S01]  /*b740*/  MUFU.EX2 R6, R6 ;  /* 0x0000000600067308 */ /* 0x000ea20000000800 */
[----:B0-----:R-:W-:Y:S01]  /*b750*/  FADD.FTZ R40, R149, R4 ;  /* 0x0000000495287221 */ /* 0x001fe20000010000 */
[----:B------:R-:W-:Y:S01]  /*b760*/  FADD.FTZ R31, R25, R42 ;  /* 0x0000002a191f7221 */ /* 0x000fe20000010000 */
[--C-:B------:R-:W-:Y:S01]  /*b770*/  FFMA.FTZ R129, R66, UR41, -R28.reuse ;  /* 0x0000002942817c23 */ /* 0x100fe2000801081c */
[----:B------:R-:W-:Y:S01]  /*b780*/  F2FP.F16.F32.PACK_AB R148, R7, R148 ;  /* 0x000000940794723e */ /* 0x000fe200000000ff */
[----:B------:R-:W-:Y:S01]  /*b790*/  FFMA.FTZ R131, R70, UR41, -R28 ;  /* 0x0000002946837c23 */ /* 0x000fe2000801081c */
[----:B------:R-:W-:Y:S01]  /*b7a0*/  FADD.FTZ R42, R142, R31 ;  /* 0x0000001f8e2a7221 */ /* 0x000fe20000010000 */
[----:B------:R-:W-:Y:S01]  /*b7b0*/  F2FP.F16.F32.PACK_AB R150, R13, R150 ;  /* 0x000000960d96723e */ /* 0x000fe200000000ff */
        /* <DEDUP_REMOVED lines=19> */
[----:B------:R-:W-:Y:S01]  /*b8f0*/  FFMA.FTZ R40, R67, UR41, -R28 ;  /* 0x0000002943287c23 */ /* 0x000fe2000801081c */
        /* <DEDUP_REMOVED lines=18> */
[C---:B0-----:R-:W-:Y:S01]  /*ba20*/  FADD.FTZ R42, R24.reuse, R27 ;  /* 0x0000001b182a7221 */ /* 0x041fe20000010000 */
[----:B------:R-:W-:Y:S01]  /*ba30*/  FADD.FTZ R31, R49, R46 ;  /* 0x0000002e311f7221 */ /* 0x000fe20000010000 */
[----:B------:R-:W-:Y:S01]  /*ba40*/  F2FP.F16.F32.PACK_AB R147, R24, R147 ;  /* 0x000000931893723e */ /* 0x000fe200000000ff */
[----:B------:R-:W-:Y:S01]  /*ba50*/  IMAD.IADD R24, R91, 0x1, -R92 ;  /* 0x000000015b187824 */ /* 0x000fe200078e0a5c */
[----:B------:R-:W-:Y:S01]  /*ba60*/  F2FP.F16.F32.PACK_AB R132, R41, R132 ;  /* 0x000000842984723e */ /* 0x000fe200000000ff */
[----:B------:R-:W-:Y:S01]  /*ba70*/  FADD.FTZ R46, R130, R31 ;  /* 0x0000001f822e7221 */ /* 0x000fe20000010000 */
[----:B------:R-:W-:Y:S01]  /*ba80*/  F2FP.F16.F32.PACK_AB R134, R45, R134 ;  /* 0x000000862d86723e */ /* 0x000fe200000000ff */
[----:B------:R-:W0:Y:S01]  /*ba90*/  MUFU.EX2 R143, R143 ;  /* 0x0000008f008f7308 */ /* 0x000e220000000800 */
[----:B-1----:R-:W-:Y:S01]  /*baa0*/  FADD.FTZ R27, R141, R42 ;  /* 0x0000002a8d1b7221 */ /* 0x002fe20000010000 */
[----:B------:R-:W-:Y:S01]  /*bab0*/  FADD.FTZ R13, R53, R46 ;  /* 0x0000002e350d7221 */ /* 0x000fe20000010000 */
[----:B------:R-:W-:Y:S01]  /*bac0*/  FFMA.FTZ R42, R71, UR41, -R28 ;  /* 0x00000029472a7c23 */ /* 0x000fe2000801081c */
[----:B------:R-:W-:Y:S01]  /*bad0*/  IMAD R21, R89, 0xc0, R24 ;  /* 0x000000c059157824 */ /* 0x000fe200078e0218 */
[----:B------:R-:W-:-:S02]  /*bae0*/  F2FP.F16.F32.PACK_AB R128, R49, R128 ;  /* 0x000000803180723e */ /* 0x000fc400000000ff */
[----:B------:R-:W-:Y:S01]  /*baf0*/  F2FP.F16.F32.PACK_AB R130, R53, R130 ;  /* 0x000000823582723e */ /* 0x000fe200000000ff */
        /* <DEDUP_REMOVED lines=71> */
[----:B------:R-:W-:-:S05]  /*bf70*/  VIADD R4, R88, 0xfffffffe ;  /* 0xfffffffe58047836 */ /* 0x000fca0000000000 */
[----:B------:R-:W2:Y:S01]  /*bf80*/  MUFU.EX2 R87, R87 ;  /* 0x0000005700577308 */ /* 0x000ea20000000800 */
[----:B0-----:R-:W-:Y:S01]  /*bf90*/  FADD.FTZ R6, R86, R13 ;  /* 0x0000000d56067221 */ /* 0x001fe20000010000 */
[----:B------:R-:W-:Y:S02]  /*bfa0*/  VIADD R13, R21, UR4 ;  /* 0x00000004150d7c36 */ /* 0x000fe40008000000 */
[C---:B-1----:R-:W-:Y:S01]  /*bfb0*/  FADD.FTZ R7, R69.reuse, R46 ;  /* 0x0000002e45077221 */ /* 0x042fe20000010000 */
[----:B------:R-:W-:Y:S01]  /*bfc0*/  F2FP.F16.F32.PACK_AB R122, R69, R122 ;  /* 0x0000007a457a723e */ /* 0x000fe200000000ff */
[C---:B--2---:R-:W-:Y:S01]  /*bfd0*/  FADD.FTZ R6, R87.reuse, R6 ;  /* 0x0000000657067221 */ /* 0x044fe20000010000 */
[----:B------:R-:W-:Y:S01]  /*bfe0*/  F2FP.F16.F32.PACK_AB R123, R87, R86 ;  /* 0x00000056577b723e */ /* 0x000fe200000000ff */
[----:B------:R-:W-:Y:S06]  /*bff0*/  @P2 BRA `(.L_x_11704) ;  /* 0x0000000000542947 */ /* 0x000fec0003800000 */
[C---:B------:R-:W-:Y:S01]  /*c000*/  ISETP.GT.AND P2, PT, R21.reuse, RZ, PT ;  /* 0x000000ff1500720c */ /* 0x040fe20003f44270 */
[----:B------:R-:W-:Y:S01]  /*c010*/  BSSY B0, `(.L_x_11705) ;  /* 0x0000010000007945 */ /* 0x000fe20003800000 */
[----:B------:R-:W-:-:S11]  /*c020*/  VIADD R20, R21, 0xffffffff ;  /* 0xffffffff15147836 */ /* 0x000fd60000000000 */
[----:B------:R-:W-:Y:S05]  /*c030*/  @P2 BRA `(.L_x_11706) ;  /* 0x0000000000202947 */ /* 0x000fea0003800000 */
[----:B------:R-:W-:Y:S01]  /*c040*/  UISETP.NE.AND UP1, UPT, UR5, 0x1, UPT ;  /* 0x000000010500788c */ /* 0x000fe2000bf25270 */
[----:B------:R-:W-:-:S05]  /*c050*/  IMAD.MOV R20, RZ, RZ, -R21 ;  /* 0x000000ffff147224 */ /* 0x000fca00078e0a15 */
[----:B------:R-:W-:-:S05]  /*c060*/  PLOP3.LUT P2, PT, PT, PT, UP1, 0x80, 0x0 ;  /* 0x000000000000781c */ /* 0x000fca0003f4f018 */
[----:B------:R-:W-:-:S08]  /*c070*/  @UP1 ULDC.64 UR6, c[0x0][0x9e8] ;  /* 0x00027a0000061ab9 */ /* 0x000fd00000000a00 */
[----:B------:R-:W-:-:S05]  /*c080*/  @P2 IMAD.HI.U32 R21, R20, UR6, RZ ;  /* 0x0000000614152c27 */ /* 0x000fca000f8e00ff */
[----:B------:R-:W-:-:S04]  /*c090*/  @P2 SHF.R.U32.HI R20, RZ, UR7, R21 ;  /* 0x00000007ff142c19 */ /* 0x000fc80008011615 */
[----:B------:R-:W-:Y:S01]  /*c0a0*/  LOP3.LUT R20, RZ, R20, RZ, 0x33, !PT ;  /* 0x00000014ff147212 */ /* 0x000fe200078e33ff */
[----:B------:R-:W-:Y:S06]  /*c0b0*/  BRA `(.L_x_11707) ;  /* 0x0000000000147947 */ /* 0x000fec0003800000 */
.L_x_11706:
[----:B------:R-:W-:-:S06]  /*c0c0*/  UISETP.NE.AND UP1, UPT, UR5, 0x1, UPT ;  /* 0x000000010500788c */ /* 0x000fcc000bf25270 */
[----:B------:R-:W-:-:S05]  /*c0d0*/  PLOP3.LUT P2, PT, PT, PT, UP1, 0x80, 0x0 ;  /* 0x000000000000781c */ /* 0x000fca0003f4f018 */
[----:B------:R-:W-:-:S08]  /*c0e0*/  @UP1 ULDC.64 UR6, c[0x0][0x9e8] ;  /* 0x00027a0000061ab9 */ /* 0x000fd00000000a00 */
[----:B------:R-:W-:-:S05]  /*c0f0*/  @P2 IMAD.HI.U32 R21, R20, UR6, RZ ;  /* 0x0000000614152c27 */ /* 0x000fca000f8e00ff */
[----:B------:R-:W-:-:S07]  /*c100*/  @P2 SHF.R.U32.HI R20, RZ, UR7, R21 ;  /* 0x00000007ff142c19 */ /* 0x000fce0008011615 */
.L_x_11707:
[----:B------:R-:W-:Y:S05]  /*c110*/  BSYNC B0 ;  /* 0x0000000000007941 */ /* 0x000fea0003800000 */
.L_x_11705:
[----:B------:R-:W-:-:S04]  /*c120*/  IMAD.U32 R21, RZ, RZ, UR5 ;  /* 0x00000005ff157e24 */ /* 0x000fc8000f8e00ff */
[----:B------:R-:W-:-:S05]  /*c130*/  IMAD R20, R20, UR5, R21 ;  /* 0x0000000514147c24 */ /* 0x000fca000f8e0215 */
[----:B------:R-:W-:-:S07]  /*c140*/  VIMNMX R13, R13, R20, PT ;  /* 0x000000140d0d7248 */ /* 0x000fce0003fe0100 */
.L_x_11704:
        /* <DEDUP_REMOVED lines=37> */
[----:B------:R-:W-:-:S05]  /*c3a0*/  LOP3.LUT R12, RZ, R152, RZ, 0x33, !PT ;  /* 0x00000098ff0c7212 */ /* 0x000fca00078e33ff */
[----:B------:R0:W-:Y:S04]  /*c3b0*/  STL [R1], R12 ;  /* 0x0000000c01007387 */ /* 0x0001e80000100800 */
[----:B------:R0:W-:Y:S02]  /*c3c0*/  STL [R1+0x8], R13 ;  /* 0x0000080d01007387 */ /* 0x0001e40000100800 */
.L_x_11726:
[----:B0-----:R-:W2:Y:S01]  /*c3d0*/  LDL R12, [R1+0xc] ;  /* 0x00000c00010c7983 */ /* 0x001ea20000100800 */
        /* <DEDUP_REMOVED lines=10> */
.L_x_11710:
[----:B------:R-:W-:Y:S01]  /*c480*/  IMAD R13, R153, 0x8, R2 ;  /* 0x00000008990d7824 */ /* 0x000fe200078e0202 */
[----:B------:R-:W-:-:S04]  /*c490*/  SHF.L.U32 R12, R154, 0x1f, RZ ;  /* 0x0000001f9a0c7819 */ /* 0x000fc800000006ff */
[----:B------:R0:W1:Y:S01]  /*c4a0*/  SYNCS.PHASECHK.TRANS64.TRYWAIT P3, [R13+URZ+0x16830], R12 ;  /* 0x0168300c0d0075a7 */ /* 0x000062000806017f */
[----:B------:R-:W-:Y:S05]  /*c4b0*/  @!P0 BRA `(.L_x_11711) ;  /* 0x0000000000048947 */ /* 0x000fea0003800000 */
[----:B------:R-:W-:Y:S01]  /*c4c0*/  BPT.TRAP 0x1 ;  /* 0x000000040000795c */ /* 0x000fe20000300000 */
.L_x_11711:
[----:B------:R-:W-:Y:S04]  /*c4d0*/  BSSY B0, `(.L_x_11709) ;  /* 0x0000004000007945 */ /* 0x000fe80003800000 */
[----:B-1----:R-:W-:Y:S05]  /*c4e0*/  @P3 BRA `(.L_x_11712) ;  /* 0x0000000000083947 */ /* 0x002fea0003800000 */
[----:B------:R-:W1:Y:S02]  /*c4f0*/  SYNCS.PHASECHK.TRANS64.TRYWAIT P3, [R13+URZ+0x16830], R12 ;  /* 0x0168300c0d0075a7 */ /* 0x000e64000806017f */
[----:B-1----:R-:W-:Y:S05]  /*c500*/  @!P3 BRA `(.L_x_11713) ;  /* 0x000001040024b947 */ /* 0x002fea0003800000 */
.L_x_11712:
[----:B------:R-:W-:Y:S05]  /*c510*/  BSYNC B0 ;  /* 0x0000000000007941 */ /* 0x000fea0003800000 */
.L_x_11709:
[----:B01----:R-:W2:Y:S01]  /*c520*/  LDL R13, [R1+0x14] ;  /* 0x00001400010d7983 */ /* 0x003ea20000100800 */
[----:B------:R-:W0:Y:S01]  /*c530*/  S2R R12, SR_TID.X ;  /* 0x00000000000c7919 */ /* 0x000e220000002100 */
[----:B------:R-:W-:Y:S05]  /*c540*/  WARPSYNC.ALL ;  /* 0x0000000000007948 */ /* 0x000fea0003800000 */
[----:B------:R-:W-:Y:S01]  /*c550*/  IMAD.MOV.U32 R25, RZ, RZ, 0x40000040 ;  /* 0x40000040ff197424 */ /* 0x000fe200078e00ff */
[----:B0-----:R-:W-:Y:S02]  /*c560*/  SHF.R.U32.HI R12, RZ, 0x7, R12 ;  /* 0x00000007ff0c7819 */ /* 0x001fe4000001160c */
[----:B------:R-:W-:-:S02]  /*c570*/  R2UR UR8, R8 ;  /* 0x00000000080872ca */ /* 0x000fc400000e0000 */
[----:B------:R-:W-:Y:S02]  /*c580*/  R2UR UR9, R9 ;  /* 0x00000000090972ca */ /* 0x000fe400000e0000 */
[C---:B------:R-:W-:Y:S02]  /*c590*/  R2UR UR11, R25.reuse ;  /* 0x00000000190b72ca */ /* 0x040fe400000e0000 */
[----:B------:R-:W-:Y:S01]  /*c5a0*/  R2UR UR23, R25 ;  /* 0x00000000191772ca */ /* 0x000fe200000e0000 */
[----:B------:R-:W-:Y:S01]  /*c5b0*/  IMAD.MOV.U32 R21, RZ, RZ, 0x40000040 ;  /* 0x40000040ff157424 */ /* 0x000fe200078e00ff */
[----:B------:R-:W-:Y:S02]  /*c5c0*/  R2UR UR12, R156 ;  /* 0x000000009c0c72ca */ /* 0x000fe400000e0000 */
[----:B------:R-:W-:Y:S02]  /*c5d0*/  R2UR UR13, R157 ;  /* 0x000000009d0d72ca */ /* 0x000fe400000e0000 */
[----:B------:R-:W-:Y:S01]  /*c5e0*/  R2UR UR15, R21 ;  /* 0x00000000150f72ca */ /* 0x000fe200000e0000 */
[----:B--2---:R-:W-:-:S02]  /*c5f0*/  IMAD R24, R153, 0x400, R13 ;  /* 0x0000040099187824 */ /* 0x004fc400078e020d */
[----:B------:R-:W-:-:S05]  /*c600*/  VIADD R13, R12, 0x8 ;  /* 0x000000080c0d7836 */ /* 0x000fca0000000000 */
[----:B------:R0:W-:Y:S01]  /*c610*/  BAR.SYNC.DEFER_BLOCKING R13, 0x100 ;  /* 0x0004000d0000751d */ /* 0x0001e20000010000 */
[C---:B------:R-:W-:Y:S01]  /*c620*/  R2UR UR10, R24.reuse ;  /* 0x00000000180a72ca */ /* 0x040fe200000e0000 */
[C---:B------:R-:W-:Y:S02]  /*c630*/  VIADD R20, R24.reuse, 0x2 ;  /* 0x0000000218147836 */ /* 0x040fe40000000000 */
[C---:B------:R-:W-:Y:S02]  /*c640*/  VIADD R12, R24.reuse, 0x4 ;  /* 0x00000004180c7836 */ /* 0x040fe40000000000 */
[----:B------:R-:W-:-:S05]  /*c650*/  VIADD R24, R24, 0x6 ;  /* 0x0000000618187836 */ /* 0x000fca0000000000 */
[----:B------:R-:W-:Y:S02]  /*c660*/  R2UR UR22, R24 ;  /* 0x00000000181672ca */ /* 0x000fe400000e0000 */
[----:B------:R-:W-:-:S06]  /*c670*/  WARPGROUP.ARRIVE ;  /* 0x00000000000079c5 */ /* 0x000fcc0000000000 */
[----:B------:R-:W-:Y:S01]  /*c680*/  HGMMA.64x128x16.F32 R24, gdesc[UR8], RZ, !UPT, gsb0 ;  /* 0x01e00000081879f0 */ /* 0x000fe2000c0008ff */
[----:B------:R-:W-:Y:S01]  /*c690*/  R2UR UR14, R20 ;  /* 0x00000000140e72ca */ /* 0x000fe200000e0000 */
[----:B0-----:R-:W-:Y:S01]  /*c6a0*/  IMAD.MOV.U32 R13, RZ, RZ, 0x40000040 ;  /* 0x40000040ff0d7424 */ /* 0x001fe200078e00ff */
[----:B------:R-:W-:Y:S02]  /*c6b0*/  R2UR UR18, R12 ;  /* 0x000000000c1272ca */ /* 0x000fe400000e0000 */
[----:B------:R-:W-:Y:S02]  /*c6c0*/  R2UR UR16, R14 ;  /* 0x000000000e1072ca */ /* 0x000fe400000e0000 */
[----:B------:R-:W-:Y:S02]  /*c6d0*/  R2UR UR19, R13 ;  /* 0x000000000d1372ca */ /* 0x000fe400000e0000 */
[----:B------:R-:W-:Y:S01]  /*c6e0*/  R2UR UR17, R15 ;  /* 0x000000000f1172ca */ /* 0x000fe200000e0000 */
[----:B------:R-:W-:-:S02]  /*c6f0*/  WARPGROUP.DEPBAR.LE gsb0, 0x0 ;  /* 0x00008000000079c5 */ /* 0x000fc40000010000 */
        /* <DEDUP_REMOVED lines=11> */
[----:B------:R-:W-:Y:S05]  /*c7b0*/  @P2 BRA `(.L_x_11714) ;  /* 0x0000000000282947 */ /* 0x000fea0003800000 */
[----:B------:R-:W-:Y:S05]  /*c7c0*/  @!P0 BRA `(.L_x_11715) ;  /* 0x0000000000048947 */ /* 0x000fea0003800000 */
[----:B------:R-:W-:Y:S01]  /*c7d0*/  BPT.TRAP 0x1 ;  /* 0x000000040000795c */ /* 0x000fe20000300000 */
.L_x_11715:
[----:B------:R-:W-:Y:S01]  /*c7e0*/  SHF.L.U32 R12, R19, 0x1f, RZ ;  /* 0x0000001f130c7819 */ /* 0x000fe200000006ff */
[----:B------:R-:W-:-:S04]  /*c7f0*/  IMAD R13, R16, 0x8, R2 ;  /* 0x00000008100d7824 */ /* 0x000fc800078e0202 */
[----:B------:R0:W1:Y:S01]  /*c800*/  SYNCS.PHASECHK.TRANS64.TRYWAIT P2, [R13+URZ+0x16850], R12 ;  /* 0x0168500c0d0075a7 */ /* 0x000062000804017f */
[----:B------:R-:W-:Y:S05]  /*c810*/  @!P0 BRA `(.L_x_11716) ;  /* 0x0000000000048947 */ /* 0x000fea0003800000 */
[----:B------:R-:W-:Y:S01]  /*c820*/  BPT.TRAP 0x1 ;  /* 0x000000040000795c */ /* 0x000fe20000300000 */
.L_x_11716:
[----:B-1----:R-:W-:Y:S05]  /*c830*/  @P2 BRA `(.L_x_11714) ;  /* 0x0000000000082947 */ /* 0x002fea0003800000 */
[----:B------:R-:W1:Y:S02]  /*c840*/  SYNCS.PHASECHK.TRANS64.TRYWAIT P2, [R13+URZ+0x16850], R12 ;  /* 0x0168500c0d0075a7 */ /* 0x000e64000804017f */
[----:B-1----:R-:W-:Y:S05]  /*c850*/  @!P2 BRA `(.L_x_11717) ;  /* 0x000001000064a947 */ /* 0x002fea0003800000 */
.L_x_11714:
[----:B01----:R-:W-:Y:S01]  /*c860*/  VIADD R12, R2, 0x400 ;  /* 0x00000400020c7836 */ /* 0x003fe20000000000 */
[----:B------:R-:W-:Y:S05]  /*c870*/  WARPSYNC.ALL ;  /* 0x0000000000007948 */ /* 0x000fea0003800000 */
[----:B------:R-:W-:Y:S01]  /*c880*/  SHF.R.U32.HI R12, RZ, 0x4, R12 ;  /* 0x00000004ff0c7819 */ /* 0x000fe2000001160c */
[----:B------:R-:W-:Y:S01]  /*c890*/  IMAD.MOV.U32 R13, RZ, RZ, 0x40000040 ;  /* 0x40000040ff0d7424 */ /* 0x000fe200078e00ff */
[----:B------:R-:W-:Y:S02]  /*c8a0*/  WARPGROUP.ARRIVE ;  /* 0x00000000000079c5 */ /* 0x000fe40000000000 */
[----:B------:R-:W-:-:S02]  /*c8b0*/  LOP3.LUT R12, R12, 0x3fff, RZ, 0xc0, !PT ;  /* 0x00003fff0c0c7812 */ /* 0x000fc400078ec0ff */
[----:B------:R-:W-:-:S03]  /*c8c0*/  R2UR UR11, R13 ;  /* 0x000000000d0b72ca */ /* 0x000fc600000e0000 */
[----:B------:R-:W-:-:S05]  /*c8d0*/  IMAD R12, R16, 0x400, R12 ;  /* 0x00000400100c7824 */ /* 0x000fca00078e020c */
[----:B------:R-:W-:-:S13]  /*c8e0*/  R2UR UR10, R12 ;  /* 0x000000000c0a72ca */ /* 0x000fda00000e0000 */
[----:B------:R-:W-:Y:S01]  /*c8f0*/  HGMMA.64x64x16.F32 R88, R148, gdesc[UR8].tnspB, R88, gsb0 ;  /* 0x40e0000894587df0 */ /* 0x000fe20008000858 */
[----:B------:R-:W-:Y:S02]  /*c900*/  VIADD R20, R12, 0x80 ;  /* 0x000000800c147836 */ /* 0x000fe40000000000 */
[----:B------:R-:W-:-:S03]  /*c910*/  IMAD.MOV.U32 R21, RZ, RZ, 0x40000040 ;  /* 0x40000040ff157424 */ /* 0x000fc600078e00ff */
[----:B------:R-:W-:Y:S02]  /*c920*/  R2UR UR10, R20 ;  /* 0x00000000140a72ca */ /* 0x000fe400000e0000 */
[----:B------:R-:W-:Y:S01]  /*c930*/  R2UR UR11, R21 ;  /* 0x00000000150b72ca */ /* 0x000fe200000e0000 */
[----:B------:R-:W-:Y:S02]  /*c940*/  VIADD R20, R12, 0x100 ;  /* 0x000001000c147836 */ /* 0x000fe40000000000 */
[----:B------:R-:W-:Y:S01]  /*c950*/  IMAD.MOV.U32 R21, RZ, RZ, 0x40000040 ;  /* 0x40000040ff157424 */ /* 0x000fe200078e00ff */
[----:B------:R-:W-:Y:S02]  /*c960*/  WARPGROUP.DEPBAR.LE gsb0, 0x0 ;  /* 0x00008000000079c5 */ /* 0x000fe40000010000 */
[----:B------:R-:W-:Y:S01]  /*c970*/  WARPGROUP.ARRIVE ;  /* 0x00000000000079c5 */ /* 0x000fe20000000000 */
[----:B------:R-:W2:Y:S04]  /*c980*/  LDL R150, [R1+0x1c] ;  /* 0x00001c0001967983 */ /* 0x000ea80000100800 */
[----:B------:R-:W3:Y:S02]  /*c990*/  LDL R151, [R1+0x20] ;  /* 0x0000200001977983 */ /* 0x000ee40000100800 */
[----:B------:R-:W-:Y:S01]  /*c9a0*/  HGMMA.64x64x16.F32 R88, R144, gdesc[UR8].tnspB, R88, gsb0 ;  /* 0x40e0000890587df0 */ /* 0x000fe20008000858 */
[----:B------:R-:W-:Y:S01]  /*c9b0*/  R2UR UR10, R20 ;  /* 0x00000000140a72ca */ /* 0x000fe200000e0000 */
[----:B------:R-:W-:Y:S01]  /*c9c0*/  VIADD R20, R12, 0x180 ;  /* 0x000001800c147836 */ /* 0x000fe20000000000 */
[----:B------:R-:W-:Y:S01]  /*c9d0*/  R2UR UR11, R21 ;  /* 0x00000000150b72ca */ /* 0x000fe200000e0000 */
[----:B------:R-:W-:Y:S01]  /*c9e0*/  IMAD.MOV.U32 R21, RZ, RZ, 0x40000040 ;  /* 0x40000040ff157424 */ /* 0x000fe200078e00ff */
[----:B------:R-:W0:Y:S01]  /*c9f0*/  S2R R148, SR_TID.X ;  /* 0x0000000000947919 */ /* 0x000e220000002100 */
[----:B------:R-:W-:-:S02]  /*ca00*/  IMAD.MOV.U32 R13, RZ, RZ, 0x40000040 ;  /* 0x40000040ff0d7424 */ /* 0x000fc400078e00ff */
[----:B------:R-:W-:-:S04]  /*ca10*/  @!P1 IMAD R19, R153, 0x8, R2 ;  /* 0x0000000899139824 */ /* 0x000fc800078e0202 */
[----:B------:R-:W-:-:S05]  /*ca20*/  @!P1 VIADD R19, R19, 0x16840 ;  /* 0x0001684013139836 */ /* 0x000fca0000000000 */
[----:B------:R-:W-:Y:S02]  /*ca30*/  @!P1 PRMT R19, RZ, 0x654, R19 ;  /* 0x00000654ff139816 */ /* 0x000fe40000000013 */
[----:B0-----:R-:W-:Y:S02]  /*ca40*/  SHF.R.U32.HI R149, RZ, 0x7, R148 ;  /* 0x00000007ff957819 */ /* 0x001fe40000011694 */
[----:B------:R-:W-:Y:S01]  /*ca50*/  ISETP.GE.U32.AND P2, PT, R148, 0x180, PT ;  /* 0x000001809400780c */ /* 0x000fe20003f46070 */
[----:B------:R-:W-:Y:S02]  /*ca60*/  WARPGROUP.DEPBAR.LE gsb0, 0x0 ;  /* 0x00008000000079c5 */ /* 0x000fe40000010000 */
[----:B------:R-:W-:-:S06]  /*ca70*/  WARPGROUP.ARRIVE ;  /* 0x00000000000079c5 */ /* 0x000fcc0000000000 */
[----:B------:R-:W-:Y:S01]  /*ca80*/  HGMMA.64x64x16.F32 R88, R140, gdesc[UR8].tnspB, R88, gsb0 ;  /* 0x40e000088c587df0 */ /* 0x000fe20008000858 */
[----:B------:R-:W-:Y:S01]  /*ca90*/  R2UR UR10, R20 ;  /* 0x00000000140a72ca */ /* 0x000fe200000e0000 */
[----:B------:R-:W-:Y:S01]  /*caa0*/  VIADD R20, R12, 0x200 ;  /* 0x000002000c147836 */ /* 0x000fe20000000000 */
[----:B------:R-:W-:Y:S01]  /*cab0*/  R2UR UR11, R21 ;  /* 0x00000000150b72ca */ /* 0x000fe200000e0000 */
[----:B------:R-:W-:Y:S01]  /*cac0*/  IMAD.MOV.U32 R21, RZ, RZ, 0x40000040 ;  /* 0x40000040ff157424 */ /* 0x000fe200078e00ff */
[----:B------:R-:W-:Y:S02]  /*cad0*/  WARPGROUP.DEPBAR.LE gsb0, 0x0 ;  /* 0x00008000000079c5 */ /* 0x000fe40000010000 */
[----:B------:R-:W-:-:S09]  /*cae0*/  WARPGROUP.ARRIVE ;  /* 0x00000000000079c5 */ /* 0x000fd20000000000 */
        /* <DEDUP_REMOVED lines=9> */
[C---:B------:R-:W-:Y:S01]  /*cb80*/  VIADD R20, R12.reuse, 0x300 ;  /* 0x000003000c147836 */ /* 0x040fe20000000000 */
[----:B------:R-:W-:Y:S01]  /*cb90*/  R2UR UR11, R21 ;  /* 0x00000000150b72ca */ /* 0x000fe200000e0000 */
[----:B------:R-:W-:Y:S02]  /*cba0*/  IMAD.MOV.U32 R21, RZ, RZ, 0x40000040 ;  /* 0x40000040ff157424 */ /* 0x000fe400078e00ff */
[----:B------:R-:W-:Y:S01]  /*cbb0*/  VIADD R12, R12, 0x380 ;  /* 0x000003800c0c7836 */ /* 0x000fe20000000000 */
[----:B------:R-:W-:Y:S02]  /*cbc0*/  WARPGROUP.DEPBAR.LE gsb0, 0x0 ;  /* 0x00008000000079c5 */ /* 0x000fe40000010000 */
[----:B------:R-:W-:-:S07]  /*cbd0*/  WARPGROUP.ARRIVE ;  /* 0x00000000000079c5 */ /* 0x000fce0000000000 */
[----:B------:R-:W-:Y:S01]  /*cbe0*/  HGMMA.64x64x16.F32 R88, R128, gdesc[UR8].tnspB, R88, gsb0 ;  /* 0x40e0000880587df0 */ /* 0x000fe20008000858 */
[----:B------:R-:W-:Y:S02]  /*cbf0*/  R2UR UR10, R20 ;  /* 0x00000000140a72ca */ /* 0x000fe400000e0000 */
[----:B------:R-:W-:Y:S01]  /*cc00*/  R2UR UR11, R21 ;  /* 0x00000000150b72ca */ /* 0x000fe200000e0000 */
[----:B------:R-:W-:Y:S02]  /*cc10*/  WARPGROUP.DEPBAR.LE gsb0, 0x0 ;  /* 0x00008000000079c5 */ /* 0x000fe40000010000 */
[----:B------:R-:W-:-:S10]  /*cc20*/  WARPGROUP.ARRIVE ;  /* 0x00000000000079c5 */ /* 0x000fd40000000000 */
[----:B------:R-:W-:Y:S01]  /*cc30*/  HGMMA.64x64x16.F32 R88, R124, gdesc[UR8].tnspB, R88, gsb0 ;  /* 0x40e000087c587df0 */ /* 0x000fe20008000858 */
[----:B------:R-:W-:Y:S01]  /*cc40*/  R2UR UR10, R12 ;  /* 0x000000000c0a72ca */ /* 0x000fe200000e0000 */
[----:B------:R-:W-:Y:S01]  /*cc50*/  VIADD R12, R149, 0x9 ;  /* 0x00000009950c7836 */ /* 0x000fe20000000000 */
[----:B------:R-:W-:Y:S01]  /*cc60*/  R2UR UR11, R13 ;  /* 0x000000000d0b72ca */ /* 0x000fe200000e0000 */
[----:B------:R-:W-:-:S03]  /*cc70*/  IMAD.SHL.U32 R13, R4, 0x80, RZ ;  /* 0x00000080040d7824 */ /* 0x000fc600078e00ff */
[----:B------:R-:W-:Y:S02]  /*cc80*/  SEL R20, R12, 0x9, !P2 ;  /* 0x000000090c147807 */ /* 0x000fe40005000000 */
[----:B--2---:R-:W-:Y:S02]  /*cc90*/  IADD3 R12, R150, 0x1, -R13 ;  /* 0x00000001960c7810 */ /* 0x004fe40007ffe80d */
[----:B------:R-:W-:Y:S01]  /*cca0*/  PLOP3.LUT P2, PT, PT, PT, UP0, 0x40, 0x0 ;  /* 0x000000000000781c */ /* 0x000fe20003f4e808 */
[----:B------:R-:W-:Y:S02]  /*ccb0*/  WARPGROUP.DEPBAR.LE gsb0, 0x0 ;  /* 0x00008000000079c5 */ /* 0x000fe40000010000 */
[----:B------:R-:W-:-:S06]  /*ccc0*/  WARPGROUP.ARRIVE ;  /* 0x00000000000079c5 */ /* 0x000fcc0000000000 */
[----:B------:R-:W-:Y:S03]  /*ccd0*/  HGMMA.64x64x16.F32 R88, R120, gdesc[UR8].tnspB, R88, gsb0 ;  /* 0x40e0000878587df0 */ /* 0x000fe60008000858 */
[----:B------:R-:W-:Y:S02]  /*cce0*/  WARPGROUP.DEPBAR.LE gsb0, 0x0 ;  /* 0x00008000000079c5 */ /* 0x000fe40000010000 */
[----:B---3--:R-:W-:Y:S01]  /*ccf0*/  IMAD.IADD R120, R12, 0x1, -R151 ;  /* 0x000000010c787824 */ /* 0x008fe200078e0a97 */
[----:B------:R0:W-:Y:S06]  /*cd00*/  BAR.ARV R20, 0x100 ;  /* 0x000400140000751d */ /* 0x0001ec0000002000 */
[----:B------:R-:W-:Y:S01]  /*cd10*/  IMAD.U32 R12, RZ, RZ, UR25 ;  /* 0x00000019ff0c7e24 */ /* 0x000fe2000f8e00ff */
[----:B------:R1:W-:Y:S01]  /*cd20*/  @!P1 SYNCS.ARRIVE.TRANS64.RED.A1T0 RZ, [R19+URZ], RZ ;  /* 0x000000ff13ff99a7 */ /* 0x0003e2000810043f */
[----:B------:R-:W-:-:S03]  /*cd30*/  IMAD R120, R155, -0x2, R120 ;  /* 0xfffffffe9b787824 */ /* 0x000fc600078e0278 */
[----:B------:R-:W-:Y:S01]  /*cd40*/  LOP3.LUT R121, RZ, R12, RZ, 0x33, !PT ;  /* 0x0000000cff797212 */ /* 0x000fe200078e33ff */
[----:B------:R-:W-:-:S04]  /*cd50*/  VIADD R122, R120, UR28 ;  /* 0x0000001c787a7c36 */ /* 0x000fc80008000000 */
[----:B------:R-:W-:Y:S02]  /*cd60*/  IMAD.IADD R121, R121, 0x1, R120 ;  /* 0x0000000179797824 */ /* 0x000fe400078e0278 */
[C---:B------:R-:W-:Y:S02]  /*cd70*/  IMAD.IADD R120, R5.reuse, 0x1, R122 ;  /* 0x0000000105787824 */ /* 0x040fe400078e027a */
[----:B-1----:R-:W-:Y:S01]  /*cd80*/  IMAD.IADD R19, R5, 0x1, R121 ;  /* 0x0000000105137824 */ /* 0x002fe200078e0279 */
[----:B0-----:R-:W-:Y:S06]  /*cd90*/  @P2 BRA `(.L_x_11718) ;  /* 0x00000000005c2947 */ /* 0x001fec0003800000 */
[----:B------:R-:W-:Y:S01]  /*cda0*/  ISETP.GT.AND P2, PT, R23, -0x1, PT ;  /* 0xffffffff1700780c */ /* 0x000fe20003f44270 */
[----:B------:R-:W-:-:S12]  /*cdb0*/  BSSY B0, `(.L_x_11719) ;  /* 0x0000011000007945 */ /* 0x000fd80003800000 */
[----:B------:R-:W-:Y:S05]  /*cdc0*/  @P2 BRA `(.L_x_11720) ;  /* 0x0000000000242947 */ /* 0x000fea0003800000 */
[----:B------:R-:W2:Y:S01]  /*cdd0*/  LDL R151, [R1+0x8] ;  /* 0x0000080001977983 */ /* 0x000ea20000100800 */
[----:B------:R-:W-:-:S05]  /*cde0*/  IMAD.U32 R123, RZ, RZ, UR24 ;  /* 0x00000018ff7b7e24 */ /* 0x000fca000f8e00ff */
[----:B------:R-:W-:-:S13]  /*cdf0*/  ISETP.NE.AND P2, PT, R123, 0x1, PT ;  /* 0x000000017b00780c */ /* 0x000fda0003f45270 */
[----:B------:R-:W2:Y:S02]  /*ce00*/  @P2 LDC.64 R20, c[0x0][0x9e8] ;  /* 0x00027a00ff142b82 */ /* 0x000ea40000000a00 */
[----:B--2---:R-:W-:-:S04]  /*ce10*/  @P2 IMAD.HI.U32 R124, R151, R20, RZ ;  /* 0x00000014977c2227 */ /* 0x004fc800078e00ff */
[----:B------:R-:W-:Y:S01]  /*ce20*/  IMAD.MOV.U32 R20, RZ, RZ, R151 ;  /* 0x000000ffff147224 */ /* 0x000fe200078e0097 */
[----:B------:R-:W-:-:S04]  /*ce30*/  @P2 SHF.R.U32.HI R20, RZ, R21, R124 ;  /* 0x00000015ff142219 */ /* 0x000fc8000001167c */
[----:B------:R-:W-:Y:S01]  /*ce40*/  LOP3.LUT R20, RZ, R20, RZ, 0x33, !PT ;  /* 0x00000014ff147212 */ /* 0x000fe200078e33ff */
[----:B------:R-:W-:Y:S06]  /*ce50*/  BRA `(.L_x_11721) ;  /* 0x0000000000187947 */ /* 0x000fec0003800000 */
.L_x_11720:
[----:B------:R-:W-:-:S05]  /*ce60*/  IMAD.U32 R123, RZ, RZ, UR24 ;  /* 0x00000018ff7b7e24 */ /* 0x000fca000f8e00ff */
[----:B------:R-:W-:-:S13]  /*ce70*/  ISETP.NE.AND P2, PT, R123, 0x1, PT ;  /* 0x000000017b00780c */ /* 0x000fda0003f45270 */
[----:B------:R-:W0:Y:S02]  /*ce80*/  @P2 LDC.64 R20, c[0x0][0x9e8] ;  /* 0x00027a00ff142b82 */ /* 0x000e240000000a00 */
[----:B0-----:R-:W-:-:S04]  /*ce90*/  @P2 IMAD.HI.U32 R124, R23, R20, RZ ;  /* 0x00000014177c2227 */ /* 0x001fc800078e00ff */
[----:B------:R-:W-:Y:S01]  /*cea0*/  IMAD.MOV.U32 R20, RZ, RZ, R23 ;  /* 0x000000ffff147224 */ /* 0x000fe200078e0017 */
[----:B------:R-:W-:-:S07]  /*ceb0*/  @P2 SHF.R.U32.HI R20, RZ, R21, R124 ;  /* 0x00000015ff142219 */ /* 0x000fce000001167c */
.L_x_11721:
[----:B------:R-:W-:Y:S05]  /*cec0*/  BSYNC B0 ;  /* 0x0000000000007941 */ /* 0x000fea0003800000 */
.L_x_11719:
[----:B------:R-:W-:-:S04]  /*ced0*/  IMAD R20, R20, R123, -R13 ;  /* 0x0000007b14147224 */ /* 0x000fc800078e0a0d */
[----:B------:R-:W-:-:S05]  /*cee0*/  IMAD R20, R155, -0x2, R20 ;  /* 0xfffffffe9b147824 */ /* 0x000fca00078e0214 */
[----:B------:R-:W-:Y:S02]  /*cef0*/  VIADDMNMX R120, R20, R123, R120, PT ;  /* 0x0000007b14787246 */ /* 0x000fe40003800178 */
[----:B------:R-:W-:-:S07]  /*cf00*/  VIMNMX R19, R19, R20, !PT ;  /* 0x0000001413137248 */ /* 0x000fce0007fe0100 */
.L_x_11718:
[----:B------:R-:W-:Y:S02]  /*cf10*/  ISETP.GT.AND P2, PT, R4, -0x1, PT ;  /* 0xffffffff0400780c */ /* 0x000fe40003f44270 */
[----:B------:R-:W-:Y:S02]  /*cf20*/  IADD3 R122, R122, 0x8, R5 ;  /* 0x000000087a7a7810 */ /* 0x000fe40007ffe005 */
[C---:B------:R-:W-:Y:S02]  /*cf30*/  ISETP.GT.AND P5, PT, R19.reuse, 0x8, P2 ;  /* 0x000000081300780c */ /* 0x040fe400017a4270 */
[C---:B------:R-:W-:Y:S02]  /*cf40*/  ISETP.GT.AND P4, PT, R19.reuse, RZ, P2 ;  /* 0x000000ff1300720c */ /* 0x040fe40001784270 */
        /* <DEDUP_REMOVED lines=9> */
[C---:B------:R-:W-:Y:S02]  /*cfe0*/  ISETP.GT.AND P4, PT, R19.reuse, 0x9, P2 ;  /* 0x000000091300780c */ /* 0x040fe40001784270 */
[----:B------:R-:W-:Y:S02]  /*cff0*/  ISETP.GT.AND P3, PT, R19, 0x10, P2 ;  /* 0x000000101300780c */ /* 0x000fe40001764270 */
[----:B------:R-:W-:Y:S02]  /*d000*/  FSEL R33, R33, -INF , !P5 ;  /* 0xff80000021217808 */ /* 0x000fe40006800000 */
[----:B------:R-:W-:Y:S02]  /*d010*/  ISETP.GT.AND P5, PT, R19, 0x20, P2 ;  /* 0x000000201300780c */ /* 0x000fe400017a4270 */
[----:B------:R-:W-:-:S02]  /*d020*/  ISETP.LT.OR P4, PT, R120, 0xa, P4 ;  /* 0x0000000a7800780c */ /* 0x000fc40002781670 */
[C---:B------:R-:W-:Y:S02]  /*d030*/  ISETP.LT.OR P3, PT, R120.reuse, 0x11, P3 ;  /* 0x000000117800780c */ /* 0x040fe40001f61670 */
[----:B------:R-:W-:Y:S02]  /*d040*/  ISETP.LT.OR P5, PT, R120, 0x21, P5 ;  /* 0x000000217800780c */ /* 0x000fe40002fa1670 */
[----:B------:R-:W-:Y:S02]  /*d050*/  FSEL R29, R29, -INF , !P4 ;  /* 0xff8000001d1d7808 */ /* 0x000fe40006000000 */
[----:B------:R-:W-:Y:S02]  /*d060*/  FSEL R32, R32, -INF , !P3 ;  /* 0xff80000020207808 */ /* 0x000fe40005800000 */
[C---:B------:R-:W-:Y:S02]  /*d070*/  ISETP.GT.AND P4, PT, R19.reuse, 0x18, P2 ;  /* 0x000000181300780c */ /* 0x040fe40001784270 */
        /* <DEDUP_REMOVED lines=65> */
[----:B------:R-:W-:Y:S02]  /*d490*/  PLOP3.LUT P5, PT, PT, PT, UP0, 0x40, 0x0 ;  /* 0x000000000000781c */ /* 0x000fe40003fae808 */
[----:B------:R-:W-:-:S02]  /*d4a0*/  ISETP.LT.OR P4, PT, R120, 0x6a, P4 ;  /* 0x0000006a7800780c */ /* 0x000fc40002781670 */
[----:B------:R-:W-:Y:S02]  /*d4b0*/  ISETP.LT.OR P3, PT, R120, 0x71, P3 ;  /* 0x000000717800780c */ /* 0x000fe40001f61670 */
[----:B------:R-:W-:Y:S02]  /*d4c0*/  FSEL R77, R77, -INF , !P4 ;  /* 0xff8000004d4d7808 */ /* 0x000fe40006000000 */
[----:B------:R-:W-:Y:S02]  /*d4d0*/  FSEL R80, R80, -INF , !P3 ;  /* 0xff80000050507808 */ /* 0x000fe40005800000 */
[C---:B------:R-:W-:Y:S02]  /*d4e0*/  ISETP.GT.AND P4, PT, R19.reuse, 0x78, P2 ;  /* 0x000000781300780c */ /* 0x040fe40001784270 */
[----:B------:R-:W-:Y:S02]  /*d4f0*/  ISETP.GT.AND P3, PT, R19, 0x79, P2 ;  /* 0x000000791300780c */ /* 0x000fe40001764270 */
[----:B------:R-:W-:-:S02]  /*d500*/  ISETP.LT.OR P4, PT, R120, 0x79, P4 ;  /* 0x000000797800780c */ /* 0x000fc40002781670 */
[----:B------:R-:W-:Y:S02]  /*d510*/  ISETP.LT.OR P3, PT, R120, 0x7a, P3 ;  /* 0x0000007a7800780c */ /* 0x000fe40001f61670 */
[----:B------:R-:W-:Y:S02]  /*d520*/  IADD3 R121, R121, 0x8, R5 ;  /* 0x0000000879797810 */ /* 0x000fe40007ffe005 */
[----:B------:R-:W-:Y:S02]  /*d530*/  FSEL R84, R84, -INF , !P4 ;  /* 0xff80000054547808 */ /* 0x000fe40006000000 */
[----:B------:R-:W-:Y:S01]  /*d540*/  FSEL R85, R85, -INF , !P3 ;  /* 0xff80000055557808 */ /* 0x000fe20005800000 */
[----:B------:R-:W-:Y:S06]  /*d550*/  @P5 BRA `(.L_x_11722) ;  /* 0x00000000005c5947 */ /* 0x000fec0003800000 */
[----:B------:R-:W-:Y:S01]  /*d560*/  ISETP.GT.AND P3, PT, R152, -0x1, PT ;  /* 0xffffffff9800780c */ /* 0x000fe20003f64270 */
[----:B------:R-:W-:-:S12]  /*d570*/  BSSY B0, `(.L_x_11723) ;  /* 0x0000011000007945 */ /* 0x000fd80003800000 */
[----:B------:R-:W-:Y:S05]  /*d580*/  @P3 BRA `(.L_x_11724) ;  /* 0x0000000000243947 */ /* 0x000fea0003800000 */
[----:B------:R-:W2:Y:S01]  /*d590*/  LDL R123, [R1] ;  /* 0x00000000017b7983 */ /* 0x000ea20000100800 */
        /* <DEDUP_REMOVED lines=8> */
.L_x_11724:
[----:B------:R-:W-:-:S05]  /*d620*/  IMAD.U32 R19, RZ, RZ, UR24 ;  /* 0x00000018ff137e24 */ /* 0x000fca000f8e00ff */
[----:B------:R-:W-:-:S13]  /*d630*/  ISETP.NE.AND P3, PT, R19, 0x1, PT ;  /* 0x000000011300780c */ /* 0x000fda0003f65270 */
[----:B------:R-:W0:Y:S02]  /*d640*/  @P3 LDC.64 R20, c[0x0][0x9e8] ;  /* 0x00027a00ff143b82 */ /* 0x000e240000000a00 */
[----:B0-----:R-:W-:-:S04]  /*d650*/  @P3 IMAD.HI.U32 R120, R152, R20, RZ ;  /* 0x0000001498783227 */ /* 0x001fc800078e00ff */
[----:B------:R-:W-:Y:S01]  /*d660*/  IMAD.MOV.U32 R20, RZ, RZ, R152 ;  /* 0x000000ffff147224 */ /* 0x000fe200078e0098 */
[----:B------:R-:W-:-:S07]  /*d670*/  @P3 SHF.R.U32.HI R20, RZ, R21, R120 ;  /* 0x00000015ff143219 */ /* 0x000fce0000011678 */
.L_x_11725:
[----:B------:R-:W-:Y:S05]  /*d680*/  BSYNC B0 ;  /* 0x0000000000007941 */ /* 0x000fea0003800000 */
.L_x_11723:
[----:B------:R-:W-:-:S04]  /*d690*/  IMAD R20, R20, R19, -R13 ;  /* 0x0000001314147224 */ /* 0x000fc800078e0a0d */
[----:B------:R-:W-:-:S05]  /*d6a0*/  IMAD R20, R155, -0x2, R20 ;  /* 0xfffffffe9b147824 */ /* 0x000fca00078e0214 */
[----:B------:R-:W-:Y:S02]  /*d6b0*/  VIADDMNMX R122, R20, R19, R122, PT ;  /* 0x00000013147a7246 */ /* 0x000fe4000380017a */
[----:B------:R-:W-:-:S07]  /*d6c0*/  VIMNMX R121, R121, R20, !PT ;  /* 0x0000001479797248 */ /* 0x000fce0007fe0100 */
.L_x_11722:
        /* <DEDUP_REMOVED lines=86> */
[----:B------:R-:W-:-:S02]  /*dc30*/  ISETP.GT.AND P4, PT, R121, RZ, P2 ;  /* 0x000000ff7900720c */ /* 0x000fc40001784270 */
[----:B------:R-:W-:Y:S02]  /*dc40*/  FSEL R67, R67, -INF , !P5 ;  /* 0xff80000043437808 */ /* 0x000fe40006800000 */
[----:B------:R-:W-:Y:S02]  /*dc50*/  ISETP.GT.AND P3, PT, R121, 0x1, P2 ;  /* 0x000000017900780c */ /* 0x000fe40001764270 */
[C---:B------:R-:W-:Y:S02]  /*dc60*/  ISETP.LT.OR P4, PT, R122.reuse, 0x1, P4 ;  /* 0x000000017a00780c */ /* 0x040fe40002781670 */
[----:B------:R-:W-:Y:S02]  /*dc70*/  ISETP.LT.OR P3, PT, R122, 0x2, P3 ;  /* 0x000000027a00780c */ /* 0x000fe40001f61670 */
[----:B------:R-:W-:Y:S02]  /*dc80*/  FSEL R26, R26, -INF , !P4 ;  /* 0xff8000001a1a7808 */ /* 0x000fe40006000000 */
[----:B------:R-:W-:-:S02]  /*dc90*/  FSEL R27, R27, -INF , !P3 ;  /* 0xff8000001b1b7808 */ /* 0x000fc40005800000 */
[C---:B------:R-:W-:Y:S02]  /*dca0*/  ISETP.GT.AND P3, PT, R121.reuse, 0x10, P2 ;  /* 0x000000107900780c */ /* 0x040fe40001764270 */
        /* <DEDUP_REMOVED lines=8> */
[C---:B------:R-:W-:Y:S02]  /*dd30*/  ISETP.LT.OR P3, PT, R122.reuse, 0x1a, P3 ;  /* 0x0000001a7a00780c */ /* 0x040fe40001f61670 */
[----:B------:R-:W-:Y:S01]  /*dd40*/  ISETP.LT.OR P4, PT, R122, 0x79, P4 ;  /* 0x000000797a00780c */ /* 0x000fe20002781670 */
[--C-:B------:R-:W-:Y:S01]  /*dd50*/  FFMA.FTZ R148, R24, UR41, -R19.reuse ;  /* 0x0000002918947c23 */ /* 0x100fe20008010813 */
[----:B------:R-:W-:Y:S01]  /*dd60*/  FMNMX.FTZ R24, R26, R0, !PT ;  /* 0x000000001a187209 */ /* 0x000fe20007810000 */
[--C-:B------:R-:W-:Y:S01]  /*dd70*/  FFMA.FTZ R20, R25, UR41, -R19.reuse ;  /* 0x0000002919147c23 */ /* 0x100fe20008010813 */
[--C-:B------:R-:W-:Y:S01]  /*dd80*/  FFMA.FTZ R21, R29, UR41, -R19.reuse ;  /* 0x000000291d157c23 */ /* 0x100fe20008010813 */
[----:B------:R-:W-:Y:S01]  /*dd90*/  FSEL R39, R39, -INF , !P3 ;  /* 0xff80000027277808 */ /* 0x000fe20005800000 */
[--C-:B------:R-:W-:Y:S01]  /*dda0*/  FFMA.FTZ R33, R33, UR41, -R19.reuse ;  /* 0x0000002921217c23 */ /* 0x100fe20008010813 */
[----:B------:R-:W-:Y:S01]  /*ddb0*/  FMNMX.FTZ R25, R27, R24, !PT ;  /* 0x000000181b197209 */ /* 0x000fe20007810000 */
[--C-:B------:R-:W-:Y:S01]  /*ddc0*/  FFMA.FTZ R132, R56, UR41, -R19.reuse ;  /* 0x0000002938847c23 */ /* 0x100fe20008010813 */
[----:B------:R-:W-:Y:S01]  /*ddd0*/  ISETP.GT.AND P3, PT, R121, 0x28, P2 ;  /* 0x000000287900780c */ /* 0x000fe20001764270 */
[----:B------:R-:W2:Y:S01]  /*dde0*/  LDL R56, [R1+0x18] ;  /* 0x0000180001387983 */ /* 0x000ea20000100800 */
[----:B------:R-:W-:Y:S01]  /*ddf0*/  FMNMX.FTZ R24, R30, R25, !PT ;  /* 0x000000191e187209 */ /* 0x000fe20007810000 */
[--C-:B------:R-:W-:Y:S01]  /*de00*/  FFMA.FTZ R150, R28, UR41, -R19.reuse ;  /* 0x000000291c967c23 */ /* 0x100fe20008010813 */
[----:B------:R-:W-:Y:S01]  /*de10*/  ISETP.LT.OR P3, PT, R122, 0x29, P3 ;  /* 0x000000297a00780c */ /* 0x000fe20001f61670 */
[----:B------:R0:W-:Y:S01]  /*de20*/  MUFU.EX2 R25, R33 ;  /* 0x0000002100197308 */ /* 0x0001e20000000800 */
        /* <DEDUP_REMOVED lines=25> */
[----:B------:R-:W-:Y:S01]  /*dfc0*/  FFMA.FTZ R49, R49, UR41, -R19 ;  /* 0x0000002931317c23 */ /* 0x000fe20008010813 */
[----:B------:R-:W-:-:S02]  /*dfd0*/  FSEL R58, R58, -INF , !P3 ;  /* 0xff8000003a3a7808 */ /* 0x000fc40005800000 */
[----:B------:R-:W-:Y:S02]  /*dfe0*/  FMNMX.FTZ R24, R46, R29, !PT ;  /* 0x0000001d2e187209 */ /* 0x000fe40007810000 */
[----:B------:R-:W-:Y:S01]  /*dff0*/  ISETP.GT.AND P3, PT, R121, 0x49, P2 ;  /* 0x000000497900780c */ /* 0x000fe20001764270 */
[----:B------:R1:W-:Y:S01]  /*e000*/  MUFU.EX2 R29, R41 ;  /* 0x00000029001d7308 */ /* 0x0003e20000000800 */
[----:B0-----:R-:W-:Y:S02]  /*e010*/  FMNMX.FTZ R33, R47, R24, !PT ;  /* 0x000000182f217209 */ /* 0x001fe40007810000 */
[----:B------:R-:W-:Y:S02]  /*e020*/  ISETP.LT.OR P3, PT, R122, 0x4a, P3 ;  /* 0x0000004a7a00780c */ /* 0x000fe40001f61670 */
[----:B------:R-:W-:Y:S02]  /*e030*/  FMNMX.FTZ R24, R50, R33, !PT ;  /* 0x0000002132187209 */ /* 0x000fe40007810000 */
        /* <DEDUP_REMOVED lines=37> */
[----:B-1----:R-:W-:Y:S02]  /*e290*/  FMNMX.FTZ R41, R79, R24, !PT ;  /* 0x000000184f297209 */ /* 0x002fe40007810000 */
[----:B------:R-:W-:Y:S02]  /*e2a0*/  ISETP.GT.AND P2, PT, R121, 0x79, P2 ;  /* 0x000000797900780c */ /* 0x000fe40001744270 */
[----:B------:R-:W-:-:S02]  /*e2b0*/  FSEL R83, R83, -INF , !P3 ;  /* 0xff80000053537808 */ /* 0x000fc40005800000 */
[----:B------:R-:W-:Y:S01]  /*e2c0*/  FMNMX.FTZ R24, R82, R41, !PT ;  /* 0x0000002952187209 */ /* 0x000fe20007810000 */
[----:B------:R-:W-:Y:S01]  /*e2d0*/  MUFU.EX2 R136, R136 ;  /* 0x0000008800887308 */ /* 0x000fe20000000800 */
[----:B------:R-:W-:Y:S02]  /*e2e0*/  ISETP.LT.OR P2, PT, R122, 0x7a, P2 ;  /* 0x0000007a7a00780c */ /* 0x000fe40001741670 */
[----:B------:R-:W-:Y:S02]  /*e2f0*/  FSEL R86, R86, -INF , !P4 ;  /* 0xff80000056567808 */ /* 0x000fe40006000000 */
[----:B------:R-:W-:Y:S02]  /*e300*/  FMNMX.FTZ R41, R83, R24, !PT ;  /* 0x0000001853297209 */ /* 0x000fe40007810000 */
[----:B------:R-:W-:Y:S01]  /*e310*/  FSEL R87, R87, -INF , !P2 ;  /* 0xff80000057577808 */ /* 0x000fe20005000000 */
[----:B------:R-:W-:Y:S01]  /*e320*/  MUFU.EX2 R33, R49 ;  /* 0x0000003100217308 */ /* 0x000fe20000000800 */
[----:B------:R-:W-:-:S04]  /*e330*/  FMNMX.FTZ R24, R86, R41, !PT ;  /* 0x0000002956187209 */ /* 0x000fc80007810000 */
[----:B------:R-:W-:-:S03]  /*e340*/  FMNMX.FTZ R24, R87, R24, !PT ;  /* 0x0000001857187209 */ /* 0x000fc60007810000 */
[----:B------:R-:W-:Y:S02]  /*e350*/  MUFU.EX2 R138, R138 ;  /* 0x0000008a008a7308 */ /* 0x000fe40000000800 */
[----:B------:R-:W0:Y:S01]  /*e360*/  SHFL.BFLY PT, R45, R24, 0x2, 0x1f ;  /* 0x0c401f00182d7f89 */ /* 0x000e2200000e0000 */
[----:B------:R-:W-:-:S05]  /*e370*/  FFMA.FTZ R57, R57, UR41, -R19 ;  /* 0x0000002939397c23 */ /* 0x000fca0008010813 */
[----:B------:R-:W-:Y:S01]  /*e380*/  MUFU.EX2 R36, R36 ;  /* 0x0000002400247308 */ /* 0x000fe20000000800 */
[----:B0-----:R-:W-:-:S05]  /*e390*/  FMNMX.FTZ R52, R24, R45, !PT ;  /* 0x0000002d18347209 */ /* 0x001fca0007810000 */
[----:B------:R-:W0:Y:S02]  /*e3a0*/  SHFL.BFLY PT, R53, R52, 0x1, 0x1f ;  /* 0x0c201f0034357f89 */ /* 0x000e2400000e0000 */
[----:B0-----:R-:W-:Y:S02]  /*e3b0*/  FMNMX.FTZ R24, R52, R53, !PT ;  /* 0x0000003534187209 */ /* 0x001fe40007810000 */
[----:B------:R-:W-:-:S05]  /*e3c0*/  FSEL R52, R13, RZ, P5 ;  /* 0x000000ff0d347208 */ /* 0x000fca0002800000 */
[----:B------:R-:W-:-:S04]  /*e3d0*/  FADD.FTZ R52, -R52, R3 ;  /* 0x0000000334347221 */ /* 0x000fc80000010100 */
[----:B------:R-:W-:-:S06]  /*e3e0*/  FMUL.FTZ R3, R52, UR41 ;  /* 0x0000002934037c20 */ /* 0x000fcc0008410000 */
[----:B------:R-:W0:Y:S01]  /*e3f0*/  MUFU.EX2 R3, R3 ;  /* 0x0000000300037308 */ /* 0x000e220000000800 */
[C---:B------:R-:W-:Y:S01]  /*e400*/  FMUL.FTZ R53, R24.reuse, UR41 ;  /* 0x0000002918357c20 */ /* 0x040fe20008410000 */
[----:B------:R-:W-:-:S04]  /*e410*/  FSETP.NEU.FTZ.AND P2, PT, R24, -INF , PT ;  /* 0xff8000001800780b */ /* 0x000fc80003f5d000 */
[----:B------:R-:W-:-:S05]  /*e420*/  FSEL R52, R53, RZ, P2 ;  /* 0x000000ff35347208 */ /* 0x000fca0001000000 */
[--C-:B------:R-:W-:Y:S01]  /*e430*/  FFMA.FTZ R149, R26, UR41, -R52.reuse ;  /* 0x000000291a957c23 */ /* 0x100fe20008010834 */
[--C-:B------:R-:W-:Y:S01]  /*e440*/  FFMA.FTZ R26, R27, UR41, -R52.reuse ;  /* 0x000000291b1a7c23 */ /* 0x100fe20008010834 */
[--C-:B------:R-:W-:Y:S01]  /*e450*/  FFMA.FTZ R27, R31, UR41, -R52.reuse ;  /* 0x000000291f1b7c23 */ /* 0x100fe20008010834 */
[----:B------:R-:W-:Y:S01]  /*e460*/  FFMA.FTZ R31, R39, UR41, -R52 ;  /* 0x00000029271f7c23 */ /* 0x000fe20008010834 */
[----:B0-----:R-:W-:Y:S01]  /*e470*/  FFMA.FTZ R7, R3, R7, R148 ;  /* 0x0000000703077223 */ /* 0x001fe20000010094 */
[----:B------:R-:W-:-:S03]  /*e480*/  FFMA.FTZ R147, R38, UR41, -R52 ;  /* 0x0000002926937c23 */ /* 0x000fc60008010834 */
[----:B------:R-:W-:Y:S01]  /*e490*/  FADD.FTZ R39, R20, R7 ;  /* 0x0000000714277221 */ /* 0x000fe20000010000 */
[----:B------:R-:W-:-:S03]  /*e4a0*/  FSEL R7, R24, RZ, P2 ;  /* 0x000000ff18077208 */ /* 0x000fc60001000000 */
[----:B------:R-:W-:Y:S02]  /*e4b0*/  FADD.FTZ R38, R150, R39 ;  /* 0x0000002796267221 */ /* 0x000fe40000010000 */
[----:B------:R-:W-:Y:S02]  /*e4c0*/  FADD.FTZ R0, -R7, R0 ;  /* 0x0000000007007221 */ /* 0x000fe40000010100 */
[----:B------:R-:W-:Y:S01]  /*e4d0*/  FADD.FTZ R7, R21, R38 ;  /* 0x0000002615077221 */ /* 0x000fe20000010000 */
[----:B------:R-:W-:-:S03]  /*e4e0*/  FFMA.FTZ R143, R46, UR41, -R52 ;  /* 0x000000292e8f7c23 */ /* 0x000fc60008010834 */
[----:B------:R-:W-:Y:S01]  /*e4f0*/  FADD.FTZ R46, R144, R7 ;  /* 0x00000007902e7221 */ /* 0x000fe20000010000 */
[----:B------:R-:W-:-:S03]  /*e500*/  FMUL.FTZ R0, R0, UR41 ;  /* 0x0000002900007c20 */ /* 0x000fc60008410000 */
[----:B------:R-:W-:-:S04]  /*e510*/  FADD.FTZ R7, R25, R46 ;  /* 0x0000002e19077221 */ /* 0x000fc80000010000 */
[----:B------:R-:W-:Y:S01]  /*e520*/  FADD.FTZ R7, R146, R7 ;  /* 0x0000000792077221 */ /* 0x000fe20000010000 */
[----:B------:R-:W-:Y:S01]  /*e530*/  MUFU.EX2 R149, R149 ;  /* 0x0000009500957308 */ /* 0x000fe20000000800 */
[----:B------:R-:W-:Y:S02]  /*e540*/  FFMA.FTZ R151, R30, UR41, -R52 ;  /* 0x000000291e977c23 */ /* 0x000fe40008010834 */
[----:B------:R-:W-:-:S05]  /*e550*/  FADD.FTZ R7, R28, R7 ;  /* 0x000000071c077221 */ /* 0x000fca0000010000 */
[----:B------:R-:W0:Y:S01]  /*e560*/  MUFU.EX2 R0, R0 ;  /* 0x0000000000007308 */ /* 0x000e220000000800 */
[----:B------:R-:W-:Y:S01]  /*e570*/  FADD.FTZ R46, R140, R7 ;  /* 0x000000078c2e7221 */ /* 0x000fe20000010000 */
[----:B------:R-:W-:-:S06]  /*e580*/  FFMA.FTZ R145, R34, UR41, -R52 ;  /* 0x0000002922917c23 */ /* 0x000fcc0008010834 */
[----:B------:R-:W1:Y:S01]  /*e590*/  MUFU.EX2 R26, R26 ;  /* 0x0000001a001a7308 */ /* 0x000e620000000800 */
[----:B------:R-:W-:Y:S01]  /*e5a0*/  FADD.FTZ R7, R29, R46 ;  /* 0x0000002e1d077221 */ /* 0x000fe20000010000 */
[----:B------:R-:W-:-:S06]  /*e5b0*/  FFMA.FTZ R30, R35, UR41, -R52 ;  /* 0x00000029231e7c23 */ /* 0x000fcc0008010834 */
[----:B------:R-:W3:Y:S01]  /*e5c0*/  MUFU.EX2 R151, R151 ;  /* 0x0000009700977308 */ /* 0x000ee20000000800 */
[----:B------:R-:W-:Y:S01]  /*e5d0*/  FADD.FTZ R7, R142, R7 ;  /* 0x000000078e077221 */ /* 0x000fe20000010000 */
[----:B------:R-:W-:-:S06]  /*e5e0*/  FFMA.FTZ R34, R43, UR41, -R52 ;  /* 0x000000292b227c23 */ /* 0x000fcc0008010834 */
[----:B------:R-:W4:Y:S01]  /*e5f0*/  MUFU.EX2 R27, R27 ;  /* 0x0000001b001b7308 */ /* 0x000f220000000800 */
[----:B------:R-:W-:Y:S01]  /*e600*/  FADD.FTZ R43, R32, R7 ;  /* 0x00000007202b7221 */ /* 0x000fe20000010000 */
[----:B0-----:R-:W-:Y:S01]  /*e610*/  FFMA.FTZ R7, R0, R6, R149 ;  /* 0x0000000600077223 */ /* 0x001fe20000010095 */
[----:B------:R-:W-:-:S05]  /*e620*/  FFMA.FTZ R134, R60, UR41, -R19 ;  /* 0x000000293c867c23 */ /* 0x000fca0008010813 */
[----:B------:R-:W0:Y:S01]  /*e630*/  MUFU.EX2 R145, R145 ;  /* 0x0000009100917308 */ /* 0x000e220000000800 */
[----:B------:R-:W-:Y:S01]  /*e640*/  FADD.FTZ R46, R136, R43 ;  /* 0x0000002b882e7221 */ /* 0x000fe20000010000 */
[----:B-1----:R-:W-:-:S06]  /*e650*/  FADD.FTZ R6, R26, R7 ;  /* 0x000000071a067221 */ /* 0x002fcc0000010000 */
[----:B------:R-:W1:Y:S01]  /*e660*/  MUFU.EX2 R132, R132 ;  /* 0x0000008400847308 */ /* 0x000e620000000800 */
[----:B------:R-:W-:Y:S01]  /*e670*/  FADD.FTZ R7, R33, R46 ;  /* 0x0000002e21077221 */ /* 0x000fe20000010000 */
[----:B------:R-:W-:Y:S01]  /*e680*/  FFMA.FTZ R40, R61, UR41, -R19 ;  /* 0x000000293d287c23 */ /* 0x000fe20008010813 */
[----:B---3--:R-:W-:-:S05]  /*e690*/  FADD.FTZ R6, R151, R6 ;  /* 0x0000000697067221 */ /* 0x008fca0000010000 */
[----:B------:R-:W3:Y:S01]  /*e6a0*/  MUFU.EX2 R30, R30 ;  /* 0x0000001e001e7308 */ /* 0x000ee20000000800 */
[----:B------:R-:W-:Y:S01]  /*e6b0*/  FFMA.FTZ R141, R42, UR41, -R52 ;  /* 0x000000292a8d7c23 */ /* 0x000fe20008010834 */
[----:B------:R-:W-:-:S06]  /*e6c0*/  FADD.FTZ R7, R138, R7 ;  /* 0x000000078a077221 */ /* 0x000fcc0000010000 */
[----:B------:R-:W5:Y:S01]  /*e6d0*/  MUFU.EX2 R37, R57 ;  /* 0x0000003900257308 */ /* 0x000f620000000800 */
[----:B------:R-:W-:Y:S01]  /*e6e0*/  FFMA.FTZ R128, R64, UR41, -R19 ;  /* 0x0000002940807c23 */ /* 0x000fe20008010813 */
[----:B----4-:R-:W-:-:S06]  /*e6f0*/  FADD.FTZ R6, R27, R6 ;  /* 0x000000061b067221 */ /* 0x010fcc0000010000 */
[----:B------:R-:W4:Y:S01]  /*e700*/  MUFU.EX2 R147, R147 ;  /* 0x0000009300937308 */ /* 0x000f220000000800 */
[----:B------:R-:W-:Y:S02]  /*e710*/  @!P1 IMAD R35, R16, 0x8, R2 ;  /* 0x0000000810239824 */ /* 0x000fe400078e0202 */
[----:B------:R-:W-:-:S05]  /*e720*/  FADD.FTZ R43, R36, R7 ;  /* 0x00000007242b7221 */ /* 0x000fca0000010000 */
[----:B------:R-:W2:Y:S01]  /*e730*/  MUFU.EX2 R134, R134 ;  /* 0x0000008600867308 */ /* 0x000ea20000000800 */
[----:B------:R-:W-:Y:S01]  /*e740*/  FFMA.FTZ R41, R65, UR41, -R19 ;  /* 0x0000002941297c23 */ /* 0x000fe20008010813 */
[----:B0-----:R-:W-:-:S06]  /*e750*/  FADD.FTZ R7, R145, R6 ;  /* 0x0000000691077221 */ /* 0x001fcc0000010000 */
[----:B------:R-:W0:Y:S01]  /*e760*/  MUFU.EX2 R31, R31 ;  /* 0x0000001f001f7308 */ /* 0x000e220000000800 */
[----:B------:R-:W-:Y:S01]  /*e770*/  FFMA.FTZ R137, R50, UR41, -R52 ;  /* 0x0000002932897c23 */ /* 0x000fe20008010834 */
[----:B------:R-:W-:Y:S02]  /*e780*/  @!P1 VIADD R35, R35, 0x16860 ;  /* 0x0001686023239836 */ /* 0x000fe40000000000 */
[----:B-1----:R-:W-:-:S04]  /*e790*/  FADD.FTZ R50, R132, R43 ;  /* 0x0000002b84327221 */ /* 0x002fc80000010000 */
[----:B------:R-:W1:Y:S01]  /*e7a0*/  MUFU.EX2 R40, R40 ;  /* 0x0000002800287308 */ /* 0x000e620000000800 */
[----:B------:R-:W-:Y:S01]  /*e7b0*/  FFMA.FTZ R130, R68, UR41, -R19 ;  /* 0x0000002944827c23 */ /* 0x000fe20008010813 */
[----:B---3--:R-:W-:-:S06]  /*e7c0*/  FADD.FTZ R46, R30, R7 ;  /* 0x000000071e2e7221 */ /* 0x008fcc0000010000 */
[----:B------:R-:W3:Y:S01]  /*e7d0*/  MUFU.EX2 R141, R141 ;  /* 0x0000008d008d7308 */ /* 0x000ee20000000800 */
[----:B------:R-:W-:Y:S01]  /*e7e0*/  FFMA.FTZ R47, R47, UR41, -R52 ;  /* 0x000000292f2f7c23 */ /* 0x000fe20008010834 */
[----:B-----5:R-:W-:-:S06]  /*e7f0*/  FADD.FTZ R7, R37, R50 ;  /* 0x0000003225077221 */ /* 0x020fcc0000010000 */
[----:B------:R-:W5:Y:S01]  /*e800*/  MUFU.EX2 R128, R128 ;  /* 0x0000008000807308 */ /* 0x000f620000000800 */
[----:B------:R-:W-:Y:S01]  /*e810*/  FFMA.FTZ R44, R69, UR41, -R19 ;  /* 0x00000029452c7c23 */ /* 0x000fe20008010813 */
[----:B------:R-:W-:Y:S01]  /*e820*/  @!P1 PRMT R35, RZ, 0x654, R35 ;  /* 0x00000654ff239816 */ /* 0x000fe20000000023 */
[----:B----4-:R-:W-:-:S05]  /*e830*/  FADD.FTZ R46, R147, R46 ;  /* 0x0000002e932e7221 */ /* 0x010fca0000010000 */
[----:B------:R-:W4:Y:S01]  /*e840*/  MUFU.EX2 R34, R34 ;  /* 0x0000002200227308 */ /* 0x000f220000000800 */
[----:B--2---:R-:W-:Y:S01]  /*e850*/  FADD.FTZ R7, R134, R7 ;  /* 0x0000000786077221 */ /* 0x004fe20000010000 */
[----:B------:R-:W-:Y:S01]  /*e860*/  FFMA.FTZ R124, R72, UR41, -R19 ;  /* 0x00000029487c7c23 */ /* 0x000fe20008010813 */
[----:B------:R2:W-:Y:S05]  /*e870*/  @!P1 SYNCS.ARRIVE.TRANS64.RED.A1T0 RZ, [R35+URZ], RZ ;  /* 0x000000ff23ff99a7 */ /* 0x0005ea000810043f */
[----:B------:R-:W4:Y:S01]  /*e880*/  MUFU.EX2 R41, R41 ;  /* 0x0000002900297308 */ /* 0x000f220000000800 */
[----:B0-----:R-:W-:-:S07]  /*e890*/  FADD.FTZ R46, R31, R46 ;  /* 0x0000002e1f2e7221 */ /* 0x001fce0000010000 */
[----:B------:R-:W0:Y:S01]  /*e8a0*/  MUFU.EX2 R143, R143 ;  /* 0x0000008f008f7308 */ /* 0x000e220000000800 */
[----:B--2---:R-:W-:Y:S01]  /*e8b0*/  FFMA.FTZ R35, R51, UR41, -R52 ;  /* 0x0000002933237c23 */ /* 0x004fe20008010834 */
[----:B-1----:R-:W-:-:S06]  /*e8c0*/  FADD.FTZ R43, R40, R7 ;  /* 0x00000007282b7221 */ /* 0x002fcc0000010000 */
[----:B------:R-:W1:Y:S01]  /*e8d0*/  MUFU.EX2 R130, R130 ;  /* 0x0000008200827308 */ /* 0x000e620000000800 */
[----:B------:R-:W-:Y:S01]  /*e8e0*/  FFMA.FTZ R45, R73, UR41, -R19 ;  /* 0x00000029492d7c23 */ /* 0x000fe20008010813 */
[----:B---3--:R-:W-:-:S06]  /*e8f0*/  FADD.FTZ R7, R141, R46 ;  /* 0x0000002e8d077221 */ /* 0x008fcc0000010000 */
[----:B------:R-:W2:Y:S01]  /*e900*/  MUFU.EX2 R16, R47 ;  /* 0x0000002f00107308 */ /* 0x000ea20000000800 */
[----:B------:R-:W-:Y:S01]  /*e910*/  FFMA.FTZ R139, R54, UR41, -R52 ;  /* 0x00000029368b7c23 */ /* 0x000fe20008010834 */
[----:B------:R-:W-:Y:S01]  /*e920*/  F2FP.F16.F32.PACK_AB R148, R20, R148 ;  /* 0x000000941494723e */ /* 0x000fe200000000ff */
[----:B-----5:R-:W-:-:S05]  /*e930*/  FADD.FTZ R46, R128, R43 ;  /* 0x0000002b802e7221 */ /* 0x020fca0000010000 */
[----:B------:R-:W3:Y:S01]  /*e940*/  MUFU.EX2 R44, R44 ;  /* 0x0000002c002c7308 */ /* 0x000ee20000000800 */
[----:B------:R-:W-:Y:S01]  /*e950*/  FFMA.FTZ R126, R76, UR41, -R19 ;  /* 0x000000294c7e7c23 */ /* 0x000fe20008010813 */
[----:B----4-:R-:W-:-:S06]  /*e960*/  FADD.FTZ R20, R34, R7 ;  /* 0x0000000722147221 */ /* 0x010fcc0000010000 */
[----:B------:R-:W4:Y:S01]  /*e970*/  MUFU.EX2 R137, R137 ;  /* 0x0000008900897308 */ /* 0x000f220000000800 */
[----:B------:R-:W-:Y:S01]  /*e980*/  FFMA.FTZ R38, R55, UR41, -R52 ;  /* 0x0000002937267c23 */ /* 0x000fe20008010834 */
[----:B------:R-:W-:-:S06]  /*e990*/  FADD.FTZ R43, R41, R46 ;  /* 0x0000002e292b7221 */ /* 0x000fcc0000010000 */
[----:B------:R-:W5:Y:S01]  /*e9a0*/  MUFU.EX2 R124, R124 ;  /* 0x0000007c007c7308 */ /* 0x000f620000000800 */
[----:B------:R-:W-:Y:S01]  /*e9b0*/  FFMA.FTZ R48, R77, UR41, -R19 ;  /* 0x000000294d307c23 */ /* 0x000fe20008010813 */
[----:B0-----:R-:W-:-:S06]  /*e9c0*/  FADD.FTZ R7, R143, R20 ;  /* 0x000000148f077221 */ /* 0x001fcc0000010000 */
[----:B------:R-:W0:Y:S01]  /*e9d0*/  MUFU.EX2 R35, R35 ;  /* 0x0000002300237308 */ /* 0x000e220000000800 */
[----:B------:R-:W-:Y:S01]  /*e9e0*/  FFMA.FTZ R133, R58, UR41, -R52 ;  /* 0x000000293a857c23 */ /* 0x000fe20008010834 */
[----:B-1----:R-:W-:-:S06]  /*e9f0*/  FADD.FTZ R43, R130, R43 ;  /* 0x0000002b822b7221 */ /* 0x002fcc0000010000 */
[----:B------:R-:W1:Y:S01]  /*ea00*/  MUFU.EX2 R45, R45 ;  /* 0x0000002d002d7308 */ /* 0x000e620000000800 */
[----:B------:R-:W-:Y:S01]  /*ea10*/  FFMA.FTZ R120, R80, UR41, -R19 ;  /* 0x0000002950787c23 */ /* 0x000fe20008010813 */
[----:B--2---:R-:W-:-:S06]  /*ea20*/  FADD.FTZ R46, R16, R7 ;  /* 0x00000007102e7221 */ /* 0x004fcc0000010000 */
[----:B------:R-:W2:Y:S01]  /*ea30*/  MUFU.EX2 R139, R139 ;  /* 0x0000008b008b7308 */ /* 0x000ea20000000800 */
[----:B------:R-:W-:Y:S01]  /*ea40*/  FFMA.FTZ R39, R59, UR41, -R52 ;  /* 0x000000293b277c23 */ /* 0x000fe20008010834 */
[----:B---3--:R-:W-:-:S06]  /*ea50*/  FADD.FTZ R43, R44, R43 ;  /* 0x0000002b2c2b7221 */ /* 0x008fcc0000010000 */
[----:B------:R-:W3:Y:S01]  /*ea60*/  MUFU.EX2 R126, R126 ;  /* 0x0000007e007e7308 */ /* 0x000ee20000000800 */
[----:B------:R-:W-:Y:S01]  /*ea70*/  FFMA.FTZ R49, R81, UR41, -R19 ;  /* 0x0000002951317c23 */ /* 0x000fe20008010813 */
[----:B----4-:R-:W-:-:S06]  /*ea80*/  FADD.FTZ R46, R137, R46 ;  /* 0x0000002e892e7221 */ /* 0x010fcc0000010000 */
[----:B------:R-:W4:Y:S01]  /*ea90*/  MUFU.EX2 R38, R38 ;  /* 0x0000002600267308 */ /* 0x000f220000000800 */
[----:B------:R-:W-:Y:S01]  /*eaa0*/  FFMA.FTZ R135, R62, UR41, -R52 ;  /* 0x000000293e877c23 */ /* 0x000fe20008010834 */
[----:B------:R-:W-:Y:S01]  /*eab0*/  F2FP.F16.F32.PACK_AB R146, R28, R146 ;  /* 0x000000921c92723e */ /* 0x000fe200000000ff */
[----:B-----5:R-:W-:-:S05]  /*eac0*/  FADD.FTZ R28, R124, R43 ;  /* 0x0000002b7c1c7221 */ /* 0x020fca0000010000 */
[----:B------:R-:W5:Y:S01]  /*ead0*/  MUFU.EX2 R48, R48 ;  /* 0x0000003000307308 */ /* 0x000f620000000800 */
[----:B------:R-:W-:Y:S01]  /*eae0*/  FFMA.FTZ R122, R84, UR41, -R19 ;  /* 0x00000029547a7c23 */ /* 0x000fe20008010813 */
[----:B0-----:R-:W-:-:S06]  /*eaf0*/  FADD.FTZ R46, R35, R46 ;  /* 0x0000002e232e7221 */ /* 0x001fcc0000010000 */
[----:B------:R-:W0:Y:S01]  /*eb00*/  MUFU.EX2 R133, R133 ;  /* 0x0000008500857308 */ /* 0x000e220000000800 */
[----:B------:R-:W-:Y:S01]  /*eb10*/  FFMA.FTZ R42, R63, UR41, -R52 ;  /* 0x000000293f2a7c23 */ /* 0x000fe20008010834 */
[----:B------:R-:W-:Y:S01]  /*eb20*/  F2FP.F16.F32.PACK_AB R150, R21, R150 ;  /* 0x000000961596723e */ /* 0x000fe200000000ff */
[----:B-1----:R-:W-:-:S05]  /*eb30*/  FADD.FTZ R21, R45, R28 ;  /* 0x0000001c2d157221 */ /* 0x002fca0000010000 */
[----:B------:R-:W1:Y:S01]  /*eb40*/  MUFU.EX2 R120, R120 ;  /* 0x0000007800787308 */ /* 0x000e620000000800 */
[----:B------:R-:W-:Y:S01]  /*eb50*/  FFMA.FTZ R19, R85, UR41, -R19 ;  /* 0x0000002955137c23 */ /* 0x000fe20008010813 */
[----:B--2---:R-:W-:-:S06]  /*eb60*/  FADD.FTZ R7, R139, R46 ;  /* 0x0000002e8b077221 */ /* 0x004fcc0000010000 */
[----:B------:R-:W2:Y:S01]  /*eb70*/  MUFU.EX2 R39, R39 ;  /* 0x0000002700277308 */ /* 0x000ea20000000800 */
[----:B------:R-:W-:Y:S01]  /*eb80*/  FFMA.FTZ R66, R66, UR41, -R52 ;  /* 0x0000002942427c23 */ /* 0x000fe20008010834 */
[----:B------:R-:W-:Y:S01]  /*eb90*/  F2FP.F16.F32.PACK_AB R142, R32, R142 ;  /* 0x0000008e208e723e */ /* 0x000fe200000000ff */
[----:B---3--:R-:W-:-:S05]  /*eba0*/  FADD.FTZ R21, R126, R21 ;  /* 0x000000157e157221 */ /* 0x008fca0000010000 */
[----:B------:R-:W3:Y:S01]  /*ebb0*/  MUFU.EX2 R49, R49 ;  /* 0x0000003100317308 */ /* 0x000ee20000000800 */
[----:B----4-:R-:W-:Y:S01]  /*ebc0*/  FADD.FTZ R32, R38, R7 ;  /* 0x0000000726207221 */ /* 0x010fe20000010000 */
[----:B------:R-:W-:-:S06]  /*ebd0*/  FFMA.FTZ R129, R67, UR41, -R52 ;  /* 0x0000002943817c23 */ /* 0x000fcc0008010834 */
[----:B------:R-:W4:Y:S01]  /*ebe0*/  MUFU.EX2 R135, R135 ;  /* 0x0000008700877308 */ /* 0x000f220000000800 */
[----:B-----5:R-:W-:Y:S01]  /*ebf0*/  FADD.FTZ R21, R48, R21 ;  /* 0x0000001530157221 */ /* 0x020fe20000010000 */
[----:B0-----:R-:W-:-:S06]  /*ec00*/  FADD.FTZ R32, R133, R32 ;  /* 0x0000002085207221 */ /* 0x001fcc0000010000 */
[----:B------:R-:W0:Y:S01]  /*ec10*/  MUFU.EX2 R122, R122 ;  /* 0x0000007a007a7308 */ /* 0x000e220000000800 */
[----:B------:R-:W-:-:S07]  /*ec20*/  FFMA.FTZ R131, R70, UR41, -R52 ;  /* 0x0000002946837c23 */ /* 0x000fce0008010834 */
[----:B------:R-:W5:Y:S01]  /*ec30*/  MUFU.EX2 R42, R42 ;  /* 0x0000002a002a7308 */ /* 0x000f620000000800 */
[----:B------:R-:W-:Y:S01]  /*ec40*/  F2FP.F16.F32.PACK_AB R138, R36, R138 ;  /* 0x0000008a248a723e */ /* 0x000fe200000000ff */
[----:B-1----:R-:W-:-:S06]  /*ec50*/  FADD.FTZ R36, R120, R21 ;  /* 0x0000001578247221 */ /* 0x002fcc0000010000 */
[----:B------:R-:W1:Y:S01]  /*ec60*/  MUFU.EX2 R19, R19 ;  /* 0x0000001300137308 */ /* 0x000e620000000800 */
[----:B--2---:R-:W-:-:S07]  /*ec70*/  FADD.FTZ R32, R39, R32 ;  /* 0x0000002027207221 */ /* 0x004fce0000010000 */
[----:B------:R-:W2:Y:S01]  /*ec80*/  MUFU.EX2 R6, R66 ;  /* 0x0000004200067308 */ /* 0x000ea20000000800 */
[----:B------:R-:W-:Y:S01]  /*ec90*/  FFMA.FTZ R71, R71, UR41, -R52 ;  /* 0x0000002947477c23 */ /* 0x000fe20008010834 */
[----:B---3--:R-:W-:Y:S01]  /*eca0*/  FADD.FTZ R21, R49, R36 ;  /* 0x0000002431157221 */ /* 0x008fe20000010000 */
[----:B----4-:R-:W-:-:S05]  /*ecb0*/  FADD.FTZ R7, R135, R32 ;  /* 0x0000002087077221 */ /* 0x010fca0000010000 */
[----:B------:R-:W3:Y:S01]  /*ecc0*/  MUFU.EX2 R129, R129 ;  /* 0x0000008100817308 */ /* 0x000ee20000000800 */
[----:B------:R-:W-:Y:S01]  /*ecd0*/  FFMA.FTZ R125, R74, UR41, -R52 ;  /* 0x000000294a7d7c23 */ /* 0x000fe20008010834 */
[----:B0-----:R-:W-:Y:S01]  /*ece0*/  FADD.FTZ R32, R122, R21 ;  /* 0x000000157a207221 */ /* 0x001fe20000010000 */
[----:B-----5:R-:W-:-:S05]  /*ecf0*/  FADD.FTZ R21, R42, R7 ;  /* 0x000000072a157221 */ /* 0x020fca0000010000 */
[----:B------:R-:W0:Y:S01]  /*ed00*/  MUFU.EX2 R131, R131 ;  /* 0x0000008300837308 */ /* 0x000e220000000800 */
[----:B------:R-:W-:Y:S01]  /*ed10*/  FFMA.FTZ R75, R75, UR41, -R52 ;  /* 0x000000294b4b7c23 */ /* 0x000fe20008010834 */
[----:B-1----:R-:W-:Y:S01]  /*ed20*/  FADD.FTZ R7, R19, R32 ;  /* 0x0000002013077221 */ /* 0x002fe20000010000 */
[----:B--2---:R-:W-:-:S05]  /*ed30*/  FADD.FTZ R32, R6, R21 ;  /* 0x0000001506207221 */ /* 0x004fca0000010000 */
[----:B------:R-:W1:Y:S01]  /*ed40*/  MUFU.EX2 R20, R71 ;  /* 0x0000004700147308 */ /* 0x000e620000000800 */
[----:B------:R-:W-:Y:S01]  /*ed50*/  FFMA.FTZ R78, R78, UR41, -R52 ;  /* 0x000000294e4e7c23 */ /* 0x000fe20008010834 */
[----:B---3--:R-:W-:-:S06]  /*ed60*/  FADD.FTZ R32, R129, R32 ;  /* 0x0000002081207221 */ /* 0x008fcc0000010000 */
[----:B------:R-:W2:Y:S01]  /*ed70*/  MUFU.EX2 R125, R125 ;  /* 0x0000007d007d7308 */ /* 0x000ea20000000800 */
[----:B------:R-:W-:Y:S01]  /*ed80*/  FFMA.FTZ R79, R79, UR41, -R52 ;  /* 0x000000294f4f7c23 */ /* 0x000fe20008010834 */
[----:B------:R-:W-:Y:S01]  /*ed90*/  F2FP.F16.F32.PACK_AB R122, R19, R122 ;  /* 0x0000007a137a723e */ /* 0x000fe200000000ff */
[----:B0-----:R-:W-:-:S05]  /*eda0*/  FADD.FTZ R19, R131, R32 ;  /* 0x0000002083137221 */ /* 0x001fca0000010000 */
        /* <DEDUP_REMOVED lines=8> */
[----:B0-----:R-:W-:-:S06]  /*ee30*/  FADD.FTZ R19, R28, R19 ;  /* 0x000000131c137221 */ /* 0x001fcc0000010000 */
[----:B------:R-:W0:Y:S01]  /*ee40*/  MUFU.EX2 R121, R82 ;  /* 0x0000005200797308 */ /* 0x000e220000000800 */
[----:B------:R-:W-:Y:S01]  /*ee50*/  FFMA.FTZ R52, R87, UR41, -R52 ;  /* 0x0000002957347c23 */ /* 0x000fe20008010834 */
[----:B------:R-:W-:Y:S01]  /*ee60*/  F2FP.F16.F32.PACK_AB R149, R26, R149 ;  /* 0x000000951a95723e */ /* 0x000fe200000000ff */
[----:B-1----:R-:W-:-:S05]  /*ee70*/  FADD.FTZ R26, R78, R19 ;  /* 0x000000134e1a7221 */ /* 0x002fca0000010000 */
[----:B------:R-:W1:Y:S01]  /*ee80*/  MUFU.EX2 R83, R83 ;  /* 0x0000005300537308 */ /* 0x000e620000000800 */
[----:B--2---:R-:W-:Y:S01]  /*ee90*/  FADD.FTZ R26, R79, R26 ;  /* 0x0000001a4f1a7221 */ /* 0x004fe20000010000 */
[----:B------:R-:W-:-:S06]  /*eea0*/  ISETP.GT.AND P2, PT, R4, R56, PT ;  /* 0x000000380400720c */ /* 0x000fcc0003f44270 */
[----:B------:R-:W2:Y:S01]  /*eeb0*/  MUFU.EX2 R123, R86 ;  /* 0x00000056007b7308 */ /* 0x000ea20000000800 */
[----:B0-----:R-:W-:-:S07]  /*eec0*/  FADD.FTZ R26, R121, R26 ;  /* 0x0000001a791a7221 */ /* 0x001fce0000010000 */
[----:B------:R-:W0:Y:S01]  /*eed0*/  MUFU.EX2 R52, R52 ;  /* 0x0000003400347308 */ /* 0x000e220000000800 */
[----:B-1----:R-:W-:Y:S01]  /*eee0*/  FADD.FTZ R26, R83, R26 ;  /* 0x0000001a531a7221 */ /* 0x002fe20000010000 */
[-C--:B------:R-:W-:Y:S01]  /*eef0*/  FMUL.FTZ R88, R88, R3.reuse ;  /* 0x0000000358587220 */ /* 0x080fe20000410000 */
[-C--:B------:R-:W-:Y:S01]  /*ef00*/  FMUL.FTZ R89, R89, R3.reuse ;  /* 0x0000000359597220 */ /* 0x080fe20000410000 */
[-C--:B------:R-:W-:Y:S01]  /*ef10*/  FMUL.FTZ R92, R92, R3.reuse ;  /* 0x000000035c5c7220 */ /* 0x080fe20000410000 */
[-C--:B------:R-:W-:Y:S01]  /*ef20*/  FMUL.FTZ R93, R93, R3.reuse ;  /* 0x000000035d5d7220 */ /* 0x080fe20000410000 */
[-C--:B------:R-:W-:Y:S01]  /*ef30*/  FMUL.FTZ R96, R96, R3.reuse ;  /* 0x0000000360607220 */ /* 0x080fe20000410000 */
[----:B--2---:R-:W-:Y:S01]  /*ef40*/  FADD.FTZ R26, R123, R26 ;  /* 0x0000001a7b1a7221 */ /* 0x004fe20000010000 */
        /* <DEDUP_REMOVED lines=30> */
[----:B0-----:R-:W-:Y:S01]  /*f130*/  FADD.FTZ R6, R52, R26 ;  /* 0x0000001a34067221 */ /* 0x001fe20000010000 */
[----:B------:R-:W-:Y:S01]  /*f140*/  F2FP.F16.F32.PACK_AB R140, R29, R140 ;  /* 0x0000008c1d8c723e */ /* 0x000fe200000000ff */
[----:B------:R-:W-:Y:S01]  /*f150*/  VIADD R4, R4, 0xffffffff ;  /* 0xffffffff04047836 */ /* 0x000fe20000000000 */
        /* <DEDUP_REMOVED lines=26> */
[----:B------:R-:W-:Y:S02]  /*f300*/  IMAD.MOV.U32 R0, RZ, RZ, R24 ;  /* 0x000000ffff007224 */ /* 0x000fe400078e0018 */
[----:B------:R-:W-:Y:S02]  /*f310*/  IMAD.MOV.U32 R3, RZ, RZ, R13 ;  /* 0x000000ffff037224 */ /* 0x000fe400078e000d */
[----:B------:R-:W-:Y:S02]  /*f320*/  IMAD.MOV.U32 R16, RZ, RZ, R153 ;  /* 0x000000ffff107224 */ /* 0x000fe400078e0099 */
[----:B------:R-:W-:-:S07]  /*f330*/  IMAD.MOV.U32 R19, RZ, RZ, R154 ;  /* 0x000000ffff137224 */ /* 0x000fce00078e009a */
.L_x_11708:
        /* <DEDUP_REMOVED lines=19> */
.L_x_11729:
[----:B------:R-:W-:-:S13]  /*f470*/  ISETP.NE.AND P2, PT, R24, 0x1, PT ;  /* 0x000000011800780c */ /* 0x000fda0003f45270 */
[----:B------:R-:W0:Y:S02]  /*f480*/  @P2 LDC.64 R20, c[0x0][0x9e8] ;  /* 0x00027a00ff142b82 */ /* 0x000e240000000a00 */
[----:B0-----:R-:W-:-:S05]  /*f490*/  @P2 IMAD.HI.U32 R20, R13, R20, RZ ;  /* 0x000000140d142227 */ /* 0x001fca00078e00ff */
[----:B------:R-:W-:-:S07]  /*f4a0*/  @P2 SHF.R.U32.HI R13, RZ, R21, R20 ;  /* 0x00000015ff0d2219 */ /* 0x000fce0000011614 */
.L_x_11730:
[----:B------:R-:W-:Y:S05]  /*f4b0*/  BSYNC B0 ;  /* 0x0000000000007941 */ /* 0x000fea0003800000 */
.L_x_11728:
[----:B------:R-:W-:-:S05]  /*f4c0*/  IMAD R13, R13, R24, RZ ;  /* 0x000000180d0d7224 */ /* 0x000fca00078e02ff */
[----:B------:R-:W-:-:S07]  /*f4d0*/  VIMNMX R12, R12, R13, !PT ;  /* 0x0000000d0c0c7248 */ /* 0x000fce0007fe0100 */
.L_x_11727:
        /* <DEDUP_REMOVED lines=12> */
.L_x_11741:
        /* <DEDUP_REMOVED lines=11> */
.L_x_11733:
[----:B------:R-:W-:Y:S01]  /*f650*/  IMAD R0, R16, 0x8, R2 ;  /* 0x0000000810007824 */ /* 0x000fe200078e0202 */
[----:B------:R-:W-:-:S04]  /*f660*/  SHF.L.U32 R3, R19, 0x1f, RZ ;  /* 0x0000001f13037819 */ /* 0x000fc800000006ff */
[----:B------:R0:W1:Y:S01]  /*f670*/  SYNCS.PHASECHK.TRANS64.TRYWAIT P3, [R0+URZ+0x16830], R3 ;  /* 0x01683003000075a7 */ /* 0x000062000806017f */
[----:B------:R-:W-:Y:S05]  /*f680*/  @!P0 BRA `(.L_x_11734) ;  /* 0x0000000000048947 */ /* 0x000fea0003800000 */
[----:B------:R-:W-:Y:S01]  /*f690*/  BPT.TRAP 0x1 ;  /* 0x000000040000795c */ /* 0x000fe20000300000 */
.L_x_11734:
[----:B------:R-:W-:Y:S04]  /*f6a0*/  BSSY B0, `(.L_x_11732) ;  /* 0x0000004000007945 */ /* 0x000fe80003800000 */
[----:B-1----:R-:W-:Y:S05]  /*f6b0*/  @P3 BRA `(.L_x_11735) ;  /* 0x0000000000083947 */ /* 0x002fea0003800000 */
[----:B------:R-:W1:Y:S02]  /*f6c0*/  SYNCS.PHASECHK.TRANS64.TRYWAIT P3, [R0+URZ+0x16830], R3 ;  /* 0x01683003000075a7 */ /* 0x000e64000806017f */
[----:B-1----:R-:W-:Y:S05]  /*f6d0*/  @!P3 BRA `(.L_x_11736) ;  /* 0x000000d000d8b947 */ /* 0x002fea0003800000 */
.L_x_11735:
[----:B------:R-:W-:Y:S05]  /*f6e0*/  BSYNC B0 ;  /* 0x0000000000007941 */ /* 0x000fea0003800000 */
.L_x_11732:
[----:B01----:R-:W2:Y:S01]  /*f6f0*/  LDL R3, [R1+0x14] ;  /* 0x0000140001037983 */ /* 0x003ea20000100800 */
[----:B------:R-:W0:Y:S01]  /*f700*/  S2R R0, SR_TID.X ;  /* 0x0000000000007919 */ /* 0x000e220000002100 */
[----:B------:R-:W-:Y:S05]  /*f710*/  WARPSYNC.ALL ;  /* 0x0000000000007948 */ /* 0x000fea0003800000 */
[----:B------:R-:W-:Y:S01]  /*f720*/  IMAD.MOV.U32 R25, RZ, RZ, 0x40000040 ;  /* 0x40000040ff197424 */ /* 0x000fe200078e00ff */
[----:B0-----:R-:W-:-:S05]  /*f730*/  SHF.R.U32.HI R0, RZ, 0x7, R0 ;  /* 0x00000007ff007819 */ /* 0x001fca0000011600 */
[----:B------:R-:W-:Y:S01]  /*f740*/  VIADD R0, R0, 0x8 ;  /* 0x0000000800007836 */ /* 0x000fe20000000000 */
[----:B------:R-:W-:Y:S01]  /*f750*/  R2UR UR8, R8 ;  /* 0x00000000080872ca */ /* 0x000fe200000e0000 */
[----:B------:R-:W-:Y:S01]  /*f760*/  IMAD.MOV.U32 R27, RZ, RZ, 0x40000040 ;  /* 0x40000040ff1b7424 */ /* 0x000fe200078e00ff */
[----:B------:R-:W-:Y:S01]  /*f770*/  R2UR UR9, R9 ;  /* 0x00000000090972ca */ /* 0x000fe200000e0000 */
[----:B------:R-:W-:Y:S01]  /*f780*/  IMAD.MOV.U32 R29, RZ, RZ, 0x40000040 ;  /* 0x40000040ff1d7424 */ /* 0x000fe200078e00ff */
[----:B------:R-:W-:Y:S02]  /*f790*/  R2UR UR11, R25 ;  /* 0x00000000190b72ca */ /* 0x000fe400000e0000 */
[----:B------:R-:W-:Y:S02]  /*f7a0*/  R2UR UR15, R27 ;  /* 0x000000001b0f72ca */ /* 0x000fe400000e0000 */
[----:B------:R-:W-:Y:S02]  /*f7b0*/  R2UR UR19, R29 ;  /* 0x000000001d1372ca */ /* 0x000fe400000e0000 */
[----:B------:R-:W-:-:S02]  /*f7c0*/  R2UR UR23, R25 ;  /* 0x00000000191772ca */ /* 0x000fc400000e0000 */
[----:B------:R-:W-:Y:S02]  /*f7d0*/  R2UR UR12, R156 ;  /* 0x000000009c0c72ca */ /* 0x000fe400000e0000 */
[----:B------:R-:W-:Y:S01]  /*f7e0*/  R2UR UR13, R157 ;  /* 0x000000009d0d72ca */ /* 0x000fe200000e0000 */
[----:B------:R0:W-:Y:S01]  /*f7f0*/  BAR.SYNC.DEFER_BLOCKING R0, 0x100 ;  /* 0x000400000000751d */ /* 0x0001e20000010000 */
[----:B------:R-:W-:Y:S02]  /*f800*/  R2UR UR16, R14 ;  /* 0x000000000e1072ca */ /* 0x000fe400000e0000 */
[----:B------:R-:W-:Y:S01]  /*f810*/  R2UR UR17, R15 ;  /* 0x000000000f1172ca */ /* 0x000fe200000e0000 */
[----:B--2---:R-:W-:-:S04]  /*f820*/  IMAD R24, R16, 0x400, R3 ;  /* 0x0000040010187824 */ /* 0x004fc800078e0203 */
[C---:B------:R-:W-:Y:S01]  /*f830*/  VIADD R26, R24.reuse, 0x2 ;  /* 0x00000002181a7836 */ /* 0x040fe20000000000 */
[C---:B------:R-:W-:Y:S01]  /*f840*/  R2UR UR10, R24.reuse ;  /* 0x00000000180a72ca */ /* 0x040fe200000e0000 */
[C---:B------:R-:W-:Y:S02]  /*f850*/  VIADD R28, R24.reuse, 0x4 ;  /* 0x00000004181c7836 */ /* 0x040fe40000000000 */
[----:B------:R-:W-:Y:S01]  /*f860*/  VIADD R24, R24, 0x6 ;  /* 0x0000000618187836 */ /* 0x000fe20000000000 */
[----:B------:R-:W-:Y:S02]  /*f870*/  R2UR UR14, R26 ;  /* 0x000000001a0e72ca */ /* 0x000fe400000e0000 */
[----:B------:R-:W-:Y:S02]  /*f880*/  R2UR UR18, R28 ;  /* 0x000000001c1272ca */ /* 0x000fe400000e0000 */
[----:B------:R-:W-:Y:S02]  /*f890*/  R2UR UR22, R24 ;  /* 0x00000000181672ca */ /* 0x000fe400000e0000 */
[----:B------:R-:W-:-:S06]  /*f8a0*/  WARPGROUP.ARRIVE ;  /* 0x00000000000079c5 */ /* 0x000fcc0000000000 */
[----:B------:R-:W-:Y:S03]  /*f8b0*/  HGMMA.64x128x16.F32 R24, gdesc[UR8], RZ, !UPT, gsb0 ;  /* 0x01e00000081879f0 */ /* 0x000fe6000c0008ff */
[----:B------:R-:W-:Y:S02]  /*f8c0*/  WARPGROUP.DEPBAR.LE gsb0, 0x0 ;  /* 0x00008000000079c5 */ /* 0x000fe40000010000 */
[----:B------:R-:W-:-:S07]  /*f8d0*/  WARPGROUP.ARRIVE ;  /* 0x00000000000079c5 */ /* 0x000fce0000000000 */
        /* <DEDUP_REMOVED lines=13> */
.L_x_11738:
[----:B------:R-:W-:Y:S01]  /*f9b0*/  SHF.L.U32 R0, R12, 0x1f, RZ ;  /* 0x0000001f0c007819 */ /* 0x000fe200000006ff */
[----:B------:R-:W-:-:S04]  /*f9c0*/  IMAD R3, R23, 0x8, R2 ;  /* 0x0000000817037824 */ /* 0x000fc800078e0202 */
[----:B------:R0:W1:Y:S01]  /*f9d0*/  SYNCS.PHASECHK.TRANS64.TRYWAIT P2, [R3+URZ+0x16850], R0 ;  /* 0x01685000030075a7 */ /* 0x000062000804017f */
[----:B------:R-:W-:Y:S05]  /*f9e0*/  @!P0 BRA `(.L_x_11739) ;  /* 0x0000000000048947 */ /* 0x000fea0003800000 */
[----:B------:R-:W-:Y:S01]  /*f9f0*/  BPT.TRAP 0x1 ;  /* 0x000000040000795c */ /* 0x000fe20000300000 */
.L_x_11739:
[----:B-1----:R-:W-:Y:S05]  /*fa00*/  @P2 BRA `(.L_x_11737) ;  /* 0x0000000000082947 */ /* 0x002fea0003800000 */
[----:B------:R-:W1:Y:S02]  /*fa10*/  SYNCS.PHASECHK.TRANS64.TRYWAIT P2, [R3+URZ+0x16850], R0 ;  /* 0x01685000030075a7 */ /* 0x000e64000804017f */
[----:B-1----:R-:W-:Y:S05]  /*fa20*/  @!P2 BRA `(.L_x_11740) ;  /* 0x000000d00018a947 */ /* 0x002fea0003800000 */
.L_x_11737:
[----:B------:R-:W2:Y:S01]  /*fa30*/  S2R R154, SR_TID.X ;  /* 0x00000000009a7919 */ /* 0x000ea20000002100 */
[----:B------:R-:W-:Y:S01]  /*fa40*/  VIADD R12, R2, 0x400 ;  /* 0x00000400020c7836 */ /* 0x000fe20000000000 */
[----:B------:R-:W-:Y:S05]  /*fa50*/  WARPSYNC.ALL ;  /* 0x0000000000007948 */ /* 0x000fea0003800000 */
[----:B------:R-:W-:-:S04]  /*fa60*/  SHF.R.U32.HI R12, RZ, 0x4, R12 ;  /* 0x00000004ff0c7819 */ /* 0x000fc8000001160c */
[----:B------:R-:W-:Y:S02]  /*fa70*/  LOP3.LUT R12, R12, 0x3fff, RZ, 0xc0, !PT ;  /* 0x00003fff0c0c7812 */ /* 0x000fe400078ec0ff */
[----:B--2---:R-:W-:Y:S02]  /*fa80*/  SHF.R.U32.HI R152, RZ, 0x7, R154 ;  /* 0x00000007ff987819 */ /* 0x004fe4000001169a */
[----:B------:R-:W-:-:S03]  /*fa90*/  ISETP.GE.U32.AND P2, PT, R154, 0x180, PT ;  /* 0x000001809a00780c */ /* 0x000fc60003f46070 */
[----:B------:R-:W-:-:S05]  /*faa0*/  VIADD R152, R152, 0x9 ;  /* 0x0000000998987836 */ /* 0x000fca0000000000 */
[----:B------:R-:W-:Y:S01]  /*fab0*/  SEL R152, R152, 0x9, !P2 ;  /* 0x0000000998987807 */ /* 0x000fe20005000000 */
[C---:B------:R-:W-:Y:S01]  /*fac0*/  IMAD R12, R23.reuse, 0x400, R12 ;  /* 0x00000400170c7824 */ /* 0x040fe200078e020c */
[----:B------:R-:W-:Y:S01]  /*fad0*/  WARPGROUP.ARRIVE ;  /* 0x00000000000079c5 */ /* 0x000fe20000000000 */
[----:B------:R-:W-:Y:S01]  /*fae0*/  IMAD.MOV.U32 R13, RZ, RZ, 0x40000040 ;  /* 0x40000040ff0d7424 */ /* 0x000fe200078e00ff */
[----:B01----:R-:W-:Y:S01]  /*faf0*/  FMNMX.FTZ R0, R24, R20, !PT ;  /* 0x0000001418007209 */ /* 0x003fe20007810000 */
[----:B------:R-:W-:Y:S01]  /*fb00*/  UMOV UR41, UR6 ;  /* 0x0000000600297c82 */ /* 0x000fe20008000000 */
[----:B------:R-:W-:Y:S01]  /*fb10*/  R2UR UR10, R12 ;  /* 0x000000000c0a72ca */ /* 0x000fe200000e0000 */
[----:B------:R-:W-:Y:S01]  /*fb20*/  @!P1 IMAD R23, R23, 0x8, R2 ;  /* 0x0000000817179824 */ /* 0x000fe200078e0202 */
[----:B------:R-:W-:Y:S02]  /*fb30*/  R2UR UR11, R13 ;  /* 0x000000000d0b72ca */ /* 0x000fe400000e0000 */
[----:B------:R-:W-:Y:S01]  /*fb40*/  FMNMX.FTZ R0, R25, R0, !PT ;  /* 0x0000000019007209 */ /* 0x000fe20007810000 */
[----:B------:R-:W-:Y:S01]  /*fb50*/  @!P1 VIADD R23, R23, 0x16860 ;  /* 0x0001686017179836 */ /* 0x000fe20000000000 */
[C---:B------:R-:W-:Y:S01]  /*fb60*/  ISETP.GT.AND P2, PT, R4.reuse, R153, PT ;  /* 0x000000990400720c */ /* 0x040fe20003f44270 */
[----:B------:R-:W-:Y:S01]  /*fb70*/  VIADD R4, R4, 0xffffffff ;  /* 0xffffffff04047836 */ /* 0x000fe20000000000 */
[----:B------:R-:W-:-:S02]  /*fb80*/  FMNMX.FTZ R0, R28, R0, !PT ;  /* 0x000000001c007209 */ /* 0x000fc40007810000 */
[----:B------:R-:W-:Y:S02]  /*fb90*/  @!P1 PRMT R23, RZ, 0x654, R23 ;  /* 0x00000654ff179816 */ /* 0x000fe40000000017 */
[----:B------:R-:W-:-:S03]  /*fba0*/  FMNMX.FTZ R0, R29, R0, !PT ;  /* 0x000000001d007209 */ /* 0x000fc60007810000 */
[----:B------:R-:W-:Y:S01]  /*fbb0*/  HGMMA.64x64x16.F32 R88, R148, gdesc[UR8].tnspB, R88, gsb0 ;  /* 0x40e0000894587df0 */ /* 0x000fe20008000858 */
        /* <DEDUP_REMOVED lines=21> */
[----:B------:R-:W-:Y:S01]  /*fd10*/  VIADD R148, R12, 0x80 ;  /* 0x000000800c947836 */ /* 0x000fe20000000000 */
[----:B------:R-:W-:Y:S01]  /*fd20*/  WARPGROUP.ARRIVE ;  /* 0x00000000000079c5 */ /* 0x000fe20000000000 */
[----:B------:R-:W-:Y:S01]  /*fd30*/  IMAD.MOV.U32 R149, RZ, RZ, 0x40000040 ;  /* 0x40000040ff957424 */ /* 0x000fe200078e00ff */
[----:B------:R-:W-:Y:S02]  /*fd40*/  FMNMX.FTZ R0, R72, R0, !PT ;  /* 0x0000000048007209 */ /* 0x000fe40007810000 */
[----:B------:R-:W-:Y:S02]  /*fd50*/  R2UR UR10, R148 ;  /* 0x00000000940a72ca */ /* 0x000fe400000e0000 */
[----:B------:R-:W-:-:S02]  /*fd60*/  R2UR UR11, R149 ;  /* 0x00000000950b72ca */ /* 0x000fc400000e0000 */
[----:B------:R-:W-:-:S04]  /*fd70*/  FMNMX.FTZ R0, R73, R0, !PT ;  /* 0x0000000049007209 */ /* 0x000fc80007810000 */
[----:B------:R-:W-:-:S04]  /*fd80*/  FMNMX.FTZ R0, R76, R0, !PT ;  /* 0x000000004c007209 */ /* 0x000fc80007810000 */
[----:B------:R-:W-:-:S03]  /*fd90*/  FMNMX.FTZ R0, R77, R0, !PT ;  /* 0x000000004d007209 */ /* 0x000fc60007810000 */
[----:B------:R-:W-:Y:S01]  /*fda0*/  HGMMA.64x64x16.F32 R88, R144, gdesc[UR8].tnspB, R88, gsb0 ;  /* 0x40e0000890587df0 */ /* 0x000fe20008000858 */
        /* <DEDUP_REMOVED lines=8> */
[----:B------:R-:W-:-:S03]  /*fe30*/  FMNMX.FTZ R0, R26, R21, !PT ;  /* 0x000000151a007209 */ /* 0x000fc60007810000 */
[----:B------:R-:W-:Y:S01]  /*fe40*/  FADD.FTZ R13, -R3, R20 ;  /* 0x00000014030d7221 */ /* 0x000fe20000010100 */
[----:B------:R-:W-:Y:S01]  /*fe50*/  FMNMX.FTZ R0, R27, R0, !PT ;  /* 0x000000001b007209 */ /* 0x000fe20007810000 */
[----:B------:R-:W-:Y:S02]  /*fe60*/  WARPGROUP.DEPBAR.LE gsb0, 0x0 ;  /* 0x00008000000079c5 */ /* 0x000fe40000010000 */
[----:B------:R-:W-:Y:S01]  /*fe70*/  VIADD R144, R12, 0x100 ;  /* 0x000001000c907836 */ /* 0x000fe20000000000 */
[----:B------:R-:W-:Y:S01]  /*fe80*/  WARPGROUP.ARRIVE ;  /* 0x00000000000079c5 */ /* 0x000fe20000000000 */
[----:B------:R-:W-:Y:S01]  /*fe90*/  IMAD.MOV.U32 R145, RZ, RZ, 0x40000040 ;  /* 0x40000040ff917424 */ /* 0x000fe200078e00ff */
[----:B------:R-:W-:Y:S01]  /*fea0*/  FMNMX.FTZ R0, R30, R0, !PT ;  /* 0x000000001e007209 */ /* 0x000fe20007810000 */
[----:B------:R-:W-:Y:S01]  /*feb0*/  FMUL.FTZ R20, R3, UR41 ;  /* 0x0000002903147c20 */ /* 0x000fe20008410000 */
[----:B------:R-:W-:Y:S01]  /*fec0*/  R2UR UR10, R144 ;  /* 0x00000000900a72ca */ /* 0x000fe200000e0000 */
[----:B------:R-:W-:Y:S01]  /*fed0*/  FMUL.FTZ R13, R13, UR41 ;  /* 0x000000290d0d7c20 */ /* 0x000fe20008410000 */
[----:B------:R-:W-:Y:S01]  /*fee0*/  R2UR UR11, R145 ;  /* 0x00000000910b72ca */ /* 0x000fe200000e0000 */
[--C-:B------:R-:W-:Y:S01]  /*fef0*/  FFMA.FTZ R145, R24, UR41, -R20.reuse ;  /* 0x0000002918917c23 */ /* 0x100fe20008010814 */
[----:B------:R-:W-:Y:S01]  /*ff00*/  FMNMX.FTZ R0, R31, R0, !PT ;  /* 0x000000001f007209 */ /* 0x000fe20007810000 */
[----:B------:R-:W-:Y:S01]  /*ff10*/  FFMA.FTZ R148, R25, UR41, -R20 ;  /* 0x0000002919947c23 */ /* 0x000fe20008010814 */
[----:B------:R-:W-:-:S02]  /*ff20*/  VIADD R24, R12, 0x200 ;  /* 0x000002000c187836 */ /* 0x000fc40000000000 */
[--C-:B------:R-:W-:Y:S01]  /*ff30*/  FFMA.FTZ R150, R28, UR41, -R20.reuse ;  /* 0x000000291c967c23 */ /* 0x100fe20008010814 */
[----:B------:R-:W-:Y:S01]  /*ff40*/  FMNMX.FTZ R0, R34, R0, !PT ;  /* 0x0000000022007209 */ /* 0x000fe20007810000 */
[----:B------:R-:W-:Y:S02]  /*ff50*/  IMAD.MOV.U32 R25, RZ, RZ, 0x40000040 ;  /* 0x40000040ff197424 */ /* 0x000fe400078e00ff */
[--C-:B------:R-:W-:Y:S01]  /*ff60*/  FFMA.FTZ R28, R45, UR41, -R20.reuse ;  /* 0x000000292d1c7c23 */ /* 0x100fe20008010814 */
[--C-:B------:R-:W-:Y:S01]  /*ff70*/  FFMA.FTZ R144, R33, UR41, -R20.reuse ;  /* 0x0000002921907c23 */ /* 0x100fe20008010814 */
[----:B------:R-:W-:Y:S01]  /*ff80*/  FMNMX.FTZ R0, R35, R0, !PT ;  /* 0x0000000023007209 */ /* 0x000fe20007810000 */
[--C-:B------:R-:W-:Y:S01]  /*ff90*/  FFMA.FTZ R146, R37, UR41, -R20.reuse ;  /* 0x0000002925927c23 */ /* 0x100fe20008010814 */
[--C-:B------:R-:W-:Y:S01]  /*ffa0*/  FFMA.FTZ R37, R61, UR41, -R20.reuse ;  /* 0x000000293d257c23 */ /* 0x100fe20008010814 */
[----:B------:R-:W-:Y:S01]  /*ffb0*/  HGMMA.64x64x16.F32 R88, R140, gdesc[UR8].tnspB, R88, gsb0 ;  /* 0x40e000088c587df0 */ /* 0x000fe20008000858 */
[----:B------:R-:W-:Y:S01]  /*ffc0*/  FMNMX.FTZ R0, R38, R0, !PT ;  /* 0x0000000026007209 */ /* 0x000fe20007810000 */
[--C-:B------:R-:W-:Y:S01]  /*ffd0*/  FFMA.FTZ R33, R64, UR41, -R20.reuse ;  /* 0x0000002940217c23 */ /* 0x100fe20008010814 */
[----:B------:R-:W-:Y:S01]  /*ffe0*/  FFMA.FTZ R84, R84, UR41, -R20 ;  /* 0x0000002954547c23 */ /* 0x000fe20008010814 */
[----:B------:R-:W-:Y:S01]  /*fff0*/  MUFU.EX2 R13, R13 ;  /* 0x0000000d000d7308 */ /* 0x000fe20000000800 */
[----:B------:R-:W-:-:S04]  /*10000*/  FMNMX.FTZ R0, R39, R0, !PT ;  /* 0x0000000027007209 */ /* 0x000fc80007810000 */
        /* <DEDUP_REMOVED lines=8> */
[----:B------:R-:W-:Y:S01]  /*10090*/  FMNMX.FTZ R0, R51, R0, !PT ;  /* 0x0000000033007209 */ /* 0x000fe20007810000 */
[----:B0-----:R-:W-:-:S03]  /*100a0*/  FFMA.FTZ R7, R13, R7, R145 ;  /* 0x000000070d077223 */ /* 0x001fc60000010091 */
[----:B------:R-:W-:-:S03]  /*100b0*/  FMNMX.FTZ R0, R54, R0, !PT ;  /* 0x0000000036007209 */ /* 0x000fc60007810000 */
[----:B------:R-:W-:Y:S01]  /*100c0*/  MUFU.EX2 R144, R144 ;  /* 0x0000009000907308 */ /* 0x000fe20000000800 */
[----:B------:R-:W-:Y:S01]  /*100d0*/  FMNMX.FTZ R0, R55, R0, !PT ;  /* 0x0000000037007209 */ /* 0x000fe20007810000 */
[C---:B-1----:R-:W-:Y:S01]  /*100e0*/  FADD.FTZ R7, R148.reuse, R7 ;  /* 0x0000000794077221 */ /* 0x042fe20000010000 */
        /* <DEDUP_REMOVED lines=14> */
[----:B------:R-:W-:Y:S01]  /*101d0*/  FMNMX.FTZ R0, R75, R0, !PT ;  /* 0x000000004b007209 */ /* 0x000fe20007810000 */
[----:B------:R-:W-:Y:S02]  /*101e0*/  WARPGROUP.DEPBAR.LE gsb0, 0x0 ;  /* 0x00008000000079c5 */ /* 0x000fe40000010000 */
[----:B------:R-:W-:Y:S01]  /*101f0*/  VIADD R140, R12, 0x180 ;  /* 0x000001800c8c7836 */ /* 0x000fe20000000000 */
[----:B------:R-:W-:Y:S01]  /*10200*/  WARPGROUP.ARRIVE ;  /* 0x00000000000079c5 */ /* 0x000fe20000000000 */
[----:B------:R-:W-:Y:S01]  /*10210*/  IMAD.MOV.U32 R141, RZ, RZ, 0x40000040 ;  /* 0x40000040ff8d7424 */ /* 0x000fe200078e00ff */
[----:B------:R-:W-:Y:S01]  /*10220*/  FMNMX.FTZ R0, R78, R0, !PT ;  /* 0x000000004e007209 */ /* 0x000fe20007810000 */
[--C-:B------:R-:W-:Y:S01]  /*10230*/  FFMA.FTZ R143, R32, UR41, -R20.reuse ;  /* 0x00000029208f7c23 */ /* 0x100fe20008010814 */
[----:B------:R-:W-:Y:S01]  /*10240*/  R2UR UR10, R140 ;  /* 0x000000008c0a72ca */ /* 0x000fe200000e0000 */
[--C-:B------:R-:W-:Y:S01]  /*10250*/  FFMA.FTZ R32, R53, UR41, -R20.reuse ;  /* 0x0000002935207c23 */ /* 0x100fe20008010814 */
[----:B------:R-:W-:Y:S01]  /*10260*/  R2UR UR11, R141 ;  /* 0x000000008d0b72ca */ /* 0x000fe200000e0000 */
        /* <DEDUP_REMOVED lines=9> */
[----:B------:R-:W-:-:S03]  /*10300*/  FMNMX.FTZ R0, R83, R0, !PT ;  /* 0x0000000053007209 */ /* 0x000fc60007810000 */
[----:B------:R-:W-:Y:S01]  /*10310*/  HGMMA.64x64x16.F32 R88, R136, gdesc[UR8].tnspB, R88, gsb0 ;  /* 0x40e0000888587df0 */ /* 0x000fe20008000858 */
[----:B------:R-:W-:Y:S01]  /*10320*/  R2UR UR10, R24 ;  /* 0x00000000180a72ca */ /* 0x000fe200000e0000 */
[----:B------:R-:W-:Y:S01]  /*10330*/  VIADD R24, R12, 0x280 ;  /* 0x000002800c187836 */ /* 0x000fe20000000000 */
[----:B------:R-:W-:Y:S01]  /*10340*/  R2UR UR11, R25 ;  /* 0x00000000190b72ca */ /* 0x000fe200000e0000 */
[----:B------:R-:W-:Y:S01]  /*10350*/  IMAD.MOV.U32 R25, RZ, RZ, 0x40000040 ;  /* 0x40000040ff197424 */ /* 0x000fe200078e00ff */
[----:B------:R-:W-:Y:S01]  /*10360*/  FMNMX.FTZ R0, R86, R0, !PT ;  /* 0x0000000056007209 */ /* 0x000fe20007810000 */
[----:B------:R-:W-:Y:S03]  /*10370*/  MUFU.EX2 R141, R141 ;  /* 0x0000008d008d7308 */ /* 0x000fe60000000800 */
[----:B------:R-:W-:-:S05]  /*10380*/  FMNMX.FTZ R0, R87, R0, !PT ;  /* 0x0000000057007209 */ /* 0x000fca0007810000 */
[----:B------:R-:W0:Y:S01]  /*10390*/  SHFL.BFLY PT, R45, R0, 0x2, 0x1f ;  /* 0x0c401f00002d7f89 */ /* 0x000e2200000e0000 */
[----:B------:R-:W-:Y:S08]  /*103a0*/  MUFU.EX2 R140, R140 ;  /* 0x0000008c008c7308 */ /* 0x000ff00000000800 */
[----:B------:R-:W-:Y:S08]  /*103b0*/  MUFU.EX2 R142, R142 ;  /* 0x0000008e008e7308 */ /* 0x000ff00000000800 */
[----:B------:R-:W-:Y:S01]  /*103c0*/  MUFU.EX2 R32, R32 ;  /* 0x0000002000207308 */ /* 0x000fe20000000800 */
[----:B0-----:R-:W-:Y:S01]  /*103d0*/  FMNMX.FTZ R0, R0, R45, !PT ;  /* 0x0000002d00007209 */ /* 0x001fe20007810000 */
[----:B------:R-:W-:-:S06]  /*103e0*/  FFMA.FTZ R45, R76, UR41, -R20 ;  /* 0x000000294c2d7c23 */ /* 0x000fcc0008010814 */
[----:B------:R-:W-:Y:S01]  /*103f0*/  MUFU.EX2 R36, R36 ;  /* 0x0000002400247308 */ /* 0x000fe20000000800 */
[----:B------:R-:W0:Y:S07]  /*10400*/  SHFL.BFLY PT, R53, R0, 0x1, 0x1f ;  /* 0x0c201f0000357f89 */ /* 0x000e2e00000e0000 */
[----:B------:R-:W-:Y:S08]  /*10410*/  MUFU.EX2 R41, R41 ;  /* 0x0000002900297308 */ /* 0x000ff00000000800 */
[----:B------:R-:W-:Y:S08]  /*10420*/  MUFU.EX2 R44, R44 ;  /* 0x0000002c002c7308 */ /* 0x000ff00000000800 */
[----:B------:R-:W-:Y:S01]  /*10430*/  MUFU.EX2 R45, R45 ;  /* 0x0000002d002d7308 */ /* 0x000fe20000000800 */
[----:B0-----:R-:W-:-:S07]  /*10440*/  FMNMX.FTZ R0, R0, R53, !PT ;  /* 0x0000003500007209 */ /* 0x001fce0007810000 */
[----:B------:R-:W-:Y:S01]  /*10450*/  MUFU.EX2 R53, R84 ;  /* 0x0000005400357308 */ /* 0x000fe20000000800 */
[----:B------:R-:W-:Y:S02]  /*10460*/  WARPGROUP.DEPBAR.LE gsb0, 0x0 ;  /* 0x00008000000079c5 */ /* 0x000fe40000010000 */
[----:B------:R-:W-:Y:S01]  /*10470*/  WARPGROUP.ARRIVE ;  /* 0x00000000000079c5 */ /* 0x000fe20000000000 */
[--C-:B------:R-:W-:Y:S01]  /*10480*/  FFMA.FTZ R137, R29, UR41, -R20.reuse ;  /* 0x000000291d897c23 */ /* 0x100fe20008010814 */
[--C-:B------:R-:W-:Y:S01]  /*10490*/  FFMA.FTZ R139, R40, UR41, -R20.reuse ;  /* 0x00000029288b7c23 */ /* 0x100fe20008010814 */
[--C-:B------:R-:W-:Y:S01]  /*104a0*/  FFMA.FTZ R136, R48, UR41, -R20.reuse ;  /* 0x0000002930887c23 */ /* 0x100fe20008010814 */
[--C-:B------:R-:W-:Y:S01]  /*104b0*/  FFMA.FTZ R29, R49, UR41, -R20.reuse ;  /* 0x00000029311d7c23 */ /* 0x100fe20008010814 */
[--C-:B------:R-:W-:Y:S01]  /*104c0*/  FFMA.FTZ R138, R52, UR41, -R20.reuse ;  /* 0x00000029348a7c23 */ /* 0x100fe20008010814 */
[----:B------:R-:W-:Y:S01]  /*104d0*/  HGMMA.64x64x16.F32 R88, R132, gdesc[UR8].tnspB, R88, gsb0 ;  /* 0x40e0000884587df0 */ /* 0x000fe20008000858 */
[----:B------:R-:W-:Y:S01]  /*104e0*/  R2UR UR10, R24 ;  /* 0x00000000180a72ca */ /* 0x000fe200000e0000 */
[--C-:B------:R-:W-:Y:S01]  /*104f0*/  FFMA.FTZ R40, R65, UR41, -R20.reuse ;  /* 0x0000002941287c23 */ /* 0x100fe20008010814 */
[----:B------:R-:W-:Y:S01]  /*10500*/  R2UR UR11, R25 ;  /* 0x00000000190b72ca */ /* 0x000fe200000e0000 */
[--C-:B------:R-:W-:Y:S01]  /*10510*/  FFMA.FTZ R24, R72, UR41, -R20.reuse ;  /* 0x0000002948187c23 */ /* 0x100fe20008010814 */
[--C-:B------:R-:W-:Y:S01]  /*10520*/  FFMA.FTZ R25, R73, UR41, -R20.reuse ;  /* 0x0000002949197c23 */ /* 0x100fe20008010814 */
[--C-:B------:R-:W-:Y:S01]  /*10530*/  FFMA.FTZ R48, R77, UR41, -R20.reuse ;  /* 0x000000294d307c23 */ /* 0x100fe20008010814 */
[--C-:B------:R-:W-:Y:S01]  /*10540*/  FFMA.FTZ R49, R80, UR41, -R20.reuse ;  /* 0x0000002950317c23 */ /* 0x100fe20008010814 */
[----:B------:R-:W-:Y:S01]  /*10550*/  FFMA.FTZ R52, R81, UR41, -R20 ;  /* 0x0000002951347c23 */ /* 0x000fe20008010814 */
[----:B------:R-:W0:Y:S08]  /*10560*/  MUFU.EX2 R137, R137 ;  /* 0x0000008900897308 */ /* 0x000e300000000800 */
        /* <DEDUP_REMOVED lines=12> */
[----:B------:R-:W-:Y:S01]  /*10630*/  FFMA.FTZ R56, R85, UR41, -R20 ;  /* 0x0000002955387c23 */ /* 0x000fe20008010814 */
[C---:B------:R-:W-:Y:S01]  /*10640*/  FADD.FTZ R20, -R0.reuse, R21 ;  /* 0x0000001500147221 */ /* 0x040fe20000010100 */
[----:B------:R-:W-:Y:S01]  /*10650*/  IMAD.MOV.U32 R21, RZ, RZ, 0x40000040 ;  /* 0x40000040ff157424 */ /* 0x000fe200078e00ff */
[----:B------:R-:W-:Y:S01]  /*10660*/  HGMMA.64x64x16.F32 R88, R128, gdesc[UR8].tnspB, R88, gsb0 ;  /* 0x40e0000880587df0 */ /* 0x000fe20008000858 */
[----:B------:R-:W-:Y:S01]  /*10670*/  FMUL.FTZ R60, R0, UR41 ;  /* 0x00000029003c7c20 */ /* 0x000fe20008410000 */
[----:B------:R-:W-:Y:S01]  /*10680*/  FMUL.FTZ R57, R20, UR41 ;  /* 0x0000002914397c20 */ /* 0x000fe20008410000 */
[----:B------:R-:W-:Y:S01]  /*10690*/  VIADD R20, R12, 0x300 ;  /* 0x000003000c147836 */ /* 0x000fe20000000000 */
[----:B------:R-:W-:Y:S01]  /*106a0*/  R2UR UR11, R21 ;  /* 0x00000000150b72ca */ /* 0x000fe200000e0000 */
[----:B------:R-:W-:-:S02]  /*106b0*/  IMAD.MOV.U32 R21, RZ, RZ, 0x40000040 ;  /* 0x40000040ff157424 */ /* 0x000fc400078e00ff */
[--C-:B------:R-:W-:Y:S01]  /*106c0*/  FFMA.FTZ R149, R26, UR41, -R60.reuse ;  /* 0x000000291a957c23 */ /* 0x100fe2000801083c */
[--C-:B------:R-:W-:Y:S01]  /*106d0*/  FFMA.FTZ R26, R27, UR41, -R60.reuse ;  /* 0x000000291b1a7c23 */ /* 0x100fe2000801083c */
[----:B------:R-:W-:Y:S01]  /*106e0*/  R2UR UR10, R20 ;  /* 0x00000000140a72ca */ /* 0x000fe200000e0000 */
[----:B------:R-:W-:Y:S01]  /*106f0*/  VIADD R20, R12, 0x380 ;  /* 0x000003800c147836 */ /* 0x000fe20000000000 */
        /* <DEDUP_REMOVED lines=11> */
[----:B--2---:R-:W-:Y:S01]  /*107b0*/  FADD.FTZ R50, R150, R7 ;  /* 0x0000000796327221 */ /* 0x004fe20000010000 */
[--C-:B------:R-:W-:Y:S01]  /*107c0*/  FFMA.FTZ R31, R42, UR41, -R60.reuse ;  /* 0x000000292a1f7c23 */ /* 0x100fe2000801083c */
[--C-:B------:R-:W-:Y:S01]  /*107d0*/  FFMA.FTZ R12, R54, UR41, -R60.reuse ;  /* 0x00000029360c7c23 */ /* 0x100fe2000801083c */
[----:B------:R-:W-:Y:S01]  /*107e0*/  FFMA.FTZ R133, R58, UR41, -R60 ;  /* 0x000000293a857c23 */ /* 0x000fe2000801083c */
[----:B0-----:R-:W-:Y:S01]  /*107f0*/  FADD.FTZ R50, R137, R50 ;  /* 0x0000003289327221 */ /* 0x001fe20000010000 */
        /* <DEDUP_REMOVED lines=12> */
[----:B------:R-:W-:-:S04]  /*108c0*/  F2FP.F16.F32.PACK_AB R150, R137, R150 ;  /* 0x000000968996723e */ /* 0x000fc800000000ff */
[----:B------:R-:W-:Y:S08]  /*108d0*/  MUFU.EX2 R30, R30 ;  /* 0x0000001e001e7308 */ /* 0x000ff00000000800 */
[----:B------:R-:W-:Y:S08]  /*108e0*/  MUFU.EX2 R27, R27 ;  /* 0x0000001b001b7308 */ /* 0x000ff00000000800 */
[----:B------:R-:W0:Y:S08]  /*108f0*/  MUFU.EX2 R61, R61 ;  /* 0x0000003d003d7308 */ /* 0x000e300000000800 */
[----:B------:R-:W-:Y:S08]  /*10900*/  MUFU.EX2 R147, R147 ;  /* 0x0000009300937308 */ /* 0x000ff00000000800 */
[----:B------:R-:W-:Y:S01]  /*10910*/  MUFU.EX2 R64, R64 ;  /* 0x0000004000407308 */ /* 0x000fe20000000800 */
[----:B0-----:R-:W-:Y:S01]  /*10920*/  F2FP.F16.F32.PACK_AB R145, R61, R27 ;  /* 0x0000001b3d91723e */ /* 0x001fe200000000ff */
[----:B------:R-:W-:-:S02]  /*10930*/  WARPGROUP.DEPBAR.LE gsb0, 0x0 ;  /* 0x00008000000079c5 */ /* 0x000fc40000010000 */
[----:B------:R-:W-:Y:S01]  /*10940*/  WARPGROUP.ARRIVE ;  /* 0x00000000000079c5 */ /* 0x000fe20000000000 */
[----:B------:R-:W-:-:S03]  /*10950*/  FFMA.FTZ R129, R66, UR41, -R60 ;  /* 0x0000002942817c23 */ /* 0x000fc6000801083c */
[----:B------:R-:W-:Y:S01]  /*10960*/  MUFU.EX2 R31, R31 ;  /* 0x0000001f001f7308 */ /* 0x000fe20000000800 */
[--C-:B------:R-:W-:Y:S01]  /*10970*/  FFMA.FTZ R131, R70, UR41, -R60.reuse ;  /* 0x0000002946837c23 */ /* 0x100fe2000801083c */
[----:B------:R-:W-:Y:S01]  /*10980*/  F2FP.F16.F32.PACK_AB R128, R40, R33 ;  /* 0x000000212880723e */ /* 0x000fe200000000ff */
[----:B------:R-:W-:Y:S01]  /*10990*/  HGMMA.64x64x16.F32 R88, R124, gdesc[UR8].tnspB, R88, gsb0 ;  /* 0x40e000087c587df0 */ /* 0x000fe20008000858 */
[----:B------:R-:W-:Y:S01]  /*109a0*/  R2UR UR10, R20 ;  /* 0x00000000140a72ca */ /* 0x000fe200000e0000 */
[----:B------:R-:W-:Y:S01]  /*109b0*/  FFMA.FTZ R20, R55, UR41, -R60 ;  /* 0x0000002937147c23 */ /* 0x000fe2000801083c */
[----:B------:R-:W-:Y:S01]  /*109c0*/  R2UR UR11, R21 ;  /* 0x00000000150b72ca */ /* 0x000fe200000e0000 */
[----:B------:R-:W-:Y:S01]  /*109d0*/  @!P1 IMAD R21, R16, 0x8, R2 ;  /* 0x0000000810159824 */ /* 0x000fe200078e0202 */
[----:B------:R-:W-:Y:S01]  /*109e0*/  MUFU.EX2 R38, R38 ;  /* 0x0000002600267308 */ /* 0x000fe20000000800 */
[----:B------:R-:W-:Y:S02]  /*109f0*/  F2FP.F16.F32.PACK_AB R130, R44, R41 ;  /* 0x000000292c82723e */ /* 0x000fe400000000ff */
[----:B------:R-:W-:-:S05]  /*10a00*/  @!P1 VIADD R21, R21, 0x16840 ;  /* 0x0001684015159836 */ /* 0x000fca0000000000 */
[----:B------:R-:W-:Y:S01]  /*10a10*/  @!P1 PRMT R43, RZ, 0x654, R21 ;  /* 0x00000654ff2b9816 */ /* 0x000fe20000000015 */
        /* <DEDUP_REMOVED lines=12> */
[----:B------:R-:W-:Y:S01]  /*10ae0*/  FFMA.FTZ R125, R74, UR41, -R60 ;  /* 0x000000294a7d7c23 */ /* 0x000fe2000801083c */
[----:B------:R-:W-:Y:S02]  /*10af0*/  F2FP.F16.F32.PACK_AB R124, R25, R24 ;  /* 0x00000018197c723e */ /* 0x000fe400000000ff */
[----:B------:R-:W-:Y:S01]  /*10b00*/  F2FP.F16.F32.PACK_AB R126, R48, R45 ;  /* 0x0000002d307e723e */ /* 0x000fe200000000ff */
[----:B------:R-:W-:Y:S03]  /*10b10*/  HGMMA.64x64x16.F32 R88, R120, gdesc[UR8].tnspB, R88, gsb0 ;  /* 0x40e0000878587df0 */ /* 0x000fe60008000858 */
        /* <DEDUP_REMOVED lines=10> */
[----:B------:R-:W0:Y:S01]  /*10bc0*/  MUFU.EX2 R52, R52 ;  /* 0x0000003400347308 */ /* 0x000e220000000800 */
[----:B------:R-:W-:Y:S02]  /*10bd0*/  WARPGROUP.DEPBAR.LE gsb0, 0x0 ;  /* 0x00008000000079c5 */ /* 0x000fe40000010000 */
[----:B------:R1:W-:Y:S06]  /*10be0*/  BAR.ARV R152, 0x100 ;  /* 0x000400980000751d */ /* 0x0003ec0000002000 */
[----:B------:R2:W-:Y:S01]  /*10bf0*/  @!P1 SYNCS.ARRIVE.TRANS64.RED.A1T0 RZ, [R43+URZ], RZ ;  /* 0x000000ff2bff99a7 */ /* 0x0005e2000810043f */
[----:B------:R-:W3:Y:S01]  /*10c00*/  MUFU.EX2 R83, R83 ;  /* 0x0000005300537308 */ /* 0x000ee20000000800 */
[-C--:B------:R-:W-:Y:S01]  /*10c10*/  FMUL.FTZ R88, R88, R13.reuse ;  /* 0x0000000d58587220 */ /* 0x080fe20000410000 */
[-C--:B------:R-:W-:Y:S01]  /*10c20*/  FMUL.FTZ R89, R89, R13.reuse ;  /* 0x0000000d59597220 */ /* 0x080fe20000410000 */
[-C--:B------:R-:W-:Y:S01]  /*10c30*/  FMUL.FTZ R92, R92, R13.reuse ;  /* 0x0000000d5c5c7220 */ /* 0x080fe20000410000 */
[----:B------:R-:W-:Y:S01]  /*10c40*/  FMUL.FTZ R93, R93, R13 ;  /* 0x0000000d5d5d7220 */ /* 0x000fe20000410000 */
[----:B0-----:R-:W-:Y:S01]  /*10c50*/  F2FP.F16.F32.PACK_AB R120, R52, R49 ;  /* 0x000000313478723e */ /* 0x001fe200000000ff */
[----:B------:R-:W-:Y:S01]  /*10c60*/  FMUL.FTZ R96, R96, R13 ;  /* 0x0000000d60607220 */ /* 0x000fe20000410000 */
[----:B--2---:R-:W-:Y:S01]  /*10c70*/  FFMA.FTZ R43, R57, R6, R149 ;  /* 0x00000006392b7223 */ /* 0x004fe20000010095 */
[----:B------:R0:W-:Y:S01]  /*10c80*/  @!P1 SYNCS.ARRIVE.TRANS64.RED.A1T0 RZ, [R23+URZ], RZ ;  /* 0x000000ff17ff99a7 */ /* 0x0001e2000810043f */
[----:B------:R-:W-:Y:S01]  /*10c90*/  FFMA.FTZ R6, R63, UR41, -R60 ;  /* 0x000000293f067c23 */ /* 0x000fe2000801083c */
[C---:B------:R-:W-:Y:S01]  /*10ca0*/  F2FP.F16.F32.PACK_AB R149, R26.reuse, R149 ;  /* 0x000000951a95723e */ /* 0x040fe200000000ff */
[----:B------:R-:W-:Y:S01]  /*10cb0*/  FADD.FTZ R46, R26, R43 ;  /* 0x0000002b1a2e7221 */ /* 0x000fe20000010000 */
[----:B------:R-:W-:Y:S01]  /*10cc0*/  MUFU.EX2 R86, R86 ;  /* 0x0000005600567308 */ /* 0x000fe20000000800 */
[-C--:B------:R-:W-:Y:S01]  /*10cd0*/  FMUL.FTZ R97, R97, R13.reuse ;  /* 0x0000000d61617220 */ /* 0x080fe20000410000 */
[----:B------:R-:W-:Y:S01]  /*10ce0*/  FMUL.FTZ R100, R100, R13 ;  /* 0x0000000d64647220 */ /* 0x000fe20000410000 */
[----:B------:R-:W-:Y:S01]  /*10cf0*/  FADD.FTZ R7, R151, R46 ;  /* 0x0000002e97077221 */ /* 0x000fe20000010000 */
[C---:B------:R-:W-:Y:S01]  /*10d00*/  F2FP.F16.F32.PACK_AB R151, R30.reuse, R151 ;  /* 0x000000971e97723e */ /* 0x040fe200000000ff */
[-C--:B------:R-:W-:Y:S01]  /*10d10*/  FMUL.FTZ R101, R101, R13.reuse ;  /* 0x0000000d65657220 */ /* 0x080fe20000410000 */
[----:B---3--:R-:W-:Y:S01]  /*10d20*/  F2FP.F16.F32.PACK_AB R121, R83, R82 ;  /* 0x000000525379723e */ /* 0x008fe200000000ff */
[----:B------:R-:W-:Y:S01]  /*10d30*/  FADD.FTZ R46, R30, R7 ;  /* 0x000000071e2e7221 */ /* 0x000fe20000010000 */
[----:B------:R-:W-:Y:S01]  /*10d40*/  FADD.FTZ R7, R143, R50 ;  /* 0x000000328f077221 */ /* 0x000fe20000010000 */
[----:B------:R-:W2:Y:S01]  /*10d50*/  MUFU.EX2 R6, R6 ;  /* 0x0000000600067308 */ /* 0x000ea20000000800 */
[----:B------:R-:W-:Y:S01]  /*10d60*/  FMUL.FTZ R104, R104, R13 ;  /* 0x0000000d68687220 */ /* 0x000fe20000410000 */
[----:B------:R-:W-:Y:S01]  /*10d70*/  FADD.FTZ R50, R27, R46 ;  /* 0x0000002e1b327221 */ /* 0x000fe20000010000 */
[C---:B------:R-:W-:Y:S01]  /*10d80*/  FADD.FTZ R54, R144.reuse, R7 ;  /* 0x0000000790367221 */ /* 0x040fe20000010000 */
[----:B------:R-:W-:Y:S01]  /*10d90*/  FFMA.FTZ R46, R67, UR41, -R60 ;  /* 0x00000029432e7c23 */ /* 0x000fe2000801083c */
[----:B------:R-:W-:Y:S01]  /*10da0*/  F2FP.F16.F32.PACK_AB R144, R144, R143 ;  /* 0x0000008f9090723e */ /* 0x000fe200000000ff */
[----:B------:R-:W-:Y:S01]  /*10db0*/  FADD.FTZ R58, R61, R50 ;  /* 0x000000323d3a7221 */ /* 0x000fe20000010000 */
[----:B------:R-:W-:Y:S01]  /*10dc0*/  FADD.FTZ R7, R141, R54 ;  /* 0x000000368d077221 */ /* 0x000fe20000010000 */
[----:B------:R-:W-:Y:S01]  /*10dd0*/  FFMA.FTZ R50, R71, UR41, -R60 ;  /* 0x0000002947327c23 */ /* 0x000fe2000801083c */
[----:B------:R-:W-:Y:S01]  /*10de0*/  MUFU.EX2 R26, R75 ;  /* 0x0000004b001a7308 */ /* 0x000fe20000000800 */
[----:B0-----:R-:W-:Y:S01]  /*10df0*/  FADD.FTZ R23, R147, R58 ;  /* 0x0000003a93177221 */ /* 0x001fe20000010000 */
[C---:B------:R-:W-:Y:S01]  /*10e00*/  FADD.FTZ R54, R146.reuse, R7 ;  /* 0x0000000792367221 */ /* 0x040fe20000010000 */
[----:B------:R-:W-:Y:S01]  /*10e10*/  FFMA.FTZ R60, R87, UR41, -R60 ;  /* 0x00000029573c7c23 */ /* 0x000fe2000801083c */
[----:B------:R-:W-:Y:S01]  /*10e20*/  F2FP.F16.F32.PACK_AB R146, R146, R141 ;  /* 0x0000008d9292723e */ /* 0x000fe200000000ff */
[C---:B------:R-:W-:Y:S01]  /*10e30*/  FADD.FTZ R58, R64.reuse, R23 ;  /* 0x00000017403a7221 */ /* 0x040fe20000010000 */
[----:B------:R-:W-:Y:S01]  /*10e40*/  FADD.FTZ R7, R139, R54 ;  /* 0x000000368b077221 */ /* 0x000fe20000010000 */
[----:B------:R-:W-:Y:S01]  /*10e50*/  F2FP.F16.F32.PACK_AB R147, R64, R147 ;  /* 0x000000934093723e */ /* 0x000fe200000000ff */
[----:B------:R-:W-:Y:S01]  /*10e60*/  MUFU.EX2 R46, R46 ;  /* 0x0000002e002e7308 */ /* 0x000fe20000000800 */
[----:B------:R-:W-:Y:S01]  /*10e70*/  FADD.FTZ R23, R31, R58 ;  /* 0x0000003a1f177221 */ /* 0x000fe20000010000 */
[C---:B------:R-:W-:Y:S01]  /*10e80*/  FADD.FTZ R7, R140.reuse, R7 ;  /* 0x000000078c077221 */ /* 0x040fe20000010000 */
        /* <DEDUP_REMOVED lines=16> */
[----:B------:R-:W-:Y:S01]  /*10f90*/  F2FP.F16.F32.PACK_AB R143, R39, R34 ;  /* 0x00000022278f723e */ /* 0x000fe200000000ff */
[-C--:B------:R-:W-:Y:S01]  /*10fa0*/  FMUL.FTZ R109, R109, R13.reuse ;  /* 0x0000000d6d6d7220 */ /* 0x080fe20000410000 */
[----:B------:R-:W-:Y:S01]  /*10fb0*/  FADD.FTZ R7, R42, R7 ;  /* 0x000000072a077221 */ /* 0x000fe20000010000 */
[----:B------:R-:W-:Y:S01]  /*10fc0*/  FADD.FTZ R23, R138, R23 ;  /* 0x000000178a177221 */ /* 0x000fe20000010000 */
[----:B------:R-:W-:Y:S01]  /*10fd0*/  F2FP.F16.F32.PACK_AB R136, R29, R136 ;  /* 0x000000881d88723e */ /* 0x000fe200000000ff */
[----:B------:R-:W3:Y:S01]  /*10fe0*/  MUFU.EX2 R123, R60 ;  /* 0x0000003c007b7308 */ /* 0x000ee20000000800 */
[----:B------:R-:W-:Y:S01]  /*10ff0*/  FADD.FTZ R7, R12, R7 ;  /* 0x000000070c077221 */ /* 0x000fe20000010000 */
[C---:B------:R-:W-:Y:S01]  /*11000*/  FADD.FTZ R23, R32.reuse, R23 ;  /* 0x0000001720177221 */ /* 0x040fe20000010000 */
[----:B------:R-:W-:Y:S01]  /*11010*/  F2FP.F16.F32.PACK_AB R138, R32, R138 ;  /* 0x0000008a208a723e */ /* 0x000fe200000000ff */
[-C--:B------:R-:W-:Y:S01]  /*11020*/  FMUL.FTZ R112, R112, R13.reuse ;  /* 0x0000000d70707220 */ /* 0x080fe20000410000 */
[----:B------:R-:W-:Y:S01]  /*11030*/  FADD.FTZ R30, R20, R7 ;  /* 0x00000007141e7221 */ /* 0x000fe20000010000 */
[----:B------:R-:W-:Y:S01]  /*11040*/  FADD.FTZ R23, R132, R23 ;  /* 0x0000001784177221 */ /* 0x000fe20000010000 */
[C---:B------:R-:W-:Y:S01]  /*11050*/  F2FP.F16.F32.PACK_AB R132, R36.reuse, R132 ;  /* 0x000000842484723e */ /* 0x040fe200000000ff */
[----:B------:R-:W-:Y:S01]  /*11060*/  FMUL.FTZ R113, R113, R13 ;  /* 0x0000000d71717220 */ /* 0x000fe20000410000 */
[----:B------:R-:W-:Y:S01]  /*11070*/  FADD.FTZ R30, R133, R30 ;  /* 0x0000001e851e7221 */ /* 0x000fe20000010000 */
        /* <DEDUP_REMOVED lines=9> */
[----:B--2---:R-:W-:Y:S01]  /*11110*/  F2FP.F16.F32.PACK_AB R135, R6, R135 ;  /* 0x000000870687723e */ /* 0x004fe200000000ff */
[----:B------:R-:W-:Y:S01]  /*11120*/  FMUL.FTZ R90, R90, R57 ;  /* 0x000000395a5a7220 */ /* 0x000fe20000410000 */
[----:B------:R-:W-:Y:S01]  /*11130*/  FADD.FTZ R28, R6, R7 ;  /* 0x00000007061c7221 */ /* 0x000fe20000010000 */
[----:B------:R-:W-:Y:S01]  /*11140*/  FADD.FTZ R7, R33, R54 ;  /* 0x0000003621077221 */ /* 0x000fe20000010000 */
[----:B0-----:R-:W-:Y:S01]  /*11150*/  F2FP.F16.F32.PACK_AB R122, R56, R53 ;  /* 0x00000035387a723e */ /* 0x001fe200000000ff */
        /* <DEDUP_REMOVED lines=35> */
[----:B------:R-:W-:Y:S01]  /*11390*/  FMUL.FTZ R119, R119, R57 ;  /* 0x0000003977777220 */ /* 0x000fe20000410000 */
[----:B------:R-:W-:-:S02]  /*113a0*/  IMAD.MOV.U32 R12, RZ, RZ, R19 ;  /* 0x000000ffff0c7224 */ /* 0x000fc400078e0013 */
[----:B------:R-:W-:Y:S01]  /*113b0*/  FADD.FTZ R7, R83, R7 ;  /* 0x0000000753077221 */ /* 0x000fe20000010000 */
[----:B------:R-:W-:Y:S01]  /*113c0*/  FADD.FTZ R21, R53, R6 ;  /* 0x0000000635157221 */ /* 0x000fe20000010000 */
[----:B------:R-:W-:Y:S02]  /*113d0*/  IMAD.MOV.U32 R23, RZ, RZ, R16 ;  /* 0x000000ffff177224 */ /* 0x000fe400078e0010 */
[----:B------:R-:W-:Y:S01]  /*113e0*/  FADD.FTZ R6, R86, R7 ;  /* 0x0000000756067221 */ /* 0x000fe20000010000 */
[----:B------:R-:W-:Y:S01]  /*113f0*/  FADD.FTZ R7, R56, R21 ;  /* 0x0000001538077221 */ /* 0x000fe20000010000 */
[----:B------:R-:W-:Y:S02]  /*11400*/  IMAD.MOV.U32 R21, RZ, RZ, R0 ;  /* 0x000000ffff157224 */ /* 0x000fe400078e0000 */
[C---:B---3--:R-:W-:Y:S01]  /*11410*/  FADD.FTZ R6, R123.reuse, R6 ;  /* 0x000000067b067221 */ /* 0x048fe20000010000 */
[----:B------:R-:W-:Y:S01]  /*11420*/  F2FP.F16.F32.PACK_AB R123, R123, R86 ;  /* 0x000000567b7b723e */ /* 0x000fe200000000ff */
[----:B------:R-:W-:Y:S01]  /*11430*/  IMAD.MOV.U32 R20, RZ, RZ, R3 ;  /* 0x000000ffff147224 */ /* 0x000fe200078e0003 */
[----:B-1----:R-:W-:Y:S06]  /*11440*/  @P2 BRA `(.L_x_11741) ;  /* 0xffffffe000542947 */ /* 0x002fec000383ffff */
.L_x_11731:
[----:B------:R-:W2:Y:S02]  /*11450*/  LDL R12, [R1+0x24] ;  /* 0x00002400010c7983 */ /* 0x000ea40000100800 */
[----:B--2---:R-:W-:-:S13]  /*11460*/  ISETP.GE.AND P2, PT, R4, R12, PT ;  /* 0x0000000c0400720c */ /* 0x004fda0003f46270 */
[----:B------:R-:W-:Y:S05]  /*11470*/  @!P2 BRA `(.L_x_11742) ;  /* 0x0000002c00eca947 */ /* 0x000fea0003800000 */
[----:B------:R-:W2:Y:S04]  /*11480*/  LDL R13, [R1+0x20] ;  /* 0x00002000010d7983 */ /* 0x000ea80000100800 */
[----:B------:R-:W2:Y:S01]  /*11490*/  LDL R12, [R1+0x1c] ;  /* 0x00001c00010c7983 */ /* 0x000ea20000100800 */
[----:B------:R-:W-:Y:S02]  /*114a0*/  IMAD.MOV.U32 R20, RZ, RZ, R0 ;  /* 0x000000ffff147224 */ /* 0x000fe400078e0000 */
[----:B------:R-:W-:Y:S02]  /*114b0*/  IMAD.MOV.U32 R21, RZ, RZ, R3 ;  /* 0x000000ffff157224 */ /* 0x000fe400078e0003 */
[----:B------:R-:W-:Y:S02]  /*114c0*/  IMAD.MOV.U32 R153, RZ, RZ, R16 ;  /* 0x000000ffff997224 */ /* 0x000fe400078e0010 */
[----:B--2---:R-:W-:-:S02]  /*114d0*/  IMAD.IADD R152, R12, 0x1, -R13 ;  /* 0x000000010c987824 */ /* 0x004fc400078e0a0d */
[----:B------:R-:W-:Y:S02]  /*114e0*/  IMAD.MOV.U32 R12, RZ, RZ, R19 ;  /* 0x000000ffff0c7224 */ /* 0x000fe400078e0013 */
[----:B------:R-:W-:Y:S01]  /*114f0*/  IMAD.IADD R23, R5, 0x1, R152 ;  /* 0x0000000105177824 */ /* 0x000fe200078e0298 */
[----:B------:R-:W-:-:S04]  /*11500*/  IADD3 R152, R152, 0x8, R5 ;  /* 0x0000000898987810 */ /* 0x000fc80007ffe005 */
[----:B------:R-:W-:Y:S02]  /*11510*/  LOP3.LUT R0, RZ, R23, RZ, 0x33, !PT ;  /* 0x00000017ff007212 */ /* 0x000fe400078e33ff */
[----:B------:R-:W-:-:S03]  /*11520*/  LOP3.LUT R154, RZ, R152, RZ, 0x33, !PT ;  /* 0x00000098ff9a7212 */ /* 0x000fc600078e33ff */
[----:B------:R0:W-:Y:S04]  /*11530*/  STL [R1], R0 ;  /* 0x0000000001007387 */ /* 0x0001e80000100800 */
.L_x_11760:
        /* <DEDUP_REMOVED lines=11> */
.L_x_11744:
[----:B------:R-:W-:Y:S01]  /*115f0*/  IMAD R0, R16, 0x8, R2 ;  /* 0x0000000810007824 */ /* 0x000fe200078e0202 */
[----:B------:R-:W-:-:S04]  /*11600*/  SHF.L.U32 R3, R19, 0x1f, RZ ;  /* 0x0000001f13037819 */ /* 0x000fc800000006ff */
[----:B------:R0:W1:Y:S01]  /*11610*/  SYNCS.PHASECHK.TRANS64.TRYWAIT P3, [R0+URZ+0x16830], R3 ;  /* 0x01683003000075a7 */ /* 0x000062000806017f */
[----:B------:R-:W-:Y:S05]  /*11620*/  @!P0 BRA `(.L_x_11745) ;  /* 0x0000000000048947 */ /* 0x000fea0003800000 */
[----:B------:R-:W-:Y:S01]  /*11630*/  BPT.TRAP 0x1 ;  /* 0x000000040000795c */ /* 0x000fe20000300000 */
.L_x_11745:
[----:B------:R-:W-:Y:S04]  /*11640*/  BSSY B0, `(.L_x_11743) ;  /* 0x0000004000007945 */ /* 0x000fe80003800000 */
[----:B-1----:R-:W-:Y:S05]  /*11650*/  @P3 BRA `(.L_x_11746) ;  /* 0x0000000000083947 */ /* 0x002fea0003800000 */
[----:B------:R-:W1:Y:S02]  /*11660*/  SYNCS.PHASECHK.TRANS64.TRYWAIT P3, [R0+URZ+0x16830], R3 ;  /* 0x01683003000075a7 */ /* 0x000e64000806017f */
[----:B-1----:R-:W-:Y:S05]  /*11670*/  @!P3 BRA `(.L_x_11747) ;  /* 0x000000b40018b947 */ /* 0x002fea0003800000 */
.L_x_11746:
[----:B------:R-:W-:Y:S05]  /*11680*/  BSYNC B0 ;  /* 0x0000000000007941 */ /* 0x000fea0003800000 */
.L_x_11743:
        /* <DEDUP_REMOVED lines=44> */
.L_x_11749:
[----:B------:R-:W-:Y:S01]  /*11950*/  SHF.L.U32 R0, R12, 0x1f, RZ ;  /* 0x0000001f0c007819 */ /* 0x000fe200000006ff */
[----:B------:R-:W-:-:S04]  /*11960*/  IMAD R3, R153, 0x8, R2 ;  /* 0x0000000899037824 */ /* 0x000fc800078e0202 */
[----:B------:R0:W1:Y:S01]  /*11970*/  SYNCS.PHASECHK.TRANS64.TRYWAIT P2, [R3+URZ+0x16850], R0 ;  /* 0x01685000030075a7 */ /* 0x000062000804017f */
[----:B------:R-:W-:Y:S05]  /*11980*/  @!P0 BRA `(.L_x_11750) ;  /* 0x0000000000048947 */ /* 0x000fea0003800000 */
[----:B------:R-:W-:Y:S01]  /*11990*/  BPT.TRAP 0x1 ;  /* 0x000000040000795c */ /* 0x000fe20000300000 */
.L_x_11750:
[----:B-1----:R-:W-:Y:S05]  /*119a0*/  @P2 BRA `(.L_x_11748) ;  /* 0x0000000000082947 */ /* 0x002fea0003800000 */
[----:B------:R-:W1:Y:S02]  /*119b0*/  SYNCS.PHASECHK.TRANS64.TRYWAIT P2, [R3+URZ+0x16850], R0 ;  /* 0x01685000030075a7 */ /* 0x000e64000804017f */
[----:B-1----:R-:W-:Y:S05]  /*119c0*/  @!P2 BRA `(.L_x_11751) ;  /* 0x000000b00058a947 */ /* 0x002fea0003800000 */
.L_x_11748:
[----:B01----:R-:W-:Y:S01]  /*119d0*/  VIADD R0, R2, 0x400 ;  /* 0x0000040002007836 */ /* 0x003fe20000000000 */
[----:B------:R-:W2:Y:S01]  /*119e0*/  LDL R3, [R1+0x1c] ;  /* 0x00001c0001037983 */ /* 0x000ea20000100800 */
[----:B------:R-:W-:Y:S01]  /*119f0*/  IMAD.MOV.U32 R13, RZ, RZ, 0x40000040 ;  /* 0x40000040ff0d7424 */ /* 0x000fe200078e00ff */
[----:B------:R-:W-:Y:S05]  /*11a00*/  WARPSYNC.ALL ;  /* 0x0000000000007948 */ /* 0x000fea0003800000 */
[----:B------:R-:W-:Y:S01]  /*11a10*/  SHF.R.U32.HI R0, RZ, 0x4, R0 ;  /* 0x00000004ff007819 */ /* 0x000fe20000011600 */
[----:B------:R-:W-:Y:S01]  /*11a20*/  WARPGROUP.ARRIVE ;  /* 0x00000000000079c5 */ /* 0x000fe20000000000 */
[----:B------:R-:W-:-:S02]  /*11a30*/  R2UR UR11, R13 ;  /* 0x000000000d0b72ca */ /* 0x000fc400000e0000 */
[----:B------:R-:W-:-:S05]  /*11a40*/  LOP3.LUT R0, R0, 0x3fff, RZ, 0xc0, !PT ;  /* 0x00003fff00007812 */ /* 0x000fca00078ec0ff */
[----:B------:R-:W-:-:S05]  /*11a50*/  IMAD R12, R153, 0x400, R0 ;  /* 0x00000400990c7824 */ /* 0x000fca00078e0200 */
[----:B------:R-:W-:-:S13]  /*11a60*/  R2UR UR10, R12 ;  /* 0x000000000c0a72ca */ /* 0x000fda00000e0000 */
[----:B------:R-:W-:Y:S03]  /*11a70*/  HGMMA.64x64x16.F32 R88, R148, gdesc[UR8].tnspB, R88, gsb0 ;  /* 0x40e0000894587df0 */ /* 0x000fe60008000858 */
[----:B------:R-:W-:Y:S02]  /*11a80*/  WARPGROUP.DEPBAR.LE gsb0, 0x0 ;  /* 0x00008000000079c5 */ /* 0x000fe40000010000 */
[----:B------:R-:W-:Y:S01]  /*11a90*/  VIADD R148, R12, 0x80 ;  /* 0x000000800c947836 */ /* 0x000fe20000000000 */
[----:B------:R-:W3:Y:S01]  /*11aa0*/  LDL R151, [R1+0x20] ;  /* 0x0000200001977983 */ /* 0x000ee20000100800 */
[----:B------:R-:W-:Y:S01]  /*11ab0*/  IMAD.MOV.U32 R149, RZ, RZ, 0x40000040 ;  /* 0x40000040ff957424 */ /* 0x000fe200078e00ff */
[----:B------:R-:W-:Y:S01]  /*11ac0*/  WARPGROUP.ARRIVE ;  /* 0x00000000000079c5 */ /* 0x000fe20000000000 */
[----:B------:R-:W-:Y:S01]  /*11ad0*/  IMAD.MOV.U32 R13, RZ, RZ, 0x40000040 ;  /* 0x40000040ff0d7424 */ /* 0x000fe200078e00ff */
[----:B------:R-:W-:Y:S01]  /*11ae0*/  R2UR UR10, R148 ;  /* 0x00000000940a72ca */ /* 0x000fe200000e0000 */
[----:B------:R-:W-:Y:S01]  /*11af0*/  IMAD.SHL.U32 R0, R4, 0x80, RZ ;  /* 0x0000008004007824 */ /* 0x000fe200078e00ff */
[----:B------:R-:W-:Y:S01]  /*11b00*/  R2UR UR11, R149 ;  /* 0x00000000950b72ca */ /* 0x000fe200000e0000 */
[----:B------:R-:W-:Y:S01]  /*11b10*/  ULOP3.LUT UR8, URZ, UR27, URZ, 0x33, !UPT ;  /* 0x0000001b3f087292 */ /* 0x000fe2000f8e333f */
[----:B------:R-:W0:Y:S11]  /*11b20*/  S2R R149, SR_TID.X ;  /* 0x0000000000957919 */ /* 0x000e360000002100 */
[----:B------:R-:W-:Y:S01]  /*11b30*/  HGMMA.64x64x16.F32 R88, R144, gdesc[UR8].tnspB, R88, gsb0 ;  /* 0x40e0000890587df0 */ /* 0x000fe20008000858 */
[----:B0-----:R-:W-:-:S02]  /*11b40*/  SHF.R.U32.HI R150, RZ, 0x7, R149 ;  /* 0x00000007ff967819 */ /* 0x001fc40000011695 */
[----:B------:R-:W-:Y:S01]  /*11b50*/  ISETP.GE.U32.AND P2, PT, R149, 0x180, PT ;  /* 0x000001809500780c */ /* 0x000fe20003f46070 */
[----:B------:R-:W-:Y:S02]  /*11b60*/  WARPGROUP.DEPBAR.LE gsb0, 0x0 ;  /* 0x00008000000079c5 */ /* 0x000fe40000010000 */
[----:B------:R-:W-:Y:S01]  /*11b70*/  VIADD R144, R12, 0x100 ;  /* 0x000001000c907836 */ /* 0x000fe20000000000 */
[----:B------:R-:W-:Y:S01]  /*11b80*/  WARPGROUP.ARRIVE ;  /* 0x00000000000079c5 */ /* 0x000fe20000000000 */
[----:B------:R-:W-:-:S03]  /*11b90*/  IMAD.MOV.U32 R145, RZ, RZ, 0x40000040 ;  /* 0x40000040ff917424 */ /* 0x000fc600078e00ff */
[----:B------:R-:W-:Y:S02]  /*11ba0*/  R2UR UR10, R144 ;  /* 0x00000000900a72ca */ /* 0x000fe400000e0000 */
[----:B------:R-:W-:-:S13]  /*11bb0*/  R2UR UR11, R145 ;  /* 0x00000000910b72ca */ /* 0x000fda00000e0000 */
[----:B------:R-:W-:Y:S01]  /*11bc0*/  HGMMA.64x64x16.F32 R88, R140, gdesc[UR8].tnspB, R88, gsb0 ;  /* 0x40e000088c587df0 */ /* 0x000fe20008000858 */
[----:B--2---:R-:W-:Y:S02]  /*11bd0*/  IADD3 R3, R3, 0x1, -R0 ;  /* 0x0000000103037810 */ /* 0x004fe40007ffe800 */
[----:B------:R-:W-:Y:S02]  /*11be0*/  WARPGROUP.DEPBAR.LE gsb0, 0x0 ;  /* 0x00008000000079c5 */ /* 0x000fe40000010000 */
[----:B------:R-:W-:Y:S01]  /*11bf0*/  VIADD R140, R12, 0x180 ;  /* 0x000001800c8c7836 */ /* 0x000fe20000000000 */
[----:B------:R-:W-:Y:S01]  /*11c00*/  WARPGROUP.ARRIVE ;  /* 0x00000000000079c5 */ /* 0x000fe20000000000 */
[----:B------:R-:W-:-:S03]  /*11c10*/  IMAD.MOV.U32 R141, RZ, RZ, 0x40000040 ;  /* 0x40000040ff8d7424 */ /* 0x000fc600078e00ff */
[----:B------:R-:W-:Y:S02]  /*11c20*/  R2UR UR10, R140 ;  /* 0x000000008c0a72ca */ /* 0x000fe400000e0000 */
[----:B------:R-:W-:-:S13]  /*11c30*/  R2UR UR11, R141 ;  /* 0x000000008d0b72ca */ /* 0x000fda00000e0000 */
[----:B------:R-:W-:Y:S03]  /*11c40*/  HGMMA.64x64x16.F32 R88, R136, gdesc[UR8].tnspB, R88, gsb0 ;  /* 0x40e0000888587df0 */ /* 0x000fe60008000858 */
        /* <DEDUP_REMOVED lines=15> */
[C---:B------:R-:W-:Y:S01]  /*11d40*/  VIADD R128, R12.reuse, 0x300 ;  /* 0x000003000c807836 */ /* 0x040fe20000000000 */
[----:B------:R-:W-:Y:S01]  /*11d50*/  WARPGROUP.ARRIVE ;  /* 0x00000000000079c5 */ /* 0x000fe20000000000 */
[----:B------:R-:W-:Y:S02]  /*11d60*/  IMAD.MOV.U32 R129, RZ, RZ, 0x40000040 ;  /* 0x40000040ff817424 */ /* 0x000fe400078e00ff */
[----:B------:R-:W-:Y:S01]  /*11d70*/  VIADD R12, R12, 0x380 ;  /* 0x000003800c0c7836 */ /* 0x000fe20000000000 */
[----:B------:R-:W-:-:S02]  /*11d80*/  R2UR UR10, R128 ;  /* 0x00000000800a72ca */ /* 0x000fc400000e0000 */
[----:B------:R-:W-:-:S13]  /*11d90*/  R2UR UR11, R129 ;  /* 0x00000000810b72ca */ /* 0x000fda00000e0000 */
[----:B------:R-:W-:Y:S01]  /*11da0*/  HGMMA.64x64x16.F32 R88, R124, gdesc[UR8].tnspB, R88, gsb0 ;  /* 0x40e000087c587df0 */ /* 0x000fe20008000858 */
[----:B------:R-:W-:Y:S01]  /*11db0*/  R2UR UR10, R12 ;  /* 0x000000000c0a72ca */ /* 0x000fe200000e0000 */
[----:B------:R-:W-:Y:S01]  /*11dc0*/  @!P1 IMAD R12, R16, 0x8, R2 ;  /* 0x00000008100c9824 */ /* 0x000fe200078e0202 */
[----:B------:R-:W-:Y:S01]  /*11dd0*/  R2UR UR11, R13 ;  /* 0x000000000d0b72ca */ /* 0x000fe200000e0000 */
[----:B------:R-:W-:-:S05]  /*11de0*/  VIADD R13, R150, 0x9 ;  /* 0x00000009960d7836 */ /* 0x000fca0000000000 */
[----:B------:R-:W-:Y:S01]  /*11df0*/  SEL R13, R13, 0x9, !P2 ;  /* 0x000000090d0d7807 */ /* 0x000fe20005000000 */
[----:B------:R-:W-:Y:S02]  /*11e00*/  WARPGROUP.DEPBAR.LE gsb0, 0x0 ;  /* 0x00008000000079c5 */ /* 0x000fe40000010000 */
[----:B------:R-:W-:-:S06]  /*11e10*/  WARPGROUP.ARRIVE ;  /* 0x00000000000079c5 */ /* 0x000fcc0000000000 */
[----:B------:R-:W-:Y:S03]  /*11e20*/  HGMMA.64x64x16.F32 R88, R120, gdesc[UR8].tnspB, R88, gsb0 ;  /* 0x40e0000878587df0 */ /* 0x000fe60008000858 */
[----:B------:R-:W-:Y:S02]  /*11e30*/  WARPGROUP.DEPBAR.LE gsb0, 0x0 ;  /* 0x00008000000079c5 */ /* 0x000fe40000010000 */
[----:B------:R-:W-:Y:S02]  /*11e40*/  @!P1 VIADD R120, R12, 0x16840 ;  /* 0x000168400c789836 */ /* 0x000fe40000000000 */
[----:B---3--:R-:W-:-:S03]  /*11e50*/  IMAD.IADD R12, R3, 0x1, -R151 ;  /* 0x00000001030c7824 */ /* 0x008fc600078e0a97 */
[----:B------:R-:W-:Y:S01]  /*11e60*/  @!P1 PRMT R120, RZ, 0x654, R120 ;  /* 0x00000654ff789816 */ /* 0x000fe20000000078 */
[----:B------:R-:W-:Y:S01]  /*11e70*/  IMAD R12, R155, -0x2, R12 ;  /* 0xfffffffe9b0c7824 */ /* 0x000fe200078e020c */
        /* <DEDUP_REMOVED lines=19> */
.L_x_11754:
[----:B------:R-:W-:-:S05]  /*11fb0*/  IMAD.U32 R123, RZ, RZ, UR4 ;  /* 0x00000004ff7b7e24 */ /* 0x000fca000f8e00ff */
[----:B------:R-:W-:-:S13]  /*11fc0*/  ISETP.NE.AND P2, PT, R123, 0x1, PT ;  /* 0x000000017b00780c */ /* 0x000fda0003f45270 */
[----:B------:R-:W0:Y:S02]  /*11fd0*/  @P2 LDC.64 R12, c[0x0][0x9e8] ;  /* 0x00027a00ff0c2b82 */ /* 0x000e240000000a00 */
[----:B0-----:R-:W-:-:S04]  /*11fe0*/  @P2 IMAD.HI.U32 R124, R23, R12, RZ ;  /* 0x0000000c177c2227 */ /* 0x001fc800078e00ff */
[----:B------:R-:W-:Y:S01]  /*11ff0*/  IMAD.MOV.U32 R12, RZ, RZ, R23 ;  /* 0x000000ffff0c7224 */ /* 0x000fe200078e0017 */
[----:B------:R-:W-:-:S07]  /*12000*/  @P2 SHF.R.U32.HI R12, RZ, R13, R124 ;  /* 0x0000000dff0c2219 */ /* 0x000fce000001167c */
.L_x_11755:
[----:B------:R-:W-:Y:S05]  /*12010*/  BSYNC B0 ;  /* 0x0000000000007941 */ /* 0x000fea0003800000 */
.L_x_11753:
[----:B------:R-:W-:-:S04]  /*12020*/  IMAD R12, R12, R123, -R0 ;  /* 0x0000007b0c0c7224 */ /* 0x000fc800078e0a00 */
[----:B------:R-:W-:-:S05]  /*12030*/  IMAD R12, R155, -0x2, R12 ;  /* 0xfffffffe9b0c7824 */ /* 0x000fca00078e020c */
[----:B------:R-:W-:Y:S02]  /*12040*/  VIADDMNMX R120, R12, R123, R120, PT ;  /* 0x0000007b0c787246 */ /* 0x000fe40003800178 */
[----:B------:R-:W-:-:S07]  /*12050*/  VIMNMX R3, R3, R12, !PT ;  /* 0x0000000c03037248 */ /* 0x000fce0007fe0100 */
.L_x_11752:
        /* <DEDUP_REMOVED lines=96> */
[----:B------:R-:W-:Y:S02]  /*12660*/  IADD3 R121, R121, 0x8, R5 ;  /* 0x0000000879797810 */ /* 0x000fe40007ffe005 */
        /* <DEDUP_REMOVED lines=14> */
.L_x_11758:
[----:B------:R-:W-:Y:S02]  /*12750*/  IMAD.U32 R123, RZ, RZ, UR4 ;  /* 0x00000004ff7b7e24 */ /* 0x000fe4000f8e00ff */
[----:B------:R-:W-:-:S03]  /*12760*/  IMAD.MOV.U32 R3, RZ, RZ, R152 ;  /* 0x000000ffff037224 */ /* 0x000fc600078e0098 */
[----:B------:R-:W-:-:S13]  /*12770*/  ISETP.NE.AND P3, PT, R123, 0x1, PT ;  /* 0x000000017b00780c */ /* 0x000fda0003f65270 */
[----:B------:R-:W0:Y:S02]  /*12780*/  @P3 LDC.64 R12, c[0x0][0x9e8] ;  /* 0x00027a00ff0c3b82 */ /* 0x000e240000000a00 */
[----:B0-----:R-:W-:-:S05]  /*12790*/  @P3 IMAD.HI.U32 R12, R152, R12, RZ ;  /* 0x0000000c980c3227 */ /* 0x001fca00078e00ff */
[----:B------:R-:W-:-:S07]  /*127a0*/  @P3 SHF.R.U32.HI R3, RZ, R13, R12 ;  /* 0x0000000dff033219 */ /* 0x000fce000001160c */
.L_x_11759:
[----:B------:R-:W-:Y:S05]  /*127b0*/  BSYNC B0 ;  /* 0x0000000000007941 */ /* 0x000fea0003800000 */
.L_x_11757:
[----:B------:R-:W-:-:S04]  /*127c0*/  IMAD R0, R3, R123, -R0 ;  /* 0x0000007b03007224 */ /* 0x000fc800078e0a00 */
[----:B------:R-:W-:-:S05]  /*127d0*/  IMAD R0, R155, -0x2, R0 ;  /* 0xfffffffe9b007824 */ /* 0x000fca00078e0200 */
[----:B------:R-:W-:Y:S02]  /*127e0*/  VIADDMNMX R122, R0, R123, R122, PT ;  /* 0x0000007b007a7246 */ /* 0x000fe4000380017a */
[----:B------:R-:W-:-:S07]  /*127f0*/  VIMNMX R121, R121, R0, !PT ;  /* 0x0000000079797248 */ /* 0x000fce0007fe0100 */
.L_x_11756:
        /* <DEDUP_REMOVED lines=47> */
[----:B------:R-:W-:Y:S02]  /*12af0*/  ISETP.LT.OR P3, PT, R122, 0x31, P3 ;  /* 0x000000317a00780c */ /* 0x000fe40001f61670 */
[----:B------:R-:W-:-:S02]  /*12b00*/  FMNMX.FTZ R3, R69, R0, !PT ;  /* 0x0000000045037209 */ /* 0x000fc40007810000 */
[----:B------:R-:W-:Y:S02]  /*12b10*/  ISETP.LT.OR P4, PT, R122, 0x12, P4 ;  /* 0x000000127a00780c */ /* 0x000fe40002781670 */
[----:B------:R-:W-:Y:S02]  /*12b20*/  FSEL R50, R50, -INF , !P3 ;  /* 0xff80000032327808 */ /* 0x000fe40005800000 */
[----:B------:R-:W-:Y:S02]  /*12b30*/  FMNMX.FTZ R0, R72, R3, !PT ;  /* 0x0000000348007209 */ /* 0x000fe40007810000 */
[----:B------:R-:W-:Y:S02]  /*12b40*/  ISETP.GT.AND P3, PT, R121, 0x38, P2 ;  /* 0x000000387900780c */ /* 0x000fe40001764270 */
[----:B------:R-:W-:Y:S02]  /*12b50*/  FSEL R35, R35, -INF , !P4 ;  /* 0xff80000023237808 */ /* 0x000fe40006000000 */
[----:B------:R-:W-:-:S02]  /*12b60*/  ISETP.GT.AND P4, PT, R121, 0x19, P2 ;  /* 0x000000197900780c */ /* 0x000fc40001784270 */
[----:B------:R-:W-:Y:S02]  /*12b70*/  FMNMX.FTZ R3, R73, R0, !PT ;  /* 0x0000000049037209 */ /* 0x000fe40007810000 */
[C---:B------:R-:W-:Y:S02]  /*12b80*/  ISETP.LT.OR P3, PT, R122.reuse, 0x39, P3 ;  /* 0x000000397a00780c */ /* 0x040fe40001f61670 */
[----:B------:R-:W-:Y:S02]  /*12b90*/  ISETP.LT.OR P4, PT, R122, 0x1a, P4 ;  /* 0x0000001a7a00780c */ /* 0x000fe40002781670 */
[----:B------:R-:W-:Y:S02]  /*12ba0*/  FMNMX.FTZ R0, R76, R3, !PT ;  /* 0x000000034c007209 */ /* 0x000fe40007810000 */
[----:B------:R-:W-:Y:S02]  /*12bb0*/  FSEL R54, R54, -INF , !P3 ;  /* 0xff80000036367808 */ /* 0x000fe40005800000 */
[----:B------:R-:W-:-:S02]  /*12bc0*/  ISETP.GT.AND P3, PT, R121, 0x40, P2 ;  /* 0x000000407900780c */ /* 0x000fc40001764270 */
[----:B------:R-:W-:Y:S02]  /*12bd0*/  FSEL R39, R39, -INF , !P4 ;  /* 0xff80000027277808 */ /* 0x000fe40006000000 */
[----:B------:R-:W-:Y:S02]  /*12be0*/  ISETP.GT.AND P4, PT, R121, 0x21, P2 ;  /* 0x000000217900780c */ /* 0x000fe40001784270 */
[----:B------:R-:W-:Y:S02]  /*12bf0*/  FMNMX.FTZ R3, R77, R0, !PT ;  /* 0x000000004d037209 */ /* 0x000fe40007810000 */
[C---:B------:R-:W-:Y:S02]  /*12c00*/  ISETP.LT.OR P3, PT, R122.reuse, 0x41, P3 ;  /* 0x000000417a00780c */ /* 0x040fe40001f61670 */
[----:B------:R-:W-:Y:S02]  /*12c10*/  ISETP.LT.OR P4, PT, R122, 0x22, P4 ;  /* 0x000000227a00780c */ /* 0x000fe40002781670 */
[----:B------:R-:W-:-:S02]  /*12c20*/  FMNMX.FTZ R0, R80, R3, !PT ;  /* 0x0000000350007209 */ /* 0x000fc40007810000 */
[----:B------:R-:W-:Y:S02]  /*12c30*/  FSEL R58, R58, -INF , !P3 ;  /* 0xff8000003a3a7808 */ /* 0x000fe40005800000 */
[----:B------:R-:W-:Y:S02]  /*12c40*/  ISETP.GT.AND P3, PT, R121, 0x48, P2 ;  /* 0x000000487900780c */ /* 0x000fe40001764270 */
[----:B------:R-:W-:Y:S02]  /*12c50*/  FSEL R43, R43, -INF , !P4 ;  /* 0xff8000002b2b7808 */ /* 0x000fe40006000000 */
[----:B------:R-:W-:Y:S02]  /*12c60*/  FMNMX.FTZ R3, R81, R0, !PT ;  /* 0x0000000051037209 */ /* 0x000fe40007810000 */
[----:B------:R-:W-:Y:S02]  /*12c70*/  ISETP.GT.AND P4, PT, R121, 0x29, P2 ;  /* 0x000000297900780c */ /* 0x000fe40001784270 */
[----:B------:R-:W-:-:S02]  /*12c80*/  ISETP.LT.OR P3, PT, R122, 0x49, P3 ;  /* 0x000000497a00780c */ /* 0x000fc40001f61670 */
[----:B------:R-:W-:Y:S02]  /*12c90*/  FMNMX.FTZ R0, R84, R3, !PT ;  /* 0x0000000354007209 */ /* 0x000fe40007810000 */
[----:B------:R-:W-:Y:S02]  /*12ca0*/  ISETP.LT.OR P4, PT, R122, 0x2a, P4 ;  /* 0x0000002a7a00780c */ /* 0x000fe40002781670 */
[----:B------:R-:W-:Y:S02]  /*12cb0*/  FSEL R62, R62, -INF , !P3 ;  /* 0xff8000003e3e7808 */ /* 0x000fe40005800000 */
[----:B------:R-:W-:Y:S02]  /*12cc0*/  ISETP.GT.AND P3, PT, R121, 0x50, P2 ;  /* 0x000000507900780c */ /* 0x000fe40001764270 */
[----:B------:R-:W-:Y:S02]  /*12cd0*/  FMNMX.FTZ R0, R85, R0, !PT ;  /* 0x0000000055007209 */ /* 0x000fe40007810000 */
[----:B------:R-:W-:-:S02]  /*12ce0*/  FSEL R47, R47, -INF , !P4 ;  /* 0xff8000002f2f7808 */ /* 0x000fc40006000000 */
[C---:B------:R-:W-:Y:S01]  /*12cf0*/  ISETP.GT.AND P4, PT, R121.reuse, 0x31, P2 ;  /* 0x000000317900780c */ /* 0x040fe20001784270 */
[----:B------:R-:W0:Y:S01]  /*12d00*/  SHFL.BFLY PT, R3, R0, 0x2, 0x1f ;  /* 0x0c401f0000037f89 */ /* 0x000e2200000e0000 */
[C---:B------:R-:W-:Y:S02]  /*12d10*/  ISETP.LT.OR P3, PT, R122.reuse, 0x51, P3 ;  /* 0x000000517a00780c */ /* 0x040fe40001f61670 */
[----:B------:R-:W-:Y:S02]  /*12d20*/  ISETP.LT.OR P4, PT, R122, 0x32, P4 ;  /* 0x000000327a00780c */ /* 0x000fe40002781670 */
[----:B------:R-:W-:Y:S02]  /*12d30*/  FSEL R66, R66, -INF , !P3 ;  /* 0xff80000042427808 */ /* 0x000fe40005800000 */
[----:B------:R-:W-:Y:S02]  /*12d40*/  ISETP.GT.AND P3, PT, R121, 0x58, P2 ;  /* 0x000000587900780c */ /* 0x000fe40001764270 */
[----:B------:R-:W-:-:S02]  /*12d50*/  FSEL R51, R51, -INF , !P4 ;  /* 0xff80000033337808 */ /* 0x000fc40006000000 */
[C---:B------:R-:W-:Y:S02]  /*12d60*/  ISETP.GT.AND P4, PT, R121.reuse, 0x39, P2 ;  /* 0x000000397900780c */ /* 0x040fe40001784270 */
        /* <DEDUP_REMOVED lines=12> */
[----:B0-----:R-:W-:Y:S02]  /*12e30*/  FMNMX.FTZ R3, R0, R3, !PT ;  /* 0x0000000300037209 */ /* 0x001fe40007810000 */
[C---:B------:R-:W-:Y:S02]  /*12e40*/  ISETP.LT.OR P3, PT, R122.reuse, 0x69, P3 ;  /* 0x000000697a00780c */ /* 0x040fe40001f61670 */
[----:B------:R-:W-:Y:S01]  /*12e50*/  ISETP.LT.OR P4, PT, R122, 0x4a, P4 ;  /* 0x0000004a7a00780c */ /* 0x000fe20002781670 */
[----:B------:R-:W0:Y:S01]  /*12e60*/  SHFL.BFLY PT, R0, R3, 0x1, 0x1f ;  /* 0x0c201f0003007f89 */ /* 0x000e2200000e0000 */
[----:B------:R-:W-:Y:S02]  /*12e70*/  FSEL R78, R78, -INF , !P3 ;  /* 0xff8000004e4e7808 */ /* 0x000fe40005800000 */
[----:B------:R-:W-:-:S02]  /*12e80*/  ISETP.GT.AND P3, PT, R121, 0x69, P2 ;  /* 0x000000697900780c */ /* 0x000fc40001764270 */
[----:B------:R-:W-:Y:S02]  /*12e90*/  FSEL R63, R63, -INF , !P4 ;  /* 0xff8000003f3f7808 */ /* 0x000fe40006000000 */
[----:B------:R-:W-:Y:S02]  /*12ea0*/  ISETP.GT.AND P4, PT, R121, 0x51, P2 ;  /* 0x000000517900780c */ /* 0x000fe40001784270 */
[C---:B------:R-:W-:Y:S02]  /*12eb0*/  ISETP.LT.OR P3, PT, R122.reuse, 0x6a, P3 ;  /* 0x0000006a7a00780c */ /* 0x040fe40001f61670 */
[----:B------:R-:W-:Y:S02]  /*12ec0*/  ISETP.LT.OR P4, PT, R122, 0x52, P4 ;  /* 0x000000527a00780c */ /* 0x000fe40002781670 */
[----:B------:R-:W-:Y:S02]  /*12ed0*/  FSEL R79, R79, -INF , !P3 ;  /* 0xff8000004f4f7808 */ /* 0x000fe40005800000 */
[----:B------:R-:W-:-:S02]  /*12ee0*/  ISETP.GT.AND P3, PT, R121, 0x70, P2 ;  /* 0x000000707900780c */ /* 0x000fc40001764270 */
[----:B------:R-:W-:Y:S02]  /*12ef0*/  FSEL R67, R67, -INF , !P4 ;  /* 0xff80000043437808 */ /* 0x000fe40006000000 */
[C---:B------:R-:W-:Y:S02]  /*12f00*/  ISETP.GT.AND P4, PT, R121.reuse, 0x59, P2 ;  /* 0x000000597900780c */ /* 0x040fe40001784270 */
[C---:B------:R-:W-:Y:S02]  /*12f10*/  ISETP.LT.OR P3, PT, R122.reuse, 0x71, P3 ;  /* 0x000000717a00780c */ /* 0x040fe40001f61670 */
[----:B------:R-:W-:Y:S02]  /*12f20*/  ISETP.LT.OR P4, PT, R122, 0x5a, P4 ;  /* 0x0000005a7a00780c */ /* 0x000fe40002781670 */
[----:B------:R-:W-:Y:S02]  /*12f30*/  FSEL R82, R82, -INF , !P3 ;  /* 0xff80000052527808 */ /* 0x000fe40005800000 */
[----:B------:R-:W-:-:S02]  /*12f40*/  ISETP.GT.AND P3, PT, R121, 0x71, P2 ;  /* 0x000000717900780c */ /* 0x000fc40001764270 */
[----:B------:R-:W-:Y:S02]  /*12f50*/  FSEL R71, R71, -INF , !P4 ;  /* 0xff80000047477808 */ /* 0x000fe40006000000 */
[----:B------:R-:W-:Y:S02]  /*12f60*/  ISETP.GT.AND P4, PT, R121, 0x61, P2 ;  /* 0x000000617900780c */ /* 0x000fe40001784270 */
[C---:B------:R-:W-:Y:S02]  /*12f70*/  ISETP.LT.OR P3, PT, R122.reuse, 0x72, P3 ;  /* 0x000000727a00780c */ /* 0x040fe40001f61670 */
[----:B0-----:R-:W-:Y:S02]  /*12f80*/  FMNMX.FTZ R3, R3, R0, !PT ;  /* 0x0000000003037209 */ /* 0x001fe40007810000 */
[----:B------:R-:W-:Y:S02]  /*12f90*/  ISETP.LT.OR P4, PT, R122, 0x62, P4 ;  /* 0x000000627a00780c */ /* 0x000fe40002781670 */
[----:B------:R-:W-:Y:S01]  /*12fa0*/  FSEL R83, R83, -INF , !P3 ;  /* 0xff80000053537808 */ /* 0x000fe20005800000 */
[----:B------:R-:W-:Y:S01]  /*12fb0*/  FMUL.FTZ R0, R3, UR41 ;  /* 0x0000002903007c20 */ /* 0x000fe20008410000 */
[----:B------:R-:W-:-:S02]  /*12fc0*/  ISETP.GT.AND P3, PT, R121, RZ, P2 ;  /* 0x000000ff7900720c */ /* 0x000fc40001764270 */
[----:B------:R-:W-:Y:S02]  /*12fd0*/  FSEL R75, R75, -INF , !P4 ;  /* 0xff8000004b4b7808 */ /* 0x000fe40006000000 */
[----:B------:R-:W-:Y:S02]  /*12fe0*/  FSETP.NEU.FTZ.AND P4, PT, R3, -INF , PT ;  /* 0xff8000000300780b */ /* 0x000fe40003f9d000 */
[----:B------:R-:W-:Y:S02]  /*12ff0*/  ISETP.LT.OR P3, PT, R122, 0x1, P3 ;  /* 0x000000017a00780c */ /* 0x000fe40001f61670 */
[----:B------:R-:W-:Y:S02]  /*13000*/  FSEL R0, R0, RZ, P4 ;  /* 0x000000ff00007208 */ /* 0x000fe40002000000 */
[----:B------:R-:W-:Y:S02]  /*13010*/  FSEL R26, R26, -INF , !P3 ;  /* 0xff8000001a1a7808 */ /* 0x000fe40005800000 */
        /* <DEDUP_REMOVED lines=16> */
[----:B------:R-:W-:Y:S01]  /*13120*/  ISETP.GT.AND P2, PT, R121, 0x79, P2 ;  /* 0x000000797900780c */ /* 0x000fe20001744270 */
[--C-:B------:R-:W-:Y:S01]  /*13130*/  FFMA.FTZ R136, R48, UR41, -R0.reuse ;  /* 0x0000002930887c23 */ /* 0x100fe20008010800 */
[----:B------:R-:W-:Y:S01]  /*13140*/  FMNMX.FTZ R28, R34, R25, !PT ;  /* 0x00000019221c7209 */ /* 0x000fe20007810000 */
[--C-:B------:R-:W-:Y:S01]  /*13150*/  FFMA.FTZ R138, R52, UR41, -R0.reuse ;  /* 0x00000029348a7c23 */ /* 0x100fe20008010800 */
[----:B------:R-:W-:Y:S01]  /*13160*/  MUFU.EX2 R25, R37 ;  /* 0x0000002500197308 */ /* 0x000fe20000000800 */
[--C-:B------:R-:W-:Y:S01]  /*13170*/  FFMA.FTZ R132, R56, UR41, -R0.reuse ;  /* 0x0000002938847c23 */ /* 0x100fe20008010800 */
[----:B------:R-:W-:Y:S01]  /*13180*/  FMNMX.FTZ R29, R35, R28, !PT ;  /* 0x0000001c231d7209 */ /* 0x000fe20007810000 */
[----:B------:R-:W-:-:S03]  /*13190*/  FFMA.FTZ R142, R44, UR41, -R0 ;  /* 0x000000292c8e7c23 */ /* 0x000fc60008010800 */
[----:B------:R-:W-:Y:S02]  /*131a0*/  FMNMX.FTZ R28, R38, R29, !PT ;  /* 0x0000001d261c7209 */ /* 0x000fe40007810000 */
[----:B------:R-:W-:Y:S01]  /*131b0*/  ISETP.LT.OR P3, PT, R122, 0x79, P3 ;  /* 0x000000797a00780c */ /* 0x000fe20001f61670 */
[----:B------:R-:W-:Y:S01]  /*131c0*/  MUFU.EX2 R148, R148 ;  /* 0x0000009400947308 */ /* 0x000fe20000000800 */
[----:B------:R-:W-:Y:S01]  /*131d0*/  FMNMX.FTZ R29, R39, R28, !PT ;  /* 0x0000001c271d7209 */ /* 0x000fe20007810000 */
[----:B------:R-:W-:-:S03]  /*131e0*/  FFMA.FTZ R28, R41, UR41, -R0 ;  /* 0x00000029291c7c23 */ /* 0x000fc60008010800 */
[----:B------:R-:W-:Y:S02]  /*131f0*/  FMNMX.FTZ R32, R42, R29, !PT ;  /* 0x0000001d2a207209 */ /* 0x000fe40007810000 */
[----:B------:R-:W-:Y:S01]  /*13200*/  ISETP.LT.OR P2, PT, R122, 0x7a, P2 ;  /* 0x0000007a7a00780c */ /* 0x000fe20001741670 */
[----:B------:R-:W-:Y:S01]  /*13210*/  MUFU.EX2 R12, R12 ;  /* 0x0000000c000c7308 */ /* 0x000fe20000000800 */
[----:B------:R-:W-:-:S04]  /*13220*/  FMNMX.FTZ R29, R43, R32, !PT ;  /* 0x000000202b1d7209 */ /* 0x000fc80007810000 */
[----:B------:R-:W-:Y:S02]  /*13230*/  FMNMX.FTZ R32, R46, R29, !PT ;  /* 0x0000001d2e207209 */ /* 0x000fe40007810000 */
[----:B------:R-:W-:Y:S01]  /*13240*/  FSEL R86, R86, -INF , !P3 ;  /* 0xff80000056567808 */ /* 0x000fe20005800000 */
[----:B------:R-:W-:Y:S01]  /*13250*/  MUFU.EX2 R150, R150 ;  /* 0x0000009600967308 */ /* 0x000fe20000000800 */
[----:B------:R-:W-:-:S04]  /*13260*/  FMNMX.FTZ R29, R47, R32, !PT ;  /* 0x000000202f1d7209 */ /* 0x000fc80007810000 */
[----:B------:R-:W-:Y:S02]  /*13270*/  FMNMX.FTZ R32, R50, R29, !PT ;  /* 0x0000001d32207209 */ /* 0x000fe40007810000 */
[----:B------:R-:W-:Y:S01]  /*13280*/  FSEL R87, R87, -INF , !P2 ;  /* 0xff80000057577808 */ /* 0x000fe20005000000 */
[----:B------:R-:W-:Y:S01]  /*13290*/  MUFU.EX2 R29, R45 ;  /* 0x0000002d001d7308 */ /* 0x000fe20000000800 */
[----:B------:R-:W-:-:S04]  /*132a0*/  FMNMX.FTZ R33, R51, R32, !PT ;  /* 0x0000002033217209 */ /* 0x000fc80007810000 */
        /* <DEDUP_REMOVED lines=8> */
[----:B------:R-:W-:Y:S01]  /*13330*/  FADD.FTZ R56, -R56, R21 ;  /* 0x0000001538387221 */ /* 0x000fe20000010100 */
        /* <DEDUP_REMOVED lines=12> */
[----:B------:R0:W-:Y:S08]  /*13400*/  MUFU.EX2 R33, R53 ;  /* 0x0000003500217308 */ /* 0x0001f00000000800 */
[----:B------:R-:W-:Y:S01]  /*13410*/  MUFU.EX2 R144, R144 ;  /* 0x0000009000907308 */ /* 0x000fe20000000800 */
[----:B0-----:R-:W2:Y:S01]  /*13420*/  LDL R53, [R1+0x24] ;  /* 0x0000240001357983 */ /* 0x001ea20000100800 */
        /* <DEDUP_REMOVED lines=17> */
[----:B------:R-:W-:Y:S01]  /*13540*/  FMUL.FTZ R21, R56, UR41 ;  /* 0x0000002938157c20 */ /* 0x000fe20008410000 */
[----:B------:R-:W-:Y:S08]  /*13550*/  MUFU.EX2 R136, R136 ;  /* 0x0000008800887308 */ /* 0x000ff00000000800 */
[----:B------:R-:W-:Y:S08]  /*13560*/  MUFU.EX2 R32, R32 ;  /* 0x0000002000207308 */ /* 0x000ff00000000800 */
[----:B------:R-:W-:Y:S01]  /*13570*/  MUFU.EX2 R138, R138 ;  /* 0x0000008a008a7308 */ /* 0x000fe20000000800 */
[----:B0-----:R-:W-:-:S05]  /*13580*/  FMNMX.FTZ R49, R45, R48, !PT ;  /* 0x000000302d317209 */ /* 0x001fca0007810000 */
[----:B------:R-:W0:Y:S02]  /*13590*/  SHFL.BFLY PT, R52, R49, 0x1, 0x1f ;  /* 0x0c201f0031347f89 */ /* 0x000e2400000e0000 */
[----:B------:R-:W1:Y:S01]  /*135a0*/  MUFU.EX2 R21, R21 ;  /* 0x0000001500157308 */ /* 0x000e620000000800 */
[--C-:B------:R-:W-:Y:S01]  /*135b0*/  FFMA.FTZ R36, R57, UR41, -R0.reuse ;  /* 0x0000002939247c23 */ /* 0x100fe20008010800 */
[--C-:B------:R-:W-:Y:S01]  /*135c0*/  FFMA.FTZ R40, R65, UR41, -R0.reuse ;  /* 0x0000002941287c23 */ /* 0x100fe20008010800 */
[--C-:B------:R-:W-:Y:S01]  /*135d0*/  FFMA.FTZ R41, R69, UR41, -R0.reuse ;  /* 0x0000002945297c23 */ /* 0x100fe20008010800 */
[--C-:B------:R-:W-:Y:S01]  /*135e0*/  FFMA.FTZ R45, R77, UR41, -R0.reuse ;  /* 0x000000294d2d7c23 */ /* 0x100fe20008010800 */
[----:B------:R-:W-:Y:S01]  /*135f0*/  FFMA.FTZ R48, R81, UR41, -R0 ;  /* 0x0000002951307c23 */ /* 0x000fe20008010800 */
[----:B0-----:R-:W-:Y:S01]  /*13600*/  FMNMX.FTZ R0, R49, R52, !PT ;  /* 0x0000003431007209 */ /* 0x001fe20007810000 */
[----:B-1----:R-:W-:-:S03]  /*13610*/  FFMA.FTZ R7, R21, R7, R148 ;  /* 0x0000000715077223 */ /* 0x002fc60000010094 */
[C---:B------:R-:W-:Y:S01]  /*13620*/  FSETP.NEU.FTZ.AND P2, PT, R0.reuse, -INF , PT ;  /* 0xff8000000000780b */ /* 0x040fe20003f5d000 */
[----:B------:R-:W-:Y:S01]  /*13630*/  FMUL.FTZ R52, R0, UR41 ;  /* 0x0000002900347c20 */ /* 0x000fe20008410000 */
[----:B------:R-:W-:-:S04]  /*13640*/  FADD.FTZ R7, R12, R7 ;  /* 0x000000070c077221 */ /* 0x000fc80000010000 */
[----:B------:R-:W-:-:S05]  /*13650*/  FSEL R52, R52, RZ, P2 ;  /* 0x000000ff34347208 */ /* 0x000fca0001000000 */
[--C-:B------:R-:W-:Y:S01]  /*13660*/  FFMA.FTZ R141, R42, UR41, -R52.reuse ;  /* 0x000000292a8d7c23 */ /* 0x100fe20008010834 */
[----:B------:R-:W-:Y:S01]  /*13670*/  FADD.FTZ R42, R150, R7 ;  /* 0x00000007962a7221 */ /* 0x000fe20000010000 */
[--C-:B------:R-:W-:Y:S01]  /*13680*/  FFMA.FTZ R145, R34, UR41, -R52.reuse ;  /* 0x0000002922917c23 */ /* 0x100fe20008010834 */
[----:B------:R-:W-:Y:S01]  /*13690*/  FFMA.FTZ R34, R43, UR41, -R52 ;  /* 0x000000292b227c23 */ /* 0x000fe20008010834 */
[----:B------:R-:W-:Y:S01]  /*136a0*/  FSEL R7, R0, RZ, P2 ;  /* 0x000000ff00077208 */ /* 0x000fe20001000000 */
[----:B------:R-:W-:Y:S01]  /*136b0*/  FADD.FTZ R43, R13, R42 ;  /* 0x0000002a0d2b7221 */ /* 0x000fe20000010000 */
[----:B------:R-:W-:-:S03]  /*136c0*/  FFMA.FTZ R149, R26, UR41, -R52 ;  /* 0x000000291a957c23 */ /* 0x000fc60008010834 */
[----:B------:R-:W-:Y:S01]  /*136d0*/  FADD.FTZ R43, R144, R43 ;  /* 0x0000002b902b7221 */ /* 0x000fe20000010000 */
[----:B------:R-:W-:Y:S01]  /*136e0*/  FADD.FTZ R7, -R7, R20 ;  /* 0x0000001407077221 */ /* 0x000fe20000010100 */
[--C-:B------:R-:W-:Y:S02]  /*136f0*/  FFMA.FTZ R26, R27, UR41, -R52.reuse ;  /* 0x000000291b1a7c23 */ /* 0x100fe40008010834 */
[----:B------:R-:W-:Y:S01]  /*13700*/  FADD.FTZ R43, R24, R43 ;  /* 0x0000002b182b7221 */ /* 0x000fe20000010000 */
[----:B------:R-:W-:Y:S01]  /*13710*/  FMUL.FTZ R7, R7, UR41 ;  /* 0x0000002907077c20 */ /* 0x000fe20008410000 */
[----:B------:R-:W-:Y:S02]  /*13720*/  MUFU.EX2 R149, R149 ;  /* 0x0000009500957308 */ /* 0x000fe40000000800 */
[----:B------:R-:W-:Y:S01]  /*13730*/  FADD.FTZ R42, R146, R43 ;  /* 0x0000002b922a7221 */ /* 0x000fe20000010000 */
[----:B------:R-:W-:-:S05]  /*13740*/  FFMA.FTZ R151, R30, UR41, -R52 ;  /* 0x000000291e977c23 */ /* 0x000fca0008010834 */
        /* <DEDUP_REMOVED lines=8> */
[----:B------:R-:W-:Y:S01]  /*137d0*/  FFMA.FTZ R143, R46, UR41, -R52 ;  /* 0x000000292e8f7c23 */ /* 0x000fe20008010834 */
[----:B0-----:R-:W-:-:S05]  /*137e0*/  FFMA.FTZ R7, R20, R6, R149 ;  /* 0x0000000614077223 */ /* 0x001fca0000010095 */
[----:B------:R-:W0:Y:S01]  /*137f0*/  MUFU.EX2 R27, R27 ;  /* 0x0000001b001b7308 */ /* 0x000e220000000800 */
[----:B------:R-:W-:Y:S01]  /*13800*/  FADD.FTZ R46, R142, R43 ;  /* 0x0000002b8e2e7221 */ /* 0x000fe20000010000 */
[----:B------:R-:W-:-:S06]  /*13810*/  FFMA.FTZ R147, R38, UR41, -R52 ;  /* 0x0000002926937c23 */ /* 0x000fcc0008010834 */
[----:B------:R-:W4:Y:S01]  /*13820*/  MUFU.EX2 R145, R145 ;  /* 0x0000009100917308 */ /* 0x000f220000000800 */
[----:B------:R-:W-:Y:S01]  /*13830*/  FADD.FTZ R43, R29, R46 ;  /* 0x0000002e1d2b7221 */ /* 0x000fe20000010000 */
[----:B-1----:R-:W-:Y:S01]  /*13840*/  FADD.FTZ R46, R26, R7 ;  /* 0x000000071a2e7221 */ /* 0x002fe20000010000 */
[----:B------:R-:W-:-:S05]  /*13850*/  FFMA.FTZ R31, R39, UR41, -R52 ;  /* 0x00000029271f7c23 */ /* 0x000fca0008010834 */
[----:B------:R-:W1:Y:S01]  /*13860*/  MUFU.EX2 R30, R30 ;  /* 0x0000001e001e7308 */ /* 0x000e620000000800 */
[----:B------:R-:W-:Y:S01]  /*13870*/  FADD.FTZ R43, R136, R43 ;  /* 0x0000002b882b7221 */ /* 0x000fe20000010000 */
[----:B---3--:R-:W-:Y:S01]  /*13880*/  FADD.FTZ R46, R151, R46 ;  /* 0x0000002e972e7221 */ /* 0x008fe20000010000 */
[----:B------:R-:W-:-:S05]  /*13890*/  FFMA.FTZ R35, R47, UR41, -R52 ;  /* 0x000000292f237c23 */ /* 0x000fca0008010834 */
[----:B------:R-:W3:Y:S01]  /*138a0*/  MUFU.EX2 R147, R147 ;  /* 0x0000009300937308 */ /* 0x000ee20000000800 */
[----:B------:R-:W-:Y:S01]  /*138b0*/  FADD.FTZ R7, R32, R43 ;  /* 0x0000002b20077221 */ /* 0x000fe20000010000 */
[----:B0-----:R-:W-:Y:S01]  /*138c0*/  FADD.FTZ R46, R27, R46 ;  /* 0x0000002e1b2e7221 */ /* 0x001fe20000010000 */
[----:B------:R-:W-:Y:S02]  /*138d0*/  @!P1 IMAD R47, R153, 0x8, R2 ;  /* 0x00000008992f9824 */ /* 0x000fe400078e0202 */
[----:B------:R-:W-:-:S03]  /*138e0*/  FFMA.FTZ R137, R50, UR41, -R52 ;  /* 0x0000002932897c23 */ /* 0x000fc60008010834 */
[----:B------:R-:W0:Y:S01]  /*138f0*/  MUFU.EX2 R31, R31 ;  /* 0x0000001f001f7308 */ /* 0x000e220000000800 */
[----:B------:R-:W-:Y:S01]  /*13900*/  FADD.FTZ R50, R138, R7 ;  /* 0x000000078a327221 */ /* 0x000fe20000010000 */
[----:B----4-:R-:W-:Y:S01]  /*13910*/  FADD.FTZ R7, R145, R46 ;  /* 0x0000002e91077221 */ /* 0x010fe20000010000 */
[----:B------:R-:W-:-:S05]  /*13920*/  @!P1 VIADD R47, R47, 0x16860 ;  /* 0x000168602f2f9836 */ /* 0x000fca0000000000 */
[----:B------:R-:W4:Y:S01]  /*13930*/  MUFU.EX2 R132, R132 ;  /* 0x0000008400847308 */ /* 0x000f220000000800 */
[----:B-1----:R-:W-:-:S07]  /*13940*/  FADD.FTZ R46, R30, R7 ;  /* 0x000000071e2e7221 */ /* 0x002fce0000010000 */
[----:B------:R-:W1:Y:S01]  /*13950*/  MUFU.EX2 R141, R141 ;  /* 0x0000008d008d7308 */ /* 0x000e620000000800 */
[----:B------:R-:W-:Y:S01]  /*13960*/  @!P1 PRMT R47, RZ, 0x654, R47 ;  /* 0x00000654ff2f9816 */ /* 0x000fe2000000002f */
[----:B---3--:R-:W-:-:S03]  /*13970*/  FADD.FTZ R46, R147, R46 ;  /* 0x0000002e932e7221 */ /* 0x008fc60000010000 */
[----:B------:R3:W-:Y:S03]  /*13980*/  @!P1 SYNCS.ARRIVE.TRANS64.RED.A1T0 RZ, [R47+URZ], RZ ;  /* 0x000000ff2fff99a7 */ /* 0x0007e6000810043f */
[----:B------:R-:W5:Y:S08]  /*13990*/  MUFU.EX2 R36, R36 ;  /* 0x0000002400247308 */ /* 0x000f700000000800 */
[----:B------:R-:W5:Y:S01]  /*139a0*/  MUFU.EX2 R34, R34 ;  /* 0x0000002200227308 */ /* 0x000f620000000800 */
[----:B---3--:R-:W-:Y:S01]  /*139b0*/  FADD.FTZ R47, R33, R50 ;  /* 0x00000032212f7221 */ /* 0x008fe20000010000 */
[----:B0-----:R-:W-:-:S06]  /*139c0*/  FADD.FTZ R46, R31, R46 ;  /* 0x0000002e1f2e7221 */ /* 0x001fcc0000010000 */
[----:B------:R-:W0:Y:S01]  /*139d0*/  MUFU.EX2 R134, R134 ;  /* 0x0000008600867308 */ /* 0x000e220000000800 */
[----:B------:R-:W-:-:S07]  /*139e0*/  FFMA.FTZ R38, R51, UR41, -R52 ;  /* 0x0000002933267c23 */ /* 0x000fce0008010834 */
[----:B------:R-:W3:Y:S01]  /*139f0*/  MUFU.EX2 R143, R143 ;  /* 0x0000008f008f7308 */ /* 0x000ee20000000800 */
[----:B----4-:R-:W-:Y:S01]  /*13a00*/  FADD.FTZ R47, R132, R47 ;  /* 0x0000002f842f7221 */ /* 0x010fe20000010000 */
[----:B-1----:R-:W-:-:S06]  /*13a10*/  FADD.FTZ R7, R141, R46 ;  /* 0x0000002e8d077221 */ /* 0x002fcc0000010000 */
[----:B------:R-:W1:Y:S01]  /*13a20*/  MUFU.EX2 R37, R61 ;  /* 0x0000003d00257308 */ /* 0x000e620000000800 */
[----:B------:R-:W-:-:S07]  /*13a30*/  FFMA.FTZ R139, R54, UR41, -R52 ;  /* 0x00000029368b7c23 */ /* 0x000fce0008010834 */
[----:B------:R-:W4:Y:S01]  /*13a40*/  MUFU.EX2 R35, R35 ;  /* 0x0000002300237308 */ /* 0x000f220000000800 */
[----:B-----5:R-:W-:Y:S01]  /*13a50*/  FADD.FTZ R47, R36, R47 ;  /* 0x0000002f242f7221 */ /* 0x020fe20000010000 */
[----:B------:R-:W-:-:S06]  /*13a60*/  FADD.FTZ R46, R34, R7 ;  /* 0x00000007222e7221 */ /* 0x000fcc0000010000 */
[----:B------:R-:W5:Y:S01]  /*13a70*/  MUFU.EX2 R128, R128 ;  /* 0x0000008000807308 */ /* 0x000f620000000800 */
[----:B------:R-:W-:-:S07]  /*13a80*/  FFMA.FTZ R39, R55, UR41, -R52 ;  /* 0x0000002937277c23 */ /* 0x000fce0008010834 */
[----:B------:R-:W5:Y:S01]  /*13a90*/  MUFU.EX2 R137, R137 ;  /* 0x0000008900897308 */ /* 0x000f620000000800 */
[----:B0-----:R-:W-:Y:S01]  /*13aa0*/  FADD.FTZ R50, R134, R47 ;  /* 0x0000002f86327221 */ /* 0x001fe20000010000 */
[----:B---3--:R-:W-:-:S06]  /*13ab0*/  FADD.FTZ R46, R143, R46 ;  /* 0x0000002e8f2e7221 */ /* 0x008fcc0000010000 */
[----:B------:R-:W0:Y:S01]  /*13ac0*/  MUFU.EX2 R40, R40 ;  /* 0x0000002800287308 */ /* 0x000e220000000800 */
[----:B------:R-:W-:-:S07]  /*13ad0*/  FFMA.FTZ R133, R58, UR41, -R52 ;  /* 0x000000293a857c23 */ /* 0x000fce0008010834 */
[----:B------:R-:W3:Y:S01]  /*13ae0*/  MUFU.EX2 R38, R38 ;  /* 0x0000002600267308 */ /* 0x000ee20000000800 */
[----:B-1----:R-:W-:Y:S01]  /*13af0*/  FADD.FTZ R47, R37, R50 ;  /* 0x00000032252f7221 */ /* 0x002fe20000010000 */
[----:B----4-:R-:W-:-:S06]  /*13b00*/  FADD.FTZ R46, R35, R46 ;  /* 0x0000002e232e7221 */ /* 0x010fcc0000010000 */
[----:B------:R-:W1:Y:S01]  /*13b10*/  MUFU.EX2 R130, R130 ;  /* 0x0000008200827308 */ /* 0x000e620000000800 */
[----:B------:R-:W-:-:S07]  /*13b20*/  FFMA.FTZ R42, R59, UR41, -R52 ;  /* 0x000000293b2a7c23 */ /* 0x000fce0008010834 */
[----:B------:R-:W4:Y:S01]  /*13b30*/  MUFU.EX2 R139, R139 ;  /* 0x0000008b008b7308 */ /* 0x000f220000000800 */
[----:B-----5:R-:W-:Y:S01]  /*13b40*/  FADD.FTZ R47, R128, R47 ;  /* 0x0000002f802f7221 */ /* 0x020fe20000010000 */
[----:B------:R-:W-:-:S06]  /*13b50*/  FADD.FTZ R7, R137, R46 ;  /* 0x0000002e89077221 */ /* 0x000fcc0000010000 */
[----:B------:R-:W5:Y:S01]  /*13b60*/  MUFU.EX2 R41, R41 ;  /* 0x0000002900297308 */ /* 0x000f620000000800 */
[----:B------:R-:W-:-:S07]  /*13b70*/  FFMA.FTZ R135, R62, UR41, -R52 ;  /* 0x000000293e877c23 */ /* 0x000fce0008010834 */
[----:B------:R-:W2:Y:S01]  /*13b80*/  MUFU.EX2 R39, R39 ;  /* 0x0000002700277308 */ /* 0x000ea20000000800 */
[----:B0-----:R-:W-:Y:S01]  /*13b90*/  FADD.FTZ R47, R40, R47 ;  /* 0x0000002f282f7221 */ /* 0x001fe20000010000 */
[----:B------:R-:W-:-:S06]  /*13ba0*/  F2FP.F16.F32.PACK_AB R144, R24, R144 ;  /* 0x000000901890723e */ /* 0x000fcc00000000ff */
[----:B------:R-:W0:Y:S01]  /*13bb0*/  MUFU.EX2 R124, R124 ;  /* 0x0000007c007c7308 */ /* 0x000e220000000800 */
[----:B---3--:R-:W-:Y:S01]  /*13bc0*/  FADD.FTZ R24, R38, R7 ;  /* 0x0000000726187221 */ /* 0x008fe20000010000 */
[----:B------:R-:W-:-:S06]  /*13bd0*/  FFMA.FTZ R6, R63, UR41, -R52 ;  /* 0x000000293f067c23 */ /* 0x000fcc0008010834 */
[----:B------:R-:W3:Y:S01]  /*13be0*/  MUFU.EX2 R133, R133 ;  /* 0x0000008500857308 */ /* 0x000ee20000000800 */
[----:B-1----:R-:W-:Y:S01]  /*13bf0*/  FADD.FTZ R50, R130, R47 ;  /* 0x0000002f82327221 */ /* 0x002fe20000010000 */
[----:B------:R-:W-:-:S06]  /*13c00*/  F2FP.F16.F32.PACK_AB R140, R28, R140 ;  /* 0x0000008c1c8c723e */ /* 0x000fcc00000000ff */
[----:B------:R-:W1:Y:S01]  /*13c10*/  MUFU.EX2 R44, R44 ;  /* 0x0000002c002c7308 */ /* 0x000e620000000800 */
[----:B----4-:R-:W-:Y:S01]  /*13c20*/  FADD.FTZ R28, R139, R24 ;  /* 0x000000188b1c7221 */ /* 0x010fe20000010000 */
[----:B------:R-:W-:-:S06]  /*13c30*/  FFMA.FTZ R129, R66, UR41, -R52 ;  /* 0x0000002942817c23 */ /* 0x000fcc0008010834 */
[----:B------:R-:W4:Y:S01]  /*13c40*/  MUFU.EX2 R42, R42 ;  /* 0x0000002a002a7308 */ /* 0x000f220000000800 */
[----:B------:R-:W-:Y:S01]  /*13c50*/  F2FP.F16.F32.PACK_AB R150, R13, R150 ;  /* 0x000000960d96723e */ /* 0x000fe200000000ff */
[----:B-----5:R-:W-:-:S06]  /*13c60*/  FADD.FTZ R13, R41, R50 ;  /* 0x00000032290d7221 */ /* 0x020fcc0000010000 */
[----:B------:R-:W5:Y:S01]  /*13c70*/  MUFU.EX2 R126, R126 ;  /* 0x0000007e007e7308 */ /* 0x000f620000000800 */
[----:B--2---:R-:W-:Y:S01]  /*13c80*/  FADD.FTZ R28, R39, R28 ;  /* 0x0000001c271c7221 */ /* 0x004fe20000010000 */
[----:B------:R-:W-:-:S06]  /*13c90*/  FFMA.FTZ R43, R67, UR41, -R52 ;  /* 0x00000029432b7c23 */ /* 0x000fcc0008010834 */
[----:B------:R-:W2:Y:S01]  /*13ca0*/  MUFU.EX2 R135, R135 ;  /* 0x0000008700877308 */ /* 0x000ea20000000800 */
        /* <DEDUP_REMOVED lines=8> */
[----:B------:R-:W-:-:S07]  /*13d30*/  F2FP.F16.F32.PACK_AB R136, R32, R136 ;  /* 0x000000882088723e */ /* 0x000fce00000000ff */
[----:B------:R-:W4:Y:S01]  /*13d40*/  MUFU.EX2 R129, R129 ;  /* 0x0000008100817308 */ /* 0x000f220000000800 */
[----:B------:R-:W-:Y:S01]  /*13d50*/  FFMA.FTZ R71, R71, UR41, -R52 ;  /* 0x0000002947477c23 */ /* 0x000fe20008010834 */
[----:B-----5:R-:W-:-:S06]  /*13d60*/  FADD.FTZ R32, R126, R13 ;  /* 0x0000000d7e207221 */ /* 0x020fcc0000010000 */
[----:B------:R-:W5:Y:S01]  /*13d70*/  MUFU.EX2 R48, R48 ;  /* 0x0000003000307308 */ /* 0x000f620000000800 */
[----:B--2---:R-:W-:Y:S01]  /*13d80*/  FADD.FTZ R7, R135, R28 ;  /* 0x0000001c87077221 */ /* 0x004fe20000010000 */
[----:B------:R-:W-:-:S06]  /*13d90*/  FFMA.FTZ R125, R74, UR41, -R52 ;  /* 0x000000294a7d7c23 */ /* 0x000fcc0008010834 */
[----:B------:R-:W2:Y:S01]  /*13da0*/  MUFU.EX2 R43, R43 ;  /* 0x0000002b002b7308 */ /* 0x000ea20000000800 */
[----:B------:R-:W-:Y:S01]  /*13db0*/  F2FP.F16.F32.PACK_AB R148, R12, R148 ;  /* 0x000000940c94723e */ /* 0x000fe200000000ff */
[----:B0-----:R-:W-:-:S06]  /*13dc0*/  FADD.FTZ R13, R45, R32 ;  /* 0x000000202d0d7221 */ /* 0x001fcc0000010000 */
[----:B------:R-:W0:Y:S01]  /*13dd0*/  MUFU.EX2 R122, R122 ;  /* 0x0000007a007a7308 */ /* 0x000e220000000800 */
[----:B---3--:R-:W-:-:S07]  /*13de0*/  FADD.FTZ R28, R6, R7 ;  /* 0x00000007061c7221 */ /* 0x008fce0000010000 */
[----:B------:R-:W3:Y:S01]  /*13df0*/  MUFU.EX2 R131, R131 ;  /* 0x0000008300837308 */ /* 0x000ee20000000800 */
[----:B------:R-:W-:Y:S01]  /*13e00*/  FFMA.FTZ R75, R75, UR41, -R52 ;  /* 0x000000294b4b7c23 */ /* 0x000fe20008010834 */
[----:B-1----:R-:W-:Y:S01]  /*13e10*/  FADD.FTZ R13, R120, R13 ;  /* 0x0000000d780d7221 */ /* 0x002fe20000010000 */
[----:B----4-:R-:W-:-:S05]  /*13e20*/  FADD.FTZ R28, R129, R28 ;  /* 0x0000001c811c7221 */ /* 0x010fca0000010000 */
[----:B------:R-:W1:Y:S01]  /*13e30*/  MUFU.EX2 R12, R71 ;  /* 0x00000047000c7308 */ /* 0x000e620000000800 */
[----:B------:R-:W-:Y:S01]  /*13e40*/  FFMA.FTZ R78, R78, UR41, -R52 ;  /* 0x000000294e4e7c23 */ /* 0x000fe20008010834 */
[----:B-----5:R-:W-:Y:S01]  /*13e50*/  FADD.FTZ R13, R48, R13 ;  /* 0x0000000d300d7221 */ /* 0x020fe20000010000 */
[----:B--2---:R-:W-:-:S05]  /*13e60*/  FADD.FTZ R28, R43, R28 ;  /* 0x0000001c2b1c7221 */ /* 0x004fca0000010000 */
[----:B------:R-:W2:Y:S01]  /*13e70*/  MUFU.EX2 R125, R125 ;  /* 0x0000007d007d7308 */ /* 0x000ea20000000800 */
[----:B------:R-:W-:Y:S01]  /*13e80*/  FFMA.FTZ R79, R79, UR41, -R52 ;  /* 0x000000294f4f7c23 */ /* 0x000fe20008010834 */
[----:B0-----:R-:W-:Y:S01]  /*13e90*/  FADD.FTZ R32, R122, R13 ;  /* 0x0000000d7a207221 */ /* 0x001fe20000010000 */
[----:B---3--:R-:W-:-:S05]  /*13ea0*/  FADD.FTZ R13, R131, R28 ;  /* 0x0000001c830d7221 */ /* 0x008fca0000010000 */
        /* <DEDUP_REMOVED lines=18> */
[----:B------:R-:W0:Y:S08]  /*13fd0*/  MUFU.EX2 R49, R85 ;  /* 0x0000005500317308 */ /* 0x000e300000000800 */
[----:B------:R-:W3:Y:S01]  /*13fe0*/  MUFU.EX2 R52, R52 ;  /* 0x0000003400347308 */ /* 0x000ee20000000800 */
[----:B-1----:R-:W-:Y:S01]  /*13ff0*/  FADD.FTZ R26, R83, R26 ;  /* 0x0000001a531a7221 */ /* 0x002fe20000010000 */
[----:B------:R-:W-:-:S03]  /*14000*/  FMUL.FTZ R88, R88, R21 ;  /* 0x0000001558587220 */ /* 0x000fc60000410000 */
        /* <DEDUP_REMOVED lines=37> */
[----:B---3--:R-:W-:Y:S01]  /*14260*/  FADD.FTZ R6, R52, R26 ;  /* 0x0000001a34067221 */ /* 0x008fe20000010000 */
        /* <DEDUP_REMOVED lines=28> */
.L_x_11742:
[----:B------:R-:W-:Y:S05]  /*14430*/  WARPSYNC.ALL ;  /* 0x0000000000007948 */ /* 0x000fea0003800000 */
[----:B------:R-:W-:Y:S06]  /*14440*/  BAR.ARV 0x8, 0x1a0 ;  /* 0x0206800000007b1d */ /* 0x000fec0000002000 */
[----:B------:R-:W-:Y:S05]  /*14450*/  @!P0 BRA `(.L_x_11761) ;  /* 0x0000000000048947 */ /* 0x000fea0003800000 */
[----:B------:R-:W-:Y:S01]  /*14460*/  BPT.TRAP 0x1 ;  /* 0x000000040000795c */ /* 0x000fe20000300000 */
.L_x_11761:
[----:B------:R-:W-:Y:S01]  /*14470*/  IMAD R11, R16, 0x8, R2 ;  /* 0x00000008100b7824 */ /* 0x000fe200078e0202 */
[----:B------:R-:W-:-:S04]  /*14480*/  SHF.L.U32 R4, R19, 0x1f, RZ ;  /* 0x0000001f13047819 */ /* 0x000fc800000006ff */
[----:B------:R0:W1:Y:S01]  /*14490*/  SYNCS.PHASECHK.TRANS64.TRYWAIT P2, [R11+URZ+0x16850], R4 ;  /* 0x016850040b0075a7 */ /* 0x000062000804017f */
[----:B------:R-:W-:Y:S05]  /*144a0*/  @!P0 BRA `(.L_x_11762) ;  /* 0x0000000000048947 */ /* 0x000fea0003800000 */
[----:B------:R-:W-:Y:S01]  /*144b0*/  BPT.TRAP 0x1 ;  /* 0x000000040000795c */ /* 0x000fe20000300000 */
.L_x_11762:
[----:B------:R-:W-:-:S05]  /*144c0*/  VIADD R2, R2, 0x400 ;  /* 0x0000040002027836 */ /* 0x000fca0000000000 */
[----:B------:R-:W-:-:S04]  /*144d0*/  SHF.R.U32.HI R2, RZ, 0x4, R2 ;  /* 0x00000004ff027819 */ /* 0x000fc80000011602 */
[----:B------:R-:W-:Y:S01]  /*144e0*/  LOP3.LUT R5, R2, 0x3fff, RZ, 0xc0, !PT ;  /* 0x00003fff02057812 */ /* 0x000fe200078ec0ff */
[----:B-1----:R-:W-:Y:S06]  /*144f0*/  @P2 BRA `(.L_x_11763) ;  /* 0x0000000000082947 */ /* 0x002fec0003800000 */
[----:B------:R-:W1:Y:S02]  /*14500*/  SYNCS.PHASECHK.TRANS64.TRYWAIT P0, [R11+URZ+0x16850], R4 ;  /* 0x016850040b0075a7 */ /* 0x000e64000800017f */
[----:B-1----:R-:W-:Y:S05]  /*14510*/  @!P0 BRA `(.L_x_11764) ;  /* 0x0000008400988947 */ /* 0x002fea0003800000 */
.L_x_11763:
[----:B01----:R-:W-:Y:S01]  /*14520*/  IMAD R4, R16, 0x400, R5 ;  /* 0x0000040010047824 */ /* 0x003fe200078e0205 */
[----:B------:R-:W2:Y:S01]  /*14530*/  LDL.LU R13, [R1+0x38] ;  /* 0x00003800010d7983 */ /* 0x000ea20000300800 */
[----:B------:R-:W-:Y:S01]  /*14540*/  IMAD.MOV.U32 R5, RZ, RZ, 0x40000040 ;  /* 0x40000040ff057424 */ /* 0x000fe200078e00ff */
[----:B------:R-:W-:Y:S05]  /*14550*/  WARPSYNC.ALL ;  /* 0x0000000000007948 */ /* 0x000fea0003800000 */
[C---:B------:R-:W-:Y:S01]  /*14560*/  R2UR UR6, R4.reuse ;  /* 0x00000000040672ca */ /* 0x040fe200000e0000 */
[----:B------:R-:W-:Y:S01]  /*14570*/  WARPGROUP.ARRIVE ;  /* 0x00000000000079c5 */ /* 0x000fe20000000000 */
[----:B------:R-:W-:Y:S01]  /*14580*/  R2UR UR7, R5 ;  /* 0x00000000050772ca */ /* 0x000fe200000e0000 */
[----:B------:R-:W-:Y:S01]  /*14590*/  VIADD R8, R4, 0x80 ;  /* 0x0000008004087836 */ /* 0x000fe20000000000 */
[----:B------:R-:W0:Y:S01]  /*145a0*/  SHFL.BFLY PT, R2, R7, 0x2, 0x1f ;  /* 0x0c401f0007027f89 */ /* 0x000e2200000e0000 */
[----:B------:R-:W-:Y:S01]  /*145b0*/  IMAD.MOV.U32 R9, RZ, RZ, 0x40000040 ;  /* 0x40000040ff097424 */ /* 0x000fe200078e00ff */
[----:B------:R-:W-:Y:S01]  /*145c0*/  CS2R R14, SRZ ;  /* 0x00000000000e7805 */ /* 0x000fe2000001ff00 */
[----:B------:R-:W-:-:S02]  /*145d0*/  IMAD.MOV.U32 R5, RZ, RZ, 0x40000040 ;  /* 0x40000040ff057424 */ /* 0x000fc400078e00ff */
[----:B------:R-:W-:Y:S02]  /*145e0*/  VIADD R16, R16, 0x1 ;  /* 0x0000000110107836 */ /* 0x000fe40000000000 */
[----:B------:R-:W-:Y:S02]  /*145f0*/  IMAD.U32 R20, RZ, RZ, UR41 ;  /* 0x00000029ff147e24 */ /* 0x000fe4000f8e00ff */
[----:B------:R-:W-:Y:S01]  /*14600*/  IMAD.MOV.U32 R28, RZ, RZ, -0x800000 ;  /* 0xff800000ff1c7424 */ /* 0x000fe200078e00ff */
[----:B------:R-:W-:Y:S01]  /*14610*/  ISETP.NE.AND P2, PT, R16, 0x2, PT ;  /* 0x000000021000780c */ /* 0x000fe20003f45270 */
[----:B------:R-:W-:Y:S01]  /*14620*/  HGMMA.64x64x16.F32 R88, R148, gdesc[UR4].tnspB, R88, gsb0 ;  /* 0x40e0000494587df0 */ /* 0x000fe20008000858 */
[----:B------:R-:W-:Y:S01]  /*14630*/  R2UR UR6, R8 ;  /* 0x00000000080672ca */ /* 0x000fe200000e0000 */
[----:B------:R-:W-:Y:S01]  /*14640*/  VIADD R8, R4, 0x100 ;  /* 0x0000010004087836 */ /* 0x000fe20000000000 */
[----:B------:R-:W-:Y:S01]  /*14650*/  R2UR UR7, R9 ;  /* 0x00000000090772ca */ /* 0x000fe200000e0000 */
[----:B------:R-:W-:Y:S01]  /*14660*/  IMAD.MOV.U32 R9, RZ, RZ, 0x40000040 ;  /* 0x40000040ff097424 */ /* 0x000fe200078e00ff */
[----:B------:R-:W-:Y:S01]  /*14670*/  SEL R16, R16, RZ, P2 ;  /* 0x000000ff10107207 */ /* 0x000fe20001000000 */
[----:B------:R-:W-:-:S02]  /*14680*/  IMAD.MOV.U32 R21, RZ, RZ, -0x800000 ;  /* 0xff800000ff157424 */ /* 0x000fc400078e00ff */
[----:B0-----:R-:W-:Y:S01]  /*14690*/  FADD.FTZ R2, R2, R7 ;  /* 0x0000000702027221 */ /* 0x001fe20000010000 */
        /* <DEDUP_REMOVED lines=20> */
[----:B------:R-:W-:Y:S02]  /*147e0*/  IMAD.MOV.U32 R9, RZ, RZ, 0x40000040 ;  /* 0x40000040ff097424 */ /* 0x000fe400078e00ff */
[----:B--2---:R-:W-:-:S05]  /*147f0*/  VIADD R13, R13, 0x1 ;  /* 0x000000010d0d7836 */ /* 0x004fca0000000000 */
[----:B------:R-:W-:Y:S01]  /*14800*/  STL [R1+0x38], R13 ;  /* 0x0000380d01007387 */ /* 0x000fe20000100800 */
[----:B------:R-:W-:Y:S02]  /*14810*/  WARPGROUP.DEPBAR.LE gsb0, 0x0 ;  /* 0x00008000000079c5 */ /* 0x000fe40000010000 */
[----:B------:R-:W-:-:S06]  /*14820*/  WARPGROUP.ARRIVE ;  /* 0x00000000000079c5 */ /* 0x000fcc0000000000 */
        /* <DEDUP_REMOVED lines=9> */
[----:B------:R-:W-:Y:S01]  /*148c0*/  R2UR UR6, R8 ;  /* 0x00000000080672ca */ /* 0x000fe200000e0000 */
[----:B------:R-:W-:Y:S01]  /*148d0*/  @!P1 VIADD R8, R11, 0x16860 ;  /* 0x000168600b089836 */ /* 0x000fe20000000000 */
[----:B------:R-:W-:Y:S02]  /*148e0*/  R2UR UR7, R9 ;  /* 0x00000000090772ca */ /* 0x000fe400000e0000 */
[----:B------:R-:W0:Y:S02]  /*148f0*/  SHFL.BFLY PT, R9, R6, 0x2, 0x1f ;  /* 0x0c401f0006097f89 */ /* 0x000e2400000e0000 */
[----:B------:R-:W-:Y:S01]  /*14900*/  @!P1 PRMT R8, RZ, 0x654, R8 ;  /* 0x00000654ff089816 */ /* 0x000fe20000000008 */
[----:B0-----:R-:W-:Y:S01]  /*14910*/  FADD.FTZ R9, R9, R6 ;  /* 0x0000000609097221 */ /* 0x001fe20000010000 */
[----:B------:R-:W-:Y:S02]  /*14920*/  WARPGROUP.DEPBAR.LE gsb0, 0x0 ;  /* 0x00008000000079c5 */ /* 0x000fe40000010000 */
[----:B------:R-:W-:-:S06]  /*14930*/  WARPGROUP.ARRIVE ;  /* 0x00000000000079c5 */ /* 0x000fcc0000000000 */
[----:B------:R-:W-:Y:S01]  /*14940*/  HGMMA.64x64x16.F32 R88, R124, gdesc[UR4].tnspB, R88, gsb0 ;  /* 0x40e000047c587df0 */ /* 0x000fe20008000858 */
[----:B------:R-:W-:Y:S02]  /*14950*/  R2UR UR6, R4 ;  /* 0x00000000040672ca */ /* 0x000fe400000e0000 */
[----:B------:R-:W-:Y:S01]  /*14960*/  R2UR UR7, R5 ;  /* 0x00000000050772ca */ /* 0x000fe200000e0000 */
[----:B------:R-:W0:Y:S04]  /*14970*/  SHFL.BFLY PT, R4, R9, 0x1, 0x1f ;  /* 0x0c201f0009047f89 */ /* 0x000e2800000e0000 */
[----:B------:R-:W1:Y:S01]  /*14980*/  SHFL.BFLY PT, R5, R2, 0x1, 0x1f ;  /* 0x0c201f0002057f89 */ /* 0x000e6200000e0000 */
[----:B0-----:R-:W-:Y:S01]  /*14990*/  FADD.FTZ R12, R9, R4 ;  /* 0x00000004090c7221 */ /* 0x001fe20000010000 */
[----:B-1----:R-:W-:-:S04]  /*149a0*/  FADD.FTZ R10, R2, R5 ;  /* 0x00000005020a7221 */ /* 0x002fc80000010000 */
[----:B------:R-:W-:Y:S02]  /*149b0*/  FSETP.NE.FTZ.AND P3, PT, R12, RZ, PT ;  /* 0x000000ff0c00720b */ /* 0x000fe40003f75000 */
[----:B------:R-:W-:Y:S02]  /*149c0*/  SEL R2, RZ, 0x1, P2 ;  /* 0x00000001ff027807 */ /* 0x000fe40001000000 */
[----:B------:R-:W-:Y:S02]  /*149d0*/  FSETP.NE.FTZ.AND P0, PT, R10, RZ, PT ;  /* 0x000000ff0a00720b */ /* 0x000fe40003f15000 */
[----:B------:R-:W-:Y:S01]  /*149e0*/  LOP3.LUT R19, R19, R2, RZ, 0x3c, !PT ;  /* 0x0000000213137212 */ /* 0x000fe200078e3cff */
[----:B------:R-:W-:-:S06]  /*149f0*/  IMAD.U32 R2, RZ, RZ, UR41 ;  /* 0x00000029ff027e24 */ /* 0x000fcc000f8e00ff */
        /* <DEDUP_REMOVED lines=13> */
[----:B------:R-:W-:Y:S03]  /*14ad0*/  HGMMA.64x64x16.F32 R88, R120, gdesc[UR4].tnspB, R88, gsb0 ;  /* 0x40e0000478587df0 */ /* 0x000fe60008000858 */
        /* <DEDUP_REMOVED lines=33> */
[----:B-1----:R-:W-:-:S07]  /*14cf0*/  FMUL.FTZ R15, R119, R15 ;  /* 0x0000000f770f7220 */ /* 0x002fce0000410000 */
.L_x_11646:
[----:B------:R-:W-:Y:S05]  /*14d00*/  WARPSYNC.ALL ;  /* 0x0000000000007948 */ /* 0x000fea0003800000 */
[----:B------:R-:W0:Y:S08]  /*14d10*/  S2UR UR5, SR_CgaCtaId ;  /* 0x00000000000579c3 */ /* 0x000e300000008800 */
[----:B------:R-:W-:Y:S06]  /*14d20*/  BAR.SYNC.DEFER_BLOCKING 0x5, 0x1a0 ;  /* 0x0146800000007b1d */ /* 0x000fec0000010000 */
[----:B------:R-:W-:Y:S01]  /*14d30*/  UMOV UR4, 0x400 ;  /* 0x0000040000047882 */ /* 0x000fe20000000000 */
[----:B------:R-:W-:Y:S01]  /*14d40*/  BSSY B0, `(.L_x_11765) ;  /* 0x00001a0000007945 */ /* 0x000fe20003800000 */
[----:B------:R-:W1:Y:S01]  /*14d50*/  S2R R4, SR_TID.X ;  /* 0x0000000000047919 */ /* 0x000e620000002100 */
[----:B0-----:R-:W-:-:S06]  /*14d60*/  ULEA UR4, UR5, UR4, 0x18 ;  /* 0x0000000405047291 */ /* 0x001fcc000f8ec03f */
[----:B------:R-:W-:-:S05]  /*14d70*/  IMAD.U32 R2, RZ, RZ, UR4 ;  /* 0x00000004ff027e24 */ /* 0x000fca000f8e00ff */
[----:B------:R-:W0:Y:S01]  /*14d80*/  LDS.128 R8, [R2+0x168d0] ;  /* 0x0168d00002087984 */ /* 0x000e220000000c00 */
[----:B-1----:R-:W-:-:S05]  /*14d90*/  VIADD R39, R4, 0xffffff80 ;  /* 0xffffff8004277836 */ /* 0x002fca0000000000 */
[----:B--2---:R-:W-:-:S04]  /*14da0*/  SHF.R.S32.HI R34, RZ, 0x1f, R39 ;  /* 0x0000001fff227819 */ /* 0x004fc80000011427 */
[----:B------:R-:W-:-:S04]  /*14db0*/  LEA.HI R20, R34, R39, RZ, 0x3 ;  /* 0x0000002722147211 */ /* 0x000fc800078f18ff */
[----:B------:R-:W-:Y:S02]  /*14dc0*/  LOP3.LUT R0, R20, 0x1ffffff8, RZ, 0xc0, !PT ;  /* 0x1ffffff814007812 */ /* 0x000fe400078ec0ff */
[----:B------:R-:W-:-:S03]  /*14dd0*/  SHF.R.S32.HI R20, RZ, 0x3, R20 ;  /* 0x00000003ff147819 */ /* 0x000fc60000011414 */
[----:B------:R-:W-:-:S04]  /*14de0*/  IMAD.IADD R0, R39, 0x1, -R0 ;  /* 0x0000000127007824 */ /* 0x000fc800078e0a00 */
[----:B------:R-:W-:Y:S01]  /*14df0*/  IMAD.SHL.U32 R0, R0, 0x8, RZ ;  /* 0x0000000800007824 */ /* 0x000fe200078e00ff */
[----:B0-----:R0:W-:Y:S04]  /*14e00*/  STL.64 [R1], R8 ;  /* 0x0000000801007387 */ /* 0x0011e80000100a00 */
[----:B------:R0:W-:Y:S01]  /*14e10*/  STL.64 [R1+0x8], R10 ;  /* 0x0000080a01007387 */ /* 0x0001e20000100a00 */
[----:B------:R-:W-:Y:S06]  /*14e20*/  BAR.ARV 0x4, 0x1a0 ;  /* 0x0106800000007b1d */ /* 0x000fec0000002000 */
[----:B------:R-:W-:Y:S05]  /*14e30*/  @P0 BRA `(.L_x_11766) ;  /* 0x0000001000000947 */ /* 0x000fea0003800000 */
[----:B------:R-:W2:Y:S01]  /*14e40*/  LDL R35, [R1+0x34] ;  /* 0x0000340001237983 */ /* 0x000ea20000100800 */
[----:B0-----:R-:W-:Y:S01]  /*14e50*/  VIADD R11, R4, 0xffffff80 ;  /* 0xffffff80040b7836 */ /* 0x001fe20000000000 */
[----:B------:R-:W-:Y:S01]  /*14e60*/  LEA.HI R4, R34, R39, RZ, 0x4 ;  /* 0x0000002722047211 */ /* 0x000fe200078f20ff */
[----:B------:R-:W0:Y:S03]  /*14e70*/  S2R R5, SR_SWINHI ;  /* 0x0000000000057919 */ /* 0x000e260000002f00 */
[----:B------:R-:W-:Y:S02]  /*14e80*/  SHF.R.S32.HI R9, RZ, 0x4, R4 ;  /* 0x00000004ff097819 */ /* 0x000fe40000011404 */
[----:B------:R-:W-:Y:S02]  /*14e90*/  SHF.R.S32.HI R10, RZ, 0x1f, R11 ;  /* 0x0000001fff0a7819 */ /* 0x000fe4000001140b */
[----:B------:R-:W-:-:S02]  /*14ea0*/  LOP3.LUT R8, R4, 0x3fffff0, RZ, 0xc0, !PT ;  /* 0x03fffff004087812 */ /* 0x000fc400078ec0ff */
[----:B------:R-:W-:Y:S02]  /*14eb0*/  LEA.HI R10, R10, R11, RZ, 0x5 ;  /* 0x0000000b0a0a7211 */ /* 0x000fe400078f28ff */
[----:B------:R-:W-:Y:S01]  /*14ec0*/  LEA.HI R4, R4, R9, RZ, 0x1 ;  /* 0x0000000904047211 */ /* 0x000fe200078f08ff */
[----:B------:R-:W-:Y:S01]  /*14ed0*/  IMAD.IADD R8, R39, 0x1, -R8 ;  /* 0x0000000127087824 */ /* 0x000fe200078e0a08 */
[----:B------:R-:W-:Y:S02]  /*14ee0*/  SHF.R.S32.HI R10, RZ, 0x5, R10 ;  /* 0x00000005ff0a7819 */ /* 0x000fe4000001140a */
[----:B------:R-:W-:-:S03]  /*14ef0*/  LOP3.LUT R4, R4, 0x1ffffffe, RZ, 0xc0, !PT ;  /* 0x1ffffffe04047812 */ /* 0x000fc600078ec0ff */
[----:B------:R-:W-:Y:S02]  /*14f00*/  IMAD R11, R10, 0x10, R8 ;  /* 0x000000100a0b7824 */ /* 0x000fe400078e0208 */
[----:B------:R-:W-:-:S04]  /*14f10*/  IMAD.IADD R4, R9, 0x1, -R4 ;  /* 0x0000000109047824 */ /* 0x000fc800078e0a04 */
[----:B------:R-:W-:Y:S01]  /*14f20*/  IMAD R4, R11, 0x8, R4 ;  /* 0x000000080b047824 */ /* 0x000fe200078e0204 */
[----:B------:R-:W-:Y:S02]  /*14f30*/  MOV R24, R2 ;  /* 0x0000000200187202 */ /* 0x000fe40000000f00 */
[----:B0-----:R-:W-:Y:S01]  /*14f40*/  MOV R25, R5 ;  /* 0x0000000500197202 */ /* 0x001fe20000000f00 */
[----:B------:R-:W-:-:S04]  /*14f50*/  IMAD.SHL.U32 R5, R4, 0x8, RZ ;  /* 0x0000000804057824 */ /* 0x000fc800078e00ff */
[----:B------:R-:W-:-:S03]  /*14f60*/  IMAD.WIDE R4, R5, 0x2, R24 ;  /* 0x0000000205047825 */ /* 0x000fc600078e0218 */
[C---:B-----5:R-:W-:Y:S02]  /*14f70*/  IADD3 R23, P0, R4.reuse, 0x60, RZ ;  /* 0x0000006004177810 */ /* 0x060fe40007f1e0ff */
[C---:B------:R-:W-:Y:S02]  /*14f80*/  LOP3.LUT R9, R4.reuse, 0x380, RZ, 0xc0, !PT ;  /* 0x0000038004097812 */ /* 0x040fe400078ec0ff */
[----:B------:R-:W-:Y:S02]  /*14f90*/  LOP3.LUT R8, R23, 0x380, RZ, 0xc0, !PT ;  /* 0x0000038017087812 */ /* 0x000fe400078ec0ff */
[----:B------:R-:W-:Y:S02]  /*14fa0*/  SHF.R.U64 R9, R9, 0x3, RZ ;  /* 0x0000000309097819 */ /* 0x000fe400000012ff */
[C---:B------:R-:W-:Y:S02]  /*14fb0*/  IADD3 R11, P1, R4.reuse, 0x40, RZ ;  /* 0x00000040040b7810 */ /* 0x040fe40007f3e0ff */
[----:B------:R-:W-:-:S02]  /*14fc0*/  IADD3 R13, P2, R4, 0x20, RZ ;  /* 0x00000020040d7810 */ /* 0x000fc40007f5e0ff */
[----:B------:R-:W-:Y:S02]  /*14fd0*/  SHF.R.U64 R8, R8, 0x3, RZ ;  /* 0x0000000308087819 */ /* 0x000fe400000012ff */
[----:B------:R-:W-:Y:S01]  /*14fe0*/  LOP3.LUT R4, R9, R4, RZ, 0x3c, !PT ;  /* 0x0000000409047212 */ /* 0x000fe200078e3cff */
[----:B------:R-:W-:Y:S05]  /*14ff0*/  WARPSYNC.ALL ;  /* 0x0000000000007948 */ /* 0x000fea0003800000 */
[----:B------:R-:W-:Y:S01]  /*15000*/  LOP3.LUT R8, R8, R23, RZ, 0x3c, !PT ;  /* 0x0000001708087212 */ /* 0x000fe200078e3cff */
[----:B------:R-:W-:Y:S01]  /*15010*/  ULDC.64 UR4, c[0x0][0xbd8] ;  /* 0x0002f60000047ab9 */ /* 0x000fe20000000a00 */
[----:B------:R-:W-:-:S02]  /*15020*/  LOP3.LUT R10, R11, 0x380, RZ, 0xc0, !PT ;  /* 0x000003800b0a7812 */ /* 0x000fc400078ec0ff */
[----:B------:R-:W-:Y:S01]  /*15030*/  MOV R23, R4 ;  /* 0x0000000400177202 */ /* 0x000fe20000000f00 */
[--C-:B------:R-:W-:Y:S01]  /*15040*/  IMAD.X R9, RZ, RZ, R5.reuse, P0 ;  /* 0x000000ffff097224 */ /* 0x100fe200000e0605 */
[----:B------:R-:W-:Y:S02]  /*15050*/  F2FP.F16.F32.PACK_AB R4, R89, R26 ;  /* 0x0000001a5904723e */ /* 0x000fe400000000ff */
[----:B------:R-:W2:Y:S01]  /*15060*/  LDC.64 R26, c[0x0][0xbd8] ;  /* 0x0002f600ff1a7b82 */ /* 0x000ea20000000a00 */
[----:B------:R-:W-:Y:S02]  /*15070*/  ISETP.NE.U32.AND P0, PT, RZ, UR4, PT ;  /* 0x00000004ff007c0c */ /* 0x000fe4000bf05070 */
[----:B------:R-:W-:Y:S02]  /*15080*/  SHF.R.U64 R10, R10, 0x3, RZ ;  /* 0x000000030a0a7819 */ /* 0x000fe400000012ff */
[----:B------:R-:W-:Y:S01]  /*15090*/  ISETP.NE.AND.EX P0, PT, RZ, UR5, PT, P0 ;  /* 0x00000005ff007c0c */ /* 0x000fe2000bf05300 */
[----:B------:R-:W-:Y:S01]  /*150a0*/  ULDC.64 UR4, c[0x0][0xbe0] ;  /* 0x0002f80000047ab9 */ /* 0x000fe20000000a00 */
[----:B------:R-:W-:Y:S01]  /*150b0*/  LOP3.LUT R10, R10, R11, RZ, 0x3c, !PT ;  /* 0x0000000b0a0a7212 */ /* 0x000fe200078e3cff */
[----:B------:R-:W-:Y:S01]  /*150c0*/  IMAD.X R11, RZ, RZ, R5, P1 ;  /* 0x000000ffff0b7224 */ /* 0x000fe200008e0605 */
[----:B------:R-:W-:-:S02]  /*150d0*/  LOP3.LUT R12, R13, 0x380, RZ, 0xc0, !PT ;  /* 0x000003800d0c7812 */ /* 0x000fc400078ec0ff */
[----:B------:R-:W-:Y:S02]  /*150e0*/  ISETP.NE.U32.AND P1, PT, RZ, UR4, PT ;  /* 0x00000004ff007c0c */ /* 0x000fe4000bf25070 */
[----:B------:R-:W-:Y:S02]  /*150f0*/  SHF.R.U64 R12, R12, 0x3, RZ ;  /* 0x000000030c0c7819 */ /* 0x000fe400000012ff */
[----:B------:R-:W-:Y:S02]  /*15100*/  ISETP.NE.AND.EX P1, PT, RZ, UR5, PT, P1 ;  /* 0x00000005ff007c0c */ /* 0x000fe4000bf25310 */
[----:B------:R-:W-:Y:S01]  /*15110*/  LOP3.LUT R12, R12, R13, RZ, 0x3c, !PT ;  /* 0x0000000d0c0c7212 */ /* 0x000fe200078e3cff */
[----:B------:R-:W-:Y:S01]  /*15120*/  IMAD.X R13, RZ, RZ, R5, P2 ;  /* 0x000000ffff0d7224 */ /* 0x000fe200010e0605 */
[----:B------:R-:W-:Y:S02]  /*15130*/  F2FP.F16.F32.PACK_AB R5, R91, R90 ;  /* 0x0000005a5b05723e */ /* 0x000fe400000000ff */
[----:B------:R-:W-:-:S02]  /*15140*/  F2FP.F16.F32.PACK_AB R6, R6, R3 ;  /* 0x000000030606723e */ /* 0x000fc400000000ff */
[----:B------:R-:W-:Y:S01]  /*15150*/  F2FP.F16.F32.PACK_AB R7, R7, R94 ;  /* 0x0000005e0707723e */ /* 0x000fe200000000ff */
[----:B------:R-:W-:Y:S01]  /*15160*/  BAR.SYNC.DEFER_BLOCKING 0x1, 0x180 ;  /* 0x0046000000007b1d */ /* 0x000fe20000010000 */
        /* <DEDUP_REMOVED lines=12> */
[----:B------:R-:W-:-:S03]  /*15230*/  LEA.HI R34, R34, R39, RZ, 0x7 ;  /* 0x0000002722227211 */ /* 0x000fc600078f38ff */
[----:B------:R1:W-:Y:S01]  /*15240*/  STSM.16.M88.4 [R33], R8 ;  /* 0x0000000821007844 */ /* 0x0003e20000000200 */
[----:B------:R-:W-:Y:S02]  /*15250*/  LOP3.LUT R29, R34, 0xffffff80, RZ, 0xc0, !PT ;  /* 0xffffff80221d7812 */ /* 0x000fe400078ec0ff */
[----:B0-----:R-:W-:Y:S02]  /*15260*/  F2FP.F16.F32.PACK_AB R4, R105, R104 ;  /* 0x000000686904723e */ /* 0x001fe400000000ff */
[----:B------:R-:W-:Y:S02]  /*15270*/  F2FP.F16.F32.PACK_AB R5, R107, R106 ;  /* 0x0000006a6b05723e */ /* 0x000fe400000000ff */
[----:B------:R-:W-:Y:S02]  /*15280*/  F2FP.F16.F32.PACK_AB R6, R109, R108 ;  /* 0x0000006c6d06723e */ /* 0x000fe400000000ff */
[----:B------:R-:W-:-:S05]  /*15290*/  F2FP.F16.F32.PACK_AB R7, R111, R110 ;  /* 0x0000006e6f07723e */ /* 0x000fca00000000ff */
[----:B------:R0:W-:Y:S04]  /*152a0*/  STSM.16.M88.4 [R32], R4 ;  /* 0x0000000420007844 */ /* 0x0001e80000000200 */
[----:B------:R3:W-:Y:S01]  /*152b0*/  STSM.16.M88.4 [R3], R12 ;  /* 0x0000000c03007844 */ /* 0x0007e20000000200 */
[----:B-1----:R-:W-:Y:S01]  /*152c0*/  IMAD.IADD R11, R39, 0x1, -R29 ;  /* 0x00000001270b7824 */ /* 0x002fe200078e0a1d */
[----:B------:R-:W-:Y:S01]  /*152d0*/  ULDC UR4, c[0x0][0xa88] ;  /* 0x0002a20000047ab9 */ /* 0x000fe20000000800 */
[----:B------:R-:W-:-:S03]  /*152e0*/  IMAD.MOV.U32 R23, RZ, RZ, RZ ;  /* 0x000000ffff177224 */ /* 0x000fc600078e00ff */
[----:B0-----:R-:W-:-:S04]  /*152f0*/  SHF.R.S32.HI R6, RZ, 0x1f, R11 ;  /* 0x0000001fff067819 */ /* 0x001fc8000001140b */
[----:B------:R-:W-:Y:S01]  /*15300*/  LEA.HI R4, R6, R11, RZ, 0x2 ;  /* 0x0000000b06047211 */ /* 0x000fe200078f10ff */
[----:B---3--:R-:W-:-:S03]  /*15310*/  IMAD.U32 R3, RZ, RZ, UR4 ;  /* 0x00000004ff037e24 */ /* 0x008fc6000f8e00ff */
[--C-:B------:R-:W-:Y:S02]  /*15320*/  SHF.R.S32.HI R7, RZ, 0x2, R4.reuse ;  /* 0x00000002ff077819 */ /* 0x100fe40000011404 */
[----:B------:R-:W-:Y:S01]  /*15330*/  SHF.R.S32.HI R8, RZ, 0x1f, R4 ;  /* 0x0000001fff087819 */ /* 0x000fe20000011404 */
[C---:B--2---:R-:W-:Y:S01]  /*15340*/  IMAD.WIDE R30, R35.reuse, 0x4, R26 ;  /* 0x00000004231e7825 */ /* 0x044fe200078e021a */
[----:B------:R-:W-:Y:S08]  /*15350*/  BAR.SYNC.DEFER_BLOCKING 0x1, 0x180 ;  /* 0x0046000000007b1d */ /* 0x000ff00000010000 */
[----:B------:R-:W0:Y:S01]  /*15360*/  @P1 LDC.64 R26, c[0x0][0xbe0] ;  /* 0x0002f800ff1a1b82 */ /* 0x000e220000000a00 */
[----:B------:R1:W5:Y:S01]  /*15370*/  @P0 LDG.E R23, desc[UR38][R30.64] ;  /* 0x000000261e170981 */ /* 0x000362000c1e1900 */
[----:B0-----:R-:W-:-:S05]  /*15380*/  @P1 IMAD.WIDE R4, R35, 0x4, R26 ;  /* 0x0000000423041825 */ /* 0x001fca00078e021a */
[----:B------:R1:W5:Y:S01]  /*15390*/  @P1 LDG.E R3, desc[UR38][R4.64] ;  /* 0x0000002604031981 */ /* 0x000362000c1e1900 */
[----:B------:R-:W-:Y:S02]  /*153a0*/  SHF.R.S32.HI R34, RZ, 0x7, R34 ;  /* 0x00000007ff227819 */ /* 0x000fe40000011422 */
[----:B------:R-:W-:Y:S01]  /*153b0*/  LEA.HI R8, R8, R7, RZ, 0x3 ;  /* 0x0000000708087211 */ /* 0x000fe200078f18ff */
[----:B------:R-:W-:Y:S06]  /*153c0*/  @P1 BRA `(.L_x_11767) ;  /* 0x0000000000101947 */ /* 0x000fec0003800000 */
[----:B------:R-:W-:Y:S05]  /*153d0*/  @!P0 BRA `(.L_x_11767) ;  /* 0x00000000000c8947 */ /* 0x000fea0003800000 */
[----:B-1----:R-:W2:Y:S04]  /*153e0*/  LDG.E R4, desc[UR38][R30.64] ;  /* 0x000000261e047981 */ /* 0x002ea8000c1e1900 */
[----:B-----5:R-:W2:Y:S02]  /*153f0*/  LDG.E R3, desc[UR38][R30.64+0x4] ;  /* 0x000004261e037981 */ /* 0x020ea4000c1e1900 */
[----:B--2---:R-:W-:-:S07]  /*15400*/  IMAD.IADD R3, R3, 0x1, -R4 ;  /* 0x0000000103037824 */ /* 0x004fce00078e0a04 */
.L_x_11767:
[----:B------:R-:W2:Y:S01]  /*15410*/  LDL.LU R40, [R1+0x30] ;  /* 0x0000300001287983 */ /* 0x000ea20000300800 */
[----:B------:R-:W-:Y:S01]  /*15420*/  LOP3.LUT R8, R8, 0xfffffff8, RZ, 0xc0, !PT ;  /* 0xfffffff808087812 */ /* 0x000fe200078ec0ff */
[----:B-1----:R-:W-:Y:S01]  /*15430*/  IMAD.HI R5, R34, 0x55555556, RZ ;  /* 0x5555555622057827 */ /* 0x002fe200078e02ff */
[----:B------:R-:W-:Y:S01]  /*15440*/  LEA.HI R6, R6, R11, RZ, 0x5 ;  /* 0x0000000b06067211 */ /* 0x000fe200078f28ff */
[----:B------:R-:W3:Y:S01]  /*15450*/  LDL.LU R39, [R1+0x3c] ;  /* 0x00003c0001277983 */ /* 0x000ee20000300800 */
[----:B------:R-:W-:Y:S01]  /*15460*/  ULDC.64 UR4, c[0x0][0xb70] ;  /* 0x0002dc0000047ab9 */ /* 0x000fe20000000a00 */
[----:B------:R-:W-:Y:S01]  /*15470*/  IMAD.IADD R13, R7, 0x1, -R8 ;  /* 0x00000001070d7824 */ /* 0x000fe200078e0a08 */
[----:B------:R-:W-:Y:S01]  /*15480*/  SHF.R.S32.HI R6, RZ, 0x5, R6 ;  /* 0x00000005ff067819 */ /* 0x000fe20000011406 */
[--C-:B-----5:R-:W-:Y:S01]  /*15490*/  IMAD.MOV.U32 R30, RZ, RZ, R23.reuse ;  /* 0x000000ffff1e7224 */ /* 0x120fe200078e0017 */
[----:B------:R-:W-:Y:S02]  /*154a0*/  SHF.R.S32.HI R31, RZ, 0x1f, R23 ;  /* 0x0000001fff1f7819 */ /* 0x000fe40000011417 */
[----:B------:R-:W-:Y:S01]  /*154b0*/  LEA.HI R9, R5, R5, RZ, 0x1 ;  /* 0x0000000505097211 */ /* 0x000fe200078f08ff */
[----:B------:R-:W-:Y:S01]  /*154c0*/  IMAD R8, R6, 0x10, R13 ;  /* 0x0000001006087824 */ /* 0x000fe200078e020d */
[----:B------:R-:W-:-:S02]  /*154d0*/  SHF.R.S32.HI R6, RZ, 0x1f, R35 ;  /* 0x0000001fff067819 */ /* 0x000fc40000011423 */
[----:B------:R-:W-:Y:S01]  /*154e0*/  SEL R37, R35, RZ, !P0 ;  /* 0x000000ff23257207 */ /* 0x000fe20004000000 */
[----:B------:R-:W-:Y:S01]  /*154f0*/  IMAD R9, R9, -0x3, R34 ;  /* 0xfffffffd09097824 */ /* 0x000fe200078e0222 */
[----:B------:R-:W-:Y:S02]  /*15500*/  SEL R38, R6, RZ, !P0 ;  /* 0x000000ff06267207 */ /* 0x000fe40004000000 */
[----:B------:R-:W-:Y:S01]  /*15510*/  LOP3.LUT P0, RZ, R11, 0x3, RZ, 0xc0, !PT ;  /* 0x000000030bff7812 */ /* 0x000fe2000780c0ff */
[----:B------:R-:W-:Y:S01]  /*15520*/  IMAD R8, R9, 0x40, R8 ;  /* 0x0000004009087824 */ /* 0x000fe200078e0208 */
        /* <DEDUP_REMOVED lines=10> */
[----:B------:R-:W-:Y:S02]  /*155d0*/  IMAD.IADD R5, R5, 0x1, R7 ;  /* 0x0000000105057824 */ /* 0x000fe400078e0207 */
[----:B------:R-:W-:Y:S02]  /*155e0*/  IMAD R6, R38, UR4, RZ ;  /* 0x0000000426067c24 */ /* 0x000fe4000f8e02ff */
[----:B------:R-:W-:-:S04]  /*155f0*/  IMAD.WIDE.U32 R4, R37, UR4, R4 ;  /* 0x0000000425047c25 */ /* 0x000fc8000f8e0004 */
[----:B------:R-:W-:Y:S01]  /*15600*/  IMAD R8, R37, UR5, R6 ;  /* 0x0000000525087c24 */ /* 0x000fe2000f8e0206 */
[----:B------:R-:W-:Y:S01]  /*15610*/  IADD3 R6, P1, R10, R4, RZ ;  /* 0x000000040a067210 */ /* 0x000fe20007f3e0ff */
[----:B------:R-:W-:Y:S01]  /*15620*/  IMAD R7, R20, 0x40, R0 ;  /* 0x0000004014077824 */ /* 0x000fe200078e0200 */
[----:B------:R-:W-:Y:S01]  /*15630*/  ULDC.64 UR4, c[0x0][0xb40] ;  /* 0x0002d00000047ab9 */ /* 0x000fe20000000a00 */
[----:B------:R-:W-:Y:S01]  /*15640*/  VIADD R4, R10, 0x8 ;  /* 0x000000080a047836 */ /* 0x000fe20000000000 */
[----:B------:R-:W-:Y:S01]  /*15650*/  IADD3.X R9, R9, R5, R8, P1, !PT ;  /* 0x0000000509097210 */ /* 0x000fe20000ffe408 */
[----:B------:R-:W-:Y:S01]  /*15660*/  IMAD.WIDE R24, R7, 0x2, R24 ;  /* 0x0000000207187825 */ /* 0x000fe200078e0218 */
[----:B------:R-:W-:Y:S02]  /*15670*/  LEA R34, P2, R6, UR4, 0x2 ;  /* 0x0000000406227c11 */ /* 0x000fe4000f8410ff */
[----:B------:R-:W-:Y:S02]  /*15680*/  ISETP.GE.OR P1, PT, R10, R3, P0 ;  /* 0x000000030a00720c */ /* 0x000fe40000726670 */
[----:B------:R-:W-:Y:S01]  /*15690*/  LEA.HI.X R35, R6, UR5, R9, 0x2, P2 ;  /* 0x0000000506237c11 */ /* 0x000fe200090f1409 */
[----:B------:R-:W-:Y:S01]  /*156a0*/  ULDC.64 UR4, c[0x0][0xaa0] ;  /* 0x0002a80000047ab9 */ /* 0x000fe20000000a00 */
[----:B------:R-:W-:-:S02]  /*156b0*/  IADD3 R15, P2, R24, 0x1800, RZ ;  /* 0x00001800180f7810 */ /* 0x000fc40007f5e0ff */
[C---:B------:R-:W-:Y:S02]  /*156c0*/  IADD3 R11, P3, R24.reuse, 0x3000, RZ ;  /* 0x00003000180b7810 */ /* 0x040fe40007f7e0ff */
[C---:B------:R-:W-:Y:S01]  /*156d0*/  IADD3 R7, P4, R24.reuse, 0x4800, RZ ;  /* 0x0000480018077810 */ /* 0x040fe20007f9e0ff */
[--C-:B------:R-:W-:Y:S01]  /*156e0*/  IMAD.X R9, RZ, RZ, R25.reuse, P2 ;  /* 0x000000ffff097224 */ /* 0x100fe200010e0619 */
[----:B------:R-:W-:Y:S01]  /*156f0*/  LOP3.LUT R5, R24, 0x380, RZ, 0xc0, !PT ;  /* 0x0000038018057812 */ /* 0x000fe200078ec0ff */
[--C-:B------:R-:W-:Y:S01]  /*15700*/  IMAD.X R13, RZ, RZ, R25.reuse, P3 ;  /* 0x000000ffff0d7224 */ /* 0x100fe200018e0619 */
[----:B------:R-:W-:Y:S01]  /*15710*/  ISETP.GE.OR P0, PT, R4, R3, P0 ;  /* 0x000000030400720c */ /* 0x000fe20000706670 */
[----:B------:R-:W-:Y:S01]  /*15720*/  IMAD.X R27, RZ, RZ, R25, P4 ;  /* 0x000000ffff1b7224 */ /* 0x000fe200020e0619 */
[----:B------:R-:W-:Y:S01]  /*15730*/  LOP3.LUT R8, R15, 0x380, RZ, 0xc0, !PT ;  /* 0x000003800f087812 */ /* 0x000fe200078ec0ff */
[----:B------:R-:W-:Y:S01]  /*15740*/  @!P1 STG.E desc[UR38][R34.64], R28 ;  /* 0x0000001c22009986 */ /* 0x000fe2000c101926 */
[----:B------:R-:W-:-:S02]  /*15750*/  LOP3.LUT R10, R11, 0x380, RZ, 0xc0, !PT ;  /* 0x000003800b0a7812 */ /* 0x000fc400078ec0ff */
[----:B------:R-:W-:Y:S02]  /*15760*/  LOP3.LUT R6, R7, 0x380, RZ, 0xc0, !PT ;  /* 0x0000038007067812 */ /* 0x000fe400078ec0ff */
[----:B------:R-:W-:Y:S02]  /*15770*/  SHF.R.U64 R5, R5, 0x3, RZ ;  /* 0x0000000305057819 */ /* 0x000fe400000012ff */
[----:B------:R-:W-:Y:S02]  /*15780*/  SHF.R.U64 R8, R8, 0x3, RZ ;  /* 0x0000000308087819 */ /* 0x000fe400000012ff */
[----:B------:R-:W-:Y:S01]  /*15790*/  SHF.R.U64 R10, R10, 0x3, RZ ;  /* 0x000000030a0a7819 */ /* 0x000fe200000012ff */
[----:B------:R0:W-:Y:S01]  /*157a0*/  @!P0 STG.E desc[UR38][R34.64+0x20], R21 ;  /* 0x0000201522008986 */ /* 0x0001e2000c101926 */
[----:B------:R-:W-:Y:S02]  /*157b0*/  SHF.R.U64 R6, R6, 0x3, RZ ;  /* 0x0000000306067819 */ /* 0x000fe400000012ff */
[----:B------:R-:W-:Y:S01]  /*157c0*/  LOP3.LUT R4, R5, R24, RZ, 0x3c, !PT ;  /* 0x0000001805047212 */ /* 0x000fe200078e3cff */
[----:B------:R-:W-:Y:S01]  /*157d0*/  IMAD.MOV.U32 R5, RZ, RZ, R25 ;  /* 0x000000ffff057224 */ /* 0x000fe200078e0019 */
[----:B------:R-:W-:-:S02]  /*157e0*/  LOP3.LUT R8, R8, R15, RZ, 0x3c, !PT ;  /* 0x0000000f08087212 */ /* 0x000fc400078e3cff */
[----:B------:R-:W-:Y:S02]  /*157f0*/  LOP3.LUT R12, R10, R11, RZ, 0x3c, !PT ;  /* 0x0000000b0a0c7212 */ /* 0x000fe400078e3cff */
[----:B------:R-:W-:Y:S02]  /*15800*/  LOP3.LUT R26, R6, R7, RZ, 0x3c, !PT ;  /* 0x00000007061a7212 */ /* 0x000fe400078e3cff */
[----:B------:R-:W5:Y:S01]  /*15810*/  LD.E.128 R4, desc[UR38][R4.64] ;  /* 0x0000002604047980 */ /* 0x000f62000c101d00 */
[----:B------:R-:W-:-:S03]  /*15820*/  IMAD R36, R31, UR4, RZ ;  /* 0x000000041f247c24 */ /* 0x000fc6000f8e02ff */
[----:B------:R-:W5:Y:S01]  /*15830*/  LD.E.128 R8, desc[UR38][R8.64] ;  /* 0x0000002608087980 */ /* 0x000f62000c101d00 */
[----:B------:R-:W-:Y:S01]  /*15840*/  IMAD.WIDE.U32 R30, R23, UR4, R32 ;  /* 0x00000004171e7c25 */ /* 0x000fe2000f8e0020 */
[----:B------:R-:W-:Y:S02]  /*15850*/  ULDC UR4, c[0x0][0xa8c] ;  /* 0x0002a30000047ab9 */ /* 0x000fe40000000800 */
[----:B------:R-:W5:Y:S04]  /*15860*/  LD.E.128 R12, desc[UR38][R12.64] ;  /* 0x000000260c0c7980 */ /* 0x000f68000c101d00 */
[----:B------:R-:W5:Y:S01]  /*15870*/  LD.E.128 R24, desc[UR38][R26.64] ;  /* 0x000000261a187980 */ /* 0x000f62000c101d00 */
[----:B------:R-:W-:Y:S01]  /*15880*/  ISETP.GE.AND P0, PT, R0, UR4, PT ;  /* 0x0000000400007c0c */ /* 0x000fe2000bf06270 */
[----:B------:R-:W-:Y:S01]  /*15890*/  IMAD R32, R39, -0xc0, R3 ;  /* 0xffffff4027207824 */ /* 0x000fe200078e0203 */
[----:B------:R-:W-:Y:S01]  /*158a0*/  @!PT LDS RZ, [RZ] ;  /* 0x00000000fffff984 */ /* 0x000fe20000000800 */
[----:B------:R-:W-:Y:S01]  /*158b0*/  @!PT LDS RZ, [RZ] ;  /* 0x00000000fffff984 */ /* 0x000fe20000000800 */
[----:B------:R-:W-:Y:S01]  /*158c0*/  @!PT LDS RZ, [RZ] ;  /* 0x00000000fffff984 */ /* 0x000fe20000000800 */
[----:B------:R-:W-:Y:S01]  /*158d0*/  @!PT LDS RZ, [RZ] ;  /* 0x00000000fffff984 */ /* 0x000fe20000000800 */
[----:B------:R1:W-:Y:S06]  /*158e0*/  MEMBAR.ALL.CTA ;  /* 0x0000000000007992 */ /* 0x0003ec0000008000 */
[----:B-1----:R-:W1:Y:S01]  /*158f0*/  FENCE.VIEW.ASYNC.S ;  /* 0x00000000000073c6 */ /* 0x002e620000000000 */
[----:B------:R-:W-:Y:S01]  /*15900*/  IMAD R23, R23, UR5, R36 ;  /* 0x0000000517177c24 */ /* 0x000fe2000f8e0224 */
[----:B------:R-:W-:Y:S01]  /*15910*/  ULDC.64 UR4, c[0x0][0xae0] ;  /* 0x0002b80000047ab9 */ /* 0x000fe20000000a00 */
[----:B------:R-:W-:-:S02]  /*15920*/  VIADD R0, R20, 0x30 ;  /* 0x0000003014007836 */ /* 0x000fc40000000000 */
[C---:B------:R-:W-:Y:S02]  /*15930*/  VIADD R3, R20.reuse, 0x60 ;  /* 0x0000006014037836 */ /* 0x040fe40000000000 */
[----:B0-----:R-:W-:Y:S01]  /*15940*/  VIADD R21, R20, 0x90 ;  /* 0x0000009014157836 */ /* 0x001fe20000000000 */
[-C--:B------:R-:W-:Y:S01]  /*15950*/  ISETP.GE.OR P3, PT, R0, R32.reuse, P0 ;  /* 0x000000200000720c */ /* 0x080fe20000766670 */
[----:B------:R-:W-:Y:S01]  /*15960*/  IMAD.IADD R31, R31, 0x1, R23 ;  /* 0x000000011f1f7824 */ /* 0x000fe200078e0217 */
[-C--:B------:R-:W-:Y:S01]  /*15970*/  ISETP.GE.OR P1, PT, R3, R32.reuse, P0 ;  /* 0x000000200300720c */ /* 0x080fe20000726670 */
[----:B------:R-:W-:Y:S01]  /*15980*/  IMAD R23, R29, UR4, RZ ;  /* 0x000000041d177c24 */ /* 0x000fe2000f8e02ff */
[-C--:B------:R-:W-:Y:S01]  /*15990*/  ISETP.GE.OR P2, PT, R21, R32.reuse, P0 ;  /* 0x000000201500720c */ /* 0x080fe20000746670 */
[----:B------:R-:W-:Y:S01]  /*159a0*/  IMAD.WIDE.U32 R28, R40, UR4, R30 ;  /* 0x00000004281c7c25 */ /* 0x000fe2000f8e001e */
[----:B------:R-:W-:Y:S02]  /*159b0*/  ISETP.GE.OR P0, PT, R20, R32, P0 ;  /* 0x000000201400720c */ /* 0x000fe40000706670 */
[----:B------:R-:W-:Y:S01]  /*159c0*/  SHF.R.S32.HI R21, RZ, 0x1f, R20 ;  /* 0x0000001fff157819 */ /* 0x000fe20000011414 */
[----:B------:R-:W-:Y:S01]  /*159d0*/  IMAD R23, R40, UR5, R23 ;  /* 0x0000000528177c24 */ /* 0x000fe2000f8e0217 */
[----:B------:R-:W-:Y:S01]  /*159e0*/  ULDC.64 UR4, c[0x0][0xae8] ;  /* 0x0002ba0000047ab9 */ /* 0x000fe20000000a00 */
[----:B------:R-:W-:-:S02]  /*159f0*/  VIADD R0, R2, 0x16820 ;  /* 0x0001682002007836 */ /* 0x000fc40000000000 */
[----:B------:R-:W-:Y:S02]  /*15a00*/  IMAD.IADD R29, R29, 0x1, R23 ;  /* 0x000000011d1d7824 */ /* 0x000fe400078e0217 */
[----:B------:R-:W-:Y:S01]  /*15a10*/  IMAD R3, R38, UR4, RZ ;  /* 0x0000000426037c24 */ /* 0x000fe2000f8e02ff */
[----:B------:R-:W-:Y:S01]  /*15a20*/  PRMT R0, RZ, 0x654, R0 ;  /* 0x00000654ff007816 */ /* 0x000fe20000000000 */
[----:B------:R-:W-:-:S03]  /*15a30*/  IMAD.WIDE.U32 R32, R37, UR4, R28 ;  /* 0x0000000425207c25 */ /* 0x000fc6000f8e001c */
[----:B-1----:R0:W-:Y:S01]  /*15a40*/  SYNCS.ARRIVE.TRANS64.RED.A1T0 RZ, [R0+URZ], RZ ;  /* 0x000000ff00ff79a7 */ /* 0x0021e2000810043f */
[----:B------:R-:W-:Y:S02]  /*15a50*/  IMAD R3, R37, UR5, R3 ;  /* 0x0000000525037c24 */ /* 0x000fe4000f8e0203 */
        /* <DEDUP_REMOVED lines=14> */
.L_x_11769:
[----:B------:R-:W-:Y:S05]  /*15b40*/  BSYNC B1 ;  /* 0x0000000000017941 */ /* 0x000fea0003800000 */
.L_x_11768:
        /* <DEDUP_REMOVED lines=15> */
.L_x_11771:
[----:B------:R-:W-:Y:S05]  /*15c40*/  BSYNC B1 ;  /* 0x0000000000017941 */ /* 0x000fea0003800000 */
.L_x_11770:
        /* <DEDUP_REMOVED lines=15> */
.L_x_11773:
[----:B------:R-:W-:Y:S05]  /*15d40*/  BSYNC B1 ;  /* 0x0000000000017941 */ /* 0x000fea0003800000 */
.L_x_11772:
        /* <DEDUP_REMOVED lines=13> */
[----:B------:R3:W-:Y:S01]  /*15e20*/  STG.E.128 desc[UR38][R6.64], R24 ;  /* 0x0000001806007986 */ /* 0x0007e2000c101d26 */
[----:B------:R-:W-:Y:S05]  /*15e30*/  BRA `(.L_x_11774) ;  /* 0x0000000800407947 */ /* 0x000fea0003800000 */
.L_x_11766:
[----:B0-----:R-:W2:Y:S01]  /*15e40*/  LDL R8, [R1+0x34] ;  /* 0x0000340001087983 */ /* 0x001ea20000100800 */
        /* <DEDUP_REMOVED lines=8> */
[----:B------:R-:W0:Y:S01]  /*15ed0*/  @P1 LDC.64 R6, c[0x0][0xbe0] ;  /* 0x0002f800ff061b82 */ /* 0x000e220000000a00 */
[----:B------:R-:W-:Y:S02]  /*15ee0*/  ULDC UR4, c[0x0][0xa88] ;  /* 0x0002a20000047ab9 */ /* 0x000fe40000000800 */
[----:B------:R-:W-:Y:S02]  /*15ef0*/  IMAD.U32 R3, RZ, RZ, UR4 ;  /* 0x00000004ff037e24 */ /* 0x000fe4000f8e00ff */
[----:B--2---:R-:W-:-:S04]  /*15f00*/  IMAD.WIDE R4, R8, 0x4, R4 ;  /* 0x0000000408047825 */ /* 0x004fc800078e0204 */
[----:B0-----:R-:W-:Y:S01]  /*15f10*/  @P1 IMAD.WIDE R6, R8, 0x4, R6 ;  /* 0x0000000408061825 */ /* 0x001fe200078e0206 */
[----:B------:R0:W5:Y:S04]  /*15f20*/  @P0 LDG.E R9, desc[UR38][R4.64] ;  /* 0x0000002604090981 */ /* 0x000168000c1e1900 */
[----:B------:R0:W5:Y:S01]  /*15f30*/  @P1 LDG.E R3, desc[UR38][R6.64] ;  /* 0x0000002606031981 */ /* 0x000162000c1e1900 */
[----:B------:R-:W-:Y:S01]  /*15f40*/  ISETP.GT.AND P2, PT, R39, 0xbf, PT ;  /* 0x000000bf2700780c */ /* 0x000fe20003f44270 */
[----:B------:R-:W-:-:S12]  /*15f50*/  @P1 BRA `(.L_x_11775) ;  /* 0x0000000000101947 */ /* 0x000fd80003800000 */
[----:B------:R-:W-:Y:S05]  /*15f60*/  @!P0 BRA `(.L_x_11775) ;  /* 0x00000000000c8947 */ /* 0x000fea0003800000 */
[----:B0-----:R-:W2:Y:S04]  /*15f70*/  LDG.E R6, desc[UR38][R4.64] ;  /* 0x0000002604067981 */ /* 0x001ea8000c1e1900 */
[----:B-----5:R-:W2:Y:S02]  /*15f80*/  LDG.E R3, desc[UR38][R4.64+0x4] ;  /* 0x0000042604037981 */ /* 0x020ea4000c1e1900 */
[----:B--2---:R-:W-:-:S07]  /*15f90*/  IMAD.IADD R3, R3, 0x1, -R6 ;  /* 0x0000000103037824 */ /* 0x004fce00078e0a06 */
.L_x_11775:
[----:B------:R-:W2:Y:S04]  /*15fa0*/  LDL R15, [R1+0x30] ;  /* 0x00003000010f7983 */ /* 0x000ea80000100800 */
[----:B------:R1:W5:Y:S01]  /*15fb0*/  LDL R14, [R1+0x3c] ;  /* 0x00003c00010e7983 */ /* 0x0003620000100800 */
[----:B0-----:R-:W-:Y:S01]  /*15fc0*/  SHF.R.S32.HI R4, RZ, 0x1f, R8 ;  /* 0x0000001fff047819 */ /* 0x001fe20000011408 */
[----:B------:R-:W-:Y:S01]  /*15fd0*/  BSSY B1, `(.L_x_11776) ;  /* 0x000001d000017945 */ /* 0x000fe20003800000 */
[----:B------:R-:W-:Y:S02]  /*15fe0*/  SEL R11, R8, RZ, !P0 ;  /* 0x000000ff080b7207 */ /* 0x000fe40004000000 */
[----:B------:R-:W-:Y:S02]  /*15ff0*/  SHF.R.S32.HI R13, RZ, 0x1f, R0 ;  /* 0x0000001fff0d7819 */ /* 0x000fe40000011400 */
[----:B------:R-:W-:-:S02]  /*16000*/  SEL R12, R4, RZ, !P0 ;  /* 0x000000ff040c7207 */ /* 0x000fc40004000000 */
[----:B-----5:R-:W-:Y:S02]  /*16010*/  SHF.R.S32.HI R8, RZ, 0x1f, R9 ;  /* 0x0000001fff087819 */ /* 0x020fe40000011409 */
[----:B--2---:R-:W-:Y:S01]  /*16020*/  SHF.R.S32.HI R10, RZ, 0x1f, R15 ;  /* 0x0000001fff0a7819 */ /* 0x004fe2000001140f */
[----:B-1----:R-:W-:Y:S06]  /*16030*/  @P2 BRA `(.L_x_11777) ;  /* 0x0000000000582947 */ /* 0x002fec0003800000 */
[----:B------:R-:W0:Y:S02]  /*16040*/  S2R R5, SR_TID.X ;  /* 0x0000000000057919 */ /* 0x000e240000002100 */
[----:B0-----:R-:W-:-:S04]  /*16050*/  IMAD R4, R14, 0xc0, R5 ;  /* 0x000000c00e047824 */ /* 0x001fc800078e0205 */
        /* <DEDUP_REMOVED lines=20> */
.L_x_11777:
[----:B------:R-:W-:Y:S05]  /*161a0*/  BSYNC B1 ;  /* 0x0000000000017941 */ /* 0x000fea0003800000 */
.L_x_11776:
[----:B------:R-:W-:Y:S01]  /*161b0*/  ULDC.64 UR4, c[0x0][0xaa0] ;  /* 0x0002a80000047ab9 */ /* 0x000fe20000000a00 */
[----:B------:R-:W-:Y:S01]  /*161c0*/  IMAD.MOV.U32 R4, RZ, RZ, R0 ;  /* 0x000000ffff047224 */ /* 0x000fe200078e0000 */
[----:B------:R-:W-:Y:S01]  /*161d0*/  ULDC.64 UR6, c[0x0][0xae0] ;  /* 0x0002b80000067ab9 */ /* 0x000fe20000000a00 */
[----:B0-----:R-:W-:Y:S01]  /*161e0*/  IMAD.MOV.U32 R5, RZ, RZ, R13 ;  /* 0x000000ffff057224 */ /* 0x001fe200078e000d */
[----:B------:R-:W-:Y:S01]  /*161f0*/  SHF.R.S32.HI R21, RZ, 0x1f, R20 ;  /* 0x0000001fff157819 */ /* 0x000fe20000011414 */
[----:B------:R-:W-:Y:S01]  /*16200*/  IMAD R6, R8, UR4, RZ ;  /* 0x0000000408067c24 */ /* 0x000fe2000f8e02ff */
[----:B------:R-:W-:Y:S01]  /*16210*/  BSSY B1, `(.L_x_11778) ;  /* 0x0000024000017945 */ /* 0x000fe20003800000 */
[C---:B------:R-:W-:Y:S01]  /*16220*/  IMAD.WIDE.U32 R4, R9.reuse, UR4, R4 ;  /* 0x0000000409047c25 */ /* 0x040fe2000f8e0004 */
[----:B------:R-:W-:Y:S02]  /*16230*/  ULDC UR4, c[0x0][0xa8c] ;  /* 0x0002a30000047ab9 */ /* 0x000fe40000000800 */
[----:B------:R-:W-:Y:S01]  /*16240*/  ISETP.GE.AND P0, PT, R0, UR4, PT ;  /* 0x0000000400007c0c */ /* 0x000fe2000bf06270 */
[----:B------:R-:W-:Y:S01]  /*16250*/  IMAD R9, R9, UR5, R6 ;  /* 0x0000000509097c24 */ /* 0x000fe2000f8e0206 */
[----:B------:R-:W-:Y:S01]  /*16260*/  ULDC.64 UR4, c[0x0][0xae8] ;  /* 0x0002ba0000047ab9 */ /* 0x000fe20000000a00 */
[----:B------:R-:W-:-:S02]  /*16270*/  VIADD R6, R20, 0x30 ;  /* 0x0000003014067836 */ /* 0x000fc40000000000 */
[----:B------:R-:W-:Y:S02]  /*16280*/  IMAD R7, R14, -0xc0, R3 ;  /* 0xffffff400e077824 */ /* 0x000fe400078e0203 */
[----:B------:R-:W-:Y:S02]  /*16290*/  IMAD R0, R10, UR6, RZ ;  /* 0x000000060a007c24 */ /* 0x000fe4000f8e02ff */
[----:B------:R-:W-:Y:S01]  /*162a0*/  IMAD.IADD R5, R5, 0x1, R9 ;  /* 0x0000000105057824 */ /* 0x000fe200078e0209 */
[----:B------:R-:W-:Y:S01]  /*162b0*/  ISETP.GE.OR P3, PT, R6, R7, P0 ;  /* 0x000000070600720c */ /* 0x000fe20000766670 */
[----:B------:R-:W-:Y:S02]  /*162c0*/  IMAD R3, R15, UR7, R0 ;  /* 0x000000070f037c24 */ /* 0x000fe4000f8e0200 */
[C---:B------:R-:W-:Y:S02]  /*162d0*/  VIADD R0, R20.reuse, 0x60 ;  /* 0x0000006014007836 */ /* 0x040fe40000000000 */
[----:B------:R-:W-:-:S02]  /*162e0*/  VIADD R6, R20, 0x90 ;  /* 0x0000009014067836 */ /* 0x000fc40000000000 */
[----:B------:R-:W-:Y:S01]  /*162f0*/  IMAD.WIDE.U32 R4, R15, UR6, R4 ;  /* 0x000000060f047c25 */ /* 0x000fe2000f8e0004 */
[-C--:B------:R-:W-:Y:S02]  /*16300*/  ISETP.GE.OR P1, PT, R0, R7.reuse, P0 ;  /* 0x000000070000720c */ /* 0x080fe40000726670 */
        /* <DEDUP_REMOVED lines=20> */
.L_x_11779:
[----:B------:R-:W-:Y:S05]  /*16450*/  BSYNC B1 ;  /* 0x0000000000017941 */ /* 0x000fea0003800000 */
.L_x_11778:
        /* <DEDUP_REMOVED lines=15> */
.L_x_11781:
[----:B------:R-:W-:Y:S05]  /*16550*/  BSYNC B1 ;  /* 0x0000000000017941 */ /* 0x000fea0003800000 */
.L_x_11780:
        /* <DEDUP_REMOVED lines=15> */
.L_x_11783:
[----:B------:R-:W-:Y:S05]  /*16650*/  BSYNC B1 ;  /* 0x0000000000017941 */ /* 0x000fea0003800000 */
.L_x_11782:
        /* <DEDUP_REMOVED lines=14> */
.L_x_11774:
[----:B------:R-:W-:Y:S05]  /*16740*/  BSYNC B0 ;  /* 0x0000000000007941 */ /* 0x000fea0003800000 */
.L_x_11765:
[----:B------:R-:W2:Y:S01]  /*16750*/  LDL R0, [R1+0xc] ;  /* 0x00000c0001007983 */ /* 0x000ea20000100800 */
[----:B------:R-:W-:Y:S02]  /*16760*/  ULDC UR4, c[0x0][0xc14] ;  /* 0x0003050000047ab9 */ /* 0x000fe40000000800 */
[----:B--2---:R-:W-:-:S13]  /*16770*/  ISETP.GE.AND P0, PT, R0, UR4, PT ;  /* 0x0000000400007c0c */ /* 0x004fda000bf06270 */
[----:B------:R-:W-:Y:S05]  /*16780*/  @!P0 BRA `(.L_x_11784) ;  /* 0xfffffea400a08947 */ /* 0x000fea000383ffff */
[----:B------:R-:W-:Y:S05]  /*16790*/  BRA `(.L_x_11570) ;  /* 0x0000005400407947 */ /* 0x000fea0003800000 */
.L_x_11568:
[----:B------:R-:W-:-:S08]  /*167a0*/  NOP ;  /* 0x0000000000007918 */ /* 0x000fd00000000000 */
[----:B------:R-:W0:-:S00]  /*167b0*/  USETMAXREG.DEALLOC.CTAPOOL 0x20 ;  /* 0x00000020000079c8 */ /* 0x000e0000080e0500 */
[----:B0-----:R-:W-:-:S06]  /*167c0*/  LOP3.LUT R0, R0, 0x3, RZ, 0xc0, !PT ;  /* 0x0000000300007812 */ /* 0x001fcc00078ec0ff */
[----:B------:R-:W0:Y:S02]  /*167d0*/  SHFL.IDX PT, R0, R0, RZ, 0x1f ;  /* 0x00001fff00007589 */ /* 0x000e2400000e0000 */
[----:B0-----:R-:W-:-:S13]  /*167e0*/  ISETP.NE.AND P0, PT, R0, RZ, PT ;  /* 0x000000ff0000720c */ /* 0x001fda0003f05270 */
[----:B------:R-:W-:Y:S05]  /*167f0*/  @P0 BRA `(.L_x_11570) ;  /* 0x0000005400280947 */ /* 0x000fea0003800000 */
        /* <DEDUP_REMOVED lines=55> */
.L_x_11789:
        /* <DEDUP_REMOVED lines=14> */
.L_x_11788:
[----:B------:R-:W-:Y:S05]  /*16c50*/  BSYNC B0 ;  /* 0x0000000000007941 */ /* 0x000fea0003800000 */
.L_x_11787:
        /* <DEDUP_REMOVED lines=26> */
.L_x_11785:
        /* <DEDUP_REMOVED lines=20> */
.L_x_11790:
        /* <DEDUP_REMOVED lines=59> */
.L_x_11786:
[----:B------:R-:W-:Y:S02]  /*172f0*/  IMAD.MOV.U32 R17, RZ, RZ, RZ ;  /* 0x000000ffff117224 */ /* 0x000fe400078e00ff */
[----:B------:R-:W-:Y:S02]  /*17300*/  IMAD.U32 R16, RZ, RZ, UR6 ;  /* 0x00000006ff107e24 */ /* 0x000fe4000f8e00ff */
[----:B------:R-:W-:-:S07]  /*17310*/  IMAD.MOV.U32 R18, RZ, RZ, RZ ;  /* 0x000000ffff127224 */ /* 0x000fce00078e00ff */
.L_x_11791:
        /* <DEDUP_REMOVED lines=13> */
[----:B------:R-:W-:Y:S01]  /*173f0*/  ULDC.64 UR40, c[0x0][0x198] ;  /* 0x0000660000287ab9 */ /* 0x000fe20000000a00 */
[----:B------:R-:W-:Y:S01]  /*17400*/  IMAD.MOV.U32 R25, RZ, RZ, RZ ;  /* 0x000000ffff197224 */ /* 0x000fe200078e00ff */
[----:B------:R-:W-:Y:S01]  /*17410*/  ULDC UR37, c[0x0][0xc] ;  /* 0x0000030000257ab9 */ /* 0x000fe20000000800 */
[----:B------:R-:W-:Y:S02]  /*17420*/  IMAD.MOV.U32 R22, RZ, RZ, RZ ;  /* 0x000000ffff167224 */ /* 0x000fe400078e00ff */
[----:B------:R-:W-:-:S07]  /*17430*/  IMAD.MOV.U32 R24, RZ, RZ, 0x1 ;  /* 0x00000001ff187424 */ /* 0x000fce00078e00ff */
.L_x_11892:
[----:B------:R-:W-:Y:S05]  /*17440*/  YIELD ;  /* 0x0000000000007946 */ /* 0x000fea0003800000 */
[----:B------:R-:W-:Y:S01]  /*17450*/  ULDC.64 UR4, c[0x0][0xa28] ;  /* 0x00028a0000047ab9 */ /* 0x000fe20000000a00 */
[----:B------:R-:W-:Y:S01]  /*17460*/  IMAD.MOV.U32 R8, RZ, RZ, RZ ;  /* 0x000000ffff087224 */ /* 0x000fe200078e00ff */
[----:B------:R-:W-:Y:S01]  /*17470*/  ISETP.NE.U32.AND P0, PT, RZ, UR4, PT ;  /* 0x00000004ff007c0c */ /* 0x000fe2000bf05070 */
[----:B0-----:R-:W-:Y:S01]  /*17480*/  IMAD.MOV.U32 R0, RZ, RZ, RZ ;  /* 0x000000ffff007224 */ /* 0x001fe200078e00ff */
        /* <DEDUP_REMOVED lines=13> */
[----:B------:R-:W2:Y:S01]  /*17560*/  @P0 LDC.64 R4, c[0x0][0xa18] ;  /* 0x00028600ff040b82 */ /* 0x000ea20000000a00 */
[----:B0-----:R-:W-:-:S05]  /*17570*/  IMAD.WIDE R2, R19, 0x4, R2 ;  /* 0x0000000413027825 */ /* 0x001fca00078e0202 */
[----:B------:R-:W3:Y:S01]  /*17580*/  @P2 LDG.E R0, desc[UR38][R2.64] ;  /* 0x0000002602002981 */ /* 0x000ee2000c1e1900 */
[----:B------:R-:W-:Y:S02]  /*17590*/  ULDC UR4, c[0x0][0x288] ;  /* 0x0000a20000047ab9 */ /* 0x000fe40000000800 */
[----:B------:R-:W-:Y:S01]  /*175a0*/  IMAD.U32 R7, RZ, RZ, UR4 ;  /* 0x00000004ff077e24 */ /* 0x000fe2000f8e00ff */
[----:B------:R-:W-:Y:S01]  /*175b0*/  ULDC.64 UR4, c[0x0][0x3f8] ;  /* 0x0000fe0000047ab9 */ /* 0x000fe20000000a00 */
[----:B--2---:R-:W-:-:S05]  /*175c0*/  @P0 IMAD.WIDE R4, R19, 0x4, R4 ;  /* 0x0000000413040825 */ /* 0x004fca00078e0204 */
        /* <DEDUP_REMOVED lines=14> */
[----:B---3--:R0:W-:Y:S01]  /*176b0*/  STL [R1+0x8], R0 ;  /* 0x0000080001007387 */ /* 0x0081e20000100800 */
[----:B------:R-:W-:Y:S06]  /*176c0*/  @P0 BRA `(.L_x_11793) ;  /* 0x0000000000100947 */ /* 0x000fec0003800000 */
[----:B------:R-:W-:Y:S05]  /*176d0*/  @!P2 BRA `(.L_x_11793) ;  /* 0x00000000000ca947 */ /* 0x000fea0003800000 */
[----:B0-----:R-:W2:Y:S04]  /*176e0*/  LDG.E R0, desc[UR38][R2.64] ;  /* 0x0000002602007981 */ /* 0x001ea8000c1e1900 */
[----:B-----5:R-:W2:Y:S02]  /*176f0*/  LDG.E R7, desc[UR38][R2.64+0x4] ;  /* 0x0000042602077981 */ /* 0x020ea4000c1e1900 */
[----:B--2---:R-:W-:-:S07]  /*17700*/  IMAD.IADD R7, R7, 0x1, -R0 ;  /* 0x0000000107077824 */ /* 0x004fce00078e0a00 */
.L_x_11793:
[----:B0-----:R-:W0:Y:S01]  /*17710*/  LDC.64 R4, c[0x0][0xa08] ;  /* 0x00028200ff047b82 */ /* 0x001e220000000a00 */
[----:B------:R-:W-:Y:S01]  /*17720*/  IMAD.MOV.U32 R23, RZ, RZ, RZ ;  /* 0x000000ffff177224 */ /* 0x000fe200078e00ff */
[----:B------:R-:W-:-:S06]  /*17730*/  ULDC.64 UR4, c[0x0][0xa20] ;  /* 0x0002880000047ab9 */ /* 0x000fcc0000000a00 */
[----:B------:R-:W2:Y:S01]  /*17740*/  LDC.64 R2, c[0x0][0xa10] ;  /* 0x00028400ff027b82 */ /* 0x000ea20000000a00 */
[----:B------:R-:W-:Y:S02]  /*17750*/  IMAD.MOV.U32 R0, RZ, RZ, RZ ;  /* 0x000000ffff007224 */ /* 0x000fe400078e00ff */
[----:B0-----:R-:W-:-:S05]  /*17760*/  IMAD.WIDE R4, R19, 0x4, R4 ;  /* 0x0000000413047825 */ /* 0x001fca00078e0204 */
[----:B------:R-:W3:Y:S01]  /*17770*/  @P3 LDG.E R23, desc[UR38][R4.64] ;  /* 0x0000002604173981 */ /* 0x000ee2000c1e1900 */
[----:B--2---:R-:W-:-:S05]  /*17780*/  IMAD.WIDE R2, R19, 0x4, R2 ;  /* 0x0000000413027825 */ /* 0x004fca00078e0202 */
[----:B------:R0:W5:Y:S01]  /*17790*/  @P1 LDG.E R0, desc[UR38][R2.64] ;  /* 0x0000002602001981 */ /* 0x000162000c1e1900 */
[----:B------:R-:W-:-:S04]  /*177a0*/  ISETP.NE.U32.AND P0, PT, RZ, UR4, PT ;  /* 0x00000004ff007c0c */ /* 0x000fc8000bf05070 */
[----:B------:R-:W-:Y:S01]  /*177b0*/  ISETP.NE.AND.EX P0, PT, RZ, UR5, PT, P0 ;  /* 0x00000005ff007c0c */ /* 0x000fe2000bf05300 */
[----:B---3-5:R-:W-:-:S12]  /*177c0*/  IMAD.IADD R23, R23, 0x1, R8 ;  /* 0x0000000117177824 */ /* 0x028fd800078e0208 */
[----:B0-----:R-:W-:Y:S05]  /*177d0*/  @!P0 BRA `(.L_x_11794) ;  /* 0x0000000000108947 */ /* 0x001fea0003800000 */
[----:B------:R-:W0:Y:S02]  /*177e0*/  LDC.64 R4, c[0x0][0xa20] ;  /* 0x00028800ff047b82 */ /* 0x000e240000000a00 */
[----:B0-----:R-:W-:-:S05]  /*177f0*/  IMAD.WIDE R4, R19, 0x4, R4 ;  /* 0x0000000413047825 */ /* 0x001fca00078e0204 */
[----:B------:R0:W5:Y:S01]  /*17800*/  LDG.E R9, desc[UR38][R4.64] ;  /* 0x0000002604097981 */ /* 0x000162000c1e1900 */
[----:B------:R-:W-:Y:S05]  /*17810*/  BRA `(.L_x_11795) ;  /* 0x0000000000107947 */ /* 0x000fea0003800000 */
.L_x_11794:
[----:B------:R-:W-:Y:S05]  /*17820*/  @!P3 BRA `(.L_x_11795) ;  /* 0x00000000000cb947 */ /* 0x000fea0003800000 */
[----:B------:R-:W2:Y:S04]  /*17830*/  LDG.E R10, desc[UR38][R4.64] ;  /* 0x00000026040a7981 */ /* 0x000ea8000c1e1900 */
[----:B------:R-:W2:Y:S02]  /*17840*/  LDG.E R9, desc[UR38][R4.64+0x4] ;  /* 0x0000042604097981 */ /* 0x000ea4000c1e1900 */
[----:B--2---:R-:W-:-:S07]  /*17850*/  IMAD.IADD R9, R9, 0x1, -R10 ;  /* 0x0000000109097824 */ /* 0x004fce00078e0a0a */
.L_x_11795:
        /* <DEDUP_REMOVED lines=27> */
.L_x_11798:
[----:B------:R-:W-:-:S13]  /*17a10*/  ISETP.NE.AND P0, PT, R5, 0x1, PT ;  /* 0x000000010500780c */ /* 0x000fda0003f05270 */
[----:B------:R-:W0:Y:S02]  /*17a20*/  @P0 LDC.64 R8, c[0x0][0x9e8] ;  /* 0x00027a00ff080b82 */ /* 0x000e240000000a00 */
[----:B0-----:R-:W-:-:S05]  /*17a30*/  @P0 IMAD.HI.U32 R8, R4, R8, RZ ;  /* 0x0000000804080227 */ /* 0x001fca00078e00ff */
[----:B------:R-:W-:-:S07]  /*17a40*/  @P0 SHF.R.U32.HI R4, RZ, R9, R8 ;  /* 0x00000009ff040219 */ /* 0x000fce0000011608 */
.L_x_11799:
[----:B------:R-:W-:Y:S05]  /*17a50*/  BSYNC B0 ;  /* 0x0000000000007941 */ /* 0x000fea0003800000 */
.L_x_11797:
[----:B------:R-:W-:-:S05]  /*17a60*/  IMAD R4, R4, R5, R5 ;  /* 0x0000000504047224 */ /* 0x000fca00078e0205 */
[----:B------:R-:W-:-:S07]  /*17a70*/  VIMNMX R11, R11, R4, PT ;  /* 0x000000040b0b7248 */ /* 0x000fce0003fe0100 */
.L_x_11796:
        /* <DEDUP_REMOVED lines=15> */
.L_x_11802:
[----:B------:R-:W-:-:S13]  /*17b70*/  ISETP.NE.AND P0, PT, R5, 0x1, PT ;  /* 0x000000010500780c */ /* 0x000fda0003f05270 */
[----:B------:R-:W0:Y:S02]  /*17b80*/  @P0 LDC.64 R8, c[0x0][0x9e8] ;  /* 0x00027a00ff080b82 */ /* 0x000e240000000a00 */
[----:B0-----:R-:W-:-:S04]  /*17b90*/  @P0 IMAD.HI.U32 R12, R4, R8, RZ ;  /* 0x00000008040c0227 */ /* 0x001fc800078e00ff */
[----:B------:R-:W-:Y:S01]  /*17ba0*/  IMAD.MOV.U32 R8, RZ, RZ, R4 ;  /* 0x000000ffff087224 */ /* 0x000fe200078e0004 */
[----:B------:R-:W-:-:S07]  /*17bb0*/  @P0 SHF.R.U32.HI R8, RZ, R9, R12 ;  /* 0x00000009ff080219 */ /* 0x000fce000001160c */
.L_x_11803:
[----:B------:R-:W-:Y:S05]  /*17bc0*/  BSYNC B0 ;  /* 0x0000000000007941 */ /* 0x000fea0003800000 */
.L_x_11801:
[----:B------:R-:W-:-:S05]  /*17bd0*/  IMAD R8, R8, R5, RZ ;  /* 0x0000000508087224 */ /* 0x000fca00078e02ff */
[----:B------:R-:W-:-:S07]  /*17be0*/  VIMNMX R7, R7, R8, !PT ;  /* 0x0000000807077248 */ /* 0x000fce0007fe0100 */
.L_x_11800:
        /* <DEDUP_REMOVED lines=14> */
[----:B------:R-:W-:-:S04]  /*17cd0*/  VIMNMX R6, R7, R6, PT ;  /* 0x0000000607067248 */ /* 0x000fc80003fe0100 */
[----:B------:R-:W-:-:S13]  /*17ce0*/  ISETP.GT.AND P0, PT, R6, R5, PT ;  /* 0x000000050600720c */ /* 0x000fda0003f04270 */
[----:B------:R-:W-:Y:S01]  /*17cf0*/  @P0 VIADD R7, R6, 0x7f ;  /* 0x0000007f06070836 */ /* 0x000fe20000000000 */
[----:B------:R-:W-:-:S04]  /*17d00*/  SHF.R.U32.HI R6, RZ, 0x7, R5 ;  /* 0x00000007ff067819 */ /* 0x000fc80000011605 */
[----:B------:R-:W-:-:S04]  /*17d10*/  @P0 SHF.R.S32.HI R8, RZ, 0x1f, R7 ;  /* 0x0000001fff080819 */ /* 0x000fc80000011407 */
[----:B------:R-:W-:Y:S01]  /*17d20*/  @P0 LEA.HI R8, R8, R7, RZ, 0x7 ;  /* 0x0000000708080211 */ /* 0x000fe200078f38ff */
[----:B------:R-:W-:-:S03]  /*17d30*/  IMAD.MOV.U32 R7, RZ, RZ, R6 ;  /* 0x000000ffff077224 */ /* 0x000fc600078e0006 */
[----:B------:R-:W-:-:S04]  /*17d40*/  @P0 SHF.R.S32.HI R7, RZ, 0x7, R8 ;  /* 0x00000007ff070819 */ /* 0x000fc80000011408 */
[----:B------:R-:W-:-:S13]  /*17d50*/  ISETP.GT.AND P0, PT, R7, R6, PT ;  /* 0x000000060700720c */ /* 0x000fda0003f04270 */
[----:B------:R-:W-:Y:S05]  /*17d60*/  @!P0 BRA `(.L_x_11805) ;  /* 0x0000000800688947 */ /* 0x000fea0003800000 */
[----:B------:R-:W0:Y:S01]  /*17d70*/  LDC R5, c[0x0][0x428] ;  /* 0x00010a00ff057b82 */ /* 0x000e220000000800 */
[----:B------:R-:W-:Y:S01]  /*17d80*/  UMOV UR4, 0xffffffff ;  /* 0xffffffff00047882 */ /* 0x000fe20000000000 */
[----:B------:R-:W-:Y:S02]  /*17d90*/  SEL R10, R19, RZ, !P1 ;  /* 0x000000ff130a7207 */ /* 0x000fe40004800000 */
[----:B0-----:R-:W-:-:S13]  /*17da0*/  ISETP.NE.AND P0, PT, R5, 0x1, PT ;  /* 0x000000010500780c */ /* 0x001fda0003f05270 */
[----:B------:R-:W0:Y:S08]  /*17db0*/  @P0 LDC R5, c[0x0][0x42c] ;  /* 0x00010b00ff050b82 */ /* 0x000e300000000800 */
[----:B------:R-:W2:Y:S01]  /*17dc0*/  @P0 LDC R9, c[0x0][0x430] ;  /* 0x00010c00ff090b82 */ /* 0x000ea20000000800 */
[----:B0-----:R-:W-:-:S04]  /*17dd0*/  @P0 IMAD.HI.U32 R8, R18, R5, RZ ;  /* 0x0000000512080227 */ /* 0x001fc800078e00ff */
[----:B------:R-:W-:Y:S01]  /*17de0*/  IMAD.MOV.U32 R5, RZ, RZ, R18 ;  /* 0x000000ffff057224 */ /* 0x000fe200078e0012 */
[----:B--2---:R-:W-:Y:S01]  /*17df0*/  @P0 SHF.R.U32.HI R5, RZ, R9, R8 ;  /* 0x00000009ff050219 */ /* 0x004fe20000011608 */
[----:B------:R-:W-:Y:S06]  /*17e00*/  BRA.DIV UR4, `(.L_x_11806) ;  /* 0x0000004e04707947 */ /* 0x000fec000b800000 */
.L_x_11962:
[----:B------:R-:W-:-:S03]  /*17e10*/  UMOV UR4, 0xffffffff ;  /* 0xffffffff00047882 */ /* 0x000fc60000000000 */
[----:B------:R-:W-:Y:S05]  /*17e20*/  BRA.DIV UR4, `(.L_x_11807) ;  /* 0x0000004e04987947 */ /* 0x000fea000b800000 */
[----:B------:R-:W-:-:S13]  /*17e30*/  ELECT P6, URZ, PT ;  /* 0x00000000003f782f */ /* 0x000fda00038c0000 */
.L_x_11965:
        /* <DEDUP_REMOVED lines=12> */
.L_x_11966:
[----:B------:R-:W-:Y:S05]  /*17f00*/  BSYNC B1 ;  /* 0x0000000000017941 */ /* 0x000fea0003800000 */
.L_x_11808:
[----:B------:R-:W-:Y:S04]  /*17f10*/  BSSY B1, `(.L_x_11810) ;  /* 0x0000037000017945 */ /* 0x000fe80003800000 */
[----:B------:R-:W-:Y:S05]  /*17f20*/  @!P6 BRA `(.L_x_11811) ;  /* 0x0000000000d4e947 */ /* 0x000fea0003800000 */
[----:B0-----:R-:W-:Y:S01]  /*17f30*/  IMAD R9, R25, 0x8, R8 ;  /* 0x0000000819097824 */ /* 0x001fe200078e0208 */
[----:B------:R-:W-:-:S04]  /*17f40*/  SHF.L.U32 R12, R26, 0x1f, RZ ;  /* 0x0000001f1a0c7819 */ /* 0x000fc800000006ff */
[----:B------:R-:W0:Y:S02]  /*17f50*/  SYNCS.PHASECHK.TRANS64.TRYWAIT P0, [R9+URZ+0x168a0], R12 ;  /* 0x0168a00c090075a7 */ /* 0x000e24000800017f */
[----:B0-----:R-:W-:Y:S05]  /*17f60*/  @!P0 BRA `(.L_x_11812) ;  /* 0x0000004c007c8947 */ /* 0x001fea0003800000 */
.L_x_11967:
[----:B------:R-:W2:Y:S02]  /*17f70*/  S2R R11, SR_TID.X ;  /* 0x00000000000b7919 */ /* 0x000ea40000002100 */
[----:B--2---:R-:W-:-:S04]  /*17f80*/  LOP3.LUT R11, R11, 0x7f, RZ, 0xc0, !PT ;  /* 0x0000007f0b0b7812 */ /* 0x004fc800078ec0ff */
[----:B------:R-:W-:-:S13]  /*17f90*/  ISETP.NE.AND P1, PT, R11, RZ, PT ;  /* 0x000000ff0b00720c */ /* 0x000fda0003f25270 */
[----:B------:R-:W-:Y:S05]  /*17fa0*/  @P1 BRA `(.L_x_11813) ;  /* 0x0000000000141947 */ /* 0x000fea0003800000 */
[----:B------:R-:W-:Y:S01]  /*17fb0*/  ISETP.NE.AND P0, PT, R28, RZ, PT ;  /* 0x000000ff1c00720c */ /* 0x000fe20003f05270 */
[----:B------:R-:W-:-:S04]  /*17fc0*/  IMAD.MOV.U32 R14, RZ, RZ, 0x4000 ;  /* 0x00004000ff0e7424 */ /* 0x000fc800078e00ff */
[----:B------:R2:W-:Y:S08]  /*17fd0*/  SYNCS.ARRIVE.TRANS64 RZ, [R9+URZ+0x16890], R14 ;  /* 0x0168900e09ff79a7 */ /* 0x0005f0000800003f */
[----:B------:R-:W-:Y:S05]  /*17fe0*/  @!P0 BRA `(.L_x_11813) ;  /* 0x0000000000048947 */ /* 0x000fea0003800000 */
[----:B------:R-:W-:Y:S01]  /*17ff0*/  BPT.TRAP 0x1 ;  /* 0x000000040000795c */ /* 0x000fe20000300000 */
.L_x_11813:
[----:B------:R-:W-:Y:S01]  /*18000*/  IMAD R11, R25, 0x4000, R8 ;  /* 0x00004000190b7824 */ /* 0x000fe200078e0208 */
[----:B------:R-:W-:Y:S01]  /*18010*/  R2UR UR9, R9 ;  /* 0x00000000090972ca */ /* 0x000fe200000e0000 */
[----:B------:R-:W-:Y:S01]  /*18020*/  UIADD3 UR4, UP0, UR40, 0x570, URZ ;  /* 0x0000057028047890 */ /* 0x000fe2000ff1e03f */
[----:B------:R-:W-:Y:S01]  /*18030*/  R2UR UR12, R5 ;  /* 0x00000000050c72ca */ /* 0x000fe200000e0000 */
[----:B------:R-:W-:Y:S01]  /*18040*/  UMOV UR6, 0x0 ;  /* 0x0000000000067882 */ /* 0x000fe20000000000 */
[----:B------:R-:W-:Y:S01]  /*18050*/  R2UR UR8, R11 ;  /* 0x000000000b0872ca */ /* 0x000fe200000e0000 */
[----:B------:R-:W-:Y:S01]  /*18060*/  IMAD R11, R7, 0x80, R0 ;  /* 0x00000080070b7824 */ /* 0x000fe200078e0200 */
[----:B------:R-:W-:Y:S01]  /*18070*/  R2UR UR13, R10 ;  /* 0x000000000a0d72ca */ /* 0x000fe200000e0000 */
[----:B------:R-:W-:Y:S02]  /*18080*/  UIADD3.X UR5, URZ, UR41, URZ, UP0, !UPT ;  /* 0x000000293f057290 */ /* 0x000fe400087fe43f */
[----:B------:R-:W-:Y:S01]  /*18090*/  VIADD R11, R11, 0xffffff80 ;  /* 0xffffff800b0b7836 */ /* 0x000fe20000000000 */
[----:B------:R-:W-:Y:S01]  /*180a0*/  UMOV UR7, 0x12f00000 ;  /* 0x12f0000000077882 */ /* 0x000fe20000000000 */
[----:B------:R-:W-:-:S02]  /*180b0*/  UMOV UR10, URZ ;  /* 0x0000003f000a7c82 */ /* 0x000fc40008000000 */
[----:B------:R-:W-:Y:S01]  /*180c0*/  UIADD3 UR9, UR9, 0x16890, URZ ;  /* 0x0001689009097890 */ /* 0x000fe2000fffe03f */
[----:B------:R-:W-:-:S03]  /*180d0*/  R2UR UR11, R11 ;  /* 0x000000000b0b72ca */ /* 0x000fc600000e0000 */
[----:B------:R-:W-:-:S10]  /*180e0*/  UIADD3 UR8, UR8, 0xe400, URZ ;  /* 0x0000e40008087890 */ /* 0x000fd4000fffe03f */
[----:B------:R3:W-:Y:S01]  /*180f0*/  UTMALDG.4D [UR8], [UR4], desc[UR6] ;  /* 0x00000608040075b4 */ /* 0x0007e20008019000 */
[----:B------:R-:W4:Y:S02]  /*18100*/  SYNCS.PHASECHK.TRANS64.TRYWAIT P0, [R9+URZ+0x168c0], R12 ;  /* 0x0168c00c090075a7 */ /* 0x000f24000800017f */
[----:B---34-:R-:W-:Y:S05]  /*18110*/  @!P0 BRA `(.L_x_11814) ;  /* 0x0000004c00248947 */ /* 0x018fea0003800000 */
.L_x_11968:
[----:B------:R-:W-:Y:S01]  /*18120*/  IMAD.SHL.U32 R13, R25, 0x2000, RZ ;  /* 0x00002000190d7824 */ /* 0x000fe200078e00ff */
[----:B------:R-:W-:Y:S06]  /*18130*/  @P1 BRA `(.L_x_11815) ;  /* 0x0000000000141947 */ /* 0x000fec0003800000 */
[----:B------:R-:W-:Y:S01]  /*18140*/  ISETP.NE.AND P0, PT, R28, RZ, PT ;  /* 0x000000ff1c00720c */ /* 0x000fe20003f05270 */
[----:B0--3--:R-:W-:-:S04]  /*18150*/  IMAD.MOV.U32 R12, RZ, RZ, 0x4000 ;  /* 0x00004000ff0c7424 */ /* 0x009fc800078e00ff */
[----:B------:R4:W-:Y:S08]  /*18160*/  SYNCS.ARRIVE.TRANS64 RZ, [R9+URZ+0x168b0], R12 ;  /* 0x0168b00c09ff79a7 */ /* 0x0009f0000800003f */
[----:B------:R-:W-:Y:S05]  /*18170*/  @!P0 BRA `(.L_x_11815) ;  /* 0x0000000000048947 */ /* 0x000fea0003800000 */
[----:B------:R-:W-:Y:S01]  /*18180*/  BPT.TRAP 0x1 ;  /* 0x000000040000795c */ /* 0x000fe20000300000 */
.L_x_11815:
        /* <DEDUP_REMOVED lines=11> */
[----:B------:R-:W-:-:S04]  /*18240*/  UIADD3 UR9, UR9, 0x168b0, URZ ;  /* 0x000168b009097890 */ /* 0x000fc8000fffe03f */
[----:B------:R-:W-:-:S09]  /*18250*/  UIADD3 UR8, UR8, 0x400, URZ ;  /* 0x0000040008087890 */ /* 0x000fd2000fffe03f */
[----:B------:R0:W-:Y:S02]  /*18260*/  UTMALDG.4D [UR8], [UR4], desc[UR6] ;  /* 0x00000608040075b4 */ /* 0x0001e40008019000 */
[----:B0-----:R-:W-:Y:S01]  /*18270*/  NOP ;  /* 0x0000000000007918 */ /* 0x001fe20000000000 */
.L_x_11811:
[----:B------:R-:W-:Y:S05]  /*18280*/  BSYNC B1 ;  /* 0x0000000000017941 */ /* 0x000fea0003800000 */
.L_x_11810:
[----:B------:R-:W-:Y:S01]  /*18290*/  VIADD R25, R25, 0x1 ;  /* 0x0000000119197836 */ /* 0x000fe20000000000 */
[----:B------:R-:W-:Y:S01]  /*182a0*/  PLOP3.LUT P2, PT, PT, PT, PT, 0x8, 0x0 ;  /* 0x000000000000781c */ /* 0x000fe20003f4e170 */
[----:B------:R-:W-:-:S03]  /*182b0*/  VIADD R7, R7, 0xfffffffe ;  /* 0xfffffffe07077836 */ /* 0x000fc60000000000 */
[----:B------:R-:W-:-:S04]  /*182c0*/  ISETP.NE.AND P0, PT, R25, 0x2, PT ;  /* 0x000000021900780c */ /* 0x000fc80003f05270 */
[----:B------:R-:W-:Y:S02]  /*182d0*/  SEL R25, R25, RZ, P0 ;  /* 0x000000ff19197207 */ /* 0x000fe40000000000 */
[----:B0-234-:R-:W-:Y:S02]  /*182e0*/  SEL R9, RZ, 0x1, P0 ;  /* 0x00000001ff097807 */ /* 0x01dfe40000000000 */
[----:B------:R-:W-:Y:S02]  /*182f0*/  ISETP.GE.AND P0, PT, R7, R6, PT ;  /* 0x000000060700720c */ /* 0x000fe40003f06270 */
[----:B------:R-:W-:-:S11]  /*18300*/  LOP3.LUT R26, R26, R9, RZ, 0x3c, !PT ;  /* 0x000000091a1a7212 */ /* 0x000fd600078e3cff */
[----:B------:R-:W-:Y:S05]  /*18310*/  @!P0 BRA `(.L_x_11805) ;  /* 0x0000000000fc8947 */ /* 0x000fea0003800000 */
.L_x_11822:
[----:B------:R-:W-:Y:S05]  /*18320*/  YIELD ;  /* 0x0000000000007946 */ /* 0x000fea0003800000 */
[----:B------:R-:W-:Y:S04]  /*18330*/  BSSY B1, `(.L_x_11816) ;  /* 0x0000034000017945 */ /* 0x000fe80003800000 */
[----:B------:R-:W-:Y:S05]  /*18340*/  @!P6 BRA `(.L_x_11817) ;  /* 0x0000000000c8e947 */ /* 0x000fea0003800000 */
[----:B------:R-:W-:Y:S01]  /*18350*/  IMAD R12, R25, 0x8, R8 ;  /* 0x00000008190c7824 */ /* 0x000fe200078e0208 */
[----:B------:R-:W-:-:S04]  /*18360*/  SHF.L.U32 R9, R26, 0x1f, RZ ;  /* 0x0000001f1a097819 */ /* 0x000fc800000006ff */
[----:B------:R-:W0:Y:S02]  /*18370*/  SYNCS.PHASECHK.TRANS64.TRYWAIT P0, [R12+URZ+0x168a0], R9 ;  /* 0x0168a0090c0075a7 */ /* 0x000e24000800017f */
[----:B0-----:R-:W-:Y:S05]  /*18380*/  @!P0 BRA `(.L_x_11818) ;  /* 0x00000048009c8947 */ /* 0x001fea0003800000 */
.L_x_11969:
        /* <DEDUP_REMOVED lines=9> */
.L_x_11819:
[----:B--2---:R-:W-:Y:S01]  /*18420*/  IMAD R11, R25, 0x4000, R8 ;  /* 0x00004000190b7824 */ /* 0x004fe200078e0208 */
        /* <DEDUP_REMOVED lines=16> */
.L_x_11970:
[----:B------:R-:W-:Y:S05]  /*18530*/  @P0 BRA `(.L_x_11821) ;  /* 0x0000000000140947 */ /* 0x000fea0003800000 */
[----:B------:R-:W-:Y:S01]  /*18540*/  ISETP.NE.AND P1, PT, R28, RZ, PT ;  /* 0x000000ff1c00720c */ /* 0x000fe20003f25270 */
[----:B0-2---:R-:W-:-:S04]  /*18550*/  IMAD.MOV.U32 R9, RZ, RZ, 0x4000 ;  /* 0x00004000ff097424 */ /* 0x005fc800078e00ff */
[----:B------:R3:W-:Y:S08]  /*18560*/  SYNCS.ARRIVE.TRANS64 RZ, [R12+URZ+0x168b0], R9 ;  /* 0x0168b0090cff79a7 */ /* 0x0007f0000800003f */
[----:B------:R-:W-:Y:S05]  /*18570*/  @!P1 BRA `(.L_x_11821) ;  /* 0x0000000000049947 */ /* 0x000fea0003800000 */
[----:B------:R-:W-:Y:S01]  /*18580*/  BPT.TRAP 0x1 ;  /* 0x000000040000795c */ /* 0x000fe20000300000 */
.L_x_11821:
        /* <DEDUP_REMOVED lines=14> */
.L_x_11817:
[----:B------:R-:W-:Y:S05]  /*18670*/  BSYNC B1 ;  /* 0x0000000000017941 */ /* 0x000fea0003800000 */
.L_x_11816:
[----:B------:R-:W-:-:S05]  /*18680*/  VIADD R25, R25, 0x1 ;  /* 0x0000000119197836 */ /* 0x000fca0000000000 */
[----:B------:R-:W-:-:S04]  /*18690*/  ISETP.NE.AND P0, PT, R25, 0x2, PT ;  /* 0x000000021900780c */ /* 0x000fc80003f05270 */
[----:B0-23--:R-:W-:Y:S02]  /*186a0*/  SEL R9, RZ, 0x1, P0 ;  /* 0x00000001ff097807 */ /* 0x00dfe40000000000 */
[----:B------:R-:W-:Y:S02]  /*186b0*/  SEL R25, R25, RZ, P0 ;  /* 0x000000ff19197207 */ /* 0x000fe40000000000 */
[C---:B------:R-:W-:Y:S02]  /*186c0*/  ISETP.GT.AND P0, PT, R7.reuse, R6, PT ;  /* 0x000000060700720c */ /* 0x040fe40003f04270 */
[----:B------:R-:W-:Y:S01]  /*186d0*/  LOP3.LUT R26, R26, R9, RZ, 0x3c, !PT ;  /* 0x000000091a1a7212 */ /* 0x000fe200078e3cff */
[----:B------:R-:W-:-:S04]  /*186e0*/  VIADD R9, R7, 0xffffffff ;  /* 0xffffffff07097836 */ /* 0x000fc80000000000 */
[----:B------:R-:W-:-:S06]  /*186f0*/  IMAD.MOV.U32 R7, RZ, RZ, R9 ;  /* 0x000000ffff077224 */ /* 0x000fcc00078e0009 */
[----:B------:R-:W-:Y:S05]  /*18700*/  @P0 BRA `(.L_x_11822) ;  /* 0xfffffffc00040947 */ /* 0x000fea000383ffff */
.L_x_11805:
[----:B------:R-:W-:Y:S05]  /*18710*/  BSYNC B0 ;  /* 0x0000000000007941 */ /* 0x000fea0003800000 */
.L_x_11804:
        /* <DEDUP_REMOVED lines=17> */
.L_x_11825:
[----:B------:R-:W-:-:S13]  /*18830*/  ISETP.NE.AND P1, PT, R7, 0x1, PT ;  /* 0x000000010700780c */ /* 0x000fda0003f25270 */
[----:B------:R-:W0:Y:S02]  /*18840*/  @P1 LDC.64 R8, c[0x0][0x9e8] ;  /* 0x00027a00ff081b82 */ /* 0x000e240000000a00 */
[----:B0-----:R-:W-:-:S05]  /*18850*/  @P1 IMAD.HI.U32 R8, R0, R8, RZ ;  /* 0x0000000800081227 */ /* 0x001fca00078e00ff */
[----:B------:R-:W-:-:S07]  /*18860*/  @P1 SHF.R.U32.HI R0, RZ, R9, R8 ;  /* 0x00000009ff001219 */ /* 0x000fce0000011608 */
.L_x_11826:
[----:B------:R-:W-:Y:S05]  /*18870*/  BSYNC B0 ;  /* 0x0000000000007941 */ /* 0x000fea0003800000 */
.L_x_11824:
[----:B------:R-:W-:-:S05]  /*18880*/  IMAD R5, R0, R7, R7 ;  /* 0x0000000700057224 */ /* 0x000fca00078e0207 */
[----:B------:R-:W-:-:S07]  /*18890*/  VIMNMX R6, R6, R5, PT ;  /* 0x0000000506067248 */ /* 0x000fce0003fe0100 */
.L_x_11823:
[----:B------:R-:W-:Y:S01]  /*188a0*/  VIADD R6, R6, 0x7f ;  /* 0x0000007f06067836 */ /* 0x000fe20000000000 */
[----:B------:R-:W-:-:S04]  /*188b0*/  ULDC UR4, c[0x0][0x9dc] ;  /* 0x0002770000047ab9 */ /* 0x000fc80000000800 */
[----:B------:R-:W-:-:S04]  /*188c0*/  SHF.R.S32.HI R5, RZ, 0x1f, R6 ;  /* 0x0000001fff057819 */ /* 0x000fc80000011406 */
[----:B------:R-:W-:-:S04]  /*188d0*/  LEA.HI R5, R5, R6, RZ, 0x7 ;  /* 0x0000000605057211 */ /* 0x000fc800078f38ff */
[----:B------:R-:W-:-:S04]  /*188e0*/  SHF.R.S32.HI R0, RZ, 0x7, R5 ;  /* 0x00000007ff007819 */ /* 0x000fc80000011405 */
[----:B------:R-:W-:Y:S01]  /*188f0*/  VIMNMX R8, R3, R0, PT ;  /* 0x0000000003087248 */ /* 0x000fe20003fe0100 */
[----:B------:R-:W-:-:S04]  /*18900*/  VIADD R0, R4, -UR4 ;  /* 0x8000000404007c36 */ /* 0x000fc80008000000 */
[----:B------:R0:W-:Y:S01]  /*18910*/  STL [R1], R8 ;  /* 0x0000000801007387 */ /* 0x0001e20000100800 */
        /* <DEDUP_REMOVED lines=11> */
.L_x_11829:
[----:B------:R-:W-:-:S13]  /*189d0*/  ISETP.NE.AND P0, PT, R7, 0x1, PT ;  /* 0x000000010700780c */ /* 0x000fda0003f05270 */
[----:B------:R-:W2:Y:S02]  /*189e0*/  @P0 LDC.64 R2, c[0x0][0x9e8] ;  /* 0x00027a00ff020b82 */ /* 0x000ea40000000a00 */
[----:B--2---:R-:W-:-:S05]  /*189f0*/  @P0 IMAD.HI.U32 R2, R4, R2, RZ ;  /* 0x0000000204020227 */ /* 0x004fca00078e00ff */
[----:B------:R-:W-:-:S07]  /*18a00*/  @P0 SHF.R.U32.HI R4, RZ, R3, R2 ;  /* 0x00000003ff040219 */ /* 0x000fce0000011602 */
.L_x_11830:
[----:B------:R-:W-:Y:S05]  /*18a10*/  BSYNC B0 ;  /* 0x0000000000007941 */ /* 0x000fea0003800000 */
.L_x_11828:
[----:B------:R-:W-:-:S05]  /*18a20*/  IMAD R7, R4, R7, RZ ;  /* 0x0000000704077224 */ /* 0x000fca00078e02ff */
[----:B------:R-:W-:-:S07]  /*18a30*/  VIMNMX R0, R0, R7, !PT ;  /* 0x0000000700007248 */ /* 0x000fce0007fe0100 */
.L_x_11827:
        /* <DEDUP_REMOVED lines=22> */
.L_x_11832:
[----:B------:R-:W2:Y:S01]  /*18ba0*/  S2R R0, SR_CgaCtaId ;  /* 0x0000000000007919 */ /* 0x000ea20000008800 */
[----:B------:R-:W-:-:S04]  /*18bb0*/  MOV R27, 0x400 ;  /* 0x00000400001b7802 */ /* 0x000fc80000000f00 */
[----:B--2---:R-:W-:-:S05]  /*18bc0*/  LEA R27, R0, R27, 0x18 ;  /* 0x0000001b001b7211 */ /* 0x004fca00078ec0ff */
        /* <DEDUP_REMOVED lines=8> */
[----:B------:R-:W2:Y:S01]  /*18c50*/  LDC.64 R2, c[0x4][R2] ;  /* 0x0100000002027b82 */ /* 0x000ea20000000a00 */
[----:B------:R-:W-:Y:S02]  /*18c60*/  IMAD.U32 R5, RZ, RZ, UR7 ;  /* 0x00000007ff057e24 */ /* 0x000fe4000f8e00ff */
[----:B------:R-:W-:Y:S02]  /*18c70*/  IMAD.U32 R6, RZ, RZ, UR8 ;  /* 0x00000008ff067e24 */ /* 0x000fe4000f8e00ff */
[----:B------:R-:W-:-:S02]  /*18c80*/  IMAD.U32 R7, RZ, RZ, UR9 ;  /* 0x00000009ff077e24 */ /* 0x000fc4000f8e00ff */
[----:B------:R-:W-:Y:S02]  /*18c90*/  IMAD.U32 R10, RZ, RZ, UR4 ;  /* 0x00000004ff0a7e24 */ /* 0x000fe4000f8e00ff */
[----:B------:R-:W-:Y:S02]  /*18ca0*/  IMAD.U32 R11, RZ, RZ, UR5 ;  /* 0x00000005ff0b7e24 */ /* 0x000fe4000f8e00ff */
[----:B0-----:R-:W-:Y:S02]  /*18cb0*/  IMAD.MOV.U32 R8, RZ, RZ, 0x70 ;  /* 0x00000070ff087424 */ /* 0x001fe400078e00ff */
[----:B------:R-:W-:Y:S02]  /*18cc0*/  IMAD.MOV.U32 R12, RZ, RZ, 0x1 ;  /* 0x00000001ff0c7424 */ /* 0x000fe400078e00ff */
[----:B------:R-:W-:-:S07]  /*18cd0*/  IMAD.MOV.U32 R13, RZ, RZ, RZ ;  /* 0x000000ffff0d7224 */ /* 0x000fce00078e00ff */
[----:B------:R-:W-:-:S07]  /*18ce0*/  LEPC R20, `(.L_x_11834) ;  /* 0x000000001014794e */ /* 0x000fce0000000000 */
[----:B-12---:R-:W-:Y:S05]  /*18cf0*/  CALL.ABS.NOINC R2 ;  /* 0x0000000002007343 */ /* 0x006fea0003c00000 */
.L_x_11834:
[----:B------:R-:W-:-:S05]  /*18d00*/  VIADD R0, R27, 0x400 ;  /* 0x000004001b007836 */ /* 0x000fca0000000000 */
        /* <DEDUP_REMOVED lines=9> */
[----:B------:R-:W-:Y:S02]  /*18da0*/  IMAD.U32 R6, RZ, RZ, UR8 ;  /* 0x00000008ff067e24 */ /* 0x000fe4000f8e00ff */
[----:B------:R-:W-:-:S02]  /*18db0*/  IMAD.U32 R7, RZ, RZ, UR9 ;  /* 0x00000009ff077e24 */ /* 0x000fc4000f8e00ff */
[----:B------:R-:W-:Y:S02]  /*18dc0*/  IMAD.U32 R10, RZ, RZ, UR4 ;  /* 0x00000004ff0a7e24 */ /* 0x000fe4000f8e00ff */
[----:B------:R-:W-:Y:S02]  /*18dd0*/  IMAD.U32 R11, RZ, RZ, UR5 ;  /* 0x00000005ff0b7e24 */ /* 0x000fe4000f8e00ff */
[----:B0-----:R-:W-:Y:S02]  /*18de0*/  IMAD.MOV.U32 R8, RZ, RZ, 0x70 ;  /* 0x00000070ff087424 */ /* 0x001fe400078e00ff */
[----:B------:R-:W-:Y:S02]  /*18df0*/  IMAD.MOV.U32 R12, RZ, RZ, 0x1 ;  /* 0x00000001ff0c7424 */ /* 0x000fe400078e00ff */
[----:B--2---:R-:W-:-:S07]  /*18e00*/  IMAD.MOV.U32 R13, RZ, RZ, RZ ;  /* 0x000000ffff0d7224 */ /* 0x004fce00078e00ff */
[----:B------:R-:W-:-:S07]  /*18e10*/  LEPC R20, `(.L_x_11836) ;  /* 0x000000001014794e */ /* 0x000fce0000000000 */
[----:B-1-3--:R-:W-:Y:S05]  /*18e20*/  CALL.ABS.NOINC R2 ;  /* 0x0000000002007343 */ /* 0x00afea0003c00000 */
.L_x_11836:
        /* <DEDUP_REMOVED lines=16> */
.L_x_11835:
[----:B------:R-:W2:Y:S01]  /*18f30*/  LDL.LU R20, [R1+0x8] ;  /* 0x0000080001147983 */ /* 0x000ea20000300800 */
[----:B------:R-:W-:Y:S01]  /*18f40*/  ULDC.64 UR4, c[0x0][0x9f8] ;  /* 0x00027e0000047ab9 */ /* 0x000fe20000000a00 */
[----:B------:R-:W3:Y:S01]  /*18f50*/  LDC R0, c[0x0][0x428] ;  /* 0x00010a00ff007b82 */ /* 0x000ee20000000800 */
[----:B------:R-:W-:Y:S01]  /*18f60*/  ISETP.NE.U32.AND P0, PT, RZ, UR4, PT ;  /* 0x00000004ff007c0c */ /* 0x000fe2000bf05070 */
[----:B------:R-:W-:-:S03]  /*18f70*/  IMAD.MOV.U32 R6, RZ, RZ, R19 ;  /* 0x000000ffff067224 */ /* 0x000fc600078e0013 */
[----:B------:R-:W-:Y:S01]  /*18f80*/  ISETP.NE.AND.EX P0, PT, RZ, UR5, PT, P0 ;  /* 0x00000005ff007c0c */ /* 0x000fe2000bf05300 */
[----:B------:R-:W-:-:S12]  /*18f90*/  ULDC.64 UR4, c[0x0][0xa00] ;  /* 0x0002800000047ab9 */ /* 0x000fd80000000a00 */
[----:B------:R-:W4:Y:S02]  /*18fa0*/  @P0 LDC.64 R2, c[0x0][0x9f8] ;  /* 0x00027e00ff020b82 */ /* 0x000f240000000a00 */
[----:B----4-:R-:W-:-:S05]  /*18fb0*/  @P0 IMAD.WIDE R2, R19, 0x4, R2 ;  /* 0x0000000413020825 */ /* 0x010fca00078e0202 */
[----:B------:R4:W5:Y:S01]  /*18fc0*/  @P0 LDG.E R6, desc[UR38][R2.64] ;  /* 0x0000002602060981 */ /* 0x000962000c1e1900 */
[----:B---3--:R-:W-:Y:S01]  /*18fd0*/  ISETP.NE.AND P0, PT, R0, 0x1, PT ;  /* 0x000000010000780c */ /* 0x008fe20003f05270 */
[----:B------:R-:W-:Y:S01]  /*18fe0*/  IMAD.MOV.U32 R0, RZ, RZ, R18 ;  /* 0x000000ffff007224 */ /* 0x000fe200078e0012 */
[----:B------:R-:W-:-:S04]  /*18ff0*/  ISETP.NE.AND P6, PT, R28, RZ, PT ;  /* 0x000000ff1c00720c */ /* 0x000fc80003fc5270 */
[----:B------:R-:W-:-:S07]  /*19000*/  PLOP3.LUT P1, PT, P6, PT, PT, 0x8, 0x0 ;  /* 0x000000000000781c */ /* 0x000fce000372e170 */
[----:B------:R-:W3:Y:S02]  /*19010*/  @P0 LDC R5, c[0x0][0x42c] ;  /* 0x00010b00ff050b82 */ /* 0x000ee40000000800 */
[----:B------:R-:W-:-:S05]  /*19020*/  VOTEU.ALL UP1, P6 ;  /* 0x00000000003f7886 */ /* 0x000fca0003020000 */
[----:B------:R-:W-:Y:S01]  /*19030*/  @!UP1 UIADD3 UR8, UP0, UR40, 0x270, URZ ;  /* 0x0000027028089890 */ /* 0x000fe2000ff1e03f */
[----:B------:R-:W0:Y:S03]  /*19040*/  @P0 LDC R4, c[0x0][0x430] ;  /* 0x00010c00ff040b82 */ /* 0x000e260000000800 */
[----:B------:R-:W-:-:S03]  /*19050*/  @!UP1 UIADD3.X UR9, URZ, UR41, URZ, UP0, !UPT ;  /* 0x000000293f099290 */ /* 0x000fc600087fe43f */
[----:B------:R-:W-:Y:S01]  /*19060*/  VOTEU.ALL UP0, P6 ;  /* 0x00000000003f7886 */ /* 0x000fe20003000000 */
[----:B---3--:R-:W-:-:S05]  /*19070*/  @P0 IMAD.HI.U32 R5, R18, R5, RZ ;  /* 0x0000000512050227 */ /* 0x008fca00078e00ff */
[----:B0-----:R-:W-:Y:S02]  /*19080*/  @P0 SHF.R.U32.HI R0, RZ, R4, R5 ;  /* 0x00000004ff000219 */ /* 0x001fe40000011605 */
[----:B------:R-:W-:-:S04]  /*19090*/  ISETP.NE.U32.AND P0, PT, RZ, UR4, PT ;  /* 0x00000004ff007c0c */ /* 0x000fc8000bf05070 */
[----:B------:R-:W-:-:S04]  /*190a0*/  ISETP.NE.AND.EX P0, PT, RZ, UR5, PT, P0 ;  /* 0x00000005ff007c0c */ /* 0x000fc8000bf05300 */
[----:B------:R-:W-:Y:S01]  /*190b0*/  SEL R9, R19, RZ, !P0 ;  /* 0x000000ff13097207 */ /* 0x000fe20004000000 */
[----:B--2-4-:R-:W-:-:S08]  /*190c0*/  IMAD R17, R17, 0xc0, R20 ;  /* 0x000000c011117824 */ /* 0x014fd000078e0214 */
.L_x_11837:
        /* <DEDUP_REMOVED lines=10> */
[----:B------:R-:W2:Y:S01]  /*19170*/  LDL R4, [R1] ;  /* 0x0000000001047983 */ /* 0x000ea20000100800 */
        /* <DEDUP_REMOVED lines=8> */
.L_x_11973:
[----:B------:R-:W-:Y:S01]  /*19200*/  UMOV UR4, 0xffffffff ;  /* 0xffffffff00047882 */ /* 0x000fe20000000000 */
[----:B------:R-:W-:Y:S02]  /*19210*/  SHF.R.S32.HI R12, RZ, 0x1f, R6 ;  /* 0x0000001fff0c7819 */ /* 0x000fe40000011406 */
[----:B------:R-:W-:Y:S05]  /*19220*/  BRA.DIV UR4, `(.L_x_11839) ;  /* 0x0000003e04507947 */ /* 0x000fea000b800000 */
[----:B------:R-:W-:-:S13]  /*19230*/  ELECT P6, URZ, PT ;  /* 0x00000000003f782f */ /* 0x000fda00038c0000 */
.L_x_11976:
[----:B------:R-:W-:Y:S05]  /*19240*/  @!P6 BRA `(.L_x_11840) ;  /* 0x0000000000c8e947 */ /* 0x000fea0003800000 */
[----:B------:R-:W-:-:S04]  /*19250*/  ISETP.NE.U32.AND P0, PT, R2, RZ, PT ;  /* 0x000000ff0200720c */ /* 0x000fc80003f05070 */
        /* <DEDUP_REMOVED lines=19> */
.L_x_11841:
[----:B------:R-:W-:Y:S01]  /*19390*/  IMAD R5, R22, 0x8, R27 ;  /* 0x0000000816057824 */ /* 0x000fe200078e021b */
[----:B------:R-:W-:-:S04]  /*193a0*/  SHF.L.U32 R4, R24, 0x1f, RZ ;  /* 0x0000001f18047819 */ /* 0x000fc800000006ff */
[----:B------:R-:W2:Y:S02]  /*193b0*/  SYNCS.PHASECHK.TRANS64.TRYWAIT P0, [R5+URZ+0x16840], R4 ;  /* 0x01684004050075a7 */ /* 0x000ea4000800017f */
[----:B--2---:R-:W-:Y:S05]  /*193c0*/  @!P0 BRA `(.L_x_11842) ;  /* 0x0000003c00088947 */ /* 0x004fea0003800000 */
.L_x_11977:
        /* <DEDUP_REMOVED lines=9> */
.L_x_11843:
[----:B0-2---:R-:W-:Y:S01]  /*19460*/  IMAD R4, R22, 0x4000, R27 ;  /* 0x0000400016047824 */ /* 0x005fe200078e021b */
        /* <DEDUP_REMOVED lines=15> */
[----:B0-----:R-:W-:Y:S01]  /*19560*/  NOP ;  /* 0x0000000000007918 */ /* 0x001fe20000000000 */
.L_x_11840:
[----:B------:R-:W2:Y:S01]  /*19570*/  LDL.LU R5, [R1+0x4] ;  /* 0x0000040001057983 */ /* 0x000ea20000300800 */
[----:B------:R-:W-:Y:S05]  /*19580*/  WARPSYNC.ALL ;  /* 0x0000000000007948 */ /* 0x000fea0003800000 */
[----:B------:R-:W-:Y:S02]  /*19590*/  ELECT P0, URZ, PT ;  /* 0x00000000003f782f */ /* 0x000fe40003800000 */
[----:B------:R-:W-:Y:S01]  /*195a0*/  R2UR UR9, R27 ;  /* 0x000000001b0972ca */ /* 0x000fe200000e0000 */
[----:B------:R-:W-:-:S10]  /*195b0*/  UIADD3 UR4, UP0, UR40, 0x270, URZ ;  /* 0x0000027028047890 */ /* 0x000fd4000ff1e03f */
        /* <DEDUP_REMOVED lines=9> */
[----:B------:R-:W-:Y:S01]  /*19650*/  BAR.SYNC.DEFER_BLOCKING 0x8, 0x1a0 ;  /* 0x0206800000007b1d */ /* 0x000fe20000010000 */
[----:B------:R-:W-:-:S02]  /*19660*/  UIADD3 UR8, UR9, 0x8400, URZ ;  /* 0x0000840009087890 */ /* 0x000fc4000fffe03f */
[----:B------:R-:W-:-:S03]  /*19670*/  UIADD3 UR9, UR9, 0x16800, URZ ;  /* 0x0001680009097890 */ /* 0x000fc6000fffe03f */
[----:B------:R0:W-:Y:S06]  /*19680*/  @P0 SYNCS.ARRIVE.TRANS64 RZ, [R27+URZ+0x16800], R4 ;  /* 0x016800041bff09a7 */ /* 0x0001ec000800003f */
[----:B------:R3:W-:Y:S01]  /*19690*/  UTMALDG.4D [UR8], [UR4], desc[UR6] ;  /* 0x00000608040075b4 */ /* 0x0007e20008019000 */
[----:B--2---:R-:W-:-:S05]  /*196a0*/  VIADD R5, R5, 0x1 ;  /* 0x0000000105057836 */ /* 0x004fca0000000000 */
[----:B0-----:R-:W-:Y:S01]  /*196b0*/  LEA.HI R4, R5, R5, RZ, 0x1 ;  /* 0x0000000505047211 */ /* 0x001fe200078f08ff */
[----:B------:R3:W-:Y:S03]  /*196c0*/  STL [R1+0x4], R5 ;  /* 0x0000040501007387 */ /* 0x0007e60000100800 */
[----:B------:R-:W-:-:S05]  /*196d0*/  LOP3.LUT R4, R4, 0xfffffffe, RZ, 0xc0, !PT ;  /* 0xfffffffe04047812 */ /* 0x000fca00078ec0ff */
[----:B------:R-:W-:-:S05]  /*196e0*/  IMAD.IADD R4, R5, 0x1, -R4 ;  /* 0x0000000105047824 */ /* 0x000fca00078e0a04 */
[----:B------:R-:W-:-:S04]  /*196f0*/  SHF.L.U32 R4, R4, 0x1f, RZ ;  /* 0x0000001f04047819 */ /* 0x000fc800000006ff */
[----:B------:R-:W0:Y:S02]  /*19700*/  SYNCS.PHASECHK.TRANS64.TRYWAIT P0, [R27+URZ+0x16820], R4 ;  /* 0x016820041b0075a7 */ /* 0x000e24000800017f */
[----:B0--3--:R-:W-:Y:S05]  /*19710*/  @!P0 BRA `(.L_x_11845) ;  /* 0x0000003800488947 */ /* 0x009fea0003800000 */
.L_x_11978:
[----:B------:R-:W-:Y:S05]  /*19720*/  BSYNC B0 ;  /* 0x0000000000007941 */ /* 0x000fea0003800000 */
.L_x_11844:
[----:B------:R-:W2:Y:S01]  /*19730*/  LDL R5, [R1] ;  /* 0x0000000001057983 */ /* 0x000ea20000100800 */
        /* <DEDUP_REMOVED lines=41> */
.L_x_11852:
[----:B0-----:R-:W-:Y:S01]  /*199d0*/  IMAD R3, R10, 0x8, R27 ;  /* 0x000000080a037824 */ /* 0x001fe200078e021b */
[----:B------:R-:W-:-:S04]  /*199e0*/  SHF.L.U32 R2, R14, 0x1f, RZ ;  /* 0x0000001f0e027819 */ /* 0x000fc800000006ff */
[----:B------:R-:W0:Y:S02]  /*199f0*/  SYNCS.PHASECHK.TRANS64.TRYWAIT P0, [R3+URZ+0x16840], R2 ;  /* 0x01684002030075a7 */ /* 0x000e24000800017f */
[----:B0-----:R-:W-:Y:S05]  /*19a00*/  @!P0 BRA `(.L_x_11853) ;  /* 0x0000003400a08947 */ /* 0x001fea0003800000 */
.L_x_11979:
        /* <DEDUP_REMOVED lines=9> */
.L_x_11854:
        /* <DEDUP_REMOVED lines=19> */
[----:B------:R-:W2:Y:S02]  /*19bd0*/  SYNCS.PHASECHK.TRANS64.TRYWAIT P0, [R2+URZ+0x60], R5 ;  /* 0x00006005020075a7 */ /* 0x000ea4000800017f */
[----:B0-2---:R-:W-:Y:S05]  /*19be0*/  @!P0 BRA `(.L_x_11855) ;  /* 0x00000034003c8947 */ /* 0x005fea0003800000 */
.L_x_11980:
[----:B------:R-:W-:Y:S05]  /*19bf0*/  @P1 BRA `(.L_x_11856) ;  /* 0x0000000000181947 */ /* 0x000fea0003800000 */
[----:B------:R-:W-:Y:S01]  /*19c00*/  ISETP.NE.AND P0, PT, R28, RZ, PT ;  /* 0x000000ff1c00720c */ /* 0x000fe20003f05270 */
[----:B0-----:R-:W-:Y:S02]  /*19c10*/  IMAD R2, R22, 0x8, R27 ;  /* 0x0000000816027824 */ /* 0x001fe400078e021b */
[----:B------:R-:W-:-:S04]  /*19c20*/  IMAD.MOV.U32 R3, RZ, RZ, 0x4000 ;  /* 0x00004000ff037424 */ /* 0x000fc800078e00ff */
[----:B------:R2:W-:Y:S06]  /*19c30*/  SYNCS.ARRIVE.TRANS64 RZ, [R2+URZ+0x16850], R3 ;  /* 0x0168500302ff79a7 */ /* 0x0005ec000800003f */
[----:B------:R-:W-:Y:S05]  /*19c40*/  @!P0 BRA `(.L_x_11856) ;  /* 0x0000000000048947 */ /* 0x000fea0003800000 */
[----:B------:R-:W-:Y:S01]  /*19c50*/  BPT.TRAP 0x1 ;  /* 0x000000040000795c */ /* 0x000fe20000300000 */
.L_x_11856:
        /* <DEDUP_REMOVED lines=20> */
.L_x_11851:
[----:B------:R-:W-:Y:S05]  /*19da0*/  BSYNC B2 ;  /* 0x0000000000027941 */ /* 0x000fea0003800000 */
.L_x_11850:
[----:B------:R-:W2:Y:S01]  /*19db0*/  LDL R2, [R1] ;  /* 0x0000000001027983 */ /* 0x000ea20000100800 */
[----:B------:R-:W-:Y:S02]  /*19dc0*/  IMAD.MOV.U32 R22, RZ, RZ, R10 ;  /* 0x000000ffff167224 */ /* 0x000fe400078e000a */
[----:B------:R-:W-:Y:S02]  /*19dd0*/  IMAD.MOV.U32 R24, RZ, RZ, R14 ;  /* 0x000000ffff187224 */ /* 0x000fe400078e000e */
[----:B--2---:R-:W-:-:S07]  /*19de0*/  VIADD R9, R2, 0xfffffffd ;  /* 0xfffffffd02097836 */ /* 0x004fce0000000000 */
.L_x_11849:
[----:B------:R-:W-:Y:S05]  /*19df0*/  BSYNC B1 ;  /* 0x0000000000017941 */ /* 0x000fea0003800000 */
.L_x_11848:
[----:B------:R-:W2:Y:S01]  /*19e00*/  LDL.LU R2, [R1] ;  /* 0x0000000001027983 */ /* 0x000ea20000300800 */
[----:B------:R-:W-:Y:S01]  /*19e10*/  VIADD R13, R13, 0xfffffffe ;  /* 0xfffffffe0d0d7836 */ /* 0x000fe20000000000 */
[----:B--2---:R-:W-:-:S04]  /*19e20*/  LOP3.LUT R2, RZ, R2, RZ, 0x33, !PT ;  /* 0x00000002ff027212 */ /* 0x004fc800078e33ff */
[----:B------:R-:W-:-:S13]  /*19e30*/  ISETP.NE.AND P0, PT, R13, R2, PT ;  /* 0x000000020d00720c */ /* 0x000fda0003f05270 */
[----:B------:R-:W-:Y:S05]  /*19e40*/  @!P0 BRA `(.L_x_11847) ;  /* 0x0000000800ec8947 */ /* 0x000fea0003800000 */
[----:B------:R-:W-:-:S07]  /*19e50*/  IMAD.MOV.U32 R4, RZ, RZ, R8 ;  /* 0x000000ffff047224 */ /* 0x000fce00078e0008 */
.L_x_11871:
[----:B------:R-:W-:Y:S01]  /*19e60*/  VIADD R10, R22, 0x1 ;  /* 0x00000001160a7836 */ /* 0x000fe20000000000 */
[----:B------:R-:W-:Y:S05]  /*19e70*/  YIELD ;  /* 0x0000000000007946 */ /* 0x000fea0003800000 */
[----:B------:R-:W-:Y:S01]  /*19e80*/  ISETP.NE.AND P0, PT, R10, 0x2, PT ;  /* 0x000000020a00780c */ /* 0x000fe20003f05270 */
[----:B------:R-:W-:Y:S03]  /*19e90*/  BSSY B1, `(.L_x_11857) ;  /* 0x0000057000017945 */ /* 0x000fe60003800000 */
[----:B0-----:R-:W-:-:S02]  /*19ea0*/  SEL R11, RZ, 0x1, P0 ;  /* 0x00000001ff0b7807 */ /* 0x001fc40000000000 */
[----:B------:R-:W-:Y:S02]  /*19eb0*/  SEL R10, R10, RZ, P0 ;  /* 0x000000ff0a0a7207 */ /* 0x000fe40000000000 */
[----:B------:R-:W-:Y:S01]  /*19ec0*/  LOP3.LUT R11, R24, R11, RZ, 0x3c, !PT ;  /* 0x0000000b180b7212 */ /* 0x000fe200078e3cff */
[----:B--2---:R-:W-:Y:S06]  /*19ed0*/  @!P6 BRA `(.L_x_11858) ;  /* 0x000000040048e947 */ /* 0x004fec0003800000 */
        /* <DEDUP_REMOVED lines=23> */
.L_x_11859:
[----:B------:R-:W-:Y:S01]  /*1a050*/  IMAD R3, R10, 0x8, R27 ;  /* 0x000000080a037824 */ /* 0x000fe200078e021b */
[----:B------:R-:W-:-:S04]  /*1a060*/  SHF.L.U32 R2, R11, 0x1f, RZ ;  /* 0x0000001f0b027819 */ /* 0x000fc800000006ff */
[----:B------:R-:W2:Y:S02]  /*1a070*/  SYNCS.PHASECHK.TRANS64.TRYWAIT P0, [R3+URZ+0x16840], R2 ;  /* 0x01684002030075a7 */ /* 0x000ea4000800017f */
[----:B--2---:R-:W-:Y:S05]  /*1a080*/  @!P0 BRA `(.L_x_11860) ;  /* 0x0000003000288947 */ /* 0x004fea0003800000 */
.L_x_11981:
        /* <DEDUP_REMOVED lines=9> */
.L_x_11861:
        /* <DEDUP_REMOVED lines=21> */
.L_x_11982:
[----:B------:R-:W-:Y:S05]  /*1a270*/  @P0 BRA `(.L_x_11863) ;  /* 0x0000000000140947 */ /* 0x000fea0003800000 */
[----:B------:R-:W-:Y:S01]  /*1a280*/  ISETP.NE.AND P1, PT, R28, RZ, PT ;  /* 0x000000ff1c00720c */ /* 0x000fe20003f25270 */
[----:B------:R-:W-:-:S04]  /*1a290*/  IMAD.MOV.U32 R2, RZ, RZ, 0x4000 ;  /* 0x00004000ff027424 */ /* 0x000fc800078e00ff */
[----:B------:R2:W-:Y:S08]  /*1a2a0*/  SYNCS.ARRIVE.TRANS64 RZ, [R3+URZ+0x50], R2 ;  /* 0x0000500203ff79a7 */ /* 0x0005f0000800003f */
[----:B------:R-:W-:Y:S05]  /*1a2b0*/  @!P1 BRA `(.L_x_11863) ;  /* 0x0000000000049947 */ /* 0x000fea0003800000 */
[----:B------:R-:W-:Y:S01]  /*1a2c0*/  BPT.TRAP 0x1 ;  /* 0x000000040000795c */ /* 0x000fe20000300000 */
.L_x_11863:
        /* <DEDUP_REMOVED lines=18> */
[----:B---3--:R-:W-:Y:S01]  /*1a3f0*/  NOP ;  /* 0x0000000000007918 */ /* 0x008fe20000000000 */
.L_x_11858:
[----:B------:R-:W-:Y:S05]  /*1a400*/  BSYNC B1 ;  /* 0x0000000000017941 */ /* 0x000fea0003800000 */
.L_x_11857:
[----:B------:R-:W-:Y:S01]  /*1a410*/  VIADD R22, R10, 0x1 ;  /* 0x000000010a167836 */ /* 0x000fe20000000000 */
[----:B------:R-:W-:Y:S01]  /*1a420*/  BSSY B1, `(.L_x_11864) ;  /* 0x000005a000017945 */ /* 0x000fe20003800000 */
[----:B------:R-:W-:-:S03]  /*1a430*/  VIADD R13, R9, 0xffffffff ;  /* 0xffffffff090d7836 */ /* 0x000fc60000000000 */
        /* <DEDUP_REMOVED lines=28> */
.L_x_11866:
[----:B--2---:R-:W-:Y:S01]  /*1a600*/  IMAD R2, R22, 0x8, R27 ;  /* 0x0000000816027824 */ /* 0x004fe200078e021b */
[----:B------:R-:W-:-:S04]  /*1a610*/  SHF.L.U32 R3, R24, 0x1f, RZ ;  /* 0x0000001f18037819 */ /* 0x000fc800000006ff */
[----:B------:R-:W2:Y:S02]  /*1a620*/  SYNCS.PHASECHK.TRANS64.TRYWAIT P0, [R2+URZ+0x16840], R3 ;  /* 0x01684003020075a7 */ /* 0x000ea4000800017f */
[----:B--2---:R-:W-:Y:S05]  /*1a630*/  @!P0 BRA `(.L_x_11867) ;  /* 0x0000002800e48947 */ /* 0x004fea0003800000 */
.L_x_11983:
        /* <DEDUP_REMOVED lines=9> */
.L_x_11868:
[----:B0-2---:R-:W-:Y:S01]  /*1a6d0*/  VIADD R3, R27, 0x16800 ;  /* 0x000168001b037836 */ /* 0x005fe20000000000 */
[----:B------:R-:W-:Y:S01]  /*1a6e0*/  R2UR UR11, R14 ;  /* 0x000000000e0b72ca */ /* 0x000fe200000e0000 */
[----:B------:R-:W-:Y:S01]  /*1a6f0*/  UIADD3 UR6, UP0, UR40, 0x370, URZ ;  /* 0x0000037028067890 */ /* 0x000fe2000ff1e03f */
[----:B------:R-:W-:Y:S01]  /*1a700*/  R2UR UR4, R23 ;  /* 0x00000000170472ca */ /* 0x000fe200000e0000 */
[----:B------:R-:W-:Y:S01]  /*1a710*/  IMAD R2, R22, 0x8, R3 ;  /* 0x0000000816027824 */ /* 0x000fe200078e0203 */
[----:B------:R-:W-:Y:S01]  /*1a720*/  R2UR UR12, R0 ;  /* 0x00000000000c72ca */ /* 0x000fe200000e0000 */
[----:B------:R-:W-:Y:S01]  /*1a730*/  UIADD3.X UR7, URZ, UR41, URZ, UP0, !UPT ;  /* 0x000000293f077290 */ /* 0x000fe200087fe43f */
[----:B-----5:R-:W-:Y:S01]  /*1a740*/  R2UR UR13, R4 ;  /* 0x00000000040d72ca */ /* 0x020fe200000e0000 */
[----:B------:R-:W-:Y:S01]  /*1a750*/  UMOV UR5, 0x14f00000 ;  /* 0x14f0000000057882 */ /* 0x000fe20000000000 */
[----:B------:R-:W-:Y:S01]  /*1a760*/  R2UR UR9, R2 ;  /* 0x00000000020972ca */ /* 0x000fe200000e0000 */
[----:B------:R-:W-:Y:S01]  /*1a770*/  IMAD R2, R22, 0x4000, R27 ;  /* 0x0000400016027824 */ /* 0x000fe200078e021b */
[----:B------:R-:W-:Y:S01]  /*1a780*/  SHF.L.U32 R11, R11, 0x1f, RZ ;  /* 0x0000001f0b0b7819 */ /* 0x000fe200000006ff */
[----:B------:R-:W-:-:S03]  /*1a790*/  UMOV UR10, URZ ;  /* 0x0000003f000a7c82 */ /* 0x000fc60008000000 */
[----:B------:R-:W-:Y:S01]  /*1a7a0*/  R2UR UR8, R2 ;  /* 0x00000000020872ca */ /* 0x000fe200000e0000 */
[----:B------:R-:W-:Y:S01]  /*1a7b0*/  ULEA UR11, UR11, UR4, 0x7 ;  /* 0x000000040b0b7291 */ /* 0x000fe2000f8e383f */
[----:B------:R-:W-:Y:S02]  /*1a7c0*/  IMAD R2, R10, 0x8, R3 ;  /* 0x000000080a027824 */ /* 0x000fe400078e0203 */
[----:B------:R-:W-:-:S03]  /*1a7d0*/  UMOV UR4, 0x0 ;  /* 0x0000000000047882 */ /* 0x000fc60000000000 */
[----:B------:R-:W-:-:S06]  /*1a7e0*/  UIADD3 UR9, UR9, 0x30, URZ ;  /* 0x0000003009097890 */ /* 0x000fcc000fffe03f */
[----:B------:R-:W-:-:S09]  /*1a7f0*/  UIADD3 UR8, UR8, 0xe400, URZ ;  /* 0x0000e40008087890 */ /* 0x000fd2000fffe03f */
[----:B------:R0:W-:Y:S01]  /*1a800*/  UTMALDG.4D [UR8], [UR6], desc[UR4] ;  /* 0x00000408060075b4 */ /* 0x0001e20008019000 */
[----:B------:R-:W2:Y:S02]  /*1a810*/  SYNCS.PHASECHK.TRANS64.TRYWAIT P1, [R2+URZ+0x60], R11 ;  /* 0x0000600b020075a7 */ /* 0x000ea4000802017f */
[----:B0-2---:R-:W-:Y:S05]  /*1a820*/  @!P1 BRA `(.L_x_11869) ;  /* 0x00000028007c9947 */ /* 0x005fea0003800000 */
.L_x_11984:
[----:B------:R-:W-:Y:S05]  /*1a830*/  @P0 BRA `(.L_x_11870) ;  /* 0x0000000000140947 */ /* 0x000fea0003800000 */
[----:B------:R-:W-:Y:S01]  /*1a840*/  ISETP.NE.AND P1, PT, R28, RZ, PT ;  /* 0x000000ff1c00720c */ /* 0x000fe20003f25270 */
[----:B------:R-:W-:-:S04]  /*1a850*/  IMAD.MOV.U32 R3, RZ, RZ, 0x4000 ;  /* 0x00004000ff037424 */ /* 0x000fc800078e00ff */
[----:B------:R2:W-:Y:S08]  /*1a860*/  SYNCS.ARRIVE.TRANS64 RZ, [R2+URZ+0x50], R3 ;  /* 0x0000500302ff79a7 */ /* 0x0005f0000800003f */
[----:B------:R-:W-:Y:S05]  /*1a870*/  @!P1 BRA `(.L_x_11870) ;  /* 0x0000000000049947 */ /* 0x000fea0003800000 */
[----:B------:R-:W-:Y:S01]  /*1a880*/  BPT.TRAP 0x1 ;  /* 0x000000040000795c */ /* 0x000fe20000300000 */
.L_x_11870:
        /* <DEDUP_REMOVED lines=19> */
.L_x_11865:
[----:B------:R-:W-:Y:S05]  /*1a9c0*/  BSYNC B1 ;  /* 0x0000000000017941 */ /* 0x000fea0003800000 */
.L_x_11864:
[----:B------:R-:W-:Y:S01]  /*1a9d0*/  ISETP.GT.AND P0, PT, R13, R29, PT ;  /* 0x0000001d0d00720c */ /* 0x000fe20003f04270 */
[----:B------:R-:W-:-:S12]  /*1a9e0*/  VIADD R9, R9, 0xfffffffe ;  /* 0xfffffffe09097836 */ /* 0x000fd80000000000 */
[----:B------:R-:W-:Y:S05]  /*1a9f0*/  @P0 BRA `(.L_x_11871) ;  /* 0xfffffff400180947 */ /* 0x000fea000383ffff */
.L_x_11847:
[----:B------:R-:W-:Y:S05]  /*1aa00*/  BSYNC B0 ;  /* 0x0000000000007941 */ /* 0x000fea0003800000 */
.L_x_11846:
[----:B------:R-:W-:Y:S01]  /*1aa10*/  ISETP.NE.AND P0, PT, R28, RZ, PT ;  /* 0x000000ff1c00720c */ /* 0x000fe20003f05270 */
[----:B------:R-:W-:-:S12]  /*1aa20*/  BSSY B0, `(.L_x_11872) ;  /* 0x000000e000007945 */ /* 0x000fd80003800000 */
[----:B------:R-:W-:Y:S05]  /*1aa30*/  @P0 BRA `(.L_x_11873) ;  /* 0x0000000000300947 */ /* 0x000fea0003800000 */
[----:B------:R-:W3:Y:S01]  /*1aa40*/  S2R R9, SR_LANEID ;  /* 0x0000000000097919 */ /* 0x000ee20000000000 */
[----:B------:R-:W-:Y:S01]  /*1aa50*/  VOTEU.ANY UR4, UPT, PT ;  /* 0x0000000000047886 */ /* 0x000fe200038e0100 */
[----:B0-2---:R-:W0:Y:S01]  /*1aa60*/  LDC.64 R2, c[0x0][0xc38] ;  /* 0x00030e00ff027b82 */ /* 0x005e220000000a00 */
[----:B------:R-:W3:Y:S08]  /*1aa70*/  FLO.U32 R4, UR4 ;  /* 0x0000000400047d00 */ /* 0x000ef000080e0000 */
[----:B------:R-:W0:Y:S01]  /*1aa80*/  POPC R5, UR4 ;  /* 0x0000000400057d09 */ /* 0x000e220008000000 */
[----:B---3--:R-:W-:-:S13]  /*1aa90*/  ISETP.EQ.U32.AND P0, PT, R4, R9, PT ;  /* 0x000000090400720c */ /* 0x008fda0003f02070 */
[----:B0-----:R-:W2:Y:S01]  /*1aaa0*/  @P0 ATOMG.E.ADD.STRONG.GPU PT, R3, desc[UR38][R2.64], R5 ;  /* 0x00000005020309a8 */ /* 0x001ea200081ee1e6 */
[----:B------:R-:W0:Y:S02]  /*1aab0*/  S2R R6, SR_LTMASK ;  /* 0x0000000000067919 */ /* 0x000e240000003900 */
[----:B0-----:R-:W-:-:S04]  /*1aac0*/  LOP3.LUT R6, R6, UR4, RZ, 0xc0, !PT ;  /* 0x0000000406067c12 */ /* 0x001fc8000f8ec0ff */
[----:B------:R-:W0:Y:S01]  /*1aad0*/  POPC R9, R6 ;  /* 0x0000000600097309 */ /* 0x000e220000000000 */
[----:B--2---:R-:W0:Y:S02]  /*1aae0*/  SHFL.IDX PT, R4, R3, R4, 0x1f ;  /* 0x00001f0403047589 */ /* 0x004e2400000e0000 */
[----:B0-----:R-:W-:-:S07]  /*1aaf0*/  IADD3 R16, R4, UR37, R9 ;  /* 0x0000002504107c10 */ /* 0x001fce000fffe009 */
.L_x_11873:
[----:B------:R-:W-:Y:S05]  /*1ab00*/  BSYNC B0 ;  /* 0x0000000000007941 */ /* 0x000fea0003800000 */
.L_x_11872:
[----:B------:R-:W-:Y:S04]  /*1ab10*/  BSSY B0, `(.L_x_11874) ;  /* 0x0000020000007945 */ /* 0x000fe80003800000 */
[----:B------:R-:W-:Y:S05]  /*1ab20*/  @!P6 BRA `(.L_x_11875) ;  /* 0x000000000078e947 */ /* 0x000fea0003800000 */
[----:B--2---:R-:W-:Y:S01]  /*1ab30*/  IMAD R3, R22, 0x8, R27 ;  /* 0x0000000816037824 */ /* 0x004fe200078e021b */
[----:B0-----:R-:W-:-:S04]  /*1ab40*/  SHF.L.U32 R2, R24, 0x1f, RZ ;  /* 0x0000001f18027819 */ /* 0x001fc800000006ff */
[----:B------:R-:W0:Y:S02]  /*1ab50*/  SYNCS.PHASECHK.TRANS64.TRYWAIT P0, [R3+URZ+0x16860], R2 ;  /* 0x01686002030075a7 */ /* 0x000e24000800017f */
[----:B0-----:R-:W-:Y:S05]  /*1ab60*/  @!P0 BRA `(.L_x_11876) ;  /* 0x0000002400c08947 */ /* 0x001fea0003800000 */
.L_x_11985:
        /* <DEDUP_REMOVED lines=9> */
.L_x_11877:
        /* <DEDUP_REMOVED lines=16> */
[----:B---3--:R-:W-:Y:S01]  /*1ad00*/  NOP ;  /* 0x0000000000007918 */ /* 0x008fe20000000000 */
.L_x_11875:
[----:B------:R-:W-:Y:S05]  /*1ad10*/  BSYNC B0 ;  /* 0x0000000000007941 */ /* 0x000fea0003800000 */
.L_x_11874:
[----:B------:R-:W-:-:S05]  /*1ad20*/  VIADD R22, R22, 0x1 ;  /* 0x0000000116167836 */ /* 0x000fca0000000000 */
[----:B------:R-:W-:-:S04]  /*1ad30*/  ISETP.NE.AND P0, PT, R22, 0x2, PT ;  /* 0x000000021600780c */ /* 0x000fc80003f05270 */
[----:B0-2---:R-:W-:Y:S02]  /*1ad40*/  SEL R3, RZ, 0x1, P0 ;  /* 0x00000001ff037807 */ /* 0x005fe40000000000 */
[----:B------:R-:W-:Y:S02]  /*1ad50*/  SEL R22, R22, RZ, P0 ;  /* 0x000000ff16167207 */ /* 0x000fe40000000000 */
[----:B------:R-:W-:-:S07]  /*1ad60*/  LOP3.LUT R24, R24, R3, RZ, 0x3c, !PT ;  /* 0x0000000318187212 */ /* 0x000fce00078e3cff */
.L_x_11833:
[----:B------:R-:W-:Y:S05]  /*1ad70*/  BSYNC B6 ;  /* 0x0000000000067941 */ /* 0x000fea0003800000 */
.L_x_11831:
[----:B------:R-:W-:-:S03]  /*1ad80*/  UMOV UR4, 0xffffffff ;  /* 0xffffffff00047882 */ /* 0x000fc60000000000 */
[----:B------:R-:W-:Y:S05]  /*1ad90*/  BRA.DIV UR4, `(.L_x_11878) ;  /* 0x0000002604487947 */ /* 0x000fea000b800000 */
[----:B------:R2:W3:Y:S04]  /*1ada0*/  SHFL.IDX PT, R4, R16, RZ, 0x1f ;  /* 0x00001fff10047589 */ /* 0x0004e800000e0000 */
[----:B------:R2:W4:Y:S02]  /*1adb0*/  SHFL.IDX PT, R5, R16, 0x1, 0x1f ;  /* 0x00201f0010057f89 */ /* 0x00052400000e0000 */
.L_x_11989:
        /* <DEDUP_REMOVED lines=11> */
.L_x_11880:
[----:B------:R-:W-:Y:S05]  /*1ae70*/  BSYNC B0 ;  /* 0x0000000000007941 */ /* 0x000fea0003800000 */
.L_x_11879:
        /* <DEDUP_REMOVED lines=23> */
.L_x_11997:
[----:B------:R-:W-:Y:S02]  /*1aff0*/  ULDC UR4, c[0x0][0xc10] ;  /* 0x0003040000047ab9 */ /* 0x000fe40000000800 */
[----:B------:R-:W-:-:S04]  /*1b000*/  IMAD.U32 R7, RZ, RZ, UR4 ;  /* 0x00000004ff077e24 */ /* 0x000fc8000f8e00ff */
[----:B0-----:R-:W-:-:S04]  /*1b010*/  IMAD R14, R14, R7, RZ ;  /* 0x000000070e0e7224 */ /* 0x001fc800078e02ff */
[----:B----4-:R-:W-:-:S05]  /*1b020*/  IMAD.IADD R5, R5, 0x1, R14 ;  /* 0x0000000105057824 */ /* 0x010fca00078e020e */
[----:B---3--:R-:W-:-:S13]  /*1b030*/  ISETP.GT.AND P0, PT, R5, R4, PT ;  /* 0x000000040500720c */ /* 0x008fda0003f04270 */
[----:B------:R-:W-:Y:S05]  /*1b040*/  @P0 BRA `(.L_x_11882) ;  /* 0x0000000000ac0947 */ /* 0x000fea0003800000 */
[----:B------:R-:W0:Y:S02]  /*1b050*/  LDC R0, c[0x0][0xc14] ;  /* 0x00030500ff007b82 */ /* 0x000e240000000800 */
.L_x_11887:
        /* <DEDUP_REMOVED lines=12> */
.L_x_11885:
[----:B------:R-:W-:Y:S05]  /*1b120*/  BSYNC B0 ;  /* 0x0000000000007941 */ /* 0x000fea0003800000 */
.L_x_11884:
        /* <DEDUP_REMOVED lines=23> */
.L_x_12005:
[----:B------:R-:W-:Y:S02]  /*1b2a0*/  ULDC UR4, c[0x0][0xc10] ;  /* 0x0003040000047ab9 */ /* 0x000fe40000000800 */
[----:B------:R-:W-:-:S04]  /*1b2b0*/  IMAD.U32 R7, RZ, RZ, UR4 ;  /* 0x00000004ff077e24 */ /* 0x000fc8000f8e00ff */
[----:B---3--:R-:W-:-:S04]  /*1b2c0*/  IMAD R14, R14, R7, RZ ;  /* 0x000000070e0e7224 */ /* 0x008fc800078e02ff */
[----:B------:R-:W-:-:S05]  /*1b2d0*/  IMAD.IADD R5, R14, 0x1, R5 ;  /* 0x000000010e057824 */ /* 0x000fca00078e0205 */
[----:B------:R-:W-:-:S13]  /*1b2e0*/  ISETP.GT.AND P0, PT, R5, R4, PT ;  /* 0x000000040500720c */ /* 0x000fda0003f04270 */
[----:B------:R-:W-:Y:S05]  /*1b2f0*/  @!P0 BRA `(.L_x_11887) ;  /* 0xfffffffc00588947 */ /* 0x000fea000383ffff */
.L_x_11882:
        /* <DEDUP_REMOVED lines=8> */
.L_x_12009:
[----:B------:R-:W-:Y:S01]  /*1b380*/  ISETP.NE.AND P0, PT, R3, RZ, PT ;  /* 0x000000ff0300720c */ /* 0x000fe20003f05270 */
[----:B------:R-:W-:-:S12]  /*1b390*/  IMAD.MOV.U32 R14, RZ, RZ, RZ ;  /* 0x000000ffff0e7224 */ /* 0x000fd800078e00ff */
[----:B------:R-:W-:Y:S05]  /*1b3a0*/  @!P0 BRA `(.L_x_11889) ;  /* 0x0000000000108947 */ /* 0x000fea0003800000 */
[----:B------:R-:W-:Y:S01]  /*1b3b0*/  UMOV UR4, 0xffffffff ;  /* 0xffffffff00047882 */ /* 0x000fe20000000000 */
[----:B------:R-:W-:Y:S02]  /*1b3c0*/  VIADD R12, R5, 0xffffffff ;  /* 0xffffffff050c7836 */ /* 0x000fe40000000000 */
[----:B------:R-:W-:Y:S05]  /*1b3d0*/  BRA.DIV UR4, `(.L_x_11890) ;  /* 0x0000002604ec7947 */ /* 0x000fea000b800000 */
[----:B------:R4:W0:Y:S02]  /*1b3e0*/  SHFL.IDX PT, R14, R8, R12, 0x1f ;  /* 0x00001f0c080e7589 */ /* 0x00082400000e0000 */
.L_x_11889:
[----:B--2---:R-:W2:Y:S01]  /*1b3f0*/  LDC.64 R2, c[0x0][0xc68] ;  /* 0x00031a00ff027b82 */ /* 0x004ea20000000a00 */
[----:B------:R-:W-:-:S04]  /*1b400*/  IMAD.IADD R19, R5, 0x1, R19 ;  /* 0x0000000105137824 */ /* 0x000fc800078e0213 */
        /* <DEDUP_REMOVED lines=65> */
.L_x_11883:
[----:B------:R-:W-:Y:S01]  /*1b820*/  UMOV UR4, URZ ;  /* 0x0000003f00047c82 */ /* 0x000fe20008000000 */
[----:B------:R-:W-:Y:S01]  /*1b830*/  UMOV UR5, URZ ;  /* 0x0000003f00057c82 */ /* 0x000fe20008000000 */
[----:B------:R-:W-:Y:S01]  /*1b840*/  ULDC UR6, c[0x0][0xc14] ;  /* 0x0003050000067ab9 */ /* 0x000fe20000000800 */
[----:B--2---:R-:W-:Y:S02]  /*1b850*/  IMAD.MOV.U32 R16, RZ, RZ, R4 ;  /* 0x000000ffff107224 */ /* 0x004fe400078e0004 */
[----:B------:R-:W-:Y:S02]  /*1b860*/  IMAD.U32 R17, RZ, RZ, UR4 ;  /* 0x00000004ff117e24 */ /* 0x000fe4000f8e00ff */
[----:B------:R-:W-:Y:S02]  /*1b870*/  IMAD.U32 R18, RZ, RZ, UR5 ;  /* 0x00000005ff127e24 */ /* 0x000fe4000f8e00ff */
[----:B------:R-:W-:-:S07]  /*1b880*/  IMAD.U32 R19, RZ, RZ, UR6 ;  /* 0x00000006ff137e24 */ /* 0x000fce000f8e00ff */
.L_x_11891:
        /* <DEDUP_REMOVED lines=10> */
.L_x_11792:
        /* <DEDUP_REMOVED lines=12> */
.L_x_12012:
[----:B------:R-:W-:Y:S05]  /*1b9f0*/  BSYNC B0 ;  /* 0x0000000000007941 */ /* 0x000fea0003800000 */
.L_x_11893:
[----:B------:R-:W-:-:S03]  /*1ba00*/  UMOV UR4, 0xffffffff ;  /* 0xffffffff00047882 */ /* 0x000fc60000000000 */
[----:B------:R-:W-:Y:S05]  /*1ba10*/  BRA.DIV UR4, `(.L_x_11895) ;  /* 0x0000002204947947 */ /* 0x000fea000b800000 */
[----:B0-----:R-:W0:Y:S02]  /*1ba20*/  S2R R0, SR_TID.X ;  /* 0x0000000000007919 */ /* 0x001e240000002100 */
[----:B0-----:R-:W-:-:S04]  /*1ba30*/  SHF.R.U32.HI R0, RZ, 0x5, R0 ;  /* 0x00000005ff007819 */ /* 0x001fc80000011600 */
[----:B------:R-:W-:-:S05]  /*1ba40*/  LOP3.LUT R0, R0, 0x3, RZ, 0xc0, !PT ;  /* 0x0000000300007812 */ /* 0x000fca00078ec0ff */
[----:B------:R0:W2:Y:S02]  /*1ba50*/  SHFL.IDX PT, R14, R0, RZ, 0x1f ;  /* 0x00001fff000e7589 */ /* 0x0000a400000e0000 */
.L_x_12015:
[----:B--2---:R-:W-:-:S13]  /*1ba60*/  ISETP.NE.AND P0, PT, R14, RZ, PT ;  /* 0x000000ff0e00720c */ /* 0x004fda0003f05270 */
[----:B------:R-:W-:Y:S05]  /*1ba70*/  @P0 BRA `(.L_x_11570) ;  /* 0x0000000000880947 */ /* 0x000fea0003800000 */
[----:B------:R-:W-:-:S03]  /*1ba80*/  UMOV UR4, 0xffffffff ;  /* 0xffffffff00047882 */ /* 0x000fc60000000000 */
[----:B------:R-:W-:Y:S05]  /*1ba90*/  BRA.DIV UR4, `(.L_x_11896) ;  /* 0x0000002204a87947 */ /* 0x000fea000b800000 */
[----:B------:R-:W-:-:S13]  /*1baa0*/  ELECT P6, URZ, PT ;  /* 0x00000000003f782f */ /* 0x000fda00038c0000 */
.L_x_12018:
[----:B------:R-:W-:Y:S05]  /*1bab0*/  @!P6 BRA `(.L_x_11570) ;  /* 0x000000000078e947 */ /* 0x000fea0003800000 */
[----:B------:R-:W-:-:S06]  /*1bac0*/  ULOP3.LUT UR4, UR36, 0x2, URZ, 0xfc, !UPT ;  /* 0x0000000224047892 */ /* 0x000fcc000f8efc3f */
[----:B0-----:R-:W-:-:S05]  /*1bad0*/  IMAD.U32 R0, RZ, RZ, UR4 ;  /* 0x00000004ff007e24 */ /* 0x001fca000f8e00ff */
[----:B------:R-:W-:-:S13]  /*1bae0*/  ISETP.NE.AND P2, PT, R0, 0x3, PT ;  /* 0x000000030000780c */ /* 0x000fda0003f45270 */
[----:B------:R-:W-:Y:S05]  /*1baf0*/  @!P2 BRA `(.L_x_11897) ;  /* 0x000000000004a947 */ /* 0x000fea0003800000 */
[----:B------:R-:W-:Y:S01]  /*1bb00*/  BPT.TRAP 0x1 ;  /* 0x000000040000795c */ /* 0x000fe20000300000 */
.L_x_11897:
        /* <DEDUP_REMOVED lines=12> */
.L_x_12019:
[----:B------:R-:W2:Y:S02]  /*1bbd0*/  SYNCS.PHASECHK.TRANS64.TRYWAIT P0, [R3+URZ], R0 ;  /* 0x00000000030075a7 */ /* 0x000ea4000800017f */
[----:B--2---:R-:W-:Y:S05]  /*1bbe0*/  @!P0 BRA `(.L_x_11899) ;  /* 0x0000002000888947 */ /* 0x004fea0003800000 */
.L_x_12020:
[----:B------:R-:W-:Y:S05]  /*1bbf0*/  @!P2 BRA `(.L_x_11900) ;  /* 0x000000000004a947 */ /* 0x000fea0003800000 */
[----:B------:R-:W-:Y:S01]  /*1bc00*/  BPT.TRAP 0x1 ;  /* 0x000000040000795c */ /* 0x000fe20000300000 */
.L_x_11900:
[----:B--2---:R-:W-:-:S04]  /*1bc10*/  VIADD R3, R9, 0x16860 ;  /* 0x0001686009037836 */ /* 0x004fc80000000000 */
[----:B------:R-:W-:-:S04]  /*1bc20*/  IMAD R5, R22, 0x8, R3 ;  /* 0x0000000816057824 */ /* 0x000fc800078e0203 */
[----:B------:R-:W2:Y:S02]  /*1bc30*/  SYNCS.PHASECHK.TRANS64.TRYWAIT P0, [R5+URZ], R2 ;  /* 0x00000002050075a7 */ /* 0x000ea4000800017f */
[----:B--2---:R-:W-:Y:S05]  /*1bc40*/  @!P0 BRA `(.L_x_11901) ;  /* 0x0000002000848947 */ /* 0x004fea0003800000 */
.L_x_12021:
[----:B------:R-:W-:-:S07]  /*1bc50*/  IMAD R3, R4, 0x8, R3 ;  /* 0x0000000804037824 */ /* 0x000fce00078e0203 */
.L_x_11902:
[----:B---3--:R3:W4:Y:S02]  /*1bc60*/  SYNCS.PHASECHK.TRANS64.TRYWAIT P0, [R3+URZ], R0 ;  /* 0x00000000030075a7 */ /* 0x008724000800017f */
[----:B----4-:R-:W-:Y:S05]  /*1bc70*/  @!P0 NANOSLEEP.SYNCS 0x989680 ;  /* 0x009896800000895d */ /* 0x010fea0003900000 */
[----:B------:R-:W4:Y:S02]  /*1bc80*/  @!P0 SYNCS.PHASECHK.TRANS64 P0, [R3+URZ], R0 ;  /* 0x00000000030085a7 */ /* 0x000f24000800007f */
[----:B----4-:R-:W-:Y:S05]  /*1bc90*/  @!P0 BRA `(.L_x_11902) ;  /* 0xfffffffc00f08947 */ /* 0x010fea000383ffff */
.L_x_11570:
[----:B------:R-:W-:Y:S05]  /*1bca0*/  BSYNC B7 ;  /* 0x0000000000077941 */ /* 0x000fea0003800000 */
.L_x_11567:
[----:B------:R-:W-:Y:S05]  /*1bcb0*/  EXIT ;  /* 0x000000000000794d */ /* 0x000fea0003800000 */
.L_x_11596:
[----:B0-----:R0:W1:Y:S02]  /*1bcc0*/  SYNCS.PHASECHK.TRANS64.TRYWAIT P6, [R85+URZ+0x16890], R97 ;  /* 0x01689061550075a7 */ /* 0x00106400080c017f */
[----:B-1----:R-:W-:Y:S05]  /*1bcd0*/  @!P6 NANOSLEEP.SYNCS 0x989680 ;  /* 0x009896800000e95d */ /* 0x002fea0003900000 */
[----:B------:R-:W1:Y:S02]  /*1bce0*/  @!P6 SYNCS.PHASECHK.TRANS64 P6, [R85+URZ+0x16890], R97 ;  /* 0x016890615500e5a7 */ /* 0x000e6400080c007f */
[----:B-1----:R-:W-:Y:S05]  /*1bcf0*/  @!P6 BRA `(.L_x_11596) ;  /* 0xfffffffc00f0e947 */ /* 0x002fea000383ffff */
[----:B------:R-:W-:Y:S05]  /*1bd00*/  BRA `(.L_x_11903) ;  /* 0xfffffe7000007947 */ /* 0x000fea000383ffff */
.L_x_11616:
[----:B0-----:R0:W1:Y:S02]  /*1bd10*/  SYNCS.PHASECHK.TRANS64.TRYWAIT P5, [R85+URZ+0x16890], R97 ;  /* 0x01689061550075a7 */ /* 0x00106400080a017f */
[----:B-1----:R-:W-:Y:S05]  /*1bd20*/  @!P5 NANOSLEEP.SYNCS 0x989680 ;  /* 0x009896800000d95d */ /* 0x002fea0003900000 */
[----:B------:R-:W1:Y:S02]  /*1bd30*/  @!P5 SYNCS.PHASECHK.TRANS64 P5, [R85+URZ+0x16890], R97 ;  /* 0x016890615500d5a7 */ /* 0x000e6400080a007f */
[----:B-1----:R-:W-:Y:S05]  /*1bd40*/  @!P5 BRA `(.L_x_11616) ;  /* 0xfffffffc00f0d947 */ /* 0x002fea000383ffff */
[----:B------:R-:W-:Y:S05]  /*1bd50*/  BRA `(.L_x_11904) ;  /* 0xfffffe8000887947 */ /* 0x000fea000383ffff */
.L_x_11625:
[----:B0-----:R0:W1:Y:S02]  /*1bd60*/  SYNCS.PHASECHK.TRANS64.TRYWAIT P4, [R85+URZ+0x16890], R97 ;  /* 0x01689061550075a7 */ /* 0x001064000808017f */
[----:B-1----:R-:W-:Y:S05]  /*1bd70*/  @!P4 NANOSLEEP.SYNCS 0x989680 ;  /* 0x009896800000c95d */ /* 0x002fea0003900000 */
[----:B------:R-:W1:Y:S02]  /*1bd80*/  @!P4 SYNCS.PHASECHK.TRANS64 P4, [R85+URZ+0x16890], R97 ;  /* 0x016890615500c5a7 */ /* 0x000e64000808007f */
[----:B-1----:R-:W-:Y:S05]  /*1bd90*/  @!P4 BRA `(.L_x_11625) ;  /* 0xfffffffc00f0c947 */ /* 0x002fea000383ffff */
[----:B------:R-:W-:Y:S05]  /*1bda0*/  BRA `(.L_x_11905) ;  /* 0xfffffe9000987947 */ /* 0x000fea000383ffff */
.L_x_11631:
[----:B--2---:R2:W3:Y:S02]  /*1bdb0*/  SYNCS.PHASECHK.TRANS64.TRYWAIT P3, [R85+URZ+0x168b0], R97 ;  /* 0x0168b061550075a7 */ /* 0x0044e4000806017f */
[----:B---3--:R-:W-:Y:S05]  /*1bdc0*/  @!P3 NANOSLEEP.SYNCS 0x989680 ;  /* 0x009896800000b95d */ /* 0x008fea0003900000 */
[----:B------:R-:W3:Y:S02]  /*1bdd0*/  @!P3 SYNCS.PHASECHK.TRANS64 P3, [R85+URZ+0x168b0], R97 ;  /* 0x0168b0615500b5a7 */ /* 0x000ee4000806007f */
[----:B---3--:R-:W-:Y:S05]  /*1bde0*/  @!P3 BRA `(.L_x_11631) ;  /* 0xfffffffc00f0b947 */ /* 0x008fea000383ffff */
[----:B------:R-:W-:Y:S05]  /*1bdf0*/  BRA `(.L_x_11906) ;  /* 0xfffffe94002c7947 */ /* 0x000fea000383ffff */
.L_x_11647:
[----:B------:R-:W-:Y:S01]  /*1be00*/  BSSY B0, `(.L_x_11907) ;  /* 0x0000008000007945 */ /* 0x000fe20003800000 */
[----:B--2---:R-:W-:Y:S02]  /*1be10*/  IMAD.MOV.U32 R13, RZ, RZ, R24 ;  /* 0x000000ffff0d7224 */ /* 0x004fe400078e0018 */
[----:B------:R-:W-:Y:S02]  /*1be20*/  IMAD.MOV.U32 R12, RZ, RZ, RZ ;  /* 0x000000ffff0c7224 */ /* 0x000fe400078e00ff */
[----:B------:R-:W-:Y:S02]  /*1be30*/  IMAD.MOV.U32 R11, RZ, RZ, 0x1f ;  /* 0x0000001fff0b7424 */ /* 0x000fe400078e00ff */
[----:B------:R-:W-:-:S07]  /*1be40*/  IMAD.MOV.U32 R15, RZ, RZ, -0x1 ;  /* 0xffffffffff0f7424 */ /* 0x000fce00078e00ff */
[----:B-----5:R-:W-:Y:S05]  /*1be50*/  WARPSYNC.COLLECTIVE R15, `(.L_x_11908) ;  /* 0x000000000f087348 */ /* 0x020fea0003c00000 */
[----:B------:R0:W1:Y:S02]  /*1be60*/  SHFL.IDX P6, R14, R13, R12, R11 ;  /* 0x0000000c0d0e7389 */ /* 0x00006400000c000b */
[----:B01---5:R-:W-:Y:S01]  /*1be70*/  ENDCOLLECTIVE ;  /* 0x000000000000791b */ /* 0x023fe20003800000 */
.L_x_11908:
[----:B------:R-:W-:Y:S05]  /*1be80*/  BSYNC B0 ;  /* 0x0000000000007941 */ /* 0x000fea0003800000 */
.L_x_11907:
[----:B------:R0:W-:Y:S01]  /*1be90*/  STL [R1+0xc], R14 ;  /* 0x00000c0e01007387 */ /* 0x0001e20000100800 */
[----:B------:R-:W-:Y:S05]  /*1bea0*/  BRA `(.L_x_11909) ;  /* 0xfffffe9c00607947 */ /* 0x000fea000383ffff */
.L_x_11663:
        /* <DEDUP_REMOVED lines=8> */
.L_x_11911:
[----:B------:R-:W-:Y:S05]  /*1bf30*/  BSYNC B1 ;  /* 0x0000000000017941 */ /* 0x000fea0003800000 */
.L_x_11910:
[----:B------:R-:W-:Y:S05]  /*1bf40*/  BRA `(.L_x_11912) ;  /* 0xfffffea800f87947 */ /* 0x000fea000383ffff */
.L_x_11664:
        /* <DEDUP_REMOVED lines=8> */
.L_x_11914:
[----:B------:R-:W-:Y:S05]  /*1bfd0*/  BSYNC B1 ;  /* 0x0000000000017941 */ /* 0x000fea0003800000 */
.L_x_11913:
[----:B------:R-:W-:Y:S05]  /*1bfe0*/  BRA `(.L_x_11915) ;  /* 0xfffffea800d87947 */ /* 0x000fea000383ffff */
.L_x_11665:
        /* <DEDUP_REMOVED lines=8> */
.L_x_11917:
[----:B------:R-:W-:Y:S05]  /*1c070*/  BSYNC B1 ;  /* 0x0000000000017941 */ /* 0x000fea0003800000 */
.L_x_11916:
[----:B------:R-:W-:Y:S05]  /*1c080*/  BRA `(.L_x_11918) ;  /* 0xfffffea800b87947 */ /* 0x000fea000383ffff */
.L_x_11666:
        /* <DEDUP_REMOVED lines=8> */
.L_x_11920:
[----:B------:R-:W-:Y:S05]  /*1c110*/  BSYNC B1 ;  /* 0x0000000000017941 */ /* 0x000fea0003800000 */
.L_x_11919:
[----:B------:R-:W-:Y:S05]  /*1c120*/  BRA `(.L_x_11921) ;  /* 0xfffffea800987947 */ /* 0x000fea000383ffff */
.L_x_11667:
        /* <DEDUP_REMOVED lines=8> */
.L_x_11923:
[----:B------:R-:W-:Y:S05]  /*1c1b0*/  BSYNC B1 ;  /* 0x0000000000017941 */ /* 0x000fea0003800000 */
.L_x_11922:
[----:B------:R-:W-:Y:S05]  /*1c1c0*/  BRA `(.L_x_11924) ;  /* 0xfffffea800787947 */ /* 0x000fea000383ffff */
.L_x_11668:
        /* <DEDUP_REMOVED lines=8> */
.L_x_11926:
[----:B------:R-:W-:Y:S05]  /*1c250*/  BSYNC B1 ;  /* 0x0000000000017941 */ /* 0x000fea0003800000 */
.L_x_11925:
[----:B------:R-:W-:Y:S05]  /*1c260*/  BRA `(.L_x_11927) ;  /* 0xfffffea800587947 */ /* 0x000fea000383ffff */
.L_x_11669:
        /* <DEDUP_REMOVED lines=8> */
.L_x_11929:
[----:B------:R-:W-:Y:S05]  /*1c2f0*/  BSYNC B1 ;  /* 0x0000000000017941 */ /* 0x000fea0003800000 */
.L_x_11928:
[----:B------:R-:W-:Y:S05]  /*1c300*/  BRA `(.L_x_11930) ;  /* 0xfffffea800387947 */ /* 0x000fea000383ffff */
.L_x_11670:
        /* <DEDUP_REMOVED lines=8> */
.L_x_11932:
[----:B------:R-:W-:Y:S05]  /*1c390*/  BSYNC B1 ;  /* 0x0000000000017941 */ /* 0x000fea0003800000 */
.L_x_11931:
[----:B------:R-:W-:Y:S05]  /*1c3a0*/  BRA `(.L_x_11933) ;  /* 0xfffffea800187947 */ /* 0x000fea000383ffff */
.L_x_11672:
[----:B0-----:R0:W1:Y:S02]  /*1c3b0*/  SYNCS.PHASECHK.TRANS64.TRYWAIT P2, [R2+URZ+0x16800], R7 ;  /* 0x01680007020075a7 */ /* 0x001064000804017f */
[----:B-1----:R-:W-:Y:S05]  /*1c3c0*/  @!P2 NANOSLEEP.SYNCS 0x989680 ;  /* 0x009896800000a95d */ /* 0x002fea0003900000 */
[----:B------:R-:W1:Y:S02]  /*1c3d0*/  @!P2 SYNCS.PHASECHK.TRANS64 P2, [R2+URZ+0x16800], R7 ;  /* 0x016800070200a5a7 */ /* 0x000e64000804007f */
[----:B-1----:R-:W-:Y:S05]  /*1c3e0*/  @!P2 BRA `(.L_x_11672) ;  /* 0xfffffffc00f0a947 */ /* 0x002fea000383ffff */
[----:B------:R-:W-:Y:S05]  /*1c3f0*/  BRA `(.L_x_11934) ;  /* 0xfffffea800ac7947 */ /* 0x000fea000383ffff */
.L_x_11680:
        /* <DEDUP_REMOVED lines=8> */
.L_x_11936:
[----:B------:R-:W-:Y:S05]  /*1c480*/  BSYNC B1 ;  /* 0x0000000000017941 */ /* 0x000fea0003800000 */
.L_x_11935:
[----:B------:R-:W-:Y:S05]  /*1c490*/  BRA `(.L_x_11937) ;  /* 0xfffffeb800bc7947 */ /* 0x000fea000383ffff */
.L_x_11681:
        /* <DEDUP_REMOVED lines=8> */
.L_x_11939:
[----:B------:R-:W-:Y:S05]  /*1c520*/  BSYNC B1 ;  /* 0x0000000000017941 */ /* 0x000fea0003800000 */
.L_x_11938:
[----:B------:R-:W-:Y:S05]  /*1c530*/  BRA `(.L_x_11940) ;  /* 0xfffffeb8009c7947 */ /* 0x000fea000383ffff */
.L_x_11682:
        /* <DEDUP_REMOVED lines=8> */
.L_x_11942:
[----:B------:R-:W-:Y:S05]  /*1c5c0*/  BSYNC B1 ;  /* 0x0000000000017941 */ /* 0x000fea0003800000 */
.L_x_11941:
[----:B------:R-:W-:Y:S05]  /*1c5d0*/  BRA `(.L_x_11943) ;  /* 0xfffffeb8007c7947 */ /* 0x000fea000383ffff */
.L_x_11683:
        /* <DEDUP_REMOVED lines=8> */
.L_x_11945:
[----:B------:R-:W-:Y:S05]  /*1c660*/  BSYNC B1 ;  /* 0x0000000000017941 */ /* 0x000fea0003800000 */
.L_x_11944:
[----:B------:R-:W-:Y:S05]  /*1c670*/  BRA `(.L_x_11946) ;  /* 0xfffffeb8005c7947 */ /* 0x000fea000383ffff */
.L_x_11684:
        /* <DEDUP_REMOVED lines=8> */
.L_x_11948:
[----:B------:R-:W-:Y:S05]  /*1c700*/  BSYNC B1 ;  /* 0x0000000000017941 */ /* 0x000fea0003800000 */
.L_x_11947:
[----:B------:R-:W-:Y:S05]  /*1c710*/  BRA `(.L_x_11949) ;  /* 0xfffffeb8003c7947 */ /* 0x000fea000383ffff */
.L_x_11685:
        /* <DEDUP_REMOVED lines=8> */
.L_x_11951:
[----:B------:R-:W-:Y:S05]  /*1c7a0*/  BSYNC B1 ;  /* 0x0000000000017941 */ /* 0x000fea0003800000 */
.L_x_11950:
[----:B------:R-:W-:Y:S05]  /*1c7b0*/  BRA `(.L_x_11952) ;  /* 0xfffffeb800207947 */ /* 0x000fea000383ffff */
.L_x_11686:
        /* <DEDUP_REMOVED lines=8> */
.L_x_11954:
[----:B------:R-:W-:Y:S05]  /*1c840*/  BSYNC B1 ;  /* 0x0000000000017941 */ /* 0x000fea0003800000 */
.L_x_11953:
[----:B------:R-:W-:Y:S05]  /*1c850*/  BRA `(.L_x_11955) ;  /* 0xfffffeb800047947 */ /* 0x000fea000383ffff */
.L_x_11687:
        /* <DEDUP_REMOVED lines=8> */
.L_x_11957:
[----:B------:R-:W-:Y:S05]  /*1c8e0*/  BSYNC B1 ;  /* 0x0000000000017941 */ /* 0x000fea0003800000 */
.L_x_11956:
[----:B------:R-:W-:Y:S05]  /*1c8f0*/  BRA `(.L_x_11958) ;  /* 0xfffffeb400e87947 */ /* 0x000fea000383ffff */
.L_x_11689:
[----:B0-----:R0:W1:Y:S02]  /*1c900*/  SYNCS.PHASECHK.TRANS64.TRYWAIT P2, [R2+URZ+0x16800], R9 ;  /* 0x01680009020075a7 */ /* 0x001064000804017f */
[----:B-1----:R-:W-:Y:S05]  /*1c910*/  @!P2 NANOSLEEP.SYNCS 0x989680 ;  /* 0x009896800000a95d */ /* 0x002fea0003900000 */
[----:B------:R-:W1:Y:S02]  /*1c920*/  @!P2 SYNCS.PHASECHK.TRANS64 P2, [R2+URZ+0x16800], R9 ;  /* 0x016800090200a5a7 */ /* 0x000e64000804007f */
[----:B-1----:R-:W-:Y:S05]  /*1c930*/  @!P2 BRA `(.L_x_11689) ;  /* 0xfffffffc00f0a947 */ /* 0x002fea000383ffff */
[----:B------:R-:W-:Y:S05]  /*1c940*/  BRA `(.L_x_11959) ;  /* 0xfffffeb8004c7947 */ /* 0x000fea000383ffff */
.L_x_11695:
[----:B-1----:R1:W2:Y:S02]  /*1c950*/  SYNCS.PHASECHK.TRANS64.TRYWAIT P2, [R7+URZ+0x16830], R0 ;  /* 0x01683000070075a7 */ /* 0x0022a4000804017f */
[----:B--2---:R-:W-:Y:S05]  /*1c960*/  @!P2 NANOSLEEP.SYNCS 0x989680 ;  /* 0x009896800000a95d */ /* 0x004fea0003900000 */
[----:B------:R-:W2:Y:S02]  /*1c970*/  @!P2 SYNCS.PHASECHK.TRANS64 P2, [R7+URZ+0x16830], R0 ;  /* 0x016830000700a5a7 */ /* 0x000ea4000804007f */
[----:B--2---:R-:W-:Y:S05]  /*1c980*/  @!P2 BRA `(.L_x_11695) ;  /* 0xfffffffc00f0a947 */ /* 0x004fea000383ffff */
[----:B------:R-:W-:Y:S05]  /*1c990*/  BRA `(.L_x_11694) ;  /* 0xfffffec800047947 */ /* 0x000fea000383ffff */
.L_x_11713:
[----:B-1----:R1:W2:Y:S02]  /*1c9a0*/  SYNCS.PHASECHK.TRANS64.TRYWAIT P3, [R13+URZ+0x16830], R12 ;  /* 0x0168300c0d0075a7 */ /* 0x0022a4000806017f */
[----:B--2---:R-:W-:Y:S05]  /*1c9b0*/  @!P3 NANOSLEEP.SYNCS 0x989680 ;  /* 0x009896800000b95d */ /* 0x004fea0003900000 */
[----:B------:R-:W2:Y:S02]  /*1c9c0*/  @!P3 SYNCS.PHASECHK.TRANS64 P3, [R13+URZ+0x16830], R12 ;  /* 0x0168300c0d00b5a7 */ /* 0x000ea4000806007f */
[----:B--2---:R-:W-:Y:S05]  /*1c9d0*/  @!P3 BRA `(.L_x_11713) ;  /* 0xfffffffc00f0b947 */ /* 0x004fea000383ffff */
[----:B------:R-:W-:Y:S05]  /*1c9e0*/  BRA `(.L_x_11712) ;  /* 0xfffffef800c87947 */ /* 0x000fea000383ffff */
.L_x_11717:
[----:B-1----:R1:W2:Y:S02]  /*1c9f0*/  SYNCS.PHASECHK.TRANS64.TRYWAIT P2, [R13+URZ+0x16850], R12 ;  /* 0x0168500c0d0075a7 */ /* 0x0022a4000804017f */
[----:B--2---:R-:W-:Y:S05]  /*1ca00*/  @!P2 NANOSLEEP.SYNCS 0x989680 ;  /* 0x009896800000a95d */ /* 0x004fea0003900000 */
[----:B------:R-:W2:Y:S02]  /*1ca10*/  @!P2 SYNCS.PHASECHK.TRANS64 P2, [R13+URZ+0x16850], R12 ;  /* 0x0168500c0d00a5a7 */ /* 0x000ea4000804007f */
[----:B--2---:R-:W-:Y:S05]  /*1ca20*/  @!P2 BRA `(.L_x_11717) ;  /* 0xfffffffc00f0a947 */ /* 0x004fea000383ffff */
[----:B------:R-:W-:Y:S05]  /*1ca30*/  BRA `(.L_x_11714) ;  /* 0xfffffefc00887947 */ /* 0x000fea000383ffff */
.L_x_11736:
[----:B-1----:R1:W2:Y:S02]  /*1ca40*/  SYNCS.PHASECHK.TRANS64.TRYWAIT P3, [R0+URZ+0x16830], R3 ;  /* 0x01683003000075a7 */ /* 0x0022a4000806017f */
[----:B--2---:R-:W-:Y:S05]  /*1ca50*/  @!P3 NANOSLEEP.SYNCS 0x989680 ;  /* 0x009896800000b95d */ /* 0x004fea0003900000 */
[----:B------:R-:W2:Y:S02]  /*1ca60*/  @!P3 SYNCS.PHASECHK.TRANS64 P3, [R0+URZ+0x16830], R3 ;  /* 0x016830030000b5a7 */ /* 0x000ea4000806007f */
[----:B--2---:R-:W-:Y:S05]  /*1ca70*/  @!P3 BRA `(.L_x_11736) ;  /* 0xfffffffc00f0b947 */ /* 0x004fea000383ffff */
[----:B------:R-:W-:Y:S05]  /*1ca80*/  BRA `(.L_x_11735) ;  /* 0xffffff2c00147947 */ /* 0x000fea000383ffff */
.L_x_11740:
[----:B-1----:R1:W2:Y:S02]  /*1ca90*/  SYNCS.PHASECHK.TRANS64.TRYWAIT P2, [R3+URZ+0x16850], R0 ;  /* 0x01685000030075a7 */ /* 0x0022a4000804017f */
[----:B--2---:R-:W-:Y:S05]  /*1caa0*/  @!P2 NANOSLEEP.SYNCS 0x989680 ;  /* 0x009896800000a95d */ /* 0x004fea0003900000 */
[----:B------:R-:W2:Y:S02]  /*1cab0*/  @!P2 SYNCS.PHASECHK.TRANS64 P2, [R3+URZ+0x16850], R0 ;  /* 0x016850000300a5a7 */ /* 0x000ea4000804007f */
[----:B--2---:R-:W-:Y:S05]  /*1cac0*/  @!P2 BRA `(.L_x_11740) ;  /* 0xfffffffc00f0a947 */ /* 0x004fea000383ffff */
[----:B------:R-:W-:Y:S05]  /*1cad0*/  BRA `(.L_x_11737) ;  /* 0xffffff2c00d47947 */ /* 0x000fea000383ffff */
.L_x_11747:
[----:B-1----:R1:W2:Y:S02]  /*1cae0*/  SYNCS.PHASECHK.TRANS64.TRYWAIT P3, [R0+URZ+0x16830], R3 ;  /* 0x01683003000075a7 */ /* 0x0022a4000806017f */
[----:B--2---:R-:W-:Y:S05]  /*1caf0*/  @!P3 NANOSLEEP.SYNCS 0x989680 ;  /* 0x009896800000b95d */ /* 0x004fea0003900000 */
[----:B------:R-:W2:Y:S02]  /*1cb00*/  @!P3 SYNCS.PHASECHK.TRANS64 P3, [R0+URZ+0x16830], R3 ;  /* 0x016830030000b5a7 */ /* 0x000ea4000806007f */
[----:B--2---:R-:W-:Y:S05]  /*1cb10*/  @!P3 BRA `(.L_x_11747) ;  /* 0xfffffffc00f0b947 */ /* 0x004fea000383ffff */
[----:B------:R-:W-:Y:S05]  /*1cb20*/  BRA `(.L_x_11746) ;  /* 0xffffff4800d47947 */ /* 0x000fea000383ffff */
.L_x_11751:
[----:B-1----:R1:W2:Y:S02]  /*1cb30*/  SYNCS.PHASECHK.TRANS64.TRYWAIT P2, [R3+URZ+0x16850], R0 ;  /* 0x01685000030075a7 */ /* 0x0022a4000804017f */
[----:B--2---:R-:W-:Y:S05]  /*1cb40*/  @!P2 NANOSLEEP.SYNCS 0x989680 ;  /* 0x009896800000a95d */ /* 0x004fea0003900000 */
[----:B------:R-:W2:Y:S02]  /*1cb50*/  @!P2 SYNCS.PHASECHK.TRANS64 P2, [R3+URZ+0x16850], R0 ;  /* 0x016850000300a5a7 */ /* 0x000ea4000804007f */
[----:B--2---:R-:W-:Y:S05]  /*1cb60*/  @!P2 BRA `(.L_x_11751) ;  /* 0xfffffffc00f0a947 */ /* 0x004fea000383ffff */
[----:B------:R-:W-:Y:S05]  /*1cb70*/  BRA `(.L_x_11748) ;  /* 0xffffff4c00947947 */ /* 0x000fea000383ffff */
.L_x_11764:
[----:B-1----:R1:W2:Y:S02]  /*1cb80*/  SYNCS.PHASECHK.TRANS64.TRYWAIT P0, [R11+URZ+0x16850], R4 ;  /* 0x016850040b0075a7 */ /* 0x0022a4000800017f */
[----:B--2---:R-:W-:Y:S05]  /*1cb90*/  @!P0 NANOSLEEP.SYNCS 0x989680 ;  /* 0x009896800000895d */ /* 0x004fea0003900000 */
[----:B------:R-:W2:Y:S02]  /*1cba0*/  @!P0 SYNCS.PHASECHK.TRANS64 P0, [R11+URZ+0x16850], R4 ;  /* 0x016850040b0085a7 */ /* 0x000ea4000800007f */
[----:B--2---:R-:W-:Y:S05]  /*1cbb0*/  @!P0 BRA `(.L_x_11764) ;  /* 0xfffffffc00f08947 */ /* 0x004fea000383ffff */
[----:B------:R-:W-:Y:S05]  /*1cbc0*/  BRA `(.L_x_11763) ;  /* 0xffffff7800547947 */ /* 0x000fea000383ffff */
.L_x_11806:
[----:B------:R-:W0:Y:S01]  /*1cbd0*/  S2R R13, SR_TID.X ;  /* 0x00000000000d7919 */ /* 0x000e220000002100 */
[----:B------:R-:W-:Y:S01]  /*1cbe0*/  BSSY B1, `(.L_x_11960) ;  /* 0x0000009000017945 */ /* 0x000fe20003800000 */
[----:B------:R-:W-:Y:S02]  /*1cbf0*/  IMAD.MOV.U32 R12, RZ, RZ, RZ ;  /* 0x000000ffff0c7224 */ /* 0x000fe400078e00ff */
[----:B------:R-:W-:Y:S02]  /*1cc00*/  IMAD.MOV.U32 R11, RZ, RZ, 0x1f ;  /* 0x0000001fff0b7424 */ /* 0x000fe400078e00ff */
[----:B------:R-:W-:Y:S01]  /*1cc10*/  IMAD.MOV.U32 R15, RZ, RZ, -0x1 ;  /* 0xffffffffff0f7424 */ /* 0x000fe200078e00ff */
[----:B0-----:R-:W-:-:S04]  /*1cc20*/  SHF.R.U32.HI R13, RZ, 0x5, R13 ;  /* 0x00000005ff0d7819 */ /* 0x001fc8000001160d */
[----:B------:R-:W-:-:S07]  /*1cc30*/  LOP3.LUT R13, R13, 0x3, RZ, 0xc0, !PT ;  /* 0x000000030d0d7812 */ /* 0x000fce00078ec0ff */
[----:B-1----:R-:W-:Y:S05]  /*1cc40*/  WARPSYNC.COLLECTIVE R15, `(.L_x_11961) ;  /* 0x000000000f087348 */ /* 0x002fea0003c00000 */
[----:B------:R0:W2:Y:S02]  /*1cc50*/  SHFL.IDX P6, R14, R13, R12, R11 ;  /* 0x0000000c0d0e7389 */ /* 0x0000a400000c000b */
[----:B012---:R-:W-:Y:S01]  /*1cc60*/  ENDCOLLECTIVE ;  /* 0x000000000000791b */ /* 0x007fe20003800000 */
.L_x_11961:
[----:B------:R-:W-:Y:S05]  /*1cc70*/  BSYNC B1 ;  /* 0x0000000000017941 */ /* 0x000fea0003800000 */
.L_x_11960:
[----:B------:R-:W-:Y:S05]  /*1cc80*/  BRA `(.L_x_11962) ;  /* 0xffffffb000607947 */ /* 0x000fea000383ffff */
.L_x_11807:
[----:B------:R-:W-:Y:S01]  /*1cc90*/  BSSY B1, `(.L_x_11963) ;  /* 0x0000006000017945 */ /* 0x000fe20003800000 */
[----:B------:R-:W-:-:S07]  /*1cca0*/  IMAD.MOV.U32 R15, RZ, RZ, -0x1 ;  /* 0xffffffffff0f7424 */ /* 0x000fce00078e00ff */
[----:B-1----:R-:W-:Y:S05]  /*1ccb0*/  WARPSYNC.COLLECTIVE R15, `(.L_x_11964) ;  /* 0x000000000f0c7348 */ /* 0x002fea0003c00000 */
[----:B------:R-:W-:Y:S02]  /*1ccc0*/  ELECT P6, UR62, PT ;  /* 0x00000000003e782f */ /* 0x000fe400038c0000 */
[----:B------:R-:W-:Y:S01]  /*1ccd0*/  MOV R14, UR62 ;  /* 0x0000003e000e7c02 */ /* 0x000fe20008000f00 */
[----:B-1----:R-:W-:Y:S10]  /*1cce0*/  ENDCOLLECTIVE ;  /* 0x000000000000791b */ /* 0x002ff40003800000 */
.L_x_11964:
[----:B------:R-:W-:Y:S05]  /*1ccf0*/  BSYNC B1 ;  /* 0x0000000000017941 */ /* 0x000fea0003800000 */
.L_x_11963:
[----:B------:R-:W-:Y:S05]  /*1cd00*/  BRA `(.L_x_11965) ;  /* 0xffffffb0004c7947 */ /* 0x000fea000383ffff */
.L_x_11809:
[----:B0-----:R0:W2:Y:S02]  /*1cd10*/  SYNCS.PHASECHK.TRANS64.TRYWAIT P0, [R8+URZ+0x16820], R9 ;  /* 0x01682009080075a7 */ /* 0x0010a4000800017f */
[----:B--2---:R-:W-:Y:S05]  /*1cd20*/  @!P0 NANOSLEEP.SYNCS 0x989680 ;  /* 0x009896800000895d */ /* 0x004fea0003900000 */
[----:B------:R-:W2:Y:S02]  /*1cd30*/  @!P0 SYNCS.PHASECHK.TRANS64 P0, [R8+URZ+0x16820], R9 ;  /* 0x01682009080085a7 */ /* 0x000ea4000800007f */
[----:B--2---:R-:W-:Y:S05]  /*1cd40*/  @!P0 BRA `(.L_x_11809) ;  /* 0xfffffffc00f08947 */ /* 0x004fea000383ffff */
[----:B------:R-:W-:Y:S05]  /*1cd50*/  BRA `(.L_x_11966) ;  /* 0xffffffb000687947 */ /* 0x000fea000383ffff */
.L_x_11812:
[----:B0-----:R0:W2:Y:S02]  /*1cd60*/  SYNCS.PHASECHK.TRANS64.TRYWAIT P0, [R9+URZ+0x168a0], R12 ;  /* 0x0168a00c090075a7 */ /* 0x0010a4000800017f */
[----:B--2---:R-:W-:Y:S05]  /*1cd70*/  @!P0 NANOSLEEP.SYNCS 0x989680 ;  /* 0x009896800000895d */ /* 0x004fea0003900000 */
[----:B------:R-:W2:Y:S02]  /*1cd80*/  @!P0 SYNCS.PHASECHK.TRANS64 P0, [R9+URZ+0x168a0], R12 ;  /* 0x0168a00c090085a7 */ /* 0x000ea4000800007f */
[----:B--2---:R-:W-:Y:S05]  /*1cd90*/  @!P0 BRA `(.L_x_11812) ;  /* 0xfffffffc00f08947 */ /* 0x004fea000383ffff */
[----:B------:R-:W-:Y:S05]  /*1cda0*/  BRA `(.L_x_11967) ;  /* 0xffffffb000707947 */ /* 0x000fea000383ffff */
.L_x_11814:
[----:B---3--:R3:W4:Y:S02]  /*1cdb0*/  SYNCS.PHASECHK.TRANS64.TRYWAIT P0, [R9+URZ+0x168c0], R12 ;  /* 0x0168c00c090075a7 */ /* 0x008724000800017f */
[----:B----4-:R-:W-:Y:S05]  /*1cdc0*/  @!P0 NANOSLEEP.SYNCS 0x989680 ;  /* 0x009896800000895d */ /* 0x010fea0003900000 */
[----:B------:R-:W4:Y:S02]  /*1cdd0*/  @!P0 SYNCS.PHASECHK.TRANS64 P0, [R9+URZ+0x168c0], R12 ;  /* 0x0168c00c090085a7 */ /* 0x000f24000800007f */
[----:B----4-:R-:W-:Y:S05]  /*1cde0*/  @!P0 BRA `(.L_x_11814) ;  /* 0xfffffffc00f08947 */ /* 0x010fea000383ffff */
[----:B------:R-:W-:Y:S05]  /*1cdf0*/  BRA `(.L_x_11968) ;  /* 0xffffffb000c87947 */ /* 0x000fea000383ffff */
.L_x_11818:
[----:B0-----:R0:W2:Y:S02]  /*1ce00*/  SYNCS.PHASECHK.TRANS64.TRYWAIT P0, [R12+URZ+0x168a0], R9 ;  /* 0x0168a0090c0075a7 */ /* 0x0010a4000800017f */
[----:B--2---:R-:W-:Y:S05]  /*1ce10*/  @!P0 NANOSLEEP.SYNCS 0x989680 ;  /* 0x009896800000895d */ /* 0x004fea0003900000 */
[----:B------:R-:W2:Y:S02]  /*1ce20*/  @!P0 SYNCS.PHASECHK.TRANS64 P0, [R12+URZ+0x168a0], R9 ;  /* 0x0168a0090c0085a7 */ /* 0x000ea4000800007f */
[----:B--2---:R-:W-:Y:S05]  /*1ce30*/  @!P0 BRA `(.L_x_11818) ;  /* 0xfffffffc00f08947 */ /* 0x004fea000383ffff */
[----:B------:R-:W-:Y:S05]  /*1ce40*/  BRA `(.L_x_11969) ;  /* 0xffffffb400507947 */ /* 0x000fea000383ffff */
.L_x_11820:
[----:B--2---:R2:W3:Y:S02]  /*1ce50*/  SYNCS.PHASECHK.TRANS64.TRYWAIT P1, [R12+URZ+0x168c0], R9 ;  /* 0x0168c0090c0075a7 */ /* 0x0044e4000802017f */
[----:B---3--:R-:W-:Y:S05]  /*1ce60*/  @!P1 NANOSLEEP.SYNCS 0x989680 ;  /* 0x009896800000995d */ /* 0x008fea0003900000 */
[----:B------:R-:W3:Y:S02]  /*1ce70*/  @!P1 SYNCS.PHASECHK.TRANS64 P1, [R12+URZ+0x168c0], R9 ;  /* 0x0168c0090c0095a7 */ /* 0x000ee4000802007f */
[----:B---3--:R-:W-:Y:S05]  /*1ce80*/  @!P1 BRA `(.L_x_11820) ;  /* 0xfffffffc00f09947 */ /* 0x008fea000383ffff */
[----:B------:R-:W-:Y:S05]  /*1ce90*/  BRA `(.L_x_11970) ;  /* 0xffffffb400a47947 */ /* 0x000fea000383ffff */
.L_x_11838:
        /* <DEDUP_REMOVED lines=11> */
.L_x_11972:
[----:B------:R-:W-:Y:S05]  /*1cf50*/  BSYNC B0 ;  /* 0x0000000000007941 */ /* 0x000fea0003800000 */
.L_x_11971:
[----:B------:R-:W-:Y:S05]  /*1cf60*/  BRA `(.L_x_11973) ;  /* 0xffffffc000a47947 */ /* 0x000fea000383ffff */
.L_x_11839:
[----:B------:R-:W-:Y:S01]  /*1cf70*/  BSSY B0, `(.L_x_11974) ;  /* 0x0000006000007945 */ /* 0x000fe20003800000 */
[----:B------:R-:W-:-:S07]  /*1cf80*/  IMAD.MOV.U32 R15, RZ, RZ, -0x1 ;  /* 0xffffffffff0f7424 */ /* 0x000fce00078e00ff */
[----:B-1----:R-:W-:Y:S05]  /*1cf90*/  WARPSYNC.COLLECTIVE R15, `(.L_x_11975) ;  /* 0x000000000f0c7348 */ /* 0x002fea0003c00000 */
[----:B------:R-:W-:Y:S02]  /*1cfa0*/  ELECT P6, UR62, PT ;  /* 0x00000000003e782f */ /* 0x000fe400038c0000 */
[----:B------:R-:W-:Y:S01]  /*1cfb0*/  MOV R14, UR62 ;  /* 0x0000003e000e7c02 */ /* 0x000fe20008000f00 */
[----:B-1----:R-:W-:Y:S10]  /*1cfc0*/  ENDCOLLECTIVE ;  /* 0x000000000000791b */ /* 0x002ff40003800000 */
.L_x_11975:
[----:B------:R-:W-:Y:S05]  /*1cfd0*/  BSYNC B0 ;  /* 0x0000000000007941 */ /* 0x000fea0003800000 */
.L_x_11974:
[----:B------:R-:W-:Y:S05]  /*1cfe0*/  BRA `(.L_x_11976) ;  /* 0xffffffc000947947 */ /* 0x000fea000383ffff */
.L_x_11842:
[----:B--2---:R2:W3:Y:S02]  /*1cff0*/  SYNCS.PHASECHK.TRANS64.TRYWAIT P0, [R5+URZ+0x16840], R4 ;  /* 0x01684004050075a7 */ /* 0x0044e4000800017f */
[----:B---3--:R-:W-:Y:S05]  /*1d000*/  @!P0 NANOSLEEP.SYNCS 0x989680 ;  /* 0x009896800000895d */ /* 0x008fea0003900000 */
[----:B------:R-:W3:Y:S02]  /*1d010*/  @!P0 SYNCS.PHASECHK.TRANS64 P0, [R5+URZ+0x16840], R4 ;  /* 0x01684004050085a7 */ /* 0x000ee4000800007f */
[----:B---3--:R-:W-:Y:S05]  /*1d020*/  @!P0 BRA `(.L_x_11842) ;  /* 0xfffffffc00f08947 */ /* 0x008fea000383ffff */
[----:B------:R-:W-:Y:S05]  /*1d030*/  BRA `(.L_x_11977) ;  /* 0xffffffc000e47947 */ /* 0x000fea000383ffff */
.L_x_11845:
[----:B0-----:R0:W2:Y:S02]  /*1d040*/  SYNCS.PHASECHK.TRANS64.TRYWAIT P0, [R27+URZ+0x16820], R4 ;  /* 0x016820041b0075a7 */ /* 0x0010a4000800017f */
[----:B--2---:R-:W-:Y:S05]  /*1d050*/  @!P0 NANOSLEEP.SYNCS 0x989680 ;  /* 0x009896800000895d */ /* 0x004fea0003900000 */
[----:B------:R-:W2:Y:S02]  /*1d060*/  @!P0 SYNCS.PHASECHK.TRANS64 P0, [R27+URZ+0x16820], R4 ;  /* 0x016820041b0085a7 */ /* 0x000ea4000800007f */
[----:B--2---:R-:W-:Y:S05]  /*1d070*/  @!P0 BRA `(.L_x_11845) ;  /* 0xfffffffc00f08947 */ /* 0x004fea000383ffff */
[----:B------:R-:W-:Y:S05]  /*1d080*/  BRA `(.L_x_11978) ;  /* 0xffffffc400a47947 */ /* 0x000fea000383ffff */
.L_x_11853:
[----:B0-----:R0:W2:Y:S02]  /*1d090*/  SYNCS.PHASECHK.TRANS64.TRYWAIT P0, [R3+URZ+0x16840], R2 ;  /* 0x01684002030075a7 */ /* 0x0010a4000800017f */
[----:B--2---:R-:W-:Y:S05]  /*1d0a0*/  @!P0 NANOSLEEP.SYNCS 0x989680 ;  /* 0x009896800000895d */ /* 0x004fea0003900000 */
[----:B------:R-:W2:Y:S02]  /*1d0b0*/  @!P0 SYNCS.PHASECHK.TRANS64 P0, [R3+URZ+0x16840], R2 ;  /* 0x01684002030085a7 */ /* 0x000ea4000800007f */
[----:B--2---:R-:W-:Y:S05]  /*1d0c0*/  @!P0 BRA `(.L_x_11853) ;  /* 0xfffffffc00f08947 */ /* 0x004fea000383ffff */
[----:B------:R-:W-:Y:S05]  /*1d0d0*/  BRA `(.L_x_11979) ;  /* 0xffffffc8004c7947 */ /* 0x000fea000383ffff */
.L_x_11855:
[----:B0-----:R0:W2:Y:S02]  /*1d0e0*/  SYNCS.PHASECHK.TRANS64.TRYWAIT P0, [R2+URZ+0x60], R5 ;  /* 0x00006005020075a7 */ /* 0x0010a4000800017f */
[----:B--2---:R-:W-:Y:S05]  /*1d0f0*/  @!P0 NANOSLEEP.SYNCS 0x989680 ;  /* 0x009896800000895d */ /* 0x004fea0003900000 */
[----:B------:R-:W2:Y:S02]  /*1d100*/  @!P0 SYNCS.PHASECHK.TRANS64 P0, [R2+URZ+0x60], R5 ;  /* 0x00006005020085a7 */ /* 0x000ea4000800007f */
[----:B--2---:R-:W-:Y:S05]  /*1d110*/  @!P0 BRA `(.L_x_11855) ;  /* 0xfffffffc00f08947 */ /* 0x004fea000383ffff */
[----:B------:R-:W-:Y:S05]  /*1d120*/  BRA `(.L_x_11980) ;  /* 0xffffffc800b07947 */ /* 0x000fea000383ffff */
.L_x_11860:
[----:B--2---:R2:W3:Y:S02]  /*1d130*/  SYNCS.PHASECHK.TRANS64.TRYWAIT P0, [R3+URZ+0x16840], R2 ;  /* 0x01684002030075a7 */ /* 0x0044e4000800017f */
[----:B---3--:R-:W-:Y:S05]  /*1d140*/  @!P0 NANOSLEEP.SYNCS 0x989680 ;  /* 0x009896800000895d */ /* 0x008fea0003900000 */
[----:B------:R-:W3:Y:S02]  /*1d150*/  @!P0 SYNCS.PHASECHK.TRANS64 P0, [R3+URZ+0x16840], R2 ;  /* 0x01684002030085a7 */ /* 0x000ee4000800007f */
[----:B---3--:R-:W-:Y:S05]  /*1d160*/  @!P0 BRA `(.L_x_11860) ;  /* 0xfffffffc00f08947 */ /* 0x008fea000383ffff */
[----:B------:R-:W-:Y:S05]  /*1d170*/  BRA `(.L_x_11981) ;  /* 0xffffffcc00c47947 */ /* 0x000fea000383ffff */
.L_x_11862:
[----:B0-----:R0:W2:Y:S02]  /*1d180*/  SYNCS.PHASECHK.TRANS64.TRYWAIT P1, [R3+URZ+0x60], R24 ;  /* 0x00006018030075a7 */ /* 0x0010a4000802017f */
[----:B--2---:R-:W-:Y:S05]  /*1d190*/  @!P1 NANOSLEEP.SYNCS 0x989680 ;  /* 0x009896800000995d */ /* 0x004fea0003900000 */
[----:B------:R-:W2:Y:S02]  /*1d1a0*/  @!P1 SYNCS.PHASECHK.TRANS64 P1, [R3+URZ+0x60], R24 ;  /* 0x00006018030095a7 */ /* 0x000ea4000802007f */
[----:B--2---:R-:W-:Y:S05]  /*1d1b0*/  @!P1 BRA `(.L_x_11862) ;  /* 0xfffffffc00f09947 */ /* 0x004fea000383ffff */
[----:B------:R-:W-:Y:S05]  /*1d1c0*/  BRA `(.L_x_11982) ;  /* 0xffffffd000287947 */ /* 0x000fea000383ffff */
.L_x_11867:
[----:B--2---:R2:W3:Y:S02]  /*1d1d0*/  SYNCS.PHASECHK.TRANS64.TRYWAIT P0, [R2+URZ+0x16840], R3 ;  /* 0x01684003020075a7 */ /* 0x0044e4000800017f */
[----:B---3--:R-:W-:Y:S05]  /*1d1e0*/  @!P0 NANOSLEEP.SYNCS 0x989680 ;  /* 0x009896800000895d */ /* 0x008fea0003900000 */
[----:B------:R-:W3:Y:S02]  /*1d1f0*/  @!P0 SYNCS.PHASECHK.TRANS64 P0, [R2+URZ+0x16840], R3 ;  /* 0x01684003020085a7 */ /* 0x000ee4000800007f */
[----:B---3--:R-:W-:Y:S05]  /*1d200*/  @!P0 BRA `(.L_x_11867) ;  /* 0xfffffffc00f08947 */ /* 0x008fea000383ffff */
[----:B------:R-:W-:Y:S05]  /*1d210*/  BRA `(.L_x_11983) ;  /* 0xffffffd400087947 */ /* 0x000fea000383ffff */
.L_x_11869:
[----:B0-----:R0:W2:Y:S02]  /*1d220*/  SYNCS.PHASECHK.TRANS64.TRYWAIT P1, [R2+URZ+0x60], R11 ;  /* 0x0000600b020075a7 */ /* 0x0010a4000802017f */
[----:B--2---:R-:W-:Y:S05]  /*1d230*/  @!P1 NANOSLEEP.SYNCS 0x989680 ;  /* 0x009896800000995d */ /* 0x004fea0003900000 */
[----:B------:R-:W2:Y:S02]  /*1d240*/  @!P1 SYNCS.PHASECHK.TRANS64 P1, [R2+URZ+0x60], R11 ;  /* 0x0000600b020095a7 */ /* 0x000ea4000802007f */
[----:B--2---:R-:W-:Y:S05]  /*1d250*/  @!P1 BRA `(.L_x_11869) ;  /* 0xfffffffc00f09947 */ /* 0x004fea000383ffff */
[----:B------:R-:W-:Y:S05]  /*1d260*/  BRA `(.L_x_11984) ;  /* 0xffffffd400707947 */ /* 0x000fea000383ffff */
.L_x_11876:
[----:B0-----:R0:W2:Y:S02]  /*1d270*/  SYNCS.PHASECHK.TRANS64.TRYWAIT P0, [R3+URZ+0x16860], R2 ;  /* 0x01686002030075a7 */ /* 0x0010a4000800017f */
[----:B--2---:R-:W-:Y:S05]  /*1d280*/  @!P0 NANOSLEEP.SYNCS 0x989680 ;  /* 0x009896800000895d */ /* 0x004fea0003900000 */
[----:B------:R-:W2:Y:S02]  /*1d290*/  @!P0 SYNCS.PHASECHK.TRANS64 P0, [R3+URZ+0x16860], R2 ;  /* 0x01686002030085a7 */ /* 0x000ea4000800007f */
[----:B--2---:R-:W-:Y:S05]  /*1d2a0*/  @!P0 BRA `(.L_x_11876) ;  /* 0xfffffffc00f08947 */ /* 0x004fea000383ffff */
[----:B------:R-:W-:Y:S05]  /*1d2b0*/  BRA `(.L_x_11985) ;  /* 0xffffffd8002c7947 */ /* 0x000fea000383ffff */
.L_x_11878:
        /* <DEDUP_REMOVED lines=8> */
.L_x_11987:
[----:B------:R-:W-:Y:S05]  /*1d340*/  BSYNC B0 ;  /* 0x0000000000007941 */ /* 0x000fea0003800000 */
.L_x_11986:
        /* <DEDUP_REMOVED lines=8> */
.L_x_11988:
[----:B------:R-:W-:Y:S01]  /*1d3d0*/  IMAD.MOV.U32 R5, RZ, RZ, R14 ;  /* 0x000000ffff057224 */ /* 0x000fe200078e000e */
[----:B------:R-:W-:Y:S06]  /*1d3e0*/  BRA `(.L_x_11989) ;  /* 0xffffffd800747947 */ /* 0x000fec000383ffff */
.L_x_11881:
        /* <DEDUP_REMOVED lines=8> */
.L_x_11991:
[----:B------:R-:W-:Y:S05]  /*1d470*/  BSYNC B0 ;  /* 0x0000000000007941 */ /* 0x000fea0003800000 */
.L_x_11990:
        /* <DEDUP_REMOVED lines=10> */
.L_x_11992:
        /* <DEDUP_REMOVED lines=8> */
.L_x_11993:
        /* <DEDUP_REMOVED lines=8> */
.L_x_11994:
        /* <DEDUP_REMOVED lines=8> */
.L_x_11995:
        /* <DEDUP_REMOVED lines=8> */
.L_x_11996:
[----:B------:R-:W-:Y:S05]  /*1d720*/  BRA `(.L_x_11997) ;  /* 0xffffffd800307947 */ /* 0x000fea000383ffff */
.L_x_11886:
        /* <DEDUP_REMOVED lines=8> */
.L_x_11999:
[----:B------:R-:W-:Y:S05]  /*1d7b0*/  BSYNC B0 ;  /* 0x0000000000007941 */ /* 0x000fea0003800000 */
.L_x_11998:
        /* <DEDUP_REMOVED lines=10> */
.L_x_12000:
        /* <DEDUP_REMOVED lines=8> */
.L_x_12001:
        /* <DEDUP_REMOVED lines=8> */
.L_x_12002:
        /* <DEDUP_REMOVED lines=8> */
.L_x_12003:
        /* <DEDUP_REMOVED lines=8> */
.L_x_12004:
[----:B------:R-:W-:Y:S05]  /*1da60*/  BRA `(.L_x_12005) ;  /* 0xffffffd8000c7947 */ /* 0x000fea000383ffff */
.L_x_11888:
[----:B------:R-:W-:Y:S01]  /*1da70*/  BSSY B0, `(.L_x_12006) ;  /* 0x0000006000007945 */ /* 0x000fe20003800000 */
[----:B------:R-:W-:Y:S01]  /*1da80*/  PLOP3.LUT P6, PT, P6, PT, PT, 0x8, 0x0 ;  /* 0x000000000000781c */ /* 0x000fe200037ce170 */
[----:B------:R-:W-:-:S12]  /*1da90*/  IMAD.MOV.U32 R15, RZ, RZ, -0x1 ;  /* 0xffffffffff0f7424 */ /* 0x000fd800078e00ff */
[----:B01----:R-:W-:Y:S05]  /*1daa0*/  WARPSYNC.COLLECTIVE R15, `(.L_x_12007) ;  /* 0x000000000f087348 */ /* 0x003fea0003c00000 */
[----:B------:R-:W-:Y:S01]  /*1dab0*/  VOTE.ANY R14, PT, P6 ;  /* 0x00000000000e7806 */ /* 0x000fe200030e0100 */
[----:B01----:R-:W-:Y:S06]  /*1dac0*/  ENDCOLLECTIVE ;  /* 0x000000000000791b */ /* 0x003fec0003800000 */
.L_x_12007:
[----:B------:R-:W-:Y:S05]  /*1dad0*/  BSYNC B0 ;  /* 0x0000000000007941 */ /* 0x000fea0003800000 */
.L_x_12006:
        /* <DEDUP_REMOVED lines=9> */
.L_x_12008:
[----:B------:R-:W-:Y:S01]  /*1db70*/  IMAD.MOV.U32 R17, RZ, RZ, R14 ;  /* 0x000000ffff117224 */ /* 0x000fe200078e000e */
[----:B------:R-:W-:Y:S06]  /*1db80*/  BRA `(.L_x_12009) ;  /* 0xffffffd400fc7947 */ /* 0x000fec000383ffff */
.L_x_11890:
[----:B------:R-:W-:Y:S01]  /*1db90*/  BSSY B0, `(.L_x_12010) ;  /* 0x0000007000007945 */ /* 0x000fe20003800000 */
[----:B------:R-:W-:Y:S02]  /*1dba0*/  IMAD.MOV.U32 R13, RZ, RZ, R8 ;  /* 0x000000ffff0d7224 */ /* 0x000fe400078e0008 */
[----:B------:R-:W-:Y:S02]  /*1dbb0*/  IMAD.MOV.U32 R11, RZ, RZ, 0x1f ;  /* 0x0000001fff0b7424 */ /* 0x000fe400078e00ff */
[----:B------:R-:W-:-:S07]  /*1dbc0*/  IMAD.MOV.U32 R15, RZ, RZ, -0x1 ;  /* 0xffffffffff0f7424 */ /* 0x000fce00078e00ff */
[----:B0123--:R-:W-:Y:S05]  /*1dbd0*/  WARPSYNC.COLLECTIVE R15, `(.L_x_12011) ;  /* 0x000000000f087348 */ /* 0x00ffea0003c00000 */
[----:B------:R4:W0:Y:S02]  /*1dbe0*/  SHFL.IDX P6, R14, R13, R12, R11 ;  /* 0x0000000c0d0e7389 */ /* 0x00082400000c000b */
[----:B01234-:R-:W-:Y:S01]  /*1dbf0*/  ENDCOLLECTIVE ;  /* 0x000000000000791b */ /* 0x01ffe20003800000 */
.L_x_12011:
[----:B------:R-:W-:Y:S05]  /*1dc00*/  BSYNC B0 ;  /* 0x0000000000007941 */ /* 0x000fea0003800000 */
.L_x_12010:
[----:B------:R-:W-:Y:S05]  /*1dc10*/  BRA `(.L_x_11889) ;  /* 0xffffffd400f47947 */ /* 0x000fea000383ffff */
.L_x_11894:
[----:B0-----:R0:W2:Y:S02]  /*1dc20*/  SYNCS.PHASECHK.TRANS64.TRYWAIT P0, [R9+URZ+0x16820], R0 ;  /* 0x01682000090075a7 */ /* 0x0010a4000800017f */
[----:B--2---:R-:W-:Y:S05]  /*1dc30*/  @!P0 NANOSLEEP.SYNCS 0x989680 ;  /* 0x009896800000895d */ /* 0x004fea0003900000 */
[----:B------:R-:W2:Y:S02]  /*1dc40*/  @!P0 SYNCS.PHASECHK.TRANS64 P0, [R9+URZ+0x16820], R0 ;  /* 0x01682000090085a7 */ /* 0x000ea4000800007f */
[----:B--2---:R-:W-:Y:S05]  /*1dc50*/  @!P0 BRA `(.L_x_11894) ;  /* 0xfffffffc00f08947 */ /* 0x004fea000383ffff */
[----:B------:R-:W-:Y:S05]  /*1dc60*/  BRA `(.L_x_12012) ;  /* 0xffffffdc00607947 */ /* 0x000fea000383ffff */
.L_x_11895:
        /* <DEDUP_REMOVED lines=11> */
.L_x_12014:
[----:B------:R-:W-:Y:S05]  /*1dd20*/  BSYNC B0 ;  /* 0x0000000000007941 */ /* 0x000fea0003800000 */
.L_x_12013:
[----:B------:R-:W-:Y:S05]  /*1dd30*/  BRA `(.L_x_12015) ;  /* 0xffffffdc00487947 */ /* 0x000fea000383ffff */
.L_x_11896:
[----:B------:R-:W-:Y:S01]  /*1dd40*/  BSSY B0, `(.L_x_12016) ;  /* 0x0000006000007945 */ /* 0x000fe20003800000 */
[----:B------:R-:W-:-:S07]  /*1dd50*/  IMAD.MOV.U32 R15, RZ, RZ, -0x1 ;  /* 0xffffffffff0f7424 */ /* 0x000fce00078e00ff */
[----:B01----:R-:W-:Y:S05]  /*1dd60*/  WARPSYNC.COLLECTIVE R15, `(.L_x_12017) ;  /* 0x000000000f0c7348 */ /* 0x003fea0003c00000 */
[----:B------:R-:W-:Y:S02]  /*1dd70*/  ELECT P6, UR62, PT ;  /* 0x00000000003e782f */ /* 0x000fe400038c0000 */
[----:B------:R-:W-:Y:S01]  /*1dd80*/  MOV R14, UR62 ;  /* 0x0000003e000e7c02 */ /* 0x000fe20008000f00 */
[----:B01----:R-:W-:Y:S10]  /*1dd90*/  ENDCOLLECTIVE ;  /* 0x000000000000791b */ /* 0x003ff40003800000 */
.L_x_12017:
[----:B------:R-:W-:Y:S05]  /*1dda0*/  BSYNC B0 ;  /* 0x0000000000007941 */ /* 0x000fea0003800000 */
.L_x_12016:
[----:B------:R-:W-:Y:S05]  /*1ddb0*/  BRA `(.L_x_12018) ;  /* 0xffffffdc003c7947 */ /* 0x000fea000383ffff */
.L_x_11898:
[----:B0-----:R0:W2:Y:S02]  /*1ddc0*/  SYNCS.PHASECHK.TRANS64.TRYWAIT P0, [R7+URZ], R2 ;  /* 0x00000002070075a7 */ /* 0x0010a4000800017f */
[----:B--2---:R-:W-:Y:S05]  /*1ddd0*/  @!P0 NANOSLEEP.SYNCS 0x989680 ;  /* 0x009896800000895d */ /* 0x004fea0003900000 */
[----:B------:R-:W2:Y:S02]  /*1dde0*/  @!P0 SYNCS.PHASECHK.TRANS64 P0, [R7+URZ], R2 ;  /* 0x00000002070085a7 */ /* 0x000ea4000800007f */
[----:B--2---:R-:W-:Y:S05]  /*1ddf0*/  @!P0 BRA `(.L_x_11898) ;  /* 0xfffffffc00f08947 */ /* 0x004fea000383ffff */
[----:B------:R-:W-:Y:S05]  /*1de00*/  BRA `(.L_x_12019) ;  /* 0xffffffdc00707947 */ /* 0x000fea000383ffff */
.L_x_11899:
[----:B--2---:R2:W3:Y:S02]  /*1de10*/  SYNCS.PHASECHK.TRANS64.TRYWAIT P0, [R3+URZ], R0 ;  /* 0x00000000030075a7 */ /* 0x0044e4000800017f */
[----:B---3--:R-:W-:Y:S05]  /*1de20*/  @!P0 NANOSLEEP.SYNCS 0x989680 ;  /* 0x009896800000895d */ /* 0x008fea0003900000 */
[----:B------:R-:W3:Y:S02]  /*1de30*/  @!P0 SYNCS.PHASECHK.TRANS64 P0, [R3+URZ], R0 ;  /* 0x00000000030085a7 */ /* 0x000ee4000800007f */
[----:B---3--:R-:W-:Y:S05]  /*1de40*/  @!P0 BRA `(.L_x_11899) ;  /* 0xfffffffc00f08947 */ /* 0x008fea000383ffff */
[----:B------:R-:W-:Y:S05]  /*1de50*/  BRA `(.L_x_12020) ;  /* 0xffffffdc00647947 */ /* 0x000fea000383ffff */
.L_x_11901:
[----:B--2---:R2:W3:Y:S02]  /*1de60*/  SYNCS.PHASECHK.TRANS64.TRYWAIT P0, [R5+URZ], R2 ;  /* 0x00000002050075a7 */ /* 0x0044e4000800017f */
[----:B---3--:R-:W-:Y:S05]  /*1de70*/  @!P0 NANOSLEEP.SYNCS 0x989680 ;  /* 0x009896800000895d */ /* 0x008fea0003900000 */
[----:B------:R-:W3:Y:S02]  /*1de80*/  @!P0 SYNCS.PHASECHK.TRANS64 P0, [R5+URZ], R2 ;  /* 0x00000002050085a7 */ /* 0x000ee4000800007f */
[----:B---3--:R-:W-:Y:S05]  /*1de90*/  @!P0 BRA `(.L_x_11901) ;  /* 0xfffffffc00f08947 */ /* 0x008fea000383ffff */
[----:B------:R-:W-:Y:S05]  /*1dea0*/  BRA `(.L_x_12021) ;  /* 0xffffffdc00687947 */ /* 0x000fea000383ffff */
.L_x_12022:
        /* <DEDUP_REMOVED lines=13> */
.L_x_12793:


//--------------------- .text._ZN7cutlass13device_kernelIN5flash11enable_sm90INS1_16FlashAttnFwdSm90INS1_25CollectiveMainloopFwdSm90ILi2EN4cute5tupleIJNS5_1CILi1EEES8_S8_EEENS6_IJNS7_ILi192EEENS7_ILi128EEENS7_ILi64EEEEEELi64ENS_6half_tEfNS_4arch4Sm90ELb1ELb0ELb0ELb0ELb0ELb0ELb0ELb1ELb1ELb0ELb0ELb0EEENS1_21CollectiveEpilogueFwdINS6_IJSA_SC_SB_EEES9_SE_SG_Li384ELb0ELb0ELb0ELb0EEENS1_30DynamicPersistentTileSchedulerILi384ELi32ELb0ELb0ELb1EEEEEEEEEvNT_6ParamsE --------------------------
	.section	.text._ZN7cutlass13device_kernelIN5flash11enable_sm90INS1_16FlashAttnFwdSm90INS1_25CollectiveMainloopFwdSm90ILi2EN4cute5tupleIJNS5_1CILi1EEES8_S8_EEENS6_IJNS7_ILi192EEENS7_ILi128EEENS7_ILi64EEEEEELi64ENS_6half_tEfNS_4arch4Sm90ELb1ELb0ELb0ELb0ELb0ELb0ELb0ELb1ELb1ELb0ELb0ELb0EEENS1_21CollectiveEpilogueFwdINS6_IJSA_SC_SB_EEES9_SE_SG_Li384ELb0ELb0ELb0ELb0EEENS1_30DynamicPersistentTileSchedulerILi384ELi32ELb0ELb0ELb1EEEEEEEEEvNT_6ParamsE,"ax",@progbits
	.align	128
.text._ZN7cutlass13device_kernelIN5flash11enable_sm90INS1_16FlashAttnFwdSm90INS1_25CollectiveMainloopFwdSm90ILi2EN4cute5tupleIJNS5_1CILi1EEES8_S8_EEENS6_IJNS7_ILi192EEENS7_ILi128EEENS7_ILi64EEEEEELi64ENS_6half_tEfNS_4arch4Sm90ELb1ELb0ELb0ELb0ELb0ELb0ELb0ELb1ELb1ELb0ELb0ELb0EEENS1_21CollectiveEpilogueFwdINS6_IJSA_SC_SB_EEES9_SE_SG_Li384ELb0ELb0ELb0ELb0EEENS1_30DynamicPersistentTileSchedulerILi384ELi32ELb0ELb0ELb1EEEEEEEEEvNT_6ParamsE:
        .type           _ZN7cutlass13device_kernelIN5flash11enable_sm90INS1_16FlashAttnFwdSm90INS1_25CollectiveMainloopFwdSm90ILi2EN4cute5tupleIJNS5_1CILi1EEES8_S8_EEENS6_IJNS7_ILi192EEENS7_ILi128EEENS7_ILi64EEEEEELi64ENS_6half_tEfNS_4arch4Sm90ELb1ELb0ELb0ELb0ELb0ELb0ELb0ELb1ELb1ELb0ELb0ELb0EEENS1_21CollectiveEpilogueFwdINS6_IJSA_SC_SB_EEES9_SE_SG_Li384ELb0ELb0ELb0ELb0EEENS1_30DynamicPersistentTileSchedulerILi384ELi32ELb0ELb0ELb1EEEEEEEEEvNT_6ParamsE,@function
        .size           _ZN7cutlass13device_kernelIN5flash11enable_sm90INS1_16FlashAttnFwdSm90INS1_25CollectiveMainloopFwdSm90ILi2EN4cute5tupleIJNS5_1CILi1EEES8_S8_EEENS6_IJNS7_ILi192EEENS7_ILi128EEENS7_ILi64EEEEEELi64ENS_6half_tEfNS_4arch4Sm90ELb1ELb0ELb0ELb0ELb0ELb0ELb0ELb1ELb1ELb0ELb0ELb0EEENS1_21CollectiveEpilogueFwdINS6_IJSA_SC_SB_EEES9_SE_SG_Li384ELb0ELb0ELb0ELb0EEENS1_30DynamicPersistentTileSchedulerILi384ELi32ELb0ELb0ELb1EEEEEEEEEvNT_6ParamsE,(.L_x_12794 - _ZN7cutlass13device_kernelIN5flash11enable_sm90INS1_16FlashAttnFwdSm90INS1_25CollectiveMainloopFwdSm90ILi2EN4cute5tupleIJNS5_1CILi1EEES8_S8_EEENS6_IJNS7_ILi192EEENS7_ILi128EEENS7_ILi64EEEEEELi64ENS_6half_tEfNS_4arch4Sm90ELb1ELb0ELb0ELb0ELb0ELb0ELb0ELb1ELb1ELb0ELb0ELb0EEENS1_21CollectiveEpilogueFwdINS6_IJSA_SC_SB_EEES9_SE_SG_Li384ELb0ELb0ELb0ELb0EEENS1_30DynamicPersistentTileSchedulerILi384ELi32ELb0ELb0ELb1EEEEEEEEEvNT_6ParamsE)
        .other          _ZN7cutlass13device_kernelIN5flash11enable_sm90INS1_16FlashAttnFwdSm90INS1_25CollectiveMainloopFwdSm90ILi2EN4cute5tupleIJNS5_1CILi1EEES8_S8_EEENS6_IJNS7_ILi192EEENS7_ILi128EEENS7_ILi64EEEEEELi64ENS_6half_tEfNS_4arch4Sm90ELb1ELb0ELb0ELb0ELb0ELb0ELb0ELb1ELb1ELb0ELb0ELb0EEENS1_21CollectiveEpilogueFwdINS6_IJSA_SC_SB_EEES9_SE_SG_Li384ELb0ELb0ELb0ELb0EEENS1_30DynamicPersistentTileSchedulerILi384ELi32ELb0ELb0ELb1EEEEEEEEEvNT_6ParamsE,@"STO_CUDA_ENTRY STV_DEFAULT"
_ZN7cutlass13device_kernelIN5flash11enable_sm90INS1_16FlashAttnFwdSm90INS1_25CollectiveMainloopFwdSm90ILi2EN4cute5tupleIJNS5_1CILi1EEES8_S8_EEENS6_IJNS7_ILi192EEENS7_ILi128EEENS7_ILi64EEEEEELi64ENS_6half_tEfNS_4arch4Sm90ELb1ELb0ELb0ELb0ELb0ELb0ELb0ELb1ELb1ELb0ELb0ELb0EEENS1_21CollectiveEpilogueFwdINS6_IJSA_SC_SB_EEES9_SE_SG_Li384ELb0ELb0ELb0ELb0EEENS1_30DynamicPersistentTileSchedulerILi384ELi32ELb0ELb0ELb1EEEEEEEEEvNT_6ParamsE:
        /* <DEDUP_REMOVED lines=23> */
.L_x_12024:
[----:B------:R-:W-:Y:S05]  /*0170*/  BSYNC B0 ;  /* 0x0000000000007941 */ /* 0x000fea0003800000 */
.L_x_12023:
        /* <DEDUP_REMOVED lines=37> */
.L_x_12025:
        /* <DEDUP_REMOVED lines=22> */
.L_x_12026:
        /* <DEDUP_REMOVED lines=18> */
.L_x_12027:
        /* <DEDUP_REMOVED lines=22> */
.L_x_12028:
        /* <DEDUP_REMOVED lines=22> */
.L_x_12029:
        /* <DEDUP_REMOVED lines=8> */
.L_x_12031:
        /* <DEDUP_REMOVED lines=21> */
[----:B------:R-:W-:Y:S01]  /*0ae0*/  LEA.HI R4, R3, R0, RZ, 0x7 ;  /* 0x0000000003047211 */ /* 0x000fe200078f38ff */
[----:B------:R-:W2:Y:S01]  /*0af0*/  S2UR UR6, SR_SWINHI ;  /* 0x00000000000679c3 */ /* 0x000ea20000002f00 */
[----:B------:R-:W-:-:S02]  /*0b00*/  UMOV UR36, URZ ;  /* 0x0000003f00247c82 */ /* 0x000fc40008000000 */
[----:B------:R-:W-:Y:S02]  /*0b10*/  LOP3.LUT R5, R4, 0xffffff80, RZ, 0xc0, !PT ;  /* 0xffffff8004057812 */ /* 0x000fe400078ec0ff */
        /* <DEDUP_REMOVED lines=37> */
.L_x_12078:
        /* <DEDUP_REMOVED lines=20> */
.L_x_12032:
[----:B------:R-:W-:Y:S01]  /*0eb0*/  ULDC UR6, c[0x0][0xdc4] ;  /* 0x0003710000067ab9 */ /* 0x000fe20000000800 */
[----:B------:R-:W-:Y:S01]  /*0ec0*/  UMOV UR41, UR7 ;  /* 0x0000000700297c82 */ /* 0x000fe20008000000 */
[----:B------:R-:W-:-:S11]  /*0ed0*/  UISETP.NE.AND UP0, UPT, UR6, 0x1, UPT ;  /* 0x000000010600788c */ /* 0x000fd6000bf05270 */
[----:B------:R-:W-:Y:S02]  /*0ee0*/  @UP0 ULDC.64 UR10, c[0x0][0xdc8] ;  /* 0x00037200000a0ab9 */ /* 0x000fe40000000a00 */
[----:B------:R-:W-:-:S04]  /*0ef0*/  UIMAD.WIDE.U32 UR4, UR7, UR10, URZ ;  /* 0x0000000a070472a5 */ /* 0x000fc8000f8e003f */
[----:B------:R-:W-:-:S04]  /*0f00*/  @UP0 USHF.R.U32.HI UR41, URZ, UR11, UR5 ;  /* 0x0000000b3f290299 */ /* 0x000fc80008011605 */
[----:B------:R-:W-:-:S12]  /*0f10*/  UIMAD UR4, UR41, UR6, URZ ;  /* 0x00000006290472a4 */ /* 0x000fd8000f8e023f */
.L_x_12033:
        /* <DEDUP_REMOVED lines=10> */
[----:B------:R-:W-:Y:S01]  /*0fc0*/  UIMAD UR42, UR5, 0xc0, URZ ;  /* 0x000000c0052a78a4 */ /* 0x000fe2000f8e023f */
[----:B------:R-:W-:Y:S01]  /*0fd0*/  IMAD.MOV.U32 R0, RZ, RZ, RZ ;  /* 0x000000ffff007224 */ /* 0x000fe200078e00ff */
[----:B------:R-:W-:Y:S01]  /*0fe0*/  ULDC UR52, c[0x0][0x404] ;  /* 0x0001010000347ab9 */ /* 0x000fe20000000800 */
[----:B------:R-:W-:Y:S01]  /*0ff0*/  ULDC UR9, c[0x0][0x288] ;  /* 0x0000a20000097ab9 */ /* 0x000fe20000000800 */
[----:B------:R-:W-:Y:S01]  /*1000*/  UIADD3 UR4, UR7, -UR4, URZ ;  /* 0x8000000407047290 */ /* 0x000fe2000fffe03f */
[----:B------:R-:W-:Y:S01]  /*1010*/  IMAD.MOV.U32 R19, RZ, RZ, RZ ;  /* 0x000000ffff137224 */ /* 0x000fe200078e00ff */
        /* <DEDUP_REMOVED lines=31> */
[----:B------:R-:W-:-:S02]  /*1210*/  IMAD.MOV.U32 R13, RZ, RZ, RZ ;  /* 0x000000ffff0d7224 */ /* 0x000fc400078e00ff */
[----:B------:R-:W-:Y:S01]  /*1220*/  IMAD.MOV.U32 R42, RZ, RZ, RZ ;  /* 0x000000ffff2a7224 */ /* 0x000fe200078e00ff */
[----:B------:R-:W-:-:S05]  /*1230*/  UISETP.GE.AND UP0, UPT, UR47, 0x1, UPT ;  /* 0x000000012f00788c */ /* 0x000fca000bf06270 */
[----:B------:R-:W-:Y:S01]  /*1240*/  @UP1 ULDC UR8, c[0x0][0xdbc] ;  /* 0x00036f0000081ab9 */ /* 0x000fe20000000800 */
[----:B------:R-:W-:Y:S01]  /*1250*/  PLOP3.LUT P1, PT, PT, PT, UP0, 0x80, 0x0 ;  /* 0x000000000000781c */ /* 0x000fe20003f2f008 */
[----:B------:R-:W-:Y:S01]  /*1260*/  UIMAD.WIDE.U32 UR4, UR10, UR8, URZ ;  /* 0x000000080a0472a5 */ /* 0x000fe2000f8e003f */
[----:B------:R-:W-:-:S03]  /*1270*/  @UP1 ULDC UR6, c[0x0][0xdc0] ;  /* 0x0003700000061ab9 */ /* 0x000fc60000000800 */
[----:B------:R-:W-:-:S04]  /*1280*/  @UP1 USHF.R.U32.HI UR44, URZ, UR6, UR5 ;  /* 0x000000063f2c1299 */ /* 0x000fc80008011605 */
[----:B------:R-:W-:-:S04]  /*1290*/  UIADD3 UR4, -UR44, URZ, URZ ;  /* 0x0000003f2c047290 */ /* 0x000fc8000fffe13f */
[----:B------:R-:W-:Y:S01]  /*12a0*/  UIMAD UR43, UR43, UR4, UR10 ;  /* 0x000000042b2b72a4 */ /* 0x000fe2000f8e020a */
[----:B------:R-:W-:Y:S11]  /*12b0*/  @!P1 BRA `(.L_x_12034) ;  /* 0x0000006c00e49947 */ /* 0x000ff60003800000 */
        /* <DEDUP_REMOVED lines=32> */
.L_x_12035:
        /* <DEDUP_REMOVED lines=9> */
.L_x_12137:
[----:B------:R-:W-:Y:S05]  /*1550*/  @!P0 BRA `(.L_x_12037) ;  /* 0x0000000000048947 */ /* 0x000fea0003800000 */
[----:B------:R-:W-:Y:S01]  /*1560*/  BPT.TRAP 0x1 ;  /* 0x000000040000795c */ /* 0x000fe20000300000 */
.L_x_12037:
[----:B-1----:R-:W-:Y:S02]  /*1570*/  IMAD.U32 R3, RZ, RZ, UR36 ;  /* 0x00000024ff037e24 */ /* 0x002fe4000f8e00ff */
[----:B------:R-:W-:-:S03]  /*1580*/  IMAD.U32 R0, RZ, RZ, UR37 ;  /* 0x00000025ff007e24 */ /* 0x000fc6000f8e00ff */
[----:B------:R-:W-:Y:S02]  /*1590*/  LEA R3, R3, UR40, 0x3 ;  /* 0x0000002803037c11 */ /* 0x000fe4000f8e18ff */
[----:B------:R-:W-:-:S04]  /*15a0*/  SHF.L.U32 R0, R0, 0x1f, RZ ;  /* 0x0000001f00007819 */ /* 0x000fc800000006ff */
[----:B------:R1:W2:Y:S01]  /*15b0*/  SYNCS.PHASECHK.TRANS64.TRYWAIT P2, [R3+URZ+0x16830], R0 ;  /* 0x01683000030075a7 */ /* 0x0002a2000804017f */
[----:B------:R-:W-:Y:S05]  /*15c0*/  @!P0 BRA `(.L_x_12038) ;  /* 0x0000000000048947 */ /* 0x000fea0003800000 */
[----:B------:R-:W-:Y:S01]  /*15d0*/  BPT.TRAP 0x1 ;  /* 0x000000040000795c */ /* 0x000fe20000300000 */
.L_x_12038:
[----:B------:R-:W-:Y:S01]  /*15e0*/  LOP3.LUT P1, RZ, R2, 0x7f, RZ, 0xc0, !PT ;  /* 0x0000007f02ff7812 */ /* 0x000fe2000782c0ff */
[----:B------:R-:W-:Y:S01]  /*15f0*/  IMAD.MOV.U32 R119, RZ, RZ, RZ ;  /* 0x000000ffff777224 */ /* 0x000fe200078e00ff */
[----:B--2---:R-:W-:Y:S11]  /*1600*/  @P2 BRA `(.L_x_12039) ;  /* 0x0000000000082947 */ /* 0x004ff60003800000 */
[----:B------:R-:W2:Y:S02]  /*1610*/  SYNCS.PHASECHK.TRANS64.TRYWAIT P2, [R3+URZ+0x16830], R0 ;  /* 0x01683000030075a7 */ /* 0x000ea4000804017f */
[----:B--2---:R-:W-:Y:S05]  /*1620*/  @!P2 BRA `(.L_x_12040) ;  /* 0x000000a40018a947 */ /* 0x004fea0003800000 */
.L_x_12039:
        /* <DEDUP_REMOVED lines=34> */
[----:B------:R-:W-:Y:S01]  /*1850*/  UIADD3 UR28, UR47, -0x2, URZ ;  /* 0xfffffffe2f1c7890 */ /* 0x000fe2000fffe03f */
        /* <DEDUP_REMOVED lines=15> */
[----:B------:R-:W-:Y:S01]  /*1950*/  UMOV UR6, 0xffffff80 ;  /* 0xffffff8000067882 */ /* 0x000fe20000000000 */
[----:B------:R-:W-:Y:S01]  /*1960*/  ULDC UR7, c[0x0][0x2e0] ;  /* 0x0000b80000077ab9 */ /* 0x000fe20000000800 */
[----:B------:R-:W-:-:S04]  /*1970*/  UIMAD UR6, UR47, UR6, 0x80 ;  /* 0x000000802f0674a4 */ /* 0x000fc8000f8e0206 */
[----:B------:R-:W-:-:S06]  /*1980*/  UIMAD UR6, UR52, UR7, UR6 ;  /* 0x00000007340672a4 */ /* 0x000fcc000f8e0206 */
[----:B------:R-:W-:-:S04]  /*1990*/  IMAD.U32 R6, RZ, RZ, UR6 ;  /* 0x00000006ff067e24 */ /* 0x000fc8000f8e00ff */
[----:B------:R-:W-:Y:S01]  /*19a0*/  IMAD R6, R17, -0x2, R6 ;  /* 0xfffffffe11067824 */ /* 0x000fe200078e0206 */
[----:B------:R-:W-:Y:S02]  /*19b0*/  WARPGROUP.DEPBAR.LE gsb0, 0x0 ;  /* 0x00008000000079c5 */ /* 0x000fe40000010000 */
[----:B------:R-:W-:-:S06]  /*19c0*/  WARPGROUP.ARRIVE ;  /* 0x00000000000079c5 */ /* 0x000fcc0000000000 */
[----:B------:R-:W-:Y:S01]  /*19d0*/  HGMMA.64x128x16.F32 R24, gdesc[UR8], R24, gsb0 ;  /* 0x01e00000081879f0 */ /* 0x000fe20008000818 */
[----:B------:R-:W-:Y:S02]  /*19e0*/  ULDC UR10, c[0x0][0x288] ;  /* 0x0000a200000a7ab9 */ /* 0x000fe40000000800 */
[----:B------:R-:W-:Y:S02]  /*19f0*/  UIADD3 UR11, UR6, 0x1, -UR10 ;  /* 0x00000001060b7890 */ /* 0x000fe4000fffe80a */
[----:B------:R-:W-:Y:S01]  /*1a00*/  UIMAD UR52, UR52, UR7, -UR10 ;  /* 0x00000007343472a4 */ /* 0x000fe2000f8e0a0a */
[----:B------:R-:W-:-:S03]  /*1a10*/  ULDC UR6, c[0x0][0x988] ;  /* 0x0002620000067ab9 */ /* 0x000fc60000000800 */
[----:B------:R-:W-:Y:S01]  /*1a20*/  IMAD.U32 R0, RZ, RZ, UR11 ;  /* 0x0000000bff007e24 */ /* 0x000fe2000f8e00ff */
[----:B------:R-:W-:-:S03]  /*1a30*/  UIADD3 UR52, UR42, UR52, URZ ;  /* 0x000000342a347290 */ /* 0x000fc6000fffe03f */
[----:B------:R-:W-:-:S05]  /*1a40*/  IMAD R89, R17, -0x2, R0 ;  /* 0xfffffffe11597824 */ /* 0x000fca00078e0200 */
[----:B------:R-:W-:-:S04]  /*1a50*/  IADD3 R5, R89, 0x8, R96 ;  /* 0x0000000859057810 */ /* 0x000fc80007ffe060 */
        /* <DEDUP_REMOVED lines=101> */
[----:B------:R-:W2:Y:S02]  /*20b0*/  SHFL.BFLY PT, R0, R27, 0x2, 0x1f ;  /* 0x0c401f001b007f89 */ /* 0x000ea400000e0000 */
        /* <DEDUP_REMOVED lines=9> */
[----:B--2---:R-:W-:Y:S02]  /*2150*/  FMNMX.FTZ R9, R31, R62, !PT ;  /* 0x0000003e1f097209 */ /* 0x004fe40007810000 */
[----:B------:R-:W-:Y:S01]  /*2160*/  VIADDMNMX R62, R96, R89, R6, PT ;  /* 0x00000059603e7246 */ /* 0x000fe20003800106 */
[----:B------:R-:W-:Y:S01]  /*2170*/  IMAD.MOV.U32 R96, RZ, RZ, R119 ;  /* 0x000000ffff607224 */ /* 0x000fe200078e0077 */
[C---:B------:R-:W-:Y:S01]  /*2180*/  FSETP.NEU.FTZ.AND P2, PT, R9.reuse, -INF , PT ;  /* 0xff8000000900780b */ /* 0x040fe20003f5d000 */
[----:B------:R-:W-:Y:S01]  /*2190*/  FMUL.FTZ R21, R9, R0 ;  /* 0x0000000009157220 */ /* 0x000fe20000410000 */
[C---:B------:R-:W-:Y:S02]  /*21a0*/  ISETP.GT.AND P3, PT, R62.reuse, RZ, PT ;  /* 0x000000ff3e00720c */ /* 0x040fe40003f64270 */
[----:B------:R-:W-:Y:S02]  /*21b0*/  ISETP.GT.AND P4, PT, R62, 0x1, PT ;  /* 0x000000013e00780c */ /* 0x000fe40003f84270 */
[----:B------:R-:W-:-:S02]  /*21c0*/  FSEL R21, R21, RZ, P2 ;  /* 0x000000ff15157208 */ /* 0x000fc40001000000 */
[----:B------:R-:W-:Y:S02]  /*21d0*/  ISETP.GT.AND P2, PT, R62, 0x8, PT ;  /* 0x000000083e00780c */ /* 0x000fe40003f44270 */
        /* <DEDUP_REMOVED lines=18> */
[----:B------:R-:W-:Y:S01]  /*2300*/  FSEL R35, R32, -INF , P2 ;  /* 0xff80000020237808 */ /* 0x000fe20001000000 */
[----:B------:R-:W2:Y:S01]  /*2310*/  MUFU.EX2 R149, R149 ;  /* 0x0000009500957308 */ /* 0x000ea20000000800 */
[----:B------:R-:W-:Y:S01]  /*2320*/  FMNMX.FTZ R24, R29, R24, !PT ;  /* 0x000000181d187209 */ /* 0x000fe20007810000 */
[-CC-:B------:R-:W-:Y:S01]  /*2330*/  FFMA.FTZ R8, R8, R0.reuse, -R21.reuse ;  /* 0x0000000008087223 */ /* 0x180fe20000010815 */
[----:B------:R-:W-:Y:S01]  /*2340*/  ISETP.GT.AND P2, PT, R62, 0x18, PT ;  /* 0x000000183e00780c */ /* 0x000fe20003f44270 */
        /* <DEDUP_REMOVED lines=11> */
[----:B------:R-:W-:Y:S01]  /*2400*/  ISETP.GT.AND P2, PT, R62, 0x20, PT ;  /* 0x000000203e00780c */ /* 0x000fe20003f44270 */
[----:B------:R-:W4:Y:S01]  /*2410*/  MUFU.EX2 R6, R6 ;  /* 0x0000000600067308 */ /* 0x000f220000000800 */
        /* <DEDUP_REMOVED lines=9> */
[----:B------:R-:W5:Y:S01]  /*24b0*/  MUFU.EX2 R145, R145 ;  /* 0x0000009100917308 */ /* 0x000f620000000800 */
[----:B------:R-:W-:Y:S01]  /*24c0*/  ISETP.GT.AND P2, PT, R62, 0x28, PT ;  /* 0x000000283e00780c */ /* 0x000fe20003f44270 */
[-CC-:B------:R-:W-:Y:S01]  /*24d0*/  FFMA.FTZ R129, R15, R0.reuse, -R21.reuse ;  /* 0x000000000f817223 */ /* 0x180fe20000010815 */
[----:B------:R-:W-:Y:S01]  /*24e0*/  FSEL R41, R41, -INF , P3 ;  /* 0xff80000029297808 */ /* 0x000fe20001800000 */
[--C-:B------:R-:W-:Y:S01]  /*24f0*/  FFMA.FTZ R139, R54, R0, -R21.reuse ;  /* 0x00000000368b7223 */ /* 0x100fe20000010815 */
[----:B------:R-:W-:Y:S01]  /*2500*/  FMNMX.FTZ R24, R43, R24, !PT ;  /* 0x000000182b187209 */ /* 0x000fe20007810000 */
[----:B------:R-:W-:Y:S01]  /*2510*/  FFMA.FTZ R127, R19, R0, -R21 ;  /* 0x00000000137f7223 */ /* 0x000fe20000010815 */
[----:B------:R-:W-:Y:S01]  /*2520*/  ISETP.GT.AND P3, PT, R62, 0x29, PT ;  /* 0x000000293e00780c */ /* 0x000fe20003f64270 */
[----:B------:R-:W1:Y:S01]  /*2530*/  MUFU.EX2 R8, R8 ;  /* 0x0000000800087308 */ /* 0x000e620000000800 */
[----:B------:R-:W-:Y:S01]  /*2540*/  FSEL R47, R44, -INF , P2 ;  /* 0xff8000002c2f7808 */ /* 0x000fe20001000000 */
[----:B--2---:R-:W-:Y:S01]  /*2550*/  FADD.FTZ R44, R4, R149 ;  /* 0x00000095042c7221 */ /* 0x004fe20000010000 */
        /* <DEDUP_REMOVED lines=13> */
[----:B------:R3:W2:Y:S01]  /*2630*/  MUFU.EX2 R24, R92 ;  /* 0x0000005c00187308 */ /* 0x0006a20000000800 */
        /* <DEDUP_REMOVED lines=9> */
[----:B------:R-:W-:Y:S01]  /*26d0*/  FFMA.FTZ R10, R10, R0, -R21 ;  /* 0x000000000a0a7223 */ /* 0x000fe20000010815 */
[----:B------:R-:W-:Y:S01]  /*26e0*/  FMNMX.FTZ R32, R49, R28, !PT ;  /* 0x0000001c31207209 */ /* 0x000fe20007810000 */
[--C-:B------:R-:W-:Y:S01]  /*26f0*/  IMAD.MOV.U32 R104, RZ, RZ, R119.reuse ;  /* 0x000000ffff687224 */ /* 0x100fe200078e0077 */
[C---:B------:R-:W-:Y:S01]  /*2700*/  ISETP.GT.AND P2, PT, R62.reuse, 0x40, PT ;  /* 0x000000403e00780c */ /* 0x040fe20003f44270 */
[--C-:B------:R-:W-:Y:S01]  /*2710*/  IMAD.MOV.U32 R102, RZ, RZ, R119.reuse ;  /* 0x000000ffff667224 */ /* 0x100fe200078e0077 */
[----:B------:R-:W-:Y:S01]  /*2720*/  FSEL R53, R53, -INF , P3 ;  /* 0xff80000035357808 */ /* 0x000fe20001800000 */
[----:B------:R4:W-:Y:S01]  /*2730*/  MUFU.EX2 R28, R88 ;  /* 0x00000058001c7308 */ /* 0x0009e20000000800 */
[----:B------:R-:W-:Y:S01]  /*2740*/  FMNMX.FTZ R32, R55, R32, !PT ;  /* 0x0000002037207209 */ /* 0x000fe20007810000 */
[--C-:B------:R-:W-:Y:S01]  /*2750*/  IMAD.MOV.U32 R100, RZ, RZ, R119.reuse ;  /* 0x000000ffff647224 */ /* 0x100fe200078e0077 */
[----:B------:R-:W-:Y:S01]  /*2760*/  ISETP.GT.AND P3, PT, R62, 0x41, PT ;  /* 0x000000413e00780c */ /* 0x000fe20003f64270 */
[--C-:B------:R-:W-:Y:S01]  /*2770*/  IMAD.MOV.U32 R98, RZ, RZ, R119.reuse ;  /* 0x000000ffff627224 */ /* 0x100fe200078e0077 */
[----:B------:R-:W-:Y:S01]  /*2780*/  FSEL R59, R56, -INF , P2 ;  /* 0xff800000383b7808 */ /* 0x000fe20001000000 */
[--C-:B------:R-:W-:Y:S01]  /*2790*/  IMAD.MOV.U32 R94, RZ, RZ, R119.reuse ;  /* 0x000000ffff5e7224 */ /* 0x100fe200078e0077 */
[----:B------:R-:W-:Y:S01]  /*27a0*/  FMNMX.FTZ R32, R53, R32, !PT ;  /* 0x0000002035207209 */ /* 0x000fe20007810000 */
[----:B------:R-:W-:Y:S01]  /*27b0*/  MUFU.EX2 R143, R143 ;  /* 0x0000008f008f7308 */ /* 0x000fe20000000800 */
[C---:B------:R-:W-:Y:S01]  /*27c0*/  ISETP.GT.AND P2, PT, R62.reuse, 0x48, PT ;  /* 0x000000483e00780c */ /* 0x040fe20003f44270 */
[--C-:B---3--:R-:W-:Y:S01]  /*27d0*/  IMAD.MOV.U32 R92, RZ, RZ, R119.reuse ;  /* 0x000000ffff5c7224 */ /* 0x108fe200078e0077 */
[----:B------:R-:W-:Y:S01]  /*27e0*/  FSEL R57, R57, -INF , P3 ;  /* 0xff80000039397808 */ /* 0x000fe20001800000 */
[--C-:B------:R-:W-:Y:S01]  /*27f0*/  IMAD.MOV.U32 R90, RZ, RZ, R119.reuse ;  /* 0x000000ffff5a7224 */ /* 0x100fe200078e0077 */
[----:B------:R-:W-:Y:S01]  /*2800*/  FMNMX.FTZ R32, R59, R32, !PT ;  /* 0x000000203b207209 */ /* 0x000fe20007810000 */
[----:B----4-:R-:W-:Y:S01]  /*2810*/  IMAD.MOV.U32 R88, RZ, RZ, R119 ;  /* 0x000000ffff587224 */ /* 0x010fe200078e0077 */
[----:B------:R-:W-:Y:S01]  /*2820*/  ISETP.GT.AND P3, PT, R62, 0x49, PT ;  /* 0x000000493e00780c */ /* 0x000fe20003f64270 */
[----:B------:R-:W-:Y:S01]  /*2830*/  MUFU.EX2 R137, R137 ;  /* 0x0000008900897308 */ /* 0x000fe20000000800 */
[----:B------:R-:W-:-:S02]  /*2840*/  FSEL R63, R60, -INF , P2 ;  /* 0xff8000003c3f7808 */ /* 0x000fc40001000000 */
[----:B------:R-:W-:Y:S02]  /*2850*/  FMNMX.FTZ R36, R57, R32, !PT ;  /* 0x0000002039247209 */ /* 0x000fe40007810000 */
[C---:B------:R-:W-:Y:S02]  /*2860*/  ISETP.GT.AND P2, PT, R62.reuse, 0x50, PT ;  /* 0x000000503e00780c */ /* 0x040fe40003f44270 */
[----:B------:R-:W-:Y:S01]  /*2870*/  FSEL R61, R61, -INF , P3 ;  /* 0xff8000003d3d7808 */ /* 0x000fe20001800000 */
        /* <DEDUP_REMOVED lines=13> */
[C---:B------:R-:W-:Y:S02]  /*2950*/  ISETP.GT.AND P2, PT, R62.reuse, 0x60, PT ;  /* 0x000000603e00780c */ /* 0x040fe40003f44270 */
[----:B------:R-:W-:Y:S01]  /*2960*/  FSEL R69, R69, -INF , P3 ;  /* 0xff80000045457808 */ /* 0x000fe20001800000 */
[----:B------:R3:W-:Y:S01]  /*2970*/  MUFU.EX2 R36, R40 ;  /* 0x0000002800247308 */ /* 0x0007e20000000800 */
        /* <DEDUP_REMOVED lines=28> */
[----:B------:R-:W-:Y:S01]  /*2b40*/  FMNMX.FTZ R38, R91, R38, !PT ;  /* 0x000000265b267209 */ /* 0x000fe20007810000 */
[----:B------:R-:W-:Y:S01]  /*2b50*/  MUFU.EX2 R20, R20 ;  /* 0x0000001400147308 */ /* 0x000fe20000000800 */
[----:B------:R-:W-:Y:S02]  /*2b60*/  F2FP.F16.F32.PACK_AB R149, R149, R4 ;  /* 0x000000049595723e */ /* 0x000fe400000000ff */
[----:B------:R-:W-:-:S05]  /*2b70*/  FMNMX.FTZ R38, R85, R38, !PT ;  /* 0x0000002655267209 */ /* 0x000fca0007810000 */
[----:B------:R-:W4:Y:S01]  /*2b80*/  SHFL.BFLY PT, R11, R38, 0x2, 0x1f ;  /* 0x0c401f00260b7f89 */ /* 0x000f2200000e0000 */
[----:B------:R-:W-:Y:S08]  /*2b90*/  MUFU.EX2 R131, R131 ;  /* 0x0000008300837308 */ /* 0x000ff00000000800 */
[----:B------:R-:W-:Y:S08]  /*2ba0*/  MUFU.EX2 R14, R14 ;  /* 0x0000000e000e7308 */ /* 0x000ff00000000800 */
[----:B------:R-:W-:Y:S01]  /*2bb0*/  MUFU.EX2 R125, R125 ;  /* 0x0000007d007d7308 */ /* 0x000fe20000000800 */
[----:B----4-:R-:W-:Y:S01]  /*2bc0*/  FMNMX.FTZ R11, R38, R11, !PT ;  /* 0x0000000b260b7209 */ /* 0x010fe20007810000 */
[----:B------:R-:W-:-:S06]  /*2bd0*/  FFMA.FTZ R38, R75, R0, -R21 ;  /* 0x000000004b267223 */ /* 0x000fcc0000010815 */
[----:B------:R-:W-:Y:S01]  /*2be0*/  MUFU.EX2 R127, R127 ;  /* 0x0000007f007f7308 */ /* 0x000fe20000000800 */
[----:B---3--:R-:W3:Y:S07]  /*2bf0*/  SHFL.BFLY PT, R40, R11, 0x1, 0x1f ;  /* 0x0c201f000b287f89 */ /* 0x008eee00000e0000 */
[----:B------:R-:W-:Y:S08]  /*2c00*/  MUFU.EX2 R38, R38 ;  /* 0x0000002600267308 */ /* 0x000ff00000000800 */
[----:B------:R-:W-:Y:S08]  /*2c10*/  MUFU.EX2 R12, R12 ;  /* 0x0000000c000c7308 */ /* 0x000ff00000000800 */
[----:B------:R-:W-:Y:S01]  /*2c20*/  MUFU.EX2 R121, R121 ;  /* 0x0000007900797308 */ /* 0x000fe20000000800 */
[----:B---3--:R-:W-:Y:S01]  /*2c30*/  FMNMX.FTZ R5, R11, R40, !PT ;  /* 0x000000280b057209 */ /* 0x008fe20007810000 */
[----:B------:R-:W-:-:S03]  /*2c40*/  FFMA.FTZ R40, R87, R0, -R21 ;  /* 0x0000000057287223 */ /* 0x000fc60000010815 */
[C---:B------:R-:W-:Y:S01]  /*2c50*/  FSETP.NEU.FTZ.AND P2, PT, R5.reuse, -INF , PT ;  /* 0xff8000000500780b */ /* 0x040fe20003f5d000 */
[----:B------:R-:W-:Y:S02]  /*2c60*/  FMUL.FTZ R42, R5, R0 ;  /* 0x00000000052a7220 */ /* 0x000fe40000410000 */
[----:B------:R-:W-:Y:S03]  /*2c70*/  MUFU.EX2 R10, R10 ;  /* 0x0000000a000a7308 */ /* 0x000fe60000000800 */
[----:B------:R-:W-:Y:S02]  /*2c80*/  FSEL R42, R42, RZ, P2 ;  /* 0x000000ff2a2a7208 */ /* 0x000fe40001000000 */
[----:B------:R-:W-:-:S03]  /*2c90*/  PLOP3.LUT P2, PT, PT, PT, UP0, 0x80, 0x0 ;  /* 0x000000000000781c */ /* 0x000fc60003f4f008 */
[----:B------:R-:W-:Y:S01]  /*2ca0*/  MUFU.EX2 R123, R123 ;  /* 0x0000007b007b7308 */ /* 0x000fe20000000800 */
[-CC-:B------:R-:W-:Y:S01]  /*2cb0*/  FFMA.FTZ R148, R27, R0.reuse, -R42.reuse ;  /* 0x000000001b947223 */ /* 0x180fe2000001082a */
        /* <DEDUP_REMOVED lines=11> */
[----:B-----5:R-:W-:Y:S01]  /*2d70*/  FADD.FTZ R31, R145, R44 ;  /* 0x0000002c911f7221 */ /* 0x020fe20000010000 */
[-CC-:B------:R-:W-:Y:S01]  /*2d80*/  FFMA.FTZ R19, R41, R0.reuse, -R42.reuse ;  /* 0x0000000029137223 */ /* 0x180fe2000001082a */
[-CC-:B------:R-:W-:Y:S01]  /*2d90*/  FFMA.FTZ R142, R47, R0.reuse, -R42.reuse ;  /* 0x000000002f8e7223 */ /* 0x180fe2000001082a */
[----:B------:R-:W3:Y:S01]  /*2da0*/  MUFU.EX2 R7, R7 ;  /* 0x0000000700077308 */ /* 0x000ee20000000800 */
[----:B-1----:R-:W-:Y:S01]  /*2db0*/  FADD.FTZ R44, R8, R31 ;  /* 0x0000001f082c7221 */ /* 0x002fe20000010000 */
[-CC-:B------:R-:W-:Y:S01]  /*2dc0*/  FFMA.FTZ R21, R45, R0.reuse, -R42.reuse ;  /* 0x000000002d157223 */ /* 0x180fe2000001082a */
[-CC-:B------:R-:W-:Y:S01]  /*2dd0*/  FFMA.FTZ R136, R51, R0.reuse, -R42.reuse ;  /* 0x0000000033887223 */ /* 0x180fe2000001082a */
[-C--:B------:R-:W-:Y:S01]  /*2de0*/  FFMA.FTZ R25, R49, R0.reuse, -R42 ;  /* 0x0000000031197223 */ /* 0x080fe2000001082a */
[----:B--2---:R-:W-:Y:S01]  /*2df0*/  FADD.FTZ R31, R147, R44 ;  /* 0x0000002c931f7221 */ /* 0x004fe20000010000 */
        /* <DEDUP_REMOVED lines=11> */
[----:B---3--:R-:W-:Y:S01]  /*2eb0*/  FADD.FTZ R33, R148, R7 ;  /* 0x0000000794217221 */ /* 0x008fe20000010000 */
[----:B------:R-:W-:Y:S01]  /*2ec0*/  FADD.FTZ R46, R28, R35 ;  /* 0x000000231c2e7221 */ /* 0x000fe20000010000 */
[-CC-:B------:R-:W-:Y:S01]  /*2ed0*/  FFMA.FTZ R130, R65, R0.reuse, -R42.reuse ;  /* 0x0000000041827223 */ /* 0x180fe2000001082a */
[-CC-:B------:R-:W-:Y:S01]  /*2ee0*/  FFMA.FTZ R69, R69, R0.reuse, -R42.reuse ;  /* 0x0000000045457223 */ /* 0x180fe2000001082a */
[----:B------:R-:W-:Y:S01]  /*2ef0*/  F2FP.F16.F32.PACK_AB R151, R6, R151 ;  /* 0x000000970697723e */ /* 0x000fe200000000ff */
[-CC-:B------:R-:W-:Y:S01]  /*2f00*/  FFMA.FTZ R79, R79, R0.reuse, -R42.reuse ;  /* 0x000000004f4f7223 */ /* 0x180fe2000001082a */
[-CC-:B------:R-:W-:Y:S01]  /*2f10*/  FFMA.FTZ R73, R73, R0.reuse, -R42.reuse ;  /* 0x0000000049497223 */ /* 0x180fe2000001082a */
[----:B------:R-:W3:Y:S01]  /*2f20*/  MUFU.EX2 R144, R144 ;  /* 0x0000009000907308 */ /* 0x000ee20000000800 */
[----:B-1----:R-:W-:Y:S01]  /*2f30*/  FADD.FTZ R44, R150, R33 ;  /* 0x00000021962c7221 */ /* 0x002fe20000010000 */
[-CC-:B------:R-:W-:Y:S01]  /*2f40*/  FFMA.FTZ R83, R83, R0.reuse, -R42.reuse ;  /* 0x0000000053537223 */ /* 0x180fe2000001082a */
[-CC-:B------:R-:W-:Y:S01]  /*2f50*/  FFMA.FTZ R77, R77, R0.reuse, -R42.reuse ;  /* 0x000000004d4d7223 */ /* 0x180fe2000001082a */
[-CC-:B------:R-:W-:Y:S01]  /*2f60*/  FFMA.FTZ R89, R89, R0.reuse, -R42.reuse ;  /* 0x0000000059597223 */ /* 0x180fe2000001082a */
[-CC-:B------:R-:W-:Y:S01]  /*2f70*/  FFMA.FTZ R81, R81, R0.reuse, -R42.reuse ;  /* 0x0000000051517223 */ /* 0x180fe2000001082a */
[----:B------:R-:W-:Y:S01]  /*2f80*/  FFMA.FTZ R91, R91, R0, -R42 ;  /* 0x000000005b5b7223 */ /* 0x000fe2000001082a */
[----:B------:R-:W-:Y:S01]  /*2f90*/  F2FP.F16.F32.PACK_AB R148, R7, R148 ;  /* 0x000000940794723e */ /* 0x000fe200000000ff */
[----:B------:R-:W1:Y:S01]  /*2fa0*/  MUFU.EX2 R13, R13 ;  /* 0x0000000d000d7308 */ /* 0x000e620000000800 */
[----:B--2---:R-:W-:Y:S01]  /*2fb0*/  FADD.FTZ R33, R11, R44 ;  /* 0x0000002c0b217221 */ /* 0x004fe20000010000 */
[----:B------:R-:W-:-:S02]  /*2fc0*/  F2FP.F16.F32.PACK_AB R145, R8, R145 ;  /* 0x000000910891723e */ /* 0x000fc400000000ff */
[----:B------:R-:W-:Y:S02]  /*2fd0*/  F2FP.F16.F32.PACK_AB R147, R24, R147 ;  /* 0x000000931893723e */ /* 0x000fe400000000ff */
[----:B------:R-:W-:Y:S02]  /*2fe0*/  F2FP.F16.F32.PACK_AB R141, R28, R141 ;  /* 0x0000008d1c8d723e */ /* 0x000fe400000000ff */
[----:B------:R-:W2:Y:S01]  /*2ff0*/  MUFU.EX2 R146, R146 ;  /* 0x0000009200927308 */ /* 0x000ea20000000800 */
[----:B---3--:R-:W-:Y:S01]  /*3000*/  FADD.FTZ R44, R144, R33 ;  /* 0x00000021902c7221 */ /* 0x008fe20000010000 */
[----:B------:R-:W-:Y:S01]  /*3010*/  FADD.FTZ R33, R143, R46 ;  /* 0x0000002e8f217221 */ /* 0x000fe20000010000 */
[C---:B------:R-:W-:Y:S02]  /*3020*/  F2FP.F16.F32.PACK_AB R143, R32.reuse, R143 ;  /* 0x0000008f208f723e */ /* 0x040fe400000000ff */
[----:B------:R-:W-:Y:S01]  /*3030*/  F2FP.F16.F32.PACK_AB R150, R11, R150 ;  /* 0x000000960b96723e */ /* 0x000fe200000000ff */
[----:B------:R-:W-:Y:S01]  /*3040*/  FADD.FTZ R46, R32, R33 ;  /* 0x00000021202e7221 */ /* 0x000fe20000010000 */
[-C--:B------:R-:W-:Y:S01]  /*3050*/  FFMA.FTZ R33, R71, R0.reuse, -R42 ;  /* 0x0000000047217223 */ /* 0x080fe2000001082a */
[----:B------:R-:W3:Y:S01]  /*3060*/  MUFU.EX2 R15, R15 ;  /* 0x0000000f000f7308 */ /* 0x000ee20000000800 */
[----:B-1----:R-:W-:Y:S01]  /*3070*/  FADD.FTZ R35, R13, R44 ;  /* 0x0000002c0d237221 */ /* 0x002fe20000010000 */
[----:B------:R-:W-:Y:S01]  /*3080*/  FADD.FTZ R37, R137, R46 ;  /* 0x0000002e89257221 */ /* 0x000fe20000010000 */
[----:B------:R-:W-:Y:S01]  /*3090*/  FFMA.FTZ R42, R85, R0, -R42 ;  /* 0x00000000552a7223 */ /* 0x000fe2000001082a */
[----:B------:R-:W-:-:S02]  /*30a0*/  F2FP.F16.F32.PACK_AB R137, R36, R137 ;  /* 0x000000892489723e */ /* 0x000fc400000000ff */
[----:B------:R-:W-:Y:S01]  /*30b0*/  FADD.FTZ R46, R36, R37 ;  /* 0x00000025242e7221 */ /* 0x000fe20000010000 */
[----:B------:R-:W-:Y:S01]  /*30c0*/  F2FP.F16.F32.PACK_AB R144, R13, R144 ;  /* 0x000000900d90723e */ /* 0x000fe200000000ff */
[----:B------:R-:W1:Y:S01]  /*30d0*/  MUFU.EX2 R140, R140 ;  /* 0x0000008c008c7308 */ /* 0x000e620000000800 */
[----:B--2---:R-:W-:-:S07]  /*30e0*/  FADD.FTZ R44, R146, R35 ;  /* 0x00000023922c7221 */ /* 0x004fce0000010000 */
[----:B------:R-:W2:Y:S01]  /*30f0*/  MUFU.EX2 R19, R19 ;  /* 0x0000001300137308 */ /* 0x000ea20000000800 */
[C---:B---3--:R-:W-:Y:S01]  /*3100*/  FADD.FTZ R35, R15.reuse, R44 ;  /* 0x0000002c0f237221 */ /* 0x048fe20000010000 */
[----:B------:R-:W-:-:S06]  /*3110*/  F2FP.F16.F32.PACK_AB R146, R15, R146 ;  /* 0x000000920f92723e */ /* 0x000fcc00000000ff */
[----:B------:R-:W3:Y:S01]  /*3120*/  MUFU.EX2 R142, R142 ;  /* 0x0000008e008e7308 */ /* 0x000ee20000000800 */
[----:B-1----:R-:W-:Y:S01]  /*3130*/  FADD.FTZ R44, R140, R35 ;  /* 0x000000238c2c7221 */ /* 0x002fe20000010000 */
[----:B------:R-:W-:Y:S01]  /*3140*/  FADD.FTZ R35, R139, R46 ;  /* 0x0000002e8b237221 */ /* 0x000fe20000010000 */
[----:B------:R-:W-:-:S03]  /*3150*/  F2FP.F16.F32.PACK_AB R139, R34, R139 ;  /* 0x0000008b228b723e */ /* 0x000fc600000000ff */
[----:B------:R-:W-:Y:S02]  /*3160*/  FADD.FTZ R46, R34, R35 ;  /* 0x00000023222e7221 */ /* 0x000fe40000010000 */
[----:B------:R-:W1:Y:S01]  /*3170*/  MUFU.EX2 R21, R21 ;  /* 0x0000001500157308 */ /* 0x000e620000000800 */
[----:B--2---:R-:W-:Y:S01]  /*3180*/  FADD.FTZ R3, R19, R44 ;  /* 0x0000002c13037221 */ /* 0x004fe20000010000 */
[----:B------:R-:W-:Y:S01]  /*3190*/  FADD.FTZ R35, R133, R46 ;  /* 0x0000002e85237221 */ /* 0x000fe20000010000 */
[C---:B------:R-:W-:Y:S02]  /*31a0*/  F2FP.F16.F32.PACK_AB R133, R30.reuse, R133 ;  /* 0x000000851e85723e */ /* 0x040fe400000000ff */
[----:B------:R-:W-:Y:S01]  /*31b0*/  F2FP.F16.F32.PACK_AB R140, R19, R140 ;  /* 0x0000008c138c723e */ /* 0x000fe200000000ff */
[----:B------:R-:W-:Y:S02]  /*31c0*/  FADD.FTZ R46, R30, R35 ;  /* 0x000000231e2e7221 */ /* 0x000fe40000010000 */
[----:B------:R-:W2:Y:S01]  /*31d0*/  MUFU.EX2 R136, R136 ;  /* 0x0000008800887308 */ /* 0x000ea20000000800 */
[----:B---3--:R-:W-:Y:S01]  /*31e0*/  FADD.FTZ R44, R142, R3 ;  /* 0x000000038e2c7221 */ /* 0x008fe20000010000 */
[----:B------:R-:W-:Y:S01]  /*31f0*/  FADD.FTZ R35, R135, R46 ;  /* 0x0000002e87237221 */ /* 0x000fe20000010000 */
[----:B------:R-:W-:-:S03]  /*3200*/  F2FP.F16.F32.PACK_AB R135, R26, R135 ;  /* 0x000000871a87723e */ /* 0x000fc600000000ff */
[----:B------:R-:W-:Y:S02]  /*3210*/  FADD.FTZ R46, R26, R35 ;  /* 0x000000231a2e7221 */ /* 0x000fe40000010000 */
[----:B------:R-:W3:Y:S01]  /*3220*/  MUFU.EX2 R25, R25 ;  /* 0x0000001900197308 */ /* 0x000ee20000000800 */
[----:B-1----:R-:W-:Y:S01]  /*3230*/  FADD.FTZ R3, R21, R44 ;  /* 0x0000002c15037221 */ /* 0x002fe20000010000 */
[----:B------:R-:W-:Y:S01]  /*3240*/  FADD.FTZ R35, R129, R46 ;  /* 0x0000002e81237221 */ /* 0x000fe20000010000 */
[----:B------:R-:W-:Y:S02]  /*3250*/  F2FP.F16.F32.PACK_AB R129, R20, R129 ;  /* 0x000000811481723e */ /* 0x000fe400000000ff */
[----:B------:R-:W-:-:S03]  /*3260*/  F2FP.F16.F32.PACK_AB R142, R21, R142 ;  /* 0x0000008e158e723e */ /* 0x000fc600000000ff */
        /* <DEDUP_REMOVED lines=9> */
[----:B------:R-:W-:Y:S01]  /*3300*/  FADD.FTZ R44, R20, R35 ;  /* 0x00000023142c7221 */ /* 0x000fe20000010000 */
[----:B------:R-:W-:-:S03]  /*3310*/  F2FP.F16.F32.PACK_AB R138, R27, R138 ;  /* 0x0000008a1b8a723e */ /* 0x000fc600000000ff */
[----:B------:R-:W-:Y:S01]  /*3320*/  FADD.FTZ R35, R131, R44 ;  /* 0x0000002c83237221 */ /* 0x000fe20000010000 */
[----:B------:R-:W-:Y:S01]  /*3330*/  F2FP.F16.F32.PACK_AB R131, R14, R131 ;  /* 0x000000830e83723e */ /* 0x000fe200000000ff */
[----:B------:R-:W2:Y:S01]  /*3340*/  MUFU.EX2 R134, R134 ;  /* 0x0000008600867308 */ /* 0x000ea20000000800 */
[----:B---3--:R-:W-:Y:S01]  /*3350*/  FADD.FTZ R4, R132, R3 ;  /* 0x0000000384047221 */ /* 0x008fe20000010000 */
[----:B------:R-:W-:-:S04]  /*3360*/  FADD.FTZ R6, R14, R35 ;  /* 0x000000230e067221 */ /* 0x000fc80000010000 */
        /* <DEDUP_REMOVED lines=27> */
[----:B------:R-:W-:-:S05]  /*3520*/  F2FP.F16.F32.PACK_AB R130, R69, R130 ;  /* 0x000000824582723e */ /* 0x000fca00000000ff */
        /* <DEDUP_REMOVED lines=15> */
[----:B------:R-:W-:-:S05]  /*3620*/  IMAD.MOV.U32 R89, RZ, RZ, R119 ;  /* 0x000000ffff597224 */ /* 0x000fca00078e0077 */
[----:B------:R-:W1:Y:S01]  /*3630*/  MUFU.EX2 R40, R40 ;  /* 0x0000002800287308 */ /* 0x000e620000000800 */
[----:B--2---:R-:W-:Y:S01]  /*3640*/  FADD.FTZ R7, R91, R4 ;  /* 0x000000045b077221 */ /* 0x004fe20000010000 */
[----:B---3--:R-:W-:-:S03]  /*3650*/  F2FP.F16.F32.PACK_AB R122, R42, R91 ;  /* 0x0000005b2a7a723e */ /* 0x008fc600000000ff */
        /* <DEDUP_REMOVED lines=29> */
.L_x_12050:
        /* <DEDUP_REMOVED lines=9> */
.L_x_12043:
[----:B------:R-:W-:Y:S01]  /*38c0*/  ULEA UR6, UR36, UR40, 0x3 ;  /* 0x0000002824067291 */ /* 0x000fe2000f8e183f */
[----:B------:R-:W-:-:S05]  /*38d0*/  IMAD.U32 R0, RZ, RZ, UR37 ;  /* 0x00000025ff007e24 */ /* 0x000fca000f8e00ff */
[----:B------:R-:W-:-:S04]  /*38e0*/  SHF.L.U32 R0, R0, 0x1f, RZ ;  /* 0x0000001f00007819 */ /* 0x000fc800000006ff */
[----:B------:R1:W2:Y:S01]  /*38f0*/  SYNCS.PHASECHK.TRANS64.TRYWAIT P3, [UR6+0x16830], R0 ;  /* 0x01683000ff0075a7 */ /* 0x0002a20008060146 */
[----:B------:R-:W-:Y:S05]  /*3900*/  @!P0 BRA `(.L_x_12044) ;  /* 0x0000000000048947 */ /* 0x000fea0003800000 */
[----:B------:R-:W-:Y:S01]  /*3910*/  BPT.TRAP 0x1 ;  /* 0x000000040000795c */ /* 0x000fe20000300000 */
.L_x_12044:
[----:B--2---:R-:W-:Y:S05]  /*3920*/  @P3 BRA `(.L_x_12042) ;  /* 0x0000000000083947 */ /* 0x004fea0003800000 */
[----:B------:R-:W2:Y:S02]  /*3930*/  SYNCS.PHASECHK.TRANS64.TRYWAIT P3, [UR6+0x16830], R0 ;  /* 0x01683000ff0075a7 */ /* 0x000ea40008060146 */
[----:B--2---:R-:W-:Y:S05]  /*3940*/  @!P3 BRA `(.L_x_12045) ;  /* 0x000000800064b947 */ /* 0x004fea0003800000 */
.L_x_12042:
        /* <DEDUP_REMOVED lines=25> */
.L_x_12047:
[----:B------:R-:W-:Y:S01]  /*3ae0*/  ULEA UR6, UR27, UR40, 0x3 ;  /* 0x000000281b067291 */ /* 0x000fe2000f8e183f */
[----:B------:R-:W-:-:S05]  /*3af0*/  IMAD.U32 R0, RZ, RZ, UR29 ;  /* 0x0000001dff007e24 */ /* 0x000fca000f8e00ff */
[----:B------:R-:W-:-:S04]  /*3b00*/  SHF.L.U32 R0, R0, 0x1f, RZ ;  /* 0x0000001f00007819 */ /* 0x000fc800000006ff */
[----:B------:R1:W2:Y:S01]  /*3b10*/  SYNCS.PHASECHK.TRANS64.TRYWAIT P2, [UR6+0x16850], R0 ;  /* 0x01685000ff0075a7 */ /* 0x0002a20008040146 */
[----:B------:R-:W-:Y:S05]  /*3b20*/  @!P0 BRA `(.L_x_12048) ;  /* 0x0000000000048947 */ /* 0x000fea0003800000 */
[----:B------:R-:W-:Y:S01]  /*3b30*/  BPT.TRAP 0x1 ;  /* 0x000000040000795c */ /* 0x000fe20000300000 */
.L_x_12048:
[----:B--2---:R-:W-:Y:S05]  /*3b40*/  @P2 BRA `(.L_x_12046) ;  /* 0x0000000000082947 */ /* 0x004fea0003800000 */
[----:B------:R-:W2:Y:S02]  /*3b50*/  SYNCS.PHASECHK.TRANS64.TRYWAIT P2, [UR6+0x16850], R0 ;  /* 0x01685000ff0075a7 */ /* 0x000ea40008040146 */
[----:B--2---:R-:W-:Y:S05]  /*3b60*/  @!P2 BRA `(.L_x_12049) ;  /* 0x0000007c00f4a947 */ /* 0x004fea0003800000 */
.L_x_12046:
[----:B------:R-:W-:Y:S01]  /*3b70*/  UIADD3 UR6, UR40, 0x400, URZ ;  /* 0x0000040028067890 */ /* 0x000fe2000fffe03f */
[----:B------:R-:W-:Y:S01]  /*3b80*/  WARPGROUP.ARRIVE ;  /* 0x00000000000079c5 */ /* 0x000fe20000000000 */
[----:B------:R-:W-:Y:S01]  /*3b90*/  UMOV UR7, 0x40000040 ;  /* 0x4000004000077882 */ /* 0x000fe20000000000 */
[----:B------:R-:W-:Y:S02]  /*3ba0*/  UISETP.NE.U32.AND UP0, UPT, UR22, URZ, UPT ;  /* 0x0000003f1600728c */ /* 0x000fe4000bf05070 */
[----:B------:R-:W-:Y:S02]  /*3bb0*/  USHF.R.U32.HI UR6, URZ, 0x4, UR6 ;  /* 0x000000043f067899 */ /* 0x000fe40008011606 */
[----:B------:R-:W-:Y:S02]  /*3bc0*/  UISETP.NE.AND.EX UP0, UPT, UR23, URZ, UPT, UP0 ;  /* 0x0000003f1700728c */ /* 0x000fe4000bf05300 */
[----:B------:R-:W-:Y:S01]  /*3bd0*/  ULOP3.LUT UR6, UR6, 0x3fff, URZ, 0xc0, !UPT ;  /* 0x00003fff06067892 */ /* 0x000fe2000f8ec03f */
[----:B------:R-:W-:-:S03]  /*3be0*/  UMOV UR29, UR37 ;  /* 0x00000025001d7c82 */ /* 0x000fc60008000000 */
[----:B------:R-:W-:-:S07]  /*3bf0*/  ULEA UR10, UR27, UR6, 0xa ;  /* 0x000000061b0a7291 */ /* 0x000fce000f8e503f */
[----:B------:R-:W-:Y:S02]  /*3c00*/  UMOV UR6, UR10 ;  /* 0x0000000a00067c82 */ /* 0x000fe40008000000 */
[----:B------:R-:W-:Y:S01]  /*3c10*/  HGMMA.64x64x16.F32 R88, R148, gdesc[UR4].tnspB, R88, gsb0 ;  /* 0x40e0000494587df0 */ /* 0x000fe20008000858 */
[----:B------:R-:W-:Y:S01]  /*3c20*/  UMOV UR6, 0xffffff80 ;  /* 0xffffff8000067882 */ /* 0x000fe20000000000 */
[----:B------:R-:W-:Y:S02]  /*3c30*/  USEL UR7, UR25, 0x1, UP0 ;  /* 0x0000000119077887 */ /* 0x000fe40008000000 */
[----:B------:R-:W-:Y:S02]  /*3c40*/  UIMAD UR6, UR28, UR6, 0x1 ;  /* 0x000000011c0674a4 */ /* 0x000fe4000f8e0206 */
[----:B------:R-:W-:Y:S02]  /*3c50*/  UISETP.GT.AND UP0, UPT, UR28, UR26, UPT ;  /* 0x0000001a1c00728c */ /* 0x000fe4000bf04270 */
[----:B------:R-:W-:-:S02]  /*3c60*/  UIADD3 UR6, UR42, UR6, URZ ;  /* 0x000000062a067290 */ /* 0x000fc4000fffe03f */
[----:B------:R-:W-:Y:S02]  /*3c70*/  UIADD3 UR28, UR28, -0x1, URZ ;  /* 0xffffffff1c1c7890 */ /* 0x000fe4000fffe03f */
[----:B------:R-:W-:-:S03]  /*3c80*/  UIMAD UR6, UR7, UR24, UR6 ;  /* 0x00000018070672a4 */ /* 0x000fc6000f8e0206 */
[----:B------:R-:W-:Y:S01]  /*3c90*/  UMOV UR7, 0x40000040 ;  /* 0x4000004000077882 */ /* 0x000fe20000000000 */
[----:B------:R-:W-:-:S06]  /*3ca0*/  UIADD3 UR6, UR6, -UR21, URZ ;  /* 0x8000001506067290 */ /* 0x000fcc000fffe03f */
[----:B-12---:R-:W-:Y:S01]  /*3cb0*/  IMAD.U32 R0, RZ, RZ, UR6 ;  /* 0x00000006ff007e24 */ /* 0x006fe2000f8e00ff */
        /* <DEDUP_REMOVED lines=30> */
[----:B------:R-:W-:Y:S01]  /*3ea0*/  HGMMA.64x64x16.F32 R88, R144, gdesc[UR4].tnspB, R88, gsb0 ;  /* 0x40e0000490587df0 */ /* 0x000fe20008000858 */
[----:B------:R-:W-:Y:S01]  /*3eb0*/  UIADD3 UR6, UR10, 0x100, URZ ;  /* 0x000001000a067890 */ /* 0x000fe2000fffe03f */
[----:B------:R-:W-:Y:S01]  /*3ec0*/  FSEL R19, R40, -INF , P2 ;  /* 0xff80000028137808 */ /* 0x000fe20001000000 */
[----:B------:R-:W-:Y:S01]  /*3ed0*/  UMOV UR7, 0x40000040 ;  /* 0x4000004000077882 */ /* 0x000fe20000000000 */
        /* <DEDUP_REMOVED lines=32> */
[----:B------:R-:W-:Y:S02]  /*40e0*/  ISETP.GT.AND P2, PT, R8, 0x38, PT ;  /* 0x000000380800780c */ /* 0x000fe40003f44270 */
[----:B------:R-:W-:Y:S01]  /*40f0*/  FMNMX.FTZ R0, R145, R0, !PT ;  /* 0x0000000091007209 */ /* 0x000fe20007810000 */
[----:B------:R-:W-:Y:S01]  /*4100*/  HGMMA.64x64x16.F32 R88, R140, gdesc[UR4].tnspB, R88, gsb0 ;  /* 0x40e000048c587df0 */ /* 0x000fe20008000858 */
[----:B------:R-:W-:Y:S01]  /*4110*/  FSEL R147, R52, -INF , P2 ;  /* 0xff80000034937808 */ /* 0x000fe20001000000 */
[----:B------:R-:W-:Y:S01]  /*4120*/  UIADD3 UR6, UR10, 0x180, URZ ;  /* 0x000001800a067890 */ /* 0x000fe2000fffe03f */
[----:B------:R-:W-:Y:S01]  /*4130*/  FMNMX.FTZ R0, R49, R0, !PT ;  /* 0x0000000031007209 */ /* 0x000fe20007810000 */
[----:B------:R-:W-:Y:S01]  /*4140*/  UMOV UR7, 0x40000040 ;  /* 0x4000004000077882 */ /* 0x000fe20000000000 */
        /* <DEDUP_REMOVED lines=16> */
[C---:B------:R-:W-:Y:S02]  /*4250*/  ISETP.GT.AND P2, PT, R8.reuse, 0x60, PT ;  /* 0x000000600800780c */ /* 0x040fe40003f44270 */
        /* <DEDUP_REMOVED lines=18> */
[C---:B------:R-:W-:Y:S01]  /*4380*/  ISETP.GT.AND P2, PT, R8.reuse, 0x78, PT ;  /* 0x000000780800780c */ /* 0x040fe20003f44270 */
[----:B------:R-:W-:Y:S01]  /*4390*/  VIADD R8, R8, 0x8 ;  /* 0x0000000808087836 */ /* 0x000fe20000000000 */
[----:B------:R-:W-:Y:S02]  /*43a0*/  FMNMX.FTZ R0, R157, R0, !PT ;  /* 0x000000009d007209 */ /* 0x000fe40007810000 */
[----:B------:R-:W-:-:S02]  /*43b0*/  FSEL R84, R84, -INF , P2 ;  /* 0xff80000054547808 */ /* 0x000fc40001000000 */
[----:B------:R-:W-:Y:S02]  /*43c0*/  FMNMX.FTZ R5, R81, R0, !PT ;  /* 0x0000000051057209 */ /* 0x000fe40007810000 */
[----:B------:R-:W-:Y:S02]  /*43d0*/  ISETP.GT.AND P4, PT, R8, RZ, PT ;  /* 0x000000ff0800720c */ /* 0x000fe40003f84270 */
[----:B------:R-:W-:Y:S02]  /*43e0*/  FMNMX.FTZ R0, R84, R5, !PT ;  /* 0x0000000554007209 */ /* 0x000fe40007810000 */
[----:B------:R-:W-:Y:S02]  /*43f0*/  ISETP.GT.AND P3, PT, R8, 0x1, PT ;  /* 0x000000010800780c */ /* 0x000fe40003f64270 */
[----:B------:R-:W-:Y:S02]  /*4400*/  FMNMX.FTZ R12, R85, R0, !PT ;  /* 0x00000000550c7209 */ /* 0x000fe40007810000 */
[----:B------:R-:W1:Y:S01]  /*4410*/  LDC R0, c[0x0][0x988] ;  /* 0x00026200ff007b82 */ /* 0x000e620000000800 */
[----:B------:R-:W-:-:S02]  /*4420*/  FSEL R26, R26, -INF , P4 ;  /* 0xff8000001a1a7808 */ /* 0x000fc40002000000 */
[----:B------:R-:W2:Y:S01]  /*4430*/  SHFL.BFLY PT, R5, R12, 0x2, 0x1f ;  /* 0x0c401f000c057f89 */ /* 0x000ea200000e0000 */
[C---:B------:R-:W-:Y:S02]  /*4440*/  ISETP.GT.AND P4, PT, R8.reuse, 0x8, PT ;  /* 0x000000080800780c */ /* 0x040fe40003f84270 */
        /* <DEDUP_REMOVED lines=13> */
[----:B------:R-:W-:-:S04]  /*4520*/  ISETP.GT.AND P3, PT, R8, 0x29, PT ;  /* 0x000000290800780c */ /* 0x000fc80003f64270 */
[----:B------:R-:W-:Y:S02]  /*4530*/  FSEL R47, R47, -INF , P3 ;  /* 0xff8000002f2f7808 */ /* 0x000fe40001800000 */
[----:B------:R-:W-:-:S04]  /*4540*/  ISETP.GT.AND P3, PT, R8, 0x31, PT ;  /* 0x000000310800780c */ /* 0x000fc80003f64270 */
[----:B------:R-:W-:Y:S02]  /*4550*/  FSEL R51, R51, -INF , P3 ;  /* 0xff80000033337808 */ /* 0x000fe40001800000 */
[C---:B------:R-:W-:Y:S01]  /*4560*/  ISETP.GT.AND P3, PT, R8.reuse, 0x39, PT ;  /* 0x000000390800780c */ /* 0x040fe20003f64270 */
[----:B------:R-:W-:Y:S02]  /*4570*/  WARPGROUP.DEPBAR.LE gsb0, 0x0 ;  /* 0x00008000000079c5 */ /* 0x000fe40000010000 */
[----:B------:R-:W-:Y:S01]  /*4580*/  WARPGROUP.ARRIVE ;  /* 0x00000000000079c5 */ /* 0x000fe20000000000 */
[----:B------:R-:W-:Y:S02]  /*4590*/  FSEL R55, R55, -INF , P3 ;  /* 0xff80000037377808 */ /* 0x000fe40001800000 */
[----:B------:R-:W-:-:S03]  /*45a0*/  ISETP.GT.AND P3, PT, R8, 0x41, PT ;  /* 0x000000410800780c */ /* 0x000fc60003f64270 */
[----:B------:R-:W-:Y:S01]  /*45b0*/  HGMMA.64x64x16.F32 R88, R132, gdesc[UR4].tnspB, R88, gsb0 ;  /* 0x40e0000484587df0 */ /* 0x000fe20008000858 */
[----:B--2---:R-:W-:Y:S01]  /*45c0*/  FMNMX.FTZ R5, R14, R5, !PT ;  /* 0x000000050e057209 */ /* 0x004fe20007810000 */
[----:B------:R-:W-:Y:S01]  /*45d0*/  UIADD3 UR6, UR10, 0x280, URZ ;  /* 0x000002800a067890 */ /* 0x000fe2000fffe03f */
[----:B------:R-:W-:Y:S01]  /*45e0*/  FSEL R59, R59, -INF , P3 ;  /* 0xff8000003b3b7808 */ /* 0x000fe20001800000 */
[----:B------:R-:W-:Y:S01]  /*45f0*/  UMOV UR7, 0x40000040 ;  /* 0x4000004000077882 */ /* 0x000fe20000000000 */
[C---:B------:R-:W-:Y:S01]  /*4600*/  FSETP.NEU.FTZ.AND P2, PT, R5.reuse, -INF , PT ;  /* 0xff8000000500780b */ /* 0x040fe20003f5d000 */
[----:B-1----:R-:W-:Y:S01]  /*4610*/  FMUL.FTZ R10, R5, R0 ;  /* 0x00000000050a7220 */ /* 0x002fe20000410000 */
[----:B------:R-:W-:-:S04]  /*4620*/  ISETP.GT.AND P3, PT, R8, 0x49, PT ;  /* 0x000000490800780c */ /* 0x000fc80003f64270 */
[----:B------:R-:W-:Y:S02]  /*4630*/  FSEL R10, R10, RZ, P2 ;  /* 0x000000ff0a0a7208 */ /* 0x000fe40001000000 */
[----:B------:R-:W-:Y:S02]  /*4640*/  FSEL R63, R63, -INF , P3 ;  /* 0xff8000003f3f7808 */ /* 0x000fe40001800000 */
[----:B------:R-:W-:Y:S01]  /*4650*/  ISETP.GT.AND P3, PT, R8, 0x51, PT ;  /* 0x000000510800780c */ /* 0x000fe20003f64270 */
        /* <DEDUP_REMOVED lines=36> */
[-CC-:B------:R-:W-:Y:S01]  /*48a0*/  FFMA.FTZ R61, R65, R0.reuse, -R10.reuse ;  /* 0x00000000413d7223 */ /* 0x180fe2000001080a */
[-CC-:B------:R-:W-:Y:S01]  /*48b0*/  FFMA.FTZ R65, R69, R0.reuse, -R10.reuse ;  /* 0x0000000045417223 */ /* 0x180fe2000001080a */
[-CC-:B------:R-:W-:Y:S01]  /*48c0*/  FFMA.FTZ R69, R73, R0.reuse, -R10.reuse ;  /* 0x0000000049457223 */ /* 0x180fe2000001080a */
[----:B------:R-:W-:Y:S01]  /*48d0*/  FSEL R71, R71, -INF , P3 ;  /* 0xff80000047477808 */ /* 0x000fe20001800000 */
[-CC-:B------:R-:W-:Y:S01]  /*48e0*/  FFMA.FTZ R73, R77, R0.reuse, -R10.reuse ;  /* 0x000000004d497223 */ /* 0x180fe2000001080a */
[C---:B------:R-:W-:Y:S01]  /*48f0*/  ISETP.GT.AND P3, PT, R8.reuse, 0x61, PT ;  /* 0x000000610800780c */ /* 0x040fe20003f64270 */
[-CC-:B------:R-:W-:Y:S01]  /*4900*/  FFMA.FTZ R77, R81, R0.reuse, -R10.reuse ;  /* 0x00000000514d7223 */ /* 0x180fe2000001080a */
[----:B------:R-:W-:Y:S01]  /*4910*/  FSEL R81, R5, RZ, P2 ;  /* 0x000000ff05517208 */ /* 0x000fe20001000000 */
[-C--:B------:R-:W-:Y:S01]  /*4920*/  FFMA.FTZ R30, R85, R0.reuse, -R10 ;  /* 0x00000000551e7223 */ /* 0x080fe2000001080a */
[----:B------:R-:W-:Y:S01]  /*4930*/  FSEL R75, R75, -INF , P3 ;  /* 0xff8000004b4b7808 */ /* 0x000fe20001800000 */
[----:B------:R-:W-:Y:S01]  /*4940*/  MUFU.EX2 R137, R137 ;  /* 0x0000008900897308 */ /* 0x000fe20000000800 */
[C---:B------:R-:W-:Y:S01]  /*4950*/  ISETP.GT.AND P3, PT, R8.reuse, 0x69, PT ;  /* 0x000000690800780c */ /* 0x040fe20003f64270 */
[----:B------:R-:W-:Y:S01]  /*4960*/  FADD.FTZ R85, -R81, R6 ;  /* 0x0000000651557221 */ /* 0x000fe20000010100 */
[-CC-:B------:R-:W-:Y:S01]  /*4970*/  FFMA.FTZ R14, R141, R0.reuse, -R10.reuse ;  /* 0x000000008d0e7223 */ /* 0x180fe2000001080a */
[-CC-:B------:R-:W-:Y:S01]  /*4980*/  FFMA.FTZ R24, R157, R0.reuse, -R10.reuse ;  /* 0x000000009d187223 */ /* 0x180fe2000001080a */
[----:B------:R-:W-:Y:S01]  /*4990*/  FSEL R79, R79, -INF , P3 ;  /* 0xff8000004f4f7808 */ /* 0x000fe20001800000 */
[-C--:B------:R-:W-:Y:S01]  /*49a0*/  FMUL.FTZ R6, R85, R0.reuse ;  /* 0x0000000055067220 */ /* 0x080fe20000410000 */
[----:B------:R-:W-:Y:S01]  /*49b0*/  ISETP.GT.AND P3, PT, R8, 0x71, PT ;  /* 0x000000710800780c */ /* 0x000fe20003f64270 */
[----:B------:R-:W-:Y:S01]  /*49c0*/  MUFU.EX2 R148, R148 ;  /* 0x0000009400947308 */ /* 0x000fe20000000800 */
[----:B------:R-:W-:-:S02]  /*49d0*/  FFMA.FTZ R84, R84, R0, -R10 ;  /* 0x0000000054547223 */ /* 0x000fc4000001080a */
[----:B------:R-:W-:Y:S02]  /*49e0*/  FSEL R83, R83, -INF , P3 ;  /* 0xff80000053537808 */ /* 0x000fe40001800000 */
[----:B------:R-:W-:Y:S01]  /*49f0*/  ISETP.GT.AND P3, PT, R8, 0x79, PT ;  /* 0x000000790800780c */ /* 0x000fe20003f64270 */
[----:B------:R-:W-:Y:S02]  /*4a00*/  WARPGROUP.DEPBAR.LE gsb0, 0x0 ;  /* 0x00008000000079c5 */ /* 0x000fe40000010000 */
[----:B------:R-:W-:Y:S01]  /*4a10*/  WARPGROUP.ARRIVE ;  /* 0x00000000000079c5 */ /* 0x000fe20000000000 */
[----:B------:R-:W-:Y:S01]  /*4a20*/  FSEL R133, R46, -INF , P4 ;  /* 0xff8000002e857808 */ /* 0x000fe20002000000 */
[-CC-:B------:R-:W-:Y:S01]  /*4a30*/  FFMA.FTZ R132, R149, R0.reuse, -R10.reuse ;  /* 0x0000000095847223 */ /* 0x180fe2000001080a */
[----:B------:R-:W-:Y:S01]  /*4a40*/  ISETP.GT.AND P4, PT, R8, 0x30, PT ;  /* 0x000000300800780c */ /* 0x000fe20003f84270 */
[----:B------:R-:W-:Y:S01]  /*4a50*/  FFMA.FTZ R134, R151, R0, -R10 ;  /* 0x0000000097867223 */ /* 0x000fe2000001080a */
[----:B------:R-:W-:Y:S01]  /*4a60*/  FMNMX.FTZ R12, R133, R12, !PT ;  /* 0x0000000c850c7209 */ /* 0x000fe20007810000 */
[----:B------:R-:W-:Y:S01]  /*4a70*/  HGMMA.64x64x16.F32 R88, R128, gdesc[UR4].tnspB, R88, gsb0 ;  /* 0x40e0000480587df0 */ /* 0x000fe20008000858 */
[----:B------:R-:W-:Y:S01]  /*4a80*/  FSEL R41, R50, -INF , P4 ;  /* 0xff80000032297808 */ /* 0x000fe20002000000 */
[----:B------:R-:W-:Y:S01]  /*4a90*/  UIADD3 UR6, UR10, 0x300, URZ ;  /* 0x000003000a067890 */ /* 0x000fe2000fffe03f */
[----:B------:R-:W-:Y:S01]  /*4aa0*/  FMNMX.FTZ R12, R47, R12, !PT ;  /* 0x0000000c2f0c7209 */ /* 0x000fe20007810000 */
[----:B------:R-:W-:Y:S01]  /*4ab0*/  UMOV UR7, 0x40000040 ;  /* 0x4000004000077882 */ /* 0x000fe20000000000 */
[----:B------:R-:W-:Y:S01]  /*4ac0*/  ISETP.GT.AND P4, PT, R8, 0x38, PT ;  /* 0x000000380800780c */ /* 0x000fe20003f84270 */
[----:B------:R-:W1:Y:S01]  /*4ad0*/  MUFU.EX2 R6, R6 ;  /* 0x0000000600067308 */ /* 0x000e620000000800 */
[----:B------:R-:W-:-:S02]  /*4ae0*/  FMNMX.FTZ R12, R41, R12, !PT ;  /* 0x0000000c290c7209 */ /* 0x000fc40007810000 */
[----:B------:R-:W-:Y:S02]  /*4af0*/  FSEL R135, R54, -INF , P4 ;  /* 0xff80000036877808 */ /* 0x000fe40002000000 */
[----:B------:R-:W-:Y:S02]  /*4b00*/  FMNMX.FTZ R12, R51, R12, !PT ;  /* 0x0000000c330c7209 */ /* 0x000fe40007810000 */
[----:B------:R-:W-:Y:S01]  /*4b10*/  ISETP.GT.AND P4, PT, R8, 0x40, PT ;  /* 0x000000400800780c */ /* 0x000fe20003f84270 */
[----:B------:R-:W2:Y:S01]  /*4b20*/  MUFU.EX2 R150, R150 ;  /* 0x0000009600967308 */ /* 0x000ea20000000800 */
[----:B------:R-:W-:Y:S02]  /*4b30*/  FMNMX.FTZ R12, R135, R12, !PT ;  /* 0x0000000c870c7209 */ /* 0x000fe40007810000 */
[----:B------:R-:W-:Y:S02]  /*4b40*/  FSEL R139, R58, -INF , P4 ;  /* 0xff8000003a8b7808 */ /* 0x000fe40002000000 */
[----:B------:R-:W-:-:S02]  /*4b50*/  FMNMX.FTZ R12, R55, R12, !PT ;  /* 0x0000000c370c7209 */ /* 0x000fc40007810000 */
[----:B------:R-:W-:Y:S01]  /*4b60*/  ISETP.GT.AND P4, PT, R8, 0x48, PT ;  /* 0x000000480800780c */ /* 0x000fe20003f84270 */
[----:B------:R-:W3:Y:S01]  /*4b70*/  MUFU.EX2 R11, R11 ;  /* 0x0000000b000b7308 */ /* 0x000ee20000000800 */
[----:B------:R-:W-:Y:S02]  /*4b80*/  FMNMX.FTZ R12, R139, R12, !PT ;  /* 0x0000000c8b0c7209 */ /* 0x000fe40007810000 */
[----:B------:R-:W-:Y:S02]  /*4b90*/  FSEL R145, R62, -INF , P4 ;  /* 0xff8000003e917808 */ /* 0x000fe40002000000 */
[----:B------:R-:W-:Y:S02]  /*4ba0*/  FMNMX.FTZ R12, R59, R12, !PT ;  /* 0x0000000c3b0c7209 */ /* 0x000fe40007810000 */
[----:B------:R-:W-:Y:S01]  /*4bb0*/  ISETP.GT.AND P4, PT, R8, 0x50, PT ;  /* 0x000000500800780c */ /* 0x000fe20003f84270 */
[----:B------:R-:W4:Y:S01]  /*4bc0*/  MUFU.EX2 R144, R144 ;  /* 0x0000009000907308 */ /* 0x000f220000000800 */
[----:B------:R-:W-:-:S02]  /*4bd0*/  FMNMX.FTZ R12, R145, R12, !PT ;  /* 0x0000000c910c7209 */ /* 0x000fc40007810000 */
[----:B------:R-:W-:Y:S02]  /*4be0*/  FSEL R66, R66, -INF , P4 ;  /* 0xff80000042427808 */ /* 0x000fe40002000000 */
[----:B------:R-:W-:Y:S02]  /*4bf0*/  FMNMX.FTZ R9, R63, R12, !PT ;  /* 0x0000000c3f097209 */ /* 0x000fe40007810000 */
[----:B------:R-:W-:Y:S01]  /*4c00*/  ISETP.GT.AND P4, PT, R8, 0x58, PT ;  /* 0x000000580800780c */ /* 0x000fe20003f84270 */
[----:B------:R-:W5:Y:S01]  /*4c10*/  MUFU.EX2 R25, R25 ;  /* 0x0000001900197308 */ /* 0x000f620000000800 */
[----:B------:R-:W-:Y:S02]  /*4c20*/  FMNMX.FTZ R12, R66, R9, !PT ;  /* 0x00000009420c7209 */ /* 0x000fe40007810000 */
[----:B------:R-:W-:Y:S02]  /*4c30*/  FSEL R147, R70, -INF , P4 ;  /* 0xff80000046937808 */ /* 0x000fe40002000000 */
[----:B------:R-:W-:-:S02]  /*4c40*/  FMNMX.FTZ R12, R67, R12, !PT ;  /* 0x0000000c430c7209 */ /* 0x000fc40007810000 */
[----:B------:R-:W-:Y:S01]  /*4c50*/  ISETP.GT.AND P4, PT, R8, 0x60, PT ;  /* 0x000000600800780c */ /* 0x000fe20003f84270 */
[----:B------:R-:W5:Y:S01]  /*4c60*/  MUFU.EX2 R146, R146 ;  /* 0x0000009200927308 */ /* 0x000f620000000800 */
[----:B------:R-:W-:Y:S02]  /*4c70*/  FMNMX.FTZ R12, R147, R12, !PT ;  /* 0x0000000c930c7209 */ /* 0x000fe40007810000 */
[----:B------:R-:W-:Y:S02]  /*4c80*/  FSEL R74, R74, -INF , P4 ;  /* 0xff8000004a4a7808 */ /* 0x000fe40002000000 */
[----:B------:R-:W-:Y:S02]  /*4c90*/  FMNMX.FTZ R9, R71, R12, !PT ;  /* 0x0000000c47097209 */ /* 0x000fe40007810000 */
[----:B------:R-:W-:Y:S01]  /*4ca0*/  ISETP.GT.AND P4, PT, R8, 0x68, PT ;  /* 0x000000680800780c */ /* 0x000fe20003f84270 */
[----:B------:R-:W5:Y:S01]  /*4cb0*/  MUFU.EX2 R15, R15 ;  /* 0x0000000f000f7308 */ /* 0x000f620000000800 */
        /* <DEDUP_REMOVED lines=10> */
[----:B------:R-:W-:Y:S01]  /*4d60*/  FMNMX.FTZ R12, R82, R9, !PT ;  /* 0x00000009520c7209 */ /* 0x000fe20007810000 */
[--C-:B------:R-:W-:Y:S01]  /*4d70*/  FFMA.FTZ R8, R153, R0, -R10.reuse ;  /* 0x0000000099087223 */ /* 0x100fe2000001080a */
[----:B------:R-:W-:Y:S02]  /*4d80*/  FSEL R151, R86, -INF , P4 ;  /* 0xff80000056977808 */ /* 0x000fe40002000000 */
[----:B------:R-:W-:Y:S02]  /*4d90*/  FMNMX.FTZ R12, R83, R12, !PT ;  /* 0x0000000c530c7209 */ /* 0x000fe40007810000 */
[----:B------:R-:W-:Y:S01]  /*4da0*/  FSEL R87, R87, -INF , P3 ;  /* 0xff80000057577808 */ /* 0x000fe20001800000 */
[----:B------:R-:W-:Y:S02]  /*4db0*/  WARPGROUP.DEPBAR.LE gsb0, 0x0 ;  /* 0x00008000000079c5 */ /* 0x000fe40000010000 */
[----:B------:R-:W-:Y:S01]  /*4dc0*/  WARPGROUP.ARRIVE ;  /* 0x00000000000079c5 */ /* 0x000fe20000000000 */
[----:B------:R-:W-:Y:S01]  /*4dd0*/  FMNMX.FTZ R12, R151, R12, !PT ;  /* 0x0000000c970c7209 */ /* 0x000fe20007810000 */
[----:B------:R-:W5:Y:S03]  /*4de0*/  MUFU.EX2 R142, R142 ;  /* 0x0000008e008e7308 */ /* 0x000f660000000800 */
[----:B------:R-:W-:Y:S01]  /*4df0*/  FMNMX.FTZ R9, R87, R12, !PT ;  /* 0x0000000c57097209 */ /* 0x000fe20007810000 */
[----:B------:R-:W-:Y:S01]  /*4e00*/  HGMMA.64x64x16.F32 R88, R124, gdesc[UR4].tnspB, R88, gsb0 ;  /* 0x40e000047c587df0 */ /* 0x000fe20008000858 */
[----:B------:R-:W-:Y:S01]  /*4e10*/  UIADD3 UR6, UR10, 0x380, URZ ;  /* 0x000003800a067890 */ /* 0x000fe2000fffe03f */
[--C-:B------:R-:W-:Y:S01]  /*4e20*/  FFMA.FTZ R12, R155, R0, -R10.reuse ;  /* 0x000000009b0c7223 */ /* 0x100fe2000001080a */
[----:B------:R-:W-:Y:S01]  /*4e30*/  UMOV UR7, 0x40000040 ;  /* 0x4000004000077882 */ /* 0x000fe20000000000 */
[----:B------:R-:W1:Y:S01]  /*4e40*/  SHFL.BFLY PT, R20, R9, 0x2, 0x1f ;  /* 0x0c401f0009147f89 */ /* 0x000e6200000e0000 */
[----:B------:R-:W-:Y:S08]  /*4e50*/  MUFU.EX2 R21, R21 ;  /* 0x0000001500157308 */ /* 0x000ff00000000800 */
[----:B------:R-:W-:Y:S08]  /*4e60*/  MUFU.EX2 R136, R136 ;  /* 0x0000008800887308 */ /* 0x000ff00000000800 */
[----:B------:R-:W-:Y:S01]  /*4e70*/  MUFU.EX2 R45, R45 ;  /* 0x0000002d002d7308 */ /* 0x000fe20000000800 */
[----:B-1----:R-:W-:Y:S01]  /*4e80*/  FMNMX.FTZ R28, R9, R20, !PT ;  /* 0x00000014091c7209 */ /* 0x002fe20007810000 */
[----:B------:R-:W-:-:S06]  /*4e90*/  FFMA.FTZ R20, R143, R0, -R10 ;  /* 0x000000008f147223 */ /* 0x000fcc000001080a */
[----:B------:R1:W-:Y:S01]  /*4ea0*/  MUFU.EX2 R81, R30 ;  /* 0x0000001e00517308 */ /* 0x0003e20000000800 */
[----:B------:R-:W2:Y:S07]  /*4eb0*/  SHFL.BFLY PT, R9, R28, 0x1, 0x1f ;  /* 0x0c201f001c097f89 */ /* 0x000eae00000e0000 */
[----:B------:R-:W-:Y:S08]  /*4ec0*/  MUFU.EX2 R138, R138 ;  /* 0x0000008a008a7308 */ /* 0x000ff00000000800 */
[----:B------:R-:W-:Y:S08]  /*4ed0*/  MUFU.EX2 R49, R49 ;  /* 0x0000003100317308 */ /* 0x000ff00000000800 */
[----:B------:R-:W-:Y:S01]  /*4ee0*/  MUFU.EX2 R132, R132 ;  /* 0x0000008400847308 */ /* 0x000fe20000000800 */
[----:B--2---:R-:W-:-:S04]  /*4ef0*/  FMNMX.FTZ R9, R28, R9, !PT ;  /* 0x000000091c097209 */ /* 0x004fc80007810000 */
[C---:B------:R-:W-:Y:S01]  /*4f00*/  FSETP.NEU.FTZ.AND P2, PT, R9.reuse, -INF , PT ;  /* 0xff8000000900780b */ /* 0x040fe20003f5d000 */
[----:B------:R-:W-:Y:S02]  /*4f10*/  FMUL.FTZ R36, R9, R0 ;  /* 0x0000000009247220 */ /* 0x000fe40000410000 */
[----:B------:R-:W-:Y:S03]  /*4f20*/  MUFU.EX2 R53, R53 ;  /* 0x0000003500357308 */ /* 0x000fe60000000800 */
[----:B------:R-:W-:-:S05]  /*4f30*/  FSEL R36, R36, RZ, P2 ;  /* 0x000000ff24247208 */ /* 0x000fca0001000000 */
[----:B------:R-:W-:Y:S01]  /*4f40*/  MUFU.EX2 R134, R134 ;  /* 0x0000008600867308 */ /* 0x000fe20000000800 */
[--C-:B------:R-:W-:Y:S01]  /*4f50*/  FFMA.FTZ R141, R37, R0, -R36.reuse ;  /* 0x00000000258d7223 */ /* 0x100fe20000010824 */
[----:B------:R-:W-:Y:S01]  /*4f60*/  FFMA.FTZ R37, R6, R4, R137 ;  /* 0x0000000406257223 */ /* 0x000fe20000010089 */
[-CC-:B------:R-:W-:Y:S01]  /*4f70*/  FFMA.FTZ R32, R39, R0.reuse, -R36.reuse ;  /* 0x0000000027207223 */ /* 0x180fe20000010824 */
[----:B------:R-:W-:Y:S02]  /*4f80*/  IMAD.U32 R39, RZ, RZ, UR36 ;  /* 0x00000024ff277e24 */ /* 0x000fe4000f8e00ff */
[-CC-:B------:R-:W-:Y:S01]  /*4f90*/  FFMA.FTZ R10, R26, R0.reuse, -R36.reuse ;  /* 0x000000001a0a7223 */ /* 0x180fe20000010824 */
[----:B------:R-:W-:Y:S01]  /*4fa0*/  FADD.FTZ R37, R148, R37 ;  /* 0x0000002594257221 */ /* 0x000fe20000010000 */
[----:B------:R-:W-:Y:S02]  /*4fb0*/  WARPGROUP.DEPBAR.LE gsb0, 0x0 ;  /* 0x00008000000079c5 */ /* 0x000fe40000010000 */
[----:B------:R-:W-:Y:S01]  /*4fc0*/  WARPGROUP.ARRIVE ;  /* 0x00000000000079c5 */ /* 0x000fe20000000000 */
[----:B------:R-:W-:Y:S01]  /*4fd0*/  FADD.FTZ R4, R150, R37 ;  /* 0x0000002596047221 */ /* 0x000fe20000010000 */
[-C--:B------:R-:W-:Y:S01]  /*4fe0*/  FFMA.FTZ R27, R27, R0.reuse, -R36 ;  /* 0x000000001b1b7223 */ /* 0x080fe20000010824 */
[----:B------:R-:W-:Y:S01]  /*4ff0*/  @!P1 LEA R39, R39, UR40, 0x3 ;  /* 0x0000002827279c11 */ /* 0x000fe2000f8e18ff */
[----:B------:R-:W-:Y:S01]  /*5000*/  MUFU.EX2 R10, R10 ;  /* 0x0000000a000a7308 */ /* 0x000fe20000000800 */
[----:B---3--:R-:W-:Y:S01]  /*5010*/  FADD.FTZ R37, R11, R4 ;  /* 0x000000040b257221 */ /* 0x008fe20000010000 */
[----:B------:R-:W-:Y:S01]  /*5020*/  HGMMA.64x64x16.F32 R88, R120, gdesc[UR4].tnspB, R88, gsb0 ;  /* 0x40e0000478587df0 */ /* 0x000fe20008000858 */
[----:B------:R-:W-:Y:S01]  /*5030*/  FSEL R4, R9, RZ, P2 ;  /* 0x000000ff09047208 */ /* 0x000fe20001000000 */
[-CC-:B------:R-:W-:Y:S01]  /*5040*/  FFMA.FTZ R13, R13, R0.reuse, -R36.reuse ;  /* 0x000000000d0d7223 */ /* 0x180fe20000010824 */
[----:B----4-:R-:W-:Y:S01]  /*5050*/  FADD.FTZ R46, R144, R37 ;  /* 0x00000025902e7221 */ /* 0x010fe20000010000 */
[----:B------:R-:W-:Y:S01]  /*5060*/  ISETP.GE.U32.AND P2, PT, R2, 0x180, PT ;  /* 0x000001800200780c */ /* 0x000fe20003f46070 */
[-C--:B------:R-:W-:Y:S01]  /*5070*/  FFMA.FTZ R26, R31, R0.reuse, -R36 ;  /* 0x000000001f1a7223 */ /* 0x080fe20000010824 */
[----:B------:R-:W-:Y:S01]  /*5080*/  FADD.FTZ R7, -R4, R7 ;  /* 0x0000000704077221 */ /* 0x000fe20000010100 */
[----:B-----5:R-:W-:Y:S01]  /*5090*/  FADD.FTZ R37, R25, R46 ;  /* 0x0000002e19257221 */ /* 0x020fe20000010000 */
[----:B------:R-:W-:Y:S01]  /*50a0*/  VIADD R4, R16, 0x9 ;  /* 0x0000000910047836 */ /* 0x000fe20000000000 */
[----:B------:R-:W-:Y:S01]  /*50b0*/  MUFU.EX2 R27, R27 ;  /* 0x0000001b001b7308 */ /* 0x000fe20000000800 */
[-C--:B------:R-:W-:Y:S01]  /*50c0*/  FMUL.FTZ R7, R7, R0.reuse ;  /* 0x0000000007077220 */ /* 0x080fe20000410000 */
[----:B------:R-:W-:Y:S01]  /*50d0*/  FADD.FTZ R46, R146, R37 ;  /* 0x00000025922e7221 */ /* 0x000fe20000010000 */
[-CC-:B------:R-:W-:Y:S01]  /*50e0*/  FFMA.FTZ R29, R29, R0.reuse, -R36.reuse ;  /* 0x000000001d1d7223 */ /* 0x180fe20000010824 */
[----:B------:R-:W-:Y:S01]  /*50f0*/  SEL R4, R4, 0x9, !P2 ;  /* 0x0000000904047807 */ /* 0x000fe20005000000 */
[-C--:B-1----:R-:W-:Y:S01]  /*5100*/  FFMA.FTZ R30, R35, R0.reuse, -R36 ;  /* 0x00000000231e7223 */ /* 0x082fe20000010824 */
[----:B------:R-:W-:Y:S01]  /*5110*/  FADD.FTZ R37, R15, R46 ;  /* 0x0000002e0f257221 */ /* 0x000fe20000010000 */
[-CC-:B------:R-:W-:Y:S01]  /*5120*/  FFMA.FTZ R31, R33, R0.reuse, -R36.reuse ;  /* 0x00000000211f7223 */ /* 0x180fe20000010824 */
[----:B------:R-:W1:Y:S01]  /*5130*/  MUFU.EX2 R7, R7 ;  /* 0x0000000700077308 */ /* 0x000e620000000800 */
[----:B------:R-:W-:Y:S01]  /*5140*/  FFMA.FTZ R34, R43, R0, -R36 ;  /* 0x000000002b227223 */ /* 0x000fe20000010824 */
[----:B------:R-:W-:Y:S01]  /*5150*/  FADD.FTZ R48, R140, R37 ;  /* 0x000000258c307221 */ /* 0x000fe20000010000 */
[----:B------:R-:W-:-:S02]  /*5160*/  @!P1 VIADD R37, R39, 0x16840 ;  /* 0x0001684027259836 */ /* 0x000fc40000000000 */
[-CC-:B------:R-:W-:Y:S01]  /*5170*/  FFMA.FTZ R143, R133, R0.reuse, -R36.reuse ;  /* 0x00000000858f7223 */ /* 0x180fe20000010824 */
[-C--:B------:R-:W-:Y:S01]  /*5180*/  FFMA.FTZ R38, R47, R0.reuse, -R36 ;  /* 0x000000002f267223 */ /* 0x080fe20000010824 */
[----:B------:R-:W-:Y:S01]  /*5190*/  FADD.FTZ R39, R19, R48 ;  /* 0x0000003013277221 */ /* 0x000fe20000010000 */
[-CC-:B------:R-:W-:Y:S01]  /*51a0*/  FFMA.FTZ R33, R41, R0.reuse, -R36.reuse ;  /* 0x0000000029217223 */ /* 0x180fe20000010824 */
[----:B------:R-:W-:Y:S01]  /*51b0*/  MUFU.EX2 R13, R13 ;  /* 0x0000000d000d7308 */ /* 0x000fe20000000800 */
[----:B------:R-:W-:Y:S01]  /*51c0*/  @!P1 PRMT R37, RZ, 0x654, R37 ;  /* 0x00000654ff259816 */ /* 0x000fe20000000025 */
[----:B------:R-:W-:Y:S01]  /*51d0*/  FADD.FTZ R48, R142, R39 ;  /* 0x000000278e307221 */ /* 0x000fe20000010000 */
[----:B------:R-:W-:Y:S02]  /*51e0*/  IMAD.U32 R39, RZ, RZ, UR27 ;  /* 0x0000001bff277e24 */ /* 0x000fe4000f8e00ff */
[-CC-:B------:R-:W-:Y:S01]  /*51f0*/  FFMA.FTZ R40, R51, R0.reuse, -R36.reuse ;  /* 0x0000000033287223 */ /* 0x180fe20000010824 */
[-CC-:B------:R-:W-:Y:S01]  /*5200*/  FFMA.FTZ R35, R135, R0.reuse, -R36.reuse ;  /* 0x0000000087237223 */ /* 0x180fe20000010824 */
[-CC-:B------:R-:W-:Y:S01]  /*5210*/  FFMA.FTZ R42, R55, R0.reuse, -R36.reuse ;  /* 0x00000000372a7223 */ /* 0x180fe20000010824 */
[-C--:B------:R-:W-:Y:S01]  /*5220*/  FFMA.FTZ R133, R139, R0.reuse, -R36 ;  /* 0x000000008b857223 */ /* 0x080fe20000010824 */
[----:B------:R-:W-:Y:S01]  /*5230*/  MUFU.EX2 R26, R26 ;  /* 0x0000001a001a7308 */ /* 0x000fe20000000800 */
[----:B------:R-:W-:Y:S01]  /*5240*/  @!P1 LEA R39, R39, UR40, 0x3 ;  /* 0x0000002827279c11 */ /* 0x000fe2000f8e18ff */
[----:B-1----:R-:W-:Y:S01]  /*5250*/  FFMA.FTZ R50, R7, R3, R10 ;  /* 0x0000000307327223 */ /* 0x002fe2000001000a */
[-CC-:B------:R-:W-:Y:S01]  /*5260*/  FFMA.FTZ R44, R59, R0.reuse, -R36.reuse ;  /* 0x000000003b2c7223 */ /* 0x180fe20000010824 */
[-CC-:B------:R-:W-:Y:S01]  /*5270*/  FFMA.FTZ R135, R145, R0.reuse, -R36.reuse ;  /* 0x0000000091877223 */ /* 0x180fe20000010824 */
[----:B------:R-:W-:Y:S01]  /*5280*/  FFMA.FTZ R46, R63, R0, -R36 ;  /* 0x000000003f2e7223 */ /* 0x000fe20000010824 */
[----:B------:R-:W-:-:S02]  /*5290*/  @!P1 VIADD R3, R39, 0x16860 ;  /* 0x0001686027039836 */ /* 0x000fc40000000000 */
[----:B------:R-:W-:Y:S01]  /*52a0*/  FADD.FTZ R50, R27, R50 ;  /* 0x000000321b327221 */ /* 0x000fe20000010000 */
        /* <DEDUP_REMOVED lines=11> */
[----:B------:R-:W-:Y:S01]  /*5360*/  FFMA.FTZ R87, R87, R0, -R36 ;  /* 0x0000000057577223 */ /* 0x000fe20000010824 */
[----:B------:R-:W-:Y:S01]  /*5370*/  F2FP.F16.F32.PACK_AB R150, R11, R150 ;  /* 0x000000960b96723e */ /* 0x000fe200000000ff */
[----:B------:R-:W-:Y:S01]  /*5380*/  UMOV UR27, UR36 ;  /* 0x00000024001b7c82 */ /* 0x000fe20008000000 */
[----:B------:R-:W-:-:S02]  /*5390*/  PLOP3.LUT P2, PT, PT, PT, UP0, 0x80, 0x0 ;  /* 0x000000000000781c */ /* 0x000fc40003f4f008 */
[----:B------:R-:W2:Y:S01]  /*53a0*/  MUFU.EX2 R31, R31 ;  /* 0x0000001f001f7308 */ /* 0x000ea20000000800 */
[----:B------:R-:W-:Y:S02]  /*53b0*/  F2FP.F16.F32.PACK_AB R148, R148, R137 ;  /* 0x000000899494723e */ /* 0x000fe400000000ff */
[----:B------:R-:W-:Y:S02]  /*53c0*/  F2FP.F16.F32.PACK_AB R144, R25, R144 ;  /* 0x000000901990723e */ /* 0x000fe400000000ff */
[----:B------:R-:W-:Y:S02]  /*53d0*/  F2FP.F16.F32.PACK_AB R146, R15, R146 ;  /* 0x000000920f92723e */ /* 0x000fe400000000ff */
[----:B------:R-:W-:Y:S01]  /*53e0*/  F2FP.F16.F32.PACK_AB R140, R19, R140 ;  /* 0x0000008c138c723e */ /* 0x000fe200000000ff */
[----:B------:R-:W3:Y:S01]  /*53f0*/  MUFU.EX2 R32, R32 ;  /* 0x0000002000207308 */ /* 0x000ee20000000800 */
[----:B------:R-:W-:Y:S02]  /*5400*/  F2FP.F16.F32.PACK_AB R142, R21, R142 ;  /* 0x0000008e158e723e */ /* 0x000fe400000000ff */
[----:B------:R-:W-:-:S02]  /*5410*/  F2FP.F16.F32.PACK_AB R149, R27, R10 ;  /* 0x0000000a1b95723e */ /* 0x000fc400000000ff */
[----:B-1----:R-:W-:-:S03]  /*5420*/  F2FP.F16.F32.PACK_AB R145, R30, R29 ;  /* 0x0000001d1e91723e */ /* 0x002fc600000000ff */
[----:B------:R-:W1:Y:S01]  /*5430*/  MUFU.EX2 R141, R141 ;  /* 0x0000008d008d7308 */ /* 0x000e620000000800 */
[----:B------:R-:W-:Y:S02]  /*5440*/  WARPGROUP.DEPBAR.LE gsb0, 0x0 ;  /* 0x00008000000079c5 */ /* 0x000fe40000010000 */
[----:B------:R4:W-:Y:S06]  /*5450*/  BAR.ARV R4, 0x100 ;  /* 0x000400040000751d */ /* 0x0009ec0000002000 */
[----:B------:R5:W-:Y:S01]  /*5460*/  @!P1 SYNCS.ARRIVE.TRANS64.RED.A1T0 RZ, [R37+URZ], RZ ;  /* 0x000000ff25ff99a7 */ /* 0x000be2000810043f */
[----:B------:R-:W1:Y:S01]  /*5470*/  MUFU.EX2 R34, R34 ;  /* 0x0000002200227308 */ /* 0x000e620000000800 */
[-C--:B------:R-:W-:Y:S01]  /*5480*/  FMUL.FTZ R88, R88, R6.reuse ;  /* 0x0000000658587220 */ /* 0x080fe20000410000 */
[-C--:B------:R-:W-:Y:S01]  /*5490*/  FMUL.FTZ R89, R89, R6.reuse ;  /* 0x0000000659597220 */ /* 0x080fe20000410000 */
[-C--:B------:R-:W-:Y:S01]  /*54a0*/  FMUL.FTZ R92, R92, R6.reuse ;  /* 0x000000065c5c7220 */ /* 0x080fe20000410000 */
[-C--:B------:R-:W-:Y:S01]  /*54b0*/  FMUL.FTZ R93, R93, R6.reuse ;  /* 0x000000065d5d7220 */ /* 0x080fe20000410000 */
[-C--:B------:R-:W-:Y:S01]  /*54c0*/  FMUL.FTZ R96, R96, R6.reuse ;  /* 0x0000000660607220 */ /* 0x080fe20000410000 */
[----:B------:R-:W-:Y:S01]  /*54d0*/  FMUL.FTZ R97, R97, R6 ;  /* 0x0000000661617220 */ /* 0x000fe20000410000 */
[----:B-----5:R-:W-:Y:S01]  /*54e0*/  FADD.FTZ R37, R21, R48 ;  /* 0x0000003015257221 */ /* 0x020fe20000010000 */
[----:B------:R-:W5:Y:S01]  /*54f0*/  MUFU.EX2 R143, R143 ;  /* 0x0000008f008f7308 */ /* 0x000f620000000800 */
[----:B------:R-:W-:Y:S01]  /*5500*/  FFMA.FTZ R48, R67, R0, -R36 ;  /* 0x0000000043307223 */ /* 0x000fe20000010824 */
[-C--:B------:R-:W-:Y:S01]  /*5510*/  FMUL.FTZ R100, R100, R6.reuse ;  /* 0x0000000664647220 */ /* 0x080fe20000410000 */
[----:B----4-:R-:W-:Y:S01]  /*5520*/  FADD.FTZ R4, R136, R37 ;  /* 0x0000002588047221 */ /* 0x010fe20000010000 */
[-C--:B------:R-:W-:Y:S01]  /*5530*/  FMUL.FTZ R101, R101, R6.reuse ;  /* 0x0000000665657220 */ /* 0x080fe20000410000 */
[-C--:B------:R-:W-:Y:S01]  /*5540*/  FMUL.FTZ R104, R104, R6.reuse ;  /* 0x0000000668687220 */ /* 0x080fe20000410000 */
[-C--:B------:R-:W-:Y:S01]  /*5550*/  FMUL.FTZ R105, R105, R6.reuse ;  /* 0x0000000669697220 */ /* 0x080fe20000410000 */
[----:B------:R-:W-:Y:S01]  /*5560*/  FADD.FTZ R37, R45, R4 ;  /* 0x000000042d257221 */ /* 0x000fe20000010000 */
[----:B------:R-:W-:Y:S01]  /*5570*/  @!P1 PRMT R4, RZ, 0x654, R3 ;  /* 0x00000654ff049816 */ /* 0x000fe20000000003 */
[----:B------:R-:W-:Y:S01]  /*5580*/  FADD.FTZ R3, R13, R50 ;  /* 0x000000320d037221 */ /* 0x000fe20000010000 */
[----:B------:R-:W4:Y:S01]  /*5590*/  MUFU.EX2 R38, R38 ;  /* 0x0000002600267308 */ /* 0x000f220000000800 */
[----:B------:R-:W-:Y:S01]  /*55a0*/  FADD.FTZ R50, R138, R37 ;  /* 0x000000258a327221 */ /* 0x000fe20000010000 */
[----:B------:R2:W-:Y:S01]  /*55b0*/  @!P1 SYNCS.ARRIVE.TRANS64.RED.A1T0 RZ, [R4+URZ], RZ ;  /* 0x000000ff04ff99a7 */ /* 0x0005e2000810043f */
[-C--:B------:R-:W-:Y:S01]  /*55c0*/  FMUL.FTZ R108, R108, R6.reuse ;  /* 0x000000066c6c7220 */ /* 0x080fe20000410000 */
[----:B------:R-:W-:Y:S01]  /*55d0*/  FMUL.FTZ R109, R109, R6 ;  /* 0x000000066d6d7220 */ /* 0x000fe20000410000 */
[----:B------:R-:W-:Y:S01]  /*55e0*/  FADD.FTZ R37, R49, R50 ;  /* 0x0000003231257221 */ /* 0x000fe20000010000 */
[----:B------:R-:W-:Y:S01]  /*55f0*/  FFMA.FTZ R50, R71, R0, -R36 ;  /* 0x0000000047327223 */ /* 0x000fe20000010824 */
[-C--:B------:R-:W-:Y:S01]  /*5600*/  FMUL.FTZ R112, R112, R6.reuse ;  /* 0x0000000670707220 */ /* 0x080fe20000410000 */
[----:B------:R-:W4:Y:S01]  /*5610*/  MUFU.EX2 R33, R33 ;  /* 0x0000002100217308 */ /* 0x000f220000000800 */
[----:B------:R-:W-:Y:S01]  /*5620*/  FADD.FTZ R52, R132, R37 ;  /* 0x0000002584347221 */ /* 0x000fe20000010000 */
[----:B--2---:R-:W-:Y:S01]  /*5630*/  FADD.FTZ R4, R26, R3 ;  /* 0x000000031a047221 */ /* 0x004fe20000010000 */
        /* <DEDUP_REMOVED lines=8> */
[-C--:B------:R-:W-:Y:S01]  /*56c0*/  FMUL.FTZ R90, R90, R7.reuse ;  /* 0x000000075a5a7220 */ /* 0x080fe20000410000 */
[-C--:B------:R-:W-:Y:S01]  /*56d0*/  FMUL.FTZ R91, R91, R7.reuse ;  /* 0x000000075b5b7220 */ /* 0x080fe20000410000 */
[-C--:B------:R-:W-:Y:S01]  /*56e0*/  FMUL.FTZ R94, R94, R7.reuse ;  /* 0x000000075e5e7220 */ /* 0x080fe20000410000 */
[----:B------:R-:W-:Y:S01]  /*56f0*/  FADD.FTZ R3, R31, R4 ;  /* 0x000000041f037221 */ /* 0x000fe20000010000 */
[-C--:B------:R-:W-:Y:S01]  /*5700*/  FMUL.FTZ R95, R95, R7.reuse ;  /* 0x000000075f5f7220 */ /* 0x080fe20000410000 */
[----:B------:R-:W2:Y:S01]  /*5710*/  MUFU.EX2 R35, R35 ;  /* 0x0000002300237308 */ /* 0x000ea20000000800 */
[-C--:B------:R-:W-:Y:S01]  /*5720*/  FMUL.FTZ R98, R98, R7.reuse ;  /* 0x0000000762627220 */ /* 0x080fe20000410000 */
[----:B---3--:R-:W-:Y:S01]  /*5730*/  FADD.FTZ R4, R32, R3 ;  /* 0x0000000320047221 */ /* 0x008fe20000010000 */
[-C--:B------:R-:W-:Y:S01]  /*5740*/  FMUL.FTZ R99, R99, R7.reuse ;  /* 0x0000000763637220 */ /* 0x080fe20000410000 */
[-C--:B------:R-:W-:Y:S01]  /*5750*/  FMUL.FTZ R102, R102, R7.reuse ;  /* 0x0000000766667220 */ /* 0x080fe20000410000 */
[-C--:B------:R-:W-:Y:S01]  /*5760*/  FMUL.FTZ R103, R103, R7.reuse ;  /* 0x0000000767677220 */ /* 0x080fe20000410000 */
[----:B-1----:R-:W-:Y:S01]  /*5770*/  FADD.FTZ R3, R141, R4 ;  /* 0x000000048d037221 */ /* 0x002fe20000010000 */
[-C--:B------:R-:W-:Y:S01]  /*5780*/  FMUL.FTZ R106, R106, R7.reuse ;  /* 0x000000076a6a7220 */ /* 0x080fe20000410000 */
[----:B------:R-:W1:Y:S01]  /*5790*/  MUFU.EX2 R42, R42 ;  /* 0x0000002a002a7308 */ /* 0x000e620000000800 */
[-C--:B------:R-:W-:Y:S01]  /*57a0*/  FMUL.FTZ R107, R107, R7.reuse ;  /* 0x000000076b6b7220 */ /* 0x080fe20000410000 */
[----:B------:R-:W-:Y:S01]  /*57b0*/  FADD.FTZ R4, R34, R3 ;  /* 0x0000000322047221 */ /* 0x000fe20000010000 */
[-C--:B------:R-:W-:Y:S01]  /*57c0*/  FMUL.FTZ R110, R110, R7.reuse ;  /* 0x000000076e6e7220 */ /* 0x080fe20000410000 */
[-C--:B------:R-:W-:Y:S01]  /*57d0*/  FMUL.FTZ R111, R111, R7.reuse ;  /* 0x000000076f6f7220 */ /* 0x080fe20000410000 */
[-C--:B------:R-:W-:Y:S01]  /*57e0*/  FMUL.FTZ R114, R114, R7.reuse ;  /* 0x0000000772727220 */ /* 0x080fe20000410000 */
[----:B-----5:R-:W-:Y:S01]  /*57f0*/  FADD.FTZ R3, R143, R4 ;  /* 0x000000048f037221 */ /* 0x020fe20000010000 */
[-C--:B------:R-:W-:Y:S01]  /*5800*/  FMUL.FTZ R115, R115, R7.reuse ;  /* 0x0000000773737220 */ /* 0x080fe20000410000 */
[----:B------:R-:W3:Y:S01]  /*5810*/  MUFU.EX2 R133, R133 ;  /* 0x0000008500857308 */ /* 0x000ee20000000800 */
[-C--:B------:R-:W-:Y:S01]  /*5820*/  FMUL.FTZ R118, R118, R7.reuse ;  /* 0x0000000776767220 */ /* 0x080fe20000410000 */
[----:B----4-:R-:W-:Y:S01]  /*5830*/  FADD.FTZ R4, R38, R3 ;  /* 0x0000000326047221 */ /* 0x010fe20000010000 */
[----:B------:R-:W-:Y:S01]  /*5840*/  FMUL.FTZ R119, R119, R7 ;  /* 0x0000000777777220 */ /* 0x000fe20000410000 */
[----:B------:R-:W-:Y:S01]  /*5850*/  F2FP.F16.F32.PACK_AB R136, R45, R136 ;  /* 0x000000882d88723e */ /* 0x000fe200000000ff */
[----:B------:R-:W-:-:S02]  /*5860*/  IMAD.MOV.U32 R6, RZ, RZ, R5 ;  /* 0x000000ffff067224 */ /* 0x000fc400078e0005 */
[----:B------:R-:W-:Y:S01]  /*5870*/  FADD.FTZ R3, R33, R4 ;  /* 0x0000000421037221 */ /* 0x000fe20000010000 */
[----:B------:R-:W-:Y:S01]  /*5880*/  F2FP.F16.F32.PACK_AB R138, R49, R138 ;  /* 0x0000008a318a723e */ /* 0x000fe200000000ff */
[----:B------:R-:W4:Y:S01]  /*5890*/  MUFU.EX2 R44, R44 ;  /* 0x0000002c002c7308 */ /* 0x000f220000000800 */
[----:B------:R-:W-:Y:S01]  /*58a0*/  F2FP.F16.F32.PACK_AB R132, R53, R132 ;  /* 0x000000843584723e */ /* 0x000fe200000000ff */
[----:B--2---:R-:W-:Y:S01]  /*58b0*/  FADD.FTZ R4, R40, R3 ;  /* 0x0000000328047221 */ /* 0x004fe20000010000 */
[----:B------:R-:W-:Y:S01]  /*58c0*/  F2FP.F16.F32.PACK_AB R147, R32, R31 ;  /* 0x0000001f2093723e */ /* 0x000fe200000000ff */
[----:B------:R-:W-:Y:S01]  /*58d0*/  IMAD.MOV.U32 R7, RZ, RZ, R9 ;  /* 0x000000ffff077224 */ /* 0x000fe200078e0009 */
[----:B------:R-:W-:Y:S01]  /*58e0*/  F2FP.F16.F32.PACK_AB R141, R34, R141 ;  /* 0x0000008d228d723e */ /* 0x000fe200000000ff */
[----:B------:R-:W-:Y:S01]  /*58f0*/  FADD.FTZ R3, R35, R4 ;  /* 0x0000000423037221 */ /* 0x000fe20000010000 */
[----:B------:R-:W-:Y:S01]  /*5900*/  F2FP.F16.F32.PACK_AB R143, R38, R143 ;  /* 0x0000008f268f723e */ /* 0x000fe200000000ff */
[----:B------:R-:W2:Y:S01]  /*5910*/  MUFU.EX2 R57, R57 ;  /* 0x0000003900397308 */ /* 0x000ea20000000800 */
[----:B------:R-:W-:Y:S01]  /*5920*/  F2FP.F16.F32.PACK_AB R137, R40, R33 ;  /* 0x000000212889723e */ /* 0x000fe200000000ff */
[C---:B-1----:R-:W-:Y:S01]  /*5930*/  FADD.FTZ R4, R42.reuse, R3 ;  /* 0x000000032a047221 */ /* 0x042fe20000010000 */
[----:B------:R-:W-:-:S03]  /*5940*/  F2FP.F16.F32.PACK_AB R139, R42, R35 ;  /* 0x000000232a8b723e */ /* 0x000fc600000000ff */
[----:B---3--:R-:W-:Y:S02]  /*5950*/  FADD.FTZ R3, R133, R4 ;  /* 0x0000000485037221 */ /* 0x008fe40000010000 */
[----:B------:R-:W1:Y:S01]  /*5960*/  MUFU.EX2 R135, R135 ;  /* 0x0000008700877308 */ /* 0x000e620000000800 */
[C---:B----4-:R-:W-:Y:S01]  /*5970*/  F2FP.F16.F32.PACK_AB R133, R44.reuse, R133 ;  /* 0x000000852c85723e */ /* 0x050fe200000000ff */
[----:B------:R-:W-:-:S06]  /*5980*/  FADD.FTZ R4, R44, R3 ;  /* 0x000000032c047221 */ /* 0x000fcc0000010000 */
        /* <DEDUP_REMOVED lines=8> */
[C---:B--2---:R-:W-:Y:S01]  /*5a10*/  F2FP.F16.F32.PACK_AB R128, R61.reuse, R8 ;  /* 0x000000083d80723e */ /* 0x044fe200000000ff */
[----:B------:R-:W-:-:S06]  /*5a20*/  FADD.FTZ R37, R61, R52 ;  /* 0x000000343d257221 */ /* 0x000fcc0000010000 */
        /* <DEDUP_REMOVED lines=45> */
[----:B------:R2:W4:Y:S01]  /*5d00*/  MUFU.EX2 R123, R151 ;  /* 0x00000097007b7308 */ /* 0x0005220000000800 */
[C---:B-1----:R-:W-:Y:S01]  /*5d10*/  FADD.FTZ R8, R83.reuse, R8 ;  /* 0x0000000853087221 */ /* 0x042fe20000010000 */
[----:B------:R-:W-:-:S06]  /*5d20*/  F2FP.F16.F32.PACK_AB R121, R83, R121 ;  /* 0x000000795379723e */ /* 0x000fcc00000000ff */
[----:B------:R-:W1:Y:S01]  /*5d30*/  MUFU.EX2 R87, R87 ;  /* 0x0000005700577308 */ /* 0x000e620000000800 */
[----:B---3--:R-:W-:Y:S01]  /*5d40*/  FADD.FTZ R4, R28, R11 ;  /* 0x0000000b1c047221 */ /* 0x008fe20000010000 */
[C---:B------:R-:W-:Y:S02]  /*5d50*/  F2FP.F16.F32.PACK_AB R122, R81.reuse, R28 ;  /* 0x0000001c517a723e */ /* 0x040fe400000000ff */
[----:B--2---:R-:W-:Y:S01]  /*5d60*/  F2FP.F16.F32.PACK_AB R151, R26, R13 ;  /* 0x0000000d1a97723e */ /* 0x004fe200000000ff */
[----:B------:R-:W-:Y:S01]  /*5d70*/  FADD.FTZ R4, R81, R4 ;  /* 0x0000000451047221 */ /* 0x000fe20000010000 */
[----:B----4-:R-:W-:-:S04]  /*5d80*/  FADD.FTZ R8, R123, R8 ;  /* 0x000000087b087221 */ /* 0x010fc80000010000 */
[C---:B-1----:R-:W-:Y:S01]  /*5d90*/  FADD.FTZ R3, R87.reuse, R8 ;  /* 0x0000000857037221 */ /* 0x042fe20000010000 */
[----:B------:R-:W-:Y:S01]  /*5da0*/  F2FP.F16.F32.PACK_AB R123, R87, R123 ;  /* 0x0000007b577b723e */ /* 0x000fe200000000ff */
[----:B------:R-:W-:Y:S06]  /*5db0*/  @P2 BRA `(.L_x_12050) ;  /* 0xffffffd8009c2947 */ /* 0x000fec000383ffff */
.L_x_12041:
[----:B------:R-:W-:-:S13]  /*5dc0*/  ISETP.LE.AND P2, PT, RZ, UR28, PT ;  /* 0x0000001cff007c0c */ /* 0x000fda000bf43270 */
[----:B------:R-:W-:Y:S05]  /*5dd0*/  @!P2 BRA `(.L_x_12051) ;  /* 0x0000001c002ca947 */ /* 0x000fea0003800000 */
[----:B------:R-:W-:Y:S01]  /*5de0*/  IMAD.MOV.U32 R6, RZ, RZ, R9 ;  /* 0x000000ffff067224 */ /* 0x000fe200078e0009 */
[----:B------:R-:W-:Y:S01]  /*5df0*/  UMOV UR22, UR37 ;  /* 0x0000002500167c82 */ /* 0x000fe20008000000 */
[----:B------:R-:W-:Y:S01]  /*5e00*/  IMAD.MOV.U32 R7, RZ, RZ, R5 ;  /* 0x000000ffff077224 */ /* 0x000fe200078e0005 */
[----:B------:R-:W-:-:S06]  /*5e10*/  UMOV UR21, UR36 ;  /* 0x0000002400157c82 */ /* 0x000fcc0008000000 */
.L_x_12060:
        /* <DEDUP_REMOVED lines=9> */
.L_x_12053:
[----:B------:R-:W-:Y:S01]  /*5eb0*/  ULEA UR6, UR36, UR40, 0x3 ;  /* 0x0000002824067291 */ /* 0x000fe2000f8e183f */
[----:B------:R-:W-:-:S05]  /*5ec0*/  IMAD.U32 R0, RZ, RZ, UR37 ;  /* 0x00000025ff007e24 */ /* 0x000fca000f8e00ff */
[----:B------:R-:W-:-:S04]  /*5ed0*/  SHF.L.U32 R0, R0, 0x1f, RZ ;  /* 0x0000001f00007819 */ /* 0x000fc800000006ff */
[----:B------:R1:W2:Y:S01]  /*5ee0*/  SYNCS.PHASECHK.TRANS64.TRYWAIT P3, [UR6+0x16830], R0 ;  /* 0x01683000ff0075a7 */ /* 0x0002a20008060146 */
[----:B------:R-:W-:Y:S05]  /*5ef0*/  @!P0 BRA `(.L_x_12054) ;  /* 0x0000000000048947 */ /* 0x000fea0003800000 */
[----:B------:R-:W-:Y:S01]  /*5f00*/  BPT.TRAP 0x1 ;  /* 0x000000040000795c */ /* 0x000fe20000300000 */
.L_x_12054:
[----:B--2---:R-:W-:Y:S05]  /*5f10*/  @P3 BRA `(.L_x_12052) ;  /* 0x0000000000083947 */ /* 0x004fea0003800000 */
[----:B------:R-:W2:Y:S02]  /*5f20*/  SYNCS.PHASECHK.TRANS64.TRYWAIT P3, [UR6+0x16830], R0 ;  /* 0x01683000ff0075a7 */ /* 0x000ea40008060146 */
[----:B--2---:R-:W-:Y:S05]  /*5f30*/  @!P3 BRA `(.L_x_12055) ;  /* 0x0000005c0018b947 */ /* 0x004fea0003800000 */
.L_x_12052:
        /* <DEDUP_REMOVED lines=25> */
.L_x_12057:
[----:B------:R-:W-:Y:S01]  /*60d0*/  ULEA UR6, UR21, UR40, 0x3 ;  /* 0x0000002815067291 */ /* 0x000fe2000f8e183f */
[----:B------:R-:W-:-:S05]  /*60e0*/  IMAD.U32 R0, RZ, RZ, UR22 ;  /* 0x00000016ff007e24 */ /* 0x000fca000f8e00ff */
[----:B------:R-:W-:-:S04]  /*60f0*/  SHF.L.U32 R0, R0, 0x1f, RZ ;  /* 0x0000001f00007819 */ /* 0x000fc800000006ff */
[----:B------:R1:W2:Y:S01]  /*6100*/  SYNCS.PHASECHK.TRANS64.TRYWAIT P2, [UR6+0x16850], R0 ;  /* 0x01685000ff0075a7 */ /* 0x0002a20008040146 */
[----:B------:R-:W-:Y:S05]  /*6110*/  @!P0 BRA `(.L_x_12058) ;  /* 0x0000000000048947 */ /* 0x000fea0003800000 */
[----:B------:R-:W-:Y:S01]  /*6120*/  BPT.TRAP 0x1 ;  /* 0x000000040000795c */ /* 0x000fe20000300000 */
.L_x_12058:
[----:B--2---:R-:W-:Y:S05]  /*6130*/  @P2 BRA `(.L_x_12056) ;  /* 0x0000000000082947 */ /* 0x004fea0003800000 */
[----:B------:R-:W2:Y:S02]  /*6140*/  SYNCS.PHASECHK.TRANS64.TRYWAIT P2, [UR6+0x16850], R0 ;  /* 0x01685000ff0075a7 */ /* 0x000ea40008040146 */
[----:B--2---:R-:W-:Y:S05]  /*6150*/  @!P2 BRA `(.L_x_12059) ;  /* 0x0000005800a8a947 */ /* 0x004fea0003800000 */
.L_x_12056:
[----:B------:R-:W-:Y:S01]  /*6160*/  UIADD3 UR6, UR40, 0x400, URZ ;  /* 0x0000040028067890 */ /* 0x000fe2000fffe03f */
[----:B------:R-:W-:Y:S01]  /*6170*/  WARPGROUP.ARRIVE ;  /* 0x00000000000079c5 */ /* 0x000fe20000000000 */
[----:B------:R-:W-:Y:S01]  /*6180*/  UMOV UR7, 0x40000040 ;  /* 0x4000004000077882 */ /* 0x000fe20000000000 */
[----:B-12---:R-:W-:Y:S01]  /*6190*/  FMNMX.FTZ R0, R24, R7, !PT ;  /* 0x0000000718007209 */ /* 0x006fe20007810000 */
[----:B------:R-:W-:Y:S01]  /*61a0*/  USHF.R.U32.HI UR6, URZ, 0x4, UR6 ;  /* 0x000000043f067899 */ /* 0x000fe20008011606 */
[----:B------:R-:W-:Y:S01]  /*61b0*/  ISETP.GE.U32.AND P2, PT, R2, 0x180, PT ;  /* 0x000001800200780c */ /* 0x000fe20003f46070 */
[----:B------:R-:W-:Y:S01]  /*61c0*/  UMOV UR11, 0x40000040 ;  /* 0x40000040000b7882 */ /* 0x000fe20000000000 */
[----:B------:R-:W-:Y:S01]  /*61d0*/  FMNMX.FTZ R5, R25, R0, !PT ;  /* 0x0000000019057209 */ /* 0x000fe20007810000 */
[----:B------:R-:W-:Y:S01]  /*61e0*/  ULOP3.LUT UR6, UR6, 0x3fff, URZ, 0xc0, !UPT ;  /* 0x00003fff06067892 */ /* 0x000fe2000f8ec03f */
[----:B------:R-:W-:Y:S02]  /*61f0*/  UMOV UR22, UR37 ;  /* 0x0000002500167c82 */ /* 0x000fe40008000000 */
        /* <DEDUP_REMOVED lines=46> */
[----:B------:R-:W-:Y:S01]  /*64e0*/  WARPGROUP.ARRIVE ;  /* 0x00000000000079c5 */ /* 0x000fe20000000000 */
[----:B--2---:R-:W-:Y:S02]  /*64f0*/  FMNMX.FTZ R5, R9, R10, !PT ;  /* 0x0000000a09057209 */ /* 0x004fe40007810000 */
[----:B------:R-:W-:-:S03]  /*6500*/  FMNMX.FTZ R9, R27, R8, !PT ;  /* 0x000000081b097209 */ /* 0x000fc60007810000 */
[----:B------:R-:W-:Y:S01]  /*6510*/  HGMMA.64x64x16.F32 R88, R140, gdesc[UR4].tnspB, R88, gsb0 ;  /* 0x40e000048c587df0 */ /* 0x000fe20008000858 */
[----:B------:R-:W-:Y:S01]  /*6520*/  UIADD3 UR6, UR10, 0x180, URZ ;  /* 0x000001800a067890 */ /* 0x000fe2000fffe03f */
[----:B------:R-:W-:Y:S01]  /*6530*/  FMNMX.FTZ R8, R30, R9, !PT ;  /* 0x000000091e087209 */ /* 0x000fe20007810000 */
[----:B------:R-:W-:Y:S01]  /*6540*/  UMOV UR7, 0x40000040 ;  /* 0x4000004000077882 */ /* 0x000fe20000000000 */
[C---:B-1----:R-:W-:Y:S01]  /*6550*/  FMUL.FTZ R11, R5.reuse, R0 ;  /* 0x00000000050b7220 */ /* 0x042fe20000410000 */
[----:B------:R-:W-:Y:S01]  /*6560*/  FADD.FTZ R7, -R5, R7 ;  /* 0x0000000705077221 */ /* 0x000fe20000010100 */
[----:B------:R-:W-:Y:S02]  /*6570*/  FMNMX.FTZ R9, R31, R8, !PT ;  /* 0x000000081f097209 */ /* 0x000fe40007810000 */
[-CC-:B------:R-:W-:Y:S01]  /*6580*/  FFMA.FTZ R148, R24, R0.reuse, -R11.reuse ;  /* 0x0000000018947223 */ /* 0x180fe2000001080b */
[-CC-:B------:R-:W-:Y:S01]  /*6590*/  FFMA.FTZ R21, R37, R0.reuse, -R11.reuse ;  /* 0x0000000025157223 */ /* 0x180fe2000001080b */
[----:B------:R-:W-:Y:S01]  /*65a0*/  FMNMX.FTZ R8, R34, R9, !PT ;  /* 0x0000000922087209 */ /* 0x000fe20007810000 */
[-CC-:B------:R-:W-:Y:S01]  /*65b0*/  FFMA.FTZ R37, R53, R0.reuse, -R11.reuse ;  /* 0x0000000035257223 */ /* 0x180fe2000001080b */
[-CC-:B------:R-:W-:Y:S01]  /*65c0*/  FFMA.FTZ R53, R69, R0.reuse, -R11.reuse ;  /* 0x0000000045357223 */ /* 0x180fe2000001080b */
[----:B------:R-:W-:Y:S01]  /*65d0*/  FMUL.FTZ R7, R7, R0 ;  /* 0x0000000007077220 */ /* 0x000fe20000410000 */
[----:B------:R-:W-:Y:S01]  /*65e0*/  FMNMX.FTZ R9, R35, R8, !PT ;  /* 0x0000000823097209 */ /* 0x000fe20007810000 */
[-CC-:B------:R-:W-:Y:S01]  /*65f0*/  FFMA.FTZ R13, R25, R0.reuse, -R11.reuse ;  /* 0x00000000190d7223 */ /* 0x180fe2000001080b */
[----:B------:R-:W-:Y:S01]  /*6600*/  MUFU.EX2 R148, R148 ;  /* 0x0000009400947308 */ /* 0x000fe20000000800 */
[-CC-:B------:R-:W-:Y:S01]  /*6610*/  FFMA.FTZ R150, R28, R0.reuse, -R11.reuse ;  /* 0x000000001c967223 */ /* 0x180fe2000001080b */
[----:B------:R-:W-:Y:S01]  /*6620*/  FMNMX.FTZ R8, R38, R9, !PT ;  /* 0x0000000926087209 */ /* 0x000fe20007810000 */
[-CC-:B------:R-:W-:Y:S01]  /*6630*/  FFMA.FTZ R15, R29, R0.reuse, -R11.reuse ;  /* 0x000000001d0f7223 */ /* 0x180fe2000001080b */
[-CC-:B------:R-:W-:Y:S01]  /*6640*/  FFMA.FTZ R144, R32, R0.reuse, -R11.reuse ;  /* 0x0000000020907223 */ /* 0x180fe2000001080b */
[--C-:B------:R-:W-:Y:S01]  /*6650*/  FFMA.FTZ R19, R33, R0, -R11.reuse ;  /* 0x0000000021137223 */ /* 0x100fe2000001080b */
[----:B------:R-:W-:Y:S01]  /*6660*/  FMNMX.FTZ R9, R39, R8, !PT ;  /* 0x0000000827097209 */ /* 0x000fe20007810000 */
[-CC-:B------:R-:W-:Y:S01]  /*6670*/  FFMA.FTZ R146, R36, R0.reuse, -R11.reuse ;  /* 0x0000000024927223 */ /* 0x180fe2000001080b */
[----:B------:R-:W1:Y:S01]  /*6680*/  MUFU.EX2 R7, R7 ;  /* 0x0000000700077308 */ /* 0x000e620000000800 */
[-CC-:B------:R-:W-:Y:S01]  /*6690*/  FFMA.FTZ R25, R41, R0.reuse, -R11.reuse ;  /* 0x0000000029197223 */ /* 0x180fe2000001080b */
[----:B------:R-:W-:Y:S01]  /*66a0*/  FMNMX.FTZ R8, R42, R9, !PT ;  /* 0x000000092a087209 */ /* 0x000fe20007810000 */
[-CC-:B------:R-:W-:Y:S01]  /*66b0*/  FFMA.FTZ R33, R45, R0.reuse, -R11.reuse ;  /* 0x000000002d217223 */ /* 0x180fe2000001080b */
[-CC-:B------:R-:W-:Y:S01]  /*66c0*/  FFMA.FTZ R29, R49, R0.reuse, -R11.reuse ;  /* 0x00000000311d7223 */ /* 0x180fe2000001080b */
[--C-:B------:R-:W-:Y:S01]  /*66d0*/  FFMA.FTZ R49, R57, R0, -R11.reuse ;  /* 0x0000000039317223 */ /* 0x100fe2000001080b */
[----:B------:R-:W-:Y:S01]  /*66e0*/  FMNMX.FTZ R9, R43, R8, !PT ;  /* 0x000000082b097209 */ /* 0x000fe20007810000 */
[-CC-:B------:R-:W-:Y:S01]  /*66f0*/  FFMA.FTZ R41, R61, R0.reuse, -R11.reuse ;  /* 0x000000003d297223 */ /* 0x180fe2000001080b */
[----:B------:R-:W2:Y:S01]  /*6700*/  MUFU.EX2 R13, R13 ;  /* 0x0000000d000d7308 */ /* 0x000ea20000000800 */
[-CC-:B------:R-:W-:Y:S01]  /*6710*/  FFMA.FTZ R45, R65, R0.reuse, -R11.reuse ;  /* 0x00000000412d7223 */ /* 0x180fe2000001080b */
[----:B------:R-:W-:Y:S01]  /*6720*/  FMNMX.FTZ R8, R46, R9, !PT ;  /* 0x000000092e087209 */ /* 0x000fe20007810000 */
[-CC-:B------:R-:W-:Y:S01]  /*6730*/  FFMA.FTZ R10, R68, R0.reuse, -R11.reuse ;  /* 0x00000000440a7223 */ /* 0x180fe2000001080b */
[-CC-:B------:R-:W-:Y:S01]  /*6740*/  FFMA.FTZ R12, R72, R0.reuse, -R11.reuse ;  /* 0x00000000480c7223 */ /* 0x180fe2000001080b */
[--C-:B------:R-:W-:Y:S01]  /*6750*/  FFMA.FTZ R57, R73, R0, -R11.reuse ;  /* 0x0000000049397223 */ /* 0x100fe2000001080b */
[----:B------:R-:W-:Y:S01]  /*6760*/  FMNMX.FTZ R9, R47, R8, !PT ;  /* 0x000000082f097209 */ /* 0x000fe20007810000 */
[--C-:B------:R-:W-:Y:S01]  /*6770*/  FFMA.FTZ R61, R77, R0, -R11.reuse ;  /* 0x000000004d3d7223 */ /* 0x100fe2000001080b */
[----:B------:R-:W3:Y:S01]  /*6780*/  MUFU.EX2 R150, R150 ;  /* 0x0000009600967308 */ /* 0x000ee20000000800 */
[----:B-1----:R-:W-:Y:S01]  /*6790*/  FFMA.FTZ R4, R7, R4, R148 ;  /* 0x0000000407047223 */ /* 0x002fe20000010094 */
[----:B------:R-:W-:Y:S01]  /*67a0*/  FMNMX.FTZ R8, R50, R9, !PT ;  /* 0x0000000932087209 */ /* 0x000fe20007810000 */
[-CC-:B------:R-:W-:Y:S01]  /*67b0*/  FFMA.FTZ R20, R80, R0.reuse, -R11.reuse ;  /* 0x0000000050147223 */ /* 0x180fe2000001080b */
[-CC-:B------:R-:W-:Y:S01]  /*67c0*/  FFMA.FTZ R65, R81, R0.reuse, -R11.reuse ;  /* 0x0000000051417223 */ /* 0x180fe2000001080b */
[----:B------:R-:W-:Y:S01]  /*67d0*/  FFMA.FTZ R84, R84, R0, -R11 ;  /* 0x0000000054547223 */ /* 0x000fe2000001080b */
[----:B------:R-:W-:-:S02]  /*67e0*/  FMNMX.FTZ R9, R51, R8, !PT ;  /* 0x0000000833097209 */ /* 0x000fc40007810000 */
[----:B------:R-:W-:Y:S01]  /*67f0*/  MUFU.EX2 R15, R15 ;  /* 0x0000000f000f7308 */ /* 0x000fe20000000800 */
[----:B--2---:R-:W-:Y:S02]  /*6800*/  F2FP.F16.F32.PACK_AB R148, R13, R148 ;  /* 0x000000940d94723e */ /* 0x004fe400000000ff */
        /* <DEDUP_REMOVED lines=13> */
[-CC-:B------:R-:W-:Y:S01]  /*68e0*/  FFMA.FTZ R142, R44, R0.reuse, -R11.reuse ;  /* 0x000000002c8e7223 */ /* 0x180fe2000001080b */
[----:B------:R-:W-:Y:S01]  /*68f0*/  FFMA.FTZ R140, R40, R0, -R11 ;  /* 0x00000000288c7223 */ /* 0x000fe2000001080b */
[----:B------:R-:W-:Y:S01]  /*6900*/  MUFU.EX2 R21, R21 ;  /* 0x0000001500157308 */ /* 0x000fe20000000800 */
[----:B------:R-:W-:Y:S01]  /*6910*/  FMNMX.FTZ R8, R70, R9, !PT ;  /* 0x0000000946087209 */ /* 0x000fe20007810000 */
[----:B------:R-:W-:Y:S01]  /*6920*/  HGMMA.64x64x16.F32 R88, R136, gdesc[UR4].tnspB, R88, gsb0 ;  /* 0x40e0000488587df0 */ /* 0x000fe20008000858 */
[----:B------:R-:W-:Y:S01]  /*6930*/  UIADD3 UR6, UR10, 0x200, URZ ;  /* 0x000002000a067890 */ /* 0x000fe2000fffe03f */
[----:B------:R-:W-:Y:S01]  /*6940*/  UMOV UR7, 0x40000040 ;  /* 0x4000004000077882 */ /* 0x000fe20000000000 */
        /* <DEDUP_REMOVED lines=13> */
[--C-:B------:R-:W-:Y:S02]  /*6a20*/  FFMA.FTZ R8, R64, R0, -R11.reuse ;  /* 0x0000000040087223 */ /* 0x100fe4000001080b */
[----:B------:R-:W-:Y:S02]  /*6a30*/  MUFU.EX2 R29, R29 ;  /* 0x0000001d001d7308 */ /* 0x000fe40000000800 */
[----:B------:R-:W1:Y:S06]  /*6a40*/  SHFL.BFLY PT, R14, R9, 0x2, 0x1f ;  /* 0x0c401f00090e7f89 */ /* 0x000e6c00000e0000 */
[----:B------:R-:W-:Y:S08]  /*6a50*/  MUFU.EX2 R37, R37 ;  /* 0x0000002500257308 */ /* 0x000ff00000000800 */
[----:B------:R-:W-:Y:S08]  /*6a60*/  MUFU.EX2 R49, R49 ;  /* 0x0000003100317308 */ /* 0x000ff00000000800 */
[----:B------:R-:W-:Y:S01]  /*6a70*/  MUFU.EX2 R41, R41 ;  /* 0x0000002900297308 */ /* 0x000fe20000000800 */
[----:B-1----:R-:W-:Y:S01]  /*6a80*/  FMNMX.FTZ R24, R9, R14, !PT ;  /* 0x0000000e09187209 */ /* 0x002fe20007810000 */
[----:B------:R-:W-:-:S04]  /*6a90*/  FFMA.FTZ R14, R76, R0, -R11 ;  /* 0x000000004c0e7223 */ /* 0x000fc8000001080b */
[----:B------:R-:W1:Y:S02]  /*6aa0*/  SHFL.BFLY PT, R9, R24, 0x1, 0x1f ;  /* 0x0c201f0018097f89 */ /* 0x000e6400000e0000 */
[----:B------:R-:W-:Y:S01]  /*6ab0*/  MUFU.EX2 R8, R8 ;  /* 0x0000000800087308 */ /* 0x000fe20000000800 */
[----:B------:R-:W-:Y:S02]  /*6ac0*/  WARPGROUP.DEPBAR.LE gsb0, 0x0 ;  /* 0x00008000000079c5 */ /* 0x000fe40000010000 */
[----:B------:R-:W-:Y:S01]  /*6ad0*/  WARPGROUP.ARRIVE ;  /* 0x00000000000079c5 */ /* 0x000fe20000000000 */
[-CC-:B------:R-:W-:Y:S01]  /*6ae0*/  FFMA.FTZ R136, R48, R0.reuse, -R11.reuse ;  /* 0x0000000030887223 */ /* 0x180fe2000001080b */
[----:B------:R-:W-:-:S03]  /*6af0*/  FFMA.FTZ R138, R52, R0, -R11 ;  /* 0x00000000348a7223 */ /* 0x000fc6000001080b */
[----:B------:R-:W-:Y:S01]  /*6b00*/  MUFU.EX2 R45, R45 ;  /* 0x0000002d002d7308 */ /* 0x000fe20000000800 */
[----:B------:R-:W-:Y:S01]  /*6b10*/  HGMMA.64x64x16.F32 R88, R132, gdesc[UR4].tnspB, R88, gsb0 ;  /* 0x40e0000484587df0 */ /* 0x000fe20008000858 */
[----:B------:R-:W-:Y:S01]  /*6b20*/  UIADD3 UR6, UR10, 0x280, URZ ;  /* 0x000002800a067890 */ /* 0x000fe2000fffe03f */
[----:B------:R-:W-:-:S05]  /*6b30*/  UMOV UR7, 0x40000040 ;  /* 0x4000004000077882 */ /* 0x000fca0000000000 */
[----:B------:R-:W-:Y:S01]  /*6b40*/  MUFU.EX2 R136, R136 ;  /* 0x0000008800887308 */ /* 0x000fe20000000800 */
[----:B-1----:R-:W-:-:S05]  /*6b50*/  FMNMX.FTZ R9, R24, R9, !PT ;  /* 0x0000000918097209 */ /* 0x002fca0007810000 */
[----:B------:R-:W-:Y:S02]  /*6b60*/  FADD.FTZ R69, -R9, R6 ;  /* 0x0000000609457221 */ /* 0x000fe40000010100 */
[----:B------:R-:W-:Y:S02]  /*6b70*/  MUFU.EX2 R138, R138 ;  /* 0x0000008a008a7308 */ /* 0x000fe40000000800 */
[-C--:B------:R-:W-:Y:S01]  /*6b80*/  FMUL.FTZ R6, R69, R0.reuse ;  /* 0x0000000045067220 */ /* 0x080fe20000410000 */
[----:B------:R-:W-:-:S04]  /*6b90*/  FMUL.FTZ R69, R9, R0 ;  /* 0x0000000009457220 */ /* 0x000fc80000410000 */
[-CC-:B------:R-:W-:Y:S01]  /*6ba0*/  FFMA.FTZ R149, R26, R0.reuse, -R69.reuse ;  /* 0x000000001a957223 */ /* 0x180fe20000010845 */
[-CC-:B------:R-:W-:Y:S01]  /*6bb0*/  FFMA.FTZ R26, R27, R0.reuse, -R69.reuse ;  /* 0x000000001b1a7223 */ /* 0x180fe20000010845 */
[----:B------:R-:W-:Y:S01]  /*6bc0*/  MUFU.EX2 R6, R6 ;  /* 0x0000000600067308 */ /* 0x000fe20000000800 */
[-CC-:B------:R-:W-:Y:S01]  /*6bd0*/  FFMA.FTZ R151, R30, R0.reuse, -R69.reuse ;  /* 0x000000001e977223 */ /* 0x180fe20000010845 */
[-CC-:B------:R-:W-:Y:S01]  /*6be0*/  FFMA.FTZ R28, R31, R0.reuse, -R69.reuse ;  /* 0x000000001f1c7223 */ /* 0x180fe20000010845 */
[----:B------:R-:W-:Y:S02]  /*6bf0*/  IMAD.U32 R31, RZ, RZ, UR36 ;  /* 0x00000024ff1f7e24 */ /* 0x000fe4000f8e00ff */
[-CC-:B------:R-:W-:Y:S01]  /*6c00*/  FFMA.FTZ R145, R34, R0.reuse, -R69.reuse ;  /* 0x0000000022917223 */ /* 0x180fe20000010845 */
[-CC-:B------:R-:W-:Y:S01]  /*6c10*/  FFMA.FTZ R30, R35, R0.reuse, -R69.reuse ;  /* 0x00000000231e7223 */ /* 0x180fe20000010845 */
[----:B------:R-:W-:Y:S02]  /*6c20*/  VIADD R27, R16, 0x9 ;  /* 0x00000009101b7836 */ /* 0x000fe40000000000 */
[-CC-:B------:R-:W-:Y:S01]  /*6c30*/  FFMA.FTZ R147, R38, R0.reuse, -R69.reuse ;  /* 0x0000000026937223 */ /* 0x180fe20000010845 */
[----:B------:R-:W1:Y:S01]  /*6c40*/  MUFU.EX2 R149, R149 ;  /* 0x0000009500957308 */ /* 0x000e620000000800 */
[----:B------:R-:W-:Y:S01]  /*6c50*/  @!P1 LEA R31, R31, UR40, 0x3 ;  /* 0x000000281f1f9c11 */ /* 0x000fe2000f8e18ff */
[-CC-:B------:R-:W-:Y:S01]  /*6c60*/  FFMA.FTZ R32, R39, R0.reuse, -R69.reuse ;  /* 0x0000000027207223 */ /* 0x180fe20000010845 */
[-CC-:B------:R-:W-:Y:S01]  /*6c70*/  FFMA.FTZ R143, R46, R0.reuse, -R69.reuse ;  /* 0x000000002e8f7223 */ /* 0x180fe20000010845 */
[-CC-:B------:R-:W-:Y:S01]  /*6c80*/  FFMA.FTZ R141, R42, R0.reuse, -R69.reuse ;  /* 0x000000002a8d7223 */ /* 0x180fe20000010845 */
[-CC-:B------:R-:W-:Y:S01]  /*6c90*/  FFMA.FTZ R34, R43, R0.reuse, -R69.reuse ;  /* 0x000000002b227223 */ /* 0x180fe20000010845 */
[----:B------:R-:W-:Y:S01]  /*6ca0*/  @!P1 VIADD R35, R31, 0x16840 ;  /* 0x000168401f239836 */ /* 0x000fe20000000000 */
[----:B------:R-:W-:Y:S01]  /*6cb0*/  SEL R31, R27, 0x9, !P2 ;  /* 0x000000091b1f7807 */ /* 0x000fe20005000000 */
[----:B------:R-:W2:Y:S01]  /*6cc0*/  MUFU.EX2 R26, R26 ;  /* 0x0000001a001a7308 */ /* 0x000ea20000000800 */
[----:B------:R-:W-:Y:S01]  /*6cd0*/  FADD.FTZ R27, R13, R4 ;  /* 0x000000040d1b7221 */ /* 0x000fe20000010000 */
[-CC-:B------:R-:W-:Y:S01]  /*6ce0*/  FFMA.FTZ R36, R47, R0.reuse, -R69.reuse ;  /* 0x000000002f247223 */ /* 0x180fe20000010845 */
[-CC-:B------:R-:W-:Y:S01]  /*6cf0*/  FFMA.FTZ R137, R50, R0.reuse, -R69.reuse ;  /* 0x0000000032897223 */ /* 0x180fe20000010845 */
[-C--:B------:R-:W-:Y:S01]  /*6d00*/  FFMA.FTZ R38, R51, R0.reuse, -R69 ;  /* 0x0000000033267223 */ /* 0x080fe20000010845 */
[----:B---3--:R-:W-:Y:S01]  /*6d10*/  FADD.FTZ R46, R150, R27 ;  /* 0x0000001b962e7221 */ /* 0x008fe20000010000 */
[-CC-:B------:R-:W-:Y:S01]  /*6d20*/  FFMA.FTZ R139, R54, R0.reuse, -R69.reuse ;  /* 0x00000000368b7223 */ /* 0x180fe20000010845 */
[-C--:B------:R-:W-:Y:S01]  /*6d30*/  FFMA.FTZ R40, R55, R0.reuse, -R69 ;  /* 0x0000000037287223 */ /* 0x080fe20000010845 */
[----:B------:R-:W3:Y:S01]  /*6d40*/  MUFU.EX2 R151, R151 ;  /* 0x0000009700977308 */ /* 0x000ee20000000800 */
[----:B-1----:R-:W-:Y:S01]  /*6d50*/  FFMA.FTZ R3, R6, R3, R149 ;  /* 0x0000000306037223 */ /* 0x002fe20000010095 */
[----:B------:R-:W-:Y:S01]  /*6d60*/  FADD.FTZ R27, R15, R46 ;  /* 0x0000002e0f1b7221 */ /* 0x000fe20000010000 */
[-CC-:B------:R-:W-:Y:S01]  /*6d70*/  FFMA.FTZ R42, R59, R0.reuse, -R69.reuse ;  /* 0x000000003b2a7223 */ /* 0x180fe20000010845 */
[-CC-:B------:R-:W-:Y:S01]  /*6d80*/  FFMA.FTZ R4, R63, R0.reuse, -R69.reuse ;  /* 0x000000003f047223 */ /* 0x180fe20000010845 */
[-C--:B------:R-:W-:Y:S01]  /*6d90*/  FFMA.FTZ R75, R75, R0.reuse, -R69 ;  /* 0x000000004b4b7223 */ /* 0x080fe20000010845 */
[----:B------:R-:W-:Y:S01]  /*6da0*/  FADD.FTZ R46, R144, R27 ;  /* 0x0000001b902e7221 */ /* 0x000fe20000010000 */
[-C--:B------:R-:W-:Y:S01]  /*6db0*/  FFMA.FTZ R78, R78, R0.reuse, -R69 ;  /* 0x000000004e4e7223 */ /* 0x080fe20000010845 */
[----:B------:R-:W1:Y:S01]  /*6dc0*/  MUFU.EX2 R28, R28 ;  /* 0x0000001c001c7308 */ /* 0x000e620000000800 */
[C---:B--2---:R-:W-:Y:S01]  /*6dd0*/  FADD.FTZ R44, R26.reuse, R3 ;  /* 0x000000031a2c7221 */ /* 0x044fe20000010000 */
[----:B------:R-:W-:Y:S01]  /*6de0*/  FADD.FTZ R27, R19, R46 ;  /* 0x0000002e131b7221 */ /* 0x000fe20000010000 */
[----:B------:R-:W-:Y:S01]  /*6df0*/  F2FP.F16.F32.PACK_AB R149, R26, R149 ;  /* 0x000000951a95723e */ /* 0x000fe200000000ff */
[-CC-:B------:R-:W-:Y:S01]  /*6e00*/  FFMA.FTZ R46, R71, R0.reuse, -R69.reuse ;  /* 0x00000000472e7223 */ /* 0x180fe20000010845 */
[-C--:B------:R-:W-:Y:S01]  /*6e10*/  FFMA.FTZ R79, R79, R0.reuse, -R69 ;  /* 0x000000004f4f7223 */ /* 0x080fe20000010845 */
[----:B------:R-:W-:Y:S01]  /*6e20*/  FADD.FTZ R50, R146, R27 ;  /* 0x0000001b92327221 */ /* 0x000fe20000010000 */
[-CC-:B------:R-:W-:Y:S01]  /*6e30*/  FFMA.FTZ R82, R82, R0.reuse, -R69.reuse ;  /* 0x0000000052527223 */ /* 0x180fe20000010845 */
[----:B------:R-:W2:Y:S01]  /*6e40*/  MUFU.EX2 R145, R145 ;  /* 0x0000009100917308 */ /* 0x000ea20000000800 */
[----:B---3--:R-:W-:Y:S01]  /*6e50*/  FADD.FTZ R3, R151, R44 ;  /* 0x0000002c97037221 */ /* 0x008fe20000010000 */
[----:B------:R-:W-:Y:S01]  /*6e60*/  FADD.FTZ R27, R21, R50 ;  /* 0x00000032151b7221 */ /* 0x000fe20000010000 */
[-C--:B------:R-:W-:Y:S01]  /*6e70*/  FFMA.FTZ R83, R83, R0.reuse, -R69 ;  /* 0x0000000053537223 */ /* 0x080fe20000010845 */
[----:B------:R-:W-:Y:S01]  /*6e80*/  @!P1 PRMT R35, RZ, 0x654, R35 ;  /* 0x00000654ff239816 */ /* 0x000fe20000000023 */
[----:B------:R-:W-:Y:S01]  /*6e90*/  FFMA.FTZ R86, R86, R0, -R69 ;  /* 0x0000000056567223 */ /* 0x000fe20000010845 */
[----:B------:R-:W-:Y:S01]  /*6ea0*/  FADD.FTZ R50, R140, R27 ;  /* 0x0000001b8c327221 */ /* 0x000fe20000010000 */
[----:B------:R-:W-:Y:S01]  /*6eb0*/  ISETP.LT.AND P2, PT, RZ, UR28, PT ;  /* 0x0000001cff007c0c */ /* 0x000fe2000bf41270 */
[----:B------:R-:W3:Y:S01]  /*6ec0*/  MUFU.EX2 R30, R30 ;  /* 0x0000001e001e7308 */ /* 0x000ee20000000800 */
[C---:B-1----:R-:W-:Y:S01]  /*6ed0*/  FADD.FTZ R44, R28.reuse, R3 ;  /* 0x000000031c2c7221 */ /* 0x042fe20000010000 */
[----:B------:R-:W-:Y:S01]  /*6ee0*/  FADD.FTZ R27, R25, R50 ;  /* 0x00000032191b7221 */ /* 0x000fe20000010000 */
[----:B------:R-:W-:-:S02]  /*6ef0*/  F2FP.F16.F32.PACK_AB R151, R28, R151 ;  /* 0x000000971c97723e */ /* 0x000fc400000000ff */
[----:B------:R-:W-:Y:S01]  /*6f00*/  F2FP.F16.F32.PACK_AB R150, R15, R150 ;  /* 0x000000960f96723e */ /* 0x000fe200000000ff */
[----:B------:R-:W-:Y:S02]  /*6f10*/  WARPGROUP.DEPBAR.LE gsb0, 0x0 ;  /* 0x00008000000079c5 */ /* 0x000fe40000010000 */
[----:B------:R-:W-:Y:S01]  /*6f20*/  WARPGROUP.ARRIVE ;  /* 0x00000000000079c5 */ /* 0x000fe20000000000 */
[----:B------:R-:W1:Y:S01]  /*6f30*/  MUFU.EX2 R147, R147 ;  /* 0x0000009300937308 */ /* 0x000e620000000800 */
[----:B--2---:R-:W-:Y:S01]  /*6f40*/  FADD.FTZ R3, R145, R44 ;  /* 0x0000002c91037221 */ /* 0x004fe20000010000 */
[----:B------:R-:W-:Y:S01]  /*6f50*/  FADD.FTZ R50, R142, R27 ;  /* 0x0000001b8e327221 */ /* 0x000fe20000010000 */
[-C--:B------:R-:W-:Y:S01]  /*6f60*/  FFMA.FTZ R132, R56, R0.reuse, -R11 ;  /* 0x0000000038847223 */ /* 0x080fe2000001080b */
[-C--:B------:R-:W-:Y:S01]  /*6f70*/  FFMA.FTZ R133, R58, R0.reuse, -R69 ;  /* 0x000000003a857223 */ /* 0x080fe20000010845 */
[----:B------:R-:W-:Y:S01]  /*6f80*/  HGMMA.64x64x16.F32 R88, R128, gdesc[UR4].tnspB, R88, gsb0 ;  /* 0x40e0000480587df0 */ /* 0x000fe20008000858 */
[----:B------:R-:W-:Y:S01]  /*6f90*/  UIADD3 UR6, UR10, 0x300, URZ ;  /* 0x000003000a067890 */ /* 0x000fe2000fffe03f */
[----:B------:R-:W-:Y:S01]  /*6fa0*/  FADD.FTZ R27, R33, R50 ;  /* 0x00000032211b7221 */ /* 0x000fe20000010000 */
[----:B------:R-:W-:Y:S01]  /*6fb0*/  UMOV UR7, 0x40000040 ;  /* 0x4000004000077882 */ /* 0x000fe20000000000 */
[----:B------:R-:W2:Y:S01]  /*6fc0*/  MUFU.EX2 R32, R32 ;  /* 0x0000002000207308 */ /* 0x000ea20000000800 */
[----:B------:R-:W-:Y:S01]  /*6fd0*/  UIADD3 UR10, UR10, 0x380, URZ ;  /* 0x000003800a0a7890 */ /* 0x000fe2000fffe03f */
[----:B---3--:R-:W-:Y:S01]  /*6fe0*/  FADD.FTZ R48, R30, R3 ;  /* 0x000000031e307221 */ /* 0x008fe20000010000 */
[----:B------:R-:W-:Y:S01]  /*6ff0*/  FADD.FTZ R50, R136, R27 ;  /* 0x0000001b88327221 */ /* 0x000fe20000010000 */
[-C--:B------:R-:W-:Y:S01]  /*7000*/  FFMA.FTZ R134, R60, R0.reuse, -R11 ;  /* 0x000000003c867223 */ /* 0x080fe2000001080b */
[-CC-:B------:R-:W-:Y:S01]  /*7010*/  FFMA.FTZ R135, R62, R0.reuse, -R69.reuse ;  /* 0x000000003e877223 */ /* 0x180fe20000010845 */
[-C--:B------:R-:W-:Y:S01]  /*7020*/  FFMA.FTZ R44, R67, R0.reuse, -R69 ;  /* 0x00000000432c7223 */ /* 0x080fe20000010845 */
[----:B------:R-:W-:Y:S01]  /*7030*/  FADD.FTZ R13, R29, R50 ;  /* 0x000000321d0d7221 */ /* 0x000fe20000010000 */
[----:B------:R-:W3:Y:S01]  /*7040*/  MUFU.EX2 R141, R141 ;  /* 0x0000008d008d7308 */ /* 0x000ee20000000800 */
[----:B-1----:R-:W-:Y:S01]  /*7050*/  FADD.FTZ R3, R147, R48 ;  /* 0x0000003093037221 */ /* 0x002fe20000010000 */
[----:B------:R-:W-:Y:S01]  /*7060*/  FFMA.FTZ R11, R85, R0, -R11 ;  /* 0x00000000550b7223 */ /* 0x000fe2000001080b */
[----:B------:R-:W-:Y:S01]  /*7070*/  FADD.FTZ R50, R138, R13 ;  /* 0x0000000d8a327221 */ /* 0x000fe20000010000 */
[----:B------:R-:W-:-:S02]  /*7080*/  F2FP.F16.F32.PACK_AB R144, R19, R144 ;  /* 0x000000901390723e */ /* 0x000fc400000000ff */
[----:B------:R-:W-:Y:S01]  /*7090*/  F2FP.F16.F32.PACK_AB R145, R30, R145 ;  /* 0x000000911e91723e */ /* 0x000fe200000000ff */
[----:B------:R-:W-:Y:S01]  /*70a0*/  FADD.FTZ R13, R37, R50 ;  /* 0x00000032250d7221 */ /* 0x000fe20000010000 */
[----:B------:R-:W1:Y:S01]  /*70b0*/  MUFU.EX2 R34, R34 ;  /* 0x0000002200227308 */ /* 0x000e620000000800 */
[C---:B--2---:R-:W-:Y:S01]  /*70c0*/  FADD.FTZ R48, R32.reuse, R3 ;  /* 0x0000000320307221 */ /* 0x044fe20000010000 */
[----:B------:R-:W-:Y:S02]  /*70d0*/  F2FP.F16.F32.PACK_AB R146, R21, R146 ;  /* 0x000000921592723e */ /* 0x000fe400000000ff */
[----:B------:R-:W-:Y:S02]  /*70e0*/  F2FP.F16.F32.PACK_AB R147, R32, R147 ;  /* 0x000000932093723e */ /* 0x000fe400000000ff */
[----:B------:R-:W-:Y:S02]  /*70f0*/  F2FP.F16.F32.PACK_AB R140, R25, R140 ;  /* 0x0000008c198c723e */ /* 0x000fe400000000ff */
[----:B------:R-:W2:Y:S01]  /*7100*/  MUFU.EX2 R143, R143 ;  /* 0x0000008f008f7308 */ /* 0x000ea20000000800 */
[----:B---3--:R-:W-:Y:S01]  /*7110*/  FADD.FTZ R3, R141, R48 ;  /* 0x000000308d037221 */ /* 0x008fe20000010000 */
[----:B------:R-:W-:-:S02]  /*7120*/  F2FP.F16.F32.PACK_AB R142, R33, R142 ;  /* 0x0000008e218e723e */ /* 0x000fc400000000ff */
[----:B------:R-:W-:Y:S02]  /*7130*/  F2FP.F16.F32.PACK_AB R136, R29, R136 ;  /* 0x000000881d88723e */ /* 0x000fe400000000ff */
[----:B------:R-:W-:Y:S02]  /*7140*/  F2FP.F16.F32.PACK_AB R138, R37, R138 ;  /* 0x0000008a258a723e */ /* 0x000fe400000000ff */
        /* <DEDUP_REMOVED lines=16> */
[----:B------:R-:W-:Y:S01]  /*7250*/  WARPGROUP.ARRIVE ;  /* 0x00000000000079c5 */ /* 0x000fe20000000000 */
[-CC-:B------:R-:W-:Y:S01]  /*7260*/  FFMA.FTZ R129, R66, R0.reuse, -R69.reuse ;  /* 0x0000000042817223 */ /* 0x180fe20000010845 */
[----:B------:R-:W-:Y:S01]  /*7270*/  FFMA.FTZ R131, R70, R0, -R69 ;  /* 0x0000000046837223 */ /* 0x000fe20000010845 */
[----:B------:R-:W-:Y:S01]  /*7280*/  F2FP.F16.F32.PACK_AB R128, R45, R8 ;  /* 0x000000082d80723e */ /* 0x000fe200000000ff */
[----:B------:R-:W3:Y:S01]  /*7290*/  MUFU.EX2 R133, R133 ;  /* 0x0000008500857308 */ /* 0x000ee20000000800 */
[C---:B-1----:R-:W-:Y:S01]  /*72a0*/  FADD.FTZ R26, R40.reuse, R3 ;  /* 0x00000003281a7221 */ /* 0x042fe20000010000 */
[----:B------:R-:W-:Y:S01]  /*72b0*/  HGMMA.64x64x16.F32 R88, R124, gdesc[UR4].tnspB, R88, gsb0 ;  /* 0x40e000047c587df0 */ /* 0x000fe20008000858 */
[----:B------:R-:W-:Y:S01]  /*72c0*/  UIADD3 UR6, UR28, -0x1, URZ ;  /* 0xffffffff1c067890 */ /* 0x000fe2000fffe03f */
[----:B------:R-:W-:-:S04]  /*72d0*/  F2FP.F16.F32.PACK_AB R139, R40, R139 ;  /* 0x0000008b288b723e */ /* 0x000fc800000000ff */
[----:B------:R-:W1:Y:S01]  /*72e0*/  MUFU.EX2 R42, R42 ;  /* 0x0000002a002a7308 */ /* 0x000e620000000800 */
[----:B--2---:R-:W-:Y:S01]  /*72f0*/  FADD.FTZ R28, R132, R13 ;  /* 0x0000000d841c7221 */ /* 0x004fe20000010000 */
[----:B------:R-:W-:Y:S01]  /*7300*/  UMOV UR28, UR6 ;  /* 0x00000006001c7c82 */ /* 0x000fe20008000000 */
[C---:B------:R-:W-:Y:S02]  /*7310*/  F2FP.F16.F32.PACK_AB R132, R49.reuse, R132 ;  /* 0x000000843184723e */ /* 0x040fe400000000ff */
        /* <DEDUP_REMOVED lines=11> */
[----:B---3--:R-:W-:Y:S01]  /*73d0*/  FADD.FTZ R3, R135, R26 ;  /* 0x0000001a87037221 */ /* 0x008fe20000010000 */
[----:B------:R-:W-:-:S04]  /*73e0*/  FADD.FTZ R28, R8, R13 ;  /* 0x0000000d081c7221 */ /* 0x000fc80000010000 */
[----:B------:R-:W-:Y:S02]  /*73f0*/  FADD.FTZ R13, R45, R28 ;  /* 0x0000001c2d0d7221 */ /* 0x000fe40000010000 */
        /* <DEDUP_REMOVED lines=10> */
[----:B------:R-:W-:Y:S02]  /*74a0*/  WARPGROUP.DEPBAR.LE gsb0, 0x0 ;  /* 0x00008000000079c5 */ /* 0x000fe40000010000 */
[----:B------:R-:W-:Y:S01]  /*74b0*/  WARPGROUP.ARRIVE ;  /* 0x00000000000079c5 */ /* 0x000fe20000000000 */
[----:B------:R-:W-:-:S03]  /*74c0*/  FFMA.FTZ R125, R74, R0, -R69 ;  /* 0x000000004a7d7223 */ /* 0x000fc60000010845 */
[----:B------:R-:W1:Y:S01]  /*74d0*/  MUFU.EX2 R46, R46 ;  /* 0x0000002e002e7308 */ /* 0x000e620000000800 */
[----:B--2---:R-:W-:Y:S01]  /*74e0*/  FADD.FTZ R3, R131, R26 ;  /* 0x0000001a83037221 */ /* 0x004fe20000010000 */
[----:B------:R-:W-:Y:S01]  /*74f0*/  FFMA.FTZ R69, R87, R0, -R69 ;  /* 0x0000000057457223 */ /* 0x000fe20000010845 */
[----:B------:R-:W-:Y:S01]  /*7500*/  HGMMA.64x64x16.F32 R88, R120, gdesc[UR8].tnspB, R88, gsb0 ;  /* 0x40e0000878587df0 */ /* 0x000fe20008000858 */
[C---:B---3--:R-:W-:Y:S01]  /*7510*/  FADD.FTZ R13, R53.reuse, R28 ;  /* 0x0000001c350d7221 */ /* 0x048fe20000010000 */
[----:B------:R-:W-:-:S03]  /*7520*/  F2FP.F16.F32.PACK_AB R130, R53, R10 ;  /* 0x0000000a3582723e */ /* 0x000fc600000000ff */
[----:B------:R-:W2:Y:S08]  /*7530*/  MUFU.EX2 R12, R12 ;  /* 0x0000000c000c7308 */ /* 0x000eb00000000800 */
        /* <DEDUP_REMOVED lines=23> */
[----:B------:R3:W-:Y:S06]  /*76b0*/  BAR.ARV R31, 0x100 ;  /* 0x0004001f0000751d */ /* 0x0007ec0000002000 */
[----:B------:R-:W4:Y:S01]  /*76c0*/  MUFU.EX2 R121, R82 ;  /* 0x0000005200797308 */ /* 0x000f220000000800 */
[----:B------:R5:W-:Y:S01]  /*76d0*/  @!P1 SYNCS.ARRIVE.TRANS64.RED.A1T0 RZ, [R35+URZ], RZ ;  /* 0x000000ff23ff99a7 */ /* 0x000be2000810043f */
[----:B-1----:R-:W-:Y:S01]  /*76e0*/  FADD.FTZ R4, R20, R3 ;  /* 0x0000000314047221 */ /* 0x002fe20000010000 */
[-C--:B------:R-:W-:Y:S01]  /*76f0*/  FMUL.FTZ R88, R88, R7.reuse ;  /* 0x0000000758587220 */ /* 0x080fe20000410000 */
[-C--:B------:R-:W-:Y:S01]  /*7700*/  FMUL.FTZ R89, R89, R7.reuse ;  /* 0x0000000759597220 */ /* 0x080fe20000410000 */
[-C--:B------:R-:W-:Y:S01]  /*7710*/  FMUL.FTZ R92, R92, R7.reuse ;  /* 0x000000075c5c7220 */ /* 0x080fe20000410000 */
[-C--:B------:R-:W-:Y:S01]  /*7720*/  FMUL.FTZ R93, R93, R7.reuse ;  /* 0x000000075d5d7220 */ /* 0x080fe20000410000 */
[----:B--2---:R-:W-:Y:S01]  /*7730*/  FADD.FTZ R3, R65, R4 ;  /* 0x0000000441037221 */ /* 0x004fe20000010000 */
[----:B------:R-:W1:Y:S01]  /*7740*/  MUFU.EX2 R83, R83 ;  /* 0x0000005300537308 */ /* 0x000e620000000800 */
[----:B-----5:R-:W-:Y:S01]  /*7750*/  IMAD.U32 R35, RZ, RZ, UR21 ;  /* 0x00000015ff237e24 */ /* 0x020fe2000f8e00ff */
[----:B------:R-:W-:Y:S01]  /*7760*/  UMOV UR21, UR36 ;  /* 0x0000002400157c82 */ /* 0x000fe20008000000 */
[-C--:B------:R-:W-:Y:S01]  /*7770*/  FMUL.FTZ R96, R96, R7.reuse ;  /* 0x0000000760607220 */ /* 0x080fe20000410000 */
[-C--:B------:R-:W-:Y:S01]  /*7780*/  FMUL.FTZ R97, R97, R7.reuse ;  /* 0x0000000761617220 */ /* 0x080fe20000410000 */
[-C--:B------:R-:W-:Y:S01]  /*7790*/  FMUL.FTZ R100, R100, R7.reuse ;  /* 0x0000000764647220 */ /* 0x080fe20000410000 */
[----:B------:R-:W-:Y:S01]  /*77a0*/  @!P1 LEA R35, R35, UR40, 0x3 ;  /* 0x0000002823239c11 */ /* 0x000fe2000f8e18ff */
[-C--:B------:R-:W-:Y:S01]  /*77b0*/  FMUL.FTZ R101, R101, R7.reuse ;  /* 0x0000000765657220 */ /* 0x080fe20000410000 */
[----:B------:R-:W2:Y:S01]  /*77c0*/  MUFU.EX2 R24, R84 ;  /* 0x0000005400187308 */ /* 0x000ea20000000800 */
[----:B----4-:R-:W-:Y:S01]  /*77d0*/  FADD.FTZ R26, R121, R26 ;  /* 0x0000001a791a7221 */ /* 0x010fe20000010000 */
[----:B------:R-:W-:Y:S01]  /*77e0*/  FMUL.FTZ R104, R104, R7 ;  /* 0x0000000768687220 */ /* 0x000fe20000410000 */
[----:B---3--:R-:W-:-:S02]  /*77f0*/  @!P1 VIADD R31, R35, 0x16860 ;  /* 0x00016860231f9836 */ /* 0x008fc40000000000 */
[-C--:B------:R-:W-:Y:S01]  /*7800*/  FMUL.FTZ R105, R105, R7.reuse ;  /* 0x0000000769697220 */ /* 0x080fe20000410000 */
[-C--:B------:R-:W-:Y:S01]  /*7810*/  FMUL.FTZ R108, R108, R7.reuse ;  /* 0x000000076c6c7220 */ /* 0x080fe20000410000 */
[-C--:B------:R-:W-:Y:S01]  /*7820*/  FMUL.FTZ R109, R109, R7.reuse ;  /* 0x000000076d6d7220 */ /* 0x080fe20000410000 */
[-C--:B------:R-:W-:Y:S01]  /*7830*/  FMUL.FTZ R112, R112, R7.reuse ;  /* 0x0000000770707220 */ /* 0x080fe20000410000 */
[----:B------:R-:W3:Y:S01]  /*7840*/  MUFU.EX2 R123, R86 ;  /* 0x00000056007b7308 */ /* 0x000ee20000000800 */
[----:B-1----:R-:W-:Y:S01]  /*7850*/  FADD.FTZ R26, R83, R26 ;  /* 0x0000001a531a7221 */ /* 0x002fe20000010000 */
[----:B------:R-:W-:Y:S01]  /*7860*/  @!P1 PRMT R31, RZ, 0x654, R31 ;  /* 0x00000654ff1f9816 */ /* 0x000fe2000000001f */
[-C--:B------:R-:W-:Y:S01]  /*7870*/  FMUL.FTZ R113, R113, R7.reuse ;  /* 0x0000000771717220 */ /* 0x080fe20000410000 */
[-C--:B------:R-:W-:Y:S01]  /*7880*/  FMUL.FTZ R116, R116, R7.reuse ;  /* 0x0000000774747220 */ /* 0x080fe20000410000 */
[----:B------:R-:W-:Y:S01]  /*7890*/  FMUL.FTZ R117, R117, R7 ;  /* 0x0000000775757220 */ /* 0x000fe20000410000 */
[----:B------:R1:W-:Y:S01]  /*78a0*/  @!P1 SYNCS.ARRIVE.TRANS64.RED.A1T0 RZ, [R31+URZ], RZ ;  /* 0x000000ff1fff99a7 */ /* 0x0003e2000810043f */
[-C--:B------:R-:W-:Y:S01]  /*78b0*/  FMUL.FTZ R90, R90, R6.reuse ;  /* 0x000000065a5a7220 */ /* 0x080fe20000410000 */
[----:B------:R-:W4:Y:S01]  /*78c0*/  MUFU.EX2 R11, R11 ;  /* 0x0000000b000b7308 */ /* 0x000f220000000800 */
        /* <DEDUP_REMOVED lines=19> */
[----:B----4-:R-:W-:Y:S01]  /*7a00*/  FADD.FTZ R4, R11, R4 ;  /* 0x000000040b047221 */ /* 0x010fe20000010000 */
[----:B------:R-:W-:Y:S01]  /*7a10*/  F2FP.F16.F32.PACK_AB R120, R65, R20 ;  /* 0x000000144178723e */ /* 0x000fe200000000ff */
[----:B------:R-:W-:Y:S01]  /*7a20*/  IMAD.MOV.U32 R6, RZ, RZ, R9 ;  /* 0x000000ffff067224 */ /* 0x000fe200078e0009 */
[----:B------:R-:W-:Y:S01]  /*7a30*/  F2FP.F16.F32.PACK_AB R121, R83, R121 ;  /* 0x000000795379723e */ /* 0x000fe200000000ff */
[----:B------:R-:W-:Y:S01]  /*7a40*/  IMAD.MOV.U32 R7, RZ, RZ, R5 ;  /* 0x000000ffff077224 */ /* 0x000fe200078e0005 */
[----:B------:R-:W-:Y:S01]  /*7a50*/  F2FP.F16.F32.PACK_AB R122, R11, R24 ;  /* 0x000000180b7a723e */ /* 0x000fe200000000ff */
[C---:B--2---:R-:W-:Y:S01]  /*7a60*/  FADD.FTZ R3, R69.reuse, R26 ;  /* 0x0000001a45037221 */ /* 0x044fe20000010000 */
[----:B------:R-:W-:Y:S01]  /*7a70*/  F2FP.F16.F32.PACK_AB R123, R69, R123 ;  /* 0x0000007b457b723e */ /* 0x000fe200000000ff */
[----:B-1----:R-:W-:Y:S06]  /*7a80*/  @P2 BRA `(.L_x_12060) ;  /* 0xffffffe000e42947 */ /* 0x002fec000383ffff */
.L_x_12051:
[----:B------:R-:W-:Y:S06]  /*7a90*/  BAR.ARV 0x8, 0x1a0 ;  /* 0x0206800000007b1d */ /* 0x000fec0000002000 */
[----:B------:R-:W-:Y:S05]  /*7aa0*/  @!P0 BRA `(.L_x_12061) ;  /* 0x0000000000048947 */ /* 0x000fea0003800000 */
[----:B------:R-:W-:Y:S01]  /*7ab0*/  BPT.TRAP 0x1 ;  /* 0x000000040000795c */ /* 0x000fe20000300000 */
.L_x_12061:
[----:B------:R-:W-:Y:S01]  /*7ac0*/  ULEA UR5, UR36, UR40, 0x3 ;  /* 0x0000002824057291 */ /* 0x000fe2000f8e183f */
[----:B------:R-:W-:-:S05]  /*7ad0*/  IMAD.U32 R6, RZ, RZ, UR37 ;  /* 0x00000025ff067e24 */ /* 0x000fca000f8e00ff */
[----:B------:R-:W-:-:S04]  /*7ae0*/  SHF.L.U32 R6, R6, 0x1f, RZ ;  /* 0x0000001f06067819 */ /* 0x000fc800000006ff */
[----:B------:R1:W2:Y:S01]  /*7af0*/  SYNCS.PHASECHK.TRANS64.TRYWAIT P2, [UR5+0x16850], R6 ;  /* 0x01685006ff0075a7 */ /* 0x0002a20008040145 */
[----:B------:R-:W-:Y:S05]  /*7b00*/  @!P0 BRA `(.L_x_12062) ;  /* 0x0000000000048947 */ /* 0x000fea0003800000 */
[----:B------:R-:W-:Y:S01]  /*7b10*/  BPT.TRAP 0x1 ;  /* 0x000000040000795c */ /* 0x000fe20000300000 */
.L_x_12062:
[----:B--2---:R-:W-:Y:S05]  /*7b20*/  @P2 BRA `(.L_x_12063) ;  /* 0x0000000000082947 */ /* 0x004fea0003800000 */
[----:B------:R-:W2:Y:S02]  /*7b30*/  SYNCS.PHASECHK.TRANS64.TRYWAIT P0, [UR5+0x16850], R6 ;  /* 0x01685006ff0075a7 */ /* 0x000ea40008000145 */
[----:B--2---:R-:W-:Y:S05]  /*7b40*/  @!P0 BRA `(.L_x_12064) ;  /* 0x0000004000448947 */ /* 0x004fea0003800000 */
.L_x_12063:
        /* <DEDUP_REMOVED lines=20> */
[----:B------:R-:W-:Y:S02]  /*7c90*/  IMAD.MOV.U32 R3, RZ, RZ, -0x800000 ;  /* 0xff800000ff037424 */ /* 0x000fe400078e00ff */
[----:B--2---:R-:W-:-:S02]  /*7ca0*/  FADD.FTZ R7, R7, R4 ;  /* 0x0000000407077221 */ /* 0x004fc40000010000 */
[----:B------:R-:W1:Y:S04]  /*7cb0*/  SHFL.BFLY PT, R11, R8, 0x1, 0x1f ;  /* 0x0c201f00080b7f89 */ /* 0x000e6800000e0000 */
[----:B------:R-:W2:Y:S01]  /*7cc0*/  SHFL.BFLY PT, R6, R7, 0x1, 0x1f ;  /* 0x0c201f0007067f89 */ /* 0x000ea200000e0000 */
[----:B-1----:R-:W-:Y:S01]  /*7cd0*/  FADD.FTZ R11, R8, R11 ;  /* 0x0000000b080b7221 */ /* 0x002fe20000010000 */
[----:B------:R-:W-:Y:S02]  /*7ce0*/  IMAD.U32 R8, RZ, RZ, UR5 ;  /* 0x00000005ff087e24 */ /* 0x000fe4000f8e00ff */
        /* <DEDUP_REMOVED lines=12> */
[----:B------:R-:W1:Y:S01]  /*7db0*/  @P2 MUFU.RCP R12, R11 ;  /* 0x0000000b000c2308 */ /* 0x000e620000001000 */
[----:B--2---:R-:W-:Y:S01]  /*7dc0*/  @P0 FMUL.FTZ R7, R6, 0.69314718246459960938 ;  /* 0x3f31721806070820 */ /* 0x004fe20000410000 */
[----:B------:R-:W-:Y:S02]  /*7dd0*/  WARPGROUP.DEPBAR.LE gsb0, 0x0 ;  /* 0x00008000000079c5 */ /* 0x000fe40000010000 */
[----:B------:R-:W-:Y:S01]  /*7de0*/  WARPGROUP.ARRIVE ;  /* 0x00000000000079c5 */ /* 0x000fe20000000000 */
[----:B------:R-:W-:Y:S01]  /*7df0*/  @P0 FFMA.FTZ R15, R4, R5, R7 ;  /* 0x00000005040f0223 */ /* 0x000fe20000010007 */
[----:B------:R-:W-:-:S04]  /*7e00*/  PLOP3.LUT P0, PT, PT, PT, PT, 0x8, 0x0 ;  /* 0x000000000000781c */ /* 0x000fc80003f0e170 */
        /* <DEDUP_REMOVED lines=67> */
[----:B------:R-:W-:-:S07]  /*8240*/  FMUL.FTZ R119, R119, R12 ;  /* 0x0000000c77777220 */ /* 0x000fce0000410000 */
.L_x_12034:
        /* <DEDUP_REMOVED lines=11> */
[C---:B------:R-:W-:Y:S01]  /*8300*/  LOP3.LUT R5, R22.reuse, 0x380, RZ, 0xc0, !PT ;  /* 0x0000038016057812 */ /* 0x040fe200078ec0ff */
[----:B------:R-:W-:Y:S01]  /*8310*/  USHF.R.S32.HI UR5, URZ, 0x1f, UR43 ;  /* 0x0000001f3f057899 */ /* 0x000fe2000801142b */
[----:B------:R-:W-:Y:S02]  /*8320*/  IADD3 R43, P3, R22, 0x20, RZ ;  /* 0x00000020162b7810 */ /* 0x000fe40007f7e0ff */
[-C--:B------:R-:W-:Y:S01]  /*8330*/  LEA.HI R4, R45, R44.reuse, RZ, 0x7 ;  /* 0x0000002c2d047211 */ /* 0x080fe200078f38ff */
[----:B------:R-:W-:Y:S01]  /*8340*/  ULDC.64 UR8, c[0x0][0xb70] ;  /* 0x0002dc0000087ab9 */ /* 0x000fe20000000a00 */
[----:B------:R-:W-:Y:S01]  /*8350*/  SHF.R.U64 R5, R5, 0x3, RZ ;  /* 0x0000000305057819 */ /* 0x000fe200000012ff */
[----:B------:R-:W-:Y:S01]  /*8360*/  UIMAD UR5, UR5, UR8, URZ ;  /* 0x00000008050572a4 */ /* 0x000fe2000f8e023f */
[----:B------:R-:W-:Y:S01]  /*8370*/  LOP3.LUT R12, R43, 0x380, RZ, 0xc0, !PT ;  /* 0x000003802b0c7812 */ /* 0x000fe200078ec0ff */
[----:B------:R-:W-:Y:S01]  /*8380*/  UIMAD.WIDE.U32 UR6, UR43, UR8, URZ ;  /* 0x000000082b0672a5 */ /* 0x000fe2000f8e003f */
[----:B------:R-:W-:Y:S01]  /*8390*/  LOP3.LUT R49, R4, 0xffffff80, RZ, 0xc0, !PT ;  /* 0xffffff8004317812 */ /* 0x000fe200078ec0ff */
[----:B------:R-:W-:Y:S01]  /*83a0*/  USHF.R.S32.HI UR8, URZ, 0x1f, UR44 ;  /* 0x0000001f3f087899 */ /* 0x000fe2000801142c */
[----:B------:R-:W-:Y:S01]  /*83b0*/  LEA.HI R47, R45, R44, RZ, 0x5 ;  /* 0x0000002c2d2f7211 */ /* 0x000fe200078f28ff */
[----:B------:R-:W-:Y:S01]  /*83c0*/  UIMAD UR5, UR43, UR9, UR5 ;  /* 0x000000092b0572a4 */ /* 0x000fe2000f8e0205 */
[----:B------:R-:W-:Y:S01]  /*83d0*/  LOP3.LUT R4, R5, R22, RZ, 0x3c, !PT ;  /* 0x0000001605047212 */ /* 0x000fe200078e3cff */
[----:B------:R-:W-:Y:S01]  /*83e0*/  IMAD.MOV.U32 R5, RZ, RZ, R23 ;  /* 0x000000ffff057224 */ /* 0x000fe200078e0017 */
[----:B------:R-:W-:Y:S01]  /*83f0*/  IADD3 R45, P2, R22, 0x40, RZ ;  /* 0x00000040162d7810 */ /* 0x000fe20007f5e0ff */
[----:B------:R-:W-:Y:S01]  /*8400*/  IMAD.IADD R49, R44, 0x1, -R49 ;  /* 0x000000012c317824 */ /* 0x000fe200078e0a31 */
[----:B------:R-:W-:Y:S01]  /*8410*/  SHF.R.U64 R12, R12, 0x3, RZ ;  /* 0x000000030c0c7819 */ /* 0x000fe200000012ff */
[----:B------:R-:W-:Y:S01]  /*8420*/  UIADD3 UR5, UR7, UR5, URZ ;  /* 0x0000000507057290 */ /* 0x000fe2000fffe03f */
[----:B------:R-:W-:-:S02]  /*8430*/  LOP3.LUT R44, R45, 0x380, RZ, 0xc0, !PT ;  /* 0x000003802d2c7812 */ /* 0x000fc400078ec0ff */
[----:B------:R-:W-:Y:S02]  /*8440*/  LOP3.LUT R12, R12, R43, RZ, 0x3c, !PT ;  /* 0x0000002b0c0c7212 */ /* 0x000fe400078e3cff */
[----:B------:R-:W-:Y:S02]  /*8450*/  MOV R43, R4 ;  /* 0x00000004002b7202 */ /* 0x000fe40000000f00 */
[----:B------:R-:W-:Y:S02]  /*8460*/  F2FP.F16.F32.PACK_AB R5, R10, R11 ;  /* 0x0000000b0a05723e */ /* 0x000fe400000000ff */
[----:B------:R-:W-:Y:S02]  /*8470*/  SHF.R.U64 R10, R44, 0x3, RZ ;  /* 0x000000032c0a7819 */ /* 0x000fe400000012ff */
[----:B------:R-:W-:Y:S02]  /*8480*/  IADD3 R48, P1, R22, 0x60, RZ ;  /* 0x0000006016307810 */ /* 0x000fe40007f3e0ff */
[----:B------:R-:W-:-:S02]  /*8490*/  LOP3.LUT R10, R10, R45, RZ, 0x3c, !PT ;  /* 0x0000002d0a0a7212 */ /* 0x000fc400078e3cff */
[----:B------:R-:W1:Y:S01]  /*84a0*/  LDC.64 R44, c[0x0][0xb78] ;  /* 0x0002de00ff2c7b82 */ /* 0x000e620000000a00 */
[----:B------:R-:W-:Y:S02]  /*84b0*/  LOP3.LUT R46, R48, 0x380, RZ, 0xc0, !PT ;  /* 0x00000380302e7812 */ /* 0x000fe400078ec0ff */
[----:B------:R-:W-:Y:S01]  /*84c0*/  F2FP.F16.F32.PACK_AB R4, R13, R42 ;  /* 0x0000002a0d04723e */ /* 0x000fe200000000ff */
[--C-:B------:R-:W-:Y:S01]  /*84d0*/  IMAD.X R13, RZ, RZ, R23.reuse, P3 ;  /* 0x000000ffff0d7224 */ /* 0x100fe200018e0617 */
[----:B------:R-:W-:Y:S01]  /*84e0*/  F2FP.F16.F32.PACK_AB R6, R6, R9 ;  /* 0x000000090606723e */ /* 0x000fe200000000ff */
[--C-:B------:R-:W-:Y:S01]  /*84f0*/  IMAD.X R9, RZ, RZ, R23.reuse, P1 ;  /* 0x000000ffff097224 */ /* 0x100fe200008e0617 */
[----:B------:R-:W-:Y:S02]  /*8500*/  F2FP.F16.F32.PACK_AB R7, R7, R8 ;  /* 0x000000080707723e */ /* 0x000fe400000000ff */
[----:B------:R-:W-:Y:S02]  /*8510*/  SHF.R.U64 R11, R46, 0x3, RZ ;  /* 0x000000032e0b7819 */ /* 0x000fe400000012ff */
[----:B------:R-:W-:Y:S01]  /*8520*/  MOV R12, R12 ;  /* 0x0000000c000c7202 */ /* 0x000fe20000000f00 */
[----:B------:R2:W-:Y:S01]  /*8530*/  STSM.16.M88.4 [R43], R4 ;  /* 0x000000042b007844 */ /* 0x0005e20000000200 */
[----:B------:R-:W-:Y:S01]  /*8540*/  LOP3.LUT R8, R11, R48, RZ, 0x3c, !PT ;  /* 0x000000300b087212 */ /* 0x000fe200078e3cff */
[----:B------:R-:W-:Y:S01]  /*8550*/  IMAD.X R11, RZ, RZ, R23, P2 ;  /* 0x000000ffff0b7224 */ /* 0x000fe200010e0617 */
[----:B------:R-:W-:-:S02]  /*8560*/  F2FP.F16.F32.PACK_AB R32, R32, R33 ;  /* 0x000000212020723e */ /* 0x000fc400000000ff */
[----:B------:R-:W-:Y:S02]  /*8570*/  F2FP.F16.F32.PACK_AB R33, R30, R31 ;  /* 0x0000001f1e21723e */ /* 0x000fe400000000ff */
[----:B------:R-:W-:Y:S02]  /*8580*/  MOV R11, R10 ;  /* 0x0000000a000b7202 */ /* 0x000fe40000000f00 */
[----:B------:R-:W-:Y:S02]  /*8590*/  F2FP.F16.F32.PACK_AB R24, R24, R25 ;  /* 0x000000191818723e */ /* 0x000fe400000000ff */
[----:B------:R-:W-:Y:S01]  /*85a0*/  MOV R10, R8 ;  /* 0x00000008000a7202 */ /* 0x000fe20000000f00 */
[----:B------:R-:W-:Y:S01]  /*85b0*/  IMAD.U32 R9, RZ, RZ, UR7 ;  /* 0x00000007ff097e24 */ /* 0x000fe2000f8e00ff */
[----:B------:R-:W-:Y:S01]  /*85c0*/  F2FP.F16.F32.PACK_AB R25, R20, R21 ;  /* 0x000000151419723e */ /* 0x000fe200000000ff */
[----:B------:R-:W-:Y:S01]  /*85d0*/  IMAD.U32 R8, RZ, RZ, UR6 ;  /* 0x00000006ff087e24 */ /* 0x000fe2000f8e00ff */
[----:B------:R-:W-:Y:S01]  /*85e0*/  SHF.R.S32.HI R47, RZ, 0x5, R47 ;  /* 0x00000005ff2f7819 */ /* 0x000fe2000001142f */
[----:B------:R-:W-:Y:S01]  /*85f0*/  IMAD.U32 R9, RZ, RZ, UR5 ;  /* 0x00000005ff097e24 */ /* 0x000fe2000f8e00ff */
[----:B--2---:R-:W-:Y:S01]  /*8600*/  F2FP.F16.F32.PACK_AB R7, R34, R35 ;  /* 0x000000232207723e */ /* 0x004fe200000000ff */
[----:B-1----:R-:W-:Y:S01]  /*8610*/  IMAD R34, R44, UR8, RZ ;  /* 0x000000082c227c24 */ /* 0x002fe2000f8e02ff */
[----:B------:R-:W-:Y:S01]  /*8620*/  F2FP.F16.F32.PACK_AB R6, R36, R37 ;  /* 0x000000252406723e */ /* 0x000fe200000000ff */
[----:B------:R-:W-:Y:S01]  /*8630*/  VIADD R37, R18, UR42 ;  /* 0x0000002a12257c36 */ /* 0x000fe20008000000 */
[----:B------:R-:W-:Y:S01]  /*8640*/  F2FP.F16.F32.PACK_AB R4, R40, R41 ;  /* 0x000000292804723e */ /* 0x000fe200000000ff */
[----:B------:R-:W-:Y:S01]  /*8650*/  IMAD R36, R45, UR44, R34 ;  /* 0x0000002c2d247c24 */ /* 0x000fe2000f8e0222 */
[----:B------:R-:W-:Y:S01]  /*8660*/  F2FP.F16.F32.PACK_AB R5, R38, R39 ;  /* 0x000000272605723e */ /* 0x000fe200000000ff */
[----:B------:R-:W-:Y:S01]  /*8670*/  VIADD R13, R37, 0x8 ;  /* 0x00000008250d7836 */ /* 0x000fe20000000000 */
[----:B------:R-:W-:Y:S01]  /*8680*/  F2FP.F16.F32.PACK_AB R34, R28, R29 ;  /* 0x0000001d1c22723e */ /* 0x000fe200000000ff */
[----:B------:R-:W-:Y:S01]  /*8690*/  IMAD.WIDE.U32 R8, R44, UR44, R8 ;  /* 0x0000002c2c087c25 */ /* 0x000fe2000f8e0008 */
[----:B------:R-:W-:Y:S01]  /*86a0*/  F2FP.F16.F32.PACK_AB R35, R26, R27 ;  /* 0x0000001b1a23723e */ /* 0x000fe200000000ff */
[----:B------:R1:W-:Y:S01]  /*86b0*/  STSM.16.M88.4 [R12], R4 ;  /* 0x000000040c007844 */ /* 0x0003e20000000200 */
[----:B------:R-:W-:Y:S01]  /*86c0*/  F2FP.F16.F32.PACK_AB R26, R14, R19 ;  /* 0x000000130e1a723e */ /* 0x000fe200000000ff */
[----:B------:R-:W-:Y:S01]  /*86d0*/  ULDC UR5, c[0x0][0xa88] ;  /* 0x0002a20000057ab9 */ /* 0x000fe20000000800 */
[----:B------:R-:W-:Y:S01]  /*86e0*/  F2FP.F16.F32.PACK_AB R27, R119, R0 ;  /* 0x00000000771b723e */ /* 0x000fe200000000ff */
[----:B------:R-:W-:Y:S01]  /*86f0*/  STSM.16.M88.4 [R11], R32 ;  /* 0x000000200b007844 */ /* 0x000fe20000000200 */
[----:B------:R-:W-:Y:S01]  /*8700*/  LOP3.LUT P0, RZ, R49, 0x3, RZ, 0xc0, !PT ;  /* 0x0000000331ff7812 */ /* 0x000fe2000780c0ff */
[----:B------:R-:W-:-:S02]  /*8710*/  ULDC.64 UR6, c[0x0][0xb40] ;  /* 0x0002d00000067ab9 */ /* 0x000fc40000000a00 */
[----:B------:R-:W-:Y:S01]  /*8720*/  STSM.16.M88.4 [R10], R24 ;  /* 0x000000180a007844 */ /* 0x000fe20000000200 */
[----:B------:R-:W-:Y:S02]  /*8730*/  ISETP.GE.OR P1, PT, R13, UR5, P0 ;  /* 0x000000050d007c0c */ /* 0x000fe40008726670 */
[----:B------:R-:W-:Y:S01]  /*8740*/  SHF.R.S32.HI R13, RZ, 0x1f, R37 ;  /* 0x0000001fff0d7819 */ /* 0x000fe20000011425 */
[----:B------:R-:W-:Y:S01]  /*8750*/  @!PT LDS RZ, [RZ] ;  /* 0x00000000fffff984 */ /* 0x000fe20000000800 */
[----:B------:R-:W-:Y:S01]  /*8760*/  @!PT LDS RZ, [RZ] ;  /* 0x00000000fffff984 */ /* 0x000fe20000000800 */
[----:B------:R-:W-:Y:S01]  /*8770*/  @!PT LDS RZ, [RZ] ;  /* 0x00000000fffff984 */ /* 0x000fe20000000800 */
[----:B------:R-:W-:Y:S01]  /*8780*/  @!PT LDS RZ, [RZ] ;  /* 0x00000000fffff984 */ /* 0x000fe20000000800 */
[----:B------:R2:W-:Y:S06]  /*8790*/  MEMBAR.ALL.CTA ;  /* 0x0000000000007992 */ /* 0x0005ec0000008000 */
[----:B--2---:R-:W2:Y:S02]  /*87a0*/  FENCE.VIEW.ASYNC.S ;  /* 0x00000000000073c6 */ /* 0x004ea40000000000 */
[----:B--2---:R-:W-:Y:S06]  /*87b0*/  BAR.ARV 0x1, 0x1a0 ;  /* 0x0046800000007b1d */ /* 0x004fec0000002000 */
[C---:B-1----:R-:W-:Y:S01]  /*87c0*/  IADD3 R5, P2, R37.reuse, R8, RZ ;  /* 0x0000000825057210 */ /* 0x042fe20007f5e0ff */
[----:B------:R-:W1:Y:S01]  /*87d0*/  SHFL.IDX PT, R0, R47, RZ, 0x1f ;  /* 0x00001fff2f007589 */ /* 0x000e6200000e0000 */
[----:B------:R-:W-:-:S02]  /*87e0*/  ISETP.GE.OR P0, PT, R37, UR5, P0 ;  /* 0x0000000525007c0c */ /* 0x000fc40008706670 */
[----:B------:R-:W-:Y:S02]  /*87f0*/  IADD3.X R8, R13, R9, R36, P2, !PT ;  /* 0x000000090d087210 */ /* 0x000fe400017fe424 */
        /* <DEDUP_REMOVED lines=20> */
.L_x_12068:
[----:B------:R-:W-:Y:S05]  /*8940*/  BSYNC B0 ;  /* 0x0000000000007941 */ /* 0x000fea0003800000 */
.L_x_12067:
[----:B------:R-:W-:Y:S05]  /*8950*/  BRA `(.L_x_12066) ;  /* 0x0000000400e47947 */ /* 0x000fea0003800000 */
.L_x_12065:
        /* <DEDUP_REMOVED lines=37> */
.L_x_12070:
[----:B------:R-:W-:Y:S05]  /*8bb0*/  BSYNC B0 ;  /* 0x0000000000007941 */ /* 0x000fea0003800000 */
.L_x_12069:
        /* <DEDUP_REMOVED lines=34> */
.L_x_12072:
[----:B------:R-:W-:Y:S05]  /*8de0*/  BSYNC B0 ;  /* 0x0000000000007941 */ /* 0x000fea0003800000 */
.L_x_12071:
        /* <DEDUP_REMOVED lines=15> */
.L_x_12074:
[----:B------:R-:W-:Y:S05]  /*8ee0*/  BSYNC B0 ;  /* 0x0000000000007941 */ /* 0x000fea0003800000 */
.L_x_12073:
        /* <DEDUP_REMOVED lines=15> */
.L_x_12076:
[----:B------:R-:W-:Y:S05]  /*8fe0*/  BSYNC B0 ;  /* 0x0000000000007941 */ /* 0x000fea0003800000 */
.L_x_12075:
        /* <DEDUP_REMOVED lines=15> */
.L_x_12077:
[----:B------:R-:W-:Y:S05]  /*90e0*/  BSYNC B0 ;  /* 0x0000000000007941 */ /* 0x000fea0003800000 */
.L_x_12066:
[----:B------:R-:W5:Y:S02]  /*90f0*/  LDC R0, c[0x0][0xda8] ;  /* 0x00036a00ff007b82 */ /* 0x000f640000000800 */
[----:B-----5:R-:W-:-:S13]  /*9100*/  ISETP.LE.AND P0, PT, R0, UR4, PT ;  /* 0x0000000400007c0c */ /* 0x020fda000bf03270 */
[----:B------:R-:W-:Y:S05]  /*9110*/  @!P0 BRA `(.L_x_12078) ;  /* 0xffffff7c00148947 */ /* 0x000fea000383ffff */
[----:B------:R-:W-:Y:S05]  /*9120*/  EXIT ;  /* 0x000000000000794d */ /* 0x000fea0003800000 */
.L_x_12030:
        /* <DEDUP_REMOVED lines=18> */
[----:B------:R-:W-:Y:S01]  /*9250*/  IMAD.MOV.U32 R19, RZ, RZ, 0x1 ;  /* 0x00000001ff137424 */ /* 0x000fe200078e00ff */
[----:B------:R-:W-:-:S06]  /*9260*/  UMOV UR47, URZ ;  /* 0x0000003f002f7c82 */ /* 0x000fcc0008000000 */
.L_x_12127:
        /* <DEDUP_REMOVED lines=21> */
.L_x_12080:
[----:B------:R-:W-:Y:S01]  /*93c0*/  ULDC UR9, c[0x0][0xdc4] ;  /* 0x0003710000097ab9 */ /* 0x000fe20000000800 */
[----:B------:R-:W-:Y:S01]  /*93d0*/  UMOV UR7, UR8 ;  /* 0x0000000800077c82 */ /* 0x000fe20008000000 */
[----:B------:R-:W-:-:S11]  /*93e0*/  UISETP.NE.AND UP0, UPT, UR9, 0x1, UPT ;  /* 0x000000010900788c */ /* 0x000fd6000bf05270 */
[----:B------:R-:W-:Y:S02]  /*93f0*/  @UP0 ULDC.64 UR10, c[0x0][0xdc8] ;  /* 0x00037200000a0ab9 */ /* 0x000fe40000000a00 */
[----:B------:R-:W-:-:S04]  /*9400*/  UIMAD.WIDE.U32 UR4, UR8, UR10, URZ ;  /* 0x0000000a080472a5 */ /* 0x000fc8000f8e003f */
[----:B------:R-:W-:-:S04]  /*9410*/  @UP0 USHF.R.U32.HI UR7, URZ, UR11, UR5 ;  /* 0x0000000b3f070299 */ /* 0x000fc80008011605 */
[----:B------:R-:W-:-:S12]  /*9420*/  UIMAD UR4, UR7, UR9, URZ ;  /* 0x00000009070472a4 */ /* 0x000fd8000f8e023f */
.L_x_12081:
[----:B------:R-:W-:Y:S01]  /*9430*/  ULOP3.LUT UR5, URZ, UR7, URZ, 0x33, !UPT ;  /* 0x000000073f057292 */ /* 0x000fe2000f8e333f */
[----:B------:R-:W-:Y:S01]  /*9440*/  BSSY B6, `(.L_x_12082) ;  /* 0x000021e000067945 */ /* 0x000fe20003800000 */
[----:B------:R-:W-:Y:S01]  /*9450*/  ULDC.64 UR10, c[0x0][0x3f8] ;  /* 0x0000fe00000a7ab9 */ /* 0x000fe20000000a00 */
[----:B------:R-:W-:Y:S01]  /*9460*/  ULDC UR7, c[0x0][0xdac] ;  /* 0x00036b0000077ab9 */ /* 0x000fe20000000800 */
[----:B------:R-:W-:Y:S02]  /*9470*/  UISETP.NE.U32.AND UP0, UPT, UR10, URZ, UPT ;  /* 0x0000003f0a00728c */ /* 0x000fe4000bf05070 */
[----:B------:R-:W-:Y:S02]  /*9480*/  UIADD3 UR5, UR5, UR7, URZ ;  /* 0x0000000705057290 */ /* 0x000fe4000fffe03f */
[----:B------:R-:W-:Y:S02]  /*9490*/  UISETP.NE.AND.EX UP0, UPT, UR11, URZ, UPT, UP0 ;  /* 0x0000003f0b00728c */ /* 0x000fe4000bf05300 */
[----:B------:R-:W-:Y:S01]  /*94a0*/  UIMAD UR41, UR5, 0xc0, URZ ;  /* 0x000000c0052978a4 */ /* 0x000fe2000f8e023f */
        /* <DEDUP_REMOVED lines=45> */
.L_x_12083:
        /* <DEDUP_REMOVED lines=23> */
.L_x_12085:
        /* <DEDUP_REMOVED lines=20> */
.L_x_12087:
        /* <DEDUP_REMOVED lines=15> */
.L_x_12086:
        /* <DEDUP_REMOVED lines=29> */
.L_x_12139:
[----:B------:R-:W-:Y:S01]  /*9cf0*/  UMOV UR4, 0xffffffff ;  /* 0xffffffff00047882 */ /* 0x000fe20000000000 */
[----:B------:R-:W-:Y:S02]  /*9d00*/  SHF.R.S32.HI R8, RZ, 0x1f, R0 ;  /* 0x0000001fff087819 */ /* 0x000fe40000011400 */
[----:B------:R-:W-:Y:S05]  /*9d10*/  BRA.DIV UR4, `(.L_x_12089) ;  /* 0x0000002204087947 */ /* 0x000fea000b800000 */
[----:B------:R-:W-:-:S13]  /*9d20*/  ELECT P0, URZ, PT ;  /* 0x00000000003f782f */ /* 0x000fda0003800000 */
.L_x_12142:
        /* <DEDUP_REMOVED lines=23> */
.L_x_12091:
[----:B------:R-:W2:Y:S01]  /*9ea0*/  SYNCS.PHASECHK.TRANS64.TRYWAIT P4, [R13+URZ+0x16840], R12 ;  /* 0x0168400c0d0075a7 */ /* 0x000ea2000808017f */
[----:B------:R-:W-:Y:S01]  /*9eb0*/  ISETP.NE.AND P3, PT, R17, RZ, PT ;  /* 0x000000ff1100720c */ /* 0x000fe20003f65270 */
[----:B--2---:R-:W-:-:S12]  /*9ec0*/  @!P4 BRA `(.L_x_12092) ;  /* 0x0000001c00c0c947 */ /* 0x004fd80003800000 */
.L_x_12143:
[----:B------:R-:W-:Y:S05]  /*9ed0*/  @P3 BRA `(.L_x_12093) ;  /* 0x0000000000143947 */ /* 0x000fea0003800000 */
[----:B------:R-:W-:Y:S01]  /*9ee0*/  ISETP.NE.AND P3, PT, R23, RZ, PT ;  /* 0x000000ff1700720c */ /* 0x000fe20003f65270 */
[----:B-1----:R-:W-:-:S04]  /*9ef0*/  IMAD.MOV.U32 R4, RZ, RZ, 0x4000 ;  /* 0x00004000ff047424 */ /* 0x002fc800078e00ff */
[----:B------:R3:W-:Y:S08]  /*9f00*/  SYNCS.ARRIVE.TRANS64 RZ, [R13+URZ+0x16830], R4 ;  /* 0x016830040dff79a7 */ /* 0x0007f0000800003f */
[----:B------:R-:W-:Y:S05]  /*9f10*/  @!P3 BRA `(.L_x_12093) ;  /* 0x000000000004b947 */ /* 0x000fea0003800000 */
[----:B------:R-:W-:Y:S01]  /*9f20*/  BPT.TRAP 0x1 ;  /* 0x000000040000795c */ /* 0x000fe20000300000 */
.L_x_12093:
        /* <DEDUP_REMOVED lines=16> */
.L_x_12090:
        /* <DEDUP_REMOVED lines=24> */
.L_x_12144:
[----:B------:R-:W-:-:S06]  /*a1b0*/  UISETP.GE.AND UP0, UPT, UR45, 0x2, UPT ;  /* 0x000000022d00788c */ /* 0x000fcc000bf06270 */
[----:B------:R-:W-:-:S13]  /*a1c0*/  PLOP3.LUT P3, PT, PT, PT, UP0, 0x80, 0x0 ;  /* 0x000000000000781c */ /* 0x000fda0003f6f008 */
[----:B------:R-:W-:Y:S05]  /*a1d0*/  @!P3 BRA `(.L_x_12095) ;  /* 0x000000100044b947 */ /* 0x000fea0003800000 */
[----:B------:R-:W-:Y:S02]  /*a1e0*/  ULOP3.LUT UR4, UR45, 0x1, URZ, 0xc0, !UPT ;  /* 0x000000012d047892 */ /* 0x000fe4000f8ec03f */
[----:B------:R-:W-:Y:S02]  /*a1f0*/  UIADD3 UR44, UR45, -0x2, URZ ;  /* 0xfffffffe2d2c7890 */ /* 0x000fe4000fffe03f */
[----:B------:R-:W-:Y:S01]  /*a200*/  UISETP.NE.U32.AND UP0, UPT, UR4, 0x1, UPT ;  /* 0x000000010400788c */ /* 0x000fe2000bf05070 */
[----:B------:R-:W-:-:S03]  /*a210*/  ULDC.64 UR36, c[0x0][0x408] ;  /* 0x0001020000247ab9 */ /* 0x000fc60000000a00 */
[----:B------:R-:W-:Y:S02]  /*a220*/  IMAD.U32 R11, RZ, RZ, UR44 ;  /* 0x0000002cff0b7e24 */ /* 0x000fe4000f8e00ff */
[----:B------:R-:W-:-:S13]  /*a230*/  PLOP3.LUT P3, PT, PT, PT, UP0, 0x80, 0x0 ;  /* 0x000000000000781c */ /* 0x000fda0003f6f008 */
[----:B------:R-:W-:Y:S05]  /*a240*/  @!P3 BRA `(.L_x_12096) ;  /* 0x00000004006cb947 */ /* 0x000fea0003800000 */
[----:B------:R-:W-:Y:S01]  /*a250*/  VIADD R10, R18, 0x1 ;  /* 0x00000001120a7836 */ /* 0x000fe20000000000 */
[----:B------:R-:W-:Y:S04]  /*a260*/  BSSY B0, `(.L_x_12097) ;  /* 0x0000055000007945 */ /* 0x000fe80003800000 */
[----:B------:R-:W-:-:S04]  /*a270*/  ISETP.NE.AND P3, PT, R10, 0x2, PT ;  /* 0x000000020a00780c */ /* 0x000fc80003f65270 */
[----:B-1----:R-:W-:Y:S02]  /*a280*/  SEL R4, RZ, 0x1, P3 ;  /* 0x00000001ff047807 */ /* 0x002fe40001800000 */
        /* <DEDUP_REMOVED lines=11> */
[----:B------:R-:W-:-:S04]  /*a340*/  @UP0 USHF.R.U32.HI UR6, URZ, UR9, UR5 ;  /* 0x000000093f060299 */ /* 0x000fc80008011605 */
[----:B------:R-:W-:Y:S02]  /*a350*/  USHF.R.S32.HI UR4, URZ, 0x1f, UR6 ;  /* 0x0000001f3f047899 */ /* 0x000fe40008011406 */
[----:B------:R-:W-:-:S04]  /*a360*/  IMAD.U32 R4, RZ, RZ, UR6 ;  /* 0x00000006ff047e24 */ /* 0x000fc8000f8e00ff */
[----:B------:R-:W-:Y:S01]  /*a370*/  IMAD.U32 R5, RZ, RZ, UR4 ;  /* 0x00000004ff057e24 */ /* 0x000fe2000f8e00ff */
[----:B------:R-:W-:Y:S02]  /*a380*/  ULDC.64 UR4, c[0x0][0x408] ;  /* 0x0001020000047ab9 */ /* 0x000fe40000000a00 */
[----:B--2---:R-:W-:Y:S02]  /*a390*/  IMAD R13, R8, UR4, RZ ;  /* 0x00000004080d7c24 */ /* 0x004fe4000f8e02ff */
[----:B------:R-:W-:-:S04]  /*a3a0*/  IMAD.WIDE.U32 R4, R0, UR4, R4 ;  /* 0x0000000400047c25 */ /* 0x000fc8000f8e0004 */
[----:B------:R-:W-:Y:S01]  /*a3b0*/  IMAD R13, R0, UR5, R13 ;  /* 0x00000005000d7c24 */ /* 0x000fe2000f8e020d */
[----:B------:R-:W-:-:S03]  /*a3c0*/  LEA R2, P3, R4, R2, 0x2 ;  /* 0x0000000204027211 */ /* 0x000fc600078610ff */
[----:B------:R-:W-:-:S05]  /*a3d0*/  IMAD.IADD R5, R13, 0x1, R5 ;  /* 0x000000010d057824 */ /* 0x000fca00078e0205 */
[----:B------:R-:W-:-:S05]  /*a3e0*/  LEA.HI.X R3, R4, R3, R5, 0x2, P3 ;  /* 0x0000000304037211 */ /* 0x000fca00018f1405 */
[----:B------:R1:W5:Y:S01]  /*a3f0*/  LDG.E R4, desc[UR48][R2.64] ;  /* 0x0000003002047981 */ /* 0x000362000c1e1900 */
[----:B------:R-:W-:-:S04]  /*a400*/  UIADD3 UR4, -UR6, URZ, URZ ;  /* 0x0000003f06047290 */ /* 0x000fc8000fffe13f */
[----:B------:R-:W-:-:S06]  /*a410*/  UIMAD UR4, UR7, UR4, UR44 ;  /* 0x00000004070472a4 */ /* 0x000fcc000f8e022c */
[----:B-1----:R-:W-:-:S07]  /*a420*/  IMAD.U32 R5, RZ, RZ, UR4 ;  /* 0x00000004ff057e24 */ /* 0x002fce000f8e00ff */
.L_x_12099:
[----:B------:R-:W-:Y:S02]  /*a430*/  LEA R3, R10, UR39, 0x3 ;  /* 0x000000270a037c11 */ /* 0x000fe4000f8e18ff */
[----:B------:R-:W-:Y:S02]  /*a440*/  SHF.L.U32 R2, R11, 0x1f, RZ ;  /* 0x0000001f0b027819 */ /* 0x000fe400000006ff */
[----:B------:R-:W-:Y:S02]  /*a450*/  ISETP.NE.AND P3, PT, R17, RZ, PT ;  /* 0x000000ff1100720c */ /* 0x000fe40003f65270 */
[----:B------:R-:W1:Y:S02]  /*a460*/  SYNCS.PHASECHK.TRANS64.TRYWAIT P4, [R3+URZ+0x16840], R2 ;  /* 0x01684002030075a7 */ /* 0x000e64000808017f */
[----:B-1----:R-:W-:Y:S09]  /*a470*/  @!P4 BRA `(.L_x_12100) ;  /* 0x000000180080c947 */ /* 0x002ff20003800000 */
.L_x_12145:
[----:B------:R-:W-:Y:S05]  /*a480*/  @P3 BRA `(.L_x_12101) ;  /* 0x0000000000143947 */ /* 0x000fea0003800000 */
[----:B------:R-:W-:Y:S01]  /*a490*/  ISETP.NE.AND P4, PT, R23, RZ, PT ;  /* 0x000000ff1700720c */ /* 0x000fe20003f85270 */
[----:B-1----:R-:W-:-:S04]  /*a4a0*/  IMAD.MOV.U32 R2, RZ, RZ, 0x4000 ;  /* 0x00004000ff027424 */ /* 0x002fc800078e00ff */
[----:B------:R3:W-:Y:S08]  /*a4b0*/  SYNCS.ARRIVE.TRANS64 RZ, [R3+URZ+0x16830], R2 ;  /* 0x0168300203ff79a7 */ /* 0x0007f0000800003f */
[----:B------:R-:W-:Y:S05]  /*a4c0*/  @!P4 BRA `(.L_x_12101) ;  /* 0x000000000004c947 */ /* 0x000fea0003800000 */
[----:B------:R-:W-:Y:S01]  /*a4d0*/  BPT.TRAP 0x1 ;  /* 0x000000040000795c */ /* 0x000fe20000300000 */
.L_x_12101:
        /* <DEDUP_REMOVED lines=10> */
[----:B-1-3--:R-:W-:Y:S01]  /*a580*/  SHF.L.U32 R3, R19, 0x1f, RZ ;  /* 0x0000001f13037819 */ /* 0x00afe200000006ff */
[----:B------:R-:W-:Y:S01]  /*a590*/  UMOV UR10, URZ ;  /* 0x0000003f000a7c82 */ /* 0x000fe20008000000 */
[----:B------:R-:W-:Y:S01]  /*a5a0*/  LEA R2, R18, UR4, 0x3 ;  /* 0x0000000412027c11 */ /* 0x000fe2000f8e18ff */
[----:B------:R-:W-:-:S02]  /*a5b0*/  ULEA UR8, UR8, UR39, 0xe ;  /* 0x0000002708087291 */ /* 0x000fc4000f8e703f */
[----:B------:R-:W-:Y:S02]  /*a5c0*/  USHF.L.U32 UR11, UR11, 0x7, URZ ;  /* 0x000000070b0b7899 */ /* 0x000fe4000800063f */
[----:B------:R-:W-:Y:S02]  /*a5d0*/  UIADD3 UR9, UR9, 0x16830, URZ ;  /* 0x0001683009097890 */ /* 0x000fe4000fffe03f */
[----:B------:R-:W-:-:S09]  /*a5e0*/  UIADD3 UR8, UR8, 0xe400, URZ ;  /* 0x0000e40008087890 */ /* 0x000fd2000fffe03f */
[----:B------:R1:W-:Y:S01]  /*a5f0*/  UTMALDG.4D [UR8], [UR6], desc[UR14] ;  /* 0x00000e08060075b4 */ /* 0x0003e20008019000 */
[----:B------:R-:W3:Y:S02]  /*a600*/  SYNCS.PHASECHK.TRANS64.TRYWAIT P4, [R2+URZ+0x60], R3 ;  /* 0x00006003020075a7 */ /* 0x000ee4000808017f */
[----:B-1-3--:R-:W-:Y:S05]  /*a610*/  @!P4 BRA `(.L_x_12102) ;  /* 0x00000018002cc947 */ /* 0x00afea0003800000 */
.L_x_12146:
[----:B------:R-:W-:Y:S05]  /*a620*/  @P3 BRA `(.L_x_12103) ;  /* 0x0000000000183947 */ /* 0x000fea0003800000 */
[----:B------:R-:W-:Y:S01]  /*a630*/  ISETP.NE.AND P3, PT, R23, RZ, PT ;  /* 0x000000ff1700720c */ /* 0x000fe20003f65270 */
[----:B-1----:R-:W-:Y:S01]  /*a640*/  IMAD.MOV.U32 R3, RZ, RZ, 0x4000 ;  /* 0x00004000ff037424 */ /* 0x002fe200078e00ff */
[----:B------:R-:W-:-:S04]  /*a650*/  LEA R2, R18, UR39, 0x3 ;  /* 0x0000002712027c11 */ /* 0x000fc8000f8e18ff */
[----:B------:R3:W-:Y:S07]  /*a660*/  SYNCS.ARRIVE.TRANS64 RZ, [R2+URZ+0x16850], R3 ;  /* 0x0168500302ff79a7 */ /* 0x0007ee000800003f */
[----:B------:R-:W-:Y:S05]  /*a670*/  @!P3 BRA `(.L_x_12103) ;  /* 0x000000000004b947 */ /* 0x000fea0003800000 */
[----:B------:R-:W-:Y:S01]  /*a680*/  BPT.TRAP 0x1 ;  /* 0x000000040000795c */ /* 0x000fe20000300000 */
.L_x_12103:
        /* <DEDUP_REMOVED lines=17> */
[----:B----4-:R-:W-:Y:S01]  /*a7a0*/  NOP ;  /* 0x0000000000007918 */ /* 0x010fe20000000000 */
.L_x_12098:
[----:B------:R-:W-:Y:S05]  /*a7b0*/  BSYNC B0 ;  /* 0x0000000000007941 */ /* 0x000fea0003800000 */
.L_x_12097:
[----:B------:R-:W-:Y:S01]  /*a7c0*/  UIADD3 UR4, UR45, -0x3, URZ ;  /* 0xfffffffd2d047890 */ /* 0x000fe2000fffe03f */
[----:B------:R-:W-:Y:S02]  /*a7d0*/  IMAD.MOV.U32 R19, RZ, RZ, R11 ;  /* 0x000000ffff137224 */ /* 0x000fe400078e000b */
[----:B------:R-:W-:-:S03]  /*a7e0*/  IMAD.MOV.U32 R18, RZ, RZ, R10 ;  /* 0x000000ffff127224 */ /* 0x000fc600078e000a */
[----:B------:R-:W-:-:S07]  /*a7f0*/  IMAD.U32 R11, RZ, RZ, UR4 ;  /* 0x00000004ff0b7e24 */ /* 0x000fce000f8e00ff */
.L_x_12096:
[----:B------:R-:W-:Y:S01]  /*a800*/  ISETP.NE.AND P3, PT, RZ, UR44, PT ;  /* 0x0000002cff007c0c */ /* 0x000fe2000bf65270 */
[----:B------:R-:W-:-:S12]  /*a810*/  BSSY B0, `(.L_x_12095) ;  /* 0x00000ad000007945 */ /* 0x000fd80003800000 */
[----:B------:R-:W-:Y:S05]  /*a820*/  @!P3 BRA `(.L_x_12104) ;  /* 0x0000000800acb947 */ /* 0x000fea0003800000 */
[----:B-1-3--:R-:W-:-:S07]  /*a830*/  IMAD.MOV.U32 R2, RZ, RZ, R9 ;  /* 0x000000ffff027224 */ /* 0x00afce00078e0009 */
.L_x_12119:
        /* <DEDUP_REMOVED lines=28> */
.L_x_12107:
[----:B------:R-:W-:Y:S02]  /*aa00*/  LEA R4, R10, UR39, 0x3 ;  /* 0x000000270a047c11 */ /* 0x000fe4000f8e18ff */
[----:B-1----:R-:W-:Y:S02]  /*aa10*/  SHF.L.U32 R3, R12, 0x1f, RZ ;  /* 0x0000001f0c037819 */ /* 0x002fe400000006ff */
[----:B------:R-:W-:Y:S02]  /*aa20*/  ISETP.NE.AND P3, PT, R17, RZ, PT ;  /* 0x000000ff1100720c */ /* 0x000fe40003f65270 */
[----:B------:R-:W1:Y:S02]  /*aa30*/  SYNCS.PHASECHK.TRANS64.TRYWAIT P4, [R4+URZ+0x16840], R3 ;  /* 0x01684003040075a7 */ /* 0x000e64000808017f */
[----:B-1----:R-:W-:Y:S09]  /*aa40*/  @!P4 BRA `(.L_x_12108) ;  /* 0x000000140034c947 */ /* 0x002ff20003800000 */
.L_x_12147:
[----:B------:R-:W-:Y:S05]  /*aa50*/  @P3 BRA `(.L_x_12109) ;  /* 0x0000000000143947 */ /* 0x000fea0003800000 */
[----:B------:R-:W-:Y:S01]  /*aa60*/  ISETP.NE.AND P4, PT, R23, RZ, PT ;  /* 0x000000ff1700720c */ /* 0x000fe20003f85270 */
[----:B-1----:R-:W-:-:S04]  /*aa70*/  IMAD.MOV.U32 R3, RZ, RZ, 0x4000 ;  /* 0x00004000ff037424 */ /* 0x002fc800078e00ff */
[----:B------:R2:W-:Y:S08]  /*aa80*/  SYNCS.ARRIVE.TRANS64 RZ, [R4+URZ+0x16830], R3 ;  /* 0x0168300304ff79a7 */ /* 0x0005f0000800003f */
[----:B------:R-:W-:Y:S05]  /*aa90*/  @!P4 BRA `(.L_x_12109) ;  /* 0x000000000004c947 */ /* 0x000fea0003800000 */
[----:B------:R-:W-:Y:S01]  /*aaa0*/  BPT.TRAP 0x1 ;  /* 0x000000040000795c */ /* 0x000fe20000300000 */
.L_x_12109:
        /* <DEDUP_REMOVED lines=20> */
.L_x_12148:
[----:B------:R-:W-:Y:S05]  /*abf0*/  @P3 BRA `(.L_x_12111) ;  /* 0x0000000000143947 */ /* 0x000fea0003800000 */
[----:B------:R-:W-:Y:S01]  /*ac00*/  ISETP.NE.AND P3, PT, R23, RZ, PT ;  /* 0x000000ff1700720c */ /* 0x000fe20003f65270 */
[----:B------:R-:W-:-:S04]  /*ac10*/  IMAD.MOV.U32 R3, RZ, RZ, 0x4000 ;  /* 0x00004000ff037424 */ /* 0x000fc800078e00ff */
[----:B------:R2:W-:Y:S08]  /*ac20*/  SYNCS.ARRIVE.TRANS64 RZ, [R4+URZ+0x50], R3 ;  /* 0x0000500304ff79a7 */ /* 0x0005f0000800003f */
[----:B------:R-:W-:Y:S05]  /*ac30*/  @!P3 BRA `(.L_x_12111) ;  /* 0x000000000004b947 */ /* 0x000fea0003800000 */
[----:B------:R-:W-:Y:S01]  /*ac40*/  BPT.TRAP 0x1 ;  /* 0x000000040000795c */ /* 0x000fe20000300000 */
.L_x_12111:
        /* <DEDUP_REMOVED lines=18> */
.L_x_12106:
[----:B------:R-:W-:Y:S05]  /*ad70*/  BSYNC B1 ;  /* 0x0000000000017941 */ /* 0x000fea0003800000 */
.L_x_12105:
        /* <DEDUP_REMOVED lines=10> */
[----:B------:R-:W-:Y:S02]  /*ae20*/  IMAD.MOV.U32 R15, RZ, RZ, R14 ;  /* 0x000000ffff0f7224 */ /* 0x000fe400078e000e */
[----:B------:R-:W-:-:S04]  /*ae30*/  IMAD R21, R8, UR36, RZ ;  /* 0x0000002408157c24 */ /* 0x000fc8000f8e02ff */
[----:B------:R-:W-:Y:S01]  /*ae40*/  IMAD R21, R0, UR37, R21 ;  /* 0x0000002500157c24 */ /* 0x000fe2000f8e0215 */
[----:B-1----:R-:W-:-:S13]  /*ae50*/  ISETP.NE.AND P3, PT, R13, 0x1, PT ;  /* 0x000000010d00780c */ /* 0x002fda0003f65270 */
[----:B--2---:R-:W1:Y:S02]  /*ae60*/  @P3 LDC.64 R2, c[0x0][0x420] ;  /* 0x00010800ff023b82 */ /* 0x004e640000000a00 */
        /* <DEDUP_REMOVED lines=12> */
.L_x_12114:
[----:B-12---:R-:W-:Y:S02]  /*af30*/  LEA R3, R18, UR39, 0x3 ;  /* 0x0000002712037c11 */ /* 0x006fe4000f8e18ff */
[----:B------:R-:W-:Y:S02]  /*af40*/  SHF.L.U32 R4, R19, 0x1f, RZ ;  /* 0x0000001f13047819 */ /* 0x000fe400000006ff */
[----:B------:R-:W-:Y:S02]  /*af50*/  ISETP.NE.AND P3, PT, R17, RZ, PT ;  /* 0x000000ff1100720c */ /* 0x000fe40003f65270 */
[----:B------:R-:W1:Y:S02]  /*af60*/  SYNCS.PHASECHK.TRANS64.TRYWAIT P4, [R3+URZ+0x16840], R4 ;  /* 0x01684004030075a7 */ /* 0x000e64000808017f */
[----:B-1----:R-:W-:Y:S09]  /*af70*/  @!P4 BRA `(.L_x_12115) ;  /* 0x000000100010c947 */ /* 0x002ff20003800000 */
.L_x_12149:
[----:B------:R-:W-:Y:S05]  /*af80*/  @P3 BRA `(.L_x_12116) ;  /* 0x0000000000143947 */ /* 0x000fea0003800000 */
[----:B------:R-:W-:Y:S01]  /*af90*/  ISETP.NE.AND P4, PT, R23, RZ, PT ;  /* 0x000000ff1700720c */ /* 0x000fe20003f85270 */
[----:B-1----:R-:W-:-:S04]  /*afa0*/  IMAD.MOV.U32 R4, RZ, RZ, 0x4000 ;  /* 0x00004000ff047424 */ /* 0x002fc800078e00ff */
[----:B------:R2:W-:Y:S08]  /*afb0*/  SYNCS.ARRIVE.TRANS64 RZ, [R3+URZ+0x16830], R4 ;  /* 0x0168300403ff79a7 */ /* 0x0005f0000800003f */
[----:B------:R-:W-:Y:S05]  /*afc0*/  @!P4 BRA `(.L_x_12116) ;  /* 0x000000000004c947 */ /* 0x000fea0003800000 */
[----:B------:R-:W-:Y:S01]  /*afd0*/  BPT.TRAP 0x1 ;  /* 0x000000040000795c */ /* 0x000fe20000300000 */
.L_x_12116:
        /* <DEDUP_REMOVED lines=20> */
.L_x_12150:
[----:B------:R-:W-:Y:S05]  /*b120*/  @P3 BRA `(.L_x_12118) ;  /* 0x0000000000143947 */ /* 0x000fea0003800000 */
[----:B------:R-:W-:Y:S01]  /*b130*/  ISETP.NE.AND P3, PT, R23, RZ, PT ;  /* 0x000000ff1700720c */ /* 0x000fe20003f65270 */
[----:B------:R-:W-:-:S04]  /*b140*/  IMAD.MOV.U32 R4, RZ, RZ, 0x4000 ;  /* 0x00004000ff047424 */ /* 0x000fc800078e00ff */
[----:B------:R2:W-:Y:S08]  /*b150*/  SYNCS.ARRIVE.TRANS64 RZ, [R3+URZ+0x50], R4 ;  /* 0x0000500403ff79a7 */ /* 0x0005f0000800003f */
[----:B------:R-:W-:Y:S05]  /*b160*/  @!P3 BRA `(.L_x_12118) ;  /* 0x000000000004b947 */ /* 0x000fea0003800000 */
[----:B------:R-:W-:Y:S01]  /*b170*/  BPT.TRAP 0x1 ;  /* 0x000000040000795c */ /* 0x000fe20000300000 */
.L_x_12118:
        /* <DEDUP_REMOVED lines=18> */
.L_x_12113:
[----:B------:R-:W-:Y:S05]  /*b2a0*/  BSYNC B1 ;  /* 0x0000000000017941 */ /* 0x000fea0003800000 */
.L_x_12112:
[C---:B------:R-:W-:Y:S01]  /*b2b0*/  ISETP.GT.AND P3, PT, R11.reuse, 0x1, PT ;  /* 0x000000010b00780c */ /* 0x040fe20003f64270 */
[----:B------:R-:W-:-:S12]  /*b2c0*/  VIADD R11, R11, 0xfffffffe ;  /* 0xfffffffe0b0b7836 */ /* 0x000fd80000000000 */
[----:B------:R-:W-:Y:S05]  /*b2d0*/  @P3 BRA `(.L_x_12119) ;  /* 0xfffffff400583947 */ /* 0x000fea000383ffff */
.L_x_12104:
[----:B------:R-:W-:Y:S05]  /*b2e0*/  BSYNC B0 ;  /* 0x0000000000007941 */ /* 0x000fea0003800000 */
.L_x_12095:
[----:B------:R-:W-:Y:S04]  /*b2f0*/  BSSY B0, `(.L_x_12120) ;  /* 0x000000e000007945 */ /* 0x000fe80003800000 */
[----:B------:R-:W-:Y:S05]  /*b300*/  @P2 BRA `(.L_x_12121) ;  /* 0x0000000000302947 */ /* 0x000fea0003800000 */
[----:B------:R-:W4:Y:S01]  /*b310*/  S2R R11, SR_LANEID ;  /* 0x00000000000b7919 */ /* 0x000f220000000000 */
[----:B------:R-:W-:Y:S01]  /*b320*/  VOTEU.ANY UR4, UPT, PT ;  /* 0x0000000000047886 */ /* 0x000fe200038e0100 */
[----:B-123--:R-:W1:Y:S01]  /*b330*/  LDC.64 R2, c[0x0][0xdf0] ;  /* 0x00037c00ff027b82 */ /* 0x00ee620000000a00 */
[----:B------:R-:W4:Y:S08]  /*b340*/  FLO.U32 R0, UR4 ;  /* 0x0000000400007d00 */ /* 0x000f3000080e0000 */
[----:B------:R-:W1:Y:S01]  /*b350*/  POPC R5, UR4 ;  /* 0x0000000400057d09 */ /* 0x000e620008000000 */
[----:B----4-:R-:W-:-:S13]  /*b360*/  ISETP.EQ.U32.AND P1, PT, R0, R11, PT ;  /* 0x0000000b0000720c */ /* 0x010fda0003f22070 */
[----:B-1----:R-:W2:Y:S01]  /*b370*/  @P1 ATOMG.E.ADD.STRONG.GPU PT, R3, desc[UR48][R2.64], R5 ;  /* 0x00000005020319a8 */ /* 0x002ea200081ee1f0 */
[----:B------:R-:W1:Y:S02]  /*b380*/  S2R R4, SR_LTMASK ;  /* 0x0000000000047919 */ /* 0x000e640000003900 */
[----:B-1----:R-:W-:-:S04]  /*b390*/  LOP3.LUT R4, R4, UR4, RZ, 0xc0, !PT ;  /* 0x0000000404047c12 */ /* 0x002fc8000f8ec0ff */
[----:B------:R-:W1:Y:S01]  /*b3a0*/  POPC R11, R4 ;  /* 0x00000004000b7309 */ /* 0x000e620000000000 */
[----:B--2---:R-:W1:Y:S02]  /*b3b0*/  SHFL.IDX PT, R0, R3, R0, 0x1f ;  /* 0x00001f0003007589 */ /* 0x004e6400000e0000 */
[----:B-1----:R-:W-:-:S07]  /*b3c0*/  IADD3 R22, R0, UR46, R11 ;  /* 0x0000002e00167c10 */ /* 0x002fce000fffe00b */
.L_x_12121:
[----:B------:R-:W-:Y:S05]  /*b3d0*/  BSYNC B0 ;  /* 0x0000000000007941 */ /* 0x000fea0003800000 */
.L_x_12120:
[----:B------:R-:W-:Y:S04]  /*b3e0*/  BSSY B0, `(.L_x_12122) ;  /* 0x000001d000007945 */ /* 0x000fe80003800000 */
[----:B------:R-:W-:Y:S05]  /*b3f0*/  @!P0 BRA `(.L_x_12123) ;  /* 0x00000000006c8947 */ /* 0x000fea0003800000 */
[----:B-123--:R-:W-:Y:S02]  /*b400*/  LEA R3, R18, UR39, 0x3 ;  /* 0x0000002712037c11 */ /* 0x00efe4000f8e18ff */
[----:B------:R-:W-:Y:S02]  /*b410*/  SHF.L.U32 R0, R19, 0x1f, RZ ;  /* 0x0000001f13007819 */ /* 0x000fe400000006ff */
[----:B------:R-:W-:Y:S02]  /*b420*/  ISETP.NE.AND P1, PT, R17, RZ, PT ;  /* 0x000000ff1100720c */ /* 0x000fe40003f25270 */
[----:B------:R-:W1:Y:S02]  /*b430*/  SYNCS.PHASECHK.TRANS64.TRYWAIT P0, [R3+URZ+0x16860], R0 ;  /* 0x01686000030075a7 */ /* 0x000e64000800017f */
[----:B-1----:R-:W-:Y:S09]  /*b440*/  @!P0 BRA `(.L_x_12124) ;  /* 0x0000000c00048947 */ /* 0x002ff20003800000 */
.L_x_12151:
[----:B------:R-:W-:Y:S05]  /*b450*/  @P1 BRA `(.L_x_12125) ;  /* 0x0000000000141947 */ /* 0x000fea0003800000 */
[----:B------:R-:W-:Y:S01]  /*b460*/  ISETP.NE.AND P0, PT, R23, RZ, PT ;  /* 0x000000ff1700720c */ /* 0x000fe20003f05270 */
[----:B-1----:R-:W-:-:S04]  /*b470*/  IMAD.MOV.U32 R0, RZ, RZ, 0x4000 ;  /* 0x00004000ff007424 */ /* 0x002fc800078e00ff */
[----:B------:R2:W-:Y:S08]  /*b480*/  SYNCS.ARRIVE.TRANS64 RZ, [R3+URZ+0x16850], R0 ;  /* 0x0168500003ff79a7 */ /* 0x0005f0000800003f */
[----:B------:R-:W-:Y:S05]  /*b490*/  @!P0 BRA `(.L_x_12125) ;  /* 0x0000000000048947 */ /* 0x000fea0003800000 */
[----:B------:R-:W-:Y:S01]  /*b4a0*/  BPT.TRAP 0x1 ;  /* 0x000000040000795c */ /* 0x000fe20000300000 */
.L_x_12125:
        /* <DEDUP_REMOVED lines=15> */
[----:B----4-:R-:W-:Y:S01]  /*b5a0*/  NOP ;  /* 0x0000000000007918 */ /* 0x010fe20000000000 */
.L_x_12123:
[----:B------:R-:W-:Y:S05]  /*b5b0*/  BSYNC B0 ;  /* 0x0000000000007941 */ /* 0x000fea0003800000 */
.L_x_12122:
[----:B------:R-:W-:Y:S02]  /*b5c0*/  VIADD R18, R18, 0x1 ;  /* 0x0000000112127836 */ /* 0x000fe40000000000 */
[----:B--2---:R-:W-:-:S03]  /*b5d0*/  IMAD.MOV.U32 R13, RZ, RZ, R22 ;  /* 0x000000ffff0d7224 */ /* 0x004fc600078e0016 */
[----:B------:R-:W-:-:S04]  /*b5e0*/  ISETP.NE.AND P0, PT, R18, 0x2, PT ;  /* 0x000000021200780c */ /* 0x000fc80003f05270 */
[----:B-1----:R-:W-:Y:S02]  /*b5f0*/  SEL R0, RZ, 0x1, P0 ;  /* 0x00000001ff007807 */ /* 0x002fe40000000000 */
[----:B------:R-:W-:Y:S02]  /*b600*/  SEL R18, R18, RZ, P0 ;  /* 0x000000ff12127207 */ /* 0x000fe40000000000 */
[----:B------:R-:W-:-:S07]  /*b610*/  LOP3.LUT R19, R19, R0, RZ, 0x3c, !PT ;  /* 0x0000000013137212 */ /* 0x000fce00078e3cff */
.L_x_12084:
[----:B------:R-:W-:Y:S05]  /*b620*/  BSYNC B6 ;  /* 0x0000000000067941 */ /* 0x000fea0003800000 */
.L_x_12082:
[----:B------:R-:W-:-:S03]  /*b630*/  UMOV UR4, 0xffffffff ;  /* 0xffffffff00047882 */ /* 0x000fc60000000000 */
[----:B------:R-:W-:Y:S05]  /*b640*/  BRA.DIV UR4, `(.L_x_12126) ;  /* 0x0000000a04987947 */ /* 0x000fea000b800000 */
[----:B------:R1:W2:Y:S02]  /*b650*/  SHFL.IDX PT, R14, R13, RZ, 0x1f ;  /* 0x00001fff0d0e7589 */ /* 0x0002a400000e0000 */
.L_x_12154:
[----:B------:R-:W-:Y:S01]  /*b660*/  ISETP.NE.AND P0, PT, R23, RZ, PT ;  /* 0x000000ff1700720c */ /* 0x000fe20003f05270 */
[----:B------:R-:W-:Y:S05]  /*b670*/  WARPSYNC.ALL ;  /* 0x0000000000007948 */ /* 0x000fea0003800000 */
[----:B------:R-:W-:Y:S01]  /*b680*/  BAR.SYNC.DEFER_BLOCKING 0x4, 0x1a0 ;  /* 0x0106800000007b1d */ /* 0x000fe20000010000 */
[----:B--2---:R-:W-:-:S05]  /*b690*/  IMAD.MOV.U32 R22, RZ, RZ, R14 ;  /* 0x000000ffff167224 */ /* 0x004fca00078e000e */
[----:B------:R-:W-:Y:S01]  /*b6a0*/  ULDC UR4, c[0x0][0xda8] ;  /* 0x00036a0000047ab9 */ /* 0x000fe20000000800 */
[----:B------:R-:W-:Y:S01]  /*b6b0*/  @!P0 MOV R0, 0x400 ;  /* 0x0000040000008802 */ /* 0x000fe20000000f00 */
[----:B---3--:R-:W2:Y:S03]  /*b6c0*/  @!P0 S2R R3, SR_CgaCtaId ;  /* 0x0000000000038919 */ /* 0x008ea60000008800 */
[----:B--2---:R-:W-:-:S05]  /*b6d0*/  @!P0 LEA R0, R3, R0, 0x18 ;  /* 0x0000000003008211 */ /* 0x004fca00078ec0ff */
[----:B------:R2:W-:Y:S01]  /*b6e0*/  @!P0 STS [R0+0x168d0], R13 ;  /* 0x0168d00d00008388 */ /* 0x0005e20000000800 */
[----:B------:R-:W-:Y:S06]  /*b6f0*/  BAR.ARV 0x5, 0x1a0 ;  /* 0x0146800000007b1d */ /* 0x000fec0000002000 */
[----:B------:R-:W-:-:S13]  /*b700*/  ISETP.GE.AND P0, PT, R22, UR4, PT ;  /* 0x0000000416007c0c */ /* 0x000fda000bf06270 */
[----:B--2---:R-:W-:Y:S05]  /*b710*/  @!P0 BRA `(.L_x_12127) ;  /* 0xffffffd800d48947 */ /* 0x004fea000383ffff */
.L_x_12079:
        /* <DEDUP_REMOVED lines=11> */
.L_x_12155:
        /* <DEDUP_REMOVED lines=11> */
.L_x_12131:
        /* <DEDUP_REMOVED lines=12> */
.L_x_12156:
[----:B------:R-:W3:Y:S02]  /*b940*/  SYNCS.PHASECHK.TRANS64.TRYWAIT P1, [R3+URZ], R0 ;  /* 0x00000000030075a7 */ /* 0x000ee4000802017f */
[----:B---3--:R-:W-:Y:S05]  /*b950*/  @!P1 BRA `(.L_x_12133) ;  /* 0x0000000800209947 */ /* 0x008fea0003800000 */
.L_x_12157:
[----:B------:R-:W-:Y:S05]  /*b960*/  @!P0 BRA `(.L_x_12134) ;  /* 0x0000000000048947 */ /* 0x000fea0003800000 */
[----:B------:R-:W-:Y:S01]  /*b970*/  BPT.TRAP 0x1 ;  /* 0x000000040000795c */ /* 0x000fe20000300000 */
.L_x_12134:
[----:B---3--:R-:W-:-:S04]  /*b980*/  VIADD R3, R7, 0x16860 ;  /* 0x0001686007037836 */ /* 0x008fc80000000000 */
[----:B--2---:R-:W-:-:S04]  /*b990*/  IMAD R5, R18, 0x8, R3 ;  /* 0x0000000812057824 */ /* 0x004fc800078e0203 */
[----:B------:R-:W2:Y:S02]  /*b9a0*/  SYNCS.PHASECHK.TRANS64.TRYWAIT P0, [R5+URZ], R4 ;  /* 0x00000004050075a7 */ /* 0x000ea4000800017f */
[----:B--2---:R-:W-:Y:S05]  /*b9b0*/  @!P0 BRA `(.L_x_12135) ;  /* 0x00000008001c8947 */ /* 0x004fea0003800000 */
.L_x_12158:
[----:B------:R-:W-:-:S07]  /*b9c0*/  IMAD R3, R6, 0x8, R3 ;  /* 0x0000000806037824 */ /* 0x000fce00078e0203 */
.L_x_12136:
[----:B---3--:R3:W4:Y:S02]  /*b9d0*/  SYNCS.PHASECHK.TRANS64.TRYWAIT P0, [R3+URZ], R0 ;  /* 0x00000000030075a7 */ /* 0x008724000800017f */
[----:B----4-:R-:W-:Y:S05]  /*b9e0*/  @!P0 NANOSLEEP.SYNCS 0x989680 ;  /* 0x009896800000895d */ /* 0x010fea0003900000 */
[----:B------:R-:W4:Y:S02]  /*b9f0*/  @!P0 SYNCS.PHASECHK.TRANS64 P0, [R3+URZ], R0 ;  /* 0x00000000030085a7 */ /* 0x000f24000800007f */
[----:B----4-:R-:W-:Y:S05]  /*ba00*/  @!P0 BRA `(.L_x_12136) ;  /* 0xfffffffc00f08947 */ /* 0x010fea000383ffff */
.L_x_12130:
[----:B------:R-:W-:Y:S05]  /*ba10*/  BSYNC B0 ;  /* 0x0000000000007941 */ /* 0x000fea0003800000 */
.L_x_12129:
[----:B------:R-:W-:Y:S05]  /*ba20*/  EXIT ;  /* 0x000000000000794d */ /* 0x000fea0003800000 */
.L_x_12036:
[----:B-1----:R-:W-:-:S04]  /*ba30*/  IMAD.U32 R3, RZ, RZ, UR40 ;  /* 0x00000028ff037e24 */ /* 0x002fc8000f8e00ff */
[----:B------:R1:W2:Y:S03]  /*ba40*/  SYNCS.PHASECHK.TRANS64.TRYWAIT P1, [R3+URZ+0x16800], R0 ;  /* 0x01680000030075a7 */ /* 0x0002a6000802017f */
[----:B--2---:R-:W-:Y:S05]  /*ba50*/  @!P1 NANOSLEEP.SYNCS 0x989680 ;  /* 0x009896800000995d */ /* 0x004fea0003900000 */
[----:B------:R-:W2:Y:S02]  /*ba60*/  @!P1 SYNCS.PHASECHK.TRANS64 P1, [R3+URZ+0x16800], R0 ;  /* 0x01680000030095a7 */ /* 0x000ea4000802007f */
[----:B--2---:R-:W-:Y:S05]  /*ba70*/  @!P1 BRA `(.L_x_12036) ;  /* 0xfffffffc00ec9947 */ /* 0x004fea000383ffff */
[----:B------:R-:W-:Y:S05]  /*ba80*/  BRA `(.L_x_12137) ;  /* 0xffffff5800b07947 */ /* 0x000fea000383ffff */
.L_x_12040:
[----:B--2---:R2:W3:Y:S02]  /*ba90*/  SYNCS.PHASECHK.TRANS64.TRYWAIT P2, [R3+URZ+0x16830], R0 ;  /* 0x01683000030075a7 */ /* 0x0044e4000804017f */
[----:B---3--:R-:W-:Y:S05]  /*baa0*/  @!P2 NANOSLEEP.SYNCS 0x989680 ;  /* 0x009896800000a95d */ /* 0x008fea0003900000 */
[----:B------:R-:W3:Y:S02]  /*bab0*/  @!P2 SYNCS.PHASECHK.TRANS64 P2, [R3+URZ+0x16830], R0 ;  /* 0x016830000300a5a7 */ /* 0x000ee4000804007f */
[----:B---3--:R-:W-:Y:S05]  /*bac0*/  @!P2 BRA `(.L_x_12040) ;  /* 0xfffffffc00f0a947 */ /* 0x008fea000383ffff */
[----:B------:R-:W-:Y:S05]  /*bad0*/  BRA `(.L_x_12039) ;  /* 0xffffff5800d47947 */ /* 0x000fea000383ffff */
.L_x_12045:
[----:B--2---:R-:W-:-:S04]  /*bae0*/  IMAD.U32 R5, RZ, RZ, UR6 ;  /* 0x00000006ff057e24 */ /* 0x004fc8000f8e00ff */
[----:B------:R2:W3:Y:S03]  /*baf0*/  SYNCS.PHASECHK.TRANS64.TRYWAIT P3, [R5+URZ+0x16830], R0 ;  /* 0x01683000050075a7 */ /* 0x0004e6000806017f */
[----:B---3--:R-:W-:Y:S05]  /*bb00*/  @!P3 NANOSLEEP.SYNCS 0x989680 ;  /* 0x009896800000b95d */ /* 0x008fea0003900000 */
[----:B------:R-:W3:Y:S02]  /*bb10*/  @!P3 SYNCS.PHASECHK.TRANS64 P3, [R5+URZ+0x16830], R0 ;  /* 0x016830000500b5a7 */ /* 0x000ee4000806007f */
[----:B---3--:R-:W-:Y:S05]  /*bb20*/  @!P3 BRA `(.L_x_12045) ;  /* 0xfffffffc00ecb947 */ /* 0x008fea000383ffff */
[----:B------:R-:W-:Y:S05]  /*bb30*/  BRA `(.L_x_12042) ;  /* 0xffffff7c00847947 */ /* 0x000fea000383ffff */
.L_x_12049:
[----:B--2---:R-:W-:-:S04]  /*bb40*/  IMAD.U32 R5, RZ, RZ, UR6 ;  /* 0x00000006ff057e24 */ /* 0x004fc8000f8e00ff */
[----:B------:R2:W3:Y:S03]  /*bb50*/  SYNCS.PHASECHK.TRANS64.TRYWAIT P2, [R5+URZ+0x16850], R0 ;  /* 0x01685000050075a7 */ /* 0x0004e6000804017f */
[----:B---3--:R-:W-:Y:S05]  /*bb60*/  @!P2 NANOSLEEP.SYNCS 0x989680 ;  /* 0x009896800000a95d */ /* 0x008fea0003900000 */
[----:B------:R-:W3:Y:S02]  /*bb70*/  @!P2 SYNCS.PHASECHK.TRANS64 P2, [R5+URZ+0x16850], R0 ;  /* 0x016850000500a5a7 */ /* 0x000ee4000804007f */
[----:B---3--:R-:W-:Y:S05]  /*bb80*/  @!P2 BRA `(.L_x_12049) ;  /* 0xfffffffc00eca947 */ /* 0x008fea000383ffff */
[----:B------:R-:W-:Y:S05]  /*bb90*/  BRA `(.L_x_12046) ;  /* 0xffffff7c00f47947 */ /* 0x000fea000383ffff */
.L_x_12055:
[----:B--2---:R-:W-:-:S04]  /*bba0*/  IMAD.U32 R5, RZ, RZ, UR6 ;  /* 0x00000006ff057e24 */ /* 0x004fc8000f8e00ff */
[----:B------:R2:W3:Y:S03]  /*bbb0*/  SYNCS.PHASECHK.TRANS64.TRYWAIT P3, [R5+URZ+0x16830], R0 ;  /* 0x01683000050075a7 */ /* 0x0004e6000806017f */
[----:B---3--:R-:W-:Y:S05]  /*bbc0*/  @!P3 NANOSLEEP.SYNCS 0x989680 ;  /* 0x009896800000b95d */ /* 0x008fea0003900000 */
[----:B------:R-:W3:Y:S02]  /*bbd0*/  @!P3 SYNCS.PHASECHK.TRANS64 P3, [R5+URZ+0x16830], R0 ;  /* 0x016830000500b5a7 */ /* 0x000ee4000806007f */
[----:B---3--:R-:W-:Y:S05]  /*bbe0*/  @!P3 BRA `(.L_x_12055) ;  /* 0xfffffffc00ecb947 */ /* 0x008fea000383ffff */
[----:B------:R-:W-:Y:S05]  /*bbf0*/  BRA `(.L_x_12052) ;  /* 0xffffffa000d07947 */ /* 0x000fea000383ffff */
.L_x_12059:
[----:B--2---:R-:W-:-:S04]  /*bc00*/  IMAD.U32 R5, RZ, RZ, UR6 ;  /* 0x00000006ff057e24 */ /* 0x004fc8000f8e00ff */
[----:B------:R2:W3:Y:S03]  /*bc10*/  SYNCS.PHASECHK.TRANS64.TRYWAIT P2, [R5+URZ+0x16850], R0 ;  /* 0x01685000050075a7 */ /* 0x0004e6000804017f */
[----:B---3--:R-:W-:Y:S05]  /*bc20*/  @!P2 NANOSLEEP.SYNCS 0x989680 ;  /* 0x009896800000a95d */ /* 0x008fea0003900000 */
[----:B------:R-:W3:Y:S02]  /*bc30*/  @!P2 SYNCS.PHASECHK.TRANS64 P2, [R5+URZ+0x16850], R0 ;  /* 0x016850000500a5a7 */ /* 0x000ee4000804007f */
[----:B---3--:R-:W-:Y:S05]  /*bc40*/  @!P2 BRA `(.L_x_12059) ;  /* 0xfffffffc00eca947 */ /* 0x008fea000383ffff */
[----:B------:R-:W-:Y:S05]  /*bc50*/  BRA `(.L_x_12056) ;  /* 0xffffffa400407947 */ /* 0x000fea000383ffff */
.L_x_12064:
[----:B--2---:R-:W-:-:S04]  /*bc60*/  IMAD.U32 R7, RZ, RZ, UR5 ;  /* 0x00000005ff077e24 */ /* 0x004fc8000f8e00ff */
[----:B------:R2:W3:Y:S03]  /*bc70*/  SYNCS.PHASECHK.TRANS64.TRYWAIT P0, [R7+URZ+0x16850], R6 ;  /* 0x01685006070075a7 */ /* 0x0004e6000800017f */
[----:B---3--:R-:W-:Y:S05]  /*bc80*/  @!P0 NANOSLEEP.SYNCS 0x989680 ;  /* 0x009896800000895d */ /* 0x008fea0003900000 */
[----:B------:R-:W3:Y:S02]  /*bc90*/  @!P0 SYNCS.PHASECHK.TRANS64 P0, [R7+URZ+0x16850], R6 ;  /* 0x01685006070085a7 */ /* 0x000ee4000800007f */
[----:B---3--:R-:W-:Y:S05]  /*bca0*/  @!P0 BRA `(.L_x_12064) ;  /* 0xfffffffc00ec8947 */ /* 0x008fea000383ffff */
[----:B------:R-:W-:Y:S05]  /*bcb0*/  BRA `(.L_x_12063) ;  /* 0xffffffbc00a47947 */ /* 0x000fea000383ffff */
.L_x_12088:
[----:B------:R-:W-:Y:S02]  /*bcc0*/  IMAD.MOV.U32 R13, RZ, RZ, R16 ;  /* 0x000000ffff0d7224 */ /* 0x000fe400078e0010 */
[----:B------:R-:W-:Y:S02]  /*bcd0*/  IMAD.MOV.U32 R12, RZ, RZ, RZ ;  /* 0x000000ffff0c7224 */ /* 0x000fe400078e00ff */
[----:B------:R-:W-:Y:S02]  /*bce0*/  IMAD.MOV.U32 R11, RZ, RZ, 0x1f ;  /* 0x0000001fff0b7424 */ /* 0x000fe400078e00ff */
[----:B------:R-:W-:-:S07]  /*bcf0*/  IMAD.MOV.U32 R15, RZ, RZ, -0x1 ;  /* 0xffffffffff0f7424 */ /* 0x000fce00078e00ff */
[----:B------:R-:W-:Y:S05]  /*bd00*/  WARPSYNC.COLLECTIVE R15, `(.L_x_12138) ;  /* 0x000000000f087348 */ /* 0x000fea0003c00000 */
[----:B------:R1:W2:Y:S02]  /*bd10*/  SHFL.IDX P6, R14, R13, R12, R11 ;  /* 0x0000000c0d0e7389 */ /* 0x0002a400000c000b */
[----:B-12---:R-:W-:Y:S01]  /*bd20*/  ENDCOLLECTIVE ;  /* 0x000000000000791b */ /* 0x006fe20003800000 */
.L_x_12138:
[----:B------:R-:W-:Y:S05]  /*bd30*/  BRA `(.L_x_12139) ;  /* 0xffffffdc00ec7947 */ /* 0x000fea000383ffff */
.L_x_12089:
[----:B------:R-:W-:Y:S01]  /*bd40*/  BSSY B0, `(.L_x_12140) ;  /* 0x0000006000007945 */ /* 0x000fe20003800000 */
[----:B------:R-:W-:-:S07]  /*bd50*/  IMAD.MOV.U32 R15, RZ, RZ, -0x1 ;  /* 0xffffffffff0f7424 */ /* 0x000fce00078e00ff */
[----:B------:R-:W-:Y:S05]  /*bd60*/  WARPSYNC.COLLECTIVE R15, `(.L_x_12141) ;  /* 0x000000000f0c7348 */ /* 0x000fea0003c00000 */
[----:B------:R-:W-:Y:S02]  /*bd70*/  ELECT P6, UR62, PT ;  /* 0x00000000003e782f */ /* 0x000fe400038c0000 */
[----:B------:R-:W-:Y:S01]  /*bd80*/  MOV R14, UR62 ;  /* 0x0000003e000e7c02 */ /* 0x000fe20008000f00 */
[----:B------:R-:W-:Y:S10]  /*bd90*/  ENDCOLLECTIVE ;  /* 0x000000000000791b */ /* 0x000ff40003800000 */
.L_x_12141:
[----:B------:R-:W-:Y:S05]  /*bda0*/  BSYNC B0 ;  /* 0x0000000000007941 */ /* 0x000fea0003800000 */
.L_x_12140:
[----:B------:R-:W-:Y:S01]  /*bdb0*/  PLOP3.LUT P0, PT, P6, PT, PT, 0x80, 0x0 ;  /* 0x000000000000781c */ /* 0x000fe2000370f070 */
[----:B------:R-:W-:-:S12]  /*bdc0*/  BRA `(.L_x_12142) ;  /* 0xffffffdc00d87947 */ /* 0x000fd8000383ffff */
.L_x_12092:
[----:B--2---:R2:W3:Y:S02]  /*bdd0*/  SYNCS.PHASECHK.TRANS64.TRYWAIT P4, [R13+URZ+0x16840], R12 ;  /* 0x0168400c0d0075a7 */ /* 0x0044e4000808017f */
[----:B---3--:R-:W-:Y:S05]  /*bde0*/  @!P4 NANOSLEEP.SYNCS 0x989680 ;  /* 0x009896800000c95d */ /* 0x008fea0003900000 */
[----:B------:R-:W3:Y:S02]  /*bdf0*/  @!P4 SYNCS.PHASECHK.TRANS64 P4, [R13+URZ+0x16840], R12 ;  /* 0x0168400c0d00c5a7 */ /* 0x000ee4000808007f */
[----:B---3--:R-:W-:Y:S05]  /*be00*/  @!P4 BRA `(.L_x_12092) ;  /* 0xfffffffc00f0c947 */ /* 0x008fea000383ffff */
[----:B------:R-:W-:Y:S05]  /*be10*/  BRA `(.L_x_12143) ;  /* 0xffffffe0002c7947 */ /* 0x000fea000383ffff */
.L_x_12094:
[----:B-1----:R-:W-:-:S04]  /*be20*/  IMAD.U32 R5, RZ, RZ, UR39 ;  /* 0x00000027ff057e24 */ /* 0x002fc8000f8e00ff */
[----:B------:R1:W3:Y:S03]  /*be30*/  SYNCS.PHASECHK.TRANS64.TRYWAIT P3, [R5+URZ+0x16820], R4 ;  /* 0x01682004050075a7 */ /* 0x0002e6000806017f */
[----:B---3--:R-:W-:Y:S05]  /*be40*/  @!P3 NANOSLEEP.SYNCS 0x989680 ;  /* 0x009896800000b95d */ /* 0x008fea0003900000 */
[----:B------:R-:W3:Y:S02]  /*be50*/  @!P3 SYNCS.PHASECHK.TRANS64 P3, [R5+URZ+0x16820], R4 ;  /* 0x016820040500b5a7 */ /* 0x000ee4000806007f */
[----:B---3--:R-:W-:Y:S05]  /*be60*/  @!P3 BRA `(.L_x_12094) ;  /* 0xfffffffc00ecb947 */ /* 0x008fea000383ffff */
[----:B------:R-:W-:Y:S05]  /*be70*/  BRA `(.L_x_12144) ;  /* 0xffffffe000cc7947 */ /* 0x000fea000383ffff */
.L_x_12100:
[----:B-1----:R1:W3:Y:S02]  /*be80*/  SYNCS.PHASECHK.TRANS64.TRYWAIT P4, [R3+URZ+0x16840], R2 ;  /* 0x01684002030075a7 */ /* 0x0022e4000808017f */
[----:B---3--:R-:W-:Y:S05]  /*be90*/  @!P4 NANOSLEEP.SYNCS 0x989680 ;  /* 0x009896800000c95d */ /* 0x008fea0003900000 */
[----:B------:R-:W3:Y:S02]  /*bea0*/  @!P4 SYNCS.PHASECHK.TRANS64 P4, [R3+URZ+0x16840], R2 ;  /* 0x016840020300c5a7 */ /* 0x000ee4000808007f */
[----:B---3--:R-:W-:Y:S05]  /*beb0*/  @!P4 BRA `(.L_x_12100) ;  /* 0xfffffffc00f0c947 */ /* 0x008fea000383ffff */
[----:B------:R-:W-:Y:S05]  /*bec0*/  BRA `(.L_x_12145) ;  /* 0xffffffe4006c7947 */ /* 0x000fea000383ffff */
.L_x_12102:
[----:B-1----:R1:W3:Y:S02]  /*bed0*/  SYNCS.PHASECHK.TRANS64.TRYWAIT P4, [R2+URZ+0x60], R3 ;  /* 0x00006003020075a7 */ /* 0x0022e4000808017f */
[----:B---3--:R-:W-:Y:S05]  /*bee0*/  @!P4 NANOSLEEP.SYNCS 0x989680 ;  /* 0x009896800000c95d */ /* 0x008fea0003900000 */
[----:B------:R-:W3:Y:S02]  /*bef0*/  @!P4 SYNCS.PHASECHK.TRANS64 P4, [R2+URZ+0x60], R3 ;  /* 0x000060030200c5a7 */ /* 0x000ee4000808007f */
[----:B---3--:R-:W-:Y:S05]  /*bf00*/  @!P4 BRA `(.L_x_12102) ;  /* 0xfffffffc00f0c947 */ /* 0x008fea000383ffff */
[----:B------:R-:W-:Y:S05]  /*bf10*/  BRA `(.L_x_12146) ;  /* 0xffffffe400c07947 */ /* 0x000fea000383ffff */
.L_x_12108:
[----:B-1----:R1:W2:Y:S02]  /*bf20*/  SYNCS.PHASECHK.TRANS64.TRYWAIT P4, [R4+URZ+0x16840], R3 ;  /* 0x01684003040075a7 */ /* 0x0022a4000808017f */
[----:B--2---:R-:W-:Y:S05]  /*bf30*/  @!P4 NANOSLEEP.SYNCS 0x989680 ;  /* 0x009896800000c95d */ /* 0x004fea0003900000 */
[----:B------:R-:W2:Y:S02]  /*bf40*/  @!P4 SYNCS.PHASECHK.TRANS64 P4, [R4+URZ+0x16840], R3 ;  /* 0x016840030400c5a7 */ /* 0x000ea4000808007f */
[----:B--2---:R-:W-:Y:S05]  /*bf50*/  @!P4 BRA `(.L_x_12108) ;  /* 0xfffffffc00f0c947 */ /* 0x004fea000383ffff */
[----:B------:R-:W-:Y:S05]  /*bf60*/  BRA `(.L_x_12147) ;  /* 0xffffffe800b87947 */ /* 0x000fea000383ffff */
.L_x_12110:
[----:B-1----:R1:W2:Y:S02]  /*bf70*/  SYNCS.PHASECHK.TRANS64.TRYWAIT P4, [R4+URZ+0x60], R19 ;  /* 0x00006013040075a7 */ /* 0x0022a4000808017f */
[----:B--2---:R-:W-:Y:S05]  /*bf80*/  @!P4 NANOSLEEP.SYNCS 0x989680 ;  /* 0x009896800000c95d */ /* 0x004fea0003900000 */
[----:B------:R-:W2:Y:S02]  /*bf90*/  @!P4 SYNCS.PHASECHK.TRANS64 P4, [R4+URZ+0x60], R19 ;  /* 0x000060130400c5a7 */ /* 0x000ea4000808007f */
[----:B--2---:R-:W-:Y:S05]  /*bfa0*/  @!P4 BRA `(.L_x_12110) ;  /* 0xfffffffc00f0c947 */ /* 0x004fea000383ffff */
[----:B------:R-:W-:Y:S05]  /*bfb0*/  BRA `(.L_x_12148) ;  /* 0xffffffec000c7947 */ /* 0x000fea000383ffff */
.L_x_12115:
[----:B-1----:R1:W2:Y:S02]  /*bfc0*/  SYNCS.PHASECHK.TRANS64.TRYWAIT P4, [R3+URZ+0x16840], R4 ;  /* 0x01684004030075a7 */ /* 0x0022a4000808017f */
[----:B--2---:R-:W-:Y:S05]  /*bfd0*/  @!P4 NANOSLEEP.SYNCS 0x989680 ;  /* 0x009896800000c95d */ /* 0x004fea0003900000 */
[----:B------:R-:W2:Y:S02]  /*bfe0*/  @!P4 SYNCS.PHASECHK.TRANS64 P4, [R3+URZ+0x16840], R4 ;  /* 0x016840040300c5a7 */ /* 0x000ea4000808007f */
[----:B--2---:R-:W-:Y:S05]  /*bff0*/  @!P4 BRA `(.L_x_12115) ;  /* 0xfffffffc00f0c947 */ /* 0x004fea000383ffff */
[----:B------:R-:W-:Y:S05]  /*c000*/  BRA `(.L_x_12149) ;  /* 0xffffffec00dc7947 */ /* 0x000fea000383ffff */
.L_x_12117:
[----:B-1----:R1:W2:Y:S02]  /*c010*/  SYNCS.PHASECHK.TRANS64.TRYWAIT P4, [R3+URZ+0x60], R12 ;  /* 0x0000600c030075a7 */ /* 0x0022a4000808017f */
[----:B--2---:R-:W-:Y:S05]  /*c020*/  @!P4 NANOSLEEP.SYNCS 0x989680 ;  /* 0x009896800000c95d */ /* 0x004fea0003900000 */
[----:B------:R-:W2:Y:S02]  /*c030*/  @!P4 SYNCS.PHASECHK.TRANS64 P4, [R3+URZ+0x60], R12 ;  /* 0x0000600c0300c5a7 */ /* 0x000ea4000808007f */
[----:B--2---:R-:W-:Y:S05]  /*c040*/  @!P4 BRA `(.L_x_12117) ;  /* 0xfffffffc00f0c947 */ /* 0x004fea000383ffff */
[----:B------:R-:W-:Y:S05]  /*c050*/  BRA `(.L_x_12150) ;  /* 0xfffffff000307947 */ /* 0x000fea000383ffff */
.L_x_12124:
[----:B-1----:R1:W2:Y:S02]  /*c060*/  SYNCS.PHASECHK.TRANS64.TRYWAIT P0, [R3+URZ+0x16860], R0 ;  /* 0x01686000030075a7 */ /* 0x0022a4000800017f */
[----:B--2---:R-:W-:Y:S05]  /*c070*/  @!P0 NANOSLEEP.SYNCS 0x989680 ;  /* 0x009896800000895d */ /* 0x004fea0003900000 */
[----:B------:R-:W2:Y:S02]  /*c080*/  @!P0 SYNCS.PHASECHK.TRANS64 P0, [R3+URZ+0x16860], R0 ;  /* 0x01686000030085a7 */ /* 0x000ea4000800007f */
[----:B--2---:R-:W-:Y:S05]  /*c090*/  @!P0 BRA `(.L_x_12124) ;  /* 0xfffffffc00f08947 */ /* 0x004fea000383ffff */
[----:B------:R-:W-:Y:S05]  /*c0a0*/  BRA `(.L_x_12151) ;  /* 0xfffffff000e87947 */ /* 0x000fea000383ffff */
.L_x_12126:
[----:B------:R-:W-:Y:S01]  /*c0b0*/  BSSY B0, `(.L_x_12152) ;  /* 0x0000007000007945 */ /* 0x000fe20003800000 */
[----:B------:R-:W-:Y:S02]  /*c0c0*/  IMAD.MOV.U32 R12, RZ, RZ, RZ ;  /* 0x000000ffff0c7224 */ /* 0x000fe400078e00ff */
[----:B------:R-:W-:Y:S02]  /*c0d0*/  IMAD.MOV.U32 R11, RZ, RZ, 0x1f ;  /* 0x0000001fff0b7424 */ /* 0x000fe400078e00ff */
[----:B------:R-:W-:-:S07]  /*c0e0*/  IMAD.MOV.U32 R15, RZ, RZ, -0x1 ;  /* 0xffffffffff0f7424 */ /* 0x000fce00078e00ff */
[----:B---3--:R-:W-:Y:S05]  /*c0f0*/  WARPSYNC.COLLECTIVE R15, `(.L_x_12153) ;  /* 0x000000000f087348 */ /* 0x008fea0003c00000 */
[----:B------:R1:W2:Y:S02]  /*c100*/  SHFL.IDX P6, R14, R13, R12, R11 ;  /* 0x0000000c0d0e7389 */ /* 0x0002a400000c000b */
[----:B-123--:R-:W-:Y:S01]  /*c110*/  ENDCOLLECTIVE ;  /* 0x000000000000791b */ /* 0x00efe20003800000 */
.L_x_12153:
[----:B------:R-:W-:Y:S05]  /*c120*/  BSYNC B0 ;  /* 0x0000000000007941 */ /* 0x000fea0003800000 */
.L_x_12152:
[----:B------:R-:W-:Y:S05]  /*c130*/  BRA `(.L_x_12154) ;  /* 0xfffffff400487947 */ /* 0x000fea000383ffff */
.L_x_12128:
[----:B--2---:R2:W3:Y:S02]  /*c140*/  SYNCS.PHASECHK.TRANS64.TRYWAIT P0, [R7+URZ+0x16820], R0 ;  /* 0x01682000070075a7 */ /* 0x0044e4000800017f */
[----:B---3--:R-:W-:Y:S05]  /*c150*/  @!P0 NANOSLEEP.SYNCS 0x989680 ;  /* 0x009896800000895d */ /* 0x008fea0003900000 */
[----:B------:R-:W3:Y:S02]  /*c160*/  @!P0 SYNCS.PHASECHK.TRANS64 P0, [R7+URZ+0x16820], R0 ;  /* 0x01682000070085a7 */ /* 0x000ee4000800007f */
[----:B---3--:R-:W-:Y:S05]  /*c170*/  @!P0 BRA `(.L_x_12128) ;  /* 0xfffffffc00f08947 */ /* 0x008fea000383ffff */
[----:B------:R-:W-:Y:S05]  /*c180*/  BRA `(.L_x_12155) ;  /* 0xfffffff400907947 */ /* 0x000fea000383ffff */
.L_x_12132:
[----:B--2---:R2:W3:Y:S02]  /*c190*/  SYNCS.PHASECHK.TRANS64.TRYWAIT P1, [R5+URZ], R4 ;  /* 0x00000004050075a7 */ /* 0x0044e4000802017f */
[----:B---3--:R-:W-:Y:S05]  /*c1a0*/  @!P1 NANOSLEEP.SYNCS 0x989680 ;  /* 0x009896800000995d */ /* 0x008fea0003900000 */
[----:B------:R-:W3:Y:S02]  /*c1b0*/  @!P1 SYNCS.PHASECHK.TRANS64 P1, [R5+URZ], R4 ;  /* 0x00000004050095a7 */ /* 0x000ee4000802007f */
[----:B---3--:R-:W-:Y:S05]  /*c1c0*/  @!P1 BRA `(.L_x_12132) ;  /* 0xfffffffc00f09947 */ /* 0x008fea000383ffff */
[----:B------:R-:W-:Y:S05]  /*c1d0*/  BRA `(.L_x_12156) ;  /* 0xfffffff400d87947 */ /* 0x000fea000383ffff */
.L_x_12133:
[----:B---3--:R3:W4:Y:S02]  /*c1e0*/  SYNCS.PHASECHK.TRANS64.TRYWAIT P1, [R3+URZ], R0 ;  /* 0x00000000030075a7 */ /* 0x008724000802017f */
[----:B----4-:R-:W-:Y:S05]  /*c1f0*/  @!P1 NANOSLEEP.SYNCS 0x989680 ;  /* 0x009896800000995d */ /* 0x010fea0003900000 */
[----:B------:R-:W4:Y:S02]  /*c200*/  @!P1 SYNCS.PHASECHK.TRANS64 P1, [R3+URZ], R0 ;  /* 0x00000000030095a7 */ /* 0x000f24000802007f */
[----:B----4-:R-:W-:Y:S05]  /*c210*/  @!P1 BRA `(.L_x_12133) ;  /* 0xfffffffc00f09947 */ /* 0x010fea000383ffff */
[----:B------:R-:W-:Y:S05]  /*c220*/  BRA `(.L_x_12157) ;  /* 0xfffffff400cc7947 */ /* 0x000fea000383ffff */
.L_x_12135:
[----:B--2---:R2:W3:Y:S02]  /*c230*/  SYNCS.PHASECHK.TRANS64.TRYWAIT P0, [R5+URZ], R4 ;  /* 0x00000004050075a7 */ /* 0x0044e4000800017f */
[----:B---3--:R-:W-:Y:S05]  /*c240*/  @!P0 NANOSLEEP.SYNCS 0x989680 ;  /* 0x009896800000895d */ /* 0x008fea0003900000 */
[----:B------:R-:W3:Y:S02]  /*c250*/  @!P0 SYNCS.PHASECHK.TRANS64 P0, [R5+URZ], R4 ;  /* 0x00000004050085a7 */ /* 0x000ee4000800007f */
[----:B---3--:R-:W-:Y:S05]  /*c260*/  @!P0 BRA `(.L_x_12135) ;  /* 0xfffffffc00f08947 */ /* 0x008fea000383ffff */
[----:B------:R-:W-:Y:S05]  /*c270*/  BRA `(.L_x_12158) ;  /* 0xfffffff400d07947 */ /* 0x000fea000383ffff */
.L_x_12159:
        /* <DEDUP_REMOVED lines=16> */
.L_x_12794:


//--------------------- .text._ZN7cutlass13device_kernelIN5flash11enable_sm90INS1_16FlashAttnFwdSm90INS1_25CollectiveMainloopFwdSm90ILi2EN4cute5tupleIJNS5_1CILi1EEES8_S8_EEENS6_IJNS7_ILi192EEENS7_ILi128EEENS7_ILi64EEEEEELi64ENS_6half_tEfNS_4arch4Sm90ELb1ELb0ELb0ELb1ELb0ELb0ELb0ELb1ELb1ELb0ELb0ELb0EEENS1_21CollectiveEpilogueFwdINS6_IJSA_SC_SB_EEES9_SE_SG_Li384ELb1ELb0ELb0ELb0EEENS1_36VarlenDynamicPersistentTileSchedulerILi192ELi128ELi384ELi32ELb0ELb0ELb1ELb1ELb1ELb1EEEEEEEEEvNT_6ParamsE --------------------------
	.section	.text._ZN7cutlass13device_kernelIN5flash11enable_sm90INS1_16FlashAttnFwdSm90INS1_25CollectiveMainloopFwdSm90ILi2EN4cute5tupleIJNS5_1CILi1EEES8_S8_EEENS6_IJNS7_ILi192EEENS7_ILi128EEENS7_ILi64EEEEEELi64ENS_6half_tEfNS_4arch4Sm90ELb1ELb0ELb0ELb1ELb0ELb0ELb0ELb1ELb1ELb0ELb0ELb0EEENS1_21CollectiveEpilogueFwdINS6_IJSA_SC_SB_EEES9_SE_SG_Li384ELb1ELb0ELb0ELb0EEENS1_36VarlenDynamicPersistentTileSchedulerILi192ELi128ELi384ELi32ELb0ELb0ELb1ELb1ELb1ELb1EEEEEEEEEvNT_6ParamsE,"ax",@progbits
	.align	128
.text._ZN7cutlass13device_kernelIN5flash11enable_sm90INS1_16FlashAttnFwdSm90INS1_25CollectiveMainloopFwdSm90ILi2EN4cute5tupleIJNS5_1CILi1EEES8_S8_EEENS6_IJNS7_ILi192EEENS7_ILi128EEENS7_ILi64EEEEEELi64ENS_6half_tEfNS_4arch4Sm90ELb1ELb0ELb0ELb1ELb0ELb0ELb0ELb1ELb1ELb0ELb0ELb0EEENS1_21CollectiveEpilogueFwdINS6_IJSA_SC_SB_EEES9_SE_SG_Li384ELb1ELb0ELb0ELb0EEENS1_36VarlenDynamicPersistentTileSchedulerILi192ELi128ELi384ELi32ELb0ELb0ELb1ELb1ELb1ELb1EEEEEEEEEvNT_6ParamsE:
        .type           _ZN7cutlass13device_kernelIN5flash11enable_sm90INS1_16FlashAttnFwdSm90INS1_25CollectiveMainloopFwdSm90ILi2EN4cute5tupleIJNS5_1CILi1EEES8_S8_EEENS6_IJNS7_ILi192EEENS7_ILi128EEENS7_ILi64EEEEEELi64ENS_6half_tEfNS_4arch4Sm90ELb1ELb0ELb0ELb1ELb0ELb0ELb0ELb1ELb1ELb0ELb0ELb0EEENS1_21CollectiveEpilogueFwdINS6_IJSA_SC_SB_EEES9_SE_SG_Li384ELb1ELb0ELb0ELb0EEENS1_36VarlenDynamicPersistentTileSchedulerILi192ELi128ELi384ELi32ELb0ELb0ELb1ELb1ELb1ELb1EEEEEEEEEvNT_6ParamsE,@function
        .size           _ZN7cutlass13device_kernelIN5flash11enable_sm90INS1_16FlashAttnFwdSm90INS1_25CollectiveMainloopFwdSm90ILi2EN4cute5tupleIJNS5_1CILi1EEES8_S8_EEENS6_IJNS7_ILi192EEENS7_ILi128EEENS7_ILi64EEEEEELi64ENS_6half_tEfNS_4arch4Sm90ELb1ELb0ELb0ELb1ELb0ELb0ELb0ELb1ELb1ELb0ELb0ELb0EEENS1_21CollectiveEpilogueFwdINS6_IJSA_SC_SB_EEES9_SE_SG_Li384ELb1ELb0ELb0ELb0EEENS1_36VarlenDynamicPersistentTileSchedulerILi192ELi128ELi384ELi32ELb0ELb0ELb1ELb1ELb1ELb1EEEEEEEEEvNT_6ParamsE,(.L_x_12795 - _ZN7cutlass13device_kernelIN5flash11enable_sm90INS1_16FlashAttnFwdSm90INS1_25CollectiveMainloopFwdSm90ILi2EN4cute5tupleIJNS5_1CILi1EEES8_S8_EEENS6_IJNS7_ILi192EEENS7_ILi128EEENS7_ILi64EEEEEELi64ENS_6half_tEfNS_4arch4Sm90ELb1ELb0ELb0ELb1ELb0ELb0ELb0ELb1ELb1ELb0ELb0ELb0EEENS1_21CollectiveEpilogueFwdINS6_IJSA_SC_SB_EEES9_SE_SG_Li384ELb1ELb0ELb0ELb0EEENS1_36VarlenDynamicPersistentTileSchedulerILi192ELi128ELi384ELi32ELb0ELb0ELb1ELb1ELb1ELb1EEEEEEEEEvNT_6ParamsE)
        .other          _ZN7cutlass13device_kernelIN5flash11enable_sm90INS1_16FlashAttnFwdSm90INS1_25CollectiveMainloopFwdSm90ILi2EN4cute5tupleIJNS5_1CILi1EEES8_S8_EEENS6_IJNS7_ILi192EEENS7_ILi128EEENS7_ILi64EEEEEELi64ENS_6half_tEfNS_4arch4Sm90ELb1ELb0ELb0ELb1ELb0ELb0ELb0ELb1ELb1ELb0ELb0ELb0EEENS1_21CollectiveEpilogueFwdINS6_IJSA_SC_SB_EEES9_SE_SG_Li384ELb1ELb0ELb0ELb0EEENS1_36VarlenDynamicPersistentTileSchedulerILi192ELi128ELi384ELi32ELb0ELb0ELb1ELb1ELb1ELb1EEEEEEEEEvNT_6ParamsE,@"STO_CUDA_ENTRY STV_DEFAULT"
_ZN7cutlass13device_kernelIN5flash11enable_sm90INS1_16FlashAttnFwdSm90INS1_25CollectiveMainloopFwdSm90ILi2EN4cute5tupleIJNS5_1CILi1EEES8_S8_EEENS6_IJNS7_ILi192EEENS7_ILi128EEENS7_ILi64EEEEEELi64ENS_6half_tEfNS_4arch4Sm90ELb1ELb0ELb0ELb1ELb0ELb0ELb0ELb1ELb1ELb0ELb0ELb0EEENS1_21CollectiveEpilogueFwdINS6_IJSA_SC_SB_EEES9_SE_SG_Li384ELb1ELb0ELb0ELb0EEENS1_36VarlenDynamicPersistentTileSchedulerILi192ELi128ELi384ELi32ELb0ELb0ELb1ELb1ELb1ELb1EEEEEEEEEvNT_6ParamsE:
        /* <DEDUP_REMOVED lines=21> */
.L_x_12161:
[----:B------:R-:W-:Y:S05]  /*0150*/  BSYNC B0 ;  /* 0x0000000000007941 */ /* 0x000fea0003800000 */
.L_x_12160:
        /* <DEDUP_REMOVED lines=41> */
.L_x_12162:
        /* <DEDUP_REMOVED lines=22> */
.L_x_12163:
        /* <DEDUP_REMOVED lines=18> */
.L_x_12164:
        /* <DEDUP_REMOVED lines=22> */
.L_x_12165:
        /* <DEDUP_REMOVED lines=22> */
.L_x_12166:
[----:B------:R-:W-:Y:S01]  /*0930*/  PLOP3.LUT P0, PT, PT, PT, UP0, 0x80, 0x0 ;  /* 0x000000000000781c */ /* 0x000fe20003f0f008 */
[----:B------:R-:W-:Y:S01]  /*0940*/  UMOV UR36, 0x1 ;  /* 0x0000000100247882 */ /* 0x000fe20000000000 */
[----:B------:R-:W-:Y:S01]  /*0950*/  NOP ;  /* 0x0000000000007918 */ /* 0x000fe20000000000 */
[----:B------:R-:W-:Y:S01]  /*0960*/  USEL UR36, UR36, 0x2, !UP0 ;  /* 0x0000000224247887 */ /* 0x000fe2000c000000 */
[----:B------:R-:W-:Y:S01]  /*0970*/  ULDC.64 UR38, c[0x0][0x208] ;  /* 0x0000820000267ab9 */ /* 0x000fe20000000a00 */
[----:B012-4-:R-:W-:Y:S08]  /*0980*/  BAR.SYNC.DEFER_BLOCKING 0x0 ;  /* 0x0000000000007b1d */ /* 0x017ff00000010000 */
[----:B------:R-:W-:Y:S05]  /*0990*/  @!P0 BRA `(.L_x_12167) ;  /* 0x0000009000dc8947 */ /* 0x000fea0003800000 */
.L_x_12168:
        /* <DEDUP_REMOVED lines=29> */
[----:B------:R-:W-:Y:S01]  /*0b70*/  LEA.HI R2, R0, R155, RZ, 0x4 ;  /* 0x0000009b00027211 */ /* 0x000fe200078f20ff */
[----:B------:R-:W-:Y:S01]  /*0b80*/  IMAD.SHL.U32 R5, R3, 0x20, RZ ;  /* 0x0000002003057824 */ /* 0x000fe200078e00ff */
[----:B------:R-:W-:Y:S01]  /*0b90*/  SHF.R.S32.HI R153, RZ, 0x7, R153 ;  /* 0x00000007ff997819 */ /* 0x000fe20000011499 */
[----:B------:R-:W-:Y:S01]  /*0ba0*/  IMAD.IADD R152, R155, 0x1, -R152 ;  /* 0x000000019b987824 */ /* 0x000fe200078e0a98 */
[----:B------:R-:W-:Y:S02]  /*0bb0*/  SHF.R.S32.HI R3, RZ, 0x4, R2 ;  /* 0x00000004ff037819 */ /* 0x000fe40000011402 */
[----:B------:R-:W-:Y:S02]  /*0bc0*/  LOP3.LUT R4, R2, 0x3fffff0, RZ, 0xc0, !PT ;  /* 0x03fffff002047812 */ /* 0x000fe400078ec0ff */
[----:B------:R-:W-:-:S02]  /*0bd0*/  SHF.R.S32.HI R7, RZ, 0x1f, R152 ;  /* 0x0000001fff077819 */ /* 0x000fc40000011498 */
[----:B------:R-:W-:Y:S01]  /*0be0*/  LEA.HI R2, R2, R3, RZ, 0x1 ;  /* 0x0000000302027211 */ /* 0x000fe200078f08ff */
[----:B------:R-:W-:Y:S01]  /*0bf0*/  IMAD.IADD R4, R155, 0x1, -R4 ;  /* 0x000000019b047824 */ /* 0x000fe200078e0a04 */
[----:B------:R-:W-:Y:S02]  /*0c00*/  LEA.HI R8, R7, R152, RZ, 0x2 ;  /* 0x0000009807087211 */ /* 0x000fe400078f10ff */
[----:B------:R-:W-:Y:S02]  /*0c10*/  LOP3.LUT R5, R5, 0xfffffc00, RZ, 0xc0, !PT ;  /* 0xfffffc0005057812 */ /* 0x000fe400078ec0ff */
[--C-:B------:R-:W-:Y:S02]  /*0c20*/  SHF.R.S32.HI R9, RZ, 0x2, R8.reuse ;  /* 0x00000002ff097819 */ /* 0x100fe40000011408 */
[----:B------:R-:W-:Y:S01]  /*0c30*/  SHF.R.S32.HI R6, RZ, 0x1f, R8 ;  /* 0x0000001fff067819 */ /* 0x000fe20000011408 */
[----:B------:R-:W-:Y:S01]  /*0c40*/  IMAD R5, R4, 0x40, R5 ;  /* 0x0000004004057824 */ /* 0x000fe200078e0205 */
[----:B------:R-:W-:-:S02]  /*0c50*/  LOP3.LUT R2, R2, 0x1ffffffe, RZ, 0xc0, !PT ;  /* 0x1ffffffe02027812 */ /* 0x000fc400078ec0ff */
[----:B------:R-:W-:Y:S01]  /*0c60*/  LEA.HI R10, R6, R9, RZ, 0x3 ;  /* 0x00000009060a7211 */ /* 0x000fe200078f18ff */
[----:B------:R-:W-:Y:S01]  /*0c70*/  IMAD.HI R6, R153, 0x55555556, RZ ;  /* 0x5555555699067827 */ /* 0x000fe200078e02ff */
[----:B------:R-:W-:Y:S02]  /*0c80*/  LEA.HI R7, R7, R152, RZ, 0x5 ;  /* 0x0000009807077211 */ /* 0x000fe400078f28ff */
[----:B------:R-:W-:Y:S01]  /*0c90*/  LOP3.LUT R10, R10, 0xfffffff8, RZ, 0xc0, !PT ;  /* 0xfffffff80a0a7812 */ /* 0x000fe200078ec0ff */
[----:B------:R-:W-:Y:S01]  /*0ca0*/  IMAD.IADD R2, R3, 0x1, -R2 ;  /* 0x0000000103027824 */ /* 0x000fe200078e0a02 */
[----:B------:R-:W-:Y:S02]  /*0cb0*/  LEA.HI R0, R0, R155, RZ, 0x3 ;  /* 0x0000009b00007211 */ /* 0x000fe400078f18ff */
[----:B------:R-:W-:Y:S01]  /*0cc0*/  LEA.HI R6, R6, R6, RZ, 0x1 ;  /* 0x0000000606067211 */ /* 0x000fe200078f08ff */
[----:B------:R-:W-:Y:S01]  /*0cd0*/  IMAD R154, R2, 0x8, R5 ;  /* 0x00000008029a7824 */ /* 0x000fe200078e0205 */
[----:B------:R-:W-:Y:S01]  /*0ce0*/  SHF.R.S32.HI R7, RZ, 0x5, R7 ;  /* 0x00000005ff077819 */ /* 0x000fe20000011407 */
[----:B------:R-:W-:Y:S01]  /*0cf0*/  IMAD.IADD R10, R9, 0x1, -R10 ;  /* 0x00000001090a7824 */ /* 0x000fe200078e0a0a */
[----:B------:R-:W-:Y:S01]  /*0d00*/  LOP3.LUT R2, R0, 0x1ffffff8, RZ, 0xc0, !PT ;  /* 0x1ffffff800027812 */ /* 0x000fe200078ec0ff */
[----:B------:R-:W-:Y:S01]  /*0d10*/  IMAD R6, R6, -0x3, R153 ;  /* 0xfffffffd06067824 */ /* 0x000fe200078e0299 */
[----:B------:R-:W-:Y:S01]  /*0d20*/  LOP3.LUT R3, R8, 0x7ffffffc, RZ, 0xc0, !PT ;  /* 0x7ffffffc08037812 */ /* 0x000fe200078ec0ff */
[----:B------:R-:W-:Y:S01]  /*0d30*/  IMAD R7, R7, 0x10, R10 ;  /* 0x0000001007077824 */ /* 0x000fe200078e020a */
[----:B------:R-:W-:Y:S01]  /*0d40*/  SHF.R.S32.HI R16, RZ, 0x3, R0 ;  /* 0x00000003ff107819 */ /* 0x000fe20000011400 */
[----:B------:R-:W-:-:S02]  /*0d50*/  IMAD.IADD R2, R155, 0x1, -R2 ;  /* 0x000000019b027824 */ /* 0x000fc400078e0a02 */
[----:B------:R-:W-:Y:S02]  /*0d60*/  IMAD R19, R6, 0x40, R7 ;  /* 0x0000004006137824 */ /* 0x000fe400078e0207 */
[----:B------:R-:W-:Y:S02]  /*0d70*/  IMAD.SHL.U32 R22, R2, 0x8, RZ ;  /* 0x0000000802167824 */ /* 0x000fe400078e00ff */
[----:B------:R-:W-:-:S07]  /*0d80*/  IMAD.IADD R18, R152, 0x1, -R3 ;  /* 0x0000000198127824 */ /* 0x000fce00078e0a03 */
.L_x_12222:
[----:B0-----:R-:W0:Y:S01]  /*0d90*/  LDC.64 R2, c[0x0][0xc60] ;  /* 0x00031800ff027b82 */ /* 0x001e220000000a00 */
        /* <DEDUP_REMOVED lines=20> */
[----:B---345:R-:W-:-:S03]  /*0ee0*/  IMAD.U32 R4, RZ, RZ, UR8 ;  /* 0x00000008ff047e24 */ /* 0x038fc6000f8e00ff */
        /* <DEDUP_REMOVED lines=16> */
[----:B-1----:R-:W-:-:S14]  /*0ff0*/  @P2 BRA `(.L_x_12169) ;  /* 0x0000000000342947 */ /* 0x002fdc0003800000 */
        /* <DEDUP_REMOVED lines=13> */
.L_x_12169:
        /* <DEDUP_REMOVED lines=9> */
.L_x_12170:
        /* <DEDUP_REMOVED lines=13> */
.L_x_12171:
[----:B------:R-:W-:Y:S01]  /*1230*/  UMOV UR5, 0xc0 ;  /* 0x000000c000057882 */ /* 0x000fe20000000000 */
[----:B------:R-:W-:Y:S01]  /*1240*/  UIADD3 UR49, -UR49, UR6, URZ ;  /* 0x0000000631317290 */ /* 0x000fe2000fffe13f */
[----:B------:R-:W-:Y:S01]  /*1250*/  PLOP3.LUT P0, PT, PT, PT, PT, 0x80, 0x0 ;  /* 0x000000000000781c */ /* 0x000fe20003f0f070 */
[----:B------:R-:W-:Y:S01]  /*1260*/  UIMAD UR5, UR51, UR5, 0x13f ;  /* 0x0000013f330574a4 */ /* 0x000fe2000f8e0205 */
[----:B------:R-:W-:Y:S01]  /*1270*/  CS2R R2, SRZ ;  /* 0x0000000000027805 */ /* 0x000fe2000001ff00 */
[----:B------:R-:W-:Y:S01]  /*1280*/  UIADD3 UR4, UR49, 0x7f, URZ ;  /* 0x0000007f31047890 */ /* 0x000fe2000fffe03f */
[----:B------:R-:W-:Y:S01]  /*1290*/  IMAD.MOV.U32 R119, RZ, RZ, RZ ;  /* 0x000000ffff777224 */ /* 0x000fe200078e00ff */
[----:B------:R-:W-:Y:S01]  /*12a0*/  UIADD3 UR6, UR49, UR5, -UR50 ;  /* 0x0000000531067290 */ /* 0x000fe2000fffe832 */
        /* <DEDUP_REMOVED lines=20> */
[----:B------:R-:W-:Y:S01]  /*13f0*/  CS2R R6, SRZ ;  /* 0x0000000000067805 */ /* 0x000fe2000001ff00 */
[----:B------:R-:W-:Y:S01]  /*1400*/  IMAD.MOV.U32 R14, RZ, RZ, RZ ;  /* 0x000000ffff0e7224 */ /* 0x000fe200078e00ff */
[----:B------:R-:W-:Y:S01]  /*1410*/  CS2R R50, SRZ ;  /* 0x0000000000327805 */ /* 0x000fe2000001ff00 */
[----:B------:R-:W-:Y:S01]  /*1420*/  UISETP.GE.AND UP0, UPT, UR52, 0x1, UPT ;  /* 0x000000013400788c */ /* 0x000fe2000bf06270 */
[----:B------:R-:W-:-:S05]  /*1430*/  CS2R R52, SRZ ;  /* 0x0000000000347805 */ /* 0x000fca000001ff00 */
[----:B------:R-:W-:-:S13]  /*1440*/  PLOP3.LUT P1, PT, PT, PT, UP0, 0x80, 0x0 ;  /* 0x000000000000781c */ /* 0x000fda0003f2f008 */
[----:B------:R-:W-:Y:S05]  /*1450*/  @!P1 BRA `(.L_x_12172) ;  /* 0x0000006c00cc9947 */ /* 0x000fea0003800000 */
[----:B------:R-:W0:Y:S01]  /*1460*/  SHFL.IDX PT, R0, R153, RZ, 0x1f ;  /* 0x00001fff99007589 */ /* 0x000e2200000e0000 */
[----:B------:R-:W1:Y:S01]  /*1470*/  S2UR UR6, SR_CgaCtaId ;  /* 0x00000000000679c3 */ /* 0x000e620000008800 */
[----:B------:R-:W-:Y:S01]  /*1480*/  UMOV UR41, 0x400 ;  /* 0x0000040000297882 */ /* 0x000fe20000000000 */
[----:B0-----:R-:W-:Y:S01]  /*1490*/  R2UR UR42, R0 ;  /* 0x00000000002a72ca */ /* 0x001fe200000e0000 */
[----:B-1----:R-:W-:-:S12]  /*14a0*/  ULEA UR41, UR6, UR41, 0x18 ;  /* 0x0000002906297291 */ /* 0x002fd8000f8ec03f */
        /* <DEDUP_REMOVED lines=26> */
.L_x_12173:
        /* <DEDUP_REMOVED lines=9> */
.L_x_12308:
[----:B------:R-:W-:Y:S05]  /*16e0*/  @!P0 BRA `(.L_x_12175) ;  /* 0x0000000000048947 */ /* 0x000fea0003800000 */
[----:B------:R-:W-:Y:S01]  /*16f0*/  BPT.TRAP 0x1 ;  /* 0x000000040000795c */ /* 0x000fe20000300000 */
.L_x_12175:
[----:B------:R-:W-:Y:S02]  /*1700*/  IMAD.U32 R2, RZ, RZ, UR37 ;  /* 0x00000025ff027e24 */ /* 0x000fe4000f8e00ff */
[----:B0-----:R-:W-:-:S03]  /*1710*/  IMAD.U32 R3, RZ, RZ, UR40 ;  /* 0x00000028ff037e24 */ /* 0x001fc6000f8e00ff */
[----:B------:R-:W-:Y:S02]  /*1720*/  LEA R2, R2, UR41, 0x3 ;  /* 0x0000002902027c11 */ /* 0x000fe4000f8e18ff */
[----:B------:R-:W-:-:S04]  /*1730*/  SHF.L.U32 R3, R3, 0x1f, RZ ;  /* 0x0000001f03037819 */ /* 0x000fc800000006ff */
[----:B------:R0:W1:Y:S01]  /*1740*/  SYNCS.PHASECHK.TRANS64.TRYWAIT P2, [R2+URZ+0x16830], R3 ;  /* 0x01683003020075a7 */ /* 0x000062000804017f */
[----:B------:R-:W-:Y:S05]  /*1750*/  @!P0 BRA `(.L_x_12176) ;  /* 0x0000000000048947 */ /* 0x000fea0003800000 */
[----:B------:R-:W-:Y:S01]  /*1760*/  BPT.TRAP 0x1 ;  /* 0x000000040000795c */ /* 0x000fe20000300000 */
.L_x_12176:
[----:B------:R-:W2:Y:S01]  /*1770*/  S2R R0, SR_TID.X ;  /* 0x0000000000007919 */ /* 0x000ea20000002100 */
[----:B------:R-:W-:Y:S01]  /*1780*/  IMAD.MOV.U32 R119, RZ, RZ, RZ ;  /* 0x000000ffff777224 */ /* 0x000fe200078e00ff */
[----:B--2---:R-:W-:Y:S01]  /*1790*/  LOP3.LUT P1, RZ, R0, 0x7f, RZ, 0xc0, !PT ;  /* 0x0000007f00ff7812 */ /* 0x004fe2000782c0ff */
[----:B-1----:R-:W-:-:S12]  /*17a0*/  @P2 BRA `(.L_x_12177) ;  /* 0x0000000000082947 */ /* 0x002fd80003800000 */
[----:B------:R-:W1:Y:S02]  /*17b0*/  SYNCS.PHASECHK.TRANS64.TRYWAIT P2, [R2+URZ+0x16830], R3 ;  /* 0x01683003020075a7 */ /* 0x000e64000804017f */
[----:B-1----:R-:W-:Y:S05]  /*17c0*/  @!P2 BRA `(.L_x_12178) ;  /* 0x000000c8002ca947 */ /* 0x002fea0003800000 */
.L_x_12177:
        /* <DEDUP_REMOVED lines=51> */
[----:B------:R-:W-:Y:S02]  /*1b00*/  WARPGROUP.DEPBAR.LE gsb0, 0x0 ;  /* 0x00008000000079c5 */ /* 0x000fe40000010000 */
[----:B------:R-:W-:-:S06]  /*1b10*/  WARPGROUP.ARRIVE ;  /* 0x00000000000079c5 */ /* 0x000fcc0000000000 */
[----:B------:R-:W-:Y:S01]  /*1b20*/  HGMMA.64x128x16.F32 R24, gdesc[UR4], R24, gsb0 ;  /* 0x01e00000041879f0 */ /* 0x000fe20008000818 */
[----:B------:R-:W-:Y:S02]  /*1b30*/  UMOV UR6, 0xffffff80 ;  /* 0xffffff8000067882 */ /* 0x000fe40000000000 */
[----:B------:R-:W-:-:S04]  /*1b40*/  UIMAD UR6, UR52, UR6, 0x80 ;  /* 0x00000080340674a4 */ /* 0x000fc8000f8e0206 */
[----:B------:R-:W-:-:S04]  /*1b50*/  UIADD3 UR6, UR49, UR6, URZ ;  /* 0x0000000631067290 */ /* 0x000fc8000fffe03f */
[----:B------:R-:W-:Y:S02]  /*1b60*/  UIADD3 UR7, -UR50, 0x1, UR6 ;  /* 0x0000000132077890 */ /* 0x000fe4000fffe106 */
[----:B------:R-:W-:Y:S01]  /*1b70*/  IMAD.U32 R9, RZ, RZ, UR6 ;  /* 0x00000006ff097e24 */ /* 0x000fe2000f8e00ff */
[----:B------:R-:W-:-:S03]  /*1b80*/  UIADD3 UR6, UR49, -UR50, URZ ;  /* 0x8000003231067290 */ /* 0x000fc6000fffe03f */
[----:B------:R-:W-:Y:S01]  /*1b90*/  IMAD.U32 R3, RZ, RZ, UR7 ;  /* 0x00000007ff037e24 */ /* 0x000fe2000f8e00ff */
[----:B------:R-:W-:Y:S01]  /*1ba0*/  UIMAD UR6, UR51, 0xc0, UR6 ;  /* 0x000000c0330678a4 */ /* 0x000fe2000f8e0206 */
[C---:B------:R-:W-:Y:S02]  /*1bb0*/  IMAD R9, R18.reuse, -0x2, R9 ;  /* 0xfffffffe12097824 */ /* 0x040fe400078e0209 */
[----:B------:R-:W-:Y:S01]  /*1bc0*/  IMAD R8, R18, -0x2, R3 ;  /* 0xfffffffe12087824 */ /* 0x000fe200078e0203 */
[----:B------:R-:W-:-:S04]  /*1bd0*/  USHF.R.S32.HI UR7, URZ, 0x1f, UR6 ;  /* 0x0000001f3f077899 */ /* 0x000fc80008011406 */
[----:B------:R-:W-:Y:S01]  /*1be0*/  IADD3 R0, R8, 0x8, R5 ;  /* 0x0000000808007810 */ /* 0x000fe20007ffe005 */
[----:B------:R-:W-:-:S03]  /*1bf0*/  ULEA.HI UR7, UR7, UR6, URZ, 0x7 ;  /* 0x0000000607077291 */ /* 0x000fc6000f8f383f */
[----:B------:R-:W-:Y:S01]  /*1c00*/  VIMNMX R3, R9, R0, PT ;  /* 0x0000000009037248 */ /* 0x000fe20003fe0100 */
[----:B------:R-:W-:Y:S01]  /*1c10*/  USHF.R.S32.HI UR7, URZ, 0x7, UR7 ;  /* 0x000000073f077899 */ /* 0x000fe20008011407 */
[----:B------:R-:W-:Y:S02]  /*1c20*/  VIADDMNMX R9, R5, R8, R9, PT ;  /* 0x0000000805097246 */ /* 0x000fe40003800109 */
[C---:B------:R-:W-:Y:S01]  /*1c30*/  ISETP.GT.AND P2, PT, R3.reuse, RZ, PT ;  /* 0x000000ff0300720c */ /* 0x040fe20003f44270 */
[----:B------:R-:W-:Y:S01]  /*1c40*/  UISETP.LT.AND UP0, UPT, URZ, UR7, UPT ;  /* 0x000000073f00728c */ /* 0x000fe2000bf01270 */
[C---:B------:R-:W-:Y:S02]  /*1c50*/  ISETP.GT.AND P3, PT, R3.reuse, 0x1, PT ;  /* 0x000000010300780c */ /* 0x040fe40003f64270 */
[----:B------:R-:W-:Y:S01]  /*1c60*/  ISETP.GT.AND P4, PT, R3, 0x8, PT ;  /* 0x000000080300780c */ /* 0x000fe20003f84270 */
[----:B------:R-:W-:-:S04]  /*1c70*/  USEL UR22, URZ, UR7, !UP0 ;  /* 0x000000073f167287 */ /* 0x000fc8000c000000 */
[----:B------:R-:W-:Y:S01]  /*1c80*/  UISETP.GE.AND UP0, UPT, UR24, UR22, UPT ;  /* 0x000000161800728c */ /* 0x000fe2000bf06270 */
[----:B------:R-:W-:Y:S02]  /*1c90*/  WARPGROUP.DEPBAR.LE gsb0, 0x0 ;  /* 0x00008000000079c5 */ /* 0x000fe40000010000 */
[----:B------:R-:W-:-:S06]  /*1ca0*/  WARPGROUP.ARRIVE ;  /* 0x00000000000079c5 */ /* 0x000fcc0000000000 */
        /* <DEDUP_REMOVED lines=110> */
[----:B------:R-:W-:-:S05]  /*2390*/  FMUL.FTZ R3, R6, UR21 ;  /* 0x0000001506037c20 */ /* 0x000fca0008410000 */
        /* <DEDUP_REMOVED lines=23> */
[----:B------:R-:W-:Y:S01]  /*2510*/  FSEL R7, R36, -INF , P3 ;  /* 0xff80000024077808 */ /* 0x000fe20001800000 */
[----:B------:R-:W1:Y:S01]  /*2520*/  MUFU.EX2 R149, R149 ;  /* 0x0000009500957308 */ /* 0x000e620000000800 */
[----:B------:R-:W-:Y:S01]  /*2530*/  FMNMX.FTZ R24, R33, R24, !PT ;  /* 0x0000001821187209 */ /* 0x000fe20007810000 */
[--C-:B------:R-:W-:Y:S01]  /*2540*/  FFMA.FTZ R133, R58, UR21, -R3.reuse ;  /* 0x000000153a857c23 */ /* 0x100fe20008010803 */
[----:B------:R-:W-:Y:S01]  /*2550*/  ISETP.GT.AND P3, PT, R9, 0x20, PT ;  /* 0x000000200900780c */ /* 0x000fe20003f64270 */
[--C-:B------:R-:W-:Y:S01]  /*2560*/  FFMA.FTZ R10, R10, UR21, -R3.reuse ;  /* 0x000000150a0a7c23 */ /* 0x100fe20008010803 */
[----:B------:R-:W-:Y:S01]  /*2570*/  FSEL R37, R37, -INF , P2 ;  /* 0xff80000025257808 */ /* 0x000fe20001000000 */
        /* <DEDUP_REMOVED lines=10> */
[----:B------:R-:W3:Y:S01]  /*2620*/  MUFU.EX2 R8, R8 ;  /* 0x0000000800087308 */ /* 0x000ee20000000800 */
[----:B------:R-:W-:Y:S01]  /*2630*/  FSEL R41, R41, -INF , P2 ;  /* 0xff80000029297808 */ /* 0x000fe20001000000 */
[--C-:B------:R-:W-:Y:S01]  /*2640*/  FFMA.FTZ R38, R38, UR21, -R3.reuse ;  /* 0x0000001526267c23 */ /* 0x100fe20008010803 */
        /* <DEDUP_REMOVED lines=25> */
[----:B------:R-:W-:Y:S01]  /*27e0*/  FFMA.FTZ R58, R87, UR21, -R3 ;  /* 0x00000015573a7c23 */ /* 0x000fe20008010803 */
[----:B------:R-:W-:Y:S01]  /*27f0*/  ISETP.GT.AND P2, PT, R9, 0x39, PT ;  /* 0x000000390900780c */ /* 0x000fe20003f44270 */
[----:B------:R-:W4:Y:S01]  /*2800*/  MUFU.EX2 R145, R145 ;  /* 0x0000009100917308 */ /* 0x000f220000000800 */
[----:B------:R-:W-:Y:S01]  /*2810*/  FSEL R52, R52, -INF , P3 ;  /* 0xff80000034347808 */ /* 0x000fe20001800000 */
[--C-:B------:R-:W-:Y:S01]  /*2820*/  IMAD.MOV.U32 R104, RZ, RZ, R119.reuse ;  /* 0x000000ffff687224 */ /* 0x100fe200078e0077 */
[----:B------:R-:W-:Y:S01]  /*2830*/  FMNMX.FTZ R11, R49, R36, !PT ;  /* 0x00000024310b7209 */ /* 0x000fe20007810000 */
[--C-:B------:R-:W-:Y:S01]  /*2840*/  IMAD.MOV.U32 R102, RZ, RZ, R119.reuse ;  /* 0x000000ffff667224 */ /* 0x100fe200078e0077 */
[----:B------:R-:W-:Y:S01]  /*2850*/  ISETP.GT.AND P3, PT, R9, 0x40, PT ;  /* 0x000000400900780c */ /* 0x000fe20003f64270 */
[--C-:B------:R-:W-:Y:S01]  /*2860*/  IMAD.MOV.U32 R100, RZ, RZ, R119.reuse ;  /* 0x000000ffff647224 */ /* 0x100fe200078e0077 */
[----:B------:R-:W-:Y:S01]  /*2870*/  FSEL R53, R53, -INF , P2 ;  /* 0xff80000035357808 */ /* 0x000fe20001000000 */
[----:B------:R-:W5:Y:S01]  /*2880*/  MUFU.EX2 R10, R10 ;  /* 0x0000000a000a7308 */ /* 0x000f620000000800 */
[----:B------:R-:W-:Y:S01]  /*2890*/  FMNMX.FTZ R90, R52, R11, !PT ;  /* 0x0000000b345a7209 */ /* 0x000fe20007810000 */
[--C-:B------:R-:W-:Y:S01]  /*28a0*/  IMAD.MOV.U32 R98, RZ, RZ, R119.reuse ;  /* 0x000000ffff627224 */ /* 0x100fe200078e0077 */
[----:B------:R-:W-:Y:S01]  /*28b0*/  ISETP.GT.AND P2, PT, R9, 0x41, PT ;  /* 0x000000410900780c */ /* 0x000fe20003f44270 */
[--C-:B------:R-:W-:Y:S01]  /*28c0*/  IMAD.MOV.U32 R96, RZ, RZ, R119.reuse ;  /* 0x000000ffff607224 */ /* 0x100fe200078e0077 */
[----:B------:R-:W-:Y:S01]  /*28d0*/  FSEL R56, R56, -INF , P3 ;  /* 0xff80000038387808 */ /* 0x000fe20001800000 */
[--C-:B------:R-:W-:Y:S01]  /*28e0*/  IMAD.MOV.U32 R92, RZ, RZ, R119.reuse ;  /* 0x000000ffff5c7224 */ /* 0x100fe200078e0077 */
[----:B------:R-:W-:Y:S01]  /*28f0*/  FMNMX.FTZ R11, R53, R90, !PT ;  /* 0x0000005a350b7209 */ /* 0x000fe20007810000 */
[----:B------:R-:W0:Y:S01]  /*2900*/  MUFU.EX2 R147, R147 ;  /* 0x0000009300937308 */ /* 0x000e220000000800 */
[----:B------:R-:W-:Y:S01]  /*2910*/  ISETP.GT.AND P3, PT, R9, 0x48, PT ;  /* 0x000000480900780c */ /* 0x000fe20003f64270 */
[----:B------:R-:W-:Y:S01]  /*2920*/  IMAD.MOV.U32 R90, RZ, RZ, R119 ;  /* 0x000000ffff5a7224 */ /* 0x000fe200078e0077 */
[----:B------:R-:W-:-:S02]  /*2930*/  FSEL R57, R57, -INF , P2 ;  /* 0xff80000039397808 */ /* 0x000fc40001000000 */
[----:B------:R-:W-:Y:S02]  /*2940*/  FMNMX.FTZ R88, R56, R11, !PT ;  /* 0x0000000b38587209 */ /* 0x000fe40007810000 */
[----:B------:R-:W-:Y:S01]  /*2950*/  ISETP.GT.AND P2, PT, R9, 0x49, PT ;  /* 0x000000490900780c */ /* 0x000fe20003f44270 */
[----:B------:R1:W0:Y:S01]  /*2960*/  MUFU.EX2 R24, R94 ;  /* 0x0000005e00187308 */ /* 0x0002220000000800 */
[----:B------:R-:W-:Y:S02]  /*2970*/  FSEL R60, R60, -INF , P3 ;  /* 0xff8000003c3c7808 */ /* 0x000fe40001800000 */
[----:B------:R-:W-:Y:S02]  /*2980*/  FMNMX.FTZ R11, R57, R88, !PT ;  /* 0x00000058390b7209 */ /* 0x000fe40007810000 */
[----:B------:R-:W-:Y:S02]  /*2990*/  ISETP.GT.AND P3, PT, R9, 0x50, PT ;  /* 0x000000500900780c */ /* 0x000fe40003f64270 */
[----:B------:R-:W-:Y:S01]  /*29a0*/  FSEL R61, R61, -INF , P2 ;  /* 0xff8000003d3d7808 */ /* 0x000fe20001000000 */
[----:B------:R-:W-:Y:S01]  /*29b0*/  MUFU.EX2 R141, R141 ;  /* 0x0000008d008d7308 */ /* 0x000fe20000000800 */
[----:B------:R-:W-:Y:S01]  /*29c0*/  FMNMX.FTZ R88, R60, R11, !PT ;  /* 0x0000000b3c587209 */ /* 0x000fe20007810000 */
[----:B-1----:R-:W-:Y:S01]  /*29d0*/  IMAD.MOV.U32 R94, RZ, RZ, R119 ;  /* 0x000000ffff5e7224 */ /* 0x002fe200078e0077 */
[----:B------:R-:W-:-:S02]  /*29e0*/  ISETP.GT.AND P2, PT, R9, 0x51, PT ;  /* 0x000000510900780c */ /* 0x000fc40003f44270 */
[----:B------:R-:W-:Y:S02]  /*29f0*/  FSEL R64, R64, -INF , P3 ;  /* 0xff80000040407808 */ /* 0x000fe40001800000 */
[----:B------:R-:W-:Y:S01]  /*2a00*/  FMNMX.FTZ R11, R61, R88, !PT ;  /* 0x000000583d0b7209 */ /* 0x000fe20007810000 */
[----:B------:R-:W-:Y:S01]  /*2a10*/  MUFU.EX2 R36, R13 ;  /* 0x0000000d00247308 */ /* 0x000fe20000000800 */
[----:B------:R-:W-:Y:S01]  /*2a20*/  ISETP.GT.AND P3, PT, R9, 0x58, PT ;  /* 0x000000580900780c */ /* 0x000fe20003f64270 */
[----:B------:R-:W-:Y:S01]  /*2a30*/  IMAD.MOV.U32 R88, RZ, RZ, R119 ;  /* 0x000000ffff587224 */ /* 0x000fe200078e0077 */
[----:B------:R-:W-:Y:S02]  /*2a40*/  FSEL R65, R65, -INF , P2 ;  /* 0xff80000041417808 */ /* 0x000fe40001000000 */
[----:B------:R-:W-:Y:S02]  /*2a50*/  FMNMX.FTZ R50, R64, R11, !PT ;  /* 0x0000000b40327209 */ /* 0x000fe40007810000 */
[----:B------:R-:W-:Y:S01]  /*2a60*/  ISETP.GT.AND P2, PT, R9, 0x59, PT ;  /* 0x000000590900780c */ /* 0x000fe20003f44270 */
[----:B------:R-:W-:Y:S01]  /*2a70*/  MUFU.EX2 R143, R143 ;  /* 0x0000008f008f7308 */ /* 0x000fe20000000800 */
[----:B------:R-:W-:-:S02]  /*2a80*/  FSEL R68, R68, -INF , P3 ;  /* 0xff80000044447808 */ /* 0x000fc40001800000 */
[----:B------:R-:W-:Y:S02]  /*2a90*/  FMNMX.FTZ R11, R65, R50, !PT ;  /* 0x00000032410b7209 */ /* 0x000fe40007810000 */
[----:B------:R-:W-:Y:S02]  /*2aa0*/  ISETP.GT.AND P3, PT, R9, 0x60, PT ;  /* 0x000000600900780c */ /* 0x000fe40003f64270 */
[----:B------:R-:W-:Y:S01]  /*2ab0*/  FSEL R69, R69, -INF , P2 ;  /* 0xff80000045457808 */ /* 0x000fe20001000000 */
[----:B------:R-:W-:Y:S01]  /*2ac0*/  MUFU.EX2 R46, R46 ;  /* 0x0000002e002e7308 */ /* 0x000fe20000000800 */
[----:B------:R-:W-:Y:S02]  /*2ad0*/  FMNMX.FTZ R50, R68, R11, !PT ;  /* 0x0000000b44327209 */ /* 0x000fe40007810000 */
[----:B------:R-:W-:Y:S02]  /*2ae0*/  ISETP.GT.AND P2, PT, R9, 0x61, PT ;  /* 0x000000610900780c */ /* 0x000fe40003f44270 */
[----:B------:R-:W-:-:S02]  /*2af0*/  FSEL R72, R72, -INF , P3 ;  /* 0xff80000048487808 */ /* 0x000fc40001800000 */
[----:B------:R-:W-:Y:S01]  /*2b00*/  FMNMX.FTZ R11, R69, R50, !PT ;  /* 0x00000032450b7209 */ /* 0x000fe20007810000 */
[----:B------:R-:W-:Y:S01]  /*2b10*/  MUFU.EX2 R137, R137 ;  /* 0x0000008900897308 */ /* 0x000fe20000000800 */
[----:B------:R-:W-:Y:S02]  /*2b20*/  ISETP.GT.AND P3, PT, R9, 0x68, PT ;  /* 0x000000680900780c */ /* 0x000fe40003f64270 */
        /* <DEDUP_REMOVED lines=16> */
[----:B------:R-:W-:Y:S01]  /*2c30*/  FMNMX.FTZ R50, R80, R11, !PT ;  /* 0x0000000b50327209 */ /* 0x000fe20007810000 */
[----:B------:R-:W-:Y:S01]  /*2c40*/  FFMA.FTZ R11, R0, UR21, -R3 ;  /* 0x00000015000b7c23 */ /* 0x000fe20008010803 */
[----:B------:R-:W-:Y:S01]  /*2c50*/  ISETP.GT.AND P2, PT, R9, 0x79, PT ;  /* 0x000000790900780c */ /* 0x000fe20003f44270 */
[----:B------:R-:W-:Y:S01]  /*2c60*/  MUFU.EX2 R133, R133 ;  /* 0x0000008500857308 */ /* 0x000fe20000000800 */
[----:B------:R-:W-:-:S02]  /*2c70*/  FSEL R84, R84, -INF , P3 ;  /* 0xff80000054547808 */ /* 0x000fc40001800000 */
[----:B------:R-:W-:Y:S02]  /*2c80*/  FMNMX.FTZ R9, R81, R50, !PT ;  /* 0x0000003251097209 */ /* 0x000fe40007810000 */
[----:B------:R-:W-:Y:S02]  /*2c90*/  FSEL R85, R85, -INF , P2 ;  /* 0xff80000055557808 */ /* 0x000fe40001000000 */
[----:B------:R-:W-:Y:S01]  /*2ca0*/  FMNMX.FTZ R50, R84, R9, !PT ;  /* 0x0000000954327209 */ /* 0x000fe20007810000 */
[----:B------:R-:W-:Y:S03]  /*2cb0*/  MUFU.EX2 R30, R30 ;  /* 0x0000001e001e7308 */ /* 0x000fe60000000800 */
[----:B------:R-:W-:-:S05]  /*2cc0*/  FMNMX.FTZ R50, R85, R50, !PT ;  /* 0x0000003255327209 */ /* 0x000fca0007810000 */
[----:B------:R-:W1:Y:S01]  /*2cd0*/  SHFL.BFLY PT, R9, R50, 0x2, 0x1f ;  /* 0x0c401f0032097f89 */ /* 0x000e6200000e0000 */
[----:B------:R-:W-:Y:S08]  /*2ce0*/  MUFU.EX2 R135, R135 ;  /* 0x0000008700877308 */ /* 0x000ff00000000800 */
[----:B------:R-:W-:Y:S08]  /*2cf0*/  MUFU.EX2 R26, R26 ;  /* 0x0000001a001a7308 */ /* 0x000ff00000000800 */
[----:B------:R-:W-:Y:S01]  /*2d00*/  MUFU.EX2 R129, R129 ;  /* 0x0000008100817308 */ /* 0x000fe20000000800 */
[----:B-1----:R-:W-:Y:S01]  /*2d10*/  FMNMX.FTZ R9, R50, R9, !PT ;  /* 0x0000000932097209 */ /* 0x002fe20007810000 */
[----:B------:R-:W-:-:S06]  /*2d20*/  FFMA.FTZ R50, R75, UR21, -R3 ;  /* 0x000000154b327c23 */ /* 0x000fcc0008010803 */
        /* <DEDUP_REMOVED lines=8> */
[----:B------:R1:W-:Y:S03]  /*2db0*/  MUFU.EX2 R54, R11 ;  /* 0x0000000b00367308 */ /* 0x0003e60000000800 */
[----:B------:R-:W-:Y:S02]  /*2dc0*/  FSEL R62, R62, RZ, P2 ;  /* 0x000000ff3e3e7208 */ /* 0x000fe40001000000 */
[----:B------:R-:W-:-:S03]  /*2dd0*/  PLOP3.LUT P2, PT, PT, PT, UP0, 0x80, 0x0 ;  /* 0x000000000000781c */ /* 0x000fc60003f4f008 */
[----:B------:R-:W-:Y:S01]  /*2de0*/  MUFU.EX2 R50, R50 ;  /* 0x0000003200327308 */ /* 0x000fe20000000800 */
[--C-:B------:R-:W-:Y:S01]  /*2df0*/  FFMA.FTZ R148, R5, UR21, -R62.reuse ;  /* 0x0000001505947c23 */ /* 0x100fe2000801083e */
[--C-:B------:R-:W-:Y:S01]  /*2e00*/  FFMA.FTZ R3, R42, UR21, -R62.reuse ;  /* 0x000000152a037c23 */ /* 0x100fe2000801083e */
[--C-:B------:R-:W-:Y:S01]  /*2e10*/  FFMA.FTZ R150, R28, UR21, -R62.reuse ;  /* 0x000000151c967c23 */ /* 0x100fe2000801083e */
[----:B------:R-:W-:Y:S01]  /*2e20*/  FADD.FTZ R28, R4, R149 ;  /* 0x00000095041c7221 */ /* 0x000fe20000010000 */
[--C-:B------:R-:W-:Y:S01]  /*2e30*/  FFMA.FTZ R5, R29, UR21, -R62.reuse ;  /* 0x000000151d057c23 */ /* 0x100fe2000801083e */
[--C-:B------:R-:W-:Y:S01]  /*2e40*/  FFMA.FTZ R144, R32, UR21, -R62.reuse ;  /* 0x0000001520907c23 */ /* 0x100fe2000801083e */
[----:B------:R-:W-:Y:S01]  /*2e50*/  FFMA.FTZ R9, R33, UR21, -R62 ;  /* 0x0000001521097c23 */ /* 0x000fe2000801083e */
[----:B------:R-:W-:Y:S01]  /*2e60*/  MUFU.EX2 R148, R148 ;  /* 0x0000009400947308 */ /* 0x000fe20000000800 */
[----:B--2---:R-:W-:Y:S01]  /*2e70*/  FADD.FTZ R25, R151, R28 ;  /* 0x0000001c97197221 */ /* 0x004fe20000010000 */
[--C-:B------:R-:W-:Y:S01]  /*2e80*/  FFMA.FTZ R146, R7, UR21, -R62.reuse ;  /* 0x0000001507927c23 */ /* 0x100fe2000801083e */
[--C-:B------:R-:W-:Y:S01]  /*2e90*/  FFMA.FTZ R7, R37, UR21, -R62.reuse ;  /* 0x0000001525077c23 */ /* 0x100fe2000801083e */
[--C-:B------:R-:W-:Y:S01]  /*2ea0*/  FFMA.FTZ R140, R40, UR21, -R62.reuse ;  /* 0x00000015288c7c23 */ /* 0x100fe2000801083e */
[----:B---3--:R-:W-:Y:S01]  /*2eb0*/  FADD.FTZ R28, R8, R25 ;  /* 0x00000019081c7221 */ /* 0x008fe20000010000 */
[--C-:B-1----:R-:W-:Y:S01]  /*2ec0*/  FFMA.FTZ R11, R41, UR21, -R62.reuse ;  /* 0x00000015290b7c23 */ /* 0x102fe2000801083e */
[----:B------:R-:W-:Y:S01]  /*2ed0*/  FFMA.FTZ R142, R44, UR21, -R62 ;  /* 0x000000152c8e7c23 */ /* 0x000fe2000801083e */
[----:B------:R-:W1:Y:S01]  /*2ee0*/  MUFU.EX2 R3, R3 ;  /* 0x0000000300037308 */ /* 0x000e620000000800 */
[----:B----4-:R-:W-:Y:S01]  /*2ef0*/  FADD.FTZ R27, R145, R28 ;  /* 0x0000001c911b7221 */ /* 0x010fe20000010000 */
[--C-:B------:R-:W-:Y:S01]  /*2f00*/  FFMA.FTZ R13, R45, UR21, -R62.reuse ;  /* 0x000000152d0d7c23 */ /* 0x100fe2000801083e */
[--C-:B------:R-:W-:Y:S01]  /*2f10*/  FFMA.FTZ R136, R48, UR21, -R62.reuse ;  /* 0x0000001530887c23 */ /* 0x100fe2000801083e */
[--C-:B------:R-:W-:Y:S01]  /*2f20*/  FFMA.FTZ R15, R49, UR21, -R62.reuse ;  /* 0x00000015310f7c23 */ /* 0x100fe2000801083e */
[----:B-----5:R-:W-:Y:S01]  /*2f30*/  FADD.FTZ R28, R10, R27 ;  /* 0x0000001b0a1c7221 */ /* 0x020fe20000010000 */
[--C-:B------:R-:W-:Y:S01]  /*2f40*/  FFMA.FTZ R138, R52, UR21, -R62.reuse ;  /* 0x00000015348a7c23 */ /* 0x100fe2000801083e */
[----:B------:R-:W-:Y:S01]  /*2f50*/  FFMA.FTZ R21, R53, UR21, -R62 ;  /* 0x0000001535157c23 */ /* 0x000fe2000801083e */
[----:B------:R-:W2:Y:S01]  /*2f60*/  MUFU.EX2 R150, R150 ;  /* 0x0000009600967308 */ /* 0x000ea20000000800 */
[----:B0-----:R-:W-:Y:S01]  /*2f70*/  FADD.FTZ R27, R147, R28 ;  /* 0x0000001c931b7221 */ /* 0x001fe20000010000 */
[--C-:B------:R-:W-:Y:S01]  /*2f80*/  FFMA.FTZ R132, R56, UR21, -R62.reuse ;  /* 0x0000001538847c23 */ /* 0x100fe2000801083e */
[--C-:B------:R-:W-:Y:S01]  /*2f90*/  FFMA.FTZ R25, R57, UR21, -R62.reuse ;  /* 0x0000001539197c23 */ /* 0x100fe2000801083e */
[--C-:B------:R-:W-:Y:S01]  /*2fa0*/  FFMA.FTZ R134, R60, UR21, -R62.reuse ;  /* 0x000000153c867c23 */ /* 0x100fe2000801083e */
[----:B------:R-:W-:Y:S01]  /*2fb0*/  FADD.FTZ R32, R24, R27 ;  /* 0x0000001b18207221 */ /* 0x000fe20000010000 */
[--C-:B------:R-:W-:Y:S01]  /*2fc0*/  FFMA.FTZ R27, R61, UR21, -R62.reuse ;  /* 0x000000153d1b7c23 */ /* 0x100fe2000801083e */
        /* <DEDUP_REMOVED lines=8> */
[----:B------:R-:W-:Y:S01]  /*3050*/  F2FP.F16.F32.PACK_AB R149, R149, R4 ;  /* 0x000000049595723e */ /* 0x000fe200000000ff */
[----:B------:R-:W1:Y:S01]  /*3060*/  MUFU.EX2 R144, R144 ;  /* 0x0000009000907308 */ /* 0x000e620000000800 */
[----:B--2---:R-:W-:Y:S01]  /*3070*/  FADD.FTZ R28, R150, R29 ;  /* 0x0000001d961c7221 */ /* 0x004fe20000010000 */
[--C-:B------:R-:W-:Y:S01]  /*3080*/  FFMA.FTZ R73, R73, UR21, -R62.reuse ;  /* 0x0000001549497c23 */ /* 0x100fe2000801083e */
[--C-:B------:R-:W-:Y:S01]  /*3090*/  FFMA.FTZ R76, R76, UR21, -R62.reuse ;  /* 0x000000154c4c7c23 */ /* 0x100fe2000801083e */
[--C-:B------:R-:W-:Y:S01]  /*30a0*/  FFMA.FTZ R77, R77, UR21, -R62.reuse ;  /* 0x000000154d4d7c23 */ /* 0x100fe2000801083e */
[--C-:B------:R-:W-:Y:S01]  /*30b0*/  FFMA.FTZ R80, R80, UR21, -R62.reuse ;  /* 0x0000001550507c23 */ /* 0x100fe2000801083e */
[--C-:B------:R-:W-:Y:S01]  /*30c0*/  FFMA.FTZ R81, R81, UR21, -R62.reuse ;  /* 0x0000001551517c23 */ /* 0x100fe2000801083e */
[----:B------:R-:W-:Y:S01]  /*30d0*/  FFMA.FTZ R84, R84, UR21, -R62 ;  /* 0x0000001554547c23 */ /* 0x000fe2000801083e */
[----:B------:R-:W2:Y:S01]  /*30e0*/  MUFU.EX2 R9, R9 ;  /* 0x0000000900097308 */ /* 0x000ea20000000800 */
[C---:B0-----:R-:W-:Y:S01]  /*30f0*/  FADD.FTZ R29, R5.reuse, R28 ;  /* 0x0000001c051d7221 */ /* 0x041fe20000010000 */
[----:B------:R-:W-:-:S02]  /*3100*/  F2FP.F16.F32.PACK_AB R150, R5, R150 ;  /* 0x000000960596723e */ /* 0x000fc400000000ff */
[----:B------:R-:W-:Y:S02]  /*3110*/  F2FP.F16.F32.PACK_AB R148, R3, R148 ;  /* 0x000000940394723e */ /* 0x000fe400000000ff */
[----:B------:R-:W-:Y:S02]  /*3120*/  F2FP.F16.F32.PACK_AB R151, R8, R151 ;  /* 0x000000970897723e */ /* 0x000fe400000000ff */
[----:B------:R-:W0:Y:S01]  /*3130*/  MUFU.EX2 R146, R146 ;  /* 0x0000009200927308 */ /* 0x000e220000000800 */
[----:B-1----:R-:W-:Y:S01]  /*3140*/  FADD.FTZ R28, R144, R29 ;  /* 0x0000001d901c7221 */ /* 0x002fe20000010000 */
[----:B------:R-:W-:Y:S01]  /*3150*/  FADD.FTZ R29, R143, R32 ;  /* 0x000000208f1d7221 */ /* 0x000fe20000010000 */
[----:B------:R-:W-:Y:S02]  /*3160*/  F2FP.F16.F32.PACK_AB R145, R10, R145 ;  /* 0x000000910a91723e */ /* 0x000fe400000000ff */
[----:B------:R-:W-:Y:S01]  /*3170*/  F2FP.F16.F32.PACK_AB R147, R24, R147 ;  /* 0x000000931893723e */ /* 0x000fe200000000ff */
[----:B------:R-:W-:Y:S01]  /*3180*/  FADD.FTZ R32, R46, R29 ;  /* 0x0000001d2e207221 */ /* 0x000fe20000010000 */
[----:B------:R-:W-:Y:S01]  /*3190*/  FFMA.FTZ R29, R65, UR21, -R62 ;  /* 0x00000015411d7c23 */ /* 0x000fe2000801083e */
[----:B------:R-:W1:Y:S01]  /*31a0*/  MUFU.EX2 R7, R7 ;  /* 0x0000000700077308 */ /* 0x000e620000000800 */
[----:B--2---:R-:W-:Y:S01]  /*31b0*/  FADD.FTZ R31, R9, R28 ;  /* 0x0000001c091f7221 */ /* 0x004fe20000010000 */
[----:B------:R-:W-:Y:S01]  /*31c0*/  FADD.FTZ R33, R137, R32 ;  /* 0x0000002089217221 */ /* 0x000fe20000010000 */
[----:B------:R-:W-:Y:S01]  /*31d0*/  FFMA.FTZ R62, R85, UR21, -R62 ;  /* 0x00000015553e7c23 */ /* 0x000fe2000801083e */
[----:B------:R-:W-:-:S02]  /*31e0*/  F2FP.F16.F32.PACK_AB R141, R36, R141 ;  /* 0x0000008d248d723e */ /* 0x000fc400000000ff */
        /* <DEDUP_REMOVED lines=9> */
[C---:B-1----:R-:W-:Y:S01]  /*3280*/  FADD.FTZ R31, R7.reuse, R28 ;  /* 0x0000001c071f7221 */ /* 0x042fe20000010000 */
[----:B------:R-:W-:-:S06]  /*3290*/  F2FP.F16.F32.PACK_AB R146, R7, R146 ;  /* 0x000000920792723e */ /* 0x000fcc00000000ff */
[----:B------:R-:W1:Y:S01]  /*32a0*/  MUFU.EX2 R142, R142 ;  /* 0x0000008e008e7308 */ /* 0x000e620000000800 */
[----:B--2---:R-:W-:-:S07]  /*32b0*/  FADD.FTZ R28, R140, R31 ;  /* 0x0000001f8c1c7221 */ /* 0x004fce0000010000 */
        /* <DEDUP_REMOVED lines=9> */
[----:B------:R-:W-:Y:S01]  /*3350*/  FADD.FTZ R33, R135, R28 ;  /* 0x0000001c87217221 */ /* 0x000fe20000010000 */
[C---:B------:R-:W-:Y:S01]  /*3360*/  F2FP.F16.F32.PACK_AB R135, R26.reuse, R135 ;  /* 0x000000871a87723e */ /* 0x040fe200000000ff */
[----:B------:R-:W1:Y:S01]  /*3370*/  MUFU.EX2 R15, R15 ;  /* 0x0000000f000f7308 */ /* 0x000e620000000800 */
[C---:B--2---:R-:W-:Y:S01]  /*3380*/  FADD.FTZ R31, R13.reuse, R2 ;  /* 0x000000020d1f7221 */ /* 0x044fe20000010000 */
[----:B------:R-:W-:Y:S01]  /*3390*/  FADD.FTZ R28, R26, R33 ;  /* 0x000000211a1c7221 */ /* 0x000fe20000010000 */
[----:B------:R-:W-:-:S03]  /*33a0*/  F2FP.F16.F32.PACK_AB R142, R13, R142 ;  /* 0x0000008e0d8e723e */ /* 0x000fc600000000ff */
[----:B------:R-:W-:Y:S01]  /*33b0*/  FADD.FTZ R33, R129, R28 ;  /* 0x0000001c81217221 */ /* 0x000fe20000010000 */
[----:B------:R-:W-:Y:S01]  /*33c0*/  F2FP.F16.F32.PACK_AB R129, R20, R129 ;  /* 0x000000811481723e */ /* 0x000fe200000000ff */
[----:B------:R-:W2:Y:S01]  /*33d0*/  MUFU.EX2 R138, R138 ;  /* 0x0000008a008a7308 */ /* 0x000ea20000000800 */
[----:B0-----:R-:W-:Y:S01]  /*33e0*/  FADD.FTZ R2, R136, R31 ;  /* 0x0000001f88027221 */ /* 0x001fe20000010000 */
[----:B------:R-:W-:-:S04]  /*33f0*/  FADD.FTZ R28, R20, R33 ;  /* 0x00000021141c7221 */ /* 0x000fc80000010000 */
[----:B------:R-:W-:Y:S01]  /*3400*/  FADD.FTZ R33, R131, R28 ;  /* 0x0000001c83217221 */ /* 0x000fe20000010000 */
[C---:B------:R-:W-:Y:S01]  /*3410*/  F2FP.F16.F32.PACK_AB R131, R14.reuse, R131 ;  /* 0x000000830e83723e */ /* 0x040fe200000000ff */
[----:B------:R-:W0:Y:S01]  /*3420*/  MUFU.EX2 R21, R21 ;  /* 0x0000001500157308 */ /* 0x000e220000000800 */
        /* <DEDUP_REMOVED lines=37> */
[----:B--2---:R-:W-:Y:S01]  /*3680*/  FADD.FTZ R33, R121, R4 ;  /* 0x0000000479217221 */ /* 0x004fe20000010000 */
        /* <DEDUP_REMOVED lines=21> */
[C---:B--2---:R-:W-:Y:S01]  /*37e0*/  FADD.FTZ R2, R58.reuse, R33 ;  /* 0x000000213a027221 */ /* 0x044fe20000010000 */
[----:B------:R-:W-:Y:S02]  /*37f0*/  F2FP.F16.F32.PACK_AB R123, R58, R123 ;  /* 0x0000007b3a7b723e */ /* 0x000fe400000000ff */
[C---:B0-----:R-:W-:Y:S01]  /*3800*/  FADD.FTZ R3, R5.reuse, R4 ;  /* 0x0000000405037221 */ /* 0x041fe20000010000 */
        /* <DEDUP_REMOVED lines=22> */
[----:B------:R-:W-:-:S05]  /*3970*/  ULDC UR21, c[0x0][0x988] ;  /* 0x0002620000157ab9 */ /* 0x000fca0000000800 */
.L_x_12188:
        /* <DEDUP_REMOVED lines=9> */
.L_x_12181:
[----:B------:R-:W-:Y:S01]  /*3a10*/  ULEA UR6, UR37, UR41, 0x3 ;  /* 0x0000002925067291 */ /* 0x000fe2000f8e183f */
[----:B------:R-:W-:-:S05]  /*3a20*/  IMAD.U32 R0, RZ, RZ, UR40 ;  /* 0x00000028ff007e24 */ /* 0x000fca000f8e00ff */
[----:B------:R-:W-:-:S04]  /*3a30*/  SHF.L.U32 R0, R0, 0x1f, RZ ;  /* 0x0000001f00007819 */ /* 0x000fc800000006ff */
[----:B------:R0:W1:Y:S01]  /*3a40*/  SYNCS.PHASECHK.TRANS64.TRYWAIT P2, [UR6+0x16830], R0 ;  /* 0x01683000ff0075a7 */ /* 0x0000620008040146 */
[----:B------:R-:W-:Y:S05]  /*3a50*/  @!P0 BRA `(.L_x_12182) ;  /* 0x0000000000048947 */ /* 0x000fea0003800000 */
[----:B------:R-:W-:Y:S01]  /*3a60*/  BPT.TRAP 0x1 ;  /* 0x000000040000795c */ /* 0x000fe20000300000 */
.L_x_12182:
[----:B-1----:R-:W-:Y:S05]  /*3a70*/  @P2 BRA `(.L_x_12180) ;  /* 0x0000000000082947 */ /* 0x002fea0003800000 */
[----:B------:R-:W1:Y:S02]  /*3a80*/  SYNCS.PHASECHK.TRANS64.TRYWAIT P2, [UR6+0x16830], R0 ;  /* 0x01683000ff0075a7 */ /* 0x000e640008040146 */
[----:B-1----:R-:W-:Y:S05]  /*3a90*/  @!P2 BRA `(.L_x_12183) ;  /* 0x000000a4008ca947 */ /* 0x002fea0003800000 */
.L_x_12180:
        /* <DEDUP_REMOVED lines=25> */
.L_x_12185:
[----:B------:R-:W-:Y:S01]  /*3c30*/  ULEA UR6, UR23, UR41, 0x3 ;  /* 0x0000002917067291 */ /* 0x000fe2000f8e183f */
[----:B------:R-:W-:-:S05]  /*3c40*/  IMAD.U32 R0, RZ, RZ, UR25 ;  /* 0x00000019ff007e24 */ /* 0x000fca000f8e00ff */
[----:B------:R-:W-:-:S04]  /*3c50*/  SHF.L.U32 R0, R0, 0x1f, RZ ;  /* 0x0000001f00007819 */ /* 0x000fc800000006ff */
[----:B------:R0:W1:Y:S01]  /*3c60*/  SYNCS.PHASECHK.TRANS64.TRYWAIT P2, [UR6+0x16850], R0 ;  /* 0x01685000ff0075a7 */ /* 0x0000620008040146 */
[----:B------:R-:W-:Y:S05]  /*3c70*/  @!P0 BRA `(.L_x_12186) ;  /* 0x0000000000048947 */ /* 0x000fea0003800000 */
[----:B------:R-:W-:Y:S01]  /*3c80*/  BPT.TRAP 0x1 ;  /* 0x000000040000795c */ /* 0x000fe20000300000 */
.L_x_12186:
[----:B-1----:R-:W-:Y:S05]  /*3c90*/  @P2 BRA `(.L_x_12184) ;  /* 0x0000000000082947 */ /* 0x002fea0003800000 */
[----:B------:R-:W1:Y:S02]  /*3ca0*/  SYNCS.PHASECHK.TRANS64.TRYWAIT P2, [UR6+0x16850], R0 ;  /* 0x01685000ff0075a7 */ /* 0x000e640008040146 */
[----:B-1----:R-:W-:Y:S05]  /*3cb0*/  @!P2 BRA `(.L_x_12187) ;  /* 0x000000a4001ca947 */ /* 0x002fea0003800000 */
.L_x_12184:
[----:B------:R-:W-:Y:S01]  /*3cc0*/  UIADD3 UR6, UR41, 0x400, URZ ;  /* 0x0000040029067890 */ /* 0x000fe2000fffe03f */
[----:B------:R-:W-:Y:S01]  /*3cd0*/  WARPGROUP.ARRIVE ;  /* 0x00000000000079c5 */ /* 0x000fe20000000000 */
[----:B------:R-:W-:Y:S01]  /*3ce0*/  UMOV UR7, 0x40000040 ;  /* 0x4000004000077882 */ /* 0x000fe20000000000 */
[----:B-1----:R-:W-:Y:S01]  /*3cf0*/  IMAD.MOV.U32 R7, RZ, RZ, -0x2 ;  /* 0xfffffffeff077424 */ /* 0x002fe200078e00ff */
[----:B------:R-:W-:Y:S02]  /*3d00*/  USHF.R.U32.HI UR6, URZ, 0x4, UR6 ;  /* 0x000000043f067899 */ /* 0x000fe40008011606 */
[----:B------:R-:W-:Y:S02]  /*3d10*/  UISETP.GT.AND UP0, UPT, UR24, UR22, UPT ;  /* 0x000000161800728c */ /* 0x000fe4000bf04270 */
[----:B------:R-:W-:Y:S01]  /*3d20*/  ULOP3.LUT UR6, UR6, 0x3fff, URZ, 0xc0, !UPT ;  /* 0x00003fff06067892 */ /* 0x000fe2000f8ec03f */
[----:B------:R-:W-:-:S03]  /*3d30*/  UMOV UR25, UR40 ;  /* 0x0000002800197c82 */ /* 0x000fc60008000000 */
[----:B------:R-:W-:-:S07]  /*3d40*/  ULEA UR10, UR23, UR6, 0xa ;  /* 0x00000006170a7291 */ /* 0x000fce000f8e503f */
[----:B------:R-:W-:Y:S02]  /*3d50*/  UMOV UR6, UR10 ;  /* 0x0000000a00067c82 */ /* 0x000fe40008000000 */
[----:B------:R-:W-:Y:S01]  /*3d60*/  HGMMA.64x64x16.F32 R88, R148, gdesc[UR4].tnspB, R88, gsb0 ;  /* 0x40e0000494587df0 */ /* 0x000fe20008000858 */
[----:B------:R-:W-:Y:S01]  /*3d70*/  UMOV UR6, 0xffffff80 ;  /* 0xffffff8000067882 */ /* 0x000fe20000000000 */
[----:B------:R-:W-:Y:S01]  /*3d80*/  UMOV UR7, 0x40000040 ;  /* 0x4000004000077882 */ /* 0x000fe20000000000 */
[----:B------:R-:W-:Y:S02]  /*3d90*/  UIMAD UR6, UR24, UR6, 0x1 ;  /* 0x00000001180674a4 */ /* 0x000fe4000f8e0206 */
[----:B------:R-:W-:Y:S02]  /*3da0*/  UIADD3 UR24, UR24, -0x1, URZ ;  /* 0xffffffff18187890 */ /* 0x000fe4000fffe03f */
[----:B------:R-:W-:-:S04]  /*3db0*/  UIMAD UR6, UR51, 0xc0, UR6 ;  /* 0x000000c0330678a4 */ /* 0x000fc8000f8e0206 */
[----:B------:R-:W-:-:S06]  /*3dc0*/  UIADD3 UR6, -UR50, UR6, UR49 ;  /* 0x0000000632067290 */ /* 0x000fcc000fffe131 */
[----:B------:R-:W-:Y:S01]  /*3dd0*/  IMAD R6, R18, R7, UR6 ;  /* 0x0000000612067e24 */ /* 0x000fe2000f8e0207 */
[----:B------:R-:W-:-:S03]  /*3de0*/  UIADD3 UR6, UR10, 0x80, URZ ;  /* 0x000000800a067890 */ /* 0x000fc6000fffe03f */
        /* <DEDUP_REMOVED lines=32> */
[----:B------:R-:W-:Y:S01]  /*3ff0*/  HGMMA.64x64x16.F32 R88, R144, gdesc[UR4].tnspB, R88, gsb0 ;  /* 0x40e0000490587df0 */ /* 0x000fe20008000858 */
        /* <DEDUP_REMOVED lines=39> */
[----:B------:R-:W-:Y:S01]  /*4270*/  ISETP.GT.AND P3, PT, R6, 0x59, PT ;  /* 0x000000590600780c */ /* 0x000fe20003f64270 */
[----:B------:R-:W-:-:S02]  /*4280*/  WARPGROUP.DEPBAR.LE gsb0, 0x0 ;  /* 0x00008000000079c5 */ /* 0x000fc40000010000 */
[----:B------:R-:W-:Y:S01]  /*4290*/  WARPGROUP.ARRIVE ;  /* 0x00000000000079c5 */ /* 0x000fe20000000000 */
[----:B------:R-:W-:Y:S02]  /*42a0*/  FSEL R68, R68, -INF , P2 ;  /* 0xff80000044447808 */ /* 0x000fe40001000000 */
[----:B------:R-:W-:Y:S02]  /*42b0*/  FMNMX.FTZ R9, R65, R0, !PT ;  /* 0x0000000041097209 */ /* 0x000fe40007810000 */
[----:B------:R-:W-:Y:S01]  /*42c0*/  ISETP.GT.AND P2, PT, R6, 0x60, PT ;  /* 0x000000600600780c */ /* 0x000fe20003f44270 */
[----:B------:R-:W-:Y:S01]  /*42d0*/  HGMMA.64x64x16.F32 R88, R140, gdesc[UR4].tnspB, R88, gsb0 ;  /* 0x40e000048c587df0 */ /* 0x000fe20008000858 */
        /* <DEDUP_REMOVED lines=45> */
[----:B0-----:R-:W-:Y:S02]  /*45b0*/  FMNMX.FTZ R10, R9, R0, !PT ;  /* 0x00000000090a7209 */ /* 0x001fe40007810000 */
[----:B------:R-:W-:Y:S01]  /*45c0*/  ISETP.GT.AND P4, PT, R6, 0x19, PT ;  /* 0x000000190600780c */ /* 0x000fe20003f84270 */
[----:B------:R-:W-:Y:S01]  /*45d0*/  HGMMA.64x64x16.F32 R88, R136, gdesc[UR4].tnspB, R88, gsb0 ;  /* 0x40e0000488587df0 */ /* 0x000fe20008000858 */
[----:B------:R-:W-:Y:S01]  /*45e0*/  UIADD3 UR6, UR10, 0x200, URZ ;  /* 0x000002000a067890 */ /* 0x000fe2000fffe03f */
[----:B------:R-:W0:Y:S01]  /*45f0*/  SHFL.BFLY PT, R11, R10, 0x1, 0x1f ;  /* 0x0c201f000a0b7f89 */ /* 0x000e2200000e0000 */
[----:B------:R-:W-:Y:S01]  /*4600*/  UMOV UR7, 0x40000040 ;  /* 0x4000004000077882 */ /* 0x000fe20000000000 */
        /* <DEDUP_REMOVED lines=10> */
[----:B------:R-:W-:Y:S02]  /*46b0*/  FSEL R47, R47, -INF , P4 ;  /* 0xff8000002f2f7808 */ /* 0x000fe40002000000 */
[----:B0-----:R-:W-:Y:S02]  /*46c0*/  FMNMX.FTZ R0, R10, R11, !PT ;  /* 0x0000000b0a007209 */ /* 0x001fe40007810000 */
[----:B------:R-:W-:-:S02]  /*46d0*/  FMNMX.FTZ R10, R26, R5, !PT ;  /* 0x000000051a0a7209 */ /* 0x000fc40007810000 */
[----:B------:R-:W-:Y:S01]  /*46e0*/  ISETP.GT.AND P4, PT, R6, 0x31, PT ;  /* 0x000000310600780c */ /* 0x000fe20003f84270 */
[----:B------:R-:W-:Y:S01]  /*46f0*/  FMUL.FTZ R8, R0, UR21 ;  /* 0x0000001500087c20 */ /* 0x000fe20008410000 */
[----:B------:R-:W-:Y:S02]  /*4700*/  FMNMX.FTZ R11, R27, R10, !PT ;  /* 0x0000000a1b0b7209 */ /* 0x000fe40007810000 */
[----:B------:R-:W-:Y:S02]  /*4710*/  FSEL R50, R50, -INF , P3 ;  /* 0xff80000032327808 */ /* 0x000fe40001800000 */
[----:B------:R-:W-:Y:S02]  /*4720*/  FMNMX.FTZ R10, R30, R11, !PT ;  /* 0x0000000b1e0a7209 */ /* 0x000fe40007810000 */
[----:B------:R-:W-:Y:S02]  /*4730*/  ISETP.GT.AND P3, PT, R6, 0x38, PT ;  /* 0x000000380600780c */ /* 0x000fe40003f64270 */
[----:B------:R-:W-:-:S02]  /*4740*/  FMNMX.FTZ R13, R31, R10, !PT ;  /* 0x0000000a1f0d7209 */ /* 0x000fc40007810000 */
[----:B------:R-:W-:Y:S02]  /*4750*/  FSEL R51, R51, -INF , P4 ;  /* 0xff80000033337808 */ /* 0x000fe40002000000 */
[----:B------:R-:W-:Y:S02]  /*4760*/  FMNMX.FTZ R10, R34, R13, !PT ;  /* 0x0000000d220a7209 */ /* 0x000fe40007810000 */
[----:B------:R-:W-:Y:S02]  /*4770*/  FSETP.NEU.FTZ.AND P2, PT, R0, -INF , PT ;  /* 0xff8000000000780b */ /* 0x000fe40003f5d000 */
[----:B------:R-:W-:Y:S02]  /*4780*/  FMNMX.FTZ R13, R35, R10, !PT ;  /* 0x0000000a230d7209 */ /* 0x000fe40007810000 */
[----:B------:R-:W-:Y:S02]  /*4790*/  ISETP.GT.AND P4, PT, R6, 0x39, PT ;  /* 0x000000390600780c */ /* 0x000fe40003f84270 */
[----:B------:R-:W-:-:S02]  /*47a0*/  FMNMX.FTZ R10, R38, R13, !PT ;  /* 0x0000000d260a7209 */ /* 0x000fc40007810000 */
[----:B------:R-:W-:Y:S02]  /*47b0*/  FSEL R54, R54, -INF , P3 ;  /* 0xff80000036367808 */ /* 0x000fe40001800000 */
[----:B------:R-:W-:Y:S02]  /*47c0*/  FMNMX.FTZ R15, R39, R10, !PT ;  /* 0x0000000a270f7209 */ /* 0x000fe40007810000 */
[----:B------:R-:W-:Y:S02]  /*47d0*/  FSEL R8, R8, RZ, P2 ;  /* 0x000000ff08087208 */ /* 0x000fe40001000000 */
[----:B------:R-:W-:Y:S02]  /*47e0*/  FMNMX.FTZ R10, R42, R15, !PT ;  /* 0x0000000f2a0a7209 */ /* 0x000fe40007810000 */
        /* <DEDUP_REMOVED lines=15> */
[----:B------:R-:W-:Y:S01]  /*48e0*/  FFMA.FTZ R150, R28, UR21, -R8 ;  /* 0x000000151c967c23 */ /* 0x000fe20008010808 */
[----:B------:R-:W-:-:S02]  /*48f0*/  WARPGROUP.DEPBAR.LE gsb0, 0x0 ;  /* 0x00008000000079c5 */ /* 0x000fc40000010000 */
[----:B------:R-:W-:Y:S01]  /*4900*/  WARPGROUP.ARRIVE ;  /* 0x00000000000079c5 */ /* 0x000fe20000000000 */
[----:B------:R-:W-:Y:S01]  /*4910*/  FMNMX.FTZ R21, R51, R10, !PT ;  /* 0x0000000a33157209 */ /* 0x000fe20007810000 */
[----:B------:R1:W-:Y:S01]  /*4920*/  MUFU.EX2 R13, R37 ;  /* 0x00000025000d7308 */ /* 0x0003e20000000800 */
[----:B------:R-:W-:Y:S01]  /*4930*/  ISETP.GT.AND P3, PT, R6, 0x48, PT ;  /* 0x000000480600780c */ /* 0x000fe20003f64270 */
[--C-:B------:R-:W-:Y:S01]  /*4940*/  FFMA.FTZ R61, R61, UR21, -R8.reuse ;  /* 0x000000153d3d7c23 */ /* 0x100fe20008010808 */
[----:B------:R-:W-:Y:S01]  /*4950*/  FMNMX.FTZ R10, R54, R21, !PT ;  /* 0x00000015360a7209 */ /* 0x000fe20007810000 */
[----:B------:R-:W-:Y:S01]  /*4960*/  HGMMA.64x64x16.F32 R88, R132, gdesc[UR4].tnspB, R88, gsb0 ;  /* 0x40e0000484587df0 */ /* 0x000fe20008000858 */
[----:B------:R-:W-:Y:S01]  /*4970*/  UIADD3 UR6, UR10, 0x280, URZ ;  /* 0x000002800a067890 */ /* 0x000fe2000fffe03f */
[----:B------:R-:W-:Y:S01]  /*4980*/  FSEL R59, R59, -INF , P4 ;  /* 0xff8000003b3b7808 */ /* 0x000fe20002000000 */
[----:B------:R-:W-:Y:S01]  /*4990*/  UMOV UR7, 0x40000040 ;  /* 0x4000004000077882 */ /* 0x000fe20000000000 */
        /* <DEDUP_REMOVED lines=25> */
[----:B------:R-:W-:Y:S01]  /*4b30*/  MUFU.EX2 R150, R150 ;  /* 0x0000009600967308 */ /* 0x000fe20000000800 */
[----:B------:R-:W-:Y:S01]  /*4b40*/  FMNMX.FTZ R10, R66, R29, !PT ;  /* 0x0000001d420a7209 */ /* 0x000fe20007810000 */
[--C-:B------:R-:W-:Y:S01]  /*4b50*/  FFMA.FTZ R138, R52, UR21, -R8.reuse ;  /* 0x00000015348a7c23 */ /* 0x100fe20008010808 */
[----:B------:R-:W-:Y:S01]  /*4b60*/  ISETP.GT.AND P4, PT, R6, 0x59, PT ;  /* 0x000000590600780c */ /* 0x000fe20003f84270 */
        /* <DEDUP_REMOVED lines=14> */
[----:B------:R-:W-:Y:S01]  /*4c50*/  FFMA.FTZ R84, R84, UR21, -R8 ;  /* 0x0000001554547c23 */ /* 0x000fe20008010808 */
[----:B0-----:R-:W-:-:S02]  /*4c60*/  FMNMX.FTZ R33, R71, R10, !PT ;  /* 0x0000000a47217209 */ /* 0x001fc40007810000 */
[----:B------:R-:W-:Y:S02]  /*4c70*/  ISETP.GT.AND P3, PT, R6, 0x68, PT ;  /* 0x000000680600780c */ /* 0x000fe40003f64270 */
[----:B------:R-:W-:Y:S01]  /*4c80*/  FSEL R75, R75, -INF , P4 ;  /* 0xff8000004b4b7808 */ /* 0x000fe20002000000 */
        /* <DEDUP_REMOVED lines=9> */
[----:B------:R-:W-:Y:S01]  /*4d20*/  ISETP.GT.AND P4, PT, R6, 0x71, PT ;  /* 0x000000710600780c */ /* 0x000fe20003f84270 */
[----:B------:R0:W-:Y:S01]  /*4d30*/  MUFU.EX2 R15, R41 ;  /* 0x00000029000f7308 */ /* 0x0001e20000000800 */
[----:B------:R-:W-:Y:S02]  /*4d40*/  FSEL R82, R82, -INF , P3 ;  /* 0xff80000052527808 */ /* 0x000fe40001800000 */
[----:B-1----:R-:W-:Y:S02]  /*4d50*/  FMNMX.FTZ R37, R79, R10, !PT ;  /* 0x0000000a4f257209 */ /* 0x002fe40007810000 */
[----:B------:R-:W-:-:S02]  /*4d60*/  ISETP.GT.AND P3, PT, R6, 0x78, PT ;  /* 0x000000780600780c */ /* 0x000fc40003f64270 */
[----:B------:R-:W-:Y:S01]  /*4d70*/  FSEL R83, R83, -INF , P4 ;  /* 0xff80000053537808 */ /* 0x000fe20002000000 */
[----:B------:R-:W-:Y:S01]  /*4d80*/  MUFU.EX2 R142, R142 ;  /* 0x0000008e008e7308 */ /* 0x000fe20000000800 */
[----:B------:R-:W-:Y:S02]  /*4d90*/  WARPGROUP.DEPBAR.LE gsb0, 0x0 ;  /* 0x00008000000079c5 */ /* 0x000fe40000010000 */
[----:B------:R-:W-:Y:S01]  /*4da0*/  WARPGROUP.ARRIVE ;  /* 0x00000000000079c5 */ /* 0x000fe20000000000 */
[----:B------:R-:W-:-:S05]  /*4db0*/  FMNMX.FTZ R10, R82, R37, !PT ;  /* 0x00000025520a7209 */ /* 0x000fca0007810000 */
[----:B------:R-:W1:Y:S01]  /*4dc0*/  S2R R135, SR_TID.X ;  /* 0x0000000000877919 */ /* 0x000e620000002100 */
[----:B------:R-:W-:Y:S01]  /*4dd0*/  ISETP.GT.AND P4, PT, R6, 0x79, PT ;  /* 0x000000790600780c */ /* 0x000fe20003f84270 */
[--C-:B0-----:R-:W-:Y:S01]  /*4de0*/  FFMA.FTZ R41, R65, UR21, -R8.reuse ;  /* 0x0000001541297c23 */ /* 0x101fe20008010808 */
[----:B------:R-:W-:Y:S01]  /*4df0*/  FSEL R86, R86, -INF , P3 ;  /* 0xff80000056567808 */ /* 0x000fe20001800000 */
[----:B------:R-:W-:Y:S01]  /*4e00*/  HGMMA.64x64x16.F32 R88, R128, gdesc[UR4].tnspB, R88, gsb0 ;  /* 0x40e0000480587df0 */ /* 0x000fe20008000858 */
[----:B------:R-:W-:Y:S01]  /*4e10*/  UIADD3 UR6, UR10, 0x300, URZ ;  /* 0x000003000a067890 */ /* 0x000fe2000fffe03f */
[----:B------:R-:W-:Y:S01]  /*4e20*/  FMNMX.FTZ R37, R83, R10, !PT ;  /* 0x0000000a53257209 */ /* 0x000fe20007810000 */
[----:B------:R-:W-:Y:S01]  /*4e30*/  UMOV UR7, 0x40000040 ;  /* 0x4000004000077882 */ /* 0x000fe20000000000 */
[----:B------:R-:W-:Y:S01]  /*4e40*/  FSEL R87, R87, -INF , P4 ;  /* 0xff80000057577808 */ /* 0x000fe20002000000 */
[----:B------:R0:W-:Y:S01]  /*4e50*/  MUFU.EX2 R21, R45 ;  /* 0x0000002d00157308 */ /* 0x0001e20000000800 */
[----:B------:R-:W-:Y:S01]  /*4e60*/  FMNMX.FTZ R6, R86, R37, !PT ;  /* 0x0000002556067209 */ /* 0x000fe20007810000 */
[--C-:B------:R-:W-:Y:S01]  /*4e70*/  FFMA.FTZ R132, R56, UR21, -R8.reuse ;  /* 0x0000001538847c23 */ /* 0x100fe20008010808 */
[--C-:B------:R-:W-:Y:S01]  /*4e80*/  FFMA.FTZ R134, R60, UR21, -R8.reuse ;  /* 0x000000153c867c23 */ /* 0x100fe20008010808 */
[--C-:B------:R-:W-:Y:S01]  /*4e90*/  FFMA.FTZ R10, R64, UR21, -R8.reuse ;  /* 0x00000015400a7c23 */ /* 0x100fe20008010808 */
[----:B------:R-:W-:Y:S01]  /*4ea0*/  FMNMX.FTZ R6, R87, R6, !PT ;  /* 0x0000000657067209 */ /* 0x000fe20007810000 */
[----:B------:R-:W-:-:S02]  /*4eb0*/  FFMA.FTZ R65, R85, UR21, -R8 ;  /* 0x0000001555417c23 */ /* 0x000fc40008010808 */
[----:B------:R-:W-:Y:S01]  /*4ec0*/  MUFU.EX2 R37, R61 ;  /* 0x0000003d00257308 */ /* 0x000fe20000000800 */
[--C-:B0-----:R-:W-:Y:S01]  /*4ed0*/  FFMA.FTZ R45, R69, UR21, -R8.reuse ;  /* 0x00000015452d7c23 */ /* 0x101fe20008010808 */
[----:B------:R-:W0:Y:S06]  /*4ee0*/  SHFL.BFLY PT, R49, R6, 0x2, 0x1f ;  /* 0x0c401f0006317f89 */ /* 0x000e2c00000e0000 */
[----:B------:R2:W-:Y:S08]  /*4ef0*/  MUFU.EX2 R29, R53 ;  /* 0x00000035001d7308 */ /* 0x0005f00000000800 */
[----:B------:R3:W-:Y:S01]  /*4f00*/  MUFU.EX2 R33, R57 ;  /* 0x0000003900217308 */ /* 0x0007e20000000800 */
[----:B--2---:R-:W-:-:S07]  /*4f10*/  FFMA.FTZ R53, R77, UR21, -R8 ;  /* 0x000000154d357c23 */ /* 0x004fce0008010808 */
[----:B------:R-:W-:Y:S01]  /*4f20*/  MUFU.EX2 R136, R136 ;  /* 0x0000008800887308 */ /* 0x000fe20000000800 */
[----:B---3--:R-:W-:Y:S01]  /*4f30*/  FFMA.FTZ R57, R81, UR21, -R8 ;  /* 0x0000001551397c23 */ /* 0x008fe20008010808 */
[----:B0-----:R-:W-:-:S05]  /*4f40*/  FMNMX.FTZ R28, R6, R49, !PT ;  /* 0x00000031061c7209 */ /* 0x001fca0007810000 */
[----:B------:R-:W0:Y:S01]  /*4f50*/  SHFL.BFLY PT, R61, R28, 0x1, 0x1f ;  /* 0x0c201f001c3d7f89 */ /* 0x000e2200000e0000 */
[----:B------:R-:W-:Y:S08]  /*4f60*/  MUFU.EX2 R138, R138 ;  /* 0x0000008a008a7308 */ /* 0x000ff00000000800 */
[----:B------:R-:W-:Y:S08]  /*4f70*/  MUFU.EX2 R132, R132 ;  /* 0x0000008400847308 */ /* 0x000ff00000000800 */
[----:B------:R-:W-:Y:S01]  /*4f80*/  MUFU.EX2 R134, R134 ;  /* 0x0000008600867308 */ /* 0x000fe20000000800 */
[----:B0-----:R-:W-:-:S07]  /*4f90*/  FMNMX.FTZ R6, R28, R61, !PT ;  /* 0x0000003d1c067209 */ /* 0x001fce0007810000 */
[----:B------:R-:W-:Y:S01]  /*4fa0*/  MUFU.EX2 R10, R10 ;  /* 0x0000000a000a7308 */ /* 0x000fe20000000800 */
[----:B------:R-:W-:Y:S02]  /*4fb0*/  FSEL R61, R0, RZ, P2 ;  /* 0x000000ff003d7208 */ /* 0x000fe40001000000 */
[C---:B------:R-:W-:Y:S01]  /*4fc0*/  FSETP.NEU.FTZ.AND P2, PT, R6.reuse, -INF , PT ;  /* 0xff8000000600780b */ /* 0x040fe20003f5d000 */
[----:B------:R-:W-:Y:S02]  /*4fd0*/  FMUL.FTZ R44, R6, UR21 ;  /* 0x00000015062c7c20 */ /* 0x000fe40008410000 */
[----:B------:R-:W-:Y:S02]  /*4fe0*/  FADD.FTZ R61, -R61, R4 ;  /* 0x000000043d3d7221 */ /* 0x000fe40000010100 */
[----:B------:R-:W-:Y:S01]  /*4ff0*/  MUFU.EX2 R41, R41 ;  /* 0x0000002900297308 */ /* 0x000fe20000000800 */
[----:B------:R-:W-:Y:S02]  /*5000*/  WARPGROUP.DEPBAR.LE gsb0, 0x0 ;  /* 0x00008000000079c5 */ /* 0x000fe40000010000 */
[----:B------:R-:W-:Y:S01]  /*5010*/  WARPGROUP.ARRIVE ;  /* 0x00000000000079c5 */ /* 0x000fe20000000000 */
[----:B------:R-:W-:Y:S01]  /*5020*/  FMUL.FTZ R61, R61, UR21 ;  /* 0x000000153d3d7c20 */ /* 0x000fe20008410000 */
[----:B------:R-:W-:-:S03]  /*5030*/  FSEL R44, R44, RZ, P2 ;  /* 0x000000ff2c2c7208 */ /* 0x000fc60001000000 */
[----:B------:R-:W-:Y:S01]  /*5040*/  MUFU.EX2 R12, R12 ;  /* 0x0000000c000c7308 */ /* 0x000fe20000000800 */
[----:B------:R-:W-:Y:S01]  /*5050*/  HGMMA.64x64x16.F32 R88, R124, gdesc[UR4].tnspB, R88, gsb0 ;  /* 0x40e000047c587df0 */ /* 0x000fe20008000858 */
[----:B------:R-:W-:Y:S01]  /*5060*/  UIADD3 UR6, UR10, 0x380, URZ ;  /* 0x000003800a067890 */ /* 0x000fe2000fffe03f */
[--C-:B------:R-:W-:Y:S01]  /*5070*/  FFMA.FTZ R147, R38, UR21, -R44.reuse ;  /* 0x0000001526937c23 */ /* 0x100fe2000801082c */
[----:B------:R-:W-:Y:S01]  /*5080*/  UMOV UR7, 0x40000040 ;  /* 0x4000004000077882 */ /* 0x000fe20000000000 */
[--C-:B------:R-:W-:Y:S01]  /*5090*/  FFMA.FTZ R143, R46, UR21, -R44.reuse ;  /* 0x000000152e8f7c23 */ /* 0x100fe2000801082c */
[--C-:B------:R-:W-:Y:S01]  /*50a0*/  FFMA.FTZ R149, R26, UR21, -R44.reuse ;  /* 0x000000151a957c23 */ /* 0x100fe2000801082c */
[--C-:B------:R-:W-:Y:S01]  /*50b0*/  FFMA.FTZ R4, R27, UR21, -R44.reuse ;  /* 0x000000151b047c23 */ /* 0x100fe2000801082c */
[----:B------:R-:W0:Y:S01]  /*50c0*/  MUFU.EX2 R61, R61 ;  /* 0x0000003d003d7308 */ /* 0x000e220000000800 */
[----:B------:R-:W-:Y:S02]  /*50d0*/  IMAD.U32 R27, RZ, RZ, UR37 ;  /* 0x00000025ff1b7e24 */ /* 0x000fe4000f8e00ff */
[--C-:B------:R-:W-:Y:S01]  /*50e0*/  FFMA.FTZ R151, R30, UR21, -R44.reuse ;  /* 0x000000151e977c23 */ /* 0x100fe2000801082c */
[----:B------:R-:W-:Y:S01]  /*50f0*/  FFMA.FTZ R8, R31, UR21, -R44 ;  /* 0x000000151f087c23 */ /* 0x000fe2000801082c */
[----:B------:R-:W-:-:S02]  /*5100*/  IMAD.U32 R31, RZ, RZ, UR23 ;  /* 0x00000017ff1f7e24 */ /* 0x000fc4000f8e00ff */
[--C-:B------:R-:W-:Y:S01]  /*5110*/  FFMA.FTZ R145, R34, UR21, -R44.reuse ;  /* 0x0000001522917c23 */ /* 0x100fe2000801082c */
[----:B------:R-:W-:Y:S01]  /*5120*/  @!P1 LEA R27, R27, UR41, 0x3 ;  /* 0x000000291b1b9c11 */ /* 0x000fe2000f8e18ff */
[--C-:B------:R-:W-:Y:S01]  /*5130*/  FFMA.FTZ R26, R35, UR21, -R44.reuse ;  /* 0x00000015231a7c23 */ /* 0x100fe2000801082c */
[----:B------:R-:W-:Y:S01]  /*5140*/  MUFU.EX2 R149, R149 ;  /* 0x0000009500957308 */ /* 0x000fe20000000800 */
[----:B------:R-:W-:Y:S01]  /*5150*/  @!P1 LEA R31, R31, UR41, 0x3 ;  /* 0x000000291f1f9c11 */ /* 0x000fe2000f8e18ff */
[--C-:B------:R-:W-:Y:S01]  /*5160*/  FFMA.FTZ R30, R39, UR21, -R44.reuse ;  /* 0x00000015271e7c23 */ /* 0x100fe2000801082c */
[--C-:B------:R-:W-:Y:S01]  /*5170*/  FFMA.FTZ R137, R50, UR21, -R44.reuse ;  /* 0x0000001532897c23 */ /* 0x100fe2000801082c */
[--C-:B------:R-:W-:Y:S01]  /*5180*/  FFMA.FTZ R141, R42, UR21, -R44.reuse ;  /* 0x000000152a8d7c23 */ /* 0x100fe2000801082c */
[--C-:B------:R-:W-:Y:S01]  /*5190*/  FFMA.FTZ R32, R43, UR21, -R44.reuse ;  /* 0x000000152b207c23 */ /* 0x100fe2000801082c */
[--C-:B------:R-:W-:Y:S01]  /*51a0*/  FFMA.FTZ R34, R47, UR21, -R44.reuse ;  /* 0x000000152f227c23 */ /* 0x100fe2000801082c */
[----:B------:R-:W-:Y:S01]  /*51b0*/  FFMA.FTZ R36, R51, UR21, -R44 ;  /* 0x0000001533247c23 */ /* 0x000fe2000801082c */
[----:B------:R-:W-:Y:S01]  /*51c0*/  MUFU.EX2 R4, R4 ;  /* 0x0000000400047308 */ /* 0x000fe20000000800 */
[----:B0-----:R-:W-:Y:S01]  /*51d0*/  FFMA.FTZ R38, R61, R3, R148 ;  /* 0x000000033d267223 */ /* 0x001fe20000010094 */
        /* <DEDUP_REMOVED lines=8> */
[--C-:B------:R-:W-:Y:S01]  /*5260*/  FFMA.FTZ R131, R70, UR21, -R44.reuse ;  /* 0x0000001546837c23 */ /* 0x100fe2000801082c */
[----:B------:R-:W-:Y:S01]  /*5270*/  F2FP.F16.F32.PACK_AB R128, R41, R10 ;  /* 0x0000000a2980723e */ /* 0x000fe200000000ff */
[----:B------:R-:W-:Y:S01]  /*5280*/  FFMA.FTZ R75, R75, UR21, -R44 ;  /* 0x000000154b4b7c23 */ /* 0x000fe2000801082c */
[----:B------:R-:W-:Y:S01]  /*5290*/  FADD.FTZ R3, R9, R38 ;  /* 0x0000002609037221 */ /* 0x000fe20000010000 */
[----:B------:R-:W-:Y:S01]  /*52a0*/  FSEL R38, R6, RZ, P2 ;  /* 0x000000ff06267208 */ /* 0x000fe20001000000 */
[--C-:B------:R-:W-:Y:S01]  /*52b0*/  FFMA.FTZ R79, R79, UR21, -R44.reuse ;  /* 0x000000154f4f7c23 */ /* 0x100fe2000801082c */
[----:B-1----:R-:W-:Y:S01]  /*52c0*/  ISETP.GE.U32.AND P2, PT, R135, 0x180, PT ;  /* 0x000001808700780c */ /* 0x002fe20003f46070 */
[----:B------:R-:W-:Y:S01]  /*52d0*/  FADD.FTZ R46, R144, R3 ;  /* 0x00000003902e7221 */ /* 0x000fe20000010000 */
[----:B------:R-:W-:Y:S01]  /*52e0*/  MUFU.EX2 R8, R8 ;  /* 0x0000000800087308 */ /* 0x000fe20000000800 */
[----:B------:R-:W-:Y:S01]  /*52f0*/  FADD.FTZ R38, -R38, R5 ;  /* 0x0000000526267221 */ /* 0x000fe20000010100 */
[----:B------:R-:W-:Y:S01]  /*5300*/  FFMA.FTZ R135, R62, UR21, -R44 ;  /* 0x000000153e877c23 */ /* 0x000fe2000801082c */
[----:B------:R-:W-:Y:S01]  /*5310*/  FADD.FTZ R3, R11, R46 ;  /* 0x0000002e0b037221 */ /* 0x000fe20000010000 */
[--C-:B------:R-:W-:Y:S01]  /*5320*/  FFMA.FTZ R82, R82, UR21, -R44.reuse ;  /* 0x0000001552527c23 */ /* 0x100fe2000801082c */
[----:B------:R-:W-:Y:S01]  /*5330*/  FMUL.FTZ R38, R38, UR21 ;  /* 0x0000001526267c20 */ /* 0x000fe20008410000 */
[--C-:B------:R-:W-:Y:S01]  /*5340*/  FFMA.FTZ R83, R83, UR21, -R44.reuse ;  /* 0x0000001553537c23 */ /* 0x100fe2000801082c */
[----:B------:R-:W-:Y:S01]  /*5350*/  FADD.FTZ R46, R146, R3 ;  /* 0x00000003922e7221 */ /* 0x000fe20000010000 */
[----:B------:R-:W-:Y:S01]  /*5360*/  VIADD R3, R23, 0x9 ;  /* 0x0000000917037836 */ /* 0x000fe20000000000 */
[----:B------:R-:W-:Y:S01]  /*5370*/  MUFU.EX2 R145, R145 ;  /* 0x0000009100917308 */ /* 0x000fe20000000800 */
[----:B------:R-:W-:Y:S01]  /*5380*/  FFMA.FTZ R86, R86, UR21, -R44 ;  /* 0x0000001556567c23 */ /* 0x000fe2000801082c */
[----:B------:R-:W-:Y:S01]  /*5390*/  FADD.FTZ R5, R13, R46 ;  /* 0x0000002e0d057221 */ /* 0x000fe20000010000 */
[--C-:B------:R-:W-:Y:S01]  /*53a0*/  FFMA.FTZ R46, R63, UR21, -R44.reuse ;  /* 0x000000153f2e7c23 */ /* 0x100fe2000801082c */
[----:B------:R-:W-:Y:S01]  /*53b0*/  SEL R3, R3, 0x9, !P2 ;  /* 0x0000000903037807 */ /* 0x000fe20005000000 */
[----:B------:R-:W-:Y:S01]  /*53c0*/  FFMA.FTZ R87, R87, UR21, -R44 ;  /* 0x0000001557577c23 */ /* 0x000fe2000801082c */
[----:B------:R-:W-:Y:S01]  /*53d0*/  FADD.FTZ R48, R140, R5 ;  /* 0x000000058c307221 */ /* 0x000fe20000010000 */
[----:B------:R-:W-:Y:S01]  /*53e0*/  @!P1 VIADD R5, R27, 0x16840 ;  /* 0x000168401b059836 */ /* 0x000fe20000000000 */
[----:B------:R-:W-:Y:S01]  /*53f0*/  MUFU.EX2 R38, R38 ;  /* 0x0000002600267308 */ /* 0x000fe20000000800 */
[----:B------:R-:W-:Y:S01]  /*5400*/  PLOP3.LUT P2, PT, PT, PT, UP0, 0x80, 0x0 ;  /* 0x000000000000781c */ /* 0x000fe20003f4f008 */
[----:B------:R-:W-:Y:S01]  /*5410*/  FADD.FTZ R27, R15, R48 ;  /* 0x000000300f1b7221 */ /* 0x000fe20000010000 */
[----:B------:R-:W-:Y:S01]  /*5420*/  UMOV UR23, UR37 ;  /* 0x0000002500177c82 */ /* 0x000fe20008000000 */
[----:B------:R-:W-:-:S02]  /*5430*/  @!P1 PRMT R5, RZ, 0x654, R5 ;  /* 0x00000654ff059816 */ /* 0x000fc40000000005 */
[----:B------:R-:W-:Y:S01]  /*5440*/  FADD.FTZ R48, R142, R27 ;  /* 0x0000001b8e307221 */ /* 0x000fe20000010000 */
[----:B------:R-:W-:Y:S01]  /*5450*/  F2FP.F16.F32.PACK_AB R148, R7, R148 ;  /* 0x000000940794723e */ /* 0x000fe200000000ff */
[----:B------:R-:W-:Y:S01]  /*5460*/  MUFU.EX2 R26, R26 ;  /* 0x0000001a001a7308 */ /* 0x000fe20000000800 */
[----:B------:R-:W-:Y:S01]  /*5470*/  F2FP.F16.F32.PACK_AB R150, R9, R150 ;  /* 0x000000960996723e */ /* 0x000fe200000000ff */
[----:B------:R-:W-:Y:S01]  /*5480*/  FADD.FTZ R27, R21, R48 ;  /* 0x00000030151b7221 */ /* 0x000fe20000010000 */
[----:B------:R-:W-:Y:S02]  /*5490*/  F2FP.F16.F32.PACK_AB R144, R11, R144 ;  /* 0x000000900b90723e */ /* 0x000fe400000000ff */
[----:B------:R-:W-:Y:S01]  /*54a0*/  F2FP.F16.F32.PACK_AB R146, R13, R146 ;  /* 0x000000920d92723e */ /* 0x000fe200000000ff */
[----:B------:R-:W-:Y:S01]  /*54b0*/  FADD.FTZ R50, R136, R27 ;  /* 0x0000001b88327221 */ /* 0x000fe20000010000 */
[----:B------:R-:W-:Y:S01]  /*54c0*/  F2FP.F16.F32.PACK_AB R140, R15, R140 ;  /* 0x0000008c0f8c723e */ /* 0x000fe200000000ff */
[----:B------:R-:W-:Y:S01]  /*54d0*/  MUFU.EX2 R147, R147 ;  /* 0x0000009300937308 */ /* 0x000fe20000000800 */
[----:B------:R-:W-:-:S02]  /*54e0*/  F2FP.F16.F32.PACK_AB R142, R21, R142 ;  /* 0x0000008e158e723e */ /* 0x000fc400000000ff */
[----:B------:R-:W-:Y:S01]  /*54f0*/  F2FP.F16.F32.PACK_AB R136, R25, R136 ;  /* 0x000000881988723e */ /* 0x000fe200000000ff */
[----:B------:R-:W-:Y:S02]  /*5500*/  WARPGROUP.DEPBAR.LE gsb0, 0x0 ;  /* 0x00008000000079c5 */ /* 0x000fe40000010000 */
[----:B------:R-:W-:Y:S01]  /*5510*/  WARPGROUP.ARRIVE ;  /* 0x00000000000079c5 */ /* 0x000fe20000000000 */
[--C-:B------:R-:W-:Y:S01]  /*5520*/  FFMA.FTZ R125, R74, UR21, -R44.reuse ;  /* 0x000000154a7d7c23 */ /* 0x100fe2000801082c */
[----:B------:R-:W-:Y:S01]  /*5530*/  MUFU.EX2 R30, R30 ;  /* 0x0000001e001e7308 */ /* 0x000fe20000000800 */
[----:B------:R-:W-:-:S03]  /*5540*/  FFMA.FTZ R127, R78, UR21, -R44 ;  /* 0x000000154e7f7c23 */ /* 0x000fc6000801082c */
[----:B------:R-:W-:Y:S04]  /*5550*/  HGMMA.64x64x16.F32 R88, R120, gdesc[UR4].tnspB, R88, gsb0 ;  /* 0x40e0000478587df0 */ /* 0x000fe80008000858 */
        /* <DEDUP_REMOVED lines=10> */
[----:B------:R-:W0:Y:S01]  /*5600*/  MUFU.EX2 R49, R73 ;  /* 0x0000004900317308 */ /* 0x000e220000000800 */
[----:B------:R-:W-:Y:S02]  /*5610*/  WARPGROUP.DEPBAR.LE gsb0, 0x0 ;  /* 0x00008000000079c5 */ /* 0x000fe40000010000 */
[----:B------:R1:W-:Y:S06]  /*5620*/  BAR.ARV R3, 0x100 ;  /* 0x000400030000751d */ /* 0x0003ec0000002000 */
[----:B------:R2:W-:Y:S01]  /*5630*/  @!P1 SYNCS.ARRIVE.TRANS64.RED.A1T0 RZ, [R5+URZ], RZ ;  /* 0x000000ff05ff99a7 */ /* 0x0005e2000810043f */
[----:B------:R-:W-:Y:S01]  /*5640*/  MUFU.EX2 R40, R40 ;  /* 0x0000002800287308 */ /* 0x000fe20000000800 */
[----:B-1----:R-:W-:-:S02]  /*5650*/  @!P1 VIADD R3, R31, 0x16860 ;  /* 0x000168601f039836 */ /* 0x002fc40000000000 */
[-C--:B------:R-:W-:Y:S01]  /*5660*/  FMUL.FTZ R88, R88, R61.reuse ;  /* 0x0000003d58587220 */ /* 0x080fe20000410000 */
[-C--:B------:R-:W-:Y:S01]  /*5670*/  FMUL.FTZ R89, R89, R61.reuse ;  /* 0x0000003d59597220 */ /* 0x080fe20000410000 */
[-C--:B------:R-:W-:Y:S01]  /*5680*/  FMUL.FTZ R92, R92, R61.reuse ;  /* 0x0000003d5c5c7220 */ /* 0x080fe20000410000 */
[----:B------:R-:W-:Y:S01]  /*5690*/  FMUL.FTZ R93, R93, R61 ;  /* 0x0000003d5d5d7220 */ /* 0x000fe20000410000 */
[----:B------:R-:W-:Y:S01]  /*56a0*/  @!P1 PRMT R27, RZ, 0x654, R3 ;  /* 0x00000654ff1b9816 */ /* 0x000fe20000000003 */
[----:B--2---:R-:W-:Y:S01]  /*56b0*/  FFMA.FTZ R5, R38, R2, R149 ;  /* 0x0000000226057223 */ /* 0x004fe20000010095 */
[----:B------:R-:W-:Y:S01]  /*56c0*/  MUFU.EX2 R20, R20 ;  /* 0x0000001400147308 */ /* 0x000fe20000000800 */
[----:B------:R-:W-:Y:S01]  /*56d0*/  FFMA.FTZ R2, R67, UR21, -R44 ;  /* 0x0000001543027c23 */ /* 0x000fe2000801082c */
[----:B------:R1:W-:Y:S01]  /*56e0*/  @!P1 SYNCS.ARRIVE.TRANS64.RED.A1T0 RZ, [R27+URZ], RZ ;  /* 0x000000ff1bff99a7 */ /* 0x0003e2000810043f */
[C---:B------:R-:W-:Y:S01]  /*56f0*/  FADD.FTZ R48, R4.reuse, R5 ;  /* 0x0000000504307221 */ /* 0x040fe20000010000 */
[----:B------:R-:W-:Y:S01]  /*5700*/  FADD.FTZ R5, R25, R50 ;  /* 0x0000003219057221 */ /* 0x000fe20000010000 */
[----:B------:R-:W-:Y:S01]  /*5710*/  F2FP.F16.F32.PACK_AB R149, R4, R149 ;  /* 0x000000950495723e */ /* 0x000fe200000000ff */
[-C--:B------:R-:W-:Y:S01]  /*5720*/  FMUL.FTZ R96, R96, R61.reuse ;  /* 0x0000003d60607220 */ /* 0x080fe20000410000 */
[----:B------:R-:W-:Y:S01]  /*5730*/  FADD.FTZ R3, R151, R48 ;  /* 0x0000003097037221 */ /* 0x000fe20000010000 */
[----:B------:R-:W-:Y:S01]  /*5740*/  FADD.FTZ R48, R138, R5 ;  /* 0x000000058a307221 */ /* 0x000fe20000010000 */
[----:B------:R-:W-:Y:S01]  /*5750*/  MUFU.EX2 R133, R133 ;  /* 0x0000008500857308 */ /* 0x000fe20000000800 */
[C---:B------:R-:W-:Y:S01]  /*5760*/  F2FP.F16.F32.PACK_AB R138, R29.reuse, R138 ;  /* 0x0000008a1d8a723e */ /* 0x040fe200000000ff */
[----:B------:R-:W-:Y:S01]  /*5770*/  FADD.FTZ R50, R8, R3 ;  /* 0x0000000308327221 */ /* 0x000fe20000010000 */
[----:B------:R-:W-:Y:S01]  /*5780*/  FADD.FTZ R5, R29, R48 ;  /* 0x000000301d057221 */ /* 0x000fe20000010000 */
[----:B------:R-:W-:Y:S01]  /*5790*/  FFMA.FTZ R48, R71, UR21, -R44 ;  /* 0x0000001547307c23 */ /* 0x000fe2000801082c */
[----:B0-----:R-:W-:Y:S01]  /*57a0*/  F2FP.F16.F32.PACK_AB R124, R49, R14 ;  /* 0x0000000e317c723e */ /* 0x001fe200000000ff */
[----:B------:R-:W-:Y:S01]  /*57b0*/  FADD.FTZ R3, R145, R50 ;  /* 0x0000003291037221 */ /* 0x000fe20000010000 */
[----:B------:R-:W-:Y:S01]  /*57c0*/  FADD.FTZ R52, R132, R5 ;  /* 0x0000000584347221 */ /* 0x000fe20000010000 */
[----:B------:R-:W0:Y:S01]  /*57d0*/  MUFU.EX2 R53, R53 ;  /* 0x0000003500357308 */ /* 0x000e220000000800 */
[C---:B------:R-:W-:Y:S01]  /*57e0*/  F2FP.F16.F32.PACK_AB R132, R33.reuse, R132 ;  /* 0x000000842184723e */ /* 0x040fe200000000ff */
[----:B------:R-:W-:Y:S01]  /*57f0*/  FADD.FTZ R50, R26, R3 ;  /* 0x000000031a327221 */ /* 0x000fe20000010000 */
[----:B------:R-:W-:Y:S01]  /*5800*/  FADD.FTZ R5, R33, R52 ;  /* 0x0000003421057221 */ /* 0x000fe20000010000 */
[-C--:B------:R-:W-:Y:S01]  /*5810*/  FMUL.FTZ R97, R97, R61.reuse ;  /* 0x0000003d61617220 */ /* 0x080fe20000410000 */
[-C--:B------:R-:W-:Y:S01]  /*5820*/  FMUL.FTZ R100, R100, R61.reuse ;  /* 0x0000003d64647220 */ /* 0x080fe20000410000 */
[----:B------:R-:W-:Y:S01]  /*5830*/  FADD.FTZ R3, R147, R50 ;  /* 0x0000003293037221 */ /* 0x000fe20000010000 */
[----:B------:R-:W-:Y:S01]  /*5840*/  FADD.FTZ R52, R134, R5 ;  /* 0x0000000586347221 */ /* 0x000fe20000010000 */
[----:B------:R-:W-:Y:S01]  /*5850*/  MUFU.EX2 R42, R42 ;  /* 0x0000002a002a7308 */ /* 0x000fe20000000800 */
[C---:B------:R-:W-:Y:S01]  /*5860*/  F2FP.F16.F32.PACK_AB R134, R37.reuse, R134 ;  /* 0x000000862586723e */ /* 0x040fe200000000ff */
[----:B------:R-:W-:Y:S01]  /*5870*/  FADD.FTZ R50, R30, R3 ;  /* 0x000000031e327221 */ /* 0x000fe20000010000 */
[----:B------:R-:W-:Y:S01]  /*5880*/  FADD.FTZ R5, R37, R52 ;  /* 0x0000003425057221 */ /* 0x000fe20000010000 */
[-C--:B------:R-:W-:Y:S01]  /*5890*/  FMUL.FTZ R101, R101, R61.reuse ;  /* 0x0000003d65657220 */ /* 0x080fe20000410000 */
[-C--:B------:R-:W-:Y:S01]  /*58a0*/  FMUL.FTZ R104, R104, R61.reuse ;  /* 0x0000003d68687220 */ /* 0x080fe20000410000 */
[----:B------:R-:W-:Y:S01]  /*58b0*/  FADD.FTZ R3, R141, R50 ;  /* 0x000000328d037221 */ /* 0x000fe20000010000 */
[----:B------:R-:W-:Y:S01]  /*58c0*/  FADD.FTZ R52, R10, R5 ;  /* 0x000000050a347221 */ /* 0x000fe20000010000 */
[----:B------:R-:W2:Y:S01]  /*58d0*/  MUFU.EX2 R24, R24 ;  /* 0x0000001800187308 */ /* 0x000ea20000000800 */
[----:B0-----:R-:W-:Y:S01]  /*58e0*/  F2FP.F16.F32.PACK_AB R126, R53, R20 ;  /* 0x00000014357e723e */ /* 0x001fe200000000ff */
[----:B------:R-:W-:Y:S01]  /*58f0*/  FADD.FTZ R50, R32, R3 ;  /* 0x0000000320327221 */ /* 0x000fe20000010000 */
[----:B------:R-:W-:Y:S01]  /*5900*/  FADD.FTZ R5, R41, R52 ;  /* 0x0000003429057221 */ /* 0x000fe20000010000 */
[-C--:B------:R-:W-:Y:S01]  /*5910*/  FMUL.FTZ R105, R105, R61.reuse ;  /* 0x0000003d69697220 */ /* 0x080fe20000410000 */
        /* <DEDUP_REMOVED lines=8> */
[-C--:B------:R-:W-:Y:S01]  /*59a0*/  FMUL.FTZ R113, R113, R61.reuse ;  /* 0x0000003d71717220 */ /* 0x080fe20000410000 */
[----:B------:R-:W-:Y:S01]  /*59b0*/  FADD.FTZ R3, R137, R50 ;  /* 0x0000003289037221 */ /* 0x000fe20000010000 */
[----:B------:R-:W-:Y:S01]  /*59c0*/  FADD.FTZ R52, R14, R5 ;  /* 0x000000050e347221 */ /* 0x000fe20000010000 */
[----:B------:R-:W0:Y:S01]  /*59d0*/  MUFU.EX2 R57, R57 ;  /* 0x0000003900397308 */ /* 0x000e220000000800 */
[-C--:B------:R-:W-:Y:S01]  /*59e0*/  FMUL.FTZ R116, R116, R61.reuse ;  /* 0x0000003d74747220 */ /* 0x080fe20000410000 */
[----:B------:R-:W-:Y:S01]  /*59f0*/  FADD.FTZ R50, R36, R3 ;  /* 0x0000000324327221 */ /* 0x000fe20000010000 */
[----:B------:R-:W-:Y:S01]  /*5a00*/  FADD.FTZ R5, R49, R52 ;  /* 0x0000003431057221 */ /* 0x000fe20000010000 */
[----:B------:R-:W-:Y:S01]  /*5a10*/  FMUL.FTZ R117, R117, R61 ;  /* 0x0000003d75757220 */ /* 0x000fe20000410000 */
[----:B------:R-:W-:Y:S01]  /*5a20*/  F2FP.F16.F32.PACK_AB R151, R8, R151 ;  /* 0x000000970897723e */ /* 0x000fe200000000ff */
[----:B------:R-:W-:Y:S01]  /*5a30*/  FADD.FTZ R3, R139, R50 ;  /* 0x000000328b037221 */ /* 0x000fe20000010000 */
[----:B------:R-:W-:Y:S01]  /*5a40*/  FADD.FTZ R52, R20, R5 ;  /* 0x0000000514347221 */ /* 0x000fe20000010000 */
[----:B------:R-:W3:Y:S01]  /*5a50*/  MUFU.EX2 R46, R46 ;  /* 0x0000002e002e7308 */ /* 0x000ee20000000800 */
[----:B------:R-:W-:Y:S01]  /*5a60*/  F2FP.F16.F32.PACK_AB R145, R26, R145 ;  /* 0x000000911a91723e */ /* 0x000fe200000000ff */
[----:B------:R-:W-:Y:S01]  /*5a70*/  FADD.FTZ R50, R40, R3 ;  /* 0x0000000328327221 */ /* 0x000fe20000010000 */
[----:B------:R-:W-:Y:S01]  /*5a80*/  FADD.FTZ R5, R53, R52 ;  /* 0x0000003435057221 */ /* 0x000fe20000010000 */
[----:B------:R-:W-:Y:S01]  /*5a90*/  F2FP.F16.F32.PACK_AB R147, R30, R147 ;  /* 0x000000931e93723e */ /* 0x000fe200000000ff */
[----:B------:R-:W-:Y:S01]  /*5aa0*/  FMUL.FTZ R90, R90, R38 ;  /* 0x000000265a5a7220 */ /* 0x000fe20000410000 */
[----:B------:R-:W-:Y:S01]  /*5ab0*/  FADD.FTZ R3, R133, R50 ;  /* 0x0000003285037221 */ /* 0x000fe20000010000 */
[----:B--2---:R-:W-:Y:S01]  /*5ac0*/  FADD.FTZ R50, R24, R5 ;  /* 0x0000000518327221 */ /* 0x004fe20000010000 */
[----:B------:R-:W2:Y:S01]  /*5ad0*/  MUFU.EX2 R28, R84 ;  /* 0x00000054001c7308 */ /* 0x000ea20000000800 */
[C---:B0-----:R-:W-:Y:S01]  /*5ae0*/  F2FP.F16.F32.PACK_AB R120, R57.reuse, R24 ;  /* 0x000000183978723e */ /* 0x041fe200000000ff */
[----:B------:R-:W-:Y:S01]  /*5af0*/  FADD.FTZ R10, R42, R3 ;  /* 0x000000032a0a7221 */ /* 0x000fe20000010000 */
[----:B------:R-:W-:Y:S01]  /*5b00*/  FADD.FTZ R5, R57, R50 ;  /* 0x0000003239057221 */ /* 0x000fe20000010000 */
[----:B------:R-:W-:Y:S01]  /*5b10*/  F2FP.F16.F32.PACK_AB R141, R32, R141 ;  /* 0x0000008d208d723e */ /* 0x000fe200000000ff */
[-C--:B------:R-:W-:Y:S01]  /*5b20*/  FMUL.FTZ R91, R91, R38.reuse ;  /* 0x000000265b5b7220 */ /* 0x080fe20000410000 */
[----:B------:R-:W-:Y:S01]  /*5b30*/  FADD.FTZ R3, R135, R10 ;  /* 0x0000000a87037221 */ /* 0x000fe20000010000 */
[----:B------:R-:W-:Y:S01]  /*5b40*/  F2FP.F16.F32.PACK_AB R143, R34, R143 ;  /* 0x0000008f228f723e */ /* 0x000fe200000000ff */
[----:B------:R-:W0:Y:S01]  /*5b50*/  MUFU.EX2 R129, R129 ;  /* 0x0000008100817308 */ /* 0x000e220000000800 */
[----:B------:R-:W-:Y:S01]  /*5b60*/  F2FP.F16.F32.PACK_AB R137, R36, R137 ;  /* 0x000000892489723e */ /* 0x000fe200000000ff */
[----:B---3--:R-:W-:Y:S01]  /*5b70*/  FADD.FTZ R10, R46, R3 ;  /* 0x000000032e0a7221 */ /* 0x008fe20000010000 */
[----:B------:R-:W-:Y:S01]  /*5b80*/  F2FP.F16.F32.PACK_AB R139, R40, R139 ;  /* 0x0000008b288b723e */ /* 0x000fe200000000ff */
[-C--:B------:R-:W-:Y:S01]  /*5b90*/  FMUL.FTZ R94, R94, R38.reuse ;  /* 0x000000265e5e7220 */ /* 0x080fe20000410000 */
[----:B------:R-:W-:Y:S01]  /*5ba0*/  F2FP.F16.F32.PACK_AB R133, R42, R133 ;  /* 0x000000852a85723e */ /* 0x000fe200000000ff */
[-C--:B------:R-:W-:Y:S01]  /*5bb0*/  FMUL.FTZ R95, R95, R38.reuse ;  /* 0x000000265f5f7220 */ /* 0x080fe20000410000 */
[----:B------:R-:W-:Y:S01]  /*5bc0*/  F2FP.F16.F32.PACK_AB R135, R46, R135 ;  /* 0x000000872e87723e */ /* 0x000fe200000000ff */
        /* <DEDUP_REMOVED lines=17> */
[C---:B---3--:R-:W-:Y:S01]  /*5ce0*/  FADD.FTZ R10, R2.reuse, R5 ;  /* 0x00000005020a7221 */ /* 0x048fe20000010000 */
[----:B------:R-:W-:Y:S01]  /*5cf0*/  F2FP.F16.F32.PACK_AB R129, R2, R129 ;  /* 0x000000810281723e */ /* 0x000fe200000000ff */
[----:B------:R-:W-:-:S05]  /*5d00*/  IMAD.MOV.U32 R4, RZ, RZ, R0 ;  /* 0x000000ffff047224 */ /* 0x000fca00078e0000 */
        /* <DEDUP_REMOVED lines=9> */
[----:B------:R-:W-:Y:S01]  /*5da0*/  F2FP.F16.F32.PACK_AB R125, R44, R125 ;  /* 0x0000007d2c7d723e */ /* 0x000fe200000000ff */
[----:B------:R-:W-:-:S05]  /*5db0*/  IMAD.MOV.U32 R5, RZ, RZ, R6 ;  /* 0x000000ffff057224 */ /* 0x000fca00078e0006 */
        /* <DEDUP_REMOVED lines=11> */
[----:B---3--:R-:W-:Y:S01]  /*5e70*/  FADD.FTZ R10, R123, R10 ;  /* 0x0000000a7b0a7221 */ /* 0x008fe20000010000 */
[C---:B--2---:R-:W-:Y:S01]  /*5e80*/  FADD.FTZ R3, R65.reuse, R12 ;  /* 0x0000000c41037221 */ /* 0x044fe20000010000 */
[----:B------:R-:W-:Y:S02]  /*5e90*/  F2FP.F16.F32.PACK_AB R122, R65, R28 ;  /* 0x0000001c417a723e */ /* 0x000fe400000000ff */
[C---:B0-----:R-:W-:Y:S01]  /*5ea0*/  FADD.FTZ R2, R87.reuse, R10 ;  /* 0x0000000a57027221 */ /* 0x041fe20000010000 */
[----:B------:R-:W-:Y:S01]  /*5eb0*/  F2FP.F16.F32.PACK_AB R123, R87, R123 ;  /* 0x0000007b577b723e */ /* 0x000fe200000000ff */
[----:B-1----:R-:W-:Y:S06]  /*5ec0*/  @P2 BRA `(.L_x_12188) ;  /* 0xffffffd800ac2947 */ /* 0x002fec000383ffff */
.L_x_12179:
[----:B------:R-:W-:-:S13]  /*5ed0*/  ISETP.LE.AND P2, PT, RZ, UR24, PT ;  /* 0x00000018ff007c0c */ /* 0x000fda000bf43270 */
[----:B------:R-:W-:Y:S05]  /*5ee0*/  @!P2 BRA `(.L_x_12189) ;  /* 0x0000001c0030a947 */ /* 0x000fea0003800000 */
[----:B------:R-:W-:Y:S01]  /*5ef0*/  IMAD.MOV.U32 R5, RZ, RZ, R6 ;  /* 0x000000ffff057224 */ /* 0x000fe200078e0006 */
[----:B------:R-:W-:Y:S01]  /*5f00*/  UMOV UR23, UR40 ;  /* 0x0000002800177c82 */ /* 0x000fe20008000000 */
[----:B------:R-:W-:Y:S01]  /*5f10*/  IMAD.MOV.U32 R7, RZ, RZ, R0 ;  /* 0x000000ffff077224 */ /* 0x000fe200078e0000 */
[----:B------:R-:W-:Y:S01]  /*5f20*/  UMOV UR22, UR37 ;  /* 0x0000002500167c82 */ /* 0x000fe20008000000 */
[----:B------:R-:W-:-:S05]  /*5f30*/  ULDC UR21, c[0x0][0x988] ;  /* 0x0002620000157ab9 */ /* 0x000fca0000000800 */
.L_x_12198:
        /* <DEDUP_REMOVED lines=9> */
.L_x_12191:
[----:B------:R-:W-:Y:S01]  /*5fd0*/  ULEA UR6, UR37, UR41, 0x3 ;  /* 0x0000002925067291 */ /* 0x000fe2000f8e183f */
[----:B------:R-:W-:-:S05]  /*5fe0*/  IMAD.U32 R0, RZ, RZ, UR40 ;  /* 0x00000028ff007e24 */ /* 0x000fca000f8e00ff */
[----:B------:R-:W-:-:S04]  /*5ff0*/  SHF.L.U32 R0, R0, 0x1f, RZ ;  /* 0x0000001f00007819 */ /* 0x000fc800000006ff */
[----:B------:R0:W1:Y:S01]  /*6000*/  SYNCS.PHASECHK.TRANS64.TRYWAIT P2, [UR6+0x16830], R0 ;  /* 0x01683000ff0075a7 */ /* 0x0000620008040146 */
[----:B------:R-:W-:Y:S05]  /*6010*/  @!P0 BRA `(.L_x_12192) ;  /* 0x0000000000048947 */ /* 0x000fea0003800000 */
[----:B------:R-:W-:Y:S01]  /*6020*/  BPT.TRAP 0x1 ;  /* 0x000000040000795c */ /* 0x000fe20000300000 */
.L_x_12192:
[----:B-1----:R-:W-:Y:S05]  /*6030*/  @P2 BRA `(.L_x_12190) ;  /* 0x0000000000082947 */ /* 0x002fea0003800000 */
[----:B------:R-:W1:Y:S02]  /*6040*/  SYNCS.PHASECHK.TRANS64.TRYWAIT P2, [UR6+0x16830], R0 ;  /* 0x01683000ff0075a7 */ /* 0x000e640008040146 */
[----:B-1----:R-:W-:Y:S05]  /*6050*/  @!P2 BRA `(.L_x_12193) ;  /* 0x00000080004ca947 */ /* 0x002fea0003800000 */
.L_x_12190:
        /* <DEDUP_REMOVED lines=25> */
.L_x_12195:
[----:B------:R-:W-:Y:S01]  /*61f0*/  ULEA UR6, UR22, UR41, 0x3 ;  /* 0x0000002916067291 */ /* 0x000fe2000f8e183f */
[----:B------:R-:W-:-:S05]  /*6200*/  IMAD.U32 R0, RZ, RZ, UR23 ;  /* 0x00000017ff007e24 */ /* 0x000fca000f8e00ff */
[----:B------:R-:W-:-:S04]  /*6210*/  SHF.L.U32 R0, R0, 0x1f, RZ ;  /* 0x0000001f00007819 */ /* 0x000fc800000006ff */
[----:B------:R0:W1:Y:S01]  /*6220*/  SYNCS.PHASECHK.TRANS64.TRYWAIT P2, [UR6+0x16850], R0 ;  /* 0x01685000ff0075a7 */ /* 0x0000620008040146 */
[----:B------:R-:W-:Y:S05]  /*6230*/  @!P0 BRA `(.L_x_12196) ;  /* 0x0000000000048947 */ /* 0x000fea0003800000 */
[----:B------:R-:W-:Y:S01]  /*6240*/  BPT.TRAP 0x1 ;  /* 0x000000040000795c */ /* 0x000fe20000300000 */
.L_x_12196:
[----:B-1----:R-:W-:Y:S05]  /*6250*/  @P2 BRA `(.L_x_12194) ;  /* 0x0000000000082947 */ /* 0x002fea0003800000 */
[----:B------:R-:W1:Y:S02]  /*6260*/  SYNCS.PHASECHK.TRANS64.TRYWAIT P2, [UR6+0x16850], R0 ;  /* 0x01685000ff0075a7 */ /* 0x000e640008040146 */
[----:B-1----:R-:W-:Y:S05]  /*6270*/  @!P2 BRA `(.L_x_12197) ;  /* 0x0000007c00dca947 */ /* 0x002fea0003800000 */
.L_x_12194:
[----:B------:R-:W-:Y:S01]  /*6280*/  UIADD3 UR6, UR41, 0x400, URZ ;  /* 0x0000040029067890 */ /* 0x000fe2000fffe03f */
[----:B------:R-:W-:Y:S01]  /*6290*/  WARPGROUP.ARRIVE ;  /* 0x00000000000079c5 */ /* 0x000fe20000000000 */
[----:B------:R-:W-:Y:S01]  /*62a0*/  UMOV UR7, 0x40000040 ;  /* 0x4000004000077882 */ /* 0x000fe20000000000 */
[----:B01----:R-:W-:Y:S01]  /*62b0*/  FMNMX.FTZ R0, R24, R7, !PT ;  /* 0x0000000718007209 */ /* 0x003fe20007810000 */
[----:B------:R-:W-:Y:S01]  /*62c0*/  USHF.R.U32.HI UR6, URZ, 0x4, UR6 ;  /* 0x000000043f067899 */ /* 0x000fe20008011606 */
[----:B------:R-:W-:Y:S02]  /*62d0*/  UMOV UR23, UR40 ;  /* 0x0000002800177c82 */ /* 0x000fe40008000000 */
        /* <DEDUP_REMOVED lines=45> */
[----:B------:R-:W-:Y:S02]  /*65b0*/  WARPGROUP.DEPBAR.LE gsb0, 0x0 ;  /* 0x00008000000079c5 */ /* 0x000fe40000010000 */
[----:B------:R-:W-:Y:S01]  /*65c0*/  WARPGROUP.ARRIVE ;  /* 0x00000000000079c5 */ /* 0x000fe20000000000 */
[----:B0-----:R-:W-:-:S05]  /*65d0*/  FMNMX.FTZ R0, R9, R0, !PT ;  /* 0x0000000009007209 */ /* 0x001fca0007810000 */
[----:B------:R-:W-:Y:S01]  /*65e0*/  HGMMA.64x64x16.F32 R88, R140, gdesc[UR4].tnspB, R88, gsb0 ;  /* 0x40e000048c587df0 */ /* 0x000fe20008000858 */
[----:B------:R-:W-:Y:S01]  /*65f0*/  UIADD3 UR6, UR10, 0x180, URZ ;  /* 0x000001800a067890 */ /* 0x000fe2000fffe03f */
[C---:B------:R-:W-:Y:S01]  /*6600*/  FADD.FTZ R6, -R0.reuse, R7 ;  /* 0x0000000700067221 */ /* 0x040fe20000010100 */
[----:B------:R-:W-:Y:S01]  /*6610*/  UMOV UR7, 0x40000040 ;  /* 0x4000004000077882 */ /* 0x000fe20000000000 */
[----:B------:R-:W-:Y:S02]  /*6620*/  FMUL.FTZ R7, R0, UR21 ;  /* 0x0000001500077c20 */ /* 0x000fe40008410000 */
        /* <DEDUP_REMOVED lines=32> */
[----:B------:R-:W-:Y:S01]  /*6830*/  FFMA.FTZ R85, R85, UR21, -R7 ;  /* 0x0000001555557c23 */ /* 0x000fe20008010807 */
[----:B------:R-:W-:-:S02]  /*6840*/  FMNMX.FTZ R6, R42, R21, !PT ;  /* 0x000000152a067209 */ /* 0x000fc40007810000 */
[----:B------:R0:W1:Y:S02]  /*6850*/  MUFU.EX2 R4, R8 ;  /* 0x0000000800047308 */ /* 0x0000640000000800 */
[----:B------:R-:W-:-:S04]  /*6860*/  FMNMX.FTZ R21, R43, R6, !PT ;  /* 0x000000062b157209 */ /* 0x000fc80007810000 */
[----:B------:R-:W-:Y:S02]  /*6870*/  FMNMX.FTZ R6, R46, R21, !PT ;  /* 0x000000152e067209 */ /* 0x000fe40007810000 */
[----:B------:R2:W-:Y:S01]  /*6880*/  MUFU.EX2 R21, R41 ;  /* 0x0000002900157308 */ /* 0x0005e20000000800 */
[----:B0-----:R-:W-:Y:S01]  /*6890*/  FFMA.FTZ R8, R64, UR21, -R7 ;  /* 0x0000001540087c23 */ /* 0x001fe20008010807 */
[----:B------:R-:W-:-:S04]  /*68a0*/  FMNMX.FTZ R25, R47, R6, !PT ;  /* 0x000000062f197209 */ /* 0x000fc80007810000 */
[----:B------:R-:W-:Y:S02]  /*68b0*/  FMNMX.FTZ R6, R50, R25, !PT ;  /* 0x0000001932067209 */ /* 0x000fe40007810000 */
[----:B------:R-:W0:Y:S01]  /*68c0*/  MUFU.EX2 R148, R148 ;  /* 0x0000009400947308 */ /* 0x000e220000000800 */
[----:B--2---:R-:W-:Y:S01]  /*68d0*/  FFMA.FTZ R41, R65, UR21, -R7 ;  /* 0x0000001541297c23 */ /* 0x004fe20008010807 */
[----:B------:R-:W-:Y:S01]  /*68e0*/  FMNMX.FTZ R25, R51, R6, !PT ;  /* 0x0000000633197209 */ /* 0x000fe20007810000 */
[----:B-1----:R-:W-:-:S03]  /*68f0*/  FFMA.FTZ R3, R4, R3, R9 ;  /* 0x0000000304037223 */ /* 0x002fc60000010009 */
[----:B------:R-:W-:Y:S02]  /*6900*/  FMNMX.FTZ R6, R54, R25, !PT ;  /* 0x0000001936067209 */ /* 0x000fe40007810000 */
[----:B------:R-:W1:Y:S02]  /*6910*/  MUFU.EX2 R150, R150 ;  /* 0x0000009600967308 */ /* 0x000e640000000800 */
[----:B------:R-:W-:-:S04]  /*6920*/  FMNMX.FTZ R25, R55, R6, !PT ;  /* 0x0000000637197209 */ /* 0x000fc80007810000 */
[----:B------:R-:W-:Y:S02]  /*6930*/  FMNMX.FTZ R6, R58, R25, !PT ;  /* 0x000000193a067209 */ /* 0x000fe40007810000 */
[----:B------:R-:W2:Y:S01]  /*6940*/  MUFU.EX2 R13, R13 ;  /* 0x0000000d000d7308 */ /* 0x000ea20000000800 */
[C---:B0-----:R-:W-:Y:S01]  /*6950*/  FADD.FTZ R3, R148.reuse, R3 ;  /* 0x0000000394037221 */ /* 0x041fe20000010000 */
[----:B------:R-:W-:Y:S02]  /*6960*/  FMNMX.FTZ R25, R59, R6, !PT ;  /* 0x000000063b197209 */ /* 0x000fe40007810000 */
[----:B------:R-:W-:Y:S01]  /*6970*/  F2FP.F16.F32.PACK_AB R148, R148, R9 ;  /* 0x000000099494723e */ /* 0x000fe200000000ff */
[----:B------:R-:W-:Y:S02]  /*6980*/  WARPGROUP.DEPBAR.LE gsb0, 0x0 ;  /* 0x00008000000079c5 */ /* 0x000fe40000010000 */
[----:B------:R-:W-:Y:S01]  /*6990*/  WARPGROUP.ARRIVE ;  /* 0x00000000000079c5 */ /* 0x000fe20000000000 */
[----:B------:R-:W-:Y:S01]  /*69a0*/  FMNMX.FTZ R6, R62, R25, !PT ;  /* 0x000000193e067209 */ /* 0x000fe20007810000 */
[--C-:B------:R-:W-:Y:S01]  /*69b0*/  FFMA.FTZ R142, R44, UR21, -R7.reuse ;  /* 0x000000152c8e7c23 */ /* 0x100fe20008010807 */
[----:B------:R0:W-:Y:S03]  /*69c0*/  MUFU.EX2 R25, R49 ;  /* 0x0000003100197308 */ /* 0x0001e60000000800 */
[----:B------:R-:W3:Y:S01]  /*69d0*/  S2R R44, SR_TID.X ;  /* 0x00000000002c7919 */ /* 0x000ee20000002100 */
[----:B------:R-:W-:Y:S01]  /*69e0*/  FMNMX.FTZ R33, R63, R6, !PT ;  /* 0x000000063f217209 */ /* 0x000fe20007810000 */
[----:B------:R-:W-:Y:S01]  /*69f0*/  HGMMA.64x64x16.F32 R88, R136, gdesc[UR4].tnspB, R88, gsb0 ;  /* 0x40e0000488587df0 */ /* 0x000fe20008000858 */
[----:B------:R-:W-:Y:S01]  /*6a00*/  UIADD3 UR6, UR10, 0x200, URZ ;  /* 0x000002000a067890 */ /* 0x000fe2000fffe03f */
[--C-:B------:R-:W-:Y:S01]  /*6a10*/  FFMA.FTZ R140, R40, UR21, -R7.reuse ;  /* 0x00000015288c7c23 */ /* 0x100fe20008010807 */
[----:B------:R-:W-:Y:S01]  /*6a20*/  UMOV UR7, 0x40000040 ;  /* 0x4000004000077882 */ /* 0x000fe20000000000 */
[----:B------:R-:W-:Y:S01]  /*6a30*/  FMNMX.FTZ R6, R66, R33, !PT ;  /* 0x0000002142067209 */ /* 0x000fe20007810000 */
[----:B------:R-:W-:Y:S01]  /*6a40*/  MUFU.EX2 R144, R144 ;  /* 0x0000009000907308 */ /* 0x000fe20000000800 */
[----:B0-----:R-:W-:-:S02]  /*6a50*/  FFMA.FTZ R49, R69, UR21, -R7 ;  /* 0x0000001545317c23 */ /* 0x001fc40008010807 */
        /* <DEDUP_REMOVED lines=9> */
[----:B---3--:R-:W-:Y:S02]  /*6af0*/  ISETP.GE.U32.AND P2, PT, R44, 0x180, PT ;  /* 0x000001802c00780c */ /* 0x008fe40003f46070 */
[----:B------:R-:W-:-:S04]  /*6b00*/  FMNMX.FTZ R37, R79, R6, !PT ;  /* 0x000000064f257209 */ /* 0x000fc80007810000 */
[----:B------:R-:W-:Y:S01]  /*6b10*/  FMNMX.FTZ R6, R82, R37, !PT ;  /* 0x0000002552067209 */ /* 0x000fe20007810000 */
[----:B------:R-:W-:Y:S03]  /*6b20*/  MUFU.EX2 R142, R142 ;  /* 0x0000008e008e7308 */ /* 0x000fe60000000800 */
[----:B------:R-:W-:-:S04]  /*6b30*/  FMNMX.FTZ R37, R83, R6, !PT ;  /* 0x0000000653257209 */ /* 0x000fc80007810000 */
[----:B------:R-:W-:Y:S01]  /*6b40*/  FMNMX.FTZ R6, R86, R37, !PT ;  /* 0x0000002556067209 */ /* 0x000fe20007810000 */
[----:B------:R-:W-:Y:S03]  /*6b50*/  MUFU.EX2 R29, R29 ;  /* 0x0000001d001d7308 */ /* 0x000fe60000000800 */
[----:B------:R-:W-:-:S05]  /*6b60*/  FMNMX.FTZ R6, R87, R6, !PT ;  /* 0x0000000657067209 */ /* 0x000fca0007810000 */
[----:B0-----:R-:W0:Y:S01]  /*6b70*/  SHFL.BFLY PT, R53, R6, 0x2, 0x1f ;  /* 0x0c401f0006357f89 */ /* 0x001e2200000e0000 */
[----:B------:R3:W-:Y:S08]  /*6b80*/  MUFU.EX2 R37, R61 ;  /* 0x0000003d00257308 */ /* 0x0007f00000000800 */
[----:B------:R-:W-:Y:S01]  /*6b90*/  MUFU.EX2 R45, R45 ;  /* 0x0000002d002d7308 */ /* 0x000fe20000000800 */
[----:B---3--:R-:W-:-:S07]  /*6ba0*/  FFMA.FTZ R61, R81, UR21, -R7 ;  /* 0x00000015513d7c23 */ /* 0x008fce0008010807 */
[----:B------:R-:W-:Y:S01]  /*6bb0*/  MUFU.EX2 R8, R8 ;  /* 0x0000000800087308 */ /* 0x000fe20000000800 */
[----:B0-----:R-:W-:Y:S01]  /*6bc0*/  FMNMX.FTZ R24, R6, R53, !PT ;  /* 0x0000003506187209 */ /* 0x001fe20007810000 */
[----:B------:R-:W-:Y:S02]  /*6bd0*/  WARPGROUP.DEPBAR.LE gsb0, 0x0 ;  /* 0x00008000000079c5 */ /* 0x000fe40000010000 */
[----:B------:R-:W-:Y:S01]  /*6be0*/  WARPGROUP.ARRIVE ;  /* 0x00000000000079c5 */ /* 0x000fe20000000000 */
[--C-:B------:R-:W-:Y:S01]  /*6bf0*/  FFMA.FTZ R136, R48, UR21, -R7.reuse ;  /* 0x0000001530887c23 */ /* 0x100fe20008010807 */
[----:B------:R-:W0:Y:S01]  /*6c00*/  SHFL.BFLY PT, R65, R24, 0x1, 0x1f ;  /* 0x0c201f0018417f89 */ /* 0x000e2200000e0000 */
[--C-:B------:R-:W-:Y:S01]  /*6c10*/  FFMA.FTZ R138, R52, UR21, -R7.reuse ;  /* 0x00000015348a7c23 */ /* 0x100fe20008010807 */
[----:B------:R-:W-:Y:S01]  /*6c20*/  FFMA.FTZ R53, R73, UR21, -R7 ;  /* 0x0000001549357c23 */ /* 0x000fe20008010807 */
[----:B-1----:R-:W-:Y:S01]  /*6c30*/  FADD.FTZ R48, R150, R3 ;  /* 0x0000000396307221 */ /* 0x002fe20000010000 */
[----:B------:R-:W-:Y:S01]  /*6c40*/  HGMMA.64x64x16.F32 R88, R132, gdesc[UR4].tnspB, R88, gsb0 ;  /* 0x40e0000484587df0 */ /* 0x000fe20008000858 */
[----:B------:R-:W-:Y:S01]  /*6c50*/  UIADD3 UR6, UR10, 0x280, URZ ;  /* 0x000002800a067890 */ /* 0x000fe2000fffe03f */
[----:B------:R-:W-:Y:S01]  /*6c60*/  MUFU.EX2 R136, R136 ;  /* 0x0000008800887308 */ /* 0x000fe20000000800 */
[----:B------:R-:W-:Y:S01]  /*6c70*/  UMOV UR7, 0x40000040 ;  /* 0x4000004000077882 */ /* 0x000fe20000000000 */
[----:B--2---:R-:W-:-:S06]  /*6c80*/  F2FP.F16.F32.PACK_AB R150, R13, R150 ;  /* 0x000000960d96723e */ /* 0x004fcc00000000ff */
[----:B------:R-:W-:Y:S08]  /*6c90*/  MUFU.EX2 R138, R138 ;  /* 0x0000008a008a7308 */ /* 0x000ff00000000800 */
[----:B------:R-:W-:Y:S01]  /*6ca0*/  MUFU.EX2 R41, R41 ;  /* 0x0000002900297308 */ /* 0x000fe20000000800 */
[----:B0-----:R-:W-:-:S05]  /*6cb0*/  FMNMX.FTZ R6, R24, R65, !PT ;  /* 0x0000004118067209 */ /* 0x001fca0007810000 */
[----:B------:R-:W-:Y:S02]  /*6cc0*/  FMUL.FTZ R28, R6, UR21 ;  /* 0x00000015061c7c20 */ /* 0x000fe40008410000 */
[----:B------:R-:W-:Y:S02]  /*6cd0*/  MUFU.EX2 R10, R10 ;  /* 0x0000000a000a7308 */ /* 0x000fe40000000800 */
[--C-:B------:R-:W-:Y:S01]  /*6ce0*/  FFMA.FTZ R151, R30, UR21, -R28.reuse ;  /* 0x000000151e977c23 */ /* 0x100fe2000801081c */
[--C-:B------:R-:W-:Y:S01]  /*6cf0*/  FFMA.FTZ R30, R31, UR21, -R28.reuse ;  /* 0x000000151f1e7c23 */ /* 0x100fe2000801081c */
[----:B------:R-:W-:Y:S02]  /*6d00*/  IMAD.U32 R31, RZ, RZ, UR37 ;  /* 0x00000025ff1f7e24 */ /* 0x000fe4000f8e00ff */
[--C-:B------:R-:W-:Y:S01]  /*6d10*/  FFMA.FTZ R26, R26, UR21, -R28.reuse ;  /* 0x000000151a1a7c23 */ /* 0x100fe2000801081c */
[--C-:B------:R-:W-:Y:S01]  /*6d20*/  FFMA.FTZ R149, R27, UR21, -R28.reuse ;  /* 0x000000151b957c23 */ /* 0x100fe2000801081c */
[----:B------:R-:W-:Y:S01]  /*6d30*/  VIADD R27, R23, 0x9 ;  /* 0x00000009171b7836 */ /* 0x000fe20000000000 */
[----:B------:R-:W-:Y:S01]  /*6d40*/  MUFU.EX2 R151, R151 ;  /* 0x0000009700977308 */ /* 0x000fe20000000800 */
[----:B------:R-:W-:Y:S01]  /*6d50*/  @!P1 LEA R31, R31, UR41, 0x3 ;  /* 0x000000291f1f9c11 */ /* 0x000fe2000f8e18ff */
[--C-:B------:R-:W-:Y:S01]  /*6d60*/  FFMA.FTZ R145, R34, UR21, -R28.reuse ;  /* 0x0000001522917c23 */ /* 0x100fe2000801081c */
[--C-:B------:R-:W-:Y:S01]  /*6d70*/  FFMA.FTZ R32, R35, UR21, -R28.reuse ;  /* 0x0000001523207c23 */ /* 0x100fe2000801081c */
[----:B------:R-:W-:Y:S01]  /*6d80*/  SEL R27, R27, 0x9, !P2 ;  /* 0x000000091b1b7807 */ /* 0x000fe20005000000 */
        /* <DEDUP_REMOVED lines=22> */
[----:B------:R-:W-:-:S05]  /*6ef0*/  ISETP.LT.AND P2, PT, RZ, UR24, PT ;  /* 0x00000018ff007c0c */ /* 0x000fca000bf41270 */
[----:B------:R-:W-:Y:S08]  /*6f00*/  MUFU.EX2 R145, R145 ;  /* 0x0000009100917308 */ /* 0x000ff00000000800 */
[----:B------:R-:W-:Y:S01]  /*6f10*/  MUFU.EX2 R32, R32 ;  /* 0x0000002000207308 */ /* 0x000fe20000000800 */
[----:B------:R-:W-:Y:S02]  /*6f20*/  WARPGROUP.DEPBAR.LE gsb0, 0x0 ;  /* 0x00008000000079c5 */ /* 0x000fe40000010000 */
[----:B------:R-:W-:Y:S01]  /*6f30*/  WARPGROUP.ARRIVE ;  /* 0x00000000000079c5 */ /* 0x000fe20000000000 */
[--C-:B------:R-:W-:Y:S01]  /*6f40*/  FFMA.FTZ R132, R56, UR21, -R7.reuse ;  /* 0x0000001538847c23 */ /* 0x100fe20008010807 */
[----:B------:R-:W-:Y:S01]  /*6f50*/  FFMA.FTZ R134, R60, UR21, -R7 ;  /* 0x000000153c867c23 */ /* 0x000fe20008010807 */
[----:B------:R-:W-:-:S02]  /*6f60*/  FADD.FTZ R7, -R6, R5 ;  /* 0x0000000506077221 */ /* 0x000fc40000010100 */
[----:B------:R-:W-:Y:S01]  /*6f70*/  MUFU.EX2 R147, R147 ;  /* 0x0000009300937308 */ /* 0x000fe20000000800 */
[--C-:B------:R-:W-:Y:S01]  /*6f80*/  FFMA.FTZ R133, R58, UR21, -R28.reuse ;  /* 0x000000153a857c23 */ /* 0x100fe2000801081c */
[----:B------:R-:W-:Y:S01]  /*6f90*/  HGMMA.64x64x16.F32 R88, R128, gdesc[UR4].tnspB, R88, gsb0 ;  /* 0x40e0000480587df0 */ /* 0x000fe20008000858 */
[----:B------:R-:W-:Y:S01]  /*6fa0*/  UIADD3 UR6, UR10, 0x300, URZ ;  /* 0x000003000a067890 */ /* 0x000fe2000fffe03f */
[----:B------:R-:W-:Y:S01]  /*6fb0*/  FMUL.FTZ R7, R7, UR21 ;  /* 0x0000001507077c20 */ /* 0x000fe20008410000 */
[----:B------:R-:W-:Y:S01]  /*6fc0*/  UMOV UR7, 0x40000040 ;  /* 0x4000004000077882 */ /* 0x000fe20000000000 */
[----:B------:R-:W-:Y:S02]  /*6fd0*/  FFMA.FTZ R135, R62, UR21, -R28 ;  /* 0x000000153e877c23 */ /* 0x000fe4000801081c */
[----:B------:R-:W-:Y:S08]  /*6fe0*/  MUFU.EX2 R34, R34 ;  /* 0x0000002200227308 */ /* 0x000ff00000000800 */
[----:B------:R-:W0:Y:S08]  /*6ff0*/  MUFU.EX2 R7, R7 ;  /* 0x0000000700077308 */ /* 0x000e300000000800 */
[----:B------:R-:W1:Y:S08]  /*7000*/  MUFU.EX2 R141, R141 ;  /* 0x0000008d008d7308 */ /* 0x000e700000000800 */
[----:B------:R-:W2:Y:S01]  /*7010*/  MUFU.EX2 R36, R36 ;  /* 0x0000002400247308 */ /* 0x000ea20000000800 */
[----:B0-----:R-:W-:-:S04]  /*7020*/  FFMA.FTZ R2, R7, R2, R26 ;  /* 0x0000000207027223 */ /* 0x001fc8000001001a */
[----:B------:R-:W-:Y:S01]  /*7030*/  FADD.FTZ R46, R149, R2 ;  /* 0x00000002952e7221 */ /* 0x000fe20000010000 */
[----:B------:R-:W-:Y:S01]  /*7040*/  FFMA.FTZ R2, R63, UR21, -R28 ;  /* 0x000000153f027c23 */ /* 0x000fe2000801081c */
[----:B------:R-:W-:Y:S01]  /*7050*/  F2FP.F16.F32.PACK_AB R149, R149, R26 ;  /* 0x0000001a9595723e */ /* 0x000fe200000000ff */
[----:B------:R-:W0:Y:S01]  /*7060*/  MUFU.EX2 R143, R143 ;  /* 0x0000008f008f7308 */ /* 0x000e220000000800 */
[----:B------:R-:W-:Y:S01]  /*7070*/  FADD.FTZ R3, R151, R46 ;  /* 0x0000002e97037221 */ /* 0x000fe20000010000 */
[----:B------:R-:W-:-:S03]  /*7080*/  F2FP.F16.F32.PACK_AB R151, R30, R151 ;  /* 0x000000971e97723e */ /* 0x000fc600000000ff */
[----:B------:R-:W-:-:S03]  /*7090*/  FADD.FTZ R46, R30, R3 ;  /* 0x000000031e2e7221 */ /* 0x000fc60000010000 */
[----:B------:R-:W3:Y:S01]  /*70a0*/  MUFU.EX2 R38, R38 ;  /* 0x0000002600267308 */ /* 0x000ee20000000800 */
[----:B------:R-:W-:Y:S01]  /*70b0*/  FADD.FTZ R3, R145, R46 ;  /* 0x0000002e91037221 */ /* 0x000fe20000010000 */
[----:B------:R-:W-:Y:S01]  /*70c0*/  FFMA.FTZ R46, R67, UR21, -R28 ;  /* 0x00000015432e7c23 */ /* 0x000fe2000801081c */
[C---:B------:R-:W-:Y:S02]  /*70d0*/  F2FP.F16.F32.PACK_AB R145, R32.reuse, R145 ;  /* 0x000000912091723e */ /* 0x040fe400000000ff */
[----:B------:R-:W-:-:S03]  /*70e0*/  FADD.FTZ R50, R32, R3 ;  /* 0x0000000320327221 */ /* 0x000fc60000010000 */
[----:B------:R-:W4:Y:S01]  /*70f0*/  MUFU.EX2 R137, R137 ;  /* 0x0000008900897308 */ /* 0x000f220000000800 */
[----:B------:R-:W-:Y:S01]  /*7100*/  FADD.FTZ R3, R147, R50 ;  /* 0x0000003293037221 */ /* 0x000fe20000010000 */
[----:B------:R-:W-:-:S03]  /*7110*/  F2FP.F16.F32.PACK_AB R147, R34, R147 ;  /* 0x000000932293723e */ /* 0x000fc600000000ff */
[----:B------:R-:W-:-:S03]  /*7120*/  FADD.FTZ R50, R34, R3 ;  /* 0x0000000322327221 */ /* 0x000fc60000010000 */
[----:B------:R-:W5:Y:S01]  /*7130*/  MUFU.EX2 R40, R40 ;  /* 0x0000002800287308 */ /* 0x000f620000000800 */
[----:B-1----:R-:W-:Y:S01]  /*7140*/  FADD.FTZ R3, R141, R50 ;  /* 0x000000328d037221 */ /* 0x002fe20000010000 */
[----:B--2---:R-:W-:-:S03]  /*7150*/  F2FP.F16.F32.PACK_AB R141, R36, R141 ;  /* 0x0000008d248d723e */ /* 0x004fc600000000ff */
[----:B------:R-:W-:-:S03]  /*7160*/  FADD.FTZ R50, R36, R3 ;  /* 0x0000000324327221 */ /* 0x000fc60000010000 */
[----:B------:R-:W1:Y:S01]  /*7170*/  MUFU.EX2 R139, R139 ;  /* 0x0000008b008b7308 */ /* 0x000e620000000800 */
[----:B0-----:R-:W-:Y:S01]  /*7180*/  FADD.FTZ R3, R143, R50 ;  /* 0x000000328f037221 */ /* 0x001fe20000010000 */
[----:B---3--:R-:W-:-:S03]  /*7190*/  F2FP.F16.F32.PACK_AB R143, R38, R143 ;  /* 0x0000008f268f723e */ /* 0x008fc600000000ff */
[----:B------:R-:W-:Y:S01]  /*71a0*/  FADD.FTZ R50, R38, R3 ;  /* 0x0000000326327221 */ /* 0x000fe20000010000 */
[----:B------:R-:W-:Y:S02]  /*71b0*/  WARPGROUP.DEPBAR.LE gsb0, 0x0 ;  /* 0x00008000000079c5 */ /* 0x000fe40000010000 */
[----:B------:R-:W-:Y:S01]  /*71c0*/  WARPGROUP.ARRIVE ;  /* 0x00000000000079c5 */ /* 0x000fe20000000000 */
[----:B------:R-:W0:Y:S01]  /*71d0*/  MUFU.EX2 R42, R42 ;  /* 0x0000002a002a7308 */ /* 0x000e220000000800 */
[----:B----4-:R-:W-:Y:S01]  /*71e0*/  FADD.FTZ R3, R137, R50 ;  /* 0x0000003289037221 */ /* 0x010fe20000010000 */
[--C-:B------:R-:W-:Y:S01]  /*71f0*/  FFMA.FTZ R129, R66, UR21, -R28.reuse ;  /* 0x0000001542817c23 */ /* 0x100fe2000801081c */
[----:B------:R-:W-:Y:S01]  /*7200*/  FFMA.FTZ R131, R70, UR21, -R28 ;  /* 0x0000001546837c23 */ /* 0x000fe2000801081c */
[----:B------:R-:W-:Y:S01]  /*7210*/  F2FP.F16.F32.PACK_AB R128, R41, R8 ;  /* 0x000000082980723e */ /* 0x000fe200000000ff */
[----:B------:R-:W-:Y:S01]  /*7220*/  HGMMA.64x64x16.F32 R88, R124, gdesc[UR4].tnspB, R88, gsb0 ;  /* 0x40e000047c587df0 */ /* 0x000fe20008000858 */
[----:B------:R-:W-:Y:S01]  /*7230*/  UIADD3 UR6, UR10, 0x380, URZ ;  /* 0x000003800a067890 */ /* 0x000fe2000fffe03f */
[C---:B-----5:R-:W-:Y:S01]  /*7240*/  FADD.FTZ R50, R40.reuse, R3 ;  /* 0x0000000328327221 */ /* 0x060fe20000010000 */
[----:B------:R-:W-:Y:S01]  /*7250*/  UMOV UR7, 0x40000040 ;  /* 0x4000004000077882 */ /* 0x000fe20000000000 */
[----:B------:R-:W-:Y:S01]  /*7260*/  MUFU.EX2 R132, R132 ;  /* 0x0000008400847308 */ /* 0x000fe20000000800 */
[----:B------:R-:W-:Y:S01]  /*7270*/  F2FP.F16.F32.PACK_AB R137, R40, R137 ;  /* 0x000000892889723e */ /* 0x000fe200000000ff */
[----:B-1----:R-:W-:-:S06]  /*7280*/  FADD.FTZ R3, R139, R50 ;  /* 0x000000328b037221 */ /* 0x002fcc0000010000 */
[----:B------:R-:W1:Y:S01]  /*7290*/  MUFU.EX2 R133, R133 ;  /* 0x0000008500857308 */ /* 0x000e620000000800 */
[C---:B0-----:R-:W-:Y:S01]  /*72a0*/  FADD.FTZ R30, R42.reuse, R3 ;  /* 0x000000032a1e7221 */ /* 0x041fe20000010000 */
[----:B------:R-:W-:-:S06]  /*72b0*/  F2FP.F16.F32.PACK_AB R139, R42, R139 ;  /* 0x0000008b2a8b723e */ /* 0x000fcc00000000ff */
[----:B------:R-:W0:Y:S08]  /*72c0*/  MUFU.EX2 R44, R44 ;  /* 0x0000002c002c7308 */ /* 0x000e300000000800 */
[----:B------:R-:W-:Y:S01]  /*72d0*/  MUFU.EX2 R134, R134 ;  /* 0x0000008600867308 */ /* 0x000fe20000000800 */
[----:B-1----:R-:W-:-:S07]  /*72e0*/  FADD.FTZ R3, R133, R30 ;  /* 0x0000001e85037221 */ /* 0x002fce0000010000 */
[----:B------:R-:W1:Y:S01]  /*72f0*/  MUFU.EX2 R135, R135 ;  /* 0x0000008700877308 */ /* 0x000e620000000800 */
[C---:B0-----:R-:W-:Y:S01]  /*7300*/  FADD.FTZ R30, R44.reuse, R3 ;  /* 0x000000032c1e7221 */ /* 0x041fe20000010000 */
[----:B------:R-:W-:-:S06]  /*7310*/  F2FP.F16.F32.PACK_AB R133, R44, R133 ;  /* 0x000000852c85723e */ /* 0x000fcc00000000ff */
[----:B------:R-:W0:Y:S08]  /*7320*/  MUFU.EX2 R2, R2 ;  /* 0x0000000200027308 */ /* 0x000e300000000800 */
        /* <DEDUP_REMOVED lines=9> */
[----:B------:R-:W-:Y:S02]  /*73c0*/  WARPGROUP.DEPBAR.LE gsb0, 0x0 ;  /* 0x00008000000079c5 */ /* 0x000fe40000010000 */
[----:B------:R-:W-:Y:S01]  /*73d0*/  WARPGROUP.ARRIVE ;  /* 0x00000000000079c5 */ /* 0x000fe20000000000 */
[----:B------:R-:W-:Y:S01]  /*73e0*/  FFMA.FTZ R125, R74, UR21, -R28 ;  /* 0x000000154a7d7c23 */ /* 0x000fe2000801081c */
[----:B------:R-:W-:Y:S02]  /*73f0*/  F2FP.F16.F32.PACK_AB R129, R46, R129 ;  /* 0x000000812e81723e */ /* 0x000fe400000000ff */
[----:B------:R-:W-:Y:S01]  /*7400*/  MUFU.EX2 R12, R12 ;  /* 0x0000000c000c7308 */ /* 0x000fe20000000800 */
[----:B0-----:R-:W-:Y:S01]  /*7410*/  FADD.FTZ R3, R131, R30 ;  /* 0x0000001e83037221 */ /* 0x001fe20000010000 */
[----:B------:R-:W-:Y:S01]  /*7420*/  HGMMA.64x64x16.F32 R88, R120, gdesc[UR4].tnspB, R88, gsb0 ;  /* 0x40e0000478587df0 */ /* 0x000fe20008000858 */
[----:B------:R-:W-:-:S05]  /*7430*/  UIADD3 UR6, UR24, -0x1, URZ ;  /* 0xffffffff18067890 */ /* 0x000fca000fffe03f */
[----:B------:R-:W-:Y:S01]  /*7440*/  MUFU.EX2 R125, R125 ;  /* 0x0000007d007d7308 */ /* 0x000fe20000000800 */
[----:B--2---:R-:W-:Y:S01]  /*7450*/  F2FP.F16.F32.PACK_AB R130, R49, R10 ;  /* 0x0000000a3182723e */ /* 0x004fe200000000ff */
[----:B------:R-:W-:-:S06]  /*7460*/  UMOV UR24, UR6 ;  /* 0x0000000600187c82 */ /* 0x000fcc0008000000 */
[----:B------:R-:W0:Y:S08]  /*7470*/  MUFU.EX2 R53, R53 ;  /* 0x0000003500357308 */ /* 0x000e300000000800 */
[----:B------:R-:W-:Y:S08]  /*7480*/  MUFU.EX2 R14, R14 ;  /* 0x0000000e000e7308 */ /* 0x000ff00000000800 */
[----:B------:R-:W-:Y:S01]  /*7490*/  MUFU.EX2 R78, R78 ;  /* 0x0000004e004e7308 */ /* 0x000fe20000000800 */
[----:B0-----:R-:W-:-:S07]  /*74a0*/  F2FP.F16.F32.PACK_AB R124, R53, R12 ;  /* 0x0000000c357c723e */ /* 0x001fce00000000ff */
[----:B------:R-:W0:Y:S08]  /*74b0*/  MUFU.EX2 R57, R57 ;  /* 0x0000003900397308 */ /* 0x000e300000000800 */
[----:B------:R-:W1:Y:S08]  /*74c0*/  MUFU.EX2 R79, R79 ;  /* 0x0000004f004f7308 */ /* 0x000e700000000800 */
[----:B------:R-:W-:Y:S01]  /*74d0*/  MUFU.EX2 R20, R20 ;  /* 0x0000001400147308 */ /* 0x000fe20000000800 */
[----:B0-----:R-:W-:-:S07]  /*74e0*/  F2FP.F16.F32.PACK_AB R126, R57, R14 ;  /* 0x0000000e397e723e */ /* 0x001fce00000000ff */
[----:B------:R-:W-:Y:S01]  /*74f0*/  MUFU.EX2 R82, R82 ;  /* 0x0000005200527308 */ /* 0x000fe20000000800 */
[----:B-1----:R-:W-:-:S07]  /*7500*/  F2FP.F16.F32.PACK_AB R127, R79, R78 ;  /* 0x0000004e4f7f723e */ /* 0x002fce00000000ff */
        /* <DEDUP_REMOVED lines=8> */
[-C--:B------:R-:W-:Y:S01]  /*7590*/  FMUL.FTZ R95, R95, R7.reuse ;  /* 0x000000075f5f7220 */ /* 0x080fe20000410000 */
[-C--:B------:R-:W-:Y:S01]  /*75a0*/  FMUL.FTZ R98, R98, R7.reuse ;  /* 0x0000000762627220 */ /* 0x080fe20000410000 */
[-C--:B------:R-:W-:Y:S01]  /*75b0*/  FMUL.FTZ R99, R99, R7.reuse ;  /* 0x0000000763637220 */ /* 0x080fe20000410000 */
[----:B--2---:R-:W-:Y:S01]  /*75c0*/  IMAD.U32 R31, RZ, RZ, UR22 ;  /* 0x00000016ff1f7e24 */ /* 0x004fe2000f8e00ff */
        /* <DEDUP_REMOVED lines=9> */
[----:B-1----:R-:W-:-:S02]  /*7660*/  @!P1 VIADD R27, R31, 0x16860 ;  /* 0x000168601f1b9836 */ /* 0x002fc40000000000 */
[-C--:B------:R-:W-:Y:S01]  /*7670*/  FMUL.FTZ R111, R111, R7.reuse ;  /* 0x000000076f6f7220 */ /* 0x080fe20000410000 */
[-C--:B------:R-:W-:Y:S01]  /*7680*/  FMUL.FTZ R114, R114, R7.reuse ;  /* 0x0000000772727220 */ /* 0x080fe20000410000 */
[-C--:B------:R-:W-:Y:S01]  /*7690*/  FMUL.FTZ R115, R115, R7.reuse ;  /* 0x0000000773737220 */ /* 0x080fe20000410000 */
[-C--:B------:R-:W-:Y:S01]  /*76a0*/  FMUL.FTZ R118, R118, R7.reuse ;  /* 0x0000000776767220 */ /* 0x080fe20000410000 */
[----:B------:R-:W-:Y:S01]  /*76b0*/  @!P1 PRMT R31, RZ, 0x654, R27 ;  /* 0x00000654ff1f9816 */ /* 0x000fe2000000001b */
[----:B------:R-:W-:Y:S01]  /*76c0*/  FADD.FTZ R27, R13, R48 ;  /* 0x000000300d1b7221 */ /* 0x000fe20000010000 */
[----:B------:R-:W1:Y:S01]  /*76d0*/  MUFU.EX2 R5, R85 ;  /* 0x0000005500057308 */ /* 0x000e620000000800 */
[----:B------:R-:W-:Y:S01]  /*76e0*/  FMUL.FTZ R119, R119, R7 ;  /* 0x0000000777777220 */ /* 0x000fe20000410000 */
[----:B------:R2:W-:Y:S01]  /*76f0*/  @!P1 SYNCS.ARRIVE.TRANS64.RED.A1T0 RZ, [R31+URZ], RZ ;  /* 0x000000ff1fff99a7 */ /* 0x0005e2000810043f */
[----:B------:R-:W-:Y:S01]  /*7700*/  FADD.FTZ R48, R144, R27 ;  /* 0x0000001b90307221 */ /* 0x000fe20000010000 */
[----:B------:R-:W-:Y:S01]  /*7710*/  F2FP.F16.F32.PACK_AB R144, R11, R144 ;  /* 0x000000900b90723e */ /* 0x000fe200000000ff */
[----:B------:R-:W-:Y:S01]  /*7720*/  FMUL.FTZ R88, R88, R4 ;  /* 0x0000000458587220 */ /* 0x000fe20000410000 */
[----:B0-----:R-:W-:Y:S01]  /*7730*/  F2FP.F16.F32.PACK_AB R120, R61, R20 ;  /* 0x000000143d78723e */ /* 0x001fe200000000ff */
[----:B------:R-:W-:Y:S01]  /*7740*/  FADD.FTZ R27, R11, R48 ;  /* 0x000000300b1b7221 */ /* 0x000fe20000010000 */
[--C-:B------:R-:W-:Y:S01]  /*7750*/  FFMA.FTZ R48, R71, UR21, -R28.reuse ;  /* 0x0000001547307c23 */ /* 0x100fe2000801081c */
[----:B------:R-:W-:Y:S01]  /*7760*/  FFMA.FTZ R28, R87, UR21, -R28 ;  /* 0x00000015571c7c23 */ /* 0x000fe2000801081c */
[----:B---3--:R-:W-:Y:S01]  /*7770*/  F2FP.F16.F32.PACK_AB R121, R83, R82 ;  /* 0x000000525379723e */ /* 0x008fe200000000ff */
[----:B------:R-:W-:Y:S01]  /*7780*/  FADD.FTZ R52, R146, R27 ;  /* 0x0000001b92347221 */ /* 0x000fe20000010000 */
[----:B------:R-:W-:Y:S01]  /*7790*/  F2FP.F16.F32.PACK_AB R146, R15, R146 ;  /* 0x000000920f92723e */ /* 0x000fe200000000ff */
[----:B------:R-:W-:Y:S01]  /*77a0*/  MUFU.EX2 R123, R28 ;  /* 0x0000001c007b7308 */ /* 0x000fe20000000800 */
[-C--:B------:R-:W-:Y:S01]  /*77b0*/  FMUL.FTZ R89, R89, R4.reuse ;  /* 0x0000000459597220 */ /* 0x080fe20000410000 */
[----:B------:R-:W-:Y:S01]  /*77c0*/  FADD.FTZ R27, R15, R52 ;  /* 0x000000340f1b7221 */ /* 0x000fe20000010000 */
[----:B------:R-:W-:Y:S01]  /*77d0*/  FMUL.FTZ R92, R92, R4 ;  /* 0x000000045c5c7220 */ /* 0x000fe20000410000 */
[----:B-1----:R-:W-:Y:S01]  /*77e0*/  F2FP.F16.F32.PACK_AB R122, R5, R24 ;  /* 0x00000018057a723e */ /* 0x002fe200000000ff */
[----:B------:R-:W-:Y:S01]  /*77f0*/  FMUL.FTZ R93, R93, R4 ;  /* 0x000000045d5d7220 */ /* 0x000fe20000410000 */
[----:B------:R-:W-:Y:S01]  /*7800*/  FADD.FTZ R52, R140, R27 ;  /* 0x0000001b8c347221 */ /* 0x000fe20000010000 */
[C---:B------:R-:W-:Y:S01]  /*7810*/  F2FP.F16.F32.PACK_AB R140, R21.reuse, R140 ;  /* 0x0000008c158c723e */ /* 0x040fe200000000ff */
[----:B------:R-:W0:Y:S01]  /*7820*/  MUFU.EX2 R48, R48 ;  /* 0x0000003000307308 */ /* 0x000e220000000800 */
        /* <DEDUP_REMOVED lines=16> */
[C---:B0-----:R-:W-:Y:S01]  /*7930*/  FADD.FTZ R30, R48.reuse, R3 ;  /* 0x00000003301e7221 */ /* 0x041fe20000010000 */
[----:B------:R-:W-:Y:S01]  /*7940*/  FADD.FTZ R9, R25, R52 ;  /* 0x0000003419097221 */ /* 0x000fe20000010000 */
[----:B------:R-:W-:Y:S01]  /*7950*/  F2FP.F16.F32.PACK_AB R131, R48, R131 ;  /* 0x000000833083723e */ /* 0x000fe200000000ff */
[----:B------:R-:W-:Y:S01]  /*7960*/  FMUL.FTZ R116, R116, R4 ;  /* 0x0000000474747220 */ /* 0x000fe20000410000 */
[----:B------:R-:W-:Y:S01]  /*7970*/  FADD.FTZ R3, R125, R30 ;  /* 0x0000001e7d037221 */ /* 0x000fe20000010000 */
[----:B------:R-:W-:Y:S01]  /*7980*/  FADD.FTZ R26, R138, R9 ;  /* 0x000000098a1a7221 */ /* 0x000fe20000010000 */
[----:B------:R-:W-:Y:S01]  /*7990*/  F2FP.F16.F32.PACK_AB R138, R33, R138 ;  /* 0x0000008a218a723e */ /* 0x000fe200000000ff */
[----:B------:R-:W-:Y:S01]  /*79a0*/  FMUL.FTZ R117, R117, R4 ;  /* 0x0000000475757220 */ /* 0x000fe20000410000 */
[----:B------:R-:W-:-:S02]  /*79b0*/  IMAD.MOV.U32 R7, RZ, RZ, R0 ;  /* 0x000000ffff077224 */ /* 0x000fc400078e0000 */
[----:B------:R-:W-:Y:S02]  /*79c0*/  FADD.FTZ R9, R33, R26 ;  /* 0x0000001a21097221 */ /* 0x000fe40000010000 */
[----:B------:R-:W0:Y:S02]  /*79d0*/  MUFU.EX2 R26, R75 ;  /* 0x0000004b001a7308 */ /* 0x000e240000000800 */
[----:B------:R-:W-:Y:S01]  /*79e0*/  FADD.FTZ R32, R132, R9 ;  /* 0x0000000984207221 */ /* 0x000fe20000010000 */
[----:B------:R-:W-:-:S03]  /*79f0*/  F2FP.F16.F32.PACK_AB R132, R45, R132 ;  /* 0x000000842d84723e */ /* 0x000fc600000000ff */
[----:B------:R-:W-:-:S04]  /*7a00*/  FADD.FTZ R9, R45, R32 ;  /* 0x000000202d097221 */ /* 0x000fc80000010000 */
[----:B------:R-:W-:Y:S01]  /*7a10*/  FADD.FTZ R32, R134, R9 ;  /* 0x0000000986207221 */ /* 0x000fe20000010000 */
[----:B------:R-:W-:-:S03]  /*7a20*/  F2FP.F16.F32.PACK_AB R134, R37, R134 ;  /* 0x000000862586723e */ /* 0x000fc600000000ff */
[----:B------:R-:W-:Y:S01]  /*7a30*/  FADD.FTZ R9, R37, R32 ;  /* 0x0000002025097221 */ /* 0x000fe20000010000 */
[----:B0-----:R-:W-:-:S03]  /*7a40*/  FADD.FTZ R3, R26, R3 ;  /* 0x000000031a037221 */ /* 0x001fc60000010000 */
        /* <DEDUP_REMOVED lines=20> */
[----:B------:R-:W-:Y:S01]  /*7b90*/  IMAD.MOV.U32 R5, RZ, RZ, R6 ;  /* 0x000000ffff057224 */ /* 0x000fe200078e0006 */
[----:B--2---:R-:W-:Y:S06]  /*7ba0*/  @P2 BRA `(.L_x_12198) ;  /* 0xffffffe000e42947 */ /* 0x004fec000383ffff */
.L_x_12189:
[----:B------:R-:W-:Y:S06]  /*7bb0*/  BAR.ARV 0x8, 0x1a0 ;  /* 0x0206800000007b1d */ /* 0x000fec0000002000 */
[----:B------:R-:W-:Y:S05]  /*7bc0*/  @!P0 BRA `(.L_x_12199) ;  /* 0x0000000000048947 */ /* 0x000fea0003800000 */
[----:B------:R-:W-:Y:S01]  /*7bd0*/  BPT.TRAP 0x1 ;  /* 0x000000040000795c */ /* 0x000fe20000300000 */
.L_x_12199:
[----:B------:R-:W-:Y:S01]  /*7be0*/  ULEA UR5, UR37, UR41, 0x3 ;  /* 0x0000002925057291 */ /* 0x000fe2000f8e183f */
[----:B------:R-:W-:-:S05]  /*7bf0*/  IMAD.U32 R4, RZ, RZ, UR40 ;  /* 0x00000028ff047e24 */ /* 0x000fca000f8e00ff */
[----:B------:R-:W-:-:S04]  /*7c00*/  SHF.L.U32 R4, R4, 0x1f, RZ ;  /* 0x0000001f04047819 */ /* 0x000fc800000006ff */
[----:B------:R0:W1:Y:S01]  /*7c10*/  SYNCS.PHASECHK.TRANS64.TRYWAIT P2, [UR5+0x16850], R4 ;  /* 0x01685004ff0075a7 */ /* 0x0000620008040145 */
[----:B------:R-:W-:Y:S05]  /*7c20*/  @!P0 BRA `(.L_x_12200) ;  /* 0x0000000000048947 */ /* 0x000fea0003800000 */
[----:B------:R-:W-:Y:S01]  /*7c30*/  BPT.TRAP 0x1 ;  /* 0x000000040000795c */ /* 0x000fe20000300000 */
.L_x_12200:
[----:B-1----:R-:W-:Y:S05]  /*7c40*/  @P2 BRA `(.L_x_12201) ;  /* 0x0000000000082947 */ /* 0x002fea0003800000 */
[----:B------:R-:W1:Y:S02]  /*7c50*/  SYNCS.PHASECHK.TRANS64.TRYWAIT P0, [UR5+0x16850], R4 ;  /* 0x01685004ff0075a7 */ /* 0x000e640008000145 */
[----:B-1----:R-:W-:Y:S05]  /*7c60*/  @!P0 BRA `(.L_x_12202) ;  /* 0x0000006400788947 */ /* 0x002fea0003800000 */
.L_x_12201:
        /* <DEDUP_REMOVED lines=9> */
[----:B------:R-:W-:-:S03]  /*7d00*/  IMAD.U32 R12, RZ, RZ, UR21 ;  /* 0x00000015ff0c7e24 */ /* 0x000fc6000f8e00ff */
[----:B------:R-:W-:Y:S02]  /*7d10*/  ULEA UR4, UR37, UR4, 0xa ;  /* 0x0000000425047291 */ /* 0x000fe4000f8e503f */
        /* <DEDUP_REMOVED lines=9> */
[----:B0-----:R-:W-:-:S02]  /*7db0*/  FADD.FTZ R4, R4, R3 ;  /* 0x0000000304047221 */ /* 0x001fc40000010000 */
[----:B------:R-:W0:Y:S01]  /*7dc0*/  SHFL.BFLY PT, R8, R7, 0x1, 0x1f ;  /* 0x0c201f0007087f89 */ /* 0x000e2200000e0000 */
[----:B------:R-:W-:-:S03]  /*7dd0*/  IMAD.MOV.U32 R3, RZ, RZ, -0x800000 ;  /* 0xff800000ff037424 */ /* 0x000fc600078e00ff */
[----:B------:R-:W1:Y:S01]  /*7de0*/  SHFL.BFLY PT, R5, R4, 0x1, 0x1f ;  /* 0x0c201f0004057f89 */ /* 0x000e6200000e0000 */
[----:B0-----:R-:W-:Y:S01]  /*7df0*/  FADD.FTZ R11, R7, R8 ;  /* 0x00000008070b7221 */ /* 0x001fe20000010000 */
[----:B------:R-:W-:Y:S02]  /*7e00*/  IMAD.U32 R7, RZ, RZ, UR5 ;  /* 0x00000005ff077e24 */ /* 0x000fe4000f8e00ff */
[----:B-1----:R-:W-:Y:S02]  /*7e10*/  FADD.FTZ R10, R4, R5 ;  /* 0x00000005040a7221 */ /* 0x002fe40000010000 */
[----:B------:R-:W-:Y:S01]  /*7e20*/  FSETP.NE.FTZ.AND P2, PT, R11, RZ, PT ;  /* 0x000000ff0b00720b */ /* 0x000fe20003f55000 */
[----:B------:R-:W-:Y:S02]  /*7e30*/  IMAD.MOV.U32 R4, RZ, RZ, RZ ;  /* 0x000000ffff047224 */ /* 0x000fe400078e00ff */
[----:B------:R-:W-:Y:S01]  /*7e40*/  @!P1 VIADD R7, R7, 0x16860 ;  /* 0x0001686007079836 */ /* 0x000fe20000000000 */
[----:B------:R-:W-:Y:S01]  /*7e50*/  FSETP.NE.FTZ.AND P0, PT, R10, RZ, PT ;  /* 0x000000ff0a00720b */ /* 0x000fe20003f15000 */
[----:B------:R-:W-:-:S03]  /*7e60*/  IMAD.U32 R5, RZ, RZ, UR21 ;  /* 0x00000015ff057e24 */ /* 0x000fc6000f8e00ff */
[----:B------:R-:W-:-:S05]  /*7e70*/  @!P1 PRMT R7, RZ, 0x654, R7 ;  /* 0x00000654ff079816 */ /* 0x000fca0000000007 */
[----:B------:R-:W0:Y:S04]  /*7e80*/  @P2 MUFU.LG2 R9, R11 ;  /* 0x0000000b00092308 */ /* 0x000e280000000c00 */
[----:B------:R-:W-:-:S04]  /*7e90*/  @P0 FMUL.FTZ R5, R5, 0.69314718246459960938 ;  /* 0x3f31721805050820 */ /* 0x000fc80000410000 */
[----:B------:R-:W1:Y:S08]  /*7ea0*/  @P0 MUFU.LG2 R8, R10 ;  /* 0x0000000a00080308 */ /* 0x000e700000000c00 */
[----:B------:R2:W3:Y:S01]  /*7eb0*/  @P0 MUFU.RCP R21, R10 ;  /* 0x0000000a00150308 */ /* 0x0004e20000001000 */
[----:B0-----:R-:W-:-:S07]  /*7ec0*/  @P2 FMUL.FTZ R9, R9, 0.69314718246459960938 ;  /* 0x3f31721809092820 */ /* 0x001fce0000410000 */
[----:B------:R-:W0:Y:S01]  /*7ed0*/  @P2 MUFU.RCP R4, R11 ;  /* 0x0000000b00042308 */ /* 0x000e220000001000 */
[----:B--2---:R-:W-:Y:S01]  /*7ee0*/  @P2 FMUL.FTZ R10, R12, 0.69314718246459960938 ;  /* 0x3f3172180c0a2820 */ /* 0x004fe20000410000 */
[----:B------:R-:W-:Y:S02]  /*7ef0*/  WARPGROUP.DEPBAR.LE gsb0, 0x0 ;  /* 0x00008000000079c5 */ /* 0x000fe40000010000 */
[----:B------:R-:W-:Y:S01]  /*7f00*/  WARPGROUP.ARRIVE ;  /* 0x00000000000079c5 */ /* 0x000fe20000000000 */
[----:B-1----:R-:W-:Y:S01]  /*7f10*/  @P0 FMUL.FTZ R8, R8, 0.69314718246459960938 ;  /* 0x3f31721808080820 */ /* 0x002fe20000410000 */
[----:B------:R-:W-:-:S03]  /*7f20*/  @P2 FFMA.FTZ R2, R10, R6, R9 ;  /* 0x000000060a022223 */ /* 0x000fc60000010009 */
[----:B------:R-:W-:Y:S01]  /*7f30*/  @P0 FFMA.FTZ R3, R5, R0, R8 ;  /* 0x0000000005030223 */ /* 0x000fe20000010008 */
[----:B------:R-:W-:Y:S01]  /*7f40*/  HGMMA.64x64x16.F32 R88, R144, gdesc[UR4].tnspB, R88, gsb0 ;  /* 0x40e0000490587df0 */ /* 0x000fe20008000858 */
[----:B------:R-:W-:Y:S01]  /*7f50*/  UIADD3 UR6, UR4, 0x100, URZ ;  /* 0x0000010004067890 */ /* 0x000fe2000fffe03f */
[----:B------:R-:W-:Y:S01]  /*7f60*/  PLOP3.LUT P0, PT, PT, PT, PT, 0x8, 0x0 ;  /* 0x000000000000781c */ /* 0x000fe20003f0e170 */
        /* <DEDUP_REMOVED lines=50> */
[-C--:B0-----:R-:W-:Y:S01]  /*8290*/  FMUL.FTZ R51, R90, R4.reuse ;  /* 0x000000045a337220 */ /* 0x081fe20000410000 */
        /* <DEDUP_REMOVED lines=15> */
.L_x_12172:
        /* <DEDUP_REMOVED lines=18> */
[----:B------:R-:W-:Y:S02]  /*84b0*/  UISETP.NE.AND.EX UP0, UPT, UR9, URZ, UPT, UP0 ;  /* 0x0000003f0900728c */ /* 0x000fe4000bf05300 */
[----:B------:R-:W-:-:S02]  /*84c0*/  UISETP.NE.U32.AND UP1, UPT, UR6, URZ, UPT ;  /* 0x0000003f0600728c */ /* 0x000fc4000bf25070 */
[----:B------:R-:W-:Y:S02]  /*84d0*/  USHF.L.U32 UR10, UR46, 0x2, URZ ;  /* 0x000000022e0a7899 */ /* 0x000fe4000800063f */
[----:B------:R-:W-:Y:S02]  /*84e0*/  UISETP.NE.AND.EX UP1, UPT, UR7, URZ, UPT, UP1 ;  /* 0x0000003f0700728c */ /* 0x000fe4000bf25310 */
[----:B------:R-:W-:Y:S02]  /*84f0*/  USHF.L.U64.HI UR11, UR46, 0x2, UR45 ;  /* 0x000000022e0b7899 */ /* 0x000fe4000801022d */
[----:B------:R-:W-:Y:S02]  /*8500*/  UIADD3 UR4, UP2, UR10, UR6, URZ ;  /* 0x000000060a047290 */ /* 0x000fe4000ff5e03f */
[----:B------:R-:W-:Y:S02]  /*8510*/  @UP0 UIADD3 UR6, UP3, UR10, UR8, URZ ;  /* 0x000000080a060290 */ /* 0x000fe4000ff7e03f */
[----:B------:R-:W-:-:S02]  /*8520*/  UIADD3.X UR8, UR11, UR7, URZ, UP2, !UPT ;  /* 0x000000070b087290 */ /* 0x000fc400097fe43f */
[----:B------:R-:W-:Y:S01]  /*8530*/  @UP0 UIADD3.X UR7, UR11, UR9, URZ, UP3, !UPT ;  /* 0x000000090b070290 */ /* 0x000fe20009ffe43f */
[----:B------:R-:W-:Y:S02]  /*8540*/  MOV R12, R0 ;  /* 0x00000000000c7202 */ /* 0x000fe40000000f00 */
[----:B0-----:R-:W-:-:S03]  /*8550*/  MOV R13, R5 ;  /* 0x00000005000d7202 */ /* 0x001fc60000000f00 */
[----:B------:R-:W-:Y:S01]  /*8560*/  IMAD.WIDE R4, R154, 0x2, R12 ;  /* 0x000000029a047825 */ /* 0x000fe200078e020c */
[----:B------:R-:W-:Y:S02]  /*8570*/  BAR.SYNC.DEFER_BLOCKING 0x1, 0x180 ;  /* 0x0046000000007b1d */ /* 0x000fe40000010000 */
[C---:B------:R-:W-:Y:S02]  /*8580*/  IADD3 R11, P1, R4.reuse, 0x40, RZ ;  /* 0x00000040040b7810 */ /* 0x040fe40007f3e0ff */
[C---:B------:R-:W-:Y:S02]  /*8590*/  IADD3 R15, P0, R4.reuse, 0x60, RZ ;  /* 0x00000060040f7810 */ /* 0x040fe40007f1e0ff */
[C---:B------:R-:W-:Y:S02]  /*85a0*/  IADD3 R29, P2, R4.reuse, 0x20, RZ ;  /* 0x00000020041d7810 */ /* 0x040fe40007f5e0ff */
        /* <DEDUP_REMOVED lines=8> */
[----:B------:R-:W-:Y:S01]  /*8630*/  LOP3.LUT R4, R9, R4, RZ, 0x3c, !PT ;  /* 0x0000000409047212 */ /* 0x000fe200078e3cff */
[--C-:B------:R-:W-:Y:S01]  /*8640*/  IMAD.X R9, RZ, RZ, R5.reuse, P0 ;  /* 0x000000ffff097224 */ /* 0x100fe200000e0605 */
[----:B------:R-:W-:Y:S01]  /*8650*/  LOP3.LUT R10, R10, R11, RZ, 0x3c, !PT ;  /* 0x0000000b0a0a7212 */ /* 0x000fe200078e3cff */
[--C-:B------:R-:W-:Y:S01]  /*8660*/  IMAD.X R11, RZ, RZ, R5.reuse, P1 ;  /* 0x000000ffff0b7224 */ /* 0x100fe200008e0605 */
[----:B------:R-:W-:Y:S01]  /*8670*/  LOP3.LUT R8, R8, R15, RZ, 0x3c, !PT ;  /* 0x0000000f08087212 */ /* 0x000fe200078e3cff */
[----:B------:R-:W-:Y:S01]  /*8680*/  IMAD.X R15, RZ, RZ, R5, P2 ;  /* 0x000000ffff0f7224 */ /* 0x000fe200010e0605 */
[----:B------:R-:W-:Y:S02]  /*8690*/  LOP3.LUT R14, R28, R29, RZ, 0x3c, !PT ;  /* 0x0000001d1c0e7212 */ /* 0x000fe400078e3cff */
[----:B------:R-:W-:Y:S02]  /*86a0*/  MOV R30, R4 ;  /* 0x00000004001e7202 */ /* 0x000fe40000000f00 */
[----:B------:R-:W-:-:S02]  /*86b0*/  F2FP.F16.F32.PACK_AB R4, R52, R53 ;  /* 0x000000353404723e */ /* 0x000fc400000000ff */
[----:B------:R-:W-:Y:S02]  /*86c0*/  F2FP.F16.F32.PACK_AB R5, R50, R51 ;  /* 0x000000333205723e */ /* 0x000fe400000000ff */
[----:B------:R-:W-:Y:S02]  /*86d0*/  MOV R28, R8 ;  /* 0x00000008001c7202 */ /* 0x000fe40000000f00 */
[----:B------:R-:W-:Y:S01]  /*86e0*/  MOV R29, R10 ;  /* 0x0000000a001d7202 */ /* 0x000fe20000000f00 */
[----:B------:R0:W-:Y:S01]  /*86f0*/  STSM.16.M88.4 [R30], R4 ;  /* 0x000000041e007844 */ /* 0x0001e20000000200 */
        /* <DEDUP_REMOVED lines=8> */
[----:B------:R-:W-:Y:S01]  /*8780*/  F2FP.F16.F32.PACK_AB R43, R33, R34 ;  /* 0x00000022212b723e */ /* 0x000fe200000000ff */
[----:B0-----:R-:W-:Y:S01]  /*8790*/  IMAD.U32 R6, RZ, RZ, UR6 ;  /* 0x00000006ff067e24 */ /* 0x001fe2000f8e00ff */
[----:B------:R-:W-:Y:S01]  /*87a0*/  F2FP.F16.F32.PACK_AB R33, R25, R26 ;  /* 0x0000001a1921723e */ /* 0x000fe200000000ff */
[----:B------:R-:W-:Y:S01]  /*87b0*/  IMAD.U32 R4, RZ, RZ, UR4 ;  /* 0x00000004ff047e24 */ /* 0x000fe2000f8e00ff */
[----:B------:R-:W-:Y:S01]  /*87c0*/  F2FP.F16.F32.PACK_AB R34, R21, R24 ;  /* 0x000000181522723e */ /* 0x000fe200000000ff */
[----:B------:R1:W-:Y:S01]  /*87d0*/  STSM.16.M88.4 [R29], R40 ;  /* 0x000000281d007844 */ /* 0x0003e20000000200 */
[----:B------:R-:W-:Y:S01]  /*87e0*/  F2FP.F16.F32.PACK_AB R35, R119, R20 ;  /* 0x000000147723723e */ /* 0x000fe200000000ff */
[----:B------:R-:W-:Y:S01]  /*87f0*/  IMAD.U32 R5, RZ, RZ, UR8 ;  /* 0x00000008ff057e24 */ /* 0x000fe2000f8e00ff */
[----:B------:R-:W-:Y:S01]  /*8800*/  PLOP3.LUT P0, PT, PT, PT, UP1, 0x80, 0x0 ;  /* 0x000000000000781c */ /* 0x000fe20003f0f018 */
[----:B------:R-:W-:Y:S01]  /*8810*/  IMAD.U32 R7, RZ, RZ, UR7 ;  /* 0x00000007ff077e24 */ /* 0x000fe2000f8e00ff */
[----:B------:R-:W-:Y:S01]  /*8820*/  PLOP3.LUT P1, PT, PT, PT, UP0, 0x80, 0x0 ;  /* 0x000000000000781c */ /* 0x000fe20003f2f008 */
[----:B------:R1:W-:Y:S01]  /*8830*/  STSM.16.M88.4 [R28], R32 ;  /* 0x000000201c007844 */ /* 0x0003e20000000200 */
[----:B------:R-:W-:Y:S09]  /*8840*/  BAR.SYNC.DEFER_BLOCKING 0x1, 0x180 ;  /* 0x0046000000007b1d */ /* 0x000ff20000010000 */
[----:B------:R-:W2:Y:S04]  /*8850*/  @P0 LDG.E R14, desc[UR38][R4.64] ;  /* 0x00000026040e0981 */ /* 0x000ea8000c1e1900 */
[----:B------:R-:W3:Y:S01]  /*8860*/  @P1 LDG.E R6, desc[UR38][R6.64] ;  /* 0x0000002606061981 */ /* 0x000ee2000c1e1900 */
[----:B------:R-:W-:Y:S01]  /*8870*/  UMOV UR4, URZ ;  /* 0x0000003f00047c82 */ /* 0x000fe20008000000 */
[----:B------:R-:W-:Y:S01]  /*8880*/  ULDC UR10, c[0x0][0xa88] ;  /* 0x0002a200000a7ab9 */ /* 0x000fe20000000800 */
[----:B--2---:R-:W-:-:S02]  /*8890*/  @P0 R2UR UR4, R14 ;  /* 0x000000000e0402ca */ /* 0x004fc400000e0000 */
[----:B---3--:R-:W-:Y:S01]  /*88a0*/  @P1 R2UR UR10, R6 ;  /* 0x00000000060a12ca */ /* 0x008fe200000e0000 */
[----:B-1----:R-:W-:-:S14]  /*88b0*/  @P1 BRA `(.L_x_12205) ;  /* 0x0000000000181947 */ /* 0x002fdc0003800000 */
[----:B------:R-:W-:Y:S05]  /*88c0*/  @!P0 BRA `(.L_x_12205) ;  /* 0x0000000000148947 */ /* 0x000fea0003800000 */
[----:B------:R-:W2:Y:S04]  /*88d0*/  LDG.E R7, desc[UR38][R4.64] ;  /* 0x0000002604077981 */ /* 0x000ea8000c1e1900 */
[----:B------:R-:W3:Y:S01]  /*88e0*/  LDG.E R6, desc[UR38][R4.64+0x4] ;  /* 0x0000042604067981 */ /* 0x000ee2000c1e1900 */
[----:B--2---:R-:W-:Y:S02]  /*88f0*/  R2UR UR6, R7 ;  /* 0x00000000070672ca */ /* 0x004fe400000e0000 */
[----:B---3--:R-:W-:-:S13]  /*8900*/  R2UR UR10, R6 ;  /* 0x00000000060a72ca */ /* 0x008fda00000e0000 */
[----:B------:R-:W-:-:S12]  /*8910*/  UIADD3 UR10, -UR6, UR10, URZ ;  /* 0x0000000a060a7290 */ /* 0x000fd8000fffe13f */
.L_x_12205:
[----:B------:R-:W-:Y:S01]  /*8920*/  USHF.R.S32.HI UR14, URZ, 0x1f, UR44 ;  /* 0x0000001f3f0e7899 */ /* 0x000fe2000801142c */
[----:B------:R-:W-:Y:S01]  /*8930*/  IMAD.U32 R4, RZ, RZ, UR43 ;  /* 0x0000002bff047e24 */ /* 0x000fe2000f8e00ff */
[----:B------:R-:W-:Y:S01]  /*8940*/  ULDC.64 UR12, c[0x0][0xb70] ;  /* 0x0002dc00000c7ab9 */ /* 0x000fe20000000a00 */
[----:B------:R-:W-:Y:S01]  /*8950*/  USHF.R.S32.HI UR9, URZ, 0x1f, UR4 ;  /* 0x0000001f3f097899 */ /* 0x000fe20008011404 */
[----:B------:R-:W-:Y:S01]  /*8960*/  IMAD R5, R16, 0x40, R22 ;  /* 0x0000004010057824 */ /* 0x000fe200078e0216 */
[----:B------:R-:W-:Y:S01]  /*8970*/  UIMAD UR11, UR14, UR12, URZ ;  /* 0x0000000c0e0b72a4 */ /* 0x000fe2000f8e023f */
[----:B------:R-:W-:Y:S01]  /*8980*/  IMAD R7, R4, 0xc0, R19 ;  /* 0x000000c004077824 */ /* 0x000fe200078e0213 */
[----:B------:R-:W-:Y:S01]  /*8990*/  UMOV UR8, UR4 ;  /* 0x0000000400087c82 */ /* 0x000fe20008000000 */
[----:B------:R-:W-:Y:S01]  /*89a0*/  USEL UR45, UR45, URZ, !UP1 ;  /* 0x0000003f2d2d7287 */ /* 0x000fe2000c800000 */
[----:B------:R-:W-:Y:S01]  /*89b0*/  IMAD.WIDE R12, R5, 0x2, R12 ;  /* 0x00000002050c7825 */ /* 0x000fe200078e020c */
[----:B------:R-:W-:Y:S01]  /*89c0*/  UIMAD.WIDE.U32 UR6, UR44, UR12, UR8 ;  /* 0x0000000c2c0672a5 */ /* 0x000fe2000f8e0008 */
[----:B------:R-:W-:Y:S01]  /*89d0*/  SHF.R.S32.HI R4, RZ, 0x1f, R7 ;  /* 0x0000001fff047819 */ /* 0x000fe20000011407 */
[----:B------:R-:W-:Y:S01]  /*89e0*/  UIMAD UR11, UR44, UR13, UR11 ;  /* 0x0000000d2c0b72a4 */ /* 0x000fe2000f8e020b */
[----:B------:R-:W-:Y:S01]  /*89f0*/  LOP3.LUT P0, RZ, R152, 0x3, RZ, 0xc0, !PT ;  /* 0x0000000398ff7812 */ /* 0x000fe2000780c0ff */
[----:B------:R-:W-:Y:S01]  /*8a00*/  USEL UR46, UR46, URZ, !UP1 ;  /* 0x0000003f2e2e7287 */ /* 0x000fe2000c800000 */
[C---:B------:R-:W-:Y:S01]  /*8a10*/  IADD3 R11, P3, R12.reuse, 0x3000, RZ ;  /* 0x000030000c0b7810 */ /* 0x040fe20007f7e0ff */
[----:B------:R-:W-:Y:S01]  /*8a20*/  ULDC.64 UR12, c[0x0][0xb78] ;  /* 0x0002de00000c7ab9 */ /* 0x000fe20000000a00 */
[----:B------:R-:W-:Y:S01]  /*8a30*/  UIADD3 UR7, UR7, UR11, URZ ;  /* 0x0000000b07077290 */ /* 0x000fe2000fffe03f */
[----:B------:R-:W-:Y:S01]  /*8a40*/  LOP3.LUT R25, R12, 0x380, RZ, 0xc0, !PT ;  /* 0x000003800c197812 */ /* 0x000fe200078ec0ff */
[----:B------:R-:W-:-:S02]  /*8a50*/  UIMAD UR8, UR45, UR12, URZ ;  /* 0x0000000c2d0872a4 */ /* 0x000fc4000f8e023f */
[----:B------:R-:W-:Y:S01]  /*8a60*/  UIMAD.WIDE.U32 UR6, UR46, UR12, UR6 ;  /* 0x0000000c2e0672a5 */ /* 0x000fe2000f8e0006 */
[----:B------:R-:W-:Y:S01]  /*8a70*/  SHF.R.U64 R25, R25, 0x3, RZ ;  /* 0x0000000319197819 */ /* 0x000fe200000012ff */
[----:B------:R-:W-:-:S03]  /*8a80*/  UIMAD UR8, UR46, UR13, UR8 ;  /* 0x0000000d2e0872a4 */ /* 0x000fc6000f8e0208 */
[----:B------:R-:W-:Y:S01]  /*8a90*/  ULDC.64 UR12, c[0x0][0xaa0] ;  /* 0x0002a800000c7ab9 */ /* 0x000fe20000000a00 */
[----:B------:R-:W-:Y:S02]  /*8aa0*/  IADD3 R6, P1, R7, UR6, RZ ;  /* 0x0000000607067c10 */ /* 0x000fe4000ff3e0ff */
[----:B------:R-:W-:Y:S01]  /*8ab0*/  IMAD.U32 R9, RZ, RZ, UR8 ;  /* 0x00000008ff097e24 */ /* 0x000fe2000f8e00ff */
[----:B------:R-:W-:Y:S01]  /*8ac0*/  LOP3.LUT R24, R25, R12, RZ, 0x3c, !PT ;  /* 0x0000000c19187212 */ /* 0x000fe200078e3cff */
[----:B------:R-:W-:-:S03]  /*8ad0*/  IMAD.MOV.U32 R25, RZ, RZ, R13 ;  /* 0x000000ffff197224 */ /* 0x000fc600078e000d */
[----:B------:R-:W-:Y:S01]  /*8ae0*/  IADD3.X R5, R4, UR7, R9, P1, !PT ;  /* 0x0000000704057c10 */ /* 0x000fe20008ffe409 */
[----:B------:R-:W-:Y:S01]  /*8af0*/  ULDC.64 UR6, c[0x0][0xb40] ;  /* 0x0002d00000067ab9 */ /* 0x000fe20000000a00 */
[C---:B------:R-:W-:Y:S01]  /*8b00*/  VIADD R4, R7.reuse, 0x8 ;  /* 0x0000000807047836 */ /* 0x040fe20000000000 */
[C---:B------:R-:W-:Y:S01]  /*8b10*/  LEA R28, P2, R6.reuse, UR6, 0x2 ;  /* 0x00000006061c7c11 */ /* 0x040fe2000f8410ff */
[----:B------:R-:W-:Y:S01]  /*8b20*/  IMAD.X R9, RZ, RZ, R13, P3 ;  /* 0x000000ffff097224 */ /* 0x000fe200018e060d */
[----:B------:R-:W-:Y:S02]  /*8b30*/  ISETP.GE.OR P1, PT, R7, UR10, P0 ;  /* 0x0000000a07007c0c */ /* 0x000fe40008726670 */
[----:B------:R-:W-:Y:S02]  /*8b40*/  LEA.HI.X R29, R6, UR7, R5, 0x2, P2 ;  /* 0x00000007061d7c11 */ /* 0x000fe400090f1405 */
[C---:B------:R-:W-:Y:S02]  /*8b50*/  IADD3 R17, P2, R12.reuse, 0x1800, RZ ;  /* 0x000018000c117810 */ /* 0x040fe40007f5e0ff */
[----:B------:R-:W-:-:S02]  /*8b60*/  IADD3 R7, P4, R12, 0x4800, RZ ;  /* 0x000048000c077810 */ /* 0x000fc40007f9e0ff */
[----:B------:R-:W-:Y:S01]  /*8b70*/  ISETP.GE.OR P0, PT, R4, UR10, P0 ;  /* 0x0000000a04007c0c */ /* 0x000fe20008706670 */
[----:B------:R-:W-:Y:S01]  /*8b80*/  UIMAD UR6, UR9, UR12, URZ ;  /* 0x0000000c090672a4 */ /* 0x000fe2000f8e023f */
[----:B------:R-:W-:Y:S01]  /*8b90*/  LOP3.LUT R8, R17, 0x380, RZ, 0xc0, !PT ;  /* 0x0000038011087812 */ /* 0x000fe200078ec0ff */
[--C-:B------:R-:W-:Y:S01]  /*8ba0*/  IMAD.X R15, RZ, RZ, R13.reuse, P2 ;  /* 0x000000ffff0f7224 */ /* 0x100fe200010e060d */
[----:B------:R-:W-:Y:S01]  /*8bb0*/  LOP3.LUT R6, R11, 0x380, RZ, 0xc0, !PT ;  /* 0x000003800b067812 */ /* 0x000fe200078ec0ff */
[----:B------:R-:W-:Y:S01]  /*8bc0*/  IMAD.X R5, RZ, RZ, R13, P4 ;  /* 0x000000ffff057224 */ /* 0x000fe200020e060d */
[----:B------:R-:W-:Y:S01]  /*8bd0*/  LOP3.LUT R4, R7, 0x380, RZ, 0xc0, !PT ;  /* 0x0000038007047812 */ /* 0x000fe200078ec0ff */
[--C-:B------:R-:W-:Y:S01]  /*8be0*/  IMAD.MOV.U32 R20, RZ, RZ, R22.reuse ;  /* 0x000000ffff147224 */ /* 0x100fe200078e0016 */
[----:B------:R-:W-:Y:S01]  /*8bf0*/  SHF.R.U64 R8, R8, 0x3, RZ ;  /* 0x0000000308087819 */ /* 0x000fe200000012ff */
[----:B------:R-:W-:Y:S01]  /*8c00*/  @!P1 STG.E desc[UR38][R28.64], R3 ;  /* 0x000000031c009986 */ /* 0x000fe2000c101926 */
[----:B------:R-:W-:Y:S01]  /*8c10*/  SHF.R.U64 R6, R6, 0x3, RZ ;  /* 0x0000000306067819 */ /* 0x000fe200000012ff */
[----:B------:R-:W-:Y:S01]  /*8c20*/  ULDC.64 UR8, c[0x0][0xae0] ;  /* 0x0002b80000087ab9 */ /* 0x000fe20000000a00 */
[----:B------:R-:W-:Y:S01]  /*8c30*/  SHF.R.U64 R4, R4, 0x3, RZ ;  /* 0x0000000304047819 */ /* 0x000fe200000012ff */
[----:B------:R0:W-:Y:S01]  /*8c40*/  @!P0 STG.E desc[UR38][R28.64+0x20], R2 ;  /* 0x000020021c008986 */ /* 0x0001e2000c101926 */
[----:B------:R-:W-:Y:S01]  /*8c50*/  LOP3.LUT R14, R8, R17, RZ, 0x3c, !PT ;  /* 0x00000011080e7212 */ /* 0x000fe200078e3cff */
[----:B------:R-:W-:Y:S01]  /*8c60*/  IMAD.U32 R17, RZ, RZ, UR12 ;  /* 0x0000000cff117e24 */ /* 0x000fe2000f8e00ff */
[----:B------:R-:W-:Y:S01]  /*8c70*/  SHF.R.S32.HI R21, RZ, 0x1f, R22 ;  /* 0x0000001fff157819 */ /* 0x000fe20000011416 */
[----:B------:R-:W-:Y:S01]  /*8c80*/  UIMAD UR6, UR4, UR13, UR6 ;  /* 0x0000000d040672a4 */ /* 0x000fe2000f8e0206 */
[----:B------:R-:W-:Y:S01]  /*8c90*/  LOP3.LUT R8, R6, R11, RZ, 0x3c, !PT ;  /* 0x0000000b06087212 */ /* 0x000fe200078e3cff */
[----:B------:R-:W5:Y:S01]  /*8ca0*/  LD.E.128 R24, desc[UR38][R24.64] ;  /* 0x0000002618187980 */ /* 0x000f62000c101d00 */
[----:B------:R-:W-:-:S03]  /*8cb0*/  LOP3.LUT R4, R4, R7, RZ, 0x3c, !PT ;  /* 0x0000000704047212 */ /* 0x000fc600078e3cff */
[----:B------:R-:W5:Y:S01]  /*8cc0*/  LD.E.128 R12, desc[UR38][R14.64] ;  /* 0x000000260e0c7980 */ /* 0x000f62000c101d00 */
[----:B0-----:R-:W-:-:S03]  /*8cd0*/  IMAD.WIDE.U32 R2, R17, UR4, R20 ;  /* 0x0000000411027c25 */ /* 0x001fc6000f8e0014 */
[----:B------:R-:W5:Y:S01]  /*8ce0*/  LD.E.128 R8, desc[UR38][R8.64] ;  /* 0x0000002608087980 */ /* 0x000f62000c101d00 */
[----:B------:R-:W-:-:S03]  /*8cf0*/  VIADD R3, R3, UR6 ;  /* 0x0000000603037c36 */ /* 0x000fc60008000000 */
[----:B------:R-:W5:Y:S01]  /*8d00*/  LD.E.128 R4, desc[UR38][R4.64] ;  /* 0x0000002604047980 */ /* 0x000f62000c101d00 */
[----:B------:R-:W-:Y:S01]  /*8d10*/  IMAD.U32 R17, RZ, RZ, UR8 ;  /* 0x00000008ff117e24 */ /* 0x000fe2000f8e00ff */
[----:B------:R-:W-:Y:S01]  /*8d20*/  UIMAD UR4, UR14, UR8, URZ ;  /* 0x000000080e0472a4 */ /* 0x000fe2000f8e023f */
[----:B------:R-:W-:Y:S01]  /*8d30*/  @!PT LDS RZ, [RZ] ;  /* 0x00000000fffff984 */ /* 0x000fe20000000800 */
[----:B------:R-:W-:Y:S01]  /*8d40*/  @!PT LDS RZ, [RZ] ;  /* 0x00000000fffff984 */ /* 0x000fe20000000800 */
[----:B------:R-:W-:Y:S01]  /*8d50*/  @!PT LDS RZ, [RZ] ;  /* 0x00000000fffff984 */ /* 0x000fe20000000800 */
[----:B------:R-:W-:Y:S01]  /*8d60*/  @!PT LDS RZ, [RZ] ;  /* 0x00000000fffff984 */ /* 0x000fe20000000800 */
[----:B------:R0:W-:Y:S06]  /*8d70*/  MEMBAR.ALL.CTA ;  /* 0x0000000000007992 */ /* 0x0001ec0000008000 */
[----:B0-----:R-:W0:Y:S01]  /*8d80*/  FENCE.VIEW.ASYNC.S ;  /* 0x00000000000073c6 */ /* 0x001e220000000000 */
[----:B------:R-:W-:Y:S01]  /*8d90*/  IMAD.WIDE.U32 R2, R17, UR44, R2 ;  /* 0x0000002c11027c25 */ /* 0x000fe2000f8e0002 */
[----:B------:R-:W-:Y:S01]  /*8da0*/  ULDC UR6, c[0x0][0xa8c] ;  /* 0x0002a30000067ab9 */ /* 0x000fe20000000800 */
[----:B------:R-:W-:Y:S01]  /*8db0*/  UIMAD UR10, UR43, -0xc0, UR10 ;  /* 0xffffff402b0a78a4 */ /* 0x000fe2000f8e020a */
[----:B------:R-:W-:Y:S01]  /*8dc0*/  ISETP.GE.AND P0, PT, R22, UR6, PT ;  /* 0x0000000616007c0c */ /* 0x000fe2000bf06270 */
[C---:B------:R-:W-:Y:S01]  /*8dd0*/  VIADD R17, R16.reuse, 0x30 ;  /* 0x0000003010117836 */ /* 0x040fe20000000000 */
[----:B------:R-:W-:Y:S01]  /*8de0*/  UIMAD UR4, UR44, UR9, UR4 ;  /* 0x000000092c0472a4 */ /* 0x000fe2000f8e0204 */
[C---:B------:R-:W-:Y:S01]  /*8df0*/  VIADD R20, R16.reuse, 0x60 ;  /* 0x0000006010147836 */ /* 0x040fe20000000000 */
[----:B------:R-:W-:Y:S01]  /*8e00*/  ULDC.64 UR6, c[0x0][0xae8] ;  /* 0x0002ba0000067ab9 */ /* 0x000fe20000000a00 */
[----:B------:R-:W-:Y:S01]  /*8e10*/  VIADD R21, R16, 0x90 ;  /* 0x0000009010157836 */ /* 0x000fe20000000000 */
[----:B------:R-:W-:-:S02]  /*8e20*/  ISETP.GE.OR P3, PT, R17, UR10, P0 ;  /* 0x0000000a11007c0c */ /* 0x000fc40008766670 */
[----:B------:R-:W-:Y:S02]  /*8e30*/  ISETP.GE.OR P1, PT, R20, UR10, P0 ;  /* 0x0000000a14007c0c */ /* 0x000fe40008726670 */
[----:B------:R-:W-:Y:S01]  /*8e40*/  ISETP.GE.OR P2, PT, R21, UR10, P0 ;  /* 0x0000000a15007c0c */ /* 0x000fe20008746670 */
[----:B------:R-:W-:Y:S01]  /*8e50*/  VIADD R3, R3, UR4 ;  /* 0x0000000403037c36 */ /* 0x000fe20008000000 */
[----:B------:R-:W-:Y:S01]  /*8e60*/  ISETP.GE.OR P0, PT, R16, UR10, P0 ;  /* 0x0000000a10007c0c */ /* 0x000fe20008706670 */
[----:B------:R-:W-:Y:S01]  /*8e70*/  UIMAD UR4, UR45, UR6, URZ ;  /* 0x000000062d0472a4 */ /* 0x000fe2000f8e023f */
        /* <DEDUP_REMOVED lines=8> */
[----:B------:R-:W-:-:S02]  /*8f00*/  IMAD.U32 R29, RZ, RZ, UR43 ;  /* 0x0000002bff1d7e24 */ /* 0x000fc4000f8e00ff */
[----:B------:R-:W-:Y:S02]  /*8f10*/  VIADD R35, R33, UR4 ;  /* 0x0000000421237c36 */ /* 0x000fe40008000000 */
[----:B------:R-:W-:Y:S01]  /*8f20*/  IMAD.WIDE R28, R29, 0xc0, R16 ;  /* 0x000000c01d1c7825 */ /* 0x000fe200078e0210 */
        /* <DEDUP_REMOVED lines=12> */
.L_x_12207:
[----:B------:R-:W-:Y:S05]  /*8ff0*/  BSYNC B1 ;  /* 0x0000000000017941 */ /* 0x000fea0003800000 */
.L_x_12206:
[----:B------:R-:W-:Y:S04]  /*9000*/  BSSY B1, `(.L_x_12208) ;  /* 0x000000f000017945 */ /* 0x000fe80003800000 */
[----:B------:R-:W-:Y:S05]  /*9010*/  @P3 BRA `(.L_x_12209) ;  /* 0x0000000000343947 */ /* 0x000fea0003800000 */
[----:B-1----:R-:W-:Y:S01]  /*9020*/  IADD3 R21, P0, R28, 0x30, RZ ;  /* 0x000000301c157810 */ /* 0x002fe20007f1e0ff */
        /* <DEDUP_REMOVED lines=11> */
[----:B-----5:R2:W-:Y:S02]  /*90e0*/  STG.E.128 desc[UR38][R20.64], R12 ;  /* 0x0000000c14007986 */ /* 0x0205e4000c101d26 */
.L_x_12209:
[----:B------:R-:W-:Y:S05]  /*90f0*/  BSYNC B1 ;  /* 0x0000000000017941 */ /* 0x000fea0003800000 */
.L_x_12208:
        /* <DEDUP_REMOVED lines=15> */
.L_x_12211:
[----:B------:R-:W-:Y:S05]  /*91f0*/  BSYNC B1 ;  /* 0x0000000000017941 */ /* 0x000fea0003800000 */
.L_x_12210:
        /* <DEDUP_REMOVED lines=15> */
.L_x_12204:
        /* <DEDUP_REMOVED lines=31> */
.L_x_12213:
        /* <DEDUP_REMOVED lines=32> */
.L_x_12215:
[----:B------:R-:W-:Y:S05]  /*96e0*/  BSYNC B1 ;  /* 0x0000000000017941 */ /* 0x000fea0003800000 */
.L_x_12214:
[----:B------:R-:W-:Y:S01]  /*96f0*/  ULDC.64 UR6, c[0x0][0xaa0] ;  /* 0x0002a80000067ab9 */ /* 0x000fe20000000a00 */
[----:B------:R-:W-:Y:S01]  /*9700*/  IMAD.MOV.U32 R2, RZ, RZ, R22 ;  /* 0x000000ffff027224 */ /* 0x000fe200078e0016 */
[----:B------:R-:W-:Y:S01]  /*9710*/  ULDC UR9, c[0x0][0xa8c] ;  /* 0x0002a30000097ab9 */ /* 0x000fe20000000800 */
[----:B0-----:R-:W-:Y:S01]  /*9720*/  IMAD.MOV.U32 R3, RZ, RZ, R9 ;  /* 0x000000ffff037224 */ /* 0x001fe200078e0009 */
[----:B------:R-:W-:Y:S01]  /*9730*/  ISETP.GE.AND P0, PT, R22, UR9, PT ;  /* 0x0000000916007c0c */ /* 0x000fe2000bf06270 */
[----:B------:R-:W-:Y:S01]  /*9740*/  IMAD R0, R6, UR6, RZ ;  /* 0x0000000606007c24 */ /* 0x000fe2000f8e02ff */
[----:B------:R-:W-:Y:S01]  /*9750*/  ULDC.64 UR10, c[0x0][0xae0] ;  /* 0x0002b800000a7ab9 */ /* 0x000fe20000000a00 */
[C---:B------:R-:W-:Y:S01]  /*9760*/  IMAD.WIDE.U32 R2, R7.reuse, UR6, R2 ;  /* 0x0000000607027c25 */ /* 0x040fe2000f8e0002 */
[----:B------:R-:W-:Y:S01]  /*9770*/  UIMAD UR6, UR8, UR10, URZ ;  /* 0x0000000a080672a4 */ /* 0x000fe2000f8e023f */
[----:B------:R-:W-:Y:S02]  /*9780*/  BSSY B1, `(.L_x_12216) ;  /* 0x0000025000017945 */ /* 0x000fe40003800000 */
[----:B------:R-:W-:Y:S01]  /*9790*/  IMAD R7, R7, UR7, R0 ;  /* 0x0000000707077c24 */ /* 0x000fe2000f8e0200 */
[----:B------:R-:W-:Y:S01]  /*97a0*/  UIMAD UR7, UR43, -0xc0, UR4 ;  /* 0xffffff402b0778a4 */ /* 0x000fe2000f8e0204 */
[C---:B------:R-:W-:Y:S01]  /*97b0*/  VIADD R0, R16.reuse, 0x30 ;  /* 0x0000003010007836 */ /* 0x040fe20000000000 */
[----:B------:R-:W-:Y:S01]  /*97c0*/  UIMAD UR6, UR44, UR11, UR6 ;  /* 0x0000000b2c0672a4 */ /* 0x000fe2000f8e0206 */
[----:B------:R-:W-:Y:S01]  /*97d0*/  VIADD R4, R16, 0x90 ;  /* 0x0000009010047836 */ /* 0x000fe20000000000 */
[----:B------:R-:W-:Y:S01]  /*97e0*/  ULDC.64 UR8, c[0x0][0xae8] ;  /* 0x0002ba0000087ab9 */ /* 0x000fe20000000a00 */
[----:B------:R-:W-:Y:S01]  /*97f0*/  IMAD.IADD R3, R3, 0x1, R7 ;  /* 0x0000000103037824 */ /* 0x000fe200078e0207 */
[----:B------:R-:W-:Y:S01]  /*9800*/  ISETP.GE.OR P3, PT, R0, UR7, P0 ;  /* 0x0000000700007c0c */ /* 0x000fe20008766670 */
[----:B------:R-:W-:Y:S01]  /*9810*/  VIADD R0, R16, 0x60 ;  /* 0x0000006010007836 */ /* 0x000fe20000000000 */
[----:B------:R-:W-:Y:S01]  /*9820*/  ISETP.GE.OR P2, PT, R4, UR7, P0 ;  /* 0x0000000704007c0c */ /* 0x000fe20008746670 */
[----:B------:R-:W-:Y:S01]  /*9830*/  IMAD.U32 R5, RZ, RZ, UR10 ;  /* 0x0000000aff057e24 */ /* 0x000fe2000f8e00ff */
[----:B------:R-:W-:Y:S01]  /*9840*/  UIMAD UR4, UR45, UR8, URZ ;  /* 0x000000082d0472a4 */ /* 0x000fe2000f8e023f */
[----:B------:R-:W-:Y:S01]  /*9850*/  SHF.R.S32.HI R7, RZ, 0x1f, R16 ;  /* 0x0000001fff077819 */ /* 0x000fe20000011410 */
[----:B------:R-:W-:Y:S01]  /*9860*/  IMAD.U32 R9, RZ, RZ, UR43 ;  /* 0x0000002bff097e24 */ /* 0x000fe2000f8e00ff */
[----:B------:R-:W-:Y:S01]  /*9870*/  ISETP.GE.OR P1, PT, R0, UR7, P0 ;  /* 0x0000000700007c0c */ /* 0x000fe20008726670 */
[----:B------:R-:W-:Y:S01]  /*9880*/  IMAD.WIDE.U32 R2, R5, UR44, R2 ;  /* 0x0000002c05027c25 */ /* 0x000fe2000f8e0002 */
[----:B------:R-:W-:Y:S01]  /*9890*/  ISETP.GE.OR P0, PT, R16, UR7, P0 ;  /* 0x0000000710007c0c */ /* 0x000fe20008706670 */
[----:B------:R-:W-:-:S02]  /*98a0*/  UIMAD UR4, UR46, UR9, UR4 ;  /* 0x000000092e0472a4 */ /* 0x000fc4000f8e0204 */
[----:B------:R-:W-:Y:S02]  /*98b0*/  VIADD R3, R3, UR6 ;  /* 0x0000000603037c36 */ /* 0x000fe40008000000 */
[----:B------:R-:W-:Y:S02]  /*98c0*/  IMAD.U32 R5, RZ, RZ, UR8 ;  /* 0x00000008ff057e24 */ /* 0x000fe4000f8e00ff */
[----:B------:R-:W-:Y:S02]  /*98d0*/  IMAD.MOV.U32 R6, RZ, RZ, R16 ;  /* 0x000000ffff067224 */ /* 0x000fe400078e0010 */
[----:B------:R-:W-:-:S04]  /*98e0*/  IMAD.WIDE.U32 R4, R5, UR46, R2 ;  /* 0x0000002e05047c25 */ /* 0x000fc8000f8e0002 */
        /* <DEDUP_REMOVED lines=14> */
.L_x_12217:
[----:B------:R-:W-:Y:S05]  /*99d0*/  BSYNC B1 ;  /* 0x0000000000017941 */ /* 0x000fea0003800000 */
.L_x_12216:
        /* <DEDUP_REMOVED lines=15> */
.L_x_12219:
[----:B------:R-:W-:Y:S05]  /*9ad0*/  BSYNC B1 ;  /* 0x0000000000017941 */ /* 0x000fea0003800000 */
.L_x_12218:
        /* <DEDUP_REMOVED lines=15> */
.L_x_12221:
[----:B------:R-:W-:Y:S05]  /*9bd0*/  BSYNC B1 ;  /* 0x0000000000017941 */ /* 0x000fea0003800000 */
.L_x_12220:
        /* <DEDUP_REMOVED lines=14> */
.L_x_12212:
[----:B------:R-:W-:Y:S05]  /*9cc0*/  BSYNC B0 ;  /* 0x0000000000007941 */ /* 0x000fea0003800000 */
.L_x_12203:
[----:B------:R-:W-:Y:S02]  /*9cd0*/  ULDC UR4, c[0x0][0xc14] ;  /* 0x0003050000047ab9 */ /* 0x000fe40000000800 */
[----:B------:R-:W-:-:S13]  /*9ce0*/  ISETP.GE.AND P0, PT, R31, UR4, PT ;  /* 0x000000041f007c0c */ /* 0x000fda000bf06270 */
[----:B------:R-:W-:Y:S05]  /*9cf0*/  @!P0 BRA `(.L_x_12222) ;  /* 0xffffff7000248947 */ /* 0x000fea000383ffff */
[----:B------:R-:W-:Y:S05]  /*9d00*/  EXIT ;  /* 0x000000000000794d */ /* 0x000fea0003800000 */
.L_x_12167:
        /* <DEDUP_REMOVED lines=61> */
.L_x_12227:
        /* <DEDUP_REMOVED lines=14> */
.L_x_12226:
[----:B------:R-:W-:Y:S05]  /*a1c0*/  BSYNC B0 ;  /* 0x0000000000007941 */ /* 0x000fea0003800000 */
.L_x_12225:
        /* <DEDUP_REMOVED lines=25> */
.L_x_12223:
        /* <DEDUP_REMOVED lines=20> */
.L_x_12228:
[----:B---3--:R-:W-:Y:S01]  /*a4a0*/  IMAD R16, R16, UR4, R13 ;  /* 0x0000000410107c24 */ /* 0x008fe2000f8e020d */
[----:B------:R-:W-:Y:S01]  /*a4b0*/  IABS R2, R4 ;  /* 0x0000000400027213 */ /* 0x000fe20000000000 */
[----:B01----:R-:W-:-:S03]  /*a4c0*/  IMAD.MOV R11, RZ, RZ, -R3 ;  /* 0x000000ffff0b7224 */ /* 0x003fc600078e0a03 */
[----:B--2---:R-:W-:Y:S01]  /*a4d0*/  IADD3 R7, -R16, UR6, RZ ;  /* 0x0000000610077c10 */ /* 0x004fe2000fffe1ff */
        /* <DEDUP_REMOVED lines=26> */
[----:B------:R-:W-:Y:S02]  /*a680*/  IABS R12, R9 ;  /* 0x00000009000c7213 */ /* 0x000fe40000000000 */
        /* <DEDUP_REMOVED lines=28> */
.L_x_12224:
[----:B------:R-:W-:Y:S02]  /*a850*/  IMAD.MOV.U32 R17, RZ, RZ, RZ ;  /* 0x000000ffff117224 */ /* 0x000fe400078e00ff */
[----:B------:R-:W-:Y:S02]  /*a860*/  IMAD.U32 R16, RZ, RZ, UR6 ;  /* 0x00000006ff107e24 */ /* 0x000fe4000f8e00ff */
[----:B------:R-:W-:-:S07]  /*a870*/  IMAD.MOV.U32 R18, RZ, RZ, RZ ;  /* 0x000000ffff127224 */ /* 0x000fce00078e00ff */
.L_x_12229:
        /* <DEDUP_REMOVED lines=16> */
.L_x_12295:
[----:B--2---:R-:W2:Y:S02]  /*a980*/  LDC.64 R2, c[0x0][0xc60] ;  /* 0x00031800ff027b82 */ /* 0x004ea40000000a00 */
[----:B--2---:R-:W-:-:S05]  /*a990*/  IMAD.WIDE R2, R19, 0x4, R2 ;  /* 0x0000000413027825 */ /* 0x004fca00078e0202 */
[----:B------:R-:W2:Y:S01]  /*a9a0*/  LDG.E R27, desc[UR38][R2.64] ;  /* 0x00000026021b7981 */ /* 0x000ea2000c1e1900 */
[----:B------:R-:W-:Y:S05]  /*a9b0*/  YIELD ;  /* 0x0000000000007946 */ /* 0x000fea0003800000 */
[----:B------:R-:W-:Y:S01]  /*a9c0*/  ULDC.64 UR4, c[0x0][0xa28] ;  /* 0x00028a0000047ab9 */ /* 0x000fe20000000a00 */
[----:B0-----:R-:W-:Y:S01]  /*a9d0*/  IMAD.MOV.U32 R0, RZ, RZ, RZ ;  /* 0x000000ffff007224 */ /* 0x001fe200078e00ff */
[----:B------:R-:W-:Y:S01]  /*a9e0*/  ISETP.NE.U32.AND P0, PT, RZ, UR4, PT ;  /* 0x00000004ff007c0c */ /* 0x000fe2000bf05070 */
[----:B------:R-:W-:Y:S01]  /*a9f0*/  IMAD.MOV.U32 R8, RZ, RZ, RZ ;  /* 0x000000ffff087224 */ /* 0x000fe200078e00ff */
[----:B------:R-:W-:-:S02]  /*aa00*/  ULDC.64 UR6, c[0x0][0xa08] ;  /* 0x0002820000067ab9 */ /* 0x000fc40000000a00 */
[----:B------:R-:W-:Y:S02]  /*aa10*/  ISETP.NE.AND.EX P0, PT, RZ, UR5, PT, P0 ;  /* 0x00000005ff007c0c */ /* 0x000fe4000bf05300 */
        /* <DEDUP_REMOVED lines=21> */
[----:B------:R-:W-:-:S03]  /*ab70*/  ISETP.NE.U32.AND P0, PT, RZ, UR6, PT ;  /* 0x00000006ff007c0c */ /* 0x000fc6000bf05070 */
[----:B--2---:R0:W-:Y:S02]  /*ab80*/  STL [R1+0x8], R8 ;  /* 0x0000080801007387 */ /* 0x0041e40000100800 */
[----:B0-----:R-:W-:Y:S01]  /*ab90*/  IMAD.U32 R8, RZ, RZ, UR4 ;  /* 0x00000004ff087e24 */ /* 0x001fe2000f8e00ff */
        /* <DEDUP_REMOVED lines=10> */
[----:B0-----:R-:W-:Y:S06]  /*ac40*/  @P1 BRA `(.L_x_12231) ;  /* 0x0000000000101947 */ /* 0x001fec0003800000 */
[----:B------:R-:W-:Y:S05]  /*ac50*/  @!P2 BRA `(.L_x_12231) ;  /* 0x00000000000ca947 */ /* 0x000fea0003800000 */
[----:B------:R-:W2:Y:S04]  /*ac60*/  LDG.E R7, desc[UR38][R2.64] ;  /* 0x0000002602077981 */ /* 0x000ea8000c1e1900 */
[----:B-----5:R-:W2:Y:S02]  /*ac70*/  LDG.E R8, desc[UR38][R2.64+0x4] ;  /* 0x0000042602087981 */ /* 0x020ea4000c1e1900 */
[----:B--2---:R-:W-:-:S07]  /*ac80*/  IMAD.IADD R8, R8, 0x1, -R7 ;  /* 0x0000000108087824 */ /* 0x004fce00078e0a07 */
.L_x_12231:
[----:B------:R-:W-:Y:S01]  /*ac90*/  IMAD.MOV.U32 R23, RZ, RZ, RZ ;  /* 0x000000ffff177224 */ /* 0x000fe200078e00ff */
[----:B------:R-:W-:-:S05]  /*aca0*/  ULDC.64 UR4, c[0x0][0xa20] ;  /* 0x0002880000047ab9 */ /* 0x000fca0000000a00 */
[----:B------:R-:W2:Y:S01]  /*acb0*/  @P0 LDG.E R23, desc[UR38][R4.64] ;  /* 0x0000002604170981 */ /* 0x000ea2000c1e1900 */
[----:B------:R-:W-:-:S04]  /*acc0*/  ISETP.NE.U32.AND P1, PT, RZ, UR4, PT ;  /* 0x00000004ff007c0c */ /* 0x000fc8000bf25070 */
[----:B------:R-:W-:Y:S01]  /*acd0*/  ISETP.NE.AND.EX P1, PT, RZ, UR5, PT, P1 ;  /* 0x00000005ff007c0c */ /* 0x000fe2000bf25310 */
[----:B--2--5:R-:W-:-:S12]  /*ace0*/  IMAD.IADD R23, R23, 0x1, R0 ;  /* 0x0000000117177824 */ /* 0x024fd800078e0200 */
[----:B------:R-:W-:Y:S05]  /*acf0*/  @!P1 BRA `(.L_x_12232) ;  /* 0x0000000000109947 */ /* 0x000fea0003800000 */
[----:B------:R-:W-:-:S04]  /*ad00*/  IADD3 R2, P0, R29, UR4, RZ ;  /* 0x000000041d027c10 */ /* 0x000fc8000ff1e0ff */
[----:B------:R-:W-:-:S05]  /*ad10*/  IADD3.X R3, R10, UR5, RZ, P0, !PT ;  /* 0x000000050a037c10 */ /* 0x000fca00087fe4ff */
[----:B------:R0:W5:Y:S01]  /*ad20*/  LDG.E R9, desc[UR38][R2.64] ;  /* 0x0000002602097981 */ /* 0x000162000c1e1900 */
[----:B------:R-:W-:Y:S05]  /*ad30*/  BRA `(.L_x_12233) ;  /* 0x0000000000107947 */ /* 0x000fea0003800000 */
.L_x_12232:
[----:B------:R-:W-:Y:S05]  /*ad40*/  @!P0 BRA `(.L_x_12233) ;  /* 0x00000000000c8947 */ /* 0x000fea0003800000 */
[----:B------:R-:W2:Y:S04]  /*ad50*/  LDG.E R2, desc[UR38][R4.64] ;  /* 0x0000002604027981 */ /* 0x000ea8000c1e1900 */
[----:B------:R-:W2:Y:S02]  /*ad60*/  LDG.E R9, desc[UR38][R4.64+0x4] ;  /* 0x0000042604097981 */ /* 0x000ea4000c1e1900 */
[----:B--2---:R-:W-:-:S07]  /*ad70*/  IMAD.IADD R9, R9, 0x1, -R2 ;  /* 0x0000000109097824 */ /* 0x004fce00078e0a02 */
.L_x_12233:
[----:B0-----:R-:W-:Y:S01]  /*ad80*/  IMAD R3, R17, 0xc0, RZ ;  /* 0x000000c011037824 */ /* 0x001fe200078e02ff */
[----:B------:R-:W-:Y:S01]  /*ad90*/  BSSY B6, `(.L_x_12234) ;  /* 0x0000234000067945 */ /* 0x000fe20003800000 */
[----:B-----5:R-:W-:-:S03]  /*ada0*/  IMAD.IADD R9, R9, 0x1, -R0 ;  /* 0x0000000109097824 */ /* 0x020fc600078e0a00 */
[----:B------:R-:W-:Y:S01]  /*adb0*/  IADD3 R8, -R8, 0x13f, R3 ;  /* 0x0000013f08087810 */ /* 0x000fe20007ffe103 */
[----:B------:R-:W-:-:S04]  /*adc0*/  VIADD R0, R9, 0x7f ;  /* 0x0000007f09007836 */ /* 0x000fc80000000000 */
[----:B------:R-:W-:Y:S01]  /*add0*/  IMAD.IADD R8, R9, 0x1, R8 ;  /* 0x0000000109087824 */ /* 0x000fe200078e0208 */
[----:B------:R-:W-:-:S04]  /*ade0*/  SHF.R.S32.HI R3, RZ, 0x1f, R0 ;  /* 0x0000001fff037819 */ /* 0x000fc80000011400 */
[----:B------:R-:W-:Y:S02]  /*adf0*/  SHF.R.S32.HI R5, RZ, 0x1f, R8 ;  /* 0x0000001fff057819 */ /* 0x000fe40000011408 */
[----:B------:R-:W-:Y:S02]  /*ae00*/  LEA.HI R3, R3, R0, RZ, 0x7 ;  /* 0x0000000003037211 */ /* 0x000fe400078f38ff */
[----:B------:R-:W-:Y:S02]  /*ae10*/  LEA.HI R5, R5, R8, RZ, 0x7 ;  /* 0x0000000805057211 */ /* 0x000fe400078f38ff */
[----:B------:R-:W-:Y:S02]  /*ae20*/  SHF.R.S32.HI R3, RZ, 0x7, R3 ;  /* 0x00000007ff037819 */ /* 0x000fe40000011403 */
[----:B------:R-:W-:-:S04]  /*ae30*/  SHF.R.S32.HI R28, RZ, 0x7, R5 ;  /* 0x00000007ff1c7819 */ /* 0x000fc80000011405 */
        /* <DEDUP_REMOVED lines=18> */
.L_x_12235:
        /* <DEDUP_REMOVED lines=22> */
.L_x_12237:
        /* <DEDUP_REMOVED lines=19> */
.L_x_12239:
        /* <DEDUP_REMOVED lines=16> */
.L_x_12238:
[----:B------:R-:W2:Y:S01]  /*b2f0*/  LDL.LU R21, [R1] ;  /* 0x0000000001157983 */ /* 0x000ea20000300800 */
[----:B------:R-:W-:Y:S01]  /*b300*/  ULDC.64 UR4, c[0x0][0x9f8] ;  /* 0x00027e0000047ab9 */ /* 0x000fe20000000a00 */
[----:B------:R-:W0:Y:S02]  /*b310*/  LDC R0, c[0x0][0x428] ;  /* 0x00010a00ff007b82 */ /* 0x000e240000000800 */
[----:B------:R-:W3:Y:S01]  /*b320*/  LDL.LU R20, [R1+0x8] ;  /* 0x0000080001147983 */ /* 0x000ee20000300800 */
[----:B------:R-:W-:Y:S01]  /*b330*/  ISETP.NE.U32.AND P0, PT, RZ, UR4, PT ;  /* 0x00000004ff007c0c */ /* 0x000fe2000bf05070 */
[----:B------:R-:W-:-:S03]  /*b340*/  IMAD.MOV.U32 R6, RZ, RZ, R27 ;  /* 0x000000ffff067224 */ /* 0x000fc600078e001b */
        /* <DEDUP_REMOVED lines=21> */
.L_x_12240:
        /* <DEDUP_REMOVED lines=18> */
.L_x_12311:
[----:B------:R-:W-:Y:S01]  /*b5c0*/  UMOV UR4, 0xffffffff ;  /* 0xffffffff00047882 */ /* 0x000fe20000000000 */
[----:B------:R-:W-:Y:S02]  /*b5d0*/  SHF.R.S32.HI R9, RZ, 0x1f, R6 ;  /* 0x0000001fff097819 */ /* 0x000fe40000011406 */
[----:B------:R-:W-:Y:S05]  /*b5e0*/  BRA.DIV UR4, `(.L_x_12242) ;  /* 0x0000002e04647947 */ /* 0x000fea000b800000 */
[----:B------:R-:W-:-:S13]  /*b5f0*/  ELECT P6, URZ, PT ;  /* 0x00000000003f782f */ /* 0x000fda00038c0000 */
.L_x_12314:
        /* <DEDUP_REMOVED lines=22> */
.L_x_12244:
[----:B------:R-:W-:Y:S01]  /*b760*/  IMAD R5, R22, 0x8, R25 ;  /* 0x0000000816057824 */ /* 0x000fe200078e0219 */
[----:B------:R-:W-:-:S04]  /*b770*/  SHF.L.U32 R4, R24, 0x1f, RZ ;  /* 0x0000001f18047819 */ /* 0x000fc800000006ff */
[----:B------:R-:W2:Y:S02]  /*b780*/  SYNCS.PHASECHK.TRANS64.TRYWAIT P0, [R5+URZ+0x16840], R4 ;  /* 0x01684004050075a7 */ /* 0x000ea4000800017f */
[----:B--2---:R-:W-:Y:S05]  /*b790*/  @!P0 BRA `(.L_x_12245) ;  /* 0x0000002c00188947 */ /* 0x004fea0003800000 */
.L_x_12315:
        /* <DEDUP_REMOVED lines=9> */
.L_x_12246:
        /* <DEDUP_REMOVED lines=16> */
[----:B--2---:R-:W-:Y:S01]  /*b930*/  NOP ;  /* 0x0000000000007918 */ /* 0x004fe20000000000 */
.L_x_12243:
        /* <DEDUP_REMOVED lines=27> */
.L_x_12316:
[----:B------:R-:W-:Y:S05]  /*baf0*/  BSYNC B0 ;  /* 0x0000000000007941 */ /* 0x000fea0003800000 */
.L_x_12247:
        /* <DEDUP_REMOVED lines=39> */
.L_x_12255:
[----:B0-----:R-:W-:Y:S01]  /*bd70*/  IMAD R3, R12, 0x8, R25 ;  /* 0x000000080c037824 */ /* 0x001fe200078e0219 */
[----:B------:R-:W-:-:S04]  /*bd80*/  SHF.L.U32 R2, R13, 0x1f, RZ ;  /* 0x0000001f0d027819 */ /* 0x000fc800000006ff */
[----:B------:R-:W0:Y:S02]  /*bd90*/  SYNCS.PHASECHK.TRANS64.TRYWAIT P0, [R3+URZ+0x16840], R2 ;  /* 0x01684002030075a7 */ /* 0x000e24000800017f */
[----:B0-----:R-:W-:Y:S05]  /*bda0*/  @!P0 BRA `(.L_x_12256) ;  /* 0x0000002400bc8947 */ /* 0x001fea0003800000 */
.L_x_12317:
        /* <DEDUP_REMOVED lines=9> */
.L_x_12257:
        /* <DEDUP_REMOVED lines=21> */
.L_x_12318:
[----:B------:R-:W-:Y:S05]  /*bf90*/  @P1 BRA `(.L_x_12259) ;  /* 0x0000000000181947 */ /* 0x000fea0003800000 */
[----:B------:R-:W-:Y:S01]  /*bfa0*/  ISETP.NE.AND P0, PT, R26, RZ, PT ;  /* 0x000000ff1a00720c */ /* 0x000fe20003f05270 */
[----:B0-----:R-:W-:Y:S02]  /*bfb0*/  IMAD R2, R22, 0x8, R25 ;  /* 0x0000000816027824 */ /* 0x001fe400078e0219 */
[----:B------:R-:W-:-:S04]  /*bfc0*/  IMAD.MOV.U32 R3, RZ, RZ, 0x4000 ;  /* 0x00004000ff037424 */ /* 0x000fc800078e00ff */
[----:B------:R2:W-:Y:S06]  /*bfd0*/  SYNCS.ARRIVE.TRANS64 RZ, [R2+URZ+0x16850], R3 ;  /* 0x0168500302ff79a7 */ /* 0x0005ec000800003f */
[----:B------:R-:W-:Y:S05]  /*bfe0*/  @!P0 BRA `(.L_x_12259) ;  /* 0x0000000000048947 */ /* 0x000fea0003800000 */
[----:B------:R-:W-:Y:S01]  /*bff0*/  BPT.TRAP 0x1 ;  /* 0x000000040000795c */ /* 0x000fe20000300000 */
.L_x_12259:
        /* <DEDUP_REMOVED lines=20> */
.L_x_12254:
[----:B------:R-:W-:Y:S05]  /*c140*/  BSYNC B2 ;  /* 0x0000000000027941 */ /* 0x000fea0003800000 */
.L_x_12253:
[----:B------:R-:W-:Y:S02]  /*c150*/  VIADD R10, R28, 0xfffffffd ;  /* 0xfffffffd1c0a7836 */ /* 0x000fe40000000000 */
[----:B------:R-:W-:Y:S02]  /*c160*/  IMAD.MOV.U32 R22, RZ, RZ, R12 ;  /* 0x000000ffff167224 */ /* 0x000fe400078e000c */
[----:B------:R-:W-:-:S07]  /*c170*/  IMAD.MOV.U32 R24, RZ, RZ, R13 ;  /* 0x000000ffff187224 */ /* 0x000fce00078e000d */
.L_x_12252:
[----:B------:R-:W-:Y:S05]  /*c180*/  BSYNC B1 ;  /* 0x0000000000017941 */ /* 0x000fea0003800000 */
.L_x_12251:
[----:B------:R-:W-:-:S13]  /*c190*/  ISETP.NE.AND P0, PT, R11, RZ, PT ;  /* 0x000000ff0b00720c */ /* 0x000fda0003f05270 */
[----:B------:R-:W-:Y:S05]  /*c1a0*/  @!P0 BRA `(.L_x_12250) ;  /* 0x0000000800ec8947 */ /* 0x000fea0003800000 */
[----:B------:R-:W-:-:S07]  /*c1b0*/  IMAD.MOV.U32 R4, RZ, RZ, R8 ;  /* 0x000000ffff047224 */ /* 0x000fce00078e0008 */
.L_x_12274:
        /* <DEDUP_REMOVED lines=31> */
.L_x_12262:
[----:B------:R-:W-:Y:S01]  /*c3b0*/  IMAD R3, R11, 0x8, R25 ;  /* 0x000000080b037824 */ /* 0x000fe200078e0219 */
[----:B------:R-:W-:-:S04]  /*c3c0*/  SHF.L.U32 R2, R12, 0x1f, RZ ;  /* 0x0000001f0c027819 */ /* 0x000fc800000006ff */
[----:B------:R-:W2:Y:S02]  /*c3d0*/  SYNCS.PHASECHK.TRANS64.TRYWAIT P0, [R3+URZ+0x16840], R2 ;  /* 0x01684002030075a7 */ /* 0x000ea4000800017f */
[----:B--2---:R-:W-:Y:S05]  /*c3e0*/  @!P0 BRA `(.L_x_12263) ;  /* 0x0000002000548947 */ /* 0x004fea0003800000 */
.L_x_12319:
        /* <DEDUP_REMOVED lines=9> */
.L_x_12264:
        /* <DEDUP_REMOVED lines=21> */
.L_x_12320:
[----:B------:R-:W-:Y:S05]  /*c5d0*/  @P0 BRA `(.L_x_12266) ;  /* 0x0000000000140947 */ /* 0x000fea0003800000 */
[----:B------:R-:W-:Y:S01]  /*c5e0*/  ISETP.NE.AND P1, PT, R26, RZ, PT ;  /* 0x000000ff1a00720c */ /* 0x000fe20003f25270 */
[----:B------:R-:W-:-:S04]  /*c5f0*/  IMAD.MOV.U32 R2, RZ, RZ, 0x4000 ;  /* 0x00004000ff027424 */ /* 0x000fc800078e00ff */
[----:B------:R2:W-:Y:S08]  /*c600*/  SYNCS.ARRIVE.TRANS64 RZ, [R3+URZ+0x50], R2 ;  /* 0x0000500203ff79a7 */ /* 0x0005f0000800003f */
[----:B------:R-:W-:Y:S05]  /*c610*/  @!P1 BRA `(.L_x_12266) ;  /* 0x0000000000049947 */ /* 0x000fea0003800000 */
[----:B------:R-:W-:Y:S01]  /*c620*/  BPT.TRAP 0x1 ;  /* 0x000000040000795c */ /* 0x000fe20000300000 */
.L_x_12266:
        /* <DEDUP_REMOVED lines=19> */
.L_x_12261:
[----:B------:R-:W-:Y:S05]  /*c760*/  BSYNC B1 ;  /* 0x0000000000017941 */ /* 0x000fea0003800000 */
.L_x_12260:
        /* <DEDUP_REMOVED lines=30> */
.L_x_12269:
[----:B------:R-:W-:Y:S01]  /*c950*/  IMAD R2, R22, 0x8, R25 ;  /* 0x0000000816027824 */ /* 0x000fe200078e0219 */
[----:B------:R-:W-:-:S04]  /*c960*/  SHF.L.U32 R3, R24, 0x1f, RZ ;  /* 0x0000001f18037819 */ /* 0x000fc800000006ff */
[----:B------:R-:W2:Y:S02]  /*c970*/  SYNCS.PHASECHK.TRANS64.TRYWAIT P0, [R2+URZ+0x16840], R3 ;  /* 0x01684003020075a7 */ /* 0x000ea4000800017f */
[----:B--2---:R-:W-:Y:S05]  /*c980*/  @!P0 BRA `(.L_x_12270) ;  /* 0x0000001c00148947 */ /* 0x004fea0003800000 */
.L_x_12321:
        /* <DEDUP_REMOVED lines=9> */
.L_x_12271:
        /* <DEDUP_REMOVED lines=20> */
[----:B------:R-:W2:Y:S02]  /*cb60*/  SYNCS.PHASECHK.TRANS64.TRYWAIT P1, [R2+URZ+0x60], R3 ;  /* 0x00006003020075a7 */ /* 0x000ea4000802017f */
[----:B0-2---:R-:W-:Y:S05]  /*cb70*/  @!P1 BRA `(.L_x_12272) ;  /* 0x0000001800ac9947 */ /* 0x005fea0003800000 */
.L_x_12322:
[----:B------:R-:W-:Y:S05]  /*cb80*/  @P0 BRA `(.L_x_12273) ;  /* 0x0000000000140947 */ /* 0x000fea0003800000 */
[----:B------:R-:W-:Y:S01]  /*cb90*/  ISETP.NE.AND P1, PT, R26, RZ, PT ;  /* 0x000000ff1a00720c */ /* 0x000fe20003f25270 */
[----:B0-----:R-:W-:-:S04]  /*cba0*/  IMAD.MOV.U32 R3, RZ, RZ, 0x4000 ;  /* 0x00004000ff037424 */ /* 0x001fc800078e00ff */
[----:B------:R2:W-:Y:S08]  /*cbb0*/  SYNCS.ARRIVE.TRANS64 RZ, [R2+URZ+0x50], R3 ;  /* 0x0000500302ff79a7 */ /* 0x0005f0000800003f */
[----:B------:R-:W-:Y:S05]  /*cbc0*/  @!P1 BRA `(.L_x_12273) ;  /* 0x0000000000049947 */ /* 0x000fea0003800000 */
[----:B------:R-:W-:Y:S01]  /*cbd0*/  BPT.TRAP 0x1 ;  /* 0x000000040000795c */ /* 0x000fe20000300000 */
.L_x_12273:
        /* <DEDUP_REMOVED lines=19> */
.L_x_12268:
[----:B------:R-:W-:Y:S05]  /*cd10*/  BSYNC B1 ;  /* 0x0000000000017941 */ /* 0x000fea0003800000 */
.L_x_12267:
[C---:B------:R-:W-:Y:S01]  /*cd20*/  ISETP.GT.AND P0, PT, R10.reuse, 0x1, PT ;  /* 0x000000010a00780c */ /* 0x040fe20003f04270 */
[----:B0-2---:R-:W-:-:S04]  /*cd30*/  VIADD R2, R10, 0xfffffffe ;  /* 0xfffffffe0a027836 */ /* 0x005fc80000000000 */
[----:B------:R-:W-:-:S08]  /*cd40*/  IMAD.MOV.U32 R10, RZ, RZ, R2 ;  /* 0x000000ffff0a7224 */ /* 0x000fd000078e0002 */
[----:B------:R-:W-:Y:S05]  /*cd50*/  @P0 BRA `(.L_x_12274) ;  /* 0xfffffff400180947 */ /* 0x000fea000383ffff */
.L_x_12250:
[----:B------:R-:W-:Y:S05]  /*cd60*/  BSYNC B0 ;  /* 0x0000000000007941 */ /* 0x000fea0003800000 */
.L_x_12249:
[----:B------:R-:W-:Y:S01]  /*cd70*/  ISETP.NE.AND P0, PT, R26, RZ, PT ;  /* 0x000000ff1a00720c */ /* 0x000fe20003f05270 */
[----:B------:R-:W-:-:S12]  /*cd80*/  BSSY B0, `(.L_x_12275) ;  /* 0x000000e000007945 */ /* 0x000fd80003800000 */
[----:B------:R-:W-:Y:S05]  /*cd90*/  @P0 BRA `(.L_x_12276) ;  /* 0x0000000000300947 */ /* 0x000fea0003800000 */
[----:B------:R-:W3:Y:S01]  /*cda0*/  S2R R9, SR_LANEID ;  /* 0x0000000000097919 */ /* 0x000ee20000000000 */
[----:B------:R-:W-:Y:S01]  /*cdb0*/  VOTEU.ANY UR4, UPT, PT ;  /* 0x0000000000047886 */ /* 0x000fe200038e0100 */
[----:B------:R-:W4:Y:S01]  /*cdc0*/  LDC.64 R2, c[0x0][0xc38] ;  /* 0x00030e00ff027b82 */ /* 0x000f220000000a00 */
[----:B--2---:R-:W3:Y:S08]  /*cdd0*/  FLO.U32 R4, UR4 ;  /* 0x0000000400047d00 */ /* 0x004ef000080e0000 */
        /* <DEDUP_REMOVED lines=8> */
.L_x_12276:
[----:B------:R-:W-:Y:S05]  /*ce60*/  BSYNC B0 ;  /* 0x0000000000007941 */ /* 0x000fea0003800000 */
.L_x_12275:
[----:B------:R-:W-:Y:S04]  /*ce70*/  BSSY B0, `(.L_x_12277) ;  /* 0x0000020000007945 */ /* 0x000fe80003800000 */
[----:B------:R-:W-:Y:S05]  /*ce80*/  @!P6 BRA `(.L_x_12278) ;  /* 0x000000000078e947 */ /* 0x000fea0003800000 */
[----:B------:R-:W-:Y:S01]  /*ce90*/  IMAD R3, R22, 0x8, R25 ;  /* 0x0000000816037824 */ /* 0x000fe200078e0219 */
[----:B------:R-:W-:-:S04]  /*cea0*/  SHF.L.U32 R2, R24, 0x1f, RZ ;  /* 0x0000001f18027819 */ /* 0x000fc800000006ff */
[----:B------:R-:W3:Y:S02]  /*ceb0*/  SYNCS.PHASECHK.TRANS64.TRYWAIT P0, [R3+URZ+0x16860], R2 ;  /* 0x01686002030075a7 */ /* 0x000ee4000800017f */
[----:B---3--:R-:W-:Y:S05]  /*cec0*/  @!P0 BRA `(.L_x_12279) ;  /* 0x0000001400ec8947 */ /* 0x008fea0003800000 */
.L_x_12323:
        /* <DEDUP_REMOVED lines=9> */
.L_x_12280:
        /* <DEDUP_REMOVED lines=16> */
[----:B----4-:R-:W-:Y:S01]  /*d060*/  NOP ;  /* 0x0000000000007918 */ /* 0x010fe20000000000 */
.L_x_12278:
[----:B------:R-:W-:Y:S05]  /*d070*/  BSYNC B0 ;  /* 0x0000000000007941 */ /* 0x000fea0003800000 */
.L_x_12277:
[----:B------:R-:W-:-:S05]  /*d080*/  VIADD R22, R22, 0x1 ;  /* 0x0000000116167836 */ /* 0x000fca0000000000 */
[----:B------:R-:W-:-:S04]  /*d090*/  ISETP.NE.AND P0, PT, R22, 0x2, PT ;  /* 0x000000021600780c */ /* 0x000fc80003f05270 */
[----:B--23--:R-:W-:Y:S02]  /*d0a0*/  SEL R3, RZ, 0x1, P0 ;  /* 0x00000001ff037807 */ /* 0x00cfe40000000000 */
[----:B------:R-:W-:Y:S02]  /*d0b0*/  SEL R22, R22, RZ, P0 ;  /* 0x000000ff16167207 */ /* 0x000fe40000000000 */
[----:B------:R-:W-:-:S07]  /*d0c0*/  LOP3.LUT R24, R24, R3, RZ, 0x3c, !PT ;  /* 0x0000000318187212 */ /* 0x000fce00078e3cff */
.L_x_12236:
[----:B------:R-:W-:Y:S05]  /*d0d0*/  BSYNC B6 ;  /* 0x0000000000067941 */ /* 0x000fea0003800000 */
.L_x_12234:
[----:B------:R-:W-:-:S03]  /*d0e0*/  UMOV UR4, 0xffffffff ;  /* 0xffffffff00047882 */ /* 0x000fc60000000000 */
[----:B------:R-:W-:Y:S05]  /*d0f0*/  BRA.DIV UR4, `(.L_x_12281) ;  /* 0x0000001604747947 */ /* 0x000fea000b800000 */
[----:B------:R2:W3:Y:S04]  /*d100*/  SHFL.IDX PT, R5, R16, RZ, 0x1f ;  /* 0x00001fff10057589 */ /* 0x0004e800000e0000 */
[----:B------:R2:W4:Y:S02]  /*d110*/  SHFL.IDX PT, R4, R16, 0x1, 0x1f ;  /* 0x00201f0010047f89 */ /* 0x00052400000e0000 */
.L_x_12327:
        /* <DEDUP_REMOVED lines=11> */
.L_x_12283:
[----:B------:R-:W-:Y:S05]  /*d1d0*/  BSYNC B0 ;  /* 0x0000000000007941 */ /* 0x000fea0003800000 */
.L_x_12282:
        /* <DEDUP_REMOVED lines=23> */
.L_x_12335:
[----:B------:R-:W-:Y:S02]  /*d350*/  ULDC UR4, c[0x0][0xc10] ;  /* 0x0003040000047ab9 */ /* 0x000fe40000000800 */
[----:B------:R-:W-:-:S04]  /*d360*/  IMAD.U32 R7, RZ, RZ, UR4 ;  /* 0x00000004ff077e24 */ /* 0x000fc8000f8e00ff */
[----:B0-----:R-:W-:-:S04]  /*d370*/  IMAD R3, R14, R7, RZ ;  /* 0x000000070e037224 */ /* 0x001fc800078e02ff */
[----:B----4-:R-:W-:-:S05]  /*d380*/  IMAD.IADD R6, R4, 0x1, R3 ;  /* 0x0000000104067824 */ /* 0x010fca00078e0203 */
[----:B---3--:R-:W-:-:S13]  /*d390*/  ISETP.GT.AND P0, PT, R6, R5, PT ;  /* 0x000000050600720c */ /* 0x008fda0003f04270 */
[----:B------:R-:W-:Y:S05]  /*d3a0*/  @P0 BRA `(.L_x_12285) ;  /* 0x0000000000ac0947 */ /* 0x000fea0003800000 */
[----:B------:R-:W0:Y:S02]  /*d3b0*/  LDC R0, c[0x0][0xc14] ;  /* 0x00030500ff007b82 */ /* 0x000e240000000800 */
.L_x_12290:
        /* <DEDUP_REMOVED lines=12> */
.L_x_12288:
[----:B------:R-:W-:Y:S05]  /*d480*/  BSYNC B0 ;  /* 0x0000000000007941 */ /* 0x000fea0003800000 */
.L_x_12287:
        /* <DEDUP_REMOVED lines=23> */
.L_x_12343:
[----:B------:R-:W-:Y:S02]  /*d600*/  ULDC UR4, c[0x0][0xc10] ;  /* 0x0003040000047ab9 */ /* 0x000fe40000000800 */
[----:B------:R-:W-:-:S04]  /*d610*/  IMAD.U32 R7, RZ, RZ, UR4 ;  /* 0x00000004ff077e24 */ /* 0x000fc8000f8e00ff */
[----:B---3--:R-:W-:-:S04]  /*d620*/  IMAD R3, R14, R7, RZ ;  /* 0x000000070e037224 */ /* 0x008fc800078e02ff */
[----:B------:R-:W-:-:S05]  /*d630*/  IMAD.IADD R6, R3, 0x1, R6 ;  /* 0x0000000103067824 */ /* 0x000fca00078e0206 */
[----:B------:R-:W-:-:S13]  /*d640*/  ISETP.GT.AND P0, PT, R6, R5, PT ;  /* 0x000000050600720c */ /* 0x000fda0003f04270 */
[----:B------:R-:W-:Y:S05]  /*d650*/  @!P0 BRA `(.L_x_12290) ;  /* 0xfffffffc00588947 */ /* 0x000fea000383ffff */
.L_x_12285:
        /* <DEDUP_REMOVED lines=8> */
.L_x_12347:
[----:B------:R-:W-:Y:S01]  /*d6e0*/  ISETP.NE.AND P0, PT, R3, RZ, PT ;  /* 0x000000ff0300720c */ /* 0x000fe20003f05270 */
[----:B------:R-:W-:-:S12]  /*d6f0*/  IMAD.MOV.U32 R14, RZ, RZ, RZ ;  /* 0x000000ffff0e7224 */ /* 0x000fd800078e00ff */
[----:B------:R-:W-:Y:S05]  /*d700*/  @!P0 BRA `(.L_x_12292) ;  /* 0x0000000000108947 */ /* 0x000fea0003800000 */
[----:B------:R-:W-:Y:S01]  /*d710*/  UMOV UR4, 0xffffffff ;  /* 0xffffffff00047882 */ /* 0x000fe20000000000 */
[----:B------:R-:W-:Y:S02]  /*d720*/  VIADD R12, R4, 0xffffffff ;  /* 0xffffffff040c7836 */ /* 0x000fe40000000000 */
[----:B------:R-:W-:Y:S05]  /*d730*/  BRA.DIV UR4, `(.L_x_12293) ;  /* 0x0000001a04187947 */ /* 0x000fea000b800000 */
[----:B------:R0:W0:Y:S02]  /*d740*/  SHFL.IDX PT, R14, R8, R12, 0x1f ;  /* 0x00001f0c080e7589 */ /* 0x00002400000e0000 */
.L_x_12292:
[----:B---3--:R-:W3:Y:S01]  /*d750*/  LDC.64 R2, c[0x0][0xc68] ;  /* 0x00031a00ff027b82 */ /* 0x008ee20000000a00 */
[----:B------:R-:W-:-:S04]  /*d760*/  IMAD.IADD R19, R4, 0x1, R19 ;  /* 0x0000000104137824 */ /* 0x000fc800078e0213 */
[----:B---3--:R-:W-:-:S05]  /*d770*/  IMAD.WIDE R2, R19, 0x4, R2 ;  /* 0x0000000413027825 */ /* 0x008fca00078e0202 */
[----:B0-----:R0:W4:Y:S01]  /*d780*/  LDG.E R8, desc[UR38][R2.64] ;  /* 0x0000002602087981 */ /* 0x001122000c1e1900 */
[----:B--2---:R-:W-:-:S04]  /*d790*/  IMAD R16, R14, R7, R6 ;  /* 0x000000070e107224 */ /* 0x004fc800078e0206 */
[----:B------:R-:W-:Y:S02]  /*d7a0*/  IMAD.IADD R5, R5, 0x1, -R16 ;  /* 0x0000000105057824 */ /* 0x000fe400078e0a10 */
[----:B0-----:R-:W-:Y:S02]  /*d7b0*/  IMAD.MOV.U32 R2, RZ, RZ, RZ ;  /* 0x000000ffff027224 */ /* 0x001fe400078e00ff */
[----:B----4-:R-:W-:-:S05]  /*d7c0*/  IMAD R4, R17, R8, RZ ;  /* 0x0000000811047224 */ /* 0x010fca00078e02ff */
        /* <DEDUP_REMOVED lines=58> */
.L_x_12286:
[----:B------:R-:W-:Y:S01]  /*db70*/  UMOV UR4, URZ ;  /* 0x0000003f00047c82 */ /* 0x000fe20008000000 */
[----:B------:R-:W-:Y:S01]  /*db80*/  UMOV UR5, URZ ;  /* 0x0000003f00057c82 */ /* 0x000fe20008000000 */
[----:B------:R-:W-:Y:S01]  /*db90*/  ULDC UR6, c[0x0][0xc14] ;  /* 0x0003050000067ab9 */ /* 0x000fe20000000800 */
[----:B--2---:R-:W-:Y:S02]  /*dba0*/  IMAD.MOV.U32 R16, RZ, RZ, R5 ;  /* 0x000000ffff107224 */ /* 0x004fe400078e0005 */
[----:B------:R-:W-:Y:S02]  /*dbb0*/  IMAD.U32 R17, RZ, RZ, UR4 ;  /* 0x00000004ff117e24 */ /* 0x000fe4000f8e00ff */
[----:B------:R-:W-:Y:S02]  /*dbc0*/  IMAD.U32 R18, RZ, RZ, UR5 ;  /* 0x00000005ff127e24 */ /* 0x000fe4000f8e00ff */
[----:B------:R-:W-:-:S07]  /*dbd0*/  IMAD.U32 R19, RZ, RZ, UR6 ;  /* 0x00000006ff137e24 */ /* 0x000fce000f8e00ff */
.L_x_12294:
        /* <DEDUP_REMOVED lines=10> */
.L_x_12230:
        /* <DEDUP_REMOVED lines=12> */
.L_x_12350:
[----:B------:R-:W-:Y:S05]  /*dd40*/  BSYNC B0 ;  /* 0x0000000000007941 */ /* 0x000fea0003800000 */
.L_x_12296:
[----:B------:R-:W-:-:S03]  /*dd50*/  UMOV UR4, 0xffffffff ;  /* 0xffffffff00047882 */ /* 0x000fc60000000000 */
[----:B------:R-:W-:Y:S05]  /*dd60*/  BRA.DIV UR4, `(.L_x_12298) ;  /* 0x0000001204c47947 */ /* 0x000fea000b800000 */
[----:B0-----:R-:W0:Y:S02]  /*dd70*/  S2R R0, SR_TID.X ;  /* 0x0000000000007919 */ /* 0x001e240000002100 */
[----:B0-----:R-:W-:-:S04]  /*dd80*/  SHF.R.U32.HI R0, RZ, 0x5, R0 ;  /* 0x00000005ff007819 */ /* 0x001fc80000011600 */
[----:B------:R-:W-:-:S05]  /*dd90*/  LOP3.LUT R0, R0, 0x3, RZ, 0xc0, !PT ;  /* 0x0000000300007812 */ /* 0x000fca00078ec0ff */
[----:B------:R0:W2:Y:S02]  /*dda0*/  SHFL.IDX PT, R14, R0, RZ, 0x1f ;  /* 0x00001fff000e7589 */ /* 0x0000a400000e0000 */
.L_x_12353:
[----:B--2---:R-:W-:Y:S01]  /*ddb0*/  ISETP.NE.AND P0, PT, R14, RZ, PT ;  /* 0x000000ff0e00720c */ /* 0x004fe20003f05270 */
[----:B------:R-:W-:-:S12]  /*ddc0*/  BSSY B0, `(.L_x_12299) ;  /* 0x0000024000007945 */ /* 0x000fd80003800000 */
[----:B------:R-:W-:Y:S05]  /*ddd0*/  @P0 BRA `(.L_x_12300) ;  /* 0x0000000000880947 */ /* 0x000fea0003800000 */
[----:B------:R-:W-:-:S03]  /*dde0*/  UMOV UR4, 0xffffffff ;  /* 0xffffffff00047882 */ /* 0x000fc60000000000 */
[----:B------:R-:W-:Y:S05]  /*ddf0*/  BRA.DIV UR4, `(.L_x_12301) ;  /* 0x0000001204d47947 */ /* 0x000fea000b800000 */
[----:B------:R-:W-:-:S13]  /*de00*/  ELECT P6, URZ, PT ;  /* 0x00000000003f782f */ /* 0x000fda00038c0000 */
.L_x_12356:
[----:B------:R-:W-:Y:S05]  /*de10*/  @!P6 BRA `(.L_x_12300) ;  /* 0x000000000078e947 */ /* 0x000fea0003800000 */
[----:B------:R-:W-:-:S06]  /*de20*/  ULOP3.LUT UR4, UR36, 0x2, URZ, 0xfc, !UPT ;  /* 0x0000000224047892 */ /* 0x000fcc000f8efc3f */
[----:B0-----:R-:W-:-:S05]  /*de30*/  IMAD.U32 R0, RZ, RZ, UR4 ;  /* 0x00000004ff007e24 */ /* 0x001fca000f8e00ff */
[----:B------:R-:W-:-:S13]  /*de40*/  ISETP.NE.AND P2, PT, R0, 0x3, PT ;  /* 0x000000030000780c */ /* 0x000fda0003f45270 */
[----:B------:R-:W-:Y:S05]  /*de50*/  @!P2 BRA `(.L_x_12302) ;  /* 0x000000000004a947 */ /* 0x000fea0003800000 */
[----:B------:R-:W-:Y:S01]  /*de60*/  BPT.TRAP 0x1 ;  /* 0x000000040000795c */ /* 0x000fe20000300000 */
.L_x_12302:
        /* <DEDUP_REMOVED lines=12> */
.L_x_12357:
[----:B------:R-:W2:Y:S02]  /*df30*/  SYNCS.PHASECHK.TRANS64.TRYWAIT P0, [R3+URZ], R0 ;  /* 0x00000000030075a7 */ /* 0x000ea4000800017f */
[----:B--2---:R-:W-:Y:S05]  /*df40*/  @!P0 BRA `(.L_x_12304) ;  /* 0x0000001000b48947 */ /* 0x004fea0003800000 */
.L_x_12358:
[----:B------:R-:W-:Y:S05]  /*df50*/  @!P2 BRA `(.L_x_12305) ;  /* 0x000000000004a947 */ /* 0x000fea0003800000 */
[----:B------:R-:W-:Y:S01]  /*df60*/  BPT.TRAP 0x1 ;  /* 0x000000040000795c */ /* 0x000fe20000300000 */
.L_x_12305:
[----:B--2---:R-:W-:-:S04]  /*df70*/  VIADD R3, R9, 0x16860 ;  /* 0x0001686009037836 */ /* 0x004fc80000000000 */
[----:B------:R-:W-:-:S04]  /*df80*/  IMAD R5, R22, 0x8, R3 ;  /* 0x0000000816057824 */ /* 0x000fc800078e0203 */
[----:B------:R-:W2:Y:S02]  /*df90*/  SYNCS.PHASECHK.TRANS64.TRYWAIT P0, [R5+URZ], R2 ;  /* 0x00000002050075a7 */ /* 0x000ea4000800017f */
[----:B--2---:R-:W-:Y:S05]  /*dfa0*/  @!P0 BRA `(.L_x_12306) ;  /* 0x0000001000b08947 */ /* 0x004fea0003800000 */
.L_x_12359:
[----:B------:R-:W-:-:S07]  /*dfb0*/  IMAD R3, R4, 0x8, R3 ;  /* 0x0000000804037824 */ /* 0x000fce00078e0203 */
.L_x_12307:
[----:B---3--:R3:W4:Y:S02]  /*dfc0*/  SYNCS.PHASECHK.TRANS64.TRYWAIT P0, [R3+URZ], R0 ;  /* 0x00000000030075a7 */ /* 0x008724000800017f */
[----:B----4-:R-:W-:Y:S05]  /*dfd0*/  @!P0 NANOSLEEP.SYNCS 0x989680 ;  /* 0x009896800000895d */ /* 0x010fea0003900000 */
[----:B------:R-:W4:Y:S02]  /*dfe0*/  @!P0 SYNCS.PHASECHK.TRANS64 P0, [R3+URZ], R0 ;  /* 0x00000000030085a7 */ /* 0x000f24000800007f */
[----:B----4-:R-:W-:Y:S05]  /*dff0*/  @!P0 BRA `(.L_x_12307) ;  /* 0xfffffffc00f08947 */ /* 0x010fea000383ffff */
.L_x_12300:
[----:B------:R-:W-:Y:S05]  /*e000*/  BSYNC B0 ;  /* 0x0000000000007941 */ /* 0x000fea0003800000 */
.L_x_12299:
[----:B------:R-:W-:Y:S05]  /*e010*/  EXIT ;  /* 0x000000000000794d */ /* 0x000fea0003800000 */
.L_x_12174:
[----:B0-----:R-:W-:-:S04]  /*e020*/  IMAD.U32 R3, RZ, RZ, UR41 ;  /* 0x00000029ff037e24 */ /* 0x001fc8000f8e00ff */
[----:B------:R0:W1:Y:S03]  /*e030*/  SYNCS.PHASECHK.TRANS64.TRYWAIT P1, [R3+URZ+0x16800], R0 ;  /* 0x01680000030075a7 */ /* 0x000066000802017f */
[----:B-1----:R-:W-:Y:S05]  /*e040*/  @!P1 NANOSLEEP.SYNCS 0x989680 ;  /* 0x009896800000995d */ /* 0x002fea0003900000 */
[----:B------:R-:W1:Y:S02]  /*e050*/  @!P1 SYNCS.PHASECHK.TRANS64 P1, [R3+URZ+0x16800], R0 ;  /* 0x01680000030095a7 */ /* 0x000e64000802007f */
[----:B-1----:R-:W-:Y:S05]  /*e060*/  @!P1 BRA `(.L_x_12174) ;  /* 0xfffffffc00ec9947 */ /* 0x002fea000383ffff */
[----:B------:R-:W-:Y:S05]  /*e070*/  BRA `(.L_x_12308) ;  /* 0xffffff3400987947 */ /* 0x000fea000383ffff */
.L_x_12178:
[----:B-1----:R1:W2:Y:S02]  /*e080*/  SYNCS.PHASECHK.TRANS64.TRYWAIT P2, [R2+URZ+0x16830], R3 ;  /* 0x01683003020075a7 */ /* 0x0022a4000804017f */
[----:B--2---:R-:W-:Y:S05]  /*e090*/  @!P2 NANOSLEEP.SYNCS 0x989680 ;  /* 0x009896800000a95d */ /* 0x004fea0003900000 */
[----:B------:R-:W2:Y:S02]  /*e0a0*/  @!P2 SYNCS.PHASECHK.TRANS64 P2, [R2+URZ+0x16830], R3 ;  /* 0x016830030200a5a7 */ /* 0x000ea4000804007f */
[----:B--2---:R-:W-:Y:S05]  /*e0b0*/  @!P2 BRA `(.L_x_12178) ;  /* 0xfffffffc00f0a947 */ /* 0x004fea000383ffff */
[----:B------:R-:W-:Y:S05]  /*e0c0*/  BRA `(.L_x_12177) ;  /* 0xffffff3400c07947 */ /* 0x000fea000383ffff */
.L_x_12183:
[----:B-1----:R-:W-:-:S04]  /*e0d0*/  IMAD.U32 R7, RZ, RZ, UR6 ;  /* 0x00000006ff077e24 */ /* 0x002fc8000f8e00ff */
[----:B------:R1:W2:Y:S03]  /*e0e0*/  SYNCS.PHASECHK.TRANS64.TRYWAIT P2, [R7+URZ+0x16830], R0 ;  /* 0x01683000070075a7 */ /* 0x0002a6000804017f */
[----:B--2---:R-:W-:Y:S05]  /*e0f0*/  @!P2 NANOSLEEP.SYNCS 0x989680 ;  /* 0x009896800000a95d */ /* 0x004fea0003900000 */
[----:B------:R-:W2:Y:S02]  /*e100*/  @!P2 SYNCS.PHASECHK.TRANS64 P2, [R7+URZ+0x16830], R0 ;  /* 0x016830000700a5a7 */ /* 0x000ea4000804007f */
[----:B--2---:R-:W-:Y:S05]  /*e110*/  @!P2 BRA `(.L_x_12183) ;  /* 0xfffffffc00eca947 */ /* 0x004fea000383ffff */
[----:B------:R-:W-:Y:S05]  /*e120*/  BRA `(.L_x_12180) ;  /* 0xffffff58005c7947 */ /* 0x000fea000383ffff */
.L_x_12187:
[----:B-1----:R-:W-:-:S04]  /*e130*/  IMAD.U32 R7, RZ, RZ, UR6 ;  /* 0x00000006ff077e24 */ /* 0x002fc8000f8e00ff */
[----:B------:R1:W2:Y:S03]  /*e140*/  SYNCS.PHASECHK.TRANS64.TRYWAIT P2, [R7+URZ+0x16850], R0 ;  /* 0x01685000070075a7 */ /* 0x0002a6000804017f */
[----:B--2---:R-:W-:Y:S05]  /*e150*/  @!P2 NANOSLEEP.SYNCS 0x989680 ;  /* 0x009896800000a95d */ /* 0x004fea0003900000 */
[----:B------:R-:W2:Y:S02]  /*e160*/  @!P2 SYNCS.PHASECHK.TRANS64 P2, [R7+URZ+0x16850], R0 ;  /* 0x016850000700a5a7 */ /* 0x000ea4000804007f */
[----:B--2---:R-:W-:Y:S05]  /*e170*/  @!P2 BRA `(.L_x_12187) ;  /* 0xfffffffc00eca947 */ /* 0x004fea000383ffff */
[----:B------:R-:W-:Y:S05]  /*e180*/  BRA `(.L_x_12184) ;  /* 0xffffff5800cc7947 */ /* 0x000fea000383ffff */
.L_x_12193:
[----:B-1----:R-:W-:-:S04]  /*e190*/  IMAD.U32 R9, RZ, RZ, UR6 ;  /* 0x00000006ff097e24 */ /* 0x002fc8000f8e00ff */
[----:B------:R1:W2:Y:S03]  /*e1a0*/  SYNCS.PHASECHK.TRANS64.TRYWAIT P2, [R9+URZ+0x16830], R0 ;  /* 0x01683000090075a7 */ /* 0x0002a6000804017f */
[----:B--2---:R-:W-:Y:S05]  /*e1b0*/  @!P2 NANOSLEEP.SYNCS 0x989680 ;  /* 0x009896800000a95d */ /* 0x004fea0003900000 */
[----:B------:R-:W2:Y:S02]  /*e1c0*/  @!P2 SYNCS.PHASECHK.TRANS64 P2, [R9+URZ+0x16830], R0 ;  /* 0x016830000900a5a7 */ /* 0x000ea4000804007f */
[----:B--2---:R-:W-:Y:S05]  /*e1d0*/  @!P2 BRA `(.L_x_12193) ;  /* 0xfffffffc00eca947 */ /* 0x004fea000383ffff */
[----:B------:R-:W-:Y:S05]  /*e1e0*/  BRA `(.L_x_12190) ;  /* 0xffffff7c009c7947 */ /* 0x000fea000383ffff */
.L_x_12197:
[----:B-1----:R-:W-:-:S04]  /*e1f0*/  IMAD.U32 R9, RZ, RZ, UR6 ;  /* 0x00000006ff097e24 */ /* 0x002fc8000f8e00ff */
[----:B------:R1:W2:Y:S03]  /*e200*/  SYNCS.PHASECHK.TRANS64.TRYWAIT P2, [R9+URZ+0x16850], R0 ;  /* 0x01685000090075a7 */ /* 0x0002a6000804017f */
[----:B--2---:R-:W-:Y:S05]  /*e210*/  @!P2 NANOSLEEP.SYNCS 0x989680 ;  /* 0x009896800000a95d */ /* 0x004fea0003900000 */
[----:B------:R-:W2:Y:S02]  /*e220*/  @!P2 SYNCS.PHASECHK.TRANS64 P2, [R9+URZ+0x16850], R0 ;  /* 0x016850000900a5a7 */ /* 0x000ea4000804007f */
[----:B--2---:R-:W-:Y:S05]  /*e230*/  @!P2 BRA `(.L_x_12197) ;  /* 0xfffffffc00eca947 */ /* 0x004fea000383ffff */
[----:B------:R-:W-:Y:S05]  /*e240*/  BRA `(.L_x_12194) ;  /* 0xffffff80000c7947 */ /* 0x000fea000383ffff */
.L_x_12202:
[----:B-1----:R-:W-:-:S04]  /*e250*/  IMAD.U32 R5, RZ, RZ, UR5 ;  /* 0x00000005ff057e24 */ /* 0x002fc8000f8e00ff */
[----:B------:R1:W2:Y:S03]  /*e260*/  SYNCS.PHASECHK.TRANS64.TRYWAIT P0, [R5+URZ+0x16850], R4 ;  /* 0x01685004050075a7 */ /* 0x0002a6000800017f */
[----:B--2---:R-:W-:Y:S05]  /*e270*/  @!P0 NANOSLEEP.SYNCS 0x989680 ;  /* 0x009896800000895d */ /* 0x004fea0003900000 */
[----:B------:R-:W2:Y:S02]  /*e280*/  @!P0 SYNCS.PHASECHK.TRANS64 P0, [R5+URZ+0x16850], R4 ;  /* 0x01685004050085a7 */ /* 0x000ea4000800007f */
[----:B--2---:R-:W-:Y:S05]  /*e290*/  @!P0 BRA `(.L_x_12202) ;  /* 0xfffffffc00ec8947 */ /* 0x004fea000383ffff */
[----:B------:R-:W-:Y:S05]  /*e2a0*/  BRA `(.L_x_12201) ;  /* 0xffffff9800707947 */ /* 0x000fea000383ffff */
.L_x_12241:
        /* <DEDUP_REMOVED lines=11> */
.L_x_12310:
[----:B------:R-:W-:Y:S05]  /*e360*/  BSYNC B0 ;  /* 0x0000000000007941 */ /* 0x000fea0003800000 */
.L_x_12309:
[----:B------:R-:W-:Y:S05]  /*e370*/  BRA `(.L_x_12311) ;  /* 0xffffffd000907947 */ /* 0x000fea000383ffff */
.L_x_12242:
[----:B------:R-:W-:Y:S01]  /*e380*/  BSSY B0, `(.L_x_12312) ;  /* 0x0000006000007945 */ /* 0x000fe20003800000 */
[----:B------:R-:W-:-:S07]  /*e390*/  IMAD.MOV.U32 R15, RZ, RZ, -0x1 ;  /* 0xffffffffff0f7424 */ /* 0x000fce00078e00ff */
[----:B-1----:R-:W-:Y:S05]  /*e3a0*/  WARPSYNC.COLLECTIVE R15, `(.L_x_12313) ;  /* 0x000000000f0c7348 */ /* 0x002fea0003c00000 */
[----:B------:R-:W-:Y:S02]  /*e3b0*/  ELECT P6, UR62, PT ;  /* 0x00000000003e782f */ /* 0x000fe400038c0000 */
[----:B------:R-:W-:Y:S01]  /*e3c0*/  MOV R14, UR62 ;  /* 0x0000003e000e7c02 */ /* 0x000fe20008000f00 */
[----:B-1----:R-:W-:Y:S10]  /*e3d0*/  ENDCOLLECTIVE ;  /* 0x000000000000791b */ /* 0x002ff40003800000 */
.L_x_12313:
[----:B------:R-:W-:Y:S05]  /*e3e0*/  BSYNC B0 ;  /* 0x0000000000007941 */ /* 0x000fea0003800000 */
.L_x_12312:
[----:B------:R-:W-:Y:S05]  /*e3f0*/  BRA `(.L_x_12314) ;  /* 0xffffffd000807947 */ /* 0x000fea000383ffff */
.L_x_12245:
[----:B--2---:R2:W3:Y:S02]  /*e400*/  SYNCS.PHASECHK.TRANS64.TRYWAIT P0, [R5+URZ+0x16840], R4 ;  /* 0x01684004050075a7 */ /* 0x0044e4000800017f */
[----:B---3--:R-:W-:Y:S05]  /*e410*/  @!P0 NANOSLEEP.SYNCS 0x989680 ;  /* 0x009896800000895d */ /* 0x008fea0003900000 */
[----:B------:R-:W3:Y:S02]  /*e420*/  @!P0 SYNCS.PHASECHK.TRANS64 P0, [R5+URZ+0x16840], R4 ;  /* 0x01684004050085a7 */ /* 0x000ee4000800007f */
[----:B---3--:R-:W-:Y:S05]  /*e430*/  @!P0 BRA `(.L_x_12245) ;  /* 0xfffffffc00f08947 */ /* 0x008fea000383ffff */
[----:B------:R-:W-:Y:S05]  /*e440*/  BRA `(.L_x_12315) ;  /* 0xffffffd000d47947 */ /* 0x000fea000383ffff */
.L_x_12248:
[----:B--2---:R2:W3:Y:S02]  /*e450*/  SYNCS.PHASECHK.TRANS64.TRYWAIT P0, [R25+URZ+0x16820], R4 ;  /* 0x01682004190075a7 */ /* 0x0044e4000800017f */
[----:B---3--:R-:W-:Y:S05]  /*e460*/  @!P0 NANOSLEEP.SYNCS 0x989680 ;  /* 0x009896800000895d */ /* 0x008fea0003900000 */
[----:B------:R-:W3:Y:S02]  /*e470*/  @!P0 SYNCS.PHASECHK.TRANS64 P0, [R25+URZ+0x16820], R4 ;  /* 0x01682004190085a7 */ /* 0x000ee4000800007f */
[----:B---3--:R-:W-:Y:S05]  /*e480*/  @!P0 BRA `(.L_x_12248) ;  /* 0xfffffffc00f08947 */ /* 0x008fea000383ffff */
[----:B------:R-:W-:Y:S05]  /*e490*/  BRA `(.L_x_12316) ;  /* 0xffffffd400947947 */ /* 0x000fea000383ffff */
.L_x_12256:
[----:B0-----:R0:W2:Y:S02]  /*e4a0*/  SYNCS.PHASECHK.TRANS64.TRYWAIT P0, [R3+URZ+0x16840], R2 ;  /* 0x01684002030075a7 */ /* 0x0010a4000800017f */
[----:B--2---:R-:W-:Y:S05]  /*e4b0*/  @!P0 NANOSLEEP.SYNCS 0x989680 ;  /* 0x009896800000895d */ /* 0x004fea0003900000 */
[----:B------:R-:W2:Y:S02]  /*e4c0*/  @!P0 SYNCS.PHASECHK.TRANS64 P0, [R3+URZ+0x16840], R2 ;  /* 0x01684002030085a7 */ /* 0x000ea4000800007f */
[----:B--2---:R-:W-:Y:S05]  /*e4d0*/  @!P0 BRA `(.L_x_12256) ;  /* 0xfffffffc00f08947 */ /* 0x004fea000383ffff */
[----:B------:R-:W-:Y:S05]  /*e4e0*/  BRA `(.L_x_12317) ;  /* 0xffffffd800307947 */ /* 0x000fea000383ffff */
.L_x_12258:
[----:B0-----:R0:W2:Y:S02]  /*e4f0*/  SYNCS.PHASECHK.TRANS64.TRYWAIT P0, [R2+URZ+0x60], R5 ;  /* 0x00006005020075a7 */ /* 0x0010a4000800017f */
[----:B--2---:R-:W-:Y:S05]  /*e500*/  @!P0 NANOSLEEP.SYNCS 0x989680 ;  /* 0x009896800000895d */ /* 0x004fea0003900000 */
[----:B------:R-:W2:Y:S02]  /*e510*/  @!P0 SYNCS.PHASECHK.TRANS64 P0, [R2+URZ+0x60], R5 ;  /* 0x00006005020085a7 */ /* 0x000ea4000800007f */
[----:B--2---:R-:W-:Y:S05]  /*e520*/  @!P0 BRA `(.L_x_12258) ;  /* 0xfffffffc00f08947 */ /* 0x004fea000383ffff */
[----:B------:R-:W-:Y:S05]  /*e530*/  BRA `(.L_x_12318) ;  /* 0xffffffd800947947 */ /* 0x000fea000383ffff */
.L_x_12263:
[----:B--2---:R2:W3:Y:S02]  /*e540*/  SYNCS.PHASECHK.TRANS64.TRYWAIT P0, [R3+URZ+0x16840], R2 ;  /* 0x01684002030075a7 */ /* 0x0044e4000800017f */
[----:B---3--:R-:W-:Y:S05]  /*e550*/  @!P0 NANOSLEEP.SYNCS 0x989680 ;  /* 0x009896800000895d */ /* 0x008fea0003900000 */
[----:B------:R-:W3:Y:S02]  /*e560*/  @!P0 SYNCS.PHASECHK.TRANS64 P0, [R3+URZ+0x16840], R2 ;  /* 0x01684002030085a7 */ /* 0x000ee4000800007f */
[----:B---3--:R-:W-:Y:S05]  /*e570*/  @!P0 BRA `(.L_x_12263) ;  /* 0xfffffffc00f08947 */ /* 0x008fea000383ffff */
[----:B------:R-:W-:Y:S05]  /*e580*/  BRA `(.L_x_12319) ;  /* 0xffffffdc00987947 */ /* 0x000fea000383ffff */
.L_x_12265:
[----:B0-----:R0:W2:Y:S02]  /*e590*/  SYNCS.PHASECHK.TRANS64.TRYWAIT P1, [R3+URZ+0x60], R24 ;  /* 0x00006018030075a7 */ /* 0x0010a4000802017f */
[----:B--2---:R-:W-:Y:S05]  /*e5a0*/  @!P1 NANOSLEEP.SYNCS 0x989680 ;  /* 0x009896800000995d */ /* 0x004fea0003900000 */
[----:B------:R-:W2:Y:S02]  /*e5b0*/  @!P1 SYNCS.PHASECHK.TRANS64 P1, [R3+URZ+0x60], R24 ;  /* 0x00006018030095a7 */ /* 0x000ea4000802007f */
[----:B--2---:R-:W-:Y:S05]  /*e5c0*/  @!P1 BRA `(.L_x_12265) ;  /* 0xfffffffc00f09947 */ /* 0x004fea000383ffff */
[----:B------:R-:W-:Y:S05]  /*e5d0*/  BRA `(.L_x_12320) ;  /* 0xffffffdc00fc7947 */ /* 0x000fea000383ffff */
.L_x_12270:
[----:B--2---:R2:W3:Y:S02]  /*e5e0*/  SYNCS.PHASECHK.TRANS64.TRYWAIT P0, [R2+URZ+0x16840], R3 ;  /* 0x01684003020075a7 */ /* 0x0044e4000800017f */
[----:B---3--:R-:W-:Y:S05]  /*e5f0*/  @!P0 NANOSLEEP.SYNCS 0x989680 ;  /* 0x009896800000895d */ /* 0x008fea0003900000 */
[----:B------:R-:W3:Y:S02]  /*e600*/  @!P0 SYNCS.PHASECHK.TRANS64 P0, [R2+URZ+0x16840], R3 ;  /* 0x01684003020085a7 */ /* 0x000ee4000800007f */
[----:B---3--:R-:W-:Y:S05]  /*e610*/  @!P0 BRA `(.L_x_12270) ;  /* 0xfffffffc00f08947 */ /* 0x008fea000383ffff */
[----:B------:R-:W-:Y:S05]  /*e620*/  BRA `(.L_x_12321) ;  /* 0xffffffe000d87947 */ /* 0x000fea000383ffff */
.L_x_12272:
[----:B0-----:R0:W2:Y:S02]  /*e630*/  SYNCS.PHASECHK.TRANS64.TRYWAIT P1, [R2+URZ+0x60], R3 ;  /* 0x00006003020075a7 */ /* 0x0010a4000802017f */
[----:B--2---:R-:W-:Y:S05]  /*e640*/  @!P1 NANOSLEEP.SYNCS 0x989680 ;  /* 0x009896800000995d */ /* 0x004fea0003900000 */
[----:B------:R-:W2:Y:S02]  /*e650*/  @!P1 SYNCS.PHASECHK.TRANS64 P1, [R2+URZ+0x60], R3 ;  /* 0x00006003020095a7 */ /* 0x000ea4000802007f */
[----:B--2---:R-:W-:Y:S05]  /*e660*/  @!P1 BRA `(.L_x_12272) ;  /* 0xfffffffc00f09947 */ /* 0x004fea000383ffff */
[----:B------:R-:W-:Y:S05]  /*e670*/  BRA `(.L_x_12322) ;  /* 0xffffffe400407947 */ /* 0x000fea000383ffff */
.L_x_12279:
[----:B---3--:R3:W4:Y:S02]  /*e680*/  SYNCS.PHASECHK.TRANS64.TRYWAIT P0, [R3+URZ+0x16860], R2 ;  /* 0x01686002030075a7 */ /* 0x008724000800017f */
[----:B----4-:R-:W-:Y:S05]  /*e690*/  @!P0 NANOSLEEP.SYNCS 0x989680 ;  /* 0x009896800000895d */ /* 0x010fea0003900000 */
[----:B------:R-:W4:Y:S02]  /*e6a0*/  @!P0 SYNCS.PHASECHK.TRANS64 P0, [R3+URZ+0x16860], R2 ;  /* 0x01686002030085a7 */ /* 0x000f24000800007f */
[----:B----4-:R-:W-:Y:S05]  /*e6b0*/  @!P0 BRA `(.L_x_12279) ;  /* 0xfffffffc00f08947 */ /* 0x010fea000383ffff */
[----:B------:R-:W-:Y:S05]  /*e6c0*/  BRA `(.L_x_12323) ;  /* 0xffffffe800007947 */ /* 0x000fea000383ffff */
.L_x_12281:
        /* <DEDUP_REMOVED lines=8> */
.L_x_12325:
[----:B------:R-:W-:Y:S05]  /*e750*/  BSYNC B0 ;  /* 0x0000000000007941 */ /* 0x000fea0003800000 */
.L_x_12324:
        /* <DEDUP_REMOVED lines=8> */
.L_x_12326:
[----:B------:R-:W-:Y:S01]  /*e7e0*/  IMAD.MOV.U32 R4, RZ, RZ, R14 ;  /* 0x000000ffff047224 */ /* 0x000fe200078e000e */
[----:B------:R-:W-:Y:S06]  /*e7f0*/  BRA `(.L_x_12327) ;  /* 0xffffffe800487947 */ /* 0x000fec000383ffff */
.L_x_12284:
        /* <DEDUP_REMOVED lines=8> */
.L_x_12329:
[----:B------:R-:W-:Y:S05]  /*e880*/  BSYNC B0 ;  /* 0x0000000000007941 */ /* 0x000fea0003800000 */
.L_x_12328:
        /* <DEDUP_REMOVED lines=10> */
.L_x_12330:
        /* <DEDUP_REMOVED lines=8> */
.L_x_12331:
        /* <DEDUP_REMOVED lines=8> */
.L_x_12332:
        /* <DEDUP_REMOVED lines=8> */
.L_x_12333:
        /* <DEDUP_REMOVED lines=8> */
.L_x_12334:
[----:B------:R-:W-:Y:S05]  /*eb30*/  BRA `(.L_x_12335) ;  /* 0xffffffe800047947 */ /* 0x000fea000383ffff */
.L_x_12289:
        /* <DEDUP_REMOVED lines=8> */
.L_x_12337:
[----:B------:R-:W-:Y:S05]  /*ebc0*/  BSYNC B0 ;  /* 0x0000000000007941 */ /* 0x000fea0003800000 */
.L_x_12336:
        /* <DEDUP_REMOVED lines=10> */
.L_x_12338:
        /* <DEDUP_REMOVED lines=8> */
.L_x_12339:
        /* <DEDUP_REMOVED lines=8> */
.L_x_12340:
        /* <DEDUP_REMOVED lines=8> */
.L_x_12341:
        /* <DEDUP_REMOVED lines=8> */
.L_x_12342:
[----:B------:R-:W-:Y:S05]  /*ee70*/  BRA `(.L_x_12343) ;  /* 0xffffffe400e07947 */ /* 0x000fea000383ffff */
.L_x_12291:
[----:B------:R-:W-:Y:S01]  /*ee80*/  BSSY B0, `(.L_x_12344) ;  /* 0x0000006000007945 */ /* 0x000fe20003800000 */
[----:B------:R-:W-:Y:S01]  /*ee90*/  PLOP3.LUT P6, PT, P6, PT, PT, 0x8, 0x0 ;  /* 0x000000000000781c */ /* 0x000fe200037ce170 */
[----:B------:R-:W-:-:S12]  /*eea0*/  IMAD.MOV.U32 R15, RZ, RZ, -0x1 ;  /* 0xffffffffff0f7424 */ /* 0x000fd800078e00ff */
[----:B012---:R-:W-:Y:S05]  /*eeb0*/  WARPSYNC.COLLECTIVE R15, `(.L_x_12345) ;  /* 0x000000000f087348 */ /* 0x007fea0003c00000 */
[----:B------:R-:W-:Y:S01]  /*eec0*/  VOTE.ANY R14, PT, P6 ;  /* 0x00000000000e7806 */ /* 0x000fe200030e0100 */
[----:B012---:R-:W-:Y:S06]  /*eed0*/  ENDCOLLECTIVE ;  /* 0x000000000000791b */ /* 0x007fec0003800000 */
.L_x_12345:
[----:B------:R-:W-:Y:S05]  /*eee0*/  BSYNC B0 ;  /* 0x0000000000007941 */ /* 0x000fea0003800000 */
.L_x_12344:
        /* <DEDUP_REMOVED lines=9> */
.L_x_12346:
[----:B------:R-:W-:Y:S01]  /*ef80*/  IMAD.MOV.U32 R17, RZ, RZ, R14 ;  /* 0x000000ffff117224 */ /* 0x000fe200078e000e */
[----:B------:R-:W-:Y:S06]  /*ef90*/  BRA `(.L_x_12347) ;  /* 0xffffffe400d07947 */ /* 0x000fec000383ffff */
.L_x_12293:
[----:B------:R-:W-:Y:S01]  /*efa0*/  BSSY B0, `(.L_x_12348) ;  /* 0x0000007000007945 */ /* 0x000fe20003800000 */
[----:B------:R-:W-:Y:S02]  /*efb0*/  IMAD.MOV.U32 R13, RZ, RZ, R8 ;  /* 0x000000ffff0d7224 */ /* 0x000fe400078e0008 */
[----:B------:R-:W-:Y:S02]  /*efc0*/  IMAD.MOV.U32 R11, RZ, RZ, 0x1f ;  /* 0x0000001fff0b7424 */ /* 0x000fe400078e00ff */
[----:B------:R-:W-:-:S07]  /*efd0*/  IMAD.MOV.U32 R15, RZ, RZ, -0x1 ;  /* 0xffffffffff0f7424 */ /* 0x000fce00078e00ff */
[----:B01234-:R-:W-:Y:S05]  /*efe0*/  WARPSYNC.COLLECTIVE R15, `(.L_x_12349) ;  /* 0x000000000f087348 */ /* 0x01ffea0003c00000 */
[----:B------:R0:W0:Y:S02]  /*eff0*/  SHFL.IDX P6, R14, R13, R12, R11 ;  /* 0x0000000c0d0e7389 */ /* 0x00002400000c000b */
[----:B01234-:R-:W-:Y:S01]  /*f000*/  ENDCOLLECTIVE ;  /* 0x000000000000791b */ /* 0x01ffe20003800000 */
.L_x_12349:
[----:B------:R-:W-:Y:S05]  /*f010*/  BSYNC B0 ;  /* 0x0000000000007941 */ /* 0x000fea0003800000 */
.L_x_12348:
[----:B------:R-:W-:Y:S05]  /*f020*/  BRA `(.L_x_12292) ;  /* 0xffffffe400c87947 */ /* 0x000fea000383ffff */
.L_x_12297:
[----:B0-----:R0:W2:Y:S02]  /*f030*/  SYNCS.PHASECHK.TRANS64.TRYWAIT P0, [R9+URZ+0x16820], R0 ;  /* 0x01682000090075a7 */ /* 0x0010a4000800017f */
[----:B--2---:R-:W-:Y:S05]  /*f040*/  @!P0 NANOSLEEP.SYNCS 0x989680 ;  /* 0x009896800000895d */ /* 0x004fea0003900000 */
[----:B------:R-:W2:Y:S02]  /*f050*/  @!P0 SYNCS.PHASECHK.TRANS64 P0, [R9+URZ+0x16820], R0 ;  /* 0x01682000090085a7 */ /* 0x000ea4000800007f */
[----:B--2---:R-:W-:Y:S05]  /*f060*/  @!P0 BRA `(.L_x_12297) ;  /* 0xfffffffc00f08947 */ /* 0x004fea000383ffff */
[----:B------:R-:W-:Y:S05]  /*f070*/  BRA `(.L_x_12350) ;  /* 0xffffffec00307947 */ /* 0x000fea000383ffff */
.L_x_12298:
        /* <DEDUP_REMOVED lines=11> */
.L_x_12352:
[----:B------:R-:W-:Y:S05]  /*f130*/  BSYNC B0 ;  /* 0x0000000000007941 */ /* 0x000fea0003800000 */
.L_x_12351:
[----:B------:R-:W-:Y:S05]  /*f140*/  BRA `(.L_x_12353) ;  /* 0xffffffec00187947 */ /* 0x000fea000383ffff */
.L_x_12301:
[----:B------:R-:W-:Y:S01]  /*f150*/  BSSY B1, `(.L_x_12354) ;  /* 0x0000006000017945 */ /* 0x000fe20003800000 */
[----:B------:R-:W-:-:S07]  /*f160*/  IMAD.MOV.U32 R15, RZ, RZ, -0x1 ;  /* 0xffffffffff0f7424 */ /* 0x000fce00078e00ff */
[----:B01----:R-:W-:Y:S05]  /*f170*/  WARPSYNC.COLLECTIVE R15, `(.L_x_12355) ;  /* 0x000000000f0c7348 */ /* 0x003fea0003c00000 */
[----:B------:R-:W-:Y:S02]  /*f180*/  ELECT P6, UR62, PT ;  /* 0x00000000003e782f */ /* 0x000fe400038c0000 */
[----:B------:R-:W-:Y:S01]  /*f190*/  MOV R14, UR62 ;  /* 0x0000003e000e7c02 */ /* 0x000fe20008000f00 */
[----:B01----:R-:W-:Y:S10]  /*f1a0*/  ENDCOLLECTIVE ;  /* 0x000000000000791b */ /* 0x003ff40003800000 */
.L_x_12355:
[----:B------:R-:W-:Y:S05]  /*f1b0*/  BSYNC B1 ;  /* 0x0000000000017941 */ /* 0x000fea0003800000 */
.L_x_12354:
[----:B------:R-:W-:Y:S05]  /*f1c0*/  BRA `(.L_x_12356) ;  /* 0xffffffec00107947 */ /* 0x000fea000383ffff */
.L_x_12303:
[----:B0-----:R0:W2:Y:S02]  /*f1d0*/  SYNCS.PHASECHK.TRANS64.TRYWAIT P0, [R7+URZ], R2 ;  /* 0x00000002070075a7 */ /* 0x0010a4000800017f */
[----:B--2---:R-:W-:Y:S05]  /*f1e0*/  @!P0 NANOSLEEP.SYNCS 0x989680 ;  /* 0x009896800000895d */ /* 0x004fea0003900000 */
[----:B------:R-:W2:Y:S02]  /*f1f0*/  @!P0 SYNCS.PHASECHK.TRANS64 P0, [R7+URZ], R2 ;  /* 0x00000002070085a7 */ /* 0x000ea4000800007f */
[----:B--2---:R-:W-:Y:S05]  /*f200*/  @!P0 BRA `(.L_x_12303) ;  /* 0xfffffffc00f08947 */ /* 0x004fea000383ffff */
[----:B------:R-:W-:Y:S05]  /*f210*/  BRA `(.L_x_12357) ;  /* 0xffffffec00447947 */ /* 0x000fea000383ffff */
.L_x_12304:
[----:B--2---:R2:W3:Y:S02]  /*f220*/  SYNCS.PHASECHK.TRANS64.TRYWAIT P0, [R3+URZ], R0 ;  /* 0x00000000030075a7 */ /* 0x0044e4000800017f */
[----:B---3--:R-:W-:Y:S05]  /*f230*/  @!P0 NANOSLEEP.SYNCS 0x989680 ;  /* 0x009896800000895d */ /* 0x008fea0003900000 */
[----:B------:R-:W3:Y:S02]  /*f240*/  @!P0 SYNCS.PHASECHK.TRANS64 P0, [R3+URZ], R0 ;  /* 0x00000000030085a7 */ /* 0x000ee4000800007f */
[----:B---3--:R-:W-:Y:S05]  /*f250*/  @!P0 BRA `(.L_x_12304) ;  /* 0xfffffffc00f08947 */ /* 0x008fea000383ffff */
[----:B------:R-:W-:Y:S05]  /*f260*/  BRA `(.L_x_12358) ;  /* 0xffffffec00387947 */ /* 0x000fea000383ffff */
.L_x_12306:
[----:B--2---:R2:W3:Y:S02]  /*f270*/  SYNCS.PHASECHK.TRANS64.TRYWAIT P0, [R5+URZ], R2 ;  /* 0x00000002050075a7 */ /* 0x0044e4000800017f */
[----:B---3--:R-:W-:Y:S05]  /*f280*/  @!P0 NANOSLEEP.SYNCS 0x989680 ;  /* 0x009896800000895d */ /* 0x008fea0003900000 */
[----:B------:R-:W3:Y:S02]  /*f290*/  @!P0 SYNCS.PHASECHK.TRANS64 P0, [R5+URZ], R2 ;  /* 0x00000002050085a7 */ /* 0x000ee4000800007f */
[----:B---3--:R-:W-:Y:S05]  /*f2a0*/  @!P0 BRA `(.L_x_12306) ;  /* 0xfffffffc00f08947 */ /* 0x008fea000383ffff */
[----:B------:R-:W-:Y:S05]  /*f2b0*/  BRA `(.L_x_12359) ;  /* 0xffffffec003c7947 */ /* 0x000fea000383ffff */
.L_x_12360:
        /* <DEDUP_REMOVED lines=12> */
.L_x_12795:


//--------------------- .text._ZN7cutlass13device_kernelIN5flash11enable_sm90INS1_16FlashAttnFwdSm90INS1_25CollectiveMainloopFwdSm90ILi2EN4cute5tupleIJNS5_1CILi1EEES8_S8_EEENS6_IJNS7_ILi192EEENS7_ILi128EEENS7_ILi64EEEEEELi64ENS_6half_tEfNS_4arch4Sm90ELb1ELb0ELb0ELb1ELb0ELb1ELb0ELb1ELb1ELb0ELb0ELb0EEENS1_21CollectiveEpilogueFwdINS6_IJSA_SC_SB_EEES9_SE_SG_Li384ELb1ELb0ELb0ELb0EEENS1_36VarlenDynamicPersistentTileSchedulerILi192ELi128ELi384ELi32ELb0ELb0ELb1ELb1ELb1ELb1EEEEEEEEEvNT_6ParamsE --------------------------
	.section	.text._ZN7cutlass13device_kernelIN5flash11enable_sm90INS1_16FlashAttnFwdSm90INS1_25CollectiveMainloopFwdSm90ILi2EN4cute5tupleIJNS5_1CILi1EEES8_S8_EEENS6_IJNS7_ILi192EEENS7_ILi128EEENS7_ILi64EEEEEELi64ENS_6half_tEfNS_4arch4Sm90ELb1ELb0ELb0ELb1ELb0ELb1ELb0ELb1ELb1ELb0ELb0ELb0EEENS1_21CollectiveEpilogueFwdINS6_IJSA_SC_SB_EEES9_SE_SG_Li384ELb1ELb0ELb0ELb0EEENS1_36VarlenDynamicPersistentTileSchedulerILi192ELi128ELi384ELi32ELb0ELb0ELb1ELb1ELb1ELb1EEEEEEEEEvNT_6ParamsE,"ax",@progbits
	.align	128
.text._ZN7cutlass13device_kernelIN5flash11enable_sm90INS1_16FlashAttnFwdSm90INS1_25CollectiveMainloopFwdSm90ILi2EN4cute5tupleIJNS5_1CILi1EEES8_S8_EEENS6_IJNS7_ILi192EEENS7_ILi128EEENS7_ILi64EEEEEELi64ENS_6half_tEfNS_4arch4Sm90ELb1ELb0ELb0ELb1ELb0ELb1ELb0ELb1ELb1ELb0ELb0ELb0EEENS1_21CollectiveEpilogueFwdINS6_IJSA_SC_SB_EEES9_SE_SG_Li384ELb1ELb0ELb0ELb0EEENS1_36VarlenDynamicPersistentTileSchedulerILi192ELi128ELi384ELi32ELb0ELb0ELb1ELb1ELb1ELb1EEEEEEEEEvNT_6ParamsE:
        .type           _ZN7cutlass13device_kernelIN5flash11enable_sm90INS1_16FlashAttnFwdSm90INS1_25CollectiveMainloopFwdSm90ILi2EN4cute5tupleIJNS5_1CILi1EEES8_S8_EEENS6_IJNS7_ILi192EEENS7_ILi128EEENS7_ILi64EEEEEELi64ENS_6half_tEfNS_4arch4Sm90ELb1ELb0ELb0ELb1ELb0ELb1ELb0ELb1ELb1ELb0ELb0ELb0EEENS1_21CollectiveEpilogueFwdINS6_IJSA_SC_SB_EEES9_SE_SG_Li384ELb1ELb0ELb0ELb0EEENS1_36VarlenDynamicPersistentTileSchedulerILi192ELi128ELi384ELi32ELb0ELb0ELb1ELb1ELb1ELb1EEEEEEEEEvNT_6ParamsE,@function
        .size           _ZN7cutlass13device_kernelIN5flash11enable_sm90INS1_16FlashAttnFwdSm90INS1_25CollectiveMainloopFwdSm90ILi2EN4cute5tupleIJNS5_1CILi1EEES8_S8_EEENS6_IJNS7_ILi192EEENS7_ILi128EEENS7_ILi64EEEEEELi64ENS_6half_tEfNS_4arch4Sm90ELb1ELb0ELb0ELb1ELb0ELb1ELb0ELb1ELb1ELb0ELb0ELb0EEENS1_21CollectiveEpilogueFwdINS6_IJSA_SC_SB_EEES9_SE_SG_Li384ELb1ELb0ELb0ELb0EEENS1_36VarlenDynamicPersistentTileSchedulerILi192ELi128ELi384ELi32ELb0ELb0ELb1ELb1ELb1ELb1EEEEEEEEEvNT_6ParamsE,(.L_x_12796 - _ZN7cutlass13device_kernelIN5flash11enable_sm90INS1_16FlashAttnFwdSm90INS1_25CollectiveMainloopFwdSm90ILi2EN4cute5tupleIJNS5_1CILi1EEES8_S8_EEENS6_IJNS7_ILi192EEENS7_ILi128EEENS7_ILi64EEEEEELi64ENS_6half_tEfNS_4arch4Sm90ELb1ELb0ELb0ELb1ELb0ELb1ELb0ELb1ELb1ELb0ELb0ELb0EEENS1_21CollectiveEpilogueFwdINS6_IJSA_SC_SB_EEES9_SE_SG_Li384ELb1ELb0ELb0ELb0EEENS1_36VarlenDynamicPersistentTileSchedulerILi192ELi128ELi384ELi32ELb0ELb0ELb1ELb1ELb1ELb1EEEEEEEEEvNT_6ParamsE)
        .other          _ZN7cutlass13device_kernelIN5flash11enable_sm90INS1_16FlashAttnFwdSm90INS1_25CollectiveMainloopFwdSm90ILi2EN4cute5tupleIJNS5_1CILi1EEES8_S8_EEENS6_IJNS7_ILi192EEENS7_ILi128EEENS7_ILi64EEEEEELi64ENS_6half_tEfNS_4arch4Sm90ELb1ELb0ELb0ELb1ELb0ELb1ELb0ELb1ELb1ELb0ELb0ELb0EEENS1_21CollectiveEpilogueFwdINS6_IJSA_SC_SB_EEES9_SE_SG_Li384ELb1ELb0ELb0ELb0EEENS1_36VarlenDynamicPersistentTileSchedulerILi192ELi128ELi384ELi32ELb0ELb0ELb1ELb1ELb1ELb1EEEEEEEEEvNT_6ParamsE,@"STO_CUDA_ENTRY STV_DEFAULT"
_ZN7cutlass13device_kernelIN5flash11enable_sm90INS1_16FlashAttnFwdSm90INS1_25CollectiveMainloopFwdSm90ILi2EN4cute5tupleIJNS5_1CILi1EEES8_S8_EEENS6_IJNS7_ILi192EEENS7_ILi128EEENS7_ILi64EEEEEELi64ENS_6half_tEfNS_4arch4Sm90ELb1ELb0ELb0ELb1ELb0ELb1ELb0ELb1ELb1ELb0ELb0ELb0EEENS1_21CollectiveEpilogueFwdINS6_IJSA_SC_SB_EEES9_SE_SG_Li384ELb1ELb0ELb0ELb0EEENS1_36VarlenDynamicPersistentTileSchedulerILi192ELi128ELi384ELi32ELb0ELb0ELb1ELb1ELb1ELb1EEEEEEEEEvNT_6ParamsE:
        /* <DEDUP_REMOVED lines=26> */
.L_x_12362:
[----:B------:R-:W-:Y:S05]  /*01a0*/  BSYNC B0 ;  /* 0x0000000000007941 */ /* 0x000fea0003800000 */
.L_x_12361:
        /* <DEDUP_REMOVED lines=40> */
.L_x_12363:
        /* <DEDUP_REMOVED lines=22> */
.L_x_12364:
        /* <DEDUP_REMOVED lines=18> */
.L_x_12365:
        /* <DEDUP_REMOVED lines=22> */
.L_x_12366:
        /* <DEDUP_REMOVED lines=22> */
.L_x_12367:
        /* <DEDUP_REMOVED lines=9> */
.L_x_12370:
[----:B------:R-:W-:-:S08]  /*0a00*/  NOP ;  /* 0x0000000000007918 */ /* 0x000fd00000000000 */
[----:B------:R-:W0:Y:S02]  /*0a10*/  USETMAXREG.TRY_ALLOC.CTAPOOL UP0, 0xa0 ;  /* 0x000000a0000079c8 */ /* 0x000e240008000600 */
[----:B0-----:R-:W-:-:S13]  /*0a20*/  PLOP3.LUT P0, PT, PT, PT, UP0, 0x80, 0x0 ;  /* 0x000000000000781c */ /* 0x001fda0003f0f008 */
[----:B------:R-:W-:Y:S05]  /*0a30*/  @!P0 BRA `(.L_x_12370) ;  /* 0xfffffffc00f08947 */ /* 0x000fea000383ffff */
[----:B------:R-:W3:Y:S01]  /*0a40*/  LDL.LU R0, [R1+0x8] ;  /* 0x0000080001007983 */ /* 0x000ee20000300800 */
        /* <DEDUP_REMOVED lines=15> */
[----:B------:R4:W-:Y:S01]  /*0b40*/  STL [R1+0x8], R0 ;  /* 0x0000080001007387 */ /* 0x0009e20000100800 */
        /* <DEDUP_REMOVED lines=8> */
[----:B------:R-:W-:-:S05]  /*0bd0*/  IMAD.IADD R12, R13, 0x1, -R4 ;  /* 0x000000010d0c7824 */ /* 0x000fca00078e0a04 */
[----:B------:R-:W-:-:S04]  /*0be0*/  SHF.R.S32.HI R8, RZ, 0x1f, R12 ;  /* 0x0000001fff087819 */ /* 0x000fc8000001140c */
[----:B------:R-:W-:Y:S02]  /*0bf0*/  LEA.HI R9, R8, R12, RZ, 0x2 ;  /* 0x0000000c08097211 */ /* 0x000fe400078f10ff */
[----:B------:R-:W-:Y:S02]  /*0c00*/  SHF.R.S32.HI R3, RZ, 0x7, R3 ;  /* 0x00000007ff037819 */ /* 0x000fe40000011403 */
[--C-:B------:R-:W-:Y:S02]  /*0c10*/  SHF.R.S32.HI R10, RZ, 0x2, R9.reuse ;  /* 0x00000002ff0a7819 */ /* 0x100fe40000011409 */
[----:B------:R-:W-:Y:S01]  /*0c20*/  SHF.R.S32.HI R11, RZ, 0x1f, R9 ;  /* 0x0000001fff0b7819 */ /* 0x000fe20000011409 */
[----:B------:R-:W-:-:S03]  /*0c30*/  IMAD.HI R6, R3, 0x55555556, RZ ;  /* 0x5555555603067827 */ /* 0x000fc600078e02ff */
[----:B------:R-:W-:Y:S02]  /*0c40*/  LEA.HI R11, R11, R10, RZ, 0x3 ;  /* 0x0000000a0b0b7211 */ /* 0x000fe400078f18ff */
[----:B------:R-:W-:Y:S02]  /*0c50*/  LEA.HI R8, R8, R12, RZ, 0x5 ;  /* 0x0000000c08087211 */ /* 0x000fe400078f28ff */
[----:B------:R-:W-:Y:S02]  /*0c60*/  LOP3.LUT R11, R11, 0xfffffff8, RZ, 0xc0, !PT ;  /* 0xfffffff80b0b7812 */ /* 0x000fe400078ec0ff */
[----:B------:R-:W-:Y:S02]  /*0c70*/  LEA.HI R6, R6, R6, RZ, 0x1 ;  /* 0x0000000606067211 */ /* 0x000fe400078f08ff */
[----:B------:R-:W-:Y:S02]  /*0c80*/  IADD3 R11, R10, -R11, RZ ;  /* 0x8000000b0a0b7210 */ /* 0x000fe40007ffe0ff */
[----:B------:R-:W-:Y:S01]  /*0c90*/  SHF.R.S32.HI R8, RZ, 0x5, R8 ;  /* 0x00000005ff087819 */ /* 0x000fe20000011408 */
[----:B------:R-:W-:Y:S01]  /*0ca0*/  IMAD R6, R6, -0x3, R3 ;  /* 0xfffffffd06067824 */ /* 0x000fe200078e0203 */
[----:B------:R-:W-:-:S03]  /*0cb0*/  LEA.HI R4, R0, R13, RZ, 0x4 ;  /* 0x0000000d00047211 */ /* 0x000fc600078f20ff */
[----:B------:R-:W-:Y:S01]  /*0cc0*/  IMAD R11, R8, 0x10, R11 ;  /* 0x00000010080b7824 */ /* 0x000fe200078e020b */
[----:B------:R-:W-:-:S03]  /*0cd0*/  LEA.HI R5, R0, R13, RZ, 0x5 ;  /* 0x0000000d00057211 */ /* 0x000fc600078f28ff */
[----:B------:R-:W-:Y:S01]  /*0ce0*/  IMAD R3, R6, 0x40, R11 ;  /* 0x0000004006037824 */ /* 0x000fe200078e020b */
[----:B------:R-:W-:Y:S02]  /*0cf0*/  SHF.R.S32.HI R7, RZ, 0x4, R4 ;  /* 0x00000004ff077819 */ /* 0x000fe40000011404 */
[----:B------:R-:W-:Y:S02]  /*0d00*/  SHF.R.S32.HI R15, RZ, 0x5, R5 ;  /* 0x00000005ff0f7819 */ /* 0x000fe40000011405 */
[C---:B------:R-:W-:Y:S01]  /*0d10*/  LOP3.LUT R5, R4.reuse, 0x3fffff0, RZ, 0xc0, !PT ;  /* 0x03fffff004057812 */ /* 0x040fe200078ec0ff */
[----:B------:R0:W-:Y:S01]  /*0d20*/  STL [R1+0x28], R3 ;  /* 0x0000280301007387 */ /* 0x0001e20000100800 */
[----:B------:R-:W-:-:S03]  /*0d30*/  LEA.HI R4, R4, R7, RZ, 0x1 ;  /* 0x0000000704047211 */ /* 0x000fc600078f08ff */
[----:B------:R-:W-:Y:S01]  /*0d40*/  IMAD.IADD R5, R13, 0x1, -R5 ;  /* 0x000000010d057824 */ /* 0x000fe200078e0a05 */
[----:B------:R-:W-:Y:S02]  /*0d50*/  LOP3.LUT R4, R4, 0x1ffffffe, RZ, 0xc0, !PT ;  /* 0x1ffffffe04047812 */ /* 0x000fe400078ec0ff */
[----:B0-----:R-:W-:-:S04]  /*0d60*/  LEA.HI R3, R0, R13, RZ, 0x2 ;  /* 0x0000000d00037211 */ /* 0x001fc800078f10ff */
[----:B------:R-:W-:Y:S01]  /*0d70*/  SHF.R.S32.HI R19, RZ, 0x2, R3 ;  /* 0x00000002ff137819 */ /* 0x000fe20000011403 */
[----:B------:R-:W-:Y:S02]  /*0d80*/  IMAD.IADD R4, R7, 0x1, -R4 ;  /* 0x0000000107047824 */ /* 0x000fe400078e0a04 */
[----:B------:R-:W-:Y:S02]  /*0d90*/  IMAD R5, R15, 0x10, R5 ;  /* 0x000000100f057824 */ /* 0x000fe400078e0205 */
[----:B------:R-:W-:Y:S02]  /*0da0*/  VIADD R8, R19, 0x60 ;  /* 0x0000006013087836 */ /* 0x000fe40000000000 */
[----:B------:R-:W-:Y:S01]  /*0db0*/  IMAD R7, R5, 0x8, R4 ;  /* 0x0000000805077824 */ /* 0x000fe200078e0204 */
[----:B------:R-:W-:Y:S02]  /*0dc0*/  LEA.HI R0, R0, R13, RZ, 0x3 ;  /* 0x0000000d00007211 */ /* 0x000fe400078f18ff */
[----:B------:R-:W-:-:S02]  /*0dd0*/  SHF.R.S32.HI R5, RZ, 0x1f, R8 ;  /* 0x0000001fff057819 */ /* 0x000fc40000011408 */
[----:B------:R-:W-:Y:S02]  /*0de0*/  LOP3.LUT R4, R3, 0xfffffffc, RZ, 0xc0, !PT ;  /* 0xfffffffc03047812 */ /* 0x000fe400078ec0ff */
[----:B------:R-:W-:Y:S02]  /*0df0*/  LEA.HI R5, R5, R8, RZ, 0x3 ;  /* 0x0000000805057211 */ /* 0x000fe400078f18ff */
[----:B------:R-:W-:Y:S01]  /*0e00*/  LOP3.LUT R0, R0, 0x1ffffff8, RZ, 0xc0, !PT ;  /* 0x1ffffff800007812 */ /* 0x000fe200078ec0ff */
[----:B------:R-:W-:Y:S01]  /*0e10*/  IMAD.IADD R4, R13, 0x1, -R4 ;  /* 0x000000010d047824 */ /* 0x000fe200078e0a04 */
[----:B------:R-:W-:Y:S01]  /*0e20*/  SHF.R.S32.HI R6, RZ, 0x1f, R3 ;  /* 0x0000001fff067819 */ /* 0x000fe20000011403 */
[----:B------:R-:W-:Y:S02]  /*0e30*/  IMAD.SHL.U32 R3, R8, 0x40, RZ ;  /* 0x0000004008037824 */ /* 0x000fe400078e00ff */
[----:B------:R-:W-:Y:S02]  /*0e40*/  IMAD.SHL.U32 R5, R5, 0x40, RZ ;  /* 0x0000004005057824 */ /* 0x000fe400078e00ff */
[----:B------:R-:W-:Y:S01]  /*0e50*/  IMAD.IADD R0, R13, 0x1, -R0 ;  /* 0x000000010d007824 */ /* 0x000fe200078e0a00 */
[----:B------:R-:W-:Y:S01]  /*0e60*/  LEA.HI R6, R6, R19, RZ, 0x3 ;  /* 0x0000001306067211 */ /* 0x000fe200078f18ff */
[----:B------:R-:W-:Y:S01]  /*0e70*/  IMAD.SHL.U32 R16, R4, 0x8, RZ ;  /* 0x0000000804107824 */ /* 0x000fe200078e00ff */
[----:B------:R-:W-:-:S02]  /*0e80*/  LOP3.LUT R3, R3, 0x1c0, RZ, 0xc0, !PT ;  /* 0x000001c003037812 */ /* 0x000fc400078ec0ff */
[----:B------:R-:W-:Y:S02]  /*0e90*/  SHF.R.S32.HI R4, RZ, 0x1f, R19 ;  /* 0x0000001fff047819 */ /* 0x000fe40000011413 */
[----:B------:R-:W-:Y:S02]  /*0ea0*/  LOP3.LUT R4, R5, 0xfffffe00, RZ, 0xc0, !PT ;  /* 0xfffffe0005047812 */ /* 0x000fe400078ec0ff */
[----:B------:R-:W-:Y:S02]  /*0eb0*/  SHF.L.U32 R0, R0, 0x3, RZ ;  /* 0x0000000300007819 */ /* 0x000fe400000006ff */
[----:B------:R-:W-:Y:S01]  /*0ec0*/  LOP3.LUT R6, R6, 0xfffffff8, RZ, 0xc0, !PT ;  /* 0xfffffff806067812 */ /* 0x000fe200078ec0ff */
[----:B------:R-:W-:Y:S01]  /*0ed0*/  STL [R1+0x38], RZ ;  /* 0x000038ff01007387 */ /* 0x000fe20000100800 */
[----:B------:R-:W-:Y:S02]  /*0ee0*/  SHF.R.U32.HI R8, RZ, 0x3, R3 ;  /* 0x00000003ff087819 */ /* 0x000fe40000011603 */
[----:B------:R-:W-:Y:S01]  /*0ef0*/  LOP3.LUT R3, R3, 0x38, R16, 0xf8, !PT ;  /* 0x0000003803037812 */ /* 0x000fe200078ef810 */
[----:B------:R-:W-:Y:S01]  /*0f00*/  STL [R1+0x20], R4 ;  /* 0x0000200401007387 */ /* 0x000fe20000100800 */
[----:B------:R-:W-:-:S03]  /*0f10*/  LOP3.LUT R9, R9, 0x7ffffffc, RZ, 0xc0, !PT ;  /* 0x7ffffffc09097812 */ /* 0x000fc600078ec0ff */
[----:B------:R0:W-:Y:S01]  /*0f20*/  STL [R1+0x34], R0 ;  /* 0x0000340001007387 */ /* 0x0001e20000100800 */
[----:B------:R-:W-:Y:S01]  /*0f30*/  LOP3.LUT R3, R4, R3, R8, 0xf6, !PT ;  /* 0x0000000304037212 */ /* 0x000fe200078ef608 */
[----:B------:R-:W-:Y:S02]  /*0f40*/  IMAD.IADD R5, R12, 0x1, -R9 ;  /* 0x000000010c057824 */ /* 0x000fe400078e0a09 */
[----:B0-----:R-:W-:Y:S02]  /*0f50*/  IMAD.IADD R0, R19, 0x1, -R6 ;  /* 0x0000000113007824 */ /* 0x001fe400078e0a06 */
[----:B------:R-:W-:-:S03]  /*0f60*/  IMAD.SHL.U32 R4, R7, 0x8, RZ ;  /* 0x0000000807047824 */ /* 0x000fc600078e00ff */
[----:B------:R0:W-:Y:S04]  /*0f70*/  STL [R1+0x1c], R0 ;  /* 0x00001c0001007387 */ /* 0x0001e80000100800 */
[----:B------:R1:W-:Y:S01]  /*0f80*/  STL [R1+0x24], R5 ;  /* 0x0000240501007387 */ /* 0x0003e20000100800 */
[----:B0-----:R-:W-:-:S05]  /*0f90*/  IMAD R0, R3, 0x2, R2 ;  /* 0x0000000203007824 */ /* 0x001fca00078e0202 */
[----:B------:R1:W-:Y:S04]  /*0fa0*/  STL [R1+0x40], R0 ;  /* 0x0000400001007387 */ /* 0x0003e80000100800 */
[----:B------:R1:W-:Y:S01]  /*0fb0*/  STL [R1+0x44], R4 ;  /* 0x0000440401007387 */ /* 0x0003e20000100800 */
[----:B------:R-:W-:Y:S01]  /*0fc0*/  CS2R R22, SRZ ;  /* 0x0000000000167805 */ /* 0x000fe2000001ff00 */
[----:B------:R-:W-:Y:S01]  /*0fd0*/  IMAD.MOV.U32 R156, RZ, RZ, RZ ;  /* 0x000000ffff9c7224 */ /* 0x000fe200078e00ff */
[----:B------:R-:W-:Y:S02]  /*0fe0*/  MOV R18, RZ ;  /* 0x000000ff00127202 */ /* 0x000fe40000000f00 */
[----:B-12---:R-:W-:-:S07]  /*0ff0*/  LOP3.LUT R157, R14, 0x1, RZ, 0xfc, !PT ;  /* 0x000000010e9d7812 */ /* 0x006fce00078efcff */
.L_x_12526:
[----:B0----5:R-:W0:Y:S02]  /*1000*/  LDC.64 R4, c[0x0][0xc60] ;  /* 0x00031800ff047b82 */ /* 0x021e240000000a00 */
[----:B0-----:R-:W-:-:S05]  /*1010*/  IMAD.WIDE R4, R155, 0x4, R4 ;  /* 0x000000049b047825 */ /* 0x001fca00078e0204 */
[----:B-12---:R-:W2:Y:S01]  /*1020*/  LDG.E R10, desc[UR40][R4.64] ;  /* 0x00000028040a7981 */ /* 0x006ea2000c1e1900 */
[----:B------:R-:W-:Y:S05]  /*1030*/  YIELD ;  /* 0x0000000000007946 */ /* 0x000fea0003800000 */
[----:B------:R-:W-:Y:S01]  /*1040*/  ULDC.64 UR4, c[0x0][0xa28] ;  /* 0x00028a0000047ab9 */ /* 0x000fe20000000a00 */
[----:B------:R-:W-:Y:S01]  /*1050*/  ULDC.64 UR8, c[0x0][0xa18] ;  /* 0x0002860000087ab9 */ /* 0x000fe20000000a00 */
[----:B------:R-:W-:Y:S01]  /*1060*/  ISETP.NE.U32.AND P1, PT, RZ, UR4, PT ;  /* 0x00000004ff007c0c */ /* 0x000fe2000bf25070 */
[----:B------:R-:W-:Y:S01]  /*1070*/  IMAD.MOV.U32 R3, RZ, RZ, RZ ;  /* 0x000000ffff037224 */ /* 0x000fe200078e00ff */
[----:B------:R-:W-:Y:S01]  /*1080*/  ULDC.64 UR6, c[0x0][0xa08] ;  /* 0x0002820000067ab9 */ /* 0x000fe20000000a00 */
[----:B------:R-:W-:-:S02]  /*1090*/  MOV R31, RZ ;  /* 0x000000ff001f7202 */ /* 0x000fc40000000f00 */
[----:B------:R-:W-:Y:S02]  /*10a0*/  ISETP.NE.AND.EX P1, PT, RZ, UR5, PT, P1 ;  /* 0x00000005ff007c0c */ /* 0x000fe4000bf25310 */
[----:B------:R-:W-:-:S04]  /*10b0*/  ISETP.NE.U32.AND P0, PT, RZ, UR6, PT ;  /* 0x00000006ff007c0c */ /* 0x000fc8000bf05070 */
[----:B------:R-:W-:Y:S02]  /*10c0*/  ISETP.NE.AND.EX P0, PT, RZ, UR7, PT, P0 ;  /* 0x00000007ff007c0c */ /* 0x000fe4000bf05300 */
[----:B--2---:R-:W-:Y:S01]  /*10d0*/  SHF.R.S32.HI R0, RZ, 0x1f, R10 ;  /* 0x0000001fff007819 */ /* 0x004fe2000001140a */
[----:B------:R-:W-:-:S04]  /*10e0*/  IMAD.SHL.U32 R32, R10, 0x4, RZ ;  /* 0x000000040a207824 */ /* 0x000fc800078e00ff */
        /* <DEDUP_REMOVED lines=15> */
[----:B------:R-:W2:Y:S01]  /*11e0*/  @P2 LDG.E R11, desc[UR40][R4.64] ;  /* 0x00000028040b2981 */ /* 0x000ea2000c1e1900 */
        /* <DEDUP_REMOVED lines=16> */
[----:B------:R-:W1:Y:S02]  /*12f0*/  LDC.64 R4, c[0x0][0xa00] ;  /* 0x00028000ff047b82 */ /* 0x000e640000000a00 */
[----:B-1----:R-:W-:-:S05]  /*1300*/  IMAD.WIDE R4, R29, 0x4, R4 ;  /* 0x000000041d047825 */ /* 0x002fca00078e0204 */
[----:B------:R-:W2:Y:S04]  /*1310*/  LDG.E R0, desc[UR40][R4.64] ;  /* 0x0000002804007981 */ /* 0x000ea8000c1e1900 */
[----:B0-----:R-:W2:Y:S02]  /*1320*/  LDG.E R7, desc[UR40][R4.64+0x4] ;  /* 0x0000042804077981 */ /* 0x001ea4000c1e1900 */
[----:B--2---:R-:W-:-:S05]  /*1330*/  IMAD.IADD R11, R7, 0x1, -R0 ;  /* 0x00000001070b7824 */ /* 0x004fca00078e0a00 */
[----:B------:R1:W-:Y:S02]  /*1340*/  STL [R1+0x10], R11 ;  /* 0x0000100b01007387 */ /* 0x0003e40000100800 */
.L_x_12372:
[----:B------:R-:W-:Y:S01]  /*1350*/  ULDC.64 UR4, c[0x0][0xa20] ;  /* 0x0002880000047ab9 */ /* 0x000fe20000000a00 */
[----:B------:R2:W-:Y:S01]  /*1360*/  STL [R1+0x3c], R153 ;  /* 0x00003c9901007387 */ /* 0x0005e20000100800 */
[----:B------:R-:W-:-:S03]  /*1370*/  ISETP.NE.U32.AND P1, PT, RZ, UR4, PT ;  /* 0x00000004ff007c0c */ /* 0x000fc6000bf25070 */
[----:B------:R2:W-:Y:S01]  /*1380*/  STL [R1+0x30], R154 ;  /* 0x0000309a01007387 */ /* 0x0005e20000100800 */
[----:B------:R-:W-:-:S13]  /*1390*/  ISETP.NE.AND.EX P1, PT, RZ, UR5, PT, P1 ;  /* 0x00000005ff007c0c */ /* 0x000fda000bf25310 */
[----:B--2---:R-:W-:Y:S05]  /*13a0*/  @!P1 BRA `(.L_x_12373) ;  /* 0x0000000000109947 */ /* 0x004fea0003800000 */
[----:B------:R-:W-:-:S04]  /*13b0*/  IADD3 R4, P0, R32, UR4, RZ ;  /* 0x0000000420047c10 */ /* 0x000fc8000ff1e0ff */
[----:B------:R-:W-:-:S05]  /*13c0*/  IADD3.X R5, R33, UR5, RZ, P0, !PT ;  /* 0x0000000521057c10 */ /* 0x000fca00087fe4ff */
[----:B------:R2:W5:Y:S01]  /*13d0*/  LDG.E R30, desc[UR40][R4.64] ;  /* 0x00000028041e7981 */ /* 0x000562000c1e1900 */
[----:B------:R-:W-:Y:S05]  /*13e0*/  BRA `(.L_x_12374) ;  /* 0x0000000000107947 */ /* 0x000fea0003800000 */
.L_x_12373:
[----:B------:R-:W-:Y:S05]  /*13f0*/  @!P0 BRA `(.L_x_12374) ;  /* 0x00000000000c8947 */ /* 0x000fea0003800000 */
[----:B------:R-:W2:Y:S04]  /*1400*/  LDG.E R5, desc[UR40][R8.64] ;  /* 0x0000002808057981 */ /* 0x000ea8000c1e1900 */
[----:B------:R-:W2:Y:S02]  /*1410*/  LDG.E R30, desc[UR40][R8.64+0x4] ;  /* 0x00000428081e7981 */ /* 0x000ea4000c1e1900 */
[----:B--2---:R-:W-:-:S07]  /*1420*/  IMAD.IADD R30, R30, 0x1, -R5 ;  /* 0x000000011e1e7824 */ /* 0x004fce00078e0a05 */
.L_x_12374:
[----:B------:R-:W-:Y:S02]  /*1430*/  ULDC.64 UR4, c[0x0][0xa10] ;  /* 0x0002840000047ab9 */ /* 0x000fe40000000a00 */
[----:B------:R-:W-:-:S04]  /*1440*/  ISETP.NE.U32.AND P0, PT, RZ, UR4, PT ;  /* 0x00000004ff007c0c */ /* 0x000fc8000bf05070 */
[----:B------:R-:W-:Y:S01]  /*1450*/  ISETP.NE.AND.EX P0, PT, RZ, UR5, PT, P0 ;  /* 0x00000005ff007c0c */ /* 0x000fe2000bf05300 */
[----:B0-----:R-:W-:Y:S01]  /*1460*/  IMAD.MOV.U32 R8, RZ, RZ, 0xc0 ;  /* 0x000000c0ff087424 */ /* 0x001fe200078e00ff */
[----:B------:R-:W-:-:S11]  /*1470*/  ULDC.64 UR4, c[0x0][0xa30] ;  /* 0x00028c0000047ab9 */ /* 0x000fd60000000a00 */
[----:B--2---:R-:W0:Y:S02]  /*1480*/  @P0 LDC.64 R4, c[0x0][0xa10] ;  /* 0x00028400ff040b82 */ /* 0x004e240000000a00 */
[----:B0-----:R-:W-:-:S05]  /*1490*/  @P0 IMAD.WIDE R4, R29, 0x4, R4 ;  /* 0x000000041d040825 */ /* 0x001fca00078e0204 */
[----:B------:R-:W2:Y:S04]  /*14a0*/  @P0 LDG.E R0, desc[UR40][R4.64] ;  /* 0x0000002804000981 */ /* 0x000ea8000c1e1900 */
[----:B------:R-:W2:Y:S01]  /*14b0*/  @P0 LDG.E R9, desc[UR40][R4.64+0x4] ;  /* 0x0000042804090981 */ /* 0x000ea2000c1e1900 */
[----:B------:R-:W-:Y:S02]  /*14c0*/  ISETP.NE.U32.AND P1, PT, RZ, UR4, PT ;  /* 0x00000004ff007c0c */ /* 0x000fe4000bf25070 */
[----:B-----5:R-:W-:Y:S02]  /*14d0*/  MOV R24, R30 ;  /* 0x0000001e00187202 */ /* 0x020fe40000000f00 */
        /* <DEDUP_REMOVED lines=12> */
[----:B------:R-:W-:-:S02]  /*15a0*/  VIMNMX R27, RZ, R27, !PT ;  /* 0x0000001bff1b7248 */ /* 0x000fc40007fe0100 */
        /* <DEDUP_REMOVED lines=33> */
[----:B-1----:R-:W-:-:S02]  /*17c0*/  IMAD.U32 R11, RZ, RZ, UR7 ;  /* 0x00000007ff0b7e24 */ /* 0x002fc4000f8e00ff */
[----:B------:R-:W-:Y:S02]  /*17d0*/  IMAD.MOV.U32 R8, RZ, RZ, 0x70 ;  /* 0x00000070ff087424 */ /* 0x000fe400078e00ff */
[----:B------:R-:W-:Y:S02]  /*17e0*/  IMAD.MOV.U32 R12, RZ, RZ, 0x1 ;  /* 0x00000001ff0c7424 */ /* 0x000fe400078e00ff */
[----:B0-----:R-:W-:-:S07]  /*17f0*/  IMAD.MOV.U32 R13, RZ, RZ, RZ ;  /* 0x000000ffff0d7224 */ /* 0x001fce00078e00ff */
[----:B------:R-:W-:-:S07]  /*1800*/  LEPC R20, `(.L_x_12377) ;  /* 0x000000001014794e */ /* 0x000fce0000000000 */
[----:B--2--5:R-:W-:Y:S05]  /*1810*/  CALL.ABS.NOINC R14 ;  /* 0x000000000e007343 */ /* 0x024fea0003c00000 */
.L_x_12377:
[----:B------:R-:W-:Y:S05]  /*1820*/  BSYNC B6 ;  /* 0x0000000000067941 */ /* 0x000fea0003800000 */
.L_x_12376:
        /* <DEDUP_REMOVED lines=8> */
[----:B------:R0:W2:Y:S01]  /*18b0*/  LDC.64 R14, c[0x4][R0] ;  /* 0x01000000000e7b82 */ /* 0x0000a20000000a00 */
[----:B------:R-:W-:Y:S01]  /*18c0*/  IMAD.U32 R5, RZ, RZ, UR5 ;  /* 0x00000005ff057e24 */ /* 0x000fe2000f8e00ff */
[----:B------:R-:W-:Y:S01]  /*18d0*/  ULDC.64 UR4, c[0x4][0x1c0] ;  /* 0x0100700000047ab9 */ /* 0x000fe20000000a00 */
[----:B------:R-:W-:Y:S01]  /*18e0*/  IMAD.U32 R10, RZ, RZ, UR6 ;  /* 0x00000006ff0a7e24 */ /* 0x000fe2000f8e00ff */
[----:B------:R-:W-:Y:S01]  /*18f0*/  MOV R12, 0x1 ;  /* 0x00000001000c7802 */ /* 0x000fe20000000f00 */
[----:B------:R-:W-:Y:S02]  /*1900*/  IMAD.U32 R6, RZ, RZ, UR4 ;  /* 0x00000004ff067e24 */ /* 0x000fe4000f8e00ff */
[----:B------:R-:W-:-:S02]  /*1910*/  IMAD.U32 R7, RZ, RZ, UR5 ;  /* 0x00000005ff077e24 */ /* 0x000fc4000f8e00ff */
[----:B-1----:R-:W-:Y:S02]  /*1920*/  IMAD.U32 R11, RZ, RZ, UR7 ;  /* 0x00000007ff0b7e24 */ /* 0x002fe4000f8e00ff */
[----:B------:R-:W-:Y:S02]  /*1930*/  IMAD.MOV.U32 R8, RZ, RZ, 0x70 ;  /* 0x00000070ff087424 */ /* 0x000fe400078e00ff */
[----:B0-----:R-:W-:-:S07]  /*1940*/  IMAD.MOV.U32 R13, RZ, RZ, RZ ;  /* 0x000000ffff0d7224 */ /* 0x001fce00078e00ff */
[----:B------:R-:W-:-:S07]  /*1950*/  LEPC R20, `(.L_x_12379) ;  /* 0x000000001014794e */ /* 0x000fce0000000000 */
[----:B--2--5:R-:W-:Y:S05]  /*1960*/  CALL.ABS.NOINC R14 ;  /* 0x000000000e007343 */ /* 0x024fea0003c00000 */
.L_x_12379:
[----:B------:R-:W-:Y:S05]  /*1970*/  BSYNC B6 ;  /* 0x0000000000067941 */ /* 0x000fea0003800000 */
.L_x_12378:
[----:B------:R-:W-:Y:S01]  /*1980*/  ULDC.64 UR4, c[0x0][0x9f8] ;  /* 0x00027e0000047ab9 */ /* 0x000fe20000000a00 */
[----:B------:R-:W2:Y:S01]  /*1990*/  LDL R34, [R1+0x1c] ;  /* 0x00001c0001227983 */ /* 0x000ea20000100800 */
[----:B------:R-:W-:Y:S01]  /*19a0*/  ISETP.NE.U32.AND P0, PT, RZ, UR4, PT ;  /* 0x00000004ff007c0c */ /* 0x000fe2000bf05070 */
[----:B------:R-:W0:Y:S08]  /*19b0*/  LDC R0, c[0x0][0x428] ;  /* 0x00010a00ff007b82 */ /* 0x000e300000000800 */
[----:B------:R-:W3:Y:S01]  /*19c0*/  LDC.64 R74, c[0x0][0x2f0] ;  /* 0x0000bc00ff4a7b82 */ /* 0x000ee20000000a00 */
[----:B------:R-:W-:Y:S01]  /*19d0*/  ISETP.NE.AND.EX P0, PT, RZ, UR5, PT, P0 ;  /* 0x00000005ff007c0c */ /* 0x000fe2000bf05300 */
[----:B------:R-:W4:Y:S01]  /*19e0*/  LDL.LU R40, [R1+0x8] ;  /* 0x0000080001287983 */ /* 0x000f220000300800 */
[----:B------:R-:W-:Y:S01]  /*19f0*/  IMAD.IADD R14, R31, 0x1, R30 ;  /* 0x000000011f0e7824 */ /* 0x000fe200078e021e */
[----:B------:R-:W-:Y:S01]  /*1a00*/  ULDC.64 UR6, c[0x0][0xa08] ;  /* 0x0002820000067ab9 */ /* 0x000fe20000000a00 */
[----:B------:R-:W1:Y:S03]  /*1a10*/  S2R R20, SR_TID.X ;  /* 0x0000000000147919 */ /* 0x000e660000002100 */
[----:B------:R-:W2:Y:S06]  /*1a20*/  LDC.64 R72, c[0x0][0x3d8] ;  /* 0x0000f600ff487b82 */ /* 0x000eac0000000a00 */
[----:B------:R-:W-:-:S02]  /*1a30*/  @P0 IADD3 R4, P1, R32, UR4, RZ ;  /* 0x0000000420040c10 */ /* 0x000fc4000ff3e0ff */
[----:B------:R-:W4:Y:S02]  /*1a40*/  LDL R32, [R1+0x20] ;  /* 0x0000200001207983 */ /* 0x000f240000100800 */
[----:B------:R-:W-:Y:S01]  /*1a50*/  @P0 IADD3.X R5, R33, UR5, RZ, P1, !PT ;  /* 0x0000000521050c10 */ /* 0x000fe20008ffe4ff */
[----:B------:R-:W-:-:S04]  /*1a60*/  ULDC.64 UR4, c[0x0][0x2f8] ;  /* 0x0000be0000047ab9 */ /* 0x000fc80000000a00 */
[----:B------:R3:W4:Y:S01]  /*1a70*/  @P0 LDG.E R29, desc[UR40][R4.64] ;  /* 0x00000028041d0981 */ /* 0x000722000c1e1900 */
[----:B0-----:R-:W-:Y:S02]  /*1a80*/  ISETP.NE.AND P0, PT, R0, 0x1, PT ;  /* 0x000000010000780c */ /* 0x001fe40003f05270 */
[----:B------:R-:W-:Y:S02]  /*1a90*/  SHF.R.S32.HI R37, RZ, 0x1f, R14 ;  /* 0x0000001fff257819 */ /* 0x000fe4000001140e */
[----:B------:R-:W-:Y:S02]  /*1aa0*/  SHF.R.S32.HI R17, RZ, 0x1f, R16 ;  /* 0x0000001fff117819 */ /* 0x000fe40000011410 */
[----:B------:R-:W-:Y:S01]  /*1ab0*/  SHF.R.S32.HI R36, RZ, 0x1f, R19 ;  /* 0x0000001fff247819 */ /* 0x000fe20000011413 */
[-C--:B---3--:R-:W-:Y:S02]  /*1ac0*/  IMAD R6, R37, R74.reuse, RZ ;  /* 0x0000004a25067224 */ /* 0x088fe400078e02ff */
[----:B------:R-:W-:-:S04]  /*1ad0*/  IMAD.WIDE.U32 R4, R14, R74, RZ ;  /* 0x0000004a0e047225 */ /* 0x000fc800078e00ff */
[----:B------:R-:W0:Y:S01]  /*1ae0*/  @P0 LDC R3, c[0x0][0x42c] ;  /* 0x00010b00ff030b82 */ /* 0x000e220000000800 */
[----:B-1----:R-:W-:Y:S01]  /*1af0*/  SHF.R.U32.HI R38, RZ, 0x7, R20 ;  /* 0x00000007ff267819 */ /* 0x002fe20000011614 */
[----:B------:R-:W-:-:S03]  /*1b00*/  VIADD R21, R20, 0xffffff80 ;  /* 0xffffff8014157836 */ /* 0x000fc60000000000 */
[----:B------:R-:W-:Y:S02]  /*1b10*/  ISETP.NE.AND P6, PT, R38, 0x1, PT ;  /* 0x000000012600780c */ /* 0x000fe40003fc5270 */
[----:B------:R-:W-:Y:S01]  /*1b20*/  SHF.R.S32.HI R20, RZ, 0x1f, R21 ;  /* 0x0000001fff147819 */ /* 0x000fe20000011415 */
[----:B------:R-:W1:Y:S03]  /*1b30*/  @P0 LDC R7, c[0x0][0x430] ;  /* 0x00010c00ff070b82 */ /* 0x000e660000000800 */
[----:B------:R-:W-:Y:S01]  /*1b40*/  LEA.HI R20, R20, R21, RZ, 0x2 ;  /* 0x0000001514147211 */ /* 0x000fe200078f10ff */
[----:B------:R-:W3:Y:S03]  /*1b50*/  S2R R39, SR_TID.X ;  /* 0x0000000000277919 */ /* 0x000ee60000002100 */
[----:B------:R-:W-:-:S05]  /*1b60*/  LOP3.LUT R20, R20, 0xfffffffc, RZ, 0xc0, !PT ;  /* 0xfffffffc14147812 */ /* 0x000fca00078ec0ff */
[----:B------:R-:W-:Y:S02]  /*1b70*/  IMAD.IADD R20, R21, 0x1, -R20 ;  /* 0x0000000115147824 */ /* 0x000fe400078e0a14 */
[----:B0-----:R-:W-:-:S04]  /*1b80*/  @P0 IMAD.HI.U32 R0, R154, R3, RZ ;  /* 0x000000039a000227 */ /* 0x001fc800078e00ff */
[----:B------:R-:W-:Y:S02]  /*1b90*/  IMAD R3, R14, R75, R6 ;  /* 0x0000004b0e037224 */ /* 0x000fe400078e0206 */
[----:B------:R-:W-:Y:S01]  /*1ba0*/  IMAD.SHL.U32 R56, R20, 0x4, RZ ;  /* 0x0000000414387824 */ /* 0x000fe200078e00ff */
[----:B-1----:R-:W-:Y:S01]  /*1bb0*/  @P0 SHF.R.U32.HI R154, RZ, R7, R0 ;  /* 0x00000007ff9a0219 */ /* 0x002fe20000011600 */
[----:B------:R-:W-:Y:S01]  /*1bc0*/  IMAD.IADD R5, R5, 0x1, R3 ;  /* 0x0000000105057824 */ /* 0x000fe200078e0203 */
[----:B------:R-:W-:Y:S01]  /*1bd0*/  ISETP.NE.U32.AND P0, PT, RZ, UR6, PT ;  /* 0x00000006ff007c0c */ /* 0x000fe2000bf05070 */
[----:B------:R-:W-:Y:S01]  /*1be0*/  IMAD.WIDE.U32 R6, R19, R74, R16 ;  /* 0x0000004a13067225 */ /* 0x000fe200078e0010 */
[----:B------:R-:W-:Y:S02]  /*1bf0*/  SHF.R.S32.HI R9, RZ, 0x1f, R154 ;  /* 0x0000001fff097819 */ /* 0x000fe4000001149a */
[----:B------:R-:W-:Y:S01]  /*1c00*/  ISETP.NE.AND.EX P0, PT, RZ, UR7, PT, P0 ;  /* 0x00000007ff007c0c */ /* 0x000fe2000bf05300 */
[----:B------:R-:W-:-:S04]  /*1c10*/  IMAD.WIDE.U32 R4, R154, UR4, R4 ;  /* 0x000000049a047c25 */ /* 0x000fc8000f8e0004 */
[----:B------:R-:W-:-:S04]  /*1c20*/  IMAD R3, R9, UR4, RZ ;  /* 0x0000000409037c24 */ /* 0x000fc8000f8e02ff */
[----:B------:R-:W-:Y:S01]  /*1c30*/  IMAD R3, R154, UR5, R3 ;  /* 0x000000059a037c24 */ /* 0x000fe2000f8e0203 */
[----:B------:R-:W-:-:S03]  /*1c40*/  ULDC.64 UR4, c[0x0][0x300] ;  /* 0x0000c00000047ab9 */ /* 0x000fc60000000a00 */
[----:B------:R-:W-:Y:S01]  /*1c50*/  IMAD.IADD R5, R5, 0x1, R3 ;  /* 0x0000000105057824 */ /* 0x000fe200078e0203 */
[----:B------:R-:W-:Y:S02]  /*1c60*/  SHF.R.S32.HI R57, RZ, 0x1f, R56 ;  /* 0x0000001fff397819 */ /* 0x000fe40000011438 */
[----:B---3--:R-:W-:Y:S01]  /*1c70*/  IADD3 R39, R39, -0x80, RZ ;  /* 0xffffff8027277810 */ /* 0x008fe20007ffe0ff */
[----:B------:R-:W-:Y:S02]  /*1c80*/  VIADD R67, R16, 0x20 ;  /* 0x0000002010437836 */ /* 0x000fe40000000000 */
[----:B------:R-:W-:Y:S01]  /*1c90*/  VIADD R65, R38, 0x8 ;  /* 0x0000000826417836 */ /* 0x000fe20000000000 */
[----:B--2---:R-:W-:Y:S02]  /*1ca0*/  LOP3.LUT P1, RZ, R34, 0x4, RZ, 0xc0, !PT ;  /* 0x0000000422ff7812 */ /* 0x004fe4000782c0ff */
[----:B----4-:R-:W-:Y:S02]  /*1cb0*/  SEL R55, R29, RZ, !P0 ;  /* 0x000000ff1d377207 */ /* 0x010fe40004000000 */
[----:B------:R-:W-:-:S02]  /*1cc0*/  SHF.R.S32.HI R0, RZ, 0x1f, R29 ;  /* 0x0000001fff007819 */ /* 0x000fc4000001141d */
[----:B------:R-:W0:Y:S01]  /*1cd0*/  LDC R29, c[0x0][0x3d4] ;  /* 0x0000f500ff1d7b82 */ /* 0x000e220000000800 */
[----:B------:R-:W-:Y:S01]  /*1ce0*/  IMAD.WIDE.U32 R58, R55, UR4, R4 ;  /* 0x00000004373a7c25 */ /* 0x000fe2000f8e0004 */
[----:B------:R-:W-:Y:S02]  /*1cf0*/  SEL R10, R0, RZ, !P0 ;  /* 0x000000ff000a7207 */ /* 0x000fe40004000000 */
[----:B------:R-:W-:-:S03]  /*1d00*/  IADD3 R77, P0, R58, R6, RZ ;  /* 0x000000063a4d7210 */ /* 0x000fc60007f1e0ff */
[----:B------:R-:W-:Y:S01]  /*1d10*/  IMAD R0, R10, UR4, RZ ;  /* 0x000000040a007c24 */ /* 0x000fe2000f8e02ff */
[----:B------:R-:W1:Y:S03]  /*1d20*/  LDC.64 R4, c[0x0][0x3e8] ;  /* 0x0000fa00ff047b82 */ /* 0x000e660000000a00 */
[----:B------:R-:W-:Y:S01]  /*1d30*/  IMAD R3, R55, UR5, R0 ;  /* 0x0000000537037c24 */ /* 0x000fe2000f8e0200 */
[----:B------:R-:W-:Y:S05]  /*1d40*/  @!P6 WARPSYNC.ALL ;  /* 0x000000000000e948 */ /* 0x000fea0003800000 */
[----:B------:R-:W-:Y:S01]  /*1d50*/  ULDC.64 UR4, c[0x0][0x320] ;  /* 0x0000c80000047ab9 */ /* 0x000fe20000000a00 */
[----:B------:R-:W-:-:S02]  /*1d60*/  IMAD R0, R36, R74, RZ ;  /* 0x0000004a24007224 */ /* 0x000fc400078e02ff */
[----:B------:R-:W-:Y:S02]  /*1d70*/  IMAD R9, R9, UR4, RZ ;  /* 0x0000000409097c24 */ /* 0x000fe4000f8e02ff */
[----:B------:R-:W-:Y:S02]  /*1d80*/  IMAD R11, R19, R75, R0 ;  /* 0x0000004b130b7224 */ /* 0x000fe400078e0200 */
[C---:B------:R-:W-:Y:S02]  /*1d90*/  IMAD R13, R154.reuse, UR5, R9 ;  /* 0x000000059a0d7c24 */ /* 0x040fe4000f8e0209 */
[----:B------:R-:W-:Y:S01]  /*1da0*/  IMAD.WIDE.U32 R8, R154, UR4, R16 ;  /* 0x000000049a087c25 */ /* 0x000fe2000f8e0010 */
[----:B------:R-:W-:-:S03]  /*1db0*/  ULDC.64 UR4, c[0x0][0x328] ;  /* 0x0000ca0000047ab9 */ /* 0x000fc60000000a00 */
[----:B------:R-:W-:Y:S01]  /*1dc0*/  IMAD.IADD R78, R59, 0x1, R3 ;  /* 0x000000013b4e7824 */ /* 0x000fe200078e0203 */
[----:B------:R-:W-:Y:S01]  /*1dd0*/  IADD3 R9, R9, R13, RZ ;  /* 0x0000000d09097210 */ /* 0x000fe20007ffe0ff */
[----:B------:R-:W-:Y:S02]  /*1de0*/  IMAD R0, R36, R72, RZ ;  /* 0x0000004824007224 */ /* 0x000fe400078e02ff */
[----:B------:R-:W-:Y:S01]  /*1df0*/  IMAD R3, R10, UR4, RZ ;  /* 0x000000040a037c24 */ /* 0x000fe2000f8e02ff */
[----:B------:R-:W-:Y:S01]  /*1e00*/  IADD3.X R76, R78, R7, R11, P0, !PT ;  /* 0x000000074e4c7210 */ /* 0x000fe200007fe40b */
[----:B------:R-:W-:Y:S01]  /*1e10*/  IMAD R15, R19, R73, R0 ;  /* 0x00000049130f7224 */ /* 0x000fe200078e0200 */
[----:B0-----:R-:W-:Y:S01]  /*1e20*/  ISETP.GE.AND P0, PT, R16, R29, PT ;  /* 0x0000001d1000720c */ /* 0x001fe20003f06270 */
[----:B-1----:R-:W-:Y:S02]  /*1e30*/  IMAD R0, R36, R4, RZ ;  /* 0x0000000424007224 */ /* 0x002fe400078e02ff */
[----:B------:R-:W-:Y:S01]  /*1e40*/  IMAD R35, R55, UR5, R3 ;  /* 0x0000000537237c24 */ /* 0x000fe2000f8e0203 */
[----:B------:R-:W-:Y:S01]  /*1e50*/  SEL R3, R29, RZ, P0 ;  /* 0x000000ff1d037207 */ /* 0x000fe20000000000 */
[----:B------:R-:W-:Y:S01]  /*1e60*/  IMAD.WIDE.U32 R54, R55, UR4, R8 ;  /* 0x0000000437367c25 */ /* 0x000fe2000f8e0008 */
[----:B------:R-:W-:Y:S01]  /*1e70*/  LOP3.LUT R40, R40, 0xfffffffb, RZ, 0xc0, !PT ;  /* 0xfffffffb28287812 */ /* 0x000fe200078ec0ff */
[----:B------:R-:W-:-:S02]  /*1e80*/  ULDC UR4, c[0x0][0x2e4] ;  /* 0x0000b90000047ab9 */ /* 0x000fc40000000800 */
[C---:B------:R-:W-:Y:S02]  /*1e90*/  IMAD R21, R19.reuse, R5, R0 ;  /* 0x0000000513157224 */ /* 0x040fe400078e0200 */
[----:B------:R-:W-:-:S04]  /*1ea0*/  IMAD.WIDE.U32 R8, R19, R4, R56 ;  /* 0x0000000413087225 */ /* 0x000fc800078e0038 */
[----:B------:R-:W-:Y:S01]  /*1eb0*/  IMAD.WIDE.U32 R10, R19, R72, R16 ;  /* 0x00000048130a7225 */ /* 0x000fe200078e0010 */
[----:B------:R-:W-:-:S03]  /*1ec0*/  IADD3 R9, R9, R21, RZ ;  /* 0x0000001509097210 */ /* 0x000fc60007ffe0ff */
[----:B------:R-:W-:Y:S02]  /*1ed0*/  IMAD.IADD R11, R15, 0x1, R11 ;  /* 0x000000010f0b7824 */ /* 0x000fe400078e020b */
[----:B------:R-:W-:-:S04]  /*1ee0*/  IMAD.WIDE.U32 R6, R19, R72, R56 ;  /* 0x0000004813067225 */ /* 0x000fc800078e0038 */
[----:B------:R-:W-:Y:S01]  /*1ef0*/  IMAD.IADD R3, R16, 0x1, R3 ;  /* 0x0000000110037824 */ /* 0x000fe200078e0203 */
[----:B------:R-:W-:Y:S01]  /*1f00*/  @P1 LOP3.LUT R40, R40, 0x4, RZ, 0xfc, !PT ;  /* 0x0000000428281812 */ /* 0x000fe200078efcff */
[----:B------:R-:W-:Y:S01]  /*1f10*/  IMAD.IADD R7, R7, 0x1, R15 ;  /* 0x0000000107077824 */ /* 0x000fe200078e020f */
[----:B-----5:R-:W-:Y:S01]  /*1f20*/  SHF.R.S32.HI R15, RZ, 0x1f, R24 ;  /* 0x0000001fff0f7819 */ /* 0x020fe20000011418 */
[----:B------:R-:W-:Y:S01]  /*1f30*/  IMAD.SHL.U32 R71, R34, 0x40, RZ ;  /* 0x0000004022477824 */ /* 0x000fe200078e00ff */
[----:B------:R-:W-:Y:S01]  /*1f40*/  SHF.R.S32.HI R0, RZ, 0x1f, R3 ;  /* 0x0000001fff007819 */ /* 0x000fe20000011403 */
[----:B------:R-:W-:-:S04]  /*1f50*/  IMAD.WIDE.U32 R52, R24, R72, R10 ;  /* 0x0000004818347225 */ /* 0x000fc800078e000a */
[----:B------:R-:W-:Y:S01]  /*1f60*/  IMAD.WIDE.U32 R10, R24, R4, R8 ;  /* 0x00000004180a7225 */ /* 0x000fe200078e0008 */
[----:B------:R-:W-:-:S03]  /*1f70*/  IADD3 R8, P1, R19, R14, RZ ;  /* 0x0000000e13087210 */ /* 0x000fc60007f3e0ff */
[----:B------:R-:W-:Y:S01]  /*1f80*/  VIADD R34, R19, 0x60 ;  /* 0x0000006013227836 */ /* 0x000fe20000000000 */
[----:B------:R-:W-:Y:S01]  /*1f90*/  LEA.HI R0, R0, R3, RZ, 0x3 ;  /* 0x0000000300007211 */ /* 0x000fe200078f18ff */
[----:B------:R-:W-:Y:S01]  /*1fa0*/  IMAD R3, R15, R72, RZ ;  /* 0x000000480f037224 */ /* 0x000fe200078e02ff */
[----:B------:R-:W-:Y:S01]  /*1fb0*/  LOP3.LUT R71, R71, 0x1c0, RZ, 0xc0, !PT ;  /* 0x000001c047477812 */ /* 0x000fe200078ec0ff */
[----:B------:R-:W-:Y:S01]  /*1fc0*/  IMAD.X R9, R36, 0x1, R37, P1 ;  /* 0x0000000124097824 */ /* 0x000fe200008e0625 */
[----:B------:R-:W-:Y:S02]  /*1fd0*/  SHF.R.S32.HI R66, RZ, 0x1f, R34 ;  /* 0x0000001fff427819 */ /* 0x000fe40000011422 */
[----:B------:R-:W-:Y:S02]  /*1fe0*/  SHF.R.S32.HI R34, RZ, 0x1f, R39 ;  /* 0x0000001fff227819 */ /* 0x000fe40000011427 */
[----:B------:R-:W-:Y:S01]  /*1ff0*/  IADD3 R36, R19, 0x60, RZ ;  /* 0x0000006013247810 */ /* 0x000fe20007ffe0ff */
[----:B------:R-:W-:Y:S01]  /*2000*/  IMAD R33, R24, R73, R3 ;  /* 0x0000004918217224 */ /* 0x000fe200078e0203 */
[----:B------:R-:W-:-:S02]  /*2010*/  SHF.R.U32.HI R68, RZ, 0x3, R71 ;  /* 0x00000003ff447819 */ /* 0x000fc40000011647 */
[----:B------:R-:W-:Y:S02]  /*2020*/  LOP3.LUT R3, R71, 0x18, R16, 0xf8, !PT ;  /* 0x0000001847037812 */ /* 0x000fe400078ef810 */
[----:B------:R-:W-:Y:S01]  /*2030*/  LEA.HI R34, R34, R39, RZ, 0x5 ;  /* 0x0000002722227211 */ /* 0x000fe200078f28ff */
[----:B------:R-:W-:Y:S01]  /*2040*/  IMAD.SHL.U32 R36, R36, 0x40, RZ ;  /* 0x0000004024247824 */ /* 0x000fe200078e00ff */
[----:B------:R-:W-:Y:S02]  /*2050*/  LOP3.LUT R3, R3, R68, RZ, 0x3c, !PT ;  /* 0x0000004403037212 */ /* 0x000fe400078e3cff */
[----:B------:R-:W-:Y:S02]  /*2060*/  SHF.R.S32.HI R34, RZ, 0x5, R34 ;  /* 0x00000005ff227819 */ /* 0x000fe40000011422 */
[----:B------:R-:W-:Y:S01]  /*2070*/  LOP3.LUT R36, R36, 0x1c0, RZ, 0xc0, !PT ;  /* 0x000001c024247812 */ /* 0x000fe200078ec0ff */
[----:B------:R-:W-:Y:S01]  /*2080*/  IMAD.SHL.U32 R64, R29, 0x2, RZ ;  /* 0x000000021d407824 */ /* 0x000fe200078e00ff */
[--C-:B------:R-:W-:Y:S01]  /*2090*/  SHF.R.S32.HI R60, RZ, 0x3, R0.reuse ;  /* 0x00000003ff3c7819 */ /* 0x100fe20000011400 */
[----:B------:R-:W-:Y:S01]  /*20a0*/  IMAD R63, R34, 0x200, R3 ;  /* 0x00000200223f7824 */ /* 0x000fe200078e0203 */
[----:B------:R-:W-:-:S02]  /*20b0*/  LOP3.LUT R3, R71, 0x38, R0, 0xf8, !PT ;  /* 0x0000003847037812 */ /* 0x000fc400078ef800 */
[----:B------:R-:W-:Y:S02]  /*20c0*/  LOP3.LUT R29, R0, 0xfffffff8, RZ, 0xc0, !PT ;  /* 0xfffffff8001d7812 */ /* 0x000fe400078ec0ff */
[----:B------:R-:W-:Y:S01]  /*20d0*/  LOP3.LUT R0, R36, 0x38, R0, 0xf8, !PT ;  /* 0x0000003824007812 */ /* 0x000fe200078ef800 */
[C---:B------:R-:W-:Y:S01]  /*20e0*/  VIADD R36, R19.reuse, 0x60 ;  /* 0x0000006013247836 */ /* 0x040fe20000000000 */
[----:B------:R0:W-:Y:S03]  /*20f0*/  STL [R1+0x8], R40 ;  /* 0x0000082801007387 */ /* 0x0001e60000100800 */
[----:B------:R-:W-:Y:S02]  /*2100*/  IMAD.SHL.U32 R36, R36, 0x40, RZ ;  /* 0x0000004024247824 */ /* 0x000fe400078e00ff */
[----:B------:R-:W-:-:S03]  /*2110*/  IMAD.WIDE.U32 R12, R19, R4, R16 ;  /* 0x00000004130c7225 */ /* 0x000fc600078e0010 */
[----:B------:R-:W-:Y:S01]  /*2120*/  LOP3.LUT R36, R36, 0x1c0, RZ, 0xc0, !PT ;  /* 0x000001c024247812 */ /* 0x000fe200078ec0ff */
[----:B------:R-:W-:Y:S01]  /*2130*/  IMAD.IADD R13, R21, 0x1, R13 ;  /* 0x00000001150d7824 */ /* 0x000fe200078e020d */
[----:B------:R-:W-:Y:S01]  /*2140*/  LOP3.LUT R3, R3, R68, RZ, 0x3c, !PT ;  /* 0x0000004403037212 */ /* 0x000fe200078e3cff */
[----:B------:R-:W-:Y:S01]  /*2150*/  IMAD R15, R15, R4, RZ ;  /* 0x000000040f0f7224 */ /* 0x000fe200078e02ff */
[----:B------:R-:W-:Y:S01]  /*2160*/  SHF.R.U32.HI R36, RZ, 0x3, R36 ;  /* 0x00000003ff247819 */ /* 0x000fe20000011624 */
[----:B------:R-:W-:Y:S01]  /*2170*/  IMAD.WIDE.U32 R30, R24, R72, R6 ;  /* 0x00000048181e7225 */ /* 0x000fe200078e0006 */
[----:B------:R-:W-:Y:S02]  /*2180*/  SHF.L.U64.HI R70, R4, 0x7, R5 ;  /* 0x0000000704467819 */ /* 0x000fe40000010205 */
[----:B------:R-:W-:Y:S01]  /*2190*/  LOP3.LUT R0, R0, R36, RZ, 0x3c, !PT ;  /* 0x0000002400007212 */ /* 0x000fe200078e3cff */
[C---:B------:R-:W-:Y:S02]  /*21a0*/  IMAD R15, R24.reuse, R5, R15 ;  /* 0x00000005180f7224 */ /* 0x040fe400078e020f */
[----:B------:R-:W-:Y:S01]  /*21b0*/  IMAD.WIDE.U32 R20, R24, R4, R12 ;  /* 0x0000000418147225 */ /* 0x000fe200078e000c */
[----:B------:R-:W-:-:S03]  /*21c0*/  SHF.L.U64.HI R75, R74, 0x7, R75 ;  /* 0x000000074a4b7819 */ /* 0x000fc6000001024b */
[----:B------:R-:W-:Y:S01]  /*21d0*/  IMAD.SHL.U32 R69, R4, 0x80, RZ ;  /* 0x0000008004457824 */ /* 0x000fe200078e00ff */
[----:B------:R-:W-:Y:S01]  /*21e0*/  SHF.L.U64.HI R73, R72, 0x7, R73 ;  /* 0x0000000748497819 */ /* 0x000fe20000010249 */
[----:B------:R-:W-:Y:S01]  /*21f0*/  IMAD R4, R34, 0x200, R3 ;  /* 0x0000020022047824 */ /* 0x000fe200078e0203 */
[----:B------:R-:W-:Y:S01]  /*2200*/  IADD3 R3, R32, R0, RZ ;  /* 0x0000000020037210 */ /* 0x000fe20007ffe0ff */
[----:B------:R-:W-:Y:S01]  /*2210*/  IMAD.SHL.U32 R74, R74, 0x80, RZ ;  /* 0x000000804a4a7824 */ /* 0x000fe200078e00ff */
[----:B------:R-:W-:Y:S01]  /*2220*/  ISETP.GE.AND P1, PT, R16, UR4, PT ;  /* 0x0000000410007c0c */ /* 0x000fe2000bf26270 */
[----:B------:R-:W-:Y:S01]  /*2230*/  IMAD.SHL.U32 R72, R72, 0x80, RZ ;  /* 0x0000008048487824 */ /* 0x000fe200078e00ff */
[----:B------:R-:W-:Y:S01]  /*2240*/  @!P6 BAR.SYNC.DEFER_BLOCKING 0x9, 0x100 ;  /* 0x024400000000eb1d */ /* 0x000fe20000010000 */
[----:B------:R-:W-:Y:S01]  /*2250*/  IMAD.IADD R62, R33, 0x1, R53 ;  /* 0x00000001213e7824 */ /* 0x000fe200078e0235 */
[----:B------:R-:W-:Y:S01]  /*2260*/  ISETP.GE.AND P2, PT, R67, UR4, PT ;  /* 0x0000000443007c0c */ /* 0x000fe2000bf46270 */
[----:B------:R-:W-:Y:S01]  /*2270*/  IMAD.IADD R61, R15, 0x1, R21 ;  /* 0x000000010f3d7824 */ /* 0x000fe200078e0215 */
[----:B------:R-:W-:Y:S01]  /*2280*/  SHF.R.S32.HI R5, RZ, 0x1f, R29 ;  /* 0x0000001fff057819 */ /* 0x000fe2000001141d */
[----:B------:R-:W-:-:S02]  /*2290*/  IMAD.IADD R7, R31, 0x1, R33 ;  /* 0x000000011f077824 */ /* 0x000fc400078e0221 */
[----:B------:R-:W-:Y:S02]  /*22a0*/  IMAD.IADD R6, R11, 0x1, R15 ;  /* 0x000000010b067824 */ /* 0x000fe400078e020f */
[----:B0-----:R-:W-:-:S07]  /*22b0*/  IMAD.IADD R0, R55, 0x1, R35 ;  /* 0x0000000137007824 */ /* 0x001fce00078e0223 */
.L_x_12429:
[----:B------:R-:W2:Y:S01]  /*22c0*/  LDL R35, [R1+0x1c] ;  /* 0x00001c0001237983 */ /* 0x000ea20000100800 */
[----:B------:R-:W0:Y:S03]  /*22d0*/  LDC.64 R86, c[0x0][0x2f0] ;  /* 0x0000bc00ff567b82 */ /* 0x000e260000000a00 */
[----:B------:R-:W3:Y:S01]  /*22e0*/  LDL.LU R34, [R1+0x8] ;  /* 0x0000080001227983 */ /* 0x000ee20000300800 */
[----:B------:R-:W-:Y:S01]  /*22f0*/  VIADD R32, R26, 0xffffffff ;  /* 0xffffffff1a207836 */ /* 0x000fe20000000000 */
[----:B------:R-:W-:Y:S05]  /*2300*/  YIELD ;  /* 0x0000000000007946 */ /* 0x000fea0003800000 */
[----:B------:R-:W1:Y:S01]  /*2310*/  LDC.64 R80, c[0x0][0x2d8] ;  /* 0x0000b600ff507b82 */ /* 0x000e620000000a00 */
[----:B------:R-:W-:Y:S01]  /*2320*/  SHF.R.S32.HI R79, RZ, 0x1f, R32 ;  /* 0x0000001fff4f7819 */ /* 0x000fe20000011420 */
[-C--:B------:R-:W-:Y:S01]  /*2330*/  IMAD R13, R75, R32.reuse, RZ ;  /* 0x000000204b0d7224 */ /* 0x080fe200078e02ff */
[----:B------:R-:W-:Y:S01]  /*2340*/  BSSY B0, `(.L_x_12380) ;  /* 0x00002d1000007945 */ /* 0x000fe20003800000 */
[----:B------:R-:W-:-:S04]  /*2350*/  IMAD.WIDE.U32 R84, R74, R32, RZ ;  /* 0x000000204a547225 */ /* 0x000fc800078e00ff */
[----:B------:R-:W-:Y:S01]  /*2360*/  IMAD R13, R79, R74, R13 ;  /* 0x0000004a4f0d7224 */ /* 0x000fe200078e020d */
[----:B------:R-:W4:Y:S01]  /*2370*/  LDC R88, c[0x0][0x3d4] ;  /* 0x0000f500ff587b82 */ /* 0x000f220000000800 */
[----:B------:R-:W-:Y:S02]  /*2380*/  IADD3 R15, P3, R77, R84, RZ ;  /* 0x000000544d0f7210 */ /* 0x000fe40007f7e0ff */
[----:B------:R-:W-:Y:S02]  /*2390*/  IMAD.IADD R85, R85, 0x1, R13 ;  /* 0x0000000155557824 */ /* 0x000fe400078e020d */
[----:B0-----:R-:W-:Y:S02]  /*23a0*/  IMAD R33, R87, 0x60, RZ ;  /* 0x0000006057217824 */ /* 0x001fe400078e02ff */
[----:B------:R-:W-:-:S04]  /*23b0*/  IMAD.WIDE.U32 R12, R86, 0x60, R84 ;  /* 0x00000060560c7825 */ /* 0x000fc800078e0054 */
[----:B------:R-:W-:Y:S01]  /*23c0*/  IMAD.X R26, R85, 0x1, R76, P3 ;  /* 0x00000001551a7824 */ /* 0x000fe200018e064c */
[----:B------:R-:W-:Y:S01]  /*23d0*/  IADD3 R14, P4, R77, R12, RZ ;  /* 0x0000000c4d0e7210 */ /* 0x000fe20007f9e0ff */
[----:B------:R-:W-:Y:S01]  /*23e0*/  IMAD R12, R22, 0x2000, R63 ;  /* 0x00002000160c7824 */ /* 0x000fe200078e023f */
[CC--:B-1----:R-:W-:Y:S02]  /*23f0*/  LEA R38, P3, R15.reuse, R80.reuse, 0x1 ;  /* 0x000000500f267211 */ /* 0x0c2fe400078608ff */
[----:B------:R-:W-:Y:S01]  /*2400*/  IADD3.X R13, R76, R13, R33, P4, !PT ;  /* 0x0000000d4c0d7210 */ /* 0x000fe200027fe421 */
[----:B------:R-:W-:Y:S01]  /*2410*/  VIADD R82, R12, 0x20 ;  /* 0x000000200c527836 */ /* 0x000fe20000000000 */
[----:B------:R-:W-:Y:S01]  /*2420*/  LEA R36, P4, R14, R80, 0x1 ;  /* 0x000000500e247211 */ /* 0x000fe200078808ff */
[----:B------:R-:W-:Y:S01]  /*2430*/  IMAD R83, R12, 0x2, R25 ;  /* 0x000000020c537824 */ /* 0x000fe200078e0219 */
[-C--:B------:R-:W-:Y:S01]  /*2440*/  LEA.HI.X R39, R15, R81.reuse, R26, 0x1, P3 ;  /* 0x000000510f277211 */ /* 0x080fe200018f0c1a */
[----:B------:R-:W-:Y:S01]  /*2450*/  IMAD.MOV.U32 R26, RZ, RZ, R32 ;  /* 0x000000ffff1a7224 */ /* 0x000fe200078e0020 */
[----:B------:R-:W-:-:S02]  /*2460*/  LEA.HI.X R37, R14, R81, R13, 0x1, P4 ;  /* 0x000000510e257211 */ /* 0x000fc400020f0c0d */
[----:B------:R-:W-:Y:S02]  /*2470*/  ISETP.GT.AND P4, PT, R32, R27, PT ;  /* 0x0000001b2000720c */ /* 0x000fe40003f84270 */
[----:B----4-:R-:W-:Y:S02]  /*2480*/  ISETP.GE.AND P3, PT, R88, 0x1, PT ;  /* 0x000000015800780c */ /* 0x010fe40003f66270 */
[----:B--2---:R-:W-:Y:S02]  /*2490*/  LOP3.LUT P5, RZ, R35, 0x4, RZ, 0xc0, !PT ;  /* 0x0000000423ff7812 */ /* 0x004fe400078ac0ff */
[----:B---3--:R-:W-:-:S07]  /*24a0*/  LOP3.LUT R34, R34, 0xfffffffd, RZ, 0xc0, !PT ;  /* 0xfffffffd22227812 */ /* 0x008fce00078ec0ff */
[----:B------:R-:W-:-:S05]  /*24b0*/  @P4 LOP3.LUT R34, R34, 0x2, RZ, 0xfc, !PT ;  /* 0x0000000222224812 */ /* 0x000fca00078efcff */
[----:B------:R0:W-:Y:S01]  /*24c0*/  STL [R1+0x8], R34 ;  /* 0x0000082201007387 */ /* 0x0001e20000100800 */
[----:B------:R-:W-:-:S05]  /*24d0*/  @P5 IADD3 R82, R12, -0x20, RZ ;  /* 0xffffffe00c525810 */ /* 0x000fca0007ffe0ff */
        /* <DEDUP_REMOVED lines=22> */
[----:B0-----:R-:W-:Y:S02]  /*2640*/  CS2R R34, SRZ ;  /* 0x0000000000227805 */ /* 0x001fe4000001ff00 */
        /* <DEDUP_REMOVED lines=8> */
[----:B------:R-:W-:-:S04]  /*26d0*/  IADD3 R15, P3, R10, R44, RZ ;  /* 0x0000002c0a0f7210 */ /* 0x000fc80007f7e0ff */
[----:B------:R-:W-:Y:S02]  /*26e0*/  IADD3.X R48, R79, R6, RZ, P3, !PT ;  /* 0x000000064f307210 */ /* 0x000fe40001ffe4ff */
        /* <DEDUP_REMOVED lines=14> */
.L_x_12384:
[----:B------:R-:W-:Y:S05]  /*27d0*/  BSYNC B1 ;  /* 0x0000000000017941 */ /* 0x000fea0003800000 */
.L_x_12383:
        /* <DEDUP_REMOVED lines=32> */
[----:B------:R-:W-:-:S13]  /*29e0*/  ISETP.GE.AND P3, PT, R45, R88, PT ;  /* 0x000000582d00720c */ /* 0x000fda0003f66270 */
[----:B------:R0:W5:Y:S04]  /*29f0*/  @!P3 LDG.E.64 R32, desc[UR40][R12.64+0x20] ;  /* 0x000020280c20b981 */ /* 0x000168000c1e1b00 */
[----:B------:R0:W5:Y:S02]  /*2a00*/  @!P3 LDG.E.64 R34, desc[UR40][R14.64+0x20] ;  /* 0x000020280e22b981 */ /* 0x000164000c1e1b00 */
.L_x_12386:
[----:B------:R-:W-:Y:S05]  /*2a10*/  BSYNC B1 ;  /* 0x0000000000017941 */ /* 0x000fea0003800000 */
.L_x_12385:
[----:B0-----:R-:W-:Y:S01]  /*2a20*/  IMAD.MOV.U32 R12, RZ, RZ, R80 ;  /* 0x000000ffff0c7224 */ /* 0x001fe200078e0050 */
[----:B------:R-:W-:Y:S01]  /*2a30*/  PRMT R87, R87, 0x5410, R86 ;  /* 0x0000541057577816 */ /* 0x000fe20000000056 */
[----:B------:R-:W-:Y:S01]  /*2a40*/  IMAD.MOV.U32 R13, RZ, RZ, R81 ;  /* 0x000000ffff0d7224 */ /* 0x000fe200078e0051 */
[----:B------:R-:W-:Y:S01]  /*2a50*/  ISETP.NE.AND P3, PT, R157, 0x3, PT ;  /* 0x000000039d00780c */ /* 0x000fe20003f65270 */
[----:B------:R-:W-:Y:S01]  /*2a60*/  IMAD.MOV.U32 R14, RZ, RZ, R84 ;  /* 0x000000ffff0e7224 */ /* 0x000fe200078e0054 */
[----:B------:R-:W-:Y:S01]  /*2a70*/  PRMT R86, R87, 0x7610, R86 ;  /* 0x0000761057567816 */ /* 0x000fe20000000056 */
[----:B------:R-:W-:Y:S01]  /*2a80*/  IMAD.MOV.U32 R15, RZ, RZ, R85 ;  /* 0x000000ffff0f7224 */ /* 0x000fe200078e0055 */
[----:B------:R-:W-:Y:S01]  /*2a90*/  PRMT R95, R12, 0x5410, R13 ;  /* 0x000054100c5f7816 */ /* 0x000fe2000000000d */
[----:B------:R-:W-:Y:S02]  /*2aa0*/  IMAD.MOV.U32 R13, RZ, RZ, R51 ;  /* 0x000000ffff0d7224 */ /* 0x000fe400078e0033 */
[----:B------:R-:W-:Y:S01]  /*2ab0*/  IMAD.MOV.U32 R12, RZ, RZ, R50 ;  /* 0x000000ffff0c7224 */ /* 0x000fe200078e0032 */
        /* <DEDUP_REMOVED lines=17> */
.L_x_12387:
[----:B------:R-:W-:Y:S01]  /*2bd0*/  IMAD R79, R22, 0x8, R2 ;  /* 0x00000008164f7824 */ /* 0x000fe200078e0202 */
[----:B------:R-:W-:Y:S01]  /*2be0*/  SHF.L.U32 R91, R156, 0x1f, RZ ;  /* 0x0000001f9c5b7819 */ /* 0x000fe200000006ff */
[----:B------:R-:W-:Y:S03]  /*2bf0*/  BSSY B1, `(.L_x_12388) ;  /* 0x0000003000017945 */ /* 0x000fe60003800000 */
[----:B------:R-:W0:Y:S02]  /*2c00*/  SYNCS.PHASECHK.TRANS64.TRYWAIT P6, [R79+URZ+0x16890], R91 ;  /* 0x0168905b4f0075a7 */ /* 0x000e2400080c017f */
[----:B0-----:R-:W-:Y:S05]  /*2c10*/  @!P6 BRA `(.L_x_12389) ;  /* 0x0000013800e0e947 */ /* 0x001fea0003800000 */
.L_x_12629:
[----:B------:R-:W-:Y:S05]  /*2c20*/  BSYNC B1 ;  /* 0x0000000000017941 */ /* 0x000fea0003800000 */
.L_x_12388:
        /* <DEDUP_REMOVED lines=49> */
.L_x_12395:
[----:B------:R-:W-:Y:S05]  /*2f40*/  BSYNC B3 ;  /* 0x0000000000037941 */ /* 0x000fea0003800000 */
.L_x_12394:
[----:B--2---:R1:W-:Y:S02]  /*2f50*/  STG.E.128 desc[UR40][R38.64], R12 ;  /* 0x0000000c26007986 */ /* 0x0043e4000c101d28 */
.L_x_12393:
[----:B------:R-:W-:Y:S05]  /*2f60*/  BSYNC B2 ;  /* 0x0000000000027941 */ /* 0x000fea0003800000 */
.L_x_12392:
        /* <DEDUP_REMOVED lines=47> */
.L_x_12397:
[----:B------:R-:W-:Y:S05]  /*3260*/  BSYNC B2 ;  /* 0x0000000000027941 */ /* 0x000fea0003800000 */
.L_x_12396:
[----:B--2---:R2:W-:Y:S02]  /*3270*/  STG.E.128 desc[UR40][R38.64+0x40], R12 ;  /* 0x0000400c26007986 */ /* 0x0045e4000c101d28 */
.L_x_12391:
[----:B------:R-:W-:Y:S05]  /*3280*/  BSYNC B1 ;  /* 0x0000000000017941 */ /* 0x000fea0003800000 */
.L_x_12390:
        /* <DEDUP_REMOVED lines=48> */
.L_x_12402:
[----:B------:R-:W-:Y:S05]  /*3590*/  BSYNC B2 ;  /* 0x0000000000027941 */ /* 0x000fea0003800000 */
.L_x_12401:
[----:B--2---:R3:W-:Y:S02]  /*35a0*/  STG.E.128 desc[UR40][R36.64], R12 ;  /* 0x0000000c24007986 */ /* 0x0047e4000c101d28 */
.L_x_12400:
[----:B------:R-:W-:Y:S05]  /*35b0*/  BSYNC B1 ;  /* 0x0000000000017941 */ /* 0x000fea0003800000 */
.L_x_12399:
[----:B------:R-:W-:Y:S05]  /*35c0*/  @P2 BRA `(.L_x_12398) ;  /* 0x0000001800a02947 */ /* 0x000fea0003800000 */
[----:B-123--:R1:W2:Y:S01]  /*35d0*/  LDS.128 R12, [R82+0x11000] ;  /* 0x01100000520c7984 */ /* 0x00e2a20000000c00 */
        /* <DEDUP_REMOVED lines=45> */
.L_x_12404:
[----:B------:R-:W-:Y:S05]  /*38b0*/  BSYNC B1 ;  /* 0x0000000000017941 */ /* 0x000fea0003800000 */
.L_x_12403:
[----:B--2---:R1:W-:Y:S01]  /*38c0*/  STG.E.128 desc[UR40][R36.64+0x40], R12 ;  /* 0x0000400c24007986 */ /* 0x0043e2000c101d28 */
[----:B------:R-:W-:Y:S05]  /*38d0*/  BRA `(.L_x_12398) ;  /* 0x0000001400dc7947 */ /* 0x000fea0003800000 */
.L_x_12382:
[C---:B------:R-:W-:Y:S02]  /*38e0*/  ISETP.GE.AND P3, PT, R19.reuse, R90, PT ;  /* 0x0000005a1300720c */ /* 0x040fe40003f66270 */
[----:B0-----:R-:W-:Y:S02]  /*38f0*/  CS2R R34, SRZ ;  /* 0x0000000000227805 */ /* 0x001fe4000001ff00 */
        /* <DEDUP_REMOVED lines=46> */
.L_x_12406:
[----:B------:R-:W-:Y:S05]  /*3be0*/  BSYNC B1 ;  /* 0x0000000000017941 */ /* 0x000fea0003800000 */
.L_x_12405:
[----:B-----5:R-:W-:Y:S01]  /*3bf0*/  IMAD.MOV.U32 R44, RZ, RZ, R38 ;  /* 0x000000ffff2c7224 */ /* 0x020fe200078e0026 */
[----:B------:R-:W-:Y:S01]  /*3c00*/  MOV R45, R39 ;  /* 0x00000027002d7202 */ /* 0x000fe20000000f00 */
[----:B------:R-:W-:Y:S01]  /*3c10*/  IMAD.MOV.U32 R46, RZ, RZ, R36 ;  /* 0x000000ffff2e7224 */ /* 0x000fe200078e0024 */
[----:B------:R-:W-:Y:S01]  /*3c20*/  ISETP.NE.AND P3, PT, R157, 0x3, PT ;  /* 0x000000039d00780c */ /* 0x000fe20003f65270 */
[----:B------:R-:W-:-:S03]  /*3c30*/  IMAD.MOV.U32 R47, RZ, RZ, R37 ;  /* 0x000000ffff2f7224 */ /* 0x000fc600078e0025 */
        /* <DEDUP_REMOVED lines=20> */
[----:B------:R-:W-:Y:S02]  /*3d80*/  PRMT R102, R102, 0x5410, R44 ;  /* 0x0000541066667816 */ /* 0x000fe4000000002c */
[----:B------:R-:W-:Y:S02]  /*3d90*/  PRMT R107, R45, 0x7610, R107 ;  /* 0x000076102d6b7816 */ /* 0x000fe4000000006b */
[----:B------:R-:W-:Y:S02]  /*3da0*/  PRMT R106, R46, 0x7610, R106 ;  /* 0x000076102e6a7816 */ /* 0x000fe4000000006a */
[----:B------:R-:W-:Y:S01]  /*3db0*/  PRMT R109, R47, 0x7610, R109 ;  /* 0x000076102f6d7816 */ /* 0x000fe2000000006d */
[----:B------:R-:W-:Y:S06]  /*3dc0*/  @!P3 BRA `(.L_x_12407) ;  /* 0x000000000004b947 */ /* 0x000fec0003800000 */
[----:B------:R-:W-:Y:S01]  /*3dd0*/  BPT.TRAP 0x1 ;  /* 0x000000040000795c */ /* 0x000fe20000300000 */
.L_x_12407:
[----:B------:R-:W-:Y:S01]  /*3de0*/  IMAD R79, R22, 0x8, R2 ;  /* 0x00000008164f7824 */ /* 0x000fe200078e0202 */
[----:B------:R-:W-:Y:S01]  /*3df0*/  SHF.L.U32 R91, R156, 0x1f, RZ ;  /* 0x0000001f9c5b7819 */ /* 0x000fe200000006ff */
[----:B------:R-:W0:Y:S01]  /*3e00*/  LDC R93, c[0x0][0x2e4] ;  /* 0x0000b900ff5d7b82 */ /* 0x000e220000000800 */
[----:B------:R-:W-:Y:S02]  /*3e10*/  BSSY B1, `(.L_x_12408) ;  /* 0x0000004000017945 */ /* 0x000fe40003800000 */
[----:B------:R-:W1:Y:S01]  /*3e20*/  SYNCS.PHASECHK.TRANS64.TRYWAIT P5, [R79+URZ+0x16890], R91 ;  /* 0x0168905b4f0075a7 */ /* 0x000e6200080a017f */
[----:B0-----:R-:W-:Y:S01]  /*3e30*/  IMAD.IADD R95, R93, 0x1, -R64 ;  /* 0x000000015d5f7824 */ /* 0x001fe200078e0a40 */
[----:B-1----:R-:W-:Y:S06]  /*3e40*/  @!P5 BRA `(.L_x_12409) ;  /* 0x000001280068d947 */ /* 0x002fec0003800000 */
.L_x_12630:
[----:B------:R-:W-:Y:S05]  /*3e50*/  BSYNC B1 ;  /* 0x0000000000017941 */ /* 0x000fea0003800000 */
.L_x_12408:
        /* <DEDUP_REMOVED lines=23> */
[----:B------:R-:W-:Y:S01]  /*3fd0*/  IMAD R47, R46, 0x200, R45 ;  /* 0x000002002e2f7824 */ /* 0x000fe200078e022d */
[----:B------:R-:W-:-:S03]  /*3fe0*/  LEA R45, R22, R4, 0xd ;  /* 0x00000004162d7211 */ /* 0x000fc600078e68ff */
[----:B------:R-:W-:Y:S02]  /*3ff0*/  IMAD R47, R22, 0x2000, R47 ;  /* 0x00002000162f7824 */ /* 0x000fe400078e022f */
[--C-:B------:R-:W-:Y:S02]  /*4000*/  IMAD R45, R45, 0x2, R2.reuse ;  /* 0x000000022d2d7824 */ /* 0x100fe400078e0202 */
[----:B------:R-:W-:-:S04]  /*4010*/  IMAD R48, R47, 0x2, R2 ;  /* 0x000000022f307824 */ /* 0x000fc800078e0202 */
[----:B------:R-:W1:Y:S04]  /*4020*/  LDS.128 R44, [R45+0xe400] ;  /* 0x00e400002d2c7984 */ /* 0x000e680000000c00 */
[----:B------:R-:W2:Y:S01]  /*4030*/  LDS.128 R48, [R48+0xe400] ;  /* 0x00e4000030307984 */ /* 0x000ea20000000c00 */
[----:B------:R-:W-:Y:S05]  /*4040*/  @P4 BRA `(.L_x_12413) ;  /* 0x00000004004c4947 */ /* 0x000fea0003800000 */
[--C-:B------:R-:W-:Y:S01]  /*4050*/  SHF.R.U64 R32, R32, 0x10, R33.reuse ;  /* 0x0000001020207819 */ /* 0x100fe20000001221 */
[----:B------:R-:W-:Y:S01]  /*4060*/  HADD2.F32 R109, -RZ, R109.H0_H0 ;  /* 0x2000006dff6d7230 */ /* 0x000fe20000004100 */
[----:B------:R-:W-:Y:S01]  /*4070*/  SHF.R.U32.HI R33, RZ, 0x10, R33 ;  /* 0x00000010ff217819 */ /* 0x000fe20000011621 */
[----:B------:R-:W-:Y:S01]  /*4080*/  HADD2.F32 R104, -RZ, R104.H0_H0 ;  /* 0x20000068ff687230 */ /* 0x000fe20000004100 */
[--C-:B------:R-:W-:Y:S02]  /*4090*/  SHF.R.U64 R12, R12, 0x10, R13.reuse ;  /* 0x000000100c0c7819 */ /* 0x100fe4000000120d */
[----:B------:R-:W-:Y:S01]  /*40a0*/  SHF.R.U32.HI R103, RZ, 0x10, R13 ;  /* 0x00000010ff677819 */ /* 0x000fe2000001160d */
[----:B------:R-:W-:Y:S01]  /*40b0*/  HADD2.F32 R110, -RZ, R33.H0_H0 ;  /* 0x20000021ff6e7230 */ /* 0x000fe20000004100 */
[----:B------:R-:W-:Y:S02]  /*40c0*/  SHF.R.U64 R13, R14, 0x10, R15 ;  /* 0x000000100e0d7819 */ /* 0x000fe4000000120f */
[--C-:B------:R-:W-:Y:S01]  /*40d0*/  SHF.R.U64 R14, R34, 0x10, R35.reuse ;  /* 0x00000010220e7819 */ /* 0x100fe20000001223 */
[----:B-1----:R-:W-:Y:S01]  /*40e0*/  HADD2.F32 R34, -RZ, R45.H0_H0 ;  /* 0x2000002dff227230 */ /* 0x002fe20000004100 */
[----:B------:R-:W-:Y:S01]  /*40f0*/  SHF.R.U32.HI R105, RZ, 0x10, R35 ;  /* 0x00000010ff697819 */ /* 0x000fe20000011623 */
[--C-:B--2---:R-:W-:Y:S01]  /*4100*/  HADD2.F32 R35, -RZ, R49.reuse.H0_H0 ;  /* 0x20000031ff237230 */ /* 0x104fe20000004100 */
[----:B------:R-:W-:Y:S01]  /*4110*/  SHF.R.U32.HI R15, RZ, 0x10, R15 ;  /* 0x00000010ff0f7819 */ /* 0x000fe2000001160f */
[----:B------:R-:W-:-:S02]  /*4120*/  HADD2.F32 R49, -RZ, R49.H1_H1 ;  /* 0x30000031ff317230 */ /* 0x000fc40000004100 */
[CC--:B------:R-:W-:Y:S01]  /*4130*/  FMUL.FTZ R112, R34.reuse, R109.reuse ;  /* 0x0000006d22707220 */ /* 0x0c0fe20000410000 */
        /* <DEDUP_REMOVED lines=10> */
[----:B------:R-:W-:-:S02]  /*41e0*/  HADD2.F32 R112, -RZ, R107.H0_H0 ;  /* 0x2000006bff707230 */ /* 0x000fc40000004100 */
        /* <DEDUP_REMOVED lines=8> */
[----:B------:R-:W-:Y:S02]  /*4270*/  HADD2.F32 R47, -RZ, R47.H1_H1 ;  /* 0x3000002fff2f7230 */ /* 0x000fe40000004100 */
[----:B------:R-:W-:Y:S01]  /*4280*/  FMUL.FTZ R118, R51, R114 ;  /* 0x0000007233767220 */ /* 0x000fe20000410000 */
[----:B------:R-:W-:Y:S02]  /*4290*/  HADD2.F32 R110, -RZ, R15.H0_H0 ;  /* 0x2000000fff6e7230 */ /* 0x000fe40000004100 */
[-C--:B------:R-:W-:Y:S01]  /*42a0*/  FFMA.FTZ R15, R45, R108.reuse, -R116 ;  /* 0x0000006c2d0f7223 */ /* 0x080fe20000010874 */
[----:B------:R-:W-:Y:S01]  /*42b0*/  FFMA.FTZ R45, R49, R108, R112 ;  /* 0x0000006c312d7223 */ /* 0x000fe20000010070 */
[C---:B------:R-:W-:Y:S01]  /*42c0*/  FMUL.FTZ R114, R47.reuse, R114 ;  /* 0x000000722f727220 */ /* 0x040fe20000410000 */
[--C-:B------:R-:W-:Y:S02]  /*42d0*/  HADD2.F32 R49, -RZ, R106.reuse.H1_H1 ;  /* 0x3000006aff317230 */ /* 0x100fe40000004100 */
        /* <DEDUP_REMOVED lines=20> */
[----:B------:R-:W-:-:S02]  /*4420*/  HADD2.F32 R51, -RZ, R102.H1_H1 ;  /* 0x30000066ff337230 */ /* 0x000fc40000004100 */
        /* <DEDUP_REMOVED lines=20> */
[----:B------:R-:W-:-:S07]  /*4570*/  F2FP.F16.F32.PACK_AB R46, R46, R107 ;  /* 0x0000006b2e2e723e */ /* 0x000fce00000000ff */
.L_x_12413:
[----:B------:R-:W-:Y:S05]  /*4580*/  BSYNC B2 ;  /* 0x0000000000027941 */ /* 0x000fea0003800000 */
.L_x_12412:
        /* <DEDUP_REMOVED lines=12> */
.L_x_12411:
[----:B------:R-:W-:Y:S05]  /*4650*/  BSYNC B1 ;  /* 0x0000000000017941 */ /* 0x000fea0003800000 */
.L_x_12410:
[----:B-1----:R-:W-:Y:S01]  /*4660*/  IADD3 R13, R19, 0x60, RZ ;  /* 0x00000060130d7810 */ /* 0x002fe20007ffe0ff */
[----:B------:R-:W-:-:S03]  /*4670*/  IMAD R12, R66, R86, RZ ;  /* 0x00000056420c7224 */ /* 0x000fc600078e02ff */
[C---:B------:R-:W-:Y:S01]  /*4680*/  ISETP.GE.OR P5, PT, R13.reuse, R90, P1 ;  /* 0x0000005a0d00720c */ /* 0x040fe20000fa6670 */
[----:B------:R-:W-:-:S04]  /*4690*/  IMAD.WIDE.U32 R84, R13, R86, R84 ;  /* 0x000000560d547225 */ /* 0x000fc800078e0054 */
[----:B------:R-:W-:-:S08]  /*46a0*/  IMAD R47, R13, R87, R12 ;  /* 0x000000570d2f7224 */ /* 0x000fd000078e020c */
[----:B------:R-:W-:Y:S05]  /*46b0*/  @P5 BRA `(.L_x_12398) ;  /* 0x0000000800645947 */ /* 0x000fea0003800000 */
[----:B------:R-:W2:Y:S01]  /*46c0*/  LDL R14, [R1+0x20] ;  /* 0x00002000010e7983 */ /* 0x000ea20000100800 */
[----:B------:R-:W-:Y:S01]  /*46d0*/  IMAD.IADD R47, R85, 0x1, R47 ;  /* 0x00000001552f7824 */ /* 0x000fe200078e022f */
[----:B------:R-:W-:Y:S01]  /*46e0*/  IADD3 R12, P5, P6, R58, R84, R29 ;  /* 0x000000543a0c7210 */ /* 0x000fe20007ebe01d */
[C---:B------:R-:W-:Y:S01]  /*46f0*/  VIADD R15, R19.reuse, 0x60 ;  /* 0x00000060130f7836 */ /* 0x040fe20000000000 */
[----:B------:R-:W-:Y:S01]  /*4700*/  SEL R95, R64, R95, !P0 ;  /* 0x0000005f405f7207 */ /* 0x000fe20004000000 */
[----:B------:R-:W-:Y:S01]  /*4710*/  VIADD R32, R19, 0x60 ;  /* 0x0000006013207836 */ /* 0x000fe20000000000 */
[----:B------:R-:W-:Y:S01]  /*4720*/  IADD3.X R13, R78, R47, R5, P5, P6 ;  /* 0x0000002f4e0d7210 */ /* 0x000fe20002fec405 */
[----:B------:R-:W-:Y:S01]  /*4730*/  IMAD.SHL.U32 R15, R15, 0x40, RZ ;  /* 0x000000400f0f7824 */ /* 0x000fe200078e00ff */
[----:B------:R-:W-:Y:S01]  /*4740*/  LEA R44, P5, R12, R80, 0x1 ;  /* 0x000000500c2c7211 */ /* 0x000fe200078a08ff */
[----:B------:R-:W-:Y:S01]  /*4750*/  IMAD.SHL.U32 R32, R32, 0x40, RZ ;  /* 0x0000004020207824 */ /* 0x000fe200078e00ff */
[----:B------:R-:W-:Y:S02]  /*4760*/  BSSY B1, `(.L_x_12414) ;  /* 0x000006a000017945 */ /* 0x000fe40003800000 */
[----:B------:R-:W-:Y:S01]  /*4770*/  LEA.HI.X R45, R12, R81, R13, 0x1, P5 ;  /* 0x000000510c2d7211 */ /* 0x000fe200028f0c0d */
[----:B------:R-:W-:Y:S01]  /*4780*/  IMAD R13, R22, 0x2000, R3 ;  /* 0x00002000160d7824 */ /* 0x000fe200078e0203 */
[----:B------:R-:W-:-:S02]  /*4790*/  SHF.R.S32.HI R12, RZ, 0x1f, R95 ;  /* 0x0000001fff0c7819 */ /* 0x000fc4000001145f */
[----:B------:R-:W-:Y:S01]  /*47a0*/  LOP3.LUT R15, R15, 0x1c0, RZ, 0xc0, !PT ;  /* 0x000001c00f0f7812 */ /* 0x000fe200078ec0ff */
[----:B------:R-:W-:Y:S01]  /*47b0*/  IMAD R13, R13, 0x2, R2 ;  /* 0x000000020d0d7824 */ /* 0x000fe200078e0202 */
[----:B------:R-:W-:Y:S02]  /*47c0*/  LEA.HI R95, R12, R95, RZ, 0x4 ;  /* 0x0000005f0c5f7211 */ /* 0x000fe400078f20ff */
[----:B------:R-:W-:Y:S02]  /*47d0*/  LOP3.LUT R32, R32, 0x1c0, RZ, 0xc0, !PT ;  /* 0x000001c020207812 */ /* 0x000fe400078ec0ff */
[----:B------:R-:W-:Y:S02]  /*47e0*/  LEA.HI.SX32 R49, R95, R60, 0x1c ;  /* 0x0000003c5f317211 */ /* 0x000fe400078fe2ff */
[----:B------:R-:W-:-:S03]  /*47f0*/  SHF.R.U32.HI R15, RZ, 0x3, R15 ;  /* 0x00000003ff0f7819 */ /* 0x000fc6000001160f */
[----:B------:R-:W-:-:S05]  /*4800*/  IMAD.SHL.U32 R49, R49, 0x8, RZ ;  /* 0x0000000831317824 */ /* 0x000fca00078e00ff */
[----:B------:R-:W-:-:S04]  /*4810*/  LOP3.LUT R12, R32, 0x38, R49, 0xf8, !PT ;  /* 0x00000038200c7812 */ /* 0x000fc800078ef831 */
[----:B------:R-:W-:-:S04]  /*4820*/  LOP3.LUT R12, R12, R15, RZ, 0x3c, !PT ;  /* 0x0000000f0c0c7212 */ /* 0x000fc800078e3cff */
[----:B--2---:R-:W-:-:S05]  /*4830*/  IADD3 R15, R14, R12, RZ ;  /* 0x0000000c0e0f7210 */ /* 0x004fca0007ffe0ff */
[----:B------:R-:W-:-:S04]  /*4840*/  IMAD R15, R22, 0x2000, R15 ;  /* 0x00002000160f7824 */ /* 0x000fc800078e020f */
[----:B------:R-:W-:Y:S02]  /*4850*/  IMAD R32, R15, 0x2, R2 ;  /* 0x000000020f207824 */ /* 0x000fe400078e0202 */
        /* <DEDUP_REMOVED lines=13> */
[----:B------:R-:W-:Y:S01]  /*4930*/  MOV R39, R32 ;  /* 0x0000002000277202 */ /* 0x000fe20000000f00 */
[--C-:B------:R-:W-:Y:S01]  /*4940*/  HADD2.F32 R32, -RZ, R12.reuse.H0_H0 ;  /* 0x2000000cff207230 */ /* 0x100fe20000004100 */
[----:B------:R-:W-:Y:S01]  /*4950*/  SHF.R.U32.HI R50, RZ, 0x10, R37 ;  /* 0x00000010ff327819 */ /* 0x000fe20000011625 */
[----:B------:R-:W-:Y:S01]  /*4960*/  HADD2.F32 R35, -RZ, R12.H1_H1 ;  /* 0x3000000cff237230 */ /* 0x000fe20000004100 */
[--C-:B------:R-:W-:Y:S01]  /*4970*/  SHF.R.U64 R37, R42, 0x10, R43.reuse ;  /* 0x000000102a257819 */ /* 0x100fe2000000122b */
[----:B------:R-:W-:Y:S01]  /*4980*/  HADD2.F32 R12, -RZ, R13.H0_H0 ;  /* 0x2000000dff0c7230 */ /* 0x000fe20000004100 */
[----:B------:R-:W-:Y:S01]  /*4990*/  SHF.R.U32.HI R86, RZ, 0x10, R43 ;  /* 0x00000010ff567819 */ /* 0x000fe2000001162b */
[----:B------:R-:W-:-:S02]  /*49a0*/  HADD2.F32 R48, -RZ, R48.H0_H0 ;  /* 0x20000030ff307230 */ /* 0x000fc40000004100 */
        /* <DEDUP_REMOVED lines=23> */
[----:B------:R-:W-:Y:S01]  /*4b20*/  FFMA.FTZ R101, R42, R48, R101 ;  /* 0x000000302a657223 */ /* 0x000fe20000010065 */
[----:B------:R-:W-:Y:S02]  /*4b30*/  HADD2.F32 R42, -RZ, R40.H0_H0 ;  /* 0x20000028ff2a7230 */ /* 0x000fe40000004100 */
[----:B------:R-:W-:Y:S01]  /*4b40*/  FMUL.FTZ R86, R41, R86 ;  /* 0x0000005629567220 */ /* 0x000fe20000410000 */
[----:B------:R-:W-:Y:S01]  /*4b50*/  FFMA.FTZ R33, R35, R48, -R88 ;  /* 0x0000003023217223 */ /* 0x000fe20000010858 */
[----:B------:R-:W-:Y:S01]  /*4b60*/  FFMA.FTZ R92, R41, R50, -R92 ;  /* 0x00000032295c7223 */ /* 0x000fe2000001085c */
[----:B------:R-:W-:-:S02]  /*4b70*/  HADD2.F32 R41, -RZ, R100.H1_H1 ;  /* 0x30000064ff297230 */ /* 0x000fc40000004100 */
[----:B------:R-:W-:Y:S01]  /*4b80*/  FFMA.FTZ R86, R43, R50, R86 ;  /* 0x000000322b567223 */ /* 0x000fe20000010056 */
[--C-:B------:R-:W-:Y:S02]  /*4b90*/  HADD2.F32 R40, -RZ, R39.reuse.H0_H0 ;  /* 0x20000027ff287230 */ /* 0x100fe40000004100 */
[----:B------:R-:W-:Y:S01]  /*4ba0*/  HADD2.F32 R35, -RZ, R38.H0_H0 ;  /* 0x20000026ff237230 */ /* 0x000fe20000004100 */
[----:B------:R-:W-:Y:S01]  /*4bb0*/  F2FP.F16.F32.PACK_AB R92, R92, R33 ;  /* 0x000000215c5c723e */ /* 0x000fe200000000ff */
[----:B------:R-:W-:Y:S02]  /*4bc0*/  HADD2.F32 R98, -RZ, R98.H0_H0 ;  /* 0x20000062ff627230 */ /* 0x000fe40000004100 */
[-C--:B------:R-:W-:Y:S01]  /*4bd0*/  FMUL.FTZ R48, R40, R41.reuse ;  /* 0x0000002928307220 */ /* 0x080fe20000410000 */
[----:B------:R-:W-:Y:S02]  /*4be0*/  HADD2.F32 R39, -RZ, R39.H1_H1 ;  /* 0x30000027ff277230 */ /* 0x000fe40000004100 */
[----:B------:R-:W-:Y:S01]  /*4bf0*/  FMUL.FTZ R41, R35, R41 ;  /* 0x0000002923297220 */ /* 0x000fe20000410000 */
[----:B------:R-:W-:-:S02]  /*4c00*/  HADD2.F32 R38, -RZ, R38.H1_H1 ;  /* 0x30000026ff267230 */ /* 0x000fc40000004100 */
[-C--:B------:R-:W-:Y:S01]  /*4c10*/  FFMA.FTZ R48, R35, R98.reuse, -R48 ;  /* 0x0000006223307223 */ /* 0x080fe20000010830 */
[----:B------:R-:W-:Y:S02]  /*4c20*/  HADD2.F32 R46, -RZ, R46.H0_H0 ;  /* 0x2000002eff2e7230 */ /* 0x000fe40000004100 */
[----:B------:R-:W-:Y:S01]  /*4c30*/  FFMA.FTZ R40, R40, R98, R41 ;  /* 0x0000006228287223 */ /* 0x000fe20000010029 */
[-C--:B------:R-:W-:Y:S01]  /*4c40*/  FMUL.FTZ R43, R39, R42.reuse ;  /* 0x0000002a272b7220 */ /* 0x080fe20000410000 */
[----:B------:R-:W-:Y:S02]  /*4c50*/  HADD2.F32 R41, -RZ, R37.H0_H0 ;  /* 0x20000025ff297230 */ /* 0x000fe40000004100 */
        /* <DEDUP_REMOVED lines=9> */
[----:B------:R-:W-:Y:S01]  /*4cf0*/  HADD2.F32 R14, -RZ, R14.H1_H1 ;  /* 0x3000000eff0e7230 */ /* 0x000fe20000004100 */
[----:B------:R-:W-:Y:S01]  /*4d00*/  F2FP.F16.F32.PACK_AB R32, R51, R40 ;  /* 0x000000283320723e */ /* 0x000fe200000000ff */
[----:B------:R-:W-:Y:S02]  /*4d10*/  HADD2.F32 R39, -RZ, R36.H0_H0 ;  /* 0x20000024ff277230 */ /* 0x000fe40000004100 */
[----:B------:R-:W-:Y:S01]  /*4d20*/  FMUL.FTZ R36, R37, R100 ;  /* 0x0000006425247220 */ /* 0x000fe20000410000 */
[----:B------:R-:W-:-:S02]  /*4d30*/  HADD2.F32 R38, -RZ, R99.H0_H0 ;  /* 0x20000063ff267230 */ /* 0x000fc40000004100 */
        /* <DEDUP_REMOVED lines=8> */
[----:B------:R-:W-:Y:S01]  /*4dc0*/  F2FP.F16.F32.PACK_AB R35, R86, R101 ;  /* 0x000000655623723e */ /* 0x000fe200000000ff */
[----:B------:R-:W-:-:S02]  /*4dd0*/  IMAD.MOV.U32 R15, RZ, RZ, R92 ;  /* 0x000000ffff0f7224 */ /* 0x000fc400078e005c */
[----:B------:R-:W-:Y:S02]  /*4de0*/  F2FP.F16.F32.PACK_AB R14, R87, R36 ;  /* 0x00000024570e723e */ /* 0x000fe400000000ff */
[----:B------:R-:W-:-:S07]  /*4df0*/  F2FP.F16.F32.PACK_AB R34, R41, R100 ;  /* 0x000000642922723e */ /* 0x000fce00000000ff */
.L_x_12415:
[----:B------:R-:W-:Y:S05]  /*4e00*/  BSYNC B1 ;  /* 0x0000000000017941 */ /* 0x000fea0003800000 */
.L_x_12414:
        /* <DEDUP_REMOVED lines=10> */
.L_x_12381:
[----:B------:R-:W-:-:S13]  /*4eb0*/  ISETP.NE.AND P3, PT, R157, 0x3, PT ;  /* 0x000000039d00780c */ /* 0x000fda0003f65270 */
[----:B------:R-:W-:Y:S05]  /*4ec0*/  @!P3 BRA `(.L_x_12416) ;  /* 0x000000000004b947 */ /* 0x000fea0003800000 */
[----:B------:R-:W-:Y:S01]  /*4ed0*/  BPT.TRAP 0x1 ;  /* 0x000000040000795c */ /* 0x000fe20000300000 */
.L_x_12416:
[----:B------:R-:W-:Y:S01]  /*4ee0*/  IMAD R79, R22, 0x8, R2 ;  /* 0x00000008164f7824 */ /* 0x000fe200078e0202 */
[----:B------:R-:W-:Y:S01]  /*4ef0*/  SHF.L.U32 R91, R156, 0x1f, RZ ;  /* 0x0000001f9c5b7819 */ /* 0x000fe200000006ff */
[----:B------:R-:W-:Y:S01]  /*4f00*/  IMAD R90, R26, -0x80, R28 ;  /* 0xffffff801a5a7824 */ /* 0x000fe200078e021c */
[----:B------:R-:W-:Y:S02]  /*4f10*/  BSSY B1, `(.L_x_12417) ;  /* 0x0000004000017945 */ /* 0x000fe40003800000 */
[----:B------:R-:W1:Y:S02]  /*4f20*/  SYNCS.PHASECHK.TRANS64.TRYWAIT P4, [R79+URZ+0x16890], R91 ;  /* 0x0168905b4f0075a7 */ /* 0x000e64000808017f */
[----:B------:R-:W-:Y:S01]  /*4f30*/  VIMNMX R90, R90, 0x80, PT ;  /* 0x000000805a5a7848 */ /* 0x000fe20003fe0100 */
[----:B-1----:R-:W-:Y:S06]  /*4f40*/  @!P4 BRA `(.L_x_12418) ;  /* 0x00000118003cc947 */ /* 0x002fec0003800000 */
.L_x_12631:
[----:B------:R-:W-:Y:S05]  /*4f50*/  BSYNC B1 ;  /* 0x0000000000017941 */ /* 0x000fea0003800000 */
.L_x_12417:
[----:B------:R-:W-:Y:S01]  /*4f60*/  ISETP.GE.AND P4, PT, R19, R90, PT ;  /* 0x0000005a1300720c */ /* 0x000fe20003f86270 */
[----:B------:R-:W-:-:S12]  /*4f70*/  BSSY B1, `(.L_x_12419) ;  /* 0x0000006000017945 */ /* 0x000fd80003800000 */
[----:B------:R-:W-:Y:S05]  /*4f80*/  @P4 BRA `(.L_x_12420) ;  /* 0x0000000000104947 */ /* 0x000fea0003800000 */
[----:B------:R-:W2:Y:S04]  /*4f90*/  @!P1 LDS.128 R12, [R83+0xe000] ;  /* 0x00e00000530c9984 */ /* 0x000ea80000000c00 */
[----:B0-----:R-:W0:Y:S04]  /*4fa0*/  @!P2 LDS.128 R32, [R82+0xe000] ;  /* 0x00e000005220a984 */ /* 0x001e280000000c00 */
[----:B--2---:R2:W-:Y:S04]  /*4fb0*/  @!P1 STG.E.128 desc[UR40][R38.64], R12 ;  /* 0x0000000c26009986 */ /* 0x0045e8000c101d28 */
[----:B0-----:R2:W-:Y:S02]  /*4fc0*/  @!P2 STG.E.128 desc[UR40][R38.64+0x40], R32 ;  /* 0x000040202600a986 */ /* 0x0015e4000c101d28 */
.L_x_12420:
[----:B------:R-:W-:Y:S05]  /*4fd0*/  BSYNC B1 ;  /* 0x0000000000017941 */ /* 0x000fea0003800000 */
.L_x_12419:
[----:B--2---:R-:W-:-:S05]  /*4fe0*/  VIADD R12, R19, 0x60 ;  /* 0x00000060130c7836 */ /* 0x004fca0000000000 */
[----:B------:R-:W-:-:S13]  /*4ff0*/  ISETP.GE.AND P4, PT, R12, R90, PT ;  /* 0x0000005a0c00720c */ /* 0x000fda0003f86270 */
[----:B------:R-:W-:Y:S05]  /*5000*/  @P4 BRA `(.L_x_12398) ;  /* 0x0000000000104947 */ /* 0x000fea0003800000 */
[----:B------:R-:W2:Y:S04]  /*5010*/  @!P1 LDS.128 R12, [R83+0x11000] ;  /* 0x01100000530c9984 */ /* 0x000ea80000000c00 */
[----:B0-----:R-:W0:Y:S04]  /*5020*/  @!P2 LDS.128 R32, [R82+0x11000] ;  /* 0x011000005220a984 */ /* 0x001e280000000c00 */
[----:B--2---:R2:W-:Y:S04]  /*5030*/  @!P1 STG.E.128 desc[UR40][R36.64], R12 ;  /* 0x0000000c24009986 */ /* 0x0045e8000c101d28 */
[----:B0-----:R2:W-:Y:S02]  /*5040*/  @!P2 STG.E.128 desc[UR40][R36.64+0x40], R32 ;  /* 0x000040202400a986 */ /* 0x0015e4000c101d28 */
.L_x_12398:
[----:B------:R-:W-:Y:S05]  /*5050*/  BSYNC B0 ;  /* 0x0000000000007941 */ /* 0x000fea0003800000 */
.L_x_12380:
        /* <DEDUP_REMOVED lines=17> */
.L_x_12422:
[----:B------:R-:W-:Y:S05]  /*5170*/  BSYNC B0 ;  /* 0x0000000000007941 */ /* 0x000fea0003800000 */
.L_x_12421:
[----:B------:R-:W2:Y:S01]  /*5180*/  SYNCS.PHASECHK.TRANS64.TRYWAIT P3, [R79+URZ+0x168b0], R91 ;  /* 0x0168b05b4f0075a7 */ /* 0x000ea2000806017f */
[----:B------:R-:W-:Y:S01]  /*5190*/  ULDC UR42, c[0x0][0x2e4] ;  /* 0x0000b900002a7ab9 */ /* 0x000fe20000000800 */
[----:B------:R-:W-:Y:S01]  /*51a0*/  ULDC.64 UR38, c[0x0][0x318] ;  /* 0x0000c60000267ab9 */ /* 0x000fe20000000a00 */
[----:B------:R-:W-:Y:S01]  /*51b0*/  ULDC.64 UR36, c[0x0][0x308] ;  /* 0x0000c20000247ab9 */ /* 0x000fe20000000a00 */
[----:B------:R-:W-:Y:S01]  /*51c0*/  BSSY B0, `(.L_x_12423) ;  /* 0x0000003000007945 */ /* 0x000fe20003800000 */
[----:B----4-:R-:W-:-:S03]  /*51d0*/  IMAD.WIDE R32, R26, 0x80, R8 ;  /* 0x000000801a207825 */ /* 0x010fc600078e0208 */
[----:B--2---:R-:W-:Y:S05]  /*51e0*/  @!P3 BRA `(.L_x_12424) ;  /* 0x0000011400a8b947 */ /* 0x004fea0003800000 */
.L_x_12632:
[----:B------:R-:W-:Y:S05]  /*51f0*/  BSYNC B0 ;  /* 0x0000000000007941 */ /* 0x000fea0003800000 */
.L_x_12423:
        /* <DEDUP_REMOVED lines=9> */
[----:B0-----:R-:W-:-:S04]  /*5290*/  LEA R34, P3, R12, UR36, 0x1 ;  /* 0x000000240c227c11 */ /* 0x001fc8000f8608ff */
[----:B------:R-:W-:Y:S02]  /*52a0*/  LEA.HI.X R35, R12, UR37, R13, 0x1, P3 ;  /* 0x000000250c237c11 */ /* 0x000fe400098f0c0d */
[----:B------:R-:W-:-:S13]  /*52b0*/  ISETP.GE.AND P3, PT, R16, UR42, PT ;  /* 0x0000002a10007c0c */ /* 0x000fda000bf66270 */
[----:B------:R-:W0:Y:S04]  /*52c0*/  @!P3 LDS.128 R12, [R83] ;  /* 0x00000000530cb984 */ /* 0x000e280000000c00 */
[----:B0-----:R-:W-:Y:S01]  /*52d0*/  @!P3 STG.E.128 desc[UR40][R34.64], R12 ;  /* 0x0000000c2200b986 */ /* 0x001fe2000c101d28 */
[----:B------:R-:W-:-:S13]  /*52e0*/  ISETP.GE.AND P3, PT, R67, UR42, PT ;  /* 0x0000002a43007c0c */ /* 0x000fda000bf66270 */
[----:B------:R-:W0:Y:S04]  /*52f0*/  @!P3 LDS.128 R12, [R82] ;  /* 0x00000000520cb984 */ /* 0x000e280000000c00 */
[----:B0-----:R3:W-:Y:S02]  /*5300*/  @!P3 STG.E.128 desc[UR40][R34.64+0x40], R12 ;  /* 0x0000400c2200b986 */ /* 0x0017e4000c101d28 */
.L_x_12426:
[----:B------:R-:W-:Y:S05]  /*5310*/  BSYNC B0 ;  /* 0x0000000000007941 */ /* 0x000fea0003800000 */
.L_x_12425:
        /* <DEDUP_REMOVED lines=20> */
.L_x_12428:
[----:B------:R-:W-:Y:S05]  /*5460*/  BSYNC B0 ;  /* 0x0000000000007941 */ /* 0x000fea0003800000 */
.L_x_12427:
[----:B-1----:R-:W3:Y:S01]  /*5470*/  LDL R12, [R1+0x8] ;  /* 0x00000800010c7983 */ /* 0x002ee20000100800 */
        /* <DEDUP_REMOVED lines=12> */
[----:B------:R-:W-:Y:S02]  /*5540*/  SEL R22, R22, RZ, P3 ;  /* 0x000000ff16167207 */ /* 0x000fe40001800000 */
[----:B------:R-:W-:Y:S01]  /*5550*/  LOP3.LUT R156, R156, R13, RZ, 0x3c, !PT ;  /* 0x0000000d9c9c7212 */ /* 0x000fe200078e3cff */
[----:B------:R0:W-:Y:S01]  /*5560*/  @!P4 SYNCS.ARRIVE.TRANS64.RED.A1T0 RZ, [R79+URZ], RZ ;  /* 0x000000ff4fffc9a7 */ /* 0x0001e2000810043f */
[----:B---3--:R-:W-:-:S13]  /*5570*/  LOP3.LUT P5, RZ, R12, 0x2, RZ, 0xc0, !PT ;  /* 0x000000020cff7812 */ /* 0x008fda00078ac0ff */
[----:B0-----:R-:W-:Y:S05]  /*5580*/  @P5 BRA `(.L_x_12429) ;  /* 0xffffffcc004c5947 */ /* 0x001fea000383ffff */
[----:B------:R-:W0:Y:S01]  /*5590*/  S2R R12, SR_TID.X ;  /* 0x00000000000c7919 */ /* 0x000e220000002100 */
[----:B------:R-:W-:Y:S02]  /*55a0*/  PLOP3.LUT P0, PT, PT, PT, PT, 0x8, 0x0 ;  /* 0x000000000000781c */ /* 0x000fe40003f0e170 */
[----:B0-----:R-:W-:-:S04]  /*55b0*/  SHF.R.U32.HI R12, RZ, 0x7, R12 ;  /* 0x00000007ff0c7819 */ /* 0x001fc8000001160c */
[----:B------:R-:W-:-:S13]  /*55c0*/  ISETP.NE.AND P5, PT, R12, 0x1, PT ;  /* 0x000000010c00780c */ /* 0x000fda0003fa5270 */
[----:B------:R-:W-:Y:S06]  /*55d0*/  @!P5 BAR.ARV 0x9, 0x100 ;  /* 0x024400000000db1d */ /* 0x000fec0000002000 */
.L_x_12375:
[----:B------:R-:W-:Y:S02]  /*55e0*/  ISETP.GE.AND P2, PT, R152, 0x1, PT ;  /* 0x000000019800780c */ /* 0x000fe40003f46270 */
[----:B------:R-:W-:Y:S02]  /*55f0*/  CS2R R28, SRZ ;  /* 0x00000000001c7805 */ /* 0x000fe4000001ff00 */
[----:B------:R-:W-:Y:S01]  /*5600*/  PLOP3.LUT P1, PT, PT, PT, PT, 0x80, 0x0 ;  /* 0x000000000000781c */ /* 0x000fe20003f2f070 */
[----:B------:R-:W-:Y:S01]  /*5610*/  IMAD.MOV.U32 R21, RZ, RZ, RZ ;  /* 0x000000ffff157224 */ /* 0x000fe200078e00ff */
[----:B------:R-:W-:Y:S01]  /*5620*/  MOV R3, RZ ;  /* 0x000000ff00037202 */ /* 0x000fe20000000f00 */
        /* <DEDUP_REMOVED lines=21> */
.L_x_12430:
[----:B------:R-:W-:Y:S02]  /*5780*/  IMAD.MOV.U32 R12, RZ, RZ, RZ ;  /* 0x000000ffff0c7224 */ /* 0x000fe400078e00ff */
[----:B------:R-:W-:Y:S01]  /*5790*/  IMAD.MOV.U32 R49, RZ, RZ, RZ ;  /* 0x000000ffff317224 */ /* 0x000fe200078e00ff */
[----:B------:R-:W-:Y:S06]  /*57a0*/  @!P2 BRA `(.L_x_12431) ;  /* 0x000000a400eca947 */ /* 0x000fec0003800000 */
[----:B------:R-:W0:Y:S01]  /*57b0*/  S2R R4, SR_TID.X ;  /* 0x0000000000047919 */ /* 0x000e220000002100 */
[----:B------:R-:W-:Y:S01]  /*57c0*/  UMOV UR4, 0xffffffff ;  /* 0xffffffff00047882 */ /* 0x000fe20000000000 */
[----:B0-----:R-:W-:-:S04]  /*57d0*/  IADD3 R4, R4, -0x80, RZ ;  /* 0xffffff8004047810 */ /* 0x001fc80007ffe0ff */
[----:B------:R-:W-:-:S04]  /*57e0*/  SHF.R.S32.HI R0, RZ, 0x1f, R4 ;  /* 0x0000001fff007819 */ /* 0x000fc80000011404 */
[----:B------:R-:W-:-:S04]  /*57f0*/  LEA.HI R0, R0, R4, RZ, 0x7 ;  /* 0x0000000400007211 */ /* 0x000fc800078f38ff */
[----:B------:R-:W-:Y:S01]  /*5800*/  SHF.R.S32.HI R13, RZ, 0x7, R0 ;  /* 0x00000007ff0d7819 */ /* 0x000fe20000011400 */
[----:B------:R-:W-:Y:S06]  /*5810*/  BRA.DIV UR4, `(.L_x_12432) ;  /* 0x0000011204307947 */ /* 0x000fec000b800000 */
[----:B------:R0:W2:Y:S02]  /*5820*/  SHFL.IDX PT, R155, R13, RZ, 0x1f ;  /* 0x00001fff0d9b7589 */ /* 0x0000a400000e0000 */
.L_x_12635:
[----:B------:R-:W3:Y:S01]  /*5830*/  LDL.LU R4, [R1+0x8] ;  /* 0x0000080001047983 */ /* 0x000ee20000300800 */
[----:B------:R-:W-:Y:S01]  /*5840*/  VIADD R3, R2, 0x8400 ;  /* 0x0000840002037836 */ /* 0x000fe20000000000 */
[----:B------:R-:W-:Y:S01]  /*5850*/  BSSY B6, `(.L_x_12433) ;  /* 0x000001c000067945 */ /* 0x000fe20003800000 */
[----:B--2---:R-:W-:-:S03]  /*5860*/  IMAD.HI R0, R155, 0x55555556, RZ ;  /* 0x555555569b007827 */ /* 0x004fc600078e02ff */
[----:B------:R-:W-:Y:S02]  /*5870*/  LOP3.LUT P0, RZ, R3, 0x3ff, RZ, 0xc0, !PT ;  /* 0x000003ff03ff7812 */ /* 0x000fe4000780c0ff */
[----:B------:R-:W-:-:S05]  /*5880*/  LEA.HI R0, R0, R0, RZ, 0x1 ;  /* 0x0000000000007211 */ /* 0x000fca00078f08ff */
[----:B------:R-:W-:-:S04]  /*5890*/  IMAD R0, R0, -0x3, R155 ;  /* 0xfffffffd00007824 */ /* 0x000fc800078e029b */
[----:B------:R-:W-:-:S05]  /*58a0*/  IMAD R0, R0, 0x2000, R3 ;  /* 0x0000200000007824 */ /* 0x000fca00078e0203 */
[----:B------:R-:W-:-:S04]  /*58b0*/  SHF.R.U32.HI R0, RZ, 0x4, R0 ;  /* 0x00000004ff007819 */ /* 0x000fc80000011600 */
[----:B------:R-:W-:Y:S02]  /*58c0*/  LOP3.LUT R36, R0, 0x3fff, RZ, 0xc0, !PT ;  /* 0x00003fff00247812 */ /* 0x000fe400078ec0ff */
[----:B---3--:R-:W-:-:S04]  /*58d0*/  LOP3.LUT R4, R4, 0xfffffffe, RZ, 0xc0, !PT ;  /* 0xfffffffe04047812 */ /* 0x008fc800078ec0ff */
[----:B------:R-:W-:-:S05]  /*58e0*/  @P0 LOP3.LUT R4, R4, 0x1, RZ, 0xfc, !PT ;  /* 0x0000000104040812 */ /* 0x000fca00078efcff */
[----:B------:R2:W-:Y:S01]  /*58f0*/  STL [R1+0x8], R4 ;  /* 0x0000080401007387 */ /* 0x0005e20000100800 */
[----:B------:R-:W-:Y:S05]  /*5900*/  @!P0 BRA `(.L_x_12434) ;  /* 0x0000000000408947 */ /* 0x000fea0003800000 */
[----:B------:R-:W-:Y:S01]  /*5910*/  MOV R0, 0x0 ;  /* 0x0000000000007802 */ /* 0x000fe20000000f00 */
[----:B------:R-:W-:Y:S01]  /*5920*/  ULDC.64 UR4, c[0x4][0x1b8] ;  /* 0x01006e0000047ab9 */ /* 0x000fe20000000a00 */
[----:B------:R-:W-:Y:S01]  /*5930*/  ULDC.64 UR6, c[0x4][0x1c0] ;  /* 0x0100700000067ab9 */ /* 0x000fe20000000a00 */
[----:B--2---:R-:W-:Y:S01]  /*5940*/  IMAD.U32 R4, RZ, RZ, UR4 ;  /* 0x00000004ff047e24 */ /* 0x004fe2000f8e00ff */
[----:B------:R2:W3:Y:S01]  /*5950*/  LDC.64 R14, c[0x4][R0] ;  /* 0x01000000000e7b82 */ /* 0x0004e20000000a00 */
        /* <DEDUP_REMOVED lines=8> */
[----:B0-2---:R-:W-:-:S07]  /*59e0*/  IMAD.MOV.U32 R13, RZ, RZ, RZ ;  /* 0x000000ffff0d7224 */ /* 0x005fce00078e00ff */
[----:B------:R-:W-:-:S07]  /*59f0*/  LEPC R20, `(.L_x_12434) ;  /* 0x000000001014794e */ /* 0x000fce0000000000 */
[----:B---3-5:R-:W-:Y:S05]  /*5a00*/  CALL.ABS.NOINC R14 ;  /* 0x000000000e007343 */ /* 0x028fea0003c00000 */
.L_x_12434:
[----:B------:R-:W-:Y:S05]  /*5a10*/  BSYNC B6 ;  /* 0x0000000000067941 */ /* 0x000fea0003800000 */
.L_x_12433:
        /* <DEDUP_REMOVED lines=8> */
[----:B------:R3:W4:Y:S03]  /*5aa0*/  SYNCS.PHASECHK.TRANS64.TRYWAIT P0, [R2+URZ+0x16800], R3 ;  /* 0x01680003020075a7 */ /* 0x000726000800017f */
[----:B----4-:R-:W-:Y:S05]  /*5ab0*/  @!P0 NANOSLEEP.SYNCS 0x989680 ;  /* 0x009896800000895d */ /* 0x010fea0003900000 */
[----:B------:R-:W4:Y:S01]  /*5ac0*/  @!P0 SYNCS.PHASECHK.TRANS64 P0, [R2+URZ+0x16800], R3 ;  /* 0x01680003020085a7 */ /* 0x000f22000800007f */
[----:B------:R-:W-:Y:S04]  /*5ad0*/  BSSY B0, `(.L_x_12436) ;  /* 0x0000006000007945 */ /* 0x000fe80003800000 */
[----:B----4-:R-:W-:Y:S05]  /*5ae0*/  @P0 BRA `(.L_x_12437) ;  /* 0x0000000000100947 */ /* 0x010fea0003800000 */
.L_x_12438:
[----:B----4-:R4:W0:Y:S02]  /*5af0*/  SYNCS.PHASECHK.TRANS64.TRYWAIT P0, [R2+URZ+0x16800], R3 ;  /* 0x01680003020075a7 */ /* 0x010824000800017f */
[----:B0-----:R-:W-:Y:S05]  /*5b00*/  @!P0 NANOSLEEP.SYNCS 0x989680 ;  /* 0x009896800000895d */ /* 0x001fea0003900000 */
[----:B------:R-:W0:Y:S02]  /*5b10*/  @!P0 SYNCS.PHASECHK.TRANS64 P0, [R2+URZ+0x16800], R3 ;  /* 0x01680003020085a7 */ /* 0x000e24000800007f */
[----:B0-----:R-:W-:Y:S05]  /*5b20*/  @!P0 BRA `(.L_x_12438) ;  /* 0xfffffffc00f08947 */ /* 0x001fea000383ffff */
.L_x_12437:
[----:B------:R-:W-:Y:S05]  /*5b30*/  BSYNC B0 ;  /* 0x0000000000007941 */ /* 0x000fea0003800000 */
.L_x_12436:
[----:B------:R-:W-:Y:S05]  /*5b40*/  BRA `(.L_x_12439) ;  /* 0x0000003000207947 */ /* 0x000fea0003800000 */
.L_x_12435:
[----:B------:R-:W3:Y:S01]  /*5b50*/  S2R R0, SR_TID.X ;  /* 0x0000000000007919 */ /* 0x000ee20000002100 */
[----:B------:R-:W-:Y:S01]  /*5b60*/  ULDC.64 UR6, c[0x0][0x3e8] ;  /* 0x0000fa0000067ab9 */ /* 0x000fe20000000a00 */
[--C-:B------:R-:W-:Y:S01]  /*5b70*/  SHF.R.S32.HI R7, RZ, 0x1f, R16.reuse ;  /* 0x0000001fff077819 */ /* 0x100fe20000011410 */
[----:B------:R-:W-:Y:S01]  /*5b80*/  ULDC.64 UR4, c[0x0][0x3d8] ;  /* 0x0000f60000047ab9 */ /* 0x000fe20000000a00 */
[----:B---3--:R-:W-:Y:S02]  /*5b90*/  VIADD R3, R0, 0xffffff80 ;  /* 0xffffff8000037836 */ /* 0x008fe40000000000 */
[----:B------:R-:W3:Y:S01]  /*5ba0*/  LDL R0, [R1+0x8] ;  /* 0x0000080001007983 */ /* 0x000ee20000100800 */
[----:B------:R-:W-:Y:S01]  /*5bb0*/  SHF.R.S32.HI R10, RZ, 0x1f, R19 ;  /* 0x0000001fff0a7819 */ /* 0x000fe20000011413 */
[----:B------:R-:W-:Y:S01]  /*5bc0*/  IMAD.MOV.U32 R6, RZ, RZ, R16 ;  /* 0x000000ffff067224 */ /* 0x000fe200078e0010 */
[----:B------:R-:W-:Y:S01]  /*5bd0*/  SHF.R.S32.HI R34, RZ, 0x1f, R3 ;  /* 0x0000001fff227819 */ /* 0x000fe20000011403 */
[----:B-----5:R-:W-:Y:S01]  /*5be0*/  IMAD.WIDE.U32 R40, R24, UR4, RZ ;  /* 0x0000000418287c25 */ /* 0x020fe2000f8e00ff */
[----:B------:R-:W-:Y:S02]  /*5bf0*/  BSSY B6, `(.L_x_12440) ;  /* 0x0000030000067945 */ /* 0x000fe40003800000 */
[----:B------:R-:W-:Y:S01]  /*5c00*/  LEA.HI R34, R34, R3, RZ, 0x2 ;  /* 0x0000000322227211 */ /* 0x000fe200078f10ff */
[----:B------:R-:W-:-:S02]  /*5c10*/  IMAD R12, R10, UR6, RZ ;  /* 0x000000060a0c7c24 */ /* 0x000fc4000f8e02ff */
[----:B------:R-:W-:Y:S01]  /*5c20*/  IMAD.WIDE.U32 R8, R19, UR4, R6 ;  /* 0x0000000413087c25 */ /* 0x000fe2000f8e0006 */
[----:B------:R-:W-:-:S03]  /*5c30*/  LOP3.LUT R34, R34, 0xfffffffc, RZ, 0xc0, !PT ;  /* 0xfffffffc22227812 */ /* 0x000fc600078ec0ff */
[----:B------:R-:W-:Y:S01]  /*5c40*/  IMAD.WIDE.U32 R38, R24, UR6, RZ ;  /* 0x0000000618267c25 */ /* 0x000fe2000f8e00ff */
[----:B------:R-:W-:Y:S02]  /*5c50*/  IADD3 R34, R3, -R34, RZ ;  /* 0x8000002203227210 */ /* 0x000fe40007ffe0ff */
[----:B------:R-:W-:Y:S01]  /*5c60*/  IADD3 R35, P2, R8, R40, RZ ;  /* 0x0000002808237210 */ /* 0x000fe20007f5e0ff */
[----:B------:R-:W-:Y:S02]  /*5c70*/  IMAD R12, R19, UR7, R12 ;  /* 0x00000007130c7c24 */ /* 0x000fe4000f8e020c */
[----:B------:R-:W-:-:S05]  /*5c80*/  IMAD.SHL.U32 R26, R34, 0x4, RZ ;  /* 0x00000004221a7824 */ /* 0x000fca00078e00ff */
[----:B------:R-:W-:-:S03]  /*5c90*/  SHF.R.S32.HI R27, RZ, 0x1f, R26 ;  /* 0x0000001fff1b7819 */ /* 0x000fc6000001141a */
[----:B--2---:R-:W-:-:S03]  /*5ca0*/  IMAD.WIDE.U32 R4, R19, UR4, R26 ;  /* 0x0000000413047c25 */ /* 0x004fc6000f8e001a */
[----:B------:R-:W-:Y:S02]  /*5cb0*/  IADD3 R32, P0, R4, R40, RZ ;  /* 0x0000002804207210 */ /* 0x000fe40007f1e0ff */
[----:B---3--:R-:W-:Y:S02]  /*5cc0*/  LOP3.LUT P4, RZ, R0, 0x1, RZ, 0xc0, !PT ;  /* 0x0000000100ff7812 */ /* 0x008fe4000788c0ff */
[----:B------:R-:W-:-:S05]  /*5cd0*/  SHF.R.S32.HI R0, RZ, 0x1f, R24 ;  /* 0x0000001fff007819 */ /* 0x000fca0000011418 */
[C---:B-1----:R-:W-:Y:S02]  /*5ce0*/  IMAD R11, R0.reuse, UR6, RZ ;  /* 0x00000006000b7c24 */ /* 0x042fe4000f8e02ff */
[----:B------:R-:W-:Y:S02]  /*5cf0*/  IMAD R3, R0, UR4, RZ ;  /* 0x0000000400037c24 */ /* 0x000fe4000f8e02ff */
[----:B------:R-:W-:Y:S02]  /*5d00*/  IMAD R0, R10, UR4, RZ ;  /* 0x000000040a007c24 */ /* 0x000fe4000f8e02ff */
[----:B------:R-:W-:Y:S02]  /*5d10*/  IMAD R45, R24, UR7, R11 ;  /* 0x00000007182d7c24 */ /* 0x000fe4000f8e020b */
[----:B------:R-:W-:-:S04]  /*5d20*/  IMAD.WIDE.U32 R10, R19, UR6, R6 ;  /* 0x00000006130a7c25 */ /* 0x000fc8000f8e0006 */
[----:B------:R-:W-:Y:S01]  /*5d30*/  IMAD R3, R24, UR5, R3 ;  /* 0x0000000518037c24 */ /* 0x000fe2000f8e0203 */
[----:B------:R-:W-:Y:S01]  /*5d40*/  IADD3 R49, P3, R10, R38, RZ ;  /* 0x000000260a317210 */ /* 0x000fe20007f7e0ff */
[----:B------:R-:W-:-:S04]  /*5d50*/  IMAD.WIDE.U32 R6, R19, UR6, R26 ;  /* 0x0000000613067c25 */ /* 0x000fc8000f8e001a */
[----:B------:R-:W-:Y:S01]  /*5d60*/  IMAD R0, R19, UR5, R0 ;  /* 0x0000000513007c24 */ /* 0x000fe2000f8e0200 */
[----:B------:R-:W-:Y:S01]  /*5d70*/  IADD3 R30, P1, R6, R38, RZ ;  /* 0x00000026061e7210 */ /* 0x000fe20007f3e0ff */
[----:B------:R-:W-:Y:S02]  /*5d80*/  IMAD.IADD R37, R3, 0x1, R41 ;  /* 0x0000000103257824 */ /* 0x000fe400078e0229 */
        /* <DEDUP_REMOVED lines=19> */
[----:B01----:R-:W-:-:S07]  /*5ec0*/  IMAD.MOV.U32 R13, RZ, RZ, RZ ;  /* 0x000000ffff0d7224 */ /* 0x003fce00078e00ff */
[----:B------:R-:W-:-:S07]  /*5ed0*/  LEPC R20, `(.L_x_12441) ;  /* 0x000000001014794e */ /* 0x000fce0000000000 */
[----:B--2---:R-:W-:Y:S05]  /*5ee0*/  CALL.ABS.NOINC R14 ;  /* 0x000000000e007343 */ /* 0x004fea0003c00000 */
.L_x_12441:
[----:B------:R-:W-:Y:S05]  /*5ef0*/  BSYNC B6 ;  /* 0x0000000000067941 */ /* 0x000fea0003800000 */
.L_x_12440:
[----:B------:R-:W2:Y:S01]  /*5f00*/  LDL R24, [R1+0x10] ;  /* 0x0000100001187983 */ /* 0x000ea20000100800 */
[----:B------:R-:W1:Y:S01]  /*5f10*/  LDC.64 R10, c[0x0][0x3d8] ;  /* 0x0000f600ff0a7b82 */ /* 0x000e620000000a00 */
[----:B------:R-:W-:Y:S01]  /*5f20*/  SHF.R.S32.HI R3, RZ, 0x1f, R153 ;  /* 0x0000001fff037819 */ /* 0x000fe20000011499 */
[----:B------:R-:W-:Y:S01]  /*5f30*/  ULDC.U8 UR4, c[0x0][0x3f0] ;  /* 0x0000fc0000047ab9 */ /* 0x000fe20000000000 */
[----:B------:R-:W-:Y:S01]  /*5f40*/  BSSY B0, `(.L_x_12442) ;  /* 0x00002c0000007945 */ /* 0x000fe20003800000 */
[----:B------:R-:W-:-:S04]  /*5f50*/  ISETP.NE.AND P0, PT, RZ, UR4, PT ;  /* 0x00000004ff007c0c */ /* 0x000fc8000bf05270 */
[----:B0-----:R-:W0:Y:S01]  /*5f60*/  LDC.64 R12, c[0x0][0x3e8] ;  /* 0x0000fa00ff0c7b82 */ /* 0x001e220000000a00 */
[-C--:B-1----:R-:W-:Y:S02]  /*5f70*/  IMAD R0, R3, R10.reuse, RZ ;  /* 0x0000000a03007224 */ /* 0x082fe400078e02ff */
[----:B------:R-:W-:-:S04]  /*5f80*/  IMAD.WIDE.U32 R20, R153, R10, RZ ;  /* 0x0000000a99147225 */ /* 0x000fc800078e00ff */
[-C--:B0-----:R-:W-:Y:S02]  /*5f90*/  IMAD R4, R3, R12.reuse, RZ ;  /* 0x0000000c03047224 */ /* 0x081fe400078e02ff */
[C---:B------:R-:W-:Y:S02]  /*5fa0*/  IMAD R3, R153.reuse, R11, R0 ;  /* 0x0000000b99037224 */ /* 0x040fe400078e0200 */
[----:B------:R-:W-:-:S03]  /*5fb0*/  IMAD.WIDE.U32 R8, R153, R12, RZ ;  /* 0x0000000c99087225 */ /* 0x000fc600078e00ff */
[----:B------:R-:W-:Y:S01]  /*5fc0*/  IADD3 R3, R21, R3, RZ ;  /* 0x0000000315037210 */ /* 0x000fe20007ffe0ff */
[----:B------:R-:W-:Y:S02]  /*5fd0*/  IMAD R5, R153, R13, R4 ;  /* 0x0000000d99057224 */ /* 0x000fe400078e0204 */
[----:B------:R-:W-:-:S04]  /*5fe0*/  IMAD.WIDE.U32 R14, R20, 0xc0, RZ ;  /* 0x000000c0140e7825 */ /* 0x000fc800078e00ff */
[----:B------:R-:W-:Y:S02]  /*5ff0*/  IMAD.IADD R5, R9, 0x1, R5 ;  /* 0x0000000109057824 */ /* 0x000fe400078e0205 */
[----:B------:R-:W-:-:S04]  /*6000*/  IMAD.WIDE.U32 R6, R8, 0xc0, RZ ;  /* 0x000000c008067825 */ /* 0x000fc800078e00ff */
[----:B------:R-:W-:Y:S02]  /*6010*/  IMAD R29, R3, 0xc0, RZ ;  /* 0x000000c0031d7824 */ /* 0x000fe400078e02ff */
[----:B------:R-:W-:Y:S02]  /*6020*/  IMAD R47, R5, 0xc0, RZ ;  /* 0x000000c0052f7824 */ /* 0x000fe400078e02ff */
[----:B------:R-:W-:Y:S02]  /*6030*/  IMAD.IADD R53, R15, 0x1, R29 ;  /* 0x000000010f357824 */ /* 0x000fe400078e021d */
[----:B------:R-:W-:Y:S02]  /*6040*/  IMAD.IADD R55, R7, 0x1, R47 ;  /* 0x0000000107377824 */ /* 0x000fe400078e022f */
[----:B--2---:R-:W-:-:S05]  /*6050*/  IMAD R0, R153, -0xc0, R24 ;  /* 0xffffff4099007824 */ /* 0x004fca00078e0218 */
[----:B------:R-:W-:Y:S01]  /*6060*/  VIMNMX R4, R0, 0xc0, PT ;  /* 0x000000c000047848 */ /* 0x000fe20003fe0100 */
[----:B------:R-:W-:Y:S06]  /*6070*/  @!P0 BRA `(.L_x_12443) ;  /* 0x0000001400888947 */ /* 0x000fec0003800000 */
[----:B------:R-:W0:Y:S01]  /*6080*/  LDC R0, c[0x0][0x428] ;  /* 0x00010a00ff007b82 */ /* 0x000e220000000800 */
[C---:B------:R-:W-:Y:S01]  /*6090*/  ISETP.GE.AND P0, PT, R19.reuse, R4, PT ;  /* 0x000000041300720c */ /* 0x040fe20003f06270 */
[----:B------:R-:W-:Y:S01]  /*60a0*/  VIADD R28, R19, 0x60 ;  /* 0x00000060131c7836 */ /* 0x000fe20000000000 */
[----:B------:R-:W-:Y:S01]  /*60b0*/  BSSY B1, `(.L_x_12444) ;  /* 0x0000028000017945 */ /* 0x000fe20003800000 */
[----:B------:R-:W-:Y:S01]  /*60c0*/  MOV R44, R38 ;  /* 0x00000026002c7202 */ /* 0x000fe20000000f00 */
[----:B------:R-:W-:Y:S01]  /*60d0*/  IMAD.MOV.U32 R5, RZ, RZ, R37 ;  /* 0x000000ffff057224 */ /* 0x000fe200078e0025 */
[----:B------:R-:W-:Y:S02]  /*60e0*/  CS2R R42, SRZ ;  /* 0x00000000002a7805 */ /* 0x000fe4000001ff00 */
[----:B------:R-:W-:Y:S01]  /*60f0*/  ISETP.GE.AND P1, PT, R28, R4, PT ;  /* 0x000000041c00720c */ /* 0x000fe20003f26270 */
[----:B------:R-:W-:Y:S01]  /*6100*/  IMAD.MOV.U32 R4, RZ, RZ, R40 ;  /* 0x000000ffff047224 */ /* 0x000fe200078e0028 */
[----:B------:R-:W-:-:S02]  /*6110*/  CS2R R40, SRZ ;  /* 0x0000000000287805 */ /* 0x000fc4000001ff00 */
[----:B------:R-:W-:Y:S02]  /*6120*/  CS2R R38, SRZ ;  /* 0x0000000000267805 */ /* 0x000fe4000001ff00 */
[----:B0-----:R-:W-:Y:S01]  /*6130*/  ISETP.NE.AND P2, PT, R0, 0x1, PT ;  /* 0x000000010000780c */ /* 0x001fe20003f45270 */
[----:B------:R-:W-:-:S04]  /*6140*/  IMAD R0, R153, 0xc0, R19 ;  /* 0x000000c099007824 */ /* 0x000fc800078e0213 */
[----:B------:R-:W-:Y:S01]  /*6150*/  IMAD R3, R34, 0x60, R0 ;  /* 0x0000006022037824 */ /* 0x000fe200078e0200 */
[----:B------:R-:W-:-:S07]  /*6160*/  CS2R R34, SRZ ;  /* 0x0000000000227805 */ /* 0x000fce000001ff00 */
        /* <DEDUP_REMOVED lines=28> */
.L_x_12445:
[----:B------:R-:W-:Y:S05]  /*6330*/  BSYNC B1 ;  /* 0x0000000000017941 */ /* 0x000fea0003800000 */
.L_x_12444:
        /* <DEDUP_REMOVED lines=13> */
[----:B------:R-:W-:Y:S02]  /*6410*/  IADD3 R14, R26, 0x10, RZ ;  /* 0x000000101a0e7810 */ /* 0x000fe40007ffe0ff */
[----:B------:R-:W-:Y:S01]  /*6420*/  CS2R R28, SRZ ;  /* 0x00000000001c7805 */ /* 0x000fe2000001ff00 */
[----:B------:R-:W-:Y:S01]  /*6430*/  IMAD.WIDE.U32 R8, R12, 0x60, R8 ;  /* 0x000000600c087825 */ /* 0x000fe200078e0008 */
[----:B------:R-:W-:-:S02]  /*6440*/  IADD3 R15, P3, R32, R6, RZ ;  /* 0x00000006200f7210 */ /* 0x000fc40007f7e0ff */
[----:B------:R-:W-:Y:S01]  /*6450*/  ISETP.GE.AND P2, PT, R14, UR4, PT ;  /* 0x000000040e007c0c */ /* 0x000fe2000bf46270 */
[----:B------:R-:W-:Y:S01]  /*6460*/  IMAD R21, R11, 0x60, RZ ;  /* 0x000000600b157824 */ /* 0x000fe200078e02ff */
[----:B------:R-:W-:Y:S01]  /*6470*/  IADD3 R0, P4, R30, R8, RZ ;  /* 0x000000081e007210 */ /* 0x000fe20007f9e0ff */
[----:B------:R-:W-:Y:S01]  /*6480*/  IMAD R25, R13, 0x60, RZ ;  /* 0x000000600d197824 */ /* 0x000fe200078e02ff */
[----:B------:R-:W-:Y:S02]  /*6490*/  ULDC.64 UR4, c[0x0][0x3e0] ;  /* 0x0000f80000047ab9 */ /* 0x000fe40000000a00 */
[----:B------:R-:W-:Y:S02]  /*64a0*/  IADD3.X R32, R33, R21, R7, P3, !PT ;  /* 0x0000001521207210 */ /* 0x000fe40001ffe407 */
[----:B------:R-:W-:Y:S02]  /*64b0*/  CS2R R20, SRZ ;  /* 0x0000000000147805 */ /* 0x000fe4000001ff00 */
[----:B------:R-:W-:-:S02]  /*64c0*/  IADD3.X R9, R31, R25, R9, P4, !PT ;  /* 0x000000191f097210 */ /* 0x000fc400027fe409 */
[----:B------:R-:W-:Y:S02]  /*64d0*/  CS2R R24, SRZ ;  /* 0x0000000000187805 */ /* 0x000fe4000001ff00 */
[C---:B------:R-:W-:Y:S02]  /*64e0*/  LEA R6, P3, R15.reuse, UR6, 0x1 ;  /* 0x000000060f067c11 */ /* 0x040fe4000f8608ff */
[C---:B------:R-:W-:Y:S02]  /*64f0*/  LEA R14, P4, R0.reuse, UR4, 0x1 ;  /* 0x00000004000e7c11 */ /* 0x040fe4000f8808ff */
[----:B------:R-:W-:Y:S02]  /*6500*/  LEA.HI.X R7, R15, UR7, R32, 0x1, P3 ;  /* 0x000000070f077c11 */ /* 0x000fe400098f0c20 */
[----:B------:R-:W-:Y:S02]  /*6510*/  LEA.HI.X R15, R0, UR5, R9, 0x1, P4 ;  /* 0x00000005000f7c11 */ /* 0x000fe4000a0f0c09 */
[----:B------:R-:W-:Y:S01]  /*6520*/  CS2R R8, SRZ ;  /* 0x0000000000087805 */ /* 0x000fe2000001ff00 */
[----:B------:R0:W5:Y:S05]  /*6530*/  @!P5 LDG.E.64 R28, desc[UR40][R6.64] ;  /* 0x00000028061cd981 */ /* 0x00016a000c1e1b00 */
[----:B------:R0:W5:Y:S04]  /*6540*/  @!P2 LDG.E.64 R8, desc[UR40][R6.64+0x20] ;  /* 0x000020280608a981 */ /* 0x000168000c1e1b00 */
[----:B------:R0:W5:Y:S04]  /*6550*/  @!P5 LDG.E.64 R24, desc[UR40][R14.64] ;  /* 0x000000280e18d981 */ /* 0x000168000c1e1b00 */
[----:B------:R0:W5:Y:S02]  /*6560*/  @!P2 LDG.E.64 R20, desc[UR40][R14.64+0x20] ;  /* 0x000020280e14a981 */ /* 0x000164000c1e1b00 */
.L_x_12447:
[----:B------:R-:W-:Y:S05]  /*6570*/  BSYNC B1 ;  /* 0x0000000000017941 */ /* 0x000fea0003800000 */
.L_x_12446:
[----:B------:R-:W2:Y:S04]  /*6580*/  LDL R31, [R1+0x38] ;  /* 0x00003800011f7983 */ /* 0x000ea80000100800 */
[----:B------:R-:W3:Y:S01]  /*6590*/  LDL R30, [R1+0x1c] ;  /* 0x00001c00011e7983 */ /* 0x000ee20000100800 */
[C---:B0-----:R-:W-:Y:S01]  /*65a0*/  IMAD.WIDE.U32 R6, R3.reuse, R10, R4 ;  /* 0x0000000a03067225 */ /* 0x041fe200078e0004 */
[----:B------:R-:W-:Y:S01]  /*65b0*/  ULDC.64 UR4, c[0x0][0x3c8] ;  /* 0x0000f20000047ab9 */ /* 0x000fe20000000a00 */
[----:B------:R-:W-:Y:S02]  /*65c0*/  ULDC.64 UR6, c[0x0][0x3e0] ;  /* 0x0000f80000067ab9 */ /* 0x000fe40000000a00 */
[----:B------:R-:W-:Y:S01]  /*65d0*/  IMAD.WIDE.U32 R44, R3, R12, R44 ;  /* 0x0000000c032c7225 */ /* 0x000fe200078e002c */
[----:B------:R-:W-:Y:S01]  /*65e0*/  LEA R4, P2, R6, UR4, 0x1 ;  /* 0x0000000406047c11 */ /* 0x000fe2000f8408ff */
[----:B------:R-:W-:-:S02]  /*65f0*/  UMOV UR4, 0xffffffff ;  /* 0xffffffff00047882 */ /* 0x000fc40000000000 */
[C---:B------:R-:W-:Y:S02]  /*6600*/  IMAD R10, R37.reuse, R10, RZ ;  /* 0x0000000a250a7224 */ /* 0x040fe400078e02ff */
[----:B------:R-:W-:Y:S02]  /*6610*/  IMAD R12, R37, R12, RZ ;  /* 0x0000000c250c7224 */ /* 0x000fe400078e02ff */
[C---:B------:R-:W-:Y:S02]  /*6620*/  IMAD R5, R3.reuse, R11, R10 ;  /* 0x0000000b03057224 */ /* 0x040fe400078e020a */
[----:B------:R-:W-:Y:S02]  /*6630*/  IMAD R3, R3, R13, R12 ;  /* 0x0000000d03037224 */ /* 0x000fe400078e020c */
[----:B------:R-:W-:Y:S02]  /*6640*/  IMAD.IADD R5, R7, 0x1, R5 ;  /* 0x0000000107057824 */ /* 0x000fe400078e0205 */
[----:B------:R-:W-:-:S03]  /*6650*/  IMAD.IADD R3, R45, 0x1, R3 ;  /* 0x000000012d037824 */ /* 0x000fc600078e0203 */
[----:B------:R-:W-:Y:S02]  /*6660*/  LEA.HI.X R5, R6, UR5, R5, 0x1, P2 ;  /* 0x0000000506057c11 */ /* 0x000fe400090f0c05 */
[----:B--2---:R-:W-:Y:S01]  /*6670*/  LEA.HI R0, R31, R31, RZ, 0x1 ;  /* 0x0000001f1f007211 */ /* 0x004fe200078f08ff */
[----:B---3--:R-:W-:-:S03]  /*6680*/  IMAD.SHL.U32 R14, R30, 0x40, RZ ;  /* 0x000000401e0e7824 */ /* 0x008fc600078e00ff */
[----:B------:R-:W-:Y:S02]  /*6690*/  LOP3.LUT R10, R0, 0xfffffffe, RZ, 0xc0, !PT ;  /* 0xfffffffe000a7812 */ /* 0x000fe400078ec0ff */
[----:B------:R-:W-:Y:S02]  /*66a0*/  LEA R0, P3, R44, UR6, 0x1 ;  /* 0x000000062c007c11 */ /* 0x000fe4000f8608ff */
[----:B------:R-:W-:Y:S01]  /*66b0*/  LOP3.LUT R15, R14, 0x1c0, RZ, 0xc0, !PT ;  /* 0x000001c00e0f7812 */ /* 0x000fe200078ec0ff */
[----:B------:R-:W-:Y:S01]  /*66c0*/  IMAD.IADD R7, R31, 0x1, -R10 ;  /* 0x000000011f077824 */ /* 0x000fe200078e0a0a */
[----:B------:R-:W-:Y:S02]  /*66d0*/  LEA.HI.X R3, R44, UR7, R3, 0x1, P3 ;  /* 0x000000072c037c11 */ /* 0x000fe400098f0c03 */
[----:B------:R-:W-:Y:S02]  /*66e0*/  LOP3.LUT R11, R15, 0x18, R16, 0xf8, !PT ;  /* 0x000000180f0b7812 */ /* 0x000fe400078ef810 */
[----:B------:R-:W-:-:S02]  /*66f0*/  SHF.R.U32.HI R12, RZ, 0x3, R15 ;  /* 0x00000003ff0c7819 */ /* 0x000fc4000001160f */
[----:B------:R-:W-:Y:S02]  /*6700*/  SHF.L.U32 R7, R7, 0x1f, RZ ;  /* 0x0000001f07077819 */ /* 0x000fe400000006ff */
[----:B------:R-:W-:Y:S01]  /*6710*/  LOP3.LUT R10, R11, R12, RZ, 0x3c, !PT ;  /* 0x0000000c0b0a7212 */ /* 0x000fe200078e3cff */
[----:B------:R-:W-:Y:S06]  /*6720*/  BRA.DIV UR4, `(.L_x_12448) ;  /* 0x0000010204947947 */ /* 0x000fec000b800000 */
.L_x_12638:
[----:B------:R-:W-:-:S03]  /*6730*/  UMOV UR4, 0xffffffff ;  /* 0xffffffff00047882 */ /* 0x000fc60000000000 */
[----:B------:R-:W-:Y:S05]  /*6740*/  BRA.DIV UR4, `(.L_x_12449) ;  /* 0x0000010204b47947 */ /* 0x000fea000b800000 */
.L_x_12641:
[----:B------:R-:W-:-:S03]  /*6750*/  UMOV UR4, 0xffffffff ;  /* 0xffffffff00047882 */ /* 0x000fc60000000000 */
[----:B------:R-:W-:Y:S05]  /*6760*/  BRA.DIV UR4, `(.L_x_12450) ;  /* 0x0000010204d47947 */ /* 0x000fea000b800000 */
.L_x_12644:
[----:B------:R-:W-:-:S03]  /*6770*/  UMOV UR4, 0xffffffff ;  /* 0xffffffff00047882 */ /* 0x000fc60000000000 */
[----:B------:R-:W-:Y:S05]  /*6780*/  BRA.DIV UR4, `(.L_x_12451) ;  /* 0x0000010204f47947 */ /* 0x000fea000b800000 */
.L_x_12647:
[----:B------:R-:W-:-:S03]  /*6790*/  UMOV UR4, 0xffffffff ;  /* 0xffffffff00047882 */ /* 0x000fc60000000000 */
[----:B------:R-:W-:Y:S05]  /*67a0*/  BRA.DIV UR4, `(.L_x_12452) ;  /* 0x0000010604147947 */ /* 0x000fea000b800000 */
.L_x_12650:
[----:B------:R-:W-:-:S03]  /*67b0*/  UMOV UR4, 0xffffffff ;  /* 0xffffffff00047882 */ /* 0x000fc60000000000 */
[----:B------:R-:W-:Y:S05]  /*67c0*/  BRA.DIV UR4, `(.L_x_12453) ;  /* 0x0000010604347947 */ /* 0x000fea000b800000 */
.L_x_12653:
[----:B------:R-:W-:-:S03]  /*67d0*/  UMOV UR4, 0xffffffff ;  /* 0xffffffff00047882 */ /* 0x000fc60000000000 */
[----:B------:R-:W-:Y:S05]  /*67e0*/  BRA.DIV UR4, `(.L_x_12454) ;  /* 0x0000010604547947 */ /* 0x000fea000b800000 */
.L_x_12656:
[----:B------:R-:W-:-:S03]  /*67f0*/  UMOV UR4, 0xffffffff ;  /* 0xffffffff00047882 */ /* 0x000fc60000000000 */
[----:B------:R-:W-:Y:S05]  /*6800*/  BRA.DIV UR4, `(.L_x_12455) ;  /* 0x0000010604747947 */ /* 0x000fea000b800000 */
.L_x_12659:
[----:B------:R-:W0:Y:S01]  /*6810*/  S2R R6, SR_TID.X ;  /* 0x0000000000067919 */ /* 0x000e220000002100 */
[----:B------:R-:W1:Y:S01]  /*6820*/  SYNCS.PHASECHK.TRANS64.TRYWAIT P2, [R2+URZ+0x16800], R7 ;  /* 0x01680007020075a7 */ /* 0x000e62000804017f */
[----:B-----5:R-:W-:Y:S01]  /*6830*/  IMAD.MOV.U32 R3, RZ, RZ, R41 ;  /* 0x000000ffff037224 */ /* 0x020fe200078e0029 */
[----:B------:R-:W-:Y:S01]  /*6840*/  MOV R4, R34 ;  /* 0x0000002200047202 */ /* 0x000fe20000000f00 */
[----:B------:R-:W-:Y:S01]  /*6850*/  IMAD.MOV.U32 R5, RZ, RZ, R35 ;  /* 0x000000ffff057224 */ /* 0x000fe200078e0023 */
[----:B------:R-:W-:Y:S01]  /*6860*/  LOP3.LUT P3, RZ, R30, 0x4, RZ, 0xc0, !PT ;  /* 0x000000041eff7812 */ /* 0x000fe2000786c0ff */
        /* <DEDUP_REMOVED lines=8> */
[----:B------:R-:W-:Y:S01]  /*68f0*/  BSSY B1, `(.L_x_12456) ;  /* 0x000001c000017945 */ /* 0x000fe20003800000 */
        /* <DEDUP_REMOVED lines=9> */
[----:B------:R-:W-:-:S05]  /*6990*/  SHF.R.S32.HI R6, RZ, 0x5, R6 ;  /* 0x00000005ff067819 */ /* 0x000fca0000011406 */
[----:B------:R-:W-:Y:S02]  /*69a0*/  IMAD R3, R6, 0x200, R10 ;  /* 0x0000020006037824 */ /* 0x000fe400078e020a */
[----:B------:R-:W-:Y:S02]  /*69b0*/  IMAD.MOV.U32 R6, RZ, RZ, R24 ;  /* 0x000000ffff067224 */ /* 0x000fe400078e0018 */
[----:B------:R-:W-:Y:S01]  /*69c0*/  IMAD.MOV.U32 R10, RZ, RZ, R25 ;  /* 0x000000ffff0a7224 */ /* 0x000fe200078e0019 */
[----:B------:R-:W-:Y:S02]  /*69d0*/  LEA R3, R3, R2, 0x1 ;  /* 0x0000000203037211 */ /* 0x000fe400078e08ff */
[----:B------:R-:W-:Y:S01]  /*69e0*/  PRMT R48, R6, 0x7610, R48 ;  /* 0x0000761006307816 */ /* 0x000fe20000000030 */
[----:B------:R-:W-:Y:S01]  /*69f0*/  IMAD.MOV.U32 R6, RZ, RZ, R28 ;  /* 0x000000ffff067224 */ /* 0x000fe200078e001c */
[----:B------:R-:W-:Y:S01]  /*6a00*/  PRMT R12, R12, 0x5410, R10 ;  /* 0x000054100c0c7816 */ /* 0x000fe2000000000a */
[----:B------:R-:W-:-:S02]  /*6a10*/  VIADD R4, R3, 0x8400 ;  /* 0x0000840003047836 */ /* 0x000fc40000000000 */
[----:B------:R-:W-:Y:S01]  /*6a20*/  VIADD R0, R3, 0x8440 ;  /* 0x0000844003007836 */ /* 0x000fe20000000000 */
[----:B------:R-:W-:Y:S01]  /*6a30*/  PRMT R48, R48, 0x5410, R6 ;  /* 0x0000541030307816 */ /* 0x000fe20000000006 */
[----:B------:R-:W-:Y:S01]  /*6a40*/  @P3 VIADD R0, R4, 0xffffffc0 ;  /* 0xffffffc004003836 */ /* 0x000fe20000000000 */
[----:B------:R-:W-:Y:S02]  /*6a50*/  MOV R4, R20 ;  /* 0x0000001400047202 */ /* 0x000fe40000000f00 */
[----:B------:R-:W-:Y:S02]  /*6a60*/  PRMT R12, R11, 0x7610, R12 ;  /* 0x000076100b0c7816 */ /* 0x000fe4000000000c */
[----:B------:R-:W-:Y:S01]  /*6a70*/  PRMT R10, R4, 0x5410, R5 ;  /* 0x00005410040a7816 */ /* 0x000fe20000000005 */
[----:B------:R-:W-:Y:S02]  /*6a80*/  IMAD.MOV.U32 R4, RZ, RZ, R8 ;  /* 0x000000ffff047224 */ /* 0x000fe400078e0008 */
[----:B------:R-:W-:Y:S01]  /*6a90*/  IMAD.MOV.U32 R5, RZ, RZ, R9 ;  /* 0x000000ffff057224 */ /* 0x000fe200078e0009 */
[----:B-1----:R-:W-:Y:S06]  /*6aa0*/  @!P2 BRA `(.L_x_12457) ;  /* 0x0000010000f4a947 */ /* 0x002fec0003800000 */
.L_x_12660:
[----:B------:R-:W-:Y:S05]  /*6ab0*/  BSYNC B1 ;  /* 0x0000000000017941 */ /* 0x000fea0003800000 */
.L_x_12456:
        /* <DEDUP_REMOVED lines=29> */
[----:B------:R-:W-:Y:S01]  /*6c90*/  FFMA.FTZ R32, R7, R31, -R30 ;  /* 0x0000001f07207223 */ /* 0x000fe2000001081e */
[----:B------:R-:W-:Y:S02]  /*6ca0*/  HADD2.F32 R6, -RZ, R5.H0_H0 ;  /* 0x20000005ff067230 */ /* 0x000fe40000004100 */
[----:B------:R-:W-:Y:S01]  /*6cb0*/  FFMA.FTZ R42, R15, R37, R42 ;  /* 0x000000250f2a7223 */ /* 0x000fe2000001002a */
[----:B------:R-:W-:Y:S02]  /*6cc0*/  HADD2.F32 R31, -RZ, R45.H0_H0 ;  /* 0x2000002dff1f7230 */ /* 0x000fe40000004100 */
[----:B------:R-:W-:Y:S01]  /*6cd0*/  FFMA.FTZ R33, R7, R33, R40 ;  /* 0x0000002107217223 */ /* 0x000fe20000010028 */
[----:B------:R-:W-:Y:S02]  /*6ce0*/  HADD2.F32 R5, -RZ, R5.H1_H1 ;  /* 0x30000005ff057230 */ /* 0x000fe40000004100 */
[----:B------:R-:W-:-:S02]  /*6cf0*/  HADD2.F32 R15, -RZ, R46.H1_H1 ;  /* 0x3000002eff0f7230 */ /* 0x000fc40000004100 */
[C---:B------:R-:W-:Y:S01]  /*6d00*/  FMUL.FTZ R40, R14.reuse, R31 ;  /* 0x0000001f0e287220 */ /* 0x040fe20000410000 */
[----:B------:R-:W-:Y:S02]  /*6d10*/  HADD2.F32 R30, -RZ, R43.H0_H0 ;  /* 0x2000002bff1e7230 */ /* 0x000fe40000004100 */
[----:B------:R-:W-:Y:S02]  /*6d20*/  HADD2.F32 R4, -RZ, R44.H0_H0 ;  /* 0x2000002cff047230 */ /* 0x000fe40000004100 */
[-C--:B------:R-:W-:Y:S01]  /*6d30*/  FMUL.FTZ R14, R14, R15.reuse ;  /* 0x0000000f0e0e7220 */ /* 0x080fe20000410000 */
[----:B------:R-:W-:Y:S01]  /*6d40*/  FFMA.FTZ R40, R13, R15, -R40 ;  /* 0x0000000f0d287223 */ /* 0x000fe20000010828 */
[C---:B------:R-:W-:Y:S01]  /*6d50*/  FMUL.FTZ R7, R5.reuse, R30 ;  /* 0x0000001e05077220 */ /* 0x040fe20000410000 */
[-C--:B------:R-:W-:Y:S01]  /*6d60*/  FMUL.FTZ R37, R5, R4.reuse ;  /* 0x0000000405257220 */ /* 0x080fe20000410000 */
        /* <DEDUP_REMOVED lines=8> */
.L_x_12461:
[----:B------:R-:W-:Y:S05]  /*6df0*/  BSYNC B2 ;  /* 0x0000000000027941 */ /* 0x000fea0003800000 */
.L_x_12460:
[----:B------:R-:W-:Y:S05]  /*6e00*/  @P2 BRA `(.L_x_12459) ;  /* 0x0000000000a82947 */ /* 0x000fea0003800000 */
[----:B01----:R-:W0:Y:S01]  /*6e10*/  LDS.128 R4, [R0] ;  /* 0x0000000000047984 */ /* 0x003e220000000c00 */
[--C-:B------:R-:W-:Y:S01]  /*6e20*/  SHF.R.U64 R40, R38, 0x10, R39.reuse ;  /* 0x0000001026287819 */ /* 0x100fe20000001227 */
[----:B------:R-:W-:Y:S01]  /*6e30*/  HADD2.F32 R33, -RZ, R45.H1_H1 ;  /* 0x3000002dff217230 */ /* 0x000fe20000004100 */
[----:B------:R-:W-:Y:S01]  /*6e40*/  SHF.R.U32.HI R32, RZ, 0x10, R39 ;  /* 0x00000010ff207819 */ /* 0x000fe20000011627 */
[----:B------:R-:W-:Y:S01]  /*6e50*/  HADD2.F32 R31, -RZ, R47.H0_H0 ;  /* 0x2000002fff1f7230 */ /* 0x000fe20000004100 */
[--C-:B------:R-:W-:Y:S02]  /*6e60*/  SHF.R.U64 R39, R34, 0x10, R35.reuse ;  /* 0x0000001022277819 */ /* 0x100fe40000001223 */
[----:B------:R-:W-:Y:S01]  /*6e70*/  SHF.R.U32.HI R34, RZ, 0x10, R35 ;  /* 0x00000010ff227819 */ /* 0x000fe20000011623 */
[----:B------:R-:W-:-:S04]  /*6e80*/  HADD2.F32 R32, -RZ, R32.H0_H0 ;  /* 0x20000020ff207230 */ /* 0x000fc80000004100 */
        /* <DEDUP_REMOVED lines=18> */
[----:B------:R-:W-:Y:S02]  /*6fb0*/  HADD2.F32 R15, -RZ, R47.H1_H1 ;  /* 0x3000002fff0f7230 */ /* 0x000fe40000004100 */
        /* <DEDUP_REMOVED lines=14> */
[----:B------:R2:W-:Y:S02]  /*70a0*/  STS.128 [R0], R4 ;  /* 0x0000000400007388 */ /* 0x0005e40000000c00 */
.L_x_12459:
[----:B------:R-:W-:Y:S05]  /*70b0*/  BSYNC B1 ;  /* 0x0000000000017941 */ /* 0x000fea0003800000 */
.L_x_12458:
[----:B------:R-:W-:Y:S05]  /*70c0*/  @P1 BRA `(.L_x_12462) ;  /* 0x00000018009c1947 */ /* 0x000fea0003800000 */
[----:B-12---:R-:W1:Y:S01]  /*70d0*/  LDC R5, c[0x0][0x3d4] ;  /* 0x0000f500ff057b82 */ /* 0x006e620000000800 */
[C---:B------:R-:W-:Y:S01]  /*70e0*/  IADD3 R4, R26.reuse, 0x10, RZ ;  /* 0x000000101a047810 */ /* 0x040fe20007ffe0ff */
[----:B------:R-:W-:Y:S01]  /*70f0*/  BSSY B1, `(.L_x_12463) ;  /* 0x000002e000017945 */ /* 0x000fe20003800000 */
[-C--:B-1----:R-:W-:Y:S02]  /*7100*/  ISETP.GE.AND P0, PT, R26, R5.reuse, PT ;  /* 0x000000051a00720c */ /* 0x082fe40003f06270 */
[----:B------:R-:W-:-:S11]  /*7110*/  ISETP.GE.AND P1, PT, R4, R5, PT ;  /* 0x000000050400720c */ /* 0x000fd60003f26270 */
[----:B------:R-:W-:Y:S05]  /*7120*/  @P0 BRA `(.L_x_12464) ;  /* 0x0000000000a80947 */ /* 0x000fea0003800000 */
[----:B0-----:R-:W0:Y:S01]  /*7130*/  LDS.128 R4, [R3+0xb400] ;  /* 0x00b4000003047984 */ /* 0x001e220000000c00 */
[----:B------:R-:W-:Y:S01]  /*7140*/  SHF.R.U64 R32, R28, 0x10, R29 ;  /* 0x000000101c207819 */ /* 0x000fe2000000121d */
[----:B------:R-:W-:Y:S01]  /*7150*/  HADD2.F32 R27, -RZ, R48.H0_H0 ;  /* 0x20000030ff1b7230 */ /* 0x000fe20000004100 */
[----:B------:R-:W-:Y:S02]  /*7160*/  SHF.R.U32.HI R28, RZ, 0x10, R25 ;  /* 0x00000010ff1c7819 */ /* 0x000fe40000011619 */
[----:B------:R-:W-:Y:S02]  /*7170*/  SHF.R.U32.HI R26, RZ, 0x10, R29 ;  /* 0x00000010ff1a7819 */ /* 0x000fe4000001161d */
[----:B------:R-:W-:Y:S01]  /*7180*/  SHF.R.U64 R31, R24, 0x10, R25 ;  /* 0x00000010181f7819 */ /* 0x000fe20000001219 */
[----:B------:R-:W-:Y:S02]  /*7190*/  HADD2.F32 R28, -RZ, R28.H0_H0 ;  /* 0x2000001cff1c7230 */ /* 0x000fe40000004100 */
[----:B------:R-:W-:-:S02]  /*71a0*/  HADD2.F32 R26, -RZ, R26.H0_H0 ;  /* 0x2000001aff1a7230 */ /* 0x000fc40000004100 */
[----:B------:R-:W-:Y:S02]  /*71b0*/  HADD2.F32 R25, -RZ, R48.H1_H1 ;  /* 0x30000030ff197230 */ /* 0x000fe40000004100 */
        /* <DEDUP_REMOVED lines=12> */
[--C-:B------:R-:W-:Y:S02]  /*7280*/  HADD2.F32 R24, -RZ, R12.reuse.H1_H1 ;  /* 0x3000000cff187230 */ /* 0x100fe40000004100 */
[----:B------:R-:W-:Y:S01]  /*7290*/  FFMA.FTZ R29, R15, R28, R29 ;  /* 0x0000001c0f1d7223 */ /* 0x000fe2000001001d */
[----:B------:R-:W-:Y:S02]  /*72a0*/  HADD2.F32 R6, -RZ, R5.H0_H0 ;  /* 0x20000005ff067230 */ /* 0x000fe40000004100 */
[----:B------:R-:W-:Y:S01]  /*72b0*/  FFMA.FTZ R26, R7, R27, R26 ;  /* 0x0000001b071a7223 */ /* 0x000fe2000001001a */
[----:B------:R-:W-:-:S02]  /*72c0*/  HADD2.F32 R12, -RZ, R12.H0_H0 ;  /* 0x2000000cff0c7230 */ /* 0x000fc40000004100 */
        /* <DEDUP_REMOVED lines=16> */
.L_x_12464:
[----:B------:R-:W-:Y:S05]  /*73d0*/  BSYNC B1 ;  /* 0x0000000000017941 */ /* 0x000fea0003800000 */
.L_x_12463:
        /* <DEDUP_REMOVED lines=44> */
.L_x_12443:
[----:B------:R-:W0:Y:S01]  /*76a0*/  LDC R21, c[0x0][0x3d4] ;  /* 0x0000f500ff157b82 */ /* 0x000e220000000800 */
[----:B------:R-:W-:Y:S01]  /*76b0*/  VIADD R0, R19, 0x60 ;  /* 0x0000006013007836 */ /* 0x000fe20000000000 */
[----:B------:R-:W-:Y:S01]  /*76c0*/  ULDC.64 UR4, c[0x0][0x3c8] ;  /* 0x0000f20000047ab9 */ /* 0x000fe20000000a00 */
[----:B------:R-:W2:Y:S01]  /*76d0*/  LDL R48, [R1+0x38] ;  /* 0x0000380001307983 */ /* 0x000ea20000100800 */
[----:B------:R-:W-:Y:S01]  /*76e0*/  ULDC.64 UR6, c[0x0][0x3e0] ;  /* 0x0000f80000067ab9 */ /* 0x000fe20000000a00 */
[----:B0-----:R-:W-:-:S04]  /*76f0*/  ISETP.GE.AND P0, PT, R16, R21, PT ;  /* 0x000000151000720c */ /* 0x001fc80003f06270 */
[-C--:B------:R-:W-:Y:S02]  /*7700*/  ISETP.GE.OR P1, PT, R0, R4.reuse, P0 ;  /* 0x000000040000720c */ /* 0x080fe40000726670 */
[----:B------:R-:W-:-:S11]  /*7710*/  ISETP.GE.OR P0, PT, R19, R4, P0 ;  /* 0x000000041300720c */ /* 0x000fd60000706670 */
[----:B------:R-:W0:Y:S08]  /*7720*/  @!P1 LDC.64 R28, c[0x0][0x3c8] ;  /* 0x0000f200ff1c9b82 */ /* 0x000e300000000a00 */
[----:B------:R-:W1:Y:S01]  /*7730*/  @!P1 LDC.64 R46, c[0x0][0x3e0] ;  /* 0x0000f800ff2e9b82 */ /* 0x000e620000000a00 */
[----:B------:R-:W-:Y:S01]  /*7740*/  @!P1 IMAD.MOV.U32 R15, RZ, RZ, R53 ;  /* 0x000000ffff0f9224 */ /* 0x000fe200078e0035 */
[----:B------:R-:W-:Y:S01]  /*7750*/  @!P0 IADD3 R3, P3, R35, R14, RZ ;  /* 0x0000000e23038210 */ /* 0x000fe20007f7e0ff */
[----:B------:R-:W-:Y:S01]  /*7760*/  @!P1 IMAD.MOV.U32 R7, RZ, RZ, R55 ;  /* 0x000000ffff079224 */ /* 0x000fe200078e0037 */
[----:B------:R-:W-:Y:S01]  /*7770*/  @!P0 IADD3 R25, P2, R49, R6, RZ ;  /* 0x0000000631198210 */ /* 0x000fe20007f5e0ff */
[----:B------:R-:W-:-:S04]  /*7780*/  @!P1 IMAD.WIDE.U32 R4, R10, 0x60, R14 ;  /* 0x000000600a049825 */ /* 0x000fc800078e000e */
[----:B------:R-:W-:Y:S01]  /*7790*/  @!P1 IMAD.WIDE.U32 R6, R12, 0x60, R6 ;  /* 0x000000600c069825 */ /* 0x000fe200078e0006 */
[----:B------:R-:W-:-:S03]  /*77a0*/  @!P1 IADD3 R20, P4, R35, R4, RZ ;  /* 0x0000000423149210 */ /* 0x000fc60007f9e0ff */
[----:B------:R-:W-:Y:S01]  /*77b0*/  @!P0 IMAD.X R14, R53, 0x1, R43, P3 ;  /* 0x00000001350e8824 */ /* 0x000fe200018e062b */
[----:B------:R-:W-:Y:S01]  /*77c0*/  @!P0 LEA R8, P3, R3, UR4, 0x1 ;  /* 0x0000000403088c11 */ /* 0x000fe2000f8608ff */
[----:B------:R-:W-:Y:S01]  /*77d0*/  @!P1 IMAD R24, R11, 0x60, RZ ;  /* 0x000000600b189824 */ /* 0x000fe200078e02ff */
[----:B------:R-:W-:Y:S01]  /*77e0*/  @!P1 IADD3 R0, P5, R49, R6, RZ ;  /* 0x0000000631009210 */ /* 0x000fe20007fbe0ff */
[----:B------:R-:W-:Y:S01]  /*77f0*/  @!P1 IMAD R4, R13, 0x60, RZ ;  /* 0x000000600d049824 */ /* 0x000fe200078e02ff */
[----:B------:R-:W-:Y:S02]  /*7800*/  @!P0 LEA.HI.X R9, R3, UR5, R14, 0x1, P3 ;  /* 0x0000000503098c11 */ /* 0x000fe400098f0c0e */
[----:B------:R-:W-:Y:S02]  /*7810*/  @!P1 IADD3.X R24, R43, R24, R5, P4, !PT ;  /* 0x000000182b189210 */ /* 0x000fe400027fe405 */
[----:B0-----:R-:W-:Y:S02]  /*7820*/  @!P1 LEA R42, P3, R20, R28, 0x1 ;  /* 0x0000001c142a9211 */ /* 0x001fe400078608ff */
[----:B------:R-:W-:-:S02]  /*7830*/  @!P1 IADD3.X R3, R51, R4, R7, P5, !PT ;  /* 0x0000000433039210 */ /* 0x000fc40002ffe407 */
[----:B-1----:R-:W-:Y:S02]  /*7840*/  @!P1 LEA R46, P4, R0, R46, 0x1 ;  /* 0x0000002e002e9211 */ /* 0x002fe400078808ff */
[----:B------:R-:W-:Y:S02]  /*7850*/  CS2R R30, SRZ ;  /* 0x00000000001e7805 */ /* 0x000fe4000001ff00 */
[----:B------:R-:W-:Y:S02]  /*7860*/  @!P1 LEA.HI.X R43, R20, R29, R24, 0x1, P3 ;  /* 0x0000001d142b9211 */ /* 0x000fe400018f0c18 */
[----:B------:R-:W-:Y:S02]  /*7870*/  CS2R R28, SRZ ;  /* 0x00000000001c7805 */ /* 0x000fe4000001ff00 */
[----:B------:R-:W-:Y:S02]  /*7880*/  CS2R R32, SRZ ;  /* 0x0000000000207805 */ /* 0x000fe4000001ff00 */
[----:B------:R-:W-:-:S02]  /*7890*/  CS2R R34, SRZ ;  /* 0x0000000000227805 */ /* 0x000fc4000001ff00 */
[----:B------:R-:W-:Y:S02]  /*78a0*/  @!P1 LEA.HI.X R47, R0, R47, R3, 0x1, P4 ;  /* 0x0000002f002f9211 */ /* 0x000fe400020f0c03 */
[----:B------:R-:W0:Y:S01]  /*78b0*/  LDC R0, c[0x0][0x428] ;  /* 0x00010a00ff007b82 */ /* 0x000e220000000800 */
[----:B------:R-:W5:Y:S04]  /*78c0*/  @!P1 LDG.E.128 R28, desc[UR40][R42.64] ;  /* 0x000000282a1c9981 */ /* 0x000f68000c1e1d00 */
[----:B------:R-:W5:Y:S01]  /*78d0*/  @!P1 LDG.E.128 R32, desc[UR40][R46.64] ;  /* 0x000000282e209981 */ /* 0x000f62000c1e1d00 */
[----:B------:R-:W1:Y:S01]  /*78e0*/  S2R R44, SR_TID.X ;  /* 0x00000000002c7919 */ /* 0x000e620000002100 */
[----:B------:R-:W-:Y:S01]  /*78f0*/  @!P0 IMAD.X R26, R55, 0x1, R51, P2 ;  /* 0x00000001371a8824 */ /* 0x000fe200010e0633 */
[----:B------:R-:W-:-:S04]  /*7900*/  @!P0 LEA R14, P2, R25, UR6, 0x1 ;  /* 0x00000006190e8c11 */ /* 0x000fc8000f8408ff */
[----:B------:R-:W-:Y:S02]  /*7910*/  @!P0 LEA.HI.X R15, R25, UR7, R26, 0x1, P2 ;  /* 0x00000007190f8c11 */ /* 0x000fe400090f0c1a */
[----:B0-----:R-:W-:Y:S02]  /*7920*/  ISETP.NE.AND P2, PT, R0, 0x1, PT ;  /* 0x000000010000780c */ /* 0x001fe40003f45270 */
[----:B------:R-:W-:Y:S02]  /*7930*/  CS2R R4, SRZ ;  /* 0x0000000000047805 */ /* 0x000fe4000001ff00 */
[----:B------:R-:W-:-:S06]  /*7940*/  CS2R R6, SRZ ;  /* 0x0000000000067805 */ /* 0x000fcc000001ff00 */
[----:B------:R0:W5:Y:S03]  /*7950*/  @!P0 LDG.E.128 R4, desc[UR40][R8.64] ;  /* 0x0000002808048981 */ /* 0x000166000c1e1d00 */
[----:B------:R-:W3:Y:S01]  /*7960*/  @P2 LDC R0, c[0x0][0x42c] ;  /* 0x00010b00ff002b82 */ /* 0x000ee20000000800 */
[----:B-1----:R-:W-:-:S07]  /*7970*/  VIADD R50, R44, 0xffffff80 ;  /* 0xffffff802c327836 */ /* 0x002fce0000000000 */
[----:B0-----:R-:W0:Y:S01]  /*7980*/  @P2 LDC R9, c[0x0][0x430] ;  /* 0x00010c00ff092b82 */ /* 0x001e220000000800 */
[----:B------:R-:W-:-:S04]  /*7990*/  SHF.R.S32.HI R44, RZ, 0x1f, R50 ;  /* 0x0000001fff2c7819 */ /* 0x000fc80000011432 */
[----:B------:R-:W-:-:S04]  /*79a0*/  LEA.HI R44, R44, R50, RZ, 0x2 ;  /* 0x000000322c2c7211 */ /* 0x000fc800078f10ff */
[----:B------:R-:W-:Y:S01]  /*79b0*/  LOP3.LUT R44, R44, 0xfffffffc, RZ, 0xc0, !PT ;  /* 0xfffffffc2c2c7812 */ /* 0x000fe200078ec0ff */
[----:B------:R-:W-:-:S03]  /*79c0*/  IMAD R3, R153, 0xc0, R19 ;  /* 0x000000c099037824 */ /* 0x000fc600078e0213 */
[----:B------:R-:W-:-:S05]  /*79d0*/  IADD3 R44, R50, -R44, RZ ;  /* 0x8000002c322c7210 */ /* 0x000fca0007ffe0ff */
[----:B------:R-:W-:-:S04]  /*79e0*/  IMAD R3, R44, 0x60, R3 ;  /* 0x000000602c037824 */ /* 0x000fc800078e0203 */
[----:B---3--:R-:W-:Y:S01]  /*79f0*/  @P2 IMAD.HI.U32 R0, R3, R0, RZ ;  /* 0x0000000003002227 */ /* 0x008fe200078e00ff */
[----:B------:R-:W-:Y:S02]  /*7a00*/  CS2R R24, SRZ ;  /* 0x0000000000187805 */ /* 0x000fe4000001ff00 */
[----:B------:R-:W-:Y:S02]  /*7a10*/  CS2R R26, SRZ ;  /* 0x00000000001a7805 */ /* 0x000fe4000001ff00 */
[----:B0-----:R-:W-:Y:S01]  /*7a20*/  @P2 SHF.R.U32.HI R3, RZ, R9, R0 ;  /* 0x00000009ff032219 */ /* 0x001fe20000011600 */
[----:B------:R-:W-:-:S03]  /*7a30*/  IMAD.MOV.U32 R44, RZ, RZ, R38 ;  /* 0x000000ffff2c7224 */ /* 0x000fc600078e0026 */
[----:B------:R0:W5:Y:S01]  /*7a40*/  @!P0 LDG.E.128 R24, desc[UR40][R14.64] ;  /* 0x000000280e188981 */ /* 0x000162000c1e1d00 */
[----:B------:R-:W-:Y:S01]  /*7a50*/  SHF.R.S32.HI R9, RZ, 0x1f, R3 ;  /* 0x0000001fff097819 */ /* 0x000fe20000011403 */
[----:B------:R-:W-:-:S04]  /*7a60*/  IMAD.WIDE.U32 R38, R3, R12, R44 ;  /* 0x0000000c03267225 */ /* 0x000fc800078e002c */
[C---:B------:R-:W-:Y:S02]  /*7a70*/  IMAD R0, R9.reuse, R10, RZ ;  /* 0x0000000a09007224 */ /* 0x040fe400078e02ff */
[----:B------:R-:W-:Y:S02]  /*7a80*/  IMAD R8, R9, R12, RZ ;  /* 0x0000000c09087224 */ /* 0x000fe400078e02ff */
[----:B0-----:R-:W-:Y:S02]  /*7a90*/  IMAD.MOV.U32 R14, RZ, RZ, R40 ;  /* 0x000000ffff0e7224 */ /* 0x001fe400078e0028 */
[----:B------:R-:W-:Y:S02]  /*7aa0*/  IMAD.MOV.U32 R15, RZ, RZ, R37 ;  /* 0x000000ffff0f7224 */ /* 0x000fe400078e0025 */
[C---:B------:R-:W-:Y:S02]  /*7ab0*/  IMAD R9, R3.reuse, R11, R0 ;  /* 0x0000000b03097224 */ /* 0x040fe400078e0200 */
[----:B------:R-:W-:-:S04]  /*7ac0*/  IMAD.WIDE.U32 R14, R3, R10, R14 ;  /* 0x0000000a030e7225 */ /* 0x000fc800078e000e */
[----:B------:R-:W-:Y:S01]  /*7ad0*/  IMAD R3, R3, R13, R8 ;  /* 0x0000000d03037224 */ /* 0x000fe200078e0208 */
[----:B------:R-:W-:Y:S01]  /*7ae0*/  LEA R8, P2, R14, UR4, 0x1 ;  /* 0x000000040e087c11 */ /* 0x000fe2000f8408ff */
[----:B------:R-:W-:Y:S01]  /*7af0*/  IMAD.IADD R9, R15, 0x1, R9 ;  /* 0x000000010f097824 */ /* 0x000fe200078e0209 */
[----:B------:R-:W-:Y:S01]  /*7b00*/  LEA R0, P3, R38, UR6, 0x1 ;  /* 0x0000000626007c11 */ /* 0x000fe2000f8608ff */
[----:B------:R-:W-:Y:S01]  /*7b10*/  IMAD.IADD R3, R39, 0x1, R3 ;  /* 0x0000000127037824 */ /* 0x000fe200078e0203 */
[----:B------:R-:W-:Y:S02]  /*7b20*/  UMOV UR4, 0xffffffff ;  /* 0xffffffff00047882 */ /* 0x000fe40000000000 */
[----:B------:R-:W-:Y:S02]  /*7b30*/  LEA.HI.X R9, R14, UR5, R9, 0x1, P2 ;  /* 0x000000050e097c11 */ /* 0x000fe400090f0c09 */
[----:B------:R-:W-:Y:S02]  /*7b40*/  LEA.HI.X R3, R38, UR7, R3, 0x1, P3 ;  /* 0x0000000726037c11 */ /* 0x000fe400098f0c03 */
[----:B--2---:R-:W-:Y:S01]  /*7b50*/  LEA.HI R10, R48, R48, RZ, 0x1 ;  /* 0x00000030300a7211 */ /* 0x004fe200078f08ff */
[----:B------:R-:W-:Y:S06]  /*7b60*/  BRA.DIV UR4, `(.L_x_12465) ;  /* 0x000000f204d87947 */ /* 0x000fec000b800000 */
.L_x_12663:
[----:B------:R-:W-:-:S03]  /*7b70*/  UMOV UR4, 0xffffffff ;  /* 0xffffffff00047882 */ /* 0x000fc60000000000 */
[----:B------:R-:W-:Y:S05]  /*7b80*/  BRA.DIV UR4, `(.L_x_12466) ;  /* 0x000000f204f87947 */ /* 0x000fea000b800000 */
.L_x_12666:
[----:B------:R-:W-:-:S03]  /*7b90*/  UMOV UR4, 0xffffffff ;  /* 0xffffffff00047882 */ /* 0x000fc60000000000 */
[----:B------:R-:W-:Y:S05]  /*7ba0*/  BRA.DIV UR4, `(.L_x_12467) ;  /* 0x000000f604187947 */ /* 0x000fea000b800000 */
.L_x_12669:
[----:B------:R-:W-:-:S03]  /*7bb0*/  UMOV UR4, 0xffffffff ;  /* 0xffffffff00047882 */ /* 0x000fc60000000000 */
[----:B------:R-:W-:Y:S05]  /*7bc0*/  BRA.DIV UR4, `(.L_x_12468) ;  /* 0x000000f604387947 */ /* 0x000fea000b800000 */
.L_x_12672:
[----:B------:R-:W-:-:S03]  /*7bd0*/  UMOV UR4, 0xffffffff ;  /* 0xffffffff00047882 */ /* 0x000fc60000000000 */
[----:B------:R-:W-:Y:S05]  /*7be0*/  BRA.DIV UR4, `(.L_x_12469) ;  /* 0x000000f604587947 */ /* 0x000fea000b800000 */
.L_x_12675:
[----:B------:R-:W-:Y:S01]  /*7bf0*/  UMOV UR4, 0xffffffff ;  /* 0xffffffff00047882 */ /* 0x000fe20000000000 */
[----:B------:R-:W-:Y:S02]  /*7c00*/  LOP3.LUT R10, R10, 0xfffffffe, RZ, 0xc0, !PT ;  /* 0xfffffffe0a0a7812 */ /* 0x000fe400078ec0ff */
[----:B------:R-:W-:Y:S05]  /*7c10*/  BRA.DIV UR4, `(.L_x_12470) ;  /* 0x000000f604747947 */ /* 0x000fea000b800000 */
.L_x_12678:
[----:B------:R-:W-:Y:S01]  /*7c20*/  UMOV UR4, 0xffffffff ;  /* 0xffffffff00047882 */ /* 0x000fe20000000000 */
[----:B------:R-:W-:Y:S02]  /*7c30*/  IMAD.IADD R9, R48, 0x1, -R10 ;  /* 0x0000000130097824 */ /* 0x000fe400078e0a0a */
[----:B------:R-:W-:Y:S05]  /*7c40*/  BRA.DIV UR4, `(.L_x_12471) ;  /* 0x000000f604907947 */ /* 0x000fea000b800000 */
.L_x_12681:
[----:B------:R-:W-:Y:S01]  /*7c50*/  UMOV UR4, 0xffffffff ;  /* 0xffffffff00047882 */ /* 0x000fe20000000000 */
[----:B------:R-:W-:Y:S02]  /*7c60*/  SHF.L.U32 R9, R9, 0x1f, RZ ;  /* 0x0000001f09097819 */ /* 0x000fe400000006ff */
[----:B------:R-:W-:Y:S05]  /*7c70*/  BRA.DIV UR4, `(.L_x_12472) ;  /* 0x000000f604ac7947 */ /* 0x000fea000b800000 */
.L_x_12684:
[----:B------:R-:W0:Y:S01]  /*7c80*/  SYNCS.PHASECHK.TRANS64.TRYWAIT P2, [R2+URZ+0x16800], R9 ;  /* 0x01680009020075a7 */ /* 0x000e22000804017f */
[----:B-----5:R-:W-:Y:S01]  /*7c90*/  IMAD.MOV.U32 R3, RZ, RZ, R5 ;  /* 0x000000ffff037224 */ /* 0x020fe200078e0005 */
        /* <DEDUP_REMOVED lines=19> */
[----:B------:R-:W-:Y:S02]  /*7dd0*/  PRMT R50, R3, 0x7610, R50 ;  /* 0x0000761003327816 */ /* 0x000fe40000000032 */
[----:B------:R-:W-:Y:S01]  /*7de0*/  PRMT R3, R8, 0x7610, R3 ;  /* 0x0000761008037816 */ /* 0x000fe20000000003 */
[----:B------:R-:W-:Y:S01]  /*7df0*/  IMAD.MOV.U32 R8, RZ, RZ, R32 ;  /* 0x000000ffff087224 */ /* 0x000fe200078e0020 */
[----:B------:R-:W-:Y:S01]  /*7e00*/  PRMT R20, R20, 0x5410, R10 ;  /* 0x0000541014147816 */ /* 0x000fe2000000000a */
[----:B------:R-:W-:Y:S01]  /*7e10*/  IMAD.MOV.U32 R10, RZ, RZ, R33 ;  /* 0x000000ffff0a7224 */ /* 0x000fe200078e0021 */
[----:B------:R-:W-:Y:S02]  /*7e20*/  PRMT R0, R11, 0x5410, R0 ;  /* 0x000054100b007816 */ /* 0x000fe40000000000 */
[----:B------:R-:W-:-:S02]  /*7e30*/  PRMT R3, R3, 0x5410, R8 ;  /* 0x0000541003037816 */ /* 0x000fc40000000008 */
[----:B------:R-:W-:Y:S02]  /*7e40*/  PRMT R20, R10, 0x7610, R20 ;  /* 0x000076100a147816 */ /* 0x000fe40000000014 */
[----:B------:R-:W-:Y:S01]  /*7e50*/  IADD3 R38, R16, R21, RZ ;  /* 0x0000001510267210 */ /* 0x000fe20007ffe0ff */
[----:B0-----:R-:W-:Y:S06]  /*7e60*/  @!P2 BRA `(.L_x_12474) ;  /* 0x000000f40058a947 */ /* 0x001fec0003800000 */
.L_x_12685:
[----:B------:R-:W-:Y:S05]  /*7e70*/  BSYNC B1 ;  /* 0x0000000000017941 */ /* 0x000fea0003800000 */
.L_x_12473:
        /* <DEDUP_REMOVED lines=11> */
[----:B------:R-:W-:Y:S01]  /*7f30*/  HADD2.F32 R42, -RZ, R42.H0_H0 ;  /* 0x2000002aff2a7230 */ /* 0x000fe20000004100 */
[--C-:B------:R-:W-:Y:S01]  /*7f40*/  SHF.R.U64 R51, R24, 0x10, R25.reuse ;  /* 0x0000001018337819 */ /* 0x100fe20000001219 */
[----:B------:R-:W-:Y:S01]  /*7f50*/  HADD2.F32 R41, -RZ, R41.H0_H0 ;  /* 0x20000029ff297230 */ /* 0x000fe20000004100 */
[----:B------:R-:W-:Y:S02]  /*7f60*/  SHF.R.U32.HI R44, RZ, 0x10, R25 ;  /* 0x00000010ff2c7819 */ /* 0x000fe40000011619 */
[--C-:B------:R-:W-:Y:S02]  /*7f70*/  SHF.R.U64 R54, R4, 0x10, R5.reuse ;  /* 0x0000001004367819 */ /* 0x100fe40000001205 */
[----:B------:R-:W-:Y:S01]  /*7f80*/  SHF.R.U32.HI R43, RZ, 0x10, R5 ;  /* 0x00000010ff2b7819 */ /* 0x000fe20000011605 */
[----:B------:R-:W-:Y:S01]  /*7f90*/  HADD2.F32 R44, -RZ, R44.H0_H0 ;  /* 0x2000002cff2c7230 */ /* 0x000fe20000004100 */
[----:B------:R-:W-:-:S02]  /*7fa0*/  SHF.R.U64 R49, R26, 0x10, R27 ;  /* 0x000000101a317819 */ /* 0x000fc4000000121b */
[----:B------:R-:W-:Y:S02]  /*7fb0*/  SHF.R.U32.HI R45, RZ, 0x10, R27 ;  /* 0x00000010ff2d7819 */ /* 0x000fe4000001161b */
[--C-:B------:R-:W-:Y:S02]  /*7fc0*/  SHF.R.U64 R53, R6, 0x10, R7.reuse ;  /* 0x0000001006357819 */ /* 0x100fe40000001207 */
[----:B------:R-:W-:Y:S01]  /*7fd0*/  SHF.R.U32.HI R47, RZ, 0x10, R7 ;  /* 0x00000010ff2f7819 */ /* 0x000fe20000011607 */
[----:B--2---:R-:W-:-:S05]  /*7fe0*/  IMAD.SHL.U32 R8, R8, 0x40, RZ ;  /* 0x0000004008087824 */ /* 0x004fca00078e00ff */
[----:B0-----:R-:W-:-:S04]  /*7ff0*/  LOP3.LUT R9, R8, 0x1c0, RZ, 0xc0, !PT ;  /* 0x000001c008097812 */ /* 0x001fc800078ec0ff */
[----:B------:R-:W-:Y:S02]  /*8000*/  LOP3.LUT R8, R9, 0x38, R16, 0xf8, !PT ;  /* 0x0000003809087812 */ /* 0x000fe400078ef810 */
[----:B------:R-:W-:-:S04]  /*8010*/  SHF.R.U32.HI R11, RZ, 0x3, R9 ;  /* 0x00000003ff0b7819 */ /* 0x000fc80000011609 */
[----:B------:R-:W-:Y:S02]  /*8020*/  LOP3.LUT R8, R8, R11, RZ, 0x3c, !PT ;  /* 0x0000000b08087212 */ /* 0x000fe400078e3cff */
[----:B------:R-:W-:-:S03]  /*8030*/  LOP3.LUT R12, R11, R38, R9, 0x1e, !PT ;  /* 0x000000260b0c7212 */ /* 0x000fc600078e1e09 */
[C---:B------:R-:W-:Y:S01]  /*8040*/  IMAD R39, R13.reuse, 0x200, R8 ;  /* 0x000002000d277824 */ /* 0x040fe200078e0208 */
[----:B------:R-:W-:-:S05]  /*8050*/  LEA R13, R13, R12, 0x9 ;  /* 0x0000000c0d0d7211 */ /* 0x000fca00078e48ff */
[--C-:B------:R-:W-:Y:S02]  /*8060*/  IMAD R40, R13, 0x2, R2.reuse ;  /* 0x000000020d287824 */ /* 0x100fe400078e0202 */
[----:B------:R-:W-:-:S03]  /*8070*/  IMAD R39, R39, 0x2, R2 ;  /* 0x0000000227277824 */ /* 0x000fc600078e0202 */
[----:B------:R-:W0:Y:S04]  /*8080*/  LDS.128 R12, [R40+0x8400] ;  /* 0x00840000280c7984 */ /* 0x000e280000000c00 */
[----:B------:R-:W1:Y:S01]  /*8090*/  LDS.128 R8, [R39+0x8400] ;  /* 0x0084000027087984 */ /* 0x000e620000000c00 */
[--C-:B0-----:R-:W-:Y:S02]  /*80a0*/  HADD2.F32 R24, -RZ, R13.reuse.H0_H0 ;  /* 0x2000000dff187230 */ /* 0x101fe40000004100 */
[----:B------:R-:W-:Y:S02]  /*80b0*/  HADD2.F32 R25, -RZ, R13.H1_H1 ;  /* 0x3000000dff197230 */ /* 0x000fe40000004100 */
[--C-:B-1----:R-:W-:Y:S02]  /*80c0*/  HADD2.F32 R5, -RZ, R9.reuse.H0_H0 ;  /* 0x20000009ff057230 */ /* 0x102fe40000004100 */
[C---:B------:R-:W-:Y:S01]  /*80d0*/  FMUL.FTZ R46, R24.reuse, R42 ;  /* 0x0000002a182e7220 */ /* 0x040fe20000410000 */
[----:B------:R-:W-:Y:S01]  /*80e0*/  FMUL.FTZ R48, R24, R41 ;  /* 0x0000002918307220 */ /* 0x000fe20000410000 */
[----:B------:R-:W-:-:S02]  /*80f0*/  HADD2.F32 R9, -RZ, R9.H1_H1 ;  /* 0x30000009ff097230 */ /* 0x000fc40000004100 */
[C---:B------:R-:W-:Y:S01]  /*8100*/  FFMA.FTZ R46, R5.reuse, R41, -R46 ;  /* 0x00000029052e7223 */ /* 0x040fe2000001082e */
[----:B------:R-:W-:Y:S02]  /*8110*/  HADD2.F32 R24, -RZ, R43.H0_H0 ;  /* 0x2000002bff187230 */ /* 0x000fe40000004100 */
[----:B------:R-:W-:Y:S01]  /*8120*/  FFMA.FTZ R48, R5, R42, R48 ;  /* 0x0000002a05307223 */ /* 0x000fe20000010030 */
[----:B------:R-:W-:Y:S02]  /*8130*/  HADD2.F32 R41, -RZ, R50.H0_H0 ;  /* 0x20000032ff297230 */ /* 0x000fe40000004100 */
[C---:B------:R-:W-:Y:S01]  /*8140*/  FMUL.FTZ R50, R25.reuse, R44 ;  /* 0x0000002c19327220 */ /* 0x040fe20000410000 */
[----:B------:R-:W-:Y:S02]  /*8150*/  HADD2.F32 R26, -RZ, R15.H0_H0 ;  /* 0x2000000fff1a7230 */ /* 0x000fe40000004100 */
[----:B------:R-:W-:Y:S02]  /*8160*/  HADD2.F32 R5, -RZ, R52.H0_H0 ;  /* 0x20000034ff057230 */ /* 0x000fe40000004100 */
[----:B------:R-:W-:Y:S01]  /*8170*/  FMUL.FTZ R52, R25, R24 ;  /* 0x0000001819347220 */ /* 0x000fe20000410000 */
[----:B------:R-:W-:-:S02]  /*8180*/  HADD2.F32 R7, -RZ, R11.H0_H0 ;  /* 0x2000000bff077230 */ /* 0x000fc40000004100 */
[C---:B------:R-:W-:Y:S01]  /*8190*/  FFMA.FTZ R43, R9.reuse, R24, -R50 ;  /* 0x00000018092b7223 */ /* 0x040fe20000010832 */
[C---:B------:R-:W-:Y:S01]  /*81a0*/  FMUL.FTZ R24, R26.reuse, R41 ;  /* 0x000000291a187220 */ /* 0x040fe20000410000 */
[----:B------:R-:W-:Y:S02]  /*81b0*/  HADD2.F32 R27, -RZ, R15.H1_H1 ;  /* 0x3000000fff1b7230 */ /* 0x000fe40000004100 */
[-C--:B------:R-:W-:Y:S01]  /*81c0*/  FMUL.FTZ R26, R26, R5.reuse ;  /* 0x000000051a1a7220 */ /* 0x080fe20000410000 */
[----:B------:R-:W-:Y:S02]  /*81d0*/  HADD2.F32 R42, -RZ, R45.H0_H0 ;  /* 0x2000002dff2a7230 */ /* 0x000fe40000004100 */
[----:B------:R-:W-:Y:S01]  /*81e0*/  FFMA.FTZ R45, R9, R44, R52 ;  /* 0x0000002c092d7223 */ /* 0x000fe20000010034 */
[C---:B------:R-:W-:Y:S01]  /*81f0*/  FFMA.FTZ R44, R7.reuse, R5, -R24 ;  /* 0x00000005072c7223 */ /* 0x040fe20000010818 */
[----:B------:R-:W-:Y:S02]  /*8200*/  HADD2.F32 R11, -RZ, R11.H1_H1 ;  /* 0x3000000bff0b7230 */ /* 0x000fe40000004100 */
[----:B------:R-:W-:Y:S01]  /*8210*/  FFMA.FTZ R41, R7, R41, R26 ;  /* 0x0000002907297223 */ /* 0x000fe2000001001a */
[----:B------:R-:W-:-:S02]  /*8220*/  HADD2.F32 R24, -RZ, R47.H0_H0 ;  /* 0x2000002fff187230 */ /* 0x000fc40000004100 */
[C---:B------:R-:W-:Y:S01]  /*8230*/  FMUL.FTZ R26, R27.reuse, R42 ;  /* 0x0000002a1b1a7220 */ /* 0x040fe20000410000 */
[----:B------:R-:W-:Y:S02]  /*8240*/  HADD2.F32 R13, -RZ, R12.H0_H0 ;  /* 0x2000000cff0d7230 */ /* 0x000fe40000004100 */
[----:B------:R-:W-:Y:S02]  /*8250*/  HADD2.F32 R15, -RZ, R14.H0_H0 ;  /* 0x2000000eff0f7230 */ /* 0x000fe40000004100 */
[-C--:B------:R-:W-:Y:S01]  /*8260*/  FMUL.FTZ R50, R27, R24.reuse ;  /* 0x000000181b327220 */ /* 0x080fe20000410000 */
[----:B------:R-:W-:Y:S01]  /*8270*/  FFMA.FTZ R47, R11, R24, -R26 ;  /* 0x000000180b2f7223 */ /* 0x000fe2000001081a */
[----:B------:R-:W-:Y:S02]  /*8280*/  HADD2.F32 R5, -RZ, R56.H0_H0 ;  /* 0x20000038ff057230 */ /* 0x000fe40000004100 */
[--C-:B------:R-:W-:Y:S02]  /*8290*/  HADD2.F32 R24, -RZ, R55.reuse.H1_H1 ;  /* 0x30000037ff187230 */ /* 0x100fe40000004100 */
[----:B------:R-:W-:-:S02]  /*82a0*/  HADD2.F32 R9, -RZ, R55.H0_H0 ;  /* 0x20000037ff097230 */ /* 0x000fc40000004100 */
[----:B------:R-:W-:Y:S01]  /*82b0*/  FFMA.FTZ R50, R11, R42, R50 ;  /* 0x0000002a0b327223 */ /* 0x000fe20000010032 */
[----:B------:R-:W-:Y:S02]  /*82c0*/  HADD2.F32 R7, -RZ, R56.H1_H1 ;  /* 0x30000038ff077230 */ /* 0x000fe40000004100 */
[----:B------:R-:W-:Y:S01]  /*82d0*/  FMUL.FTZ R26, R13, R5 ;  /* 0x000000050d1a7220 */ /* 0x000fe20000410000 */
[----:B------:R-:W-:Y:S02]  /*82e0*/  HADD2.F32 R4, -RZ, R8.H0_H0 ;  /* 0x20000008ff047230 */ /* 0x000fe40000004100 */
[----:B------:R-:W-:Y:S01]  /*82f0*/  FMUL.FTZ R11, R15, R24 ;  /* 0x000000180f0b7220 */ /* 0x000fe20000410000 */
[----:B------:R-:W-:Y:S02]  /*8300*/  HADD2.F32 R6, -RZ, R10.H0_H0 ;  /* 0x2000000aff067230 */ /* 0x000fe40000004100 */
[----:B------:R-:W-:Y:S01]  /*8310*/  FMUL.FTZ R25, R13, R9 ;  /* 0x000000090d197220 */ /* 0x000fe20000410000 */
[----:B------:R-:W-:Y:S01]  /*8320*/  FMUL.FTZ R13, R15, R7 ;  /* 0x000000070f0d7220 */ /* 0x000fe20000410000 */
[----:B------:R-:W-:Y:S01]  /*8330*/  FFMA.FTZ R26, R4, R9, R26 ;  /* 0x00000009041a7223 */ /* 0x000fe2000001001a */
[----:B------:R-:W-:-:S02]  /*8340*/  HADD2.F32 R12, -RZ, R12.H1_H1 ;  /* 0x3000000cff0c7230 */ /* 0x000fc40000004100 */
[----:B------:R-:W-:Y:S01]  /*8350*/  FFMA.FTZ R15, R6, R7, -R11 ;  /* 0x00000007060f7223 */ /* 0x000fe2000001080b */
[----:B------:R-:W-:Y:S02]  /*8360*/  HADD2.F32 R14, -RZ, R14.H1_H1 ;  /* 0x3000000eff0e7230 */ /* 0x000fe40000004100 */
[----:B------:R-:W-:Y:S01]  /*8370*/  FFMA.FTZ R25, R4, R5, -R25 ;  /* 0x0000000504197223 */ /* 0x000fe20000010819 */
[----:B------:R-:W-:Y:S02]  /*8380*/  HADD2.F32 R9, -RZ, R51.H0_H0 ;  /* 0x20000033ff097230 */ /* 0x000fe40000004100 */
[----:B------:R-:W-:Y:S02]  /*8390*/  HADD2.F32 R11, -RZ, R49.H0_H0 ;  /* 0x20000031ff0b7230 */ /* 0x000fe40000004100 */
[----:B------:R-:W-:Y:S02]  /*83a0*/  HADD2.F32 R5, -RZ, R54.H0_H0 ;  /* 0x20000036ff057230 */ /* 0x000fe40000004100 */
[----:B------:R-:W-:-:S02]  /*83b0*/  HADD2.F32 R7, -RZ, R53.H0_H0 ;  /* 0x20000035ff077230 */ /* 0x000fc40000004100 */
        /* <DEDUP_REMOVED lines=21> */
.L_x_12476:
[----:B------:R-:W-:Y:S05]  /*8510*/  BSYNC B1 ;  /* 0x0000000000017941 */ /* 0x000fea0003800000 */
.L_x_12475:
[----:B------:R-:W-:Y:S01]  /*8520*/  PRMT R43, R21, 0x5410, R37 ;  /* 0x00005410152b7816 */ /* 0x000fe20000000025 */
[----:B------:R-:W-:Y:S06]  /*8530*/  @P1 BRA `(.L_x_12462) ;  /* 0x0000000400801947 */ /* 0x000fec0003800000 */
[----:B-1----:R-:W0:Y:S01]  /*8540*/  LDL R8, [R1+0x20] ;  /* 0x0000200001087983 */ /* 0x002e220000100800 */
[C---:B------:R-:W-:Y:S02]  /*8550*/  VIADD R4, R19.reuse, 0x60 ;  /* 0x0000006013047836 */ /* 0x040fe40000000000 */
[----:B------:R-:W-:Y:S01]  /*8560*/  VIADD R5, R19, 0x60 ;  /* 0x0000006013057836 */ /* 0x000fe20000000000 */
[----:B------:R-:W2:Y:S01]  /*8570*/  LDL R44, [R1+0x40] ;  /* 0x00004000012c7983 */ /* 0x000ea20000100800 */
[----:B------:R-:W-:Y:S02]  /*8580*/  IMAD.SHL.U32 R4, R4, 0x40, RZ ;  /* 0x0000004004047824 */ /* 0x000fe400078e00ff */
[----:B------:R-:W-:-:S03]  /*8590*/  IMAD.SHL.U32 R5, R5, 0x40, RZ ;  /* 0x0000004005057824 */ /* 0x000fc600078e00ff */
[----:B------:R-:W-:Y:S02]  /*85a0*/  LOP3.LUT R4, R4, 0x1c0, RZ, 0xc0, !PT ;  /* 0x000001c004047812 */ /* 0x000fe400078ec0ff */
[----:B------:R-:W-:Y:S02]  /*85b0*/  LOP3.LUT R5, R5, 0x1c0, RZ, 0xc0, !PT ;  /* 0x000001c005057812 */ /* 0x000fe400078ec0ff */
[----:B------:R-:W-:-:S04]  /*85c0*/  SHF.R.U32.HI R4, RZ, 0x3, R4 ;  /* 0x00000003ff047819 */ /* 0x000fc80000011604 */
[----:B------:R-:W-:Y:S01]  /*85d0*/  LOP3.LUT R38, R4, R38, R5, 0x1e, !PT ;  /* 0x0000002604267212 */ /* 0x000fe200078e1e05 */
[----:B------:R-:W-:Y:S01]  /*85e0*/  HADD2.F32 R27, -RZ, R20.H1_H1 ;  /* 0x30000014ff1b7230 */ /* 0x000fe20000004100 */
[----:B------:R-:W-:Y:S02]  /*85f0*/  SHF.R.U64 R42, R28, 0x10, R29 ;  /* 0x000000101c2a7819 */ /* 0x000fe4000000121d */
[--C-:B------:R-:W-:Y:S02]  /*8600*/  SHF.R.U64 R39, R32, 0x10, R33.reuse ;  /* 0x0000001020277819 */ /* 0x100fe40000001221 */
[----:B------:R-:W-:Y:S02]  /*8610*/  SHF.R.U32.HI R32, RZ, 0x10, R33 ;  /* 0x00000010ff207819 */ /* 0x000fe40000011621 */
[--C-:B------:R-:W-:Y:S02]  /*8620*/  SHF.R.U64 R41, R30, 0x10, R31.reuse ;  /* 0x000000101e297819 */ /* 0x100fe4000000121f */
[----:B------:R-:W-:Y:S01]  /*8630*/  SHF.R.U32.HI R40, RZ, 0x10, R31 ;  /* 0x00000010ff287819 */ /* 0x000fe2000001161f */
[----:B------:R-:W-:Y:S01]  /*8640*/  HADD2.F32 R31, -RZ, R32.H0_H0 ;  /* 0x20000020ff1f7230 */ /* 0x000fe20000004100 */
[----:B------:R-:W-:-:S02]  /*8650*/  SHF.R.U64 R37, R34, 0x10, R35 ;  /* 0x0000001022257819 */ /* 0x000fc40000001223 */
[----:B------:R-:W-:Y:S01]  /*8660*/  SHF.R.U32.HI R35, RZ, 0x10, R35 ;  /* 0x00000010ff237819 */ /* 0x000fe20000011623 */
[----:B0-----:R-:W-:Y:S01]  /*8670*/  IMAD.IADD R9, R8, 0x1, R38 ;  /* 0x0000000108097824 */ /* 0x001fe200078e0226 */
[----:B--2---:R-:W0:Y:S04]  /*8680*/  LDS.128 R4, [R44+0x8400] ;  /* 0x008400002c047984 */ /* 0x004e280000000c00 */
[----:B------:R-:W-:-:S05]  /*8690*/  LEA R12, R9, R2, 0x1 ;  /* 0x00000002090c7211 */ /* 0x000fca00078e08ff */
[----:B------:R-:W1:Y:S01]  /*86a0*/  LDS.128 R8, [R12+0x8400] ;  /* 0x008400000c087984 */ /* 0x000e620000000c00 */
[----:B------:R-:W-:Y:S01]  /*86b0*/  SHF.R.U32.HI R38, RZ, 0x10, R29 ;  /* 0x00000010ff267819 */ /* 0x000fe2000001161d */
[----:B------:R-:W-:Y:S02]  /*86c0*/  HADD2.F32 R29, -RZ, R20.H0_H0 ;  /* 0x20000014ff1d7230 */ /* 0x000fe40000004100 */
[----:B0-----:R-:W-:Y:S02]  /*86d0*/  HADD2.F32 R13, -RZ, R5.H0_H0 ;  /* 0x20000005ff0d7230 */ /* 0x001fe40000004100 */
[----:B-1----:R-:W-:-:S05]  /*86e0*/  HADD2.F32 R20, -RZ, R9.H0_H0 ;  /* 0x20000009ff147230 */ /* 0x002fca0000004100 */
[C---:B------:R-:W-:Y:S01]  /*86f0*/  FMUL.FTZ R28, R20.reuse, R29 ;  /* 0x0000001d141c7220 */ /* 0x040fe20000410000 */
[-C--:B------:R-:W-:Y:S01]  /*8700*/  FMUL.FTZ R20, R20, R27.reuse ;  /* 0x0000001b14147220 */ /* 0x080fe20000410000 */
[----:B------:R-:W-:Y:S02]  /*8710*/  HADD2.F32 R24, -RZ, R9.H1_H1 ;  /* 0x30000009ff187230 */ /* 0x000fe40000004100 */
[C---:B------:R-:W-:Y:S01]  /*8720*/  FFMA.FTZ R32, R13.reuse, R27, -R28 ;  /* 0x0000001b0d207223 */ /* 0x040fe2000001081c */
[----:B------:R-:W-:Y:S02]  /*8730*/  HADD2.F32 R27, -RZ, R38.H0_H0 ;  /* 0x20000026ff1b7230 */ /* 0x000fe40000004100 */
[----:B------:R-:W-:Y:S01]  /*8740*/  FFMA.FTZ R29, R13, R29, R20 ;  /* 0x0000001d0d1d7223 */ /* 0x000fe20000010014 */
[----:B------:R-:W-:Y:S02]  /*8750*/  HADD2.F32 R9, -RZ, R8.H0_H0 ;  /* 0x20000008ff097230 */ /* 0x000fe40000004100 */
[----:B------:R-:W-:-:S02]  /*8760*/  HADD2.F32 R28, -RZ, R3.H1_H1 ;  /* 0x30000003ff1c7230 */ /* 0x000fc40000004100 */
[C---:B------:R-:W-:Y:S01]  /*8770*/  FMUL.FTZ R33, R24.reuse, R31 ;  /* 0x0000001f18217220 */ /* 0x040fe20000410000 */
[----:B------:R-:W-:Y:S02]  /*8780*/  HADD2.F32 R14, -RZ, R5.H1_H1 ;  /* 0x30000005ff0e7230 */ /* 0x000fe40000004100 */
[----:B------:R-:W-:Y:S02]  /*8790*/  HADD2.F32 R20, -RZ, R3.H0_H0 ;  /* 0x20000003ff147230 */ /* 0x000fe40000004100 */
[----:B------:R-:W-:Y:S01]  /*87a0*/  FMUL.FTZ R3, R24, R27 ;  /* 0x0000001b18037220 */ /* 0x000fe20000410000 */
[----:B------:R-:W-:Y:S02]  /*87b0*/  HADD2.F32 R5, -RZ, R4.H0_H0 ;  /* 0x20000004ff057230 */ /* 0x000fe40000004100 */
[----:B------:R-:W-:Y:S01]  /*87c0*/  FMUL.FTZ R30, R9, R28 ;  /* 0x0000001c091e7220 */ /* 0x000fe20000410000 */
[----:B------:R-:W-:Y:S02]  /*87d0*/  HADD2.F32 R25, -RZ, R10.H0_H0 ;  /* 0x2000000aff197230 */ /* 0x000fe40000004100 */
[----:B------:R-:W-:-:S02]  /*87e0*/  HADD2.F32 R24, -RZ, R43.H0_H0 ;  /* 0x2000002bff187230 */ /* 0x000fc40000004100 */
[C---:B------:R-:W-:Y:S01]  /*87f0*/  FFMA.FTZ R33, R14.reuse, R27, -R33 ;  /* 0x0000001b0e217223 */ /* 0x040fe20000010821 */
[----:B------:R-:W-:Y:S01]  /*8800*/  FFMA.FTZ R34, R14, R31, R3 ;  /* 0x0000001f0e227223 */ /* 0x000fe20000010003 */
[----:B------:R-:W-:Y:S02]  /*8810*/  HADD2.F32 R14, -RZ, R0.H1_H1 ;  /* 0x30000000ff0e7230 */ /* 0x000fe40000004100 */
[-C--:B------:R-:W-:Y:S01]  /*8820*/  FMUL.FTZ R9, R9, R20.reuse ;  /* 0x0000001409097220 */ /* 0x080fe20000410000 */
[----:B------:R-:W-:Y:S02]  /*8830*/  HADD2.F32 R15, -RZ, R6.H0_H0 ;  /* 0x20000006ff0f7230 */ /* 0x000fe40000004100 */
[----:B------:R-:W-:Y:S01]  /*8840*/  FFMA.FTZ R30, R5, R20, -R30 ;  /* 0x00000014051e7223 */ /* 0x000fe2000001081e */
[----:B------:R-:W-:Y:S01]  /*8850*/  FMUL.FTZ R20, R25, R24 ;  /* 0x0000001819147220 */ /* 0x000fe20000410000 */
[----:B------:R-:W-:Y:S02]  /*8860*/  HADD2.F32 R26, -RZ, R11.H0_H0 ;  /* 0x2000000bff1a7230 */ /* 0x000fe40000004100 */
[----:B------:R-:W-:-:S02]  /*8870*/  HADD2.F32 R3, -RZ, R43.H1_H1 ;  /* 0x3000002bff037230 */ /* 0x000fc40000004100 */
[-C--:B------:R-:W-:Y:S01]  /*8880*/  FMUL.FTZ R38, R25, R14.reuse ;  /* 0x0000000e19267220 */ /* 0x080fe20000410000 */
[----:B------:R-:W-:Y:S02]  /*8890*/  HADD2.F32 R0, -RZ, R0.H0_H0 ;  /* 0x20000000ff007230 */ /* 0x000fe40000004100 */
[----:B------:R-:W-:Y:S01]  /*88a0*/  FFMA.FTZ R25, R15, R14, -R20 ;  /* 0x0000000e0f197223 */ /* 0x000fe20000010814 */
[----:B------:R-:W-:Y:S02]  /*88b0*/  HADD2.F32 R21, -RZ, R7.H0_H0 ;  /* 0x20000007ff157230 */ /* 0x000fe40000004100 */
[----:B------:R-:W-:Y:S02]  /*88c0*/  HADD2.F32 R14, -RZ, R40.H0_H0 ;  /* 0x20000028ff0e7230 */ /* 0x000fe40000004100 */
[----:B------:R-:W-:Y:S01]  /*88d0*/  FMUL.FTZ R40, R26, R3 ;  /* 0x000000031a287220 */ /* 0x000fe20000410000 */
[----:B------:R-:W-:Y:S02]  /*88e0*/  HADD2.F32 R11, -RZ, R11.H1_H1 ;  /* 0x3000000bff0b7230 */ /* 0x000fe40000004100 */
[----:B------:R-:W-:-:S02]  /*88f0*/  HADD2.F32 R20, -RZ, R35.H0_H0 ;  /* 0x20000023ff147230 */ /* 0x000fc40000004100 */
[----:B------:R-:W-:Y:S01]  /*8900*/  FMUL.FTZ R26, R26, R0 ;  /* 0x000000001a1a7220 */ /* 0x000fe20000410000 */
[----:B------:R-:W-:Y:S01]  /*8910*/  FFMA.FTZ R38, R15, R24, R38 ;  /* 0x000000180f267223 */ /* 0x000fe20000010026 */
[----:B------:R-:W-:Y:S01]  /*8920*/  FFMA.FTZ R40, R21, R0, -R40 ;  /* 0x0000000015287223 */ /* 0x000fe20000010828 */
[----:B------:R-:W-:Y:S02]  /*8930*/  HADD2.F32 R7, -RZ, R7.H1_H1 ;  /* 0x30000007ff077230 */ /* 0x000fe40000004100 */
[----:B------:R-:W-:Y:S01]  /*8940*/  FFMA.FTZ R28, R5, R28, R9 ;  /* 0x0000001c051c7223 */ /* 0x000fe20000010009 */
[C---:B------:R-:W-:Y:S01]  /*8950*/  FMUL.FTZ R24, R11.reuse, R20 ;  /* 0x000000140b187220 */ /* 0x040fe20000410000 */
[----:B------:R-:W-:Y:S01]  /*8960*/  FMUL.FTZ R0, R11, R14 ;  /* 0x0000000e0b007220 */ /* 0x000fe20000410000 */
[----:B------:R-:W-:Y:S02]  /*8970*/  HADD2.F32 R8, -RZ, R8.H1_H1 ;  /* 0x30000008ff087230 */ /* 0x000fe40000004100 */
[----:B------:R-:W-:Y:S01]  /*8980*/  FFMA.FTZ R26, R21, R3, R26 ;  /* 0x00000003151a7223 */ /* 0x000fe2000001001a */
[----:B------:R-:W-:-:S02]  /*8990*/  HADD2.F32 R10, -RZ, R10.H1_H1 ;  /* 0x3000000aff0a7230 */ /* 0x000fc40000004100 */
[----:B------:R-:W-:Y:S02]  /*89a0*/  HADD2.F32 R9, -RZ, R39.H0_H0 ;  /* 0x20000027ff097230 */ /* 0x000fe40000004100 */
        /* <DEDUP_REMOVED lines=25> */
.L_x_12462:
[----:B------:R-:W-:Y:S05]  /*8b40*/  BSYNC B0 ;  /* 0x0000000000007941 */ /* 0x000fea0003800000 */
.L_x_12442:
        /* <DEDUP_REMOVED lines=8> */
.L_x_12439:
[----:B------:R-:W-:-:S13]  /*8bd0*/  ISETP.NE.AND P0, PT, R157, 0x3, PT ;  /* 0x000000039d00780c */ /* 0x000fda0003f05270 */
[----:B------:R-:W-:Y:S05]  /*8be0*/  @!P0 BRA `(.L_x_12477) ;  /* 0x0000000000048947 */ /* 0x000fea0003800000 */
[----:B------:R-:W-:Y:S01]  /*8bf0*/  BPT.TRAP 0x1 ;  /* 0x000000040000795c */ /* 0x000fe20000300000 */
.L_x_12477:
[----:B-1234-:R-:W-:Y:S01]  /*8c00*/  IMAD R4, R18, 0x8, R2 ;  /* 0x0000000812047824 */ /* 0x01efe200078e0202 */
[----:B------:R-:W-:-:S04]  /*8c10*/  SHF.L.U32 R3, R23, 0x1f, RZ ;  /* 0x0000001f17037819 */ /* 0x000fc800000006ff */
[----:B------:R1:W2:Y:S01]  /*8c20*/  SYNCS.PHASECHK.TRANS64.TRYWAIT P1, [R4+URZ+0x16830], R3 ;  /* 0x01683003040075a7 */ /* 0x0002a2000802017f */
[----:B------:R-:W-:Y:S05]  /*8c30*/  @!P0 BRA `(.L_x_12478) ;  /* 0x0000000000048947 */ /* 0x000fea0003800000 */
[----:B------:R-:W-:Y:S01]  /*8c40*/  BPT.TRAP 0x1 ;  /* 0x000000040000795c */ /* 0x000fe20000300000 */
.L_x_12478:
[----:B------:R-:W-:Y:S01]  /*8c50*/  VIADD R0, R2, 0xe400 ;  /* 0x0000e40002007836 */ /* 0x000fe20000000000 */
[----:B------:R-:W-:Y:S01]  /*8c60*/  LOP3.LUT R6, R36, 0x10000, RZ, 0xfc, !PT ;  /* 0x0001000024067812 */ /* 0x000fe200078efcff */
[----:B0-----:R-:W-:-:S03]  /*8c70*/  IMAD.MOV.U32 R7, RZ, RZ, 0x40000040 ;  /* 0x40000040ff077424 */ /* 0x001fc600078e00ff */
[----:B------:R-:W-:-:S04]  /*8c80*/  SHF.R.U32.HI R0, RZ, 0x4, R0 ;  /* 0x00000004ff007819 */ /* 0x000fc80000011600 */
[----:B------:R-:W-:-:S04]  /*8c90*/  LOP3.LUT R0, R0, 0x3fff, RZ, 0xc0, !PT ;  /* 0x00003fff00007812 */ /* 0x000fc800078ec0ff */
[----:B------:R-:W-:-:S05]  /*8ca0*/  LOP3.LUT R0, R0, 0x10000, RZ, 0xfc, !PT ;  /* 0x0001000000007812 */ /* 0x000fca00078efcff */
[----:B------:R0:W-:Y:S01]  /*8cb0*/  STL [R1+0xc], R0 ;  /* 0x00000c0001007387 */ /* 0x0001e20000100800 */
[----:B--2---:R-:W-:Y:S05]  /*8cc0*/  @P1 BRA `(.L_x_12479) ;  /* 0x0000000000081947 */ /* 0x004fea0003800000 */
[----:B------:R-:W2:Y:S02]  /*8cd0*/  SYNCS.PHASECHK.TRANS64.TRYWAIT P1, [R4+URZ+0x16830], R3 ;  /* 0x01683003040075a7 */ /* 0x000ea4000802017f */
[----:B--2---:R-:W-:Y:S05]  /*8ce0*/  @!P1 BRA `(.L_x_12480) ;  /* 0x000000e400cc9947 */ /* 0x004fea0003800000 */
.L_x_12479:
[----:B0-----:R-:W3:Y:S01]  /*8cf0*/  LDL R0, [R1+0xc] ;  /* 0x00000c0001007983 */ /* 0x001ee20000100800 */
[----:B------:R-:W-:Y:S01]  /*8d00*/  IMAD.MOV.U32 R9, RZ, RZ, 0x40000040 ;  /* 0x40000040ff097424 */ /* 0x000fe200078e00ff */
[----:B------:R-:W-:Y:S05]  /*8d10*/  WARPSYNC.ALL ;  /* 0x0000000000007948 */ /* 0x000fea0003800000 */
[C---:B------:R-:W-:Y:S01]  /*8d20*/  R2UR UR4, R6.reuse ;  /* 0x00000000060472ca */ /* 0x040fe200000e0000 */
[----:B------:R-:W4:Y:S01]  /*8d30*/  LDL R90, [R1+0x18] ;  /* 0x00001800015a7983 */ /* 0x000f220000100800 */
[----:B------:R-:W-:Y:S02]  /*8d40*/  R2UR UR5, R7 ;  /* 0x00000000070572ca */ /* 0x000fe400000e0000 */
[----:B------:R-:W-:Y:S01]  /*8d50*/  R2UR UR7, R9 ;  /* 0x00000000090772ca */ /* 0x000fe200000e0000 */
[----:B-----5:R-:W-:Y:S01]  /*8d60*/  WARPGROUP.ARRIVE ;  /* 0x00000000000079c5 */ /* 0x020fe20000000000 */
[----:B------:R-:W-:Y:S01]  /*8d70*/  VIADD R20, R6, 0x2 ;  /* 0x0000000206147836 */ /* 0x000fe20000000000 */
[----:B------:R-:W4:Y:S01]  /*8d80*/  LDL R92, [R1+0x10] ;  /* 0x00001000015c7983 */ /* 0x000f220000100800 */
[----:B------:R-:W-:-:S02]  /*8d90*/  IMAD.MOV.U32 R21, RZ, RZ, 0x40000040 ;  /* 0x40000040ff157424 */ /* 0x000fc400078e00ff */
[----:B------:R-:W-:Y:S01]  /*8da0*/  IMAD.MOV.U32 R11, RZ, RZ, 0x40000040 ;  /* 0x40000040ff0b7424 */ /* 0x000fe200078e00ff */
[----:B------:R-:W4:Y:S04]  /*8db0*/  LDL R14, [R1+0x28] ;  /* 0x00002800010e7983 */ /* 0x000f280000100800 */
[----:B------:R-:W4:Y:S01]  /*8dc0*/  LDL R5, [R1+0x24] ;  /* 0x0000240001057983 */ /* 0x000f220000100800 */
[----:B------:R-:W-:Y:S02]  /*8dd0*/  VIADD R12, R6, 0x4 ;  /* 0x00000004060c7836 */ /* 0x000fe40000000000 */
[----:B------:R-:W-:Y:S02]  /*8de0*/  IMAD.MOV.U32 R13, RZ, RZ, 0x40000040 ;  /* 0x40000040ff0d7424 */ /* 0x000fe400078e00ff */
[----:B---3--:R-:W-:-:S05]  /*8df0*/  IMAD R8, R18, 0x400, R0 ;  /* 0x0000040012087824 */ /* 0x008fca00078e0200 */
[----:B------:R-:W-:-:S13]  /*8e00*/  R2UR UR6, R8 ;  /* 0x00000000080672ca */ /* 0x000fda00000e0000 */
[----:B------:R-:W-:Y:S01]  /*8e10*/  HGMMA.64x128x16.F32 R24, gdesc[UR4], RZ, !UPT, gsb0 ;  /* 0x01e00000041879f0 */ /* 0x000fe2000c0008ff */
[----:B------:R-:W-:Y:S02]  /*8e20*/  IADD3 R10, R8, 0x2, RZ ;  /* 0x00000002080a7810 */ /* 0x000fe40007ffe0ff */
[----:B------:R-:W-:Y:S02]  /*8e30*/  R2UR UR4, R20 ;  /* 0x00000000140472ca */ /* 0x000fe400000e0000 */
[----:B------:R-:W-:Y:S02]  /*8e40*/  R2UR UR5, R21 ;  /* 0x00000000150572ca */ /* 0x000fe400000e0000 */
[----:B------:R-:W-:Y:S02]  /*8e50*/  R2UR UR6, R10 ;  /* 0x000000000a0672ca */ /* 0x000fe400000e0000 */
[----:B------:R-:W-:Y:S01]  /*8e60*/  R2UR UR7, R11 ;  /* 0x000000000b0772ca */ /* 0x000fe200000e0000 */
[----:B------:R-:W-:-:S02]  /*8e70*/  VIADD R10, R8, 0x4 ;  /* 0x00000004080a7836 */ /* 0x000fc40000000000 */
[----:B------:R-:W-:Y:S01]  /*8e80*/  IMAD.MOV.U32 R11, RZ, RZ, 0x40000040 ;  /* 0x40000040ff0b7424 */ /* 0x000fe200078e00ff */
[----:B------:R-:W-:Y:S02]  /*8e90*/  WARPGROUP.DEPBAR.LE gsb0, 0x0 ;  /* 0x00008000000079c5 */ /* 0x000fe40000010000 */
[----:B------:R-:W-:-:S07]  /*8ea0*/  WARPGROUP.ARRIVE ;  /* 0x00000000000079c5 */ /* 0x000fce0000000000 */
[----:B------:R-:W-:Y:S01]  /*8eb0*/  HGMMA.64x128x16.F32 R24, gdesc[UR4], R24, gsb0 ;  /* 0x01e00000041879f0 */ /* 0x000fe20008000818 */
[----:B------:R-:W-:Y:S02]  /*8ec0*/  R2UR UR4, R12 ;  /* 0x000000000c0472ca */ /* 0x000fe400000e0000 */
[----:B------:R-:W-:Y:S02]  /*8ed0*/  R2UR UR5, R13 ;  /* 0x000000000d0572ca */ /* 0x000fe400000e0000 */
[----:B------:R-:W-:Y:S02]  /*8ee0*/  R2UR UR6, R10 ;  /* 0x000000000a0672ca */ /* 0x000fe400000e0000 */
[----:B------:R-:W-:Y:S01]  /*8ef0*/  R2UR UR7, R11 ;  /* 0x000000000b0772ca */ /* 0x000fe200000e0000 */
[----:B------:R-:W-:Y:S01]  /*8f00*/  VIADD R8, R8, 0x6 ;  /* 0x0000000608087836 */ /* 0x000fe20000000000 */
[----:B------:R-:W-:Y:S01]  /*8f10*/  IADD3 R10, R6, 0x6, RZ ;  /* 0x00000006060a7810 */ /* 0x000fe20007ffe0ff */
[----:B------:R-:W-:-:S02]  /*8f20*/  IMAD.MOV.U32 R11, RZ, RZ, 0x40000040 ;  /* 0x40000040ff0b7424 */ /* 0x000fc400078e00ff */
        /* <DEDUP_REMOVED lines=8> */
[----:B-12---:R-:W-:-:S04]  /*8fb0*/  IMAD.MOV.U32 R3, RZ, RZ, -0x80 ;  /* 0xffffff80ff037424 */ /* 0x006fc800078e00ff */
[----:B------:R-:W-:-:S04]  /*8fc0*/  IMAD R0, R152, R3, 0x80 ;  /* 0x0000008098007424 */ /* 0x000fc800078e0203 */
[----:B----4-:R-:W-:-:S05]  /*8fd0*/  IMAD.IADD R0, R90, 0x1, R0 ;  /* 0x000000015a007824 */ /* 0x010fca00078e0200 */
[----:B------:R-:W-:Y:S01]  /*8fe0*/  IADD3 R91, -R92, 0x1, R0 ;  /* 0x000000015c5b7810 */ /* 0x000fe20007ffe100 */
[----:B------:R-:W-:Y:S01]  /*8ff0*/  IMAD R8, R153, 0xc0, R14 ;  /* 0x000000c099087824 */ /* 0x000fe200078e020e */
[----:B------:R0:W-:Y:S03]  /*9000*/  STL.64 [R1], R20 ;  /* 0x0000001401007387 */ /* 0x0001e60000100a00 */
[----:B------:R-:W-:-:S05]  /*9010*/  IMAD R91, R5, -0x2, R91 ;  /* 0xfffffffe055b7824 */ /* 0x000fca00078e025b */
[----:B------:R-:W-:Y:S01]  /*9020*/  IADD3 R3, R91, 0x8, R8 ;  /* 0x000000085b037810 */ /* 0x000fe20007ffe008 */
[----:B------:R-:W-:Y:S02]  /*9030*/  WARPGROUP.DEPBAR.LE gsb0, 0x0 ;  /* 0x00008000000079c5 */ /* 0x000fe40000010000 */
[----:B------:R-:W-:-:S06]  /*9040*/  WARPGROUP.ARRIVE ;  /* 0x00000000000079c5 */ /* 0x000fcc0000000000 */
[----:B------:R-:W-:Y:S01]  /*9050*/  HGMMA.64x128x16.F32 R24, gdesc[UR4], R24, gsb0 ;  /* 0x01e00000041879f0 */ /* 0x000fe20008000818 */
[----:B0-----:R-:W-:Y:S01]  /*9060*/  IMAD R20, R5, -0x2, R0 ;  /* 0xfffffffe05147824 */ /* 0x001fe200078e0200 */
[----:B------:R-:W-:-:S04]  /*9070*/  ULDC UR4, c[0x0][0x988] ;  /* 0x0002620000047ab9 */ /* 0x000fc80000000800 */
[----:B------:R-:W-:-:S04]  /*9080*/  VIMNMX R0, R20, R3, PT ;  /* 0x0000000314007248 */ /* 0x000fc80003fe0100 */
[C---:B------:R-:W-:Y:S02]  /*9090*/  ISETP.GT.AND P1, PT, R0.reuse, RZ, PT ;  /* 0x000000ff0000720c */ /* 0x040fe40003f24270 */
[C---:B------:R-:W-:Y:S02]  /*90a0*/  ISETP.GT.AND P2, PT, R0.reuse, 0x1, PT ;  /* 0x000000010000780c */ /* 0x040fe40003f44270 */
[----:B------:R-:W-:Y:S01]  /*90b0*/  ISETP.GT.AND P3, PT, R0, 0x8, PT ;  /* 0x000000080000780c */ /* 0x000fe20003f64270 */
[----:B------:R-:W-:Y:S02]  /*90c0*/  WARPGROUP.DEPBAR.LE gsb0, 0x0 ;  /* 0x00008000000079c5 */ /* 0x000fe40000010000 */
        /* <DEDUP_REMOVED lines=96> */
[----:B------:R-:W-:-:S04]  /*96d0*/  VIADDMNMX R34, R8, R91, R20, PT ;  /* 0x0000005b08227246 */ /* 0x000fc80003800114 */
[C---:B------:R-:W-:Y:S02]  /*96e0*/  ISETP.GT.AND P2, PT, R34.reuse, 0x1, PT ;  /* 0x000000012200780c */ /* 0x040fe40003f44270 */
[----:B------:R-:W-:Y:S02]  /*96f0*/  ISETP.GT.AND P3, PT, R34, 0x8, PT ;  /* 0x000000082200780c */ /* 0x000fe40003f64270 */
[----:B0-----:R-:W-:-:S04]  /*9700*/  FMNMX.FTZ R9, R30, R9, !PT ;  /* 0x000000091e097209 */ /* 0x001fc80007810000 */
[C---:B------:R-:W-:Y:S01]  /*9710*/  FSETP.NEU.FTZ.AND P1, PT, R9.reuse, -INF , PT ;  /* 0xff8000000900780b */ /* 0x040fe20003f3d000 */
[----:B------:R-:W-:-:S05]  /*9720*/  FMUL.FTZ R14, R9, R0 ;  /* 0x00000000090e7220 */ /* 0x000fca0000410000 */
[----:B------:R-:W-:Y:S02]  /*9730*/  FSEL R14, R14, RZ, P1 ;  /* 0x000000ff0e0e7208 */ /* 0x000fe40000800000 */
[----:B------:R-:W-:Y:S02]  /*9740*/  ISETP.GT.AND P1, PT, R34, RZ, PT ;  /* 0x000000ff2200720c */ /* 0x000fe40003f24270 */
[----:B------:R-:W-:Y:S02]  /*9750*/  FSEL R25, R25, -INF , P2 ;  /* 0xff80000019197808 */ /* 0x000fe40001000000 */
[----:B------:R-:W-:Y:S01]  /*9760*/  FSEL R91, R24, -INF , P1 ;  /* 0xff800000185b7808 */ /* 0x000fe20000800000 */
[----:B------:R-:W-:Y:S01]  /*9770*/  FFMA.FTZ R151, R93, R0, -R14 ;  /* 0x000000005d977223 */ /* 0x000fe2000001080e */
[----:B------:R-:W-:Y:S02]  /*9780*/  ISETP.GT.AND P1, PT, R34, 0x9, PT ;  /* 0x000000092200780c */ /* 0x000fe40003f24270 */
[----:B------:R-:W-:-:S02]  /*9790*/  FSEL R93, R28, -INF , P3 ;  /* 0xff8000001c5d7808 */ /* 0x000fc40001800000 */
[----:B------:R-:W-:Y:S02]  /*97a0*/  FMNMX.FTZ R24, R91, R25, !PT ;  /* 0x000000195b187209 */ /* 0x000fe40007810000 */
[C---:B------:R-:W-:Y:S02]  /*97b0*/  ISETP.GT.AND P2, PT, R34.reuse, 0x10, PT ;  /* 0x000000102200780c */ /* 0x040fe40003f44270 */
[----:B------:R-:W-:Y:S02]  /*97c0*/  FSEL R29, R29, -INF , P1 ;  /* 0xff8000001d1d7808 */ /* 0x000fe40000800000 */
[----:B------:R-:W-:Y:S01]  /*97d0*/  FMNMX.FTZ R24, R93, R24, !PT ;  /* 0x000000185d187209 */ /* 0x000fe20007810000 */
        /* <DEDUP_REMOVED lines=62> */
[----:B------:R-:W-:Y:S01]  /*9bc0*/  FMNMX.FTZ R32, R61, R32, !PT ;  /* 0x000000203d207209 */ /* 0x000fe20007810000 */
[----:B------:R-:W-:Y:S01]  /*9bd0*/  FFMA.FTZ R111, R111, R0, -R14 ;  /* 0x000000006f6f7223 */ /* 0x000fe2000001080e */
[C---:B------:R-:W-:Y:S02]  /*9be0*/  ISETP.GT.AND P2, PT, R34.reuse, 0x58, PT ;  /* 0x000000582200780c */ /* 0x040fe40003f44270 */
[----:B------:R-:W-:Y:S02]  /*9bf0*/  FSEL R65, R65, -INF , P1 ;  /* 0xff80000041417808 */ /* 0x000fe40000800000 */
[----:B------:R-:W-:Y:S01]  /*9c00*/  FMNMX.FTZ R32, R47, R32, !PT ;  /* 0x000000202f207209 */ /* 0x000fe20007810000 */
[----:B------:R0:W-:Y:S01]  /*9c10*/  MUFU.EX2 R8, R111 ;  /* 0x0000006f00087308 */ /* 0x0001e20000000800 */
[----:B------:R-:W-:-:S07]  /*9c20*/  ISETP.GT.AND P1, PT, R34, 0x59, PT ;  /* 0x000000592200780c */ /* 0x000fce0003f24270 */
[----:B------:R1:W-:Y:S01]  /*9c30*/  MUFU.EX2 R30, R36 ;  /* 0x00000024001e7308 */ /* 0x0003e20000000800 */
[----:B0-----:R-:W-:Y:S02]  /*9c40*/  FSEL R111, R68, -INF , P2 ;  /* 0xff800000446f7808 */ /* 0x001fe40001000000 */
[----:B------:R-:W-:Y:S02]  /*9c50*/  ISETP.GT.AND P2, PT, R34, 0x60, PT ;  /* 0x000000602200780c */ /* 0x000fe40003f44270 */
[----:B------:R-:W-:Y:S02]  /*9c60*/  FSEL R69, R69, -INF , P1 ;  /* 0xff80000045457808 */ /* 0x000fe40000800000 */
[----:B-1----:R-:W-:Y:S01]  /*9c70*/  FMNMX.FTZ R36, R65, R32, !PT ;  /* 0x0000002041247209 */ /* 0x002fe20007810000 */
[----:B------:R-:W-:-:S03]  /*9c80*/  FFMA.FTZ R137, R3, R0, -R14 ;  /* 0x0000000003897223 */ /* 0x000fc6000001080e */
[----:B------:R-:W-:Y:S01]  /*9c90*/  FMNMX.FTZ R36, R111, R36, !PT ;  /* 0x000000246f247209 */ /* 0x000fe20007810000 */
[----:B------:R-:W-:Y:S01]  /*9ca0*/  FFMA.FTZ R3, R51, R0, -R14 ;  /* 0x0000000033037223 */ /* 0x000fe2000001080e */
[----:B------:R-:W-:Y:S02]  /*9cb0*/  ISETP.GT.AND P1, PT, R34, 0x61, PT ;  /* 0x000000612200780c */ /* 0x000fe40003f24270 */
[----:B------:R-:W-:Y:S02]  /*9cc0*/  FSEL R51, R72, -INF , P2 ;  /* 0xff80000048337808 */ /* 0x000fe40001000000 */
[----:B------:R-:W-:Y:S02]  /*9cd0*/  FMNMX.FTZ R36, R69, R36, !PT ;  /* 0x0000002445247209 */ /* 0x000fe40007810000 */
[----:B------:R-:W-:Y:S02]  /*9ce0*/  ISETP.GT.AND P2, PT, R34, 0x68, PT ;  /* 0x000000682200780c */ /* 0x000fe40003f44270 */
[----:B------:R-:W-:-:S02]  /*9cf0*/  FSEL R73, R73, -INF , P1 ;  /* 0xff80000049497808 */ /* 0x000fc40000800000 */
        /* <DEDUP_REMOVED lines=8> */
[----:B------:R0:W-:Y:S01]  /*9d80*/  MUFU.EX2 R32, R3 ;  /* 0x0000000300207308 */ /* 0x0001e20000000800 */
[----:B------:R-:W-:Y:S02]  /*9d90*/  ISETP.GT.AND P1, PT, R34, 0x71, PT ;  /* 0x000000712200780c */ /* 0x000fe40003f24270 */
[----:B------:R-:W-:Y:S01]  /*9da0*/  FMNMX.FTZ R38, R77, R38, !PT ;  /* 0x000000264d267209 */ /* 0x000fe20007810000 */
[----:B0-----:R-:W-:Y:S01]  /*9db0*/  FFMA.FTZ R3, R55, R0, -R14 ;  /* 0x0000000037037223 */ /* 0x001fe2000001080e */
[----:B------:R-:W-:Y:S02]  /*9dc0*/  FSEL R55, R80, -INF , P2 ;  /* 0xff80000050377808 */ /* 0x000fe40001000000 */
[----:B------:R-:W-:Y:S02]  /*9dd0*/  ISETP.GT.AND P2, PT, R34, 0x78, PT ;  /* 0x000000782200780c */ /* 0x000fe40003f44270 */
[----:B------:R-:W-:-:S02]  /*9de0*/  FSEL R81, R81, -INF , P1 ;  /* 0xff80000051517808 */ /* 0x000fc40000800000 */
[----:B------:R-:W-:Y:S01]  /*9df0*/  FMNMX.FTZ R38, R55, R38, !PT ;  /* 0x0000002637267209 */ /* 0x000fe20007810000 */
[----:B------:R-:W-:Y:S01]  /*9e00*/  FFMA.FTZ R133, R15, R0, -R14 ;  /* 0x000000000f857223 */ /* 0x000fe2000001080e */
[----:B------:R-:W-:Y:S02]  /*9e10*/  ISETP.GT.AND P1, PT, R34, 0x79, PT ;  /* 0x000000792200780c */ /* 0x000fe40003f24270 */
[----:B------:R-:W-:Y:S02]  /*9e20*/  FSEL R15, R84, -INF , P2 ;  /* 0xff800000540f7808 */ /* 0x000fe40001000000 */
[----:B------:R-:W-:Y:S02]  /*9e30*/  FMNMX.FTZ R38, R81, R38, !PT ;  /* 0x0000002651267209 */ /* 0x000fe40007810000 */
[----:B------:R-:W-:Y:S02]  /*9e40*/  FSEL R85, R85, -INF , P1 ;  /* 0xff80000055557808 */ /* 0x000fe40000800000 */
[----:B------:R-:W-:Y:S01]  /*9e50*/  FMNMX.FTZ R38, R15, R38, !PT ;  /* 0x000000260f267209 */ /* 0x000fe20007810000 */
[----:B------:R0:W-:Y:S03]  /*9e60*/  MUFU.EX2 R36, R3 ;  /* 0x0000000300247308 */ /* 0x0001e60000000800 */
[----:B0-----:R-:W-:-:S05]  /*9e70*/  FMNMX.FTZ R3, R85, R38, !PT ;  /* 0x0000002655037209 */ /* 0x001fca0007810000 */
[----:B------:R-:W0:Y:S01]  /*9e80*/  SHFL.BFLY PT, R44, R3, 0x2, 0x1f ;  /* 0x0c401f00032c7f89 */ /* 0x000e2200000e0000 */
[-CC-:B------:R-:W-:Y:S01]  /*9e90*/  FFMA.FTZ R135, R21, R0.reuse, -R14.reuse ;  /* 0x0000000015877223 */ /* 0x180fe2000001080e */
[----:B------:R-:W-:Y:S01]  /*9ea0*/  FFMA.FTZ R149, R113, R0, -R14 ;  /* 0x0000000071957223 */ /* 0x000fe2000001080e */
[----:B0-----:R-:W-:-:S05]  /*9eb0*/  FMNMX.FTZ R21, R3, R44, !PT ;  /* 0x0000002c03157209 */ /* 0x001fca0007810000 */
[----:B------:R-:W0:Y:S01]  /*9ec0*/  SHFL.BFLY PT, R48, R21, 0x1, 0x1f ;  /* 0x0c201f0015307f89 */ /* 0x000e2200000e0000 */
[----:B------:R-:W1:Y:S08]  /*9ed0*/  MUFU.EX2 R149, R149 ;  /* 0x0000009500957308 */ /* 0x000e700000000800 */
[----:B------:R-:W2:Y:S08]  /*9ee0*/  MUFU.EX2 R151, R151 ;  /* 0x0000009700977308 */ /* 0x000eb00000000800 */
[----:B------:R-:W3:Y:S01]  /*9ef0*/  MUFU.EX2 R20, R20 ;  /* 0x0000001400147308 */ /* 0x000ee20000000800 */
[----:B0-----:R-:W-:-:S04]  /*9f00*/  FMNMX.FTZ R3, R21, R48, !PT ;  /* 0x0000003015037209 */ /* 0x001fc80007810000 */
[C---:B------:R-:W-:Y:S01]  /*9f10*/  FSETP.NEU.FTZ.AND P1, PT, R3.reuse, -INF , PT ;  /* 0xff8000000300780b */ /* 0x040fe20003f3d000 */
[-C--:B------:R-:W-:Y:S02]  /*9f20*/  FMUL.FTZ R52, R3, R0.reuse ;  /* 0x0000000003347220 */ /* 0x080fe40000410000 */
[----:B------:R-:W0:Y:S03]  /*9f30*/  MUFU.EX2 R145, R145 ;  /* 0x0000009100917308 */ /* 0x000e260000000800 */
[----:B------:R-:W-:Y:S01]  /*9f40*/  FSEL R52, R52, RZ, P1 ;  /* 0x000000ff34347208 */ /* 0x000fe20000800000 */
        /* <DEDUP_REMOVED lines=15> */
[-C--:B------:R-:W-:Y:S01]  /*a040*/  FFMA.FTZ R21, R25, R0.reuse, -R52 ;  /* 0x0000000019157223 */ /* 0x080fe20000010834 */
[----:B------:R-:W4:Y:S01]  /*a050*/  S2R R88, SR_TID.X ;  /* 0x0000000000587919 */ /* 0x000f220000002100 */
[----:B-1----:R-:W-:Y:S01]  /*a060*/  FADD.FTZ R14, R149, R8 ;  /* 0x00000008950e7221 */ /* 0x002fe20000010000 */
[----:B------:R-:W1:Y:S01]  /*a070*/  MUFU.EX2 R147, R147 ;  /* 0x0000009300937308 */ /* 0x000e620000000800 */
[----:B------:R-:W-:-:S02]  /*a080*/  FFMA.FTZ R150, R93, R0, -R52 ;  /* 0x000000005d967223 */ /* 0x000fc40000010834 */
[----:B--2---:R-:W-:Y:S01]  /*a090*/  FADD.FTZ R39, R151, R14 ;  /* 0x0000000e97277221 */ /* 0x004fe20000010000 */
[----:B------:R-:W-:-:S04]  /*a0a0*/  FFMA.FTZ R25, R29, R0, -R52 ;  /* 0x000000001d197223 */ /* 0x000fc80000010834 */
[----:B------:R-:W-:Y:S01]  /*a0b0*/  MUFU.EX2 R148, R148 ;  /* 0x0000009400947308 */ /* 0x000fe20000000800 */
[----:B---3--:R-:W-:Y:S01]  /*a0c0*/  FADD.FTZ R14, R20, R39 ;  /* 0x00000027140e7221 */ /* 0x008fe20000010000 */
[----:B------:R-:W-:-:S06]  /*a0d0*/  FFMA.FTZ R144, R95, R0, -R52 ;  /* 0x000000005f907223 */ /* 0x000fcc0000010834 */
[----:B------:R-:W2:Y:S01]  /*a0e0*/  MUFU.EX2 R21, R21 ;  /* 0x0000001500157308 */ /* 0x000ea20000000800 */
[----:B------:R-:W-:Y:S01]  /*a0f0*/  FFMA.FTZ R31, R41, R0, -R52 ;  /* 0x00000000291f7223 */ /* 0x000fe20000010834 */
[----:B0-----:R-:W-:-:S06]  /*a100*/  FADD.FTZ R41, R145, R14 ;  /* 0x0000000e91297221 */ /* 0x001fcc0000010000 */
[----:B------:R-:W0:Y:S01]  /*a110*/  MUFU.EX2 R150, R150 ;  /* 0x0000009600967308 */ /* 0x000e220000000800 */
[----:B------:R-:W-:Y:S01]  /*a120*/  FFMA.FTZ R27, R33, R0, -R52 ;  /* 0x00000000211b7223 */ /* 0x000fe20000010834 */
[----:B------:R-:W-:-:S06]  /*a130*/  FADD.FTZ R14, R24, R41 ;  /* 0x00000029180e7221 */ /* 0x000fcc0000010000 */
[----:B------:R-:W3:Y:S01]  /*a140*/  MUFU.EX2 R141, R141 ;  /* 0x0000008d008d7308 */ /* 0x000ee20000000800 */
[----:B------:R-:W-:-:S07]  /*a150*/  FFMA.FTZ R146, R97, R0, -R52 ;  /* 0x0000000061927223 */ /* 0x000fce0000010834 */
[----:B------:R-:W4:Y:S01]  /*a160*/  MUFU.EX2 R25, R25 ;  /* 0x0000001900197308 */ /* 0x000f220000000800 */
[----:B-1----:R-:W-:Y:S01]  /*a170*/  FADD.FTZ R41, R147, R14 ;  /* 0x0000000e93297221 */ /* 0x002fe20000010000 */
[----:B--2---:R-:W-:-:S06]  /*a180*/  FADD.FTZ R43, R148, R21 ;  /* 0x00000015942b7221 */ /* 0x004fcc0000010000 */
[----:B------:R-:W1:Y:S01]  /*a190*/  MUFU.EX2 R144, R144 ;  /* 0x0000009000907308 */ /* 0x000e620000000800 */
[----:B------:R-:W-:Y:S01]  /*a1a0*/  FFMA.FTZ R29, R37, R0, -R52 ;  /* 0x00000000251d7223 */ /* 0x000fe20000010834 */
[----:B------:R-:W-:-:S06]  /*a1b0*/  FADD.FTZ R54, R26, R41 ;  /* 0x000000291a367221 */ /* 0x000fcc0000010000 */
[----:B------:R-:W2:Y:S01]  /*a1c0*/  MUFU.EX2 R143, R143 ;  /* 0x0000008f008f7308 */ /* 0x000ea20000000800 */
[----:B0-----:R-:W-:Y:S01]  /*a1d0*/  FADD.FTZ R14, R150, R43 ;  /* 0x0000002b960e7221 */ /* 0x001fe20000010000 */
[----:B------:R-:W-:-:S06]  /*a1e0*/  FFMA.FTZ R140, R99, R0, -R52 ;  /* 0x00000000638c7223 */ /* 0x000fcc0000010834 */
[----:B------:R-:W0:Y:S01]  /*a1f0*/  MUFU.EX2 R27, R27 ;  /* 0x0000001b001b7308 */ /* 0x000e220000000800 */
[----:B------:R-:W-:Y:S01]  /*a200*/  FFMA.FTZ R33, R45, R0, -R52 ;  /* 0x000000002d217223 */ /* 0x000fe20000010834 */
[----:B------:R-:W-:Y:S01]  /*a210*/  IADD3 R56, R90, -R92, RZ ;  /* 0x8000005c5a387210 */ /* 0x000fe20007ffe0ff */
[----:B---3--:R-:W-:-:S05]  /*a220*/  FADD.FTZ R45, R141, R54 ;  /* 0x000000368d2d7221 */ /* 0x008fca0000010000 */
[----:B------:R-:W3:Y:S01]  /*a230*/  MUFU.EX2 R146, R146 ;  /* 0x0000009200927308 */ /* 0x000ee20000000800 */
[----:B----4-:R-:W-:Y:S01]  /*a240*/  FADD.FTZ R43, R25, R14 ;  /* 0x0000000e192b7221 */ /* 0x010fe20000010000 */
[-C--:B------:R-:W-:Y:S01]  /*a250*/  FFMA.FTZ R35, R49, R0.reuse, -R52 ;  /* 0x0000000031237223 */ /* 0x080fe20000010834 */
[----:B------:R-:W-:Y:S01]  /*a260*/  LOP3.LUT R88, R88, 0x7f, RZ, 0xc0, !PT ;  /* 0x0000007f58587812 */ /* 0x000fe200078ec0ff */
[----:B------:R-:W-:Y:S02]  /*a270*/  IMAD R49, R153, 0xc0, R56 ;  /* 0x000000c099317824 */ /* 0x000fe400078e0238 */
[----:B------:R-:W-:Y:S02]  /*a280*/  FADD.FTZ R54, R28, R45 ;  /* 0x0000002d1c367221 */ /* 0x000fe40000010000 */
[----:B------:R-:W4:Y:S01]  /*a290*/  MUFU.EX2 R29, R29 ;  /* 0x0000001d001d7308 */ /* 0x000f220000000800 */
[----:B-1----:R-:W-:Y:S01]  /*a2a0*/  FADD.FTZ R14, R144, R43 ;  /* 0x0000002b900e7221 */ /* 0x002fe20000010000 */
[----:B------:R-:W-:Y:S01]  /*a2b0*/  FFMA.FTZ R142, R101, R0, -R52 ;  /* 0x00000000658e7223 */ /* 0x000fe20000010834 */
[----:B------:R-:W-:Y:S01]  /*a2c0*/  ISETP.NE.AND P1, PT, R88, RZ, PT ;  /* 0x000000ff5800720c */ /* 0x000fe20003f25270 */
[----:B--2---:R-:W-:-:S04]  /*a2d0*/  FADD.FTZ R43, R143, R54 ;  /* 0x000000368f2b7221 */ /* 0x004fc80000010000 */
[----:B------:R-:W1:Y:S01]  /*a2e0*/  MUFU.EX2 R137, R137 ;  /* 0x0000008900897308 */ /* 0x000e620000000800 */
[----:B------:R-:W-:Y:S01]  /*a2f0*/  SHF.R.S32.HI R54, RZ, 0x1f, R49 ;  /* 0x0000001fff367819 */ /* 0x000fe20000011431 */
[----:B0-----:R-:W-:-:S06]  /*a300*/  FADD.FTZ R45, R27, R14 ;  /* 0x0000000e1b2d7221 */ /* 0x001fcc0000010000 */
[----:B------:R-:W0:Y:S01]  /*a310*/  MUFU.EX2 R140, R140 ;  /* 0x0000008c008c7308 */ /* 0x000e220000000800 */
[----:B------:R-:W-:Y:S01]  /*a320*/  LEA.HI R14, R54, R49, RZ, 0x7 ;  /* 0x00000031360e7211 */ /* 0x000fe200078f38ff */
[----:B---3--:R-:W-:-:S06]  /*a330*/  FADD.FTZ R54, R146, R45 ;  /* 0x0000002d92367221 */ /* 0x008fcc0000010000 */
[----:B------:R-:W2:Y:S01]  /*a340*/  MUFU.EX2 R31, R31 ;  /* 0x0000001f001f7308 */ /* 0x000ea20000000800 */
[----:B------:R-:W-:Y:S01]  /*a350*/  FFMA.FTZ R136, R103, R0, -R52 ;  /* 0x0000000067887223 */ /* 0x000fe20000010834 */
[----:B------:R-:W-:-:S06]  /*a360*/  FADD.FTZ R56, R30, R43 ;  /* 0x0000002b1e387221 */ /* 0x000fcc0000010000 */
[----:B------:R-:W3:Y:S01]  /*a370*/  MUFU.EX2 R139, R139 ;  /* 0x0000008b008b7308 */ /* 0x000ee20000000800 */
[----:B----4-:R-:W-:-:S07]  /*a380*/  FADD.FTZ R45, R29, R54 ;  /* 0x000000361d2d7221 */ /* 0x010fce0000010000 */
[----:B------:R-:W4:Y:S01]  /*a390*/  MUFU.EX2 R142, R142 ;  /* 0x0000008e008e7308 */ /* 0x000f220000000800 */
[----:B------:R-:W-:Y:S01]  /*a3a0*/  FFMA.FTZ R128, R47, R0, -R52 ;  /* 0x000000002f807223 */ /* 0x000fe20000010834 */
[----:B------:R-:W-:Y:S02]  /*a3b0*/  @!P1 VIADD R4, R4, 0x16840 ;  /* 0x0001684004049836 */ /* 0x000fe40000000000 */
[----:B-1----:R-:W-:-:S04]  /*a3c0*/  FADD.FTZ R47, R137, R56 ;  /* 0x00000038892f7221 */ /* 0x002fc80000010000 */
[----:B------:R-:W1:Y:S01]  /*a3d0*/  MUFU.EX2 R33, R33 ;  /* 0x0000002100217308 */ /* 0x000e620000000800 */
[----:B0-----:R-:W-:Y:S01]  /*a3e0*/  FADD.FTZ R54, R140, R45 ;  /* 0x0000002d8c367221 */ /* 0x001fe20000010000 */
[----:B------:R-:W-:Y:S01]  /*a3f0*/  FFMA.FTZ R138, R105, R0, -R52 ;  /* 0x00000000698a7223 */ /* 0x000fe20000010834 */
[----:B------:R-:W-:-:S05]  /*a400*/  FADD.FTZ R56, R32, R47 ;  /* 0x0000002f20387221 */ /* 0x000fca0000010000 */
[----:B------:R-:W0:Y:S01]  /*a410*/  MUFU.EX2 R133, R133 ;  /* 0x0000008500857308 */ /* 0x000e220000000800 */
[----:B------:R-:W-:Y:S01]  /*a420*/  @!P1 PRMT R4, RZ, 0x654, R4 ;  /* 0x00000654ff049816 */ /* 0x000fe20000000004 */
[----:B--2---:R-:W-:-:S06]  /*a430*/  FADD.FTZ R47, R31, R54 ;  /* 0x000000361f2f7221 */ /* 0x004fcc0000010000 */
[----:B------:R-:W2:Y:S01]  /*a440*/  MUFU.EX2 R136, R136 ;  /* 0x0000008800887308 */ /* 0x000ea20000000800 */
[-C--:B------:R-:W-:Y:S01]  /*a450*/  FFMA.FTZ R37, R53, R0.reuse, -R52 ;  /* 0x0000000035257223 */ /* 0x080fe20000010834 */
[----:B---3--:R-:W-:Y:S01]  /*a460*/  FADD.FTZ R45, R139, R56 ;  /* 0x000000388b2d7221 */ /* 0x008fe20000010000 */
[----:B------:R4:W-:Y:S05]  /*a470*/  @!P1 SYNCS.ARRIVE.TRANS64.RED.A1T0 RZ, [R4+URZ], RZ ;  /* 0x000000ff04ff99a7 */ /* 0x0009ea000810043f */
[----:B------:R-:W3:Y:S01]  /*a480*/  MUFU.EX2 R34, R34 ;  /* 0x0000002200227308 */ /* 0x000ee20000000800 */
[----:B------:R-:W-:Y:S01]  /*a490*/  FFMA.FTZ R132, R107, R0, -R52 ;  /* 0x000000006b847223 */ /* 0x000fe20000010834 */
[----:B----4-:R-:W-:-:S06]  /*a4a0*/  FADD.FTZ R4, R142, R47 ;  /* 0x0000002f8e047221 */ /* 0x010fcc0000010000 */
[----:B------:R-:W4:Y:S01]  /*a4b0*/  MUFU.EX2 R35, R35 ;  /* 0x0000002300237308 */ /* 0x000f220000000800 */
[----:B------:R-:W-:Y:S01]  /*a4c0*/  FADD.FTZ R54, R36, R45 ;  /* 0x0000002d24367221 */ /* 0x000fe20000010000 */
[----:B-1----:R-:W-:-:S06]  /*a4d0*/  FADD.FTZ R47, R33, R4 ;  /* 0x00000004212f7221 */ /* 0x002fcc0000010000 */
[----:B------:R-:W1:Y:S01]  /*a4e0*/  MUFU.EX2 R135, R135 ;  /* 0x0000008700877308 */ /* 0x000e620000000800 */
[----:B------:R-:W-:-:S07]  /*a4f0*/  FFMA.FTZ R39, R57, R0, -R52 ;  /* 0x0000000039277223 */ /* 0x000fce0000010834 */
[----:B------:R-:W1:Y:S01]  /*a500*/  MUFU.EX2 R138, R138 ;  /* 0x0000008a008a7308 */ /* 0x000e620000000800 */
[----:B0-----:R-:W-:Y:S01]  /*a510*/  FADD.FTZ R49, R133, R54 ;  /* 0x0000003685317221 */ /* 0x001fe20000010000 */
[----:B--2---:R-:W-:-:S06]  /*a520*/  FADD.FTZ R4, R136, R47 ;  /* 0x0000002f88047221 */ /* 0x004fcc0000010000 */
[----:B------:R-:W0:Y:S01]  /*a530*/  MUFU.EX2 R38, R38 ;  /* 0x0000002600267308 */ /* 0x000e220000000800 */
[----:B------:R-:W-:-:S07]  /*a540*/  FFMA.FTZ R134, R109, R0, -R52 ;  /* 0x000000006d867223 */ /* 0x000fce0000010834 */
[----:B------:R-:W2:Y:S01]  /*a550*/  MUFU.EX2 R37, R37 ;  /* 0x0000002500257308 */ /* 0x000ea20000000800 */
[----:B---3--:R-:W-:Y:S01]  /*a560*/  FADD.FTZ R54, R34, R49 ;  /* 0x0000003122367221 */ /* 0x008fe20000010000 */
[----:B------:R-:W-:-:S06]  /*a570*/  FFMA.FTZ R126, R5, R0, -R52 ;  /* 0x00000000057e7223 */ /* 0x000fcc0000010834 */
[----:B------:R-:W3:Y:S01]  /*a580*/  MUFU.EX2 R129, R129 ;  /* 0x0000008100817308 */ /* 0x000ee20000000800 */
[----:B----4-:R-:W-:Y:S01]  /*a590*/  FADD.FTZ R5, R35, R4 ;  /* 0x0000000423057221 */ /* 0x010fe20000010000 */
[----:B------:R-:W-:-:S06]  /*a5a0*/  FFMA.FTZ R41, R61, R0, -R52 ;  /* 0x000000003d297223 */ /* 0x000fcc0000010834 */
[----:B------:R-:W4:Y:S01]  /*a5b0*/  MUFU.EX2 R132, R132 ;  /* 0x0000008400847308 */ /* 0x000f220000000800 */
[----:B-1----:R-:W-:Y:S01]  /*a5c0*/  FADD.FTZ R47, R135, R54 ;  /* 0x00000036872f7221 */ /* 0x002fe20000010000 */
[----:B------:R-:W-:-:S06]  /*a5d0*/  FADD.FTZ R4, R138, R5 ;  /* 0x000000058a047221 */ /* 0x000fcc0000010000 */
[----:B------:R-:W1:Y:S08]  /*a5e0*/  MUFU.EX2 R40, R40 ;  /* 0x0000002800287308 */ /* 0x000e700000000800 */
[----:B------:R-:W1:Y:S01]  /*a5f0*/  MUFU.EX2 R39, R39 ;  /* 0x0000002700277308 */ /* 0x000e620000000800 */
[----:B0-----:R-:W-:Y:S01]  /*a600*/  FADD.FTZ R54, R38, R47 ;  /* 0x0000002f26367221 */ /* 0x001fe20000010000 */
[----:B--2---:R-:W-:-:S06]  /*a610*/  FADD.FTZ R47, R37, R4 ;  /* 0x00000004252f7221 */ /* 0x004fcc0000010000 */
[----:B------:R-:W0:Y:S01]  /*a620*/  MUFU.EX2 R131, R131 ;  /* 0x0000008300837308 */ /* 0x000e220000000800 */
[----:B------:R-:W-:-:S07]  /*a630*/  FFMA.FTZ R43, R65, R0, -R52 ;  /* 0x00000000412b7223 */ /* 0x000fce0000010834 */
[----:B------:R-:W2:Y:S01]  /*a640*/  MUFU.EX2 R134, R134 ;  /* 0x0000008600867308 */ /* 0x000ea20000000800 */
[----:B---3--:R-:W-:Y:S01]  /*a650*/  FADD.FTZ R49, R129, R54 ;  /* 0x0000003681317221 */ /* 0x008fe20000010000 */
[----:B----4-:R-:W-:-:S06]  /*a660*/  FADD.FTZ R4, R132, R47 ;  /* 0x0000002f84047221 */ /* 0x010fcc0000010000 */
[----:B------:R-:W3:Y:S01]  /*a670*/  MUFU.EX2 R42, R42 ;  /* 0x0000002a002a7308 */ /* 0x000ee20000000800 */
[----:B------:R-:W-:-:S07]  /*a680*/  FFMA.FTZ R130, R111, R0, -R52 ;  /* 0x000000006f827223 */ /* 0x000fce0000010834 */
[----:B------:R-:W4:Y:S01]  /*a690*/  MUFU.EX2 R41, R41 ;  /* 0x0000002900297308 */ /* 0x000f220000000800 */
[----:B-1----:R-:W-:Y:S01]  /*a6a0*/  FADD.FTZ R54, R40, R49 ;  /* 0x0000003128367221 */ /* 0x002fe20000010000 */
[----:B------:R-:W-:-:S06]  /*a6b0*/  FADD.FTZ R47, R39, R4 ;  /* 0x00000004272f7221 */ /* 0x000fcc0000010000 */
        /* <DEDUP_REMOVED lines=8> */
[----:B------:R-:W-:Y:S01]  /*a740*/  F2FP.F16.F32.PACK_AB R149, R8, R149 ;  /* 0x000000950895723e */ /* 0x000fe200000000ff */
[----:B---3--:R-:W-:-:S06]  /*a750*/  FADD.FTZ R8, R42, R49 ;  /* 0x000000312a087221 */ /* 0x008fcc0000010000 */
[----:B------:R-:W3:Y:S01]  /*a760*/  MUFU.EX2 R127, R127 ;  /* 0x0000007f007f7308 */ /* 0x000ee20000000800 */
[----:B----4-:R-:W-:-:S07]  /*a770*/  FADD.FTZ R47, R41, R4 ;  /* 0x00000004292f7221 */ /* 0x010fce0000010000 */
[----:B------:R-:W4:Y:S01]  /*a780*/  MUFU.EX2 R130, R130 ;  /* 0x0000008200827308 */ /* 0x000f220000000800 */
[----:B------:R-:W-:Y:S01]  /*a790*/  FFMA.FTZ R73, R73, R0, -R52 ;  /* 0x0000000049497223 */ /* 0x000fe20000010834 */
[----:B-1----:R-:W-:-:S06]  /*a7a0*/  FADD.FTZ R49, R125, R8 ;  /* 0x000000087d317221 */ /* 0x002fcc0000010000 */
[----:B------:R-:W1:Y:S01]  /*a7b0*/  MUFU.EX2 R46, R46 ;  /* 0x0000002e002e7308 */ /* 0x000e620000000800 */
[----:B------:R-:W-:-:S07]  /*a7c0*/  FADD.FTZ R4, R128, R47 ;  /* 0x0000002f80047221 */ /* 0x000fce0000010000 */
        /* <DEDUP_REMOVED lines=13> */
[----:B------:R-:W1:Y:S08]  /*a8a0*/  MUFU.EX2 R123, R123 ;  /* 0x0000007b007b7308 */ /* 0x000e700000000800 */
[----:B------:R-:W1:Y:S01]  /*a8b0*/  MUFU.EX2 R126, R126 ;  /* 0x0000007e007e7308 */ /* 0x000e620000000800 */
[----:B------:R-:W-:Y:S01]  /*a8c0*/  FFMA.FTZ R81, R81, R0, -R52 ;  /* 0x0000000051517223 */ /* 0x000fe20000010834 */
[----:B0-----:R-:W-:Y:S01]  /*a8d0*/  FADD.FTZ R49, R121, R8 ;  /* 0x0000000879317221 */ /* 0x001fe20000010000 */
[----:B------:R-:W-:-:S05]  /*a8e0*/  SHF.R.S32.HI R14, RZ, 0x7, R14 ;  /* 0x00000007ff0e7819 */ /* 0x000fca000001140e */
[----:B------:R-:W0:Y:S01]  /*a8f0*/  MUFU.EX2 R77, R77 ;  /* 0x0000004d004d7308 */ /* 0x000e220000000800 */
[----:B--2---:R-:W-:Y:S01]  /*a900*/  FADD.FTZ R4, R124, R47 ;  /* 0x0000002f7c047221 */ /* 0x004fe20000010000 */
[----:B------:R-:W-:Y:S01]  /*a910*/  FFMA.FTZ R15, R15, R0, -R52 ;  /* 0x000000000f0f7223 */ /* 0x000fe20000010834 */
[----:B---3--:R-:W-:Y:S01]  /*a920*/  FADD.FTZ R8, R48, R49 ;  /* 0x0000003130087221 */ /* 0x008fe20000010000 */
[----:B------:R-:W-:-:S04]  /*a930*/  VIMNMX R53, RZ, R14, !PT ;  /* 0x0000000eff357248 */ /* 0x000fc80007fe0100 */
[----:B------:R-:W2:Y:S01]  /*a940*/  MUFU.EX2 R55, R55 ;  /* 0x0000003700377308 */ /* 0x000ea20000000800 */
[----:B----4-:R-:W-:Y:S01]  /*a950*/  FADD.FTZ R47, R5, R4 ;  /* 0x00000004052f7221 */ /* 0x010fe20000010000 */
[----:B------:R-:W-:Y:S01]  /*a960*/  FFMA.FTZ R52, R85, R0, -R52 ;  /* 0x0000000055347223 */ /* 0x000fe20000010834 */
[----:B-1----:R-:W-:-:S05]  /*a970*/  FADD.FTZ R49, R123, R8 ;  /* 0x000000087b317221 */ /* 0x002fca0000010000 */
[----:B------:R-:W1:Y:S01]  /*a980*/  MUFU.EX2 R120, R81 ;  /* 0x0000005100787308 */ /* 0x000e620000000800 */
[----:B------:R-:W-:Y:S01]  /*a990*/  FADD.FTZ R8, R126, R47 ;  /* 0x0000002f7e087221 */ /* 0x000fe20000010000 */
[----:B------:R-:W-:Y:S01]  /*a9a0*/  VIADD R152, R152, 0xfffffffe ;  /* 0xfffffffe98987836 */ /* 0x000fe20000000000 */
[----:B------:R3:W-:Y:S05]  /*a9b0*/  STL [R1+0x14], R53 ;  /* 0x0000143501007387 */ /* 0x0007ea0000100800 */
[----:B------:R-:W4:Y:S01]  /*a9c0*/  MUFU.EX2 R15, R15 ;  /* 0x0000000f000f7308 */ /* 0x000f220000000800 */
[----:B0-----:R-:W-:Y:S01]  /*a9d0*/  FADD.FTZ R8, R77, R8 ;  /* 0x000000084d087221 */ /* 0x001fe20000010000 */
[----:B------:R-:W-:-:S02]  /*a9e0*/  ISETP.GE.AND P2, PT, R152, R53, PT ;  /* 0x000000359800720c */ /* 0x000fc40003f46270 */
[----:B------:R-:W-:-:S04]  /*a9f0*/  F2FP.F16.F32.PACK_AB R148, R21, R148 ;  /* 0x000000941594723e */ /* 0x000fc800000000ff */
[----:B------:R-:W0:Y:S01]  /*aa00*/  MUFU.EX2 R50, R50 ;  /* 0x0000003200327308 */ /* 0x000e220000000800 */
[----:B--2---:R-:W-:-:S07]  /*aa10*/  FADD.FTZ R21, R55, R8 ;  /* 0x0000000837157221 */ /* 0x004fce0000010000 */
[----:B------:R-:W2:Y:S01]  /*aa20*/  MUFU.EX2 R52, R52 ;  /* 0x0000003400347308 */ /* 0x000ea20000000800 */
[----:B-1----:R-:W-:Y:S01]  /*aa30*/  FADD.FTZ R8, R120, R21 ;  /* 0x0000001578087221 */ /* 0x002fe20000010000 */
[----:B------:R-:W-:Y:S01]  /*aa40*/  F2FP.F16.F32.PACK_AB R124, R5, R124 ;  /* 0x0000007c057c723e */ /* 0x000fe200000000ff */
[----:B------:R-:W-:Y:S02]  /*aa50*/  IMAD.MOV.U32 R119, RZ, RZ, RZ ;  /* 0x000000ffff777224 */ /* 0x000fe400078e00ff */
[----:B----4-:R-:W-:Y:S01]  /*aa60*/  FADD.FTZ R5, R15, R8 ;  /* 0x000000080f057221 */ /* 0x010fe20000010000 */
[----:B------:R-:W-:Y:S01]  /*aa70*/  F2FP.F16.F32.PACK_AB R151, R20, R151 ;  /* 0x000000971497723e */ /* 0x000fe200000000ff */
[----:B------:R-:W-:Y:S01]  /*aa80*/  IMAD.MOV.U32 R118, RZ, RZ, R119 ;  /* 0x000000ffff767224 */ /* 0x000fe200078e0077 */
[----:B------:R-:W-:Y:S01]  /*aa90*/  F2FP.F16.F32.PACK_AB R145, R24, R145 ;  /* 0x000000911891723e */ /* 0x000fe200000000ff */
[----:B0-----:R-:W-:Y:S01]  /*aaa0*/  FADD.FTZ R4, R50, R49 ;  /* 0x0000003132047221 */ /* 0x001fe20000010000 */
[----:B------:R-:W-:Y:S01]  /*aab0*/  F2FP.F16.F32.PACK_AB R147, R26, R147 ;  /* 0x000000931a93723e */ /* 0x000fe200000000ff */
[--C-:B------:R-:W-:Y:S01]  /*aac0*/  IMAD.MOV.U32 R117, RZ, RZ, R119.reuse ;  /* 0x000000ffff757224 */ /* 0x100fe200078e0077 */
        /* <DEDUP_REMOVED lines=51> */
[----:B------:R-:W-:Y:S01]  /*ae00*/  IMAD.MOV.U32 R88, RZ, RZ, R119 ;  /* 0x000000ffff587224 */ /* 0x000fe200078e0077 */
[----:B------:R-:W-:-:S02]  /*ae10*/  MOV R115, R119 ;  /* 0x0000007700737202 */ /* 0x000fc40000000f00 */
[-C--:B------:R-:W-:Y:S02]  /*ae20*/  MOV R108, R119.reuse ;  /* 0x00000077006c7202 */ /* 0x080fe40000000f00 */
[-C--:B------:R-:W-:Y:S02]  /*ae30*/  MOV R101, R119.reuse ;  /* 0x0000007700657202 */ /* 0x080fe40000000f00 */
[----:B------:R-:W-:Y:S01]  /*ae40*/  MOV R94, R119 ;  /* 0x00000077005e7202 */ /* 0x000fe20000000f00 */
[----:B---3--:R-:W-:Y:S06]  /*ae50*/  @!P2 BRA `(.L_x_12481) ;  /* 0x000000280048a947 */ /* 0x008fec0003800000 */
[----:B------:R-:W-:Y:S01]  /*ae60*/  MOV R14, R9 ;  /* 0x00000009000e7202 */ /* 0x000fe20000000f00 */
        /* <DEDUP_REMOVED lines=18> */
[----:B------:R-:W-:-:S07]  /*af90*/  CS2R R88, SRZ ;  /* 0x0000000000587805 */ /* 0x000fce000001ff00 */
.L_x_12491:
        /* <DEDUP_REMOVED lines=10> */
.L_x_12483:
[----:B------:R-:W-:Y:S01]  /*b040*/  IMAD R0, R18, 0x8, R2 ;  /* 0x0000000812007824 */ /* 0x000fe200078e0202 */
[----:B------:R-:W-:-:S04]  /*b050*/  SHF.L.U32 R3, R23, 0x1f, RZ ;  /* 0x0000001f17037819 */ /* 0x000fc800000006ff */
[----:B------:R0:W1:Y:S01]  /*b060*/  SYNCS.PHASECHK.TRANS64.TRYWAIT P3, [R0+URZ+0x16830], R3 ;  /* 0x01683003000075a7 */ /* 0x000062000806017f */
[----:B------:R-:W-:Y:S05]  /*b070*/  @!P0 BRA `(.L_x_12484) ;  /* 0x0000000000048947 */ /* 0x000fea0003800000 */
[----:B------:R-:W-:Y:S01]  /*b080*/  BPT.TRAP 0x1 ;  /* 0x000000040000795c */ /* 0x000fe20000300000 */
.L_x_12484:
[----:B------:R-:W-:Y:S04]  /*b090*/  BSSY B0, `(.L_x_12482) ;  /* 0x0000004000007945 */ /* 0x000fe80003800000 */
[----:B-1----:R-:W-:Y:S05]  /*b0a0*/  @P3 BRA `(.L_x_12485) ;  /* 0x0000000000083947 */ /* 0x002fea0003800000 */
[----:B------:R-:W1:Y:S02]  /*b0b0*/  SYNCS.PHASECHK.TRANS64.TRYWAIT P3, [R0+URZ+0x16830], R3 ;  /* 0x01683003000075a7 */ /* 0x000e64000806017f */
[----:B-1----:R-:W-:Y:S05]  /*b0c0*/  @!P3 BRA `(.L_x_12486) ;  /* 0x000000c000e8b947 */ /* 0x002fea0003800000 */
.L_x_12485:
[----:B------:R-:W-:Y:S05]  /*b0d0*/  BSYNC B0 ;  /* 0x0000000000007941 */ /* 0x000fea0003800000 */
.L_x_12482:
[----:B01----:R-:W2:Y:S01]  /*b0e0*/  LDL R3, [R1+0xc] ;  /* 0x00000c0001037983 */ /* 0x003ea20000100800 */
[----:B------:R-:W-:Y:S01]  /*b0f0*/  IMAD.MOV.U32 R21, RZ, RZ, 0x40000040 ;  /* 0x40000040ff157424 */ /* 0x000fe200078e00ff */
[----:B------:R-:W-:Y:S05]  /*b100*/  WARPSYNC.ALL ;  /* 0x0000000000007948 */ /* 0x000fea0003800000 */
[----:B------:R-:W-:Y:S01]  /*b110*/  R2UR UR15, R21 ;  /* 0x00000000150f72ca */ /* 0x000fe200000e0000 */
[----:B------:R-:W0:Y:S01]  /*b120*/  S2R R0, SR_TID.X ;  /* 0x0000000000007919 */ /* 0x000e220000002100 */
[----:B------:R-:W-:Y:S01]  /*b130*/  IMAD.MOV.U32 R27, RZ, RZ, 0x40000040 ;  /* 0x40000040ff1b7424 */ /* 0x000fe200078e00ff */
[----:B------:R-:W-:Y:S01]  /*b140*/  R2UR UR4, R6 ;  /* 0x00000000060472ca */ /* 0x000fe200000e0000 */
[----:B------:R-:W-:Y:S01]  /*b150*/  IMAD.MOV.U32 R25, RZ, RZ, 0x40000040 ;  /* 0x40000040ff197424 */ /* 0x000fe200078e00ff */
[----:B------:R-:W-:-:S02]  /*b160*/  R2UR UR5, R7 ;  /* 0x00000000070572ca */ /* 0x000fc400000e0000 */
[----:B------:R-:W-:Y:S02]  /*b170*/  R2UR UR7, R27 ;  /* 0x000000001b0772ca */ /* 0x000fe400000e0000 */
[----:B0-----:R-:W-:-:S04]  /*b180*/  SHF.R.U32.HI R0, RZ, 0x7, R0 ;  /* 0x00000007ff007819 */ /* 0x001fc80000011600 */
[----:B------:R-:W-:Y:S02]  /*b190*/  IADD3 R0, R0, 0x8, RZ ;  /* 0x0000000800007810 */ /* 0x000fe40007ffe0ff */
[----:B------:R-:W-:Y:S02]  /*b1a0*/  R2UR UR11, R25 ;  /* 0x00000000190b72ca */ /* 0x000fe400000e0000 */
[----:B------:R-:W-:Y:S01]  /*b1b0*/  R2UR UR19, R27 ;  /* 0x000000001b1372ca */ /* 0x000fe200000e0000 */
[----:B------:R0:W-:Y:S01]  /*b1c0*/  BAR.SYNC.DEFER_BLOCKING R0, 0x100 ;  /* 0x000400000000751d */ /* 0x0001e20000010000 */
[----:B--2---:R-:W-:-:S04]  /*b1d0*/  IMAD R26, R18, 0x400, R3 ;  /* 0x00000400121a7824 */ /* 0x004fc800078e0203 */
[----:B------:R-:W-:-:S05]  /*b1e0*/  VIADD R20, R26, 0x4 ;  /* 0x000000041a147836 */ /* 0x000fca0000000000 */
[----:B------:R-:W-:Y:S02]  /*b1f0*/  R2UR UR14, R20 ;  /* 0x00000000140e72ca */ /* 0x000fe400000e0000 */
[----:B------:R-:W2:Y:S01]  /*b200*/  LDL.64 R20, [R1] ;  /* 0x0000000001147983 */ /* 0x000ea20000100a00 */
[C---:B------:R-:W-:Y:S01]  /*b210*/  R2UR UR6, R26.reuse ;  /* 0x000000001a0672ca */ /* 0x040fe200000e0000 */
[C---:B------:R-:W-:Y:S02]  /*b220*/  VIADD R24, R26.reuse, 0x2 ;  /* 0x000000021a187836 */ /* 0x040fe40000000000 */
[----:B------:R-:W-:-:S03]  /*b230*/  VIADD R26, R26, 0x6 ;  /* 0x000000061a1a7836 */ /* 0x000fc60000000000 */
[----:B------:R-:W-:Y:S02]  /*b240*/  R2UR UR10, R24 ;  /* 0x00000000180a72ca */ /* 0x000fe400000e0000 */
[----:B------:R-:W-:Y:S02]  /*b250*/  R2UR UR18, R26 ;  /* 0x000000001a1272ca */ /* 0x000fe400000e0000 */
[----:B------:R-:W-:-:S06]  /*b260*/  WARPGROUP.ARRIVE ;  /* 0x00000000000079c5 */ /* 0x000fcc0000000000 */
[----:B------:R-:W-:Y:S01]  /*b270*/  HGMMA.64x128x16.F32 R24, gdesc[UR4], RZ, !UPT, gsb0 ;  /* 0x01e00000041879f0 */ /* 0x000fe2000c0008ff */
[----:B------:R-:W-:Y:S02]  /*b280*/  R2UR UR12, R12 ;  /* 0x000000000c0c72ca */ /* 0x000fe400000e0000 */
[----:B------:R-:W-:Y:S01]  /*b290*/  R2UR UR13, R13 ;  /* 0x000000000d0d72ca */ /* 0x000fe200000e0000 */
[----:B------:R-:W-:Y:S02]  /*b2a0*/  WARPGROUP.DEPBAR.LE gsb0, 0x0 ;  /* 0x00008000000079c5 */ /* 0x000fe40000010000 */
[----:B------:R-:W-:Y:S01]  /*b2b0*/  WARPGROUP.ARRIVE ;  /* 0x00000000000079c5 */ /* 0x000fe20000000000 */
[----:B--2---:R-:W-:Y:S02]  /*b2c0*/  R2UR UR8, R20 ;  /* 0x00000000140872ca */ /* 0x004fe400000e0000 */
[----:B------:R-:W-:-:S13]  /*b2d0*/  R2UR UR9, R21 ;  /* 0x00000000150972ca */ /* 0x000fda00000e0000 */
        /* <DEDUP_REMOVED lines=13> */
.L_x_12488:
[----:B------:R-:W-:Y:S02]  /*b3b0*/  SHF.L.U32 R0, R8, 0x1f, RZ ;  /* 0x0000001f08007819 */ /* 0x000fe400000006ff */
[----:B------:R-:W-:-:S04]  /*b3c0*/  LEA R3, R154, R2, 0x3 ;  /* 0x000000029a037211 */ /* 0x000fc800078e18ff */
[----:B------:R0:W1:Y:S01]  /*b3d0*/  SYNCS.PHASECHK.TRANS64.TRYWAIT P2, [R3+URZ+0x16850], R0 ;  /* 0x01685000030075a7 */ /* 0x000062000804017f */
[----:B------:R-:W-:Y:S05]  /*b3e0*/  @!P0 BRA `(.L_x_12489) ;  /* 0x0000000000048947 */ /* 0x000fea0003800000 */
[----:B------:R-:W-:Y:S01]  /*b3f0*/  BPT.TRAP 0x1 ;  /* 0x000000040000795c */ /* 0x000fe20000300000 */
.L_x_12489:
[----:B-1----:R-:W-:Y:S05]  /*b400*/  @P2 BRA `(.L_x_12487) ;  /* 0x0000000000082947 */ /* 0x002fea0003800000 */
[----:B------:R-:W1:Y:S02]  /*b410*/  SYNCS.PHASECHK.TRANS64.TRYWAIT P2, [R3+URZ+0x16850], R0 ;  /* 0x01685000030075a7 */ /* 0x000e64000804017f */
[----:B-1----:R-:W-:Y:S05]  /*b420*/  @!P2 BRA `(.L_x_12490) ;  /* 0x000000c00024a947 */ /* 0x002fea0003800000 */
.L_x_12487:
[----:B01----:R-:W-:Y:S01]  /*b430*/  VIADD R0, R2, 0x400 ;  /* 0x0000040002007836 */ /* 0x003fe20000000000 */
[----:B------:R-:W2:Y:S01]  /*b440*/  LDL R3, [R1+0x28] ;  /* 0x0000280001037983 */ /* 0x000ea20000100800 */
[----:B------:R-:W-:Y:S01]  /*b450*/  IMAD.MOV.U32 R9, RZ, RZ, 0x40000040 ;  /* 0x40000040ff097424 */ /* 0x000fe200078e00ff */
[----:B------:R-:W-:Y:S05]  /*b460*/  WARPSYNC.ALL ;  /* 0x0000000000007948 */ /* 0x000fea0003800000 */
[----:B------:R-:W-:Y:S01]  /*b470*/  SHF.R.U32.HI R0, RZ, 0x4, R0 ;  /* 0x00000004ff007819 */ /* 0x000fe20000011600 */
[----:B------:R-:W-:Y:S01]  /*b480*/  WARPGROUP.ARRIVE ;  /* 0x00000000000079c5 */ /* 0x000fe20000000000 */
[----:B------:R-:W-:Y:S01]  /*b490*/  R2UR UR7, R9 ;  /* 0x00000000090772ca */ /* 0x000fe200000e0000 */
[----:B------:R-:W-:Y:S01]  /*b4a0*/  IMAD.MOV.U32 R21, RZ, RZ, 0x40000040 ;  /* 0x40000040ff157424 */ /* 0x000fe200078e00ff */
[----:B------:R-:W-:Y:S01]  /*b4b0*/  LOP3.LUT R0, R0, 0x3fff, RZ, 0xc0, !PT ;  /* 0x00003fff00007812 */ /* 0x000fe200078ec0ff */
[----:B------:R-:W-:-:S04]  /*b4c0*/  ULDC UR4, c[0x0][0x988] ;  /* 0x0002620000047ab9 */ /* 0x000fc80000000800 */
[----:B------:R-:W-:-:S05]  /*b4d0*/  IMAD R8, R154, 0x400, R0 ;  /* 0x000004009a087824 */ /* 0x000fca00078e0200 */
[----:B------:R-:W-:-:S13]  /*b4e0*/  R2UR UR6, R8 ;  /* 0x00000000080672ca */ /* 0x000fda00000e0000 */
[----:B------:R-:W-:Y:S03]  /*b4f0*/  HGMMA.64x64x16.F32 R88, R148, gdesc[UR4].tnspB, R88, gsb0 ;  /* 0x40e0000494587df0 */ /* 0x000fe60008000858 */
[----:B------:R-:W-:Y:S02]  /*b500*/  WARPGROUP.DEPBAR.LE gsb0, 0x0 ;  /* 0x00008000000079c5 */ /* 0x000fe40000010000 */
[----:B------:R-:W3:Y:S04]  /*b510*/  LDL R149, [R1+0x18] ;  /* 0x0000180001957983 */ /* 0x000ee80000100800 */
[----:B------:R-:W3:Y:S04]  /*b520*/  LDL R150, [R1+0x10] ;  /* 0x0000100001967983 */ /* 0x000ee80000100800 */
[----:B------:R-:W4:Y:S01]  /*b530*/  LDL R151, [R1+0x24] ;  /* 0x0000240001977983 */ /* 0x000f220000100800 */
[----:B------:R-:W-:Y:S01]  /*b540*/  IMAD.MOV.U32 R0, RZ, RZ, -0x80 ;  /* 0xffffff80ff007424 */ /* 0x000fe200078e00ff */
[----:B------:R-:W-:Y:S01]  /*b550*/  R2UR UR7, R21 ;  /* 0x00000000150772ca */ /* 0x000fe200000e0000 */
[----:B------:R-:W-:Y:S01]  /*b560*/  VIADD R20, R8, 0x80 ;  /* 0x0000008008147836 */ /* 0x000fe20000000000 */
[----:B------:R-:W-:Y:S01]  /*b570*/  WARPGROUP.ARRIVE ;  /* 0x00000000000079c5 */ /* 0x000fe20000000000 */
[----:B------:R-:W-:Y:S01]  /*b580*/  IMAD R0, R152, R0, 0x1 ;  /* 0x0000000198007424 */ /* 0x000fe200078e0200 */
[----:B------:R-:W-:-:S02]  /*b590*/  MOV R21, 0x40000040 ;  /* 0x4000004000157802 */ /* 0x000fc40000000f00 */
[----:B------:R-:W-:Y:S01]  /*b5a0*/  R2UR UR6, R20 ;  /* 0x00000000140672ca */ /* 0x000fe200000e0000 */
[----:B------:R-:W-:Y:S02]  /*b5b0*/  IMAD R0, R153, 0xc0, R0 ;  /* 0x000000c099007824 */ /* 0x000fe400078e0200 */
[----:B------:R-:W-:-:S10]  /*b5c0*/  VIADD R20, R8, 0x100 ;  /* 0x0000010008147836 */ /* 0x000fd40000000000 */
        /* <DEDUP_REMOVED lines=10> */
[----:B------:R-:W-:Y:S02]  /*b670*/  R2UR UR7, R21 ;  /* 0x00000000150772ca */ /* 0x000fe400000e0000 */
[----:B------:R-:W-:Y:S01]  /*b680*/  MOV R21, 0x40000040 ;  /* 0x4000004000157802 */ /* 0x000fe20000000f00 */
[----:B------:R-:W-:Y:S02]  /*b690*/  WARPGROUP.DEPBAR.LE gsb0, 0x0 ;  /* 0x00008000000079c5 */ /* 0x000fe40000010000 */
[----:B------:R-:W-:-:S08]  /*b6a0*/  WARPGROUP.ARRIVE ;  /* 0x00000000000079c5 */ /* 0x000fd00000000000 */
[----:B------:R-:W-:Y:S01]  /*b6b0*/  HGMMA.64x64x16.F32 R88, R136, gdesc[UR4].tnspB, R88, gsb0 ;  /* 0x40e0000488587df0 */ /* 0x000fe20008000858 */
[----:B------:R-:W-:Y:S02]  /*b6c0*/  R2UR UR7, R21 ;  /* 0x00000000150772ca */ /* 0x000fe400000e0000 */
[----:B------:R-:W-:Y:S01]  /*b6d0*/  R2UR UR6, R20 ;  /* 0x00000000140672ca */ /* 0x000fe200000e0000 */
[----:B------:R-:W-:Y:S02]  /*b6e0*/  WARPGROUP.DEPBAR.LE gsb0, 0x0 ;  /* 0x00008000000079c5 */ /* 0x000fe40000010000 */
[----:B------:R-:W-:-:S10]  /*b6f0*/  WARPGROUP.ARRIVE ;  /* 0x00000000000079c5 */ /* 0x000fd40000000000 */
[----:B------:R-:W-:Y:S01]  /*b700*/  HGMMA.64x64x16.F32 R88, R132, gdesc[UR4].tnspB, R88, gsb0 ;  /* 0x40e0000484587df0 */ /* 0x000fe20008000858 */
[----:B---3--:R-:W-:-:S05]  /*b710*/  IADD3 R0, -R150, R0, R149 ;  /* 0x0000000096007210 */ /* 0x008fca0007ffe195 */
[----:B----4-:R-:W-:-:S04]  /*b720*/  IMAD R0, R151, -0x2, R0 ;  /* 0xfffffffe97007824 */ /* 0x010fc800078e0200 */
[----:B--2---:R-:W-:-:S05]  /*b730*/  IMAD.IADD R9, R3, 0x1, R0 ;  /* 0x0000000103097824 */ /* 0x004fca00078e0200 */
        /* <DEDUP_REMOVED lines=23> */
[----:B------:R-:W-:Y:S01]  /*b8b0*/  FMNMX.FTZ R0, R36, R0, !PT ;  /* 0x0000000024007209 */ /* 0x000fe20007810000 */
[----:B------:R-:W-:-:S02]  /*b8c0*/  WARPGROUP.DEPBAR.LE gsb0, 0x0 ;  /* 0x00008000000079c5 */ /* 0x000fc40000010000 */
[----:B------:R-:W-:Y:S01]  /*b8d0*/  ISETP.GT.AND P3, PT, R9, 0x21, PT ;  /* 0x000000210900780c */ /* 0x000fe20003f64270 */
[----:B------:R-:W-:Y:S01]  /*b8e0*/  WARPGROUP.ARRIVE ;  /* 0x00000000000079c5 */ /* 0x000fe20000000000 */
        /* <DEDUP_REMOVED lines=74> */
[----:B------:R-:W-:Y:S01]  /*bd90*/  FSEL R26, R26, -INF , P3 ;  /* 0xff8000001a1a7808 */ /* 0x000fe20001800000 */
[----:B------:R-:W0:Y:S01]  /*bda0*/  SHFL.BFLY PT, R3, R0, 0x2, 0x1f ;  /* 0x0c401f0000037f89 */ /* 0x000e2200000e0000 */
[----:B------:R-:W-:Y:S02]  /*bdb0*/  ISETP.GT.AND P3, PT, R9, 0x8, PT ;  /* 0x000000080900780c */ /* 0x000fe40003f64270 */
        /* <DEDUP_REMOVED lines=8> */
[----:B------:R-:W-:Y:S02]  /*be40*/  FSEL R35, R35, -INF , P4 ;  /* 0xff80000023237808 */ /* 0x000fe40002000000 */
[C---:B------:R-:W-:Y:S02]  /*be50*/  ISETP.GT.AND P4, PT, R9.reuse, 0x19, PT ;  /* 0x000000190900780c */ /* 0x040fe40003f84270 */
[----:B------:R-:W-:Y:S02]  /*be60*/  FSEL R38, R38, -INF , P3 ;  /* 0xff80000026267808 */ /* 0x000fe40001800000 */
[----:B0-----:R-:W-:Y:S02]  /*be70*/  FMNMX.FTZ R3, R0, R3, !PT ;  /* 0x0000000300037209 */ /* 0x001fe40007810000 */
[----:B------:R-:W-:Y:S02]  /*be80*/  ISETP.GT.AND P3, PT, R9, 0x20, PT ;  /* 0x000000200900780c */ /* 0x000fe40003f64270 */
[----:B------:R-:W-:Y:S01]  /*be90*/  FSEL R39, R39, -INF , P4 ;  /* 0xff80000027277808 */ /* 0x000fe20002000000 */
[----:B------:R-:W0:Y:S01]  /*bea0*/  SHFL.BFLY PT, R0, R3, 0x1, 0x1f ;  /* 0x0c201f0003007f89 */ /* 0x000e2200000e0000 */
        /* <DEDUP_REMOVED lines=12> */
[----:B0-----:R-:W-:Y:S01]  /*bf70*/  FMNMX.FTZ R3, R3, R0, !PT ;  /* 0x0000000003037209 */ /* 0x001fe20007810000 */
[----:B------:R-:W-:Y:S01]  /*bf80*/  IMAD.U32 R0, RZ, RZ, UR4 ;  /* 0x00000004ff007e24 */ /* 0x000fe2000f8e00ff */
[----:B------:R-:W-:-:S02]  /*bf90*/  ISETP.GT.AND P4, PT, R9, 0x39, PT ;  /* 0x000000390900780c */ /* 0x000fc40003f84270 */
[C---:B------:R-:W-:Y:S01]  /*bfa0*/  FSETP.NEU.FTZ.AND P2, PT, R3.reuse, -INF , PT ;  /* 0xff8000000300780b */ /* 0x040fe20003f5d000 */
[-C--:B------:R-:W-:Y:S01]  /*bfb0*/  FMUL.FTZ R21, R3, R0.reuse ;  /* 0x0000000003157220 */ /* 0x080fe20000410000 */
[----:B------:R-:W-:Y:S02]  /*bfc0*/  FSEL R54, R54, -INF , P3 ;  /* 0xff80000036367808 */ /* 0x000fe40001800000 */
[----:B------:R-:W-:Y:S02]  /*bfd0*/  ISETP.GT.AND P3, PT, R9, 0x40, PT ;  /* 0x000000400900780c */ /* 0x000fe40003f64270 */
[----:B------:R-:W-:Y:S02]  /*bfe0*/  FSEL R21, R21, RZ, P2 ;  /* 0x000000ff15157208 */ /* 0x000fe40001000000 */
[----:B------:R-:W-:Y:S02]  /*bff0*/  FSEL R55, R55, -INF , P4 ;  /* 0xff80000037377808 */ /* 0x000fe40002000000 */
[----:B------:R-:W-:Y:S01]  /*c000*/  ISETP.GT.AND P4, PT, R9, 0x41, PT ;  /* 0x000000410900780c */ /* 0x000fe20003f84270 */
        /* <DEDUP_REMOVED lines=21> */
[----:B------:R-:W-:Y:S01]  /*c160*/  MUFU.EX2 R28, R37 ;  /* 0x00000025001c7308 */ /* 0x000fe20000000800 */
[----:B------:R-:W-:Y:S01]  /*c170*/  FMNMX.FTZ R29, R35, R29, !PT ;  /* 0x0000001d231d7209 */ /* 0x000fe20007810000 */
[-CC-:B------:R-:W-:Y:S01]  /*c180*/  FFMA.FTZ R48, R65, R0.reuse, -R21.reuse ;  /* 0x0000000041307223 */ /* 0x180fe20000010815 */
[----:B------:R-:W-:Y:S01]  /*c190*/  FSEL R62, R62, -INF , P3 ;  /* 0xff8000003e3e7808 */ /* 0x000fe20001800000 */
[-CC-:B------:R-:W-:Y:S01]  /*c1a0*/  FFMA.FTZ R49, R49, R0.reuse, -R21.reuse ;  /* 0x0000000031317223 */ /* 0x180fe20000010815 */
        /* <DEDUP_REMOVED lines=27> */
[----:B------:R0:W-:Y:S01]  /*c360*/  MUFU.EX2 R32, R45 ;  /* 0x0000002d00207308 */ /* 0x0001e20000000800 */
[----:B------:R-:W-:Y:S01]  /*c370*/  FMNMX.FTZ R33, R51, R33, !PT ;  /* 0x0000002133217209 */ /* 0x000fe20007810000 */
[----:B------:R-:W-:Y:S01]  /*c380*/  FFMA.FTZ R84, R84, R0, -R21 ;  /* 0x0000000054547223 */ /* 0x000fe20000010815 */
[----:B------:R-:W-:-:S02]  /*c390*/  FSEL R70, R70, -INF , P3 ;  /* 0xff80000046467808 */ /* 0x000fc40001800000 */
[----:B------:R-:W-:Y:S02]  /*c3a0*/  FMNMX.FTZ R33, R54, R33, !PT ;  /* 0x0000002136217209 */ /* 0x000fe40007810000 */
[----:B------:R-:W-:Y:S01]  /*c3b0*/  ISETP.GT.AND P3, PT, R9, 0x60, PT ;  /* 0x000000600900780c */ /* 0x000fe20003f64270 */
[----:B------:R-:W-:Y:S01]  /*c3c0*/  MUFU.EX2 R24, R24 ;  /* 0x0000001800187308 */ /* 0x000fe20000000800 */
[----:B------:R-:W-:Y:S01]  /*c3d0*/  FMNMX.FTZ R33, R55, R33, !PT ;  /* 0x0000002137217209 */ /* 0x000fe20007810000 */
[----:B0-----:R-:W-:Y:S01]  /*c3e0*/  FFMA.FTZ R45, R64, R0, -R21 ;  /* 0x00000000402d7223 */ /* 0x001fe20000010815 */
[----:B------:R-:W-:Y:S02]  /*c3f0*/  FSEL R71, R71, -INF , P4 ;  /* 0xff80000047477808 */ /* 0x000fe40002000000 */
[----:B------:R-:W-:Y:S02]  /*c400*/  FMNMX.FTZ R36, R58, R33, !PT ;  /* 0x000000213a247209 */ /* 0x000fe40007810000 */
[----:B------:R-:W-:Y:S01]  /*c410*/  ISETP.GT.AND P4, PT, R9, 0x61, PT ;  /* 0x000000610900780c */ /* 0x000fe20003f84270 */
[----:B------:R0:W-:Y:S01]  /*c420*/  MUFU.EX2 R33, R49 ;  /* 0x0000003100217308 */ /* 0x0001e20000000800 */
[----:B------:R-:W-:-:S02]  /*c430*/  FMNMX.FTZ R36, R59, R36, !PT ;  /* 0x000000243b247209 */ /* 0x000fc40007810000 */
[----:B------:R-:W-:Y:S02]  /*c440*/  FSEL R74, R74, -INF , P3 ;  /* 0xff8000004a4a7808 */ /* 0x000fe40001800000 */
[----:B------:R-:W-:Y:S02]  /*c450*/  FMNMX.FTZ R36, R62, R36, !PT ;  /* 0x000000243e247209 */ /* 0x000fe40007810000 */
[----:B------:R-:W-:Y:S01]  /*c460*/  ISETP.GT.AND P3, PT, R9, 0x68, PT ;  /* 0x000000680900780c */ /* 0x000fe20003f64270 */
[----:B------:R-:W-:Y:S01]  /*c470*/  MUFU.EX2 R144, R144 ;  /* 0x0000009000907308 */ /* 0x000fe20000000800 */
[----:B------:R-:W-:Y:S01]  /*c480*/  FMNMX.FTZ R36, R63, R36, !PT ;  /* 0x000000243f247209 */ /* 0x000fe20007810000 */
[----:B0-----:R-:W-:Y:S01]  /*c490*/  FFMA.FTZ R49, R68, R0, -R21 ;  /* 0x0000000044317223 */ /* 0x001fe20000010815 */
[----:B------:R-:W-:Y:S01]  /*c4a0*/  FSEL R75, R75, -INF , P4 ;  /* 0xff8000004b4b7808 */ /* 0x000fe20002000000 */
[----:B------:R-:W0:Y:S01]  /*c4b0*/  S2R R68, SR_TID.X ;  /* 0x0000000000447919 */ /* 0x000e220000002100 */
[----:B------:R-:W-:-:S02]  /*c4c0*/  FMNMX.FTZ R36, R66, R36, !PT ;  /* 0x0000002442247209 */ /* 0x000fc40007810000 */
[----:B------:R-:W-:Y:S01]  /*c4d0*/  ISETP.GT.AND P4, PT, R9, 0x69, PT ;  /* 0x000000690900780c */ /* 0x000fe20003f84270 */
[----:B------:R-:W-:Y:S01]  /*c4e0*/  MUFU.EX2 R25, R25 ;  /* 0x0000001900197308 */ /* 0x000fe20000000800 */
[----:B------:R-:W-:Y:S02]  /*c4f0*/  FMNMX.FTZ R36, R67, R36, !PT ;  /* 0x0000002443247209 */ /* 0x000fe40007810000 */
[----:B------:R-:W-:Y:S02]  /*c500*/  FSEL R78, R78, -INF , P3 ;  /* 0xff8000004e4e7808 */ /* 0x000fe40001800000 */
[----:B------:R-:W-:Y:S02]  /*c510*/  FMNMX.FTZ R36, R70, R36, !PT ;  /* 0x0000002446247209 */ /* 0x000fe40007810000 */
[----:B------:R-:W-:Y:S01]  /*c520*/  ISETP.GT.AND P3, PT, R9, 0x70, PT ;  /* 0x000000700900780c */ /* 0x000fe20003f64270 */
[----:B------:R-:W-:Y:S01]  /*c530*/  MUFU.EX2 R146, R146 ;  /* 0x0000009200927308 */ /* 0x000fe20000000800 */
[----:B------:R-:W-:-:S02]  /*c540*/  FMNMX.FTZ R36, R71, R36, !PT ;  /* 0x0000002447247209 */ /* 0x000fc40007810000 */
[----:B------:R-:W-:Y:S02]  /*c550*/  FSEL R79, R79, -INF , P4 ;  /* 0xff8000004f4f7808 */ /* 0x000fe40002000000 */
[----:B------:R-:W-:Y:S02]  /*c560*/  FMNMX.FTZ R36, R74, R36, !PT ;  /* 0x000000244a247209 */ /* 0x000fe40007810000 */
[----:B------:R-:W-:Y:S01]  /*c570*/  ISETP.GT.AND P4, PT, R9, 0x71, PT ;  /* 0x000000710900780c */ /* 0x000fe20003f84270 */
[----:B------:R-:W-:Y:S01]  /*c580*/  MUFU.EX2 R140, R140 ;  /* 0x0000008c008c7308 */ /* 0x000fe20000000800 */
[----:B------:R-:W-:Y:S02]  /*c590*/  FMNMX.FTZ R36, R75, R36, !PT ;  /* 0x000000244b247209 */ /* 0x000fe40007810000 */
[----:B------:R-:W-:Y:S02]  /*c5a0*/  FSEL R82, R82, -INF , P3 ;  /* 0xff80000052527808 */ /* 0x000fe40001800000 */
[----:B------:R-:W-:-:S02]  /*c5b0*/  FMNMX.FTZ R36, R78, R36, !PT ;  /* 0x000000244e247209 */ /* 0x000fc40007810000 */
[----:B------:R-:W-:Y:S01]  /*c5c0*/  ISETP.GT.AND P3, PT, R9, 0x78, PT ;  /* 0x000000780900780c */ /* 0x000fe20003f64270 */
[----:B------:R1:W-:Y:S01]  /*c5d0*/  MUFU.EX2 R29, R41 ;  /* 0x00000029001d7308 */ /* 0x0003e20000000800 */
[----:B------:R-:W-:Y:S02]  /*c5e0*/  FMNMX.FTZ R36, R79, R36, !PT ;  /* 0x000000244f247209 */ /* 0x000fe40007810000 */
[----:B------:R-:W-:Y:S02]  /*c5f0*/  FSEL R83, R83, -INF , P4 ;  /* 0xff80000053537808 */ /* 0x000fe40002000000 */
[----:B------:R-:W-:Y:S02]  /*c600*/  FMNMX.FTZ R36, R82, R36, !PT ;  /* 0x0000002452247209 */ /* 0x000fe40007810000 */
[----:B------:R-:W-:Y:S01]  /*c610*/  ISETP.GT.AND P4, PT, R9, 0x79, PT ;  /* 0x000000790900780c */ /* 0x000fe20003f84270 */
[----:B------:R-:W-:Y:S01]  /*c620*/  MUFU.EX2 R142, R142 ;  /* 0x0000008e008e7308 */ /* 0x000fe20000000800 */
[----:B------:R-:W-:Y:S01]  /*c630*/  FSEL R86, R86, -INF , P3 ;  /* 0xff80000056567808 */ /* 0x000fe20001800000 */
[--C-:B-1----:R-:W-:Y:S01]  /*c640*/  FFMA.FTZ R41, R57, R0, -R21.reuse ;  /* 0x0000000039297223 */ /* 0x102fe20000010815 */
[----:B------:R-:W-:Y:S01]  /*c650*/  FMNMX.FTZ R36, R83, R36, !PT ;  /* 0x0000002453247209 */ /* 0x000fe20007810000 */
[----:B------:R-:W-:Y:S01]  /*c660*/  FFMA.FTZ R57, R76, R0, -R21 ;  /* 0x000000004c397223 */ /* 0x000fe20000010815 */
[----:B------:R-:W-:-:S02]  /*c670*/  FSEL R87, R87, -INF , P4 ;  /* 0xff80000057577808 */ /* 0x000fc40002000000 */
[----:B------:R-:W-:Y:S01]  /*c680*/  FMNMX.FTZ R9, R86, R36, !PT ;  /* 0x0000002456097209 */ /* 0x000fe20007810000 */
[----:B------:R-:W-:Y:S01]  /*c690*/  VIADD R36, R8, 0x280 ;  /* 0x0000028008247836 */ /* 0x000fe20000000000 */
[----:B------:R-:W-:Y:S01]  /*c6a0*/  FSEL R64, R3, RZ, P2 ;  /* 0x000000ff03407208 */ /* 0x000fe20001000000 */
[----:B------:R-:W-:Y:S01]  /*c6b0*/  MUFU.EX2 R136, R136 ;  /* 0x0000008800887308 */ /* 0x000fe20000000800 */
[----:B------:R-:W-:Y:S02]  /*c6c0*/  FMNMX.FTZ R9, R87, R9, !PT ;  /* 0x0000000957097209 */ /* 0x000fe40007810000 */
[----:B------:R-:W-:Y:S01]  /*c6d0*/  R2UR UR6, R36 ;  /* 0x00000000240672ca */ /* 0x000fe200000e0000 */
[----:B------:R-:W-:Y:S01]  /*c6e0*/  FADD.FTZ R64, -R64, R15 ;  /* 0x0000000f40407221 */ /* 0x000fe20000010100 */
[----:B0-----:R-:W-:Y:S01]  /*c6f0*/  SHF.R.U32.HI R135, RZ, 0x7, R68 ;  /* 0x00000007ff877819 */ /* 0x001fe20000011644 */
[----:B------:R-:W0:Y:S01]  /*c700*/  SHFL.BFLY PT, R37, R9, 0x2, 0x1f ;  /* 0x0c401f0009257f89 */ /* 0x000e2200000e0000 */
[-C--:B------:R-:W-:Y:S01]  /*c710*/  FFMA.FTZ R36, R77, R0.reuse, -R21 ;  /* 0x000000004d247223 */ /* 0x080fe20000010815 */
[----:B------:R-:W-:Y:S01]  /*c720*/  FMUL.FTZ R15, R64, R0 ;  /* 0x00000000400f7220 */ /* 0x000fe20000410000 */
[----:B------:R-:W-:Y:S08]  /*c730*/  MUFU.EX2 R138, R138 ;  /* 0x0000008a008a7308 */ /* 0x000ff00000000800 */
[----:B------:R-:W1:Y:S08]  /*c740*/  MUFU.EX2 R15, R15 ;  /* 0x0000000f000f7308 */ /* 0x000e700000000800 */
[----:B------:R-:W-:Y:S01]  /*c750*/  MUFU.EX2 R40, R40 ;  /* 0x0000002800287308 */ /* 0x000fe20000000800 */
[----:B0-----:R-:W-:Y:S01]  /*c760*/  FMNMX.FTZ R9, R9, R37, !PT ;  /* 0x0000002509097209 */ /* 0x001fe20007810000 */
[----:B------:R-:W-:-:S06]  /*c770*/  IMAD.MOV.U32 R37, RZ, RZ, 0x40000040 ;  /* 0x40000040ff257424 */ /* 0x000fcc00078e00ff */
[----:B------:R-:W-:Y:S01]  /*c780*/  MUFU.EX2 R132, R132 ;  /* 0x0000008400847308 */ /* 0x000fe20000000800 */
[----:B-1----:R-:W-:Y:S01]  /*c790*/  FFMA.FTZ R5, R15, R5, R148 ;  /* 0x000000050f057223 */ /* 0x002fe20000010094 */
[----:B------:R-:W0:Y:S01]  /*c7a0*/  SHFL.BFLY PT, R61, R9, 0x1, 0x1f ;  /* 0x0c201f00093d7f89 */ /* 0x000e2200000e0000 */
[----:B------:R-:W-:Y:S01]  /*c7b0*/  R2UR UR7, R37 ;  /* 0x00000000250772ca */ /* 0x000fe200000e0000 */
[----:B------:R-:W-:Y:S01]  /*c7c0*/  FFMA.FTZ R37, R80, R0, -R21 ;  /* 0x0000000050257223 */ /* 0x000fe20000010815 */
[----:B------:R-:W-:-:S03]  /*c7d0*/  FADD.FTZ R5, R20, R5 ;  /* 0x0000000514057221 */ /* 0x000fc60000010000 */
[----:B------:R-:W-:Y:S01]  /*c7e0*/  MUFU.EX2 R41, R41 ;  /* 0x0000002900297308 */ /* 0x000fe20000000800 */
[----:B------:R-:W-:-:S07]  /*c7f0*/  FADD.FTZ R5, R150, R5 ;  /* 0x0000000596057221 */ /* 0x000fce0000010000 */
[----:B------:R-:W-:Y:S01]  /*c800*/  HGMMA.64x64x16.F32 R88, R128, gdesc[UR4].tnspB, R88, gsb0 ;  /* 0x40e0000480587df0 */ /* 0x000fe20008000858 */
[----:B------:R-:W-:Y:S08]  /*c810*/  MUFU.EX2 R134, R134 ;  /* 0x0000008600867308 */ /* 0x000ff00000000800 */
[----:B------:R-:W-:Y:S01]  /*c820*/  MUFU.EX2 R44, R44 ;  /* 0x0000002c002c7308 */ /* 0x000fe20000000800 */
[----:B0-----:R-:W-:Y:S01]  /*c830*/  FMNMX.FTZ R9, R9, R61, !PT ;  /* 0x0000003d09097209 */ /* 0x001fe20007810000 */
[----:B------:R-:W-:-:S03]  /*c840*/  FFMA.FTZ R21, R85, R0, -R21 ;  /* 0x0000000055157223 */ /* 0x000fc60000010815 */
[C---:B------:R-:W-:Y:S01]  /*c850*/  FSETP.NEU.FTZ.AND P2, PT, R9.reuse, -INF , PT ;  /* 0xff8000000900780b */ /* 0x040fe20003f5d000 */
[----:B------:R-:W-:Y:S02]  /*c860*/  FMUL.FTZ R65, R9, R0 ;  /* 0x0000000009417220 */ /* 0x000fe40000410000 */
[----:B------:R-:W-:Y:S03]  /*c870*/  MUFU.EX2 R45, R45 ;  /* 0x0000002d002d7308 */ /* 0x000fe60000000800 */
[----:B------:R-:W-:-:S05]  /*c880*/  FSEL R65, R65, RZ, P2 ;  /* 0x000000ff41417208 */ /* 0x000fca0001000000 */
[-CC-:B------:R-:W-:Y:S01]  /*c890*/  FFMA.FTZ R145, R34, R0.reuse, -R65.reuse ;  /* 0x0000000022917223 */ /* 0x180fe20000010841 */
[-CC-:B------:R-:W-:Y:S01]  /*c8a0*/  FFMA.FTZ R34, R39, R0.reuse, -R65.reuse ;  /* 0x0000000027227223 */ /* 0x180fe20000010841 */
[-CC-:B------:R-:W-:Y:S01]  /*c8b0*/  FFMA.FTZ R39, R51, R0.reuse, -R65.reuse ;  /* 0x0000000033277223 */ /* 0x180fe20000010841 */
[-CC-:B------:R-:W-:Y:S01]  /*c8c0*/  FFMA.FTZ R149, R26, R0.reuse, -R65.reuse ;  /* 0x000000001a957223 */ /* 0x180fe20000010841 */
[----:B------:R-:W2:Y:S01]  /*c8d0*/  LDL R51, [R1+0x14] ;  /* 0x0000140001337983 */ /* 0x000ea20000100800 */
[-CC-:B------:R-:W-:Y:S01]  /*c8e0*/  FFMA.FTZ R64, R27, R0.reuse, -R65.reuse ;  /* 0x000000001b407223 */ /* 0x180fe20000010841 */
[----:B------:R-:W-:Y:S02]  /*c8f0*/  VIADD R26, R8, 0x300 ;  /* 0x00000300081a7836 */ /* 0x000fe40000000000 */
[-CC-:B------:R-:W-:Y:S01]  /*c900*/  FFMA.FTZ R151, R30, R0.reuse, -R65.reuse ;  /* 0x000000001e977223 */ /* 0x180fe20000010841 */
[----:B------:R-:W-:Y:S01]  /*c910*/  IMAD.MOV.U32 R27, RZ, RZ, 0x40000040 ;  /* 0x40000040ff1b7424 */ /* 0x000fe200078e00ff */
[----:B------:R-:W-:Y:S01]  /*c920*/  MUFU.EX2 R149, R149 ;  /* 0x0000009500957308 */ /* 0x000fe20000000800 */
[-CC-:B------:R-:W-:Y:S01]  /*c930*/  FFMA.FTZ R30, R31, R0.reuse, -R65.reuse ;  /* 0x000000001f1e7223 */ /* 0x180fe20000010841 */
[----:B------:R-:W-:Y:S01]  /*c940*/  R2UR UR6, R26 ;  /* 0x000000001a0672ca */ /* 0x000fe200000e0000 */
[----:B------:R-:W-:Y:S01]  /*c950*/  VIADD R26, R8, 0x380 ;  /* 0x00000380081a7836 */ /* 0x000fe20000000000 */
[----:B------:R-:W-:Y:S01]  /*c960*/  R2UR UR7, R27 ;  /* 0x000000001b0772ca */ /* 0x000fe200000e0000 */
[-CC-:B------:R-:W-:Y:S01]  /*c970*/  FFMA.FTZ R31, R35, R0.reuse, -R65.reuse ;  /* 0x00000000231f7223 */ /* 0x180fe20000010841 */
[----:B------:R-:W-:Y:S01]  /*c980*/  FSEL R27, R9, RZ, P2 ;  /* 0x000000ff091b7208 */ /* 0x000fe20001000000 */
[-CC-:B------:R-:W-:Y:S01]  /*c990*/  FFMA.FTZ R35, R43, R0.reuse, -R65.reuse ;  /* 0x000000002b237223 */ /* 0x180fe20000010841 */
[----:B------:R-:W-:Y:S01]  /*c9a0*/  MUFU.EX2 R64, R64 ;  /* 0x0000004000407308 */ /* 0x000fe20000000800 */
[-CC-:B------:R-:W-:Y:S01]  /*c9b0*/  FFMA.FTZ R147, R38, R0.reuse, -R65.reuse ;  /* 0x0000000026937223 */ /* 0x180fe20000010841 */
[-CC-:B------:R-:W-:Y:S01]  /*c9c0*/  FFMA.FTZ R141, R42, R0.reuse, -R65.reuse ;  /* 0x000000002a8d7223 */ /* 0x180fe20000010841 */
[----:B------:R-:W-:Y:S01]  /*c9d0*/  FADD.FTZ R8, -R27, R14 ;  /* 0x0000000e1b087221 */ /* 0x000fe20000010100 */
[----:B------:R-:W-:Y:S01]  /*c9e0*/  MOV R27, 0x40000040 ;  /* 0x40000040001b7802 */ /* 0x000fe20000000f00 */
[-CC-:B------:R-:W-:Y:S01]  /*c9f0*/  FFMA.FTZ R143, R46, R0.reuse, -R65.reuse ;  /* 0x000000002e8f7223 */ /* 0x180fe20000010841 */
[----:B------:R-:W-:Y:S01]  /*ca00*/  ISETP.GE.U32.AND P2, PT, R68, 0x180, PT ;  /* 0x000001804400780c */ /* 0x000fe20003f46070 */
[-C--:B------:R-:W-:Y:S01]  /*ca10*/  FMUL.FTZ R8, R8, R0.reuse ;  /* 0x0000000008087220 */ /* 0x080fe20000410000 */
        /* <DEDUP_REMOVED lines=8> */
[----:B------:R-:W3:Y:S01]  /*caa0*/  MUFU.EX2 R145, R145 ;  /* 0x0000009100917308 */ /* 0x000ee20000000800 */
[----:B------:R-:W-:-:S02]  /*cab0*/  WARPGROUP.DEPBAR.LE gsb0, 0x0 ;  /* 0x00008000000079c5 */ /* 0x000fc40000010000 */
[----:B------:R-:W-:-:S05]  /*cac0*/  WARPGROUP.ARRIVE ;  /* 0x00000000000079c5 */ /* 0x000fca0000000000 */
[----:B------:R-:W4:Y:S01]  /*cad0*/  MUFU.EX2 R31, R31 ;  /* 0x0000001f001f7308 */ /* 0x000f220000000800 */
[----:B------:R-:W-:Y:S01]  /*cae0*/  HGMMA.64x64x16.F32 R88, R124, gdesc[UR4].tnspB, R88, gsb0 ;  /* 0x40e000047c587df0 */ /* 0x000fe20008000858 */
[----:B------:R-:W-:Y:S02]  /*caf0*/  R2UR UR6, R26 ;  /* 0x000000001a0672ca */ /* 0x000fe400000e0000 */
[----:B------:R-:W-:Y:S01]  /*cb00*/  R2UR UR7, R27 ;  /* 0x000000001b0772ca */ /* 0x000fe200000e0000 */
[----:B------:R-:W-:Y:S01]  /*cb10*/  FADD.FTZ R27, R24, R5 ;  /* 0x00000005181b7221 */ /* 0x000fe20000010000 */
[----:B------:R-:W-:Y:S02]  /*cb20*/  VIADD R5, R135, 0x9 ;  /* 0x0000000987057836 */ /* 0x000fe40000000000 */
[----:B------:R-:W5:Y:S01]  /*cb30*/  MUFU.EX2 R147, R147 ;  /* 0x0000009300937308 */ /* 0x000f620000000800 */
[----:B------:R-:W-:Y:S01]  /*cb40*/  FADD.FTZ R26, R144, R27 ;  /* 0x0000001b901a7221 */ /* 0x000fe20000010000 */
[----:B0-----:R-:W-:-:S03]  /*cb50*/  FFMA.FTZ R27, R8, R4, R149 ;  /* 0x00000004081b7223 */ /* 0x001fc60000010095 */
[----:B------:R-:W-:Y:S01]  /*cb60*/  FADD.FTZ R43, R25, R26 ;  /* 0x0000001a192b7221 */ /* 0x000fe20000010000 */
[----:B------:R-:W-:Y:S02]  /*cb70*/  FADD.FTZ R42, R64, R27 ;  /* 0x0000001b402a7221 */ /* 0x000fe40000010000 */
[----:B------:R-:W0:Y:S01]  /*cb80*/  MUFU.EX2 R34, R34 ;  /* 0x0000002200227308 */ /* 0x000e220000000800 */
[----:B------:R-:W-:-:S07]  /*cb90*/  @!P1 IMAD R47, R18, 0x8, R2 ;  /* 0x00000008122f9824 */ /* 0x000fce00078e0202 */
[----:B------:R-:W0:Y:S08]  /*cba0*/  MUFU.EX2 R141, R141 ;  /* 0x0000008d008d7308 */ /* 0x000e300000000800 */
[----:B------:R-:W0:Y:S08]  /*cbb0*/  MUFU.EX2 R35, R35 ;  /* 0x0000002300237308 */ /* 0x000e300000000800 */
[----:B------:R-:W0:Y:S08]  /*cbc0*/  MUFU.EX2 R143, R143 ;  /* 0x0000008f008f7308 */ /* 0x000e300000000800 */
[----:B------:R-:W0:Y:S08]  /*cbd0*/  MUFU.EX2 R38, R38 ;  /* 0x0000002600267308 */ /* 0x000e300000000800 */
[----:B------:R-:W0:Y:S08]  /*cbe0*/  MUFU.EX2 R137, R137 ;  /* 0x0000008900897308 */ /* 0x000e300000000800 */
[----:B------:R-:W0:Y:S08]  /*cbf0*/  MUFU.EX2 R39, R39 ;  /* 0x0000002700277308 */ /* 0x000e300000000800 */
[----:B------:R-:W0:Y:S01]  /*cc00*/  MUFU.EX2 R139, R139 ;  /* 0x0000008b008b7308 */ /* 0x000e220000000800 */
[----:B------:R-:W-:-:S02]  /*cc10*/  WARPGROUP.DEPBAR.LE gsb0, 0x0 ;  /* 0x00008000000079c5 */ /* 0x000fc40000010000 */
[----:B------:R-:W-:-:S05]  /*cc20*/  WARPGROUP.ARRIVE ;  /* 0x00000000000079c5 */ /* 0x000fca0000000000 */
[----:B------:R-:W0:Y:S01]  /*cc30*/  MUFU.EX2 R14, R55 ;  /* 0x00000037000e7308 */ /* 0x000e220000000800 */
[----:B------:R-:W-:Y:S01]  /*cc40*/  HGMMA.64x64x16.F32 R88, R120, gdesc[UR4].tnspB, R88, gsb0 ;  /* 0x40e0000478587df0 */ /* 0x000fe20008000858 */
[----:B------:R-:W-:Y:S01]  /*cc50*/  FADD.FTZ R43, R146, R43 ;  /* 0x0000002b922b7221 */ /* 0x000fe20000010000 */
[----:B------:R-:W-:-:S05]  /*cc60*/  SEL R5, R5, 0x9, !P2 ;  /* 0x0000000905057807 */ /* 0x000fca0005000000 */
[----:B------:R-:W0:Y:S01]  /*cc70*/  MUFU.EX2 R48, R48 ;  /* 0x0000003000307308 */ /* 0x000e220000000800 */
[----:B------:R-:W-:Y:S01]  /*cc80*/  FADD.FTZ R27, R28, R43 ;  /* 0x0000002b1c1b7221 */ /* 0x000fe20000010000 */
[----:B------:R-:W-:-:S03]  /*cc90*/  FADD.FTZ R43, R151, R42 ;  /* 0x0000002a972b7221 */ /* 0x000fc60000010000 */
[----:B------:R-:W-:Y:S01]  /*cca0*/  FADD.FTZ R46, R140, R27 ;  /* 0x0000001b8c2e7221 */ /* 0x000fe20000010000 */
[----:B-1----:R-:W-:Y:S02]  /*ccb0*/  FADD.FTZ R42, R30, R43 ;  /* 0x0000002b1e2a7221 */ /* 0x002fe40000010000 */
[----:B------:R-:W1:Y:S02]  /*ccc0*/  MUFU.EX2 R133, R133 ;  /* 0x0000008500857308 */ /* 0x000e640000000800 */
[----:B---3--:R-:W-:-:S04]  /*ccd0*/  FADD.FTZ R42, R145, R42 ;  /* 0x0000002a912a7221 */ /* 0x008fc80000010000 */
[----:B----4-:R-:W-:Y:S01]  /*cce0*/  FADD.FTZ R42, R31, R42 ;  /* 0x0000002a1f2a7221 */ /* 0x010fe20000010000 */
[----:B------:R-:W-:Y:S01]  /*ccf0*/  @!P1 VIADD R27, R47, 0x16840 ;  /* 0x000168402f1b9836 */ /* 0x000fe20000000000 */
[----:B------:R-:W3:Y:S01]  /*cd00*/  MUFU.EX2 R49, R49 ;  /* 0x0000003100317308 */ /* 0x000ee20000000800 */
[----:B------:R-:W-:-:S03]  /*cd10*/  @!P1 IMAD R47, R154, 0x8, R2 ;  /* 0x000000089a2f9824 */ /* 0x000fc600078e0202 */
[----:B------:R-:W-:Y:S01]  /*cd20*/  @!P1 PRMT R27, RZ, 0x654, R27 ;  /* 0x00000654ff1b9816 */ /* 0x000fe2000000001b */
[-CC-:B------:R-:W-:Y:S01]  /*cd30*/  FFMA.FTZ R59, R59, R0.reuse, -R65.reuse ;  /* 0x000000003b3b7223 */ /* 0x180fe20000010841 */
[-CC-:B------:R-:W-:Y:S01]  /*cd40*/  FFMA.FTZ R135, R62, R0.reuse, -R65.reuse ;  /* 0x000000003e877223 */ /* 0x180fe20000010841 */
[-CC-:B------:R-:W-:Y:S01]  /*cd50*/  FFMA.FTZ R4, R63, R0.reuse, -R65.reuse ;  /* 0x000000003f047223 */ /* 0x180fe20000010841 */
[----:B------:R-:W-:Y:S01]  /*cd60*/  MUFU.EX2 R52, R52 ;  /* 0x0000003400347308 */ /* 0x000fe20000000800 */
[----:B------:R-:W-:-:S07]  /*cd70*/  FFMA.FTZ R129, R66, R0, -R65 ;  /* 0x0000000042817223 */ /* 0x000fce0000010841 */
[----:B------:R-:W4:Y:S08]  /*cd80*/  MUFU.EX2 R26, R59 ;  /* 0x0000003b001a7308 */ /* 0x000f300000000800 */
[----:B------:R-:W-:Y:S01]  /*cd90*/  MUFU.EX2 R53, R53 ;  /* 0x0000003500357308 */ /* 0x000fe20000000800 */
[----:B------:R-:W-:-:S07]  /*cda0*/  F2FP.F16.F32.PACK_AB R148, R20, R148 ;  /* 0x000000941494723e */ /* 0x000fce00000000ff */
[----:B------:R-:W-:Y:S01]  /*cdb0*/  MUFU.EX2 R56, R56 ;  /* 0x0000003800387308 */ /* 0x000fe20000000800 */
[----:B------:R-:W-:-:S07]  /*cdc0*/  F2FP.F16.F32.PACK_AB R150, R24, R150 ;  /* 0x000000961896723e */ /* 0x000fce00000000ff */
[----:B------:R-:W-:Y:S08]  /*cdd0*/  MUFU.EX2 R57, R57 ;  /* 0x0000003900397308 */ /* 0x000ff00000000800 */
[----:B------:R-:W-:Y:S08]  /*cde0*/  MUFU.EX2 R36, R36 ;  /* 0x0000002400247308 */ /* 0x000ff00000000800 */
[----:B------:R-:W-:Y:S01]  /*cdf0*/  MUFU.EX2 R37, R37 ;  /* 0x0000002500257308 */ /* 0x000fe20000000800 */
[----:B------:R-:W-:-:S02]  /*ce00*/  WARPGROUP.DEPBAR.LE gsb0, 0x0 ;  /* 0x00008000000079c5 */ /* 0x000fc40000010000 */
[----:B------:R5:W-:Y:S06]  /*ce10*/  BAR.ARV R5, 0x100 ;  /* 0x000400050000751d */ /* 0x000bec0000002000 */
[----:B------:R-:W-:Y:S01]  /*ce20*/  @!P1 SYNCS.ARRIVE.TRANS64.RED.A1T0 RZ, [R27+URZ], RZ ;  /* 0x000000ff1bff99a7 */ /* 0x000fe2000810043f */
[----:B------:R-:W-:Y:S01]  /*ce30*/  MUFU.EX2 R60, R60 ;  /* 0x0000003c003c7308 */ /* 0x000fe20000000800 */
[----:B-----5:R-:W-:-:S04]  /*ce40*/  FADD.FTZ R5, R29, R46 ;  /* 0x0000002e1d057221 */ /* 0x020fc80000010000 */
[----:B------:R-:W-:-:S03]  /*ce50*/  FADD.FTZ R5, R142, R5 ;  /* 0x000000058e057221 */ /* 0x000fc60000010000 */
[----:B------:R-:W-:Y:S01]  /*ce60*/  MUFU.EX2 R61, R84 ;  /* 0x00000054003d7308 */ /* 0x000fe20000000800 */
[----:B------:R-:W-:Y:S01]  /*ce70*/  FADD.FTZ R43, R32, R5 ;  /* 0x00000005202b7221 */ /* 0x000fe20000010000 */
[----:B------:R-:W-:-:S03]  /*ce80*/  FADD.FTZ R5, R147, R42 ;  /* 0x0000002a93057221 */ /* 0x000fc60000010000 */
[----:B------:R-:W-:Y:S01]  /*ce90*/  FADD.FTZ R46, R136, R43 ;  /* 0x0000002b882e7221 */ /* 0x000fe20000010000 */
[----:B0-----:R-:W-:Y:S01]  /*cea0*/  FADD.FTZ R42, R34, R5 ;  /* 0x00000005222a7221 */ /* 0x001fe20000010000 */
[----:B------:R-:W-:Y:S01]  /*ceb0*/  @!P1 VIADD R43, R47, 0x16860 ;  /* 0x000168602f2b9836 */ /* 0x000fe20000000000 */
[----:B------:R-:W-:Y:S01]  /*cec0*/  MUFU.EX2 R21, R21 ;  /* 0x0000001500157308 */ /* 0x000fe20000000800 */
[----:B------:R-:W-:Y:S01]  /*ced0*/  FADD.FTZ R5, R33, R46 ;  /* 0x0000002e21057221 */ /* 0x000fe20000010000 */
[----:B------:R-:W-:Y:S02]  /*cee0*/  FADD.FTZ R42, R141, R42 ;  /* 0x0000002a8d2a7221 */ /* 0x000fe40000010000 */
[----:B------:R-:W-:Y:S01]  /*cef0*/  @!P1 PRMT R43, RZ, 0x654, R43 ;  /* 0x00000654ff2b9816 */ /* 0x000fe2000000002b */
[----:B------:R-:W-:Y:S01]  /*cf00*/  FADD.FTZ R5, R138, R5 ;  /* 0x000000058a057221 */ /* 0x000fe20000010000 */
[----:B------:R-:W-:Y:S02]  /*cf10*/  FADD.FTZ R46, R35, R42 ;  /* 0x0000002a232e7221 */ /* 0x000fe40000010000 */
[----:B------:R0:W-:Y:S02]  /*cf20*/  @!P1 SYNCS.ARRIVE.TRANS64.RED.A1T0 RZ, [R43+URZ], RZ ;  /* 0x000000ff2bff99a7 */ /* 0x0001e4000810043f */
[----:B0-----:R-:W-:Y:S01]  /*cf30*/  FADD.FTZ R43, R40, R5 ;  /* 0x00000005282b7221 */ /* 0x001fe20000010000 */
[----:B------:R-:W-:-:S03]  /*cf40*/  FADD.FTZ R5, R143, R46 ;  /* 0x0000002e8f057221 */ /* 0x000fc60000010000 */
[----:B------:R-:W-:Y:S01]  /*cf50*/  FADD.FTZ R50, R132, R43 ;  /* 0x0000002b84327221 */ /* 0x000fe20000010000 */
[----:B------:R-:W-:-:S03]  /*cf60*/  FADD.FTZ R46, R38, R5 ;  /* 0x00000005262e7221 */ /* 0x000fc60000010000 */
[----:B------:R-:W-:Y:S01]  /*cf70*/  FADD.FTZ R5, R41, R50 ;  /* 0x0000003229057221 */ /* 0x000fe20000010000 */
[----:B------:R-:W-:-:S03]  /*cf80*/  FADD.FTZ R46, R137, R46 ;  /* 0x0000002e892e7221 */ /* 0x000fc60000010000 */
[----:B------:R-:W-:Y:S01]  /*cf90*/  FADD.FTZ R5, R134, R5 ;  /* 0x0000000586057221 */ /* 0x000fe20000010000 */
[----:B------:R-:W-:Y:S01]  /*cfa0*/  FADD.FTZ R46, R39, R46 ;  /* 0x0000002e272e7221 */ /* 0x000fe20000010000 */
[----:B------:R-:W0:Y:S02]  /*cfb0*/  MUFU.EX2 R135, R135 ;  /* 0x0000008700877308 */ /* 0x000e240000000800 */
[----:B------:R-:W-:Y:S01]  /*cfc0*/  FADD.FTZ R50, R44, R5 ;  /* 0x000000052c327221 */ /* 0x000fe20000010000 */
[----:B------:R-:W-:Y:S01]  /*cfd0*/  FADD.FTZ R5, R139, R46 ;  /* 0x0000002e8b057221 */ /* 0x000fe20000010000 */
[-C--:B------:R-:W-:Y:S02]  /*cfe0*/  FFMA.FTZ R27, R67, R0.reuse, -R65 ;  /* 0x00000000431b7223 */ /* 0x080fe40000010841 */
[----:B------:R-:W-:Y:S01]  /*cff0*/  FADD.FTZ R47, R45, R50 ;  /* 0x000000322d2f7221 */ /* 0x000fe20000010000 */
[----:B------:R-:W-:Y:S01]  /*d000*/  FADD.FTZ R46, R14, R5 ;  /* 0x000000050e2e7221 */ /* 0x000fe20000010000 */
[----:B------:R-:W5:Y:S02]  /*d010*/  MUFU.EX2 R4, R4 ;  /* 0x0000000400047308 */ /* 0x000f640000000800 */
[----:B------:R-:W-:Y:S01]  /*d020*/  FADD.FTZ R50, R48, R47 ;  /* 0x0000002f30327221 */ /* 0x000fe20000010000 */
[----:B-1----:R-:W-:Y:S01]  /*d030*/  FADD.FTZ R5, R133, R46 ;  /* 0x0000002e85057221 */ /* 0x002fe20000010000 */
[----:B------:R-:W-:-:S04]  /*d040*/  FFMA.FTZ R131, R70, R0, -R65 ;  /* 0x0000000046837223 */ /* 0x000fc80000010841 */
[----:B------:R-:W1:Y:S01]  /*d050*/  MUFU.EX2 R129, R129 ;  /* 0x0000008100817308 */ /* 0x000e620000000800 */
[----:B---3--:R-:W-:Y:S01]  /*d060*/  FADD.FTZ R47, R49, R50 ;  /* 0x00000032312f7221 */ /* 0x008fe20000010000 */
[----:B----4-:R-:W-:Y:S01]  /*d070*/  FADD.FTZ R20, R26, R5 ;  /* 0x000000051a147221 */ /* 0x010fe20000010000 */
[----:B------:R-:W-:-:S05]  /*d080*/  FFMA.FTZ R42, R71, R0, -R65 ;  /* 0x00000000472a7223 */ /* 0x000fca0000010841 */
[----:B------:R-:W3:Y:S01]  /*d090*/  MUFU.EX2 R27, R27 ;  /* 0x0000001b001b7308 */ /* 0x000ee20000000800 */
[----:B------:R-:W-:Y:S01]  /*d0a0*/  FADD.FTZ R24, R52, R47 ;  /* 0x0000002f34187221 */ /* 0x000fe20000010000 */
[----:B0-----:R-:W-:Y:S01]  /*d0b0*/  FADD.FTZ R5, R135, R20 ;  /* 0x0000001487057221 */ /* 0x001fe20000010000 */
[----:B------:R-:W-:Y:S01]  /*d0c0*/  FFMA.FTZ R125, R74, R0, -R65 ;  /* 0x000000004a7d7223 */ /* 0x000fe20000010841 */
[----:B------:R-:W-:-:S04]  /*d0d0*/  F2FP.F16.F32.PACK_AB R144, R25, R144 ;  /* 0x000000901990723e */ /* 0x000fc800000000ff */
[----:B------:R-:W0:Y:S01]  /*d0e0*/  MUFU.EX2 R131, R131 ;  /* 0x0000008300837308 */ /* 0x000e220000000800 */
[----:B------:R-:W-:Y:S01]  /*d0f0*/  FADD.FTZ R25, R53, R24 ;  /* 0x0000001835197221 */ /* 0x000fe20000010000 */
[----:B-----5:R-:W-:Y:S01]  /*d100*/  FADD.FTZ R24, R4, R5 ;  /* 0x0000000504187221 */ /* 0x020fe20000010000 */
[----:B------:R-:W-:Y:S01]  /*d110*/  FFMA.FTZ R43, R75, R0, -R65 ;  /* 0x000000004b2b7223 */ /* 0x000fe20000010841 */
[----:B------:R-:W-:-:S04]  /*d120*/  F2FP.F16.F32.PACK_AB R146, R28, R146 ;  /* 0x000000921c92723e */ /* 0x000fc800000000ff */
[----:B------:R-:W4:Y:S01]  /*d130*/  MUFU.EX2 R42, R42 ;  /* 0x0000002a002a7308 */ /* 0x000f220000000800 */
[----:B------:R-:W-:Y:S01]  /*d140*/  FADD.FTZ R28, R56, R25 ;  /* 0x00000019381c7221 */ /* 0x000fe20000010000 */
[----:B-1----:R-:W-:Y:S01]  /*d150*/  FADD.FTZ R24, R129, R24 ;  /* 0x0000001881187221 */ /* 0x002fe20000010000 */
[----:B------:R-:W-:-:S05]  /*d160*/  FFMA.FTZ R127, R78, R0, -R65 ;  /* 0x000000004e7f7223 */ /* 0x000fca0000010841 */
[----:B------:R-:W1:Y:S01]  /*d170*/  MUFU.EX2 R125, R125 ;  /* 0x0000007d007d7308 */ /* 0x000e620000000800 */
[----:B------:R-:W-:Y:S01]  /*d180*/  FADD.FTZ R5, R57, R28 ;  /* 0x0000001c39057221 */ /* 0x000fe20000010000 */
[----:B---3--:R-:W-:Y:S01]  /*d190*/  FADD.FTZ R24, R27, R24 ;  /* 0x000000181b187221 */ /* 0x008fe20000010000 */
[----:B------:R-:W-:-:S05]  /*d1a0*/  FFMA.FTZ R79, R79, R0, -R65 ;  /* 0x000000004f4f7223 */ /* 0x000fca0000010841 */
[----:B------:R-:W3:Y:S01]  /*d1b0*/  MUFU.EX2 R43, R43 ;  /* 0x0000002b002b7308 */ /* 0x000ee20000000800 */
[----:B------:R-:W-:Y:S01]  /*d1c0*/  FADD.FTZ R28, R36, R5 ;  /* 0x00000005241c7221 */ /* 0x000fe20000010000 */
[----:B0-----:R-:W-:Y:S01]  /*d1d0*/  FADD.FTZ R5, R131, R24 ;  /* 0x0000001883057221 */ /* 0x001fe20000010000 */
[----:B------:R-:W-:-:S05]  /*d1e0*/  FFMA.FTZ R82, R82, R0, -R65 ;  /* 0x0000000052527223 */ /* 0x000fca0000010841 */
[----:B------:R-:W0:Y:S01]  /*d1f0*/  MUFU.EX2 R127, R127 ;  /* 0x0000007f007f7308 */ /* 0x000e220000000800 */
[----:B------:R-:W-:Y:S01]  /*d200*/  FADD.FTZ R25, R37, R28 ;  /* 0x0000001c25197221 */ /* 0x000fe20000010000 */
[----:B----4-:R-:W-:Y:S01]  /*d210*/  FADD.FTZ R24, R42, R5 ;  /* 0x000000052a187221 */ /* 0x010fe20000010000 */
[----:B------:R-:W-:-:S05]  /*d220*/  FFMA.FTZ R83, R83, R0, -R65 ;  /* 0x0000000053537223 */ /* 0x000fca0000010841 */
[----:B------:R-:W4:Y:S01]  /*d230*/  MUFU.EX2 R20, R79 ;  /* 0x0000004f00147308 */ /* 0x000f220000000800 */
[----:B------:R-:W-:Y:S01]  /*d240*/  FADD.FTZ R28, R60, R25 ;  /* 0x000000193c1c7221 */ /* 0x000fe20000010000 */
[----:B-1----:R-:W-:Y:S01]  /*d250*/  FADD.FTZ R24, R125, R24 ;  /* 0x000000187d187221 */ /* 0x002fe20000010000 */
[----:B------:R-:W-:-:S05]  /*d260*/  FFMA.FTZ R86, R86, R0, -R65 ;  /* 0x0000000056567223 */ /* 0x000fca0000010841 */
[----:B------:R-:W1:Y:S01]  /*d270*/  MUFU.EX2 R82, R82 ;  /* 0x0000005200527308 */ /* 0x000e620000000800 */
[----:B------:R-:W-:Y:S01]  /*d280*/  FADD.FTZ R28, R61, R28 ;  /* 0x0000001c3d1c7221 */ /* 0x000fe20000010000 */
[----:B---3--:R-:W-:Y:S01]  /*d290*/  FADD.FTZ R24, R43, R24 ;  /* 0x000000182b187221 */ /* 0x008fe20000010000 */
[----:B------:R-:W-:Y:S01]  /*d2a0*/  FFMA.FTZ R65, R87, R0, -R65 ;  /* 0x0000000057417223 */ /* 0x000fe20000010841 */
[----:B------:R-:W-:-:S04]  /*d2b0*/  F2FP.F16.F32.PACK_AB R122, R21, R61 ;  /* 0x0000003d157a723e */ /* 0x000fc800000000ff */
[----:B------:R-:W3:Y:S01]  /*d2c0*/  MUFU.EX2 R83, R83 ;  /* 0x0000005300537308 */ /* 0x000ee20000000800 */
[----:B------:R-:W-:Y:S01]  /*d2d0*/  FADD.FTZ R5, R21, R28 ;  /* 0x0000001c15057221 */ /* 0x000fe20000010000 */
[----:B0-----:R-:W-:-:S06]  /*d2e0*/  FADD.FTZ R21, R127, R24 ;  /* 0x000000187f157221 */ /* 0x001fcc0000010000 */
[----:B------:R-:W0:Y:S01]  /*d2f0*/  MUFU.EX2 R86, R86 ;  /* 0x0000005600567308 */ /* 0x000e220000000800 */
[----:B----4-:R-:W-:Y:S01]  /*d300*/  FADD.FTZ R21, R20, R21 ;  /* 0x0000001514157221 */ /* 0x010fe20000010000 */
[----:B--2---:R-:W-:-:S06]  /*d310*/  ISETP.GT.AND P2, PT, R152, R51, PT ;  /* 0x000000339800720c */ /* 0x004fcc0003f44270 */
[----:B------:R-:W2:Y:S01]  /*d320*/  MUFU.EX2 R65, R65 ;  /* 0x0000004100417308 */ /* 0x000ea20000000800 */
[----:B-1----:R-:W-:-:S04]  /*d330*/  FADD.FTZ R24, R82, R21 ;  /* 0x0000001552187221 */ /* 0x002fc80000010000 */
[----:B---3--:R-:W-:Y:S01]  /*d340*/  FADD.FTZ R21, R83, R24 ;  /* 0x0000001853157221 */ /* 0x008fe20000010000 */
[----:B------:R-:W-:-:S03]  /*d350*/  F2FP.F16.F32.PACK_AB R139, R14, R139 ;  /* 0x0000008b0e8b723e */ /* 0x000fc600000000ff */
[----:B0-----:R-:W-:Y:S01]  /*d360*/  FADD.FTZ R21, R86, R21 ;  /* 0x0000001556157221 */ /* 0x001fe20000010000 */
        /* <DEDUP_REMOVED lines=34> */
[----:B--2---:R-:W-:Y:S01]  /*d590*/  FADD.FTZ R4, R65, R21 ;  /* 0x0000001541047221 */ /* 0x004fe20000010000 */
        /* <DEDUP_REMOVED lines=28> */
[----:B------:R-:W-:Y:S01]  /*d760*/  MOV R8, R23 ;  /* 0x0000001700087202 */ /* 0x000fe20000000f00 */
[----:B------:R-:W-:Y:S06]  /*d770*/  @P2 BRA `(.L_x_12491) ;  /* 0xffffffd800082947 */ /* 0x000fec000383ffff */
.L_x_12481:
[----:B------:R-:W-:-:S13]  /*d780*/  ISETP.GE.AND P2, PT, R152, RZ, PT ;  /* 0x000000ff9800720c */ /* 0x000fda0003f46270 */
[----:B------:R-:W-:Y:S05]  /*d790*/  @!P2 BRA `(.L_x_12492) ;  /* 0x0000001c00c0a947 */ /* 0x000fea0003800000 */
[----:B------:R-:W-:Y:S01]  /*d7a0*/  IMAD.MOV.U32 R14, RZ, RZ, R9 ;  /* 0x000000ffff0e7224 */ /* 0x000fe200078e0009 */
[----:B------:R-:W-:Y:S01]  /*d7b0*/  MOV R153, R18 ;  /* 0x0000001200997202 */ /* 0x000fe20000000f00 */
[----:B------:R-:W-:Y:S02]  /*d7c0*/  IMAD.MOV.U32 R15, RZ, RZ, R3 ;  /* 0x000000ffff0f7224 */ /* 0x000fe400078e0003 */
[----:B------:R-:W-:-:S07]  /*d7d0*/  IMAD.MOV.U32 R8, RZ, RZ, R23 ;  /* 0x000000ffff087224 */ /* 0x000fce00078e0017 */
.L_x_12502:
        /* <DEDUP_REMOVED lines=10> */
.L_x_12494:
[----:B------:R-:W-:Y:S01]  /*d880*/  IMAD R0, R18, 0x8, R2 ;  /* 0x0000000812007824 */ /* 0x000fe200078e0202 */
[----:B------:R-:W-:-:S04]  /*d890*/  SHF.L.U32 R3, R23, 0x1f, RZ ;  /* 0x0000001f17037819 */ /* 0x000fc800000006ff */
[----:B------:R0:W1:Y:S01]  /*d8a0*/  SYNCS.PHASECHK.TRANS64.TRYWAIT P3, [R0+URZ+0x16830], R3 ;  /* 0x01683003000075a7 */ /* 0x000062000806017f */
[----:B------:R-:W-:Y:S05]  /*d8b0*/  @!P0 BRA `(.L_x_12495) ;  /* 0x0000000000048947 */ /* 0x000fea0003800000 */
[----:B------:R-:W-:Y:S01]  /*d8c0*/  BPT.TRAP 0x1 ;  /* 0x000000040000795c */ /* 0x000fe20000300000 */
.L_x_12495:
[----:B------:R-:W-:Y:S04]  /*d8d0*/  BSSY B0, `(.L_x_12493) ;  /* 0x0000004000007945 */ /* 0x000fe80003800000 */
[----:B-1----:R-:W-:Y:S05]  /*d8e0*/  @P3 BRA `(.L_x_12496) ;  /* 0x0000000000083947 */ /* 0x002fea0003800000 */
[----:B------:R-:W1:Y:S02]  /*d8f0*/  SYNCS.PHASECHK.TRANS64.TRYWAIT P3, [R0+URZ+0x16830], R3 ;  /* 0x01683003000075a7 */ /* 0x000e64000806017f */
[----:B-1----:R-:W-:Y:S05]  /*d900*/  @!P3 BRA `(.L_x_12497) ;  /* 0x0000009c0000b947 */ /* 0x002fea0003800000 */
.L_x_12496:
[----:B------:R-:W-:Y:S05]  /*d910*/  BSYNC B0 ;  /* 0x0000000000007941 */ /* 0x000fea0003800000 */
.L_x_12493:
        /* <DEDUP_REMOVED lines=9> */
[----:B0-----:R-:W-:-:S05]  /*d9b0*/  SHF.R.U32.HI R0, RZ, 0x7, R0 ;  /* 0x00000007ff007819 */ /* 0x001fca0000011600 */
[----:B------:R-:W-:Y:S01]  /*d9c0*/  VIADD R0, R0, 0x8 ;  /* 0x0000000800007836 */ /* 0x000fe20000000000 */
[----:B------:R-:W-:Y:S02]  /*d9d0*/  R2UR UR7, R27 ;  /* 0x000000001b0772ca */ /* 0x000fe400000e0000 */
[----:B------:R-:W-:Y:S02]  /*d9e0*/  R2UR UR11, R25 ;  /* 0x00000000190b72ca */ /* 0x000fe400000e0000 */
[----:B------:R-:W-:Y:S01]  /*d9f0*/  R2UR UR19, R27 ;  /* 0x000000001b1372ca */ /* 0x000fe200000e0000 */
[----:B------:R0:W-:Y:S01]  /*da00*/  BAR.SYNC.DEFER_BLOCKING R0, 0x100 ;  /* 0x000400000000751d */ /* 0x0001e20000010000 */
[----:B--2---:R-:W-:-:S05]  /*da10*/  IMAD R26, R18, 0x400, R3 ;  /* 0x00000400121a7824 */ /* 0x004fca00078e0203 */
[----:B------:R-:W-:-:S04]  /*da20*/  IADD3 R20, R26, 0x4, RZ ;  /* 0x000000041a147810 */ /* 0x000fc80007ffe0ff */
        /* <DEDUP_REMOVED lines=28> */
.L_x_12499:
[----:B------:R-:W-:Y:S01]  /*dbf0*/  SHF.L.U32 R0, R8, 0x1f, RZ ;  /* 0x0000001f08007819 */ /* 0x000fe200000006ff */
[----:B------:R-:W-:-:S04]  /*dc00*/  IMAD R3, R153, 0x8, R2 ;  /* 0x0000000899037824 */ /* 0x000fc800078e0202 */
[----:B------:R0:W1:Y:S01]  /*dc10*/  SYNCS.PHASECHK.TRANS64.TRYWAIT P2, [R3+URZ+0x16850], R0 ;  /* 0x01685000030075a7 */ /* 0x000062000804017f */
[----:B------:R-:W-:Y:S05]  /*dc20*/  @!P0 BRA `(.L_x_12500) ;  /* 0x0000000000048947 */ /* 0x000fea0003800000 */
[----:B------:R-:W-:Y:S01]  /*dc30*/  BPT.TRAP 0x1 ;  /* 0x000000040000795c */ /* 0x000fe20000300000 */
.L_x_12500:
[----:B-1----:R-:W-:Y:S05]  /*dc40*/  @P2 BRA `(.L_x_12498) ;  /* 0x0000000000082947 */ /* 0x002fea0003800000 */
[----:B------:R-:W1:Y:S02]  /*dc50*/  SYNCS.PHASECHK.TRANS64.TRYWAIT P2, [R3+URZ+0x16850], R0 ;  /* 0x01685000030075a7 */ /* 0x000e64000804017f */
[----:B-1----:R-:W-:Y:S05]  /*dc60*/  @!P2 BRA `(.L_x_12501) ;  /* 0x00000098003ca947 */ /* 0x002fea0003800000 */
.L_x_12498:
[----:B01----:R-:W-:Y:S01]  /*dc70*/  VIADD R0, R2, 0x400 ;  /* 0x0000040002007836 */ /* 0x003fe20000000000 */
[----:B------:R-:W-:Y:S01]  /*dc80*/  MOV R9, 0x40000040 ;  /* 0x4000004000097802 */ /* 0x000fe20000000f00 */
[----:B------:R-:W-:Y:S05]  /*dc90*/  WARPSYNC.ALL ;  /* 0x0000000000007948 */ /* 0x000fea0003800000 */
[----:B------:R-:W-:Y:S01]  /*dca0*/  SHF.R.U32.HI R0, RZ, 0x4, R0 ;  /* 0x00000004ff007819 */ /* 0x000fe20000011600 */
[----:B------:R-:W-:Y:S01]  /*dcb0*/  WARPGROUP.ARRIVE ;  /* 0x00000000000079c5 */ /* 0x000fe20000000000 */
[----:B------:R-:W-:Y:S01]  /*dcc0*/  R2UR UR7, R9 ;  /* 0x00000000090772ca */ /* 0x000fe200000e0000 */
[----:B------:R-:W-:Y:S01]  /*dcd0*/  IMAD.MOV.U32 R21, RZ, RZ, 0x40000040 ;  /* 0x40000040ff157424 */ /* 0x000fe200078e00ff */
[----:B------:R-:W-:Y:S01]  /*dce0*/  LOP3.LUT R0, R0, 0x3fff, RZ, 0xc0, !PT ;  /* 0x00003fff00007812 */ /* 0x000fe200078ec0ff */
[----:B------:R-:W-:-:S04]  /*dcf0*/  ULDC UR4, c[0x0][0x988] ;  /* 0x0002620000047ab9 */ /* 0x000fc80000000800 */
[----:B------:R-:W-:Y:S01]  /*dd00*/  IMAD R8, R153, 0x400, R0 ;  /* 0x0000040099087824 */ /* 0x000fe200078e0200 */
[----:B------:R-:W-:-:S03]  /*dd10*/  FMNMX.FTZ R0, R24, R15, !PT ;  /* 0x0000000f18007209 */ /* 0x000fc60007810000 */
[C---:B------:R-:W-:Y:S01]  /*dd20*/  VIADD R20, R8.reuse, 0x80 ;  /* 0x0000008008147836 */ /* 0x040fe20000000000 */
[----:B------:R-:W-:Y:S02]  /*dd30*/  R2UR UR6, R8 ;  /* 0x00000000080672ca */ /* 0x000fe400000e0000 */
[----:B------:R-:W-:-:S04]  /*dd40*/  FMNMX.FTZ R0, R25, R0, !PT ;  /* 0x0000000019007209 */ /* 0x000fc80007810000 */
[----:B------:R-:W-:-:S04]  /*dd50*/  FMNMX.FTZ R0, R28, R0, !PT ;  /* 0x000000001c007209 */ /* 0x000fc80007810000 */
[----:B------:R-:W-:-:S03]  /*dd60*/  FMNMX.FTZ R0, R29, R0, !PT ;  /* 0x000000001d007209 */ /* 0x000fc60007810000 */
[----:B------:R-:W-:Y:S01]  /*dd70*/  HGMMA.64x64x16.F32 R88, R148, gdesc[UR4].tnspB, R88, gsb0 ;  /* 0x40e0000494587df0 */ /* 0x000fe20008000858 */
[----:B------:R-:W-:Y:S02]  /*dd80*/  FMNMX.FTZ R0, R32, R0, !PT ;  /* 0x0000000020007209 */ /* 0x000fe40007810000 */
[----:B------:R-:W-:Y:S01]  /*dd90*/  R2UR UR6, R20 ;  /* 0x00000000140672ca */ /* 0x000fe200000e0000 */
[----:B------:R-:W-:Y:S01]  /*dda0*/  VIADD R20, R8, 0x100 ;  /* 0x0000010008147836 */ /* 0x000fe20000000000 */
[----:B------:R-:W-:Y:S02]  /*ddb0*/  FMNMX.FTZ R0, R33, R0, !PT ;  /* 0x0000000021007209 */ /* 0x000fe40007810000 */
        /* <DEDUP_REMOVED lines=40> */
[----:B0-----:R-:W-:Y:S01]  /*e040*/  FMNMX.FTZ R3, R3, R0, !PT ;  /* 0x0000000003037209 */ /* 0x001fe20007810000 */
[----:B------:R-:W-:-:S04]  /*e050*/  IMAD.U32 R0, RZ, RZ, UR4 ;  /* 0x00000004ff007e24 */ /* 0x000fc8000f8e00ff */
[----:B------:R-:W-:Y:S01]  /*e060*/  HGMMA.64x64x16.F32 R88, R140, gdesc[UR4].tnspB, R88, gsb0 ;  /* 0x40e000048c587df0 */ /* 0x000fe20008000858 */
[----:B------:R-:W-:Y:S01]  /*e070*/  R2UR UR6, R20 ;  /* 0x00000000140672ca */ /* 0x000fe200000e0000 */
[----:B------:R-:W-:Y:S01]  /*e080*/  FADD.FTZ R9, -R3, R15 ;  /* 0x0000000f03097221 */ /* 0x000fe20000010100 */
[----:B------:R-:W-:Y:S01]  /*e090*/  R2UR UR7, R21 ;  /* 0x00000000150772ca */ /* 0x000fe200000e0000 */
[----:B------:R-:W-:Y:S01]  /*e0a0*/  IMAD.MOV.U32 R21, RZ, RZ, 0x40000040 ;  /* 0x40000040ff157424 */ /* 0x000fe200078e00ff */
[----:B------:R-:W-:Y:S01]  /*e0b0*/  IADD3 R20, R8, 0x200, RZ ;  /* 0x0000020008147810 */ /* 0x000fe20007ffe0ff */
[----:B------:R-:W-:-:S04]  /*e0c0*/  FMUL.FTZ R9, R9, R0 ;  /* 0x0000000009097220 */ /* 0x000fc80000410000 */
[----:B------:R0:W-:Y:S02]  /*e0d0*/  MUFU.EX2 R15, R9 ;  /* 0x00000009000f7308 */ /* 0x0001e40000000800 */
        /* <DEDUP_REMOVED lines=20> */
[----:B------:R-:W-:Y:S02]  /*e220*/  R2UR UR6, R20 ;  /* 0x00000000140672ca */ /* 0x000fe400000e0000 */
[----:B------:R-:W-:Y:S01]  /*e230*/  R2UR UR7, R21 ;  /* 0x00000000150772ca */ /* 0x000fe200000e0000 */
[----:B------:R-:W-:Y:S01]  /*e240*/  FMUL.FTZ R21, R3, R0 ;  /* 0x0000000003157220 */ /* 0x000fe20000410000 */
[----:B------:R-:W-:-:S03]  /*e250*/  FMNMX.FTZ R9, R59, R9, !PT ;  /* 0x000000093b097209 */ /* 0x000fc60007810000 */
[-CC-:B------:R-:W-:Y:S01]  /*e260*/  FFMA.FTZ R150, R28, R0.reuse, -R21.reuse ;  /* 0x000000001c967223 */ /* 0x180fe20000010815 */
[----:B------:R-:W-:Y:S01]  /*e270*/  FMNMX.FTZ R9, R62, R9, !PT ;  /* 0x000000093e097209 */ /* 0x000fe20007810000 */
[----:B------:R-:W-:Y:S02]  /*e280*/  VIADD R28, R8, 0x280 ;  /* 0x00000280081c7836 */ /* 0x000fe40000000000 */
[-CC-:B------:R-:W-:Y:S01]  /*e290*/  FFMA.FTZ R142, R44, R0.reuse, -R21.reuse ;  /* 0x000000002c8e7223 */ /* 0x180fe20000010815 */
[-CC-:B------:R-:W-:Y:S01]  /*e2a0*/  FFMA.FTZ R148, R25, R0.reuse, -R21.reuse ;  /* 0x0000000019947223 */ /* 0x180fe20000010815 */
[----:B------:R-:W-:Y:S01]  /*e2b0*/  FMNMX.FTZ R9, R63, R9, !PT ;  /* 0x000000093f097209 */ /* 0x000fe20007810000 */
[-CC-:B------:R-:W-:Y:S01]  /*e2c0*/  FFMA.FTZ R145, R24, R0.reuse, -R21.reuse ;  /* 0x0000000018917223 */ /* 0x180fe20000010815 */
        /* <DEDUP_REMOVED lines=20> */
[----:B------:R-:W-:Y:S01]  /*e410*/  FFMA.FTZ R84, R84, R0, -R21 ;  /* 0x0000000054547223 */ /* 0x000fe20000010815 */
        /* <DEDUP_REMOVED lines=13> */
[----:B------:R-:W-:-:S03]  /*e4f0*/  F2FP.F16.F32.PACK_AB R148, R148, R145 ;  /* 0x000000919494723e */ /* 0x000fc600000000ff */
[----:B------:R-:W0:Y:S02]  /*e500*/  SHFL.BFLY PT, R44, R9, 0x2, 0x1f ;  /* 0x0c401f00092c7f89 */ /* 0x000e2400000e0000 */
[----:B------:R-:W-:Y:S08]  /*e510*/  MUFU.EX2 R144, R144 ;  /* 0x0000009000907308 */ /* 0x000ff00000000800 */
[----:B------:R-:W-:Y:S01]  /*e520*/  MUFU.EX2 R141, R141 ;  /* 0x0000008d008d7308 */ /* 0x000fe20000000800 */
[----:B------:R-:W-:-:S02]  /*e530*/  WARPGROUP.DEPBAR.LE gsb0, 0x0 ;  /* 0x00008000000079c5 */ /* 0x000fc40000010000 */
[----:B------:R-:W-:Y:S01]  /*e540*/  WARPGROUP.ARRIVE ;  /* 0x00000000000079c5 */ /* 0x000fe20000000000 */
[-CC-:B------:R-:W-:Y:S01]  /*e550*/  FFMA.FTZ R137, R29, R0.reuse, -R21.reuse ;  /* 0x000000001d897223 */ /* 0x180fe20000010815 */
[----:B------:R-:W-:Y:S02]  /*e560*/  IMAD.MOV.U32 R29, RZ, RZ, 0x40000040 ;  /* 0x40000040ff1d7424 */ /* 0x000fe400078e00ff */
[-CC-:B------:R-:W-:Y:S01]  /*e570*/  FFMA.FTZ R138, R52, R0.reuse, -R21.reuse ;  /* 0x00000000348a7223 */ /* 0x180fe20000010815 */
[-CC-:B------:R-:W-:Y:S01]  /*e580*/  FFMA.FTZ R139, R40, R0.reuse, -R21.reuse ;  /* 0x00000000288b7223 */ /* 0x180fe20000010815 */
[-CC-:B------:R-:W-:Y:S01]  /*e590*/  FFMA.FTZ R136, R48, R0.reuse, -R21.reuse ;  /* 0x0000000030887223 */ /* 0x180fe20000010815 */
[----:B------:R-:W-:Y:S01]  /*e5a0*/  HGMMA.64x64x16.F32 R88, R132, gdesc[UR4].tnspB, R88, gsb0 ;  /* 0x40e0000484587df0 */ /* 0x000fe20008000858 */
[----:B------:R-:W-:Y:S01]  /*e5b0*/  R2UR UR6, R28 ;  /* 0x000000001c0672ca */ /* 0x000fe200000e0000 */
[-CC-:B------:R-:W-:Y:S01]  /*e5c0*/  FFMA.FTZ R40, R68, R0.reuse, -R21.reuse ;  /* 0x0000000044287223 */ /* 0x180fe20000010815 */
[----:B------:R-:W-:Y:S01]  /*e5d0*/  R2UR UR7, R29 ;  /* 0x000000001d0772ca */ /* 0x000fe200000e0000 */
[--C-:B------:R-:W-:Y:S01]  /*e5e0*/  FFMA.FTZ R28, R72, R0, -R21.reuse ;  /* 0x00000000481c7223 */ /* 0x100fe20000010815 */
[----:B0-----:R-:W-:Y:S01]  /*e5f0*/  FMNMX.FTZ R9, R9, R44, !PT ;  /* 0x0000002c09097209 */ /* 0x001fe20007810000 */
[-CC-:B------:R-:W-:Y:S01]  /*e600*/  FFMA.FTZ R29, R73, R0.reuse, -R21.reuse ;  /* 0x00000000491d7223 */ /* 0x180fe20000010815 */
[-CC-:B------:R-:W-:Y:S01]  /*e610*/  FFMA.FTZ R44, R76, R0.reuse, -R21.reuse ;  /* 0x000000004c2c7223 */ /* 0x180fe20000010815 */
[----:B------:R-:W-:Y:S01]  /*e620*/  FFMA.FTZ R48, R80, R0, -R21 ;  /* 0x0000000050307223 */ /* 0x000fe20000010815 */
[----:B------:R-:W0:Y:S01]  /*e630*/  MUFU.EX2 R137, R137 ;  /* 0x0000008900897308 */ /* 0x000e220000000800 */
[----:B------:R-:W1:Y:S07]  /*e640*/  SHFL.BFLY PT, R52, R9, 0x1, 0x1f ;  /* 0x0c201f0009347f89 */ /* 0x000e6e00000e0000 */
[----:B------:R-:W-:Y:S08]  /*e650*/  MUFU.EX2 R146, R146 ;  /* 0x0000009200927308 */ /* 0x000ff00000000800 */
[----:B------:R-:W-:Y:S08]  /*e660*/  MUFU.EX2 R139, R139 ;  /* 0x0000008b008b7308 */ /* 0x000ff00000000800 */
[----:B------:R-:W-:Y:S01]  /*e670*/  MUFU.EX2 R140, R140 ;  /* 0x0000008c008c7308 */ /* 0x000fe20000000800 */
[----:B-1----:R-:W-:-:S05]  /*e680*/  FMNMX.FTZ R9, R9, R52, !PT ;  /* 0x0000003409097209 */ /* 0x002fca0007810000 */
[C---:B------:R-:W-:Y:S01]  /*e690*/  FADD.FTZ R53, -R9.reuse, R14 ;  /* 0x0000000e09357221 */ /* 0x040fe20000010100 */
[-C--:B------:R-:W-:Y:S01]  /*e6a0*/  FMUL.FTZ R57, R9, R0.reuse ;  /* 0x0000000009397220 */ /* 0x080fe20000410000 */
[----:B------:R-:W-:Y:S03]  /*e6b0*/  MUFU.EX2 R142, R142 ;  /* 0x0000008e008e7308 */ /* 0x000fe60000000800 */
[-CC-:B------:R-:W-:Y:S01]  /*e6c0*/  FFMA.FTZ R149, R26, R0.reuse, -R57.reuse ;  /* 0x000000001a957223 */ /* 0x180fe20000010839 */
[----:B------:R-:W-:Y:S02]  /*e6d0*/  VIADD R26, R8, 0x300 ;  /* 0x00000300081a7836 */ /* 0x000fe40000000000 */
[-CC-:B------:R-:W-:Y:S01]  /*e6e0*/  FFMA.FTZ R151, R30, R0.reuse, -R57.reuse ;  /* 0x000000001e977223 */ /* 0x180fe20000010839 */
[-CC-:B------:R-:W-:Y:S01]  /*e6f0*/  FFMA.FTZ R30, R34, R0.reuse, -R57.reuse ;  /* 0x00000000221e7223 */ /* 0x180fe20000010839 */
[-CC-:B------:R-:W-:Y:S01]  /*e700*/  FFMA.FTZ R31, R31, R0.reuse, -R57.reuse ;  /* 0x000000001f1f7223 */ /* 0x180fe20000010839 */
[-CC-:B------:R-:W-:Y:S01]  /*e710*/  FFMA.FTZ R34, R42, R0.reuse, -R57.reuse ;  /* 0x000000002a227223 */ /* 0x180fe20000010839 */
[----:B------:R-:W-:Y:S01]  /*e720*/  MUFU.EX2 R149, R149 ;  /* 0x0000009500957308 */ /* 0x000fe20000000800 */
[-CC-:B------:R-:W-:Y:S01]  /*e730*/  FFMA.FTZ R42, R47, R0.reuse, -R57.reuse ;  /* 0x000000002f2a7223 */ /* 0x180fe20000010839 */
[-CC-:B------:R-:W-:Y:S01]  /*e740*/  FFMA.FTZ R147, R38, R0.reuse, -R57.reuse ;  /* 0x0000000026937223 */ /* 0x180fe20000010839 */
[-C--:B------:R-:W-:Y:S01]  /*e750*/  FFMA.FTZ R38, R50, R0.reuse, -R57 ;  /* 0x0000000032267223 */ /* 0x080fe20000010839 */
[----:B--2---:R-:W-:Y:S01]  /*e760*/  FADD.FTZ R50, R150, R5 ;  /* 0x0000000596327221 */ /* 0x004fe20000010000 */
        /* <DEDUP_REMOVED lines=8> */
[----:B------:R-:W-:Y:S01]  /*e7f0*/  FFMA.FTZ R86, R86, R0, -R57 ;  /* 0x0000000056567223 */ /* 0x000fe20000010839 */
[----:B------:R-:W-:-:S02]  /*e800*/  F2FP.F16.F32.PACK_AB R150, R137, R150 ;  /* 0x000000968996723e */ /* 0x000fc400000000ff */
[----:B------:R-:W-:Y:S08]  /*e810*/  MUFU.EX2 R31, R31 ;  /* 0x0000001f001f7308 */ /* 0x000ff00000000800 */
[----:B------:R-:W-:Y:S01]  /*e820*/  MUFU.EX2 R30, R30 ;  /* 0x0000001e001e7308 */ /* 0x000fe20000000800 */
[----:B------:R-:W-:Y:S02]  /*e830*/  WARPGROUP.DEPBAR.LE gsb0, 0x0 ;  /* 0x00008000000079c5 */ /* 0x000fe40000010000 */
[----:B------:R-:W-:Y:S01]  /*e840*/  WARPGROUP.ARRIVE ;  /* 0x00000000000079c5 */ /* 0x000fe20000000000 */
[-CC-:B------:R-:W-:Y:S01]  /*e850*/  FFMA.FTZ R132, R56, R0.reuse, -R21.reuse ;  /* 0x0000000038847223 */ /* 0x180fe20000010815 */
[-CC-:B------:R-:W-:Y:S01]  /*e860*/  FFMA.FTZ R134, R60, R0.reuse, -R21.reuse ;  /* 0x000000003c867223 */ /* 0x180fe20000010815 */
[----:B------:R-:W-:-:S03]  /*e870*/  FFMA.FTZ R21, R85, R0, -R21 ;  /* 0x0000000055157223 */ /* 0x000fc60000010815 */
[----:B------:R-:W0:Y:S01]  /*e880*/  S2R R135, SR_TID.X ;  /* 0x0000000000877919 */ /* 0x000e220000002100 */
[-CC-:B------:R-:W-:Y:S01]  /*e890*/  FFMA.FTZ R56, R35, R0.reuse, -R57.reuse ;  /* 0x0000000023387223 */ /* 0x180fe20000010839 */
[----:B------:R-:W-:Y:S01]  /*e8a0*/  HGMMA.64x64x16.F32 R88, R128, gdesc[UR4].tnspB, R88, gsb0 ;  /* 0x40e0000480587df0 */ /* 0x000fe20008000858 */
        /* <DEDUP_REMOVED lines=8> */
[----:B------:R-:W2:Y:S01]  /*e930*/  MUFU.EX2 R56, R56 ;  /* 0x0000003800387308 */ /* 0x000ea20000000800 */
[-C--:B-1----:R-:W-:Y:S01]  /*e940*/  FMUL.FTZ R21, R53, R0.reuse ;  /* 0x0000000035157220 */ /* 0x082fe20000410000 */
[----:B------:R-:W-:Y:S01]  /*e950*/  FFMA.FTZ R53, R27, R0, -R57 ;  /* 0x000000001b357223 */ /* 0x000fe20000010839 */
[----:B------:R-:W-:-:S02]  /*e960*/  IMAD.MOV.U32 R27, RZ, RZ, 0x40000040 ;  /* 0x40000040ff1b7424 */ /* 0x000fc400078e00ff */
[----:B------:R-:W-:-:S03]  /*e970*/  FFMA.FTZ R133, R58, R0, -R57 ;  /* 0x000000003a857223 */ /* 0x000fc60000010839 */
[----:B------:R-:W-:Y:S01]  /*e980*/  R2UR UR7, R27 ;  /* 0x000000001b0772ca */ /* 0x000fe200000e0000 */
[----:B------:R-:W-:Y:S01]  /*e990*/  IMAD.MOV.U32 R27, RZ, RZ, 0x40000040 ;  /* 0x40000040ff1b7424 */ /* 0x000fe200078e00ff */
[----:B------:R-:W1:Y:S01]  /*e9a0*/  MUFU.EX2 R21, R21 ;  /* 0x0000001500157308 */ /* 0x000e620000000800 */
[----:B--2---:R-:W-:-:S07]  /*e9b0*/  F2FP.F16.F32.PACK_AB R145, R56, R30 ;  /* 0x0000001e3891723e */ /* 0x004fce00000000ff */
[----:B------:R-:W2:Y:S01]  /*e9c0*/  MUFU.EX2 R53, R53 ;  /* 0x0000003500357308 */ /* 0x000ea20000000800 */
[----:B0-----:R-:W-:Y:S02]  /*e9d0*/  SHF.R.U32.HI R154, RZ, 0x7, R135 ;  /* 0x00000007ff9a7819 */ /* 0x001fe40000011687 */
[----:B------:R-:W-:Y:S01]  /*e9e0*/  ISETP.GE.U32.AND P2, PT, R135, 0x180, PT ;  /* 0x000001808700780c */ /* 0x000fe20003f46070 */
[----:B------:R-:W-:Y:S02]  /*e9f0*/  FFMA.FTZ R135, R62, R0, -R57 ;  /* 0x000000003e877223 */ /* 0x000fe40000010839 */
[----:B------:R-:W-:Y:S02]  /*ea00*/  VIADD R46, R154, 0x9 ;  /* 0x000000099a2e7836 */ /* 0x000fe40000000000 */
[----:B-1----:R-:W-:Y:S01]  /*ea10*/  FFMA.FTZ R4, R21, R4, R149 ;  /* 0x0000000415047223 */ /* 0x002fe20000010095 */
[----:B------:R-:W-:Y:S02]  /*ea20*/  MUFU.EX2 R147, R147 ;  /* 0x0000009300937308 */ /* 0x000fe40000000800 */
[----:B------:R-:W-:-:S02]  /*ea30*/  SEL R51, R46, 0x9, !P2 ;  /* 0x000000092e337807 */ /* 0x000fc40005000000 */
[----:B------:R-:W-:Y:S01]  /*ea40*/  ISETP.GT.AND P2, PT, R152, RZ, PT ;  /* 0x000000ff9800720c */ /* 0x000fe20003f44270 */
[----:B--2---:R-:W-:-:S03]  /*ea50*/  FADD.FTZ R46, R53, R4 ;  /* 0x00000004352e7221 */ /* 0x004fc60000010000 */
[----:B------:R-:W-:Y:S01]  /*ea60*/  MUFU.EX2 R60, R60 ;  /* 0x0000003c003c7308 */ /* 0x000fe20000000800 */
[----:B------:R-:W-:Y:S01]  /*ea70*/  FFMA.FTZ R4, R63, R0, -R57 ;  /* 0x000000003f047223 */ /* 0x000fe20000010839 */
[----:B------:R-:W-:Y:S01]  /*ea80*/  F2FP.F16.F32.PACK_AB R149, R53, R149 ;  /* 0x000000953595723e */ /* 0x000fe200000000ff */
[----:B------:R-:W-:Y:S01]  /*ea90*/  FADD.FTZ R46, R151, R46 ;  /* 0x0000002e972e7221 */ /* 0x000fe20000010000 */
[C---:B------:R-:W-:Y:S02]  /*eaa0*/  F2FP.F16.F32.PACK_AB R151, R31.reuse, R151 ;  /* 0x000000971f97723e */ /* 0x040fe400000000ff */
[----:B------:R-:W-:Y:S01]  /*eab0*/  IADD3 R152, R152, -0x1, RZ ;  /* 0xffffffff98987810 */ /* 0x000fe20007ffe0ff */
[----:B------:R-:W-:Y:S01]  /*eac0*/  FADD.FTZ R5, R31, R46 ;  /* 0x0000002e1f057221 */ /* 0x000fe20000010000 */
        /* <DEDUP_REMOVED lines=9> */
[----:B------:R-:W-:Y:S01]  /*eb60*/  HGMMA.64x64x16.F32 R88, R124, gdesc[UR4].tnspB, R88, gsb0 ;  /* 0x40e000047c587df0 */ /* 0x000fe20008000858 */
[----:B------:R-:W-:Y:S02]  /*eb70*/  R2UR UR6, R26 ;  /* 0x000000001a0672ca */ /* 0x000fe400000e0000 */
[----:B------:R-:W-:Y:S01]  /*eb80*/  R2UR UR7, R27 ;  /* 0x000000001b0772ca */ /* 0x000fe200000e0000 */
[----:B------:R-:W-:-:S03]  /*eb90*/  @!P1 IMAD R27, R18, 0x8, R2 ;  /* 0x00000008121b9824 */ /* 0x000fc600078e0202 */
[----:B------:R-:W-:Y:S01]  /*eba0*/  MUFU.EX2 R136, R136 ;  /* 0x0000008800887308 */ /* 0x000fe20000000800 */
[----:B------:R-:W-:Y:S02]  /*ebb0*/  @!P1 VIADD R47, R27, 0x16840 ;  /* 0x000168401b2f9836 */ /* 0x000fe40000000000 */
[----:B------:R-:W-:-:S03]  /*ebc0*/  FFMA.FTZ R27, R59, R0, -R57 ;  /* 0x000000003b1b7223 */ /* 0x000fc60000010839 */
[----:B------:R-:W-:Y:S02]  /*ebd0*/  @!P1 PRMT R47, RZ, 0x654, R47 ;  /* 0x00000654ff2f9816 */ /* 0x000fe4000000002f */
        /* <DEDUP_REMOVED lines=10> */
[----:B------:R-:W-:-:S05]  /*ec80*/  WARPGROUP.ARRIVE ;  /* 0x00000000000079c5 */ /* 0x000fca0000000000 */
[----:B------:R-:W-:Y:S01]  /*ec90*/  MUFU.EX2 R133, R133 ;  /* 0x0000008500857308 */ /* 0x000fe20000000800 */
[----:B------:R-:W-:Y:S01]  /*eca0*/  FFMA.FTZ R125, R74, R0, -R57 ;  /* 0x000000004a7d7223 */ /* 0x000fe20000010839 */
[----:B------:R-:W-:Y:S06]  /*ecb0*/  HGMMA.64x64x16.F32 R88, R120, gdesc[UR4].tnspB, R88, gsb0 ;  /* 0x40e0000478587df0 */ /* 0x000fec0008000858 */
        /* <DEDUP_REMOVED lines=11> */
[----:B------:R1:W-:Y:S06]  /*ed70*/  BAR.ARV R51, 0x100 ;  /* 0x000400330000751d */ /* 0x0003ec0000002000 */
[----:B------:R2:W-:Y:S01]  /*ed80*/  @!P1 SYNCS.ARRIVE.TRANS64.RED.A1T0 RZ, [R47+URZ], RZ ;  /* 0x000000ff2fff99a7 */ /* 0x0005e2000810043f */
[----:B------:R-:W-:Y:S01]  /*ed90*/  MUFU.EX2 R131, R131 ;  /* 0x0000008300837308 */ /* 0x000fe20000000800 */
[----:B-1----:R-:W-:Y:S01]  /*eda0*/  FADD.FTZ R51, R30, R5 ;  /* 0x000000051e337221 */ /* 0x002fe20000010000 */
[----:B------:R-:W-:Y:S01]  /*edb0*/  FFMA.FTZ R5, R67, R0, -R57 ;  /* 0x0000000043057223 */ /* 0x000fe20000010839 */
[-C--:B------:R-:W-:Y:S01]  /*edc0*/  FMUL.FTZ R88, R88, R15.reuse ;  /* 0x0000000f58587220 */ /* 0x080fe20000410000 */
[-C--:B------:R-:W-:Y:S01]  /*edd0*/  FMUL.FTZ R89, R89, R15.reuse ;  /* 0x0000000f59597220 */ /* 0x080fe20000410000 */
[-C--:B------:R-:W-:Y:S01]  /*ede0*/  FMUL.FTZ R92, R92, R15.reuse ;  /* 0x0000000f5c5c7220 */ /* 0x080fe20000410000 */
[-C--:B------:R-:W-:Y:S01]  /*edf0*/  FMUL.FTZ R93, R93, R15.reuse ;  /* 0x0000000f5d5d7220 */ /* 0x080fe20000410000 */
[----:B--2---:R-:W-:Y:S01]  /*ee00*/  @!P1 IMAD R47, R153, 0x8, R2 ;  /* 0x00000008992f9824 */ /* 0x004fe200078e0202 */
[----:B------:R-:W-:Y:S01]  /*ee10*/  MUFU.EX2 R5, R5 ;  /* 0x0000000500057308 */ /* 0x000fe20000000800 */
        /* <DEDUP_REMOVED lines=8> */
[----:B------:R-:W1:Y:S01]  /*eea0*/  MUFU.EX2 R41, R41 ;  /* 0x0000002900297308 */ /* 0x000e620000000800 */
[-C--:B------:R-:W-:Y:S01]  /*eeb0*/  FMUL.FTZ R108, R108, R15.reuse ;  /* 0x0000000f6c6c7220 */ /* 0x080fe20000410000 */
[-C--:B------:R-:W-:Y:S01]  /*eec0*/  FMUL.FTZ R109, R109, R15.reuse ;  /* 0x0000000f6d6d7220 */ /* 0x080fe20000410000 */
[----:B------:R2:W-:Y:S01]  /*eed0*/  @!P1 SYNCS.ARRIVE.TRANS64.RED.A1T0 RZ, [R47+URZ], RZ ;  /* 0x000000ff2fff99a7 */ /* 0x0005e2000810043f */
[-C--:B------:R-:W-:Y:S01]  /*eee0*/  FMUL.FTZ R112, R112, R15.reuse ;  /* 0x0000000f70707220 */ /* 0x080fe20000410000 */
[-C--:B------:R-:W-:Y:S01]  /*eef0*/  FMUL.FTZ R113, R113, R15.reuse ;  /* 0x0000000f71717220 */ /* 0x080fe20000410000 */
[-C--:B------:R-:W-:Y:S01]  /*ef00*/  FMUL.FTZ R116, R116, R15.reuse ;  /* 0x0000000f74747220 */ /* 0x080fe20000410000 */
[----:B------:R-:W-:Y:S01]  /*ef10*/  FMUL.FTZ R117, R117, R15 ;  /* 0x0000000f75757220 */ /* 0x000fe20000410000 */
[----:B------:R-:W-:Y:S01]  /*ef20*/  MUFU.EX2 R28, R28 ;  /* 0x0000001c001c7308 */ /* 0x000fe20000000800 */
[----:B0-----:R-:W-:Y:S01]  /*ef30*/  F2FP.F16.F32.PACK_AB R128, R36, R32 ;  /* 0x000000202480723e */ /* 0x001fe200000000ff */
[-C--:B------:R-:W-:Y:S01]  /*ef40*/  FMUL.FTZ R90, R90, R21.reuse ;  /* 0x000000155a5a7220 */ /* 0x080fe20000410000 */
[----:B--2---:R-:W-:Y:S01]  /*ef50*/  FADD.FTZ R47, R143, R50 ;  /* 0x000000328f2f7221 */ /* 0x004fe20000010000 */
[----:B------:R-:W-:Y:S01]  /*ef60*/  FADD.FTZ R50, R56, R51 ;  /* 0x0000003338327221 */ /* 0x000fe20000010000 */
[-C--:B------:R-:W-:Y:S01]  /*ef70*/  FMUL.FTZ R91, R91, R21.reuse ;  /* 0x000000155b5b7220 */ /* 0x080fe20000410000 */
[----:B------:R-:W-:Y:S01]  /*ef80*/  FMUL.FTZ R94, R94, R21 ;  /* 0x000000155e5e7220 */ /* 0x000fe20000410000 */
[C---:B------:R-:W-:Y:S01]  /*ef90*/  FADD.FTZ R46, R144.reuse, R47 ;  /* 0x0000002f902e7221 */ /* 0x040fe20000010000 */
[----:B------:R-:W-:Y:S01]  /*efa0*/  FADD.FTZ R51, R147, R50 ;  /* 0x0000003293337221 */ /* 0x000fe20000010000 */
[----:B------:R-:W-:Y:S01]  /*efb0*/  MUFU.EX2 R125, R125 ;  /* 0x0000007d007d7308 */ /* 0x000fe20000000800 */
[----:B------:R-:W-:Y:S01]  /*efc0*/  F2FP.F16.F32.PACK_AB R144, R144, R143 ;  /* 0x0000008f9090723e */ /* 0x000fe200000000ff */
[----:B------:R-:W-:Y:S01]  /*efd0*/  FADD.FTZ R47, R141, R46 ;  /* 0x0000002e8d2f7221 */ /* 0x000fe20000010000 */
[----:B------:R-:W-:Y:S01]  /*efe0*/  FADD.FTZ R51, R60, R51 ;  /* 0x000000333c337221 */ /* 0x000fe20000010000 */
[----:B------:R-:W-:Y:S01]  /*eff0*/  FFMA.FTZ R46, R71, R0, -R57 ;  /* 0x00000000472e7223 */ /* 0x000fe20000010839 */
[----:B------:R-:W-:Y:S01]  /*f000*/  F2FP.F16.F32.PACK_AB R143, R42, R35 ;  /* 0x000000232a8f723e */ /* 0x000fe200000000ff */
[C---:B------:R-:W-:Y:S01]  /*f010*/  FADD.FTZ R50, R146.reuse, R47 ;  /* 0x0000002f92327221 */ /* 0x040fe20000010000 */
[----:B------:R-:W-:Y:S01]  /*f020*/  F2FP.F16.F32.PACK_AB R146, R146, R141 ;  /* 0x0000008d9292723e */ /* 0x000fe200000000ff */
[----:B------:R-:W0:Y:S01]  /*f030*/  MUFU.EX2 R29, R29 ;  /* 0x0000001d001d7308 */ /* 0x000e220000000800 */
[----:B------:R-:W-:Y:S01]  /*f040*/  F2FP.F16.F32.PACK_AB R141, R39, R34 ;  /* 0x00000022278d723e */ /* 0x000fe200000000ff */
[----:B------:R-:W-:Y:S01]  /*f050*/  FADD.FTZ R47, R139, R50 ;  /* 0x000000328b2f7221 */ /* 0x000fe20000010000 */
[----:B------:R-:W-:Y:S01]  /*f060*/  FADD.FTZ R50, R34, R51 ;  /* 0x0000003322327221 */ /* 0x000fe20000010000 */
[----:B------:R-:W-:Y:S01]  /*f070*/  FFMA.FTZ R57, R87, R0, -R57 ;  /* 0x0000000057397223 */ /* 0x000fe20000010839 */
[----:B------:R-:W-:Y:S01]  /*f080*/  F2FP.F16.F32.PACK_AB R147, R60, R147 ;  /* 0x000000933c93723e */ /* 0x000fe200000000ff */
[C---:B------:R-:W-:Y:S01]  /*f090*/  FADD.FTZ R47, R140.reuse, R47 ;  /* 0x0000002f8c2f7221 */ /* 0x040fe20000010000 */
[----:B------:R-:W-:Y:S01]  /*f0a0*/  FADD.FTZ R50, R39, R50 ;  /* 0x0000003227327221 */ /* 0x000fe20000010000 */
[----:B------:R-:W-:Y:S01]  /*f0b0*/  MUFU.EX2 R46, R46 ;  /* 0x0000002e002e7308 */ /* 0x000fe20000000800 */
[----:B------:R-:W-:Y:S01]  /*f0c0*/  F2FP.F16.F32.PACK_AB R140, R140, R139 ;  /* 0x0000008b8c8c723e */ /* 0x000fe200000000ff */
[----:B------:R-:W-:Y:S01]  /*f0d0*/  FADD.FTZ R54, R142, R47 ;  /* 0x0000002f8e367221 */ /* 0x000fe20000010000 */
[----:B------:R-:W-:Y:S01]  /*f0e0*/  FADD.FTZ R47, R35, R50 ;  /* 0x00000032232f7221 */ /* 0x000fe20000010000 */
[----:B------:R-:W-:Y:S01]  /*f0f0*/  F2FP.F16.F32.PACK_AB R142, R25, R142 ;  /* 0x0000008e198e723e */ /* 0x000fe200000000ff */
[-C--:B------:R-:W-:Y:S01]  /*f100*/  FMUL.FTZ R95, R95, R21.reuse ;  /* 0x000000155f5f7220 */ /* 0x080fe20000410000 */
[----:B------:R-:W-:Y:S01]  /*f110*/  FADD.FTZ R51, R25, R54 ;  /* 0x0000003619337221 */ /* 0x000fe20000010000 */
        /* <DEDUP_REMOVED lines=10> */
[----:B-1----:R-:W-:Y:S01]  /*f1c0*/  F2FP.F16.F32.PACK_AB R130, R41, R40 ;  /* 0x000000282982723e */ /* 0x002fe200000000ff */
[----:B------:R-:W-:Y:S01]  /*f1d0*/  FADD.FTZ R51, R138, R51 ;  /* 0x000000338a337221 */ /* 0x000fe20000010000 */
[----:B------:R-:W-:Y:S01]  /*f1e0*/  FADD.FTZ R47, R8, R47 ;  /* 0x0000002f082f7221 */ /* 0x000fe20000010000 */
[C---:B------:R-:W-:Y:S01]  /*f1f0*/  F2FP.F16.F32.PACK_AB R138, R24.reuse, R138 ;  /* 0x0000008a188a723e */ /* 0x040fe200000000ff */
[----:B------:R-:W-:Y:S01]  /*f200*/  FMUL.FTZ R99, R99, R21 ;  /* 0x0000001563637220 */ /* 0x000fe20000410000 */
[----:B------:R-:W-:Y:S01]  /*f210*/  FADD.FTZ R51, R24, R51 ;  /* 0x0000003318337221 */ /* 0x000fe20000010000 */
[----:B------:R-:W-:Y:S01]  /*f220*/  FADD.FTZ R50, R26, R47 ;  /* 0x0000002f1a327221 */ /* 0x000fe20000010000 */
[----:B------:R-:W-:Y:S01]  /*f230*/  MUFU.EX2 R78, R78 ;  /* 0x0000004e004e7308 */ /* 0x000fe20000000800 */
[----:B0-----:R-:W-:Y:S01]  /*f240*/  F2FP.F16.F32.PACK_AB R124, R29, R28 ;  /* 0x0000001c1d7c723e */ /* 0x001fe200000000ff */
[----:B------:R-:W-:Y:S01]  /*f250*/  FADD.FTZ R30, R132, R51 ;  /* 0x00000033841e7221 */ /* 0x000fe20000010000 */
[----:B------:R-:W-:Y:S01]  /*f260*/  FADD.FTZ R50, R133, R50 ;  /* 0x0000003285327221 */ /* 0x000fe20000010000 */
[----:B------:R-:W-:Y:S01]  /*f270*/  F2FP.F16.F32.PACK_AB R133, R27, R133 ;  /* 0x000000851b85723e */ /* 0x000fe200000000ff */
[----:B------:R-:W-:Y:S01]  /*f280*/  FMUL.FTZ R102, R102, R21 ;  /* 0x0000001566667220 */ /* 0x000fe20000410000 */
[----:B------:R-:W-:Y:S01]  /*f290*/  FADD.FTZ R47, R37, R30 ;  /* 0x0000001e252f7221 */ /* 0x000fe20000010000 */
[----:B------:R-:W-:Y:S01]  /*f2a0*/  FADD.FTZ R50, R27, R50 ;  /* 0x000000321b327221 */ /* 0x000fe20000010000 */
[----:B------:R-:W0:Y:S01]  /*f2b0*/  MUFU.EX2 R45, R45 ;  /* 0x0000002d002d7308 */ /* 0x000e220000000800 */
[----:B------:R-:W-:Y:S01]  /*f2c0*/  F2FP.F16.F32.PACK_AB R132, R37, R132 ;  /* 0x000000842584723e */ /* 0x000fe200000000ff */
[----:B------:R-:W-:Y:S01]  /*f2d0*/  FADD.FTZ R30, R134, R47 ;  /* 0x0000002f861e7221 */ /* 0x000fe20000010000 */
[----:B------:R-:W-:Y:S01]  /*f2e0*/  FADD.FTZ R39, R135, R50 ;  /* 0x0000003287277221 */ /* 0x000fe20000010000 */
[C---:B------:R-:W-:Y:S01]  /*f2f0*/  F2FP.F16.F32.PACK_AB R135, R4.reuse, R135 ;  /* 0x000000870487723e */ /* 0x040fe200000000ff */
[----:B------:R-:W-:Y:S01]  /*f300*/  FMUL.FTZ R103, R103, R21 ;  /* 0x0000001567677220 */ /* 0x000fe20000410000 */
[C---:B------:R-:W-:Y:S01]  /*f310*/  FADD.FTZ R25, R33.reuse, R30 ;  /* 0x0000001e21197221 */ /* 0x040fe20000010000 */
[----:B------:R-:W-:Y:S01]  /*f320*/  FADD.FTZ R30, R4, R39 ;  /* 0x00000027041e7221 */ /* 0x000fe20000010000 */
[----:B------:R-:W1:Y:S01]  /*f330*/  MUFU.EX2 R79, R79 ;  /* 0x0000004f004f7308 */ /* 0x000e620000000800 */
[----:B------:R-:W-:Y:S01]  /*f340*/  F2FP.F16.F32.PACK_AB R134, R33, R134 ;  /* 0x000000862186723e */ /* 0x000fe200000000ff */
[----:B------:R-:W-:Y:S01]  /*f350*/  FADD.FTZ R25, R32, R25 ;  /* 0x0000001920197221 */ /* 0x000fe20000010000 */
[----:B------:R-:W-:Y:S01]  /*f360*/  FADD.FTZ R30, R129, R30 ;  /* 0x0000001e811e7221 */ /* 0x000fe20000010000 */
[C---:B------:R-:W-:Y:S01]  /*f370*/  F2FP.F16.F32.PACK_AB R129, R5.reuse, R129 ;  /* 0x000000810581723e */ /* 0x040fe200000000ff */
[----:B------:R-:W-:Y:S01]  /*f380*/  FMUL.FTZ R106, R106, R21 ;  /* 0x000000156a6a7220 */ /* 0x000fe20000410000 */
[----:B------:R-:W-:Y:S01]  /*f390*/  FADD.FTZ R25, R36, R25 ;  /* 0x0000001924197221 */ /* 0x000fe20000010000 */
[----:B------:R-:W-:Y:S01]  /*f3a0*/  FADD.FTZ R30, R5, R30 ;  /* 0x0000001e051e7221 */ /* 0x000fe20000010000 */
[----:B------:R-:W2:Y:S01]  /*f3b0*/  MUFU.EX2 R48, R48 ;  /* 0x0000003000307308 */ /* 0x000ea20000000800 */
[----:B0-----:R-:W-:Y:S01]  /*f3c0*/  F2FP.F16.F32.PACK_AB R126, R45, R44 ;  /* 0x0000002c2d7e723e */ /* 0x001fe200000000ff */
[----:B------:R-:W-:Y:S01]  /*f3d0*/  FADD.FTZ R20, R40, R25 ;  /* 0x0000001928147221 */ /* 0x000fe20000010000 */
[----:B------:R-:W-:Y:S01]  /*f3e0*/  FADD.FTZ R25, R131, R30 ;  /* 0x0000001e83197221 */ /* 0x000fe20000010000 */
[C---:B------:R-:W-:Y:S01]  /*f3f0*/  F2FP.F16.F32.PACK_AB R131, R46.reuse, R131 ;  /* 0x000000832e83723e */ /* 0x040fe200000000ff */
[----:B------:R-:W-:Y:S01]  /*f400*/  FMUL.FTZ R107, R107, R21 ;  /* 0x000000156b6b7220 */ /* 0x000fe20000410000 */
[----:B------:R-:W-:Y:S01]  /*f410*/  FADD.FTZ R35, R41, R20 ;  /* 0x0000001429237221 */ /* 0x000fe20000010000 */
[----:B------:R-:W-:Y:S01]  /*f420*/  FADD.FTZ R8, R46, R25 ;  /* 0x000000192e087221 */ /* 0x000fe20000010000 */
[----:B------:R-:W0:Y:S01]  /*f430*/  MUFU.EX2 R82, R82 ;  /* 0x0000005200527308 */ /* 0x000e220000000800 */
[----:B-1----:R-:W-:Y:S01]  /*f440*/  F2FP.F16.F32.PACK_AB R127, R79, R78 ;  /* 0x0000004e4f7f723e */ /* 0x002fe200000000ff */
[----:B------:R-:W-:Y:S01]  /*f450*/  FADD.FTZ R20, R28, R35 ;  /* 0x000000231c147221 */ /* 0x000fe20000010000 */
[----:B------:R-:W-:Y:S01]  /*f460*/  FADD.FTZ R8, R125, R8 ;  /* 0x000000087d087221 */ /* 0x000fe20000010000 */
[----:B------:R-:W-:Y:S01]  /*f470*/  F2FP.F16.F32.PACK_AB R125, R31, R125 ;  /* 0x0000007d1f7d723e */ /* 0x000fe200000000ff */
[-C--:B------:R-:W-:Y:S01]  /*f480*/  FMUL.FTZ R110, R110, R21.reuse ;  /* 0x000000156e6e7220 */ /* 0x080fe20000410000 */
[----:B------:R-:W-:Y:S01]  /*f490*/  FADD.FTZ R25, R29, R20 ;  /* 0x000000141d197221 */ /* 0x000fe20000010000 */
[----:B------:R-:W-:Y:S01]  /*f4a0*/  FADD.FTZ R27, R31, R8 ;  /* 0x000000081f1b7221 */ /* 0x000fe20000010000 */
[----:B------:R-:W1:Y:S01]  /*f4b0*/  MUFU.EX2 R49, R49 ;  /* 0x0000003100317308 */ /* 0x000e620000000800 */
[-C--:B------:R-:W-:Y:S01]  /*f4c0*/  FMUL.FTZ R111, R111, R21.reuse ;  /* 0x000000156f6f7220 */ /* 0x080fe20000410000 */
[----:B------:R-:W-:Y:S01]  /*f4d0*/  FADD.FTZ R4, R44, R25 ;  /* 0x000000192c047221 */ /* 0x000fe20000010000 */
[----:B------:R-:W-:Y:S01]  /*f4e0*/  FADD.FTZ R8, R78, R27 ;  /* 0x0000001b4e087221 */ /* 0x000fe20000010000 */
[-C--:B------:R-:W-:Y:S01]  /*f4f0*/  FMUL.FTZ R114, R114, R21.reuse ;  /* 0x0000001572727220 */ /* 0x080fe20000410000 */
[-C--:B------:R-:W-:Y:S01]  /*f500*/  FMUL.FTZ R115, R115, R21.reuse ;  /* 0x0000001573737220 */ /* 0x080fe20000410000 */
[----:B------:R-:W-:Y:S01]  /*f510*/  FADD.FTZ R5, R45, R4 ;  /* 0x000000042d057221 */ /* 0x000fe20000010000 */
[----:B------:R-:W-:Y:S01]  /*f520*/  FADD.FTZ R25, R79, R8 ;  /* 0x000000084f197221 */ /* 0x000fe20000010000 */
[----:B------:R-:W3:Y:S01]  /*f530*/  MUFU.EX2 R83, R83 ;  /* 0x0000005300537308 */ /* 0x000ee20000000800 */
[-C--:B------:R-:W-:Y:S01]  /*f540*/  FMUL.FTZ R118, R118, R21.reuse ;  /* 0x0000001576767220 */ /* 0x080fe20000410000 */
[----:B--2---:R-:W-:Y:S01]  /*f550*/  FADD.FTZ R4, R48, R5 ;  /* 0x0000000530047221 */ /* 0x004fe20000010000 */
[----:B0-----:R-:W-:Y:S01]  /*f560*/  FADD.FTZ R8, R82, R25 ;  /* 0x0000001952087221 */ /* 0x001fe20000010000 */
[----:B------:R-:W-:Y:S01]  /*f570*/  FMUL.FTZ R119, R119, R21 ;  /* 0x0000001577777220 */ /* 0x000fe20000410000 */
[----:B------:R-:W-:-:S02]  /*f580*/  IMAD.MOV.U32 R153, RZ, RZ, R18 ;  /* 0x000000ffff997224 */ /* 0x000fc400078e0012 */
[----:B------:R-:W-:Y:S01]  /*f590*/  IMAD.MOV.U32 R15, RZ, RZ, R3 ;  /* 0x000000ffff0f7224 */ /* 0x000fe200078e0003 */
[----:B------:R-:W0:Y:S01]  /*f5a0*/  MUFU.EX2 R52, R84 ;  /* 0x0000005400347308 */ /* 0x000e220000000800 */
[C---:B-1----:R-:W-:Y:S01]  /*f5b0*/  FADD.FTZ R5, R49.reuse, R4 ;  /* 0x0000000431057221 */ /* 0x042fe20000010000 */
[----:B------:R-:W-:-:S06]  /*f5c0*/  F2FP.F16.F32.PACK_AB R120, R49, R48 ;  /* 0x000000303178723e */ /* 0x000fcc00000000ff */
[----:B------:R-:W1:Y:S01]  /*f5d0*/  MUFU.EX2 R123, R86 ;  /* 0x00000056007b7308 */ /* 0x000e620000000800 */
[C---:B---3--:R-:W-:Y:S01]  /*f5e0*/  FADD.FTZ R8, R83.reuse, R8 ;  /* 0x0000000853087221 */ /* 0x048fe20000010000 */
[----:B------:R-:W-:-:S06]  /*f5f0*/  F2FP.F16.F32.PACK_AB R121, R83, R82 ;  /* 0x000000525379723e */ /* 0x000fcc00000000ff */
[----:B------:R-:W2:Y:S01]  /*f600*/  MUFU.EX2 R57, R57 ;  /* 0x0000003900397308 */ /* 0x000ea20000000800 */
[----:B0-----:R-:W-:Y:S01]  /*f610*/  FADD.FTZ R5, R52, R5 ;  /* 0x0000000534057221 */ /* 0x001fe20000010000 */
[----:B------:R-:W-:-:S03]  /*f620*/  F2FP.F16.F32.PACK_AB R122, R14, R52 ;  /* 0x000000340e7a723e */ /* 0x000fc600000000ff */
[----:B------:R-:W-:Y:S01]  /*f630*/  FADD.FTZ R5, R14, R5 ;  /* 0x000000050e057221 */ /* 0x000fe20000010000 */
[----:B------:R-:W-:Y:S02]  /*f640*/  IMAD.MOV.U32 R14, RZ, RZ, R9 ;  /* 0x000000ffff0e7224 */ /* 0x000fe400078e0009 */
[----:B-1----:R-:W-:-:S04]  /*f650*/  FADD.FTZ R8, R123, R8 ;  /* 0x000000087b087221 */ /* 0x002fc80000010000 */
[C---:B--2---:R-:W-:Y:S01]  /*f660*/  FADD.FTZ R4, R57.reuse, R8 ;  /* 0x0000000839047221 */ /* 0x044fe20000010000 */
[----:B------:R-:W-:Y:S01]  /*f670*/  F2FP.F16.F32.PACK_AB R123, R57, R123 ;  /* 0x0000007b397b723e */ /* 0x000fe200000000ff */
[----:B------:R-:W-:Y:S01]  /*f680*/  IMAD.MOV.U32 R8, RZ, RZ, R23 ;  /* 0x000000ffff087224 */ /* 0x000fe200078e0017 */
[----:B------:R-:W-:Y:S06]  /*f690*/  @P2 BRA `(.L_x_12502) ;  /* 0xffffffe000502947 */ /* 0x000fec000383ffff */
.L_x_12492:
[----:B------:R-:W-:Y:S05]  /*f6a0*/  WARPSYNC.ALL ;  /* 0x0000000000007948 */ /* 0x000fea0003800000 */
[----:B------:R-:W-:Y:S06]  /*f6b0*/  BAR.ARV 0x8, 0x1a0 ;  /* 0x0206800000007b1d */ /* 0x000fec0000002000 */
[----:B------:R-:W-:Y:S05]  /*f6c0*/  @!P0 BRA `(.L_x_12503) ;  /* 0x0000000000048947 */ /* 0x000fea0003800000 */
[----:B------:R-:W-:Y:S01]  /*f6d0*/  BPT.TRAP 0x1 ;  /* 0x000000040000795c */ /* 0x000fe20000300000 */
.L_x_12503:
[----:B------:R-:W-:Y:S01]  /*f6e0*/  IMAD R13, R18, 0x8, R2 ;  /* 0x00000008120d7824 */ /* 0x000fe200078e0202 */
[----:B------:R-:W-:-:S04]  /*f6f0*/  SHF.L.U32 R6, R23, 0x1f, RZ ;  /* 0x0000001f17067819 */ /* 0x000fc800000006ff */
[----:B------:R0:W1:Y:S01]  /*f700*/  SYNCS.PHASECHK.TRANS64.TRYWAIT P2, [R13+URZ+0x16850], R6 ;  /* 0x016850060d0075a7 */ /* 0x000062000804017f */
[----:B------:R-:W-:Y:S05]  /*f710*/  @!P0 BRA `(.L_x_12504) ;  /* 0x0000000000048947 */ /* 0x000fea0003800000 */
[----:B------:R-:W-:Y:S01]  /*f720*/  BPT.TRAP 0x1 ;  /* 0x000000040000795c */ /* 0x000fe20000300000 */
.L_x_12504:
[----:B------:R-:W-:-:S05]  /*f730*/  VIADD R2, R2, 0x400 ;  /* 0x0000040002027836 */ /* 0x000fca0000000000 */
[----:B------:R-:W-:-:S04]  /*f740*/  SHF.R.U32.HI R2, RZ, 0x4, R2 ;  /* 0x00000004ff027819 */ /* 0x000fc80000011602 */
[----:B------:R-:W-:Y:S01]  /*f750*/  LOP3.LUT R7, R2, 0x3fff, RZ, 0xc0, !PT ;  /* 0x00003fff02077812 */ /* 0x000fe200078ec0ff */
[----:B-1----:R-:W-:Y:S06]  /*f760*/  @P2 BRA `(.L_x_12505) ;  /* 0x0000000000082947 */ /* 0x002fec0003800000 */
[----:B------:R-:W1:Y:S02]  /*f770*/  SYNCS.PHASECHK.TRANS64.TRYWAIT P0, [R13+URZ+0x16850], R6 ;  /* 0x016850060d0075a7 */ /* 0x000e64000800017f */
[----:B-1----:R-:W-:Y:S05]  /*f780*/  @!P0 BRA `(.L_x_12506) ;  /* 0x0000007c00888947 */ /* 0x002fea0003800000 */
.L_x_12505:
[----:B01----:R-:W-:Y:S01]  /*f790*/  LEA R6, R18, R7, 0xa ;  /* 0x0000000712067211 */ /* 0x003fe200078e50ff */
[----:B------:R-:W-:Y:S01]  /*f7a0*/  IMAD.MOV.U32 R7, RZ, RZ, 0x40000040 ;  /* 0x40000040ff077424 */ /* 0x000fe200078e00ff */
[----:B------:R-:W-:Y:S05]  /*f7b0*/  WARPSYNC.ALL ;  /* 0x0000000000007948 */ /* 0x000fea0003800000 */
[C---:B------:R-:W-:Y:S01]  /*f7c0*/  R2UR UR6, R6.reuse ;  /* 0x00000000060672ca */ /* 0x040fe200000e0000 */
[----:B------:R-:W2:Y:S01]  /*f7d0*/  LDL.LU R20, [R1+0x38] ;  /* 0x0000380001147983 */ /* 0x000ea20000300800 */
[----:B------:R-:W-:Y:S01]  /*f7e0*/  R2UR UR7, R7 ;  /* 0x00000000070772ca */ /* 0x000fe200000e0000 */
[----:B------:R-:W-:Y:S01]  /*f7f0*/  WARPGROUP.ARRIVE ;  /* 0x00000000000079c5 */ /* 0x000fe20000000000 */
[----:B------:R-:W-:Y:S01]  /*f800*/  VIADD R10, R6, 0x80 ;  /* 0x00000080060a7836 */ /* 0x000fe20000000000 */
[----:B------:R-:W0:Y:S01]  /*f810*/  SHFL.BFLY PT, R2, R5, 0x2, 0x1f ;  /* 0x0c401f0005027f89 */ /* 0x000e2200000e0000 */
[----:B------:R-:W-:Y:S01]  /*f820*/  IMAD.MOV.U32 R11, RZ, RZ, 0x40000040 ;  /* 0x40000040ff0b7424 */ /* 0x000fe200078e00ff */
[----:B------:R-:W-:Y:S01]  /*f830*/  MOV R28, 0xff800000 ;  /* 0xff800000001c7802 */ /* 0x000fe20000000f00 */
[----:B------:R-:W-:-:S02]  /*f840*/  IMAD.MOV.U32 R7, RZ, RZ, 0x40000040 ;  /* 0x40000040ff077424 */ /* 0x000fc400078e00ff */
[----:B------:R-:W-:Y:S02]  /*f850*/  VIADD R18, R18, 0x1 ;  /* 0x0000000112127836 */ /* 0x000fe40000000000 */
[----:B------:R-:W-:Y:S02]  /*f860*/  @!P1 VIADD R8, R13, 0x16860 ;  /* 0x000168600d089836 */ /* 0x000fe40000000000 */
[----:B------:R-:W-:Y:S01]  /*f870*/  IMAD.MOV.U32 R21, RZ, RZ, -0x800000 ;  /* 0xff800000ff157424 */ /* 0x000fe200078e00ff */
[----:B------:R-:W-:Y:S01]  /*f880*/  HGMMA.64x64x16.F32 R88, R148, gdesc[UR4].tnspB, R88, gsb0 ;  /* 0x40e0000494587df0 */ /* 0x000fe20008000858 */
[----:B------:R-:W-:Y:S01]  /*f890*/  R2UR UR6, R10 ;  /* 0x000000000a0672ca */ /* 0x000fe200000e0000 */
[----:B------:R-:W-:Y:S01]  /*f8a0*/  VIADD R10, R6, 0x100 ;  /* 0x00000100060a7836 */ /* 0x000fe20000000000 */
[----:B------:R-:W-:Y:S01]  /*f8b0*/  R2UR UR7, R11 ;  /* 0x000000000b0772ca */ /* 0x000fe200000e0000 */
[----:B------:R-:W-:Y:S01]  /*f8c0*/  IMAD.MOV.U32 R11, RZ, RZ, 0x40000040 ;  /* 0x40000040ff0b7424 */ /* 0x000fe200078e00ff */
[----:B------:R-:W-:-:S02]  /*f8d0*/  ISETP.NE.AND P0, PT, R18, 0x2, PT ;  /* 0x000000021200780c */ /* 0x000fc40003f05270 */
[----:B------:R-:W-:Y:S02]  /*f8e0*/  @!P1 PRMT R8, RZ, 0x654, R8 ;  /* 0x00000654ff089816 */ /* 0x000fe40000000008 */
[----:B------:R-:W-:Y:S01]  /*f8f0*/  SEL R18, R18, RZ, P0 ;  /* 0x000000ff12127207 */ /* 0x000fe20000000000 */
[----:B0-----:R-:W-:Y:S01]  /*f900*/  FADD.FTZ R2, R2, R5 ;  /* 0x0000000502027221 */ /* 0x001fe20000010000 */
[----:B------:R-:W-:Y:S02]  /*f910*/  WARPGROUP.DEPBAR.LE gsb0, 0x0 ;  /* 0x00008000000079c5 */ /* 0x000fe40000010000 */
[----:B------:R-:W-:-:S06]  /*f920*/  WARPGROUP.ARRIVE ;  /* 0x00000000000079c5 */ /* 0x000fcc0000000000 */
        /* <DEDUP_REMOVED lines=27> */
[----:B------:R-:W-:Y:S01]  /*fae0*/  IMAD.MOV.U32 R11, RZ, RZ, 0x40000040 ;  /* 0x40000040ff0b7424 */ /* 0x000fe200078e00ff */
[----:B------:R-:W-:Y:S01]  /*faf0*/  IADD3 R6, R6, 0x380, RZ ;  /* 0x0000038006067810 */ /* 0x000fe20007ffe0ff */
[----:B------:R-:W-:Y:S02]  /*fb00*/  WARPGROUP.DEPBAR.LE gsb0, 0x0 ;  /* 0x00008000000079c5 */ /* 0x000fe40000010000 */
[----:B------:R-:W-:-:S08]  /*fb10*/  WARPGROUP.ARRIVE ;  /* 0x00000000000079c5 */ /* 0x000fd00000000000 */
[----:B------:R-:W-:Y:S01]  /*fb20*/  HGMMA.64x64x16.F32 R88, R128, gdesc[UR4].tnspB, R88, gsb0 ;  /* 0x40e0000480587df0 */ /* 0x000fe20008000858 */
[----:B------:R-:W-:Y:S02]  /*fb30*/  R2UR UR6, R10 ;  /* 0x000000000a0672ca */ /* 0x000fe400000e0000 */
[----:B------:R-:W-:Y:S02]  /*fb40*/  R2UR UR7, R11 ;  /* 0x000000000b0772ca */ /* 0x000fe400000e0000 */
[----:B------:R-:W0:Y:S02]  /*fb50*/  SHFL.BFLY PT, R11, R4, 0x2, 0x1f ;  /* 0x0c401f00040b7f89 */ /* 0x000e2400000e0000 */
[----:B0-----:R-:W-:Y:S01]  /*fb60*/  FADD.FTZ R11, R11, R4 ;  /* 0x000000040b0b7221 */ /* 0x001fe20000010000 */
[----:B------:R-:W-:-:S04]  /*fb70*/  SEL R4, RZ, 0x1, P0 ;  /* 0x00000001ff047807 */ /* 0x000fc80000000000 */
[----:B------:R-:W-:Y:S01]  /*fb80*/  LOP3.LUT R23, R23, R4, RZ, 0x3c, !PT ;  /* 0x0000000417177212 */ /* 0x000fe200078e3cff */
        /* <DEDUP_REMOVED lines=8> */
[----:B------:R-:W-:-:S02]  /*fc10*/  IMAD.MOV.U32 R6, RZ, RZ, RZ ;  /* 0x000000ffff067224 */ /* 0x000fc400078e00ff */
[----:B-1----:R-:W-:Y:S02]  /*fc20*/  FADD.FTZ R10, R2, R7 ;  /* 0x00000007020a7221 */ /* 0x002fe40000010000 */
[----:B------:R-:W-:Y:S01]  /*fc30*/  FSETP.NE.FTZ.AND P3, PT, R15, RZ, PT ;  /* 0x000000ff0f00720b */ /* 0x000fe20003f75000 */
[----:B------:R-:W-:Y:S02]  /*fc40*/  IMAD.MOV.U32 R2, RZ, RZ, RZ ;  /* 0x000000ffff027224 */ /* 0x000fe400078e00ff */
[----:B------:R-:W-:-:S10]  /*fc50*/  FSETP.NE.FTZ.AND P2, PT, R10, RZ, PT ;  /* 0x000000ff0a00720b */ /* 0x000fd40003f55000 */
[----:B------:R-:W0:Y:S01]  /*fc60*/  @P3 MUFU.LG2 R7, R15 ;  /* 0x0000000f00073308 */ /* 0x000e220000000c00 */
[C---:B------:R-:W-:Y:S02]  /*fc70*/  @P3 FMUL.FTZ R11, R0.reuse, 0.69314718246459960938 ;  /* 0x3f317218000b3820 */ /* 0x040fe40000410000 */
        /* <DEDUP_REMOVED lines=45> */
[----:B---3--:R-:W-:-:S07]  /*ff50*/  FMUL.FTZ R119, R119, R6 ;  /* 0x0000000677777220 */ /* 0x008fce0000410000 */
.L_x_12431:
[----:B------:R-:W2:Y:S01]  /*ff60*/  LDL R59, [R1+0x2c] ;  /* 0x00002c00013b7983 */ /* 0x000ea20000100800 */
[----:B------:R-:W-:Y:S05]  /*ff70*/  WARPSYNC.ALL ;  /* 0x0000000000007948 */ /* 0x000fea0003800000 */
[----:B------:R-:W0:Y:S01]  /*ff80*/  S2R R4, SR_TID.X ;  /* 0x0000000000047919 */ /* 0x000e220000002100 */
[----:B------:R-:W3:Y:S01]  /*ff90*/  S2UR UR5, SR_CgaCtaId ;  /* 0x00000000000579c3 */ /* 0x000ee20000008800 */
[----:B------:R-:W-:Y:S01]  /*ffa0*/  UMOV UR4, 0x400 ;  /* 0x0000040000047882 */ /* 0x000fe20000000000 */
[----:B------:R-:W-:Y:S01]  /*ffb0*/  BSSY B0, `(.L_x_12507) ;  /* 0x0000185000007945 */ /* 0x000fe20003800000 */
[----:B---3--:R-:W-:-:S06]  /*ffc0*/  ULEA UR4, UR5, UR4, 0x18 ;  /* 0x0000000405047291 */ /* 0x008fcc000f8ec03f */
[----:B------:R-:W-:Y:S01]  /*ffd0*/  IMAD.U32 R2, RZ, RZ, UR4 ;  /* 0x00000004ff027e24 */ /* 0x000fe2000f8e00ff */
[----:B------:R-:W-:Y:S01]  /*ffe0*/  BAR.SYNC.DEFER_BLOCKING 0x5, 0x1a0 ;  /* 0x0146800000007b1d */ /* 0x000fe20000010000 */
[----:B0-----:R-:W-:-:S05]  /*fff0*/  VIADD R60, R4, 0xffffff80 ;  /* 0xffffff80043c7836 */ /* 0x001fca0000000000 */
[----:B------:R-:W-:-:S04]  /*10000*/  SHF.R.S32.HI R4, RZ, 0x1f, R60 ;  /* 0x0000001fff047819 */ /* 0x000fc8000001143c */
[----:B------:R-:W-:-:S04]  /*10010*/  LEA.HI R4, R4, R60, RZ, 0x3 ;  /* 0x0000003c04047211 */ /* 0x000fc800078f18ff */
[----:B------:R-:W-:Y:S01]  /*10020*/  SHF.R.S32.HI R20, RZ, 0x3, R4 ;  /* 0x00000003ff147819 */ /* 0x000fe20000011404 */
[----:B------:R0:W3:Y:S01]  /*10030*/  LDS.128 R152, [R2+0x168d0] ;  /* 0x0168d00002987984 */ /* 0x0000e20000000c00 */
[----:B------:R-:W-:Y:S06]  /*10040*/  BAR.ARV 0x4, 0x1a0 ;  /* 0x0106800000007b1d */ /* 0x000fec0000002000 */
[----:B--2---:R-:W-:Y:S01]  /*10050*/  SHF.R.S32.HI R56, RZ, 0x1f, R59 ;  /* 0x0000001fff387819 */ /* 0x004fe2000001143b */
[----:B------:R-:W-:-:S03]  /*10060*/  IMAD.SHL.U32 R58, R59, 0x4, RZ ;  /* 0x000000043b3a7824 */ /* 0x000fc600078e00ff */
[----:B------:R-:W-:Y:S01]  /*10070*/  SHF.L.U64.HI R57, R59, 0x2, R56 ;  /* 0x000000023b397819 */ /* 0x000fe20000010238 */
[----:B0--3--:R-:W-:Y:S06]  /*10080*/  @P1 BRA `(.L_x_12508) ;  /* 0x0000000c00a01947 */ /* 0x009fec0003800000 */
[----:B------:R-:W1:Y:S01]  /*10090*/  LDL R6, [R1+0x44] ;  /* 0x0000440001067983 */ /* 0x000e620000100800 */
[----:B------:R-:W0:Y:S01]  /*100a0*/  S2R R5, SR_SWINHI ;  /* 0x0000000000057919 */ /* 0x000e220000002f00 */
[----:B------:R-:W-:Y:S05]  /*100b0*/  WARPSYNC.ALL ;  /* 0x0000000000007948 */ /* 0x000fea0003800000 */
[----:B------:R-:W-:Y:S01]  /*100c0*/  F2FP.F16.F32.PACK_AB R12, R12, R49 ;  /* 0x000000310c0c723e */ /* 0x000fe200000000ff */
[----:B------:R-:W-:Y:S01]  /*100d0*/  ULDC.64 UR4, c[0x0][0xbd8] ;  /* 0x0002f60000047ab9 */ /* 0x000fe20000000a00 */
[----:B------:R-:W-:Y:S01]  /*100e0*/  F2FP.F16.F32.PACK_AB R13, R13, R52 ;  /* 0x000000340d0d723e */ /* 0x000fe200000000ff */
[----:B------:R-:W2:Y:S01]  /*100f0*/  LDL R60, [R1+0x30] ;  /* 0x00003000013c7983 */ /* 0x000ea20000100800 */
[----:B-----5:R-:W-:-:S02]  /*10100*/  MOV R24, R2 ;  /* 0x0000000200187202 */ /* 0x020fc40000000f00 */
[----:B0-----:R-:W-:Y:S02]  /*10110*/  MOV R25, R5 ;  /* 0x0000000500197202 */ /* 0x001fe40000000f00 */
[----:B------:R-:W-:Y:S02]  /*10120*/  F2FP.F16.F32.PACK_AB R14, R14, R47 ;  /* 0x0000002f0e0e723e */ /* 0x000fe400000000ff */
[----:B------:R-:W-:Y:S01]  /*10130*/  F2FP.F16.F32.PACK_AB R15, R15, R50 ;  /* 0x000000320f0f723e */ /* 0x000fe200000000ff */
[----:B------:R-:W-:Y:S01]  /*10140*/  BAR.SYNC.DEFER_BLOCKING 0x1, 0x180 ;  /* 0x0046000000007b1d */ /* 0x000fe20000010000 */
[----:B-1----:R-:W-:-:S03]  /*10150*/  IMAD.WIDE R10, R6, 0x2, R24 ;  /* 0x00000002060a7825 */ /* 0x002fc600078e0218 */
[C---:B------:R-:W-:Y:S02]  /*10160*/  IADD3 R51, P2, R10.reuse, 0x20, RZ ;  /* 0x000000200a337810 */ /* 0x040fe40007f5e0ff */
[C---:B------:R-:W-:Y:S02]  /*10170*/  LOP3.LUT R9, R10.reuse, 0x380, RZ, 0xc0, !PT ;  /* 0x000003800a097812 */ /* 0x040fe400078ec0ff */
[C---:B------:R-:W-:Y:S02]  /*10180*/  IADD3 R55, P0, R10.reuse, 0x60, RZ ;  /* 0x000000600a377810 */ /* 0x040fe40007f1e0ff */
[----:B------:R-:W-:Y:S02]  /*10190*/  IADD3 R53, P1, R10, 0x40, RZ ;  /* 0x000000400a357810 */ /* 0x000fe40007f3e0ff */
[----:B------:R-:W-:Y:S02]  /*101a0*/  LOP3.LUT R4, R51, 0x380, RZ, 0xc0, !PT ;  /* 0x0000038033047812 */ /* 0x000fe400078ec0ff */
[----:B------:R-:W-:-:S02]  /*101b0*/  SHF.R.U64 R9, R9, 0x3, RZ ;  /* 0x0000000309097819 */ /* 0x000fc400000012ff */
[----:B------:R-:W-:Y:S02]  /*101c0*/  LOP3.LUT R6, R53, 0x380, RZ, 0xc0, !PT ;  /* 0x0000038035067812 */ /* 0x000fe400078ec0ff */
[----:B------:R-:W-:Y:S02]  /*101d0*/  LOP3.LUT R54, R55, 0x380, RZ, 0xc0, !PT ;  /* 0x0000038037367812 */ /* 0x000fe400078ec0ff */
[----:B------:R-:W-:Y:S02]  /*101e0*/  SHF.R.U64 R4, R4, 0x3, RZ ;  /* 0x0000000304047819 */ /* 0x000fe400000012ff */
[----:B------:R-:W-:Y:S02]  /*101f0*/  LOP3.LUT R10, R9, R10, RZ, 0x3c, !PT ;  /* 0x0000000a090a7212 */ /* 0x000fe400078e3cff */
[----:B------:R-:W-:Y:S02]  /*10200*/  SHF.R.U64 R6, R6, 0x3, RZ ;  /* 0x0000000306067819 */ /* 0x000fe400000012ff */
[----:B------:R-:W-:Y:S01]  /*10210*/  SHF.R.U64 R54, R54, 0x3, RZ ;  /* 0x0000000336367819 */ /* 0x000fe200000012ff */
[--C-:B------:R-:W-:Y:S01]  /*10220*/  IMAD.X R5, RZ, RZ, R11.reuse, P0 ;  /* 0x000000ffff057224 */ /* 0x100fe200000e060b */
[----:B------:R-:W-:Y:S01]  /*10230*/  LOP3.LUT R8, R4, R51, RZ, 0x3c, !PT ;  /* 0x0000003304087212 */ /* 0x000fe200078e3cff */
[----:B------:R-:W-:Y:S01]  /*10240*/  IMAD.X R7, RZ, RZ, R11, P1 ;  /* 0x000000ffff077224 */ /* 0x000fe200008e060b */
[----:B------:R-:W-:-:S02]  /*10250*/  LOP3.LUT R6, R6, R53, RZ, 0x3c, !PT ;  /* 0x0000003506067212 */ /* 0x000fc400078e3cff */
[----:B------:R-:W-:Y:S02]  /*10260*/  LOP3.LUT R4, R54, R55, RZ, 0x3c, !PT ;  /* 0x0000003736047212 */ /* 0x000fe400078e3cff */
[----:B------:R-:W-:Y:S02]  /*10270*/  MOV R10, R10 ;  /* 0x0000000a000a7202 */ /* 0x000fe40000000f00 */
[----:B------:R-:W-:Y:S02]  /*10280*/  IADD3.X R9, RZ, R11, RZ, P2, !PT ;  /* 0x0000000bff097210 */ /* 0x000fe400017fe4ff */
[----:B------:R-:W-:Y:S01]  /*10290*/  MOV R49, R6 ;  /* 0x0000000600317202 */ /* 0x000fe20000000f00 */
[----:B------:R0:W-:Y:S01]  /*102a0*/  STSM.16.M88.4 [R10], R12 ;  /* 0x0000000c0a007844 */ /* 0x0001e20000000200 */
[----:B------:R-:W-:Y:S02]  /*102b0*/  MOV R47, R4 ;  /* 0x00000004002f7202 */ /* 0x000fe40000000f00 */
[----:B------:R-:W-:-:S02]  /*102c0*/  MOV R50, R8 ;  /* 0x0000000800327202 */ /* 0x000fc40000000f00 */
[----:B------:R-:W-:Y:S02]  /*102d0*/  F2FP.F16.F32.PACK_AB R4, R45, R48 ;  /* 0x000000302d04723e */ /* 0x000fe400000000ff */
[----:B------:R-:W-:Y:S02]  /*102e0*/  F2FP.F16.F32.PACK_AB R5, R43, R46 ;  /* 0x0000002e2b05723e */ /* 0x000fe400000000ff */
[----:B------:R-:W-:Y:S02]  /*102f0*/  F2FP.F16.F32.PACK_AB R6, R41, R44 ;  /* 0x0000002c2906723e */ /* 0x000fe400000000ff */
[----:B------:R-:W-:Y:S02]  /*10300*/  F2FP.F16.F32.PACK_AB R7, R39, R42 ;  /* 0x0000002a2707723e */ /* 0x000fe400000000ff */
[----:B------:R-:W-:Y:S02]  /*10310*/  F2FP.F16.F32.PACK_AB R8, R37, R40 ;  /* 0x000000282508723e */ /* 0x000fe400000000ff */
[----:B------:R-:W-:-:S02]  /*10320*/  F2FP.F16.F32.PACK_AB R9, R35, R38 ;  /* 0x000000262309723e */ /* 0x000fc400000000ff */
[----:B0-----:R-:W-:Y:S02]  /*10330*/  F2FP.F16.F32.PACK_AB R10, R33, R36 ;  /* 0x00000024210a723e */ /* 0x001fe400000000ff */
[----:B------:R-:W-:Y:S02]  /*10340*/  F2FP.F16.F32.PACK_AB R11, R31, R34 ;  /* 0x000000221f0b723e */ /* 0x000fe400000000ff */
[----:B------:R-:W-:Y:S02]  /*10350*/  F2FP.F16.F32.PACK_AB R12, R29, R30 ;  /* 0x0000001e1d0c723e */ /* 0x000fe400000000ff */
[----:B------:R-:W-:Y:S02]  /*10360*/  F2FP.F16.F32.PACK_AB R13, R27, R32 ;  /* 0x000000201b0d723e */ /* 0x000fe400000000ff */
[----:B------:R-:W-:Y:S02]  /*10370*/  F2FP.F16.F32.PACK_AB R14, R3, R26 ;  /* 0x0000001a030e723e */ /* 0x000fe400000000ff */
[----:B------:R-:W-:-:S02]  /*10380*/  F2FP.F16.F32.PACK_AB R15, R119, R0 ;  /* 0x00000000770f723e */ /* 0x000fc400000000ff */
[----:B------:R-:W-:Y:S02]  /*10390*/  ISETP.NE.U32.AND P0, PT, RZ, UR4, PT ;  /* 0x00000004ff007c0c */ /* 0x000fe4000bf05070 */
        /* <DEDUP_REMOVED lines=17> */
[----:B--2---:R-:W-:-:S02]  /*104b0*/  SHF.R.S32.HI R29, RZ, 0x1f, R60 ;  /* 0x0000001fff1d7819 */ /* 0x004fc4000001143c */
[----:B---3--:R-:W-:Y:S01]  /*104c0*/  SHF.R.S32.HI R34, RZ, 0x1f, R3 ;  /* 0x0000001fff227819 */ /* 0x008fe20000011403 */
[----:B0-----:R-:W-:Y:S06]  /*104d0*/  @P1 BRA `(.L_x_12509) ;  /* 0x0000000000101947 */ /* 0x001fec0003800000 */
[----:B------:R-:W-:Y:S05]  /*104e0*/  @!P0 BRA `(.L_x_12509) ;  /* 0x00000000000c8947 */ /* 0x000fea0003800000 */
[----:B------:R-:W2:Y:S04]  /*104f0*/  LDG.E R5, desc[UR40][R30.64] ;  /* 0x000000281e057981 */ /* 0x000ea8000c1e1900 */
[----:B-----5:R-:W2:Y:S02]  /*10500*/  LDG.E R0, desc[UR40][R30.64+0x4] ;  /* 0x000004281e007981 */ /* 0x020ea4000c1e1900 */
[----:B--2---:R-:W-:-:S07]  /*10510*/  IMAD.IADD R0, R0, 0x1, -R5 ;  /* 0x0000000100007824 */ /* 0x004fce00078e0a05 */
.L_x_12509:
[----:B------:R-:W2:Y:S01]  /*10520*/  LDL R9, [R1+0x28] ;  /* 0x0000280001097983 */ /* 0x000ea20000100800 */
[----:B------:R-:W-:-:S03]  /*10530*/  ULDC.64 UR4, c[0x0][0xb70] ;  /* 0x0002dc0000047ab9 */ /* 0x000fc60000000a00 */
[----:B------:R-:W3:Y:S01]  /*10540*/  LDL R38, [R1+0x34] ;  /* 0x0000340001267983 */ /* 0x000ee20000100800 */
[----:B------:R-:W-:Y:S02]  /*10550*/  IMAD.MOV.U32 R4, RZ, RZ, R3 ;  /* 0x000000ffff047224 */ /* 0x000fe400078e0003 */
[----:B------:R-:W-:Y:S01]  /*10560*/  IMAD.MOV.U32 R5, RZ, RZ, R34 ;  /* 0x000000ffff057224 */ /* 0x000fe200078e0022 */
[----:B------:R-:W2:Y:S01]  /*10570*/  LDL.LU R37, [R1+0x3c] ;  /* 0x00003c0001257983 */ /* 0x000ea20000300800 */
[----:B------:R-:W-:Y:S01]  /*10580*/  IMAD R6, R29, UR4, RZ ;  /* 0x000000041d067c24 */ /* 0x000fe2000f8e02ff */
[----:B------:R-:W-:Y:S01]  /*10590*/  SEL R36, R56, RZ, !P0 ;  /* 0x000000ff38247207 */ /* 0x000fe20004000000 */
[C---:B------:R-:W-:Y:S01]  /*105a0*/  IMAD.WIDE.U32 R4, R60.reuse, UR4, R4 ;  /* 0x000000043c047c25 */ /* 0x040fe2000f8e0004 */
[----:B------:R-:W0:Y:S01]  /*105b0*/  S2R R8, SR_TID.X ;  /* 0x0000000000087919 */ /* 0x000e220000002100 */
[----:B------:R-:W-:Y:S01]  /*105c0*/  SEL R35, R59, RZ, !P0 ;  /* 0x000000ff3b237207 */ /* 0x000fe20004000000 */
[----:B------:R-:W-:Y:S01]  /*105d0*/  ULDC.64 UR6, c[0x0][0xae0] ;  /* 0x0002b80000067ab9 */ /* 0x000fe20000000a00 */
[----:B------:R-:W-:Y:S01]  /*105e0*/  IMAD R7, R60, UR5, R6 ;  /* 0x000000053c077c24 */ /* 0x000fe2000f8e0206 */
[----:B------:R-:W-:-:S02]  /*105f0*/  ULDC.64 UR4, c[0x0][0xb78] ;  /* 0x0002de0000047ab9 */ /* 0x000fc40000000a00 */
[----:B------:R-:W-:Y:S02]  /*10600*/  IMAD R6, R36, UR4, RZ ;  /* 0x0000000424067c24 */ /* 0x000fe4000f8e02ff */
[----:B------:R-:W-:Y:S02]  /*10610*/  IMAD.IADD R5, R5, 0x1, R7 ;  /* 0x0000000105057824 */ /* 0x000fe400078e0207 */
[C---:B------:R-:W-:Y:S02]  /*10620*/  IMAD R6, R35.reuse, UR5, R6 ;  /* 0x0000000523067c24 */ /* 0x040fe4000f8e0206 */
[----:B------:R-:W-:Y:S01]  /*10630*/  IMAD.WIDE.U32 R4, R35, UR4, R4 ;  /* 0x0000000423047c25 */ /* 0x000fe2000f8e0004 */
[----:B------:R-:W-:Y:S01]  /*10640*/  ULDC.64 UR4, c[0x0][0xb40] ;  /* 0x0002d00000047ab9 */ /* 0x000fe20000000a00 */
[----:B------:R-:W-:Y:S02]  /*10650*/  BSSY B1, `(.L_x_12510) ;  /* 0x000005c000017945 */ /* 0x000fe40003800000 */
[----:B---3--:R-:W-:-:S02]  /*10660*/  IMAD R7, R20, 0x40, R38 ;  /* 0x0000004014077824 */ /* 0x008fc400078e0226 */
[----:B--2---:R-:W-:Y:S01]  /*10670*/  IMAD R11, R37, 0xc0, R9 ;  /* 0x000000c0250b7824 */ /* 0x004fe200078e0209 */
[----:B0-----:R-:W-:Y:S01]  /*10680*/  IADD3 R9, R8, -0x80, RZ ;  /* 0xffffff8008097810 */ /* 0x001fe20007ffe0ff */
[----:B------:R-:W-:-:S03]  /*10690*/  IMAD.WIDE R24, R7, 0x2, R24 ;  /* 0x0000000207187825 */ /* 0x000fc600078e0218 */
[----:B------:R-:W-:Y:S02]  /*106a0*/  SHF.R.S32.HI R8, RZ, 0x1f, R9 ;  /* 0x0000001fff087819 */ /* 0x000fe40000011409 */
[----:B------:R-:W-:Y:S02]  /*106b0*/  IADD3 R4, P1, R11, R4, RZ ;  /* 0x000000040b047210 */ /* 0x000fe40007f3e0ff */
[----:B------:R-:W-:Y:S02]  /*106c0*/  LEA.HI R8, R8, R9, RZ, 0x7 ;  /* 0x0000000908087211 */ /* 0x000fe400078f38ff */
[----:B------:R-:W-:Y:S02]  /*106d0*/  LEA R32, P2, R4, UR4, 0x2 ;  /* 0x0000000404207c11 */ /* 0x000fe4000f8410ff */
[----:B------:R-:W-:Y:S02]  /*106e0*/  LOP3.LUT R8, R8, 0xffffff80, RZ, 0xc0, !PT ;  /* 0xffffff8008087812 */ /* 0x000fe400078ec0ff */
[----:B------:R-:W-:-:S03]  /*106f0*/  IADD3 R7, P4, R24, 0x4800, RZ ;  /* 0x0000480018077810 */ /* 0x000fc60007f9e0ff */
[----:B------:R-:W-:Y:S01]  /*10700*/  IMAD.IADD R8, R9, 0x1, -R8 ;  /* 0x0000000109087824 */ /* 0x000fe200078e0a08 */
[----:B------:R-:W-:Y:S01]  /*10710*/  SHF.R.S32.HI R9, RZ, 0x1f, R11 ;  /* 0x0000001fff097819 */ /* 0x000fe2000001140b */
[----:B------:R-:W-:-:S03]  /*10720*/  IMAD.X R27, RZ, RZ, R25, P4 ;  /* 0x000000ffff1b7224 */ /* 0x000fc600020e0619 */
[----:B------:R-:W-:Y:S02]  /*10730*/  LOP3.LUT P0, RZ, R8, 0x3, RZ, 0xc0, !PT ;  /* 0x0000000308ff7812 */ /* 0x000fe4000780c0ff */
[----:B------:R-:W-:Y:S01]  /*10740*/  IADD3.X R9, R9, R5, R6, P1, !PT ;  /* 0x0000000509097210 */ /* 0x000fe20000ffe406 */
[C---:B------:R-:W-:Y:S01]  /*10750*/  VIADD R5, R11.reuse, 0x8 ;  /* 0x000000080b057836 */ /* 0x040fe20000000000 */
[----:B-----5:R-:W-:Y:S02]  /*10760*/  ISETP.GE.OR P1, PT, R11, R0, P0 ;  /* 0x000000000b00720c */ /* 0x020fe40000726670 */
[----:B------:R-:W-:Y:S01]  /*10770*/  LEA.HI.X R33, R4, UR5, R9, 0x2, P2 ;  /* 0x0000000504217c11 */ /* 0x000fe200090f1409 */
[----:B------:R-:W-:Y:S01]  /*10780*/  ULDC.64 UR4, c[0x0][0xaa0] ;  /* 0x0002a80000047ab9 */ /* 0x000fe20000000a00 */
[C---:B------:R-:W-:Y:S02]  /*10790*/  IADD3 R15, P2, R24.reuse, 0x1800, RZ ;  /* 0x00001800180f7810 */ /* 0x040fe40007f5e0ff */
[----:B------:R-:W-:-:S02]  /*107a0*/  IADD3 R11, P3, R24, 0x3000, RZ ;  /* 0x00003000180b7810 */ /* 0x000fc40007f7e0ff */
[----:B------:R-:W-:Y:S01]  /*107b0*/  ISETP.GE.OR P0, PT, R5, R0, P0 ;  /* 0x000000000500720c */ /* 0x000fe20000706670 */
[--C-:B------:R-:W-:Y:S01]  /*107c0*/  IMAD.X R9, RZ, RZ, R25.reuse, P2 ;  /* 0x000000ffff097224 */ /* 0x100fe200010e0619 */
[----:B------:R-:W-:Y:S01]  /*107d0*/  LOP3.LUT R5, R24, 0x380, RZ, 0xc0, !PT ;  /* 0x0000038018057812 */ /* 0x000fe200078ec0ff */
[----:B------:R-:W-:Y:S01]  /*107e0*/  IMAD.X R13, RZ, RZ, R25, P3 ;  /* 0x000000ffff0d7224 */ /* 0x000fe200018e0619 */
[----:B------:R-:W-:Y:S01]  /*107f0*/  LOP3.LUT R8, R15, 0x380, RZ, 0xc0, !PT ;  /* 0x000003800f087812 */ /* 0x000fe200078ec0ff */
[----:B------:R-:W-:Y:S01]  /*10800*/  IMAD.MOV.U32 R30, RZ, RZ, R38 ;  /* 0x000000ffff1e7224 */ /* 0x000fe200078e0026 */
[----:B------:R-:W-:Y:S01]  /*10810*/  LOP3.LUT R10, R11, 0x380, RZ, 0xc0, !PT ;  /* 0x000003800b0a7812 */ /* 0x000fe200078ec0ff */
[----:B------:R-:W-:Y:S01]  /*10820*/  @!P1 STG.E desc[UR40][R32.64], R21 ;  /* 0x0000001520009986 */ /* 0x000fe2000c101928 */
[----:B------:R-:W-:Y:S02]  /*10830*/  LOP3.LUT R6, R7, 0x380, RZ, 0xc0, !PT ;  /* 0x0000038007067812 */ /* 0x000fe400078ec0ff */
[----:B------:R-:W-:-:S02]  /*10840*/  SHF.R.U64 R5, R5, 0x3, RZ ;  /* 0x0000000305057819 */ /* 0x000fc400000012ff */
[----:B------:R-:W-:Y:S02]  /*10850*/  SHF.R.U64 R8, R8, 0x3, RZ ;  /* 0x0000000308087819 */ /* 0x000fe400000012ff */
[----:B------:R-:W-:Y:S01]  /*10860*/  SHF.R.S32.HI R31, RZ, 0x1f, R38 ;  /* 0x0000001fff1f7819 */ /* 0x000fe20000011426 */
[----:B------:R-:W-:Y:S01]  /*10870*/  IMAD R34, R34, UR4, RZ ;  /* 0x0000000422227c24 */ /* 0x000fe2000f8e02ff */
[----:B------:R-:W-:Y:S01]  /*10880*/  SHF.R.U64 R10, R10, 0x3, RZ ;  /* 0x000000030a0a7819 */ /* 0x000fe200000012ff */
[----:B------:R0:W-:Y:S01]  /*10890*/  @!P0 STG.E desc[UR40][R32.64+0x20], R28 ;  /* 0x0000201c20008986 */ /* 0x0001e2000c101928 */
[----:B------:R-:W-:Y:S02]  /*108a0*/  SHF.R.U64 R6, R6, 0x3, RZ ;  /* 0x0000000306067819 */ /* 0x000fe400000012ff */
[----:B------:R-:W-:Y:S02]  /*108b0*/  LOP3.LUT R4, R5, R24, RZ, 0x3c, !PT ;  /* 0x0000001805047212 */ /* 0x000fe400078e3cff */
[----:B------:R-:W-:-:S02]  /*108c0*/  MOV R5, R25 ;  /* 0x0000001900057202 */ /* 0x000fc40000000f00 */
[----:B------:R-:W-:Y:S02]  /*108d0*/  LOP3.LUT R8, R8, R15, RZ, 0x3c, !PT ;  /* 0x0000000f08087212 */ /* 0x000fe400078e3cff */
[----:B------:R-:W-:Y:S02]  /*108e0*/  LOP3.LUT R12, R10, R11, RZ, 0x3c, !PT ;  /* 0x0000000b0a0c7212 */ /* 0x000fe400078e3cff */
[----:B------:R-:W-:Y:S01]  /*108f0*/  LOP3.LUT R26, R6, R7, RZ, 0x3c, !PT ;  /* 0x00000007061a7212 */ /* 0x000fe200078e3cff */
[----:B------:R-:W-:Y:S01]  /*10900*/  IMAD.WIDE.U32 R30, R3, UR4, R30 ;  /* 0x00000004031e7c25 */ /* 0x000fe2000f8e001e */
[----:B------:R-:W5:Y:S01]  /*10910*/  LD.E.128 R4, desc[UR40][R4.64] ;  /* 0x0000002804047980 */ /* 0x000f62000c101d00 */
[----:B------:R-:W-:-:S03]  /*10920*/  ULDC UR4, c[0x0][0xa8c] ;  /* 0x0002a30000047ab9 */ /* 0x000fc60000000800 */
[----:B------:R-:W5:Y:S01]  /*10930*/  LD.E.128 R8, desc[UR40][R8.64] ;  /* 0x0000002808087980 */ /* 0x000f62000c101d00 */
[----:B------:R-:W-:-:S03]  /*10940*/  IMAD R3, R3, UR5, R34 ;  /* 0x0000000503037c24 */ /* 0x000fc6000f8e0222 */
[----:B------:R-:W5:Y:S04]  /*10950*/  LD.E.128 R12, desc[UR40][R12.64] ;  /* 0x000000280c0c7980 */ /* 0x000f68000c101d00 */
[----:B------:R-:W5:Y:S01]  /*10960*/  LD.E.128 R24, desc[UR40][R26.64] ;  /* 0x000000281a187980 */ /* 0x000f62000c101d00 */
[----:B------:R-:W-:Y:S01]  /*10970*/  IMAD.IADD R31, R31, 0x1, R3 ;  /* 0x000000011f1f7824 */ /* 0x000fe200078e0203 */
[----:B------:R-:W-:Y:S01]  /*10980*/  ISETP.GE.AND P0, PT, R38, UR4, PT ;  /* 0x0000000426007c0c */ /* 0x000fe2000bf06270 */
[----:B0-----:R-:W-:Y:S01]  /*10990*/  IMAD R32, R37, -0xc0, R0 ;  /* 0xffffff4025207824 */ /* 0x001fe200078e0200 */
[----:B------:R-:W-:Y:S01]  /*109a0*/  @!PT LDS RZ, [RZ] ;  /* 0x00000000fffff984 */ /* 0x000fe20000000800 */
[----:B------:R-:W-:Y:S01]  /*109b0*/  @!PT LDS RZ, [RZ] ;  /* 0x00000000fffff984 */ /* 0x000fe20000000800 */
[----:B------:R-:W-:Y:S01]  /*109c0*/  @!PT LDS RZ, [RZ] ;  /* 0x00000000fffff984 */ /* 0x000fe20000000800 */
[----:B------:R-:W-:Y:S01]  /*109d0*/  @!PT LDS RZ, [RZ] ;  /* 0x00000000fffff984 */ /* 0x000fe20000000800 */
[----:B------:R0:W-:Y:S06]  /*109e0*/  MEMBAR.ALL.CTA ;  /* 0x0000000000007992 */ /* 0x0001ec0000008000 */
[----:B0-----:R-:W0:Y:S01]  /*109f0*/  FENCE.VIEW.ASYNC.S ;  /* 0x00000000000073c6 */ /* 0x001e220000000000 */
[C---:B------:R-:W-:Y:S01]  /*10a00*/  VIADD R3, R20.reuse, 0x30 ;  /* 0x0000003014037836 */ /* 0x040fe20000000000 */
[----:B------:R-:W-:Y:S01]  /*10a10*/  ULDC.64 UR4, c[0x0][0xae8] ;  /* 0x0002ba0000047ab9 */ /* 0x000fe20000000a00 */
[----:B------:R-:W-:-:S02]  /*10a20*/  VIADD R21, R20, 0x60 ;  /* 0x0000006014157836 */ /* 0x000fc40000000000 */
[----:B------:R-:W-:Y:S01]  /*10a30*/  VIADD R0, R20, 0x90 ;  /* 0x0000009014007836 */ /* 0x000fe20000000000 */
[-C--:B------:R-:W-:Y:S01]  /*10a40*/  ISETP.GE.OR P3, PT, R3, R32.reuse, P0 ;  /* 0x000000200300720c */ /* 0x080fe20000766670 */
[----:B------:R-:W-:Y:S01]  /*10a50*/  IMAD R28, R29, UR6, RZ ;  /* 0x000000061d1c7c24 */ /* 0x000fe2000f8e02ff */
[-C--:B------:R-:W-:Y:S01]  /*10a60*/  ISETP.GE.OR P1, PT, R21, R32.reuse, P0 ;  /* 0x000000201500720c */ /* 0x080fe20000726670 */
[----:B------:R-:W-:Y:S01]  /*10a70*/  IMAD R3, R36, UR4, RZ ;  /* 0x0000000424037c24 */ /* 0x000fe2000f8e02ff */
[-C--:B------:R-:W-:Y:S01]  /*10a80*/  ISETP.GE.OR P2, PT, R0, R32.reuse, P0 ;  /* 0x000000200000720c */ /* 0x080fe20000746670 */
[----:B------:R-:W-:Y:S01]  /*10a90*/  IMAD R33, R60, UR7, R28 ;  /* 0x000000073c217c24 */ /* 0x000fe2000f8e021c */
[----:B------:R-:W-:Y:S01]  /*10aa0*/  ISETP.GE.OR P0, PT, R20, R32, P0 ;  /* 0x000000201400720c */ /* 0x000fe20000706670 */
[----:B------:R-:W-:Y:S01]  /*10ab0*/  IMAD.WIDE.U32 R28, R60, UR6, R30 ;  /* 0x000000063c1c7c25 */ /* 0x000fe2000f8e001e */
[----:B------:R-:W-:Y:S02]  /*10ac0*/  IADD3 R0, R2, 0x16820, RZ ;  /* 0x0001682002007810 */ /* 0x000fe40007ffe0ff */
[----:B------:R-:W-:Y:S01]  /*10ad0*/  SHF.R.S32.HI R21, RZ, 0x1f, R20 ;  /* 0x0000001fff157819 */ /* 0x000fe20000011414 */
[----:B------:R-:W-:Y:S01]  /*10ae0*/  IMAD.IADD R29, R29, 0x1, R33 ;  /* 0x000000011d1d7824 */ /* 0x000fe200078e0221 */
[----:B------:R-:W-:Y:S01]  /*10af0*/  PRMT R0, RZ, 0x654, R0 ;  /* 0x00000654ff007816 */ /* 0x000fe20000000000 */
[----:B------:R-:W-:-:S02]  /*10b00*/  IMAD R3, R35, UR5, R3 ;  /* 0x0000000523037c24 */ /* 0x000fc4000f8e0203 */
[----:B------:R-:W-:Y:S01]  /*10b10*/  IMAD.WIDE.U32 R32, R35, UR4, R28 ;  /* 0x0000000423207c25 */ /* 0x000fe2000f8e001c */
[----:B0-----:R0:W-:Y:S03]  /*10b20*/  SYNCS.ARRIVE.TRANS64.RED.A1T0 RZ, [R0+URZ], RZ ;  /* 0x000000ff00ff79a7 */ /* 0x0011e6000810043f */
        /* <DEDUP_REMOVED lines=14> */
.L_x_12511:
[----:B------:R-:W-:Y:S05]  /*10c10*/  BSYNC B1 ;  /* 0x0000000000017941 */ /* 0x000fea0003800000 */
.L_x_12510:
        /* <DEDUP_REMOVED lines=15> */
.L_x_12513:
[----:B------:R-:W-:Y:S05]  /*10d10*/  BSYNC B1 ;  /* 0x0000000000017941 */ /* 0x000fea0003800000 */
.L_x_12512:
        /* <DEDUP_REMOVED lines=15> */
.L_x_12515:
[----:B------:R-:W-:Y:S05]  /*10e10*/  BSYNC B1 ;  /* 0x0000000000017941 */ /* 0x000fea0003800000 */
.L_x_12514:
        /* <DEDUP_REMOVED lines=15> */
.L_x_12508:
        /* <DEDUP_REMOVED lines=21> */
.L_x_12517:
[----:B------:R-:W2:Y:S04]  /*11060*/  LDL R15, [R1+0x34] ;  /* 0x00003400010f7983 */ /* 0x000ea80000100800 */
[----:B------:R-:W3:Y:S04]  /*11070*/  LDL R14, [R1+0x30] ;  /* 0x00003000010e7983 */ /* 0x000ee80000100800 */
[----:B------:R4:W5:Y:S01]  /*11080*/  LDL R13, [R1+0x3c] ;  /* 0x00003c00010d7983 */ /* 0x0009620000100800 */
[----:B------:R-:W-:Y:S01]  /*11090*/  BSSY B1, `(.L_x_12518) ;  /* 0x000001d000017945 */ /* 0x000fe20003800000 */
[----:B-1----:R-:W-:-:S02]  /*110a0*/  SEL R11, R59, RZ, !P0 ;  /* 0x000000ff3b0b7207 */ /* 0x002fc40004000000 */
[----:B------:R-:W-:Y:S02]  /*110b0*/  SEL R10, R56, RZ, !P0 ;  /* 0x000000ff380a7207 */ /* 0x000fe40004000000 */
[----:B-----5:R-:W-:Y:S02]  /*110c0*/  SHF.R.S32.HI R8, RZ, 0x1f, R3 ;  /* 0x0000001fff087819 */ /* 0x020fe40000011403 */
[----:B--2---:R-:W-:Y:S02]  /*110d0*/  SHF.R.S32.HI R12, RZ, 0x1f, R15 ;  /* 0x0000001fff0c7819 */ /* 0x004fe4000001140f */
[----:B---3--:R-:W-:Y:S01]  /*110e0*/  SHF.R.S32.HI R9, RZ, 0x1f, R14 ;  /* 0x0000001fff097819 */ /* 0x008fe2000001140e */
[----:B----4-:R-:W-:Y:S06]  /*110f0*/  @P2 BRA `(.L_x_12519) ;  /* 0x0000000000582947 */ /* 0x010fec0003800000 */
[----:B0-----:R-:W0:Y:S02]  /*11100*/  S2R R4, SR_TID.X ;  /* 0x0000000000047919 */ /* 0x001e240000002100 */
[----:B0-----:R-:W-:-:S04]  /*11110*/  IMAD R4, R13, 0xc0, R4 ;  /* 0x000000c00d047824 */ /* 0x001fc800078e0204 */
        /* <DEDUP_REMOVED lines=20> */
.L_x_12519:
[----:B------:R-:W-:Y:S05]  /*11260*/  BSYNC B1 ;  /* 0x0000000000017941 */ /* 0x000fea0003800000 */
.L_x_12518:
[----:B------:R-:W-:Y:S01]  /*11270*/  ULDC.64 UR4, c[0x0][0xaa0] ;  /* 0x0002a80000047ab9 */ /* 0x000fe20000000a00 */
[----:B0-----:R-:W-:Y:S01]  /*11280*/  IMAD.MOV.U32 R4, RZ, RZ, R15 ;  /* 0x000000ffff047224 */ /* 0x001fe200078e000f */
[----:B------:R-:W-:Y:S01]  /*11290*/  ULDC.64 UR6, c[0x0][0xae0] ;  /* 0x0002b80000067ab9 */ /* 0x000fe20000000a00 */
[----:B-1----:R-:W-:Y:S01]  /*112a0*/  IMAD.MOV.U32 R5, RZ, RZ, R12 ;  /* 0x000000ffff057224 */ /* 0x002fe200078e000c */
[----:B------:R-:W-:Y:S01]  /*112b0*/  SHF.R.S32.HI R21, RZ, 0x1f, R20 ;  /* 0x0000001fff157819 */ /* 0x000fe20000011414 */
[----:B------:R-:W-:Y:S01]  /*112c0*/  IMAD R6, R8, UR4, RZ ;  /* 0x0000000408067c24 */ /* 0x000fe2000f8e02ff */
[----:B------:R-:W-:Y:S01]  /*112d0*/  BSSY B1, `(.L_x_12520) ;  /* 0x0000024000017945 */ /* 0x000fe20003800000 */
[----:B------:R-:W-:Y:S01]  /*112e0*/  IMAD.WIDE.U32 R4, R3, UR4, R4 ;  /* 0x0000000403047c25 */ /* 0x000fe2000f8e0004 */
[----:B------:R-:W-:Y:S02]  /*112f0*/  ULDC UR4, c[0x0][0xa8c] ;  /* 0x0002a30000047ab9 */ /* 0x000fe40000000800 */
[----:B------:R-:W-:Y:S01]  /*11300*/  ISETP.GE.AND P0, PT, R15, UR4, PT ;  /* 0x000000040f007c0c */ /* 0x000fe2000bf06270 */
[----:B------:R-:W-:Y:S01]  /*11310*/  IMAD R3, R3, UR5, R6 ;  /* 0x0000000503037c24 */ /* 0x000fe2000f8e0206 */
[----:B------:R-:W-:Y:S01]  /*11320*/  ULDC.64 UR4, c[0x0][0xae8] ;  /* 0x0002ba0000047ab9 */ /* 0x000fe20000000a00 */
[----:B------:R-:W-:-:S02]  /*11330*/  VIADD R6, R20, 0x30 ;  /* 0x0000003014067836 */ /* 0x000fc40000000000 */
[----:B------:R-:W-:Y:S01]  /*11340*/  IMAD R7, R13, -0xc0, R0 ;  /* 0xffffff400d077824 */ /* 0x000fe200078e0200 */
[----:B------:R-:W-:Y:S01]  /*11350*/  IADD3 R0, R20, 0x60, RZ ;  /* 0x0000006014007810 */ /* 0x000fe20007ffe0ff */
[----:B------:R-:W-:Y:S02]  /*11360*/  IMAD.IADD R5, R5, 0x1, R3 ;  /* 0x0000000105057824 */ /* 0x000fe400078e0203 */
[----:B------:R-:W-:Y:S01]  /*11370*/  IMAD R3, R9, UR6, RZ ;  /* 0x0000000609037c24 */ /* 0x000fe2000f8e02ff */
[-C--:B------:R-:W-:Y:S01]  /*11380*/  ISETP.GE.OR P3, PT, R6, R7.reuse, P0 ;  /* 0x000000070600720c */ /* 0x080fe20000766670 */
[----:B------:R-:W-:Y:S01]  /*11390*/  VIADD R6, R20, 0x90 ;  /* 0x0000009014067836 */ /* 0x000fe20000000000 */
[-C--:B------:R-:W-:Y:S01]  /*113a0*/  ISETP.GE.OR P1, PT, R0, R7.reuse, P0 ;  /* 0x000000070000720c */ /* 0x080fe20000726670 */
[C---:B------:R-:W-:Y:S02]  /*113b0*/  IMAD R3, R14.reuse, UR7, R3 ;  /* 0x000000070e037c24 */ /* 0x040fe4000f8e0203 */
[----:B------:R-:W-:Y:S01]  /*113c0*/  IMAD.WIDE.U32 R4, R14, UR6, R4 ;  /* 0x000000060e047c25 */ /* 0x000fe2000f8e0004 */
[----:B------:R-:W-:-:S02]  /*113d0*/  ISETP.GE.OR P2, PT, R6, R7, P0 ;  /* 0x000000070600720c */ /* 0x000fc40000746670 */
[----:B------:R-:W-:Y:S01]  /*113e0*/  ISETP.GE.OR P0, PT, R20, R7, P0 ;  /* 0x000000071400720c */ /* 0x000fe20000706670 */
        /* <DEDUP_REMOVED lines=18> */
.L_x_12521:
[----:B------:R-:W-:Y:S05]  /*11510*/  BSYNC B1 ;  /* 0x0000000000017941 */ /* 0x000fea0003800000 */
.L_x_12520:
[----:B------:R-:W-:Y:S04]  /*11520*/  BSSY B1, `(.L_x_12522) ;  /* 0x000000f000017945 */ /* 0x000fe80003800000 */
[----:B------:R-:W-:Y:S05]  /*11530*/  @P3 BRA `(.L_x_12523) ;  /* 0x0000000000343947 */ /* 0x000fea0003800000 */
[----:B------:R-:W-:Y:S01]  /*11540*/  IADD3 R3, P0, R20, 0x30, RZ ;  /* 0x0000003014037810 */ /* 0x000fe20007f1e0ff */
[----:B------:R-:W-:Y:S01]  /*11550*/  ULDC.64 UR4, c[0x0][0xad8] ;  /* 0x0002b60000047ab9 */ /* 0x000fe20000000a00 */
[----:B------:R-:W-:Y:S02]  /*11560*/  IMAD.MOV.U32 R4, RZ, RZ, R6 ;  /* 0x000000ffff047224 */ /* 0x000fe400078e0006 */
[----:B------:R-:W-:Y:S01]  /*11570*/  IADD3.X R0, RZ, R21, RZ, P0, !PT ;  /* 0x00000015ff007210 */ /* 0x000fe200007fe4ff */
[----:B------:R-:W-:-:S04]  /*11580*/  IMAD.MOV.U32 R5, RZ, RZ, R9 ;  /* 0x000000ffff057224 */ /* 0x000fc800078e0009 */
[----:B------:R-:W-:Y:S02]  /*11590*/  IMAD R0, R0, UR4, RZ ;  /* 0x0000000400007c24 */ /* 0x000fe4000f8e02ff */
[----:B------:R-:W-:-:S04]  /*115a0*/  IMAD.WIDE.U32 R4, R3, UR4, R4 ;  /* 0x0000000403047c25 */ /* 0x000fc8000f8e0004 */
[----:B------:R-:W-:Y:S01]  /*115b0*/  IMAD R3, R3, UR5, R0 ;  /* 0x0000000503037c24 */ /* 0x000fe2000f8e0200 */
[----:B------:R-:W-:Y:S02]  /*115c0*/  ULDC.64 UR4, c[0x0][0xa80] ;  /* 0x0002a00000047ab9 */ /* 0x000fe40000000a00 */
[----:B0-----:R-:W-:Y:S01]  /*115d0*/  LEA R10, P0, R4, UR4, 0x1 ;  /* 0x00000004040a7c11 */ /* 0x001fe2000f8008ff */
[----:B------:R-:W-:-:S05]  /*115e0*/  IMAD.IADD R3, R5, 0x1, R3 ;  /* 0x0000000105037824 */ /* 0x000fca00078e0203 */
[----:B------:R-:W-:-:S05]  /*115f0*/  LEA.HI.X R11, R4, UR5, R3, 0x1, P0 ;  /* 0x00000005040b7c11 */ /* 0x000fca00080f0c03 */
[----:B------:R1:W-:Y:S02]  /*11600*/  STG.E.128 desc[UR40][R10.64], RZ ;  /* 0x000000ff0a007986 */ /* 0x0003e4000c101d28 */
.L_x_12523:
[----:B------:R-:W-:Y:S05]  /*11610*/  BSYNC B1 ;  /* 0x0000000000017941 */ /* 0x000fea0003800000 */
.L_x_12522:
        /* <DEDUP_REMOVED lines=11> */
[----:B01----:R-:W-:Y:S02]  /*116d0*/  LEA R10, P0, R4, UR4, 0x1 ;  /* 0x00000004040a7c11 */ /* 0x003fe4000f8008ff */
[----:B------:R-:W-:-:S04]  /*116e0*/  IADD3 R3, R5, R3, RZ ;  /* 0x0000000305037210 */ /* 0x000fc80007ffe0ff */
[----:B------:R-:W-:-:S05]  /*116f0*/  LEA.HI.X R11, R4, UR5, R3, 0x1, P0 ;  /* 0x00000005040b7c11 */ /* 0x000fca00080f0c03 */
[----:B------:R2:W-:Y:S02]  /*11700*/  STG.E.128 desc[UR40][R10.64], RZ ;  /* 0x000000ff0a007986 */ /* 0x0005e4000c101d28 */
.L_x_12525:
[----:B------:R-:W-:Y:S05]  /*11710*/  BSYNC B1 ;  /* 0x0000000000017941 */ /* 0x000fea0003800000 */
.L_x_12524:
        /* <DEDUP_REMOVED lines=14> */
.L_x_12516:
[----:B------:R-:W-:Y:S05]  /*11800*/  BSYNC B0 ;  /* 0x0000000000007941 */ /* 0x000fea0003800000 */
.L_x_12507:
[----:B------:R-:W-:Y:S02]  /*11810*/  ULDC UR4, c[0x0][0xc14] ;  /* 0x0003050000047ab9 */ /* 0x000fe40000000800 */
[----:B------:R-:W-:-:S13]  /*11820*/  ISETP.GE.AND P0, PT, R155, UR4, PT ;  /* 0x000000049b007c0c */ /* 0x000fda000bf06270 */
[----:B------:R-:W-:Y:S05]  /*11830*/  @!P0 BRA `(.L_x_12526) ;  /* 0xfffffef400f08947 */ /* 0x000fea000383ffff */
[----:B------:R-:W-:Y:S05]  /*11840*/  BRA `(.L_x_12371) ;  /* 0x0000004c00cc7947 */ /* 0x000fea0003800000 */
.L_x_12369:
[----:B------:R-:W-:-:S08]  /*11850*/  NOP ;  /* 0x0000000000007918 */ /* 0x000fd00000000000 */
[----:B--2---:R-:W0:-:S00]  /*11860*/  USETMAXREG.DEALLOC.CTAPOOL 0x20 ;  /* 0x00000020000079c8 */ /* 0x004e0000080e0500 */
        /* <DEDUP_REMOVED lines=56> */
[----:B------:R-:W-:Y:S01]  /*11bf0*/  MOV R4, R3 ;  /* 0x0000000300047202 */ /* 0x000fe20000000f00 */
[----:B------:R-:W-:Y:S01]  /*11c00*/  IMAD.MOV.U32 R19, RZ, RZ, RZ ;  /* 0x000000ffff137224 */ /* 0x000fe200078e00ff */
[----:B------:R-:W-:Y:S01]  /*11c10*/  ULDC UR5, c[0x0][0xc14] ;  /* 0x0003050000057ab9 */ /* 0x000fe20000000800 */
[----:B------:R-:W-:Y:S01]  /*11c20*/  ULDC UR7, c[0x0][0xc14] ;  /* 0x0003050000077ab9 */ /* 0x000fe20000000800 */
[----:B------:R-:W-:-:S05]  /*11c30*/  ULDC UR4, c[0x0][0xc10] ;  /* 0x0003040000047ab9 */ /* 0x000fca0000000800 */
.L_x_12531:
        /* <DEDUP_REMOVED lines=14> */
.L_x_12530:
[----:B------:R-:W-:Y:S05]  /*11d20*/  BSYNC B0 ;  /* 0x0000000000007941 */ /* 0x000fea0003800000 */
.L_x_12529:
[----:B0----5:R-:W0:Y:S01]  /*11d30*/  SHFL.UP PT, R2, R0, 0x1, RZ ;  /* 0x0420000000027989 */ /* 0x021e2200000e00ff */
[C---:B------:R-:W-:Y:S02]  /*11d40*/  ISETP.NE.AND P0, PT, R28.reuse, RZ, PT ;  /* 0x000000ff1c00720c */ /* 0x040fe40003f05270 */
[----:B------:R-:W-:Y:S02]  /*11d50*/  ISETP.GE.U32.AND P1, PT, R28, 0x2, PT ;  /* 0x000000021c00780c */ /* 0x000fe40003f26070 */
        /* <DEDUP_REMOVED lines=23> */
.L_x_12527:
        /* <DEDUP_REMOVED lines=21> */
.L_x_12532:
[----:B-1----:R-:W-:Y:S01]  /*12020*/  IMAD R16, R16, UR4, R8 ;  /* 0x0000000410107c24 */ /* 0x002fe2000f8e0208 */
[----:B------:R-:W-:Y:S01]  /*12030*/  IABS R10, R4 ;  /* 0x00000004000a7213 */ /* 0x000fe20000000000 */
[----:B------:R-:W-:Y:S02]  /*12040*/  IMAD R9, R9, R6, RZ ;  /* 0x0000000609097224 */ /* 0x000fe400078e02ff */
[----:B------:R-:W-:Y:S01]  /*12050*/  IMAD.MOV.U32 R2, RZ, RZ, RZ ;  /* 0x000000ffff027224 */ /* 0x000fe200078e00ff */
[----:B0-----:R-:W-:Y:S01]  /*12060*/  IADD3 R5, -R16, UR6, RZ ;  /* 0x0000000610057c10 */ /* 0x001fe2000fffe1ff */
[----:B------:R-:W-:Y:S02]  /*12070*/  IMAD.MOV R10, RZ, RZ, -R10 ;  /* 0x000000ffff0a7224 */ /* 0x000fe400078e0a0a */
[----:B------:R-:W-:Y:S01]  /*12080*/  IMAD.HI.U32 R2, R3, R9, R2 ;  /* 0x0000000903027227 */ /* 0x000fe200078e0002 */
[----:B------:R-:W-:-:S04]  /*12090*/  IABS R8, R5 ;  /* 0x0000000500087213 */ /* 0x000fc80000000000 */
[----:B------:R-:W-:Y:S01]  /*120a0*/  MOV R3, R8 ;  /* 0x0000000800037202 */ /* 0x000fe20000000f00 */
[----:B------:R-:W-:-:S04]  /*120b0*/  IMAD.MOV.U32 R8, RZ, RZ, R10 ;  /* 0x000000ffff087224 */ /* 0x000fc800078e000a */
        /* <DEDUP_REMOVED lines=22> */
[----:B0-----:R-:W-:-:S06]  /*12220*/  IADD3 R3, R9, 0xffffffe, RZ ;  /* 0x0ffffffe09037810 */ /* 0x001fcc0007ffe0ff */
        /* <DEDUP_REMOVED lines=25> */
.L_x_12528:
[----:B------:R-:W-:Y:S01]  /*123c0*/  IMAD.MOV.U32 R17, RZ, RZ, RZ ;  /* 0x000000ffff117224 */ /* 0x000fe200078e00ff */
[----:B------:R-:W-:Y:S01]  /*123d0*/  MOV R16, UR6 ;  /* 0x0000000600107c02 */ /* 0x000fe20008000f00 */
[----:B------:R-:W-:-:S07]  /*123e0*/  IMAD.MOV.U32 R18, RZ, RZ, RZ ;  /* 0x000000ffff127224 */ /* 0x000fce00078e00ff */
.L_x_12533:
        /* <DEDUP_REMOVED lines=13> */
[----:B------:R-:W-:Y:S01]  /*124c0*/  MOV R25, RZ ;  /* 0x000000ff00197202 */ /* 0x000fe20000000f00 */
[----:B------:R-:W-:Y:S01]  /*124d0*/  IMAD.MOV.U32 R22, RZ, RZ, RZ ;  /* 0x000000ffff167224 */ /* 0x000fe200078e00ff */
[----:B------:R-:W-:Y:S01]  /*124e0*/  ULDC.64 UR38, c[0x0][0x198] ;  /* 0x0000660000267ab9 */ /* 0x000fe20000000a00 */
[----:B------:R-:W-:Y:S01]  /*124f0*/  IMAD.MOV.U32 R26, RZ, RZ, 0x1 ;  /* 0x00000001ff1a7424 */ /* 0x000fe200078e00ff */
[----:B------:R-:W-:-:S06]  /*12500*/  ULDC UR36, c[0x0][0xc] ;  /* 0x0000030000247ab9 */ /* 0x000fcc0000000800 */
.L_x_12618:
[----:B--2---:R-:W2:Y:S02]  /*12510*/  LDC.64 R2, c[0x0][0xc60] ;  /* 0x00031800ff027b82 */ /* 0x004ea40000000a00 */
[----:B--2---:R-:W-:-:S05]  /*12520*/  IMAD.WIDE R2, R19, 0x4, R2 ;  /* 0x0000000413027825 */ /* 0x004fca00078e0202 */
[----:B------:R-:W0:Y:S01]  /*12530*/  LDG.E R29, desc[UR40][R2.64] ;  /* 0x00000028021d7981 */ /* 0x000e22000c1e1900 */
[----:B------:R-:W-:Y:S05]  /*12540*/  YIELD ;  /* 0x0000000000007946 */ /* 0x000fea0003800000 */
[----:B------:R-:W-:Y:S01]  /*12550*/  ULDC.64 UR4, c[0x0][0xa28] ;  /* 0x00028a0000047ab9 */ /* 0x000fe20000000a00 */
[----:B------:R-:W-:Y:S01]  /*12560*/  IMAD.MOV.U32 R10, RZ, RZ, RZ ;  /* 0x000000ffff0a7224 */ /* 0x000fe200078e00ff */
[----:B------:R-:W-:Y:S01]  /*12570*/  ISETP.NE.U32.AND P1, PT, RZ, UR4, PT ;  /* 0x00000004ff007c0c */ /* 0x000fe2000bf25070 */
[----:B------:R-:W-:Y:S01]  /*12580*/  ULDC.64 UR8, c[0x0][0xa08] ;  /* 0x0002820000087ab9 */ /* 0x000fe20000000a00 */
[----:B------:R-:W-:-:S02]  /*12590*/  ULDC.64 UR10, c[0x0][0xa10] ;  /* 0x00028400000a7ab9 */ /* 0x000fc40000000a00 */
[----:B------:R-:W-:Y:S02]  /*125a0*/  ISETP.NE.AND.EX P1, PT, RZ, UR5, PT, P1 ;  /* 0x00000005ff007c0c */ /* 0x000fe4000bf25310 */
[----:B0-----:R-:W-:Y:S01]  /*125b0*/  SHF.R.S32.HI R0, RZ, 0x1f, R29 ;  /* 0x0000001fff007819 */ /* 0x001fe2000001141d */
        /* <DEDUP_REMOVED lines=39> */
[----:B0-----:R-:W-:-:S05]  /*12830*/  IMAD.U32 R9, RZ, RZ, UR6 ;  /* 0x00000006ff097e24 */ /* 0x001fca000f8e00ff */
[----:B------:R-:W-:Y:S01]  /*12840*/  IMAD.U32 R11, RZ, RZ, UR4 ;  /* 0x00000004ff0b7e24 */ /* 0x000fe2000f8e00ff */
[----:B------:R-:W-:Y:S06]  /*12850*/  @P0 BRA `(.L_x_12535) ;  /* 0x0000000000100947 */ /* 0x000fec0003800000 */
[----:B------:R-:W-:Y:S05]  /*12860*/  @!P2 BRA `(.L_x_12535) ;  /* 0x00000000000ca947 */ /* 0x000fea0003800000 */
[----:B------:R-:W2:Y:S04]  /*12870*/  LDG.E R13, desc[UR40][R2.64] ;  /* 0x00000028020d7981 */ /* 0x000ea8000c1e1900 */
[----:B-----5:R-:W2:Y:S02]  /*12880*/  LDG.E R10, desc[UR40][R2.64+0x4] ;  /* 0x00000428020a7981 */ /* 0x020ea4000c1e1900 */
[----:B--2---:R-:W-:-:S07]  /*12890*/  IADD3 R10, -R13, R10, RZ ;  /* 0x0000000a0d0a7210 */ /* 0x004fce0007ffe1ff */
.L_x_12535:
[----:B------:R-:W-:Y:S01]  /*128a0*/  IMAD.MOV.U32 R23, RZ, RZ, RZ ;  /* 0x000000ffff177224 */ /* 0x000fe200078e00ff */
[----:B------:R-:W-:Y:S01]  /*128b0*/  ULDC.64 UR4, c[0x0][0xa20] ;  /* 0x0002880000047ab9 */ /* 0x000fe20000000a00 */
[----:B------:R-:W-:-:S04]  /*128c0*/  IMAD.MOV.U32 R8, RZ, RZ, RZ ;  /* 0x000000ffff087224 */ /* 0x000fc800078e00ff */
[----:B------:R-:W2:Y:S04]  /*128d0*/  @P3 LDG.E R23, desc[UR40][R6.64] ;  /* 0x0000002806173981 */ /* 0x000ea8000c1e1900 */
[----:B------:R0:W5:Y:S01]  /*128e0*/  @P1 LDG.E R8, desc[UR40][R4.64] ;  /* 0x0000002804081981 */ /* 0x000162000c1e1900 */
[----:B------:R-:W-:-:S04]  /*128f0*/  ISETP.NE.U32.AND P0, PT, RZ, UR4, PT ;  /* 0x00000004ff007c0c */ /* 0x000fc8000bf05070 */
[----:B------:R-:W-:Y:S01]  /*12900*/  ISETP.NE.AND.EX P0, PT, RZ, UR5, PT, P0 ;  /* 0x00000005ff007c0c */ /* 0x000fe2000bf05300 */
[----:B--2--5:R-:W-:-:S12]  /*12910*/  IMAD.IADD R23, R23, 0x1, R0 ;  /* 0x0000000117177824 */ /* 0x024fd800078e0200 */
[----:B0-----:R-:W-:Y:S05]  /*12920*/  @!P0 BRA `(.L_x_12536) ;  /* 0x0000000000108947 */ /* 0x001fea0003800000 */
[----:B------:R-:W-:-:S04]  /*12930*/  IADD3 R2, P0, R14, UR4, RZ ;  /* 0x000000040e027c10 */ /* 0x000fc8000ff1e0ff */
[----:B------:R-:W-:-:S05]  /*12940*/  IADD3.X R3, R12, UR5, RZ, P0, !PT ;  /* 0x000000050c037c10 */ /* 0x000fca00087fe4ff */
[----:B------:R0:W5:Y:S01]  /*12950*/  LDG.E R11, desc[UR40][R2.64] ;  /* 0x00000028020b7981 */ /* 0x000162000c1e1900 */
[----:B------:R-:W-:Y:S05]  /*12960*/  BRA `(.L_x_12537) ;  /* 0x0000000000107947 */ /* 0x000fea0003800000 */
.L_x_12536:
[----:B------:R-:W-:Y:S05]  /*12970*/  @!P3 BRA `(.L_x_12537) ;  /* 0x00000000000cb947 */ /* 0x000fea0003800000 */
[----:B------:R-:W2:Y:S04]  /*12980*/  LDG.E R2, desc[UR40][R6.64] ;  /* 0x0000002806027981 */ /* 0x000ea8000c1e1900 */
[----:B------:R-:W2:Y:S02]  /*12990*/  LDG.E R11, desc[UR40][R6.64+0x4] ;  /* 0x00000428060b7981 */ /* 0x000ea4000c1e1900 */
[----:B--2---:R-:W-:-:S07]  /*129a0*/  IMAD.IADD R11, R11, 0x1, -R2 ;  /* 0x000000010b0b7824 */ /* 0x004fce00078e0a02 */
.L_x_12537:
[----:B0-----:R-:W2:Y:S04]  /*129b0*/  @P1 LDG.E R3, desc[UR40][R4.64] ;  /* 0x0000002804031981 */ /* 0x001ea8000c1e1900 */
[----:B------:R-:W2:Y:S01]  /*129c0*/  @P1 LDG.E R2, desc[UR40][R4.64+0x4] ;  /* 0x0000042804021981 */ /* 0x000ea2000c1e1900 */
[----:B-----5:R-:W-:Y:S01]  /*129d0*/  IMAD.IADD R0, R11, 0x1, -R0 ;  /* 0x000000010b007824 */ /* 0x020fe200078e0a00 */
[----:B------:R-:W-:Y:S01]  /*129e0*/  BSSY B0, `(.L_x_12538) ;  /* 0x00000b7000007945 */ /* 0x000fe20003800000 */
[----:B------:R-:W-:Y:S01]  /*129f0*/  PLOP3.LUT P2, PT, PT, PT, PT, 0x80, 0x0 ;  /* 0x000000000000781c */ /* 0x000fe20003f4f070 */
[----:B--2---:R-:W-:Y:S02]  /*12a00*/  @P1 IMAD.IADD R9, R2, 0x1, -R3 ;  /* 0x0000000102091824 */ /* 0x004fe400078e0a03 */
[----:B------:R-:W-:-:S03]  /*12a10*/  IMAD R3, R17, 0xc0, RZ ;  /* 0x000000c011037824 */ /* 0x000fc600078e02ff */
[----:B------:R-:W-:Y:S02]  /*12a20*/  IADD3 R2, R0, R9, RZ ;  /* 0x0000000900027210 */ /* 0x000fe40007ffe0ff */
[----:B------:R-:W-:-:S03]  /*12a30*/  IADD3 R7, -R10, 0x13f, R3 ;  /* 0x0000013f0a077810 */ /* 0x000fc60007ffe103 */
[C---:B------:R-:W-:Y:S02]  /*12a40*/  VIADD R3, R2.reuse, 0x7f ;  /* 0x0000007f02037836 */ /* 0x040fe40000000000 */
[----:B------:R-:W-:-:S03]  /*12a50*/  IMAD.IADD R7, R2, 0x1, R7 ;  /* 0x0000000102077824 */ /* 0x000fc600078e0207 */
[----:B------:R-:W-:Y:S02]  /*12a60*/  SHF.R.S32.HI R2, RZ, 0x1f, R3 ;  /* 0x0000001fff027819 */ /* 0x000fe40000011403 */
[----:B------:R-:W-:Y:S02]  /*12a70*/  SHF.R.S32.HI R6, RZ, 0x1f, R7 ;  /* 0x0000001fff067819 */ /* 0x000fe40000011407 */
[----:B------:R-:W-:Y:S02]  /*12a80*/  LEA.HI R2, R2, R3, RZ, 0x7 ;  /* 0x0000000302027211 */ /* 0x000fe400078f38ff */
[----:B------:R-:W-:Y:S02]  /*12a90*/  LEA.HI R6, R6, R7, RZ, 0x7 ;  /* 0x0000000706067211 */ /* 0x000fe400078f38ff */
[----:B------:R-:W-:Y:S02]  /*12aa0*/  SHF.R.S32.HI R2, RZ, 0x7, R2 ;  /* 0x00000007ff027819 */ /* 0x000fe40000011402 */
[----:B------:R-:W-:-:S04]  /*12ab0*/  SHF.R.S32.HI R3, RZ, 0x7, R6 ;  /* 0x00000007ff037819 */ /* 0x000fc80000011406 */
[----:B------:R-:W-:-:S05]  /*12ac0*/  VIMNMX R12, R2, R3, PT ;  /* 0x00000003020c7248 */ /* 0x000fca0003fe0100 */
[--C-:B------:R-:W-:Y:S01]  /*12ad0*/  IMAD R2, R12, 0x80, -R0.reuse ;  /* 0x000000800c027824 */ /* 0x100fe200078e0a00 */
[----:B------:R0:W-:Y:S01]  /*12ae0*/  STL [R1], R12 ;  /* 0x0000000c01007387 */ /* 0x0001e20000100800 */
[----:B------:R-:W-:-:S03]  /*12af0*/  IMAD.MOV R0, RZ, RZ, -R0 ;  /* 0x000000ffff007224 */ /* 0x000fc600078e0a00 */
[----:B------:R-:W-:Y:S02]  /*12b00*/  VIMNMX R9, R2, R9, PT ;  /* 0x0000000902097248 */ /* 0x000fe40003fe0100 */
[----:B------:R-:W-:-:S04]  /*12b10*/  VIMNMX R2, RZ, R0, !PT ;  /* 0x00000000ff027248 */ /* 0x000fc80007fe0100 */
[----:B------:R-:W-:Y:S02]  /*12b20*/  ISETP.GT.AND P0, PT, R9, R2, PT ;  /* 0x000000020900720c */ /* 0x000fe40003f04270 */
[----:B------:R-:W-:-:S11]  /*12b30*/  SHF.R.U32.HI R2, RZ, 0x7, R2 ;  /* 0x00000007ff027819 */ /* 0x000fd60000011602 */
[----:B------:R-:W-:-:S05]  /*12b40*/  @P0 VIADD R0, R9, 0x7f ;  /* 0x0000007f09000836 */ /* 0x000fca0000000000 */
[----:B------:R-:W-:-:S04]  /*12b50*/  @P0 SHF.R.S32.HI R3, RZ, 0x1f, R0 ;  /* 0x0000001fff030819 */ /* 0x000fc80000011400 */
[----:B------:R-:W-:Y:S01]  /*12b60*/  @P0 LEA.HI R0, R3, R0, RZ, 0x7 ;  /* 0x0000000003000211 */ /* 0x000fe200078f38ff */
[----:B------:R-:W-:-:S03]  /*12b70*/  IMAD.MOV.U32 R3, RZ, RZ, R2 ;  /* 0x000000ffff037224 */ /* 0x000fc600078e0002 */
        /* <DEDUP_REMOVED lines=8> */
[----:B------:R-:W2:Y:S01]  /*12c00*/  @P0 LDC R7, c[0x0][0x430] ;  /* 0x00010c00ff070b82 */ /* 0x000ea20000000800 */
[----:B0-----:R-:W-:-:S05]  /*12c10*/  @P0 IMAD.HI.U32 R4, R18, R5, RZ ;  /* 0x0000000512040227 */ /* 0x001fca00078e00ff */
[----:B--2---:R-:W-:Y:S02]  /*12c20*/  @P0 SHF.R.U32.HI R0, RZ, R7, R4 ;  /* 0x00000007ff000219 */ /* 0x004fe40000011604 */
[----:B------:R-:W-:Y:S01]  /*12c30*/  SEL R4, R29, RZ, !P1 ;  /* 0x000000ff1d047207 */ /* 0x000fe20004800000 */
[----:B------:R-:W-:Y:S06]  /*12c40*/  BRA.DIV UR4, `(.L_x_12540) ;  /* 0x0000004a046c7947 */ /* 0x000fec000b800000 */
.L_x_12688:
[----:B------:R-:W-:-:S03]  /*12c50*/  UMOV UR4, 0xffffffff ;  /* 0xffffffff00047882 */ /* 0x000fc60000000000 */
[----:B------:R-:W-:Y:S05]  /*12c60*/  BRA.DIV UR4, `(.L_x_12541) ;  /* 0x0000004a04987947 */ /* 0x000fea000b800000 */
[----:B------:R-:W-:-:S13]  /*12c70*/  ELECT P6, URZ, PT ;  /* 0x00000000003f782f */ /* 0x000fda00038c0000 */
.L_x_12691:
        /* <DEDUP_REMOVED lines=12> */
.L_x_12692:
[----:B------:R-:W-:Y:S05]  /*12d40*/  BSYNC B1 ;  /* 0x0000000000017941 */ /* 0x000fea0003800000 */
.L_x_12542:
[----:B------:R-:W-:Y:S04]  /*12d50*/  BSSY B1, `(.L_x_12544) ;  /* 0x0000037000017945 */ /* 0x000fe80003800000 */
[----:B------:R-:W-:Y:S05]  /*12d60*/  @!P6 BRA `(.L_x_12545) ;  /* 0x0000000000d4e947 */ /* 0x000fea0003800000 */
[----:B0-----:R-:W-:Y:S01]  /*12d70*/  IMAD R5, R25, 0x8, R6 ;  /* 0x0000000819057824 */ /* 0x001fe200078e0206 */
[----:B------:R-:W-:-:S04]  /*12d80*/  SHF.L.U32 R10, R26, 0x1f, RZ ;  /* 0x0000001f1a0a7819 */ /* 0x000fc800000006ff */
[----:B------:R-:W0:Y:S02]  /*12d90*/  SYNCS.PHASECHK.TRANS64.TRYWAIT P0, [R5+URZ+0x168a0], R10 ;  /* 0x0168a00a050075a7 */ /* 0x000e24000800017f */
[----:B0-----:R-:W-:Y:S05]  /*12da0*/  @!P0 BRA `(.L_x_12546) ;  /* 0x00000048007c8947 */ /* 0x001fea0003800000 */
.L_x_12693:
        /* <DEDUP_REMOVED lines=9> */
.L_x_12547:
        /* <DEDUP_REMOVED lines=8> */
[----:B------:R-:W-:Y:S01]  /*12ec0*/  UIADD3.X UR5, URZ, UR39, URZ, UP0, !UPT ;  /* 0x000000273f057290 */ /* 0x000fe200087fe43f */
[----:B------:R-:W-:Y:S02]  /*12ed0*/  UMOV UR7, 0x12f00000 ;  /* 0x12f0000000077882 */ /* 0x000fe40000000000 */
[----:B------:R-:W-:Y:S01]  /*12ee0*/  IADD3 R7, R7, -0x80, RZ ;  /* 0xffffff8007077810 */ /* 0x000fe20007ffe0ff */
[----:B------:R-:W-:-:S02]  /*12ef0*/  UMOV UR10, URZ ;  /* 0x0000003f000a7c82 */ /* 0x000fc40008000000 */
[----:B------:R-:W-:Y:S01]  /*12f00*/  UIADD3 UR9, UR9, 0x16890, URZ ;  /* 0x0001689009097890 */ /* 0x000fe2000fffe03f */
[----:B------:R-:W-:-:S03]  /*12f10*/  R2UR UR11, R7 ;  /* 0x00000000070b72ca */ /* 0x000fc600000e0000 */
[----:B------:R-:W-:-:S10]  /*12f20*/  UIADD3 UR8, UR8, 0xe400, URZ ;  /* 0x0000e40008087890 */ /* 0x000fd4000fffe03f */
[----:B------:R3:W-:Y:S01]  /*12f30*/  UTMALDG.4D [UR8], [UR4], desc[UR6] ;  /* 0x00000608040075b4 */ /* 0x0007e20008019000 */
[----:B------:R-:W4:Y:S02]  /*12f40*/  SYNCS.PHASECHK.TRANS64.TRYWAIT P0, [R5+URZ+0x168c0], R10 ;  /* 0x0168c00a050075a7 */ /* 0x000f24000800017f */
[----:B---34-:R-:W-:Y:S05]  /*12f50*/  @!P0 BRA `(.L_x_12548) ;  /* 0x0000004800248947 */ /* 0x018fea0003800000 */
.L_x_12694:
[----:B------:R-:W-:Y:S01]  /*12f60*/  IMAD.SHL.U32 R9, R25, 0x2000, RZ ;  /* 0x0000200019097824 */ /* 0x000fe200078e00ff */
[----:B------:R-:W-:Y:S06]  /*12f70*/  @P1 BRA `(.L_x_12549) ;  /* 0x0000000000141947 */ /* 0x000fec0003800000 */
[----:B------:R-:W-:Y:S01]  /*12f80*/  ISETP.NE.AND P0, PT, R28, RZ, PT ;  /* 0x000000ff1c00720c */ /* 0x000fe20003f05270 */
[----:B0--3--:R-:W-:-:S04]  /*12f90*/  IMAD.MOV.U32 R10, RZ, RZ, 0x4000 ;  /* 0x00004000ff0a7424 */ /* 0x009fc800078e00ff */
[----:B------:R4:W-:Y:S08]  /*12fa0*/  SYNCS.ARRIVE.TRANS64 RZ, [R5+URZ+0x168b0], R10 ;  /* 0x0168b00a05ff79a7 */ /* 0x0009f0000800003f */
[----:B------:R-:W-:Y:S05]  /*12fb0*/  @!P0 BRA `(.L_x_12549) ;  /* 0x0000000000048947 */ /* 0x000fea0003800000 */
[----:B------:R-:W-:Y:S01]  /*12fc0*/  BPT.TRAP 0x1 ;  /* 0x000000040000795c */ /* 0x000fe20000300000 */
.L_x_12549:
        /* <DEDUP_REMOVED lines=15> */
.L_x_12545:
[----:B------:R-:W-:Y:S05]  /*130c0*/  BSYNC B1 ;  /* 0x0000000000017941 */ /* 0x000fea0003800000 */
.L_x_12544:
        /* <DEDUP_REMOVED lines=9> */
.L_x_12556:
[----:B------:R-:W-:Y:S05]  /*13160*/  YIELD ;  /* 0x0000000000007946 */ /* 0x000fea0003800000 */
[----:B------:R-:W-:Y:S04]  /*13170*/  BSSY B1, `(.L_x_12550) ;  /* 0x0000034000017945 */ /* 0x000fe80003800000 */
[----:B------:R-:W-:Y:S05]  /*13180*/  @!P6 BRA `(.L_x_12551) ;  /* 0x0000000000c8e947 */ /* 0x000fea0003800000 */
[----:B------:R-:W-:Y:S01]  /*13190*/  IMAD R10, R25, 0x8, R6 ;  /* 0x00000008190a7824 */ /* 0x000fe200078e0206 */
[----:B------:R-:W-:-:S04]  /*131a0*/  SHF.L.U32 R5, R26, 0x1f, RZ ;  /* 0x0000001f1a057819 */ /* 0x000fc800000006ff */
[----:B------:R-:W0:Y:S02]  /*131b0*/  SYNCS.PHASECHK.TRANS64.TRYWAIT P0, [R10+URZ+0x168a0], R5 ;  /* 0x0168a0050a0075a7 */ /* 0x000e24000800017f */
[----:B0-----:R-:W-:Y:S05]  /*131c0*/  @!P0 BRA `(.L_x_12552) ;  /* 0x00000044009c8947 */ /* 0x001fea0003800000 */
.L_x_12695:
        /* <DEDUP_REMOVED lines=9> */
.L_x_12553:
        /* <DEDUP_REMOVED lines=17> */
.L_x_12696:
[----:B------:R-:W-:Y:S05]  /*13370*/  @P0 BRA `(.L_x_12555) ;  /* 0x0000000000140947 */ /* 0x000fea0003800000 */
[----:B------:R-:W-:Y:S01]  /*13380*/  ISETP.NE.AND P1, PT, R28, RZ, PT ;  /* 0x000000ff1c00720c */ /* 0x000fe20003f25270 */
[----:B0-2---:R-:W-:-:S04]  /*13390*/  IMAD.MOV.U32 R5, RZ, RZ, 0x4000 ;  /* 0x00004000ff057424 */ /* 0x005fc800078e00ff */
[----:B------:R3:W-:Y:S08]  /*133a0*/  SYNCS.ARRIVE.TRANS64 RZ, [R10+URZ+0x168b0], R5 ;  /* 0x0168b0050aff79a7 */ /* 0x0007f0000800003f */
[----:B------:R-:W-:Y:S05]  /*133b0*/  @!P1 BRA `(.L_x_12555) ;  /* 0x0000000000049947 */ /* 0x000fea0003800000 */
[----:B------:R-:W-:Y:S01]  /*133c0*/  BPT.TRAP 0x1 ;  /* 0x000000040000795c */ /* 0x000fe20000300000 */
.L_x_12555:
        /* <DEDUP_REMOVED lines=14> */
.L_x_12551:
[----:B------:R-:W-:Y:S05]  /*134b0*/  BSYNC B1 ;  /* 0x0000000000017941 */ /* 0x000fea0003800000 */
.L_x_12550:
        /* <DEDUP_REMOVED lines=9> */
.L_x_12539:
[----:B------:R-:W-:Y:S05]  /*13550*/  BSYNC B0 ;  /* 0x0000000000007941 */ /* 0x000fea0003800000 */
.L_x_12538:
[----:B------:R-:W2:Y:S01]  /*13560*/  LDL R5, [R1] ;  /* 0x0000000001057983 */ /* 0x000ea20000100800 */
        /* <DEDUP_REMOVED lines=20> */
.L_x_12558:
[----:B------:R-:W0:Y:S01]  /*136b0*/  S2R R0, SR_CgaCtaId ;  /* 0x0000000000007919 */ /* 0x000e220000008800 */
[----:B------:R-:W-:-:S04]  /*136c0*/  MOV R27, 0x400 ;  /* 0x00000400001b7802 */ /* 0x000fc80000000f00 */
[----:B0-----:R-:W-:-:S04]  /*136d0*/  LEA R27, R0, R27, 0x18 ;  /* 0x0000001b001b7211 */ /* 0x001fc800078ec0ff */
[----:B------:R-:W-:-:S04]  /*136e0*/  IADD3 R0, R27, 0xe400, RZ ;  /* 0x0000e4001b007810 */ /* 0x000fc80007ffe0ff */
[----:B------:R-:W-:-:S13]  /*136f0*/  LOP3.LUT P0, RZ, R0, 0x3ff, RZ, 0xc0, !PT ;  /* 0x000003ff00ff7812 */ /* 0x000fda000780c0ff */
[----:B------:R-:W-:Y:S05]  /*13700*/  @!P0 BRA `(.L_x_12560) ;  /* 0x0000000000408947 */ /* 0x000fea0003800000 */
        /* <DEDUP_REMOVED lines=15> */
[----:B01----:R-:W-:Y:S05]  /*13800*/  CALL.ABS.NOINC R2 ;  /* 0x0000000002007343 */ /* 0x003fea0003c00000 */
.L_x_12560:
        /* <DEDUP_REMOVED lines=19> */
.L_x_12562:
        /* <DEDUP_REMOVED lines=16> */
.L_x_12561:
[----:B------:R-:W2:Y:S01]  /*13a40*/  LDL.LU R2, [R1+0x4] ;  /* 0x0000040001027983 */ /* 0x000ea20000300800 */
        /* <DEDUP_REMOVED lines=27> */
.L_x_12563:
        /* <DEDUP_REMOVED lines=19> */
.L_x_12699:
[----:B------:R-:W-:Y:S01]  /*13d30*/  UMOV UR4, 0xffffffff ;  /* 0xffffffff00047882 */ /* 0x000fe20000000000 */
[----:B------:R-:W-:Y:S02]  /*13d40*/  SHF.R.S32.HI R12, RZ, 0x1f, R6 ;  /* 0x0000001fff0c7819 */ /* 0x000fe40000011406 */
[----:B------:R-:W-:Y:S05]  /*13d50*/  BRA.DIV UR4, `(.L_x_12565) ;  /* 0x0000003e04147947 */ /* 0x000fea000b800000 */
[----:B------:R-:W-:-:S13]  /*13d60*/  ELECT P6, URZ, PT ;  /* 0x00000000003f782f */ /* 0x000fda00038c0000 */
.L_x_12702:
        /* <DEDUP_REMOVED lines=10> */
[----:B0-----:R-:W-:Y:S01]  /*13e10*/  @P0 IMAD.HI.U32 R8, R7, R4, RZ ;  /* 0x0000000407080227 */ /* 0x001fe200078e00ff */
[----:B------:R-:W-:-:S04]  /*13e20*/  MOV R4, R7 ;  /* 0x0000000700047202 */ /* 0x000fc80000000f00 */
        /* <DEDUP_REMOVED lines=9> */
.L_x_12567:
[----:B------:R-:W-:Y:S01]  /*13ec0*/  IMAD R5, R22, 0x8, R27 ;  /* 0x0000000816057824 */ /* 0x000fe200078e021b */
[----:B------:R-:W-:-:S04]  /*13ed0*/  SHF.L.U32 R4, R24, 0x1f, RZ ;  /* 0x0000001f18047819 */ /* 0x000fc800000006ff */
[----:B------:R-:W2:Y:S02]  /*13ee0*/  SYNCS.PHASECHK.TRANS64.TRYWAIT P0, [R5+URZ+0x16840], R4 ;  /* 0x01684004050075a7 */ /* 0x000ea4000800017f */
[----:B--2---:R-:W-:Y:S05]  /*13ef0*/  @!P0 BRA `(.L_x_12568) ;  /* 0x0000003800cc8947 */ /* 0x004fea0003800000 */
.L_x_12703:
        /* <DEDUP_REMOVED lines=9> */
.L_x_12569:
        /* <DEDUP_REMOVED lines=17> */
.L_x_12566:
        /* <DEDUP_REMOVED lines=13> */
[----:B------:R-:W-:Y:S01]  /*14170*/  @P0 MOV R4, 0x6000 ;  /* 0x0000600000040802 */ /* 0x000fe20000000f00 */
        /* <DEDUP_REMOVED lines=13> */
.L_x_12704:
[----:B------:R-:W-:Y:S05]  /*14250*/  BSYNC B0 ;  /* 0x0000000000007941 */ /* 0x000fea0003800000 */
.L_x_12570:
[----:B------:R-:W2:Y:S01]  /*14260*/  LDL R5, [R1] ;  /* 0x0000000001057983 */ /* 0x000ea20000100800 */
[----:B------:R-:W-:Y:S01]  /*14270*/  BSSY B0, `(.L_x_12572) ;  /* 0x0000127000007945 */ /* 0x000fe20003800000 */
[----:B--2---:R-:W-:-:S13]  /*14280*/  ISETP.GE.AND P0, PT, R5, 0x2, PT ;  /* 0x000000020500780c */ /* 0x004fda0003f06270 */
[----:B------:R-:W-:Y:S05]  /*14290*/  @!P0 BRA `(.L_x_12573) ;  /* 0x0000001000908947 */ /* 0x000fea0003800000 */
[C---:B0-----:R-:W-:Y:S01]  /*142a0*/  LOP3.LUT R4, R5.reuse, 0x1, RZ, 0xc0, !PT ;  /* 0x0000000105047812 */ /* 0x041fe200078ec0ff */
[----:B------:R-:W-:Y:S01]  /*142b0*/  VIADD R11, R5, 0xfffffffe ;  /* 0xfffffffe050b7836 */ /* 0x000fe20000000000 */
[----:B------:R-:W-:Y:S02]  /*142c0*/  BSSY B1, `(.L_x_12574) ;  /* 0x0000064000017945 */ /* 0x000fe40003800000 */
        /* <DEDUP_REMOVED lines=33> */
.L_x_12578:
[----:B0-----:R-:W-:Y:S02]  /*144e0*/  LEA R3, R10, R27, 0x3 ;  /* 0x0000001b0a037211 */ /* 0x001fe400078e18ff */
[----:B------:R-:W-:-:S04]  /*144f0*/  SHF.L.U32 R2, R13, 0x1f, RZ ;  /* 0x0000001f0d027819 */ /* 0x000fc800000006ff */
[----:B------:R-:W0:Y:S02]  /*14500*/  SYNCS.PHASECHK.TRANS64.TRYWAIT P0, [R3+URZ+0x16840], R2 ;  /* 0x01684002030075a7 */ /* 0x000e24000800017f */
[----:B0-----:R-:W-:Y:S05]  /*14510*/  @!P0 BRA `(.L_x_12579) ;  /* 0x00000034006c8947 */ /* 0x001fea0003800000 */
.L_x_12705:
        /* <DEDUP_REMOVED lines=9> */
.L_x_12580:
        /* <DEDUP_REMOVED lines=21> */
.L_x_12706:
[----:B------:R-:W-:Y:S05]  /*14700*/  @P1 BRA `(.L_x_12582) ;  /* 0x0000000000181947 */ /* 0x000fea0003800000 */
[----:B------:R-:W-:Y:S01]  /*14710*/  ISETP.NE.AND P0, PT, R28, RZ, PT ;  /* 0x000000ff1c00720c */ /* 0x000fe20003f05270 */
[----:B0-----:R-:W-:Y:S01]  /*14720*/  IMAD R2, R22, 0x8, R27 ;  /* 0x0000000816027824 */ /* 0x001fe200078e021b */
[----:B------:R-:W-:-:S04]  /*14730*/  MOV R3, 0x4000 ;  /* 0x0000400000037802 */ /* 0x000fc80000000f00 */
[----:B------:R2:W-:Y:S07]  /*14740*/  SYNCS.ARRIVE.TRANS64 RZ, [R2+URZ+0x16850], R3 ;  /* 0x0168500302ff79a7 */ /* 0x0005ee000800003f */
[----:B------:R-:W-:Y:S05]  /*14750*/  @!P0 BRA `(.L_x_12582) ;  /* 0x0000000000048947 */ /* 0x000fea0003800000 */
[----:B------:R-:W-:Y:S01]  /*14760*/  BPT.TRAP 0x1 ;  /* 0x000000040000795c */ /* 0x000fe20000300000 */
.L_x_12582:
        /* <DEDUP_REMOVED lines=20> */
.L_x_12577:
[----:B------:R-:W-:Y:S05]  /*148b0*/  BSYNC B2 ;  /* 0x0000000000027941 */ /* 0x000fea0003800000 */
.L_x_12576:
[----:B------:R-:W2:Y:S01]  /*148c0*/  LDL.LU R2, [R1] ;  /* 0x0000000001027983 */ /* 0x000ea20000300800 */
[----:B------:R-:W-:Y:S01]  /*148d0*/  MOV R22, R10 ;  /* 0x0000000a00167202 */ /* 0x000fe20000000f00 */
[----:B------:R-:W-:Y:S02]  /*148e0*/  IMAD.MOV.U32 R24, RZ, RZ, R13 ;  /* 0x000000ffff187224 */ /* 0x000fe400078e000d */
[----:B--2---:R-:W-:-:S07]  /*148f0*/  VIADD R9, R2, 0xfffffffd ;  /* 0xfffffffd02097836 */ /* 0x004fce0000000000 */
.L_x_12575:
[----:B------:R-:W-:Y:S05]  /*14900*/  BSYNC B1 ;  /* 0x0000000000017941 */ /* 0x000fea0003800000 */
.L_x_12574:
[----:B------:R-:W-:-:S13]  /*14910*/  ISETP.NE.AND P0, PT, R11, RZ, PT ;  /* 0x000000ff0b00720c */ /* 0x000fda0003f05270 */
[----:B------:R-:W-:Y:S05]  /*14920*/  @!P0 BRA `(.L_x_12573) ;  /* 0x0000000800ec8947 */ /* 0x000fea0003800000 */
[----:B------:R-:W-:-:S07]  /*14930*/  IMAD.MOV.U32 R4, RZ, RZ, R8 ;  /* 0x000000ffff047224 */ /* 0x000fce00078e0008 */
.L_x_12597:
        /* <DEDUP_REMOVED lines=22> */
[----:B------:R-:W-:Y:S02]  /*14aa0*/  SHF.R.S32.HI R3, RZ, 0x1f, R14 ;  /* 0x0000001fff037819 */ /* 0x000fe4000001140e */
[----:B------:R-:W-:-:S05]  /*14ab0*/  MOV R2, R14 ;  /* 0x0000000e00027202 */ /* 0x000fca0000000f00 */
[----:B------:R-:W-:-:S04]  /*14ac0*/  IMAD.WIDE.U32 R2, R6, UR6, R2 ;  /* 0x0000000606027c25 */ /* 0x000fc8000f8e0002 */
[----:B------:R-:W-:Y:S01]  /*14ad0*/  IMAD.IADD R3, R5, 0x1, R3 ;  /* 0x0000000105037824 */ /* 0x000fe200078e0203 */
[----:B------:R-:W-:-:S04]  /*14ae0*/  LEA R4, P0, R2, UR4, 0x2 ;  /* 0x0000000402047c11 */ /* 0x000fc8000f8010ff */
[----:B------:R-:W-:Y:S01]  /*14af0*/  LEA.HI.X R5, R2, UR5, R3, 0x2, P0 ;  /* 0x0000000502057c11 */ /* 0x000fe200080f1403 */
[----:B------:R-:W-:-:S04]  /*14b00*/  IMAD.MOV R2, RZ, RZ, -R14 ;  /* 0x000000ffff027224 */ /* 0x000fc800078e0a0e */
[----:B------:R0:W5:Y:S01]  /*14b10*/  LDG.E R4, desc[UR40][R4.64] ;  /* 0x0000002804047981 */ /* 0x000162000c1e1900 */
[----:B------:R-:W-:-:S07]  /*14b20*/  IMAD R13, R13, R2, R9 ;  /* 0x000000020d0d7224 */ /* 0x000fce00078e0209 */
.L_x_12585:
[----:B------:R-:W-:Y:S01]  /*14b30*/  IMAD R3, R10, 0x8, R27 ;  /* 0x000000080a037824 */ /* 0x000fe200078e021b */
[----:B------:R-:W-:-:S04]  /*14b40*/  SHF.L.U32 R2, R11, 0x1f, RZ ;  /* 0x0000001f0b027819 */ /* 0x000fc800000006ff */
[----:B------:R-:W2:Y:S02]  /*14b50*/  SYNCS.PHASECHK.TRANS64.TRYWAIT P0, [R3+URZ+0x16840], R2 ;  /* 0x01684002030075a7 */ /* 0x000ea4000800017f */
[----:B--2---:R-:W-:Y:S05]  /*14b60*/  @!P0 BRA `(.L_x_12586) ;  /* 0x0000003000008947 */ /* 0x004fea0003800000 */
.L_x_12707:
        /* <DEDUP_REMOVED lines=9> */
.L_x_12587:
        /* <DEDUP_REMOVED lines=10> */
[----:B-----5:R-:W-:-:S02]  /*14ca0*/  R2UR UR13, R4 ;  /* 0x00000000040d72ca */ /* 0x020fc400000e0000 */
[----:B------:R-:W-:Y:S01]  /*14cb0*/  IADD3 R3, R27, 0x16800, RZ ;  /* 0x000168001b037810 */ /* 0x000fe20007ffe0ff */
[----:B------:R-:W-:Y:S01]  /*14cc0*/  UIADD3 UR9, UR9, 0x16830, URZ ;  /* 0x0001683009097890 */ /* 0x000fe2000fffe03f */
[----:B------:R-:W-:-:S03]  /*14cd0*/  SHF.L.U32 R24, R24, 0x1f, RZ ;  /* 0x0000001f18187819 */ /* 0x000fc600000006ff */
[----:B------:R-:W-:Y:S01]  /*14ce0*/  ULEA UR11, UR11, UR4, 0x7 ;  /* 0x000000040b0b7291 */ /* 0x000fe2000f8e383f */
[----:B------:R-:W-:Y:S01]  /*14cf0*/  IMAD R3, R22, 0x8, R3 ;  /* 0x0000000816037824 */ /* 0x000fe200078e0203 */
[----:B------:R-:W-:Y:S01]  /*14d00*/  UIADD3 UR8, UR8, 0xe400, URZ ;  /* 0x0000e40008087890 */ /* 0x000fe2000fffe03f */
[----:B------:R-:W-:-:S08]  /*14d10*/  UMOV UR4, 0x0 ;  /* 0x0000000000047882 */ /* 0x000fd00000000000 */
[----:B------:R0:W-:Y:S01]  /*14d20*/  UTMALDG.4D [UR8], [UR6], desc[UR4] ;  /* 0x00000408060075b4 */ /* 0x0001e20008019000 */
[----:B------:R-:W2:Y:S02]  /*14d30*/  SYNCS.PHASECHK.TRANS64.TRYWAIT P1, [R3+URZ+0x60], R24 ;  /* 0x00006018030075a7 */ /* 0x000ea4000802017f */
[----:B0-2---:R-:W-:Y:S05]  /*14d40*/  @!P1 BRA `(.L_x_12588) ;  /* 0x0000002c009c9947 */ /* 0x005fea0003800000 */
.L_x_12708:
[----:B------:R-:W-:Y:S05]  /*14d50*/  @P0 BRA `(.L_x_12589) ;  /* 0x0000000000140947 */ /* 0x000fea0003800000 */
[----:B------:R-:W-:Y:S01]  /*14d60*/  ISETP.NE.AND P1, PT, R28, RZ, PT ;  /* 0x000000ff1c00720c */ /* 0x000fe20003f25270 */
[----:B------:R-:W-:-:S04]  /*14d70*/  IMAD.MOV.U32 R2, RZ, RZ, 0x4000 ;  /* 0x00004000ff027424 */ /* 0x000fc800078e00ff */
[----:B------:R2:W-:Y:S08]  /*14d80*/  SYNCS.ARRIVE.TRANS64 RZ, [R3+URZ+0x50], R2 ;  /* 0x0000500203ff79a7 */ /* 0x0005f0000800003f */
[----:B------:R-:W-:Y:S05]  /*14d90*/  @!P1 BRA `(.L_x_12589) ;  /* 0x0000000000049947 */ /* 0x000fea0003800000 */
[----:B------:R-:W-:Y:S01]  /*14da0*/  BPT.TRAP 0x1 ;  /* 0x000000040000795c */ /* 0x000fe20000300000 */
.L_x_12589:
        /* <DEDUP_REMOVED lines=19> */
.L_x_12584:
[----:B------:R-:W-:Y:S05]  /*14ee0*/  BSYNC B1 ;  /* 0x0000000000017941 */ /* 0x000fea0003800000 */
.L_x_12583:
[----:B------:R-:W-:Y:S01]  /*14ef0*/  IADD3 R22, R10, 0x1, RZ ;  /* 0x000000010a167810 */ /* 0x000fe20007ffe0ff */
[----:B------:R-:W-:Y:S03]  /*14f00*/  BSSY B1, `(.L_x_12590) ;  /* 0x0000059000017945 */ /* 0x000fe60003800000 */
        /* <DEDUP_REMOVED lines=28> */
.L_x_12592:
[----:B--2---:R-:W-:Y:S02]  /*150d0*/  LEA R2, R22, R27, 0x3 ;  /* 0x0000001b16027211 */ /* 0x004fe400078e18ff */
[----:B------:R-:W-:-:S04]  /*150e0*/  SHF.L.U32 R3, R24, 0x1f, RZ ;  /* 0x0000001f18037819 */ /* 0x000fc800000006ff */
[----:B------:R-:W2:Y:S02]  /*150f0*/  SYNCS.PHASECHK.TRANS64.TRYWAIT P0, [R2+URZ+0x16840], R3 ;  /* 0x01684003020075a7 */ /* 0x000ea4000800017f */
[----:B--2---:R-:W-:Y:S05]  /*15100*/  @!P0 BRA `(.L_x_12593) ;  /* 0x0000002800c08947 */ /* 0x004fea0003800000 */
.L_x_12709:
        /* <DEDUP_REMOVED lines=9> */
.L_x_12594:
        /* <DEDUP_REMOVED lines=15> */
[----:B------:R-:W-:Y:S02]  /*15290*/  ULEA UR11, UR11, UR4, 0x7 ;  /* 0x000000040b0b7291 */ /* 0x000fe4000f8e383f */
[----:B------:R-:W-:Y:S01]  /*152a0*/  UIADD3 UR8, UR8, 0xe400, URZ ;  /* 0x0000e40008087890 */ /* 0x000fe2000fffe03f */
[----:B------:R-:W-:-:S05]  /*152b0*/  UMOV UR4, 0x0 ;  /* 0x0000000000047882 */ /* 0x000fca0000000000 */
[----:B------:R-:W-:-:S09]  /*152c0*/  UIADD3 UR9, UR9, 0x30, URZ ;  /* 0x0000003009097890 */ /* 0x000fd2000fffe03f */
[----:B------:R0:W-:Y:S01]  /*152d0*/  UTMALDG.4D [UR8], [UR6], desc[UR4] ;  /* 0x00000408060075b4 */ /* 0x0001e20008019000 */
[----:B------:R-:W2:Y:S02]  /*152e0*/  SYNCS.PHASECHK.TRANS64.TRYWAIT P1, [R2+URZ+0x60], R11 ;  /* 0x0000600b020075a7 */ /* 0x000ea4000802017f */
[----:B0-2---:R-:W-:Y:S05]  /*152f0*/  @!P1 BRA `(.L_x_12595) ;  /* 0x0000002800589947 */ /* 0x005fea0003800000 */
.L_x_12710:
[----:B------:R-:W-:Y:S05]  /*15300*/  @P0 BRA `(.L_x_12596) ;  /* 0x0000000000140947 */ /* 0x000fea0003800000 */
[----:B------:R-:W-:Y:S02]  /*15310*/  ISETP.NE.AND P1, PT, R28, RZ, PT ;  /* 0x000000ff1c00720c */ /* 0x000fe40003f25270 */
[----:B------:R-:W-:-:S04]  /*15320*/  MOV R3, 0x4000 ;  /* 0x0000400000037802 */ /* 0x000fc80000000f00 */
[----:B------:R2:W-:Y:S07]  /*15330*/  SYNCS.ARRIVE.TRANS64 RZ, [R2+URZ+0x50], R3 ;  /* 0x0000500302ff79a7 */ /* 0x0005ee000800003f */
[----:B------:R-:W-:Y:S05]  /*15340*/  @!P1 BRA `(.L_x_12596) ;  /* 0x0000000000049947 */ /* 0x000fea0003800000 */
[----:B------:R-:W-:Y:S01]  /*15350*/  BPT.TRAP 0x1 ;  /* 0x000000040000795c */ /* 0x000fe20000300000 */
.L_x_12596:
        /* <DEDUP_REMOVED lines=19> */
.L_x_12591:
[----:B------:R-:W-:Y:S05]  /*15490*/  BSYNC B1 ;  /* 0x0000000000017941 */ /* 0x000fea0003800000 */
.L_x_12590:
[C---:B------:R-:W-:Y:S01]  /*154a0*/  ISETP.GT.AND P0, PT, R9.reuse, 0x1, PT ;  /* 0x000000010900780c */ /* 0x040fe20003f04270 */
[----:B0-2---:R-:W-:-:S04]  /*154b0*/  VIADD R2, R9, 0xfffffffe ;  /* 0xfffffffe09027836 */ /* 0x005fc80000000000 */
[----:B------:R-:W-:-:S08]  /*154c0*/  IMAD.MOV.U32 R9, RZ, RZ, R2 ;  /* 0x000000ffff097224 */ /* 0x000fd000078e0002 */
[----:B------:R-:W-:Y:S05]  /*154d0*/  @P0 BRA `(.L_x_12597) ;  /* 0xfffffff400180947 */ /* 0x000fea000383ffff */
.L_x_12573:
[----:B------:R-:W-:Y:S05]  /*154e0*/  BSYNC B0 ;  /* 0x0000000000007941 */ /* 0x000fea0003800000 */
.L_x_12572:
[----:B------:R-:W-:Y:S01]  /*154f0*/  ISETP.NE.AND P0, PT, R28, RZ, PT ;  /* 0x000000ff1c00720c */ /* 0x000fe20003f05270 */
[----:B------:R-:W-:-:S12]  /*15500*/  BSSY B0, `(.L_x_12598) ;  /* 0x000000e000007945 */ /* 0x000fd80003800000 */
[----:B------:R-:W-:Y:S05]  /*15510*/  @P0 BRA `(.L_x_12599) ;  /* 0x0000000000300947 */ /* 0x000fea0003800000 */
[----:B------:R-:W2:Y:S01]  /*15520*/  S2R R9, SR_LANEID ;  /* 0x0000000000097919 */ /* 0x000ea20000000000 */
[----:B------:R-:W-:Y:S01]  /*15530*/  VOTEU.ANY UR4, UPT, PT ;  /* 0x0000000000047886 */ /* 0x000fe200038e0100 */
[----:B------:R-:W3:Y:S01]  /*15540*/  LDC.64 R2, c[0x0][0xc38] ;  /* 0x00030e00ff027b82 */ /* 0x000ee20000000a00 */
[----:B0-----:R-:W2:Y:S08]  /*15550*/  FLO.U32 R4, UR4 ;  /* 0x0000000400047d00 */ /* 0x001eb000080e0000 */
[----:B------:R-:W3:Y:S01]  /*15560*/  POPC R5, UR4 ;  /* 0x0000000400057d09 */ /* 0x000ee20008000000 */
[----:B--2---:R-:W-:-:S13]  /*15570*/  ISETP.EQ.U32.AND P0, PT, R4, R9, PT ;  /* 0x000000090400720c */ /* 0x004fda0003f02070 */
[----:B---3--:R-:W2:Y:S01]  /*15580*/  @P0 ATOMG.E.ADD.STRONG.GPU PT, R3, desc[UR40][R2.64], R5 ;  /* 0x00000005020309a8 */ /* 0x008ea200081ee1e8 */
[----:B------:R-:W0:Y:S02]  /*15590*/  S2R R6, SR_LTMASK ;  /* 0x0000000000067919 */ /* 0x000e240000003900 */
[----:B0-----:R-:W-:-:S04]  /*155a0*/  LOP3.LUT R6, R6, UR4, RZ, 0xc0, !PT ;  /* 0x0000000406067c12 */ /* 0x001fc8000f8ec0ff */
[----:B------:R-:W0:Y:S01]  /*155b0*/  POPC R9, R6 ;  /* 0x0000000600097309 */ /* 0x000e220000000000 */
[----:B--2---:R-:W0:Y:S02]  /*155c0*/  SHFL.IDX PT, R4, R3, R4, 0x1f ;  /* 0x00001f0403047589 */ /* 0x004e2400000e0000 */
[----:B0-----:R-:W-:-:S07]  /*155d0*/  IADD3 R16, R4, UR36, R9 ;  /* 0x0000002404107c10 */ /* 0x001fce000fffe009 */
.L_x_12599:
[----:B------:R-:W-:Y:S05]  /*155e0*/  BSYNC B0 ;  /* 0x0000000000007941 */ /* 0x000fea0003800000 */
.L_x_12598:
[----:B------:R-:W-:Y:S04]  /*155f0*/  BSSY B0, `(.L_x_12600) ;  /* 0x0000020000007945 */ /* 0x000fe80003800000 */
[----:B------:R-:W-:Y:S05]  /*15600*/  @!P6 BRA `(.L_x_12601) ;  /* 0x000000000078e947 */ /* 0x000fea0003800000 */
[----:B------:R-:W-:Y:S02]  /*15610*/  LEA R3, R22, R27, 0x3 ;  /* 0x0000001b16037211 */ /* 0x000fe400078e18ff */
[----:B------:R-:W-:-:S04]  /*15620*/  SHF.L.U32 R2, R24, 0x1f, RZ ;  /* 0x0000001f18027819 */ /* 0x000fc800000006ff */
[----:B------:R-:W2:Y:S02]  /*15630*/  SYNCS.PHASECHK.TRANS64.TRYWAIT P0, [R3+URZ+0x16860], R2 ;  /* 0x01686002030075a7 */ /* 0x000ea4000800017f */
[----:B--2---:R-:W-:Y:S05]  /*15640*/  @!P0 BRA `(.L_x_12602) ;  /* 0x0000002400988947 */ /* 0x004fea0003800000 */
.L_x_12711:
        /* <DEDUP_REMOVED lines=9> */
.L_x_12603:
        /* <DEDUP_REMOVED lines=17> */
.L_x_12601:
[----:B------:R-:W-:Y:S05]  /*157f0*/  BSYNC B0 ;  /* 0x0000000000007941 */ /* 0x000fea0003800000 */
.L_x_12600:
[----:B------:R-:W-:-:S05]  /*15800*/  VIADD R22, R22, 0x1 ;  /* 0x0000000116167836 */ /* 0x000fca0000000000 */
[----:B------:R-:W-:-:S04]  /*15810*/  ISETP.NE.AND P0, PT, R22, 0x2, PT ;  /* 0x000000021600780c */ /* 0x000fc80003f05270 */
[----:B0-2---:R-:W-:Y:S02]  /*15820*/  SEL R3, RZ, 0x1, P0 ;  /* 0x00000001ff037807 */ /* 0x005fe40000000000 */
[----:B------:R-:W-:Y:S02]  /*15830*/  SEL R22, R22, RZ, P0 ;  /* 0x000000ff16167207 */ /* 0x000fe40000000000 */
[----:B------:R-:W-:-:S07]  /*15840*/  LOP3.LUT R24, R24, R3, RZ, 0x3c, !PT ;  /* 0x0000000318187212 */ /* 0x000fce00078e3cff */
.L_x_12559:
[----:B------:R-:W-:Y:S05]  /*15850*/  BSYNC B6 ;  /* 0x0000000000067941 */ /* 0x000fea0003800000 */
.L_x_12557:
[----:B------:R-:W-:-:S03]  /*15860*/  UMOV UR4, 0xffffffff ;  /* 0xffffffff00047882 */ /* 0x000fc60000000000 */
[----:B------:R-:W-:Y:S05]  /*15870*/  BRA.DIV UR4, `(.L_x_12604) ;  /* 0x0000002604207947 */ /* 0x000fea000b800000 */
[----:B------:R0:W2:Y:S04]  /*15880*/  SHFL.IDX PT, R4, R16, RZ, 0x1f ;  /* 0x00001fff10047589 */ /* 0x0000a800000e0000 */
[----:B------:R0:W3:Y:S02]  /*15890*/  SHFL.IDX PT, R5, R16, 0x1, 0x1f ;  /* 0x00201f0010057f89 */ /* 0x0000e400000e0000 */
.L_x_12715:
[----:B------:R-:W-:Y:S01]  /*158a0*/  ULDC UR4, c[0x0][0xc14] ;  /* 0x0003050000047ab9 */ /* 0x000fe20000000800 */
[C---:B------:R-:W-:Y:S01]  /*158b0*/  IMAD.IADD R7, R28.reuse, 0x1, R19 ;  /* 0x000000011c077824 */ /* 0x040fe200078e0213 */
[----:B------:R-:W-:Y:S01]  /*158c0*/  ISETP.NE.AND P0, PT, R28, 0x1f, PT ;  /* 0x0000001f1c00780c */ /* 0x000fe20003f05270 */
[----:B------:R-:W-:Y:S01]  /*158d0*/  IMAD.U32 R0, RZ, RZ, UR4 ;  /* 0x00000004ff007e24 */ /* 0x000fe2000f8e00ff */
[----:B------:R-:W-:Y:S01]  /*158e0*/  BSSY B0, `(.L_x_12605) ;  /* 0x0000007000007945 */ /* 0x000fe20003800000 */
[----:B------:R-:W-:-:S03]  /*158f0*/  MOV R2, RZ ;  /* 0x000000ff00027202 */ /* 0x000fc60000000f00 */
[----:B------:R-:W-:-:S13]  /*15900*/  ISETP.GE.OR P0, PT, R7, R0, !P0 ;  /* 0x000000000700720c */ /* 0x000fda0004706670 */
[----:B------:R-:W-:Y:S05]  /*15910*/  @P0 BRA `(.L_x_12606) ;  /* 0x00000000000c0947 */ /* 0x000fea0003800000 */
[----:B------:R-:W4:Y:S02]  /*15920*/  LDC.64 R2, c[0x0][0xc58] ;  /* 0x00031600ff027b82 */ /* 0x000f240000000a00 */
[----:B----4-:R-:W-:-:S06]  /*15930*/  IMAD.WIDE R2, R7, 0x4, R2 ;  /* 0x0000000407027825 */ /* 0x010fcc00078e0202 */
[----:B------:R4:W5:Y:S02]  /*15940*/  LDG.E R2, desc[UR40][R2.64] ;  /* 0x0000002802027981 */ /* 0x000964000c1e1900 */
.L_x_12606:
[----:B------:R-:W-:Y:S05]  /*15950*/  BSYNC B0 ;  /* 0x0000000000007941 */ /* 0x000fea0003800000 */
.L_x_12605:
        /* <DEDUP_REMOVED lines=23> */
.L_x_12723:
[----:B------:R-:W-:Y:S02]  /*15ad0*/  ULDC UR4, c[0x0][0xc10] ;  /* 0x0003040000047ab9 */ /* 0x000fe40000000800 */
[----:B------:R-:W-:-:S05]  /*15ae0*/  MOV R6, UR4 ;  /* 0x0000000400067c02 */ /* 0x000fca0008000f00 */
[----:B----4-:R-:W-:-:S04]  /*15af0*/  IMAD R14, R14, R6, RZ ;  /* 0x000000060e0e7224 */ /* 0x010fc800078e02ff */
[----:B---3--:R-:W-:-:S05]  /*15b00*/  IMAD.IADD R5, R5, 0x1, R14 ;  /* 0x0000000105057824 */ /* 0x008fca00078e020e */
[----:B--2---:R-:W-:-:S13]  /*15b10*/  ISETP.GT.AND P0, PT, R5, R4, PT ;  /* 0x000000040500720c */ /* 0x004fda0003f04270 */
[----:B------:R-:W-:Y:S05]  /*15b20*/  @P0 BRA `(.L_x_12608) ;  /* 0x0000000000ac0947 */ /* 0x000fea0003800000 */
[----:B------:R-:W2:Y:S02]  /*15b30*/  LDC R0, c[0x0][0xc14] ;  /* 0x00030500ff007b82 */ /* 0x000ea40000000800 */
.L_x_12613:
        /* <DEDUP_REMOVED lines=9> */
[----:B0-----:R-:W0:Y:S02]  /*15bd0*/  LDC.64 R2, c[0x0][0xc58] ;  /* 0x00031600ff027b82 */ /* 0x001e240000000a00 */
[----:B0-----:R-:W-:-:S06]  /*15be0*/  IMAD.WIDE R2, R7, 0x4, R2 ;  /* 0x0000000407027825 */ /* 0x001fcc00078e0202 */
[----:B------:R2:W5:Y:S02]  /*15bf0*/  LDG.E R2, desc[UR40][R2.64] ;  /* 0x0000002802027981 */ /* 0x000564000c1e1900 */
.L_x_12611:
[----:B------:R-:W-:Y:S05]  /*15c00*/  BSYNC B0 ;  /* 0x0000000000007941 */ /* 0x000fea0003800000 */
.L_x_12610:
        /* <DEDUP_REMOVED lines=10> */
[----:B------:R-:W-:Y:S02]  /*15cb0*/  ISETP.GE.U32.AND P1, PT, R28, 0x8, PT ;  /* 0x000000081c00780c */ /* 0x000fe40003f26070 */
[----:B0-2---:R-:W-:-:S05]  /*15cc0*/  IADD3 R3, R13, R14, RZ ;  /* 0x0000000e0d037210 */ /* 0x005fca0007ffe0ff */
        /* <DEDUP_REMOVED lines=11> */
.L_x_12731:
[----:B------:R-:W-:Y:S02]  /*15d80*/  ULDC UR4, c[0x0][0xc10] ;  /* 0x0003040000047ab9 */ /* 0x000fe40000000800 */
[----:B------:R-:W-:-:S04]  /*15d90*/  IMAD.U32 R6, RZ, RZ, UR4 ;  /* 0x00000004ff067e24 */ /* 0x000fc8000f8e00ff */
[----:B--2---:R-:W-:-:S04]  /*15da0*/  IMAD R14, R14, R6, RZ ;  /* 0x000000060e0e7224 */ /* 0x004fc800078e02ff */
[----:B------:R-:W-:-:S05]  /*15db0*/  IMAD.IADD R5, R14, 0x1, R5 ;  /* 0x000000010e057824 */ /* 0x000fca00078e0205 */
[----:B------:R-:W-:-:S13]  /*15dc0*/  ISETP.GT.AND P0, PT, R5, R4, PT ;  /* 0x000000040500720c */ /* 0x000fda0003f04270 */
[----:B------:R-:W-:Y:S05]  /*15dd0*/  @!P0 BRA `(.L_x_12613) ;  /* 0xfffffffc00588947 */ /* 0x000fea000383ffff */
.L_x_12608:
[----:B------:R-:W-:Y:S01]  /*15de0*/  IADD3 R7, -R14, R5, RZ ;  /* 0x000000050e077210 */ /* 0x000fe20007ffe1ff */
[----:B------:R-:W-:-:S04]  /*15df0*/  UMOV UR4, 0xffffffff ;  /* 0xffffffff00047882 */ /* 0x000fc80000000000 */
[----:B------:R-:W-:-:S05]  /*15e00*/  IMAD R5, R3, R6, R7 ;  /* 0x0000000603057224 */ /* 0x000fca00078e0207 */
[----:B------:R-:W-:Y:S01]  /*15e10*/  ISETP.GT.AND P6, PT, R5, R4, PT ;  /* 0x000000040500720c */ /* 0x000fe20003fc4270 */
[----:B------:R-:W-:-:S12]  /*15e20*/  BRA.DIV UR4, `(.L_x_12614) ;  /* 0x0000002604a07947 */ /* 0x000fd8000b800000 */
[----:B------:R-:W-:-:S04]  /*15e30*/  VOTE.ANY R5, PT, !P6 ;  /* 0x0000000000057806 */ /* 0x000fc800070e0100 */
[----:B------:R-:W2:Y:S02]  /*15e40*/  POPC R8, R5 ;  /* 0x0000000500087309 */ /* 0x000ea40000000000 */
[----:B--2---:R2:W3:Y:S02]  /*15e50*/  SHFL.IDX PT, R17, R2, R8, 0x1f ;  /* 0x00001f0802117589 */ /* 0x0044e400000e0000 */
.L_x_12735:
[----:B------:R-:W-:Y:S01]  /*15e60*/  ISETP.NE.AND P0, PT, R5, RZ, PT ;  /* 0x000000ff0500720c */ /* 0x000fe20003f05270 */
[----:B------:R-:W-:-:S12]  /*15e70*/  IMAD.MOV.U32 R14, RZ, RZ, RZ ;  /* 0x000000ffff0e7224 */ /* 0x000fd800078e00ff */
[----:B------:R-:W-:Y:S05]  /*15e80*/  @!P0 BRA `(.L_x_12615) ;  /* 0x0000000000108947 */ /* 0x000fea0003800000 */
[----:B------:R-:W-:Y:S01]  /*15e90*/  UMOV UR4, 0xffffffff ;  /* 0xffffffff00047882 */ /* 0x000fe20000000000 */
[----:B------:R-:W-:Y:S02]  /*15ea0*/  VIADD R12, R8, 0xffffffff ;  /* 0xffffffff080c7836 */ /* 0x000fe40000000000 */
[----:B------:R-:W-:Y:S05]  /*15eb0*/  BRA.DIV UR4, `(.L_x_12616) ;  /* 0x0000002604c47947 */ /* 0x000fea000b800000 */
[----:B------:R4:W0:Y:S02]  /*15ec0*/  SHFL.IDX PT, R14, R3, R12, 0x1f ;  /* 0x00001f0c030e7589 */ /* 0x00082400000e0000 */
.L_x_12615:
[----:B0-2-4-:R-:W0:Y:S01]  /*15ed0*/  LDC.64 R2, c[0x0][0xc68] ;  /* 0x00031a00ff027b82 */ /* 0x015e220000000a00 */
[----:B------:R-:W-:-:S04]  /*15ee0*/  IMAD.IADD R19, R8, 0x1, R19 ;  /* 0x0000000108137824 */ /* 0x000fc800078e0213 */
[----:B0-----:R-:W-:-:S05]  /*15ef0*/  IMAD.WIDE R2, R19, 0x4, R2 ;  /* 0x0000000413027825 */ /* 0x001fca00078e0202 */
[----:B------:R0:W3:Y:S01]  /*15f00*/  LDG.E R8, desc[UR40][R2.64] ;  /* 0x0000002802087981 */ /* 0x0000e2000c1e1900 */
[----:B------:R-:W-:Y:S01]  /*15f10*/  IMAD R16, R14, R6, R7 ;  /* 0x000000060e107224 */ /* 0x000fe200078e0207 */
[----:B0-----:R-:W-:Y:S01]  /*15f20*/  MOV R2, RZ ;  /* 0x000000ff00027202 */ /* 0x001fe20000000f00 */
[----:B---3--:R-:W-:-:S05]  /*15f30*/  IMAD R5, R17, R8, RZ ;  /* 0x0000000811057224 */ /* 0x008fca00078e02ff */
        /* <DEDUP_REMOVED lines=20> */
[----:B------:R-:W-:-:S04]  /*16080*/  ISETP.GE.AND P0, PT, R4, RZ, PT ;  /* 0x000000ff0400720c */ /* 0x000fc80003f06270 */
[----:B------:R-:W-:-:S09]  /*16090*/  MOV R9, R3 ;  /* 0x0000000300097202 */ /* 0x000fd20000000f00 */
        /* <DEDUP_REMOVED lines=16> */
[----:B------:R-:W-:Y:S01]  /*161a0*/  IMAD R9, R2, R7, RZ ;  /* 0x0000000702097224 */ /* 0x000fe200078e02ff */
[----:B------:R-:W-:-:S05]  /*161b0*/  MOV R2, RZ ;  /* 0x000000ff00027202 */ /* 0x000fca0000000f00 */
[----:B------:R-:W-:Y:S01]  /*161c0*/  IMAD.HI.U32 R2, R3, R9, R2 ;  /* 0x0000000903027227 */ /* 0x000fe200078e0002 */
[----:B------:R-:W-:Y:S02]  /*161d0*/  IABS R9, R5 ;  /* 0x0000000500097213 */ /* 0x000fe40000000000 */
[C---:B------:R-:W-:Y:S02]  /*161e0*/  LOP3.LUT R3, R5.reuse, R6, RZ, 0x3c, !PT ;  /* 0x0000000605037212 */ /* 0x040fe400078e3cff */
[----:B------:R-:W-:Y:S01]  /*161f0*/  IADD3 R5, R5, R4, RZ ;  /* 0x0000000405057210 */ /* 0x000fe20007ffe0ff */
        /* <DEDUP_REMOVED lines=16> */
.L_x_12609:
[----:B------:R-:W-:Y:S01]  /*16300*/  UMOV UR4, URZ ;  /* 0x0000003f00047c82 */ /* 0x000fe20008000000 */
[----:B------:R-:W-:Y:S01]  /*16310*/  UMOV UR5, URZ ;  /* 0x0000003f00057c82 */ /* 0x000fe20008000000 */
[----:B------:R-:W-:Y:S01]  /*16320*/  ULDC UR6, c[0x0][0xc14] ;  /* 0x0003050000067ab9 */ /* 0x000fe20000000800 */
[----:B------:R-:W-:Y:S01]  /*16330*/  IMAD.MOV.U32 R16, RZ, RZ, R4 ;  /* 0x000000ffff107224 */ /* 0x000fe200078e0004 */
[----:B------:R-:W-:Y:S01]  /*16340*/  MOV R19, UR6 ;  /* 0x0000000600137c02 */ /* 0x000fe20008000f00 */
[----:B------:R-:W-:Y:S02]  /*16350*/  IMAD.U32 R17, RZ, RZ, UR4 ;  /* 0x00000004ff117e24 */ /* 0x000fe4000f8e00ff */
[----:B------:R-:W-:-:S07]  /*16360*/  IMAD.U32 R18, RZ, RZ, UR5 ;  /* 0x00000005ff127e24 */ /* 0x000fce000f8e00ff */
.L_x_12617:
        /* <DEDUP_REMOVED lines=10> */
.L_x_12534:
        /* <DEDUP_REMOVED lines=12> */
.L_x_12738:
[----:B------:R-:W-:Y:S05]  /*164d0*/  BSYNC B0 ;  /* 0x0000000000007941 */ /* 0x000fea0003800000 */
.L_x_12619:
[----:B------:R-:W-:-:S03]  /*164e0*/  UMOV UR4, 0xffffffff ;  /* 0xffffffff00047882 */ /* 0x000fc60000000000 */
[----:B------:R-:W-:Y:S05]  /*164f0*/  BRA.DIV UR4, `(.L_x_12621) ;  /* 0x00000022046c7947 */ /* 0x000fea000b800000 */
[----:B0-----:R-:W0:Y:S02]  /*16500*/  S2R R0, SR_TID.X ;  /* 0x0000000000007919 */ /* 0x001e240000002100 */
[----:B0-----:R-:W-:-:S04]  /*16510*/  SHF.R.U32.HI R0, RZ, 0x5, R0 ;  /* 0x00000005ff007819 */ /* 0x001fc80000011600 */
[----:B------:R-:W-:-:S05]  /*16520*/  LOP3.LUT R0, R0, 0x3, RZ, 0xc0, !PT ;  /* 0x0000000300007812 */ /* 0x000fca00078ec0ff */
[----:B------:R0:W2:Y:S02]  /*16530*/  SHFL.IDX PT, R14, R0, RZ, 0x1f ;  /* 0x00001fff000e7589 */ /* 0x0000a400000e0000 */
.L_x_12741:
[----:B--2---:R-:W-:-:S13]  /*16540*/  ISETP.NE.AND P0, PT, R14, RZ, PT ;  /* 0x000000ff0e00720c */ /* 0x004fda0003f05270 */
[----:B------:R-:W-:Y:S05]  /*16550*/  @P0 BRA `(.L_x_12371) ;  /* 0x0000000000880947 */ /* 0x000fea0003800000 */
[----:B------:R-:W-:-:S03]  /*16560*/  UMOV UR4, 0xffffffff ;  /* 0xffffffff00047882 */ /* 0x000fc60000000000 */
[----:B------:R-:W-:Y:S05]  /*16570*/  BRA.DIV UR4, `(.L_x_12622) ;  /* 0x0000002204807947 */ /* 0x000fea000b800000 */
[----:B------:R-:W-:-:S13]  /*16580*/  ELECT P6, URZ, PT ;  /* 0x00000000003f782f */ /* 0x000fda00038c0000 */
.L_x_12744:
[----:B------:R-:W-:Y:S05]  /*16590*/  @!P6 BRA `(.L_x_12371) ;  /* 0x000000000078e947 */ /* 0x000fea0003800000 */
[----:B0-----:R-:W2:Y:S02]  /*165a0*/  LDL.LU R0, [R1+0x14] ;  /* 0x0000140001007983 */ /* 0x001ea40000300800 */
[----:B--2---:R-:W-:-:S04]  /*165b0*/  LOP3.LUT R0, R0, 0x2, RZ, 0xfc, !PT ;  /* 0x0000000200007812 */ /* 0x004fc800078efcff */
[----:B------:R-:W-:-:S13]  /*165c0*/  ISETP.NE.AND P2, PT, R0, 0x3, PT ;  /* 0x000000030000780c */ /* 0x000fda0003f45270 */
[----:B------:R-:W-:Y:S05]  /*165d0*/  @!P2 BRA `(.L_x_12623) ;  /* 0x000000000004a947 */ /* 0x000fea0003800000 */
[----:B------:R-:W-:Y:S01]  /*165e0*/  BPT.TRAP 0x1 ;  /* 0x000000040000795c */ /* 0x000fe20000300000 */
.L_x_12623:
        /* <DEDUP_REMOVED lines=12> */
.L_x_12745:
[----:B------:R-:W2:Y:S02]  /*166b0*/  SYNCS.PHASECHK.TRANS64.TRYWAIT P0, [R3+URZ], R0 ;  /* 0x00000000030075a7 */ /* 0x000ea4000800017f */
[----:B--2---:R-:W-:Y:S05]  /*166c0*/  @!P0 BRA `(.L_x_12625) ;  /* 0x0000002000608947 */ /* 0x004fea0003800000 */
.L_x_12746:
[----:B------:R-:W-:Y:S05]  /*166d0*/  @!P2 BRA `(.L_x_12626) ;  /* 0x000000000004a947 */ /* 0x000fea0003800000 */
[----:B------:R-:W-:Y:S01]  /*166e0*/  BPT.TRAP 0x1 ;  /* 0x000000040000795c */ /* 0x000fe20000300000 */
.L_x_12626:
[----:B--2---:R-:W-:-:S04]  /*166f0*/  VIADD R3, R9, 0x16860 ;  /* 0x0001686009037836 */ /* 0x004fc80000000000 */
[----:B------:R-:W-:-:S04]  /*16700*/  IMAD R5, R22, 0x8, R3 ;  /* 0x0000000816057824 */ /* 0x000fc800078e0203 */
[----:B------:R-:W2:Y:S02]  /*16710*/  SYNCS.PHASECHK.TRANS64.TRYWAIT P0, [R5+URZ], R2 ;  /* 0x00000002050075a7 */ /* 0x000ea4000800017f */
[----:B--2---:R-:W-:Y:S05]  /*16720*/  @!P0 BRA `(.L_x_12627) ;  /* 0x00000020005c8947 */ /* 0x004fea0003800000 */
.L_x_12747:
[----:B------:R-:W-:-:S07]  /*16730*/  IMAD R3, R4, 0x8, R3 ;  /* 0x0000000804037824 */ /* 0x000fce00078e0203 */
.L_x_12628:
[----:B---3--:R3:W4:Y:S02]  /*16740*/  SYNCS.PHASECHK.TRANS64.TRYWAIT P0, [R3+URZ], R0 ;  /* 0x00000000030075a7 */ /* 0x008724000800017f */
[----:B----4-:R-:W-:Y:S05]  /*16750*/  @!P0 NANOSLEEP.SYNCS 0x989680 ;  /* 0x009896800000895d */ /* 0x010fea0003900000 */
[----:B------:R-:W4:Y:S02]  /*16760*/  @!P0 SYNCS.PHASECHK.TRANS64 P0, [R3+URZ], R0 ;  /* 0x00000000030085a7 */ /* 0x000f24000800007f */
[----:B----4-:R-:W-:Y:S05]  /*16770*/  @!P0 BRA `(.L_x_12628) ;  /* 0xfffffffc00f08947 */ /* 0x010fea000383ffff */
.L_x_12371:
[----:B------:R-:W-:Y:S05]  /*16780*/  BSYNC B7 ;  /* 0x0000000000077941 */ /* 0x000fea0003800000 */
.L_x_12368:
[----:B------:R-:W-:Y:S05]  /*16790*/  EXIT ;  /* 0x000000000000794d */ /* 0x000fea0003800000 */
.L_x_12389:
[----:B0-----:R0:W1:Y:S02]  /*167a0*/  SYNCS.PHASECHK.TRANS64.TRYWAIT P6, [R79+URZ+0x16890], R91 ;  /* 0x0168905b4f0075a7 */ /* 0x00106400080c017f */
[----:B-1----:R-:W-:Y:S05]  /*167b0*/  @!P6 NANOSLEEP.SYNCS 0x989680 ;  /* 0x009896800000e95d */ /* 0x002fea0003900000 */
[----:B------:R-:W1:Y:S02]  /*167c0*/  @!P6 SYNCS.PHASECHK.TRANS64 P6, [R79+URZ+0x16890], R91 ;  /* 0x0168905b4f00e5a7 */ /* 0x000e6400080c007f */
[----:B-1----:R-:W-:Y:S05]  /*167d0*/  @!P6 BRA `(.L_x_12389) ;  /* 0xfffffffc00f0e947 */ /* 0x002fea000383ffff */
[----:B------:R-:W-:Y:S05]  /*167e0*/  BRA `(.L_x_12629) ;  /* 0xfffffec4000c7947 */ /* 0x000fea000383ffff */
.L_x_12409:
[----:B0-----:R0:W1:Y:S02]  /*167f0*/  SYNCS.PHASECHK.TRANS64.TRYWAIT P5, [R79+URZ+0x16890], R91 ;  /* 0x0168905b4f0075a7 */ /* 0x00106400080a017f */
[----:B-1----:R-:W-:Y:S05]  /*16800*/  @!P5 NANOSLEEP.SYNCS 0x989680 ;  /* 0x009896800000d95d */ /* 0x002fea0003900000 */
[----:B------:R-:W1:Y:S02]  /*16810*/  @!P5 SYNCS.PHASECHK.TRANS64 P5, [R79+URZ+0x16890], R91 ;  /* 0x0168905b4f00d5a7 */ /* 0x000e6400080a007f */
[----:B-1----:R-:W-:Y:S05]  /*16820*/  @!P5 BRA `(.L_x_12409) ;  /* 0xfffffffc00f0d947 */ /* 0x002fea000383ffff */
[----:B------:R-:W-:Y:S05]  /*16830*/  BRA `(.L_x_12630) ;  /* 0xfffffed400847947 */ /* 0x000fea000383ffff */
.L_x_12418:
[----:B-1----:R1:W2:Y:S02]  /*16840*/  SYNCS.PHASECHK.TRANS64.TRYWAIT P4, [R79+URZ+0x16890], R91 ;  /* 0x0168905b4f0075a7 */ /* 0x0022a4000808017f */
[----:B--2---:R-:W-:Y:S05]  /*16850*/  @!P4 NANOSLEEP.SYNCS 0x989680 ;  /* 0x009896800000c95d */ /* 0x004fea0003900000 */
[----:B------:R-:W2:Y:S02]  /*16860*/  @!P4 SYNCS.PHASECHK.TRANS64 P4, [R79+URZ+0x16890], R91 ;  /* 0x0168905b4f00c5a7 */ /* 0x000ea4000808007f */
[----:B--2---:R-:W-:Y:S05]  /*16870*/  @!P4 BRA `(.L_x_12418) ;  /* 0xfffffffc00f0c947 */ /* 0x004fea000383ffff */
[----:B------:R-:W-:Y:S05]  /*16880*/  BRA `(.L_x_12631) ;  /* 0xfffffee400b07947 */ /* 0x000fea000383ffff */
.L_x_12424:
[----:B--2---:R2:W3:Y:S02]  /*16890*/  SYNCS.PHASECHK.TRANS64.TRYWAIT P3, [R79+URZ+0x168b0], R91 ;  /* 0x0168b05b4f0075a7 */ /* 0x0044e4000806017f */
[----:B---3--:R-:W-:Y:S05]  /*168a0*/  @!P3 NANOSLEEP.SYNCS 0x989680 ;  /* 0x009896800000b95d */ /* 0x008fea0003900000 */
[----:B------:R-:W3:Y:S02]  /*168b0*/  @!P3 SYNCS.PHASECHK.TRANS64 P3, [R79+URZ+0x168b0], R91 ;  /* 0x0168b05b4f00b5a7 */ /* 0x000ee4000806007f */
[----:B---3--:R-:W-:Y:S05]  /*168c0*/  @!P3 BRA `(.L_x_12424) ;  /* 0xfffffffc00f0b947 */ /* 0x008fea000383ffff */
[----:B------:R-:W-:Y:S05]  /*168d0*/  BRA `(.L_x_12632) ;  /* 0xfffffee800447947 */ /* 0x000fea000383ffff */
.L_x_12432:
[----:B------:R-:W-:Y:S01]  /*168e0*/  BSSY B0, `(.L_x_12633) ;  /* 0x0000007000007945 */ /* 0x000fe20003800000 */
[----:B------:R-:W-:Y:S01]  /*168f0*/  IMAD.MOV.U32 R12, RZ, RZ, RZ ;  /* 0x000000ffff0c7224 */ /* 0x000fe200078e00ff */
[----:B------:R-:W-:Y:S01]  /*16900*/  MOV R15, 0xffffffff ;  /* 0xffffffff000f7802 */ /* 0x000fe20000000f00 */
[----:B-1----:R-:W-:-:S07]  /*16910*/  IMAD.MOV.U32 R11, RZ, RZ, 0x1f ;  /* 0x0000001fff0b7424 */ /* 0x002fce00078e00ff */
[----:B-----5:R-:W-:Y:S05]  /*16920*/  WARPSYNC.COLLECTIVE R15, `(.L_x_12634) ;  /* 0x000000000f087348 */ /* 0x020fea0003c00000 */
[----:B------:R0:W1:Y:S02]  /*16930*/  SHFL.IDX P6, R14, R13, R12, R11 ;  /* 0x0000000c0d0e7389 */ /* 0x00006400000c000b */
[----:B01---5:R-:W-:Y:S01]  /*16940*/  ENDCOLLECTIVE ;  /* 0x000000000000791b */ /* 0x023fe20003800000 */
.L_x_12634:
[----:B------:R-:W-:Y:S05]  /*16950*/  BSYNC B0 ;  /* 0x0000000000007941 */ /* 0x000fea0003800000 */
.L_x_12633:
[----:B------:R-:W-:Y:S01]  /*16960*/  IMAD.MOV.U32 R155, RZ, RZ, R14 ;  /* 0x000000ffff9b7224 */ /* 0x000fe200078e000e */
[----:B------:R-:W-:Y:S06]  /*16970*/  BRA `(.L_x_12635) ;  /* 0xfffffeec00ac7947 */ /* 0x000fec000383ffff */
.L_x_12448:
        /* <DEDUP_REMOVED lines=8> */
.L_x_12637:
[----:B------:R-:W-:Y:S05]  /*16a00*/  BSYNC B1 ;  /* 0x0000000000017941 */ /* 0x000fea0003800000 */
.L_x_12636:
[----:B------:R-:W-:Y:S05]  /*16a10*/  BRA `(.L_x_12638) ;  /* 0xfffffefc00447947 */ /* 0x000fea000383ffff */
.L_x_12449:
        /* <DEDUP_REMOVED lines=8> */
.L_x_12640:
[----:B------:R-:W-:Y:S05]  /*16aa0*/  BSYNC B1 ;  /* 0x0000000000017941 */ /* 0x000fea0003800000 */
.L_x_12639:
[----:B------:R-:W-:Y:S05]  /*16ab0*/  BRA `(.L_x_12641) ;  /* 0xfffffefc00247947 */ /* 0x000fea000383ffff */
.L_x_12450:
        /* <DEDUP_REMOVED lines=8> */
.L_x_12643:
[----:B------:R-:W-:Y:S05]  /*16b40*/  BSYNC B1 ;  /* 0x0000000000017941 */ /* 0x000fea0003800000 */
.L_x_12642:
[----:B------:R-:W-:Y:S05]  /*16b50*/  BRA `(.L_x_12644) ;  /* 0xfffffefc00047947 */ /* 0x000fea000383ffff */
.L_x_12451:
        /* <DEDUP_REMOVED lines=8> */
.L_x_12646:
[----:B------:R-:W-:Y:S05]  /*16be0*/  BSYNC B1 ;  /* 0x0000000000017941 */ /* 0x000fea0003800000 */
.L_x_12645:
[----:B------:R-:W-:Y:S05]  /*16bf0*/  BRA `(.L_x_12647) ;  /* 0xfffffef800e47947 */ /* 0x000fea000383ffff */
.L_x_12452:
        /* <DEDUP_REMOVED lines=8> */
.L_x_12649:
[----:B------:R-:W-:Y:S05]  /*16c80*/  BSYNC B1 ;  /* 0x0000000000017941 */ /* 0x000fea0003800000 */
.L_x_12648:
[----:B------:R-:W-:Y:S05]  /*16c90*/  BRA `(.L_x_12650) ;  /* 0xfffffef800c47947 */ /* 0x000fea000383ffff */
.L_x_12453:
        /* <DEDUP_REMOVED lines=8> */
.L_x_12652:
[----:B------:R-:W-:Y:S05]  /*16d20*/  BSYNC B1 ;  /* 0x0000000000017941 */ /* 0x000fea0003800000 */
.L_x_12651:
[----:B------:R-:W-:Y:S05]  /*16d30*/  BRA `(.L_x_12653) ;  /* 0xfffffef800a47947 */ /* 0x000fea000383ffff */
.L_x_12454:
        /* <DEDUP_REMOVED lines=8> */
.L_x_12655:
[----:B------:R-:W-:Y:S05]  /*16dc0*/  BSYNC B1 ;  /* 0x0000000000017941 */ /* 0x000fea0003800000 */
.L_x_12654:
[----:B------:R-:W-:Y:S05]  /*16dd0*/  BRA `(.L_x_12656) ;  /* 0xfffffef800847947 */ /* 0x000fea000383ffff */
.L_x_12455:
        /* <DEDUP_REMOVED lines=8> */
.L_x_12658:
[----:B------:R-:W-:Y:S05]  /*16e60*/  BSYNC B1 ;  /* 0x0000000000017941 */ /* 0x000fea0003800000 */
.L_x_12657:
[----:B------:R-:W-:Y:S05]  /*16e70*/  BRA `(.L_x_12659) ;  /* 0xfffffef800647947 */ /* 0x000fea000383ffff */
.L_x_12457:
[----:B0-----:R0:W1:Y:S02]  /*16e80*/  SYNCS.PHASECHK.TRANS64.TRYWAIT P2, [R2+URZ+0x16800], R7 ;  /* 0x01680007020075a7 */ /* 0x001064000804017f */
[----:B-1----:R-:W-:Y:S05]  /*16e90*/  @!P2 NANOSLEEP.SYNCS 0x989680 ;  /* 0x009896800000a95d */ /* 0x002fea0003900000 */
[----:B------:R-:W1:Y:S02]  /*16ea0*/  @!P2 SYNCS.PHASECHK.TRANS64 P2, [R2+URZ+0x16800], R7 ;  /* 0x016800070200a5a7 */ /* 0x000e64000804007f */
[----:B-1----:R-:W-:Y:S05]  /*16eb0*/  @!P2 BRA `(.L_x_12457) ;  /* 0xfffffffc00f0a947 */ /* 0x002fea000383ffff */
[----:B------:R-:W-:Y:S05]  /*16ec0*/  BRA `(.L_x_12660) ;  /* 0xfffffef800f87947 */ /* 0x000fea000383ffff */
.L_x_12465:
        /* <DEDUP_REMOVED lines=8> */
.L_x_12662:
[----:B------:R-:W-:Y:S05]  /*16f50*/  BSYNC B1 ;  /* 0x0000000000017941 */ /* 0x000fea0003800000 */
.L_x_12661:
[----:B------:R-:W-:Y:S05]  /*16f60*/  BRA `(.L_x_12663) ;  /* 0xffffff0c00007947 */ /* 0x000fea000383ffff */
.L_x_12466:
        /* <DEDUP_REMOVED lines=8> */
.L_x_12665:
[----:B------:R-:W-:Y:S05]  /*16ff0*/  BSYNC B1 ;  /* 0x0000000000017941 */ /* 0x000fea0003800000 */
.L_x_12664:
[----:B------:R-:W-:Y:S05]  /*17000*/  BRA `(.L_x_12666) ;  /* 0xffffff0800e07947 */ /* 0x000fea000383ffff */
.L_x_12467:
        /* <DEDUP_REMOVED lines=8> */
.L_x_12668:
[----:B------:R-:W-:Y:S05]  /*17090*/  BSYNC B1 ;  /* 0x0000000000017941 */ /* 0x000fea0003800000 */
.L_x_12667:
[----:B------:R-:W-:Y:S05]  /*170a0*/  BRA `(.L_x_12669) ;  /* 0xffffff0800c07947 */ /* 0x000fea000383ffff */
.L_x_12468:
        /* <DEDUP_REMOVED lines=8> */
.L_x_12671:
[----:B------:R-:W-:Y:S05]  /*17130*/  BSYNC B1 ;  /* 0x0000000000017941 */ /* 0x000fea0003800000 */
.L_x_12670:
[----:B------:R-:W-:Y:S05]  /*17140*/  BRA `(.L_x_12672) ;  /* 0xffffff0800a07947 */ /* 0x000fea000383ffff */
.L_x_12469:
        /* <DEDUP_REMOVED lines=8> */
.L_x_12674:
[----:B------:R-:W-:Y:S05]  /*171d0*/  BSYNC B1 ;  /* 0x0000000000017941 */ /* 0x000fea0003800000 */
.L_x_12673:
[----:B------:R-:W-:Y:S05]  /*171e0*/  BRA `(.L_x_12675) ;  /* 0xffffff0800807947 */ /* 0x000fea000383ffff */
.L_x_12470:
        /* <DEDUP_REMOVED lines=8> */
.L_x_12677:
[----:B------:R-:W-:Y:S05]  /*17270*/  BSYNC B1 ;  /* 0x0000000000017941 */ /* 0x000fea0003800000 */
.L_x_12676:
[----:B------:R-:W-:Y:S05]  /*17280*/  BRA `(.L_x_12678) ;  /* 0xffffff0800647947 */ /* 0x000fea000383ffff */
.L_x_12471:
        /* <DEDUP_REMOVED lines=8> */
.L_x_12680:
[----:B------:R-:W-:Y:S05]  /*17310*/  BSYNC B1 ;  /* 0x0000000000017941 */ /* 0x000fea0003800000 */
.L_x_12679:
[----:B------:R-:W-:Y:S05]  /*17320*/  BRA `(.L_x_12681) ;  /* 0xffffff0800487947 */ /* 0x000fea000383ffff */
.L_x_12472:
        /* <DEDUP_REMOVED lines=8> */
.L_x_12683:
[----:B------:R-:W-:Y:S05]  /*173b0*/  BSYNC B1 ;  /* 0x0000000000017941 */ /* 0x000fea0003800000 */
.L_x_12682:
[----:B------:R-:W-:Y:S05]  /*173c0*/  BRA `(.L_x_12684) ;  /* 0xffffff08002c7947 */ /* 0x000fea000383ffff */
.L_x_12474:
[----:B0-----:R0:W1:Y:S02]  /*173d0*/  SYNCS.PHASECHK.TRANS64.TRYWAIT P2, [R2+URZ+0x16800], R9 ;  /* 0x01680009020075a7 */ /* 0x001064000804017f */
[----:B-1----:R-:W-:Y:S05]  /*173e0*/  @!P2 NANOSLEEP.SYNCS 0x989680 ;  /* 0x009896800000a95d */ /* 0x002fea0003900000 */
[----:B------:R-:W1:Y:S02]  /*173f0*/  @!P2 SYNCS.PHASECHK.TRANS64 P2, [R2+URZ+0x16800], R9 ;  /* 0x016800090200a5a7 */ /* 0x000e64000804007f */
[----:B-1----:R-:W-:Y:S05]  /*17400*/  @!P2 BRA `(.L_x_12474) ;  /* 0xfffffffc00f0a947 */ /* 0x002fea000383ffff */
[----:B------:R-:W-:Y:S05]  /*17410*/  BRA `(.L_x_12685) ;  /* 0xffffff0800947947 */ /* 0x000fea000383ffff */
.L_x_12480:
[----:B--2---:R2:W3:Y:S02]  /*17420*/  SYNCS.PHASECHK.TRANS64.TRYWAIT P1, [R4+URZ+0x16830], R3 ;  /* 0x01683003040075a7 */ /* 0x0044e4000802017f */
[----:B---3--:R-:W-:Y:S05]  /*17430*/  @!P1 NANOSLEEP.SYNCS 0x989680 ;  /* 0x009896800000995d */ /* 0x008fea0003900000 */
[----:B------:R-:W3:Y:S02]  /*17440*/  @!P1 SYNCS.PHASECHK.TRANS64 P1, [R4+URZ+0x16830], R3 ;  /* 0x01683003040095a7 */ /* 0x000ee4000802007f */
[----:B---3--:R-:W-:Y:S05]  /*17450*/  @!P1 BRA `(.L_x_12480) ;  /* 0xfffffffc00f09947 */ /* 0x008fea000383ffff */
[----:B------:R-:W-:Y:S05]  /*17460*/  BRA `(.L_x_12479) ;  /* 0xffffff1800207947 */ /* 0x000fea000383ffff */
.L_x_12486:
[----:B-1----:R1:W2:Y:S02]  /*17470*/  SYNCS.PHASECHK.TRANS64.TRYWAIT P3, [R0+URZ+0x16830], R3 ;  /* 0x01683003000075a7 */ /* 0x0022a4000806017f */
[----:B--2---:R-:W-:Y:S05]  /*17480*/  @!P3 NANOSLEEP.SYNCS 0x989680 ;  /* 0x009896800000b95d */ /* 0x004fea0003900000 */
[----:B------:R-:W2:Y:S02]  /*17490*/  @!P3 SYNCS.PHASECHK.TRANS64 P3, [R0+URZ+0x16830], R3 ;  /* 0x016830030000b5a7 */ /* 0x000ea4000806007f */
[----:B--2---:R-:W-:Y:S05]  /*174a0*/  @!P3 BRA `(.L_x_12486) ;  /* 0xfffffffc00f0b947 */ /* 0x004fea000383ffff */
[----:B------:R-:W-:Y:S05]  /*174b0*/  BRA `(.L_x_12485) ;  /* 0xffffff3c00047947 */ /* 0x000fea000383ffff */
.L_x_12490:
[----:B-1----:R1:W2:Y:S02]  /*174c0*/  SYNCS.PHASECHK.TRANS64.TRYWAIT P2, [R3+URZ+0x16850], R0 ;  /* 0x01685000030075a7 */ /* 0x0022a4000804017f */
[----:B--2---:R-:W-:Y:S05]  /*174d0*/  @!P2 NANOSLEEP.SYNCS 0x989680 ;  /* 0x009896800000a95d */ /* 0x004fea0003900000 */
[----:B------:R-:W2:Y:S02]  /*174e0*/  @!P2 SYNCS.PHASECHK.TRANS64 P2, [R3+URZ+0x16850], R0 ;  /* 0x016850000300a5a7 */ /* 0x000ea4000804007f */
[----:B--2---:R-:W-:Y:S05]  /*174f0*/  @!P2 BRA `(.L_x_12490) ;  /* 0xfffffffc00f0a947 */ /* 0x004fea000383ffff */
[----:B------:R-:W-:Y:S05]  /*17500*/  BRA `(.L_x_12487) ;  /* 0xffffff3c00c87947 */ /* 0x000fea000383ffff */
.L_x_12497:
[----:B-1----:R1:W2:Y:S02]  /*17510*/  SYNCS.PHASECHK.TRANS64.TRYWAIT P3, [R0+URZ+0x16830], R3 ;  /* 0x01683003000075a7 */ /* 0x0022a4000806017f */
[----:B--2---:R-:W-:Y:S05]  /*17520*/  @!P3 NANOSLEEP.SYNCS 0x989680 ;  /* 0x009896800000b95d */ /* 0x004fea0003900000 */
[----:B------:R-:W2:Y:S02]  /*17530*/  @!P3 SYNCS.PHASECHK.TRANS64 P3, [R0+URZ+0x16830], R3 ;  /* 0x016830030000b5a7 */ /* 0x000ea4000806007f */
[----:B--2---:R-:W-:Y:S05]  /*17540*/  @!P3 BRA `(.L_x_12497) ;  /* 0xfffffffc00f0b947 */ /* 0x004fea000383ffff */
[----:B------:R-:W-:Y:S05]  /*17550*/  BRA `(.L_x_12496) ;  /* 0xffffff6000ec7947 */ /* 0x000fea000383ffff */
.L_x_12501:
[----:B-1----:R1:W2:Y:S02]  /*17560*/  SYNCS.PHASECHK.TRANS64.TRYWAIT P2, [R3+URZ+0x16850], R0 ;  /* 0x01685000030075a7 */ /* 0x0022a4000804017f */
[----:B--2---:R-:W-:Y:S05]  /*17570*/  @!P2 NANOSLEEP.SYNCS 0x989680 ;  /* 0x009896800000a95d */ /* 0x004fea0003900000 */
[----:B------:R-:W2:Y:S02]  /*17580*/  @!P2 SYNCS.PHASECHK.TRANS64 P2, [R3+URZ+0x16850], R0 ;  /* 0x016850000300a5a7 */ /* 0x000ea4000804007f */
[----:B--2---:R-:W-:Y:S05]  /*17590*/  @!P2 BRA `(.L_x_12501) ;  /* 0xfffffffc00f0a947 */ /* 0x004fea000383ffff */
[----:B------:R-:W-:Y:S05]  /*175a0*/  BRA `(.L_x_12498) ;  /* 0xffffff6400b07947 */ /* 0x000fea000383ffff */
.L_x_12506:
[----:B-1----:R1:W2:Y:S02]  /*175b0*/  SYNCS.PHASECHK.TRANS64.TRYWAIT P0, [R13+URZ+0x16850], R6 ;  /* 0x016850060d0075a7 */ /* 0x0022a4000800017f */
[----:B--2---:R-:W-:Y:S05]  /*175c0*/  @!P0 NANOSLEEP.SYNCS 0x989680 ;  /* 0x009896800000895d */ /* 0x004fea0003900000 */
[----:B------:R-:W2:Y:S02]  /*175d0*/  @!P0 SYNCS.PHASECHK.TRANS64 P0, [R13+URZ+0x16850], R6 ;  /* 0x016850060d0085a7 */ /* 0x000ea4000800007f */
[----:B--2---:R-:W-:Y:S05]  /*175e0*/  @!P0 BRA `(.L_x_12506) ;  /* 0xfffffffc00f08947 */ /* 0x004fea000383ffff */
[----:B------:R-:W-:Y:S05]  /*175f0*/  BRA `(.L_x_12505) ;  /* 0xffffff8000647947 */ /* 0x000fea000383ffff */
.L_x_12540:
[----:B------:R-:W0:Y:S01]  /*17600*/  S2R R12, SR_TID.X ;  /* 0x00000000000c7919 */ /* 0x000e220000002100 */
[----:B------:R-:W-:Y:S01]  /*17610*/  BSSY B1, `(.L_x_12686) ;  /* 0x000000a000017945 */ /* 0x000fe20003800000 */
[----:B------:R-:W-:Y:S02]  /*17620*/  IMAD.MOV.U32 R11, RZ, RZ, 0x1f ;  /* 0x0000001fff0b7424 */ /* 0x000fe400078e00ff */
[----:B------:R-:W-:Y:S01]  /*17630*/  IMAD.MOV.U32 R15, RZ, RZ, -0x1 ;  /* 0xffffffffff0f7424 */ /* 0x000fe200078e00ff */
[----:B0-----:R-:W-:-:S04]  /*17640*/  SHF.R.U32.HI R12, RZ, 0x5, R12 ;  /* 0x00000005ff0c7819 */ /* 0x001fc8000001160c */
[----:B------:R-:W-:-:S04]  /*17650*/  LOP3.LUT R12, R12, 0x3, RZ, 0xc0, !PT ;  /* 0x000000030c0c7812 */ /* 0x000fc800078ec0ff */
[----:B------:R-:W-:Y:S01]  /*17660*/  MOV R13, R12 ;  /* 0x0000000c000d7202 */ /* 0x000fe20000000f00 */
[----:B------:R-:W-:-:S07]  /*17670*/  IMAD.MOV.U32 R12, RZ, RZ, RZ ;  /* 0x000000ffff0c7224 */ /* 0x000fce00078e00ff */
[----:B-1----:R-:W-:Y:S05]  /*17680*/  WARPSYNC.COLLECTIVE R15, `(.L_x_12687) ;  /* 0x000000000f087348 */ /* 0x002fea0003c00000 */
[----:B------:R0:W2:Y:S02]  /*17690*/  SHFL.IDX P6, R14, R13, R12, R11 ;  /* 0x0000000c0d0e7389 */ /* 0x0000a400000c000b */
[----:B012---:R-:W-:Y:S01]  /*176a0*/  ENDCOLLECTIVE ;  /* 0x000000000000791b */ /* 0x007fe20003800000 */
.L_x_12687:
[----:B------:R-:W-:Y:S05]  /*176b0*/  BSYNC B1 ;  /* 0x0000000000017941 */ /* 0x000fea0003800000 */
.L_x_12686:
[----:B------:R-:W-:Y:S05]  /*176c0*/  BRA `(.L_x_12688) ;  /* 0xffffffb400607947 */ /* 0x000fea000383ffff */
.L_x_12541:
[----:B------:R-:W-:Y:S01]  /*176d0*/  BSSY B1, `(.L_x_12689) ;  /* 0x0000006000017945 */ /* 0x000fe20003800000 */
[----:B------:R-:W-:-:S07]  /*176e0*/  IMAD.MOV.U32 R15, RZ, RZ, -0x1 ;  /* 0xffffffffff0f7424 */ /* 0x000fce00078e00ff */
[----:B-1----:R-:W-:Y:S05]  /*176f0*/  WARPSYNC.COLLECTIVE R15, `(.L_x_12690) ;  /* 0x000000000f0c7348 */ /* 0x002fea0003c00000 */
[----:B------:R-:W-:Y:S02]  /*17700*/  ELECT P6, UR62, PT ;  /* 0x00000000003e782f */ /* 0x000fe400038c0000 */
[----:B------:R-:W-:Y:S01]  /*17710*/  MOV R14, UR62 ;  /* 0x0000003e000e7c02 */ /* 0x000fe20008000f00 */
[----:B-1----:R-:W-:Y:S10]  /*17720*/  ENDCOLLECTIVE ;  /* 0x000000000000791b */ /* 0x002ff40003800000 */
.L_x_12690:
[----:B------:R-:W-:Y:S05]  /*17730*/  BSYNC B1 ;  /* 0x0000000000017941 */ /* 0x000fea0003800000 */
.L_x_12689:
[----:B------:R-:W-:Y:S05]  /*17740*/  BRA `(.L_x_12691) ;  /* 0xffffffb4004c7947 */ /* 0x000fea000383ffff */
.L_x_12543:
[----:B0-----:R0:W2:Y:S02]  /*17750*/  SYNCS.PHASECHK.TRANS64.TRYWAIT P0, [R6+URZ+0x16820], R5 ;  /* 0x01682005060075a7 */ /* 0x0010a4000800017f */
[----:B--2---:R-:W-:Y:S05]  /*17760*/  @!P0 NANOSLEEP.SYNCS 0x989680 ;  /* 0x009896800000895d */ /* 0x004fea0003900000 */
[----:B------:R-:W2:Y:S02]  /*17770*/  @!P0 SYNCS.PHASECHK.TRANS64 P0, [R6+URZ+0x16820], R5 ;  /* 0x01682005060085a7 */ /* 0x000ea4000800007f */
[----:B--2---:R-:W-:Y:S05]  /*17780*/  @!P0 BRA `(.L_x_12543) ;  /* 0xfffffffc00f08947 */ /* 0x004fea000383ffff */
[----:B------:R-:W-:Y:S05]  /*17790*/  BRA `(.L_x_12692) ;  /* 0xffffffb400687947 */ /* 0x000fea000383ffff */
.L_x_12546:
[----:B0-----:R0:W2:Y:S02]  /*177a0*/  SYNCS.PHASECHK.TRANS64.TRYWAIT P0, [R5+URZ+0x168a0], R10 ;  /* 0x0168a00a050075a7 */ /* 0x0010a4000800017f */
[----:B--2---:R-:W-:Y:S05]  /*177b0*/  @!P0 NANOSLEEP.SYNCS 0x989680 ;  /* 0x009896800000895d */ /* 0x004fea0003900000 */
[----:B------:R-:W2:Y:S02]  /*177c0*/  @!P0 SYNCS.PHASECHK.TRANS64 P0, [R5+URZ+0x168a0], R10 ;  /* 0x0168a00a050085a7 */ /* 0x000ea4000800007f */
[----:B--2---:R-:W-:Y:S05]  /*177d0*/  @!P0 BRA `(.L_x_12546) ;  /* 0xfffffffc00f08947 */ /* 0x004fea000383ffff */
[----:B------:R-:W-:Y:S05]  /*177e0*/  BRA `(.L_x_12693) ;  /* 0xffffffb400707947 */ /* 0x000fea000383ffff */
.L_x_12548:
[----:B---3--:R3:W4:Y:S02]  /*177f0*/  SYNCS.PHASECHK.TRANS64.TRYWAIT P0, [R5+URZ+0x168c0], R10 ;  /* 0x0168c00a050075a7 */ /* 0x008724000800017f */
[----:B----4-:R-:W-:Y:S05]  /*17800*/  @!P0 NANOSLEEP.SYNCS 0x989680 ;  /* 0x009896800000895d */ /* 0x010fea0003900000 */
[----:B------:R-:W4:Y:S02]  /*17810*/  @!P0 SYNCS.PHASECHK.TRANS64 P0, [R5+URZ+0x168c0], R10 ;  /* 0x0168c00a050085a7 */ /* 0x000f24000800007f */
[----:B----4-:R-:W-:Y:S05]  /*17820*/  @!P0 BRA `(.L_x_12548) ;  /* 0xfffffffc00f08947 */ /* 0x010fea000383ffff */
[----:B------:R-:W-:Y:S05]  /*17830*/  BRA `(.L_x_12694) ;  /* 0xffffffb400c87947 */ /* 0x000fea000383ffff */
.L_x_12552:
[----:B0-----:R0:W2:Y:S02]  /*17840*/  SYNCS.PHASECHK.TRANS64.TRYWAIT P0, [R10+URZ+0x168a0], R5 ;  /* 0x0168a0050a0075a7 */ /* 0x0010a4000800017f */
[----:B--2---:R-:W-:Y:S05]  /*17850*/  @!P0 NANOSLEEP.SYNCS 0x989680 ;  /* 0x009896800000895d */ /* 0x004fea0003900000 */
[----:B------:R-:W2:Y:S02]  /*17860*/  @!P0 SYNCS.PHASECHK.TRANS64 P0, [R10+URZ+0x168a0], R5 ;  /* 0x0168a0050a0085a7 */ /* 0x000ea4000800007f */
[----:B--2---:R-:W-:Y:S05]  /*17870*/  @!P0 BRA `(.L_x_12552) ;  /* 0xfffffffc00f08947 */ /* 0x004fea000383ffff */
[----:B------:R-:W-:Y:S05]  /*17880*/  BRA `(.L_x_12695) ;  /* 0xffffffb800507947 */ /* 0x000fea000383ffff */
.L_x_12554:
[----:B--2---:R2:W3:Y:S02]  /*17890*/  SYNCS.PHASECHK.TRANS64.TRYWAIT P1, [R10+URZ+0x168c0], R5 ;  /* 0x0168c0050a0075a7 */ /* 0x0044e4000802017f */
[----:B---3--:R-:W-:Y:S05]  /*178a0*/  @!P1 NANOSLEEP.SYNCS 0x989680 ;  /* 0x009896800000995d */ /* 0x008fea0003900000 */
[----:B------:R-:W3:Y:S02]  /*178b0*/  @!P1 SYNCS.PHASECHK.TRANS64 P1, [R10+URZ+0x168c0], R5 ;  /* 0x0168c0050a0095a7 */ /* 0x000ee4000802007f */
[----:B---3--:R-:W-:Y:S05]  /*178c0*/  @!P1 BRA `(.L_x_12554) ;  /* 0xfffffffc00f09947 */ /* 0x008fea000383ffff */
[----:B------:R-:W-:Y:S05]  /*178d0*/  BRA `(.L_x_12696) ;  /* 0xffffffb800a47947 */ /* 0x000fea000383ffff */
.L_x_12564:
        /* <DEDUP_REMOVED lines=11> */
.L_x_12698:
[----:B------:R-:W-:Y:S05]  /*17990*/  BSYNC B0 ;  /* 0x0000000000007941 */ /* 0x000fea0003800000 */
.L_x_12697:
[----:B------:R-:W-:Y:S05]  /*179a0*/  BRA `(.L_x_12699) ;  /* 0xffffffc000e07947 */ /* 0x000fea000383ffff */
.L_x_12565:
[----:B------:R-:W-:Y:S01]  /*179b0*/  BSSY B0, `(.L_x_12700) ;  /* 0x0000006000007945 */ /* 0x000fe20003800000 */
[----:B------:R-:W-:-:S07]  /*179c0*/  IMAD.MOV.U32 R15, RZ, RZ, -0x1 ;  /* 0xffffffffff0f7424 */ /* 0x000fce00078e00ff */
[----:B-1----:R-:W-:Y:S05]  /*179d0*/  WARPSYNC.COLLECTIVE R15, `(.L_x_12701) ;  /* 0x000000000f0c7348 */ /* 0x002fea0003c00000 */
[----:B------:R-:W-:Y:S02]  /*179e0*/  ELECT P6, UR62, PT ;  /* 0x00000000003e782f */ /* 0x000fe400038c0000 */
[----:B------:R-:W-:Y:S01]  /*179f0*/  MOV R14, UR62 ;  /* 0x0000003e000e7c02 */ /* 0x000fe20008000f00 */
[----:B-1----:R-:W-:Y:S10]  /*17a00*/  ENDCOLLECTIVE ;  /* 0x000000000000791b */ /* 0x002ff40003800000 */
.L_x_12701:
[----:B------:R-:W-:Y:S05]  /*17a10*/  BSYNC B0 ;  /* 0x0000000000007941 */ /* 0x000fea0003800000 */
.L_x_12700:
[----:B------:R-:W-:Y:S05]  /*17a20*/  BRA `(.L_x_12702) ;  /* 0xffffffc000d07947 */ /* 0x000fea000383ffff */
.L_x_12568:
[----:B--2---:R2:W3:Y:S02]  /*17a30*/  SYNCS.PHASECHK.TRANS64.TRYWAIT P0, [R5+URZ+0x16840], R4 ;  /* 0x01684004050075a7 */ /* 0x0044e4000800017f */
[----:B---3--:R-:W-:Y:S05]  /*17a40*/  @!P0 NANOSLEEP.SYNCS 0x989680 ;  /* 0x009896800000895d */ /* 0x008fea0003900000 */
[----:B------:R-:W3:Y:S02]  /*17a50*/  @!P0 SYNCS.PHASECHK.TRANS64 P0, [R5+URZ+0x16840], R4 ;  /* 0x01684004050085a7 */ /* 0x000ee4000800007f */
[----:B---3--:R-:W-:Y:S05]  /*17a60*/  @!P0 BRA `(.L_x_12568) ;  /* 0xfffffffc00f08947 */ /* 0x008fea000383ffff */
[----:B------:R-:W-:Y:S05]  /*17a70*/  BRA `(.L_x_12703) ;  /* 0xffffffc400207947 */ /* 0x000fea000383ffff */
.L_x_12571:
[----:B0-----:R0:W2:Y:S02]  /*17a80*/  SYNCS.PHASECHK.TRANS64.TRYWAIT P0, [R27+URZ+0x16820], R4 ;  /* 0x016820041b0075a7 */ /* 0x0010a4000800017f */
[----:B--2---:R-:W-:Y:S05]  /*17a90*/  @!P0 NANOSLEEP.SYNCS 0x989680 ;  /* 0x009896800000895d */ /* 0x004fea0003900000 */
[----:B------:R-:W2:Y:S02]  /*17aa0*/  @!P0 SYNCS.PHASECHK.TRANS64 P0, [R27+URZ+0x16820], R4 ;  /* 0x016820041b0085a7 */ /* 0x000ea4000800007f */
[----:B--2---:R-:W-:Y:S05]  /*17ab0*/  @!P0 BRA `(.L_x_12571) ;  /* 0xfffffffc00f08947 */ /* 0x004fea000383ffff */
[----:B------:R-:W-:Y:S05]  /*17ac0*/  BRA `(.L_x_12704) ;  /* 0xffffffc400e07947 */ /* 0x000fea000383ffff */
.L_x_12579:
[----:B0-----:R0:W2:Y:S02]  /*17ad0*/  SYNCS.PHASECHK.TRANS64.TRYWAIT P0, [R3+URZ+0x16840], R2 ;  /* 0x01684002030075a7 */ /* 0x0010a4000800017f */
[----:B--2---:R-:W-:Y:S05]  /*17ae0*/  @!P0 NANOSLEEP.SYNCS 0x989680 ;  /* 0x009896800000895d */ /* 0x004fea0003900000 */
[----:B------:R-:W2:Y:S02]  /*17af0*/  @!P0 SYNCS.PHASECHK.TRANS64 P0, [R3+URZ+0x16840], R2 ;  /* 0x01684002030085a7 */ /* 0x000ea4000800007f */
[----:B--2---:R-:W-:Y:S05]  /*17b00*/  @!P0 BRA `(.L_x_12579) ;  /* 0xfffffffc00f08947 */ /* 0x004fea000383ffff */
[----:B------:R-:W-:Y:S05]  /*17b10*/  BRA `(.L_x_12705) ;  /* 0xffffffc800807947 */ /* 0x000fea000383ffff */
.L_x_12581:
[----:B0-----:R0:W2:Y:S02]  /*17b20*/  SYNCS.PHASECHK.TRANS64.TRYWAIT P0, [R2+URZ+0x60], R5 ;  /* 0x00006005020075a7 */ /* 0x0010a4000800017f */
[----:B--2---:R-:W-:Y:S05]  /*17b30*/  @!P0 NANOSLEEP.SYNCS 0x989680 ;  /* 0x009896800000895d */ /* 0x004fea0003900000 */
[----:B------:R-:W2:Y:S02]  /*17b40*/  @!P0 SYNCS.PHASECHK.TRANS64 P0, [R2+URZ+0x60], R5 ;  /* 0x00006005020085a7 */ /* 0x000ea4000800007f */
[----:B--2---:R-:W-:Y:S05]  /*17b50*/  @!P0 BRA `(.L_x_12581) ;  /* 0xfffffffc00f08947 */ /* 0x004fea000383ffff */
[----:B------:R-:W-:Y:S05]  /*17b60*/  BRA `(.L_x_12706) ;  /* 0xffffffc800e47947 */ /* 0x000fea000383ffff */
.L_x_12586:
[----:B--2---:R2:W3:Y:S02]  /*17b70*/  SYNCS.PHASECHK.TRANS64.TRYWAIT P0, [R3+URZ+0x16840], R2 ;  /* 0x01684002030075a7 */ /* 0x0044e4000800017f */
[----:B---3--:R-:W-:Y:S05]  /*17b80*/  @!P0 NANOSLEEP.SYNCS 0x989680 ;  /* 0x009896800000895d */ /* 0x008fea0003900000 */
[----:B------:R-:W3:Y:S02]  /*17b90*/  @!P0 SYNCS.PHASECHK.TRANS64 P0, [R3+URZ+0x16840], R2 ;  /* 0x01684002030085a7 */ /* 0x000ee4000800007f */
[----:B---3--:R-:W-:Y:S05]  /*17ba0*/  @!P0 BRA `(.L_x_12586) ;  /* 0xfffffffc00f08947 */ /* 0x008fea000383ffff */
[----:B------:R-:W-:Y:S05]  /*17bb0*/  BRA `(.L_x_12707) ;  /* 0xffffffcc00ec7947 */ /* 0x000fea000383ffff */
.L_x_12588:
[----:B0-----:R0:W2:Y:S02]  /*17bc0*/  SYNCS.PHASECHK.TRANS64.TRYWAIT P1, [R3+URZ+0x60], R24 ;  /* 0x00006018030075a7 */ /* 0x0010a4000802017f */
[----:B--2---:R-:W-:Y:S05]  /*17bd0*/  @!P1 NANOSLEEP.SYNCS 0x989680 ;  /* 0x009896800000995d */ /* 0x004fea0003900000 */
[----:B------:R-:W2:Y:S02]  /*17be0*/  @!P1 SYNCS.PHASECHK.TRANS64 P1, [R3+URZ+0x60], R24 ;  /* 0x00006018030095a7 */ /* 0x000ea4000802007f */
[----:B--2---:R-:W-:Y:S05]  /*17bf0*/  @!P1 BRA `(.L_x_12588) ;  /* 0xfffffffc00f09947 */ /* 0x004fea000383ffff */
[----:B------:R-:W-:Y:S05]  /*17c00*/  BRA `(.L_x_12708) ;  /* 0xffffffd000507947 */ /* 0x000fea000383ffff */
.L_x_12593:
[----:B--2---:R2:W3:Y:S02]  /*17c10*/  SYNCS.PHASECHK.TRANS64.TRYWAIT P0, [R2+URZ+0x16840], R3 ;  /* 0x01684003020075a7 */ /* 0x0044e4000800017f */
[----:B---3--:R-:W-:Y:S05]  /*17c20*/  @!P0 NANOSLEEP.SYNCS 0x989680 ;  /* 0x009896800000895d */ /* 0x008fea0003900000 */
[----:B------:R-:W3:Y:S02]  /*17c30*/  @!P0 SYNCS.PHASECHK.TRANS64 P0, [R2+URZ+0x16840], R3 ;  /* 0x01684003020085a7 */ /* 0x000ee4000800007f */
[----:B---3--:R-:W-:Y:S05]  /*17c40*/  @!P0 BRA `(.L_x_12593) ;  /* 0xfffffffc00f08947 */ /* 0x008fea000383ffff */
[----:B------:R-:W-:Y:S05]  /*17c50*/  BRA `(.L_x_12709) ;  /* 0xffffffd4002c7947 */ /* 0x000fea000383ffff */
.L_x_12595:
[----:B0-----:R0:W2:Y:S02]  /*17c60*/  SYNCS.PHASECHK.TRANS64.TRYWAIT P1, [R2+URZ+0x60], R11 ;  /* 0x0000600b020075a7 */ /* 0x0010a4000802017f */
[----:B--2---:R-:W-:Y:S05]  /*17c70*/  @!P1 NANOSLEEP.SYNCS 0x989680 ;  /* 0x009896800000995d */ /* 0x004fea0003900000 */
[----:B------:R-:W2:Y:S02]  /*17c80*/  @!P1 SYNCS.PHASECHK.TRANS64 P1, [R2+URZ+0x60], R11 ;  /* 0x0000600b020095a7 */ /* 0x000ea4000802007f */
[----:B--2---:R-:W-:Y:S05]  /*17c90*/  @!P1 BRA `(.L_x_12595) ;  /* 0xfffffffc00f09947 */ /* 0x004fea000383ffff */
[----:B------:R-:W-:Y:S05]  /*17ca0*/  BRA `(.L_x_12710) ;  /* 0xffffffd400947947 */ /* 0x000fea000383ffff */
.L_x_12602:
[----:B--2---:R2:W3:Y:S02]  /*17cb0*/  SYNCS.PHASECHK.TRANS64.TRYWAIT P0, [R3+URZ+0x16860], R2 ;  /* 0x01686002030075a7 */ /* 0x0044e4000800017f */
[----:B---3--:R-:W-:Y:S05]  /*17cc0*/  @!P0 NANOSLEEP.SYNCS 0x989680 ;  /* 0x009896800000895d */ /* 0x008fea0003900000 */
[----:B------:R-:W3:Y:S02]  /*17cd0*/  @!P0 SYNCS.PHASECHK.TRANS64 P0, [R3+URZ+0x16860], R2 ;  /* 0x01686002030085a7 */ /* 0x000ee4000800007f */
[----:B---3--:R-:W-:Y:S05]  /*17ce0*/  @!P0 BRA `(.L_x_12602) ;  /* 0xfffffffc00f08947 */ /* 0x008fea000383ffff */
[----:B------:R-:W-:Y:S05]  /*17cf0*/  BRA `(.L_x_12711) ;  /* 0xffffffd800547947 */ /* 0x000fea000383ffff */
.L_x_12604:
[----:B------:R-:W-:Y:S01]  /*17d00*/  BSSY B0, `(.L_x_12712) ;  /* 0x0000008000007945 */ /* 0x000fe20003800000 */
[----:B------:R-:W-:Y:S01]  /*17d10*/  IMAD.MOV.U32 R13, RZ, RZ, R16 ;  /* 0x000000ffff0d7224 */ /* 0x000fe200078e0010 */
[----:B------:R-:W-:Y:S01]  /*17d20*/  MOV R11, 0x1f ;  /* 0x0000001f000b7802 */ /* 0x000fe20000000f00 */
[----:B------:R-:W-:Y:S02]  /*17d30*/  IMAD.MOV.U32 R12, RZ, RZ, RZ ;  /* 0x000000ffff0c7224 */ /* 0x000fe400078e00ff */
[----:B------:R-:W-:-:S07]  /*17d40*/  IMAD.MOV.U32 R15, RZ, RZ, -0x1 ;  /* 0xffffffffff0f7424 */ /* 0x000fce00078e00ff */
[----:B-1----:R-:W-:Y:S05]  /*17d50*/  WARPSYNC.COLLECTIVE R15, `(.L_x_12713) ;  /* 0x000000000f087348 */ /* 0x002fea0003c00000 */
[----:B------:R0:W2:Y:S02]  /*17d60*/  SHFL.IDX P6, R14, R13, R12, R11 ;  /* 0x0000000c0d0e7389 */ /* 0x0000a400000c000b */
[----:B012---:R-:W-:Y:S01]  /*17d70*/  ENDCOLLECTIVE ;  /* 0x000000000000791b */ /* 0x007fe20003800000 */
.L_x_12713:
[----:B------:R-:W-:Y:S05]  /*17d80*/  BSYNC B0 ;  /* 0x0000000000007941 */ /* 0x000fea0003800000 */
.L_x_12712:
        /* <DEDUP_REMOVED lines=8> */
.L_x_12714:
[----:B------:R-:W-:Y:S01]  /*17e10*/  IMAD.MOV.U32 R5, RZ, RZ, R14 ;  /* 0x000000ffff057224 */ /* 0x000fe200078e000e */
[----:B------:R-:W-:Y:S06]  /*17e20*/  BRA `(.L_x_12715) ;  /* 0xffffffd8009c7947 */ /* 0x000fec000383ffff */
.L_x_12607:
        /* <DEDUP_REMOVED lines=8> */
.L_x_12717:
[----:B------:R-:W-:Y:S05]  /*17eb0*/  BSYNC B0 ;  /* 0x0000000000007941 */ /* 0x000fea0003800000 */
.L_x_12716:
        /* <DEDUP_REMOVED lines=10> */
.L_x_12718:
        /* <DEDUP_REMOVED lines=8> */
.L_x_12719:
        /* <DEDUP_REMOVED lines=8> */
.L_x_12720:
        /* <DEDUP_REMOVED lines=8> */
.L_x_12721:
        /* <DEDUP_REMOVED lines=8> */
.L_x_12722:
[----:B------:R-:W-:Y:S05]  /*18160*/  BRA `(.L_x_12723) ;  /* 0xffffffd800587947 */ /* 0x000fea000383ffff */
.L_x_12612:
[----:B------:R-:W-:Y:S01]  /*18170*/  BSSY B0, `(.L_x_12724) ;  /* 0x0000008000007945 */ /* 0x000fe20003800000 */
[----:B-----5:R-:W-:Y:S01]  /*18180*/  IMAD.MOV.U32 R13, RZ, RZ, R2 ;  /* 0x000000ffff0d7224 */ /* 0x020fe200078e0002 */
[----:B------:R-:W-:Y:S01]  /*18190*/  MOV R12, 0x1 ;  /* 0x00000001000c7802 */ /* 0x000fe20000000f00 */
[----:B------:R-:W-:Y:S02]  /*181a0*/  IMAD.MOV.U32 R11, RZ, RZ, RZ ;  /* 0x000000ffff0b7224 */ /* 0x000fe400078e00ff */
[----:B------:R-:W-:-:S07]  /*181b0*/  IMAD.MOV.U32 R15, RZ, RZ, -0x1 ;  /* 0xffffffffff0f7424 */ /* 0x000fce00078e00ff */
[----:B012---:R-:W-:Y:S05]  /*181c0*/  WARPSYNC.COLLECTIVE R15, `(.L_x_12725) ;  /* 0x000000000f087348 */ /* 0x007fea0003c00000 */
[----:B------:R3:W4:Y:S02]  /*181d0*/  SHFL.UP P6, R14, R13, R12, R11 ;  /* 0x0400000c0d0e7389 */ /* 0x00072400000c000b */
[----:B01234-:R-:W-:Y:S01]  /*181e0*/  ENDCOLLECTIVE ;  /* 0x000000000000791b */ /* 0x01ffe20003800000 */
.L_x_12725:
[----:B------:R-:W-:Y:S05]  /*181f0*/  BSYNC B0 ;  /* 0x0000000000007941 */ /* 0x000fea0003800000 */
.L_x_12724:
        /* <DEDUP_REMOVED lines=10> */
.L_x_12726:
        /* <DEDUP_REMOVED lines=8> */
.L_x_12727:
        /* <DEDUP_REMOVED lines=8> */
.L_x_12728:
        /* <DEDUP_REMOVED lines=8> */
.L_x_12729:
        /* <DEDUP_REMOVED lines=8> */
.L_x_12730:
[----:B------:R-:W-:Y:S05]  /*184a0*/  BRA `(.L_x_12731) ;  /* 0xffffffd800347947 */ /* 0x000fea000383ffff */
.L_x_12614:
[----:B------:R-:W-:Y:S01]  /*184b0*/  BSSY B0, `(.L_x_12732) ;  /* 0x0000006000007945 */ /* 0x000fe20003800000 */
[----:B------:R-:W-:Y:S01]  /*184c0*/  PLOP3.LUT P6, PT, P6, PT, PT, 0x8, 0x0 ;  /* 0x000000000000781c */ /* 0x000fe200037ce170 */
[----:B------:R-:W-:-:S12]  /*184d0*/  IMAD.MOV.U32 R15, RZ, RZ, -0x1 ;  /* 0xffffffffff0f7424 */ /* 0x000fd800078e00ff */
[----:B01----:R-:W-:Y:S05]  /*184e0*/  WARPSYNC.COLLECTIVE R15, `(.L_x_12733) ;  /* 0x000000000f087348 */ /* 0x003fea0003c00000 */
[----:B------:R-:W-:Y:S01]  /*184f0*/  VOTE.ANY R14, PT, P6 ;  /* 0x00000000000e7806 */ /* 0x000fe200030e0100 */
[----:B01----:R-:W-:Y:S06]  /*18500*/  ENDCOLLECTIVE ;  /* 0x000000000000791b */ /* 0x003fec0003800000 */
.L_x_12733:
[----:B------:R-:W-:Y:S05]  /*18510*/  BSYNC B0 ;  /* 0x0000000000007941 */ /* 0x000fea0003800000 */
.L_x_12732:
        /* <DEDUP_REMOVED lines=9> */
.L_x_12734:
[----:B------:R-:W-:Y:S01]  /*185b0*/  IMAD.MOV.U32 R17, RZ, RZ, R14 ;  /* 0x000000ffff117224 */ /* 0x000fe200078e000e */
[----:B------:R-:W-:Y:S06]  /*185c0*/  BRA `(.L_x_12735) ;  /* 0xffffffd800247947 */ /* 0x000fec000383ffff */
.L_x_12616:
[----:B------:R-:W-:Y:S01]  /*185d0*/  BSSY B0, `(.L_x_12736) ;  /* 0x0000007000007945 */ /* 0x000fe20003800000 */
[----:B------:R-:W-:Y:S02]  /*185e0*/  IMAD.MOV.U32 R13, RZ, RZ, R3 ;  /* 0x000000ffff0d7224 */ /* 0x000fe400078e0003 */
[----:B------:R-:W-:Y:S02]  /*185f0*/  IMAD.MOV.U32 R11, RZ, RZ, 0x1f ;  /* 0x0000001fff0b7424 */ /* 0x000fe400078e00ff */
[----:B------:R-:W-:-:S07]  /*18600*/  IMAD.MOV.U32 R15, RZ, RZ, -0x1 ;  /* 0xffffffffff0f7424 */ /* 0x000fce00078e00ff */
[----:B0123--:R-:W-:Y:S05]  /*18610*/  WARPSYNC.COLLECTIVE R15, `(.L_x_12737) ;  /* 0x000000000f087348 */ /* 0x00ffea0003c00000 */
[----:B------:R4:W0:Y:S02]  /*18620*/  SHFL.IDX P6, R14, R13, R12, R11 ;  /* 0x0000000c0d0e7389 */ /* 0x00082400000c000b */
[----:B01234-:R-:W-:Y:S01]  /*18630*/  ENDCOLLECTIVE ;  /* 0x000000000000791b */ /* 0x01ffe20003800000 */
.L_x_12737:
[----:B------:R-:W-:Y:S05]  /*18640*/  BSYNC B0 ;  /* 0x0000000000007941 */ /* 0x000fea0003800000 */
.L_x_12736:
[----:B------:R-:W-:Y:S05]  /*18650*/  BRA `(.L_x_12615) ;  /* 0xffffffd8001c7947 */ /* 0x000fea000383ffff */
.L_x_12620:
[----:B0-----:R0:W2:Y:S02]  /*18660*/  SYNCS.PHASECHK.TRANS64.TRYWAIT P0, [R9+URZ+0x16820], R0 ;  /* 0x01682000090075a7 */ /* 0x0010a4000800017f */
[----:B--2---:R-:W-:Y:S05]  /*18670*/  @!P0 NANOSLEEP.SYNCS 0x989680 ;  /* 0x009896800000895d */ /* 0x004fea0003900000 */
[----:B------:R-:W2:Y:S02]  /*18680*/  @!P0 SYNCS.PHASECHK.TRANS64 P0, [R9+URZ+0x16820], R0 ;  /* 0x01682000090085a7 */ /* 0x000ea4000800007f */
[----:B--2---:R-:W-:Y:S05]  /*18690*/  @!P0 BRA `(.L_x_12620) ;  /* 0xfffffffc00f08947 */ /* 0x004fea000383ffff */
[----:B------:R-:W-:Y:S05]  /*186a0*/  BRA `(.L_x_12738) ;  /* 0xffffffdc00887947 */ /* 0x000fea000383ffff */
.L_x_12621:
[----:B------:R-:W2:Y:S01]  /*186b0*/  S2R R2, SR_TID.X ;  /* 0x0000000000027919 */ /* 0x000ea20000002100 */
[----:B------:R-:W-:Y:S01]  /*186c0*/  BSSY B0, `(.L_x_12739) ;  /* 0x000000a000007945 */ /* 0x000fe20003800000 */
[----:B------:R-:W-:Y:S02]  /*186d0*/  IMAD.MOV.U32 R12, RZ, RZ, RZ ;  /* 0x000000ffff0c7224 */ /* 0x000fe400078e00ff */
[----:B------:R-:W-:Y:S02]  /*186e0*/  IMAD.MOV.U32 R11, RZ, RZ, 0x1f ;  /* 0x0000001fff0b7424 */ /* 0x000fe400078e00ff */
[----:B------:R-:W-:Y:S01]  /*186f0*/  IMAD.MOV.U32 R15, RZ, RZ, -0x1 ;  /* 0xffffffffff0f7424 */ /* 0x000fe200078e00ff */
[----:B--2---:R-:W-:-:S04]  /*18700*/  SHF.R.U32.HI R2, RZ, 0x5, R2 ;  /* 0x00000005ff027819 */ /* 0x004fc80000011602 */
[----:B------:R-:W-:-:S04]  /*18710*/  LOP3.LUT R2, R2, 0x3, RZ, 0xc0, !PT ;  /* 0x0000000302027812 */ /* 0x000fc800078ec0ff */
[----:B------:R-:W-:-:S07]  /*18720*/  MOV R13, R2 ;  /* 0x00000002000d7202 */ /* 0x000fce0000000f00 */
[----:B01----:R-:W-:Y:S05]  /*18730*/  WARPSYNC.COLLECTIVE R15, `(.L_x_12740) ;  /* 0x000000000f087348 */ /* 0x003fea0003c00000 */
[----:B------:R2:W3:Y:S02]  /*18740*/  SHFL.IDX P6, R14, R13, R12, R11 ;  /* 0x0000000c0d0e7389 */ /* 0x0004e400000c000b */
[----:B0123--:R-:W-:Y:S01]  /*18750*/  ENDCOLLECTIVE ;  /* 0x000000000000791b */ /* 0x00ffe20003800000 */
.L_x_12740:
[----:B------:R-:W-:Y:S05]  /*18760*/  BSYNC B0 ;  /* 0x0000000000007941 */ /* 0x000fea0003800000 */
.L_x_12739:
[----:B------:R-:W-:Y:S05]  /*18770*/  BRA `(.L_x_12741) ;  /* 0xffffffdc00707947 */ /* 0x000fea000383ffff */
.L_x_12622:
[----:B------:R-:W-:Y:S01]  /*18780*/  BSSY B0, `(.L_x_12742) ;  /* 0x0000006000007945 */ /* 0x000fe20003800000 */
[----:B------:R-:W-:-:S07]  /*18790*/  IMAD.MOV.U32 R15, RZ, RZ, -0x1 ;  /* 0xffffffffff0f7424 */ /* 0x000fce00078e00ff */
[----:B01----:R-:W-:Y:S05]  /*187a0*/  WARPSYNC.COLLECTIVE R15, `(.L_x_12743) ;  /* 0x000000000f0c7348 */ /* 0x003fea0003c00000 */
[----:B------:R-:W-:Y:S02]  /*187b0*/  ELECT P6, UR62, PT ;  /* 0x00000000003e782f */ /* 0x000fe400038c0000 */
[----:B------:R-:W-:Y:S01]  /*187c0*/  MOV R14, UR62 ;  /* 0x0000003e000e7c02 */ /* 0x000fe20008000f00 */
[----:B01----:R-:W-:Y:S10]  /*187d0*/  ENDCOLLECTIVE ;  /* 0x000000000000791b */ /* 0x003ff40003800000 */
.L_x_12743:
[----:B------:R-:W-:Y:S05]  /*187e0*/  BSYNC B0 ;  /* 0x0000000000007941 */ /* 0x000fea0003800000 */
.L_x_12742:
[----:B------:R-:W-:Y:S05]  /*187f0*/  BRA `(.L_x_12744) ;  /* 0xffffffdc00647947 */ /* 0x000fea000383ffff */
.L_x_12624:
[----:B0-----:R0:W2:Y:S02]  /*18800*/  SYNCS.PHASECHK.TRANS64.TRYWAIT P0, [R7+URZ], R2 ;  /* 0x00000002070075a7 */ /* 0x0010a4000800017f */
[----:B--2---:R-:W-:Y:S05]  /*18810*/  @!P0 NANOSLEEP.SYNCS 0x989680 ;  /* 0x009896800000895d */ /* 0x004fea0003900000 */
[----:B------:R-:W2:Y:S02]  /*18820*/  @!P0 SYNCS.PHASECHK.TRANS64 P0, [R7+URZ], R2 ;  /* 0x00000002070085a7 */ /* 0x000ea4000800007f */
[----:B--2---:R-:W-:Y:S05]  /*18830*/  @!P0 BRA `(.L_x_12624) ;  /* 0xfffffffc00f08947 */ /* 0x004fea000383ffff */
[----:B------:R-:W-:Y:S05]  /*18840*/  BRA `(.L_x_12745) ;  /* 0xffffffdc00987947 */ /* 0x000fea000383ffff */
.L_x_12625:
[----:B--2---:R2:W3:Y:S02]  /*18850*/  SYNCS.PHASECHK.TRANS64.TRYWAIT P0, [R3+URZ], R0 ;  /* 0x00000000030075a7 */ /* 0x0044e4000800017f */
[----:B---3--:R-:W-:Y:S05]  /*18860*/  @!P0 NANOSLEEP.SYNCS 0x989680 ;  /* 0x009896800000895d */ /* 0x008fea0003900000 */
[----:B------:R-:W3:Y:S02]  /*18870*/  @!P0 SYNCS.PHASECHK.TRANS64 P0, [R3+URZ], R0 ;  /* 0x00000000030085a7 */ /* 0x000ee4000800007f */
[----:B---3--:R-:W-:Y:S05]  /*18880*/  @!P0 BRA `(.L_x_12625) ;  /* 0xfffffffc00f08947 */ /* 0x008fea000383ffff */
[----:B------:R-:W-:Y:S05]  /*18890*/  BRA `(.L_x_12746) ;  /* 0xffffffdc008c7947 */ /* 0x000fea000383ffff */
.L_x_12627:
[----:B--2---:R2:W3:Y:S02]  /*188a0*/  SYNCS.PHASECHK.TRANS64.TRYWAIT P0, [R5+URZ], R2 ;  /* 0x00000002050075a7 */ /* 0x0044e4000800017f */
[----:B---3--:R-:W-:Y:S05]  /*188b0*/  @!P0 NANOSLEEP.SYNCS 0x989680 ;  /* 0x009896800000895d */ /* 0x008fea0003900000 */
[----:B------:R-:W3:Y:S02]  /*188c0*/  @!P0 SYNCS.PHASECHK.TRANS64 P0, [R5+URZ], R2 ;  /* 0x00000002050085a7 */ /* 0x000ee4000800007f */
[----:B---3--:R-:W-:Y:S05]  /*188d0*/  @!P0 BRA `(.L_x_12627) ;  /* 0xfffffffc00f08947 */ /* 0x008fea000383ffff */
[----:B------:R-:W-:Y:S05]  /*188e0*/  BRA `(.L_x_12747) ;  /* 0xffffffdc00907947 */ /* 0x000fea000383ffff */
.L_x_12748:
        /* <DEDUP_REMOVED lines=9> */
.L_x_12796:


//--------------------- .nv.global.init           --------------------------
	.section	.nv.global.init,"aw",@progbits
.nv.global.init:
	.type		$str$23,@object
	.size		$str$23,($str$24 - $str$23)
$str$23:
        /*0000*/ 	.byte	0x28, 0x61, 0x64, 0x64, 0x72, 0x65, 0x73, 0x73, 0x20, 0x26, 0x20, 0x6d, 0x61, 0x73, 0x6b, 0x29
        /*0010*/ 	.byte	0x20, 0x3d, 0x3d, 0x20, 0x30, 0x00
	.type		$str$24,@object
	.size		$str$24,(__unnamed_5 - $str$24)
$str$24:
        /*0016*/ 	.byte	0x2f, 0x74, 0x6d, 0x70, 0x2f, 0x6f, 0x73, 0x73, 0x5f, 0x6b, 0x65, 0x72, 0x6e, 0x65, 0x6c, 0x73
        /*0026*/ 	.byte	0x5f, 0x73, 0x72, 0x63, 0x2f, 0x66, 0x6c, 0x61, 0x73, 0x68, 0x5f, 0x61, 0x74, 0x74, 0x65, 0x6e
        /*0036*/ 	.byte	0x74, 0x69, 0x6f, 0x6e, 0x2f, 0x63, 0x73, 0x72, 0x63, 0x2f, 0x63, 0x75, 0x74, 0x6c, 0x61, 0x73
        /*0046*/ 	.byte	0x73, 0x2f, 0x69, 0x6e, 0x63, 0x6c, 0x75, 0x64, 0x65, 0x2f, 0x63, 0x75, 0x74, 0x65, 0x2f, 0x70
        /*0056*/ 	.byte	0x6f, 0x69, 0x6e, 0x74, 0x65, 0x72, 0x5f, 0x66, 0x6c, 0x61, 0x67, 0x67, 0x65, 0x64, 0x2e, 0x68
        /*0066*/ 	.byte	0x70, 0x70, 0x00
	.type		__unnamed_5,@object
	.size		__unnamed_5,(__unnamed_43 - __unnamed_5)
__unnamed_5:
        /* <DEDUP_REMOVED lines=23> */
        /*01d9*/ 	.byte	0x3a, 0x43, 0x3c, 0x30, 0x3e, 0x3e, 0x3e, 0x3e, 0x3e, 0x20, 0x26, 0x5d, 0x00
	.type		__unnamed_43,@object
	.size		__unnamed_43,(__unnamed_13 - __unnamed_43)
__unnamed_43:
        /* <DEDUP_REMOVED lines=24> */
	.type		__unnamed_13,@object
	.size		__unnamed_13,(__unnamed_29 - __unnamed_13)
__unnamed_13:
        /* <DEDUP_REMOVED lines=24> */
	.type		__unnamed_29,@object
	.size		__unnamed_29,(__unnamed_21 - __unnamed_29)
__unnamed_29:
        /* <DEDUP_REMOVED lines=24> */
	.type		__unnamed_21,@object
	.size		__unnamed_21,(__unnamed_39 - __unnamed_21)
__unnamed_21:
        /* <DEDUP_REMOVED lines=24> */
	.type		__unnamed_39,@object
	.size		__unnamed_39,(__unnamed_34 - __unnamed_39)
__unnamed_39:
        /* <DEDUP_REMOVED lines=24> */
	.type		__unnamed_34,@object
	.size		__unnamed_34,(__unnamed_38 - __unnamed_34)
__unnamed_34:
        /* <DEDUP_REMOVED lines=24> */
	.type		__unnamed_38,@object
	.size		__unnamed_38,(__unnamed_14 - __unnamed_38)
__unnamed_38:
        /* <DEDUP_REMOVED lines=24> */
	.type		__unnamed_14,@object
	.size		__unnamed_14,(__unnamed_30 - __unnamed_14)
__unnamed_14:
        /* <DEDUP_REMOVED lines=24> */
	.type		__unnamed_30,@object
	.size		__unnamed_30,(__unnamed_9 - __unnamed_30)
__unnamed_30:
        /* <DEDUP_REMOVED lines=24> */
	.type		__unnamed_9,@object
	.size		__unnamed_9,(__unnamed_25 - __unnamed_9)
__unnamed_9:
        /* <DEDUP_REMOVED lines=24> */
        /*10e3*/ 	.byte	0x00
	.type		__unnamed_25,@object
	.size		__unnamed_25,(__unnamed_4 - __unnamed_25)
__unnamed_25:
        /* <DEDUP_REMOVED lines=25> */
	.type		__unnamed_4,@object
	.size		__unnamed_4,(__unnamed_3 - __unnamed_4)
__unnamed_4:
        /* <DEDUP_REMOVED lines=25> */
	.type		__unnamed_3,@object
	.size		__unnamed_3,(__unnamed_2 - __unnamed_3)
__unnamed_3:
        /* <DEDUP_REMOVED lines=28> */
        /*15a6*/ 	.byte	0x32, 0x3e, 0x3e, 0x3e, 0x3e, 0x3e, 0x5d, 0x00
	.type		__unnamed_2,@object
	.size		__unnamed_2,(__unnamed_7 - __unnamed_2)
__unnamed_2:
        /* <DEDUP_REMOVED lines=29> */
	.type		__unnamed_7,@object
	.size		__unnamed_7,(__unnamed_8 - __unnamed_7)
__unnamed_7:
        /* <DEDUP_REMOVED lines=28> */
        /*1936*/ 	.byte	0x38, 0x38, 0x3e, 0x3e, 0x3e, 0x3e, 0x3e, 0x5d, 0x00
	.type		__unnamed_8,@object
	.size		__unnamed_8,(__unnamed_1 - __unnamed_8)
__unnamed_8:
        /* <DEDUP_REMOVED lines=29> */
	.type		__unnamed_1,@object
	.size		__unnamed_1,(__unnamed_41 - __unnamed_1)
__unnamed_1:
        /* <DEDUP_REMOVED lines=28> */
        /*1cc8*/ 	.byte	0x32, 0x3e, 0x3e, 0x3e, 0x3e, 0x3e, 0x20, 0x26, 0x5d, 0x00
	.type		__unnamed_41,@object
	.size		__unnamed_41,(__unnamed_42 - __unnamed_41)
__unnamed_41:
        /* <DEDUP_REMOVED lines=28> */
        /*1e92*/ 	.byte	0x36, 0x33, 0x38, 0x34, 0x3e, 0x3e, 0x3e, 0x3e, 0x3e, 0x5d, 0x00
	.type		__unnamed_42,@object
	.size		__unnamed_42,(__unnamed_6 - __unnamed_42)
__unnamed_42:
        /* <DEDUP_REMOVED lines=29> */
	.type		__unnamed_6,@object
	.size		__unnamed_6,(__unnamed_33 - __unnamed_6)
__unnamed_6:
        /* <DEDUP_REMOVED lines=29> */
	.type		__unnamed_33,@object
	.size		__unnamed_33,(__unnamed_17 - __unnamed_33)
__unnamed_33:
        /* <DEDUP_REMOVED lines=29> */
	.type		__unnamed_17,@object
	.size		__unnamed_17,(__unnamed_37 - __unnamed_17)
__unnamed_17:
        /* <DEDUP_REMOVED lines=29> */
	.type		__unnamed_37,@object
	.size		__unnamed_37,(__unnamed_11 - __unnamed_37)
__unnamed_37:
        /* <DEDUP_REMOVED lines=29> */
	.type		__unnamed_11,@object
	.size		__unnamed_11,(__unnamed_27 - __unnamed_11)
__unnamed_11:
        /* <DEDUP_REMOVED lines=29> */
	.type		__unnamed_27,@object
	.size		__unnamed_27,(__unnamed_19 - __unnamed_27)
__unnamed_27:
        /* <DEDUP_REMOVED lines=29> */
	.type		__unnamed_19,@object
	.size		__unnamed_19,(__unnamed_12 - __unnamed_19)
__unnamed_19:
        /* <DEDUP_REMOVED lines=29> */
	.type		__unnamed_12,@object
	.size		__unnamed_12,(__unnamed_28 - __unnamed_12)
__unnamed_12:
        /* <DEDUP_REMOVED lines=29> */
	.type		__unnamed_28,@object
	.size		__unnamed_28,(__unnamed_36 - __unnamed_28)
__unnamed_28:
        /* <DEDUP_REMOVED lines=29> */
	.type		__unnamed_36,@object
	.size		__unnamed_36,(__unnamed_20 - __unnamed_36)
__unnamed_36:
        /* <DEDUP_REMOVED lines=29> */
	.type		__unnamed_20,@object
	.size		__unnamed_20,(__unnamed_16 - __unnamed_20)
__unnamed_20:
        /* <DEDUP_REMOVED lines=29> */
	.type		__unnamed_16,@object
	.size		__unnamed_16,(__unnamed_32 - __unnamed_16)
__unnamed_16:
        /* <DEDUP_REMOVED lines=29> */
	.type		__unnamed_32,@object
	.size		__unnamed_32,(__unnamed_23 - __unnamed_32)
__unnamed_32:
        /* <DEDUP_REMOVED lines=29> */
	.type		__unnamed_23,@object
	.size		__unnamed_23,(__unnamed_40 - __unnamed_23)
__unnamed_23:
        /* <DEDUP_REMOVED lines=29> */
	.type		__unnamed_40,@object
	.size		__unnamed_40,(__unnamed_24 - __unnamed_40)
__unnamed_40:
        /* <DEDUP_REMOVED lines=29> */
	.type		__unnamed_24,@object
	.size		__unnamed_24,(__unnamed_35 - __unnamed_24)
__unnamed_24:
        /* <DEDUP_REMOVED lines=29> */
	.type		__unnamed_35,@object
	.size		__unnamed_35,(__unnamed_15 - __unnamed_35)
__unnamed_35:
        /* <DEDUP_REMOVED lines=28> */
        /*3eea*/ 	.byte	0x32, 0x30, 0x34, 0x38, 0x30, 0x3e, 0x3e, 0x3e, 0x3e, 0x3e, 0x20, 0x26, 0x5d, 0x00
	.type		__unnamed_15,@object
	.size		__unnamed_15,(__unnamed_31 - __unnamed_15)
__unnamed_15:
        /* <DEDUP_REMOVED lines=29> */
	.type		__unnamed_31,@object
	.size		__unnamed_31,(__unnamed_10 - __unnamed_31)
__unnamed_31:
        /* <DEDUP_REMOVED lines=29> */
	.type		__unnamed_10,@object
	.size		__unnamed_10,(__unnamed_26 - __unnamed_10)
__unnamed_10:
        /* <DEDUP_REMOVED lines=29> */
	.type		__unnamed_26,@object
	.size		__unnamed_26,(__unnamed_18 - __unnamed_26)
__unnamed_26:
        /* <DEDUP_REMOVED lines=29> */
	.type		__unnamed_18,@object
	.size		__unnamed_18,(__unnamed_22 - __unnamed_18)
__unnamed_18:
        /* <DEDUP_REMOVED lines=29> */
	.type		__unnamed_22,@object
	.size		__unnamed_22,(.L_21 - __unnamed_22)
__unnamed_22:
        /* <DEDUP_REMOVED lines=28> */
        /*49be*/ 	.byte	0x3c, 0x32, 0x32, 0x35, 0x32, 0x38, 0x3e, 0x3e, 0x3e, 0x3e, 0x3e, 0x20, 0x26, 0x5d, 0x00
.L_21:


//--------------------- .nv.shared._ZN7cutlass13device_kernelIN5flash11enable_sm90INS1_16FlashAttnFwdSm90INS1_25CollectiveMainloopFwdSm90ILi2EN4cute5tupleIJNS5_1CILi1EEES8_S8_EEENS6_IJNS7_ILi128EEENS7_ILi80EEENS7_ILi256EEEEEELi256ENS_6half_tEfNS_4arch4Sm90ELb0ELb0ELb0ELb0ELb0ELb0ELb0ELb1ELb1ELb0ELb0ELb0EEENS1_21CollectiveEpilogueFwdINS6_IJSA_SC_SB_EEES9_SE_SG_Li256ELb0ELb0ELb0ELb0EEENS1_29StaticPersistentTileSchedulerILb0EEEEEEEEEvNT_6ParamsE --------------------------
	.section	.nv.shared._ZN7cutlass13device_kernelIN5flash11enable_sm90INS1_16FlashAttnFwdSm90INS1_25CollectiveMainloopFwdSm90ILi2EN4cute5tupleIJNS5_1CILi1EEES8_S8_EEENS6_IJNS7_ILi128EEENS7_ILi80EEENS7_ILi256EEEEEELi256ENS_6half_tEfNS_4arch4Sm90ELb0ELb0ELb0ELb0ELb0ELb0ELb0ELb1ELb1ELb0ELb0ELb0EEENS1_21CollectiveEpilogueFwdINS6_IJSA_SC_SB_EEES9_SE_SG_Li256ELb0ELb0ELb0ELb0EEENS1_29StaticPersistentTileSchedulerILb0EEEEEEEEEvNT_6ParamsE,"aw",@nobits
	.sectionflags	@""
	.align	16
	.zero		1024


//--------------------- .nv.shared.reserved.0     --------------------------
	.section	.nv.shared.reserved.0,"aw",@nobits
	.weak		__nv_reservedSMEM_offset_0_alias
	.size		__nv_reservedSMEM_offset_0_alias, 0, 0
	.other		__nv_reservedSMEM_offset_0_alias,@"STO_CUDA_RESERVED_SHARED STV_DEFAULT"
__nv_reservedSMEM_offset_0_alias:
	.zero		0


//--------------------- .nv.global                --------------------------
	.section	.nv.global,"aw",@nobits
.nv.global:
	.type		_ZN66_INTERNAL_aec521c8_30_flash_fwd_hdimall_fp16_sm90_cu_59c7631c_36144cute1_E,@object
	.size		_ZN66_INTERNAL_aec521c8_30_flash_fwd_hdimall_fp16_sm90_cu_59c7631c_36144cute1_E,(_ZN66_INTERNAL_aec521c8_30_flash_fwd_hdimall_fp16_sm90_cu_59c7631c_36144cuda3std3__45__cpo6cbeginE - _ZN66_INTERNAL_aec521c8_30_flash_fwd_hdimall_fp16_sm90_cu_59c7631c_36144cute1_E)
_ZN66_INTERNAL_aec521c8_30_flash_fwd_hdimall_fp16_sm90_cu_59c7631c_36144cute1_E:
	.zero		1
	.type		_ZN66_INTERNAL_aec521c8_30_flash_fwd_hdimall_fp16_sm90_cu_59c7631c_36144cuda3std3__45__cpo6cbeginE,@object
	.size		_ZN66_INTERNAL_aec521c8_30_flash_fwd_hdimall_fp16_sm90_cu_59c7631c_36144cuda3std3__45__cpo6cbeginE,(_ZN66_INTERNAL_aec521c8_30_flash_fwd_hdimall_fp16_sm90_cu_59c7631c_36144cuda3std3__48in_placeE - _ZN66_INTERNAL_aec521c8_30_flash_fwd_hdimall_fp16_sm90_cu_59c7631c_36144cuda3std3__45__cpo6cbeginE)
_ZN66_INTERNAL_aec521c8_30_flash_fwd_hdimall_fp16_sm90_cu_59c7631c_36144cuda3std3__45__cpo6cbeginE:
	.zero		1
	.type		_ZN66_INTERNAL_aec521c8_30_flash_fwd_hdimall_fp16_sm90_cu_59c7631c_36144cuda3std3__48in_placeE,@object
	.size		_ZN66_INTERNAL_aec521c8_30_flash_fwd_hdimall_fp16_sm90_cu_59c7631c_36144cuda3std3__48in_placeE,(_ZN66_INTERNAL_aec521c8_30_flash_fwd_hdimall_fp16_sm90_cu_59c7631c_36144cuda3std6ranges3__45__cpo9iter_moveE - _ZN66_INTERNAL_aec521c8_30_flash_fwd_hdimall_fp16_sm90_cu_59c7631c_36144cuda3std3__48in_placeE)
_ZN66_INTERNAL_aec521c8_30_flash_fwd_hdimall_fp16_sm90_cu_59c7631c_36144cuda3std3__48in_placeE:
	.zero		1
	.type		_ZN66_INTERNAL_aec521c8_30_flash_fwd_hdimall_fp16_sm90_cu_59c7631c_36144cuda3std6ranges3__45__cpo9iter_moveE,@object
	.size		_ZN66_INTERNAL_aec521c8_30_flash_fwd_hdimall_fp16_sm90_cu_59c7631c_36144cuda3std6ranges3__45__cpo9iter_moveE,(_ZN66_INTERNAL_aec521c8_30_flash_fwd_hdimall_fp16_sm90_cu_59c7631c_36144cuda3std3__45__cpo5beginE - _ZN66_INTERNAL_aec521c8_30_flash_fwd_hdimall_fp16_sm90_cu_59c7631c_36144cuda3std6ranges3__45__cpo9iter_moveE)
_ZN66_INTERNAL_aec521c8_30_flash_fwd_hdimall_fp16_sm90_cu_59c7631c_36144cuda3std6ranges3__45__cpo9iter_moveE:
	.zero		1
	.type		_ZN66_INTERNAL_aec521c8_30_flash_fwd_hdimall_fp16_sm90_cu_59c7631c_36144cuda3std3__45__cpo5beginE,@object
	.size		_ZN66_INTERNAL_aec521c8_30_flash_fwd_hdimall_fp16_sm90_cu_59c7631c_36144cuda3std3__45__cpo5beginE,(_ZN66_INTERNAL_aec521c8_30_flash_fwd_hdimall_fp16_sm90_cu_59c7631c_36144cuda3std3__468_GLOBAL__N__aec521c8_30_flash_fwd_hdimall_fp16_sm90_cu_59c7631c_36146ignoreE - _ZN66_INTERNAL_aec521c8_30_flash_fwd_hdimall_fp16_sm90_cu_59c7631c_36144cuda3std3__45__cpo5beginE)
_ZN66_INTERNAL_aec521c8_30_flash_fwd_hdimall_fp16_sm90_cu_59c7631c_36144cuda3std3__45__cpo5beginE:
	.zero		1
	.type		_ZN66_INTERNAL_aec521c8_30_flash_fwd_hdimall_fp16_sm90_cu_59c7631c_36144cuda3std3__468_GLOBAL__N__aec521c8_30_flash_fwd_hdimall_fp16_sm90_cu_59c7631c_36146ignoreE,@object
	.size		_ZN66_INTERNAL_aec521c8_30_flash_fwd_hdimall_fp16_sm90_cu_59c7631c_36144cuda3std3__468_GLOBAL__N__aec521c8_30_flash_fwd_hdimall_fp16_sm90_cu_59c7631c_36146ignoreE,(_ZN66_INTERNAL_aec521c8_30_flash_fwd_hdimall_fp16_sm90_cu_59c7631c_36144cute7productE - _ZN66_INTERNAL_aec521c8_30_flash_fwd_hdimall_fp16_sm90_cu_59c7631c_36144cuda3std3__468_GLOBAL__N__aec521c8_30_flash_fwd_hdimall_fp16_sm90_cu_59c7631c_36146ignoreE)
_ZN66_INTERNAL_aec521c8_30_flash_fwd_hdimall_fp16_sm90_cu_59c7631c_36144cuda3std3__468_GLOBAL__N__aec521c8_30_flash_fwd_hdimall_fp16_sm90_cu_59c7631c_36146ignoreE:
	.zero		1
	.type		_ZN66_INTERNAL_aec521c8_30_flash_fwd_hdimall_fp16_sm90_cu_59c7631c_36144cute7productE,@object
	.size		_ZN66_INTERNAL_aec521c8_30_flash_fwd_hdimall_fp16_sm90_cu_59c7631c_36144cute7productE,(_ZN66_INTERNAL_aec521c8_30_flash_fwd_hdimall_fp16_sm90_cu_59c7631c_36144cuda3std3__45__cpo3endE - _ZN66_INTERNAL_aec521c8_30_flash_fwd_hdimall_fp16_sm90_cu_59c7631c_36144cute7productE)
_ZN66_INTERNAL_aec521c8_30_flash_fwd_hdimall_fp16_sm90_cu_59c7631c_36144cute7productE:
	.zero		1
	.type		_ZN66_INTERNAL_aec521c8_30_flash_fwd_hdimall_fp16_sm90_cu_59c7631c_36144cuda3std3__45__cpo3endE,@object
	.size		_ZN66_INTERNAL_aec521c8_30_flash_fwd_hdimall_fp16_sm90_cu_59c7631c_36144cuda3std3__45__cpo3endE,(_ZN66_INTERNAL_aec521c8_30_flash_fwd_hdimall_fp16_sm90_cu_59c7631c_36144cuda3std3__419piecewise_constructE - _ZN66_INTERNAL_aec521c8_30_flash_fwd_hdimall_fp16_sm90_cu_59c7631c_36144cuda3std3__45__cpo3endE)
_ZN66_INTERNAL_aec521c8_30_flash_fwd_hdimall_fp16_sm90_cu_59c7631c_36144cuda3std3__45__cpo3endE:
	.zero		1
	.type		_ZN66_INTERNAL_aec521c8_30_flash_fwd_hdimall_fp16_sm90_cu_59c7631c_36144cuda3std3__419piecewise_constructE,@object
	.size		_ZN66_INTERNAL_aec521c8_30_flash_fwd_hdimall_fp16_sm90_cu_59c7631c_36144cuda3std3__419piecewise_constructE,(_ZN66_INTERNAL_aec521c8_30_flash_fwd_hdimall_fp16_sm90_cu_59c7631c_36144cuda3std3__45__cpo4cendE - _ZN66_INTERNAL_aec521c8_30_flash_fwd_hdimall_fp16_sm90_cu_59c7631c_36144cuda3std3__419piecewise_constructE)
_ZN66_INTERNAL_aec521c8_30_flash_fwd_hdimall_fp16_sm90_cu_59c7631c_36144cuda3std3__419piecewise_constructE:
	.zero		1
	.type		_ZN66_INTERNAL_aec521c8_30_flash_fwd_hdimall_fp16_sm90_cu_59c7631c_36144cuda3std3__45__cpo4cendE,@object
	.size		_ZN66_INTERNAL_aec521c8_30_flash_fwd_hdimall_fp16_sm90_cu_59c7631c_36144cuda3std3__45__cpo4cendE,(_ZN66_INTERNAL_aec521c8_30_flash_fwd_hdimall_fp16_sm90_cu_59c7631c_36144cuda3std6ranges3__45__cpo4swapE - _ZN66_INTERNAL_aec521c8_30_flash_fwd_hdimall_fp16_sm90_cu_59c7631c_36144cuda3std3__45__cpo4cendE)
_ZN66_INTERNAL_aec521c8_30_flash_fwd_hdimall_fp16_sm90_cu_59c7631c_36144cuda3std3__45__cpo4cendE:
	.zero		1
	.type		_ZN66_INTERNAL_aec521c8_30_flash_fwd_hdimall_fp16_sm90_cu_59c7631c_36144cuda3std6ranges3__45__cpo4swapE,@object
	.size		_ZN66_INTERNAL_aec521c8_30_flash_fwd_hdimall_fp16_sm90_cu_59c7631c_36144cuda3std6ranges3__45__cpo4swapE,(.L_50 - _ZN66_INTERNAL_aec521c8_30_flash_fwd_hdimall_fp16_sm90_cu_59c7631c_36144cuda3std6ranges3__45__cpo4swapE)
_ZN66_INTERNAL_aec521c8_30_flash_fwd_hdimall_fp16_sm90_cu_59c7631c_36144cuda3std6ranges3__45__cpo4swapE:
	.zero		1
.L_50:


//--------------------- .nv.shared._ZN7cutlass13device_kernelIN5flash11enable_sm90INS1_16FlashAttnFwdSm90INS1_25CollectiveMainloopFwdSm90ILi2EN4cute5tupleIJNS5_1CILi2EEENS7_ILi1EEES9_EEENS6_IJNS7_ILi128EEENS7_ILi80EEENS7_ILi256EEEEEELi256ENS_6half_tEfNS_4arch4Sm90ELb0ELb0ELb0ELb0ELb0ELb0ELb0ELb1ELb1ELb0ELb0ELb0EEENS1_21CollectiveEpilogueFwdINS6_IJSB_SD_SC_EEESA_SF_SH_Li256ELb0ELb0ELb0ELb0EEENS1_29StaticPersistentTileSchedulerILb0EEEEEEEEEvNT_6ParamsE --------------------------
	.section	.nv.shared._ZN7cutlass13device_kernelIN5flash11enable_sm90INS1_16FlashAttnFwdSm90INS1_25CollectiveMainloopFwdSm90ILi2EN4cute5tupleIJNS5_1CILi2EEENS7_ILi1EEES9_EEENS6_IJNS7_ILi128EEENS7_ILi80EEENS7_ILi256EEEEEELi256ENS_6half_tEfNS_4arch4Sm90ELb0ELb0ELb0ELb0ELb0ELb0ELb0ELb1ELb1ELb0ELb0ELb0EEENS1_21CollectiveEpilogueFwdINS6_IJSB_SD_SC_EEESA_SF_SH_Li256ELb0ELb0ELb0ELb0EEENS1_29StaticPersistentTileSchedulerILb0EEEEEEEEEvNT_6ParamsE,"aw",@nobits
	.sectionflags	@""
	.align	16
	.zero		1024


//--------------------- .nv.shared._ZN7cutlass13device_kernelIN5flash11enable_sm90INS1_16FlashAttnFwdSm90INS1_25CollectiveMainloopFwdSm90ILi2EN4cute5tupleIJNS5_1CILi1EEES8_S8_EEENS6_IJNS7_ILi128EEENS7_ILi80EEENS7_ILi256EEEEEELi256ENS_6half_tEfNS_4arch4Sm90ELb0ELb0ELb0ELb1ELb0ELb0ELb0ELb1ELb1ELb0ELb0ELb0EEENS1_21CollectiveEpilogueFwdINS6_IJSA_SC_SB_EEES9_SE_SG_Li256ELb1ELb0ELb0ELb0EEENS1_36VarlenDynamicPersistentTileSchedulerILi128ELi80ELi256ELi32ELb0ELb0ELb1ELb0ELb1ELb1EEEEEEEEEvNT_6ParamsE --------------------------
	.section	.nv.shared._ZN7cutlass13device_kernelIN5flash11enable_sm90INS1_16FlashAttnFwdSm90INS1_25CollectiveMainloopFwdSm90ILi2EN4cute5tupleIJNS5_1CILi1EEES8_S8_EEENS6_IJNS7_ILi128EEENS7_ILi80EEENS7_ILi256EEEEEELi256ENS_6half_tEfNS_4arch4Sm90ELb0ELb0ELb0ELb1ELb0ELb0ELb0ELb1ELb1ELb0ELb0ELb0EEENS1_21CollectiveEpilogueFwdINS6_IJSA_SC_SB_EEES9_SE_SG_Li256ELb1ELb0ELb0ELb0EEENS1_36VarlenDynamicPersistentTileSchedulerILi128ELi80ELi256ELi32ELb0ELb0ELb1ELb0ELb1ELb1EEEEEEEEEvNT_6ParamsE,"aw",@nobits
	.sectionflags	@""
	.align	16
	.zero		1024


//--------------------- .nv.shared._ZN7cutlass13device_kernelIN5flash11enable_sm90INS1_16FlashAttnFwdSm90INS1_25CollectiveMainloopFwdSm90ILi2EN4cute5tupleIJNS5_1CILi1EEES8_S8_EEENS6_IJNS7_ILi128EEENS7_ILi80EEENS7_ILi256EEEEEELi256ENS_6half_tEfNS_4arch4Sm90ELb0ELb0ELb0ELb1ELb0ELb1ELb0ELb1ELb1ELb0ELb0ELb0EEENS1_21CollectiveEpilogueFwdINS6_IJSA_SC_SB_EEES9_SE_SG_Li256ELb1ELb0ELb0ELb0EEENS1_36VarlenDynamicPersistentTileSchedulerILi128ELi80ELi256ELi32ELb0ELb0ELb1ELb0ELb1ELb1EEEEEEEEEvNT_6ParamsE --------------------------
	.section	.nv.shared._ZN7cutlass13device_kernelIN5flash11enable_sm90INS1_16FlashAttnFwdSm90INS1_25CollectiveMainloopFwdSm90ILi2EN4cute5tupleIJNS5_1CILi1EEES8_S8_EEENS6_IJNS7_ILi128EEENS7_ILi80EEENS7_ILi256EEEEEELi256ENS_6half_tEfNS_4arch4Sm90ELb0ELb0ELb0ELb1ELb0ELb1ELb0ELb1ELb1ELb0ELb0ELb0EEENS1_21CollectiveEpilogueFwdINS6_IJSA_SC_SB_EEES9_SE_SG_Li256ELb1ELb0ELb0ELb0EEENS1_36VarlenDynamicPersistentTileSchedulerILi128ELi80ELi256ELi32ELb0ELb0ELb1ELb0ELb1ELb1EEEEEEEEEvNT_6ParamsE,"aw",@nobits
	.sectionflags	@""
	.align	16
	.zero		1024


//--------------------- .nv.shared._ZN7cutlass13device_kernelIN5flash11enable_sm90INS1_16FlashAttnFwdSm90INS1_25CollectiveMainloopFwdSm90ILi2EN4cute5tupleIJNS5_1CILi1EEES8_S8_EEENS6_IJNS7_ILi128EEENS7_ILi64EEENS7_ILi256EEEEEELi256ENS_6half_tEfNS_4arch4Sm90ELb0ELb1ELb0ELb0ELb0ELb0ELb0ELb1ELb1ELb0ELb0ELb0EEENS1_21CollectiveEpilogueFwdINS6_IJSA_SC_SB_EEES9_SE_SG_Li256ELb0ELb0ELb0ELb0EEENS1_30DynamicPersistentTileSchedulerILi256ELi32ELb0ELb0ELb1EEEEEEEEEvNT_6ParamsE --------------------------
	.section	.nv.shared._ZN7cutlass13device_kernelIN5flash11enable_sm90INS1_16FlashAttnFwdSm90INS1_25CollectiveMainloopFwdSm90ILi2EN4cute5tupleIJNS5_1CILi1EEES8_S8_EEENS6_IJNS7_ILi128EEENS7_ILi64EEENS7_ILi256EEEEEELi256ENS_6half_tEfNS_4arch4Sm90ELb0ELb1ELb0ELb0ELb0ELb0ELb0ELb1ELb1ELb0ELb0ELb0EEENS1_21CollectiveEpilogueFwdINS6_IJSA_SC_SB_EEES9_SE_SG_Li256ELb0ELb0ELb0ELb0EEENS1_30DynamicPersistentTileSchedulerILi256ELi32ELb0ELb0ELb1EEEEEEEEEvNT_6ParamsE,"aw",@nobits
	.sectionflags	@""
	.align	16
	.zero		1024


//--------------------- .nv.shared._ZN7cutlass13device_kernelIN5flash11enable_sm90INS1_16FlashAttnFwdSm90INS1_25CollectiveMainloopFwdSm90ILi2EN4cute5tupleIJNS5_1CILi1EEES8_S8_EEENS6_IJNS7_ILi128EEENS7_ILi64EEENS7_ILi256EEEEEELi256ENS_6half_tEfNS_4arch4Sm90ELb0ELb1ELb0ELb1ELb0ELb0ELb0ELb1ELb1ELb0ELb0ELb0EEENS1_21CollectiveEpilogueFwdINS6_IJSA_SC_SB_EEES9_SE_SG_Li256ELb1ELb0ELb0ELb0EEENS1_36VarlenDynamicPersistentTileSchedulerILi128ELi64ELi256ELi32ELb0ELb0ELb1ELb1ELb0ELb1EEEEEEEEEvNT_6ParamsE --------------------------
	.section	.nv.shared._ZN7cutlass13device_kernelIN5flash11enable_sm90INS1_16FlashAttnFwdSm90INS1_25CollectiveMainloopFwdSm90ILi2EN4cute5tupleIJNS5_1CILi1EEES8_S8_EEENS6_IJNS7_ILi128EEENS7_ILi64EEENS7_ILi256EEEEEELi256ENS_6half_tEfNS_4arch4Sm90ELb0ELb1ELb0ELb1ELb0ELb0ELb0ELb1ELb1ELb0ELb0ELb0EEENS1_21CollectiveEpilogueFwdINS6_IJSA_SC_SB_EEES9_SE_SG_Li256ELb1ELb0ELb0ELb0EEENS1_36VarlenDynamicPersistentTileSchedulerILi128ELi64ELi256ELi32ELb0ELb0ELb1ELb1ELb0ELb1EEEEEEEEEvNT_6ParamsE,"aw",@nobits
	.sectionflags	@""
	.align	16
	.zero		1024


//--------------------- .nv.shared._ZN7cutlass13device_kernelIN5flash11enable_sm90INS1_16FlashAttnFwdSm90INS1_25CollectiveMainloopFwdSm90ILi2EN4cute5tupleIJNS5_1CILi1EEES8_S8_EEENS6_IJNS7_ILi128EEENS7_ILi64EEENS7_ILi256EEEEEELi256ENS_6half_tEfNS_4arch4Sm90ELb0ELb1ELb0ELb1ELb0ELb1ELb0ELb1ELb1ELb0ELb0ELb0EEENS1_21CollectiveEpilogueFwdINS6_IJSA_SC_SB_EEES9_SE_SG_Li256ELb1ELb0ELb0ELb0EEENS1_36VarlenDynamicPersistentTileSchedulerILi128ELi64ELi256ELi32ELb0ELb0ELb1ELb1ELb0ELb1EEEEEEEEEvNT_6ParamsE --------------------------
	.section	.nv.shared._ZN7cutlass13device_kernelIN5flash11enable_sm90INS1_16FlashAttnFwdSm90INS1_25CollectiveMainloopFwdSm90ILi2EN4cute5tupleIJNS5_1CILi1EEES8_S8_EEENS6_IJNS7_ILi128EEENS7_ILi64EEENS7_ILi256EEEEEELi256ENS_6half_tEfNS_4arch4Sm90ELb0ELb1ELb0ELb1ELb0ELb1ELb0ELb1ELb1ELb0ELb0ELb0EEENS1_21CollectiveEpilogueFwdINS6_IJSA_SC_SB_EEES9_SE_SG_Li256ELb1ELb0ELb0ELb0EEENS1_36VarlenDynamicPersistentTileSchedulerILi128ELi64ELi256ELi32ELb0ELb0ELb1ELb1ELb0ELb1EEEEEEEEEvNT_6ParamsE,"aw",@nobits
	.sectionflags	@""
	.align	16
	.zero		1024


//--------------------- .nv.shared._ZN7cutlass13device_kernelIN5flash11enable_sm90INS1_16FlashAttnFwdSm90INS1_25CollectiveMainloopFwdSm90ILi2EN4cute5tupleIJNS5_1CILi1EEES8_S8_EEENS6_IJNS7_ILi128EEENS7_ILi80EEENS7_ILi256EEEEEELi256ENS_6half_tEfNS_4arch4Sm90ELb1ELb0ELb0ELb0ELb0ELb0ELb0ELb1ELb1ELb0ELb0ELb0EEENS1_21CollectiveEpilogueFwdINS6_IJSA_SC_SB_EEES9_SE_SG_Li256ELb0ELb0ELb0ELb0EEENS1_30DynamicPersistentTileSchedulerILi256ELi32ELb0ELb0ELb1EEEEEEEEEvNT_6ParamsE --------------------------
	.section	.nv.shared._ZN7cutlass13device_kernelIN5flash11enable_sm90INS1_16FlashAttnFwdSm90INS1_25CollectiveMainloopFwdSm90ILi2EN4cute5tupleIJNS5_1CILi1EEES8_S8_EEENS6_IJNS7_ILi128EEENS7_ILi80EEENS7_ILi256EEEEEELi256ENS_6half_tEfNS_4arch4Sm90ELb1ELb0ELb0ELb0ELb0ELb0ELb0ELb1ELb1ELb0ELb0ELb0EEENS1_21CollectiveEpilogueFwdINS6_IJSA_SC_SB_EEES9_SE_SG_Li256ELb0ELb0ELb0ELb0EEENS1_30DynamicPersistentTileSchedulerILi256ELi32ELb0ELb0ELb1EEEEEEEEEvNT_6ParamsE,"aw",@nobits
	.sectionflags	@""
	.align	16
	.zero		1024


//--------------------- .nv.shared._ZN7cutlass13device_kernelIN5flash11enable_sm90INS1_16FlashAttnFwdSm90INS1_25CollectiveMainloopFwdSm90ILi2EN4cute5tupleIJNS5_1CILi1EEES8_S8_EEENS6_IJNS7_ILi128EEENS7_ILi80EEENS7_ILi256EEEEEELi256ENS_6half_tEfNS_4arch4Sm90ELb1ELb0ELb0ELb1ELb0ELb0ELb0ELb1ELb1ELb0ELb0ELb0EEENS1_21CollectiveEpilogueFwdINS6_IJSA_SC_SB_EEES9_SE_SG_Li256ELb1ELb0ELb0ELb0EEENS1_36VarlenDynamicPersistentTileSchedulerILi128ELi80ELi256ELi32ELb0ELb0ELb1ELb1ELb1ELb1EEEEEEEEEvNT_6ParamsE --------------------------
	.section	.nv.shared._ZN7cutlass13device_kernelIN5flash11enable_sm90INS1_16FlashAttnFwdSm90INS1_25CollectiveMainloopFwdSm90ILi2EN4cute5tupleIJNS5_1CILi1EEES8_S8_EEENS6_IJNS7_ILi128EEENS7_ILi80EEENS7_ILi256EEEEEELi256ENS_6half_tEfNS_4arch4Sm90ELb1ELb0ELb0ELb1ELb0ELb0ELb0ELb1ELb1ELb0ELb0ELb0EEENS1_21CollectiveEpilogueFwdINS6_IJSA_SC_SB_EEES9_SE_SG_Li256ELb1ELb0ELb0ELb0EEENS1_36VarlenDynamicPersistentTileSchedulerILi128ELi80ELi256ELi32ELb0ELb0ELb1ELb1ELb1ELb1EEEEEEEEEvNT_6ParamsE,"aw",@nobits
	.sectionflags	@""
	.align	16
	.zero		1024


//--------------------- .nv.shared._ZN7cutlass13device_kernelIN5flash11enable_sm90INS1_16FlashAttnFwdSm90INS1_25CollectiveMainloopFwdSm90ILi2EN4cute5tupleIJNS5_1CILi1EEES8_S8_EEENS6_IJNS7_ILi128EEENS7_ILi80EEENS7_ILi256EEEEEELi256ENS_6half_tEfNS_4arch4Sm90ELb1ELb0ELb0ELb1ELb0ELb1ELb0ELb1ELb1ELb0ELb0ELb0EEENS1_21CollectiveEpilogueFwdINS6_IJSA_SC_SB_EEES9_SE_SG_Li256ELb1ELb0ELb0ELb0EEENS1_36VarlenDynamicPersistentTileSchedulerILi128ELi80ELi256ELi32ELb0ELb0ELb1ELb1ELb1ELb1EEEEEEEEEvNT_6ParamsE --------------------------
	.section	.nv.shared._ZN7cutlass13device_kernelIN5flash11enable_sm90INS1_16FlashAttnFwdSm90INS1_25CollectiveMainloopFwdSm90ILi2EN4cute5tupleIJNS5_1CILi1EEES8_S8_EEENS6_IJNS7_ILi128EEENS7_ILi80EEENS7_ILi256EEEEEELi256ENS_6half_tEfNS_4arch4Sm90ELb1ELb0ELb0ELb1ELb0ELb1ELb0ELb1ELb1ELb0ELb0ELb0EEENS1_21CollectiveEpilogueFwdINS6_IJSA_SC_SB_EEES9_SE_SG_Li256ELb1ELb0ELb0ELb0EEENS1_36VarlenDynamicPersistentTileSchedulerILi128ELi80ELi256ELi32ELb0ELb0ELb1ELb1ELb1ELb1EEEEEEEEEvNT_6ParamsE,"aw",@nobits
	.sectionflags	@""
	.align	16
	.zero		1024


//--------------------- .nv.shared._ZN7cutlass13device_kernelIN5flash11enable_sm90INS1_16FlashAttnFwdSm90INS1_25CollectiveMainloopFwdSm90ILi2EN4cute5tupleIJNS5_1CILi1EEES8_S8_EEENS6_IJNS7_ILi128EEENS7_ILi112EEENS7_ILi192EEEEEELi192ENS_6half_tEfNS_4arch4Sm90ELb0ELb0ELb0ELb0ELb0ELb0ELb0ELb1ELb1ELb0ELb0ELb0EEENS1_21CollectiveEpilogueFwdINS6_IJSA_SC_SB_EEES9_SE_SG_Li256ELb0ELb0ELb0ELb0EEENS1_29StaticPersistentTileSchedulerILb0EEEEEEEEEvNT_6ParamsE --------------------------
	.section	.nv.shared._ZN7cutlass13device_kernelIN5flash11enable_sm90INS1_16FlashAttnFwdSm90INS1_25CollectiveMainloopFwdSm90ILi2EN4cute5tupleIJNS5_1CILi1EEES8_S8_EEENS6_IJNS7_ILi128EEENS7_ILi112EEENS7_ILi192EEEEEELi192ENS_6half_tEfNS_4arch4Sm90ELb0ELb0ELb0ELb0ELb0ELb0ELb0ELb1ELb1ELb0ELb0ELb0EEENS1_21CollectiveEpilogueFwdINS6_IJSA_SC_SB_EEES9_SE_SG_Li256ELb0ELb0ELb0ELb0EEENS1_29StaticPersistentTileSchedulerILb0EEEEEEEEEvNT_6ParamsE,"aw",@nobits
	.sectionflags	@""
	.align	16
	.zero		1024


//--------------------- .nv.shared._ZN7cutlass13device_kernelIN5flash11enable_sm90INS1_16FlashAttnFwdSm90INS1_25CollectiveMainloopFwdSm90ILi2EN4cute5tupleIJNS5_1CILi2EEENS7_ILi1EEES9_EEENS6_IJNS7_ILi128EEENS7_ILi112EEENS7_ILi192EEEEEELi192ENS_6half_tEfNS_4arch4Sm90ELb0ELb0ELb0ELb0ELb0ELb0ELb0ELb1ELb1ELb0ELb0ELb0EEENS1_21CollectiveEpilogueFwdINS6_IJSB_SD_SC_EEESA_SF_SH_Li256ELb0ELb0ELb0ELb0EEENS1_29StaticPersistentTileSchedulerILb0EEEEEEEEEvNT_6ParamsE --------------------------
	.section	.nv.shared._ZN7cutlass13device_kernelIN5flash11enable_sm90INS1_16FlashAttnFwdSm90INS1_25CollectiveMainloopFwdSm90ILi2EN4cute5tupleIJNS5_1CILi2EEENS7_ILi1EEES9_EEENS6_IJNS7_ILi128EEENS7_ILi112EEENS7_ILi192EEEEEELi192ENS_6half_tEfNS_4arch4Sm90ELb0ELb0ELb0ELb0ELb0ELb0ELb0ELb1ELb1ELb0ELb0ELb0EEENS1_21CollectiveEpilogueFwdINS6_IJSB_SD_SC_EEESA_SF_SH_Li256ELb0ELb0ELb0ELb0EEENS1_29StaticPersistentTileSchedulerILb0EEEEEEEEEvNT_6ParamsE,"aw",@nobits
	.sectionflags	@""
	.align	16
	.zero		1024


//--------------------- .nv.shared._ZN7cutlass13device_kernelIN5flash11enable_sm90INS1_16FlashAttnFwdSm90INS1_25CollectiveMainloopFwdSm90ILi2EN4cute5tupleIJNS5_1CILi1EEES8_S8_EEENS6_IJNS7_ILi128EEENS7_ILi112EEENS7_ILi192EEEEEELi192ENS_6half_tEfNS_4arch4Sm90ELb0ELb0ELb0ELb1ELb0ELb0ELb0ELb1ELb1ELb0ELb0ELb0EEENS1_21CollectiveEpilogueFwdINS6_IJSA_SC_SB_EEES9_SE_SG_Li256ELb1ELb0ELb0ELb0EEENS1_36VarlenDynamicPersistentTileSchedulerILi128ELi112ELi256ELi32ELb0ELb0ELb1ELb0ELb1ELb1EEEEEEEEEvNT_6ParamsE --------------------------
	.section	.nv.shared._ZN7cutlass13device_kernelIN5flash11enable_sm90INS1_16FlashAttnFwdSm90INS1_25CollectiveMainloopFwdSm90ILi2EN4cute5tupleIJNS5_1CILi1EEES8_S8_EEENS6_IJNS7_ILi128EEENS7_ILi112EEENS7_ILi192EEEEEELi192ENS_6half_tEfNS_4arch4Sm90ELb0ELb0ELb0ELb1ELb0ELb0ELb0ELb1ELb1ELb0ELb0ELb0EEENS1_21CollectiveEpilogueFwdINS6_IJSA_SC_SB_EEES9_SE_SG_Li256ELb1ELb0ELb0ELb0EEENS1_36VarlenDynamicPersistentTileSchedulerILi128ELi112ELi256ELi32ELb0ELb0ELb1ELb0ELb1ELb1EEEEEEEEEvNT_6ParamsE,"aw",@nobits
	.sectionflags	@""
	.align	16
	.zero		1024


//--------------------- .nv.shared._ZN7cutlass13device_kernelIN5flash11enable_sm90INS1_16FlashAttnFwdSm90INS1_25CollectiveMainloopFwdSm90ILi2EN4cute5tupleIJNS5_1CILi1EEES8_S8_EEENS6_IJNS7_ILi128EEENS7_ILi112EEENS7_ILi192EEEEEELi192ENS_6half_tEfNS_4arch4Sm90ELb0ELb0ELb0ELb1ELb0ELb1ELb0ELb1ELb1ELb0ELb0ELb0EEENS1_21CollectiveEpilogueFwdINS6_IJSA_SC_SB_EEES9_SE_SG_Li256ELb1ELb0ELb0ELb0EEENS1_36VarlenDynamicPersistentTileSchedulerILi128ELi112ELi256ELi32ELb0ELb0ELb1ELb0ELb1ELb1EEEEEEEEEvNT_6ParamsE --------------------------
	.section	.nv.shared._ZN7cutlass13device_kernelIN5flash11enable_sm90INS1_16FlashAttnFwdSm90INS1_25CollectiveMainloopFwdSm90ILi2EN4cute5tupleIJNS5_1CILi1EEES8_S8_EEENS6_IJNS7_ILi128EEENS7_ILi112EEENS7_ILi192EEEEEELi192ENS_6half_tEfNS_4arch4Sm90ELb0ELb0ELb0ELb1ELb0ELb1ELb0ELb1ELb1ELb0ELb0ELb0EEENS1_21CollectiveEpilogueFwdINS6_IJSA_SC_SB_EEES9_SE_SG_Li256ELb1ELb0ELb0ELb0EEENS1_36VarlenDynamicPersistentTileSchedulerILi128ELi112ELi256ELi32ELb0ELb0ELb1ELb0ELb1ELb1EEEEEEEEEvNT_6ParamsE,"aw",@nobits
	.sectionflags	@""
	.align	16
	.zero		1024


//--------------------- .nv.shared._ZN7cutlass13device_kernelIN5flash11enable_sm90INS1_16FlashAttnFwdSm90INS1_25CollectiveMainloopFwdSm90ILi2EN4cute5tupleIJNS5_1CILi1EEES8_S8_EEENS6_IJNS7_ILi128EEENS7_ILi96EEENS7_ILi192EEEEEELi192ENS_6half_tEfNS_4arch4Sm90ELb0ELb1ELb0ELb0ELb0ELb0ELb0ELb1ELb1ELb0ELb0ELb0EEENS1_21CollectiveEpilogueFwdINS6_IJSA_SC_SB_EEES9_SE_SG_Li256ELb0ELb0ELb0ELb0EEENS1_30DynamicPersistentTileSchedulerILi256ELi32ELb0ELb0ELb1EEEEEEEEEvNT_6ParamsE --------------------------
	.section	.nv.shared._ZN7cutlass13device_kernelIN5flash11enable_sm90INS1_16FlashAttnFwdSm90INS1_25CollectiveMainloopFwdSm90ILi2EN4cute5tupleIJNS5_1CILi1EEES8_S8_EEENS6_IJNS7_ILi128EEENS7_ILi96EEENS7_ILi192EEEEEELi192ENS_6half_tEfNS_4arch4Sm90ELb0ELb1ELb0ELb0ELb0ELb0ELb0ELb1ELb1ELb0ELb0ELb0EEENS1_21CollectiveEpilogueFwdINS6_IJSA_SC_SB_EEES9_SE_SG_Li256ELb0ELb0ELb0ELb0EEENS1_30DynamicPersistentTileSchedulerILi256ELi32ELb0ELb0ELb1EEEEEEEEEvNT_6ParamsE,"aw",@nobits
	.sectionflags	@""
	.align	16
	.zero		1024


//--------------------- .nv.shared._ZN7cutlass13device_kernelIN5flash11enable_sm90INS1_16FlashAttnFwdSm90INS1_25CollectiveMainloopFwdSm90ILi2EN4cute5tupleIJNS5_1CILi1EEES8_S8_EEENS6_IJNS7_ILi128EEENS7_ILi96EEENS7_ILi192EEEEEELi192ENS_6half_tEfNS_4arch4Sm90ELb0ELb1ELb0ELb1ELb0ELb0ELb0ELb1ELb1ELb0ELb0ELb0EEENS1_21CollectiveEpilogueFwdINS6_IJSA_SC_SB_EEES9_SE_SG_Li256ELb1ELb0ELb0ELb0EEENS1_36VarlenDynamicPersistentTileSchedulerILi128ELi96ELi256ELi32ELb0ELb0ELb1ELb1ELb0ELb1EEEEEEEEEvNT_6ParamsE --------------------------
	.section	.nv.shared._ZN7cutlass13device_kernelIN5flash11enable_sm90INS1_16FlashAttnFwdSm90INS1_25CollectiveMainloopFwdSm90ILi2EN4cute5tupleIJNS5_1CILi1EEES8_S8_EEENS6_IJNS7_ILi128EEENS7_ILi96EEENS7_ILi192EEEEEELi192ENS_6half_tEfNS_4arch4Sm90ELb0ELb1ELb0ELb1ELb0ELb0ELb0ELb1ELb1ELb0ELb0ELb0EEENS1_21CollectiveEpilogueFwdINS6_IJSA_SC_SB_EEES9_SE_SG_Li256ELb1ELb0ELb0ELb0EEENS1_36VarlenDynamicPersistentTileSchedulerILi128ELi96ELi256ELi32ELb0ELb0ELb1ELb1ELb0ELb1EEEEEEEEEvNT_6ParamsE,"aw",@nobits
	.sectionflags	@""
	.align	16
	.zero		1024


//--------------------- .nv.shared._ZN7cutlass13device_kernelIN5flash11enable_sm90INS1_16FlashAttnFwdSm90INS1_25CollectiveMainloopFwdSm90ILi2EN4cute5tupleIJNS5_1CILi1EEES8_S8_EEENS6_IJNS7_ILi128EEENS7_ILi96EEENS7_ILi192EEEEEELi192ENS_6half_tEfNS_4arch4Sm90ELb0ELb1ELb0ELb1ELb0ELb1ELb0ELb1ELb1ELb0ELb0ELb0EEENS1_21CollectiveEpilogueFwdINS6_IJSA_SC_SB_EEES9_SE_SG_Li256ELb1ELb0ELb0ELb0EEENS1_36VarlenDynamicPersistentTileSchedulerILi128ELi96ELi256ELi32ELb0ELb0ELb1ELb1ELb0ELb1EEEEEEEEEvNT_6ParamsE --------------------------
	.section	.nv.shared._ZN7cutlass13device_kernelIN5flash11enable_sm90INS1_16FlashAttnFwdSm90INS1_25CollectiveMainloopFwdSm90ILi2EN4cute5tupleIJNS5_1CILi1EEES8_S8_EEENS6_IJNS7_ILi128EEENS7_ILi96EEENS7_ILi192EEEEEELi192ENS_6half_tEfNS_4arch4Sm90ELb0ELb1ELb0ELb1ELb0ELb1ELb0ELb1ELb1ELb0ELb0ELb0EEENS1_21CollectiveEpilogueFwdINS6_IJSA_SC_SB_EEES9_SE_SG_Li256ELb1ELb0ELb0ELb0EEENS1_36VarlenDynamicPersistentTileSchedulerILi128ELi96ELi256ELi32ELb0ELb0ELb1ELb1ELb0ELb1EEEEEEEEEvNT_6ParamsE,"aw",@nobits
	.sectionflags	@""
	.align	16
	.zero		1024


//--------------------- .nv.shared._ZN7cutlass13device_kernelIN5flash11enable_sm90INS1_16FlashAttnFwdSm90INS1_25CollectiveMainloopFwdSm90ILi2EN4cute5tupleIJNS5_1CILi1EEES8_S8_EEENS6_IJNS7_ILi128EEENS7_ILi112EEENS7_ILi192EEEEEELi192ENS_6half_tEfNS_4arch4Sm90ELb1ELb0ELb0ELb0ELb0ELb0ELb0ELb1ELb1ELb0ELb0ELb0EEENS1_21CollectiveEpilogueFwdINS6_IJSA_SC_SB_EEES9_SE_SG_Li256ELb0ELb0ELb0ELb0EEENS1_30DynamicPersistentTileSchedulerILi256ELi32ELb0ELb0ELb1EEEEEEEEEvNT_6ParamsE --------------------------
	.section	.nv.shared._ZN7cutlass13device_kernelIN5flash11enable_sm90INS1_16FlashAttnFwdSm90INS1_25CollectiveMainloopFwdSm90ILi2EN4cute5tupleIJNS5_1CILi1EEES8_S8_EEENS6_IJNS7_ILi128EEENS7_ILi112EEENS7_ILi192EEEEEELi192ENS_6half_tEfNS_4arch4Sm90ELb1ELb0ELb0ELb0ELb0ELb0ELb0ELb1ELb1ELb0ELb0ELb0EEENS1_21CollectiveEpilogueFwdINS6_IJSA_SC_SB_EEES9_SE_SG_Li256ELb0ELb0ELb0ELb0EEENS1_30DynamicPersistentTileSchedulerILi256ELi32ELb0ELb0ELb1EEEEEEEEEvNT_6ParamsE,"aw",@nobits
	.sectionflags	@""
	.align	16
	.zero		1024


//--------------------- .nv.shared._ZN7cutlass13device_kernelIN5flash11enable_sm90INS1_16FlashAttnFwdSm90INS1_25CollectiveMainloopFwdSm90ILi2EN4cute5tupleIJNS5_1CILi1EEES8_S8_EEENS6_IJNS7_ILi128EEENS7_ILi112EEENS7_ILi192EEEEEELi192ENS_6half_tEfNS_4arch4Sm90ELb1ELb0ELb0ELb1ELb0ELb0ELb0ELb1ELb1ELb0ELb0ELb0EEENS1_21CollectiveEpilogueFwdINS6_IJSA_SC_SB_EEES9_SE_SG_Li256ELb1ELb0ELb0ELb0EEENS1_36VarlenDynamicPersistentTileSchedulerILi128ELi112ELi256ELi32ELb0ELb0ELb1ELb1ELb1ELb1EEEEEEEEEvNT_6ParamsE --------------------------
	.section	.nv.shared._ZN7cutlass13device_kernelIN5flash11enable_sm90INS1_16FlashAttnFwdSm90INS1_25CollectiveMainloopFwdSm90ILi2EN4cute5tupleIJNS5_1CILi1EEES8_S8_EEENS6_IJNS7_ILi128EEENS7_ILi112EEENS7_ILi192EEEEEELi192ENS_6half_tEfNS_4arch4Sm90ELb1ELb0ELb0ELb1ELb0ELb0ELb0ELb1ELb1ELb0ELb0ELb0EEENS1_21CollectiveEpilogueFwdINS6_IJSA_SC_SB_EEES9_SE_SG_Li256ELb1ELb0ELb0ELb0EEENS1_36VarlenDynamicPersistentTileSchedulerILi128ELi112ELi256ELi32ELb0ELb0ELb1ELb1ELb1ELb1EEEEEEEEEvNT_6ParamsE,"aw",@nobits
	.sectionflags	@""
	.align	16
	.zero		1024


//--------------------- .nv.shared._ZN7cutlass13device_kernelIN5flash11enable_sm90INS1_16FlashAttnFwdSm90INS1_25CollectiveMainloopFwdSm90ILi2EN4cute5tupleIJNS5_1CILi1EEES8_S8_EEENS6_IJNS7_ILi128EEENS7_ILi112EEENS7_ILi192EEEEEELi192ENS_6half_tEfNS_4arch4Sm90ELb1ELb0ELb0ELb1ELb0ELb1ELb0ELb1ELb1ELb0ELb0ELb0EEENS1_21CollectiveEpilogueFwdINS6_IJSA_SC_SB_EEES9_SE_SG_Li256ELb1ELb0ELb0ELb0EEENS1_36VarlenDynamicPersistentTileSchedulerILi128ELi112ELi256ELi32ELb0ELb0ELb1ELb1ELb1ELb1EEEEEEEEEvNT_6ParamsE --------------------------
	.section	.nv.shared._ZN7cutlass13device_kernelIN5flash11enable_sm90INS1_16FlashAttnFwdSm90INS1_25CollectiveMainloopFwdSm90ILi2EN4cute5tupleIJNS5_1CILi1EEES8_S8_EEENS6_IJNS7_ILi128EEENS7_ILi112EEENS7_ILi192EEEEEELi192ENS_6half_tEfNS_4arch4Sm90ELb1ELb0ELb0ELb1ELb0ELb1ELb0ELb1ELb1ELb0ELb0ELb0EEENS1_21CollectiveEpilogueFwdINS6_IJSA_SC_SB_EEES9_SE_SG_Li256ELb1ELb0ELb0ELb0EEENS1_36VarlenDynamicPersistentTileSchedulerILi128ELi112ELi256ELi32ELb0ELb0ELb1ELb1ELb1ELb1EEEEEEEEEvNT_6ParamsE,"aw",@nobits
	.sectionflags	@""
	.align	16
	.zero		1024


//--------------------- .nv.shared._ZN7cutlass13device_kernelIN5flash11enable_sm90INS1_16FlashAttnFwdSm90INS1_25CollectiveMainloopFwdSm90ILi2EN4cute5tupleIJNS5_1CILi1EEES8_S8_EEENS6_IJNS7_ILi128EEENS7_ILi176EEESA_EEELi128ENS_6half_tEfNS_4arch4Sm90ELb0ELb0ELb0ELb0ELb0ELb0ELb0ELb1ELb1ELb0ELb0ELb0EEENS1_21CollectiveEpilogueFwdINS6_IJSA_SA_SB_EEES9_SD_SF_Li256ELb0ELb0ELb0ELb0EEENS1_29StaticPersistentTileSchedulerILb0EEEEEEEEEvNT_6ParamsE --------------------------
	.section	.nv.shared._ZN7cutlass13device_kernelIN5flash11enable_sm90INS1_16FlashAttnFwdSm90INS1_25CollectiveMainloopFwdSm90ILi2EN4cute5tupleIJNS5_1CILi1EEES8_S8_EEENS6_IJNS7_ILi128EEENS7_ILi176EEESA_EEELi128ENS_6half_tEfNS_4arch4Sm90ELb0ELb0ELb0ELb0ELb0ELb0ELb0ELb1ELb1ELb0ELb0ELb0EEENS1_21CollectiveEpilogueFwdINS6_IJSA_SA_SB_EEES9_SD_SF_Li256ELb0ELb0ELb0ELb0EEENS1_29StaticPersistentTileSchedulerILb0EEEEEEEEEvNT_6ParamsE,"aw",@nobits
	.sectionflags	@""
	.align	16
	.zero		1024


//--------------------- .nv.shared._ZN7cutlass13device_kernelIN5flash11enable_sm90INS1_16FlashAttnFwdSm90INS1_25CollectiveMainloopFwdSm90ILi2EN4cute5tupleIJNS5_1CILi2EEENS7_ILi1EEES9_EEENS6_IJNS7_ILi128EEENS7_ILi176EEESB_EEELi128ENS_6half_tEfNS_4arch4Sm90ELb0ELb0ELb0ELb0ELb0ELb0ELb0ELb1ELb1ELb0ELb0ELb0EEENS1_21CollectiveEpilogueFwdINS6_IJSB_SB_SC_EEESA_SE_SG_Li256ELb0ELb0ELb0ELb0EEENS1_29StaticPersistentTileSchedulerILb0EEEEEEEEEvNT_6ParamsE --------------------------
	.section	.nv.shared._ZN7cutlass13device_kernelIN5flash11enable_sm90INS1_16FlashAttnFwdSm90INS1_25CollectiveMainloopFwdSm90ILi2EN4cute5tupleIJNS5_1CILi2EEENS7_ILi1EEES9_EEENS6_IJNS7_ILi128EEENS7_ILi176EEESB_EEELi128ENS_6half_tEfNS_4arch4Sm90ELb0ELb0ELb0ELb0ELb0ELb0ELb0ELb1ELb1ELb0ELb0ELb0EEENS1_21CollectiveEpilogueFwdINS6_IJSB_SB_SC_EEESA_SE_SG_Li256ELb0ELb0ELb0ELb0EEENS1_29StaticPersistentTileSchedulerILb0EEEEEEEEEvNT_6ParamsE,"aw",@nobits
	.sectionflags	@""
	.align	16
	.zero		1024


//--------------------- .nv.shared._ZN7cutlass13device_kernelIN5flash11enable_sm90INS1_16FlashAttnFwdSm90INS1_25CollectiveMainloopFwdSm90ILi2EN4cute5tupleIJNS5_1CILi1EEES8_S8_EEENS6_IJNS7_ILi128EEENS7_ILi176EEESA_EEELi128ENS_6half_tEfNS_4arch4Sm90ELb0ELb0ELb0ELb1ELb0ELb0ELb0ELb1ELb1ELb0ELb0ELb0EEENS1_21CollectiveEpilogueFwdINS6_IJSA_SA_SB_EEES9_SD_SF_Li256ELb1ELb0ELb0ELb0EEENS1_36VarlenDynamicPersistentTileSchedulerILi128ELi176ELi256ELi32ELb0ELb0ELb1ELb0ELb1ELb1EEEEEEEEEvNT_6ParamsE --------------------------
	.section	.nv.shared._ZN7cutlass13device_kernelIN5flash11enable_sm90INS1_16FlashAttnFwdSm90INS1_25CollectiveMainloopFwdSm90ILi2EN4cute5tupleIJNS5_1CILi1EEES8_S8_EEENS6_IJNS7_ILi128EEENS7_ILi176EEESA_EEELi128ENS_6half_tEfNS_4arch4Sm90ELb0ELb0ELb0ELb1ELb0ELb0ELb0ELb1ELb1ELb0ELb0ELb0EEENS1_21CollectiveEpilogueFwdINS6_IJSA_SA_SB_EEES9_SD_SF_Li256ELb1ELb0ELb0ELb0EEENS1_36VarlenDynamicPersistentTileSchedulerILi128ELi176ELi256ELi32ELb0ELb0ELb1ELb0ELb1ELb1EEEEEEEEEvNT_6ParamsE,"aw",@nobits
	.sectionflags	@""
	.align	16
	.zero		1024


//--------------------- .nv.shared._ZN7cutlass13device_kernelIN5flash11enable_sm90INS1_16FlashAttnFwdSm90INS1_25CollectiveMainloopFwdSm90ILi2EN4cute5tupleIJNS5_1CILi1EEES8_S8_EEENS6_IJNS7_ILi128EEENS7_ILi176EEESA_EEELi128ENS_6half_tEfNS_4arch4Sm90ELb0ELb0ELb0ELb1ELb0ELb1ELb0ELb1ELb1ELb0ELb0ELb0EEENS1_21CollectiveEpilogueFwdINS6_IJSA_SA_SB_EEES9_SD_SF_Li256ELb1ELb0ELb0ELb0EEENS1_36VarlenDynamicPersistentTileSchedulerILi128ELi176ELi256ELi32ELb0ELb0ELb1ELb0ELb1ELb1EEEEEEEEEvNT_6ParamsE --------------------------
	.section	.nv.shared._ZN7cutlass13device_kernelIN5flash11enable_sm90INS1_16FlashAttnFwdSm90INS1_25CollectiveMainloopFwdSm90ILi2EN4cute5tupleIJNS5_1CILi1EEES8_S8_EEENS6_IJNS7_ILi128EEENS7_ILi176EEESA_EEELi128ENS_6half_tEfNS_4arch4Sm90ELb0ELb0ELb0ELb1ELb0ELb1ELb0ELb1ELb1ELb0ELb0ELb0EEENS1_21CollectiveEpilogueFwdINS6_IJSA_SA_SB_EEES9_SD_SF_Li256ELb1ELb0ELb0ELb0EEENS1_36VarlenDynamicPersistentTileSchedulerILi128ELi176ELi256ELi32ELb0ELb0ELb1ELb0ELb1ELb1EEEEEEEEEvNT_6ParamsE,"aw",@nobits
	.sectionflags	@""
	.align	16
	.zero		1024


//--------------------- .nv.shared._ZN7cutlass13device_kernelIN5flash11enable_sm90INS1_16FlashAttnFwdSm90INS1_25CollectiveMainloopFwdSm90ILi2EN4cute5tupleIJNS5_1CILi1EEES8_S8_EEENS6_IJNS7_ILi128EEESA_SA_EEELi128ENS_6half_tEfNS_4arch4Sm90ELb0ELb1ELb0ELb0ELb0ELb0ELb0ELb1ELb1ELb0ELb0ELb0EEENS1_21CollectiveEpilogueFwdISB_S9_SC_SE_Li256ELb0ELb0ELb0ELb0EEENS1_30DynamicPersistentTileSchedulerILi256ELi32ELb0ELb0ELb1EEEEEEEEEvNT_6ParamsE --------------------------
	.section	.nv.shared._ZN7cutlass13device_kernelIN5flash11enable_sm90INS1_16FlashAttnFwdSm90INS1_25CollectiveMainloopFwdSm90ILi2EN4cute5tupleIJNS5_1CILi1EEES8_S8_EEENS6_IJNS7_ILi128EEESA_SA_EEELi128ENS_6half_tEfNS_4arch4Sm90ELb0ELb1ELb0ELb0ELb0ELb0ELb0ELb1ELb1ELb0ELb0ELb0EEENS1_21CollectiveEpilogueFwdISB_S9_SC_SE_Li256ELb0ELb0ELb0ELb0EEENS1_30DynamicPersistentTileSchedulerILi256ELi32ELb0ELb0ELb1EEEEEEEEEvNT_6ParamsE,"aw",@nobits
	.sectionflags	@""
	.align	16
	.zero		1024


//--------------------- .nv.shared._ZN7cutlass13device_kernelIN5flash11enable_sm90INS1_16FlashAttnFwdSm90INS1_25CollectiveMainloopFwdSm90ILi2EN4cute5tupleIJNS5_1CILi1EEES8_S8_EEENS6_IJNS7_ILi128EEESA_SA_EEELi128ENS_6half_tEfNS_4arch4Sm90ELb0ELb1ELb0ELb1ELb0ELb0ELb0ELb1ELb1ELb0ELb0ELb0EEENS1_21CollectiveEpilogueFwdISB_S9_SC_SE_Li256ELb1ELb0ELb0ELb0EEENS1_36VarlenDynamicPersistentTileSchedulerILi128ELi128ELi256ELi32ELb0ELb0ELb1ELb1ELb0ELb1EEEEEEEEEvNT_6ParamsE --------------------------
	.section	.nv.shared._ZN7cutlass13device_kernelIN5flash11enable_sm90INS1_16FlashAttnFwdSm90INS1_25CollectiveMainloopFwdSm90ILi2EN4cute5tupleIJNS5_1CILi1EEES8_S8_EEENS6_IJNS7_ILi128EEESA_SA_EEELi128ENS_6half_tEfNS_4arch4Sm90ELb0ELb1ELb0ELb1ELb0ELb0ELb0ELb1ELb1ELb0ELb0ELb0EEENS1_21CollectiveEpilogueFwdISB_S9_SC_SE_Li256ELb1ELb0ELb0ELb0EEENS1_36VarlenDynamicPersistentTileSchedulerILi128ELi128ELi256ELi32ELb0ELb0ELb1ELb1ELb0ELb1EEEEEEEEEvNT_6ParamsE,"aw",@nobits
	.sectionflags	@""
	.align	16
	.zero		1024


//--------------------- .nv.shared._ZN7cutlass13device_kernelIN5flash11enable_sm90INS1_16FlashAttnFwdSm90INS1_25CollectiveMainloopFwdSm90ILi2EN4cute5tupleIJNS5_1CILi1EEES8_S8_EEENS6_IJNS7_ILi128EEESA_SA_EEELi128ENS_6half_tEfNS_4arch4Sm90ELb0ELb1ELb0ELb1ELb0ELb1ELb0ELb1ELb1ELb0ELb0ELb0EEENS1_21CollectiveEpilogueFwdISB_S9_SC_SE_Li256ELb1ELb0ELb0ELb0EEENS1_36VarlenDynamicPersistentTileSchedulerILi128ELi128ELi256ELi32ELb0ELb0ELb1ELb1ELb0ELb1EEEEEEEEEvNT_6ParamsE --------------------------
	.section	.nv.shared._ZN7cutlass13device_kernelIN5flash11enable_sm90INS1_16FlashAttnFwdSm90INS1_25CollectiveMainloopFwdSm90ILi2EN4cute5tupleIJNS5_1CILi1EEES8_S8_EEENS6_IJNS7_ILi128EEESA_SA_EEELi128ENS_6half_tEfNS_4arch4Sm90ELb0ELb1ELb0ELb1ELb0ELb1ELb0ELb1ELb1ELb0ELb0ELb0EEENS1_21CollectiveEpilogueFwdISB_S9_SC_SE_Li256ELb1ELb0ELb0ELb0EEENS1_36VarlenDynamicPersistentTileSchedulerILi128ELi128ELi256ELi32ELb0ELb0ELb1ELb1ELb0ELb1EEEEEEEEEvNT_6ParamsE,"aw",@nobits
	.sectionflags	@""
	.align	16
	.zero		1024


//--------------------- .nv.shared._ZN7cutlass13device_kernelIN5flash11enable_sm90INS1_16FlashAttnFwdSm90INS1_25CollectiveMainloopFwdSm90ILi2EN4cute5tupleIJNS5_1CILi1EEES8_S8_EEENS6_IJNS7_ILi128EEESA_SA_EEELi128ENS_6half_tEfNS_4arch4Sm90ELb1ELb0ELb0ELb0ELb0ELb0ELb0ELb1ELb1ELb0ELb0ELb0EEENS1_21CollectiveEpilogueFwdISB_S9_SC_SE_Li256ELb0ELb0ELb0ELb0EEENS1_30DynamicPersistentTileSchedulerILi256ELi32ELb0ELb0ELb1EEEEEEEEEvNT_6ParamsE --------------------------
	.section	.nv.shared._ZN7cutlass13device_kernelIN5flash11enable_sm90INS1_16FlashAttnFwdSm90INS1_25CollectiveMainloopFwdSm90ILi2EN4cute5tupleIJNS5_1CILi1EEES8_S8_EEENS6_IJNS7_ILi128EEESA_SA_EEELi128ENS_6half_tEfNS_4arch4Sm90ELb1ELb0ELb0ELb0ELb0ELb0ELb0ELb1ELb1ELb0ELb0ELb0EEENS1_21CollectiveEpilogueFwdISB_S9_SC_SE_Li256ELb0ELb0ELb0ELb0EEENS1_30DynamicPersistentTileSchedulerILi256ELi32ELb0ELb0ELb1EEEEEEEEEvNT_6ParamsE,"aw",@nobits
	.sectionflags	@""
	.align	16
	.zero		1024


//--------------------- .nv.shared._ZN7cutlass13device_kernelIN5flash11enable_sm90INS1_16FlashAttnFwdSm90INS1_25CollectiveMainloopFwdSm90ILi2EN4cute5tupleIJNS5_1CILi1EEES8_S8_EEENS6_IJNS7_ILi128EEESA_SA_EEELi128ENS_6half_tEfNS_4arch4Sm90ELb1ELb0ELb0ELb1ELb0ELb0ELb0ELb1ELb1ELb0ELb0ELb0EEENS1_21CollectiveEpilogueFwdISB_S9_SC_SE_Li256ELb1ELb0ELb0ELb0EEENS1_36VarlenDynamicPersistentTileSchedulerILi128ELi128ELi256ELi32ELb0ELb0ELb1ELb1ELb1ELb1EEEEEEEEEvNT_6ParamsE --------------------------
	.section	.nv.shared._ZN7cutlass13device_kernelIN5flash11enable_sm90INS1_16FlashAttnFwdSm90INS1_25CollectiveMainloopFwdSm90ILi2EN4cute5tupleIJNS5_1CILi1EEES8_S8_EEENS6_IJNS7_ILi128EEESA_SA_EEELi128ENS_6half_tEfNS_4arch4Sm90ELb1ELb0ELb0ELb1ELb0ELb0ELb0ELb1ELb1ELb0ELb0ELb0EEENS1_21CollectiveEpilogueFwdISB_S9_SC_SE_Li256ELb1ELb0ELb0ELb0EEENS1_36VarlenDynamicPersistentTileSchedulerILi128ELi128ELi256ELi32ELb0ELb0ELb1ELb1ELb1ELb1EEEEEEEEEvNT_6ParamsE,"aw",@nobits
	.sectionflags	@""
	.align	16
	.zero		1024


//--------------------- .nv.shared._ZN7cutlass13device_kernelIN5flash11enable_sm90INS1_16FlashAttnFwdSm90INS1_25CollectiveMainloopFwdSm90ILi2EN4cute5tupleIJNS5_1CILi1EEES8_S8_EEENS6_IJNS7_ILi128EEESA_SA_EEELi128ENS_6half_tEfNS_4arch4Sm90ELb1ELb0ELb0ELb1ELb0ELb1ELb0ELb1ELb1ELb0ELb0ELb0EEENS1_21CollectiveEpilogueFwdISB_S9_SC_SE_Li256ELb1ELb0ELb0ELb0EEENS1_36VarlenDynamicPersistentTileSchedulerILi128ELi128ELi256ELi32ELb0ELb0ELb1ELb1ELb1ELb1EEEEEEEEEvNT_6ParamsE --------------------------
	.section	.nv.shared._ZN7cutlass13device_kernelIN5flash11enable_sm90INS1_16FlashAttnFwdSm90INS1_25CollectiveMainloopFwdSm90ILi2EN4cute5tupleIJNS5_1CILi1EEES8_S8_EEENS6_IJNS7_ILi128EEESA_SA_EEELi128ENS_6half_tEfNS_4arch4Sm90ELb1ELb0ELb0ELb1ELb0ELb1ELb0ELb1ELb1ELb0ELb0ELb0EEENS1_21CollectiveEpilogueFwdISB_S9_SC_SE_Li256ELb1ELb0ELb0ELb0EEENS1_36VarlenDynamicPersistentTileSchedulerILi128ELi128ELi256ELi32ELb0ELb0ELb1ELb1ELb1ELb1EEEEEEEEEvNT_6ParamsE,"aw",@nobits
	.sectionflags	@""
	.align	16
	.zero		1024


//--------------------- .nv.shared._ZN7cutlass13device_kernelIN5flash11enable_sm90INS1_16FlashAttnFwdSm90INS1_25CollectiveMainloopFwdSm90ILi2EN4cute5tupleIJNS5_1CILi1EEES8_S8_EEENS6_IJNS7_ILi192EEENS7_ILi144EEENS7_ILi96EEEEEELi96ENS_6half_tEfNS_4arch4Sm90ELb0ELb0ELb0ELb0ELb0ELb0ELb0ELb0ELb1ELb0ELb0ELb0EEENS1_21CollectiveEpilogueFwdINS6_IJSA_SC_SB_EEES9_SE_SG_Li384ELb0ELb0ELb0ELb0EEENS1_29StaticPersistentTileSchedulerILb0EEEEEEEEEvNT_6ParamsE --------------------------
	.section	.nv.shared._ZN7cutlass13device_kernelIN5flash11enable_sm90INS1_16FlashAttnFwdSm90INS1_25CollectiveMainloopFwdSm90ILi2EN4cute5tupleIJNS5_1CILi1EEES8_S8_EEENS6_IJNS7_ILi192EEENS7_ILi144EEENS7_ILi96EEEEEELi96ENS_6half_tEfNS_4arch4Sm90ELb0ELb0ELb0ELb0ELb0ELb0ELb0ELb0ELb1ELb0ELb0ELb0EEENS1_21CollectiveEpilogueFwdINS6_IJSA_SC_SB_EEES9_SE_SG_Li384ELb0ELb0ELb0ELb0EEENS1_29StaticPersistentTileSchedulerILb0EEEEEEEEEvNT_6ParamsE,"aw",@nobits
	.sectionflags	@""
	.align	16
	.zero		1024


//--------------------- .nv.shared._ZN7cutlass13device_kernelIN5flash11enable_sm90INS1_16FlashAttnFwdSm90INS1_25CollectiveMainloopFwdSm90ILi2EN4cute5tupleIJNS5_1CILi1EEES8_S8_EEENS6_IJNS7_ILi192EEENS7_ILi144EEENS7_ILi96EEEEEELi96ENS_6half_tEfNS_4arch4Sm90ELb0ELb0ELb0ELb1ELb0ELb0ELb0ELb0ELb1ELb0ELb0ELb0EEENS1_21CollectiveEpilogueFwdINS6_IJSA_SC_SB_EEES9_SE_SG_Li384ELb1ELb0ELb0ELb0EEENS1_36VarlenDynamicPersistentTileSchedulerILi192ELi144ELi384ELi32ELb0ELb0ELb1ELb0ELb1ELb1EEEEEEEEEvNT_6ParamsE --------------------------
	.section	.nv.shared._ZN7cutlass13device_kernelIN5flash11enable_sm90INS1_16FlashAttnFwdSm90INS1_25CollectiveMainloopFwdSm90ILi2EN4cute5tupleIJNS5_1CILi1EEES8_S8_EEENS6_IJNS7_ILi192EEENS7_ILi144EEENS7_ILi96EEEEEELi96ENS_6half_tEfNS_4arch4Sm90ELb0ELb0ELb0ELb1ELb0ELb0ELb0ELb0ELb1ELb0ELb0ELb0EEENS1_21CollectiveEpilogueFwdINS6_IJSA_SC_SB_EEES9_SE_SG_Li384ELb1ELb0ELb0ELb0EEENS1_36VarlenDynamicPersistentTileSchedulerILi192ELi144ELi384ELi32ELb0ELb0ELb1ELb0ELb1ELb1EEEEEEEEEvNT_6ParamsE,"aw",@nobits
	.sectionflags	@""
	.align	16
	.zero		1024


//--------------------- .nv.shared._ZN7cutlass13device_kernelIN5flash11enable_sm90INS1_16FlashAttnFwdSm90INS1_25CollectiveMainloopFwdSm90ILi2EN4cute5tupleIJNS5_1CILi1EEES8_S8_EEENS6_IJNS7_ILi192EEENS7_ILi144EEENS7_ILi96EEEEEELi96ENS_6half_tEfNS_4arch4Sm90ELb0ELb0ELb0ELb1ELb0ELb1ELb0ELb0ELb1ELb0ELb0ELb0EEENS1_21CollectiveEpilogueFwdINS6_IJSA_SC_SB_EEES9_SE_SG_Li384ELb1ELb0ELb0ELb0EEENS1_36VarlenDynamicPersistentTileSchedulerILi192ELi144ELi384ELi32ELb0ELb0ELb1ELb0ELb1ELb1EEEEEEEEEvNT_6ParamsE --------------------------
	.section	.nv.shared._ZN7cutlass13device_kernelIN5flash11enable_sm90INS1_16FlashAttnFwdSm90INS1_25CollectiveMainloopFwdSm90ILi2EN4cute5tupleIJNS5_1CILi1EEES8_S8_EEENS6_IJNS7_ILi192EEENS7_ILi144EEENS7_ILi96EEEEEELi96ENS_6half_tEfNS_4arch4Sm90ELb0ELb0ELb0ELb1ELb0ELb1ELb0ELb0ELb1ELb0ELb0ELb0EEENS1_21CollectiveEpilogueFwdINS6_IJSA_SC_SB_EEES9_SE_SG_Li384ELb1ELb0ELb0ELb0EEENS1_36VarlenDynamicPersistentTileSchedulerILi192ELi144ELi384ELi32ELb0ELb0ELb1ELb0ELb1ELb1EEEEEEEEEvNT_6ParamsE,"aw",@nobits
	.sectionflags	@""
	.align	16
	.zero		1024


//--------------------- .nv.shared._ZN7cutlass13device_kernelIN5flash11enable_sm90INS1_16FlashAttnFwdSm90INS1_25CollectiveMainloopFwdSm90ILi2EN4cute5tupleIJNS5_1CILi1EEES8_S8_EEENS6_IJNS7_ILi192EEENS7_ILi128EEENS7_ILi96EEEEEELi96ENS_6half_tEfNS_4arch4Sm90ELb0ELb1ELb0ELb0ELb0ELb0ELb0ELb0ELb1ELb0ELb0ELb0EEENS1_21CollectiveEpilogueFwdINS6_IJSA_SC_SB_EEES9_SE_SG_Li384ELb0ELb0ELb0ELb0EEENS1_30DynamicPersistentTileSchedulerILi384ELi32ELb0ELb0ELb1EEEEEEEEEvNT_6ParamsE --------------------------
	.section	.nv.shared._ZN7cutlass13device_kernelIN5flash11enable_sm90INS1_16FlashAttnFwdSm90INS1_25CollectiveMainloopFwdSm90ILi2EN4cute5tupleIJNS5_1CILi1EEES8_S8_EEENS6_IJNS7_ILi192EEENS7_ILi128EEENS7_ILi96EEEEEELi96ENS_6half_tEfNS_4arch4Sm90ELb0ELb1ELb0ELb0ELb0ELb0ELb0ELb0ELb1ELb0ELb0ELb0EEENS1_21CollectiveEpilogueFwdINS6_IJSA_SC_SB_EEES9_SE_SG_Li384ELb0ELb0ELb0ELb0EEENS1_30DynamicPersistentTileSchedulerILi384ELi32ELb0ELb0ELb1EEEEEEEEEvNT_6ParamsE,"aw",@nobits
	.sectionflags	@""
	.align	16
	.zero		1024


//--------------------- .nv.shared._ZN7cutlass13device_kernelIN5flash11enable_sm90INS1_16FlashAttnFwdSm90INS1_25CollectiveMainloopFwdSm90ILi2EN4cute5tupleIJNS5_1CILi1EEES8_S8_EEENS6_IJNS7_ILi192EEENS7_ILi128EEENS7_ILi96EEEEEELi96ENS_6half_tEfNS_4arch4Sm90ELb0ELb1ELb0ELb1ELb0ELb0ELb0ELb0ELb1ELb0ELb0ELb0EEENS1_21CollectiveEpilogueFwdINS6_IJSA_SC_SB_EEES9_SE_SG_Li384ELb1ELb0ELb0ELb0EEENS1_36VarlenDynamicPersistentTileSchedulerILi192ELi128ELi384ELi32ELb0ELb0ELb1ELb1ELb0ELb1EEEEEEEEEvNT_6ParamsE --------------------------
	.section	.nv.shared._ZN7cutlass13device_kernelIN5flash11enable_sm90INS1_16FlashAttnFwdSm90INS1_25CollectiveMainloopFwdSm90ILi2EN4cute5tupleIJNS5_1CILi1EEES8_S8_EEENS6_IJNS7_ILi192EEENS7_ILi128EEENS7_ILi96EEEEEELi96ENS_6half_tEfNS_4arch4Sm90ELb0ELb1ELb0ELb1ELb0ELb0ELb0ELb0ELb1ELb0ELb0ELb0EEENS1_21CollectiveEpilogueFwdINS6_IJSA_SC_SB_EEES9_SE_SG_Li384ELb1ELb0ELb0ELb0EEENS1_36VarlenDynamicPersistentTileSchedulerILi192ELi128ELi384ELi32ELb0ELb0ELb1ELb1ELb0ELb1EEEEEEEEEvNT_6ParamsE,"aw",@nobits
	.sectionflags	@""
	.align	16
	.zero		1024


//--------------------- .nv.shared._ZN7cutlass13device_kernelIN5flash11enable_sm90INS1_16FlashAttnFwdSm90INS1_25CollectiveMainloopFwdSm90ILi2EN4cute5tupleIJNS5_1CILi1EEES8_S8_EEENS6_IJNS7_ILi192EEENS7_ILi128EEENS7_ILi96EEEEEELi96ENS_6half_tEfNS_4arch4Sm90ELb0ELb1ELb0ELb1ELb0ELb1ELb0ELb0ELb1ELb0ELb0ELb0EEENS1_21CollectiveEpilogueFwdINS6_IJSA_SC_SB_EEES9_SE_SG_Li384ELb1ELb0ELb0ELb0EEENS1_36VarlenDynamicPersistentTileSchedulerILi192ELi128ELi384ELi32ELb0ELb0ELb1ELb1ELb0ELb1EEEEEEEEEvNT_6ParamsE --------------------------
	.section	.nv.shared._ZN7cutlass13device_kernelIN5flash11enable_sm90INS1_16FlashAttnFwdSm90INS1_25CollectiveMainloopFwdSm90ILi2EN4cute5tupleIJNS5_1CILi1EEES8_S8_EEENS6_IJNS7_ILi192EEENS7_ILi128EEENS7_ILi96EEEEEELi96ENS_6half_tEfNS_4arch4Sm90ELb0ELb1ELb0ELb1ELb0ELb1ELb0ELb0ELb1ELb0ELb0ELb0EEENS1_21CollectiveEpilogueFwdINS6_IJSA_SC_SB_EEES9_SE_SG_Li384ELb1ELb0ELb0ELb0EEENS1_36VarlenDynamicPersistentTileSchedulerILi192ELi128ELi384ELi32ELb0ELb0ELb1ELb1ELb0ELb1EEEEEEEEEvNT_6ParamsE,"aw",@nobits
	.sectionflags	@""
	.align	16
	.zero		1024


//--------------------- .nv.shared._ZN7cutlass13device_kernelIN5flash11enable_sm90INS1_16FlashAttnFwdSm90INS1_25CollectiveMainloopFwdSm90ILi2EN4cute5tupleIJNS5_1CILi1EEES8_S8_EEENS6_IJNS7_ILi192EEENS7_ILi144EEENS7_ILi96EEEEEELi96ENS_6half_tEfNS_4arch4Sm90ELb1ELb0ELb0ELb0ELb0ELb0ELb0ELb0ELb1ELb0ELb0ELb0EEENS1_21CollectiveEpilogueFwdINS6_IJSA_SC_SB_EEES9_SE_SG_Li384ELb0ELb0ELb0ELb0EEENS1_30DynamicPersistentTileSchedulerILi384ELi32ELb0ELb0ELb1EEEEEEEEEvNT_6ParamsE --------------------------
	.section	.nv.shared._ZN7cutlass13device_kernelIN5flash11enable_sm90INS1_16FlashAttnFwdSm90INS1_25CollectiveMainloopFwdSm90ILi2EN4cute5tupleIJNS5_1CILi1EEES8_S8_EEENS6_IJNS7_ILi192EEENS7_ILi144EEENS7_ILi96EEEEEELi96ENS_6half_tEfNS_4arch4Sm90ELb1ELb0ELb0ELb0ELb0ELb0ELb0ELb0ELb1ELb0ELb0ELb0EEENS1_21CollectiveEpilogueFwdINS6_IJSA_SC_SB_EEES9_SE_SG_Li384ELb0ELb0ELb0ELb0EEENS1_30DynamicPersistentTileSchedulerILi384ELi32ELb0ELb0ELb1EEEEEEEEEvNT_6ParamsE,"aw",@nobits
	.sectionflags	@""
	.align	16
	.zero		1024


//--------------------- .nv.shared._ZN7cutlass13device_kernelIN5flash11enable_sm90INS1_16FlashAttnFwdSm90INS1_25CollectiveMainloopFwdSm90ILi2EN4cute5tupleIJNS5_1CILi1EEES8_S8_EEENS6_IJNS7_ILi192EEENS7_ILi144EEENS7_ILi96EEEEEELi96ENS_6half_tEfNS_4arch4Sm90ELb1ELb0ELb0ELb1ELb0ELb0ELb0ELb0ELb1ELb0ELb0ELb0EEENS1_21CollectiveEpilogueFwdINS6_IJSA_SC_SB_EEES9_SE_SG_Li384ELb1ELb0ELb0ELb0EEENS1_36VarlenDynamicPersistentTileSchedulerILi192ELi144ELi384ELi32ELb0ELb0ELb1ELb1ELb1ELb1EEEEEEEEEvNT_6ParamsE --------------------------
	.section	.nv.shared._ZN7cutlass13device_kernelIN5flash11enable_sm90INS1_16FlashAttnFwdSm90INS1_25CollectiveMainloopFwdSm90ILi2EN4cute5tupleIJNS5_1CILi1EEES8_S8_EEENS6_IJNS7_ILi192EEENS7_ILi144EEENS7_ILi96EEEEEELi96ENS_6half_tEfNS_4arch4Sm90ELb1ELb0ELb0ELb1ELb0ELb0ELb0ELb0ELb1ELb0ELb0ELb0EEENS1_21CollectiveEpilogueFwdINS6_IJSA_SC_SB_EEES9_SE_SG_Li384ELb1ELb0ELb0ELb0EEENS1_36VarlenDynamicPersistentTileSchedulerILi192ELi144ELi384ELi32ELb0ELb0ELb1ELb1ELb1ELb1EEEEEEEEEvNT_6ParamsE,"aw",@nobits
	.sectionflags	@""
	.align	16
	.zero		1024


//--------------------- .nv.shared._ZN7cutlass13device_kernelIN5flash11enable_sm90INS1_16FlashAttnFwdSm90INS1_25CollectiveMainloopFwdSm90ILi2EN4cute5tupleIJNS5_1CILi1EEES8_S8_EEENS6_IJNS7_ILi192EEENS7_ILi144EEENS7_ILi96EEEEEELi96ENS_6half_tEfNS_4arch4Sm90ELb1ELb0ELb0ELb1ELb0ELb1ELb0ELb0ELb1ELb0ELb0ELb0EEENS1_21CollectiveEpilogueFwdINS6_IJSA_SC_SB_EEES9_SE_SG_Li384ELb1ELb0ELb0ELb0EEENS1_36VarlenDynamicPersistentTileSchedulerILi192ELi144ELi384ELi32ELb0ELb0ELb1ELb1ELb1ELb1EEEEEEEEEvNT_6ParamsE --------------------------
	.section	.nv.shared._ZN7cutlass13device_kernelIN5flash11enable_sm90INS1_16FlashAttnFwdSm90INS1_25CollectiveMainloopFwdSm90ILi2EN4cute5tupleIJNS5_1CILi1EEES8_S8_EEENS6_IJNS7_ILi192EEENS7_ILi144EEENS7_ILi96EEEEEELi96ENS_6half_tEfNS_4arch4Sm90ELb1ELb0ELb0ELb1ELb0ELb1ELb0ELb0ELb1ELb0ELb0ELb0EEENS1_21CollectiveEpilogueFwdINS6_IJSA_SC_SB_EEES9_SE_SG_Li384ELb1ELb0ELb0ELb0EEENS1_36VarlenDynamicPersistentTileSchedulerILi192ELi144ELi384ELi32ELb0ELb0ELb1ELb1ELb1ELb1EEEEEEEEEvNT_6ParamsE,"aw",@nobits
	.sectionflags	@""
	.align	16
	.zero		1024


//--------------------- .nv.shared._ZN7cutlass13device_kernelIN5flash11enable_sm90INS1_16FlashAttnFwdSm90INS1_25CollectiveMainloopFwdSm90ILi2EN4cute5tupleIJNS5_1CILi1EEES8_S8_EEENS6_IJNS7_ILi192EEESA_NS7_ILi64EEEEEELi64ENS_6half_tEfNS_4arch4Sm90ELb0ELb0ELb0ELb0ELb0ELb0ELb0ELb0ELb1ELb0ELb0ELb0EEENS1_21CollectiveEpilogueFwdINS6_IJSA_SB_SA_EEES9_SD_SF_Li384ELb0ELb0ELb0ELb0EEENS1_29StaticPersistentTileSchedulerILb0EEEEEEEEEvNT_6ParamsE --------------------------
	.section	.nv.shared._ZN7cutlass13device_kernelIN5flash11enable_sm90INS1_16FlashAttnFwdSm90INS1_25CollectiveMainloopFwdSm90ILi2EN4cute5tupleIJNS5_1CILi1EEES8_S8_EEENS6_IJNS7_ILi192EEESA_NS7_ILi64EEEEEELi64ENS_6half_tEfNS_4arch4Sm90ELb0ELb0ELb0ELb0ELb0ELb0ELb0ELb0ELb1ELb0ELb0ELb0EEENS1_21CollectiveEpilogueFwdINS6_IJSA_SB_SA_EEES9_SD_SF_Li384ELb0ELb0ELb0ELb0EEENS1_29StaticPersistentTileSchedulerILb0EEEEEEEEEvNT_6ParamsE,"aw",@nobits
	.sectionflags	@""
	.align	16
	.zero		1024


//--------------------- .nv.shared._ZN7cutlass13device_kernelIN5flash11enable_sm90INS1_16FlashAttnFwdSm90INS1_25CollectiveMainloopFwdSm90ILi2EN4cute5tupleIJNS5_1CILi1EEES8_S8_EEENS6_IJNS7_ILi192EEESA_NS7_ILi64EEEEEELi64ENS_6half_tEfNS_4arch4Sm90ELb0ELb0ELb0ELb1ELb0ELb0ELb0ELb0ELb1ELb0ELb0ELb0EEENS1_21CollectiveEpilogueFwdINS6_IJSA_SB_SA_EEES9_SD_SF_Li384ELb1ELb0ELb0ELb0EEENS1_36VarlenDynamicPersistentTileSchedulerILi192ELi192ELi384ELi32ELb0ELb0ELb1ELb0ELb1ELb1EEEEEEEEEvNT_6ParamsE --------------------------
	.section	.nv.shared._ZN7cutlass13device_kernelIN5flash11enable_sm90INS1_16FlashAttnFwdSm90INS1_25CollectiveMainloopFwdSm90ILi2EN4cute5tupleIJNS5_1CILi1EEES8_S8_EEENS6_IJNS7_ILi192EEESA_NS7_ILi64EEEEEELi64ENS_6half_tEfNS_4arch4Sm90ELb0ELb0ELb0ELb1ELb0ELb0ELb0ELb0ELb1ELb0ELb0ELb0EEENS1_21CollectiveEpilogueFwdINS6_IJSA_SB_SA_EEES9_SD_SF_Li384ELb1ELb0ELb0ELb0EEENS1_36VarlenDynamicPersistentTileSchedulerILi192ELi192ELi384ELi32ELb0ELb0ELb1ELb0ELb1ELb1EEEEEEEEEvNT_6ParamsE,"aw",@nobits
	.sectionflags	@""
	.align	16
	.zero		1024


//--------------------- .nv.shared._ZN7cutlass13device_kernelIN5flash11enable_sm90INS1_16FlashAttnFwdSm90INS1_25CollectiveMainloopFwdSm90ILi2EN4cute5tupleIJNS5_1CILi1EEES8_S8_EEENS6_IJNS7_ILi192EEESA_NS7_ILi64EEEEEELi64ENS_6half_tEfNS_4arch4Sm90ELb0ELb0ELb0ELb1ELb0ELb1ELb0ELb0ELb1ELb0ELb0ELb0EEENS1_21CollectiveEpilogueFwdINS6_IJSA_SB_SA_EEES9_SD_SF_Li384ELb1ELb0ELb0ELb0EEENS1_36VarlenDynamicPersistentTileSchedulerILi192ELi192ELi384ELi32ELb0ELb0ELb1ELb0ELb1ELb1EEEEEEEEEvNT_6ParamsE --------------------------
	.section	.nv.shared._ZN7cutlass13device_kernelIN5flash11enable_sm90INS1_16FlashAttnFwdSm90INS1_25CollectiveMainloopFwdSm90ILi2EN4cute5tupleIJNS5_1CILi1EEES8_S8_EEENS6_IJNS7_ILi192EEESA_NS7_ILi64EEEEEELi64ENS_6half_tEfNS_4arch4Sm90ELb0ELb0ELb0ELb1ELb0ELb1ELb0ELb0ELb1ELb0ELb0ELb0EEENS1_21CollectiveEpilogueFwdINS6_IJSA_SB_SA_EEES9_SD_SF_Li384ELb1ELb0ELb0ELb0EEENS1_36VarlenDynamicPersistentTileSchedulerILi192ELi192ELi384ELi32ELb0ELb0ELb1ELb0ELb1ELb1EEEEEEEEEvNT_6ParamsE,"aw",@nobits
	.sectionflags	@""
	.align	16
	.zero		1024


//--------------------- .nv.shared._ZN7cutlass13device_kernelIN5flash11enable_sm90INS1_16FlashAttnFwdSm90INS1_25CollectiveMainloopFwdSm90ILi2EN4cute5tupleIJNS5_1CILi1EEES8_S8_EEENS6_IJNS7_ILi192EEENS7_ILi128EEENS7_ILi64EEEEEELi64ENS_6half_tEfNS_4arch4Sm90ELb0ELb1ELb0ELb0ELb0ELb0ELb0ELb1ELb1ELb0ELb0ELb0EEENS1_21CollectiveEpilogueFwdINS6_IJSA_SC_SB_EEES9_SE_SG_Li384ELb0ELb0ELb0ELb0EEENS1_30DynamicPersistentTileSchedulerILi384ELi32ELb0ELb0ELb1EEEEEEEEEvNT_6ParamsE --------------------------
	.section	.nv.shared._ZN7cutlass13device_kernelIN5flash11enable_sm90INS1_16FlashAttnFwdSm90INS1_25CollectiveMainloopFwdSm90ILi2EN4cute5tupleIJNS5_1CILi1EEES8_S8_EEENS6_IJNS7_ILi192EEENS7_ILi128EEENS7_ILi64EEEEEELi64ENS_6half_tEfNS_4arch4Sm90ELb0ELb1ELb0ELb0ELb0ELb0ELb0ELb1ELb1ELb0ELb0ELb0EEENS1_21CollectiveEpilogueFwdINS6_IJSA_SC_SB_EEES9_SE_SG_Li384ELb0ELb0ELb0ELb0EEENS1_30DynamicPersistentTileSchedulerILi384ELi32ELb0ELb0ELb1EEEEEEEEEvNT_6ParamsE,"aw",@nobits
	.sectionflags	@""
	.align	16
	.zero		1024


//--------------------- .nv.shared._ZN7cutlass13device_kernelIN5flash11enable_sm90INS1_16FlashAttnFwdSm90INS1_25CollectiveMainloopFwdSm90ILi2EN4cute5tupleIJNS5_1CILi1EEES8_S8_EEENS6_IJNS7_ILi192EEENS7_ILi128EEENS7_ILi64EEEEEELi64ENS_6half_tEfNS_4arch4Sm90ELb0ELb1ELb0ELb1ELb0ELb0ELb0ELb1ELb1ELb0ELb0ELb0EEENS1_21CollectiveEpilogueFwdINS6_IJSA_SC_SB_EEES9_SE_SG_Li384ELb1ELb0ELb0ELb0EEENS1_36VarlenDynamicPersistentTileSchedulerILi192ELi128ELi384ELi32ELb0ELb0ELb1ELb1ELb0ELb1EEEEEEEEEvNT_6ParamsE --------------------------
	.section	.nv.shared._ZN7cutlass13device_kernelIN5flash11enable_sm90INS1_16FlashAttnFwdSm90INS1_25CollectiveMainloopFwdSm90ILi2EN4cute5tupleIJNS5_1CILi1EEES8_S8_EEENS6_IJNS7_ILi192EEENS7_ILi128EEENS7_ILi64EEEEEELi64ENS_6half_tEfNS_4arch4Sm90ELb0ELb1ELb0ELb1ELb0ELb0ELb0ELb1ELb1ELb0ELb0ELb0EEENS1_21CollectiveEpilogueFwdINS6_IJSA_SC_SB_EEES9_SE_SG_Li384ELb1ELb0ELb0ELb0EEENS1_36VarlenDynamicPersistentTileSchedulerILi192ELi128ELi384ELi32ELb0ELb0ELb1ELb1ELb0ELb1EEEEEEEEEvNT_6ParamsE,"aw",@nobits
	.sectionflags	@""
	.align	16
	.zero		1024


//--------------------- .nv.shared._ZN7cutlass13device_kernelIN5flash11enable_sm90INS1_16FlashAttnFwdSm90INS1_25CollectiveMainloopFwdSm90ILi2EN4cute5tupleIJNS5_1CILi1EEES8_S8_EEENS6_IJNS7_ILi192EEENS7_ILi128EEENS7_ILi64EEEEEELi64ENS_6half_tEfNS_4arch4Sm90ELb0ELb1ELb0ELb1ELb0ELb1ELb0ELb1ELb1ELb0ELb0ELb0EEENS1_21CollectiveEpilogueFwdINS6_IJSA_SC_SB_EEES9_SE_SG_Li384ELb1ELb0ELb0ELb0EEENS1_36VarlenDynamicPersistentTileSchedulerILi192ELi128ELi384ELi32ELb0ELb0ELb1ELb1ELb0ELb1EEEEEEEEEvNT_6ParamsE --------------------------
	.section	.nv.shared._ZN7cutlass13device_kernelIN5flash11enable_sm90INS1_16FlashAttnFwdSm90INS1_25CollectiveMainloopFwdSm90ILi2EN4cute5tupleIJNS5_1CILi1EEES8_S8_EEENS6_IJNS7_ILi192EEENS7_ILi128EEENS7_ILi64EEEEEELi64ENS_6half_tEfNS_4arch4Sm90ELb0ELb1ELb0ELb1ELb0ELb1ELb0ELb1ELb1ELb0ELb0ELb0EEENS1_21CollectiveEpilogueFwdINS6_IJSA_SC_SB_EEES9_SE_SG_Li384ELb1ELb0ELb0ELb0EEENS1_36VarlenDynamicPersistentTileSchedulerILi192ELi128ELi384ELi32ELb0ELb0ELb1ELb1ELb0ELb1EEEEEEEEEvNT_6ParamsE,"aw",@nobits
	.sectionflags	@""
	.align	16
	.zero		1024


//--------------------- .nv.shared._ZN7cutlass13device_kernelIN5flash11enable_sm90INS1_16FlashAttnFwdSm90INS1_25CollectiveMainloopFwdSm90ILi2EN4cute5tupleIJNS5_1CILi1EEES8_S8_EEENS6_IJNS7_ILi192EEENS7_ILi128EEENS7_ILi64EEEEEELi64ENS_6half_tEfNS_4arch4Sm90ELb1ELb0ELb0ELb0ELb0ELb0ELb0ELb1ELb1ELb0ELb0ELb0EEENS1_21CollectiveEpilogueFwdINS6_IJSA_SC_SB_EEES9_SE_SG_Li384ELb0ELb0ELb0ELb0EEENS1_30DynamicPersistentTileSchedulerILi384ELi32ELb0ELb0ELb1EEEEEEEEEvNT_6ParamsE --------------------------
	.section	.nv.shared._ZN7cutlass13device_kernelIN5flash11enable_sm90INS1_16FlashAttnFwdSm90INS1_25CollectiveMainloopFwdSm90ILi2EN4cute5tupleIJNS5_1CILi1EEES8_S8_EEENS6_IJNS7_ILi192EEENS7_ILi128EEENS7_ILi64EEEEEELi64ENS_6half_tEfNS_4arch4Sm90ELb1ELb0ELb0ELb0ELb0ELb0ELb0ELb1ELb1ELb0ELb0ELb0EEENS1_21CollectiveEpilogueFwdINS6_IJSA_SC_SB_EEES9_SE_SG_Li384ELb0ELb0ELb0ELb0EEENS1_30DynamicPersistentTileSchedulerILi384ELi32ELb0ELb0ELb1EEEEEEEEEvNT_6ParamsE,"aw",@nobits
	.sectionflags	@""
	.align	16
	.zero		1024


//--------------------- .nv.shared._ZN7cutlass13device_kernelIN5flash11enable_sm90INS1_16FlashAttnFwdSm90INS1_25CollectiveMainloopFwdSm90ILi2EN4cute5tupleIJNS5_1CILi1EEES8_S8_EEENS6_IJNS7_ILi192EEENS7_ILi128EEENS7_ILi64EEEEEELi64ENS_6half_tEfNS_4arch4Sm90ELb1ELb0ELb0ELb1ELb0ELb0ELb0ELb1ELb1ELb0ELb0ELb0EEENS1_21CollectiveEpilogueFwdINS6_IJSA_SC_SB_EEES9_SE_SG_Li384ELb1ELb0ELb0ELb0EEENS1_36VarlenDynamicPersistentTileSchedulerILi192ELi128ELi384ELi32ELb0ELb0ELb1ELb1ELb1ELb1EEEEEEEEEvNT_6ParamsE --------------------------
	.section	.nv.shared._ZN7cutlass13device_kernelIN5flash11enable_sm90INS1_16FlashAttnFwdSm90INS1_25CollectiveMainloopFwdSm90ILi2EN4cute5tupleIJNS5_1CILi1EEES8_S8_EEENS6_IJNS7_ILi192EEENS7_ILi128EEENS7_ILi64EEEEEELi64ENS_6half_tEfNS_4arch4Sm90ELb1ELb0ELb0ELb1ELb0ELb0ELb0ELb1ELb1ELb0ELb0ELb0EEENS1_21CollectiveEpilogueFwdINS6_IJSA_SC_SB_EEES9_SE_SG_Li384ELb1ELb0ELb0ELb0EEENS1_36VarlenDynamicPersistentTileSchedulerILi192ELi128ELi384ELi32ELb0ELb0ELb1ELb1ELb1ELb1EEEEEEEEEvNT_6ParamsE,"aw",@nobits
	.sectionflags	@""
	.align	16
	.zero		1024


//--------------------- .nv.shared._ZN7cutlass13device_kernelIN5flash11enable_sm90INS1_16FlashAttnFwdSm90INS1_25CollectiveMainloopFwdSm90ILi2EN4cute5tupleIJNS5_1CILi1EEES8_S8_EEENS6_IJNS7_ILi192EEENS7_ILi128EEENS7_ILi64EEEEEELi64ENS_6half_tEfNS_4arch4Sm90ELb1ELb0ELb0ELb1ELb0ELb1ELb0ELb1ELb1ELb0ELb0ELb0EEENS1_21CollectiveEpilogueFwdINS6_IJSA_SC_SB_EEES9_SE_SG_Li384ELb1ELb0ELb0ELb0EEENS1_36VarlenDynamicPersistentTileSchedulerILi192ELi128ELi384ELi32ELb0ELb0ELb1ELb1ELb1ELb1EEEEEEEEEvNT_6ParamsE --------------------------
	.section	.nv.shared._ZN7cutlass13device_kernelIN5flash11enable_sm90INS1_16FlashAttnFwdSm90INS1_25CollectiveMainloopFwdSm90ILi2EN4cute5tupleIJNS5_1CILi1EEES8_S8_EEENS6_IJNS7_ILi192EEENS7_ILi128EEENS7_ILi64EEEEEELi64ENS_6half_tEfNS_4arch4Sm90ELb1ELb0ELb0ELb1ELb0ELb1ELb0ELb1ELb1ELb0ELb0ELb0EEENS1_21CollectiveEpilogueFwdINS6_IJSA_SC_SB_EEES9_SE_SG_Li384ELb1ELb0ELb0ELb0EEENS1_36VarlenDynamicPersistentTileSchedulerILi192ELi128ELi384ELi32ELb0ELb0ELb1ELb1ELb1ELb1EEEEEEEEEvNT_6ParamsE,"aw",@nobits
	.sectionflags	@""
	.align	16
	.zero		1024


//--------------------- .nv.constant0._ZN7cutlass13device_kernelIN5flash11enable_sm90INS1_16FlashAttnFwdSm90INS1_25CollectiveMainloopFwdSm90ILi2EN4cute5tupleIJNS5_1CILi1EEES8_S8_EEENS6_IJNS7_ILi128EEENS7_ILi80EEENS7_ILi256EEEEEELi256ENS_6half_tEfNS_4arch4Sm90ELb0ELb0ELb0ELb0ELb0ELb0ELb0ELb1ELb1ELb0ELb0ELb0EEENS1_21CollectiveEpilogueFwdINS6_IJSA_SC_SB_EEES9_SE_SG_Li256ELb0ELb0ELb0ELb0EEENS1_29StaticPersistentTileSchedulerILb0EEEEEEEEEvNT_6ParamsE --------------------------
	.section	.nv.constant0._ZN7cutlass13device_kernelIN5flash11enable_sm90INS1_16FlashAttnFwdSm90INS1_25CollectiveMainloopFwdSm90ILi2EN4cute5tupleIJNS5_1CILi1EEES8_S8_EEENS6_IJNS7_ILi128EEENS7_ILi80EEENS7_ILi256EEEEEELi256ENS_6half_tEfNS_4arch4Sm90ELb0ELb0ELb0ELb0ELb0ELb0ELb0ELb1ELb1ELb0ELb0ELb0EEENS1_21CollectiveEpilogueFwdINS6_IJSA_SC_SB_EEES9_SE_SG_Li256ELb0ELb0ELb0ELb0EEENS1_29StaticPersistentTileSchedulerILb0EEEEEEEEEvNT_6ParamsE,"a",@progbits
	.sectionflags	@""
	.align	4
.nv.constant0._ZN7cutlass13device_kernelIN5flash11enable_sm90INS1_16FlashAttnFwdSm90INS1_25CollectiveMainloopFwdSm90ILi2EN4cute5tupleIJNS5_1CILi1EEES8_S8_EEENS6_IJNS7_ILi128EEENS7_ILi80EEENS7_ILi256EEEEEELi256ENS_6half_tEfNS_4arch4Sm90ELb0ELb0ELb0ELb0ELb0ELb0ELb0ELb1ELb1ELb0ELb0ELb0EEENS1_21CollectiveEpilogueFwdINS6_IJSA_SC_SB_EEES9_SE_SG_Li256ELb0ELb0ELb0ELb0EEENS1_29StaticPersistentTileSchedulerILb0EEEEEEEEEvNT_6ParamsE:
	.zero		3584


//--------------------- .nv.constant0._ZN7cutlass13device_kernelIN5flash11enable_sm90INS1_16FlashAttnFwdSm90INS1_25CollectiveMainloopFwdSm90ILi2EN4cute5tupleIJNS5_1CILi2EEENS7_ILi1EEES9_EEENS6_IJNS7_ILi128EEENS7_ILi80EEENS7_ILi256EEEEEELi256ENS_6half_tEfNS_4arch4Sm90ELb0ELb0ELb0ELb0ELb0ELb0ELb0ELb1ELb1ELb0ELb0ELb0EEENS1_21CollectiveEpilogueFwdINS6_IJSB_SD_SC_EEESA_SF_SH_Li256ELb0ELb0ELb0ELb0EEENS1_29StaticPersistentTileSchedulerILb0EEEEEEEEEvNT_6ParamsE --------------------------
	.section	.nv.constant0._ZN7cutlass13device_kernelIN5flash11enable_sm90INS1_16FlashAttnFwdSm90INS1_25CollectiveMainloopFwdSm90ILi2EN4cute5tupleIJNS5_1CILi2EEENS7_ILi1EEES9_EEENS6_IJNS7_ILi128EEENS7_ILi80EEENS7_ILi256EEEEEELi256ENS_6half_tEfNS_4arch4Sm90ELb0ELb0ELb0ELb0ELb0ELb0ELb0ELb1ELb1ELb0ELb0ELb0EEENS1_21CollectiveEpilogueFwdINS6_IJSB_SD_SC_EEESA_SF_SH_Li256ELb0ELb0ELb0ELb0EEENS1_29StaticPersistentTileSchedulerILb0EEEEEEEEEvNT_6ParamsE,"a",@progbits
	.sectionflags	@""
	.align	4
.nv.constant0._ZN7cutlass13device_kernelIN5flash11enable_sm90INS1_16FlashAttnFwdSm90INS1_25CollectiveMainloopFwdSm90ILi2EN4cute5tupleIJNS5_1CILi2EEENS7_ILi1EEES9_EEENS6_IJNS7_ILi128EEENS7_ILi80EEENS7_ILi256EEEEEELi256ENS_6half_tEfNS_4arch4Sm90ELb0ELb0ELb0ELb0ELb0ELb0ELb0ELb1ELb1ELb0ELb0ELb0EEENS1_21CollectiveEpilogueFwdINS6_IJSB_SD_SC_EEESA_SF_SH_Li256ELb0ELb0ELb0ELb0EEENS1_29StaticPersistentTileSchedulerILb0EEEEEEEEEvNT_6ParamsE:
	.zero		3584


//--------------------- .nv.constant0._ZN7cutlass13device_kernelIN5flash11enable_sm90INS1_16FlashAttnFwdSm90INS1_25CollectiveMainloopFwdSm90ILi2EN4cute5tupleIJNS5_1CILi1EEES8_S8_EEENS6_IJNS7_ILi128EEENS7_ILi80EEENS7_ILi256EEEEEELi256ENS_6half_tEfNS_4arch4Sm90ELb0ELb0ELb0ELb1ELb0ELb0ELb0ELb1ELb1ELb0ELb0ELb0EEENS1_21CollectiveEpilogueFwdINS6_IJSA_SC_SB_EEES9_SE_SG_Li256ELb1ELb0ELb0ELb0EEENS1_36VarlenDynamicPersistentTileSchedulerILi128ELi80ELi256ELi32ELb0ELb0ELb1ELb0ELb1ELb1EEEEEEEEEvNT_6ParamsE --------------------------
	.section	.nv.constant0._ZN7cutlass13device_kernelIN5flash11enable_sm90INS1_16FlashAttnFwdSm90INS1_25CollectiveMainloopFwdSm90ILi2EN4cute5tupleIJNS5_1CILi1EEES8_S8_EEENS6_IJNS7_ILi128EEENS7_ILi80EEENS7_ILi256EEEEEELi256ENS_6half_tEfNS_4arch4Sm90ELb0ELb0ELb0ELb1ELb0ELb0ELb0ELb1ELb1ELb0ELb0ELb0EEENS1_21CollectiveEpilogueFwdINS6_IJSA_SC_SB_EEES9_SE_SG_Li256ELb1ELb0ELb0ELb0EEENS1_36VarlenDynamicPersistentTileSchedulerILi128ELi80ELi256ELi32ELb0ELb0ELb1ELb0ELb1ELb1EEEEEEEEEvNT_6ParamsE,"a",@progbits
	.sectionflags	@""
	.align	4
.nv.constant0._ZN7cutlass13device_kernelIN5flash11enable_sm90INS1_16FlashAttnFwdSm90INS1_25CollectiveMainloopFwdSm90ILi2EN4cute5tupleIJNS5_1CILi1EEES8_S8_EEENS6_IJNS7_ILi128EEENS7_ILi80EEENS7_ILi256EEEEEELi256ENS_6half_tEfNS_4arch4Sm90ELb0ELb0ELb0ELb1ELb0ELb0ELb0ELb1ELb1ELb0ELb0ELb0EEENS1_21CollectiveEpilogueFwdINS6_IJSA_SC_SB_EEES9_SE_SG_Li256ELb1ELb0ELb0ELb0EEENS1_36VarlenDynamicPersistentTileSchedulerILi128ELi80ELi256ELi32ELb0ELb0ELb1ELb0ELb1ELb1EEEEEEEEEvNT_6ParamsE:
	.zero		3200


//--------------------- .nv.constant0._ZN7cutlass13device_kernelIN5flash11enable_sm90INS1_16FlashAttnFwdSm90INS1_25CollectiveMainloopFwdSm90ILi2EN4cute5tupleIJNS5_1CILi1EEES8_S8_EEENS6_IJNS7_ILi128EEENS7_ILi80EEENS7_ILi256EEEEEELi256ENS_6half_tEfNS_4arch4Sm90ELb0ELb0ELb0ELb1ELb0ELb1ELb0ELb1ELb1ELb0ELb0ELb0EEENS1_21CollectiveEpilogueFwdINS6_IJSA_SC_SB_EEES9_SE_SG_Li256ELb1ELb0ELb0ELb0EEENS1_36VarlenDynamicPersistentTileSchedulerILi128ELi80ELi256ELi32ELb0ELb0ELb1ELb0ELb1ELb1EEEEEEEEEvNT_6ParamsE --------------------------
	.section	.nv.constant0._ZN7cutlass13device_kernelIN5flash11enable_sm90INS1_16FlashAttnFwdSm90INS1_25CollectiveMainloopFwdSm90ILi2EN4cute5tupleIJNS5_1CILi1EEES8_S8_EEENS6_IJNS7_ILi128EEENS7_ILi80EEENS7_ILi256EEEEEELi256ENS_6half_tEfNS_4arch4Sm90ELb0ELb0ELb0ELb1ELb0ELb1ELb0ELb1ELb1ELb0ELb0ELb0EEENS1_21CollectiveEpilogueFwdINS6_IJSA_SC_SB_EEES9_SE_SG_Li256ELb1ELb0ELb0ELb0EEENS1_36VarlenDynamicPersistentTileSchedulerILi128ELi80ELi256ELi32ELb0ELb0ELb1ELb0ELb1ELb1EEEEEEEEEvNT_6ParamsE,"a",@progbits
	.sectionflags	@""
	.align	4
.nv.constant0._ZN7cutlass13device_kernelIN5flash11enable_sm90INS1_16FlashAttnFwdSm90INS1_25CollectiveMainloopFwdSm90ILi2EN4cute5tupleIJNS5_1CILi1EEES8_S8_EEENS6_IJNS7_ILi128EEENS7_ILi80EEENS7_ILi256EEEEEELi256ENS_6half_tEfNS_4arch4Sm90ELb0ELb0ELb0ELb1ELb0ELb1ELb0ELb1ELb1ELb0ELb0ELb0EEENS1_21CollectiveEpilogueFwdINS6_IJSA_SC_SB_EEES9_SE_SG_Li256ELb1ELb0ELb0ELb0EEENS1_36VarlenDynamicPersistentTileSchedulerILi128ELi80ELi256ELi32ELb0ELb0ELb1ELb0ELb1ELb1EEEEEEEEEvNT_6ParamsE:
	.zero		3200


//--------------------- .nv.constant0._ZN7cutlass13device_kernelIN5flash11enable_sm90INS1_16FlashAttnFwdSm90INS1_25CollectiveMainloopFwdSm90ILi2EN4cute5tupleIJNS5_1CILi1EEES8_S8_EEENS6_IJNS7_ILi128EEENS7_ILi64EEENS7_ILi256EEEEEELi256ENS_6half_tEfNS_4arch4Sm90ELb0ELb1ELb0ELb0ELb0ELb0ELb0ELb1ELb1ELb0ELb0ELb0EEENS1_21CollectiveEpilogueFwdINS6_IJSA_SC_SB_EEES9_SE_SG_Li256ELb0ELb0ELb0ELb0EEENS1_30DynamicPersistentTileSchedulerILi256ELi32ELb0ELb0ELb1EEEEEEEEEvNT_6ParamsE --------------------------
	.section	.nv.constant0._ZN7cutlass13device_kernelIN5flash11enable_sm90INS1_16FlashAttnFwdSm90INS1_25CollectiveMainloopFwdSm90ILi2EN4cute5tupleIJNS5_1CILi1EEES8_S8_EEENS6_IJNS7_ILi128EEENS7_ILi64EEENS7_ILi256EEEEEELi256ENS_6half_tEfNS_4arch4Sm90ELb0ELb1ELb0ELb0ELb0ELb0ELb0ELb1ELb1ELb0ELb0ELb0EEENS1_21CollectiveEpilogueFwdINS6_IJSA_SC_SB_EEES9_SE_SG_Li256ELb0ELb0ELb0ELb0EEENS1_30DynamicPersistentTileSchedulerILi256ELi32ELb0ELb0ELb1EEEEEEEEEvNT_6ParamsE,"a",@progbits
	.sectionflags	@""
	.align	4
.nv.constant0._ZN7cutlass13device_kernelIN5flash11enable_sm90INS1_16FlashAttnFwdSm90INS1_25CollectiveMainloopFwdSm90ILi2EN4cute5tupleIJNS5_1CILi1EEES8_S8_EEENS6_IJNS7_ILi128EEENS7_ILi64EEENS7_ILi256EEEEEELi256ENS_6half_tEfNS_4arch4Sm90ELb0ELb1ELb0ELb0ELb0ELb0ELb0ELb1ELb1ELb0ELb0ELb0EEENS1_21CollectiveEpilogueFwdINS6_IJSA_SC_SB_EEES9_SE_SG_Li256ELb0ELb0ELb0ELb0EEENS1_30DynamicPersistentTileSchedulerILi256ELi32ELb0ELb0ELb1EEEEEEEEEvNT_6ParamsE:
	.zero		3584


//--------------------- .nv.constant0._ZN7cutlass13device_kernelIN5flash11enable_sm90INS1_16FlashAttnFwdSm90INS1_25CollectiveMainloopFwdSm90ILi2EN4cute5tupleIJNS5_1CILi1EEES8_S8_EEENS6_IJNS7_ILi128EEENS7_ILi64EEENS7_ILi256EEEEEELi256ENS_6half_tEfNS_4arch4Sm90ELb0ELb1ELb0ELb1ELb0ELb0ELb0ELb1ELb1ELb0ELb0ELb0EEENS1_21CollectiveEpilogueFwdINS6_IJSA_SC_SB_EEES9_SE_SG_Li256ELb1ELb0ELb0ELb0EEENS1_36VarlenDynamicPersistentTileSchedulerILi128ELi64ELi256ELi32ELb0ELb0ELb1ELb1ELb0ELb1EEEEEEEEEvNT_6ParamsE --------------------------
	.section	.nv.constant0._ZN7cutlass13device_kernelIN5flash11enable_sm90INS1_16FlashAttnFwdSm90INS1_25CollectiveMainloopFwdSm90ILi2EN4cute5tupleIJNS5_1CILi1EEES8_S8_EEENS6_IJNS7_ILi128EEENS7_ILi64EEENS7_ILi256EEEEEELi256ENS_6half_tEfNS_4arch4Sm90ELb0ELb1ELb0ELb1ELb0ELb0ELb0ELb1ELb1ELb0ELb0ELb0EEENS1_21CollectiveEpilogueFwdINS6_IJSA_SC_SB_EEES9_SE_SG_Li256ELb1ELb0ELb0ELb0EEENS1_36VarlenDynamicPersistentTileSchedulerILi128ELi64ELi256ELi32ELb0ELb0ELb1ELb1ELb0ELb1EEEEEEEEEvNT_6ParamsE,"a",@progbits
	.sectionflags	@""
	.align	4
.nv.constant0._ZN7cutlass13device_kernelIN5flash11enable_sm90INS1_16FlashAttnFwdSm90INS1_25CollectiveMainloopFwdSm90ILi2EN4cute5tupleIJNS5_1CILi1EEES8_S8_EEENS6_IJNS7_ILi128EEENS7_ILi64EEENS7_ILi256EEEEEELi256ENS_6half_tEfNS_4arch4Sm90ELb0ELb1ELb0ELb1ELb0ELb0ELb0ELb1ELb1ELb0ELb0ELb0EEENS1_21CollectiveEpilogueFwdINS6_IJSA_SC_SB_EEES9_SE_SG_Li256ELb1ELb0ELb0ELb0EEENS1_36VarlenDynamicPersistentTileSchedulerILi128ELi64ELi256ELi32ELb0ELb0ELb1ELb1ELb0ELb1EEEEEEEEEvNT_6ParamsE:
	.zero		3200


//--------------------- .nv.constant0._ZN7cutlass13device_kernelIN5flash11enable_sm90INS1_16FlashAttnFwdSm90INS1_25CollectiveMainloopFwdSm90ILi2EN4cute5tupleIJNS5_1CILi1EEES8_S8_EEENS6_IJNS7_ILi128EEENS7_ILi64EEENS7_ILi256EEEEEELi256ENS_6half_tEfNS_4arch4Sm90ELb0ELb1ELb0ELb1ELb0ELb1ELb0ELb1ELb1ELb0ELb0ELb0EEENS1_21CollectiveEpilogueFwdINS6_IJSA_SC_SB_EEES9_SE_SG_Li256ELb1ELb0ELb0ELb0EEENS1_36VarlenDynamicPersistentTileSchedulerILi128ELi64ELi256ELi32ELb0ELb0ELb1ELb1ELb0ELb1EEEEEEEEEvNT_6ParamsE --------------------------
	.section	.nv.constant0._ZN7cutlass13device_kernelIN5flash11enable_sm90INS1_16FlashAttnFwdSm90INS1_25CollectiveMainloopFwdSm90ILi2EN4cute5tupleIJNS5_1CILi1EEES8_S8_EEENS6_IJNS7_ILi128EEENS7_ILi64EEENS7_ILi256EEEEEELi256ENS_6half_tEfNS_4arch4Sm90ELb0ELb1ELb0ELb1ELb0ELb1ELb0ELb1ELb1ELb0ELb0ELb0EEENS1_21CollectiveEpilogueFwdINS6_IJSA_SC_SB_EEES9_SE_SG_Li256ELb1ELb0ELb0ELb0EEENS1_36VarlenDynamicPersistentTileSchedulerILi128ELi64ELi256ELi32ELb0ELb0ELb1ELb1ELb0ELb1EEEEEEEEEvNT_6ParamsE,"a",@progbits
	.sectionflags	@""
	.align	4
.nv.constant0._ZN7cutlass13device_kernelIN5flash11enable_sm90INS1_16FlashAttnFwdSm90INS1_25CollectiveMainloopFwdSm90ILi2EN4cute5tupleIJNS5_1CILi1EEES8_S8_EEENS6_IJNS7_ILi128EEENS7_ILi64EEENS7_ILi256EEEEEELi256ENS_6half_tEfNS_4arch4Sm90ELb0ELb1ELb0ELb1ELb0ELb1ELb0ELb1ELb1ELb0ELb0ELb0EEENS1_21CollectiveEpilogueFwdINS6_IJSA_SC_SB_EEES9_SE_SG_Li256ELb1ELb0ELb0ELb0EEENS1_36VarlenDynamicPersistentTileSchedulerILi128ELi64ELi256ELi32ELb0ELb0ELb1ELb1ELb0ELb1EEEEEEEEEvNT_6ParamsE:
	.zero		3200


//--------------------- .nv.constant0._ZN7cutlass13device_kernelIN5flash11enable_sm90INS1_16FlashAttnFwdSm90INS1_25CollectiveMainloopFwdSm90ILi2EN4cute5tupleIJNS5_1CILi1EEES8_S8_EEENS6_IJNS7_ILi128EEENS7_ILi80EEENS7_ILi256EEEEEELi256ENS_6half_tEfNS_4arch4Sm90ELb1ELb0ELb0ELb0ELb0ELb0ELb0ELb1ELb1ELb0ELb0ELb0EEENS1_21CollectiveEpilogueFwdINS6_IJSA_SC_SB_EEES9_SE_SG_Li256ELb0ELb0ELb0ELb0EEENS1_30DynamicPersistentTileSchedulerILi256ELi32ELb0ELb0ELb1EEEEEEEEEvNT_6ParamsE --------------------------
	.section	.nv.constant0._ZN7cutlass13device_kernelIN5flash11enable_sm90INS1_16FlashAttnFwdSm90INS1_25CollectiveMainloopFwdSm90ILi2EN4cute5tupleIJNS5_1CILi1EEES8_S8_EEENS6_IJNS7_ILi128EEENS7_ILi80EEENS7_ILi256EEEEEELi256ENS_6half_tEfNS_4arch4Sm90ELb1ELb0ELb0ELb0ELb0ELb0ELb0ELb1ELb1ELb0ELb0ELb0EEENS1_21CollectiveEpilogueFwdINS6_IJSA_SC_SB_EEES9_SE_SG_Li256ELb0ELb0ELb0ELb0EEENS1_30DynamicPersistentTileSchedulerILi256ELi32ELb0ELb0ELb1EEEEEEEEEvNT_6ParamsE,"a",@progbits
	.sectionflags	@""
	.align	4
.nv.constant0._ZN7cutlass13device_kernelIN5flash11enable_sm90INS1_16FlashAttnFwdSm90INS1_25CollectiveMainloopFwdSm90ILi2EN4cute5tupleIJNS5_1CILi1EEES8_S8_EEENS6_IJNS7_ILi128EEENS7_ILi80EEENS7_ILi256EEEEEELi256ENS_6half_tEfNS_4arch4Sm90ELb1ELb0ELb0ELb0ELb0ELb0ELb0ELb1ELb1ELb0ELb0ELb0EEENS1_21CollectiveEpilogueFwdINS6_IJSA_SC_SB_EEES9_SE_SG_Li256ELb0ELb0ELb0ELb0EEENS1_30DynamicPersistentTileSchedulerILi256ELi32ELb0ELb0ELb1EEEEEEEEEvNT_6ParamsE:
	.zero		3584


//--------------------- .nv.constant0._ZN7cutlass13device_kernelIN5flash11enable_sm90INS1_16FlashAttnFwdSm90INS1_25CollectiveMainloopFwdSm90ILi2EN4cute5tupleIJNS5_1CILi1EEES8_S8_EEENS6_IJNS7_ILi128EEENS7_ILi80EEENS7_ILi256EEEEEELi256ENS_6half_tEfNS_4arch4Sm90ELb1ELb0ELb0ELb1ELb0ELb0ELb0ELb1ELb1ELb0ELb0ELb0EEENS1_21CollectiveEpilogueFwdINS6_IJSA_SC_SB_EEES9_SE_SG_Li256ELb1ELb0ELb0ELb0EEENS1_36VarlenDynamicPersistentTileSchedulerILi128ELi80ELi256ELi32ELb0ELb0ELb1ELb1ELb1ELb1EEEEEEEEEvNT_6ParamsE --------------------------
	.section	.nv.constant0._ZN7cutlass13device_kernelIN5flash11enable_sm90INS1_16FlashAttnFwdSm90INS1_25CollectiveMainloopFwdSm90ILi2EN4cute5tupleIJNS5_1CILi1EEES8_S8_EEENS6_IJNS7_ILi128EEENS7_ILi80EEENS7_ILi256EEEEEELi256ENS_6half_tEfNS_4arch4Sm90ELb1ELb0ELb0ELb1ELb0ELb0ELb0ELb1ELb1ELb0ELb0ELb0EEENS1_21CollectiveEpilogueFwdINS6_IJSA_SC_SB_EEES9_SE_SG_Li256ELb1ELb0ELb0ELb0EEENS1_36VarlenDynamicPersistentTileSchedulerILi128ELi80ELi256ELi32ELb0ELb0ELb1ELb1ELb1ELb1EEEEEEEEEvNT_6ParamsE,"a",@progbits
	.sectionflags	@""
	.align	4
.nv.constant0._ZN7cutlass13device_kernelIN5flash11enable_sm90INS1_16FlashAttnFwdSm90INS1_25CollectiveMainloopFwdSm90ILi2EN4cute5tupleIJNS5_1CILi1EEES8_S8_EEENS6_IJNS7_ILi128EEENS7_ILi80EEENS7_ILi256EEEEEELi256ENS_6half_tEfNS_4arch4Sm90ELb1ELb0ELb0ELb1ELb0ELb0ELb0ELb1ELb1ELb0ELb0ELb0EEENS1_21CollectiveEpilogueFwdINS6_IJSA_SC_SB_EEES9_SE_SG_Li256ELb1ELb0ELb0ELb0EEENS1_36VarlenDynamicPersistentTileSchedulerILi128ELi80ELi256ELi32ELb0ELb0ELb1ELb1ELb1ELb1EEEEEEEEEvNT_6ParamsE:
	.zero		3200


//--------------------- .nv.constant0._ZN7cutlass13device_kernelIN5flash11enable_sm90INS1_16FlashAttnFwdSm90INS1_25CollectiveMainloopFwdSm90ILi2EN4cute5tupleIJNS5_1CILi1EEES8_S8_EEENS6_IJNS7_ILi128EEENS7_ILi80EEENS7_ILi256EEEEEELi256ENS_6half_tEfNS_4arch4Sm90ELb1ELb0ELb0ELb1ELb0ELb1ELb0ELb1ELb1ELb0ELb0ELb0EEENS1_21CollectiveEpilogueFwdINS6_IJSA_SC_SB_EEES9_SE_SG_Li256ELb1ELb0ELb0ELb0EEENS1_36VarlenDynamicPersistentTileSchedulerILi128ELi80ELi256ELi32ELb0ELb0ELb1ELb1ELb1ELb1EEEEEEEEEvNT_6ParamsE --------------------------
	.section	.nv.constant0._ZN7cutlass13device_kernelIN5flash11enable_sm90INS1_16FlashAttnFwdSm90INS1_25CollectiveMainloopFwdSm90ILi2EN4cute5tupleIJNS5_1CILi1EEES8_S8_EEENS6_IJNS7_ILi128EEENS7_ILi80EEENS7_ILi256EEEEEELi256ENS_6half_tEfNS_4arch4Sm90ELb1ELb0ELb0ELb1ELb0ELb1ELb0ELb1ELb1ELb0ELb0ELb0EEENS1_21CollectiveEpilogueFwdINS6_IJSA_SC_SB_EEES9_SE_SG_Li256ELb1ELb0ELb0ELb0EEENS1_36VarlenDynamicPersistentTileSchedulerILi128ELi80ELi256ELi32ELb0ELb0ELb1ELb1ELb1ELb1EEEEEEEEEvNT_6ParamsE,"a",@progbits
	.sectionflags	@""
	.align	4
.nv.constant0._ZN7cutlass13device_kernelIN5flash11enable_sm90INS1_16FlashAttnFwdSm90INS1_25CollectiveMainloopFwdSm90ILi2EN4cute5tupleIJNS5_1CILi1EEES8_S8_EEENS6_IJNS7_ILi128EEENS7_ILi80EEENS7_ILi256EEEEEELi256ENS_6half_tEfNS_4arch4Sm90ELb1ELb0ELb0ELb1ELb0ELb1ELb0ELb1ELb1ELb0ELb0ELb0EEENS1_21CollectiveEpilogueFwdINS6_IJSA_SC_SB_EEES9_SE_SG_Li256ELb1ELb0ELb0ELb0EEENS1_36VarlenDynamicPersistentTileSchedulerILi128ELi80ELi256ELi32ELb0ELb0ELb1ELb1ELb1ELb1EEEEEEEEEvNT_6ParamsE:
	.zero		3200


//--------------------- .nv.constant0._ZN7cutlass13device_kernelIN5flash11enable_sm90INS1_16FlashAttnFwdSm90INS1_25CollectiveMainloopFwdSm90ILi2EN4cute5tupleIJNS5_1CILi1EEES8_S8_EEENS6_IJNS7_ILi128EEENS7_ILi112EEENS7_ILi192EEEEEELi192ENS_6half_tEfNS_4arch4Sm90ELb0ELb0ELb0ELb0ELb0ELb0ELb0ELb1ELb1ELb0ELb0ELb0EEENS1_21CollectiveEpilogueFwdINS6_IJSA_SC_SB_EEES9_SE_SG_Li256ELb0ELb0ELb0ELb0EEENS1_29StaticPersistentTileSchedulerILb0EEEEEEEEEvNT_6ParamsE --------------------------
	.section	.nv.constant0._ZN7cutlass13device_kernelIN5flash11enable_sm90INS1_16FlashAttnFwdSm90INS1_25CollectiveMainloopFwdSm90ILi2EN4cute5tupleIJNS5_1CILi1EEES8_S8_EEENS6_IJNS7_ILi128EEENS7_ILi112EEENS7_ILi192EEEEEELi192ENS_6half_tEfNS_4arch4Sm90ELb0ELb0ELb0ELb0ELb0ELb0ELb0ELb1ELb1ELb0ELb0ELb0EEENS1_21CollectiveEpilogueFwdINS6_IJSA_SC_SB_EEES9_SE_SG_Li256ELb0ELb0ELb0ELb0EEENS1_29StaticPersistentTileSchedulerILb0EEEEEEEEEvNT_6ParamsE,"a",@progbits
	.sectionflags	@""
	.align	4
.nv.constant0._ZN7cutlass13device_kernelIN5flash11enable_sm90INS1_16FlashAttnFwdSm90INS1_25CollectiveMainloopFwdSm90ILi2EN4cute5tupleIJNS5_1CILi1EEES8_S8_EEENS6_IJNS7_ILi128EEENS7_ILi112EEENS7_ILi192EEEEEELi192ENS_6half_tEfNS_4arch4Sm90ELb0ELb0ELb0ELb0ELb0ELb0ELb0ELb1ELb1ELb0ELb0ELb0EEENS1_21CollectiveEpilogueFwdINS6_IJSA_SC_SB_EEES9_SE_SG_Li256ELb0ELb0ELb0ELb0EEENS1_29StaticPersistentTileSchedulerILb0EEEEEEEEEvNT_6ParamsE:
	.zero		3584


//--------------------- .nv.constant0._ZN7cutlass13device_kernelIN5flash11enable_sm90INS1_16FlashAttnFwdSm90INS1_25CollectiveMainloopFwdSm90ILi2EN4cute5tupleIJNS5_1CILi2EEENS7_ILi1EEES9_EEENS6_IJNS7_ILi128EEENS7_ILi112EEENS7_ILi192EEEEEELi192ENS_6half_tEfNS_4arch4Sm90ELb0ELb0ELb0ELb0ELb0ELb0ELb0ELb1ELb1ELb0ELb0ELb0EEENS1_21CollectiveEpilogueFwdINS6_IJSB_SD_SC_EEESA_SF_SH_Li256ELb0ELb0ELb0ELb0EEENS1_29StaticPersistentTileSchedulerILb0EEEEEEEEEvNT_6ParamsE --------------------------
	.section	.nv.constant0._ZN7cutlass13device_kernelIN5flash11enable_sm90INS1_16FlashAttnFwdSm90INS1_25CollectiveMainloopFwdSm90ILi2EN4cute5tupleIJNS5_1CILi2EEENS7_ILi1EEES9_EEENS6_IJNS7_ILi128EEENS7_ILi112EEENS7_ILi192EEEEEELi192ENS_6half_tEfNS_4arch4Sm90ELb0ELb0ELb0ELb0ELb0ELb0ELb0ELb1ELb1ELb0ELb0ELb0EEENS1_21CollectiveEpilogueFwdINS6_IJSB_SD_SC_EEESA_SF_SH_Li256ELb0ELb0ELb0ELb0EEENS1_29StaticPersistentTileSchedulerILb0EEEEEEEEEvNT_6ParamsE,"a",@progbits
	.sectionflags	@""
	.align	4
.nv.constant0._ZN7cutlass13device_kernelIN5flash11enable_sm90INS1_16FlashAttnFwdSm90INS1_25CollectiveMainloopFwdSm90ILi2EN4cute5tupleIJNS5_1CILi2EEENS7_ILi1EEES9_EEENS6_IJNS7_ILi128EEENS7_ILi112EEENS7_ILi192EEEEEELi192ENS_6half_tEfNS_4arch4Sm90ELb0ELb0ELb0ELb0ELb0ELb0ELb0ELb1ELb1ELb0ELb0ELb0EEENS1_21CollectiveEpilogueFwdINS6_IJSB_SD_SC_EEESA_SF_SH_Li256ELb0ELb0ELb0ELb0EEENS1_29StaticPersistentTileSchedulerILb0EEEEEEEEEvNT_6ParamsE:
	.zero		3584


//--------------------- .nv.constant0._ZN7cutlass13device_kernelIN5flash11enable_sm90INS1_16FlashAttnFwdSm90INS1_25CollectiveMainloopFwdSm90ILi2EN4cute5tupleIJNS5_1CILi1EEES8_S8_EEENS6_IJNS7_ILi128EEENS7_ILi112EEENS7_ILi192EEEEEELi192ENS_6half_tEfNS_4arch4Sm90ELb0ELb0ELb0ELb1ELb0ELb0ELb0ELb1ELb1ELb0ELb0ELb0EEENS1_21CollectiveEpilogueFwdINS6_IJSA_SC_SB_EEES9_SE_SG_Li256ELb1ELb0ELb0ELb0EEENS1_36VarlenDynamicPersistentTileSchedulerILi128ELi112ELi256ELi32ELb0ELb0ELb1ELb0ELb1ELb1EEEEEEEEEvNT_6ParamsE --------------------------
	.section	.nv.constant0._ZN7cutlass13device_kernelIN5flash11enable_sm90INS1_16FlashAttnFwdSm90INS1_25CollectiveMainloopFwdSm90ILi2EN4cute5tupleIJNS5_1CILi1EEES8_S8_EEENS6_IJNS7_ILi128EEENS7_ILi112EEENS7_ILi192EEEEEELi192ENS_6half_tEfNS_4arch4Sm90ELb0ELb0ELb0ELb1ELb0ELb0ELb0ELb1ELb1ELb0ELb0ELb0EEENS1_21CollectiveEpilogueFwdINS6_IJSA_SC_SB_EEES9_SE_SG_Li256ELb1ELb0ELb0ELb0EEENS1_36VarlenDynamicPersistentTileSchedulerILi128ELi112ELi256ELi32ELb0ELb0ELb1ELb0ELb1ELb1EEEEEEEEEvNT_6ParamsE,"a",@progbits
	.sectionflags	@""
	.align	4
.nv.constant0._ZN7cutlass13device_kernelIN5flash11enable_sm90INS1_16FlashAttnFwdSm90INS1_25CollectiveMainloopFwdSm90ILi2EN4cute5tupleIJNS5_1CILi1EEES8_S8_EEENS6_IJNS7_ILi128EEENS7_ILi112EEENS7_ILi192EEEEEELi192ENS_6half_tEfNS_4arch4Sm90ELb0ELb0ELb0ELb1ELb0ELb0ELb0ELb1ELb1ELb0ELb0ELb0EEENS1_21CollectiveEpilogueFwdINS6_IJSA_SC_SB_EEES9_SE_SG_Li256ELb1ELb0ELb0ELb0EEENS1_36VarlenDynamicPersistentTileSchedulerILi128ELi112ELi256ELi32ELb0ELb0ELb1ELb0ELb1ELb1EEEEEEEEEvNT_6ParamsE:
	.zero		3200


//--------------------- .nv.constant0._ZN7cutlass13device_kernelIN5flash11enable_sm90INS1_16FlashAttnFwdSm90INS1_25CollectiveMainloopFwdSm90ILi2EN4cute5tupleIJNS5_1CILi1EEES8_S8_EEENS6_IJNS7_ILi128EEENS7_ILi112EEENS7_ILi192EEEEEELi192ENS_6half_tEfNS_4arch4Sm90ELb0ELb0ELb0ELb1ELb0ELb1ELb0ELb1ELb1ELb0ELb0ELb0EEENS1_21CollectiveEpilogueFwdINS6_IJSA_SC_SB_EEES9_SE_SG_Li256ELb1ELb0ELb0ELb0EEENS1_36VarlenDynamicPersistentTileSchedulerILi128ELi112ELi256ELi32ELb0ELb0ELb1ELb0ELb1ELb1EEEEEEEEEvNT_6ParamsE --------------------------
	.section	.nv.constant0._ZN7cutlass13device_kernelIN5flash11enable_sm90INS1_16FlashAttnFwdSm90INS1_25CollectiveMainloopFwdSm90ILi2EN4cute5tupleIJNS5_1CILi1EEES8_S8_EEENS6_IJNS7_ILi128EEENS7_ILi112EEENS7_ILi192EEEEEELi192ENS_6half_tEfNS_4arch4Sm90ELb0ELb0ELb0ELb1ELb0ELb1ELb0ELb1ELb1ELb0ELb0ELb0EEENS1_21CollectiveEpilogueFwdINS6_IJSA_SC_SB_EEES9_SE_SG_Li256ELb1ELb0ELb0ELb0EEENS1_36VarlenDynamicPersistentTileSchedulerILi128ELi112ELi256ELi32ELb0ELb0ELb1ELb0ELb1ELb1EEEEEEEEEvNT_6ParamsE,"a",@progbits
	.sectionflags	@""
	.align	4
.nv.constant0._ZN7cutlass13device_kernelIN5flash11enable_sm90INS1_16FlashAttnFwdSm90INS1_25CollectiveMainloopFwdSm90ILi2EN4cute5tupleIJNS5_1CILi1EEES8_S8_EEENS6_IJNS7_ILi128EEENS7_ILi112EEENS7_ILi192EEEEEELi192ENS_6half_tEfNS_4arch4Sm90ELb0ELb0ELb0ELb1ELb0ELb1ELb0ELb1ELb1ELb0ELb0ELb0EEENS1_21CollectiveEpilogueFwdINS6_IJSA_SC_SB_EEES9_SE_SG_Li256ELb1ELb0ELb0ELb0EEENS1_36VarlenDynamicPersistentTileSchedulerILi128ELi112ELi256ELi32ELb0ELb0ELb1ELb0ELb1ELb1EEEEEEEEEvNT_6ParamsE:
	.zero		3200


//--------------------- .nv.constant0._ZN7cutlass13device_kernelIN5flash11enable_sm90INS1_16FlashAttnFwdSm90INS1_25CollectiveMainloopFwdSm90ILi2EN4cute5tupleIJNS5_1CILi1EEES8_S8_EEENS6_IJNS7_ILi128EEENS7_ILi96EEENS7_ILi192EEEEEELi192ENS_6half_tEfNS_4arch4Sm90ELb0ELb1ELb0ELb0ELb0ELb0ELb0ELb1ELb1ELb0ELb0ELb0EEENS1_21CollectiveEpilogueFwdINS6_IJSA_SC_SB_EEES9_SE_SG_Li256ELb0ELb0ELb0ELb0EEENS1_30DynamicPersistentTileSchedulerILi256ELi32ELb0ELb0ELb1EEEEEEEEEvNT_6ParamsE --------------------------
	.section	.nv.constant0._ZN7cutlass13device_kernelIN5flash11enable_sm90INS1_16FlashAttnFwdSm90INS1_25CollectiveMainloopFwdSm90ILi2EN4cute5tupleIJNS5_1CILi1EEES8_S8_EEENS6_IJNS7_ILi128EEENS7_ILi96EEENS7_ILi192EEEEEELi192ENS_6half_tEfNS_4arch4Sm90ELb0ELb1ELb0ELb0ELb0ELb0ELb0ELb1ELb1ELb0ELb0ELb0EEENS1_21CollectiveEpilogueFwdINS6_IJSA_SC_SB_EEES9_SE_SG_Li256ELb0ELb0ELb0ELb0EEENS1_30DynamicPersistentTileSchedulerILi256ELi32ELb0ELb0ELb1EEEEEEEEEvNT_6ParamsE,"a",@progbits
	.sectionflags	@""
	.align	4
.nv.constant0._ZN7cutlass13device_kernelIN5flash11enable_sm90INS1_16FlashAttnFwdSm90INS1_25CollectiveMainloopFwdSm90ILi2EN4cute5tupleIJNS5_1CILi1EEES8_S8_EEENS6_IJNS7_ILi128EEENS7_ILi96EEENS7_ILi192EEEEEELi192ENS_6half_tEfNS_4arch4Sm90ELb0ELb1ELb0ELb0ELb0ELb0ELb0ELb1ELb1ELb0ELb0ELb0EEENS1_21CollectiveEpilogueFwdINS6_IJSA_SC_SB_EEES9_SE_SG_Li256ELb0ELb0ELb0ELb0EEENS1_30DynamicPersistentTileSchedulerILi256ELi32ELb0ELb0ELb1EEEEEEEEEvNT_6ParamsE:
	.zero		3584


//--------------------- .nv.constant0._ZN7cutlass13device_kernelIN5flash11enable_sm90INS1_16FlashAttnFwdSm90INS1_25CollectiveMainloopFwdSm90ILi2EN4cute5tupleIJNS5_1CILi1EEES8_S8_EEENS6_IJNS7_ILi128EEENS7_ILi96EEENS7_ILi192EEEEEELi192ENS_6half_tEfNS_4arch4Sm90ELb0ELb1ELb0ELb1ELb0ELb0ELb0ELb1ELb1ELb0ELb0ELb0EEENS1_21CollectiveEpilogueFwdINS6_IJSA_SC_SB_EEES9_SE_SG_Li256ELb1ELb0ELb0ELb0EEENS1_36VarlenDynamicPersistentTileSchedulerILi128ELi96ELi256ELi32ELb0ELb0ELb1ELb1ELb0ELb1EEEEEEEEEvNT_6ParamsE --------------------------
	.section	.nv.constant0._ZN7cutlass13device_kernelIN5flash11enable_sm90INS1_16FlashAttnFwdSm90INS1_25CollectiveMainloopFwdSm90ILi2EN4cute5tupleIJNS5_1CILi1EEES8_S8_EEENS6_IJNS7_ILi128EEENS7_ILi96EEENS7_ILi192EEEEEELi192ENS_6half_tEfNS_4arch4Sm90ELb0ELb1ELb0ELb1ELb0ELb0ELb0ELb1ELb1ELb0ELb0ELb0EEENS1_21CollectiveEpilogueFwdINS6_IJSA_SC_SB_EEES9_SE_SG_Li256ELb1ELb0ELb0ELb0EEENS1_36VarlenDynamicPersistentTileSchedulerILi128ELi96ELi256ELi32ELb0ELb0ELb1ELb1ELb0ELb1EEEEEEEEEvNT_6ParamsE,"a",@progbits
	.sectionflags	@""
	.align	4
.nv.constant0._ZN7cutlass13device_kernelIN5flash11enable_sm90INS1_16FlashAttnFwdSm90INS1_25CollectiveMainloopFwdSm90ILi2EN4cute5tupleIJNS5_1CILi1EEES8_S8_EEENS6_IJNS7_ILi128EEENS7_ILi96EEENS7_ILi192EEEEEELi192ENS_6half_tEfNS_4arch4Sm90ELb0ELb1ELb0ELb1ELb0ELb0ELb0ELb1ELb1ELb0ELb0ELb0EEENS1_21CollectiveEpilogueFwdINS6_IJSA_SC_SB_EEES9_SE_SG_Li256ELb1ELb0ELb0ELb0EEENS1_36VarlenDynamicPersistentTileSchedulerILi128ELi96ELi256ELi32ELb0ELb0ELb1ELb1ELb0ELb1EEEEEEEEEvNT_6ParamsE:
	.zero		3200


//--------------------- .nv.constant0._ZN7cutlass13device_kernelIN5flash11enable_sm90INS1_16FlashAttnFwdSm90INS1_25CollectiveMainloopFwdSm90ILi2EN4cute5tupleIJNS5_1CILi1EEES8_S8_EEENS6_IJNS7_ILi128EEENS7_ILi96EEENS7_ILi192EEEEEELi192ENS_6half_tEfNS_4arch4Sm90ELb0ELb1ELb0ELb1ELb0ELb1ELb0ELb1ELb1ELb0ELb0ELb0EEENS1_21CollectiveEpilogueFwdINS6_IJSA_SC_SB_EEES9_SE_SG_Li256ELb1ELb0ELb0ELb0EEENS1_36VarlenDynamicPersistentTileSchedulerILi128ELi96ELi256ELi32ELb0ELb0ELb1ELb1ELb0ELb1EEEEEEEEEvNT_6ParamsE --------------------------
	.section	.nv.constant0._ZN7cutlass13device_kernelIN5flash11enable_sm90INS1_16FlashAttnFwdSm90INS1_25CollectiveMainloopFwdSm90ILi2EN4cute5tupleIJNS5_1CILi1EEES8_S8_EEENS6_IJNS7_ILi128EEENS7_ILi96EEENS7_ILi192EEEEEELi192ENS_6half_tEfNS_4arch4Sm90ELb0ELb1ELb0ELb1ELb0ELb1ELb0ELb1ELb1ELb0ELb0ELb0EEENS1_21CollectiveEpilogueFwdINS6_IJSA_SC_SB_EEES9_SE_SG_Li256ELb1ELb0ELb0ELb0EEENS1_36VarlenDynamicPersistentTileSchedulerILi128ELi96ELi256ELi32ELb0ELb0ELb1ELb1ELb0ELb1EEEEEEEEEvNT_6ParamsE,"a",@progbits
	.sectionflags	@""
	.align	4
.nv.constant0._ZN7cutlass13device_kernelIN5flash11enable_sm90INS1_16FlashAttnFwdSm90INS1_25CollectiveMainloopFwdSm90ILi2EN4cute5tupleIJNS5_1CILi1EEES8_S8_EEENS6_IJNS7_ILi128EEENS7_ILi96EEENS7_ILi192EEEEEELi192ENS_6half_tEfNS_4arch4Sm90ELb0ELb1ELb0ELb1ELb0ELb1ELb0ELb1ELb1ELb0ELb0ELb0EEENS1_21CollectiveEpilogueFwdINS6_IJSA_SC_SB_EEES9_SE_SG_Li256ELb1ELb0ELb0ELb0EEENS1_36VarlenDynamicPersistentTileSchedulerILi128ELi96ELi256ELi32ELb0ELb0ELb1ELb1ELb0ELb1EEEEEEEEEvNT_6ParamsE:
	.zero		3200


//--------------------- .nv.constant0._ZN7cutlass13device_kernelIN5flash11enable_sm90INS1_16FlashAttnFwdSm90INS1_25CollectiveMainloopFwdSm90ILi2EN4cute5tupleIJNS5_1CILi1EEES8_S8_EEENS6_IJNS7_ILi128EEENS7_ILi112EEENS7_ILi192EEEEEELi192ENS_6half_tEfNS_4arch4Sm90ELb1ELb0ELb0ELb0ELb0ELb0ELb0ELb1ELb1ELb0ELb0ELb0EEENS1_21CollectiveEpilogueFwdINS6_IJSA_SC_SB_EEES9_SE_SG_Li256ELb0ELb0ELb0ELb0EEENS1_30DynamicPersistentTileSchedulerILi256ELi32ELb0ELb0ELb1EEEEEEEEEvNT_6ParamsE --------------------------
	.section	.nv.constant0._ZN7cutlass13device_kernelIN5flash11enable_sm90INS1_16FlashAttnFwdSm90INS1_25CollectiveMainloopFwdSm90ILi2EN4cute5tupleIJNS5_1CILi1EEES8_S8_EEENS6_IJNS7_ILi128EEENS7_ILi112EEENS7_ILi192EEEEEELi192ENS_6half_tEfNS_4arch4Sm90ELb1ELb0ELb0ELb0ELb0ELb0ELb0ELb1ELb1ELb0ELb0ELb0EEENS1_21CollectiveEpilogueFwdINS6_IJSA_SC_SB_EEES9_SE_SG_Li256ELb0ELb0ELb0ELb0EEENS1_30DynamicPersistentTileSchedulerILi256ELi32ELb0ELb0ELb1EEEEEEEEEvNT_6ParamsE,"a",@progbits
	.sectionflags	@""
	.align	4
.nv.constant0._ZN7cutlass13device_kernelIN5flash11enable_sm90INS1_16FlashAttnFwdSm90INS1_25CollectiveMainloopFwdSm90ILi2EN4cute5tupleIJNS5_1CILi1EEES8_S8_EEENS6_IJNS7_ILi128EEENS7_ILi112EEENS7_ILi192EEEEEELi192ENS_6half_tEfNS_4arch4Sm90ELb1ELb0ELb0ELb0ELb0ELb0ELb0ELb1ELb1ELb0ELb0ELb0EEENS1_21CollectiveEpilogueFwdINS6_IJSA_SC_SB_EEES9_SE_SG_Li256ELb0ELb0ELb0ELb0EEENS1_30DynamicPersistentTileSchedulerILi256ELi32ELb0ELb0ELb1EEEEEEEEEvNT_6ParamsE:
	.zero		3584


//--------------------- .nv.constant0._ZN7cutlass13device_kernelIN5flash11enable_sm90INS1_16FlashAttnFwdSm90INS1_25CollectiveMainloopFwdSm90ILi2EN4cute5tupleIJNS5_1CILi1EEES8_S8_EEENS6_IJNS7_ILi128EEENS7_ILi112EEENS7_ILi192EEEEEELi192ENS_6half_tEfNS_4arch4Sm90ELb1ELb0ELb0ELb1ELb0ELb0ELb0ELb1ELb1ELb0ELb0ELb0EEENS1_21CollectiveEpilogueFwdINS6_IJSA_SC_SB_EEES9_SE_SG_Li256ELb1ELb0ELb0ELb0EEENS1_36VarlenDynamicPersistentTileSchedulerILi128ELi112ELi256ELi32ELb0ELb0ELb1ELb1ELb1ELb1EEEEEEEEEvNT_6ParamsE --------------------------
	.section	.nv.constant0._ZN7cutlass13device_kernelIN5flash11enable_sm90INS1_16FlashAttnFwdSm90INS1_25CollectiveMainloopFwdSm90ILi2EN4cute5tupleIJNS5_1CILi1EEES8_S8_EEENS6_IJNS7_ILi128EEENS7_ILi112EEENS7_ILi192EEEEEELi192ENS_6half_tEfNS_4arch4Sm90ELb1ELb0ELb0ELb1ELb0ELb0ELb0ELb1ELb1ELb0ELb0ELb0EEENS1_21CollectiveEpilogueFwdINS6_IJSA_SC_SB_EEES9_SE_SG_Li256ELb1ELb0ELb0ELb0EEENS1_36VarlenDynamicPersistentTileSchedulerILi128ELi112ELi256ELi32ELb0ELb0ELb1ELb1ELb1ELb1EEEEEEEEEvNT_6ParamsE,"a",@progbits
	.sectionflags	@""
	.align	4
.nv.constant0._ZN7cutlass13device_kernelIN5flash11enable_sm90INS1_16FlashAttnFwdSm90INS1_25CollectiveMainloopFwdSm90ILi2EN4cute5tupleIJNS5_1CILi1EEES8_S8_EEENS6_IJNS7_ILi128EEENS7_ILi112EEENS7_ILi192EEEEEELi192ENS_6half_tEfNS_4arch4Sm90ELb1ELb0ELb0ELb1ELb0ELb0ELb0ELb1ELb1ELb0ELb0ELb0EEENS1_21CollectiveEpilogueFwdINS6_IJSA_SC_SB_EEES9_SE_SG_Li256ELb1ELb0ELb0ELb0EEENS1_36VarlenDynamicPersistentTileSchedulerILi128ELi112ELi256ELi32ELb0ELb0ELb1ELb1ELb1ELb1EEEEEEEEEvNT_6ParamsE:
	.zero		3200


//--------------------- .nv.constant0._ZN7cutlass13device_kernelIN5flash11enable_sm90INS1_16FlashAttnFwdSm90INS1_25CollectiveMainloopFwdSm90ILi2EN4cute5tupleIJNS5_1CILi1EEES8_S8_EEENS6_IJNS7_ILi128EEENS7_ILi112EEENS7_ILi192EEEEEELi192ENS_6half_tEfNS_4arch4Sm90ELb1ELb0ELb0ELb1ELb0ELb1ELb0ELb1ELb1ELb0ELb0ELb0EEENS1_21CollectiveEpilogueFwdINS6_IJSA_SC_SB_EEES9_SE_SG_Li256ELb1ELb0ELb0ELb0EEENS1_36VarlenDynamicPersistentTileSchedulerILi128ELi112ELi256ELi32ELb0ELb0ELb1ELb1ELb1ELb1EEEEEEEEEvNT_6ParamsE --------------------------
	.section	.nv.constant0._ZN7cutlass13device_kernelIN5flash11enable_sm90INS1_16FlashAttnFwdSm90INS1_25CollectiveMainloopFwdSm90ILi2EN4cute5tupleIJNS5_1CILi1EEES8_S8_EEENS6_IJNS7_ILi128EEENS7_ILi112EEENS7_ILi192EEEEEELi192ENS_6half_tEfNS_4arch4Sm90ELb1ELb0ELb0ELb1ELb0ELb1ELb0ELb1ELb1ELb0ELb0ELb0EEENS1_21CollectiveEpilogueFwdINS6_IJSA_SC_SB_EEES9_SE_SG_Li256ELb1ELb0ELb0ELb0EEENS1_36VarlenDynamicPersistentTileSchedulerILi128ELi112ELi256ELi32ELb0ELb0ELb1ELb1ELb1ELb1EEEEEEEEEvNT_6ParamsE,"a",@progbits
	.sectionflags	@""
	.align	4
.nv.constant0._ZN7cutlass13device_kernelIN5flash11enable_sm90INS1_16FlashAttnFwdSm90INS1_25CollectiveMainloopFwdSm90ILi2EN4cute5tupleIJNS5_1CILi1EEES8_S8_EEENS6_IJNS7_ILi128EEENS7_ILi112EEENS7_ILi192EEEEEELi192ENS_6half_tEfNS_4arch4Sm90ELb1ELb0ELb0ELb1ELb0ELb1ELb0ELb1ELb1ELb0ELb0ELb0EEENS1_21CollectiveEpilogueFwdINS6_IJSA_SC_SB_EEES9_SE_SG_Li256ELb1ELb0ELb0ELb0EEENS1_36VarlenDynamicPersistentTileSchedulerILi128ELi112ELi256ELi32ELb0ELb0ELb1ELb1ELb1ELb1EEEEEEEEEvNT_6ParamsE:
	.zero		3200


//--------------------- .nv.constant0._ZN7cutlass13device_kernelIN5flash11enable_sm90INS1_16FlashAttnFwdSm90INS1_25CollectiveMainloopFwdSm90ILi2EN4cute5tupleIJNS5_1CILi1EEES8_S8_EEENS6_IJNS7_ILi128EEENS7_ILi176EEESA_EEELi128ENS_6half_tEfNS_4arch4Sm90ELb0ELb0ELb0ELb0ELb0ELb0ELb0ELb1ELb1ELb0ELb0ELb0EEENS1_21CollectiveEpilogueFwdINS6_IJSA_SA_SB_EEES9_SD_SF_Li256ELb0ELb0ELb0ELb0EEENS1_29StaticPersistentTileSchedulerILb0EEEEEEEEEvNT_6ParamsE --------------------------
	.section	.nv.constant0._ZN7cutlass13device_kernelIN5flash11enable_sm90INS1_16FlashAttnFwdSm90INS1_25CollectiveMainloopFwdSm90ILi2EN4cute5tupleIJNS5_1CILi1EEES8_S8_EEENS6_IJNS7_ILi128EEENS7_ILi176EEESA_EEELi128ENS_6half_tEfNS_4arch4Sm90ELb0ELb0ELb0ELb0ELb0ELb0ELb0ELb1ELb1ELb0ELb0ELb0EEENS1_21CollectiveEpilogueFwdINS6_IJSA_SA_SB_EEES9_SD_SF_Li256ELb0ELb0ELb0ELb0EEENS1_29StaticPersistentTileSchedulerILb0EEEEEEEEEvNT_6ParamsE,"a",@progbits
	.sectionflags	@""
	.align	4
.nv.constant0._ZN7cutlass13device_kernelIN5flash11enable_sm90INS1_16FlashAttnFwdSm90INS1_25CollectiveMainloopFwdSm90ILi2EN4cute5tupleIJNS5_1CILi1EEES8_S8_EEENS6_IJNS7_ILi128EEENS7_ILi176EEESA_EEELi128ENS_6half_tEfNS_4arch4Sm90ELb0ELb0ELb0ELb0ELb0ELb0ELb0ELb1ELb1ELb0ELb0ELb0EEENS1_21CollectiveEpilogueFwdINS6_IJSA_SA_SB_EEES9_SD_SF_Li256ELb0ELb0ELb0ELb0EEENS1_29StaticPersistentTileSchedulerILb0EEEEEEEEEvNT_6ParamsE:
	.zero		3584


//--------------------- .nv.constant0._ZN7cutlass13device_kernelIN5flash11enable_sm90INS1_16FlashAttnFwdSm90INS1_25CollectiveMainloopFwdSm90ILi2EN4cute5tupleIJNS5_1CILi2EEENS7_ILi1EEES9_EEENS6_IJNS7_ILi128EEENS7_ILi176EEESB_EEELi128ENS_6half_tEfNS_4arch4Sm90ELb0ELb0ELb0ELb0ELb0ELb0ELb0ELb1ELb1ELb0ELb0ELb0EEENS1_21CollectiveEpilogueFwdINS6_IJSB_SB_SC_EEESA_SE_SG_Li256ELb0ELb0ELb0ELb0EEENS1_29StaticPersistentTileSchedulerILb0EEEEEEEEEvNT_6ParamsE --------------------------
	.section	.nv.constant0._ZN7cutlass13device_kernelIN5flash11enable_sm90INS1_16FlashAttnFwdSm90INS1_25CollectiveMainloopFwdSm90ILi2EN4cute5tupleIJNS5_1CILi2EEENS7_ILi1EEES9_EEENS6_IJNS7_ILi128EEENS7_ILi176EEESB_EEELi128ENS_6half_tEfNS_4arch4Sm90ELb0ELb0ELb0ELb0ELb0ELb0ELb0ELb1ELb1ELb0ELb0ELb0EEENS1_21CollectiveEpilogueFwdINS6_IJSB_SB_SC_EEESA_SE_SG_Li256ELb0ELb0ELb0ELb0EEENS1_29StaticPersistentTileSchedulerILb0EEEEEEEEEvNT_6ParamsE,"a",@progbits
	.sectionflags	@""
	.align	4
.nv.constant0._ZN7cutlass13device_kernelIN5flash11enable_sm90INS1_16FlashAttnFwdSm90INS1_25CollectiveMainloopFwdSm90ILi2EN4cute5tupleIJNS5_1CILi2EEENS7_ILi1EEES9_EEENS6_IJNS7_ILi128EEENS7_ILi176EEESB_EEELi128ENS_6half_tEfNS_4arch4Sm90ELb0ELb0ELb0ELb0ELb0ELb0ELb0ELb1ELb1ELb0ELb0ELb0EEENS1_21CollectiveEpilogueFwdINS6_IJSB_SB_SC_EEESA_SE_SG_Li256ELb0ELb0ELb0ELb0EEENS1_29StaticPersistentTileSchedulerILb0EEEEEEEEEvNT_6ParamsE:
	.zero		3584


//--------------------- .nv.constant0._ZN7cutlass13device_kernelIN5flash11enable_sm90INS1_16FlashAttnFwdSm90INS1_25CollectiveMainloopFwdSm90ILi2EN4cute5tupleIJNS5_1CILi1EEES8_S8_EEENS6_IJNS7_ILi128EEENS7_ILi176EEESA_EEELi128ENS_6half_tEfNS_4arch4Sm90ELb0ELb0ELb0ELb1ELb0ELb0ELb0ELb1ELb1ELb0ELb0ELb0EEENS1_21CollectiveEpilogueFwdINS6_IJSA_SA_SB_EEES9_SD_SF_Li256ELb1ELb0ELb0ELb0EEENS1_36VarlenDynamicPersistentTileSchedulerILi128ELi176ELi256ELi32ELb0ELb0ELb1ELb0ELb1ELb1EEEEEEEEEvNT_6ParamsE --------------------------
	.section	.nv.constant0._ZN7cutlass13device_kernelIN5flash11enable_sm90INS1_16FlashAttnFwdSm90INS1_25CollectiveMainloopFwdSm90ILi2EN4cute5tupleIJNS5_1CILi1EEES8_S8_EEENS6_IJNS7_ILi128EEENS7_ILi176EEESA_EEELi128ENS_6half_tEfNS_4arch4Sm90ELb0ELb0ELb0ELb1ELb0ELb0ELb0ELb1ELb1ELb0ELb0ELb0EEENS1_21CollectiveEpilogueFwdINS6_IJSA_SA_SB_EEES9_SD_SF_Li256ELb1ELb0ELb0ELb0EEENS1_36VarlenDynamicPersistentTileSchedulerILi128ELi176ELi256ELi32ELb0ELb0ELb1ELb0ELb1ELb1EEEEEEEEEvNT_6ParamsE,"a",@progbits
	.sectionflags	@""
	.align	4
.nv.constant0._ZN7cutlass13device_kernelIN5flash11enable_sm90INS1_16FlashAttnFwdSm90INS1_25CollectiveMainloopFwdSm90ILi2EN4cute5tupleIJNS5_1CILi1EEES8_S8_EEENS6_IJNS7_ILi128EEENS7_ILi176EEESA_EEELi128ENS_6half_tEfNS_4arch4Sm90ELb0ELb0ELb0ELb1ELb0ELb0ELb0ELb1ELb1ELb0ELb0ELb0EEENS1_21CollectiveEpilogueFwdINS6_IJSA_SA_SB_EEES9_SD_SF_Li256ELb1ELb0ELb0ELb0EEENS1_36VarlenDynamicPersistentTileSchedulerILi128ELi176ELi256ELi32ELb0ELb0ELb1ELb0ELb1ELb1EEEEEEEEEvNT_6ParamsE:
	.zero		3200


//--------------------- .nv.constant0._ZN7cutlass13device_kernelIN5flash11enable_sm90INS1_16FlashAttnFwdSm90INS1_25CollectiveMainloopFwdSm90ILi2EN4cute5tupleIJNS5_1CILi1EEES8_S8_EEENS6_IJNS7_ILi128EEENS7_ILi176EEESA_EEELi128ENS_6half_tEfNS_4arch4Sm90ELb0ELb0ELb0ELb1ELb0ELb1ELb0ELb1ELb1ELb0ELb0ELb0EEENS1_21CollectiveEpilogueFwdINS6_IJSA_SA_SB_EEES9_SD_SF_Li256ELb1ELb0ELb0ELb0EEENS1_36VarlenDynamicPersistentTileSchedulerILi128ELi176ELi256ELi32ELb0ELb0ELb1ELb0ELb1ELb1EEEEEEEEEvNT_6ParamsE --------------------------
	.section	.nv.constant0._ZN7cutlass13device_kernelIN5flash11enable_sm90INS1_16FlashAttnFwdSm90INS1_25CollectiveMainloopFwdSm90ILi2EN4cute5tupleIJNS5_1CILi1EEES8_S8_EEENS6_IJNS7_ILi128EEENS7_ILi176EEESA_EEELi128ENS_6half_tEfNS_4arch4Sm90ELb0ELb0ELb0ELb1ELb0ELb1ELb0ELb1ELb1ELb0ELb0ELb0EEENS1_21CollectiveEpilogueFwdINS6_IJSA_SA_SB_EEES9_SD_SF_Li256ELb1ELb0ELb0ELb0EEENS1_36VarlenDynamicPersistentTileSchedulerILi128ELi176ELi256ELi32ELb0ELb0ELb1ELb0ELb1ELb1EEEEEEEEEvNT_6ParamsE,"a",@progbits
	.sectionflags	@""
	.align	4
.nv.constant0._ZN7cutlass13device_kernelIN5flash11enable_sm90INS1_16FlashAttnFwdSm90INS1_25CollectiveMainloopFwdSm90ILi2EN4cute5tupleIJNS5_1CILi1EEES8_S8_EEENS6_IJNS7_ILi128EEENS7_ILi176EEESA_EEELi128ENS_6half_tEfNS_4arch4Sm90ELb0ELb0ELb0ELb1ELb0ELb1ELb0ELb1ELb1ELb0ELb0ELb0EEENS1_21CollectiveEpilogueFwdINS6_IJSA_SA_SB_EEES9_SD_SF_Li256ELb1ELb0ELb0ELb0EEENS1_36VarlenDynamicPersistentTileSchedulerILi128ELi176ELi256ELi32ELb0ELb0ELb1ELb0ELb1ELb1EEEEEEEEEvNT_6ParamsE:
	.zero		3200


//--------------------- .nv.constant0._ZN7cutlass13device_kernelIN5flash11enable_sm90INS1_16FlashAttnFwdSm90INS1_25CollectiveMainloopFwdSm90ILi2EN4cute5tupleIJNS5_1CILi1EEES8_S8_EEENS6_IJNS7_ILi128EEESA_SA_EEELi128ENS_6half_tEfNS_4arch4Sm90ELb0ELb1ELb0ELb0ELb0ELb0ELb0ELb1ELb1ELb0ELb0ELb0EEENS1_21CollectiveEpilogueFwdISB_S9_SC_SE_Li256ELb0ELb0ELb0ELb0EEENS1_30DynamicPersistentTileSchedulerILi256ELi32ELb0ELb0ELb1EEEEEEEEEvNT_6ParamsE --------------------------
	.section	.nv.constant0._ZN7cutlass13device_kernelIN5flash11enable_sm90INS1_16FlashAttnFwdSm90INS1_25CollectiveMainloopFwdSm90ILi2EN4cute5tupleIJNS5_1CILi1EEES8_S8_EEENS6_IJNS7_ILi128EEESA_SA_EEELi128ENS_6half_tEfNS_4arch4Sm90ELb0ELb1ELb0ELb0ELb0ELb0ELb0ELb1ELb1ELb0ELb0ELb0EEENS1_21CollectiveEpilogueFwdISB_S9_SC_SE_Li256ELb0ELb0ELb0ELb0EEENS1_30DynamicPersistentTileSchedulerILi256ELi32ELb0ELb0ELb1EEEEEEEEEvNT_6ParamsE,"a",@progbits
	.sectionflags	@""
	.align	4
.nv.constant0._ZN7cutlass13device_kernelIN5flash11enable_sm90INS1_16FlashAttnFwdSm90INS1_25CollectiveMainloopFwdSm90ILi2EN4cute5tupleIJNS5_1CILi1EEES8_S8_EEENS6_IJNS7_ILi128EEESA_SA_EEELi128ENS_6half_tEfNS_4arch4Sm90ELb0ELb1ELb0ELb0ELb0ELb0ELb0ELb1ELb1ELb0ELb0ELb0EEENS1_21CollectiveEpilogueFwdISB_S9_SC_SE_Li256ELb0ELb0ELb0ELb0EEENS1_30DynamicPersistentTileSchedulerILi256ELi32ELb0ELb0ELb1EEEEEEEEEvNT_6ParamsE:
	.zero		3584


//--------------------- .nv.constant0._ZN7cutlass13device_kernelIN5flash11enable_sm90INS1_16FlashAttnFwdSm90INS1_25CollectiveMainloopFwdSm90ILi2EN4cute5tupleIJNS5_1CILi1EEES8_S8_EEENS6_IJNS7_ILi128EEESA_SA_EEELi128ENS_6half_tEfNS_4arch4Sm90ELb0ELb1ELb0ELb1ELb0ELb0ELb0ELb1ELb1ELb0ELb0ELb0EEENS1_21CollectiveEpilogueFwdISB_S9_SC_SE_Li256ELb1ELb0ELb0ELb0EEENS1_36VarlenDynamicPersistentTileSchedulerILi128ELi128ELi256ELi32ELb0ELb0ELb1ELb1ELb0ELb1EEEEEEEEEvNT_6ParamsE --------------------------
	.section	.nv.constant0._ZN7cutlass13device_kernelIN5flash11enable_sm90INS1_16FlashAttnFwdSm90INS1_25CollectiveMainloopFwdSm90ILi2EN4cute5tupleIJNS5_1CILi1EEES8_S8_EEENS6_IJNS7_ILi128EEESA_SA_EEELi128ENS_6half_tEfNS_4arch4Sm90ELb0ELb1ELb0ELb1ELb0ELb0ELb0ELb1ELb1ELb0ELb0ELb0EEENS1_21CollectiveEpilogueFwdISB_S9_SC_SE_Li256ELb1ELb0ELb0ELb0EEENS1_36VarlenDynamicPersistentTileSchedulerILi128ELi128ELi256ELi32ELb0ELb0ELb1ELb1ELb0ELb1EEEEEEEEEvNT_6ParamsE,"a",@progbits
	.sectionflags	@""
	.align	4
.nv.constant0._ZN7cutlass13device_kernelIN5flash11enable_sm90INS1_16FlashAttnFwdSm90INS1_25CollectiveMainloopFwdSm90ILi2EN4cute5tupleIJNS5_1CILi1EEES8_S8_EEENS6_IJNS7_ILi128EEESA_SA_EEELi128ENS_6half_tEfNS_4arch4Sm90ELb0ELb1ELb0ELb1ELb0ELb0ELb0ELb1ELb1ELb0ELb0ELb0EEENS1_21CollectiveEpilogueFwdISB_S9_SC_SE_Li256ELb1ELb0ELb0ELb0EEENS1_36VarlenDynamicPersistentTileSchedulerILi128ELi128ELi256ELi32ELb0ELb0ELb1ELb1ELb0ELb1EEEEEEEEEvNT_6ParamsE:
	.zero		3200


//--------------------- .nv.constant0._ZN7cutlass13device_kernelIN5flash11enable_sm90INS1_16FlashAttnFwdSm90INS1_25CollectiveMainloopFwdSm90ILi2EN4cute5tupleIJNS5_1CILi1EEES8_S8_EEENS6_IJNS7_ILi128EEESA_SA_EEELi128ENS_6half_tEfNS_4arch4Sm90ELb0ELb1ELb0ELb1ELb0ELb1ELb0ELb1ELb1ELb0ELb0ELb0EEENS1_21CollectiveEpilogueFwdISB_S9_SC_SE_Li256ELb1ELb0ELb0ELb0EEENS1_36VarlenDynamicPersistentTileSchedulerILi128ELi128ELi256ELi32ELb0ELb0ELb1ELb1ELb0ELb1EEEEEEEEEvNT_6ParamsE --------------------------
	.section	.nv.constant0._ZN7cutlass13device_kernelIN5flash11enable_sm90INS1_16FlashAttnFwdSm90INS1_25CollectiveMainloopFwdSm90ILi2EN4cute5tupleIJNS5_1CILi1EEES8_S8_EEENS6_IJNS7_ILi128EEESA_SA_EEELi128ENS_6half_tEfNS_4arch4Sm90ELb0ELb1ELb0ELb1ELb0ELb1ELb0ELb1ELb1ELb0ELb0ELb0EEENS1_21CollectiveEpilogueFwdISB_S9_SC_SE_Li256ELb1ELb0ELb0ELb0EEENS1_36VarlenDynamicPersistentTileSchedulerILi128ELi128ELi256ELi32ELb0ELb0ELb1ELb1ELb0ELb1EEEEEEEEEvNT_6ParamsE,"a",@progbits
	.sectionflags	@""
	.align	4
.nv.constant0._ZN7cutlass13device_kernelIN5flash11enable_sm90INS1_16FlashAttnFwdSm90INS1_25CollectiveMainloopFwdSm90ILi2EN4cute5tupleIJNS5_1CILi1EEES8_S8_EEENS6_IJNS7_ILi128EEESA_SA_EEELi128ENS_6half_tEfNS_4arch4Sm90ELb0ELb1ELb0ELb1ELb0ELb1ELb0ELb1ELb1ELb0ELb0ELb0EEENS1_21CollectiveEpilogueFwdISB_S9_SC_SE_Li256ELb1ELb0ELb0ELb0EEENS1_36VarlenDynamicPersistentTileSchedulerILi128ELi128ELi256ELi32ELb0ELb0ELb1ELb1ELb0ELb1EEEEEEEEEvNT_6ParamsE:
	.zero		3200


//--------------------- .nv.constant0._ZN7cutlass13device_kernelIN5flash11enable_sm90INS1_16FlashAttnFwdSm90INS1_25CollectiveMainloopFwdSm90ILi2EN4cute5tupleIJNS5_1CILi1EEES8_S8_EEENS6_IJNS7_ILi128EEESA_SA_EEELi128ENS_6half_tEfNS_4arch4Sm90ELb1ELb0ELb0ELb0ELb0ELb0ELb0ELb1ELb1ELb0ELb0ELb0EEENS1_21CollectiveEpilogueFwdISB_S9_SC_SE_Li256ELb0ELb0ELb0ELb0EEENS1_30DynamicPersistentTileSchedulerILi256ELi32ELb0ELb0ELb1EEEEEEEEEvNT_6ParamsE --------------------------
	.section	.nv.constant0._ZN7cutlass13device_kernelIN5flash11enable_sm90INS1_16FlashAttnFwdSm90INS1_25CollectiveMainloopFwdSm90ILi2EN4cute5tupleIJNS5_1CILi1EEES8_S8_EEENS6_IJNS7_ILi128EEESA_SA_EEELi128ENS_6half_tEfNS_4arch4Sm90ELb1ELb0ELb0ELb0ELb0ELb0ELb0ELb1ELb1ELb0ELb0ELb0EEENS1_21CollectiveEpilogueFwdISB_S9_SC_SE_Li256ELb0ELb0ELb0ELb0EEENS1_30DynamicPersistentTileSchedulerILi256ELi32ELb0ELb0ELb1EEEEEEEEEvNT_6ParamsE,"a",@progbits
	.sectionflags	@""
	.align	4
.nv.constant0._ZN7cutlass13device_kernelIN5flash11enable_sm90INS1_16FlashAttnFwdSm90INS1_25CollectiveMainloopFwdSm90ILi2EN4cute5tupleIJNS5_1CILi1EEES8_S8_EEENS6_IJNS7_ILi128EEESA_SA_EEELi128ENS_6half_tEfNS_4arch4Sm90ELb1ELb0ELb0ELb0ELb0ELb0ELb0ELb1ELb1ELb0ELb0ELb0EEENS1_21CollectiveEpilogueFwdISB_S9_SC_SE_Li256ELb0ELb0ELb0ELb0EEENS1_30DynamicPersistentTileSchedulerILi256ELi32ELb0ELb0ELb1EEEEEEEEEvNT_6ParamsE:
	.zero		3584


//--------------------- .nv.constant0._ZN7cutlass13device_kernelIN5flash11enable_sm90INS1_16FlashAttnFwdSm90INS1_25CollectiveMainloopFwdSm90ILi2EN4cute5tupleIJNS5_1CILi1EEES8_S8_EEENS6_IJNS7_ILi128EEESA_SA_EEELi128ENS_6half_tEfNS_4arch4Sm90ELb1ELb0ELb0ELb1ELb0ELb0ELb0ELb1ELb1ELb0ELb0ELb0EEENS1_21CollectiveEpilogueFwdISB_S9_SC_SE_Li256ELb1ELb0ELb0ELb0EEENS1_36VarlenDynamicPersistentTileSchedulerILi128ELi128ELi256ELi32ELb0ELb0ELb1ELb1ELb1ELb1EEEEEEEEEvNT_6ParamsE --------------------------
	.section	.nv.constant0._ZN7cutlass13device_kernelIN5flash11enable_sm90INS1_16FlashAttnFwdSm90INS1_25CollectiveMainloopFwdSm90ILi2EN4cute5tupleIJNS5_1CILi1EEES8_S8_EEENS6_IJNS7_ILi128EEESA_SA_EEELi128ENS_6half_tEfNS_4arch4Sm90ELb1ELb0ELb0ELb1ELb0ELb0ELb0ELb1ELb1ELb0ELb0ELb0EEENS1_21CollectiveEpilogueFwdISB_S9_SC_SE_Li256ELb1ELb0ELb0ELb0EEENS1_36VarlenDynamicPersistentTileSchedulerILi128ELi128ELi256ELi32ELb0ELb0ELb1ELb1ELb1ELb1EEEEEEEEEvNT_6ParamsE,"a",@progbits
	.sectionflags	@""
	.align	4
.nv.constant0._ZN7cutlass13device_kernelIN5flash11enable_sm90INS1_16FlashAttnFwdSm90INS1_25CollectiveMainloopFwdSm90ILi2EN4cute5tupleIJNS5_1CILi1EEES8_S8_EEENS6_IJNS7_ILi128EEESA_SA_EEELi128ENS_6half_tEfNS_4arch4Sm90ELb1ELb0ELb0ELb1ELb0ELb0ELb0ELb1ELb1ELb0ELb0ELb0EEENS1_21CollectiveEpilogueFwdISB_S9_SC_SE_Li256ELb1ELb0ELb0ELb0EEENS1_36VarlenDynamicPersistentTileSchedulerILi128ELi128ELi256ELi32ELb0ELb0ELb1ELb1ELb1ELb1EEEEEEEEEvNT_6ParamsE:
	.zero		3200


//--------------------- .nv.constant0._ZN7cutlass13device_kernelIN5flash11enable_sm90INS1_16FlashAttnFwdSm90INS1_25CollectiveMainloopFwdSm90ILi2EN4cute5tupleIJNS5_1CILi1EEES8_S8_EEENS6_IJNS7_ILi128EEESA_SA_EEELi128ENS_6half_tEfNS_4arch4Sm90ELb1ELb0ELb0ELb1ELb0ELb1ELb0ELb1ELb1ELb0ELb0ELb0EEENS1_21CollectiveEpilogueFwdISB_S9_SC_SE_Li256ELb1ELb0ELb0ELb0EEENS1_36VarlenDynamicPersistentTileSchedulerILi128ELi128ELi256ELi32ELb0ELb0ELb1ELb1ELb1ELb1EEEEEEEEEvNT_6ParamsE --------------------------
	.section	.nv.constant0._ZN7cutlass13device_kernelIN5flash11enable_sm90INS1_16FlashAttnFwdSm90INS1_25CollectiveMainloopFwdSm90ILi2EN4cute5tupleIJNS5_1CILi1EEES8_S8_EEENS6_IJNS7_ILi128EEESA_SA_EEELi128ENS_6half_tEfNS_4arch4Sm90ELb1ELb0ELb0ELb1ELb0ELb1ELb0ELb1ELb1ELb0ELb0ELb0EEENS1_21CollectiveEpilogueFwdISB_S9_SC_SE_Li256ELb1ELb0ELb0ELb0EEENS1_36VarlenDynamicPersistentTileSchedulerILi128ELi128ELi256ELi32ELb0ELb0ELb1ELb1ELb1ELb1EEEEEEEEEvNT_6ParamsE,"a",@progbits
	.sectionflags	@""
	.align	4
.nv.constant0._ZN7cutlass13device_kernelIN5flash11enable_sm90INS1_16FlashAttnFwdSm90INS1_25CollectiveMainloopFwdSm90ILi2EN4cute5tupleIJNS5_1CILi1EEES8_S8_EEENS6_IJNS7_ILi128EEESA_SA_EEELi128ENS_6half_tEfNS_4arch4Sm90ELb1ELb0ELb0ELb1ELb0ELb1ELb0ELb1ELb1ELb0ELb0ELb0EEENS1_21CollectiveEpilogueFwdISB_S9_SC_SE_Li256ELb1ELb0ELb0ELb0EEENS1_36VarlenDynamicPersistentTileSchedulerILi128ELi128ELi256ELi32ELb0ELb0ELb1ELb1ELb1ELb1EEEEEEEEEvNT_6ParamsE:
	.zero		3200


//--------------------- .nv.constant0._ZN7cutlass13device_kernelIN5flash11enable_sm90INS1_16FlashAttnFwdSm90INS1_25CollectiveMainloopFwdSm90ILi2EN4cute5tupleIJNS5_1CILi1EEES8_S8_EEENS6_IJNS7_ILi192EEENS7_ILi144EEENS7_ILi96EEEEEELi96ENS_6half_tEfNS_4arch4Sm90ELb0ELb0ELb0ELb0ELb0ELb0ELb0ELb0ELb1ELb0ELb0ELb0EEENS1_21CollectiveEpilogueFwdINS6_IJSA_SC_SB_EEES9_SE_SG_Li384ELb0ELb0ELb0ELb0EEENS1_29StaticPersistentTileSchedulerILb0EEEEEEEEEvNT_6ParamsE --------------------------
	.section	.nv.constant0._ZN7cutlass13device_kernelIN5flash11enable_sm90INS1_16FlashAttnFwdSm90INS1_25CollectiveMainloopFwdSm90ILi2EN4cute5tupleIJNS5_1CILi1EEES8_S8_EEENS6_IJNS7_ILi192EEENS7_ILi144EEENS7_ILi96EEEEEELi96ENS_6half_tEfNS_4arch4Sm90ELb0ELb0ELb0ELb0ELb0ELb0ELb0ELb0ELb1ELb0ELb0ELb0EEENS1_21CollectiveEpilogueFwdINS6_IJSA_SC_SB_EEES9_SE_SG_Li384ELb0ELb0ELb0ELb0EEENS1_29StaticPersistentTileSchedulerILb0EEEEEEEEEvNT_6ParamsE,"a",@progbits
	.sectionflags	@""
	.align	4
.nv.constant0._ZN7cutlass13device_kernelIN5flash11enable_sm90INS1_16FlashAttnFwdSm90INS1_25CollectiveMainloopFwdSm90ILi2EN4cute5tupleIJNS5_1CILi1EEES8_S8_EEENS6_IJNS7_ILi192EEENS7_ILi144EEENS7_ILi96EEEEEELi96ENS_6half_tEfNS_4arch4Sm90ELb0ELb0ELb0ELb0ELb0ELb0ELb0ELb0ELb1ELb0ELb0ELb0EEENS1_21CollectiveEpilogueFwdINS6_IJSA_SC_SB_EEES9_SE_SG_Li384ELb0ELb0ELb0ELb0EEENS1_29StaticPersistentTileSchedulerILb0EEEEEEEEEvNT_6ParamsE:
	.zero		3584


//--------------------- .nv.constant0._ZN7cutlass13device_kernelIN5flash11enable_sm90INS1_16FlashAttnFwdSm90INS1_25CollectiveMainloopFwdSm90ILi2EN4cute5tupleIJNS5_1CILi1EEES8_S8_EEENS6_IJNS7_ILi192EEENS7_ILi144EEENS7_ILi96EEEEEELi96ENS_6half_tEfNS_4arch4Sm90ELb0ELb0ELb0ELb1ELb0ELb0ELb0ELb0ELb1ELb0ELb0ELb0EEENS1_21CollectiveEpilogueFwdINS6_IJSA_SC_SB_EEES9_SE_SG_Li384ELb1ELb0ELb0ELb0EEENS1_36VarlenDynamicPersistentTileSchedulerILi192ELi144ELi384ELi32ELb0ELb0ELb1ELb0ELb1ELb1EEEEEEEEEvNT_6ParamsE --------------------------
	.section	.nv.constant0._ZN7cutlass13device_kernelIN5flash11enable_sm90INS1_16FlashAttnFwdSm90INS1_25CollectiveMainloopFwdSm90ILi2EN4cute5tupleIJNS5_1CILi1EEES8_S8_EEENS6_IJNS7_ILi192EEENS7_ILi144EEENS7_ILi96EEEEEELi96ENS_6half_tEfNS_4arch4Sm90ELb0ELb0ELb0ELb1ELb0ELb0ELb0ELb0ELb1ELb0ELb0ELb0EEENS1_21CollectiveEpilogueFwdINS6_IJSA_SC_SB_EEES9_SE_SG_Li384ELb1ELb0ELb0ELb0EEENS1_36VarlenDynamicPersistentTileSchedulerILi192ELi144ELi384ELi32ELb0ELb0ELb1ELb0ELb1ELb1EEEEEEEEEvNT_6ParamsE,"a",@progbits
	.sectionflags	@""
	.align	4
.nv.constant0._ZN7cutlass13device_kernelIN5flash11enable_sm90INS1_16FlashAttnFwdSm90INS1_25CollectiveMainloopFwdSm90ILi2EN4cute5tupleIJNS5_1CILi1EEES8_S8_EEENS6_IJNS7_ILi192EEENS7_ILi144EEENS7_ILi96EEEEEELi96ENS_6half_tEfNS_4arch4Sm90ELb0ELb0ELb0ELb1ELb0ELb0ELb0ELb0ELb1ELb0ELb0ELb0EEENS1_21CollectiveEpilogueFwdINS6_IJSA_SC_SB_EEES9_SE_SG_Li384ELb1ELb0ELb0ELb0EEENS1_36VarlenDynamicPersistentTileSchedulerILi192ELi144ELi384ELi32ELb0ELb0ELb1ELb0ELb1ELb1EEEEEEEEEvNT_6ParamsE:
	.zero		3200


//--------------------- .nv.constant0._ZN7cutlass13device_kernelIN5flash11enable_sm90INS1_16FlashAttnFwdSm90INS1_25CollectiveMainloopFwdSm90ILi2EN4cute5tupleIJNS5_1CILi1EEES8_S8_EEENS6_IJNS7_ILi192EEENS7_ILi144EEENS7_ILi96EEEEEELi96ENS_6half_tEfNS_4arch4Sm90ELb0ELb0ELb0ELb1ELb0ELb1ELb0ELb0ELb1ELb0ELb0ELb0EEENS1_21CollectiveEpilogueFwdINS6_IJSA_SC_SB_EEES9_SE_SG_Li384ELb1ELb0ELb0ELb0EEENS1_36VarlenDynamicPersistentTileSchedulerILi192ELi144ELi384ELi32ELb0ELb0ELb1ELb0ELb1ELb1EEEEEEEEEvNT_6ParamsE --------------------------
	.section	.nv.constant0._ZN7cutlass13device_kernelIN5flash11enable_sm90INS1_16FlashAttnFwdSm90INS1_25CollectiveMainloopFwdSm90ILi2EN4cute5tupleIJNS5_1CILi1EEES8_S8_EEENS6_IJNS7_ILi192EEENS7_ILi144EEENS7_ILi96EEEEEELi96ENS_6half_tEfNS_4arch4Sm90ELb0ELb0ELb0ELb1ELb0ELb1ELb0ELb0ELb1ELb0ELb0ELb0EEENS1_21CollectiveEpilogueFwdINS6_IJSA_SC_SB_EEES9_SE_SG_Li384ELb1ELb0ELb0ELb0EEENS1_36VarlenDynamicPersistentTileSchedulerILi192ELi144ELi384ELi32ELb0ELb0ELb1ELb0ELb1ELb1EEEEEEEEEvNT_6ParamsE,"a",@progbits
	.sectionflags	@""
	.align	4
.nv.constant0._ZN7cutlass13device_kernelIN5flash11enable_sm90INS1_16FlashAttnFwdSm90INS1_25CollectiveMainloopFwdSm90ILi2EN4cute5tupleIJNS5_1CILi1EEES8_S8_EEENS6_IJNS7_ILi192EEENS7_ILi144EEENS7_ILi96EEEEEELi96ENS_6half_tEfNS_4arch4Sm90ELb0ELb0ELb0ELb1ELb0ELb1ELb0ELb0ELb1ELb0ELb0ELb0EEENS1_21CollectiveEpilogueFwdINS6_IJSA_SC_SB_EEES9_SE_SG_Li384ELb1ELb0ELb0ELb0EEENS1_36VarlenDynamicPersistentTileSchedulerILi192ELi144ELi384ELi32ELb0ELb0ELb1ELb0ELb1ELb1EEEEEEEEEvNT_6ParamsE:
	.zero		3200


//--------------------- .nv.constant0._ZN7cutlass13device_kernelIN5flash11enable_sm90INS1_16FlashAttnFwdSm90INS1_25CollectiveMainloopFwdSm90ILi2EN4cute5tupleIJNS5_1CILi1EEES8_S8_EEENS6_IJNS7_ILi192EEENS7_ILi128EEENS7_ILi96EEEEEELi96ENS_6half_tEfNS_4arch4Sm90ELb0ELb1ELb0ELb0ELb0ELb0ELb0ELb0ELb1ELb0ELb0ELb0EEENS1_21CollectiveEpilogueFwdINS6_IJSA_SC_SB_EEES9_SE_SG_Li384ELb0ELb0ELb0ELb0EEENS1_30DynamicPersistentTileSchedulerILi384ELi32ELb0ELb0ELb1EEEEEEEEEvNT_6ParamsE --------------------------
	.section	.nv.constant0._ZN7cutlass13device_kernelIN5flash11enable_sm90INS1_16FlashAttnFwdSm90INS1_25CollectiveMainloopFwdSm90ILi2EN4cute5tupleIJNS5_1CILi1EEES8_S8_EEENS6_IJNS7_ILi192EEENS7_ILi128EEENS7_ILi96EEEEEELi96ENS_6half_tEfNS_4arch4Sm90ELb0ELb1ELb0ELb0ELb0ELb0ELb0ELb0ELb1ELb0ELb0ELb0EEENS1_21CollectiveEpilogueFwdINS6_IJSA_SC_SB_EEES9_SE_SG_Li384ELb0ELb0ELb0ELb0EEENS1_30DynamicPersistentTileSchedulerILi384ELi32ELb0ELb0ELb1EEEEEEEEEvNT_6ParamsE,"a",@progbits
	.sectionflags	@""
	.align	4
.nv.constant0._ZN7cutlass13device_kernelIN5flash11enable_sm90INS1_16FlashAttnFwdSm90INS1_25CollectiveMainloopFwdSm90ILi2EN4cute5tupleIJNS5_1CILi1EEES8_S8_EEENS6_IJNS7_ILi192EEENS7_ILi128EEENS7_ILi96EEEEEELi96ENS_6half_tEfNS_4arch4Sm90ELb0ELb1ELb0ELb0ELb0ELb0ELb0ELb0ELb1ELb0ELb0ELb0EEENS1_21CollectiveEpilogueFwdINS6_IJSA_SC_SB_EEES9_SE_SG_Li384ELb0ELb0ELb0ELb0EEENS1_30DynamicPersistentTileSchedulerILi384ELi32ELb0ELb0ELb1EEEEEEEEEvNT_6ParamsE:
	.zero		3584


//--------------------- .nv.constant0._ZN7cutlass13device_kernelIN5flash11enable_sm90INS1_16FlashAttnFwdSm90INS1_25CollectiveMainloopFwdSm90ILi2EN4cute5tupleIJNS5_1CILi1EEES8_S8_EEENS6_IJNS7_ILi192EEENS7_ILi128EEENS7_ILi96EEEEEELi96ENS_6half_tEfNS_4arch4Sm90ELb0ELb1ELb0ELb1ELb0ELb0ELb0ELb0ELb1ELb0ELb0ELb0EEENS1_21CollectiveEpilogueFwdINS6_IJSA_SC_SB_EEES9_SE_SG_Li384ELb1ELb0ELb0ELb0EEENS1_36VarlenDynamicPersistentTileSchedulerILi192ELi128ELi384ELi32ELb0ELb0ELb1ELb1ELb0ELb1EEEEEEEEEvNT_6ParamsE --------------------------
	.section	.nv.constant0._ZN7cutlass13device_kernelIN5flash11enable_sm90INS1_16FlashAttnFwdSm90INS1_25CollectiveMainloopFwdSm90ILi2EN4cute5tupleIJNS5_1CILi1EEES8_S8_EEENS6_IJNS7_ILi192EEENS7_ILi128EEENS7_ILi96EEEEEELi96ENS_6half_tEfNS_4arch4Sm90ELb0ELb1ELb0ELb1ELb0ELb0ELb0ELb0ELb1ELb0ELb0ELb0EEENS1_21CollectiveEpilogueFwdINS6_IJSA_SC_SB_EEES9_SE_SG_Li384ELb1ELb0ELb0ELb0EEENS1_36VarlenDynamicPersistentTileSchedulerILi192ELi128ELi384ELi32ELb0ELb0ELb1ELb1ELb0ELb1EEEEEEEEEvNT_6ParamsE,"a",@progbits
	.sectionflags	@""
	.align	4
.nv.constant0._ZN7cutlass13device_kernelIN5flash11enable_sm90INS1_16FlashAttnFwdSm90INS1_25CollectiveMainloopFwdSm90ILi2EN4cute5tupleIJNS5_1CILi1EEES8_S8_EEENS6_IJNS7_ILi192EEENS7_ILi128EEENS7_ILi96EEEEEELi96ENS_6half_tEfNS_4arch4Sm90ELb0ELb1ELb0ELb1ELb0ELb0ELb0ELb0ELb1ELb0ELb0ELb0EEENS1_21CollectiveEpilogueFwdINS6_IJSA_SC_SB_EEES9_SE_SG_Li384ELb1ELb0ELb0ELb0EEENS1_36VarlenDynamicPersistentTileSchedulerILi192ELi128ELi384ELi32ELb0ELb0ELb1ELb1ELb0ELb1EEEEEEEEEvNT_6ParamsE:
	.zero		3200


//--------------------- .nv.constant0._ZN7cutlass13device_kernelIN5flash11enable_sm90INS1_16FlashAttnFwdSm90INS1_25CollectiveMainloopFwdSm90ILi2EN4cute5tupleIJNS5_1CILi1EEES8_S8_EEENS6_IJNS7_ILi192EEENS7_ILi128EEENS7_ILi96EEEEEELi96ENS_6half_tEfNS_4arch4Sm90ELb0ELb1ELb0ELb1ELb0ELb1ELb0ELb0ELb1ELb0ELb0ELb0EEENS1_21CollectiveEpilogueFwdINS6_IJSA_SC_SB_EEES9_SE_SG_Li384ELb1ELb0ELb0ELb0EEENS1_36VarlenDynamicPersistentTileSchedulerILi192ELi128ELi384ELi32ELb0ELb0ELb1ELb1ELb0ELb1EEEEEEEEEvNT_6ParamsE --------------------------
	.section	.nv.constant0._ZN7cutlass13device_kernelIN5flash11enable_sm90INS1_16FlashAttnFwdSm90INS1_25CollectiveMainloopFwdSm90ILi2EN4cute5tupleIJNS5_1CILi1EEES8_S8_EEENS6_IJNS7_ILi192EEENS7_ILi128EEENS7_ILi96EEEEEELi96ENS_6half_tEfNS_4arch4Sm90ELb0ELb1ELb0ELb1ELb0ELb1ELb0ELb0ELb1ELb0ELb0ELb0EEENS1_21CollectiveEpilogueFwdINS6_IJSA_SC_SB_EEES9_SE_SG_Li384ELb1ELb0ELb0ELb0EEENS1_36VarlenDynamicPersistentTileSchedulerILi192ELi128ELi384ELi32ELb0ELb0ELb1ELb1ELb0ELb1EEEEEEEEEvNT_6ParamsE,"a",@progbits
	.sectionflags	@""
	.align	4
.nv.constant0._ZN7cutlass13device_kernelIN5flash11enable_sm90INS1_16FlashAttnFwdSm90INS1_25CollectiveMainloopFwdSm90ILi2EN4cute5tupleIJNS5_1CILi1EEES8_S8_EEENS6_IJNS7_ILi192EEENS7_ILi128EEENS7_ILi96EEEEEELi96ENS_6half_tEfNS_4arch4Sm90ELb0ELb1ELb0ELb1ELb0ELb1ELb0ELb0ELb1ELb0ELb0ELb0EEENS1_21CollectiveEpilogueFwdINS6_IJSA_SC_SB_EEES9_SE_SG_Li384ELb1ELb0ELb0ELb0EEENS1_36VarlenDynamicPersistentTileSchedulerILi192ELi128ELi384ELi32ELb0ELb0ELb1ELb1ELb0ELb1EEEEEEEEEvNT_6ParamsE:
	.zero		3200


//--------------------- .nv.constant0._ZN7cutlass13device_kernelIN5flash11enable_sm90INS1_16FlashAttnFwdSm90INS1_25CollectiveMainloopFwdSm90ILi2EN4cute5tupleIJNS5_1CILi1EEES8_S8_EEENS6_IJNS7_ILi192EEENS7_ILi144EEENS7_ILi96EEEEEELi96ENS_6half_tEfNS_4arch4Sm90ELb1ELb0ELb0ELb0ELb0ELb0ELb0ELb0ELb1ELb0ELb0ELb0EEENS1_21CollectiveEpilogueFwdINS6_IJSA_SC_SB_EEES9_SE_SG_Li384ELb0ELb0ELb0ELb0EEENS1_30DynamicPersistentTileSchedulerILi384ELi32ELb0ELb0ELb1EEEEEEEEEvNT_6ParamsE --------------------------
	.section	.nv.constant0._ZN7cutlass13device_kernelIN5flash11enable_sm90INS1_16FlashAttnFwdSm90INS1_25CollectiveMainloopFwdSm90ILi2EN4cute5tupleIJNS5_1CILi1EEES8_S8_EEENS6_IJNS7_ILi192EEENS7_ILi144EEENS7_ILi96EEEEEELi96ENS_6half_tEfNS_4arch4Sm90ELb1ELb0ELb0ELb0ELb0ELb0ELb0ELb0ELb1ELb0ELb0ELb0EEENS1_21CollectiveEpilogueFwdINS6_IJSA_SC_SB_EEES9_SE_SG_Li384ELb0ELb0ELb0ELb0EEENS1_30DynamicPersistentTileSchedulerILi384ELi32ELb0ELb0ELb1EEEEEEEEEvNT_6ParamsE,"a",@progbits
	.sectionflags	@""
	.align	4
.nv.constant0._ZN7cutlass13device_kernelIN5flash11enable_sm90INS1_16FlashAttnFwdSm90INS1_25CollectiveMainloopFwdSm90ILi2EN4cute5tupleIJNS5_1CILi1EEES8_S8_EEENS6_IJNS7_ILi192EEENS7_ILi144EEENS7_ILi96EEEEEELi96ENS_6half_tEfNS_4arch4Sm90ELb1ELb0ELb0ELb0ELb0ELb0ELb0ELb0ELb1ELb0ELb0ELb0EEENS1_21CollectiveEpilogueFwdINS6_IJSA_SC_SB_EEES9_SE_SG_Li384ELb0ELb0ELb0ELb0EEENS1_30DynamicPersistentTileSchedulerILi384ELi32ELb0ELb0ELb1EEEEEEEEEvNT_6ParamsE:
	.zero		3584


//--------------------- .nv.constant0._ZN7cutlass13device_kernelIN5flash11enable_sm90INS1_16FlashAttnFwdSm90INS1_25CollectiveMainloopFwdSm90ILi2EN4cute5tupleIJNS5_1CILi1EEES8_S8_EEENS6_IJNS7_ILi192EEENS7_ILi144EEENS7_ILi96EEEEEELi96ENS_6half_tEfNS_4arch4Sm90ELb1ELb0ELb0ELb1ELb0ELb0ELb0ELb0ELb1ELb0ELb0ELb0EEENS1_21CollectiveEpilogueFwdINS6_IJSA_SC_SB_EEES9_SE_SG_Li384ELb1ELb0ELb0ELb0EEENS1_36VarlenDynamicPersistentTileSchedulerILi192ELi144ELi384ELi32ELb0ELb0ELb1ELb1ELb1ELb1EEEEEEEEEvNT_6ParamsE --------------------------
	.section	.nv.constant0._ZN7cutlass13device_kernelIN5flash11enable_sm90INS1_16FlashAttnFwdSm90INS1_25CollectiveMainloopFwdSm90ILi2EN4cute5tupleIJNS5_1CILi1EEES8_S8_EEENS6_IJNS7_ILi192EEENS7_ILi144EEENS7_ILi96EEEEEELi96ENS_6half_tEfNS_4arch4Sm90ELb1ELb0ELb0ELb1ELb0ELb0ELb0ELb0ELb1ELb0ELb0ELb0EEENS1_21CollectiveEpilogueFwdINS6_IJSA_SC_SB_EEES9_SE_SG_Li384ELb1ELb0ELb0ELb0EEENS1_36VarlenDynamicPersistentTileSchedulerILi192ELi144ELi384ELi32ELb0ELb0ELb1ELb1ELb1ELb1EEEEEEEEEvNT_6ParamsE,"a",@progbits
	.sectionflags	@""
	.align	4
.nv.constant0._ZN7cutlass13device_kernelIN5flash11enable_sm90INS1_16FlashAttnFwdSm90INS1_25CollectiveMainloopFwdSm90ILi2EN4cute5tupleIJNS5_1CILi1EEES8_S8_EEENS6_IJNS7_ILi192EEENS7_ILi144EEENS7_ILi96EEEEEELi96ENS_6half_tEfNS_4arch4Sm90ELb1ELb0ELb0ELb1ELb0ELb0ELb0ELb0ELb1ELb0ELb0ELb0EEENS1_21CollectiveEpilogueFwdINS6_IJSA_SC_SB_EEES9_SE_SG_Li384ELb1ELb0ELb0ELb0EEENS1_36VarlenDynamicPersistentTileSchedulerILi192ELi144ELi384ELi32ELb0ELb0ELb1ELb1ELb1ELb1EEEEEEEEEvNT_6ParamsE:
	.zero		3200


//--------------------- .nv.constant0._ZN7cutlass13device_kernelIN5flash11enable_sm90INS1_16FlashAttnFwdSm90INS1_25CollectiveMainloopFwdSm90ILi2EN4cute5tupleIJNS5_1CILi1EEES8_S8_EEENS6_IJNS7_ILi192EEENS7_ILi144EEENS7_ILi96EEEEEELi96ENS_6half_tEfNS_4arch4Sm90ELb1ELb0ELb0ELb1ELb0ELb1ELb0ELb0ELb1ELb0ELb0ELb0EEENS1_21CollectiveEpilogueFwdINS6_IJSA_SC_SB_EEES9_SE_SG_Li384ELb1ELb0ELb0ELb0EEENS1_36VarlenDynamicPersistentTileSchedulerILi192ELi144ELi384ELi32ELb0ELb0ELb1ELb1ELb1ELb1EEEEEEEEEvNT_6ParamsE --------------------------
	.section	.nv.constant0._ZN7cutlass13device_kernelIN5flash11enable_sm90INS1_16FlashAttnFwdSm90INS1_25CollectiveMainloopFwdSm90ILi2EN4cute5tupleIJNS5_1CILi1EEES8_S8_EEENS6_IJNS7_ILi192EEENS7_ILi144EEENS7_ILi96EEEEEELi96ENS_6half_tEfNS_4arch4Sm90ELb1ELb0ELb0ELb1ELb0ELb1ELb0ELb0ELb1ELb0ELb0ELb0EEENS1_21CollectiveEpilogueFwdINS6_IJSA_SC_SB_EEES9_SE_SG_Li384ELb1ELb0ELb0ELb0EEENS1_36VarlenDynamicPersistentTileSchedulerILi192ELi144ELi384ELi32ELb0ELb0ELb1ELb1ELb1ELb1EEEEEEEEEvNT_6ParamsE,"a",@progbits
	.sectionflags	@""
	.align	4
.nv.constant0._ZN7cutlass13device_kernelIN5flash11enable_sm90INS1_16FlashAttnFwdSm90INS1_25CollectiveMainloopFwdSm90ILi2EN4cute5tupleIJNS5_1CILi1EEES8_S8_EEENS6_IJNS7_ILi192EEENS7_ILi144EEENS7_ILi96EEEEEELi96ENS_6half_tEfNS_4arch4Sm90ELb1ELb0ELb0ELb1ELb0ELb1ELb0ELb0ELb1ELb0ELb0ELb0EEENS1_21CollectiveEpilogueFwdINS6_IJSA_SC_SB_EEES9_SE_SG_Li384ELb1ELb0ELb0ELb0EEENS1_36VarlenDynamicPersistentTileSchedulerILi192ELi144ELi384ELi32ELb0ELb0ELb1ELb1ELb1ELb1EEEEEEEEEvNT_6ParamsE:
	.zero		3200


//--------------------- .nv.constant0._ZN7cutlass13device_kernelIN5flash11enable_sm90INS1_16FlashAttnFwdSm90INS1_25CollectiveMainloopFwdSm90ILi2EN4cute5tupleIJNS5_1CILi1EEES8_S8_EEENS6_IJNS7_ILi192EEESA_NS7_ILi64EEEEEELi64ENS_6half_tEfNS_4arch4Sm90ELb0ELb0ELb0ELb0ELb0ELb0ELb0ELb0ELb1ELb0ELb0ELb0EEENS1_21CollectiveEpilogueFwdINS6_IJSA_SB_SA_EEES9_SD_SF_Li384ELb0ELb0ELb0ELb0EEENS1_29StaticPersistentTileSchedulerILb0EEEEEEEEEvNT_6ParamsE --------------------------
	.section	.nv.constant0._ZN7cutlass13device_kernelIN5flash11enable_sm90INS1_16FlashAttnFwdSm90INS1_25CollectiveMainloopFwdSm90ILi2EN4cute5tupleIJNS5_1CILi1EEES8_S8_EEENS6_IJNS7_ILi192EEESA_NS7_ILi64EEEEEELi64ENS_6half_tEfNS_4arch4Sm90ELb0ELb0ELb0ELb0ELb0ELb0ELb0ELb0ELb1ELb0ELb0ELb0EEENS1_21CollectiveEpilogueFwdINS6_IJSA_SB_SA_EEES9_SD_SF_Li384ELb0ELb0ELb0ELb0EEENS1_29StaticPersistentTileSchedulerILb0EEEEEEEEEvNT_6ParamsE,"a",@progbits
	.sectionflags	@""
	.align	4
.nv.constant0._ZN7cutlass13device_kernelIN5flash11enable_sm90INS1_16FlashAttnFwdSm90INS1_25CollectiveMainloopFwdSm90ILi2EN4cute5tupleIJNS5_1CILi1EEES8_S8_EEENS6_IJNS7_ILi192EEESA_NS7_ILi64EEEEEELi64ENS_6half_tEfNS_4arch4Sm90ELb0ELb0ELb0ELb0ELb0ELb0ELb0ELb0ELb1ELb0ELb0ELb0EEENS1_21CollectiveEpilogueFwdINS6_IJSA_SB_SA_EEES9_SD_SF_Li384ELb0ELb0ELb0ELb0EEENS1_29StaticPersistentTileSchedulerILb0EEEEEEEEEvNT_6ParamsE:
	.zero		3584


//--------------------- .nv.constant0._ZN7cutlass13device_kernelIN5flash11enable_sm90INS1_16FlashAttnFwdSm90INS1_25CollectiveMainloopFwdSm90ILi2EN4cute5tupleIJNS5_1CILi1EEES8_S8_EEENS6_IJNS7_ILi192EEESA_NS7_ILi64EEEEEELi64ENS_6half_tEfNS_4arch4Sm90ELb0ELb0ELb0ELb1ELb0ELb0ELb0ELb0ELb1ELb0ELb0ELb0EEENS1_21CollectiveEpilogueFwdINS6_IJSA_SB_SA_EEES9_SD_SF_Li384ELb1ELb0ELb0ELb0EEENS1_36VarlenDynamicPersistentTileSchedulerILi192ELi192ELi384ELi32ELb0ELb0ELb1ELb0ELb1ELb1EEEEEEEEEvNT_6ParamsE --------------------------
	.section	.nv.constant0._ZN7cutlass13device_kernelIN5flash11enable_sm90INS1_16FlashAttnFwdSm90INS1_25CollectiveMainloopFwdSm90ILi2EN4cute5tupleIJNS5_1CILi1EEES8_S8_EEENS6_IJNS7_ILi192EEESA_NS7_ILi64EEEEEELi64ENS_6half_tEfNS_4arch4Sm90ELb0ELb0ELb0ELb1ELb0ELb0ELb0ELb0ELb1ELb0ELb0ELb0EEENS1_21CollectiveEpilogueFwdINS6_IJSA_SB_SA_EEES9_SD_SF_Li384ELb1ELb0ELb0ELb0EEENS1_36VarlenDynamicPersistentTileSchedulerILi192ELi192ELi384ELi32ELb0ELb0ELb1ELb0ELb1ELb1EEEEEEEEEvNT_6ParamsE,"a",@progbits
	.sectionflags	@""
	.align	4
.nv.constant0._ZN7cutlass13device_kernelIN5flash11enable_sm90INS1_16FlashAttnFwdSm90INS1_25CollectiveMainloopFwdSm90ILi2EN4cute5tupleIJNS5_1CILi1EEES8_S8_EEENS6_IJNS7_ILi192EEESA_NS7_ILi64EEEEEELi64ENS_6half_tEfNS_4arch4Sm90ELb0ELb0ELb0ELb1ELb0ELb0ELb0ELb0ELb1ELb0ELb0ELb0EEENS1_21CollectiveEpilogueFwdINS6_IJSA_SB_SA_EEES9_SD_SF_Li384ELb1ELb0ELb0ELb0EEENS1_36VarlenDynamicPersistentTileSchedulerILi192ELi192ELi384ELi32ELb0ELb0ELb1ELb0ELb1ELb1EEEEEEEEEvNT_6ParamsE:
	.zero		3200


//--------------------- .nv.constant0._ZN7cutlass13device_kernelIN5flash11enable_sm90INS1_16FlashAttnFwdSm90INS1_25CollectiveMainloopFwdSm90ILi2EN4cute5tupleIJNS5_1CILi1EEES8_S8_EEENS6_IJNS7_ILi192EEESA_NS7_ILi64EEEEEELi64ENS_6half_tEfNS_4arch4Sm90ELb0ELb0ELb0ELb1ELb0ELb1ELb0ELb0ELb1ELb0ELb0ELb0EEENS1_21CollectiveEpilogueFwdINS6_IJSA_SB_SA_EEES9_SD_SF_Li384ELb1ELb0ELb0ELb0EEENS1_36VarlenDynamicPersistentTileSchedulerILi192ELi192ELi384ELi32ELb0ELb0ELb1ELb0ELb1ELb1EEEEEEEEEvNT_6ParamsE --------------------------
	.section	.nv.constant0._ZN7cutlass13device_kernelIN5flash11enable_sm90INS1_16FlashAttnFwdSm90INS1_25CollectiveMainloopFwdSm90ILi2EN4cute5tupleIJNS5_1CILi1EEES8_S8_EEENS6_IJNS7_ILi192EEESA_NS7_ILi64EEEEEELi64ENS_6half_tEfNS_4arch4Sm90ELb0ELb0ELb0ELb1ELb0ELb1ELb0ELb0ELb1ELb0ELb0ELb0EEENS1_21CollectiveEpilogueFwdINS6_IJSA_SB_SA_EEES9_SD_SF_Li384ELb1ELb0ELb0ELb0EEENS1_36VarlenDynamicPersistentTileSchedulerILi192ELi192ELi384ELi32ELb0ELb0ELb1ELb0ELb1ELb1EEEEEEEEEvNT_6ParamsE,"a",@progbits
	.sectionflags	@""
	.align	4
.nv.constant0._ZN7cutlass13device_kernelIN5flash11enable_sm90INS1_16FlashAttnFwdSm90INS1_25CollectiveMainloopFwdSm90ILi2EN4cute5tupleIJNS5_1CILi1EEES8_S8_EEENS6_IJNS7_ILi192EEESA_NS7_ILi64EEEEEELi64ENS_6half_tEfNS_4arch4Sm90ELb0ELb0ELb0ELb1ELb0ELb1ELb0ELb0ELb1ELb0ELb0ELb0EEENS1_21CollectiveEpilogueFwdINS6_IJSA_SB_SA_EEES9_SD_SF_Li384ELb1ELb0ELb0ELb0EEENS1_36VarlenDynamicPersistentTileSchedulerILi192ELi192ELi384ELi32ELb0ELb0ELb1ELb0ELb1ELb1EEEEEEEEEvNT_6ParamsE:
	.zero		3200


//--------------------- .nv.constant0._ZN7cutlass13device_kernelIN5flash11enable_sm90INS1_16FlashAttnFwdSm90INS1_25CollectiveMainloopFwdSm90ILi2EN4cute5tupleIJNS5_1CILi1EEES8_S8_EEENS6_IJNS7_ILi192EEENS7_ILi128EEENS7_ILi64EEEEEELi64ENS_6half_tEfNS_4arch4Sm90ELb0ELb1ELb0ELb0ELb0ELb0ELb0ELb1ELb1ELb0ELb0ELb0EEENS1_21CollectiveEpilogueFwdINS6_IJSA_SC_SB_EEES9_SE_SG_Li384ELb0ELb0ELb0ELb0EEENS1_30DynamicPersistentTileSchedulerILi384ELi32ELb0ELb0ELb1EEEEEEEEEvNT_6ParamsE --------------------------
	.section	.nv.constant0._ZN7cutlass13device_kernelIN5flash11enable_sm90INS1_16FlashAttnFwdSm90INS1_25CollectiveMainloopFwdSm90ILi2EN4cute5tupleIJNS5_1CILi1EEES8_S8_EEENS6_IJNS7_ILi192EEENS7_ILi128EEENS7_ILi64EEEEEELi64ENS_6half_tEfNS_4arch4Sm90ELb0ELb1ELb0ELb0ELb0ELb0ELb0ELb1ELb1ELb0ELb0ELb0EEENS1_21CollectiveEpilogueFwdINS6_IJSA_SC_SB_EEES9_SE_SG_Li384ELb0ELb0ELb0ELb0EEENS1_30DynamicPersistentTileSchedulerILi384ELi32ELb0ELb0ELb1EEEEEEEEEvNT_6ParamsE,"a",@progbits
	.sectionflags	@""
	.align	4
.nv.constant0._ZN7cutlass13device_kernelIN5flash11enable_sm90INS1_16FlashAttnFwdSm90INS1_25CollectiveMainloopFwdSm90ILi2EN4cute5tupleIJNS5_1CILi1EEES8_S8_EEENS6_IJNS7_ILi192EEENS7_ILi128EEENS7_ILi64EEEEEELi64ENS_6half_tEfNS_4arch4Sm90ELb0ELb1ELb0ELb0ELb0ELb0ELb0ELb1ELb1ELb0ELb0ELb0EEENS1_21CollectiveEpilogueFwdINS6_IJSA_SC_SB_EEES9_SE_SG_Li384ELb0ELb0ELb0ELb0EEENS1_30DynamicPersistentTileSchedulerILi384ELi32ELb0ELb0ELb1EEEEEEEEEvNT_6ParamsE:
	.zero		3584


//--------------------- .nv.constant0._ZN7cutlass13device_kernelIN5flash11enable_sm90INS1_16FlashAttnFwdSm90INS1_25CollectiveMainloopFwdSm90ILi2EN4cute5tupleIJNS5_1CILi1EEES8_S8_EEENS6_IJNS7_ILi192EEENS7_ILi128EEENS7_ILi64EEEEEELi64ENS_6half_tEfNS_4arch4Sm90ELb0ELb1ELb0ELb1ELb0ELb0ELb0ELb1ELb1ELb0ELb0ELb0EEENS1_21CollectiveEpilogueFwdINS6_IJSA_SC_SB_EEES9_SE_SG_Li384ELb1ELb0ELb0ELb0EEENS1_36VarlenDynamicPersistentTileSchedulerILi192ELi128ELi384ELi32ELb0ELb0ELb1ELb1ELb0ELb1EEEEEEEEEvNT_6ParamsE --------------------------
	.section	.nv.constant0._ZN7cutlass13device_kernelIN5flash11enable_sm90INS1_16FlashAttnFwdSm90INS1_25CollectiveMainloopFwdSm90ILi2EN4cute5tupleIJNS5_1CILi1EEES8_S8_EEENS6_IJNS7_ILi192EEENS7_ILi128EEENS7_ILi64EEEEEELi64ENS_6half_tEfNS_4arch4Sm90ELb0ELb1ELb0ELb1ELb0ELb0ELb0ELb1ELb1ELb0ELb0ELb0EEENS1_21CollectiveEpilogueFwdINS6_IJSA_SC_SB_EEES9_SE_SG_Li384ELb1ELb0ELb0ELb0EEENS1_36VarlenDynamicPersistentTileSchedulerILi192ELi128ELi384ELi32ELb0ELb0ELb1ELb1ELb0ELb1EEEEEEEEEvNT_6ParamsE,"a",@progbits
	.sectionflags	@""
	.align	4
.nv.constant0._ZN7cutlass13device_kernelIN5flash11enable_sm90INS1_16FlashAttnFwdSm90INS1_25CollectiveMainloopFwdSm90ILi2EN4cute5tupleIJNS5_1CILi1EEES8_S8_EEENS6_IJNS7_ILi192EEENS7_ILi128EEENS7_ILi64EEEEEELi64ENS_6half_tEfNS_4arch4Sm90ELb0ELb1ELb0ELb1ELb0ELb0ELb0ELb1ELb1ELb0ELb0ELb0EEENS1_21CollectiveEpilogueFwdINS6_IJSA_SC_SB_EEES9_SE_SG_Li384ELb1ELb0ELb0ELb0EEENS1_36VarlenDynamicPersistentTileSchedulerILi192ELi128ELi384ELi32ELb0ELb0ELb1ELb1ELb0ELb1EEEEEEEEEvNT_6ParamsE:
	.zero		3200


//--------------------- .nv.constant0._ZN7cutlass13device_kernelIN5flash11enable_sm90INS1_16FlashAttnFwdSm90INS1_25CollectiveMainloopFwdSm90ILi2EN4cute5tupleIJNS5_1CILi1EEES8_S8_EEENS6_IJNS7_ILi192EEENS7_ILi128EEENS7_ILi64EEEEEELi64ENS_6half_tEfNS_4arch4Sm90ELb0ELb1ELb0ELb1ELb0ELb1ELb0ELb1ELb1ELb0ELb0ELb0EEENS1_21CollectiveEpilogueFwdINS6_IJSA_SC_SB_EEES9_SE_SG_Li384ELb1ELb0ELb0ELb0EEENS1_36VarlenDynamicPersistentTileSchedulerILi192ELi128ELi384ELi32ELb0ELb0ELb1ELb1ELb0ELb1EEEEEEEEEvNT_6ParamsE --------------------------
	.section	.nv.constant0._ZN7cutlass13device_kernelIN5flash11enable_sm90INS1_16FlashAttnFwdSm90INS1_25CollectiveMainloopFwdSm90ILi2EN4cute5tupleIJNS5_1CILi1EEES8_S8_EEENS6_IJNS7_ILi192EEENS7_ILi128EEENS7_ILi64EEEEEELi64ENS_6half_tEfNS_4arch4Sm90ELb0ELb1ELb0ELb1ELb0ELb1ELb0ELb1ELb1ELb0ELb0ELb0EEENS1_21CollectiveEpilogueFwdINS6_IJSA_SC_SB_EEES9_SE_SG_Li384ELb1ELb0ELb0ELb0EEENS1_36VarlenDynamicPersistentTileSchedulerILi192ELi128ELi384ELi32ELb0ELb0ELb1ELb1ELb0ELb1EEEEEEEEEvNT_6ParamsE,"a",@progbits
	.sectionflags	@""
	.align	4
.nv.constant0._ZN7cutlass13device_kernelIN5flash11enable_sm90INS1_16FlashAttnFwdSm90INS1_25CollectiveMainloopFwdSm90ILi2EN4cute5tupleIJNS5_1CILi1EEES8_S8_EEENS6_IJNS7_ILi192EEENS7_ILi128EEENS7_ILi64EEEEEELi64ENS_6half_tEfNS_4arch4Sm90ELb0ELb1ELb0ELb1ELb0ELb1ELb0ELb1ELb1ELb0ELb0ELb0EEENS1_21CollectiveEpilogueFwdINS6_IJSA_SC_SB_EEES9_SE_SG_Li384ELb1ELb0ELb0ELb0EEENS1_36VarlenDynamicPersistentTileSchedulerILi192ELi128ELi384ELi32ELb0ELb0ELb1ELb1ELb0ELb1EEEEEEEEEvNT_6ParamsE:
	.zero		3200


//--------------------- .nv.constant0._ZN7cutlass13device_kernelIN5flash11enable_sm90INS1_16FlashAttnFwdSm90INS1_25CollectiveMainloopFwdSm90ILi2EN4cute5tupleIJNS5_1CILi1EEES8_S8_EEENS6_IJNS7_ILi192EEENS7_ILi128EEENS7_ILi64EEEEEELi64ENS_6half_tEfNS_4arch4Sm90ELb1ELb0ELb0ELb0ELb0ELb0ELb0ELb1ELb1ELb0ELb0ELb0EEENS1_21CollectiveEpilogueFwdINS6_IJSA_SC_SB_EEES9_SE_SG_Li384ELb0ELb0ELb0ELb0EEENS1_30DynamicPersistentTileSchedulerILi384ELi32ELb0ELb0ELb1EEEEEEEEEvNT_6ParamsE --------------------------
	.section	.nv.constant0._ZN7cutlass13device_kernelIN5flash11enable_sm90INS1_16FlashAttnFwdSm90INS1_25CollectiveMainloopFwdSm90ILi2EN4cute5tupleIJNS5_1CILi1EEES8_S8_EEENS6_IJNS7_ILi192EEENS7_ILi128EEENS7_ILi64EEEEEELi64ENS_6half_tEfNS_4arch4Sm90ELb1ELb0ELb0ELb0ELb0ELb0ELb0ELb1ELb1ELb0ELb0ELb0EEENS1_21CollectiveEpilogueFwdINS6_IJSA_SC_SB_EEES9_SE_SG_Li384ELb0ELb0ELb0ELb0EEENS1_30DynamicPersistentTileSchedulerILi384ELi32ELb0ELb0ELb1EEEEEEEEEvNT_6ParamsE,"a",@progbits
	.sectionflags	@""
	.align	4
.nv.constant0._ZN7cutlass13device_kernelIN5flash11enable_sm90INS1_16FlashAttnFwdSm90INS1_25CollectiveMainloopFwdSm90ILi2EN4cute5tupleIJNS5_1CILi1EEES8_S8_EEENS6_IJNS7_ILi192EEENS7_ILi128EEENS7_ILi64EEEEEELi64ENS_6half_tEfNS_4arch4Sm90ELb1ELb0ELb0ELb0ELb0ELb0ELb0ELb1ELb1ELb0ELb0ELb0EEENS1_21CollectiveEpilogueFwdINS6_IJSA_SC_SB_EEES9_SE_SG_Li384ELb0ELb0ELb0ELb0EEENS1_30DynamicPersistentTileSchedulerILi384ELi32ELb0ELb0ELb1EEEEEEEEEvNT_6ParamsE:
	.zero		3584


//--------------------- .nv.constant0._ZN7cutlass13device_kernelIN5flash11enable_sm90INS1_16FlashAttnFwdSm90INS1_25CollectiveMainloopFwdSm90ILi2EN4cute5tupleIJNS5_1CILi1EEES8_S8_EEENS6_IJNS7_ILi192EEENS7_ILi128EEENS7_ILi64EEEEEELi64ENS_6half_tEfNS_4arch4Sm90ELb1ELb0ELb0ELb1ELb0ELb0ELb0ELb1ELb1ELb0ELb0ELb0EEENS1_21CollectiveEpilogueFwdINS6_IJSA_SC_SB_EEES9_SE_SG_Li384ELb1ELb0ELb0ELb0EEENS1_36VarlenDynamicPersistentTileSchedulerILi192ELi128ELi384ELi32ELb0ELb0ELb1ELb1ELb1ELb1EEEEEEEEEvNT_6ParamsE --------------------------
	.section	.nv.constant0._ZN7cutlass13device_kernelIN5flash11enable_sm90INS1_16FlashAttnFwdSm90INS1_25CollectiveMainloopFwdSm90ILi2EN4cute5tupleIJNS5_1CILi1EEES8_S8_EEENS6_IJNS7_ILi192EEENS7_ILi128EEENS7_ILi64EEEEEELi64ENS_6half_tEfNS_4arch4Sm90ELb1ELb0ELb0ELb1ELb0ELb0ELb0ELb1ELb1ELb0ELb0ELb0EEENS1_21CollectiveEpilogueFwdINS6_IJSA_SC_SB_EEES9_SE_SG_Li384ELb1ELb0ELb0ELb0EEENS1_36VarlenDynamicPersistentTileSchedulerILi192ELi128ELi384ELi32ELb0ELb0ELb1ELb1ELb1ELb1EEEEEEEEEvNT_6ParamsE,"a",@progbits
	.sectionflags	@""
	.align	4
.nv.constant0._ZN7cutlass13device_kernelIN5flash11enable_sm90INS1_16FlashAttnFwdSm90INS1_25CollectiveMainloopFwdSm90ILi2EN4cute5tupleIJNS5_1CILi1EEES8_S8_EEENS6_IJNS7_ILi192EEENS7_ILi128EEENS7_ILi64EEEEEELi64ENS_6half_tEfNS_4arch4Sm90ELb1ELb0ELb0ELb1ELb0ELb0ELb0ELb1ELb1ELb0ELb0ELb0EEENS1_21CollectiveEpilogueFwdINS6_IJSA_SC_SB_EEES9_SE_SG_Li384ELb1ELb0ELb0ELb0EEENS1_36VarlenDynamicPersistentTileSchedulerILi192ELi128ELi384ELi32ELb0ELb0ELb1ELb1ELb1ELb1EEEEEEEEEvNT_6ParamsE:
	.zero		3200


//--------------------- .nv.constant0._ZN7cutlass13device_kernelIN5flash11enable_sm90INS1_16FlashAttnFwdSm90INS1_25CollectiveMainloopFwdSm90ILi2EN4cute5tupleIJNS5_1CILi1EEES8_S8_EEENS6_IJNS7_ILi192EEENS7_ILi128EEENS7_ILi64EEEEEELi64ENS_6half_tEfNS_4arch4Sm90ELb1ELb0ELb0ELb1ELb0ELb1ELb0ELb1ELb1ELb0ELb0ELb0EEENS1_21CollectiveEpilogueFwdINS6_IJSA_SC_SB_EEES9_SE_SG_Li384ELb1ELb0ELb0ELb0EEENS1_36VarlenDynamicPersistentTileSchedulerILi192ELi128ELi384ELi32ELb0ELb0ELb1ELb1ELb1ELb1EEEEEEEEEvNT_6ParamsE --------------------------
	.section	.nv.constant0._ZN7cutlass13device_kernelIN5flash11enable_sm90INS1_16FlashAttnFwdSm90INS1_25CollectiveMainloopFwdSm90ILi2EN4cute5tupleIJNS5_1CILi1EEES8_S8_EEENS6_IJNS7_ILi192EEENS7_ILi128EEENS7_ILi64EEEEEELi64ENS_6half_tEfNS_4arch4Sm90ELb1ELb0ELb0ELb1ELb0ELb1ELb0ELb1ELb1ELb0ELb0ELb0EEENS1_21CollectiveEpilogueFwdINS6_IJSA_SC_SB_EEES9_SE_SG_Li384ELb1ELb0ELb0ELb0EEENS1_36VarlenDynamicPersistentTileSchedulerILi192ELi128ELi384ELi32ELb0ELb0ELb1ELb1ELb1ELb1EEEEEEEEEvNT_6ParamsE,"a",@progbits
	.sectionflags	@""
	.align	4
.nv.constant0._ZN7cutlass13device_kernelIN5flash11enable_sm90INS1_16FlashAttnFwdSm90INS1_25CollectiveMainloopFwdSm90ILi2EN4cute5tupleIJNS5_1CILi1EEES8_S8_EEENS6_IJNS7_ILi192EEENS7_ILi128EEENS7_ILi64EEEEEELi64ENS_6half_tEfNS_4arch4Sm90ELb1ELb0ELb0ELb1ELb0ELb1ELb0ELb1ELb1ELb0ELb0ELb0EEENS1_21CollectiveEpilogueFwdINS6_IJSA_SC_SB_EEES9_SE_SG_Li384ELb1ELb0ELb0ELb0EEENS1_36VarlenDynamicPersistentTileSchedulerILi192ELi128ELi384ELi32ELb0ELb0ELb1ELb1ELb1ELb1EEEEEEEEEvNT_6ParamsE:
	.zero		3200


//--------------------- SYMBOLS --------------------------

	.type		.nv.reservedSmem.offset0,@object
	.size		.nv.reservedSmem.offset0,0x4
	.type		__assertfail,@function
